// Copyright (c) 2024, Jay Shah, Ganesh Bikshandi, Ying Zhang, Vijay Thakkar, Pradeep Ramani, Tri Dao.
// Splitting the different template instantiations to different files to speed up compilation.
// This file is auto-generated. See "generate_kernels.py"

#include "flash_fwd_hdim64_bf16_paged_sm90.cu"
#include "flash_fwd_hdim96_bf16_paged_sm90.cu"
#include "flash_fwd_hdim128_bf16_paged_sm90.cu"
#include "flash_fwd_hdim192_bf16_paged_sm90.cu"
#include "flash_fwd_hdim256_bf16_paged_sm90.cu"

// ===== COMPILED SASS (sm_90a) =====

	.target	sm_90a

	.elftype	@"ET_EXEC"


//--------------------- .note.nv.tkinfo           --------------------------
	.section	.note.nv.tkinfo,"",@"SHT_NOTE"
	.sectionflags	@"SHF_NOTE_NV_TKINFO"
	.tkinfo
        /*0018*/ 	.word	0x00000002
        /*0030*/ 	.string	""
        /*0030*/ 	.string	"ptxas"
        /*0030*/ 	.string	"Cuda compilation tools, release 13.0, V13.0.88"
        /*0030*/ 	.string	"Build cuda_13.0.r13.0/compiler.36424714_0"
        /*0030*/ 	.string	"-arch sm_90a -m 64 "



//--------------------- .note.nv.cuinfo           --------------------------
	.section	.note.nv.cuinfo,"",@"SHT_NOTE"
	.sectionflags	@"SHF_NOTE_NV_CUINFO"
        /*0018*/ 	.short	0x0002
        /*001a*/ 	.short	0x005a
        /*001c*/ 	.short	0x0082
	.zero		2


//--------------------- .nv.info                  --------------------------
	.section	.nv.info,"",@"SHT_CUDA_INFO"
	.align	4


	//----- nvinfo : EIATTR_REGCOUNT
	.align		4
        /*0000*/ 	.byte	0x04, 0x2f
        /*0002*/ 	.short	(.L_41 - .L_40)
	.align		4
.L_40:
        /*0004*/ 	.word	index@(_ZN7cutlass13device_kernelIN5flash11enable_sm90INS1_16FlashAttnFwdSm90INS1_25CollectiveMainloopFwdSm90ILi2EN4cute5tupleIJNS5_1CILi1EEES8_S8_EEENS6_IJNS7_ILi192EEENS7_ILi128EEENS7_ILi64EEEEEELi64ENS_10bfloat16_tEfNS_4arch4Sm90ELb1ELb0ELb0ELb1ELb1ELb1ELb0ELb1ELb1ELb1ELb0ELb0EEENS1_21CollectiveEpilogueFwdINS6_IJSA_SC_SB_EEES9_SE_SG_Li384ELb1ELb1ELb0ELb0EEENS1_36VarlenDynamicPersistentTileSchedulerILi192ELi128ELi384ELi128ELb0ELb1ELb1ELb1ELb1ELb1EEEEEEEEEvNT_6ParamsE)
        /*0008*/ 	.word	0x00000080


	//----- nvinfo : EIATTR_FRAME_SIZE
	.align		4
.L_41:
        /*000c*/ 	.byte	0x04, 0x11
        /*000e*/ 	.short	(.L_43 - .L_42)
	.align		4
.L_42:
        /*0010*/ 	.word	index@(_ZN7cutlass13device_kernelIN5flash11enable_sm90INS1_16FlashAttnFwdSm90INS1_25CollectiveMainloopFwdSm90ILi2EN4cute5tupleIJNS5_1CILi1EEES8_S8_EEENS6_IJNS7_ILi192EEENS7_ILi128EEENS7_ILi64EEEEEELi64ENS_10bfloat16_tEfNS_4arch4Sm90ELb1ELb0ELb0ELb1ELb1ELb1ELb0ELb1ELb1ELb1ELb0ELb0EEENS1_21CollectiveEpilogueFwdINS6_IJSA_SC_SB_EEES9_SE_SG_Li384ELb1ELb1ELb0ELb0EEENS1_36VarlenDynamicPersistentTileSchedulerILi192ELi128ELi384ELi128ELb0ELb1ELb1ELb1ELb1ELb1EEEEEEEEEvNT_6ParamsE)
        /*0014*/ 	.word	0x00000078


	//----- nvinfo : EIATTR_REGCOUNT
	.align		4
.L_43:
        /*0018*/ 	.byte	0x04, 0x2f
        /*001a*/ 	.short	(.L_45 - .L_44)
	.align		4
.L_44:
        /*001c*/ 	.word	index@(_ZN7cutlass13device_kernelIN5flash11enable_sm90INS1_16FlashAttnFwdSm90INS1_25CollectiveMainloopFwdSm90ILi2EN4cute5tupleIJNS5_1CILi1EEES8_S8_EEENS6_IJNS7_ILi192EEENS7_ILi128EEENS7_ILi64EEEEEELi64ENS_10bfloat16_tEfNS_4arch4Sm90ELb1ELb0ELb0ELb1ELb1ELb0ELb0ELb1ELb1ELb1ELb0ELb0EEENS1_21CollectiveEpilogueFwdINS6_IJSA_SC_SB_EEES9_SE_SG_Li384ELb1ELb1ELb0ELb0EEENS1_36VarlenDynamicPersistentTileSchedulerILi192ELi128ELi384ELi128ELb0ELb1ELb1ELb1ELb1ELb1EEEEEEEEEvNT_6ParamsE)
        /*0020*/ 	.word	0x00000080


	//----- nvinfo : EIATTR_FRAME_SIZE
	.align		4
.L_45:
        /*0024*/ 	.byte	0x04, 0x11
        /*0026*/ 	.short	(.L_47 - .L_46)
	.align		4
.L_46:
        /*0028*/ 	.word	index@(_ZN7cutlass13device_kernelIN5flash11enable_sm90INS1_16FlashAttnFwdSm90INS1_25CollectiveMainloopFwdSm90ILi2EN4cute5tupleIJNS5_1CILi1EEES8_S8_EEENS6_IJNS7_ILi192EEENS7_ILi128EEENS7_ILi64EEEEEELi64ENS_10bfloat16_tEfNS_4arch4Sm90ELb1ELb0ELb0ELb1ELb1ELb0ELb0ELb1ELb1ELb1ELb0ELb0EEENS1_21CollectiveEpilogueFwdINS6_IJSA_SC_SB_EEES9_SE_SG_Li384ELb1ELb1ELb0ELb0EEENS1_36VarlenDynamicPersistentTileSchedulerILi192ELi128ELi384ELi128ELb0ELb1ELb1ELb1ELb1ELb1EEEEEEEEEvNT_6ParamsE)
        /*002c*/ 	.word	0x00000040


	//----- nvinfo : EIATTR_REGCOUNT
	.align		4
.L_47:
        /*0030*/ 	.byte	0x04, 0x2f
        /*0032*/ 	.short	(.L_49 - .L_48)
	.align		4
.L_48:
        /*0034*/ 	.word	index@(_ZN7cutlass13device_kernelIN5flash11enable_sm90INS1_16FlashAttnFwdSm90INS1_25CollectiveMainloopFwdSm90ILi2EN4cute5tupleIJNS5_1CILi1EEES8_S8_EEENS6_IJNS7_ILi192EEENS7_ILi128EEENS7_ILi64EEEEEELi64ENS_10bfloat16_tEfNS_4arch4Sm90ELb1ELb0ELb0ELb0ELb1ELb0ELb0ELb1ELb1ELb1ELb0ELb0EEENS1_21CollectiveEpilogueFwdINS6_IJSA_SC_SB_EEES9_SE_SG_Li384ELb0ELb1ELb0ELb0EEENS1_30DynamicPersistentTileSchedulerILi384ELi128ELb0ELb1ELb1EEEEEEEEEvNT_6ParamsE)
        /*0038*/ 	.word	0x00000080


	//----- nvinfo : EIATTR_FRAME_SIZE
	.align		4
.L_49:
        /*003c*/ 	.byte	0x04, 0x11
        /*003e*/ 	.short	(.L_51 - .L_50)
	.align		4
.L_50:
        /*0040*/ 	.word	index@(_ZN7cutlass13device_kernelIN5flash11enable_sm90INS1_16FlashAttnFwdSm90INS1_25CollectiveMainloopFwdSm90ILi2EN4cute5tupleIJNS5_1CILi1EEES8_S8_EEENS6_IJNS7_ILi192EEENS7_ILi128EEENS7_ILi64EEEEEELi64ENS_10bfloat16_tEfNS_4arch4Sm90ELb1ELb0ELb0ELb0ELb1ELb0ELb0ELb1ELb1ELb1ELb0ELb0EEENS1_21CollectiveEpilogueFwdINS6_IJSA_SC_SB_EEES9_SE_SG_Li384ELb0ELb1ELb0ELb0EEENS1_30DynamicPersistentTileSchedulerILi384ELi128ELb0ELb1ELb1EEEEEEEEEvNT_6ParamsE)
        /*0044*/ 	.word	0x00000018


	//----- nvinfo : EIATTR_REGCOUNT
	.align		4
.L_51:
        /*0048*/ 	.byte	0x04, 0x2f
        /*004a*/ 	.short	(.L_53 - .L_52)
	.align		4
.L_52:
        /*004c*/ 	.word	index@(_ZN7cutlass13device_kernelIN5flash11enable_sm90INS1_16FlashAttnFwdSm90INS1_25CollectiveMainloopFwdSm90ILi2EN4cute5tupleIJNS5_1CILi1EEES8_S8_EEENS6_IJNS7_ILi192EEENS7_ILi128EEENS7_ILi64EEEEEELi64ENS_10bfloat16_tEfNS_4arch4Sm90ELb0ELb1ELb0ELb1ELb1ELb1ELb0ELb1ELb1ELb1ELb0ELb0EEENS1_21CollectiveEpilogueFwdINS6_IJSA_SC_SB_EEES9_SE_SG_Li384ELb1ELb1ELb0ELb0EEENS1_36VarlenDynamicPersistentTileSchedulerILi192ELi128ELi384ELi128ELb0ELb1ELb1ELb1ELb0ELb1EEEEEEEEEvNT_6ParamsE)
        /*0050*/ 	.word	0x00000080


	//----- nvinfo : EIATTR_FRAME_SIZE
	.align		4
.L_53:
        /*0054*/ 	.byte	0x04, 0x11
        /*0056*/ 	.short	(.L_55 - .L_54)
	.align		4
.L_54:
        /*0058*/ 	.word	index@(_ZN7cutlass13device_kernelIN5flash11enable_sm90INS1_16FlashAttnFwdSm90INS1_25CollectiveMainloopFwdSm90ILi2EN4cute5tupleIJNS5_1CILi1EEES8_S8_EEENS6_IJNS7_ILi192EEENS7_ILi128EEENS7_ILi64EEEEEELi64ENS_10bfloat16_tEfNS_4arch4Sm90ELb0ELb1ELb0ELb1ELb1ELb1ELb0ELb1ELb1ELb1ELb0ELb0EEENS1_21CollectiveEpilogueFwdINS6_IJSA_SC_SB_EEES9_SE_SG_Li384ELb1ELb1ELb0ELb0EEENS1_36VarlenDynamicPersistentTileSchedulerILi192ELi128ELi384ELi128ELb0ELb1ELb1ELb1ELb0ELb1EEEEEEEEEvNT_6ParamsE)
        /*005c*/ 	.word	0x00000070


	//----- nvinfo : EIATTR_REGCOUNT
	.align		4
.L_55:
        /*0060*/ 	.byte	0x04, 0x2f
        /*0062*/ 	.short	(.L_57 - .L_56)
	.align		4
.L_56:
        /*0064*/ 	.word	index@(_ZN7cutlass13device_kernelIN5flash11enable_sm90INS1_16FlashAttnFwdSm90INS1_25CollectiveMainloopFwdSm90ILi2EN4cute5tupleIJNS5_1CILi1EEES8_S8_EEENS6_IJNS7_ILi192EEENS7_ILi128EEENS7_ILi64EEEEEELi64ENS_10bfloat16_tEfNS_4arch4Sm90ELb0ELb1ELb0ELb1ELb1ELb0ELb0ELb1ELb1ELb1ELb0ELb0EEENS1_21CollectiveEpilogueFwdINS6_IJSA_SC_SB_EEES9_SE_SG_Li384ELb1ELb1ELb0ELb0EEENS1_36VarlenDynamicPersistentTileSchedulerILi192ELi128ELi384ELi128ELb0ELb1ELb1ELb1ELb0ELb1EEEEEEEEEvNT_6ParamsE)
        /*0068*/ 	.word	0x00000080


	//----- nvinfo : EIATTR_FRAME_SIZE
	.align		4
.L_57:
        /*006c*/ 	.byte	0x04, 0x11
        /*006e*/ 	.short	(.L_59 - .L_58)
	.align		4
.L_58:
        /*0070*/ 	.word	index@(_ZN7cutlass13device_kernelIN5flash11enable_sm90INS1_16FlashAttnFwdSm90INS1_25CollectiveMainloopFwdSm90ILi2EN4cute5tupleIJNS5_1CILi1EEES8_S8_EEENS6_IJNS7_ILi192EEENS7_ILi128EEENS7_ILi64EEEEEELi64ENS_10bfloat16_tEfNS_4arch4Sm90ELb0ELb1ELb0ELb1ELb1ELb0ELb0ELb1ELb1ELb1ELb0ELb0EEENS1_21CollectiveEpilogueFwdINS6_IJSA_SC_SB_EEES9_SE_SG_Li384ELb1ELb1ELb0ELb0EEENS1_36VarlenDynamicPersistentTileSchedulerILi192ELi128ELi384ELi128ELb0ELb1ELb1ELb1ELb0ELb1EEEEEEEEEvNT_6ParamsE)
        /*0074*/ 	.word	0x00000038


	//----- nvinfo : EIATTR_REGCOUNT
	.align		4
.L_59:
        /*0078*/ 	.byte	0x04, 0x2f
        /*007a*/ 	.short	(.L_61 - .L_60)
	.align		4
.L_60:
        /*007c*/ 	.word	index@(_ZN7cutlass13device_kernelIN5flash11enable_sm90INS1_16FlashAttnFwdSm90INS1_25CollectiveMainloopFwdSm90ILi2EN4cute5tupleIJNS5_1CILi1EEES8_S8_EEENS6_IJNS7_ILi192EEENS7_ILi128EEENS7_ILi64EEEEEELi64ENS_10bfloat16_tEfNS_4arch4Sm90ELb0ELb1ELb0ELb0ELb1ELb0ELb0ELb1ELb1ELb1ELb0ELb0EEENS1_21CollectiveEpilogueFwdINS6_IJSA_SC_SB_EEES9_SE_SG_Li384ELb0ELb1ELb0ELb0EEENS1_30DynamicPersistentTileSchedulerILi384ELi128ELb0ELb1ELb1EEEEEEEEEvNT_6ParamsE)
        /*0080*/ 	.word	0x00000080


	//----- nvinfo : EIATTR_FRAME_SIZE
	.align		4
.L_61:
        /*0084*/ 	.byte	0x04, 0x11
        /*0086*/ 	.short	(.L_63 - .L_62)
	.align		4
.L_62:
        /*0088*/ 	.word	index@(_ZN7cutlass13device_kernelIN5flash11enable_sm90INS1_16FlashAttnFwdSm90INS1_25CollectiveMainloopFwdSm90ILi2EN4cute5tupleIJNS5_1CILi1EEES8_S8_EEENS6_IJNS7_ILi192EEENS7_ILi128EEENS7_ILi64EEEEEELi64ENS_10bfloat16_tEfNS_4arch4Sm90ELb0ELb1ELb0ELb0ELb1ELb0ELb0ELb1ELb1ELb1ELb0ELb0EEENS1_21CollectiveEpilogueFwdINS6_IJSA_SC_SB_EEES9_SE_SG_Li384ELb0ELb1ELb0ELb0EEENS1_30DynamicPersistentTileSchedulerILi384ELi128ELb0ELb1ELb1EEEEEEEEEvNT_6ParamsE)
        /*008c*/ 	.word	0x00000018


	//----- nvinfo : EIATTR_REGCOUNT
	.align		4
.L_63:
        /*0090*/ 	.byte	0x04, 0x2f
        /*0092*/ 	.short	(.L_65 - .L_64)
	.align		4
.L_64:
        /*0094*/ 	.word	index@(_ZN7cutlass13device_kernelIN5flash11enable_sm90INS1_16FlashAttnFwdSm90INS1_25CollectiveMainloopFwdSm90ILi2EN4cute5tupleIJNS5_1CILi1EEES8_S8_EEENS6_IJNS7_ILi192EEENS7_ILi128EEENS7_ILi64EEEEEELi64ENS_10bfloat16_tEfNS_4arch4Sm90ELb0ELb0ELb0ELb1ELb1ELb1ELb0ELb1ELb1ELb1ELb0ELb0EEENS1_21CollectiveEpilogueFwdINS6_IJSA_SC_SB_EEES9_SE_SG_Li384ELb1ELb1ELb0ELb0EEENS1_36VarlenDynamicPersistentTileSchedulerILi192ELi128ELi384ELi128ELb0ELb1ELb1ELb0ELb1ELb1EEEEEEEEEvNT_6ParamsE)
        /*0098*/ 	.word	0x00000080


	//----- nvinfo : EIATTR_FRAME_SIZE
	.align		4
.L_65:
        /*009c*/ 	.byte	0x04, 0x11
        /*009e*/ 	.short	(.L_67 - .L_66)
	.align		4
.L_66:
        /*00a0*/ 	.word	index@(_ZN7cutlass13device_kernelIN5flash11enable_sm90INS1_16FlashAttnFwdSm90INS1_25CollectiveMainloopFwdSm90ILi2EN4cute5tupleIJNS5_1CILi1EEES8_S8_EEENS6_IJNS7_ILi192EEENS7_ILi128EEENS7_ILi64EEEEEELi64ENS_10bfloat16_tEfNS_4arch4Sm90ELb0ELb0ELb0ELb1ELb1ELb1ELb0ELb1ELb1ELb1ELb0ELb0EEENS1_21CollectiveEpilogueFwdINS6_IJSA_SC_SB_EEES9_SE_SG_Li384ELb1ELb1ELb0ELb0EEENS1_36VarlenDynamicPersistentTileSchedulerILi192ELi128ELi384ELi128ELb0ELb1ELb1ELb0ELb1ELb1EEEEEEEEEvNT_6ParamsE)
        /*00a4*/ 	.word	0x00000078


	//----- nvinfo : EIATTR_REGCOUNT
	.align		4
.L_67:
        /*00a8*/ 	.byte	0x04, 0x2f
        /*00aa*/ 	.short	(.L_69 - .L_68)
	.align		4
.L_68:
        /*00ac*/ 	.word	index@(_ZN7cutlass13device_kernelIN5flash11enable_sm90INS1_16FlashAttnFwdSm90INS1_25CollectiveMainloopFwdSm90ILi2EN4cute5tupleIJNS5_1CILi1EEES8_S8_EEENS6_IJNS7_ILi192EEENS7_ILi128EEENS7_ILi64EEEEEELi64ENS_10bfloat16_tEfNS_4arch4Sm90ELb0ELb0ELb0ELb1ELb1ELb0ELb0ELb1ELb1ELb1ELb0ELb0EEENS1_21CollectiveEpilogueFwdINS6_IJSA_SC_SB_EEES9_SE_SG_Li384ELb1ELb1ELb0ELb0EEENS1_36VarlenDynamicPersistentTileSchedulerILi192ELi128ELi384ELi128ELb0ELb1ELb1ELb0ELb1ELb1EEEEEEEEEvNT_6ParamsE)
        /*00b0*/ 	.word	0x00000080


	//----- nvinfo : EIATTR_FRAME_SIZE
	.align		4
.L_69:
        /*00b4*/ 	.byte	0x04, 0x11
        /*00b6*/ 	.short	(.L_71 - .L_70)
	.align		4
.L_70:
        /*00b8*/ 	.word	index@(_ZN7cutlass13device_kernelIN5flash11enable_sm90INS1_16FlashAttnFwdSm90INS1_25CollectiveMainloopFwdSm90ILi2EN4cute5tupleIJNS5_1CILi1EEES8_S8_EEENS6_IJNS7_ILi192EEENS7_ILi128EEENS7_ILi64EEEEEELi64ENS_10bfloat16_tEfNS_4arch4Sm90ELb0ELb0ELb0ELb1ELb1ELb0ELb0ELb1ELb1ELb1ELb0ELb0EEENS1_21CollectiveEpilogueFwdINS6_IJSA_SC_SB_EEES9_SE_SG_Li384ELb1ELb1ELb0ELb0EEENS1_36VarlenDynamicPersistentTileSchedulerILi192ELi128ELi384ELi128ELb0ELb1ELb1ELb0ELb1ELb1EEEEEEEEEvNT_6ParamsE)
        /*00bc*/ 	.word	0x00000040


	//----- nvinfo : EIATTR_REGCOUNT
	.align		4
.L_71:
        /*00c0*/ 	.byte	0x04, 0x2f
        /*00c2*/ 	.short	(.L_73 - .L_72)
	.align		4
.L_72:
        /*00c4*/ 	.word	index@(_ZN7cutlass13device_kernelIN5flash11enable_sm90INS1_16FlashAttnFwdSm90INS1_25CollectiveMainloopFwdSm90ILi2EN4cute5tupleIJNS5_1CILi1EEES8_S8_EEENS6_IJNS7_ILi192EEENS7_ILi128EEENS7_ILi64EEEEEELi64ENS_10bfloat16_tEfNS_4arch4Sm90ELb0ELb0ELb0ELb0ELb1ELb0ELb0ELb1ELb1ELb1ELb0ELb0EEENS1_21CollectiveEpilogueFwdINS6_IJSA_SC_SB_EEES9_SE_SG_Li384ELb0ELb1ELb0ELb0EEENS1_29StaticPersistentTileSchedulerILb0EEEEEEEEEvNT_6ParamsE)
        /*00c8*/ 	.word	0x00000080


	//----- nvinfo : EIATTR_FRAME_SIZE
	.align		4
.L_73:
        /*00cc*/ 	.byte	0x04, 0x11
        /*00ce*/ 	.short	(.L_75 - .L_74)
	.align		4
.L_74:
        /*00d0*/ 	.word	index@(_ZN7cutlass13device_kernelIN5flash11enable_sm90INS1_16FlashAttnFwdSm90INS1_25CollectiveMainloopFwdSm90ILi2EN4cute5tupleIJNS5_1CILi1EEES8_S8_EEENS6_IJNS7_ILi192EEENS7_ILi128EEENS7_ILi64EEEEEELi64ENS_10bfloat16_tEfNS_4arch4Sm90ELb0ELb0ELb0ELb0ELb1ELb0ELb0ELb1ELb1ELb1ELb0ELb0EEENS1_21CollectiveEpilogueFwdINS6_IJSA_SC_SB_EEES9_SE_SG_Li384ELb0ELb1ELb0ELb0EEENS1_29StaticPersistentTileSchedulerILb0EEEEEEEEEvNT_6ParamsE)
        /*00d4*/ 	.word	0x00000010


	//----- nvinfo : EIATTR_REGCOUNT
	.align		4
.L_75:
        /*00d8*/ 	.byte	0x04, 0x2f
        /*00da*/ 	.short	(.L_77 - .L_76)
	.align		4
.L_76:
        /*00dc*/ 	.word	index@(_ZN7cutlass13device_kernelIN5flash11enable_sm90INS1_16FlashAttnFwdSm90INS1_25CollectiveMainloopFwdSm90ILi2EN4cute5tupleIJNS5_1CILi1EEES8_S8_EEENS6_IJNS7_ILi192EEENS7_ILi128EEENS7_ILi96EEEEEELi96ENS_10bfloat16_tEfNS_4arch4Sm90ELb1ELb0ELb0ELb1ELb1ELb1ELb0ELb0ELb1ELb1ELb0ELb0EEENS1_21CollectiveEpilogueFwdINS6_IJSA_SC_SB_EEES9_SE_SG_Li384ELb1ELb1ELb0ELb0EEENS1_36VarlenDynamicPersistentTileSchedulerILi192ELi128ELi384ELi128ELb0ELb1ELb1ELb1ELb1ELb1EEEEEEEEEvNT_6ParamsE)
        /*00e0*/ 	.word	0x00000080


	//----- nvinfo : EIATTR_FRAME_SIZE
	.align		4
.L_77:
        /*00e4*/ 	.byte	0x04, 0x11
        /*00e6*/ 	.short	(.L_79 - .L_78)
	.align		4
.L_78:
        /*00e8*/ 	.word	index@(_ZN7cutlass13device_kernelIN5flash11enable_sm90INS1_16FlashAttnFwdSm90INS1_25CollectiveMainloopFwdSm90ILi2EN4cute5tupleIJNS5_1CILi1EEES8_S8_EEENS6_IJNS7_ILi192EEENS7_ILi128EEENS7_ILi96EEEEEELi96ENS_10bfloat16_tEfNS_4arch4Sm90ELb1ELb0ELb0ELb1ELb1ELb1ELb0ELb0ELb1ELb1ELb0ELb0EEENS1_21CollectiveEpilogueFwdINS6_IJSA_SC_SB_EEES9_SE_SG_Li384ELb1ELb1ELb0ELb0EEENS1_36VarlenDynamicPersistentTileSchedulerILi192ELi128ELi384ELi128ELb0ELb1ELb1ELb1ELb1ELb1EEEEEEEEEvNT_6ParamsE)
        /*00ec*/ 	.word	0x00000088


	//----- nvinfo : EIATTR_REGCOUNT
	.align		4
.L_79:
        /*00f0*/ 	.byte	0x04, 0x2f
        /*00f2*/ 	.short	(.L_81 - .L_80)
	.align		4
.L_80:
        /*00f4*/ 	.word	index@(_ZN7cutlass13device_kernelIN5flash11enable_sm90INS1_16FlashAttnFwdSm90INS1_25CollectiveMainloopFwdSm90ILi2EN4cute5tupleIJNS5_1CILi1EEES8_S8_EEENS6_IJNS7_ILi192EEENS7_ILi128EEENS7_ILi96EEEEEELi96ENS_10bfloat16_tEfNS_4arch4Sm90ELb1ELb0ELb0ELb1ELb1ELb0ELb0ELb0ELb1ELb1ELb0ELb0EEENS1_21CollectiveEpilogueFwdINS6_IJSA_SC_SB_EEES9_SE_SG_Li384ELb1ELb1ELb0ELb0EEENS1_36VarlenDynamicPersistentTileSchedulerILi192ELi128ELi384ELi128ELb0ELb1ELb1ELb1ELb1ELb1EEEEEEEEEvNT_6ParamsE)
        /*00f8*/ 	.word	0x00000080


	//----- nvinfo : EIATTR_FRAME_SIZE
	.align		4
.L_81:
        /*00fc*/ 	.byte	0x04, 0x11
        /*00fe*/ 	.short	(.L_83 - .L_82)
	.align		4
.L_82:
        /*0100*/ 	.word	index@(_ZN7cutlass13device_kernelIN5flash11enable_sm90INS1_16FlashAttnFwdSm90INS1_25CollectiveMainloopFwdSm90ILi2EN4cute5tupleIJNS5_1CILi1EEES8_S8_EEENS6_IJNS7_ILi192EEENS7_ILi128EEENS7_ILi96EEEEEELi96ENS_10bfloat16_tEfNS_4arch4Sm90ELb1ELb0ELb0ELb1ELb1ELb0ELb0ELb0ELb1ELb1ELb0ELb0EEENS1_21CollectiveEpilogueFwdINS6_IJSA_SC_SB_EEES9_SE_SG_Li384ELb1ELb1ELb0ELb0EEENS1_36VarlenDynamicPersistentTileSchedulerILi192ELi128ELi384ELi128ELb0ELb1ELb1ELb1ELb1ELb1EEEEEEEEEvNT_6ParamsE)
        /*0104*/ 	.word	0x00000040


	//----- nvinfo : EIATTR_REGCOUNT
	.align		4
.L_83:
        /*0108*/ 	.byte	0x04, 0x2f
        /*010a*/ 	.short	(.L_85 - .L_84)
	.align		4
.L_84:
        /*010c*/ 	.word	index@(_ZN7cutlass13device_kernelIN5flash11enable_sm90INS1_16FlashAttnFwdSm90INS1_25CollectiveMainloopFwdSm90ILi2EN4cute5tupleIJNS5_1CILi1EEES8_S8_EEENS6_IJNS7_ILi192EEENS7_ILi128EEENS7_ILi96EEEEEELi96ENS_10bfloat16_tEfNS_4arch4Sm90ELb1ELb0ELb0ELb0ELb1ELb0ELb0ELb0ELb1ELb1ELb0ELb0EEENS1_21CollectiveEpilogueFwdINS6_IJSA_SC_SB_EEES9_SE_SG_Li384ELb0ELb1ELb0ELb0EEENS1_30DynamicPersistentTileSchedulerILi384ELi128ELb0ELb1ELb1EEEEEEEEEvNT_6ParamsE)
        /*0110*/ 	.word	0x00000080


	//----- nvinfo : EIATTR_FRAME_SIZE
	.align		4
.L_85:
        /*0114*/ 	.byte	0x04, 0x11
        /*0116*/ 	.short	(.L_87 - .L_86)
	.align		4
.L_86:
        /*0118*/ 	.word	index@(_ZN7cutlass13device_kernelIN5flash11enable_sm90INS1_16FlashAttnFwdSm90INS1_25CollectiveMainloopFwdSm90ILi2EN4cute5tupleIJNS5_1CILi1EEES8_S8_EEENS6_IJNS7_ILi192EEENS7_ILi128EEENS7_ILi96EEEEEELi96ENS_10bfloat16_tEfNS_4arch4Sm90ELb1ELb0ELb0ELb0ELb1ELb0ELb0ELb0ELb1ELb1ELb0ELb0EEENS1_21CollectiveEpilogueFwdINS6_IJSA_SC_SB_EEES9_SE_SG_Li384ELb0ELb1ELb0ELb0EEENS1_30DynamicPersistentTileSchedulerILi384ELi128ELb0ELb1ELb1EEEEEEEEEvNT_6ParamsE)
        /*011c*/ 	.word	0x00000018


	//----- nvinfo : EIATTR_REGCOUNT
	.align		4
.L_87:
        /*0120*/ 	.byte	0x04, 0x2f
        /*0122*/ 	.short	(.L_89 - .L_88)
	.align		4
.L_88:
        /*0124*/ 	.word	index@(_ZN7cutlass13device_kernelIN5flash11enable_sm90INS1_16FlashAttnFwdSm90INS1_25CollectiveMainloopFwdSm90ILi2EN4cute5tupleIJNS5_1CILi1EEES8_S8_EEENS6_IJNS7_ILi192EEENS7_ILi128EEENS7_ILi96EEEEEELi96ENS_10bfloat16_tEfNS_4arch4Sm90ELb0ELb1ELb0ELb1ELb1ELb1ELb0ELb0ELb1ELb1ELb0ELb0EEENS1_21CollectiveEpilogueFwdINS6_IJSA_SC_SB_EEES9_SE_SG_Li384ELb1ELb1ELb0ELb0EEENS1_36VarlenDynamicPersistentTileSchedulerILi192ELi128ELi384ELi128ELb0ELb1ELb1ELb1ELb0ELb1EEEEEEEEEvNT_6ParamsE)
        /*0128*/ 	.word	0x00000080


	//----- nvinfo : EIATTR_FRAME_SIZE
	.align		4
.L_89:
        /*012c*/ 	.byte	0x04, 0x11
        /*012e*/ 	.short	(.L_91 - .L_90)
	.align		4
.L_90:
        /*0130*/ 	.word	index@(_ZN7cutlass13device_kernelIN5flash11enable_sm90INS1_16FlashAttnFwdSm90INS1_25CollectiveMainloopFwdSm90ILi2EN4cute5tupleIJNS5_1CILi1EEES8_S8_EEENS6_IJNS7_ILi192EEENS7_ILi128EEENS7_ILi96EEEEEELi96ENS_10bfloat16_tEfNS_4arch4Sm90ELb0ELb1ELb0ELb1ELb1ELb1ELb0ELb0ELb1ELb1ELb0ELb0EEENS1_21CollectiveEpilogueFwdINS6_IJSA_SC_SB_EEES9_SE_SG_Li384ELb1ELb1ELb0ELb0EEENS1_36VarlenDynamicPersistentTileSchedulerILi192ELi128ELi384ELi128ELb0ELb1ELb1ELb1ELb0ELb1EEEEEEEEEvNT_6ParamsE)
        /*0134*/ 	.word	0x00000080


	//----- nvinfo : EIATTR_REGCOUNT
	.align		4
.L_91:
        /*0138*/ 	.byte	0x04, 0x2f
        /*013a*/ 	.short	(.L_93 - .L_92)
	.align		4
.L_92:
        /*013c*/ 	.word	index@(_ZN7cutlass13device_kernelIN5flash11enable_sm90INS1_16FlashAttnFwdSm90INS1_25CollectiveMainloopFwdSm90ILi2EN4cute5tupleIJNS5_1CILi1EEES8_S8_EEENS6_IJNS7_ILi192EEENS7_ILi128EEENS7_ILi96EEEEEELi96ENS_10bfloat16_tEfNS_4arch4Sm90ELb0ELb1ELb0ELb1ELb1ELb0ELb0ELb0ELb1ELb1ELb0ELb0EEENS1_21CollectiveEpilogueFwdINS6_IJSA_SC_SB_EEES9_SE_SG_Li384ELb1ELb1ELb0ELb0EEENS1_36VarlenDynamicPersistentTileSchedulerILi192ELi128ELi384ELi128ELb0ELb1ELb1ELb1ELb0ELb1EEEEEEEEEvNT_6ParamsE)
        /*0140*/ 	.word	0x00000080


	//----- nvinfo : EIATTR_FRAME_SIZE
	.align		4
.L_93:
        /*0144*/ 	.byte	0x04, 0x11
        /*0146*/ 	.short	(.L_95 - .L_94)
	.align		4
.L_94:
        /*0148*/ 	.word	index@(_ZN7cutlass13device_kernelIN5flash11enable_sm90INS1_16FlashAttnFwdSm90INS1_25CollectiveMainloopFwdSm90ILi2EN4cute5tupleIJNS5_1CILi1EEES8_S8_EEENS6_IJNS7_ILi192EEENS7_ILi128EEENS7_ILi96EEEEEELi96ENS_10bfloat16_tEfNS_4arch4Sm90ELb0ELb1ELb0ELb1ELb1ELb0ELb0ELb0ELb1ELb1ELb0ELb0EEENS1_21CollectiveEpilogueFwdINS6_IJSA_SC_SB_EEES9_SE_SG_Li384ELb1ELb1ELb0ELb0EEENS1_36VarlenDynamicPersistentTileSchedulerILi192ELi128ELi384ELi128ELb0ELb1ELb1ELb1ELb0ELb1EEEEEEEEEvNT_6ParamsE)
        /*014c*/ 	.word	0x00000030


	//----- nvinfo : EIATTR_REGCOUNT
	.align		4
.L_95:
        /*0150*/ 	.byte	0x04, 0x2f
        /*0152*/ 	.short	(.L_97 - .L_96)
	.align		4
.L_96:
        /*0154*/ 	.word	index@(_ZN7cutlass13device_kernelIN5flash11enable_sm90INS1_16FlashAttnFwdSm90INS1_25CollectiveMainloopFwdSm90ILi2EN4cute5tupleIJNS5_1CILi1EEES8_S8_EEENS6_IJNS7_ILi192EEENS7_ILi128EEENS7_ILi96EEEEEELi96ENS_10bfloat16_tEfNS_4arch4Sm90ELb0ELb1ELb0ELb0ELb1ELb0ELb0ELb0ELb1ELb1ELb0ELb0EEENS1_21CollectiveEpilogueFwdINS6_IJSA_SC_SB_EEES9_SE_SG_Li384ELb0ELb1ELb0ELb0EEENS1_30DynamicPersistentTileSchedulerILi384ELi128ELb0ELb1ELb1EEEEEEEEEvNT_6ParamsE)
        /*0158*/ 	.word	0x00000080


	//----- nvinfo : EIATTR_FRAME_SIZE
	.align		4
.L_97:
        /*015c*/ 	.byte	0x04, 0x11
        /*015e*/ 	.short	(.L_99 - .L_98)
	.align		4
.L_98:
        /*0160*/ 	.word	index@(_ZN7cutlass13device_kernelIN5flash11enable_sm90INS1_16FlashAttnFwdSm90INS1_25CollectiveMainloopFwdSm90ILi2EN4cute5tupleIJNS5_1CILi1EEES8_S8_EEENS6_IJNS7_ILi192EEENS7_ILi128EEENS7_ILi96EEEEEELi96ENS_10bfloat16_tEfNS_4arch4Sm90ELb0ELb1ELb0ELb0ELb1ELb0ELb0ELb0ELb1ELb1ELb0ELb0EEENS1_21CollectiveEpilogueFwdINS6_IJSA_SC_SB_EEES9_SE_SG_Li384ELb0ELb1ELb0ELb0EEENS1_30DynamicPersistentTileSchedulerILi384ELi128ELb0ELb1ELb1EEEEEEEEEvNT_6ParamsE)
        /*0164*/ 	.word	0x00000018


	//----- nvinfo : EIATTR_REGCOUNT
	.align		4
.L_99:
        /*0168*/ 	.byte	0x04, 0x2f
        /*016a*/ 	.short	(.L_101 - .L_100)
	.align		4
.L_100:
        /*016c*/ 	.word	index@(_ZN7cutlass13device_kernelIN5flash11enable_sm90INS1_16FlashAttnFwdSm90INS1_25CollectiveMainloopFwdSm90ILi2EN4cute5tupleIJNS5_1CILi1EEES8_S8_EEENS6_IJNS7_ILi192EEENS7_ILi128EEENS7_ILi96EEEEEELi96ENS_10bfloat16_tEfNS_4arch4Sm90ELb0ELb0ELb0ELb1ELb1ELb1ELb0ELb0ELb1ELb1ELb0ELb0EEENS1_21CollectiveEpilogueFwdINS6_IJSA_SC_SB_EEES9_SE_SG_Li384ELb1ELb1ELb0ELb0EEENS1_36VarlenDynamicPersistentTileSchedulerILi192ELi128ELi384ELi128ELb0ELb1ELb1ELb0ELb1ELb1EEEEEEEEEvNT_6ParamsE)
        /*0170*/ 	.word	0x00000080


	//----- nvinfo : EIATTR_FRAME_SIZE
	.align		4
.L_101:
        /*0174*/ 	.byte	0x04, 0x11
        /*0176*/ 	.short	(.L_103 - .L_102)
	.align		4
.L_102:
        /*0178*/ 	.word	index@(_ZN7cutlass13device_kernelIN5flash11enable_sm90INS1_16FlashAttnFwdSm90INS1_25CollectiveMainloopFwdSm90ILi2EN4cute5tupleIJNS5_1CILi1EEES8_S8_EEENS6_IJNS7_ILi192EEENS7_ILi128EEENS7_ILi96EEEEEELi96ENS_10bfloat16_tEfNS_4arch4Sm90ELb0ELb0ELb0ELb1ELb1ELb1ELb0ELb0ELb1ELb1ELb0ELb0EEENS1_21CollectiveEpilogueFwdINS6_IJSA_SC_SB_EEES9_SE_SG_Li384ELb1ELb1ELb0ELb0EEENS1_36VarlenDynamicPersistentTileSchedulerILi192ELi128ELi384ELi128ELb0ELb1ELb1ELb0ELb1ELb1EEEEEEEEEvNT_6ParamsE)
        /*017c*/ 	.word	0x00000098


	//----- nvinfo : EIATTR_REGCOUNT
	.align		4
.L_103:
        /*0180*/ 	.byte	0x04, 0x2f
        /*0182*/ 	.short	(.L_105 - .L_104)
	.align		4
.L_104:
        /*0184*/ 	.word	index@(_ZN7cutlass13device_kernelIN5flash11enable_sm90INS1_16FlashAttnFwdSm90INS1_25CollectiveMainloopFwdSm90ILi2EN4cute5tupleIJNS5_1CILi1EEES8_S8_EEENS6_IJNS7_ILi192EEENS7_ILi128EEENS7_ILi96EEEEEELi96ENS_10bfloat16_tEfNS_4arch4Sm90ELb0ELb0ELb0ELb1ELb1ELb0ELb0ELb0ELb1ELb1ELb0ELb0EEENS1_21CollectiveEpilogueFwdINS6_IJSA_SC_SB_EEES9_SE_SG_Li384ELb1ELb1ELb0ELb0EEENS1_36VarlenDynamicPersistentTileSchedulerILi192ELi128ELi384ELi128ELb0ELb1ELb1ELb0ELb1ELb1EEEEEEEEEvNT_6ParamsE)
        /*0188*/ 	.word	0x00000080


	//----- nvinfo : EIATTR_FRAME_SIZE
	.align		4
.L_105:
        /*018c*/ 	.byte	0x04, 0x11
        /*018e*/ 	.short	(.L_107 - .L_106)
	.align		4
.L_106:
        /*0190*/ 	.word	index@(_ZN7cutlass13device_kernelIN5flash11enable_sm90INS1_16FlashAttnFwdSm90INS1_25CollectiveMainloopFwdSm90ILi2EN4cute5tupleIJNS5_1CILi1EEES8_S8_EEENS6_IJNS7_ILi192EEENS7_ILi128EEENS7_ILi96EEEEEELi96ENS_10bfloat16_tEfNS_4arch4Sm90ELb0ELb0ELb0ELb1ELb1ELb0ELb0ELb0ELb1ELb1ELb0ELb0EEENS1_21CollectiveEpilogueFwdINS6_IJSA_SC_SB_EEES9_SE_SG_Li384ELb1ELb1ELb0ELb0EEENS1_36VarlenDynamicPersistentTileSchedulerILi192ELi128ELi384ELi128ELb0ELb1ELb1ELb0ELb1ELb1EEEEEEEEEvNT_6ParamsE)
        /*0194*/ 	.word	0x00000040


	//----- nvinfo : EIATTR_REGCOUNT
	.align		4
.L_107:
        /*0198*/ 	.byte	0x04, 0x2f
        /*019a*/ 	.short	(.L_109 - .L_108)
	.align		4
.L_108:
        /*019c*/ 	.word	index@(_ZN7cutlass13device_kernelIN5flash11enable_sm90INS1_16FlashAttnFwdSm90INS1_25CollectiveMainloopFwdSm90ILi2EN4cute5tupleIJNS5_1CILi1EEES8_S8_EEENS6_IJNS7_ILi192EEENS7_ILi128EEENS7_ILi96EEEEEELi96ENS_10bfloat16_tEfNS_4arch4Sm90ELb0ELb0ELb0ELb0ELb1ELb0ELb0ELb0ELb1ELb1ELb0ELb0EEENS1_21CollectiveEpilogueFwdINS6_IJSA_SC_SB_EEES9_SE_SG_Li384ELb0ELb1ELb0ELb0EEENS1_29StaticPersistentTileSchedulerILb0EEEEEEEEEvNT_6ParamsE)
        /*01a0*/ 	.word	0x00000080


	//----- nvinfo : EIATTR_FRAME_SIZE
	.align		4
.L_109:
        /*01a4*/ 	.byte	0x04, 0x11
        /*01a6*/ 	.short	(.L_111 - .L_110)
	.align		4
.L_110:
        /*01a8*/ 	.word	index@(_ZN7cutlass13device_kernelIN5flash11enable_sm90INS1_16FlashAttnFwdSm90INS1_25CollectiveMainloopFwdSm90ILi2EN4cute5tupleIJNS5_1CILi1EEES8_S8_EEENS6_IJNS7_ILi192EEENS7_ILi128EEENS7_ILi96EEEEEELi96ENS_10bfloat16_tEfNS_4arch4Sm90ELb0ELb0ELb0ELb0ELb1ELb0ELb0ELb0ELb1ELb1ELb0ELb0EEENS1_21CollectiveEpilogueFwdINS6_IJSA_SC_SB_EEES9_SE_SG_Li384ELb0ELb1ELb0ELb0EEENS1_29StaticPersistentTileSchedulerILb0EEEEEEEEEvNT_6ParamsE)
        /*01ac*/ 	.word	0x00000018


	//----- nvinfo : EIATTR_REGCOUNT
	.align		4
.L_111:
        /*01b0*/ 	.byte	0x04, 0x2f
        /*01b2*/ 	.short	(.L_113 - .L_112)
	.align		4
.L_112:
        /*01b4*/ 	.word	index@(_ZN7cutlass13device_kernelIN5flash11enable_sm90INS1_16FlashAttnFwdSm90INS1_25CollectiveMainloopFwdSm90ILi2EN4cute5tupleIJNS5_1CILi1EEES8_S8_EEENS6_IJNS7_ILi128EEESA_SA_EEELi128ENS_10bfloat16_tEfNS_4arch4Sm90ELb1ELb0ELb0ELb1ELb1ELb1ELb0ELb1ELb1ELb1ELb0ELb0EEENS1_21CollectiveEpilogueFwdISB_S9_SC_SE_Li256ELb1ELb1ELb0ELb0EEENS1_36VarlenDynamicPersistentTileSchedulerILi128ELi128ELi256ELi128ELb0ELb1ELb1ELb1ELb1ELb1EEEEEEEEEvNT_6ParamsE)
        /*01b8*/ 	.word	0x000000a8


	//----- nvinfo : EIATTR_FRAME_SIZE
	.align		4
.L_113:
        /*01bc*/ 	.byte	0x04, 0x11
        /*01be*/ 	.short	(.L_115 - .L_114)
	.align		4
.L_114:
        /*01c0*/ 	.word	index@(_ZN7cutlass13device_kernelIN5flash11enable_sm90INS1_16FlashAttnFwdSm90INS1_25CollectiveMainloopFwdSm90ILi2EN4cute5tupleIJNS5_1CILi1EEES8_S8_EEENS6_IJNS7_ILi128EEESA_SA_EEELi128ENS_10bfloat16_tEfNS_4arch4Sm90ELb1ELb0ELb0ELb1ELb1ELb1ELb0ELb1ELb1ELb1ELb0ELb0EEENS1_21CollectiveEpilogueFwdISB_S9_SC_SE_Li256ELb1ELb1ELb0ELb0EEENS1_36VarlenDynamicPersistentTileSchedulerILi128ELi128ELi256ELi128ELb0ELb1ELb1ELb1ELb1ELb1EEEEEEEEEvNT_6ParamsE)
        /*01c4*/ 	.word	0x00000028


	//----- nvinfo : EIATTR_REGCOUNT
	.align		4
.L_115:
        /*01c8*/ 	.byte	0x04, 0x2f
        /*01ca*/ 	.short	(.L_117 - .L_116)
	.align		4
.L_116:
        /*01cc*/ 	.word	index@(_ZN7cutlass13device_kernelIN5flash11enable_sm90INS1_16FlashAttnFwdSm90INS1_25CollectiveMainloopFwdSm90ILi2EN4cute5tupleIJNS5_1CILi1EEES8_S8_EEENS6_IJNS7_ILi128EEESA_SA_EEELi128ENS_10bfloat16_tEfNS_4arch4Sm90ELb1ELb0ELb0ELb1ELb1ELb0ELb0ELb1ELb1ELb1ELb0ELb0EEENS1_21CollectiveEpilogueFwdISB_S9_SC_SE_Li256ELb1ELb1ELb0ELb0EEENS1_36VarlenDynamicPersistentTileSchedulerILi128ELi128ELi256ELi128ELb0ELb1ELb1ELb1ELb1ELb1EEEEEEEEEvNT_6ParamsE)
        /*01d0*/ 	.word	0x000000a8


	//----- nvinfo : EIATTR_FRAME_SIZE
	.align		4
.L_117:
        /*01d4*/ 	.byte	0x04, 0x11
        /*01d6*/ 	.short	(.L_119 - .L_118)
	.align		4
.L_118:
        /*01d8*/ 	.word	index@(_ZN7cutlass13device_kernelIN5flash11enable_sm90INS1_16FlashAttnFwdSm90INS1_25CollectiveMainloopFwdSm90ILi2EN4cute5tupleIJNS5_1CILi1EEES8_S8_EEENS6_IJNS7_ILi128EEESA_SA_EEELi128ENS_10bfloat16_tEfNS_4arch4Sm90ELb1ELb0ELb0ELb1ELb1ELb0ELb0ELb1ELb1ELb1ELb0ELb0EEENS1_21CollectiveEpilogueFwdISB_S9_SC_SE_Li256ELb1ELb1ELb0ELb0EEENS1_36VarlenDynamicPersistentTileSchedulerILi128ELi128ELi256ELi128ELb0ELb1ELb1ELb1ELb1ELb1EEEEEEEEEvNT_6ParamsE)
        /*01dc*/ 	.word	0x00000020


	//----- nvinfo : EIATTR_REGCOUNT
	.align		4
.L_119:
        /*01e0*/ 	.byte	0x04, 0x2f
        /*01e2*/ 	.short	(.L_121 - .L_120)
	.align		4
.L_120:
        /*01e4*/ 	.word	index@(_ZN7cutlass13device_kernelIN5flash11enable_sm90INS1_16FlashAttnFwdSm90INS1_25CollectiveMainloopFwdSm90ILi2EN4cute5tupleIJNS5_1CILi1EEES8_S8_EEENS6_IJNS7_ILi128EEESA_SA_EEELi128ENS_10bfloat16_tEfNS_4arch4Sm90ELb1ELb0ELb0ELb0ELb1ELb0ELb0ELb1ELb1ELb1ELb0ELb0EEENS1_21CollectiveEpilogueFwdISB_S9_SC_SE_Li256ELb0ELb1ELb0ELb0EEENS1_30DynamicPersistentTileSchedulerILi256ELi128ELb0ELb1ELb1EEEEEEEEEvNT_6ParamsE)
        /*01e8*/ 	.word	0x000000a8


	//----- nvinfo : EIATTR_FRAME_SIZE
	.align		4
.L_121:
        /*01ec*/ 	.byte	0x04, 0x11
        /*01ee*/ 	.short	(.L_123 - .L_122)
	.align		4
.L_122:
        /*01f0*/ 	.word	index@(_ZN7cutlass13device_kernelIN5flash11enable_sm90INS1_16FlashAttnFwdSm90INS1_25CollectiveMainloopFwdSm90ILi2EN4cute5tupleIJNS5_1CILi1EEES8_S8_EEENS6_IJNS7_ILi128EEESA_SA_EEELi128ENS_10bfloat16_tEfNS_4arch4Sm90ELb1ELb0ELb0ELb0ELb1ELb0ELb0ELb1ELb1ELb1ELb0ELb0EEENS1_21CollectiveEpilogueFwdISB_S9_SC_SE_Li256ELb0ELb1ELb0ELb0EEENS1_30DynamicPersistentTileSchedulerILi256ELi128ELb0ELb1ELb1EEEEEEEEEvNT_6ParamsE)
        /*01f4*/ 	.word	0x00000000


	//----- nvinfo : EIATTR_REGCOUNT
	.align		4
.L_123:
        /*01f8*/ 	.byte	0x04, 0x2f
        /*01fa*/ 	.short	(.L_125 - .L_124)
	.align		4
.L_124:
        /*01fc*/ 	.word	index@(_ZN7cutlass13device_kernelIN5flash11enable_sm90INS1_16FlashAttnFwdSm90INS1_25CollectiveMainloopFwdSm90ILi2EN4cute5tupleIJNS5_1CILi1EEES8_S8_EEENS6_IJNS7_ILi128EEESA_SA_EEELi128ENS_10bfloat16_tEfNS_4arch4Sm90ELb0ELb1ELb0ELb1ELb1ELb1ELb0ELb1ELb1ELb1ELb0ELb0EEENS1_21CollectiveEpilogueFwdISB_S9_SC_SE_Li256ELb1ELb1ELb0ELb0EEENS1_36VarlenDynamicPersistentTileSchedulerILi128ELi128ELi256ELi128ELb0ELb1ELb1ELb1ELb0ELb1EEEEEEEEEvNT_6ParamsE)
        /*0200*/ 	.word	0x000000a8


	//----- nvinfo : EIATTR_FRAME_SIZE
	.align		4
.L_125:
        /*0204*/ 	.byte	0x04, 0x11
        /*0206*/ 	.short	(.L_127 - .L_126)
	.align		4
.L_126:
        /*0208*/ 	.word	index@(_ZN7cutlass13device_kernelIN5flash11enable_sm90INS1_16FlashAttnFwdSm90INS1_25CollectiveMainloopFwdSm90ILi2EN4cute5tupleIJNS5_1CILi1EEES8_S8_EEENS6_IJNS7_ILi128EEESA_SA_EEELi128ENS_10bfloat16_tEfNS_4arch4Sm90ELb0ELb1ELb0ELb1ELb1ELb1ELb0ELb1ELb1ELb1ELb0ELb0EEENS1_21CollectiveEpilogueFwdISB_S9_SC_SE_Li256ELb1ELb1ELb0ELb0EEENS1_36VarlenDynamicPersistentTileSchedulerILi128ELi128ELi256ELi128ELb0ELb1ELb1ELb1ELb0ELb1EEEEEEEEEvNT_6ParamsE)
        /*020c*/ 	.word	0x00000030


	//----- nvinfo : EIATTR_REGCOUNT
	.align		4
.L_127:
        /*0210*/ 	.byte	0x04, 0x2f
        /*0212*/ 	.short	(.L_129 - .L_128)
	.align		4
.L_128:
        /*0214*/ 	.word	index@(_ZN7cutlass13device_kernelIN5flash11enable_sm90INS1_16FlashAttnFwdSm90INS1_25CollectiveMainloopFwdSm90ILi2EN4cute5tupleIJNS5_1CILi1EEES8_S8_EEENS6_IJNS7_ILi128EEESA_SA_EEELi128ENS_10bfloat16_tEfNS_4arch4Sm90ELb0ELb1ELb0ELb1ELb1ELb0ELb0ELb1ELb1ELb1ELb0ELb0EEENS1_21CollectiveEpilogueFwdISB_S9_SC_SE_Li256ELb1ELb1ELb0ELb0EEENS1_36VarlenDynamicPersistentTileSchedulerILi128ELi128ELi256ELi128ELb0ELb1ELb1ELb1ELb0ELb1EEEEEEEEEvNT_6ParamsE)
        /*0218*/ 	.word	0x000000a8


	//----- nvinfo : EIATTR_FRAME_SIZE
	.align		4
.L_129:
        /*021c*/ 	.byte	0x04, 0x11
        /*021e*/ 	.short	(.L_131 - .L_130)
	.align		4
.L_130:
        /*0220*/ 	.word	index@(_ZN7cutlass13device_kernelIN5flash11enable_sm90INS1_16FlashAttnFwdSm90INS1_25CollectiveMainloopFwdSm90ILi2EN4cute5tupleIJNS5_1CILi1EEES8_S8_EEENS6_IJNS7_ILi128EEESA_SA_EEELi128ENS_10bfloat16_tEfNS_4arch4Sm90ELb0ELb1ELb0ELb1ELb1ELb0ELb0ELb1ELb1ELb1ELb0ELb0EEENS1_21CollectiveEpilogueFwdISB_S9_SC_SE_Li256ELb1ELb1ELb0ELb0EEENS1_36VarlenDynamicPersistentTileSchedulerILi128ELi128ELi256ELi128ELb0ELb1ELb1ELb1ELb0ELb1EEEEEEEEEvNT_6ParamsE)
        /*0224*/ 	.word	0x00000020


	//----- nvinfo : EIATTR_REGCOUNT
	.align		4
.L_131:
        /*0228*/ 	.byte	0x04, 0x2f
        /*022a*/ 	.short	(.L_133 - .L_132)
	.align		4
.L_132:
        /*022c*/ 	.word	index@(_ZN7cutlass13device_kernelIN5flash11enable_sm90INS1_16FlashAttnFwdSm90INS1_25CollectiveMainloopFwdSm90ILi2EN4cute5tupleIJNS5_1CILi1EEES8_S8_EEENS6_IJNS7_ILi128EEESA_SA_EEELi128ENS_10bfloat16_tEfNS_4arch4Sm90ELb0ELb1ELb0ELb0ELb1ELb0ELb0ELb1ELb1ELb1ELb0ELb0EEENS1_21CollectiveEpilogueFwdISB_S9_SC_SE_Li256ELb0ELb1ELb0ELb0EEENS1_30DynamicPersistentTileSchedulerILi256ELi128ELb0ELb1ELb1EEEEEEEEEvNT_6ParamsE)
        /*0230*/ 	.word	0x000000a8


	//----- nvinfo : EIATTR_FRAME_SIZE
	.align		4
.L_133:
        /*0234*/ 	.byte	0x04, 0x11
        /*0236*/ 	.short	(.L_135 - .L_134)
	.align		4
.L_134:
        /*0238*/ 	.word	index@(_ZN7cutlass13device_kernelIN5flash11enable_sm90INS1_16FlashAttnFwdSm90INS1_25CollectiveMainloopFwdSm90ILi2EN4cute5tupleIJNS5_1CILi1EEES8_S8_EEENS6_IJNS7_ILi128EEESA_SA_EEELi128ENS_10bfloat16_tEfNS_4arch4Sm90ELb0ELb1ELb0ELb0ELb1ELb0ELb0ELb1ELb1ELb1ELb0ELb0EEENS1_21CollectiveEpilogueFwdISB_S9_SC_SE_Li256ELb0ELb1ELb0ELb0EEENS1_30DynamicPersistentTileSchedulerILi256ELi128ELb0ELb1ELb1EEEEEEEEEvNT_6ParamsE)
        /*023c*/ 	.word	0x00000000


	//----- nvinfo : EIATTR_REGCOUNT
	.align		4
.L_135:
        /*0240*/ 	.byte	0x04, 0x2f
        /*0242*/ 	.short	(.L_137 - .L_136)
	.align		4
.L_136:
        /*0244*/ 	.word	index@(_ZN7cutlass13device_kernelIN5flash11enable_sm90INS1_16FlashAttnFwdSm90INS1_25CollectiveMainloopFwdSm90ILi2EN4cute5tupleIJNS5_1CILi1EEES8_S8_EEENS6_IJNS7_ILi128EEESA_SA_EEELi128ENS_10bfloat16_tEfNS_4arch4Sm90ELb0ELb0ELb0ELb1ELb1ELb1ELb0ELb1ELb1ELb1ELb0ELb0EEENS1_21CollectiveEpilogueFwdISB_S9_SC_SE_Li256ELb1ELb1ELb0ELb0EEENS1_36VarlenDynamicPersistentTileSchedulerILi128ELi128ELi256ELi128ELb0ELb1ELb1ELb0ELb1ELb1EEEEEEEEEvNT_6ParamsE)
        /*0248*/ 	.word	0x000000a8


	//----- nvinfo : EIATTR_FRAME_SIZE
	.align		4
.L_137:
        /*024c*/ 	.byte	0x04, 0x11
        /*024e*/ 	.short	(.L_139 - .L_138)
	.align		4
.L_138:
        /*0250*/ 	.word	index@(_ZN7cutlass13device_kernelIN5flash11enable_sm90INS1_16FlashAttnFwdSm90INS1_25CollectiveMainloopFwdSm90ILi2EN4cute5tupleIJNS5_1CILi1EEES8_S8_EEENS6_IJNS7_ILi128EEESA_SA_EEELi128ENS_10bfloat16_tEfNS_4arch4Sm90ELb0ELb0ELb0ELb1ELb1ELb1ELb0ELb1ELb1ELb1ELb0ELb0EEENS1_21CollectiveEpilogueFwdISB_S9_SC_SE_Li256ELb1ELb1ELb0ELb0EEENS1_36VarlenDynamicPersistentTileSchedulerILi128ELi128ELi256ELi128ELb0ELb1ELb1ELb0ELb1ELb1EEEEEEEEEvNT_6ParamsE)
        /*0254*/ 	.word	0x00000030


	//----- nvinfo : EIATTR_REGCOUNT
	.align		4
.L_139:
        /*0258*/ 	.byte	0x04, 0x2f
        /*025a*/ 	.short	(.L_141 - .L_140)
	.align		4
.L_140:
        /*025c*/ 	.word	index@(_ZN7cutlass13device_kernelIN5flash11enable_sm90INS1_16FlashAttnFwdSm90INS1_25CollectiveMainloopFwdSm90ILi2EN4cute5tupleIJNS5_1CILi1EEES8_S8_EEENS6_IJNS7_ILi128EEESA_SA_EEELi128ENS_10bfloat16_tEfNS_4arch4Sm90ELb0ELb0ELb0ELb1ELb1ELb0ELb0ELb1ELb1ELb1ELb0ELb0EEENS1_21CollectiveEpilogueFwdISB_S9_SC_SE_Li256ELb1ELb1ELb0ELb0EEENS1_36VarlenDynamicPersistentTileSchedulerILi128ELi128ELi256ELi128ELb0ELb1ELb1ELb0ELb1ELb1EEEEEEEEEvNT_6ParamsE)
        /*0260*/ 	.word	0x000000a8


	//----- nvinfo : EIATTR_FRAME_SIZE
	.align		4
.L_141:
        /*0264*/ 	.byte	0x04, 0x11
        /*0266*/ 	.short	(.L_143 - .L_142)
	.align		4
.L_142:
        /*0268*/ 	.word	index@(_ZN7cutlass13device_kernelIN5flash11enable_sm90INS1_16FlashAttnFwdSm90INS1_25CollectiveMainloopFwdSm90ILi2EN4cute5tupleIJNS5_1CILi1EEES8_S8_EEENS6_IJNS7_ILi128EEESA_SA_EEELi128ENS_10bfloat16_tEfNS_4arch4Sm90ELb0ELb0ELb0ELb1ELb1ELb0ELb0ELb1ELb1ELb1ELb0ELb0EEENS1_21CollectiveEpilogueFwdISB_S9_SC_SE_Li256ELb1ELb1ELb0ELb0EEENS1_36VarlenDynamicPersistentTileSchedulerILi128ELi128ELi256ELi128ELb0ELb1ELb1ELb0ELb1ELb1EEEEEEEEEvNT_6ParamsE)
        /*026c*/ 	.word	0x00000020


	//----- nvinfo : EIATTR_REGCOUNT
	.align		4
.L_143:
        /*0270*/ 	.byte	0x04, 0x2f
        /*0272*/ 	.short	(.L_145 - .L_144)
	.align		4
.L_144:
        /*0274*/ 	.word	index@(_ZN7cutlass13device_kernelIN5flash11enable_sm90INS1_16FlashAttnFwdSm90INS1_25CollectiveMainloopFwdSm90ILi2EN4cute5tupleIJNS5_1CILi1EEES8_S8_EEENS6_IJNS7_ILi128EEESA_SA_EEELi128ENS_10bfloat16_tEfNS_4arch4Sm90ELb0ELb0ELb0ELb0ELb1ELb0ELb0ELb1ELb1ELb1ELb0ELb0EEENS1_21CollectiveEpilogueFwdISB_S9_SC_SE_Li256ELb0ELb1ELb0ELb0EEENS1_29StaticPersistentTileSchedulerILb0EEEEEEEEEvNT_6ParamsE)
        /*0278*/ 	.word	0x000000a8


	//----- nvinfo : EIATTR_FRAME_SIZE
	.align		4
.L_145:
        /*027c*/ 	.byte	0x04, 0x11
        /*027e*/ 	.short	(.L_147 - .L_146)
	.align		4
.L_146:
        /*0280*/ 	.word	index@(_ZN7cutlass13device_kernelIN5flash11enable_sm90INS1_16FlashAttnFwdSm90INS1_25CollectiveMainloopFwdSm90ILi2EN4cute5tupleIJNS5_1CILi1EEES8_S8_EEENS6_IJNS7_ILi128EEESA_SA_EEELi128ENS_10bfloat16_tEfNS_4arch4Sm90ELb0ELb0ELb0ELb0ELb1ELb0ELb0ELb1ELb1ELb1ELb0ELb0EEENS1_21CollectiveEpilogueFwdISB_S9_SC_SE_Li256ELb0ELb1ELb0ELb0EEENS1_29StaticPersistentTileSchedulerILb0EEEEEEEEEvNT_6ParamsE)
        /*0284*/ 	.word	0x00000000


	//----- nvinfo : EIATTR_REGCOUNT
	.align		4
.L_147:
        /*0288*/ 	.byte	0x04, 0x2f
        /*028a*/ 	.short	(.L_149 - .L_148)
	.align		4
.L_148:
        /*028c*/ 	.word	index@(_ZN7cutlass13device_kernelIN5flash11enable_sm90INS1_16FlashAttnFwdSm90INS1_25CollectiveMainloopFwdSm90ILi2EN4cute5tupleIJNS5_1CILi1EEES8_S8_EEENS6_IJNS7_ILi128EEENS7_ILi96EEENS7_ILi192EEEEEELi192ENS_10bfloat16_tEfNS_4arch4Sm90ELb1ELb0ELb0ELb1ELb1ELb1ELb0ELb1ELb1ELb1ELb0ELb0EEENS1_21CollectiveEpilogueFwdINS6_IJSA_SC_SB_EEES9_SE_SG_Li256ELb1ELb1ELb0ELb0EEENS1_36VarlenDynamicPersistentTileSchedulerILi128ELi96ELi256ELi128ELb0ELb1ELb1ELb1ELb1ELb1EEEEEEEEEvNT_6ParamsE)
        /*0290*/ 	.word	0x000000a8


	//----- nvinfo : EIATTR_FRAME_SIZE
	.align		4
.L_149:
        /*0294*/ 	.byte	0x04, 0x11
        /*0296*/ 	.short	(.L_151 - .L_150)
	.align		4
.L_150:
        /*0298*/ 	.word	index@(_ZN7cutlass13device_kernelIN5flash11enable_sm90INS1_16FlashAttnFwdSm90INS1_25CollectiveMainloopFwdSm90ILi2EN4cute5tupleIJNS5_1CILi1EEES8_S8_EEENS6_IJNS7_ILi128EEENS7_ILi96EEENS7_ILi192EEEEEELi192ENS_10bfloat16_tEfNS_4arch4Sm90ELb1ELb0ELb0ELb1ELb1ELb1ELb0ELb1ELb1ELb1ELb0ELb0EEENS1_21CollectiveEpilogueFwdINS6_IJSA_SC_SB_EEES9_SE_SG_Li256ELb1ELb1ELb0ELb0EEENS1_36VarlenDynamicPersistentTileSchedulerILi128ELi96ELi256ELi128ELb0ELb1ELb1ELb1ELb1ELb1EEEEEEEEEvNT_6ParamsE)
        /*029c*/ 	.word	0x00000088


	//----- nvinfo : EIATTR_REGCOUNT
	.align		4
.L_151:
        /*02a0*/ 	.byte	0x04, 0x2f
        /*02a2*/ 	.short	(.L_153 - .L_152)
	.align		4
.L_152:
        /*02a4*/ 	.word	index@(_ZN7cutlass13device_kernelIN5flash11enable_sm90INS1_16FlashAttnFwdSm90INS1_25CollectiveMainloopFwdSm90ILi2EN4cute5tupleIJNS5_1CILi1EEES8_S8_EEENS6_IJNS7_ILi128EEENS7_ILi96EEENS7_ILi192EEEEEELi192ENS_10bfloat16_tEfNS_4arch4Sm90ELb1ELb0ELb0ELb1ELb1ELb0ELb0ELb1ELb1ELb1ELb0ELb0EEENS1_21CollectiveEpilogueFwdINS6_IJSA_SC_SB_EEES9_SE_SG_Li256ELb1ELb1ELb0ELb0EEENS1_36VarlenDynamicPersistentTileSchedulerILi128ELi96ELi256ELi128ELb0ELb1ELb1ELb1ELb1ELb1EEEEEEEEEvNT_6ParamsE)
        /*02a8*/ 	.word	0x000000a8


	//----- nvinfo : EIATTR_FRAME_SIZE
	.align		4
.L_153:
        /*02ac*/ 	.byte	0x04, 0x11
        /*02ae*/ 	.short	(.L_155 - .L_154)
	.align		4
.L_154:
        /*02b0*/ 	.word	index@(_ZN7cutlass13device_kernelIN5flash11enable_sm90INS1_16FlashAttnFwdSm90INS1_25CollectiveMainloopFwdSm90ILi2EN4cute5tupleIJNS5_1CILi1EEES8_S8_EEENS6_IJNS7_ILi128EEENS7_ILi96EEENS7_ILi192EEEEEELi192ENS_10bfloat16_tEfNS_4arch4Sm90ELb1ELb0ELb0ELb1ELb1ELb0ELb0ELb1ELb1ELb1ELb0ELb0EEENS1_21CollectiveEpilogueFwdINS6_IJSA_SC_SB_EEES9_SE_SG_Li256ELb1ELb1ELb0ELb0EEENS1_36VarlenDynamicPersistentTileSchedulerILi128ELi96ELi256ELi128ELb0ELb1ELb1ELb1ELb1ELb1EEEEEEEEEvNT_6ParamsE)
        /*02b4*/ 	.word	0x00000030


	//----- nvinfo : EIATTR_REGCOUNT
	.align		4
.L_155:
        /*02b8*/ 	.byte	0x04, 0x2f
        /*02ba*/ 	.short	(.L_157 - .L_156)
	.align		4
.L_156:
        /*02bc*/ 	.word	index@(_ZN7cutlass13device_kernelIN5flash11enable_sm90INS1_16FlashAttnFwdSm90INS1_25CollectiveMainloopFwdSm90ILi2EN4cute5tupleIJNS5_1CILi1EEES8_S8_EEENS6_IJNS7_ILi128EEENS7_ILi96EEENS7_ILi192EEEEEELi192ENS_10bfloat16_tEfNS_4arch4Sm90ELb1ELb0ELb0ELb0ELb1ELb0ELb0ELb1ELb1ELb1ELb0ELb0EEENS1_21CollectiveEpilogueFwdINS6_IJSA_SC_SB_EEES9_SE_SG_Li256ELb0ELb1ELb0ELb0EEENS1_30DynamicPersistentTileSchedulerILi256ELi128ELb0ELb1ELb1EEEEEEEEEvNT_6ParamsE)
        /*02c0*/ 	.word	0x000000a8


	//----- nvinfo : EIATTR_FRAME_SIZE
	.align		4
.L_157:
        /*02c4*/ 	.byte	0x04, 0x11
        /*02c6*/ 	.short	(.L_159 - .L_158)
	.align		4
.L_158:
        /*02c8*/ 	.word	index@(_ZN7cutlass13device_kernelIN5flash11enable_sm90INS1_16FlashAttnFwdSm90INS1_25CollectiveMainloopFwdSm90ILi2EN4cute5tupleIJNS5_1CILi1EEES8_S8_EEENS6_IJNS7_ILi128EEENS7_ILi96EEENS7_ILi192EEEEEELi192ENS_10bfloat16_tEfNS_4arch4Sm90ELb1ELb0ELb0ELb0ELb1ELb0ELb0ELb1ELb1ELb1ELb0ELb0EEENS1_21CollectiveEpilogueFwdINS6_IJSA_SC_SB_EEES9_SE_SG_Li256ELb0ELb1ELb0ELb0EEENS1_30DynamicPersistentTileSchedulerILi256ELi128ELb0ELb1ELb1EEEEEEEEEvNT_6ParamsE)
        /*02cc*/ 	.word	0x00000008


	//----- nvinfo : EIATTR_REGCOUNT
	.align		4
.L_159:
        /*02d0*/ 	.byte	0x04, 0x2f
        /*02d2*/ 	.short	(.L_161 - .L_160)
	.align		4
.L_160:
        /*02d4*/ 	.word	index@(_ZN7cutlass13device_kernelIN5flash11enable_sm90INS1_16FlashAttnFwdSm90INS1_25CollectiveMainloopFwdSm90ILi2EN4cute5tupleIJNS5_1CILi1EEES8_S8_EEENS6_IJNS7_ILi128EEENS7_ILi96EEENS7_ILi192EEEEEELi192ENS_10bfloat16_tEfNS_4arch4Sm90ELb0ELb1ELb0ELb1ELb1ELb1ELb0ELb1ELb1ELb1ELb0ELb0EEENS1_21CollectiveEpilogueFwdINS6_IJSA_SC_SB_EEES9_SE_SG_Li256ELb1ELb1ELb0ELb0EEENS1_36VarlenDynamicPersistentTileSchedulerILi128ELi96ELi256ELi128ELb0ELb1ELb1ELb1ELb0ELb1EEEEEEEEEvNT_6ParamsE)
        /*02d8*/ 	.word	0x000000a8


	//----- nvinfo : EIATTR_FRAME_SIZE
	.align		4
.L_161:
        /*02dc*/ 	.byte	0x04, 0x11
        /*02de*/ 	.short	(.L_163 - .L_162)
	.align		4
.L_162:
        /*02e0*/ 	.word	index@($_ZN7cutlass13device_kernelIN5flash11enable_sm90INS1_16FlashAttnFwdSm90INS1_25CollectiveMainloopFwdSm90ILi2EN4cute5tupleIJNS5_1CILi1EEES8_S8_EEENS6_IJNS7_ILi128EEENS7_ILi96EEENS7_ILi192EEEEEELi192ENS_10bfloat16_tEfNS_4arch4Sm90ELb0ELb1ELb0ELb1ELb1ELb1ELb0ELb1ELb1ELb1ELb0ELb0EEENS1_21CollectiveEpilogueFwdINS6_IJSA_SC_SB_EEES9_SE_SG_Li256ELb1ELb1ELb0ELb0EEENS1_36VarlenDynamicPersistentTileSchedulerILi128ELi96ELi256ELi128ELb0ELb1ELb1ELb1ELb0ELb1EEEEEEEEEvNT_6ParamsE$_ZZN5flash25CollectiveMainloopFwdSm90ILi2EN4cute5tupleIJNS1_1CILi1EEES4_S4_EEENS2_IJNS3_ILi128EEENS3_ILi96EEENS3_ILi192EEEEEELi192EN7cutlass10bfloat16_tEfNSA_4arch4Sm90ELb0ELb1ELb0ELb1ELb1ELb1ELb0ELb1ELb1ELb1ELb0ELb0EE12store_kv_newINS_16FlashAttnFwdSm90ISE_NS_21CollectiveEpilogueFwdINS2_IJS6_S8_S7_EEES5_SB_SD_Li256ELb1ELb1ELb0ELb0EEENS_36VarlenDynamicPersistentTileSchedulerILi128ELi96ELi256ELi128ELb0ELb1ELb1ELb1ELb0ELb1EEEE13SharedStorageEEEbRKNSE_6ParamsENSA_25PipelineTmaAsyncNoClusterILi2ENSA_16PipelineTmaAsyncILi2EEEEESU_RNSA_13PipelineStateILj2EEEiRT_RKNS_16SeqlenInfoQKNewKILb1ELb1EEENS2_IJiiiiEEEENKUliRKT_E_clISW_EEDaiS17_)
        /*02e4*/ 	.word	0x000002c0


	//----- nvinfo : EIATTR_FRAME_SIZE
	.align		4
.L_163:
        /*02e8*/ 	.byte	0x04, 0x11
        /*02ea*/ 	.short	(.L_165 - .L_164)
	.align		4
.L_164:
        /*02ec*/ 	.word	index@(_ZN7cutlass13device_kernelIN5flash11enable_sm90INS1_16FlashAttnFwdSm90INS1_25CollectiveMainloopFwdSm90ILi2EN4cute5tupleIJNS5_1CILi1EEES8_S8_EEENS6_IJNS7_ILi128EEENS7_ILi96EEENS7_ILi192EEEEEELi192ENS_10bfloat16_tEfNS_4arch4Sm90ELb0ELb1ELb0ELb1ELb1ELb1ELb0ELb1ELb1ELb1ELb0ELb0EEENS1_21CollectiveEpilogueFwdINS6_IJSA_SC_SB_EEES9_SE_SG_Li256ELb1ELb1ELb0ELb0EEENS1_36VarlenDynamicPersistentTileSchedulerILi128ELi96ELi256ELi128ELb0ELb1ELb1ELb1ELb0ELb1EEEEEEEEEvNT_6ParamsE)
        /*02f0*/ 	.word	0x000002c0


	//----- nvinfo : EIATTR_REGCOUNT
	.align		4
.L_165:
        /*02f4*/ 	.byte	0x04, 0x2f
        /*02f6*/ 	.short	(.L_167 - .L_166)
	.align		4
.L_166:
        /*02f8*/ 	.word	index@(_ZN7cutlass13device_kernelIN5flash11enable_sm90INS1_16FlashAttnFwdSm90INS1_25CollectiveMainloopFwdSm90ILi2EN4cute5tupleIJNS5_1CILi1EEES8_S8_EEENS6_IJNS7_ILi128EEENS7_ILi96EEENS7_ILi192EEEEEELi192ENS_10bfloat16_tEfNS_4arch4Sm90ELb0ELb1ELb0ELb1ELb1ELb0ELb0ELb1ELb1ELb1ELb0ELb0EEENS1_21CollectiveEpilogueFwdINS6_IJSA_SC_SB_EEES9_SE_SG_Li256ELb1ELb1ELb0ELb0EEENS1_36VarlenDynamicPersistentTileSchedulerILi128ELi96ELi256ELi128ELb0ELb1ELb1ELb1ELb0ELb1EEEEEEEEEvNT_6ParamsE)
        /*02fc*/ 	.word	0x000000a8


	//----- nvinfo : EIATTR_FRAME_SIZE
	.align		4
.L_167:
        /*0300*/ 	.byte	0x04, 0x11
        /*0302*/ 	.short	(.L_169 - .L_168)
	.align		4
.L_168:
        /*0304*/ 	.word	index@(_ZN7cutlass13device_kernelIN5flash11enable_sm90INS1_16FlashAttnFwdSm90INS1_25CollectiveMainloopFwdSm90ILi2EN4cute5tupleIJNS5_1CILi1EEES8_S8_EEENS6_IJNS7_ILi128EEENS7_ILi96EEENS7_ILi192EEEEEELi192ENS_10bfloat16_tEfNS_4arch4Sm90ELb0ELb1ELb0ELb1ELb1ELb0ELb0ELb1ELb1ELb1ELb0ELb0EEENS1_21CollectiveEpilogueFwdINS6_IJSA_SC_SB_EEES9_SE_SG_Li256ELb1ELb1ELb0ELb0EEENS1_36VarlenDynamicPersistentTileSchedulerILi128ELi96ELi256ELi128ELb0ELb1ELb1ELb1ELb0ELb1EEEEEEEEEvNT_6ParamsE)
        /*0308*/ 	.word	0x00000030


	//----- nvinfo : EIATTR_REGCOUNT
	.align		4
.L_169:
        /*030c*/ 	.byte	0x04, 0x2f
        /*030e*/ 	.short	(.L_171 - .L_170)
	.align		4
.L_170:
        /*0310*/ 	.word	index@(_ZN7cutlass13device_kernelIN5flash11enable_sm90INS1_16FlashAttnFwdSm90INS1_25CollectiveMainloopFwdSm90ILi2EN4cute5tupleIJNS5_1CILi1EEES8_S8_EEENS6_IJNS7_ILi128EEENS7_ILi96EEENS7_ILi192EEEEEELi192ENS_10bfloat16_tEfNS_4arch4Sm90ELb0ELb1ELb0ELb0ELb1ELb0ELb0ELb1ELb1ELb1ELb0ELb0EEENS1_21CollectiveEpilogueFwdINS6_IJSA_SC_SB_EEES9_SE_SG_Li256ELb0ELb1ELb0ELb0EEENS1_30DynamicPersistentTileSchedulerILi256ELi128ELb0ELb1ELb1EEEEEEEEEvNT_6ParamsE)
        /*0314*/ 	.word	0x000000a8


	//----- nvinfo : EIATTR_FRAME_SIZE
	.align		4
.L_171:
        /*0318*/ 	.byte	0x04, 0x11
        /*031a*/ 	.short	(.L_173 - .L_172)
	.align		4
.L_172:
        /*031c*/ 	.word	index@(_ZN7cutlass13device_kernelIN5flash11enable_sm90INS1_16FlashAttnFwdSm90INS1_25CollectiveMainloopFwdSm90ILi2EN4cute5tupleIJNS5_1CILi1EEES8_S8_EEENS6_IJNS7_ILi128EEENS7_ILi96EEENS7_ILi192EEEEEELi192ENS_10bfloat16_tEfNS_4arch4Sm90ELb0ELb1ELb0ELb0ELb1ELb0ELb0ELb1ELb1ELb1ELb0ELb0EEENS1_21CollectiveEpilogueFwdINS6_IJSA_SC_SB_EEES9_SE_SG_Li256ELb0ELb1ELb0ELb0EEENS1_30DynamicPersistentTileSchedulerILi256ELi128ELb0ELb1ELb1EEEEEEEEEvNT_6ParamsE)
        /*0320*/ 	.word	0x00000008


	//----- nvinfo : EIATTR_REGCOUNT
	.align		4
.L_173:
        /*0324*/ 	.byte	0x04, 0x2f
        /*0326*/ 	.short	(.L_175 - .L_174)
	.align		4
.L_174:
        /*0328*/ 	.word	index@(_ZN7cutlass13device_kernelIN5flash11enable_sm90INS1_16FlashAttnFwdSm90INS1_25CollectiveMainloopFwdSm90ILi2EN4cute5tupleIJNS5_1CILi1EEES8_S8_EEENS6_IJNS7_ILi128EEENS7_ILi96EEENS7_ILi192EEEEEELi192ENS_10bfloat16_tEfNS_4arch4Sm90ELb0ELb0ELb0ELb1ELb1ELb1ELb0ELb1ELb1ELb1ELb0ELb0EEENS1_21CollectiveEpilogueFwdINS6_IJSA_SC_SB_EEES9_SE_SG_Li256ELb1ELb1ELb0ELb0EEENS1_36VarlenDynamicPersistentTileSchedulerILi128ELi96ELi256ELi128ELb0ELb1ELb1ELb0ELb1ELb1EEEEEEEEEvNT_6ParamsE)
        /*032c*/ 	.word	0x000000a8


	//----- nvinfo : EIATTR_FRAME_SIZE
	.align		4
.L_175:
        /*0330*/ 	.byte	0x04, 0x11
        /*0332*/ 	.short	(.L_177 - .L_176)
	.align		4
.L_176:
        /*0334*/ 	.word	index@(_ZN7cutlass13device_kernelIN5flash11enable_sm90INS1_16FlashAttnFwdSm90INS1_25CollectiveMainloopFwdSm90ILi2EN4cute5tupleIJNS5_1CILi1EEES8_S8_EEENS6_IJNS7_ILi128EEENS7_ILi96EEENS7_ILi192EEEEEELi192ENS_10bfloat16_tEfNS_4arch4Sm90ELb0ELb0ELb0ELb1ELb1ELb1ELb0ELb1ELb1ELb1ELb0ELb0EEENS1_21CollectiveEpilogueFwdINS6_IJSA_SC_SB_EEES9_SE_SG_Li256ELb1ELb1ELb0ELb0EEENS1_36VarlenDynamicPersistentTileSchedulerILi128ELi96ELi256ELi128ELb0ELb1ELb1ELb0ELb1ELb1EEEEEEEEEvNT_6ParamsE)
        /*0338*/ 	.word	0x00000098


	//----- nvinfo : EIATTR_REGCOUNT
	.align		4
.L_177:
        /*033c*/ 	.byte	0x04, 0x2f
        /*033e*/ 	.short	(.L_179 - .L_178)
	.align		4
.L_178:
        /*0340*/ 	.word	index@(_ZN7cutlass13device_kernelIN5flash11enable_sm90INS1_16FlashAttnFwdSm90INS1_25CollectiveMainloopFwdSm90ILi2EN4cute5tupleIJNS5_1CILi1EEES8_S8_EEENS6_IJNS7_ILi128EEENS7_ILi96EEENS7_ILi192EEEEEELi192ENS_10bfloat16_tEfNS_4arch4Sm90ELb0ELb0ELb0ELb1ELb1ELb0ELb0ELb1ELb1ELb1ELb0ELb0EEENS1_21CollectiveEpilogueFwdINS6_IJSA_SC_SB_EEES9_SE_SG_Li256ELb1ELb1ELb0ELb0EEENS1_36VarlenDynamicPersistentTileSchedulerILi128ELi96ELi256ELi128ELb0ELb1ELb1ELb0ELb1ELb1EEEEEEEEEvNT_6ParamsE)
        /*0344*/ 	.word	0x000000a8


	//----- nvinfo : EIATTR_FRAME_SIZE
	.align		4
.L_179:
        /*0348*/ 	.byte	0x04, 0x11
        /*034a*/ 	.short	(.L_181 - .L_180)
	.align		4
.L_180:
        /*034c*/ 	.word	index@(_ZN7cutlass13device_kernelIN5flash11enable_sm90INS1_16FlashAttnFwdSm90INS1_25CollectiveMainloopFwdSm90ILi2EN4cute5tupleIJNS5_1CILi1EEES8_S8_EEENS6_IJNS7_ILi128EEENS7_ILi96EEENS7_ILi192EEEEEELi192ENS_10bfloat16_tEfNS_4arch4Sm90ELb0ELb0ELb0ELb1ELb1ELb0ELb0ELb1ELb1ELb1ELb0ELb0EEENS1_21CollectiveEpilogueFwdINS6_IJSA_SC_SB_EEES9_SE_SG_Li256ELb1ELb1ELb0ELb0EEENS1_36VarlenDynamicPersistentTileSchedulerILi128ELi96ELi256ELi128ELb0ELb1ELb1ELb0ELb1ELb1EEEEEEEEEvNT_6ParamsE)
        /*0350*/ 	.word	0x00000030


	//----- nvinfo : EIATTR_REGCOUNT
	.align		4
.L_181:
        /*0354*/ 	.byte	0x04, 0x2f
        /*0356*/ 	.short	(.L_183 - .L_182)
	.align		4
.L_182:
        /*0358*/ 	.word	index@(_ZN7cutlass13device_kernelIN5flash11enable_sm90INS1_16FlashAttnFwdSm90INS1_25CollectiveMainloopFwdSm90ILi2EN4cute5tupleIJNS5_1CILi1EEES8_S8_EEENS6_IJNS7_ILi128EEENS7_ILi96EEENS7_ILi192EEEEEELi192ENS_10bfloat16_tEfNS_4arch4Sm90ELb0ELb0ELb0ELb0ELb1ELb0ELb0ELb1ELb1ELb1ELb0ELb0EEENS1_21CollectiveEpilogueFwdINS6_IJSA_SC_SB_EEES9_SE_SG_Li256ELb0ELb1ELb0ELb0EEENS1_29StaticPersistentTileSchedulerILb0EEEEEEEEEvNT_6ParamsE)
        /*035c*/ 	.word	0x000000a8


	//----- nvinfo : EIATTR_FRAME_SIZE
	.align		4
.L_183:
        /*0360*/ 	.byte	0x04, 0x11
        /*0362*/ 	.short	(.L_185 - .L_184)
	.align		4
.L_184:
        /*0364*/ 	.word	index@(_ZN7cutlass13device_kernelIN5flash11enable_sm90INS1_16FlashAttnFwdSm90INS1_25CollectiveMainloopFwdSm90ILi2EN4cute5tupleIJNS5_1CILi1EEES8_S8_EEENS6_IJNS7_ILi128EEENS7_ILi96EEENS7_ILi192EEEEEELi192ENS_10bfloat16_tEfNS_4arch4Sm90ELb0ELb0ELb0ELb0ELb1ELb0ELb0ELb1ELb1ELb1ELb0ELb0EEENS1_21CollectiveEpilogueFwdINS6_IJSA_SC_SB_EEES9_SE_SG_Li256ELb0ELb1ELb0ELb0EEENS1_29StaticPersistentTileSchedulerILb0EEEEEEEEEvNT_6ParamsE)
        /*0368*/ 	.word	0x00000008


	//----- nvinfo : EIATTR_REGCOUNT
	.align		4
.L_185:
        /*036c*/ 	.byte	0x04, 0x2f
        /*036e*/ 	.short	(.L_187 - .L_186)
	.align		4
.L_186:
        /*0370*/ 	.word	index@(_ZN7cutlass13device_kernelIN5flash11enable_sm90INS1_16FlashAttnFwdSm90INS1_25CollectiveMainloopFwdSm90ILi2EN4cute5tupleIJNS5_1CILi1EEES8_S8_EEENS6_IJNS7_ILi128EEENS7_ILi80EEENS7_ILi256EEEEEELi256ENS_10bfloat16_tEfNS_4arch4Sm90ELb1ELb0ELb0ELb1ELb1ELb1ELb0ELb1ELb1ELb1ELb0ELb0EEENS1_21CollectiveEpilogueFwdINS6_IJSA_SC_SB_EEES9_SE_SG_Li256ELb1ELb1ELb0ELb0EEENS1_36VarlenDynamicPersistentTileSchedulerILi128ELi80ELi256ELi128ELb0ELb1ELb1ELb1ELb1ELb1EEEEEEEEEvNT_6ParamsE)
        /*0374*/ 	.word	0x000000a8


	//----- nvinfo : EIATTR_FRAME_SIZE
	.align		4
.L_187:
        /*0378*/ 	.byte	0x04, 0x11
        /*037a*/ 	.short	(.L_189 - .L_188)
	.align		4
.L_188:
        /*037c*/ 	.word	index@(_ZN7cutlass13device_kernelIN5flash11enable_sm90INS1_16FlashAttnFwdSm90INS1_25CollectiveMainloopFwdSm90ILi2EN4cute5tupleIJNS5_1CILi1EEES8_S8_EEENS6_IJNS7_ILi128EEENS7_ILi80EEENS7_ILi256EEEEEELi256ENS_10bfloat16_tEfNS_4arch4Sm90ELb1ELb0ELb0ELb1ELb1ELb1ELb0ELb1ELb1ELb1ELb0ELb0EEENS1_21CollectiveEpilogueFwdINS6_IJSA_SC_SB_EEES9_SE_SG_Li256ELb1ELb1ELb0ELb0EEENS1_36VarlenDynamicPersistentTileSchedulerILi128ELi80ELi256ELi128ELb0ELb1ELb1ELb1ELb1ELb1EEEEEEEEEvNT_6ParamsE)
        /*0380*/ 	.word	0x00000090


	//----- nvinfo : EIATTR_REGCOUNT
	.align		4
.L_189:
        /*0384*/ 	.byte	0x04, 0x2f
        /*0386*/ 	.short	(.L_191 - .L_190)
	.align		4
.L_190:
        /*0388*/ 	.word	index@(_ZN7cutlass13device_kernelIN5flash11enable_sm90INS1_16FlashAttnFwdSm90INS1_25CollectiveMainloopFwdSm90ILi2EN4cute5tupleIJNS5_1CILi1EEES8_S8_EEENS6_IJNS7_ILi128EEENS7_ILi80EEENS7_ILi256EEEEEELi256ENS_10bfloat16_tEfNS_4arch4Sm90ELb1ELb0ELb0ELb1ELb1ELb0ELb0ELb1ELb1ELb1ELb0ELb0EEENS1_21CollectiveEpilogueFwdINS6_IJSA_SC_SB_EEES9_SE_SG_Li256ELb1ELb1ELb0ELb0EEENS1_36VarlenDynamicPersistentTileSchedulerILi128ELi80ELi256ELi128ELb0ELb1ELb1ELb1ELb1ELb1EEEEEEEEEvNT_6ParamsE)
        /*038c*/ 	.word	0x000000a8


	//----- nvinfo : EIATTR_FRAME_SIZE
	.align		4
.L_191:
        /*0390*/ 	.byte	0x04, 0x11
        /*0392*/ 	.short	(.L_193 - .L_192)
	.align		4
.L_192:
        /*0394*/ 	.word	index@(_ZN7cutlass13device_kernelIN5flash11enable_sm90INS1_16FlashAttnFwdSm90INS1_25CollectiveMainloopFwdSm90ILi2EN4cute5tupleIJNS5_1CILi1EEES8_S8_EEENS6_IJNS7_ILi128EEENS7_ILi80EEENS7_ILi256EEEEEELi256ENS_10bfloat16_tEfNS_4arch4Sm90ELb1ELb0ELb0ELb1ELb1ELb0ELb0ELb1ELb1ELb1ELb0ELb0EEENS1_21CollectiveEpilogueFwdINS6_IJSA_SC_SB_EEES9_SE_SG_Li256ELb1ELb1ELb0ELb0EEENS1_36VarlenDynamicPersistentTileSchedulerILi128ELi80ELi256ELi128ELb0ELb1ELb1ELb1ELb1ELb1EEEEEEEEEvNT_6ParamsE)
        /*0398*/ 	.word	0x00000030


	//----- nvinfo : EIATTR_REGCOUNT
	.align		4
.L_193:
        /*039c*/ 	.byte	0x04, 0x2f
        /*039e*/ 	.short	(.L_195 - .L_194)
	.align		4
.L_194:
        /*03a0*/ 	.word	index@(_ZN7cutlass13device_kernelIN5flash11enable_sm90INS1_16FlashAttnFwdSm90INS1_25CollectiveMainloopFwdSm90ILi2EN4cute5tupleIJNS5_1CILi1EEES8_S8_EEENS6_IJNS7_ILi128EEENS7_ILi80EEENS7_ILi256EEEEEELi256ENS_10bfloat16_tEfNS_4arch4Sm90ELb1ELb0ELb0ELb0ELb1ELb0ELb0ELb1ELb1ELb1ELb0ELb0EEENS1_21CollectiveEpilogueFwdINS6_IJSA_SC_SB_EEES9_SE_SG_Li256ELb0ELb1ELb0ELb0EEENS1_30DynamicPersistentTileSchedulerILi256ELi128ELb0ELb1ELb1EEEEEEEEEvNT_6ParamsE)
        /*03a4*/ 	.word	0x000000a8


	//----- nvinfo : EIATTR_FRAME_SIZE
	.align		4
.L_195:
        /*03a8*/ 	.byte	0x04, 0x11
        /*03aa*/ 	.short	(.L_197 - .L_196)
	.align		4
.L_196:
        /*03ac*/ 	.word	index@(_ZN7cutlass13device_kernelIN5flash11enable_sm90INS1_16FlashAttnFwdSm90INS1_25CollectiveMainloopFwdSm90ILi2EN4cute5tupleIJNS5_1CILi1EEES8_S8_EEENS6_IJNS7_ILi128EEENS7_ILi80EEENS7_ILi256EEEEEELi256ENS_10bfloat16_tEfNS_4arch4Sm90ELb1ELb0ELb0ELb0ELb1ELb0ELb0ELb1ELb1ELb1ELb0ELb0EEENS1_21CollectiveEpilogueFwdINS6_IJSA_SC_SB_EEES9_SE_SG_Li256ELb0ELb1ELb0ELb0EEENS1_30DynamicPersistentTileSchedulerILi256ELi128ELb0ELb1ELb1EEEEEEEEEvNT_6ParamsE)
        /*03b0*/ 	.word	0x00000008


	//----- nvinfo : EIATTR_REGCOUNT
	.align		4
.L_197:
        /*03b4*/ 	.byte	0x04, 0x2f
        /*03b6*/ 	.short	(.L_199 - .L_198)
	.align		4
.L_198:
        /*03b8*/ 	.word	index@(_ZN7cutlass13device_kernelIN5flash11enable_sm90INS1_16FlashAttnFwdSm90INS1_25CollectiveMainloopFwdSm90ILi2EN4cute5tupleIJNS5_1CILi1EEES8_S8_EEENS6_IJNS7_ILi128EEENS7_ILi64EEENS7_ILi256EEEEEELi256ENS_10bfloat16_tEfNS_4arch4Sm90ELb0ELb1ELb0ELb1ELb1ELb1ELb0ELb1ELb1ELb1ELb0ELb0EEENS1_21CollectiveEpilogueFwdINS6_IJSA_SC_SB_EEES9_SE_SG_Li256ELb1ELb1ELb0ELb0EEENS1_36VarlenDynamicPersistentTileSchedulerILi128ELi64ELi256ELi128ELb0ELb1ELb1ELb1ELb0ELb1EEEEEEEEEvNT_6ParamsE)
        /*03bc*/ 	.word	0x000000a8


	//----- nvinfo : EIATTR_FRAME_SIZE
	.align		4
.L_199:
        /*03c0*/ 	.byte	0x04, 0x11
        /*03c2*/ 	.short	(.L_201 - .L_200)
	.align		4
.L_200:
        /*03c4*/ 	.word	index@(_ZN7cutlass13device_kernelIN5flash11enable_sm90INS1_16FlashAttnFwdSm90INS1_25CollectiveMainloopFwdSm90ILi2EN4cute5tupleIJNS5_1CILi1EEES8_S8_EEENS6_IJNS7_ILi128EEENS7_ILi64EEENS7_ILi256EEEEEELi256ENS_10bfloat16_tEfNS_4arch4Sm90ELb0ELb1ELb0ELb1ELb1ELb1ELb0ELb1ELb1ELb1ELb0ELb0EEENS1_21CollectiveEpilogueFwdINS6_IJSA_SC_SB_EEES9_SE_SG_Li256ELb1ELb1ELb0ELb0EEENS1_36VarlenDynamicPersistentTileSchedulerILi128ELi64ELi256ELi128ELb0ELb1ELb1ELb1ELb0ELb1EEEEEEEEEvNT_6ParamsE)
        /*03c8*/ 	.word	0x000000d8


	//----- nvinfo : EIATTR_REGCOUNT
	.align		4
.L_201:
        /*03cc*/ 	.byte	0x04, 0x2f
        /*03ce*/ 	.short	(.L_203 - .L_202)
	.align		4
.L_202:
        /*03d0*/ 	.word	index@(_ZN7cutlass13device_kernelIN5flash11enable_sm90INS1_16FlashAttnFwdSm90INS1_25CollectiveMainloopFwdSm90ILi2EN4cute5tupleIJNS5_1CILi1EEES8_S8_EEENS6_IJNS7_ILi128EEENS7_ILi64EEENS7_ILi256EEEEEELi256ENS_10bfloat16_tEfNS_4arch4Sm90ELb0ELb1ELb0ELb1ELb1ELb0ELb0ELb1ELb1ELb1ELb0ELb0EEENS1_21CollectiveEpilogueFwdINS6_IJSA_SC_SB_EEES9_SE_SG_Li256ELb1ELb1ELb0ELb0EEENS1_36VarlenDynamicPersistentTileSchedulerILi128ELi64ELi256ELi128ELb0ELb1ELb1ELb1ELb0ELb1EEEEEEEEEvNT_6ParamsE)
        /*03d4*/ 	.word	0x000000a8


	//----- nvinfo : EIATTR_FRAME_SIZE
	.align		4
.L_203:
        /*03d8*/ 	.byte	0x04, 0x11
        /*03da*/ 	.short	(.L_205 - .L_204)
	.align		4
.L_204:
        /*03dc*/ 	.word	index@(_ZN7cutlass13device_kernelIN5flash11enable_sm90INS1_16FlashAttnFwdSm90INS1_25CollectiveMainloopFwdSm90ILi2EN4cute5tupleIJNS5_1CILi1EEES8_S8_EEENS6_IJNS7_ILi128EEENS7_ILi64EEENS7_ILi256EEEEEELi256ENS_10bfloat16_tEfNS_4arch4Sm90ELb0ELb1ELb0ELb1ELb1ELb0ELb0ELb1ELb1ELb1ELb0ELb0EEENS1_21CollectiveEpilogueFwdINS6_IJSA_SC_SB_EEES9_SE_SG_Li256ELb1ELb1ELb0ELb0EEENS1_36VarlenDynamicPersistentTileSchedulerILi128ELi64ELi256ELi128ELb0ELb1ELb1ELb1ELb0ELb1EEEEEEEEEvNT_6ParamsE)
        /*03e0*/ 	.word	0x00000028


	//----- nvinfo : EIATTR_REGCOUNT
	.align		4
.L_205:
        /*03e4*/ 	.byte	0x04, 0x2f
        /*03e6*/ 	.short	(.L_207 - .L_206)
	.align		4
.L_206:
        /*03e8*/ 	.word	index@(_ZN7cutlass13device_kernelIN5flash11enable_sm90INS1_16FlashAttnFwdSm90INS1_25CollectiveMainloopFwdSm90ILi2EN4cute5tupleIJNS5_1CILi1EEES8_S8_EEENS6_IJNS7_ILi128EEENS7_ILi64EEENS7_ILi256EEEEEELi256ENS_10bfloat16_tEfNS_4arch4Sm90ELb0ELb1ELb0ELb0ELb1ELb0ELb0ELb1ELb1ELb1ELb0ELb0EEENS1_21CollectiveEpilogueFwdINS6_IJSA_SC_SB_EEES9_SE_SG_Li256ELb0ELb1ELb0ELb0EEENS1_30DynamicPersistentTileSchedulerILi256ELi128ELb0ELb1ELb1EEEEEEEEEvNT_6ParamsE)
        /*03ec*/ 	.word	0x000000a8


	//----- nvinfo : EIATTR_FRAME_SIZE
	.align		4
.L_207:
        /*03f0*/ 	.byte	0x04, 0x11
        /*03f2*/ 	.short	(.L_209 - .L_208)
	.align		4
.L_208:
        /*03f4*/ 	.word	index@(_ZN7cutlass13device_kernelIN5flash11enable_sm90INS1_16FlashAttnFwdSm90INS1_25CollectiveMainloopFwdSm90ILi2EN4cute5tupleIJNS5_1CILi1EEES8_S8_EEENS6_IJNS7_ILi128EEENS7_ILi64EEENS7_ILi256EEEEEELi256ENS_10bfloat16_tEfNS_4arch4Sm90ELb0ELb1ELb0ELb0ELb1ELb0ELb0ELb1ELb1ELb1ELb0ELb0EEENS1_21CollectiveEpilogueFwdINS6_IJSA_SC_SB_EEES9_SE_SG_Li256ELb0ELb1ELb0ELb0EEENS1_30DynamicPersistentTileSchedulerILi256ELi128ELb0ELb1ELb1EEEEEEEEEvNT_6ParamsE)
        /*03f8*/ 	.word	0x00000008


	//----- nvinfo : EIATTR_REGCOUNT
	.align		4
.L_209:
        /*03fc*/ 	.byte	0x04, 0x2f
        /*03fe*/ 	.short	(.L_211 - .L_210)
	.align		4
.L_210:
        /*0400*/ 	.word	index@(_ZN7cutlass13device_kernelIN5flash11enable_sm90INS1_16FlashAttnFwdSm90INS1_25CollectiveMainloopFwdSm90ILi2EN4cute5tupleIJNS5_1CILi1EEES8_S8_EEENS6_IJNS7_ILi128EEENS7_ILi80EEENS7_ILi256EEEEEELi256ENS_10bfloat16_tEfNS_4arch4Sm90ELb0ELb0ELb0ELb1ELb1ELb1ELb0ELb1ELb1ELb1ELb0ELb0EEENS1_21CollectiveEpilogueFwdINS6_IJSA_SC_SB_EEES9_SE_SG_Li256ELb1ELb1ELb0ELb0EEENS1_36VarlenDynamicPersistentTileSchedulerILi128ELi80ELi256ELi128ELb0ELb1ELb1ELb0ELb1ELb1EEEEEEEEEvNT_6ParamsE)
        /*0404*/ 	.word	0x000000a8


	//----- nvinfo : EIATTR_FRAME_SIZE
	.align		4
.L_211:
        /*0408*/ 	.byte	0x04, 0x11
        /*040a*/ 	.short	(.L_213 - .L_212)
	.align		4
.L_212:
        /*040c*/ 	.word	index@(_ZN7cutlass13device_kernelIN5flash11enable_sm90INS1_16FlashAttnFwdSm90INS1_25CollectiveMainloopFwdSm90ILi2EN4cute5tupleIJNS5_1CILi1EEES8_S8_EEENS6_IJNS7_ILi128EEENS7_ILi80EEENS7_ILi256EEEEEELi256ENS_10bfloat16_tEfNS_4arch4Sm90ELb0ELb0ELb0ELb1ELb1ELb1ELb0ELb1ELb1ELb1ELb0ELb0EEENS1_21CollectiveEpilogueFwdINS6_IJSA_SC_SB_EEES9_SE_SG_Li256ELb1ELb1ELb0ELb0EEENS1_36VarlenDynamicPersistentTileSchedulerILi128ELi80ELi256ELi128ELb0ELb1ELb1ELb0ELb1ELb1EEEEEEEEEvNT_6ParamsE)
        /*0410*/ 	.word	0x00000080


	//----- nvinfo : EIATTR_REGCOUNT
	.align		4
.L_213:
        /*0414*/ 	.byte	0x04, 0x2f
        /*0416*/ 	.short	(.L_215 - .L_214)
	.align		4
.L_214:
        /*0418*/ 	.word	index@(_ZN7cutlass13device_kernelIN5flash11enable_sm90INS1_16FlashAttnFwdSm90INS1_25CollectiveMainloopFwdSm90ILi2EN4cute5tupleIJNS5_1CILi1EEES8_S8_EEENS6_IJNS7_ILi128EEENS7_ILi80EEENS7_ILi256EEEEEELi256ENS_10bfloat16_tEfNS_4arch4Sm90ELb0ELb0ELb0ELb1ELb1ELb0ELb0ELb1ELb1ELb1ELb0ELb0EEENS1_21CollectiveEpilogueFwdINS6_IJSA_SC_SB_EEES9_SE_SG_Li256ELb1ELb1ELb0ELb0EEENS1_36VarlenDynamicPersistentTileSchedulerILi128ELi80ELi256ELi128ELb0ELb1ELb1ELb0ELb1ELb1EEEEEEEEEvNT_6ParamsE)
        /*041c*/ 	.word	0x000000a8


	//----- nvinfo : EIATTR_FRAME_SIZE
	.align		4
.L_215:
        /*0420*/ 	.byte	0x04, 0x11
        /*0422*/ 	.short	(.L_217 - .L_216)
	.align		4
.L_216:
        /*0424*/ 	.word	index@(_ZN7cutlass13device_kernelIN5flash11enable_sm90INS1_16FlashAttnFwdSm90INS1_25CollectiveMainloopFwdSm90ILi2EN4cute5tupleIJNS5_1CILi1EEES8_S8_EEENS6_IJNS7_ILi128EEENS7_ILi80EEENS7_ILi256EEEEEELi256ENS_10bfloat16_tEfNS_4arch4Sm90ELb0ELb0ELb0ELb1ELb1ELb0ELb0ELb1ELb1ELb1ELb0ELb0EEENS1_21CollectiveEpilogueFwdINS6_IJSA_SC_SB_EEES9_SE_SG_Li256ELb1ELb1ELb0ELb0EEENS1_36VarlenDynamicPersistentTileSchedulerILi128ELi80ELi256ELi128ELb0ELb1ELb1ELb0ELb1ELb1EEEEEEEEEvNT_6ParamsE)
        /*0428*/ 	.word	0x00000028


	//----- nvinfo : EIATTR_REGCOUNT
	.align		4
.L_217:
        /*042c*/ 	.byte	0x04, 0x2f
        /*042e*/ 	.short	(.L_219 - .L_218)
	.align		4
.L_218:
        /*0430*/ 	.word	index@(_ZN7cutlass13device_kernelIN5flash11enable_sm90INS1_16FlashAttnFwdSm90INS1_25CollectiveMainloopFwdSm90ILi2EN4cute5tupleIJNS5_1CILi1EEES8_S8_EEENS6_IJNS7_ILi128EEENS7_ILi80EEENS7_ILi256EEEEEELi256ENS_10bfloat16_tEfNS_4arch4Sm90ELb0ELb0ELb0ELb0ELb1ELb0ELb0ELb1ELb1ELb1ELb0ELb0EEENS1_21CollectiveEpilogueFwdINS6_IJSA_SC_SB_EEES9_SE_SG_Li256ELb0ELb1ELb0ELb0EEENS1_29StaticPersistentTileSchedulerILb0EEEEEEEEEvNT_6ParamsE)
        /*0434*/ 	.word	0x000000a8


	//----- nvinfo : EIATTR_FRAME_SIZE
	.align		4
.L_219:
        /*0438*/ 	.byte	0x04, 0x11
        /*043a*/ 	.short	(.L_221 - .L_220)
	.align		4
.L_220:
        /*043c*/ 	.word	index@(_ZN7cutlass13device_kernelIN5flash11enable_sm90INS1_16FlashAttnFwdSm90INS1_25CollectiveMainloopFwdSm90ILi2EN4cute5tupleIJNS5_1CILi1EEES8_S8_EEENS6_IJNS7_ILi128EEENS7_ILi80EEENS7_ILi256EEEEEELi256ENS_10bfloat16_tEfNS_4arch4Sm90ELb0ELb0ELb0ELb0ELb1ELb0ELb0ELb1ELb1ELb1ELb0ELb0EEENS1_21CollectiveEpilogueFwdINS6_IJSA_SC_SB_EEES9_SE_SG_Li256ELb0ELb1ELb0ELb0EEENS1_29StaticPersistentTileSchedulerILb0EEEEEEEEEvNT_6ParamsE)
        /*0440*/ 	.word	0x00000010


	//----- nvinfo : EIATTR_MIN_STACK_SIZE
	.align		4
.L_221:
        /*0444*/ 	.byte	0x04, 0x12
        /*0446*/ 	.short	(.L_223 - .L_222)
	.align		4
.L_222:
        /*0448*/ 	.word	index@(_ZN7cutlass13device_kernelIN5flash11enable_sm90INS1_16FlashAttnFwdSm90INS1_25CollectiveMainloopFwdSm90ILi2EN4cute5tupleIJNS5_1CILi1EEES8_S8_EEENS6_IJNS7_ILi128EEENS7_ILi80EEENS7_ILi256EEEEEELi256ENS_10bfloat16_tEfNS_4arch4Sm90ELb0ELb0ELb0ELb0ELb1ELb0ELb0ELb1ELb1ELb1ELb0ELb0EEENS1_21CollectiveEpilogueFwdINS6_IJSA_SC_SB_EEES9_SE_SG_Li256ELb0ELb1ELb0ELb0EEENS1_29StaticPersistentTileSchedulerILb0EEEEEEEEEvNT_6ParamsE)
        /*044c*/ 	.word	0x00000010


	//----- nvinfo : EIATTR_MIN_STACK_SIZE
	.align		4
.L_223:
        /*0450*/ 	.byte	0x04, 0x12
        /*0452*/ 	.short	(.L_225 - .L_224)
	.align		4
.L_224:
        /*0454*/ 	.word	index@(_ZN7cutlass13device_kernelIN5flash11enable_sm90INS1_16FlashAttnFwdSm90INS1_25CollectiveMainloopFwdSm90ILi2EN4cute5tupleIJNS5_1CILi1EEES8_S8_EEENS6_IJNS7_ILi128EEENS7_ILi80EEENS7_ILi256EEEEEELi256ENS_10bfloat16_tEfNS_4arch4Sm90ELb0ELb0ELb0ELb1ELb1ELb0ELb0ELb1ELb1ELb1ELb0ELb0EEENS1_21CollectiveEpilogueFwdINS6_IJSA_SC_SB_EEES9_SE_SG_Li256ELb1ELb1ELb0ELb0EEENS1_36VarlenDynamicPersistentTileSchedulerILi128ELi80ELi256ELi128ELb0ELb1ELb1ELb0ELb1ELb1EEEEEEEEEvNT_6ParamsE)
        /*0458*/ 	.word	0x00000028


	//----- nvinfo : EIATTR_MIN_STACK_SIZE
	.align		4
.L_225:
        /*045c*/ 	.byte	0x04, 0x12
        /*045e*/ 	.short	(.L_227 - .L_226)
	.align		4
.L_226:
        /*0460*/ 	.word	index@(_ZN7cutlass13device_kernelIN5flash11enable_sm90INS1_16FlashAttnFwdSm90INS1_25CollectiveMainloopFwdSm90ILi2EN4cute5tupleIJNS5_1CILi1EEES8_S8_EEENS6_IJNS7_ILi128EEENS7_ILi80EEENS7_ILi256EEEEEELi256ENS_10bfloat16_tEfNS_4arch4Sm90ELb0ELb0ELb0ELb1ELb1ELb1ELb0ELb1ELb1ELb1ELb0ELb0EEENS1_21CollectiveEpilogueFwdINS6_IJSA_SC_SB_EEES9_SE_SG_Li256ELb1ELb1ELb0ELb0EEENS1_36VarlenDynamicPersistentTileSchedulerILi128ELi80ELi256ELi128ELb0ELb1ELb1ELb0ELb1ELb1EEEEEEEEEvNT_6ParamsE)
        /*0464*/ 	.word	0x00000080


	//----- nvinfo : EIATTR_MIN_STACK_SIZE
	.align		4
.L_227:
        /*0468*/ 	.byte	0x04, 0x12
        /*046a*/ 	.short	(.L_229 - .L_228)
	.align		4
.L_228:
        /*046c*/ 	.word	index@(_ZN7cutlass13device_kernelIN5flash11enable_sm90INS1_16FlashAttnFwdSm90INS1_25CollectiveMainloopFwdSm90ILi2EN4cute5tupleIJNS5_1CILi1EEES8_S8_EEENS6_IJNS7_ILi128EEENS7_ILi64EEENS7_ILi256EEEEEELi256ENS_10bfloat16_tEfNS_4arch4Sm90ELb0ELb1ELb0ELb0ELb1ELb0ELb0ELb1ELb1ELb1ELb0ELb0EEENS1_21CollectiveEpilogueFwdINS6_IJSA_SC_SB_EEES9_SE_SG_Li256ELb0ELb1ELb0ELb0EEENS1_30DynamicPersistentTileSchedulerILi256ELi128ELb0ELb1ELb1EEEEEEEEEvNT_6ParamsE)
        /*0470*/ 	.word	0x00000008


	//----- nvinfo : EIATTR_MIN_STACK_SIZE
	.align		4
.L_229:
        /*0474*/ 	.byte	0x04, 0x12
        /*0476*/ 	.short	(.L_231 - .L_230)
	.align		4
.L_230:
        /*0478*/ 	.word	index@(_ZN7cutlass13device_kernelIN5flash11enable_sm90INS1_16FlashAttnFwdSm90INS1_25CollectiveMainloopFwdSm90ILi2EN4cute5tupleIJNS5_1CILi1EEES8_S8_EEENS6_IJNS7_ILi128EEENS7_ILi64EEENS7_ILi256EEEEEELi256ENS_10bfloat16_tEfNS_4arch4Sm90ELb0ELb1ELb0ELb1ELb1ELb0ELb0ELb1ELb1ELb1ELb0ELb0EEENS1_21CollectiveEpilogueFwdINS6_IJSA_SC_SB_EEES9_SE_SG_Li256ELb1ELb1ELb0ELb0EEENS1_36VarlenDynamicPersistentTileSchedulerILi128ELi64ELi256ELi128ELb0ELb1ELb1ELb1ELb0ELb1EEEEEEEEEvNT_6ParamsE)
        /*047c*/ 	.word	0x00000028


	//----- nvinfo : EIATTR_MIN_STACK_SIZE
	.align		4
.L_231:
        /*0480*/ 	.byte	0x04, 0x12
        /*0482*/ 	.short	(.L_233 - .L_232)
	.align		4
.L_232:
        /*0484*/ 	.word	index@(_ZN7cutlass13device_kernelIN5flash11enable_sm90INS1_16FlashAttnFwdSm90INS1_25CollectiveMainloopFwdSm90ILi2EN4cute5tupleIJNS5_1CILi1EEES8_S8_EEENS6_IJNS7_ILi128EEENS7_ILi64EEENS7_ILi256EEEEEELi256ENS_10bfloat16_tEfNS_4arch4Sm90ELb0ELb1ELb0ELb1ELb1ELb1ELb0ELb1ELb1ELb1ELb0ELb0EEENS1_21CollectiveEpilogueFwdINS6_IJSA_SC_SB_EEES9_SE_SG_Li256ELb1ELb1ELb0ELb0EEENS1_36VarlenDynamicPersistentTileSchedulerILi128ELi64ELi256ELi128ELb0ELb1ELb1ELb1ELb0ELb1EEEEEEEEEvNT_6ParamsE)
        /*0488*/ 	.word	0x000000d8


	//----- nvinfo : EIATTR_MIN_STACK_SIZE
	.align		4
.L_233:
        /*048c*/ 	.byte	0x04, 0x12
        /*048e*/ 	.short	(.L_235 - .L_234)
	.align		4
.L_234:
        /*0490*/ 	.word	index@(_ZN7cutlass13device_kernelIN5flash11enable_sm90INS1_16FlashAttnFwdSm90INS1_25CollectiveMainloopFwdSm90ILi2EN4cute5tupleIJNS5_1CILi1EEES8_S8_EEENS6_IJNS7_ILi128EEENS7_ILi80EEENS7_ILi256EEEEEELi256ENS_10bfloat16_tEfNS_4arch4Sm90ELb1ELb0ELb0ELb0ELb1ELb0ELb0ELb1ELb1ELb1ELb0ELb0EEENS1_21CollectiveEpilogueFwdINS6_IJSA_SC_SB_EEES9_SE_SG_Li256ELb0ELb1ELb0ELb0EEENS1_30DynamicPersistentTileSchedulerILi256ELi128ELb0ELb1ELb1EEEEEEEEEvNT_6ParamsE)
        /*0494*/ 	.word	0x00000008


	//----- nvinfo : EIATTR_MIN_STACK_SIZE
	.align		4
.L_235:
        /*0498*/ 	.byte	0x04, 0x12
        /*049a*/ 	.short	(.L_237 - .L_236)
	.align		4
.L_236:
        /*049c*/ 	.word	index@(_ZN7cutlass13device_kernelIN5flash11enable_sm90INS1_16FlashAttnFwdSm90INS1_25CollectiveMainloopFwdSm90ILi2EN4cute5tupleIJNS5_1CILi1EEES8_S8_EEENS6_IJNS7_ILi128EEENS7_ILi80EEENS7_ILi256EEEEEELi256ENS_10bfloat16_tEfNS_4arch4Sm90ELb1ELb0ELb0ELb1ELb1ELb0ELb0ELb1ELb1ELb1ELb0ELb0EEENS1_21CollectiveEpilogueFwdINS6_IJSA_SC_SB_EEES9_SE_SG_Li256ELb1ELb1ELb0ELb0EEENS1_36VarlenDynamicPersistentTileSchedulerILi128ELi80ELi256ELi128ELb0ELb1ELb1ELb1ELb1ELb1EEEEEEEEEvNT_6ParamsE)
        /*04a0*/ 	.word	0x00000030


	//----- nvinfo : EIATTR_MIN_STACK_SIZE
	.align		4
.L_237:
        /*04a4*/ 	.byte	0x04, 0x12
        /*04a6*/ 	.short	(.L_239 - .L_238)
	.align		4
.L_238:
        /*04a8*/ 	.word	index@(_ZN7cutlass13device_kernelIN5flash11enable_sm90INS1_16FlashAttnFwdSm90INS1_25CollectiveMainloopFwdSm90ILi2EN4cute5tupleIJNS5_1CILi1EEES8_S8_EEENS6_IJNS7_ILi128EEENS7_ILi80EEENS7_ILi256EEEEEELi256ENS_10bfloat16_tEfNS_4arch4Sm90ELb1ELb0ELb0ELb1ELb1ELb1ELb0ELb1ELb1ELb1ELb0ELb0EEENS1_21CollectiveEpilogueFwdINS6_IJSA_SC_SB_EEES9_SE_SG_Li256ELb1ELb1ELb0ELb0EEENS1_36VarlenDynamicPersistentTileSchedulerILi128ELi80ELi256ELi128ELb0ELb1ELb1ELb1ELb1ELb1EEEEEEEEEvNT_6ParamsE)
        /*04ac*/ 	.word	0x00000090


	//----- nvinfo : EIATTR_MIN_STACK_SIZE
	.align		4
.L_239:
        /*04b0*/ 	.byte	0x04, 0x12
        /*04b2*/ 	.short	(.L_241 - .L_240)
	.align		4
.L_240:
        /*04b4*/ 	.word	index@(_ZN7cutlass13device_kernelIN5flash11enable_sm90INS1_16FlashAttnFwdSm90INS1_25CollectiveMainloopFwdSm90ILi2EN4cute5tupleIJNS5_1CILi1EEES8_S8_EEENS6_IJNS7_ILi128EEENS7_ILi96EEENS7_ILi192EEEEEELi192ENS_10bfloat16_tEfNS_4arch4Sm90ELb0ELb0ELb0ELb0ELb1ELb0ELb0ELb1ELb1ELb1ELb0ELb0EEENS1_21CollectiveEpilogueFwdINS6_IJSA_SC_SB_EEES9_SE_SG_Li256ELb0ELb1ELb0ELb0EEENS1_29StaticPersistentTileSchedulerILb0EEEEEEEEEvNT_6ParamsE)
        /*04b8*/ 	.word	0x00000008


	//----- nvinfo : EIATTR_MIN_STACK_SIZE
	.align		4
.L_241:
        /*04bc*/ 	.byte	0x04, 0x12
        /*04be*/ 	.short	(.L_243 - .L_242)
	.align		4
.L_242:
        /*04c0*/ 	.word	index@(_ZN7cutlass13device_kernelIN5flash11enable_sm90INS1_16FlashAttnFwdSm90INS1_25CollectiveMainloopFwdSm90ILi2EN4cute5tupleIJNS5_1CILi1EEES8_S8_EEENS6_IJNS7_ILi128EEENS7_ILi96EEENS7_ILi192EEEEEELi192ENS_10bfloat16_tEfNS_4arch4Sm90ELb0ELb0ELb0ELb1ELb1ELb0ELb0ELb1ELb1ELb1ELb0ELb0EEENS1_21CollectiveEpilogueFwdINS6_IJSA_SC_SB_EEES9_SE_SG_Li256ELb1ELb1ELb0ELb0EEENS1_36VarlenDynamicPersistentTileSchedulerILi128ELi96ELi256ELi128ELb0ELb1ELb1ELb0ELb1ELb1EEEEEEEEEvNT_6ParamsE)
        /*04c4*/ 	.word	0x00000030


	//----- nvinfo : EIATTR_MIN_STACK_SIZE
	.align		4
.L_243:
        /*04c8*/ 	.byte	0x04, 0x12
        /*04ca*/ 	.short	(.L_245 - .L_244)
	.align		4
.L_244:
        /*04cc*/ 	.word	index@(_ZN7cutlass13device_kernelIN5flash11enable_sm90INS1_16FlashAttnFwdSm90INS1_25CollectiveMainloopFwdSm90ILi2EN4cute5tupleIJNS5_1CILi1EEES8_S8_EEENS6_IJNS7_ILi128EEENS7_ILi96EEENS7_ILi192EEEEEELi192ENS_10bfloat16_tEfNS_4arch4Sm90ELb0ELb0ELb0ELb1ELb1ELb1ELb0ELb1ELb1ELb1ELb0ELb0EEENS1_21CollectiveEpilogueFwdINS6_IJSA_SC_SB_EEES9_SE_SG_Li256ELb1ELb1ELb0ELb0EEENS1_36VarlenDynamicPersistentTileSchedulerILi128ELi96ELi256ELi128ELb0ELb1ELb1ELb0ELb1ELb1EEEEEEEEEvNT_6ParamsE)
        /*04d0*/ 	.word	0x00000098


	//----- nvinfo : EIATTR_MIN_STACK_SIZE
	.align		4
.L_245:
        /*04d4*/ 	.byte	0x04, 0x12
        /*04d6*/ 	.short	(.L_247 - .L_246)
	.align		4
.L_246:
        /*04d8*/ 	.word	index@(_ZN7cutlass13device_kernelIN5flash11enable_sm90INS1_16FlashAttnFwdSm90INS1_25CollectiveMainloopFwdSm90ILi2EN4cute5tupleIJNS5_1CILi1EEES8_S8_EEENS6_IJNS7_ILi128EEENS7_ILi96EEENS7_ILi192EEEEEELi192ENS_10bfloat16_tEfNS_4arch4Sm90ELb0ELb1ELb0ELb0ELb1ELb0ELb0ELb1ELb1ELb1ELb0ELb0EEENS1_21CollectiveEpilogueFwdINS6_IJSA_SC_SB_EEES9_SE_SG_Li256ELb0ELb1ELb0ELb0EEENS1_30DynamicPersistentTileSchedulerILi256ELi128ELb0ELb1ELb1EEEEEEEEEvNT_6ParamsE)
        /*04dc*/ 	.word	0x00000008


	//----- nvinfo : EIATTR_MIN_STACK_SIZE
	.align		4
.L_247:
        /*04e0*/ 	.byte	0x04, 0x12
        /*04e2*/ 	.short	(.L_249 - .L_248)
	.align		4
.L_248:
        /*04e4*/ 	.word	index@(_ZN7cutlass13device_kernelIN5flash11enable_sm90INS1_16FlashAttnFwdSm90INS1_25CollectiveMainloopFwdSm90ILi2EN4cute5tupleIJNS5_1CILi1EEES8_S8_EEENS6_IJNS7_ILi128EEENS7_ILi96EEENS7_ILi192EEEEEELi192ENS_10bfloat16_tEfNS_4arch4Sm90ELb0ELb1ELb0ELb1ELb1ELb0ELb0ELb1ELb1ELb1ELb0ELb0EEENS1_21CollectiveEpilogueFwdINS6_IJSA_SC_SB_EEES9_SE_SG_Li256ELb1ELb1ELb0ELb0EEENS1_36VarlenDynamicPersistentTileSchedulerILi128ELi96ELi256ELi128ELb0ELb1ELb1ELb1ELb0ELb1EEEEEEEEEvNT_6ParamsE)
        /*04e8*/ 	.word	0x00000030


	//----- nvinfo : EIATTR_MIN_STACK_SIZE
	.align		4
.L_249:
        /*04ec*/ 	.byte	0x04, 0x12
        /*04ee*/ 	.short	(.L_251 - .L_250)
	.align		4
.L_250:
        /*04f0*/ 	.word	index@(_ZN7cutlass13device_kernelIN5flash11enable_sm90INS1_16FlashAttnFwdSm90INS1_25CollectiveMainloopFwdSm90ILi2EN4cute5tupleIJNS5_1CILi1EEES8_S8_EEENS6_IJNS7_ILi128EEENS7_ILi96EEENS7_ILi192EEEEEELi192ENS_10bfloat16_tEfNS_4arch4Sm90ELb0ELb1ELb0ELb1ELb1ELb1ELb0ELb1ELb1ELb1ELb0ELb0EEENS1_21CollectiveEpilogueFwdINS6_IJSA_SC_SB_EEES9_SE_SG_Li256ELb1ELb1ELb0ELb0EEENS1_36VarlenDynamicPersistentTileSchedulerILi128ELi96ELi256ELi128ELb0ELb1ELb1ELb1ELb0ELb1EEEEEEEEEvNT_6ParamsE)
        /*04f4*/ 	.word	0x000002c0


	//----- nvinfo : EIATTR_MIN_STACK_SIZE
	.align		4
.L_251:
        /*04f8*/ 	.byte	0x04, 0x12
        /*04fa*/ 	.short	(.L_253 - .L_252)
	.align		4
.L_252:
        /*04fc*/ 	.word	index@(_ZN7cutlass13device_kernelIN5flash11enable_sm90INS1_16FlashAttnFwdSm90INS1_25CollectiveMainloopFwdSm90ILi2EN4cute5tupleIJNS5_1CILi1EEES8_S8_EEENS6_IJNS7_ILi128EEENS7_ILi96EEENS7_ILi192EEEEEELi192ENS_10bfloat16_tEfNS_4arch4Sm90ELb1ELb0ELb0ELb0ELb1ELb0ELb0ELb1ELb1ELb1ELb0ELb0EEENS1_21CollectiveEpilogueFwdINS6_IJSA_SC_SB_EEES9_SE_SG_Li256ELb0ELb1ELb0ELb0EEENS1_30DynamicPersistentTileSchedulerILi256ELi128ELb0ELb1ELb1EEEEEEEEEvNT_6ParamsE)
        /*0500*/ 	.word	0x00000008


	//----- nvinfo : EIATTR_MIN_STACK_SIZE
	.align		4
.L_253:
        /*0504*/ 	.byte	0x04, 0x12
        /*0506*/ 	.short	(.L_255 - .L_254)
	.align		4
.L_254:
        /*0508*/ 	.word	index@(_ZN7cutlass13device_kernelIN5flash11enable_sm90INS1_16FlashAttnFwdSm90INS1_25CollectiveMainloopFwdSm90ILi2EN4cute5tupleIJNS5_1CILi1EEES8_S8_EEENS6_IJNS7_ILi128EEENS7_ILi96EEENS7_ILi192EEEEEELi192ENS_10bfloat16_tEfNS_4arch4Sm90ELb1ELb0ELb0ELb1ELb1ELb0ELb0ELb1ELb1ELb1ELb0ELb0EEENS1_21CollectiveEpilogueFwdINS6_IJSA_SC_SB_EEES9_SE_SG_Li256ELb1ELb1ELb0ELb0EEENS1_36VarlenDynamicPersistentTileSchedulerILi128ELi96ELi256ELi128ELb0ELb1ELb1ELb1ELb1ELb1EEEEEEEEEvNT_6ParamsE)
        /*050c*/ 	.word	0x00000030


	//----- nvinfo : EIATTR_MIN_STACK_SIZE
	.align		4
.L_255:
        /*0510*/ 	.byte	0x04, 0x12
        /*0512*/ 	.short	(.L_257 - .L_256)
	.align		4
.L_256:
        /*0514*/ 	.word	index@(_ZN7cutlass13device_kernelIN5flash11enable_sm90INS1_16FlashAttnFwdSm90INS1_25CollectiveMainloopFwdSm90ILi2EN4cute5tupleIJNS5_1CILi1EEES8_S8_EEENS6_IJNS7_ILi128EEENS7_ILi96EEENS7_ILi192EEEEEELi192ENS_10bfloat16_tEfNS_4arch4Sm90ELb1ELb0ELb0ELb1ELb1ELb1ELb0ELb1ELb1ELb1ELb0ELb0EEENS1_21CollectiveEpilogueFwdINS6_IJSA_SC_SB_EEES9_SE_SG_Li256ELb1ELb1ELb0ELb0EEENS1_36VarlenDynamicPersistentTileSchedulerILi128ELi96ELi256ELi128ELb0ELb1ELb1ELb1ELb1ELb1EEEEEEEEEvNT_6ParamsE)
        /*0518*/ 	.word	0x00000088


	//----- nvinfo : EIATTR_MIN_STACK_SIZE
	.align		4
.L_257:
        /*051c*/ 	.byte	0x04, 0x12
        /*051e*/ 	.short	(.L_259 - .L_258)
	.align		4
.L_258:
        /*0520*/ 	.word	index@(_ZN7cutlass13device_kernelIN5flash11enable_sm90INS1_16FlashAttnFwdSm90INS1_25CollectiveMainloopFwdSm90ILi2EN4cute5tupleIJNS5_1CILi1EEES8_S8_EEENS6_IJNS7_ILi128EEESA_SA_EEELi128ENS_10bfloat16_tEfNS_4arch4Sm90ELb0ELb0ELb0ELb0ELb1ELb0ELb0ELb1ELb1ELb1ELb0ELb0EEENS1_21CollectiveEpilogueFwdISB_S9_SC_SE_Li256ELb0ELb1ELb0ELb0EEENS1_29StaticPersistentTileSchedulerILb0EEEEEEEEEvNT_6ParamsE)
        /*0524*/ 	.word	0x00000000


	//----- nvinfo : EIATTR_MIN_STACK_SIZE
	.align		4
.L_259:
        /*0528*/ 	.byte	0x04, 0x12
        /*052a*/ 	.short	(.L_261 - .L_260)
	.align		4
.L_260:
        /*052c*/ 	.word	index@(_ZN7cutlass13device_kernelIN5flash11enable_sm90INS1_16FlashAttnFwdSm90INS1_25CollectiveMainloopFwdSm90ILi2EN4cute5tupleIJNS5_1CILi1EEES8_S8_EEENS6_IJNS7_ILi128EEESA_SA_EEELi128ENS_10bfloat16_tEfNS_4arch4Sm90ELb0ELb0ELb0ELb1ELb1ELb0ELb0ELb1ELb1ELb1ELb0ELb0EEENS1_21CollectiveEpilogueFwdISB_S9_SC_SE_Li256ELb1ELb1ELb0ELb0EEENS1_36VarlenDynamicPersistentTileSchedulerILi128ELi128ELi256ELi128ELb0ELb1ELb1ELb0ELb1ELb1EEEEEEEEEvNT_6ParamsE)
        /*0530*/ 	.word	0x00000020


	//----- nvinfo : EIATTR_MIN_STACK_SIZE
	.align		4
.L_261:
        /*0534*/ 	.byte	0x04, 0x12
        /*0536*/ 	.short	(.L_263 - .L_262)
	.align		4
.L_262:
        /*0538*/ 	.word	index@(_ZN7cutlass13device_kernelIN5flash11enable_sm90INS1_16FlashAttnFwdSm90INS1_25CollectiveMainloopFwdSm90ILi2EN4cute5tupleIJNS5_1CILi1EEES8_S8_EEENS6_IJNS7_ILi128EEESA_SA_EEELi128ENS_10bfloat16_tEfNS_4arch4Sm90ELb0ELb0ELb0ELb1ELb1ELb1ELb0ELb1ELb1ELb1ELb0ELb0EEENS1_21CollectiveEpilogueFwdISB_S9_SC_SE_Li256ELb1ELb1ELb0ELb0EEENS1_36VarlenDynamicPersistentTileSchedulerILi128ELi128ELi256ELi128ELb0ELb1ELb1ELb0ELb1ELb1EEEEEEEEEvNT_6ParamsE)
        /*053c*/ 	.word	0x00000030


	//----- nvinfo : EIATTR_MIN_STACK_SIZE
	.align		4
.L_263:
        /*0540*/ 	.byte	0x04, 0x12
        /*0542*/ 	.short	(.L_265 - .L_264)
	.align		4
.L_264:
        /*0544*/ 	.word	index@(_ZN7cutlass13device_kernelIN5flash11enable_sm90INS1_16FlashAttnFwdSm90INS1_25CollectiveMainloopFwdSm90ILi2EN4cute5tupleIJNS5_1CILi1EEES8_S8_EEENS6_IJNS7_ILi128EEESA_SA_EEELi128ENS_10bfloat16_tEfNS_4arch4Sm90ELb0ELb1ELb0ELb0ELb1ELb0ELb0ELb1ELb1ELb1ELb0ELb0EEENS1_21CollectiveEpilogueFwdISB_S9_SC_SE_Li256ELb0ELb1ELb0ELb0EEENS1_30DynamicPersistentTileSchedulerILi256ELi128ELb0ELb1ELb1EEEEEEEEEvNT_6ParamsE)
        /*0548*/ 	.word	0x00000000


	//----- nvinfo : EIATTR_MIN_STACK_SIZE
	.align		4
.L_265:
        /*054c*/ 	.byte	0x04, 0x12
        /*054e*/ 	.short	(.L_267 - .L_266)
	.align		4
.L_266:
        /*0550*/ 	.word	index@(_ZN7cutlass13device_kernelIN5flash11enable_sm90INS1_16FlashAttnFwdSm90INS1_25CollectiveMainloopFwdSm90ILi2EN4cute5tupleIJNS5_1CILi1EEES8_S8_EEENS6_IJNS7_ILi128EEESA_SA_EEELi128ENS_10bfloat16_tEfNS_4arch4Sm90ELb0ELb1ELb0ELb1ELb1ELb0ELb0ELb1ELb1ELb1ELb0ELb0EEENS1_21CollectiveEpilogueFwdISB_S9_SC_SE_Li256ELb1ELb1ELb0ELb0EEENS1_36VarlenDynamicPersistentTileSchedulerILi128ELi128ELi256ELi128ELb0ELb1ELb1ELb1ELb0ELb1EEEEEEEEEvNT_6ParamsE)
        /*0554*/ 	.word	0x00000020


	//----- nvinfo : EIATTR_MIN_STACK_SIZE
	.align		4
.L_267:
        /*0558*/ 	.byte	0x04, 0x12
        /*055a*/ 	.short	(.L_269 - .L_268)
	.align		4
.L_268:
        /*055c*/ 	.word	index@(_ZN7cutlass13device_kernelIN5flash11enable_sm90INS1_16FlashAttnFwdSm90INS1_25CollectiveMainloopFwdSm90ILi2EN4cute5tupleIJNS5_1CILi1EEES8_S8_EEENS6_IJNS7_ILi128EEESA_SA_EEELi128ENS_10bfloat16_tEfNS_4arch4Sm90ELb0ELb1ELb0ELb1ELb1ELb1ELb0ELb1ELb1ELb1ELb0ELb0EEENS1_21CollectiveEpilogueFwdISB_S9_SC_SE_Li256ELb1ELb1ELb0ELb0EEENS1_36VarlenDynamicPersistentTileSchedulerILi128ELi128ELi256ELi128ELb0ELb1ELb1ELb1ELb0ELb1EEEEEEEEEvNT_6ParamsE)
        /*0560*/ 	.word	0x00000030


	//----- nvinfo : EIATTR_MIN_STACK_SIZE
	.align		4
.L_269:
        /*0564*/ 	.byte	0x04, 0x12
        /*0566*/ 	.short	(.L_271 - .L_270)
	.align		4
.L_270:
        /*0568*/ 	.word	index@(_ZN7cutlass13device_kernelIN5flash11enable_sm90INS1_16FlashAttnFwdSm90INS1_25CollectiveMainloopFwdSm90ILi2EN4cute5tupleIJNS5_1CILi1EEES8_S8_EEENS6_IJNS7_ILi128EEESA_SA_EEELi128ENS_10bfloat16_tEfNS_4arch4Sm90ELb1ELb0ELb0ELb0ELb1ELb0ELb0ELb1ELb1ELb1ELb0ELb0EEENS1_21CollectiveEpilogueFwdISB_S9_SC_SE_Li256ELb0ELb1ELb0ELb0EEENS1_30DynamicPersistentTileSchedulerILi256ELi128ELb0ELb1ELb1EEEEEEEEEvNT_6ParamsE)
        /*056c*/ 	.word	0x00000000


	//----- nvinfo : EIATTR_MIN_STACK_SIZE
	.align		4
.L_271:
        /*0570*/ 	.byte	0x04, 0x12
        /*0572*/ 	.short	(.L_273 - .L_272)
	.align		4
.L_272:
        /*0574*/ 	.word	index@(_ZN7cutlass13device_kernelIN5flash11enable_sm90INS1_16FlashAttnFwdSm90INS1_25CollectiveMainloopFwdSm90ILi2EN4cute5tupleIJNS5_1CILi1EEES8_S8_EEENS6_IJNS7_ILi128EEESA_SA_EEELi128ENS_10bfloat16_tEfNS_4arch4Sm90ELb1ELb0ELb0ELb1ELb1ELb0ELb0ELb1ELb1ELb1ELb0ELb0EEENS1_21CollectiveEpilogueFwdISB_S9_SC_SE_Li256ELb1ELb1ELb0ELb0EEENS1_36VarlenDynamicPersistentTileSchedulerILi128ELi128ELi256ELi128ELb0ELb1ELb1ELb1ELb1ELb1EEEEEEEEEvNT_6ParamsE)
        /*0578*/ 	.word	0x00000020


	//----- nvinfo : EIATTR_MIN_STACK_SIZE
	.align		4
.L_273:
        /*057c*/ 	.byte	0x04, 0x12
        /*057e*/ 	.short	(.L_275 - .L_274)
	.align		4
.L_274:
        /*0580*/ 	.word	index@(_ZN7cutlass13device_kernelIN5flash11enable_sm90INS1_16FlashAttnFwdSm90INS1_25CollectiveMainloopFwdSm90ILi2EN4cute5tupleIJNS5_1CILi1EEES8_S8_EEENS6_IJNS7_ILi128EEESA_SA_EEELi128ENS_10bfloat16_tEfNS_4arch4Sm90ELb1ELb0ELb0ELb1ELb1ELb1ELb0ELb1ELb1ELb1ELb0ELb0EEENS1_21CollectiveEpilogueFwdISB_S9_SC_SE_Li256ELb1ELb1ELb0ELb0EEENS1_36VarlenDynamicPersistentTileSchedulerILi128ELi128ELi256ELi128ELb0ELb1ELb1ELb1ELb1ELb1EEEEEEEEEvNT_6ParamsE)
        /*0584*/ 	.word	0x00000028


	//----- nvinfo : EIATTR_MIN_STACK_SIZE
	.align		4
.L_275:
        /*0588*/ 	.byte	0x04, 0x12
        /*058a*/ 	.short	(.L_277 - .L_276)
	.align		4
.L_276:
        /*058c*/ 	.word	index@(_ZN7cutlass13device_kernelIN5flash11enable_sm90INS1_16FlashAttnFwdSm90INS1_25CollectiveMainloopFwdSm90ILi2EN4cute5tupleIJNS5_1CILi1EEES8_S8_EEENS6_IJNS7_ILi192EEENS7_ILi128EEENS7_ILi96EEEEEELi96ENS_10bfloat16_tEfNS_4arch4Sm90ELb0ELb0ELb0ELb0ELb1ELb0ELb0ELb0ELb1ELb1ELb0ELb0EEENS1_21CollectiveEpilogueFwdINS6_IJSA_SC_SB_EEES9_SE_SG_Li384ELb0ELb1ELb0ELb0EEENS1_29StaticPersistentTileSchedulerILb0EEEEEEEEEvNT_6ParamsE)
        /*0590*/ 	.word	0x00000018


	//----- nvinfo : EIATTR_MIN_STACK_SIZE
	.align		4
.L_277:
        /*0594*/ 	.byte	0x04, 0x12
        /*0596*/ 	.short	(.L_279 - .L_278)
	.align		4
.L_278:
        /*0598*/ 	.word	index@(_ZN7cutlass13device_kernelIN5flash11enable_sm90INS1_16FlashAttnFwdSm90INS1_25CollectiveMainloopFwdSm90ILi2EN4cute5tupleIJNS5_1CILi1EEES8_S8_EEENS6_IJNS7_ILi192EEENS7_ILi128EEENS7_ILi96EEEEEELi96ENS_10bfloat16_tEfNS_4arch4Sm90ELb0ELb0ELb0ELb1ELb1ELb0ELb0ELb0ELb1ELb1ELb0ELb0EEENS1_21CollectiveEpilogueFwdINS6_IJSA_SC_SB_EEES9_SE_SG_Li384ELb1ELb1ELb0ELb0EEENS1_36VarlenDynamicPersistentTileSchedulerILi192ELi128ELi384ELi128ELb0ELb1ELb1ELb0ELb1ELb1EEEEEEEEEvNT_6ParamsE)
        /*059c*/ 	.word	0x00000040


	//----- nvinfo : EIATTR_MIN_STACK_SIZE
	.align		4
.L_279:
        /*05a0*/ 	.byte	0x04, 0x12
        /*05a2*/ 	.short	(.L_281 - .L_280)
	.align		4
.L_280:
        /*05a4*/ 	.word	index@(_ZN7cutlass13device_kernelIN5flash11enable_sm90INS1_16FlashAttnFwdSm90INS1_25CollectiveMainloopFwdSm90ILi2EN4cute5tupleIJNS5_1CILi1EEES8_S8_EEENS6_IJNS7_ILi192EEENS7_ILi128EEENS7_ILi96EEEEEELi96ENS_10bfloat16_tEfNS_4arch4Sm90ELb0ELb0ELb0ELb1ELb1ELb1ELb0ELb0ELb1ELb1ELb0ELb0EEENS1_21CollectiveEpilogueFwdINS6_IJSA_SC_SB_EEES9_SE_SG_Li384ELb1ELb1ELb0ELb0EEENS1_36VarlenDynamicPersistentTileSchedulerILi192ELi128ELi384ELi128ELb0ELb1ELb1ELb0ELb1ELb1EEEEEEEEEvNT_6ParamsE)
        /*05a8*/ 	.word	0x00000098


	//----- nvinfo : EIATTR_MIN_STACK_SIZE
	.align		4
.L_281:
        /*05ac*/ 	.byte	0x04, 0x12
        /*05ae*/ 	.short	(.L_283 - .L_282)
	.align		4
.L_282:
        /*05b0*/ 	.word	index@(_ZN7cutlass13device_kernelIN5flash11enable_sm90INS1_16FlashAttnFwdSm90INS1_25CollectiveMainloopFwdSm90ILi2EN4cute5tupleIJNS5_1CILi1EEES8_S8_EEENS6_IJNS7_ILi192EEENS7_ILi128EEENS7_ILi96EEEEEELi96ENS_10bfloat16_tEfNS_4arch4Sm90ELb0ELb1ELb0ELb0ELb1ELb0ELb0ELb0ELb1ELb1ELb0ELb0EEENS1_21CollectiveEpilogueFwdINS6_IJSA_SC_SB_EEES9_SE_SG_Li384ELb0ELb1ELb0ELb0EEENS1_30DynamicPersistentTileSchedulerILi384ELi128ELb0ELb1ELb1EEEEEEEEEvNT_6ParamsE)
        /*05b4*/ 	.word	0x00000018


	//----- nvinfo : EIATTR_MIN_STACK_SIZE
	.align		4
.L_283:
        /*05b8*/ 	.byte	0x04, 0x12
        /*05ba*/ 	.short	(.L_285 - .L_284)
	.align		4
.L_284:
        /*05bc*/ 	.word	index@(_ZN7cutlass13device_kernelIN5flash11enable_sm90INS1_16FlashAttnFwdSm90INS1_25CollectiveMainloopFwdSm90ILi2EN4cute5tupleIJNS5_1CILi1EEES8_S8_EEENS6_IJNS7_ILi192EEENS7_ILi128EEENS7_ILi96EEEEEELi96ENS_10bfloat16_tEfNS_4arch4Sm90ELb0ELb1ELb0ELb1ELb1ELb0ELb0ELb0ELb1ELb1ELb0ELb0EEENS1_21CollectiveEpilogueFwdINS6_IJSA_SC_SB_EEES9_SE_SG_Li384ELb1ELb1ELb0ELb0EEENS1_36VarlenDynamicPersistentTileSchedulerILi192ELi128ELi384ELi128ELb0ELb1ELb1ELb1ELb0ELb1EEEEEEEEEvNT_6ParamsE)
        /*05c0*/ 	.word	0x00000030


	//----- nvinfo : EIATTR_MIN_STACK_SIZE
	.align		4
.L_285:
        /*05c4*/ 	.byte	0x04, 0x12
        /*05c6*/ 	.short	(.L_287 - .L_286)
	.align		4
.L_286:
        /*05c8*/ 	.word	index@(_ZN7cutlass13device_kernelIN5flash11enable_sm90INS1_16FlashAttnFwdSm90INS1_25CollectiveMainloopFwdSm90ILi2EN4cute5tupleIJNS5_1CILi1EEES8_S8_EEENS6_IJNS7_ILi192EEENS7_ILi128EEENS7_ILi96EEEEEELi96ENS_10bfloat16_tEfNS_4arch4Sm90ELb0ELb1ELb0ELb1ELb1ELb1ELb0ELb0ELb1ELb1ELb0ELb0EEENS1_21CollectiveEpilogueFwdINS6_IJSA_SC_SB_EEES9_SE_SG_Li384ELb1ELb1ELb0ELb0EEENS1_36VarlenDynamicPersistentTileSchedulerILi192ELi128ELi384ELi128ELb0ELb1ELb1ELb1ELb0ELb1EEEEEEEEEvNT_6ParamsE)
        /*05cc*/ 	.word	0x00000080


	//----- nvinfo : EIATTR_MIN_STACK_SIZE
	.align		4
.L_287:
        /*05d0*/ 	.byte	0x04, 0x12
        /*05d2*/ 	.short	(.L_289 - .L_288)
	.align		4
.L_288:
        /*05d4*/ 	.word	index@(_ZN7cutlass13device_kernelIN5flash11enable_sm90INS1_16FlashAttnFwdSm90INS1_25CollectiveMainloopFwdSm90ILi2EN4cute5tupleIJNS5_1CILi1EEES8_S8_EEENS6_IJNS7_ILi192EEENS7_ILi128EEENS7_ILi96EEEEEELi96ENS_10bfloat16_tEfNS_4arch4Sm90ELb1ELb0ELb0ELb0ELb1ELb0ELb0ELb0ELb1ELb1ELb0ELb0EEENS1_21CollectiveEpilogueFwdINS6_IJSA_SC_SB_EEES9_SE_SG_Li384ELb0ELb1ELb0ELb0EEENS1_30DynamicPersistentTileSchedulerILi384ELi128ELb0ELb1ELb1EEEEEEEEEvNT_6ParamsE)
        /*05d8*/ 	.word	0x00000018


	//----- nvinfo : EIATTR_MIN_STACK_SIZE
	.align		4
.L_289:
        /*05dc*/ 	.byte	0x04, 0x12
        /*05de*/ 	.short	(.L_291 - .L_290)
	.align		4
.L_290:
        /*05e0*/ 	.word	index@(_ZN7cutlass13device_kernelIN5flash11enable_sm90INS1_16FlashAttnFwdSm90INS1_25CollectiveMainloopFwdSm90ILi2EN4cute5tupleIJNS5_1CILi1EEES8_S8_EEENS6_IJNS7_ILi192EEENS7_ILi128EEENS7_ILi96EEEEEELi96ENS_10bfloat16_tEfNS_4arch4Sm90ELb1ELb0ELb0ELb1ELb1ELb0ELb0ELb0ELb1ELb1ELb0ELb0EEENS1_21CollectiveEpilogueFwdINS6_IJSA_SC_SB_EEES9_SE_SG_Li384ELb1ELb1ELb0ELb0EEENS1_36VarlenDynamicPersistentTileSchedulerILi192ELi128ELi384ELi128ELb0ELb1ELb1ELb1ELb1ELb1EEEEEEEEEvNT_6ParamsE)
        /*05e4*/ 	.word	0x00000040


	//----- nvinfo : EIATTR_MIN_STACK_SIZE
	.align		4
.L_291:
        /*05e8*/ 	.byte	0x04, 0x12
        /*05ea*/ 	.short	(.L_293 - .L_292)
	.align		4
.L_292:
        /*05ec*/ 	.word	index@(_ZN7cutlass13device_kernelIN5flash11enable_sm90INS1_16FlashAttnFwdSm90INS1_25CollectiveMainloopFwdSm90ILi2EN4cute5tupleIJNS5_1CILi1EEES8_S8_EEENS6_IJNS7_ILi192EEENS7_ILi128EEENS7_ILi96EEEEEELi96ENS_10bfloat16_tEfNS_4arch4Sm90ELb1ELb0ELb0ELb1ELb1ELb1ELb0ELb0ELb1ELb1ELb0ELb0EEENS1_21CollectiveEpilogueFwdINS6_IJSA_SC_SB_EEES9_SE_SG_Li384ELb1ELb1ELb0ELb0EEENS1_36VarlenDynamicPersistentTileSchedulerILi192ELi128ELi384ELi128ELb0ELb1ELb1ELb1ELb1ELb1EEEEEEEEEvNT_6ParamsE)
        /*05f0*/ 	.word	0x00000088


	//----- nvinfo : EIATTR_MIN_STACK_SIZE
	.align		4
.L_293:
        /*05f4*/ 	.byte	0x04, 0x12
        /*05f6*/ 	.short	(.L_295 - .L_294)
	.align		4
.L_294:
        /*05f8*/ 	.word	index@(_ZN7cutlass13device_kernelIN5flash11enable_sm90INS1_16FlashAttnFwdSm90INS1_25CollectiveMainloopFwdSm90ILi2EN4cute5tupleIJNS5_1CILi1EEES8_S8_EEENS6_IJNS7_ILi192EEENS7_ILi128EEENS7_ILi64EEEEEELi64ENS_10bfloat16_tEfNS_4arch4Sm90ELb0ELb0ELb0ELb0ELb1ELb0ELb0ELb1ELb1ELb1ELb0ELb0EEENS1_21CollectiveEpilogueFwdINS6_IJSA_SC_SB_EEES9_SE_SG_Li384ELb0ELb1ELb0ELb0EEENS1_29StaticPersistentTileSchedulerILb0EEEEEEEEEvNT_6ParamsE)
        /*05fc*/ 	.word	0x00000010


	//----- nvinfo : EIATTR_MIN_STACK_SIZE
	.align		4
.L_295:
        /*0600*/ 	.byte	0x04, 0x12
        /*0602*/ 	.short	(.L_297 - .L_296)
	.align		4
.L_296:
        /*0604*/ 	.word	index@(_ZN7cutlass13device_kernelIN5flash11enable_sm90INS1_16FlashAttnFwdSm90INS1_25CollectiveMainloopFwdSm90ILi2EN4cute5tupleIJNS5_1CILi1EEES8_S8_EEENS6_IJNS7_ILi192EEENS7_ILi128EEENS7_ILi64EEEEEELi64ENS_10bfloat16_tEfNS_4arch4Sm90ELb0ELb0ELb0ELb1ELb1ELb0ELb0ELb1ELb1ELb1ELb0ELb0EEENS1_21CollectiveEpilogueFwdINS6_IJSA_SC_SB_EEES9_SE_SG_Li384ELb1ELb1ELb0ELb0EEENS1_36VarlenDynamicPersistentTileSchedulerILi192ELi128ELi384ELi128ELb0ELb1ELb1ELb0ELb1ELb1EEEEEEEEEvNT_6ParamsE)
        /*0608*/ 	.word	0x00000040


	//----- nvinfo : EIATTR_MIN_STACK_SIZE
	.align		4
.L_297:
        /*060c*/ 	.byte	0x04, 0x12
        /*060e*/ 	.short	(.L_299 - .L_298)
	.align		4
.L_298:
        /*0610*/ 	.word	index@(_ZN7cutlass13device_kernelIN5flash11enable_sm90INS1_16FlashAttnFwdSm90INS1_25CollectiveMainloopFwdSm90ILi2EN4cute5tupleIJNS5_1CILi1EEES8_S8_EEENS6_IJNS7_ILi192EEENS7_ILi128EEENS7_ILi64EEEEEELi64ENS_10bfloat16_tEfNS_4arch4Sm90ELb0ELb0ELb0ELb1ELb1ELb1ELb0ELb1ELb1ELb1ELb0ELb0EEENS1_21CollectiveEpilogueFwdINS6_IJSA_SC_SB_EEES9_SE_SG_Li384ELb1ELb1ELb0ELb0EEENS1_36VarlenDynamicPersistentTileSchedulerILi192ELi128ELi384ELi128ELb0ELb1ELb1ELb0ELb1ELb1EEEEEEEEEvNT_6ParamsE)
        /*0614*/ 	.word	0x00000078


	//----- nvinfo : EIATTR_MIN_STACK_SIZE
	.align		4
.L_299:
        /*0618*/ 	.byte	0x04, 0x12
        /*061a*/ 	.short	(.L_301 - .L_300)
	.align		4
.L_300:
        /*061c*/ 	.word	index@(_ZN7cutlass13device_kernelIN5flash11enable_sm90INS1_16FlashAttnFwdSm90INS1_25CollectiveMainloopFwdSm90ILi2EN4cute5tupleIJNS5_1CILi1EEES8_S8_EEENS6_IJNS7_ILi192EEENS7_ILi128EEENS7_ILi64EEEEEELi64ENS_10bfloat16_tEfNS_4arch4Sm90ELb0ELb1ELb0ELb0ELb1ELb0ELb0ELb1ELb1ELb1ELb0ELb0EEENS1_21CollectiveEpilogueFwdINS6_IJSA_SC_SB_EEES9_SE_SG_Li384ELb0ELb1ELb0ELb0EEENS1_30DynamicPersistentTileSchedulerILi384ELi128ELb0ELb1ELb1EEEEEEEEEvNT_6ParamsE)
        /*0620*/ 	.word	0x00000018


	//----- nvinfo : EIATTR_MIN_STACK_SIZE
	.align		4
.L_301:
        /*0624*/ 	.byte	0x04, 0x12
        /*0626*/ 	.short	(.L_303 - .L_302)
	.align		4
.L_302:
        /*0628*/ 	.word	index@(_ZN7cutlass13device_kernelIN5flash11enable_sm90INS1_16FlashAttnFwdSm90INS1_25CollectiveMainloopFwdSm90ILi2EN4cute5tupleIJNS5_1CILi1EEES8_S8_EEENS6_IJNS7_ILi192EEENS7_ILi128EEENS7_ILi64EEEEEELi64ENS_10bfloat16_tEfNS_4arch4Sm90ELb0ELb1ELb0ELb1ELb1ELb0ELb0ELb1ELb1ELb1ELb0ELb0EEENS1_21CollectiveEpilogueFwdINS6_IJSA_SC_SB_EEES9_SE_SG_Li384ELb1ELb1ELb0ELb0EEENS1_36VarlenDynamicPersistentTileSchedulerILi192ELi128ELi384ELi128ELb0ELb1ELb1ELb1ELb0ELb1EEEEEEEEEvNT_6ParamsE)
        /*062c*/ 	.word	0x00000038


	//----- nvinfo : EIATTR_MIN_STACK_SIZE
	.align		4
.L_303:
        /*0630*/ 	.byte	0x04, 0x12
        /*0632*/ 	.short	(.L_305 - .L_304)
	.align		4
.L_304:
        /*0634*/ 	.word	index@(_ZN7cutlass13device_kernelIN5flash11enable_sm90INS1_16FlashAttnFwdSm90INS1_25CollectiveMainloopFwdSm90ILi2EN4cute5tupleIJNS5_1CILi1EEES8_S8_EEENS6_IJNS7_ILi192EEENS7_ILi128EEENS7_ILi64EEEEEELi64ENS_10bfloat16_tEfNS_4arch4Sm90ELb0ELb1ELb0ELb1ELb1ELb1ELb0ELb1ELb1ELb1ELb0ELb0EEENS1_21CollectiveEpilogueFwdINS6_IJSA_SC_SB_EEES9_SE_SG_Li384ELb1ELb1ELb0ELb0EEENS1_36VarlenDynamicPersistentTileSchedulerILi192ELi128ELi384ELi128ELb0ELb1ELb1ELb1ELb0ELb1EEEEEEEEEvNT_6ParamsE)
        /*0638*/ 	.word	0x00000070


	//----- nvinfo : EIATTR_MIN_STACK_SIZE
	.align		4
.L_305:
        /*063c*/ 	.byte	0x04, 0x12
        /*063e*/ 	.short	(.L_307 - .L_306)
	.align		4
.L_306:
        /*0640*/ 	.word	index@(_ZN7cutlass13device_kernelIN5flash11enable_sm90INS1_16FlashAttnFwdSm90INS1_25CollectiveMainloopFwdSm90ILi2EN4cute5tupleIJNS5_1CILi1EEES8_S8_EEENS6_IJNS7_ILi192EEENS7_ILi128EEENS7_ILi64EEEEEELi64ENS_10bfloat16_tEfNS_4arch4Sm90ELb1ELb0ELb0ELb0ELb1ELb0ELb0ELb1ELb1ELb1ELb0ELb0EEENS1_21CollectiveEpilogueFwdINS6_IJSA_SC_SB_EEES9_SE_SG_Li384ELb0ELb1ELb0ELb0EEENS1_30DynamicPersistentTileSchedulerILi384ELi128ELb0ELb1ELb1EEEEEEEEEvNT_6ParamsE)
        /*0644*/ 	.word	0x00000018


	//----- nvinfo : EIATTR_MIN_STACK_SIZE
	.align		4
.L_307:
        /*0648*/ 	.byte	0x04, 0x12
        /*064a*/ 	.short	(.L_309 - .L_308)
	.align		4
.L_308:
        /*064c*/ 	.word	index@(_ZN7cutlass13device_kernelIN5flash11enable_sm90INS1_16FlashAttnFwdSm90INS1_25CollectiveMainloopFwdSm90ILi2EN4cute5tupleIJNS5_1CILi1EEES8_S8_EEENS6_IJNS7_ILi192EEENS7_ILi128EEENS7_ILi64EEEEEELi64ENS_10bfloat16_tEfNS_4arch4Sm90ELb1ELb0ELb0ELb1ELb1ELb0ELb0ELb1ELb1ELb1ELb0ELb0EEENS1_21CollectiveEpilogueFwdINS6_IJSA_SC_SB_EEES9_SE_SG_Li384ELb1ELb1ELb0ELb0EEENS1_36VarlenDynamicPersistentTileSchedulerILi192ELi128ELi384ELi128ELb0ELb1ELb1ELb1ELb1ELb1EEEEEEEEEvNT_6ParamsE)
        /*0650*/ 	.word	0x00000040


	//----- nvinfo : EIATTR_MIN_STACK_SIZE
	.align		4
.L_309:
        /*0654*/ 	.byte	0x04, 0x12
        /*0656*/ 	.short	(.L_311 - .L_310)
	.align		4
.L_310:
        /*0658*/ 	.word	index@(_ZN7cutlass13device_kernelIN5flash11enable_sm90INS1_16FlashAttnFwdSm90INS1_25CollectiveMainloopFwdSm90ILi2EN4cute5tupleIJNS5_1CILi1EEES8_S8_EEENS6_IJNS7_ILi192EEENS7_ILi128EEENS7_ILi64EEEEEELi64ENS_10bfloat16_tEfNS_4arch4Sm90ELb1ELb0ELb0ELb1ELb1ELb1ELb0ELb1ELb1ELb1ELb0ELb0EEENS1_21CollectiveEpilogueFwdINS6_IJSA_SC_SB_EEES9_SE_SG_Li384ELb1ELb1ELb0ELb0EEENS1_36VarlenDynamicPersistentTileSchedulerILi192ELi128ELi384ELi128ELb0ELb1ELb1ELb1ELb1ELb1EEEEEEEEEvNT_6ParamsE)
        /*065c*/ 	.word	0x00000078
.L_311:


//--------------------- .nv.compat                --------------------------
	.section	.nv.compat,"",@"SHT_CUDA_COMPAT_INFO"
	.align	4
        /*0000*/ 	.byte	0x02, 0x09, 0x01, 0x00, 0x02, 0x02, 0x04, 0x00, 0x02, 0x05, 0x05, 0x00, 0x03, 0x07, 0x01, 0x01
        /*0010*/ 	.byte	0x02, 0x03, 0x01, 0x00, 0x02, 0x06, 0x01, 0x00, 0x04, 0x0b, 0x08, 0x00, 0x00, 0x00, 0x00, 0x00
        /*0020*/ 	.byte	0x00, 0x00, 0x00, 0x00


//--------------------- .nv.info._ZN7cutlass13device_kernelIN5flash11enable_sm90INS1_16FlashAttnFwdSm90INS1_25CollectiveMainloopFwdSm90ILi2EN4cute5tupleIJNS5_1CILi1EEES8_S8_EEENS6_IJNS7_ILi128EEENS7_ILi80EEENS7_ILi256EEEEEELi256ENS_10bfloat16_tEfNS_4arch4Sm90ELb0ELb0ELb0ELb0ELb1ELb0ELb0ELb1ELb1ELb1ELb0ELb0EEENS1_21CollectiveEpilogueFwdINS6_IJSA_SC_SB_EEES9_SE_SG_Li256ELb0ELb1ELb0ELb0EEENS1_29StaticPersistentTileSchedulerILb0EEEEEEEEEvNT_6ParamsE --------------------------
	.section	.nv.info._ZN7cutlass13device_kernelIN5flash11enable_sm90INS1_16FlashAttnFwdSm90INS1_25CollectiveMainloopFwdSm90ILi2EN4cute5tupleIJNS5_1CILi1EEES8_S8_EEENS6_IJNS7_ILi128EEENS7_ILi80EEENS7_ILi256EEEEEELi256ENS_10bfloat16_tEfNS_4arch4Sm90ELb0ELb0ELb0ELb0ELb1ELb0ELb0ELb1ELb1ELb1ELb0ELb0EEENS1_21CollectiveEpilogueFwdINS6_IJSA_SC_SB_EEES9_SE_SG_Li256ELb0ELb1ELb0ELb0EEENS1_29StaticPersistentTileSchedulerILb0EEEEEEEEEvNT_6ParamsE,"",@"SHT_CUDA_INFO"
	.sectionflags	@""
	.align	4


	//----- nvinfo : EIATTR_CUDA_API_VERSION
	.align		4
        /*0000*/ 	.byte	0x04, 0x37
        /*0002*/ 	.short	(.L_313 - .L_312)
.L_312:
        /*0004*/ 	.word	0x00000082


	//----- nvinfo : EIATTR_KPARAM_INFO
	.align		4
.L_313:
        /*0008*/ 	.byte	0x04, 0x17
        /*000a*/ 	.short	(.L_315 - .L_314)
.L_314:
        /*000c*/ 	.word	0x00000000
        /*0010*/ 	.short	0x0000
        /*0012*/ 	.short	0x0070
        /*0014*/ 	.byte	0x00, 0xf0, 0x01, 0x28


	//----- nvinfo : EIATTR_SPARSE_MMA_MASK
	.align		4
.L_315:
        /*0018*/ 	.byte	0x03, 0x50
        /*001a*/ 	.short	0x0000


	//----- nvinfo : EIATTR_MAXREG_COUNT
	.align		4
        /*001c*/ 	.byte	0x03, 0x1b
        /*001e*/ 	.short	0x00a8


	//----- nvinfo : EIATTR_NUM_BARRIERS
	.align		4
        /*0020*/ 	.byte	0x02, 0x4c
        /*0022*/ 	.byte	0x09
	.zero		1


	//----- nvinfo : EIATTR_EXTERNS
	.align		4
        /*0024*/ 	.byte	0x04, 0x0f
        /*0026*/ 	.short	(.L_317 - .L_316)


	//   ....[0]....
	.align		4
.L_316:
        /*0028*/ 	.word	index@(__assertfail)


	//----- nvinfo : EIATTR_ANNOTATIONS
	.align		4
.L_317:
        /*002c*/ 	.byte	0x04, 0x55
        /*002e*/ 	.short	(.L_319 - .L_318)


	//   ....[0]....
.L_318:
        /*0030*/ 	.word	0x00000001
        /*0034*/ 	.byte	0xa0, 0x08, 0x00, 0x00, 0x01, 0x00, 0x00, 0x00, 0x50, 0x09, 0x00, 0x00, 0x01, 0x00, 0x00, 0x00
        /*0044*/ 	.byte	0x00, 0xc3, 0x00, 0x00, 0x01, 0x00, 0x00, 0x00, 0xe0, 0xc3, 0x00, 0x00, 0x01, 0x00, 0x00, 0x00
        /*0054*/ 	.byte	0xb0, 0xc6, 0x00, 0x00, 0x01, 0x00, 0x00, 0x00, 0x60, 0xc7, 0x00, 0x00, 0x01, 0x00, 0x00, 0x00
        /*0064*/ 	.byte	0x00, 0xce, 0x00, 0x00, 0x01, 0x00, 0x00, 0x00, 0xa0, 0xd9, 0x00, 0x00, 0x01, 0x00, 0x00, 0x00
        /*0074*/ 	.byte	0xe0, 0xe1, 0x00, 0x00, 0x01, 0x00, 0x00, 0x00, 0x30, 0xf9, 0x00, 0x00, 0x01, 0x00, 0x00, 0x00
        /*0084*/ 	.byte	0xe0, 0xf9, 0x00, 0x00, 0x01, 0x00, 0x00, 0x00, 0x60, 0xfb, 0x00, 0x00


	//----- nvinfo : EIATTR_MERCURY_ISA_VERSION
	.align		4
.L_319:
        /*0090*/ 	.byte	0x03, 0x5f
        /*0092*/ 	.short	0x0101


	//----- nvinfo : EIATTR_INT_WARP_WIDE_INSTR_OFFSETS
	.align		4
        /*0094*/ 	.byte	0x04, 0x31
        /*0096*/ 	.short	(.L_321 - .L_320)


	//   ....[0]....
.L_320:
        /*0098*/ 	.word	0x000000c0


	//   ....[1]....
        /*009c*/ 	.word	0x000000d0


	//   ....[2]....
        /*00a0*/ 	.word	0x00000170


	//----- nvinfo : EIATTR_COOP_GROUP_MASK_REGIDS
	.align		4
.L_321:
        /*00a4*/ 	.byte	0x04, 0x29
        /*00a6*/ 	.short	(.L_323 - .L_322)


	//   ....[0]....
.L_322:
        /*00a8*/ 	.word	0xffffffff


	//   ....[1]....
        /*00ac*/ 	.word	0xffffffff


	//   ....[2]....
        /*00b0*/ 	.word	0xffffffff


	//   ....[3]....
        /*00b4*/ 	.word	0xffffffff


	//   ....[4]....
        /*00b8*/ 	.word	0xffffffff


	//   ....[5]....
        /*00bc*/ 	.word	0xffffffff


	//   ....[6]....
        /*00c0*/ 	.word	0xffffffff


	//   ....[7]....
        /*00c4*/ 	.word	0xffffffff


	//   ....[8]....
        /*00c8*/ 	.word	0xffffffff


	//   ....[9]....
        /*00cc*/ 	.word	0xffffffff


	//   ....[10]....
        /*00d0*/ 	.word	0xffffffff


	//   ....[11]....
        /*00d4*/ 	.word	0xffffffff


	//   ....[12]....
        /*00d8*/ 	.word	0xffffffff


	//   ....[13]....
        /*00dc*/ 	.word	0xffffffff


	//   ....[14]....
        /*00e0*/ 	.word	0xffffffff


	//   ....[15]....
        /*00e4*/ 	.word	0xffffffff


	//   ....[16]....
        /*00e8*/ 	.word	0xffffffff


	//   ....[17]....
        /*00ec*/ 	.word	0xffffffff


	//   ....[18]....
        /*00f0*/ 	.word	0xffffffff


	//   ....[19]....
        /*00f4*/ 	.word	0xffffffff


	//   ....[20]....
        /*00f8*/ 	.word	0xffffffff


	//   ....[21]....
        /*00fc*/ 	.word	0xffffffff


	//   ....[22]....
        /*0100*/ 	.word	0xffffffff


	//   ....[23]....
        /*0104*/ 	.word	0xffffffff


	//   ....[24]....
        /*0108*/ 	.word	0xffffffff


	//   ....[25]....
        /*010c*/ 	.word	0xffffffff


	//   ....[26]....
        /*0110*/ 	.word	0xffffffff


	//   ....[27]....
        /*0114*/ 	.word	0xffffffff


	//   ....[28]....
        /*0118*/ 	.word	0xffffffff


	//   ....[29]....
        /*011c*/ 	.word	0xffffffff


	//   ....[30]....
        /*0120*/ 	.word	0xffffffff


	//   ....[31]....
        /*0124*/ 	.word	0xffffffff


	//   ....[32]....
        /*0128*/ 	.word	0xffffffff


	//   ....[33]....
        /*012c*/ 	.word	0xffffffff


	//   ....[34]....
        /*0130*/ 	.word	0xffffffff


	//   ....[35]....
        /*0134*/ 	.word	0xffffffff


	//   ....[36]....
        /*0138*/ 	.word	0xffffffff


	//   ....[37]....
        /*013c*/ 	.word	0xffffffff


	//   ....[38]....
        /*0140*/ 	.word	0xffffffff


	//   ....[39]....
        /*0144*/ 	.word	0xffffffff


	//   ....[40]....
        /*0148*/ 	.word	0xffffffff


	//   ....[41]....
        /*014c*/ 	.word	0xffffffff


	//   ....[42]....
        /*0150*/ 	.word	0xffffffff


	//   ....[43]....
        /*0154*/ 	.word	0xffffffff


	//   ....[44]....
        /*0158*/ 	.word	0xffffffff


	//   ....[45]....
        /*015c*/ 	.word	0xffffffff


	//   ....[46]....
        /*0160*/ 	.word	0xffffffff


	//   ....[47]....
        /*0164*/ 	.word	0xffffffff


	//   ....[48]....
        /*0168*/ 	.word	0xffffffff


	//   ....[49]....
        /*016c*/ 	.word	0xffffffff


	//   ....[50]....
        /*0170*/ 	.word	0xffffffff


	//   ....[51]....
        /*0174*/ 	.word	0xffffffff


	//   ....[52]....
        /*0178*/ 	.word	0xffffffff


	//   ....[53]....
        /*017c*/ 	.word	0xffffffff


	//   ....[54]....
        /*0180*/ 	.word	0xffffffff


	//   ....[55]....
        /*0184*/ 	.word	0xffffffff


	//   ....[56]....
        /*0188*/ 	.word	0xffffffff


	//   ....[57]....
        /*018c*/ 	.word	0xffffffff


	//   ....[58]....
        /*0190*/ 	.word	0xffffffff


	//   ....[59]....
        /*0194*/ 	.word	0xffffffff


	//   ....[60]....
        /*0198*/ 	.word	0xffffffff


	//   ....[61]....
        /*019c*/ 	.word	0xffffffff


	//   ....[62]....
        /*01a0*/ 	.word	0xffffffff


	//   ....[63]....
        /*01a4*/ 	.word	0xffffffff


	//   ....[64]....
        /*01a8*/ 	.word	0xffffffff


	//   ....[65]....
        /*01ac*/ 	.word	0xffffffff


	//   ....[66]....
        /*01b0*/ 	.word	0xffffffff


	//   ....[67]....
        /*01b4*/ 	.word	0xffffffff


	//   ....[68]....
        /*01b8*/ 	.word	0xffffffff


	//   ....[69]....
        /*01bc*/ 	.word	0xffffffff


	//   ....[70]....
        /*01c0*/ 	.word	0xffffffff


	//   ....[71]....
        /*01c4*/ 	.word	0xffffffff


	//   ....[72]....
        /*01c8*/ 	.word	0xffffffff


	//   ....[73]....
        /*01cc*/ 	.word	0xffffffff


	//   ....[74]....
        /*01d0*/ 	.word	0xffffffff


	//   ....[75]....
        /*01d4*/ 	.word	0xffffffff


	//   ....[76]....
        /*01d8*/ 	.word	0xffffffff


	//   ....[77]....
        /*01dc*/ 	.word	0xffffffff


	//   ....[78]....
        /*01e0*/ 	.word	0xffffffff


	//   ....[79]....
        /*01e4*/ 	.word	0xffffffff


	//   ....[80]....
        /*01e8*/ 	.word	0xffffffff


	//   ....[81]....
        /*01ec*/ 	.word	0xffffffff


	//   ....[82]....
        /*01f0*/ 	.word	0xffffffff


	//   ....[83]....
        /*01f4*/ 	.word	0xffffffff


	//   ....[84]....
        /*01f8*/ 	.word	0xffffffff


	//   ....[85]....
        /*01fc*/ 	.word	0xffffffff


	//   ....[86]....
        /*0200*/ 	.word	0xffffffff


	//   ....[87]....
        /*0204*/ 	.word	0xffffffff


	//   ....[88]....
        /*0208*/ 	.word	0x0500000f


	//   ....[89]....
        /*020c*/ 	.word	0x0500000f


	//   ....[90]....
        /*0210*/ 	.word	0x0500000f


	//   ....[91]....
        /*0214*/ 	.word	0x0500000f


	//   ....[92]....
        /*0218*/ 	.word	0x0500000f


	//   ....[93]....
        /*021c*/ 	.word	0x0500000f


	//   ....[94]....
        /*0220*/ 	.word	0x0500000f


	//   ....[95]....
        /*0224*/ 	.word	0x0500000f


	//   ....[96]....
        /*0228*/ 	.word	0x0500000f


	//   ....[97]....
        /*022c*/ 	.word	0x0500000f


	//   ....[98]....
        /*0230*/ 	.word	0x0500000f


	//   ....[99]....
        /*0234*/ 	.word	0x0500000f


	//   ....[100]....
        /*0238*/ 	.word	0x0500000f


	//   ....[101]....
        /*023c*/ 	.word	0x0500000f


	//   ....[102]....
        /*0240*/ 	.word	0x0500000f


	//   ....[103]....
        /*0244*/ 	.word	0x0500000f


	//   ....[104]....
        /*0248*/ 	.word	0x0500000f


	//   ....[105]....
        /*024c*/ 	.word	0x0500000f


	//   ....[106]....
        /*0250*/ 	.word	0x0500000f


	//   ....[107]....
        /*0254*/ 	.word	0x0500000f


	//   ....[108]....
        /*0258*/ 	.word	0x0500000f


	//   ....[109]....
        /*025c*/ 	.word	0x0500000f


	//   ....[110]....
        /*0260*/ 	.word	0x0500000f


	//   ....[111]....
        /*0264*/ 	.word	0x0500000f


	//   ....[112]....
        /*0268*/ 	.word	0x0500000f


	//   ....[113]....
        /*026c*/ 	.word	0x0500000f


	//   ....[114]....
        /*0270*/ 	.word	0x0500000f


	//   ....[115]....
        /*0274*/ 	.word	0x0500000f


	//   ....[116]....
        /*0278*/ 	.word	0x0500000f


	//   ....[117]....
        /*027c*/ 	.word	0x0500000f


	//   ....[118]....
        /*0280*/ 	.word	0x0500000f


	//   ....[119]....
        /*0284*/ 	.word	0x0500000f


	//   ....[120]....
        /*0288*/ 	.word	0x0500000f


	//   ....[121]....
        /*028c*/ 	.word	0x0500000f


	//   ....[122]....
        /*0290*/ 	.word	0x0500000f


	//   ....[123]....
        /*0294*/ 	.word	0x0500000f


	//   ....[124]....
        /*0298*/ 	.word	0x0500000f


	//   ....[125]....
        /*029c*/ 	.word	0x0500000f


	//   ....[126]....
        /*02a0*/ 	.word	0x0500000f


	//   ....[127]....
        /*02a4*/ 	.word	0x0500000f


	//   ....[128]....
        /*02a8*/ 	.word	0x0500000f


	//   ....[129]....
        /*02ac*/ 	.word	0x0500000f


	//   ....[130]....
        /*02b0*/ 	.word	0x0500000f


	//   ....[131]....
        /*02b4*/ 	.word	0x0500000f


	//   ....[132]....
        /*02b8*/ 	.word	0x0500000f


	//   ....[133]....
        /*02bc*/ 	.word	0x0500000f


	//   ....[134]....
        /*02c0*/ 	.word	0x0500000f


	//   ....[135]....
        /*02c4*/ 	.word	0x0500000f


	//   ....[136]....
        /*02c8*/ 	.word	0x0500000f


	//   ....[137]....
        /*02cc*/ 	.word	0x0500000f


	//   ....[138]....
        /*02d0*/ 	.word	0x0500000f


	//   ....[139]....
        /*02d4*/ 	.word	0x0500000f


	//   ....[140]....
        /*02d8*/ 	.word	0x0500000f


	//   ....[141]....
        /*02dc*/ 	.word	0x0500000f


	//   ....[142]....
        /*02e0*/ 	.word	0x0500000f


	//   ....[143]....
        /*02e4*/ 	.word	0x0500000f


	//   ....[144]....
        /*02e8*/ 	.word	0x0500000f


	//   ....[145]....
        /*02ec*/ 	.word	0x0500000f


	//----- nvinfo : EIATTR_COOP_GROUP_INSTR_OFFSETS
	.align		4
.L_323:
        /*02f0*/ 	.byte	0x04, 0x28
        /*02f2*/ 	.short	(.L_325 - .L_324)


	//   ....[0]....
.L_324:
        /*02f4*/ 	.word	0x00000070


	//   ....[1]....
        /*02f8*/ 	.word	0x000000b0


	//   ....[2]....
        /*02fc*/ 	.word	0x000002d0


	//   ....[3]....
        /*0300*/ 	.word	0x00000430


	//   ....[4]....
        /*0304*/ 	.word	0x00000550


	//   ....[5]....
        /*0308*/ 	.word	0x000006b0


	//   ....[6]....
        /*030c*/ 	.word	0x00000d40


	//   ....[7]....
        /*0310*/ 	.word	0x00004060


	//   ....[8]....
        /*0314*/ 	.word	0x00004160


	//   ....[9]....
        /*0318*/ 	.word	0x00004570


	//   ....[10]....
        /*031c*/ 	.word	0x000045f0


	//   ....[11]....
        /*0320*/ 	.word	0x000083b0


	//   ....[12]....
        /*0324*/ 	.word	0x000083c0


	//   ....[13]....
        /*0328*/ 	.word	0x000083f0


	//   ....[14]....
        /*032c*/ 	.word	0x00008400


	//   ....[15]....
        /*0330*/ 	.word	0x000097c0


	//   ....[16]....
        /*0334*/ 	.word	0x00009800


	//   ....[17]....
        /*0338*/ 	.word	0x000098a0


	//   ....[18]....
        /*033c*/ 	.word	0x000098c0


	//   ....[19]....
        /*0340*/ 	.word	0x0000b5e0


	//   ....[20]....
        /*0344*/ 	.word	0x0000b610


	//   ....[21]....
        /*0348*/ 	.word	0x0000b740


	//   ....[22]....
        /*034c*/ 	.word	0x0000b7a0


	//   ....[23]....
        /*0350*/ 	.word	0x0000bc30


	//   ....[24]....
        /*0354*/ 	.word	0x0000bc70


	//   ....[25]....
        /*0358*/ 	.word	0x0000bde0


	//   ....[26]....
        /*035c*/ 	.word	0x0000be00


	//   ....[27]....
        /*0360*/ 	.word	0x0000bf30


	//   ....[28]....
        /*0364*/ 	.word	0x0000bf50


	//   ....[29]....
        /*0368*/ 	.word	0x0000c0a0


	//   ....[30]....
        /*036c*/ 	.word	0x0000c0d0


	//   ....[31]....
        /*0370*/ 	.word	0x0000d300


	//   ....[32]....
        /*0374*/ 	.word	0x0000d330


	//   ....[33]....
        /*0378*/ 	.word	0x0000d360


	//   ....[34]....
        /*037c*/ 	.word	0x0000d3c0


	//   ....[35]....
        /*0380*/ 	.word	0x0000d420


	//   ....[36]....
        /*0384*/ 	.word	0x0000d470


	//   ....[37]....
        /*0388*/ 	.word	0x0000d520


	//   ....[38]....
        /*038c*/ 	.word	0x0000d540


	//   ....[39]....
        /*0390*/ 	.word	0x0000d5e0


	//   ....[40]....
        /*0394*/ 	.word	0x0000d600


	//   ....[41]....
        /*0398*/ 	.word	0x0000dc90


	//   ....[42]....
        /*039c*/ 	.word	0x0000dcb0


	//   ....[43]....
        /*03a0*/ 	.word	0x0000dce0


	//   ....[44]....
        /*03a4*/ 	.word	0x0000dd20


	//   ....[45]....
        /*03a8*/ 	.word	0x0000ddb0


	//   ....[46]....
        /*03ac*/ 	.word	0x0000ddd0


	//   ....[47]....
        /*03b0*/ 	.word	0x0000de70


	//   ....[48]....
        /*03b4*/ 	.word	0x0000de90


	//   ....[49]....
        /*03b8*/ 	.word	0x0000df30


	//   ....[50]....
        /*03bc*/ 	.word	0x0000df50


	//   ....[51]....
        /*03c0*/ 	.word	0x0000dff0


	//   ....[52]....
        /*03c4*/ 	.word	0x0000e010


	//   ....[53]....
        /*03c8*/ 	.word	0x0000e0b0


	//   ....[54]....
        /*03cc*/ 	.word	0x0000e0d0


	//   ....[55]....
        /*03d0*/ 	.word	0x0000e170


	//   ....[56]....
        /*03d4*/ 	.word	0x0000e190


	//   ....[57]....
        /*03d8*/ 	.word	0x0000e810


	//   ....[58]....
        /*03dc*/ 	.word	0x0000e840


	//   ....[59]....
        /*03e0*/ 	.word	0x0000e850


	//   ....[60]....
        /*03e4*/ 	.word	0x0000e870


	//   ....[61]....
        /*03e8*/ 	.word	0x0000e8e0


	//   ....[62]....
        /*03ec*/ 	.word	0x0000e900


	//   ....[63]....
        /*03f0*/ 	.word	0x0000e960


	//   ....[64]....
        /*03f4*/ 	.word	0x0000e980


	//   ....[65]....
        /*03f8*/ 	.word	0x0000e9e0


	//   ....[66]....
        /*03fc*/ 	.word	0x0000ea00


	//   ....[67]....
        /*0400*/ 	.word	0x0000ecd0


	//   ....[68]....
        /*0404*/ 	.word	0x0000ecf0


	//   ....[69]....
        /*0408*/ 	.word	0x0000ed10


	//   ....[70]....
        /*040c*/ 	.word	0x0000edb0


	//   ....[71]....
        /*0410*/ 	.word	0x0000edd0


	//   ....[72]....
        /*0414*/ 	.word	0x0000ee70


	//   ....[73]....
        /*0418*/ 	.word	0x0000ee90


	//   ....[74]....
        /*041c*/ 	.word	0x0000ef30


	//   ....[75]....
        /*0420*/ 	.word	0x0000ef50


	//   ....[76]....
        /*0424*/ 	.word	0x0000ef60


	//   ....[77]....
        /*0428*/ 	.word	0x0000f460


	//   ....[78]....
        /*042c*/ 	.word	0x0000f480


	//   ....[79]....
        /*0430*/ 	.word	0x0000f4a0


	//   ....[80]....
        /*0434*/ 	.word	0x0000f4e0


	//   ....[81]....
        /*0438*/ 	.word	0x0000f570


	//   ....[82]....
        /*043c*/ 	.word	0x0000f5a0


	//   ....[83]....
        /*0440*/ 	.word	0x0000f630


	//   ....[84]....
        /*0444*/ 	.word	0x0000f660


	//   ....[85]....
        /*0448*/ 	.word	0x0000f670


	//   ....[86]....
        /*044c*/ 	.word	0x0000f700


	//   ....[87]....
        /*0450*/ 	.word	0x0000fae0


	//   ....[88]....
        /*0454*/ 	.word	0x0000ffe0


	//   ....[89]....
        /*0458*/ 	.word	0x000100d0


	//   ....[90]....
        /*045c*/ 	.word	0x000101a0


	//   ....[91]....
        /*0460*/ 	.word	0x00010240


	//   ....[92]....
        /*0464*/ 	.word	0x00010310


	//   ....[93]....
        /*0468*/ 	.word	0x00010390


	//   ....[94]....
        /*046c*/ 	.word	0x00010480


	//   ....[95]....
        /*0470*/ 	.word	0x00010500


	//   ....[96]....
        /*0474*/ 	.word	0x000105f0


	//   ....[97]....
        /*0478*/ 	.word	0x00010680


	//   ....[98]....
        /*047c*/ 	.word	0x00010750


	//   ....[99]....
        /*0480*/ 	.word	0x000107e0


	//   ....[100]....
        /*0484*/ 	.word	0x00010850


	//   ....[101]....
        /*0488*/ 	.word	0x000108d0


	//   ....[102]....
        /*048c*/ 	.word	0x000109a0


	//   ....[103]....
        /*0490*/ 	.word	0x00010a10


	//   ....[104]....
        /*0494*/ 	.word	0x00010b10


	//   ....[105]....
        /*0498*/ 	.word	0x00010b80


	//   ....[106]....
        /*049c*/ 	.word	0x00010c80


	//   ....[107]....
        /*04a0*/ 	.word	0x00010cf0


	//   ....[108]....
        /*04a4*/ 	.word	0x00010df0


	//   ....[109]....
        /*04a8*/ 	.word	0x00010e60


	//   ....[110]....
        /*04ac*/ 	.word	0x00010f60


	//   ....[111]....
        /*04b0*/ 	.word	0x00010fd0


	//   ....[112]....
        /*04b4*/ 	.word	0x000110d0


	//   ....[113]....
        /*04b8*/ 	.word	0x00011140


	//   ....[114]....
        /*04bc*/ 	.word	0x00011220


	//   ....[115]....
        /*04c0*/ 	.word	0x00011360


	//   ....[116]....
        /*04c4*/ 	.word	0x00011410


	//   ....[117]....
        /*04c8*/ 	.word	0x00011470


	//   ....[118]....
        /*04cc*/ 	.word	0x00011540


	//   ....[119]....
        /*04d0*/ 	.word	0x000115a0


	//   ....[120]....
        /*04d4*/ 	.word	0x00011670


	//   ....[121]....
        /*04d8*/ 	.word	0x000116d0


	//   ....[122]....
        /*04dc*/ 	.word	0x000117a0


	//   ....[123]....
        /*04e0*/ 	.word	0x00011800


	//   ....[124]....
        /*04e4*/ 	.word	0x000118d0


	//   ....[125]....
        /*04e8*/ 	.word	0x000119b0


	//   ....[126]....
        /*04ec*/ 	.word	0x00011a50


	//   ....[127]....
        /*04f0*/ 	.word	0x00011ab0


	//   ....[128]....
        /*04f4*/ 	.word	0x00011bc0


	//   ....[129]....
        /*04f8*/ 	.word	0x00011c20


	//   ....[130]....
        /*04fc*/ 	.word	0x00011d30


	//   ....[131]....
        /*0500*/ 	.word	0x00011d90


	//   ....[132]....
        /*0504*/ 	.word	0x00011ea0


	//   ....[133]....
        /*0508*/ 	.word	0x00011f00


	//   ....[134]....
        /*050c*/ 	.word	0x00011fc0


	//   ....[135]....
        /*0510*/ 	.word	0x00012120


	//   ....[136]....
        /*0514*/ 	.word	0x000121c0


	//   ....[137]....
        /*0518*/ 	.word	0x00012220


	//   ....[138]....
        /*051c*/ 	.word	0x000122f0


	//   ....[139]....
        /*0520*/ 	.word	0x000123d0


	//   ....[140]....
        /*0524*/ 	.word	0x00012490


	//   ....[141]....
        /*0528*/ 	.word	0x00012570


	//   ....[142]....
        /*052c*/ 	.word	0x00012630


	//   ....[143]....
        /*0530*/ 	.word	0x00012710


	//   ....[144]....
        /*0534*/ 	.word	0x000127d0


	//   ....[145]....
        /*0538*/ 	.word	0x00012960


	//----- nvinfo : EIATTR_REG_RECONFIG
	.align		4
.L_325:
        /*053c*/ 	.byte	0x01, 0x54
	.zero		2


	//----- nvinfo : EIATTR_SYSCALL_OFFSETS
	.align		4
        /*0540*/ 	.byte	0x04, 0x46
        /*0542*/ 	.short	(.L_327 - .L_326)


	//   ....[0]....
.L_326:
        /*0544*/ 	.word	0x000010f0


	//   ....[1]....
        /*0548*/ 	.word	0x0000caf0


	//   ....[2]....
        /*054c*/ 	.word	0x0000cc30


	//   ....[3]....
        /*0550*/ 	.word	0x0000cd20


	//   ....[4]....
        /*0554*/ 	.word	0x0000d990


	//----- nvinfo : EIATTR_MBARRIER_INSTR_OFFSETS
	.align		4
.L_327:
        /*0558*/ 	.byte	0x04, 0x39
        /*055a*/ 	.short	(.L_329 - .L_328)


	//   ....[0]....
.L_328:
        /*055c*/ 	.word	0x00000180
        /*0560*/ 	.word	0x000000ff
        /*0564*/ 	.word	0x00038800
        /*0568*/ 	.short	0x0100
        /*056a*/ 	.byte	0x08
	.zero		1


	//   ....[1]....
        /*056c*/ 	.word	0x00000190
        /*0570*/ 	.word	0x000000ff
        /*0574*/ 	.word	0x00038820
        /*0578*/ 	.short	0x0100
        /*057a*/ 	.byte	0x08
	.zero		1


	//   ....[2]....
        /*057c*/ 	.word	0x00000280
        /*0580*/ 	.word	0x000000ff
        /*0584*/ 	.word	0x00038830
        /*0588*/ 	.short	0x0100
        /*058a*/ 	.byte	0x08
	.zero		1


	//   ....[3]....
        /*058c*/ 	.word	0x00000290
        /*0590*/ 	.word	0x000000ff
        /*0594*/ 	.word	0x00038840
        /*0598*/ 	.short	0x0100
        /*059a*/ 	.byte	0x08
	.zero		1


	//   ....[4]....
        /*059c*/ 	.word	0x000002a0
        /*05a0*/ 	.word	0x000000ff
        /*05a4*/ 	.word	0x00038838
        /*05a8*/ 	.short	0x0100
        /*05aa*/ 	.byte	0x08
	.zero		1


	//   ....[5]....
        /*05ac*/ 	.word	0x000002b0
        /*05b0*/ 	.word	0x000000ff
        /*05b4*/ 	.word	0x00038848
        /*05b8*/ 	.short	0x0100
        /*05ba*/ 	.byte	0x08
	.zero		1


	//   ....[6]....
        /*05bc*/ 	.word	0x000003e0
        /*05c0*/ 	.word	0x000000ff
        /*05c4*/ 	.word	0x00038850
        /*05c8*/ 	.short	0x0100
        /*05ca*/ 	.byte	0x08
	.zero		1


	//   ....[7]....
        /*05cc*/ 	.word	0x000003f0
        /*05d0*/ 	.word	0x000000ff
        /*05d4*/ 	.word	0x00038860
        /*05d8*/ 	.short	0x0100
        /*05da*/ 	.byte	0x08
	.zero		1


	//   ....[8]....
        /*05dc*/ 	.word	0x00000400
        /*05e0*/ 	.word	0x000000ff
        /*05e4*/ 	.word	0x00038858
        /*05e8*/ 	.short	0x0100
        /*05ea*/ 	.byte	0x08
	.zero		1


	//   ....[9]....
        /*05ec*/ 	.word	0x00000410
        /*05f0*/ 	.word	0x000000ff
        /*05f4*/ 	.word	0x00038868
        /*05f8*/ 	.short	0x0100
        /*05fa*/ 	.byte	0x08
	.zero		1


	//   ....[10]....
        /*05fc*/ 	.word	0x00000500
        /*0600*/ 	.word	0x000000ff
        /*0604*/ 	.word	0x00038870
        /*0608*/ 	.short	0x0100
        /*060a*/ 	.byte	0x06
	.zero		1


	//   ....[11]....
        /*060c*/ 	.word	0x00000510
        /*0610*/ 	.word	0x000000ff
        /*0614*/ 	.word	0x00038880
        /*0618*/ 	.short	0x0100
        /*061a*/ 	.byte	0x06
	.zero		1


	//   ....[12]....
        /*061c*/ 	.word	0x00000520
        /*0620*/ 	.word	0x000000ff
        /*0624*/ 	.word	0x00038878
        /*0628*/ 	.short	0x0100
        /*062a*/ 	.byte	0x06
	.zero		1


	//   ....[13]....
        /*062c*/ 	.word	0x00000530
        /*0630*/ 	.word	0x000000ff
        /*0634*/ 	.word	0x00038888
        /*0638*/ 	.short	0x0100
        /*063a*/ 	.byte	0x06
	.zero		1


	//   ....[14]....
        /*063c*/ 	.word	0x00000660
        /*0640*/ 	.word	0x000000ff
        /*0644*/ 	.word	0x00038890
        /*0648*/ 	.short	0x0100
        /*064a*/ 	.byte	0x08
	.zero		1


	//   ....[15]....
        /*064c*/ 	.word	0x00000670
        /*0650*/ 	.word	0x000000ff
        /*0654*/ 	.word	0x000388a0
        /*0658*/ 	.short	0x0100
        /*065a*/ 	.byte	0x08
	.zero		1


	//   ....[16]....
        /*065c*/ 	.word	0x00000680
        /*0660*/ 	.word	0x000000ff
        /*0664*/ 	.word	0x00038898
        /*0668*/ 	.short	0x0100
        /*066a*/ 	.byte	0x08
	.zero		1


	//   ....[17]....
        /*066c*/ 	.word	0x00000690
        /*0670*/ 	.word	0x000000ff
        /*0674*/ 	.word	0x000388a8
        /*0678*/ 	.short	0x0100
        /*067a*/ 	.byte	0x08
	.zero		1


	//   ....[18]....
        /*067c*/ 	.word	0x000007d0
        /*0680*/ 	.word	0x000000ff
        /*0684*/ 	.word	0x000388b0
        /*0688*/ 	.short	0x0100
        /*068a*/ 	.byte	0x08
	.zero		1


	//   ....[19]....
        /*068c*/ 	.word	0x000007e0
        /*0690*/ 	.word	0x000000ff
        /*0694*/ 	.word	0x000388c0
        /*0698*/ 	.short	0x0100
        /*069a*/ 	.byte	0x08
	.zero		1


	//   ....[20]....
        /*069c*/ 	.word	0x000007f0
        /*06a0*/ 	.word	0x000000ff
        /*06a4*/ 	.word	0x000388b8
        /*06a8*/ 	.short	0x0100
        /*06aa*/ 	.byte	0x08
	.zero		1


	//   ....[21]....
        /*06ac*/ 	.word	0x00000800
        /*06b0*/ 	.word	0x000000ff
        /*06b4*/ 	.word	0x000388c8
        /*06b8*/ 	.short	0x0100
        /*06ba*/ 	.byte	0x08
	.zero		1


	//   ....[22]....
        /*06bc*/ 	.word	0x00001170
        /*06c0*/ 	.word	0x000000ff
        /*06c4*/ 	.word	0x00038800
        /*06c8*/ 	.short	0x010a
        /*06ca*/ 	.byte	0x28
	.zero		1


	//   ....[23]....
        /*06cc*/ 	.word	0x00001200
        /*06d0*/ 	.word	0x00000000
        /*06d4*/ 	.word	0x00038830
        /*06d8*/ 	.short	0x010a
        /*06da*/ 	.byte	0x3f
	.zero		1


	//   ....[24]....
        /*06dc*/ 	.word	0x00001250
        /*06e0*/ 	.word	0x00000000
        /*06e4*/ 	.word	0x00038830
        /*06e8*/ 	.short	0x010a
        /*06ea*/ 	.byte	0x3f
	.zero		1


	//   ....[25]....
        /*06ec*/ 	.word	0x000038a0
        /*06f0*/ 	.word	0x000000ff
        /*06f4*/ 	.word	0x00000000
        /*06f8*/ 	.short	0x0101
        /*06fa*/ 	.byte	0x04
	.zero		1


	//   ....[26]....
        /*06fc*/ 	.word	0x000054b0
        /*0700*/ 	.word	0x000000ff
        /*0704*/ 	.word	0x00038830
        /*0708*/ 	.short	0x010a
        /*070a*/ 	.byte	0x3c
	.zero		1


	//   ....[27]....
        /*070c*/ 	.word	0x000054f0
        /*0710*/ 	.word	0x000000ff
        /*0714*/ 	.word	0x00038830
        /*0718*/ 	.short	0x010a
        /*071a*/ 	.byte	0x3c
	.zero		1


	//   ....[28]....
        /*071c*/ 	.word	0x00007e40
        /*0720*/ 	.word	0x000000ff
        /*0724*/ 	.word	0x00038850
        /*0728*/ 	.short	0x010a
        /*072a*/ 	.byte	0x04
	.zero		1


	//   ....[29]....
        /*072c*/ 	.word	0x00007e80
        /*0730*/ 	.word	0x000000ff
        /*0734*/ 	.word	0x00038850
        /*0738*/ 	.short	0x010a
        /*073a*/ 	.byte	0x04
	.zero		1


	//   ....[30]....
        /*073c*/ 	.word	0x00008250
        /*0740*/ 	.word	0x000000ff
        /*0744*/ 	.word	0x00000000
        /*0748*/ 	.short	0x0101
        /*074a*/ 	.byte	0x3c
	.zero		1


	//   ....[31]....
        /*074c*/ 	.word	0x00008d90
        /*0750*/ 	.word	0x000000ff
        /*0754*/ 	.word	0x00000000
        /*0758*/ 	.short	0x0101
        /*075a*/ 	.byte	0x04
	.zero		1


	//   ....[32]....
        /*075c*/ 	.word	0x00009710
        /*0760*/ 	.word	0x000000ff
        /*0764*/ 	.word	0x00038850
        /*0768*/ 	.short	0x010a
        /*076a*/ 	.byte	0x0c
	.zero		1


	//   ....[33]....
        /*076c*/ 	.word	0x00009750
        /*0770*/ 	.word	0x000000ff
        /*0774*/ 	.word	0x00038850
        /*0778*/ 	.short	0x010a
        /*077a*/ 	.byte	0x0c
	.zero		1


	//   ....[34]....
        /*077c*/ 	.word	0x0000a6a0
        /*0780*/ 	.word	0x000000ff
        /*0784*/ 	.word	0x00000000
        /*0788*/ 	.short	0x0101
        /*078a*/ 	.byte	0x05
	.zero		1


	//   ....[35]....
        /*078c*/ 	.word	0x0000bc60
        /*0790*/ 	.word	0x000000ff
        /*0794*/ 	.word	0x00000000
        /*0798*/ 	.short	0x0101
        /*079a*/ 	.byte	0x04
	.zero		1


	//   ....[36]....
        /*079c*/ 	.word	0x0000d180
        /*07a0*/ 	.word	0x00000000
        /*07a4*/ 	.word	0x00038840
        /*07a8*/ 	.short	0x010a
        /*07aa*/ 	.byte	0x3f
	.zero		1


	//   ....[37]....
        /*07ac*/ 	.word	0x0000d770
        /*07b0*/ 	.word	0x00000000
        /*07b4*/ 	.word	0x00038830
        /*07b8*/ 	.short	0x0107
        /*07ba*/ 	.byte	0x3f
	.zero		1


	//   ....[38]....
        /*07bc*/ 	.word	0x0000d830
        /*07c0*/ 	.word	0x00000000
        /*07c4*/ 	.word	0x00038830
        /*07c8*/ 	.short	0x0101
        /*07ca*/ 	.byte	0x3f
	.zero		1


	//   ....[39]....
        /*07cc*/ 	.word	0x0000e2a0
        /*07d0*/ 	.word	0x000000ff
        /*07d4*/ 	.word	0x00038800
        /*07d8*/ 	.short	0x0107
        /*07da*/ 	.byte	0x27
	.zero		1


	//   ....[40]....
        /*07dc*/ 	.word	0x0000e300
        /*07e0*/ 	.word	0x000000ff
        /*07e4*/ 	.word	0x00038800
        /*07e8*/ 	.short	0x0101
        /*07ea*/ 	.byte	0x27
	.zero		1


	//   ....[41]....
        /*07ec*/ 	.word	0x0000e320
        /*07f0*/ 	.word	0x000000ff
        /*07f4*/ 	.word	0x00038820
        /*07f8*/ 	.short	0x010a
        /*07fa*/ 	.byte	0x27
	.zero		1


	//   ....[42]....
        /*07fc*/ 	.word	0x0000e630
        /*0800*/ 	.word	0x00000007
        /*0804*/ 	.word	0x00038840
        /*0808*/ 	.short	0x010a
        /*080a*/ 	.byte	0x3f
	.zero		1


	//   ....[43]....
        /*080c*/ 	.word	0x0000eaf0
        /*0810*/ 	.word	0x00000007
        /*0814*/ 	.word	0x00038830
        /*0818*/ 	.short	0x0107
        /*081a*/ 	.byte	0x3f
	.zero		1


	//   ....[44]....
        /*081c*/ 	.word	0x0000eba0
        /*0820*/ 	.word	0x00000007
        /*0824*/ 	.word	0x00038830
        /*0828*/ 	.short	0x0101
        /*082a*/ 	.byte	0x3f
	.zero		1


	//   ....[45]....
        /*082c*/ 	.word	0x0000ec20
        /*0830*/ 	.word	0x00000007
        /*0834*/ 	.word	0x00038860
        /*0838*/ 	.short	0x010a
        /*083a*/ 	.byte	0x3f
	.zero		1


	//   ....[46]....
        /*083c*/ 	.word	0x0000f1a0
        /*0840*/ 	.word	0x00000007
        /*0844*/ 	.word	0x00038850
        /*0848*/ 	.short	0x0107
        /*084a*/ 	.byte	0x3f
	.zero		1


	//   ....[47]....
        /*084c*/ 	.word	0x0000f2c0
        /*0850*/ 	.word	0x00000007
        /*0854*/ 	.word	0x00038850
        /*0858*/ 	.short	0x0101
        /*085a*/ 	.byte	0x3f
	.zero		1


	//   ....[48]....
        /*085c*/ 	.word	0x0000f3a0
        /*0860*/ 	.word	0x00000004
        /*0864*/ 	.word	0x00038860
        /*0868*/ 	.short	0x010a
        /*086a*/ 	.byte	0x3f
	.zero		1


	//   ....[49]....
        /*086c*/ 	.word	0x0000f880
        /*0870*/ 	.word	0x00000004
        /*0874*/ 	.word	0x00038850
        /*0878*/ 	.short	0x0107
        /*087a*/ 	.byte	0x3f
	.zero		1


	//   ....[50]....
        /*087c*/ 	.word	0x0000f970
        /*0880*/ 	.word	0x00000004
        /*0884*/ 	.word	0x00038850
        /*0888*/ 	.short	0x0101
        /*088a*/ 	.byte	0x3f
	.zero		1


	//   ....[51]....
        /*088c*/ 	.word	0x0000fa60
        /*0890*/ 	.word	0x00000005
        /*0894*/ 	.word	0x00038820
        /*0898*/ 	.short	0x010a
        /*089a*/ 	.byte	0x3f
	.zero		1


	//   ....[52]....
        /*089c*/ 	.word	0x0000fc00
        /*08a0*/ 	.word	0x00000003
        /*08a4*/ 	.word	0x00038840
        /*08a8*/ 	.short	0x010a
        /*08aa*/ 	.byte	0x3f
	.zero		1


	//   ....[53]....
        /*08ac*/ 	.word	0x0000fca0
        /*08b0*/ 	.word	0x00000005
        /*08b4*/ 	.word	0x00038840
        /*08b8*/ 	.short	0x010a
        /*08ba*/ 	.byte	0x3f
	.zero		1


	//   ....[54]....
        /*08bc*/ 	.word	0x0000fce0
        /*08c0*/ 	.word	0x00000003
        /*08c4*/ 	.word	0x00038860
        /*08c8*/ 	.short	0x010a
        /*08ca*/ 	.byte	0x3f
	.zero		1


	//   ....[55]....
        /*08cc*/ 	.word	0x0000fd20
        /*08d0*/ 	.word	0x00000005
        /*08d4*/ 	.word	0x00038860
        /*08d8*/ 	.short	0x010a
        /*08da*/ 	.byte	0x3f
	.zero		1


	//   ....[56]....
        /*08dc*/ 	.word	0x0000fd90
        /*08e0*/ 	.word	0x00000003
        /*08e4*/ 	.word	0x00038800
        /*08e8*/ 	.short	0x010a
        /*08ea*/ 	.byte	0x3f
	.zero		1


	//   ....[57]....
        /*08ec*/ 	.word	0x0000fde0
        /*08f0*/ 	.word	0x00000000
        /*08f4*/ 	.word	0x00038830
        /*08f8*/ 	.short	0x010a
        /*08fa*/ 	.byte	0x3f
	.zero		1


	//   ....[58]....
        /*08fc*/ 	.word	0x0000fe40
        /*0900*/ 	.word	0x00000004
        /*0904*/ 	.word	0x00038830
        /*0908*/ 	.short	0x010a
        /*090a*/ 	.byte	0x3f
	.zero		1


	//   ....[59]....
        /*090c*/ 	.word	0x0000fea0
        /*0910*/ 	.word	0x00000003
        /*0914*/ 	.word	0x00038850
        /*0918*/ 	.short	0x010a
        /*091a*/ 	.byte	0x3f
	.zero		1


	//   ....[60]....
        /*091c*/ 	.word	0x0000ff00
        /*0920*/ 	.word	0x00000007
        /*0924*/ 	.word	0x00038850
        /*0928*/ 	.short	0x010a
        /*092a*/ 	.byte	0x3f
	.zero		1


	//   ....[61]....
        /*092c*/ 	.word	0x00010020
        /*0930*/ 	.word	0x00000000
        /*0934*/ 	.word	0x00038840
        /*0938*/ 	.short	0x010a
        /*093a*/ 	.byte	0x3f
	.zero		1


	//   ....[62]....
        /*093c*/ 	.word	0x00011260
        /*0940*/ 	.word	0x00000003
        /*0944*/ 	.word	0x00038820
        /*0948*/ 	.short	0x010a
        /*094a*/ 	.byte	0x3f
	.zero		1


	//   ....[63]....
        /*094c*/ 	.word	0x000112b0
        /*0950*/ 	.word	0x00000007
        /*0954*/ 	.word	0x00038840
        /*0958*/ 	.short	0x010a
        /*095a*/ 	.byte	0x3f
	.zero		1


	//   ....[64]....
        /*095c*/ 	.word	0x00011900
        /*0960*/ 	.word	0x00000007
        /*0964*/ 	.word	0x00038860
        /*0968*/ 	.short	0x010a
        /*096a*/ 	.byte	0x3f
	.zero		1


	//   ....[65]....
        /*096c*/ 	.word	0x00012070
        /*0970*/ 	.word	0x00000004
        /*0974*/ 	.word	0x00038860
        /*0978*/ 	.short	0x010a
        /*097a*/ 	.byte	0x3f
	.zero		1


	//   ....[66]....
        /*097c*/ 	.word	0x00012880
        /*0980*/ 	.word	0x00000005
        /*0984*/ 	.word	0x00038820
        /*0988*/ 	.short	0x010a
        /*098a*/ 	.byte	0x3f
	.zero		1


	//   ....[67]....
        /*098c*/ 	.word	0x00012a20
        /*0990*/ 	.word	0x00000003
        /*0994*/ 	.word	0x00038840
        /*0998*/ 	.short	0x010a
        /*099a*/ 	.byte	0x3f
	.zero		1


	//   ....[68]....
        /*099c*/ 	.word	0x00012a70
        /*09a0*/ 	.word	0x00000005
        /*09a4*/ 	.word	0x00038840
        /*09a8*/ 	.short	0x010a
        /*09aa*/ 	.byte	0x3f
	.zero		1


	//   ....[69]....
        /*09ac*/ 	.word	0x00012ac0
        /*09b0*/ 	.word	0x00000003
        /*09b4*/ 	.word	0x00038860
        /*09b8*/ 	.short	0x010a
        /*09ba*/ 	.byte	0x3f
	.zero		1


	//----- nvinfo : EIATTR_NUM_MBARRIERS
	.align		4
.L_329:
        /*09bc*/ 	.byte	0x03, 0x38
        /*09be*/ 	.short	0x0016


	//----- nvinfo : EIATTR_EXIT_INSTR_OFFSETS
	.align		4
        /*09c0*/ 	.byte	0x04, 0x1c
        /*09c2*/ 	.short	(.L_331 - .L_330)


	//   ....[0]....
.L_330:
        /*09c4*/ 	.word	0x00000940


	//   ....[1]....
        /*09c8*/ 	.word	0x0000c260


	//   ....[2]....
        /*09cc*/ 	.word	0x0000fd70


	//----- nvinfo : EIATTR_MAX_THREADS
	.align		4
.L_331:
        /*09d0*/ 	.byte	0x04, 0x05
        /*09d2*/ 	.short	(.L_333 - .L_332)
.L_332:
        /*09d4*/ 	.word	0x00000180
        /*09d8*/ 	.word	0x00000001
        /*09dc*/ 	.word	0x00000001


	//----- nvinfo : EIATTR_CRS_STACK_SIZE
	.align		4
.L_333:
        /*09e0*/ 	.byte	0x04, 0x1e
        /*09e2*/ 	.short	(.L_335 - .L_334)
.L_334:
        /*09e4*/ 	.word	0x00000000


	//----- nvinfo : EIATTR_CBANK_PARAM_SIZE
	.align		4
.L_335:
        /*09e8*/ 	.byte	0x03, 0x19
        /*09ea*/ 	.short	0x0a70


	//----- nvinfo : EIATTR_PARAM_CBANK
	.align		4
        /*09ec*/ 	.byte	0x04, 0x0a
        /*09ee*/ 	.short	(.L_337 - .L_336)
	.align		4
.L_336:
        /*09f0*/ 	.word	index@(.nv.constant0._ZN7cutlass13device_kernelIN5flash11enable_sm90INS1_16FlashAttnFwdSm90INS1_25CollectiveMainloopFwdSm90ILi2EN4cute5tupleIJNS5_1CILi1EEES8_S8_EEENS6_IJNS7_ILi128EEENS7_ILi80EEENS7_ILi256EEEEEELi256ENS_10bfloat16_tEfNS_4arch4Sm90ELb0ELb0ELb0ELb0ELb1ELb0ELb0ELb1ELb1ELb1ELb0ELb0EEENS1_21CollectiveEpilogueFwdINS6_IJSA_SC_SB_EEES9_SE_SG_Li256ELb0ELb1ELb0ELb0EEENS1_29StaticPersistentTileSchedulerILb0EEEEEEEEEvNT_6ParamsE)
        /*09f4*/ 	.short	0x0210
        /*09f6*/ 	.short	0x0a70


	//----- nvinfo : EIATTR_SW_WAR
	.align		4
.L_337:
        /*09f8*/ 	.byte	0x04, 0x36
        /*09fa*/ 	.short	(.L_339 - .L_338)
.L_338:
        /*09fc*/ 	.word	0x00000008
.L_339:


//--------------------- .nv.info._ZN7cutlass13device_kernelIN5flash11enable_sm90INS1_16FlashAttnFwdSm90INS1_25CollectiveMainloopFwdSm90ILi2EN4cute5tupleIJNS5_1CILi1EEES8_S8_EEENS6_IJNS7_ILi128EEENS7_ILi80EEENS7_ILi256EEEEEELi256ENS_10bfloat16_tEfNS_4arch4Sm90ELb0ELb0ELb0ELb1ELb1ELb0ELb0ELb1ELb1ELb1ELb0ELb0EEENS1_21CollectiveEpilogueFwdINS6_IJSA_SC_SB_EEES9_SE_SG_Li256ELb1ELb1ELb0ELb0EEENS1_36VarlenDynamicPersistentTileSchedulerILi128ELi80ELi256ELi128ELb0ELb1ELb1ELb0ELb1ELb1EEEEEEEEEvNT_6ParamsE --------------------------
	.section	.nv.info._ZN7cutlass13device_kernelIN5flash11enable_sm90INS1_16FlashAttnFwdSm90INS1_25CollectiveMainloopFwdSm90ILi2EN4cute5tupleIJNS5_1CILi1EEES8_S8_EEENS6_IJNS7_ILi128EEENS7_ILi80EEENS7_ILi256EEEEEELi256ENS_10bfloat16_tEfNS_4arch4Sm90ELb0ELb0ELb0ELb1ELb1ELb0ELb0ELb1ELb1ELb1ELb0ELb0EEENS1_21CollectiveEpilogueFwdINS6_IJSA_SC_SB_EEES9_SE_SG_Li256ELb1ELb1ELb0ELb0EEENS1_36VarlenDynamicPersistentTileSchedulerILi128ELi80ELi256ELi128ELb0ELb1ELb1ELb0ELb1ELb1EEEEEEEEEvNT_6ParamsE,"",@"SHT_CUDA_INFO"
	.sectionflags	@""
	.align	4


	//----- nvinfo : EIATTR_CUDA_API_VERSION
	.align		4
        /*0000*/ 	.byte	0x04, 0x37
        /*0002*/ 	.short	(.L_341 - .L_340)
.L_340:
        /*0004*/ 	.word	0x00000082


	//----- nvinfo : EIATTR_KPARAM_INFO
	.align		4
.L_341:
        /*0008*/ 	.byte	0x04, 0x17
        /*000a*/ 	.short	(.L_343 - .L_342)
.L_342:
        /*000c*/ 	.word	0x00000000
        /*0010*/ 	.short	0x0000
        /*0012*/ 	.short	0x0070
        /*0014*/ 	.byte	0x00, 0xf0, 0x01, 0x2a


	//----- nvinfo : EIATTR_SPARSE_MMA_MASK
	.align		4
.L_343:
        /*0018*/ 	.byte	0x03, 0x50
        /*001a*/ 	.short	0x0000


	//----- nvinfo : EIATTR_MAXREG_COUNT
	.align		4
        /*001c*/ 	.byte	0x03, 0x1b
        /*001e*/ 	.short	0x00a8


	//----- nvinfo : EIATTR_NUM_BARRIERS
	.align		4
        /*0020*/ 	.byte	0x02, 0x4c
        /*0022*/ 	.byte	0x09
	.zero		1


	//----- nvinfo : EIATTR_EXTERNS
	.align		4
        /*0024*/ 	.byte	0x04, 0x0f
        /*0026*/ 	.short	(.L_345 - .L_344)


	//   ....[0]....
	.align		4
.L_344:
        /*0028*/ 	.word	index@(__assertfail)


	//----- nvinfo : EIATTR_ANNOTATIONS
	.align		4
.L_345:
        /*002c*/ 	.byte	0x04, 0x55
        /*002e*/ 	.short	(.L_347 - .L_346)


	//   ....[0]....
.L_346:
        /*0030*/ 	.word	0x00000001
        /*0034*/ 	.byte	0xa0, 0x08, 0x00, 0x00, 0x01, 0x00, 0x00, 0x00, 0xa0, 0x09, 0x00, 0x00, 0x01, 0x00, 0x00, 0x00
        /* <DEDUP_REMOVED lines=14> */
        /*0124*/ 	.byte	0xe0, 0x2c, 0x01, 0x00, 0x01, 0x00, 0x00, 0x00, 0x80, 0x2e, 0x01, 0x00


	//----- nvinfo : EIATTR_MERCURY_ISA_VERSION
	.align		4
.L_347:
        /*0130*/ 	.byte	0x03, 0x5f
        /*0132*/ 	.short	0x0101


	//----- nvinfo : EIATTR_UNUSED_LOAD_BYTE_OFFSET
	.align		4
        /*0134*/ 	.byte	0x04, 0x44
        /*0136*/ 	.short	(.L_349 - .L_348)


	//   ....[0]....
.L_348:
        /*0138*/ 	.word	0x00000950
        /*013c*/ 	.word	0x0000fff0


	//   ....[1]....
        /*0140*/ 	.word	0x0000abb0
        /*0144*/ 	.word	0x0000fff0


	//----- nvinfo : EIATTR_INT_WARP_WIDE_INSTR_OFFSETS
	.align		4
.L_349:
        /*0148*/ 	.byte	0x04, 0x31
        /*014a*/ 	.short	(.L_351 - .L_350)


	//   ....[0]....
.L_350:
        /*014c*/ 	.word	0x000000c0


	//   ....[1]....
        /*0150*/ 	.word	0x000000d0


	//   ....[2]....
        /*0154*/ 	.word	0x00000170


	//   ....[3]....
        /*0158*/ 	.word	0x0000eb50


	//   ....[4]....
        /*015c*/ 	.word	0x0000ebe0


	//   ....[5]....
        /*0160*/ 	.word	0x00011b70


	//   ....[6]....
        /*0164*/ 	.word	0x00011c00


	//----- nvinfo : EIATTR_COOP_GROUP_MASK_REGIDS
	.align		4
.L_351:
        /*0168*/ 	.byte	0x04, 0x29
        /*016a*/ 	.short	(.L_353 - .L_352)


	//   ....[0]....
.L_352:
        /*016c*/ 	.word	0xffffffff


	//   ....[1]....
        /*0170*/ 	.word	0xffffffff


	//   ....[2]....
        /*0174*/ 	.word	0xffffffff


	//   ....[3]....
        /*0178*/ 	.word	0xffffffff


	//   ....[4]....
        /*017c*/ 	.word	0xffffffff


	//   ....[5]....
        /*0180*/ 	.word	0xffffffff


	//   ....[6]....
        /*0184*/ 	.word	0xffffffff


	//   ....[7]....
        /*0188*/ 	.word	0xffffffff


	//   ....[8]....
        /*018c*/ 	.word	0xffffffff


	//   ....[9]....
        /*0190*/ 	.word	0xffffffff


	//   ....[10]....
        /*0194*/ 	.word	0xffffffff


	//   ....[11]....
        /*0198*/ 	.word	0xffffffff


	//   ....[12]....
        /*019c*/ 	.word	0xffffffff


	//   ....[13]....
        /*01a0*/ 	.word	0xffffffff


	//   ....[14]....
        /*01a4*/ 	.word	0xffffffff


	//   ....[15]....
        /*01a8*/ 	.word	0xffffffff


	//   ....[16]....
        /*01ac*/ 	.word	0xffffffff


	//   ....[17]....
        /*01b0*/ 	.word	0xffffffff


	//   ....[18]....
        /*01b4*/ 	.word	0xffffffff


	//   ....[19]....
        /*01b8*/ 	.word	0xffffffff


	//   ....[20]....
        /*01bc*/ 	.word	0xffffffff


	//   ....[21]....
        /*01c0*/ 	.word	0xffffffff


	//   ....[22]....
        /*01c4*/ 	.word	0xffffffff


	//   ....[23]....
        /*01c8*/ 	.word	0xffffffff


	//   ....[24]....
        /*01cc*/ 	.word	0xffffffff


	//   ....[25]....
        /*01d0*/ 	.word	0xffffffff


	//   ....[26]....
        /*01d4*/ 	.word	0xffffffff


	//   ....[27]....
        /*01d8*/ 	.word	0xffffffff


	//   ....[28]....
        /*01dc*/ 	.word	0xffffffff


	//   ....[29]....
        /*01e0*/ 	.word	0xffffffff


	//   ....[30]....
        /*01e4*/ 	.word	0xffffffff


	//   ....[31]....
        /*01e8*/ 	.word	0xffffffff


	//   ....[32]....
        /*01ec*/ 	.word	0xffffffff


	//   ....[33]....
        /*01f0*/ 	.word	0xffffffff


	//   ....[34]....
        /*01f4*/ 	.word	0xffffffff


	//   ....[35]....
        /*01f8*/ 	.word	0xffffffff


	//   ....[36]....
        /*01fc*/ 	.word	0xffffffff


	//   ....[37]....
        /*0200*/ 	.word	0xffffffff


	//   ....[38]....
        /*0204*/ 	.word	0xffffffff


	//   ....[39]....
        /*0208*/ 	.word	0xffffffff


	//   ....[40]....
        /*020c*/ 	.word	0xffffffff


	//   ....[41]....
        /*0210*/ 	.word	0xffffffff


	//   ....[42]....
        /*0214*/ 	.word	0xffffffff


	//   ....[43]....
        /*0218*/ 	.word	0xffffffff


	//   ....[44]....
        /*021c*/ 	.word	0xffffffff


	//   ....[45]....
        /*0220*/ 	.word	0xffffffff


	//   ....[46]....
        /*0224*/ 	.word	0xffffffff


	//   ....[47]....
        /*0228*/ 	.word	0xffffffff


	//   ....[48]....
        /*022c*/ 	.word	0xffffffff


	//   ....[49]....
        /*0230*/ 	.word	0xffffffff


	//   ....[50]....
        /*0234*/ 	.word	0xffffffff


	//   ....[51]....
        /*0238*/ 	.word	0xffffffff


	//   ....[52]....
        /*023c*/ 	.word	0xffffffff


	//   ....[53]....
        /*0240*/ 	.word	0xffffffff


	//   ....[54]....
        /*0244*/ 	.word	0xffffffff


	//   ....[55]....
        /*0248*/ 	.word	0xffffffff


	//   ....[56]....
        /*024c*/ 	.word	0xffffffff


	//   ....[57]....
        /*0250*/ 	.word	0xffffffff


	//   ....[58]....
        /*0254*/ 	.word	0xffffffff


	//   ....[59]....
        /*0258*/ 	.word	0xffffffff


	//   ....[60]....
        /*025c*/ 	.word	0xffffffff


	//   ....[61]....
        /*0260*/ 	.word	0xffffffff


	//   ....[62]....
        /*0264*/ 	.word	0xffffffff


	//   ....[63]....
        /*0268*/ 	.word	0xffffffff


	//   ....[64]....
        /*026c*/ 	.word	0xffffffff


	//   ....[65]....
        /*0270*/ 	.word	0xffffffff


	//   ....[66]....
        /*0274*/ 	.word	0xffffffff


	//   ....[67]....
        /*0278*/ 	.word	0xffffffff


	//   ....[68]....
        /*027c*/ 	.word	0xffffffff


	//   ....[69]....
        /*0280*/ 	.word	0xffffffff


	//   ....[70]....
        /*0284*/ 	.word	0xffffffff


	//   ....[71]....
        /*0288*/ 	.word	0xffffffff


	//   ....[72]....
        /*028c*/ 	.word	0xffffffff


	//   ....[73]....
        /*0290*/ 	.word	0xffffffff


	//   ....[74]....
        /*0294*/ 	.word	0xffffffff


	//   ....[75]....
        /*0298*/ 	.word	0xffffffff


	//   ....[76]....
        /*029c*/ 	.word	0xffffffff


	//   ....[77]....
        /*02a0*/ 	.word	0xffffffff


	//   ....[78]....
        /*02a4*/ 	.word	0xffffffff


	//   ....[79]....
        /*02a8*/ 	.word	0xffffffff


	//   ....[80]....
        /*02ac*/ 	.word	0xffffffff


	//   ....[81]....
        /*02b0*/ 	.word	0xffffffff


	//   ....[82]....
        /*02b4*/ 	.word	0xffffffff


	//   ....[83]....
        /*02b8*/ 	.word	0xffffffff


	//   ....[84]....
        /*02bc*/ 	.word	0xffffffff


	//   ....[85]....
        /*02c0*/ 	.word	0xffffffff


	//   ....[86]....
        /*02c4*/ 	.word	0xffffffff


	//   ....[87]....
        /*02c8*/ 	.word	0xffffffff


	//   ....[88]....
        /*02cc*/ 	.word	0xffffffff


	//   ....[89]....
        /*02d0*/ 	.word	0xffffffff


	//   ....[90]....
        /*02d4*/ 	.word	0xffffffff


	//   ....[91]....
        /*02d8*/ 	.word	0xffffffff


	//   ....[92]....
        /*02dc*/ 	.word	0xffffffff


	//   ....[93]....
        /*02e0*/ 	.word	0xffffffff


	//   ....[94]....
        /*02e4*/ 	.word	0xffffffff


	//   ....[95]....
        /*02e8*/ 	.word	0xffffffff


	//   ....[96]....
        /*02ec*/ 	.word	0xffffffff


	//   ....[97]....
        /*02f0*/ 	.word	0xffffffff


	//   ....[98]....
        /*02f4*/ 	.word	0xffffffff


	//   ....[99]....
        /*02f8*/ 	.word	0xffffffff


	//   ....[100]....
        /*02fc*/ 	.word	0xffffffff


	//   ....[101]....
        /*0300*/ 	.word	0xffffffff


	//   ....[102]....
        /*0304*/ 	.word	0xffffffff


	//   ....[103]....
        /*0308*/ 	.word	0xffffffff


	//   ....[104]....
        /*030c*/ 	.word	0xffffffff


	//   ....[105]....
        /*0310*/ 	.word	0xffffffff


	//   ....[106]....
        /*0314*/ 	.word	0xffffffff


	//   ....[107]....
        /*0318*/ 	.word	0xffffffff


	//   ....[108]....
        /*031c*/ 	.word	0xffffffff


	//   ....[109]....
        /*0320*/ 	.word	0xffffffff


	//   ....[110]....
        /*0324*/ 	.word	0xffffffff


	//   ....[111]....
        /*0328*/ 	.word	0xffffffff


	//   ....[112]....
        /*032c*/ 	.word	0xffffffff


	//   ....[113]....
        /*0330*/ 	.word	0xffffffff


	//   ....[114]....
        /*0334*/ 	.word	0xffffffff


	//   ....[115]....
        /*0338*/ 	.word	0xffffffff


	//   ....[116]....
        /*033c*/ 	.word	0xffffffff


	//   ....[117]....
        /*0340*/ 	.word	0xffffffff


	//   ....[118]....
        /*0344*/ 	.word	0xffffffff


	//   ....[119]....
        /*0348*/ 	.word	0xffffffff


	//   ....[120]....
        /*034c*/ 	.word	0xffffffff


	//   ....[121]....
        /*0350*/ 	.word	0xffffffff


	//   ....[122]....
        /*0354*/ 	.word	0xffffffff


	//   ....[123]....
        /*0358*/ 	.word	0xffffffff


	//   ....[124]....
        /*035c*/ 	.word	0xffffffff


	//   ....[125]....
        /*0360*/ 	.word	0xffffffff


	//   ....[126]....
        /*0364*/ 	.word	0xffffffff


	//   ....[127]....
        /*0368*/ 	.word	0xffffffff


	//   ....[128]....
        /*036c*/ 	.word	0xffffffff


	//   ....[129]....
        /*0370*/ 	.word	0x0500000f


	//   ....[130]....
        /*0374*/ 	.word	0x0500000f


	//   ....[131]....
        /*0378*/ 	.word	0x0500000f


	//   ....[132]....
        /*037c*/ 	.word	0x0500000f


	//   ....[133]....
        /*0380*/ 	.word	0x0500000f


	//   ....[134]....
        /*0384*/ 	.word	0x0500000f


	//   ....[135]....
        /*0388*/ 	.word	0x0500000f


	//   ....[136]....
        /*038c*/ 	.word	0x0500000f


	//   ....[137]....
        /*0390*/ 	.word	0x0500000f


	//   ....[138]....
        /*0394*/ 	.word	0x0500000f


	//   ....[139]....
        /*0398*/ 	.word	0x0500000f


	//   ....[140]....
        /*039c*/ 	.word	0x0500000f


	//   ....[141]....
        /*03a0*/ 	.word	0x0500000f


	//   ....[142]....
        /*03a4*/ 	.word	0x0500000f


	//   ....[143]....
        /*03a8*/ 	.word	0x0500000f


	//   ....[144]....
        /*03ac*/ 	.word	0x0500000f


	//   ....[145]....
        /*03b0*/ 	.word	0x0500000f


	//   ....[146]....
        /*03b4*/ 	.word	0x0500000f


	//   ....[147]....
        /*03b8*/ 	.word	0x0500000f


	//   ....[148]....
        /*03bc*/ 	.word	0x0500000f


	//   ....[149]....
        /*03c0*/ 	.word	0x0500000f


	//   ....[150]....
        /*03c4*/ 	.word	0x0500000f


	//   ....[151]....
        /*03c8*/ 	.word	0x0500000f


	//   ....[152]....
        /*03cc*/ 	.word	0x0500000f


	//   ....[153]....
        /*03d0*/ 	.word	0x0500000f


	//   ....[154]....
        /*03d4*/ 	.word	0x0500000f


	//   ....[155]....
        /*03d8*/ 	.word	0x0500000f


	//   ....[156]....
        /*03dc*/ 	.word	0x0500000f


	//   ....[157]....
        /*03e0*/ 	.word	0x0500000f


	//   ....[158]....
        /*03e4*/ 	.word	0x0500000f


	//   ....[159]....
        /*03e8*/ 	.word	0x0500000f


	//   ....[160]....
        /*03ec*/ 	.word	0x0500000f


	//   ....[161]....
        /*03f0*/ 	.word	0x0500000f


	//   ....[162]....
        /*03f4*/ 	.word	0x0500000f


	//   ....[163]....
        /*03f8*/ 	.word	0x0500000f


	//   ....[164]....
        /*03fc*/ 	.word	0x0500000f


	//   ....[165]....
        /*0400*/ 	.word	0x0500000f


	//   ....[166]....
        /*0404*/ 	.word	0x0500000f


	//   ....[167]....
        /*0408*/ 	.word	0x0500000f


	//   ....[168]....
        /*040c*/ 	.word	0x0500000f


	//   ....[169]....
        /*0410*/ 	.word	0x0500000f


	//   ....[170]....
        /*0414*/ 	.word	0x0500000f


	//   ....[171]....
        /*0418*/ 	.word	0x0500000f


	//   ....[172]....
        /*041c*/ 	.word	0x0500000f


	//   ....[173]....
        /*0420*/ 	.word	0x0500000f


	//   ....[174]....
        /*0424*/ 	.word	0x0500000f


	//   ....[175]....
        /*0428*/ 	.word	0x0500000f


	//   ....[176]....
        /*042c*/ 	.word	0x0500000f


	//   ....[177]....
        /*0430*/ 	.word	0x0500000f


	//   ....[178]....
        /*0434*/ 	.word	0x0500000f


	//   ....[179]....
        /*0438*/ 	.word	0x0500000f


	//   ....[180]....
        /*043c*/ 	.word	0x0500000f


	//   ....[181]....
        /*0440*/ 	.word	0x0500000f


	//   ....[182]....
        /*0444*/ 	.word	0x0500000f


	//   ....[183]....
        /*0448*/ 	.word	0x0500000f


	//   ....[184]....
        /*044c*/ 	.word	0x0500000f


	//   ....[185]....
        /*0450*/ 	.word	0x0500000f


	//   ....[186]....
        /*0454*/ 	.word	0x0500000f


	//   ....[187]....
        /*0458*/ 	.word	0x0500000f


	//   ....[188]....
        /*045c*/ 	.word	0x0500000f


	//   ....[189]....
        /*0460*/ 	.word	0x0500000f


	//   ....[190]....
        /*0464*/ 	.word	0x0500000f


	//   ....[191]....
        /*0468*/ 	.word	0x0500000f


	//   ....[192]....
        /*046c*/ 	.word	0x0500000f


	//   ....[193]....
        /*0470*/ 	.word	0x0500000f


	//   ....[194]....
        /*0474*/ 	.word	0x0500000f


	//   ....[195]....
        /*0478*/ 	.word	0x0500000f


	//   ....[196]....
        /*047c*/ 	.word	0x0500000f


	//   ....[197]....
        /*0480*/ 	.word	0x0500000f


	//   ....[198]....
        /*0484*/ 	.word	0x0500000f


	//   ....[199]....
        /*0488*/ 	.word	0x0500000f


	//   ....[200]....
        /*048c*/ 	.word	0x0500000f


	//   ....[201]....
        /*0490*/ 	.word	0x0500000f


	//   ....[202]....
        /*0494*/ 	.word	0x0500000f


	//   ....[203]....
        /*0498*/ 	.word	0x0500000f


	//----- nvinfo : EIATTR_COOP_GROUP_INSTR_OFFSETS
	.align		4
.L_353:
        /*049c*/ 	.byte	0x04, 0x28
        /*049e*/ 	.short	(.L_355 - .L_354)


	//   ....[0]....
.L_354:
        /*04a0*/ 	.word	0x00000070


	//   ....[1]....
        /*04a4*/ 	.word	0x000000b0


	//   ....[2]....
        /*04a8*/ 	.word	0x000002d0


	//   ....[3]....
        /*04ac*/ 	.word	0x00000430


	//   ....[4]....
        /*04b0*/ 	.word	0x00000550


	//   ....[5]....
        /*04b4*/ 	.word	0x000006b0


	//   ....[6]....
        /*04b8*/ 	.word	0x000015f0


	//   ....[7]....
        /*04bc*/ 	.word	0x000047c0


	//   ....[8]....
        /*04c0*/ 	.word	0x000048c0


	//   ....[9]....
        /*04c4*/ 	.word	0x00004d00


	//   ....[10]....
        /*04c8*/ 	.word	0x00004d70


	//   ....[11]....
        /*04cc*/ 	.word	0x00008ab0


	//   ....[12]....
        /*04d0*/ 	.word	0x00008ac0


	//   ....[13]....
        /*04d4*/ 	.word	0x00008af0


	//   ....[14]....
        /*04d8*/ 	.word	0x00008b00


	//   ....[15]....
        /*04dc*/ 	.word	0x00009ea0


	//   ....[16]....
        /*04e0*/ 	.word	0x00009ed0


	//   ....[17]....
        /*04e4*/ 	.word	0x00009fb0


	//   ....[18]....
        /*04e8*/ 	.word	0x00009fc0


	//   ....[19]....
        /*04ec*/ 	.word	0x0000bd10


	//   ....[20]....
        /*04f0*/ 	.word	0x0000bd50


	//   ....[21]....
        /*04f4*/ 	.word	0x0000bdc0


	//   ....[22]....
        /*04f8*/ 	.word	0x0000be00


	//   ....[23]....
        /*04fc*/ 	.word	0x0000c640


	//   ....[24]....
        /*0500*/ 	.word	0x0000c680


	//   ....[25]....
        /*0504*/ 	.word	0x0000c7f0


	//   ....[26]....
        /*0508*/ 	.word	0x0000c810


	//   ....[27]....
        /*050c*/ 	.word	0x0000c950


	//   ....[28]....
        /*0510*/ 	.word	0x0000c970


	//   ....[29]....
        /*0514*/ 	.word	0x0000cac0


	//   ....[30]....
        /*0518*/ 	.word	0x0000cae0


	//   ....[31]....
        /*051c*/ 	.word	0x0000d550


	//   ....[32]....
        /*0520*/ 	.word	0x0000d570


	//   ....[33]....
        /*0524*/ 	.word	0x0000d6b0


	//   ....[34]....
        /*0528*/ 	.word	0x0000d6d0


	//   ....[35]....
        /*052c*/ 	.word	0x0000d810


	//   ....[36]....
        /*0530*/ 	.word	0x0000d830


	//   ....[37]....
        /*0534*/ 	.word	0x0000d980


	//   ....[38]....
        /*0538*/ 	.word	0x0000d9a0


	//   ....[39]....
        /*053c*/ 	.word	0x0000db70


	//   ....[40]....
        /*0540*/ 	.word	0x0000dd40


	//   ....[41]....
        /*0544*/ 	.word	0x0000dd70


	//   ....[42]....
        /*0548*/ 	.word	0x0000dda0


	//   ....[43]....
        /*054c*/ 	.word	0x0000ddd0


	//   ....[44]....
        /*0550*/ 	.word	0x0000de00


	//   ....[45]....
        /*0554*/ 	.word	0x0000de30


	//   ....[46]....
        /*0558*/ 	.word	0x0000df80


	//   ....[47]....
        /*055c*/ 	.word	0x0000dfb0


	//   ....[48]....
        /*0560*/ 	.word	0x0000dfe0


	//   ....[49]....
        /*0564*/ 	.word	0x0000e010


	//   ....[50]....
        /*0568*/ 	.word	0x0000e040


	//   ....[51]....
        /*056c*/ 	.word	0x0000e070


	//   ....[52]....
        /*0570*/ 	.word	0x0000e100


	//   ....[53]....
        /*0574*/ 	.word	0x0000e130


	//   ....[54]....
        /*0578*/ 	.word	0x0000e1b0


	//   ....[55]....
        /*057c*/ 	.word	0x0000f750


	//   ....[56]....
        /*0580*/ 	.word	0x0000f790


	//   ....[57]....
        /*0584*/ 	.word	0x0000f7c0


	//   ....[58]....
        /*0588*/ 	.word	0x0000f870


	//   ....[59]....
        /*058c*/ 	.word	0x0000f8b0


	//   ....[60]....
        /*0590*/ 	.word	0x0000f910


	//   ....[61]....
        /*0594*/ 	.word	0x0000f950


	//   ....[62]....
        /*0598*/ 	.word	0x0000f9b0


	//   ....[63]....
        /*059c*/ 	.word	0x0000f9d0


	//   ....[64]....
        /*05a0*/ 	.word	0x0000fa00


	//   ....[65]....
        /*05a4*/ 	.word	0x00010200


	//   ....[66]....
        /*05a8*/ 	.word	0x00010230


	//   ....[67]....
        /*05ac*/ 	.word	0x00010290


	//   ....[68]....
        /*05b0*/ 	.word	0x000102f0


	//   ....[69]....
        /*05b4*/ 	.word	0x00010330


	//   ....[70]....
        /*05b8*/ 	.word	0x000103b0


	//   ....[71]....
        /*05bc*/ 	.word	0x00010400


	//   ....[72]....
        /*05c0*/ 	.word	0x00010470


	//   ....[73]....
        /*05c4*/ 	.word	0x000104b0


	//   ....[74]....
        /*05c8*/ 	.word	0x00010530


	//   ....[75]....
        /*05cc*/ 	.word	0x00010580


	//   ....[76]....
        /*05d0*/ 	.word	0x000105f0


	//   ....[77]....
        /*05d4*/ 	.word	0x00010630


	//   ....[78]....
        /*05d8*/ 	.word	0x000106b0


	//   ....[79]....
        /*05dc*/ 	.word	0x00010700


	//   ....[80]....
        /*05e0*/ 	.word	0x00010750


	//   ....[81]....
        /*05e4*/ 	.word	0x00010f10


	//   ....[82]....
        /*05e8*/ 	.word	0x00010f40


	//   ....[83]....
        /*05ec*/ 	.word	0x00010f70


	//   ....[84]....
        /*05f0*/ 	.word	0x00011030


	//   ....[85]....
        /*05f4*/ 	.word	0x00011060


	//   ....[86]....
        /*05f8*/ 	.word	0x000110b0


	//   ....[87]....
        /*05fc*/ 	.word	0x000110e0


	//   ....[88]....
        /*0600*/ 	.word	0x00011130


	//   ....[89]....
        /*0604*/ 	.word	0x00011160


	//   ....[90]....
        /*0608*/ 	.word	0x000111d0


	//   ....[91]....
        /*060c*/ 	.word	0x000114b0


	//   ....[92]....
        /*0610*/ 	.word	0x000114d0


	//   ....[93]....
        /*0614*/ 	.word	0x000114e0


	//   ....[94]....
        /*0618*/ 	.word	0x00011590


	//   ....[95]....
        /*061c*/ 	.word	0x000115a0


	//   ....[96]....
        /*0620*/ 	.word	0x00011650


	//   ....[97]....
        /*0624*/ 	.word	0x00011660


	//   ....[98]....
        /*0628*/ 	.word	0x00011710


	//   ....[99]....
        /*062c*/ 	.word	0x00011720


	//   ....[100]....
        /*0630*/ 	.word	0x00011730


	//   ....[101]....
        /*0634*/ 	.word	0x00011d50


	//   ....[102]....
        /*0638*/ 	.word	0x00011d90


	//   ....[103]....
        /*063c*/ 	.word	0x00011dd0


	//   ....[104]....
        /*0640*/ 	.word	0x00011e00


	//   ....[105]....
        /*0644*/ 	.word	0x00011e20


	//   ....[106]....
        /*0648*/ 	.word	0x00011ed0


	//   ....[107]....
        /*064c*/ 	.word	0x00011f80


	//   ....[108]....
        /*0650*/ 	.word	0x00011fb0


	//   ....[109]....
        /*0654*/ 	.word	0x00011fc0


	//   ....[110]....
        /*0658*/ 	.word	0x00012050


	//   ....[111]....
        /*065c*/ 	.word	0x00012480


	//   ....[112]....
        /*0660*/ 	.word	0x000124d0


	//   ....[113]....
        /*0664*/ 	.word	0x00012500


	//   ....[114]....
        /*0668*/ 	.word	0x00012510


	//   ....[115]....
        /*066c*/ 	.word	0x00012540


	//   ....[116]....
        /*0670*/ 	.word	0x00012570


	//   ....[117]....
        /*0674*/ 	.word	0x000125a0


	//   ....[118]....
        /*0678*/ 	.word	0x000125d0


	//   ....[119]....
        /*067c*/ 	.word	0x00012750


	//   ....[120]....
        /*0680*/ 	.word	0x00012780


	//   ....[121]....
        /*0684*/ 	.word	0x000127b0


	//   ....[122]....
        /*0688*/ 	.word	0x000127e0


	//   ....[123]....
        /*068c*/ 	.word	0x00012810


	//   ....[124]....
        /*0690*/ 	.word	0x00012840


	//   ....[125]....
        /*0694*/ 	.word	0x00012900


	//   ....[126]....
        /*0698*/ 	.word	0x00012920


	//   ....[127]....
        /*069c*/ 	.word	0x00012990


	//   ....[128]....
        /*06a0*/ 	.word	0x00012e00


	//   ....[129]....
        /*06a4*/ 	.word	0x000132f0


	//   ....[130]....
        /*06a8*/ 	.word	0x000133e0


	//   ....[131]....
        /*06ac*/ 	.word	0x000134b0


	//   ....[132]....
        /*06b0*/ 	.word	0x00013520


	//   ....[133]....
        /*06b4*/ 	.word	0x000135c0


	//   ....[134]....
        /*06b8*/ 	.word	0x000136a0


	//   ....[135]....
        /*06bc*/ 	.word	0x000137a0


	//   ....[136]....
        /*06c0*/ 	.word	0x00013810


	//   ....[137]....
        /*06c4*/ 	.word	0x00013900


	//   ....[138]....
        /*06c8*/ 	.word	0x00013970


	//   ....[139]....
        /*06cc*/ 	.word	0x00013a50


	//   ....[140]....
        /*06d0*/ 	.word	0x00013b10


	//   ....[141]....
        /*06d4*/ 	.word	0x00013b70


	//   ....[142]....
        /*06d8*/ 	.word	0x00013bf0


	//   ....[143]....
        /*06dc*/ 	.word	0x00013cc0


	//   ....[144]....
        /*06e0*/ 	.word	0x00013d40


	//   ....[145]....
        /*06e4*/ 	.word	0x00013e30


	//   ....[146]....
        /*06e8*/ 	.word	0x00013eb0


	//   ....[147]....
        /*06ec*/ 	.word	0x00013fa0


	//   ....[148]....
        /*06f0*/ 	.word	0x00014020


	//   ....[149]....
        /*06f4*/ 	.word	0x00014110


	//   ....[150]....
        /*06f8*/ 	.word	0x00014190


	//   ....[151]....
        /*06fc*/ 	.word	0x00014280


	//   ....[152]....
        /*0700*/ 	.word	0x00014300


	//   ....[153]....
        /*0704*/ 	.word	0x000143f0


	//   ....[154]....
        /*0708*/ 	.word	0x00014470


	//   ....[155]....
        /*070c*/ 	.word	0x00014540


	//   ....[156]....
        /*0710*/ 	.word	0x00014670


	//   ....[157]....
        /*0714*/ 	.word	0x00014730


	//   ....[158]....
        /*0718*/ 	.word	0x00014810


	//   ....[159]....
        /*071c*/ 	.word	0x000148f0


	//   ....[160]....
        /*0720*/ 	.word	0x00014950


	//   ....[161]....
        /*0724*/ 	.word	0x00014a30


	//   ....[162]....
        /*0728*/ 	.word	0x00014a90


	//   ....[163]....
        /*072c*/ 	.word	0x00014b70


	//   ....[164]....
        /*0730*/ 	.word	0x00014bd0


	//   ....[165]....
        /*0734*/ 	.word	0x00014ce0


	//   ....[166]....
        /*0738*/ 	.word	0x00014dd0


	//   ....[167]....
        /*073c*/ 	.word	0x00014e70


	//   ....[168]....
        /*0740*/ 	.word	0x00014ed0


	//   ....[169]....
        /*0744*/ 	.word	0x00014ff0


	//   ....[170]....
        /*0748*/ 	.word	0x00015050


	//   ....[171]....
        /*074c*/ 	.word	0x00015170


	//   ....[172]....
        /*0750*/ 	.word	0x000151d0


	//   ....[173]....
        /*0754*/ 	.word	0x000152f0


	//   ....[174]....
        /*0758*/ 	.word	0x00015350


	//   ....[175]....
        /*075c*/ 	.word	0x00015420


	//   ....[176]....
        /*0760*/ 	.word	0x00015580


	//   ....[177]....
        /*0764*/ 	.word	0x00015630


	//   ....[178]....
        /*0768*/ 	.word	0x00015780


	//   ....[179]....
        /*076c*/ 	.word	0x00015830


	//   ....[180]....
        /*0770*/ 	.word	0x00015890


	//   ....[181]....
        /*0774*/ 	.word	0x00015950


	//   ....[182]....
        /*0778*/ 	.word	0x00015a30


	//   ....[183]....
        /*077c*/ 	.word	0x00015af0


	//   ....[184]....
        /*0780*/ 	.word	0x00015bd0


	//   ....[185]....
        /*0784*/ 	.word	0x00015c90


	//   ....[186]....
        /*0788*/ 	.word	0x00015da0


	//   ....[187]....
        /*078c*/ 	.word	0x00015e40


	//   ....[188]....
        /*0790*/ 	.word	0x00015f60


	//   ....[189]....
        /*0794*/ 	.word	0x00015fd0


	//   ....[190]....
        /*0798*/ 	.word	0x00016040


	//   ....[191]....
        /*079c*/ 	.word	0x000160b0


	//   ....[192]....
        /*07a0*/ 	.word	0x00016120


	//   ....[193]....
        /*07a4*/ 	.word	0x000161a0


	//   ....[194]....
        /*07a8*/ 	.word	0x00016230


	//   ....[195]....
        /*07ac*/ 	.word	0x000162c0


	//   ....[196]....
        /*07b0*/ 	.word	0x00016330


	//   ....[197]....
        /*07b4*/ 	.word	0x000163a0


	//   ....[198]....
        /*07b8*/ 	.word	0x00016410


	//   ....[199]....
        /*07bc*/ 	.word	0x00016490


	//   ....[200]....
        /*07c0*/ 	.word	0x00016500


	//   ....[201]....
        /*07c4*/ 	.word	0x000165a0


	//   ....[202]....
        /*07c8*/ 	.word	0x00016630


	//   ....[203]....
        /*07cc*/ 	.word	0x00016750


	//----- nvinfo : EIATTR_REG_RECONFIG
	.align		4
.L_355:
        /*07d0*/ 	.byte	0x01, 0x54
	.zero		2


	//----- nvinfo : EIATTR_SYSCALL_OFFSETS
	.align		4
        /*07d4*/ 	.byte	0x04, 0x46
        /*07d6*/ 	.short	(.L_357 - .L_356)


	//   ....[0]....
.L_356:
        /*07d8*/ 	.word	0x000017d0


	//   ....[1]....
        /*07dc*/ 	.word	0x0000ed40


	//   ....[2]....
        /*07e0*/ 	.word	0x0000ee90


	//   ....[3]....
        /*07e4*/ 	.word	0x0000ef80


	//   ....[4]....
        /*07e8*/ 	.word	0x0000fe50


	//----- nvinfo : EIATTR_MBARRIER_INSTR_OFFSETS
	.align		4
.L_357:
        /*07ec*/ 	.byte	0x04, 0x39
        /*07ee*/ 	.short	(.L_359 - .L_358)


	//   ....[0]....
.L_358:
        /*07f0*/ 	.word	0x00000180
        /*07f4*/ 	.word	0x000000ff
        /*07f8*/ 	.word	0x00038800
        /*07fc*/ 	.short	0x0100
        /*07fe*/ 	.byte	0x08
	.zero		1


	//   ....[1]....
        /*0800*/ 	.word	0x00000190
        /*0804*/ 	.word	0x000000ff
        /*0808*/ 	.word	0x00038820
        /*080c*/ 	.short	0x0100
        /*080e*/ 	.byte	0x08
	.zero		1


	//   ....[2]....
        /*0810*/ 	.word	0x00000280
        /*0814*/ 	.word	0x000000ff
        /*0818*/ 	.word	0x00038830
        /*081c*/ 	.short	0x0100
        /*081e*/ 	.byte	0x08
	.zero		1


	//   ....[3]....
        /*0820*/ 	.word	0x00000290
        /*0824*/ 	.word	0x000000ff
        /*0828*/ 	.word	0x00038840
        /*082c*/ 	.short	0x0100
        /*082e*/ 	.byte	0x08
	.zero		1


	//   ....[4]....
        /*0830*/ 	.word	0x000002a0
        /*0834*/ 	.word	0x000000ff
        /*0838*/ 	.word	0x00038838
        /*083c*/ 	.short	0x0100
        /*083e*/ 	.byte	0x08
	.zero		1


	//   ....[5]....
        /*0840*/ 	.word	0x000002b0
        /*0844*/ 	.word	0x000000ff
        /*0848*/ 	.word	0x00038848
        /*084c*/ 	.short	0x0100
        /*084e*/ 	.byte	0x08
	.zero		1


	//   ....[6]....
        /*0850*/ 	.word	0x000003e0
        /*0854*/ 	.word	0x000000ff
        /*0858*/ 	.word	0x00038850
        /*085c*/ 	.short	0x0100
        /*085e*/ 	.byte	0x08
	.zero		1


	//   ....[7]....
        /*0860*/ 	.word	0x000003f0
        /*0864*/ 	.word	0x000000ff
        /*0868*/ 	.word	0x00038860
        /*086c*/ 	.short	0x0100
        /*086e*/ 	.byte	0x08
	.zero		1


	//   ....[8]....
        /*0870*/ 	.word	0x00000400
        /*0874*/ 	.word	0x000000ff
        /*0878*/ 	.word	0x00038858
        /*087c*/ 	.short	0x0100
        /*087e*/ 	.byte	0x08
	.zero		1


	//   ....[9]....
        /*0880*/ 	.word	0x00000410
        /*0884*/ 	.word	0x000000ff
        /*0888*/ 	.word	0x00038868
        /*088c*/ 	.short	0x0100
        /*088e*/ 	.byte	0x08
	.zero		1


	//   ....[10]....
        /*0890*/ 	.word	0x00000500
        /*0894*/ 	.word	0x000000ff
        /*0898*/ 	.word	0x00038870
        /*089c*/ 	.short	0x0100
        /*089e*/ 	.byte	0x06
	.zero		1


	//   ....[11]....
        /*08a0*/ 	.word	0x00000510
        /*08a4*/ 	.word	0x000000ff
        /*08a8*/ 	.word	0x00038880
        /*08ac*/ 	.short	0x0100
        /*08ae*/ 	.byte	0x06
	.zero		1


	//   ....[12]....
        /*08b0*/ 	.word	0x00000520
        /*08b4*/ 	.word	0x000000ff
        /*08b8*/ 	.word	0x00038878
        /*08bc*/ 	.short	0x0100
        /*08be*/ 	.byte	0x06
	.zero		1


	//   ....[13]....
        /*08c0*/ 	.word	0x00000530
        /*08c4*/ 	.word	0x000000ff
        /*08c8*/ 	.word	0x00038888
        /*08cc*/ 	.short	0x0100
        /*08ce*/ 	.byte	0x06
	.zero		1


	//   ....[14]....
        /*08d0*/ 	.word	0x00000660
        /*08d4*/ 	.word	0x000000ff
        /*08d8*/ 	.word	0x00038890
        /*08dc*/ 	.short	0x0100
        /*08de*/ 	.byte	0x08
	.zero		1


	//   ....[15]....
        /*08e0*/ 	.word	0x00000670
        /*08e4*/ 	.word	0x000000ff
        /*08e8*/ 	.word	0x000388a0
        /*08ec*/ 	.short	0x0100
        /*08ee*/ 	.byte	0x08
	.zero		1


	//   ....[16]....
        /*08f0*/ 	.word	0x00000680
        /*08f4*/ 	.word	0x000000ff
        /*08f8*/ 	.word	0x00038898
        /*08fc*/ 	.short	0x0100
        /*08fe*/ 	.byte	0x08
	.zero		1


	//   ....[17]....
        /*0900*/ 	.word	0x00000690
        /*0904*/ 	.word	0x000000ff
        /*0908*/ 	.word	0x000388a8
        /*090c*/ 	.short	0x0100
        /*090e*/ 	.byte	0x08
	.zero		1


	//   ....[18]....
        /*0910*/ 	.word	0x000007d0
        /*0914*/ 	.word	0x000000ff
        /*0918*/ 	.word	0x000388b0
        /*091c*/ 	.short	0x0100
        /*091e*/ 	.byte	0x08
	.zero		1


	//   ....[19]....
        /*0920*/ 	.word	0x000007e0
        /*0924*/ 	.word	0x000000ff
        /*0928*/ 	.word	0x000388c0
        /*092c*/ 	.short	0x0100
        /*092e*/ 	.byte	0x08
	.zero		1


	//   ....[20]....
        /*0930*/ 	.word	0x000007f0
        /*0934*/ 	.word	0x000000ff
        /*0938*/ 	.word	0x000388b8
        /*093c*/ 	.short	0x0100
        /*093e*/ 	.byte	0x08
	.zero		1


	//   ....[21]....
        /*0940*/ 	.word	0x00000800
        /*0944*/ 	.word	0x000000ff
        /*0948*/ 	.word	0x000388c8
        /*094c*/ 	.short	0x0100
        /*094e*/ 	.byte	0x08
	.zero		1


	//   ....[22]....
        /*0950*/ 	.word	0x00001870
        /*0954*/ 	.word	0x000000ff
        /*0958*/ 	.word	0x00038800
        /*095c*/ 	.short	0x010a
        /*095e*/ 	.byte	0x28
	.zero		1


	//   ....[23]....
        /*0960*/ 	.word	0x00001900
        /*0964*/ 	.word	0x00000000
        /*0968*/ 	.word	0x00038830
        /*096c*/ 	.short	0x010a
        /*096e*/ 	.byte	0x3f
	.zero		1


	//   ....[24]....
        /*0970*/ 	.word	0x00001950
        /*0974*/ 	.word	0x00000000
        /*0978*/ 	.word	0x00038830
        /*097c*/ 	.short	0x010a
        /*097e*/ 	.byte	0x3f
	.zero		1


	//   ....[25]....
        /*0980*/ 	.word	0x00003fa0
        /*0984*/ 	.word	0x000000ff
        /*0988*/ 	.word	0x00000000
        /*098c*/ 	.short	0x0101
        /*098e*/ 	.byte	0x04
	.zero		1


	//   ....[26]....
        /*0990*/ 	.word	0x00005bb0
        /*0994*/ 	.word	0x000000ff
        /*0998*/ 	.word	0x00038830
        /*099c*/ 	.short	0x010a
        /*099e*/ 	.byte	0x3c
	.zero		1


	//   ....[27]....
        /*09a0*/ 	.word	0x00005bf0
        /*09a4*/ 	.word	0x000000ff
        /*09a8*/ 	.word	0x00038830
        /*09ac*/ 	.short	0x010a
        /*09ae*/ 	.byte	0x3c
	.zero		1


	//   ....[28]....
        /*09b0*/ 	.word	0x00008540
        /*09b4*/ 	.word	0x000000ff
        /*09b8*/ 	.word	0x00038850
        /*09bc*/ 	.short	0x010a
        /*09be*/ 	.byte	0x04
	.zero		1


	//   ....[29]....
        /*09c0*/ 	.word	0x00008580
        /*09c4*/ 	.word	0x000000ff
        /*09c8*/ 	.word	0x00038850
        /*09cc*/ 	.short	0x010a
        /*09ce*/ 	.byte	0x04
	.zero		1


	//   ....[30]....
        /*09d0*/ 	.word	0x00008950
        /*09d4*/ 	.word	0x000000ff
        /*09d8*/ 	.word	0x00000000
        /*09dc*/ 	.short	0x0101
        /*09de*/ 	.byte	0x3c
	.zero		1


	//   ....[31]....
        /*09e0*/ 	.word	0x00009490
        /*09e4*/ 	.word	0x000000ff
        /*09e8*/ 	.word	0x00000000
        /*09ec*/ 	.short	0x0101
        /*09ee*/ 	.byte	0x04
	.zero		1


	//   ....[32]....
        /*09f0*/ 	.word	0x00009e10
        /*09f4*/ 	.word	0x000000ff
        /*09f8*/ 	.word	0x00038850
        /*09fc*/ 	.short	0x010a
        /*09fe*/ 	.byte	0x07
	.zero		1


	//   ....[33]....
        /*0a00*/ 	.word	0x00009e50
        /*0a04*/ 	.word	0x000000ff
        /*0a08*/ 	.word	0x00038850
        /*0a0c*/ 	.short	0x010a
        /*0a0e*/ 	.byte	0x07
	.zero		1


	//   ....[34]....
        /*0a10*/ 	.word	0x0000a350
        /*0a14*/ 	.word	0x000000ff
        /*0a18*/ 	.word	0x00000000
        /*0a1c*/ 	.short	0x0101
        /*0a1e*/ 	.byte	0x04
	.zero		1


	//   ....[35]....
        /*0a20*/ 	.word	0x0000c660
        /*0a24*/ 	.word	0x000000ff
        /*0a28*/ 	.word	0x00000000
        /*0a2c*/ 	.short	0x0101
        /*0a2e*/ 	.byte	0x0a
	.zero		1


	//   ....[36]....
        /*0a30*/ 	.word	0x0000f560
        /*0a34*/ 	.word	0x00000005
        /*0a38*/ 	.word	0x00038840
        /*0a3c*/ 	.short	0x010a
        /*0a3e*/ 	.byte	0x3f
	.zero		1


	//   ....[37]....
        /*0a40*/ 	.word	0x0000fb70
        /*0a44*/ 	.word	0x00000005
        /*0a48*/ 	.word	0x00038830
        /*0a4c*/ 	.short	0x0107
        /*0a4e*/ 	.byte	0x3f
	.zero		1


	//   ....[38]....
        /*0a50*/ 	.word	0x0000fc50
        /*0a54*/ 	.word	0x00000005
        /*0a58*/ 	.word	0x00038830
        /*0a5c*/ 	.short	0x0101
        /*0a5e*/ 	.byte	0x3f
	.zero		1


	//   ....[39]....
        /*0a60*/ 	.word	0x00010840
        /*0a64*/ 	.word	0x00000016
        /*0a68*/ 	.word	0x00038800
        /*0a6c*/ 	.short	0x0107
        /*0a6e*/ 	.byte	0x3f
	.zero		1


	//   ....[40]....
        /*0a70*/ 	.word	0x00010940
        /*0a74*/ 	.word	0x00000016
        /*0a78*/ 	.word	0x00038800
        /*0a7c*/ 	.short	0x0101
        /*0a7e*/ 	.byte	0x3f
	.zero		1


	//   ....[41]....
        /*0a80*/ 	.word	0x00010960
        /*0a84*/ 	.word	0x00000016
        /*0a88*/ 	.word	0x00038820
        /*0a8c*/ 	.short	0x010a
        /*0a8e*/ 	.byte	0x3f
	.zero		1


	//   ....[42]....
        /*0a90*/ 	.word	0x00010d60
        /*0a94*/ 	.word	0x00000006
        /*0a98*/ 	.word	0x00038840
        /*0a9c*/ 	.short	0x010a
        /*0a9e*/ 	.byte	0x3f
	.zero		1


	//   ....[43]....
        /*0aa0*/ 	.word	0x000112e0
        /*0aa4*/ 	.word	0x00000006
        /*0aa8*/ 	.word	0x00038830
        /*0aac*/ 	.short	0x0107
        /*0aae*/ 	.byte	0x3f
	.zero		1


	//   ....[44]....
        /*0ab0*/ 	.word	0x00011390
        /*0ab4*/ 	.word	0x00000006
        /*0ab8*/ 	.word	0x00038830
        /*0abc*/ 	.short	0x0101
        /*0abe*/ 	.byte	0x3f
	.zero		1


	//   ....[45]....
        /*0ac0*/ 	.word	0x000113f0
        /*0ac4*/ 	.word	0x00000006
        /*0ac8*/ 	.word	0x00038860
        /*0acc*/ 	.short	0x010a
        /*0ace*/ 	.byte	0x3f
	.zero		1


	//   ....[46]....
        /*0ad0*/ 	.word	0x000118e0
        /*0ad4*/ 	.word	0x00000006
        /*0ad8*/ 	.word	0x00038850
        /*0adc*/ 	.short	0x0107
        /*0ade*/ 	.byte	0x3f
	.zero		1


	//   ....[47]....
        /*0ae0*/ 	.word	0x00011aa0
        /*0ae4*/ 	.word	0x00000006
        /*0ae8*/ 	.word	0x00038850
        /*0aec*/ 	.short	0x0101
        /*0aee*/ 	.byte	0x3f
	.zero		1


	//   ....[48]....
        /*0af0*/ 	.word	0x00011ca0
        /*0af4*/ 	.word	0x00000004
        /*0af8*/ 	.word	0x00038860
        /*0afc*/ 	.short	0x010a
        /*0afe*/ 	.byte	0x3f
	.zero		1


	//   ....[49]....
        /*0b00*/ 	.word	0x000121d0
        /*0b04*/ 	.word	0x00000004
        /*0b08*/ 	.word	0x00038850
        /*0b0c*/ 	.short	0x0107
        /*0b0e*/ 	.byte	0x3f
	.zero		1


	//   ....[50]....
        /*0b10*/ 	.word	0x00012280
        /*0b14*/ 	.word	0x00000004
        /*0b18*/ 	.word	0x00038850
        /*0b1c*/ 	.short	0x0101
        /*0b1e*/ 	.byte	0x3f
	.zero		1


	//   ....[51]....
        /*0b20*/ 	.word	0x00012d80
        /*0b24*/ 	.word	0x00000004
        /*0b28*/ 	.word	0x00038820
        /*0b2c*/ 	.short	0x010a
        /*0b2e*/ 	.byte	0x3f
	.zero		1


	//   ....[52]....
        /*0b30*/ 	.word	0x00012f20
        /*0b34*/ 	.word	0x00000005
        /*0b38*/ 	.word	0x00038840
        /*0b3c*/ 	.short	0x010a
        /*0b3e*/ 	.byte	0x3f
	.zero		1


	//   ....[53]....
        /*0b40*/ 	.word	0x00012fc0
        /*0b44*/ 	.word	0x0000001b
        /*0b48*/ 	.word	0x00038840
        /*0b4c*/ 	.short	0x010a
        /*0b4e*/ 	.byte	0x3f
	.zero		1


	//   ....[54]....
        /*0b50*/ 	.word	0x00013000
        /*0b54*/ 	.word	0x00000005
        /*0b58*/ 	.word	0x00038860
        /*0b5c*/ 	.short	0x010a
        /*0b5e*/ 	.byte	0x3f
	.zero		1


	//   ....[55]....
        /*0b60*/ 	.word	0x00013040
        /*0b64*/ 	.word	0x0000001b
        /*0b68*/ 	.word	0x00038860
        /*0b6c*/ 	.short	0x010a
        /*0b6e*/ 	.byte	0x3f
	.zero		1


	//   ....[56]....
        /*0b70*/ 	.word	0x000130b0
        /*0b74*/ 	.word	0x00000003
        /*0b78*/ 	.word	0x00038800
        /*0b7c*/ 	.short	0x010a
        /*0b7e*/ 	.byte	0x3f
	.zero		1


	//   ....[57]....
        /*0b80*/ 	.word	0x00013100
        /*0b84*/ 	.word	0x00000000
        /*0b88*/ 	.word	0x00038830
        /*0b8c*/ 	.short	0x010a
        /*0b8e*/ 	.byte	0x3f
	.zero		1


	//   ....[58]....
        /*0b90*/ 	.word	0x00013160
        /*0b94*/ 	.word	0x00000004
        /*0b98*/ 	.word	0x00038830
        /*0b9c*/ 	.short	0x010a
        /*0b9e*/ 	.byte	0x3f
	.zero		1


	//   ....[59]....
        /*0ba0*/ 	.word	0x000131c0
        /*0ba4*/ 	.word	0x00000002
        /*0ba8*/ 	.word	0x00038850
        /*0bac*/ 	.short	0x010a
        /*0bae*/ 	.byte	0x3f
	.zero		1


	//   ....[60]....
        /*0bb0*/ 	.word	0x00013220
        /*0bb4*/ 	.word	0x00000007
        /*0bb8*/ 	.word	0x00038850
        /*0bbc*/ 	.short	0x010a
        /*0bbe*/ 	.byte	0x3f
	.zero		1


	//   ....[61]....
        /*0bc0*/ 	.word	0x00013330
        /*0bc4*/ 	.word	0x00000005
        /*0bc8*/ 	.word	0x00038840
        /*0bcc*/ 	.short	0x010a
        /*0bce*/ 	.byte	0x3f
	.zero		1


	//   ....[62]....
        /*0bd0*/ 	.word	0x00014570
        /*0bd4*/ 	.word	0x00000016
        /*0bd8*/ 	.word	0x00038820
        /*0bdc*/ 	.short	0x010a
        /*0bde*/ 	.byte	0x3f
	.zero		1


	//   ....[63]....
        /*0be0*/ 	.word	0x000145c0
        /*0be4*/ 	.word	0x00000006
        /*0be8*/ 	.word	0x00038840
        /*0bec*/ 	.short	0x010a
        /*0bee*/ 	.byte	0x3f
	.zero		1


	//   ....[64]....
        /*0bf0*/ 	.word	0x00014d20
        /*0bf4*/ 	.word	0x00000006
        /*0bf8*/ 	.word	0x00038860
        /*0bfc*/ 	.short	0x010a
        /*0bfe*/ 	.byte	0x3f
	.zero		1


	//   ....[65]....
        /*0c00*/ 	.word	0x000154d0
        /*0c04*/ 	.word	0x00000004
        /*0c08*/ 	.word	0x00038860
        /*0c0c*/ 	.short	0x010a
        /*0c0e*/ 	.byte	0x3f
	.zero		1


	//   ....[66]....
        /*0c10*/ 	.word	0x00016670
        /*0c14*/ 	.word	0x00000004
        /*0c18*/ 	.word	0x00038820
        /*0c1c*/ 	.short	0x010a
        /*0c1e*/ 	.byte	0x3f
	.zero		1


	//   ....[67]....
        /*0c20*/ 	.word	0x00016810
        /*0c24*/ 	.word	0x00000005
        /*0c28*/ 	.word	0x00038840
        /*0c2c*/ 	.short	0x010a
        /*0c2e*/ 	.byte	0x3f
	.zero		1


	//   ....[68]....
        /*0c30*/ 	.word	0x00016860
        /*0c34*/ 	.word	0x0000001b
        /*0c38*/ 	.word	0x00038840
        /*0c3c*/ 	.short	0x010a
        /*0c3e*/ 	.byte	0x3f
	.zero		1


	//   ....[69]....
        /*0c40*/ 	.word	0x000168b0
        /*0c44*/ 	.word	0x00000005
        /*0c48*/ 	.word	0x00038860
        /*0c4c*/ 	.short	0x010a
        /*0c4e*/ 	.byte	0x3f
	.zero		1


	//----- nvinfo : EIATTR_NUM_MBARRIERS
	.align		4
.L_359:
        /*0c50*/ 	.byte	0x03, 0x38
        /*0c52*/ 	.short	0x0016


	//----- nvinfo : EIATTR_EXIT_INSTR_OFFSETS
	.align		4
        /*0c54*/ 	.byte	0x04, 0x1c
        /*0c56*/ 	.short	(.L_361 - .L_360)


	//   ....[0]....
.L_360:
        /*0c58*/ 	.word	0x00000990


	//   ....[1]....
        /*0c5c*/ 	.word	0x0000db20


	//   ....[2]....
        /*0c60*/ 	.word	0x00013090


	//----- nvinfo : EIATTR_MAX_THREADS
	.align		4
.L_361:
        /*0c64*/ 	.byte	0x04, 0x05
        /*0c66*/ 	.short	(.L_363 - .L_362)
.L_362:
        /*0c68*/ 	.word	0x00000180
        /*0c6c*/ 	.word	0x00000001
        /*0c70*/ 	.word	0x00000001


	//----- nvinfo : EIATTR_CRS_STACK_SIZE
	.align		4
.L_363:
        /*0c74*/ 	.byte	0x04, 0x1e
        /*0c76*/ 	.short	(.L_365 - .L_364)
.L_364:
        /*0c78*/ 	.word	0x00000000


	//----- nvinfo : EIATTR_CBANK_PARAM_SIZE
	.align		4
.L_365:
        /*0c7c*/ 	.byte	0x03, 0x19
        /*0c7e*/ 	.short	0x0af0


	//----- nvinfo : EIATTR_PARAM_CBANK
	.align		4
        /*0c80*/ 	.byte	0x04, 0x0a
        /*0c82*/ 	.short	(.L_367 - .L_366)
	.align		4
.L_366:
        /*0c84*/ 	.word	index@(.nv.constant0._ZN7cutlass13device_kernelIN5flash11enable_sm90INS1_16FlashAttnFwdSm90INS1_25CollectiveMainloopFwdSm90ILi2EN4cute5tupleIJNS5_1CILi1EEES8_S8_EEENS6_IJNS7_ILi128EEENS7_ILi80EEENS7_ILi256EEEEEELi256ENS_10bfloat16_tEfNS_4arch4Sm90ELb0ELb0ELb0ELb1ELb1ELb0ELb0ELb1ELb1ELb1ELb0ELb0EEENS1_21CollectiveEpilogueFwdINS6_IJSA_SC_SB_EEES9_SE_SG_Li256ELb1ELb1ELb0ELb0EEENS1_36VarlenDynamicPersistentTileSchedulerILi128ELi80ELi256ELi128ELb0ELb1ELb1ELb0ELb1ELb1EEEEEEEEEvNT_6ParamsE)
        /*0c88*/ 	.short	0x0210
        /*0c8a*/ 	.short	0x0af0


	//----- nvinfo : EIATTR_SW_WAR
	.align		4
.L_367:
        /*0c8c*/ 	.byte	0x04, 0x36
        /*0c8e*/ 	.short	(.L_369 - .L_368)
.L_368:
        /*0c90*/ 	.word	0x00000008
.L_369:


//--------------------- .nv.info._ZN7cutlass13device_kernelIN5flash11enable_sm90INS1_16FlashAttnFwdSm90INS1_25CollectiveMainloopFwdSm90ILi2EN4cute5tupleIJNS5_1CILi1EEES8_S8_EEENS6_IJNS7_ILi128EEENS7_ILi80EEENS7_ILi256EEEEEELi256ENS_10bfloat16_tEfNS_4arch4Sm90ELb0ELb0ELb0ELb1ELb1ELb1ELb0ELb1ELb1ELb1ELb0ELb0EEENS1_21CollectiveEpilogueFwdINS6_IJSA_SC_SB_EEES9_SE_SG_Li256ELb1ELb1ELb0ELb0EEENS1_36VarlenDynamicPersistentTileSchedulerILi128ELi80ELi256ELi128ELb0ELb1ELb1ELb0ELb1ELb1EEEEEEEEEvNT_6ParamsE --------------------------
	.section	.nv.info._ZN7cutlass13device_kernelIN5flash11enable_sm90INS1_16FlashAttnFwdSm90INS1_25CollectiveMainloopFwdSm90ILi2EN4cute5tupleIJNS5_1CILi1EEES8_S8_EEENS6_IJNS7_ILi128EEENS7_ILi80EEENS7_ILi256EEEEEELi256ENS_10bfloat16_tEfNS_4arch4Sm90ELb0ELb0ELb0ELb1ELb1ELb1ELb0ELb1ELb1ELb1ELb0ELb0EEENS1_21CollectiveEpilogueFwdINS6_IJSA_SC_SB_EEES9_SE_SG_Li256ELb1ELb1ELb0ELb0EEENS1_36VarlenDynamicPersistentTileSchedulerILi128ELi80ELi256ELi128ELb0ELb1ELb1ELb0ELb1ELb1EEEEEEEEEvNT_6ParamsE,"",@"SHT_CUDA_INFO"
	.sectionflags	@""
	.align	4


	//----- nvinfo : EIATTR_CUDA_API_VERSION
	.align		4
        /*0000*/ 	.byte	0x04, 0x37
        /*0002*/ 	.short	(.L_371 - .L_370)
.L_370:
        /*0004*/ 	.word	0x00000082


	//----- nvinfo : EIATTR_KPARAM_INFO
	.align		4
.L_371:
        /*0008*/ 	.byte	0x04, 0x17
        /*000a*/ 	.short	(.L_373 - .L_372)
.L_372:
        /*000c*/ 	.word	0x00000000
        /*0010*/ 	.short	0x0000
        /*0012*/ 	.short	0x0070
        /*0014*/ 	.byte	0x00, 0xf0, 0x01, 0x2a


	//----- nvinfo : EIATTR_SPARSE_MMA_MASK
	.align		4
.L_373:
        /*0018*/ 	.byte	0x03, 0x50
        /*001a*/ 	.short	0x0000


	//----- nvinfo : EIATTR_MAXREG_COUNT
	.align		4
        /*001c*/ 	.byte	0x03, 0x1b
        /*001e*/ 	.short	0x00a8


	//----- nvinfo : EIATTR_NUM_BARRIERS
	.align		4
        /*0020*/ 	.byte	0x02, 0x4c
        /*0022*/ 	.byte	0x10
	.zero		1


	//----- nvinfo : EIATTR_EXTERNS
	.align		4
        /*0024*/ 	.byte	0x04, 0x0f
        /*0026*/ 	.short	(.L_375 - .L_374)


	//   ....[0]....
	.align		4
.L_374:
        /*0028*/ 	.word	index@(__assertfail)


	//----- nvinfo : EIATTR_ANNOTATIONS
	.align		4
.L_375:
        /*002c*/ 	.byte	0x04, 0x55
        /*002e*/ 	.short	(.L_377 - .L_376)


	//   ....[0]....
.L_376:
        /* <DEDUP_REMOVED lines=54> */


	//----- nvinfo : EIATTR_MERCURY_ISA_VERSION
	.align		4
.L_377:
        /*0380*/ 	.byte	0x03, 0x5f
        /*0382*/ 	.short	0x0101


	//----- nvinfo : EIATTR_UNUSED_LOAD_BYTE_OFFSET
	.align		4
        /*0384*/ 	.byte	0x04, 0x44
        /*0386*/ 	.short	(.L_379 - .L_378)


	//   ....[0]....
.L_378:
        /*0388*/ 	.word	0x00000a30
        /*038c*/ 	.word	0x0000fff0


	//   ....[1]....
        /*0390*/ 	.word	0x0001d660
        /*0394*/ 	.word	0x0000fff0


	//----- nvinfo : EIATTR_INT_WARP_WIDE_INSTR_OFFSETS
	.align		4
.L_379:
        /*0398*/ 	.byte	0x04, 0x31
        /*039a*/ 	.short	(.L_381 - .L_380)


	//   ....[0]....
.L_380:
        /*039c*/ 	.word	0x00000130


	//   ....[1]....
        /*03a0*/ 	.word	0x00000170


	//   ....[2]....
        /*03a4*/ 	.word	0x000001e0


	//   ....[3]....
        /*03a8*/ 	.word	0x00023030


	//   ....[4]....
        /*03ac*/ 	.word	0x000230d0


	//   ....[5]....
        /*03b0*/ 	.word	0x000261a0


	//   ....[6]....
        /*03b4*/ 	.word	0x00026240


	//----- nvinfo : EIATTR_COOP_GROUP_MASK_REGIDS
	.align		4
.L_381:
        /*03b8*/ 	.byte	0x04, 0x29
        /*03ba*/ 	.short	(.L_383 - .L_382)


	//   ....[0]....
.L_382:
        /*03bc*/ 	.word	0xffffffff


	//   ....[1]....
        /*03c0*/ 	.word	0xffffffff


	//   ....[2]....
        /*03c4*/ 	.word	0xffffffff


	//   ....[3]....
        /*03c8*/ 	.word	0xffffffff


	//   ....[4]....
        /*03cc*/ 	.word	0xffffffff


	//   ....[5]....
        /*03d0*/ 	.word	0xffffffff


	//   ....[6]....
        /*03d4*/ 	.word	0xffffffff


	//   ....[7]....
        /*03d8*/ 	.word	0xffffffff


	//   ....[8]....
        /*03dc*/ 	.word	0xffffffff


	//   ....[9]....
        /*03e0*/ 	.word	0xffffffff


	//   ....[10]....
        /*03e4*/ 	.word	0xffffffff


	//   ....[11]....
        /*03e8*/ 	.word	0xffffffff


	//   ....[12]....
        /*03ec*/ 	.word	0xffffffff


	//   ....[13]....
        /*03f0*/ 	.word	0xffffffff


	//   ....[14]....
        /*03f4*/ 	.word	0xffffffff


	//   ....[15]....
        /*03f8*/ 	.word	0xffffffff


	//   ....[16]....
        /*03fc*/ 	.word	0xffffffff


	//   ....[17]....
        /*0400*/ 	.word	0xffffffff


	//   ....[18]....
        /*0404*/ 	.word	0xffffffff


	//   ....[19]....
        /*0408*/ 	.word	0xffffffff


	//   ....[20]....
        /*040c*/ 	.word	0xffffffff


	//   ....[21]....
        /*0410*/ 	.word	0xffffffff


	//   ....[22]....
        /*0414*/ 	.word	0xffffffff


	//   ....[23]....
        /*0418*/ 	.word	0xffffffff


	//   ....[24]....
        /*041c*/ 	.word	0xffffffff


	//   ....[25]....
        /*0420*/ 	.word	0xffffffff


	//   ....[26]....
        /*0424*/ 	.word	0xffffffff


	//   ....[27]....
        /*0428*/ 	.word	0xffffffff


	//   ....[28]....
        /*042c*/ 	.word	0xffffffff


	//   ....[29]....
        /*0430*/ 	.word	0xffffffff


	//   ....[30]....
        /*0434*/ 	.word	0xffffffff


	//   ....[31]....
        /*0438*/ 	.word	0xffffffff


	//   ....[32]....
        /*043c*/ 	.word	0xffffffff


	//   ....[33]....
        /*0440*/ 	.word	0xffffffff


	//   ....[34]....
        /*0444*/ 	.word	0xffffffff


	//   ....[35]....
        /*0448*/ 	.word	0xffffffff


	//   ....[36]....
        /*044c*/ 	.word	0xffffffff


	//   ....[37]....
        /*0450*/ 	.word	0xffffffff


	//   ....[38]....
        /*0454*/ 	.word	0xffffffff


	//   ....[39]....
        /*0458*/ 	.word	0xffffffff


	//   ....[40]....
        /*045c*/ 	.word	0xffffffff


	//   ....[41]....
        /*0460*/ 	.word	0xffffffff


	//   ....[42]....
        /*0464*/ 	.word	0xffffffff


	//   ....[43]....
        /*0468*/ 	.word	0xffffffff


	//   ....[44]....
        /*046c*/ 	.word	0xffffffff


	//   ....[45]....
        /*0470*/ 	.word	0xffffffff


	//   ....[46]....
        /*0474*/ 	.word	0xffffffff


	//   ....[47]....
        /*0478*/ 	.word	0xffffffff


	//   ....[48]....
        /*047c*/ 	.word	0xffffffff


	//   ....[49]....
        /*0480*/ 	.word	0xffffffff


	//   ....[50]....
        /*0484*/ 	.word	0xffffffff


	//   ....[51]....
        /*0488*/ 	.word	0xffffffff


	//   ....[52]....
        /*048c*/ 	.word	0xffffffff


	//   ....[53]....
        /*0490*/ 	.word	0xffffffff


	//   ....[54]....
        /*0494*/ 	.word	0xffffffff


	//   ....[55]....
        /*0498*/ 	.word	0xffffffff


	//   ....[56]....
        /*049c*/ 	.word	0xffffffff


	//   ....[57]....
        /*04a0*/ 	.word	0xffffffff


	//   ....[58]....
        /*04a4*/ 	.word	0xffffffff


	//   ....[59]....
        /*04a8*/ 	.word	0xffffffff


	//   ....[60]....
        /*04ac*/ 	.word	0xffffffff


	//   ....[61]....
        /*04b0*/ 	.word	0xffffffff


	//   ....[62]....
        /*04b4*/ 	.word	0xffffffff


	//   ....[63]....
        /*04b8*/ 	.word	0xffffffff


	//   ....[64]....
        /*04bc*/ 	.word	0xffffffff


	//   ....[65]....
        /*04c0*/ 	.word	0xffffffff


	//   ....[66]....
        /*04c4*/ 	.word	0xffffffff


	//   ....[67]....
        /*04c8*/ 	.word	0xffffffff


	//   ....[68]....
        /*04cc*/ 	.word	0xffffffff


	//   ....[69]....
        /*04d0*/ 	.word	0xffffffff


	//   ....[70]....
        /*04d4*/ 	.word	0xffffffff


	//   ....[71]....
        /*04d8*/ 	.word	0xffffffff


	//   ....[72]....
        /*04dc*/ 	.word	0xffffffff


	//   ....[73]....
        /*04e0*/ 	.word	0xffffffff


	//   ....[74]....
        /*04e4*/ 	.word	0xffffffff


	//   ....[75]....
        /*04e8*/ 	.word	0xffffffff


	//   ....[76]....
        /*04ec*/ 	.word	0xffffffff


	//   ....[77]....
        /*04f0*/ 	.word	0xffffffff


	//   ....[78]....
        /*04f4*/ 	.word	0xffffffff


	//   ....[79]....
        /*04f8*/ 	.word	0xffffffff


	//   ....[80]....
        /*04fc*/ 	.word	0xffffffff


	//   ....[81]....
        /*0500*/ 	.word	0xffffffff


	//   ....[82]....
        /*0504*/ 	.word	0xffffffff


	//   ....[83]....
        /*0508*/ 	.word	0xffffffff


	//   ....[84]....
        /*050c*/ 	.word	0xffffffff


	//   ....[85]....
        /*0510*/ 	.word	0xffffffff


	//   ....[86]....
        /*0514*/ 	.word	0xffffffff


	//   ....[87]....
        /*0518*/ 	.word	0xffffffff


	//   ....[88]....
        /*051c*/ 	.word	0xffffffff


	//   ....[89]....
        /*0520*/ 	.word	0xffffffff


	//   ....[90]....
        /*0524*/ 	.word	0xffffffff


	//   ....[91]....
        /*0528*/ 	.word	0xffffffff


	//   ....[92]....
        /*052c*/ 	.word	0xffffffff


	//   ....[93]....
        /*0530*/ 	.word	0xffffffff


	//   ....[94]....
        /*0534*/ 	.word	0xffffffff


	//   ....[95]....
        /*0538*/ 	.word	0xffffffff


	//   ....[96]....
        /*053c*/ 	.word	0xffffffff


	//   ....[97]....
        /*0540*/ 	.word	0xffffffff


	//   ....[98]....
        /*0544*/ 	.word	0xffffffff


	//   ....[99]....
        /*0548*/ 	.word	0xffffffff


	//   ....[100]....
        /*054c*/ 	.word	0xffffffff


	//   ....[101]....
        /*0550*/ 	.word	0xffffffff


	//   ....[102]....
        /*0554*/ 	.word	0xffffffff


	//   ....[103]....
        /*0558*/ 	.word	0xffffffff


	//   ....[104]....
        /*055c*/ 	.word	0xffffffff


	//   ....[105]....
        /*0560*/ 	.word	0xffffffff


	//   ....[106]....
        /*0564*/ 	.word	0xffffffff


	//   ....[107]....
        /*0568*/ 	.word	0xffffffff


	//   ....[108]....
        /*056c*/ 	.word	0xffffffff


	//   ....[109]....
        /*0570*/ 	.word	0xffffffff


	//   ....[110]....
        /*0574*/ 	.word	0xffffffff


	//   ....[111]....
        /*0578*/ 	.word	0xffffffff


	//   ....[112]....
        /*057c*/ 	.word	0xffffffff


	//   ....[113]....
        /*0580*/ 	.word	0xffffffff


	//   ....[114]....
        /*0584*/ 	.word	0xffffffff


	//   ....[115]....
        /*0588*/ 	.word	0xffffffff


	//   ....[116]....
        /*058c*/ 	.word	0xffffffff


	//   ....[117]....
        /*0590*/ 	.word	0xffffffff


	//   ....[118]....
        /*0594*/ 	.word	0xffffffff


	//   ....[119]....
        /*0598*/ 	.word	0xffffffff


	//   ....[120]....
        /*059c*/ 	.word	0xffffffff


	//   ....[121]....
        /*05a0*/ 	.word	0xffffffff


	//   ....[122]....
        /*05a4*/ 	.word	0xffffffff


	//   ....[123]....
        /*05a8*/ 	.word	0xffffffff


	//   ....[124]....
        /*05ac*/ 	.word	0xffffffff


	//   ....[125]....
        /*05b0*/ 	.word	0xffffffff


	//   ....[126]....
        /*05b4*/ 	.word	0xffffffff


	//   ....[127]....
        /*05b8*/ 	.word	0xffffffff


	//   ....[128]....
        /*05bc*/ 	.word	0xffffffff


	//   ....[129]....
        /*05c0*/ 	.word	0xffffffff


	//   ....[130]....
        /*05c4*/ 	.word	0xffffffff


	//   ....[131]....
        /*05c8*/ 	.word	0xffffffff


	//   ....[132]....
        /*05cc*/ 	.word	0xffffffff


	//   ....[133]....
        /*05d0*/ 	.word	0xffffffff


	//   ....[134]....
        /*05d4*/ 	.word	0xffffffff


	//   ....[135]....
        /*05d8*/ 	.word	0xffffffff


	//   ....[136]....
        /*05dc*/ 	.word	0xffffffff


	//   ....[137]....
        /*05e0*/ 	.word	0xffffffff


	//   ....[138]....
        /*05e4*/ 	.word	0xffffffff


	//   ....[139]....
        /*05e8*/ 	.word	0xffffffff


	//   ....[140]....
        /*05ec*/ 	.word	0xffffffff


	//   ....[141]....
        /*05f0*/ 	.word	0xffffffff


	//   ....[142]....
        /*05f4*/ 	.word	0xffffffff


	//   ....[143]....
        /*05f8*/ 	.word	0xffffffff


	//   ....[144]....
        /*05fc*/ 	.word	0xffffffff


	//   ....[145]....
        /*0600*/ 	.word	0xffffffff


	//   ....[146]....
        /*0604*/ 	.word	0xffffffff


	//   ....[147]....
        /*0608*/ 	.word	0xffffffff


	//   ....[148]....
        /*060c*/ 	.word	0xffffffff


	//   ....[149]....
        /*0610*/ 	.word	0xffffffff


	//   ....[150]....
        /*0614*/ 	.word	0xffffffff


	//   ....[151]....
        /*0618*/ 	.word	0xffffffff


	//   ....[152]....
        /*061c*/ 	.word	0xffffffff


	//   ....[153]....
        /*0620*/ 	.word	0xffffffff


	//   ....[154]....
        /*0624*/ 	.word	0xffffffff


	//   ....[155]....
        /*0628*/ 	.word	0xffffffff


	//   ....[156]....
        /*062c*/ 	.word	0xffffffff


	//   ....[157]....
        /*0630*/ 	.word	0xffffffff


	//   ....[158]....
        /*0634*/ 	.word	0xffffffff


	//   ....[159]....
        /*0638*/ 	.word	0xffffffff


	//   ....[160]....
        /*063c*/ 	.word	0xffffffff


	//   ....[161]....
        /*0640*/ 	.word	0xffffffff


	//   ....[162]....
        /*0644*/ 	.word	0xffffffff


	//   ....[163]....
        /*0648*/ 	.word	0x0500000f


	//   ....[164]....
        /*064c*/ 	.word	0x0500000f


	//   ....[165]....
        /*0650*/ 	.word	0x0500000f


	//   ....[166]....
        /*0654*/ 	.word	0x0500000f


	//   ....[167]....
        /*0658*/ 	.word	0x0500000f


	//   ....[168]....
        /*065c*/ 	.word	0x0500000f


	//   ....[169]....
        /*0660*/ 	.word	0x0500000f


	//   ....[170]....
        /*0664*/ 	.word	0x0500000f


	//   ....[171]....
        /*0668*/ 	.word	0x0500000f


	//   ....[172]....
        /*066c*/ 	.word	0x0500000f


	//   ....[173]....
        /*0670*/ 	.word	0x0500000f


	//   ....[174]....
        /*0674*/ 	.word	0x0500000f


	//   ....[175]....
        /*0678*/ 	.word	0x0500000f


	//   ....[176]....
        /*067c*/ 	.word	0x0500000f


	//   ....[177]....
        /*0680*/ 	.word	0x0500000f


	//   ....[178]....
        /*0684*/ 	.word	0x0500000f


	//   ....[179]....
        /*0688*/ 	.word	0x0500000f


	//   ....[180]....
        /*068c*/ 	.word	0x0500000f


	//   ....[181]....
        /*0690*/ 	.word	0x0500000f


	//   ....[182]....
        /*0694*/ 	.word	0x0500000f


	//   ....[183]....
        /*0698*/ 	.word	0x0500000f


	//   ....[184]....
        /*069c*/ 	.word	0x0500000f


	//   ....[185]....
        /*06a0*/ 	.word	0x0500000f


	//   ....[186]....
        /*06a4*/ 	.word	0x0500000f


	//   ....[187]....
        /*06a8*/ 	.word	0x0500000f


	//   ....[188]....
        /*06ac*/ 	.word	0x0500000f


	//   ....[189]....
        /*06b0*/ 	.word	0x0500000f


	//   ....[190]....
        /*06b4*/ 	.word	0x0500000f


	//   ....[191]....
        /*06b8*/ 	.word	0x0500000f


	//   ....[192]....
        /*06bc*/ 	.word	0x0500000f


	//   ....[193]....
        /*06c0*/ 	.word	0x0500000f


	//   ....[194]....
        /*06c4*/ 	.word	0x0500000f


	//   ....[195]....
        /*06c8*/ 	.word	0x0500000f


	//   ....[196]....
        /*06cc*/ 	.word	0x0500000f


	//   ....[197]....
        /*06d0*/ 	.word	0x0500000f


	//   ....[198]....
        /*06d4*/ 	.word	0x0500000f


	//   ....[199]....
        /*06d8*/ 	.word	0x0500000f


	//   ....[200]....
        /*06dc*/ 	.word	0x0500000f


	//   ....[201]....
        /*06e0*/ 	.word	0x0500000f


	//   ....[202]....
        /*06e4*/ 	.word	0x0500000f


	//   ....[203]....
        /*06e8*/ 	.word	0x0500000f


	//   ....[204]....
        /*06ec*/ 	.word	0x0500000f


	//   ....[205]....
        /*06f0*/ 	.word	0x0500000f


	//   ....[206]....
        /*06f4*/ 	.word	0x0500000f


	//   ....[207]....
        /*06f8*/ 	.word	0x0500000f


	//   ....[208]....
        /*06fc*/ 	.word	0x0500000f


	//   ....[209]....
        /*0700*/ 	.word	0x0500000f


	//   ....[210]....
        /*0704*/ 	.word	0x0500000f


	//   ....[211]....
        /*0708*/ 	.word	0x0500000f


	//   ....[212]....
        /*070c*/ 	.word	0x0500000f


	//   ....[213]....
        /*0710*/ 	.word	0x0500000f


	//   ....[214]....
        /*0714*/ 	.word	0x0500000f


	//   ....[215]....
        /*0718*/ 	.word	0x0500000f


	//   ....[216]....
        /*071c*/ 	.word	0x0500000f


	//   ....[217]....
        /*0720*/ 	.word	0x0500000f


	//   ....[218]....
        /*0724*/ 	.word	0x0500000f


	//   ....[219]....
        /*0728*/ 	.word	0x0500000f


	//   ....[220]....
        /*072c*/ 	.word	0x0500000f


	//   ....[221]....
        /*0730*/ 	.word	0x0500000f


	//   ....[222]....
        /*0734*/ 	.word	0x0500000f


	//   ....[223]....
        /*0738*/ 	.word	0x0500000f


	//   ....[224]....
        /*073c*/ 	.word	0x0500000f


	//   ....[225]....
        /*0740*/ 	.word	0x0500000f


	//   ....[226]....
        /*0744*/ 	.word	0x0500000f


	//   ....[227]....
        /*0748*/ 	.word	0x0500000f


	//   ....[228]....
        /*074c*/ 	.word	0x0500000f


	//   ....[229]....
        /*0750*/ 	.word	0x0500000f


	//   ....[230]....
        /*0754*/ 	.word	0x0500000f


	//   ....[231]....
        /*0758*/ 	.word	0x0500000f


	//   ....[232]....
        /*075c*/ 	.word	0x0500000f


	//   ....[233]....
        /*0760*/ 	.word	0x0500000f


	//   ....[234]....
        /*0764*/ 	.word	0x0500000f


	//   ....[235]....
        /*0768*/ 	.word	0x0500000f


	//   ....[236]....
        /*076c*/ 	.word	0x0500000f


	//   ....[237]....
        /*0770*/ 	.word	0x0500000f


	//   ....[238]....
        /*0774*/ 	.word	0x0500000f


	//   ....[239]....
        /*0778*/ 	.word	0x0500000f


	//   ....[240]....
        /*077c*/ 	.word	0x0500000f


	//   ....[241]....
        /*0780*/ 	.word	0x0500000f


	//   ....[242]....
        /*0784*/ 	.word	0x0500000f


	//   ....[243]....
        /*0788*/ 	.word	0x0500000f


	//   ....[244]....
        /*078c*/ 	.word	0x0500000f


	//   ....[245]....
        /*0790*/ 	.word	0x0500000f


	//   ....[246]....
        /*0794*/ 	.word	0x0500000f


	//   ....[247]....
        /*0798*/ 	.word	0x0500000f


	//   ....[248]....
        /*079c*/ 	.word	0x0500000f


	//   ....[249]....
        /*07a0*/ 	.word	0x0500000f


	//   ....[250]....
        /*07a4*/ 	.word	0x0500000f


	//   ....[251]....
        /*07a8*/ 	.word	0x0500000f


	//   ....[252]....
        /*07ac*/ 	.word	0x0500000f


	//   ....[253]....
        /*07b0*/ 	.word	0x0500000f


	//   ....[254]....
        /*07b4*/ 	.word	0x0500000f


	//   ....[255]....
        /*07b8*/ 	.word	0x0500000f


	//   ....[0]....
        /*07bc*/ 	.word	0x0500000f


	//   ....[1]....
        /*07c0*/ 	.word	0x0500000f


	//   ....[2]....
        /*07c4*/ 	.word	0x0500000f


	//   ....[3]....
        /*07c8*/ 	.word	0x0500000f


	//   ....[4]....
        /*07cc*/ 	.word	0x0500000f


	//   ....[5]....
        /*07d0*/ 	.word	0x0500000f


	//   ....[6]....
        /*07d4*/ 	.word	0x0500000f


	//   ....[7]....
        /*07d8*/ 	.word	0x0500000f


	//   ....[8]....
        /*07dc*/ 	.word	0x0500000f


	//----- nvinfo : EIATTR_COOP_GROUP_INSTR_OFFSETS
	.align		4
.L_383:
        /*07e0*/ 	.byte	0x04, 0x28
        /*07e2*/ 	.short	(.L_385 - .L_384)


	//   ....[0]....
.L_384:
        /*07e4*/ 	.word	0x00000060


	//   ....[1]....
        /*07e8*/ 	.word	0x00000140


	//   ....[2]....
        /*07ec*/ 	.word	0x00000190


	//   ....[3]....
        /*07f0*/ 	.word	0x000003c0


	//   ....[4]....
        /*07f4*/ 	.word	0x00000520


	//   ....[5]....
        /*07f8*/ 	.word	0x00000640


	//   ....[6]....
        /*07fc*/ 	.word	0x000007a0


	//   ....[7]....
        /*0800*/ 	.word	0x00003420


	//   ....[8]....
        /*0804*/ 	.word	0x00003430


	//   ....[9]....
        /*0808*/ 	.word	0x00004310


	//   ....[10]....
        /*080c*/ 	.word	0x00004320


	//   ....[11]....
        /*0810*/ 	.word	0x00005210


	//   ....[12]....
        /*0814*/ 	.word	0x00005220


	//   ....[13]....
        /*0818*/ 	.word	0x00006eb0


	//   ....[14]....
        /*081c*/ 	.word	0x00006ec0


	//   ....[15]....
        /*0820*/ 	.word	0x00007ef0


	//   ....[16]....
        /*0824*/ 	.word	0x00007f00


	//   ....[17]....
        /*0828*/ 	.word	0x00008fe0


	//   ....[18]....
        /*082c*/ 	.word	0x00008ff0


	//   ....[19]....
        /*0830*/ 	.word	0x0000a300


	//   ....[20]....
        /*0834*/ 	.word	0x0000a310


	//   ....[21]....
        /*0838*/ 	.word	0x0000a4d0


	//   ....[22]....
        /*083c*/ 	.word	0x0000a4e0


	//   ....[23]....
        /*0840*/ 	.word	0x0000a6b0


	//   ....[24]....
        /*0844*/ 	.word	0x0000a6c0


	//   ....[25]....
        /*0848*/ 	.word	0x0000ab30


	//   ....[26]....
        /*084c*/ 	.word	0x0000ab40


	//   ....[27]....
        /*0850*/ 	.word	0x0000acc0


	//   ....[28]....
        /*0854*/ 	.word	0x0000ace0


	//   ....[29]....
        /*0858*/ 	.word	0x0000ae70


	//   ....[30]....
        /*085c*/ 	.word	0x0000ae90


	//   ....[31]....
        /*0860*/ 	.word	0x0000b670


	//   ....[32]....
        /*0864*/ 	.word	0x0000bc90


	//   ....[33]....
        /*0868*/ 	.word	0x0000bca0


	//   ....[34]....
        /*086c*/ 	.word	0x0000bcb0


	//   ....[35]....
        /*0870*/ 	.word	0x0000bcc0


	//   ....[36]....
        /*0874*/ 	.word	0x0000ef20


	//   ....[37]....
        /*0878*/ 	.word	0x0000ef30


	//   ....[38]....
        /*087c*/ 	.word	0x0000ef40


	//   ....[39]....
        /*0880*/ 	.word	0x0000ef50


	//   ....[40]....
        /*0884*/ 	.word	0x000164c0


	//   ....[41]....
        /*0888*/ 	.word	0x00016510


	//   ....[42]....
        /*088c*/ 	.word	0x00016930


	//   ....[43]....
        /*0890*/ 	.word	0x000169d0


	//   ....[44]....
        /*0894*/ 	.word	0x0001b520


	//   ....[45]....
        /*0898*/ 	.word	0x0001b530


	//   ....[46]....
        /*089c*/ 	.word	0x0001b560


	//   ....[47]....
        /*08a0*/ 	.word	0x0001b570


	//   ....[48]....
        /*08a4*/ 	.word	0x0001c950


	//   ....[49]....
        /*08a8*/ 	.word	0x0001ca00


	//   ....[50]....
        /*08ac*/ 	.word	0x0001cbd0


	//   ....[51]....
        /*08b0*/ 	.word	0x0001cbf0


	//   ....[52]....
        /*08b4*/ 	.word	0x0001e930


	//   ....[53]....
        /*08b8*/ 	.word	0x0001e970


	//   ....[54]....
        /*08bc*/ 	.word	0x0001e9b0


	//   ....[55]....
        /*08c0*/ 	.word	0x0001e9e0


	//   ....[56]....
        /*08c4*/ 	.word	0x0001f1e0


	//   ....[57]....
        /*08c8*/ 	.word	0x0001f200


	//   ....[58]....
        /*08cc*/ 	.word	0x0001f350


	//   ....[59]....
        /*08d0*/ 	.word	0x0001f370


	//   ....[60]....
        /*08d4*/ 	.word	0x0001f4c0


	//   ....[61]....
        /*08d8*/ 	.word	0x0001f4e0


	//   ....[62]....
        /*08dc*/ 	.word	0x0001f640


	//   ....[63]....
        /*08e0*/ 	.word	0x0001f660


	//   ....[64]....
        /*08e4*/ 	.word	0x0001ffc0


	//   ....[65]....
        /*08e8*/ 	.word	0x0001ffe0


	//   ....[66]....
        /*08ec*/ 	.word	0x00020130


	//   ....[67]....
        /*08f0*/ 	.word	0x00020150


	//   ....[68]....
        /*08f4*/ 	.word	0x000202a0


	//   ....[69]....
        /*08f8*/ 	.word	0x000202c0


	//   ....[70]....
        /*08fc*/ 	.word	0x00020420


	//   ....[71]....
        /*0900*/ 	.word	0x00020440


	//   ....[72]....
        /*0904*/ 	.word	0x00020620


	//   ....[73]....
        /*0908*/ 	.word	0x000207e0


	//   ....[74]....
        /*090c*/ 	.word	0x00020810


	//   ....[75]....
        /*0910*/ 	.word	0x00020840


	//   ....[76]....
        /*0914*/ 	.word	0x00020870


	//   ....[77]....
        /*0918*/ 	.word	0x000208a0


	//   ....[78]....
        /*091c*/ 	.word	0x000208d0


	//   ....[79]....
        /*0920*/ 	.word	0x00020a50


	//   ....[80]....
        /*0924*/ 	.word	0x00020a80


	//   ....[81]....
        /*0928*/ 	.word	0x00020ab0


	//   ....[82]....
        /*092c*/ 	.word	0x00020ae0


	//   ....[83]....
        /*0930*/ 	.word	0x00020b10


	//   ....[84]....
        /*0934*/ 	.word	0x00020b40


	//   ....[85]....
        /*0938*/ 	.word	0x00020bd0


	//   ....[86]....
        /*093c*/ 	.word	0x00020c00


	//   ....[87]....
        /*0940*/ 	.word	0x00020c80


	//   ....[88]....
        /*0944*/ 	.word	0x000217f0


	//   ....[89]....
        /*0948*/ 	.word	0x00023c50


	//   ....[90]....
        /*094c*/ 	.word	0x00023c90


	//   ....[91]....
        /*0950*/ 	.word	0x00023cd0


	//   ....[92]....
        /*0954*/ 	.word	0x00023d90


	//   ....[93]....
        /*0958*/ 	.word	0x00023dc0


	//   ....[94]....
        /*095c*/ 	.word	0x00023e20


	//   ....[95]....
        /*0960*/ 	.word	0x00023e60


	//   ....[96]....
        /*0964*/ 	.word	0x00023ec0


	//   ....[97]....
        /*0968*/ 	.word	0x00023ee0


	//   ....[98]....
        /*096c*/ 	.word	0x00023f10


	//   ....[99]....
        /*0970*/ 	.word	0x00024770


	//   ....[100]....
        /*0974*/ 	.word	0x000247b0


	//   ....[101]....
        /*0978*/ 	.word	0x000247d0


	//   ....[102]....
        /*097c*/ 	.word	0x00024870


	//   ....[103]....
        /*0980*/ 	.word	0x00024880


	//   ....[104]....
        /*0984*/ 	.word	0x00024930


	//   ....[105]....
        /*0988*/ 	.word	0x00024940


	//   ....[106]....
        /*098c*/ 	.word	0x000249f0


	//   ....[107]....
        /*0990*/ 	.word	0x00024a00


	//   ....[108]....
        /*0994*/ 	.word	0x00024ab0


	//   ....[109]....
        /*0998*/ 	.word	0x00024ac0


	//   ....[110]....
        /*099c*/ 	.word	0x00024b70


	//   ....[111]....
        /*09a0*/ 	.word	0x00024b80


	//   ....[112]....
        /*09a4*/ 	.word	0x00024c30


	//   ....[113]....
        /*09a8*/ 	.word	0x00024c40


	//   ....[114]....
        /*09ac*/ 	.word	0x00024c90


	//   ....[115]....
        /*09b0*/ 	.word	0x000254d0


	//   ....[116]....
        /*09b4*/ 	.word	0x00025510


	//   ....[117]....
        /*09b8*/ 	.word	0x00025540


	//   ....[118]....
        /*09bc*/ 	.word	0x00025600


	//   ....[119]....
        /*09c0*/ 	.word	0x00025630


	//   ....[120]....
        /*09c4*/ 	.word	0x00025680


	//   ....[121]....
        /*09c8*/ 	.word	0x000256b0


	//   ....[122]....
        /*09cc*/ 	.word	0x00025700


	//   ....[123]....
        /*09d0*/ 	.word	0x00025730


	//   ....[124]....
        /*09d4*/ 	.word	0x000257a0


	//   ....[125]....
        /*09d8*/ 	.word	0x00025aa0


	//   ....[126]....
        /*09dc*/ 	.word	0x00025ad0


	//   ....[127]....
        /*09e0*/ 	.word	0x00025b90


	//   ....[128]....
        /*09e4*/ 	.word	0x00025ba0


	//   ....[129]....
        /*09e8*/ 	.word	0x00025c50


	//   ....[130]....
        /*09ec*/ 	.word	0x00025c60


	//   ....[131]....
        /*09f0*/ 	.word	0x00025d10


	//   ....[132]....
        /*09f4*/ 	.word	0x00025d20


	//   ....[133]....
        /*09f8*/ 	.word	0x00025d30


	//   ....[134]....
        /*09fc*/ 	.word	0x00025de0


	//   ....[135]....
        /*0a00*/ 	.word	0x000263a0


	//   ....[136]....
        /*0a04*/ 	.word	0x000263e0


	//   ....[137]....
        /*0a08*/ 	.word	0x00026480


	//   ....[138]....
        /*0a0c*/ 	.word	0x000264b0


	//   ....[139]....
        /*0a10*/ 	.word	0x00026540


	//   ....[140]....
        /*0a14*/ 	.word	0x00026570


	//   ....[141]....
        /*0a18*/ 	.word	0x00026600


	//   ....[142]....
        /*0a1c*/ 	.word	0x00026630


	//   ....[143]....
        /*0a20*/ 	.word	0x00026640


	//   ....[144]....
        /*0a24*/ 	.word	0x000266d0


	//   ....[145]....
        /*0a28*/ 	.word	0x00026b30


	//   ....[146]....
        /*0a2c*/ 	.word	0x00026b80


	//   ....[147]....
        /*0a30*/ 	.word	0x00026bb0


	//   ....[148]....
        /*0a34*/ 	.word	0x00026bc0


	//   ....[149]....
        /*0a38*/ 	.word	0x00026bf0


	//   ....[150]....
        /*0a3c*/ 	.word	0x00026c20


	//   ....[151]....
        /*0a40*/ 	.word	0x00026c50


	//   ....[152]....
        /*0a44*/ 	.word	0x00026c80


	//   ....[153]....
        /*0a48*/ 	.word	0x00026e10


	//   ....[154]....
        /*0a4c*/ 	.word	0x00026e40


	//   ....[155]....
        /*0a50*/ 	.word	0x00026e70


	//   ....[156]....
        /*0a54*/ 	.word	0x00026ea0


	//   ....[157]....
        /*0a58*/ 	.word	0x00026ed0


	//   ....[158]....
        /*0a5c*/ 	.word	0x00026f00


	//   ....[159]....
        /*0a60*/ 	.word	0x00026fc0


	//   ....[160]....
        /*0a64*/ 	.word	0x00026fe0


	//   ....[161]....
        /*0a68*/ 	.word	0x00027050


	//   ....[162]....
        /*0a6c*/ 	.word	0x000274c0


	//   ....[163]....
        /*0a70*/ 	.word	0x000277e0


	//   ....[164]....
        /*0a74*/ 	.word	0x00027870


	//   ....[165]....
        /*0a78*/ 	.word	0x00027910


	//   ....[166]....
        /*0a7c*/ 	.word	0x000279a0


	//   ....[167]....
        /*0a80*/ 	.word	0x00027a40


	//   ....[168]....
        /*0a84*/ 	.word	0x00027ad0


	//   ....[169]....
        /*0a88*/ 	.word	0x00027bc0


	//   ....[170]....
        /*0a8c*/ 	.word	0x00027c50


	//   ....[171]....
        /*0a90*/ 	.word	0x00027cf0


	//   ....[172]....
        /*0a94*/ 	.word	0x00027d80


	//   ....[173]....
        /*0a98*/ 	.word	0x00027e20


	//   ....[174]....
        /*0a9c*/ 	.word	0x00027eb0


	//   ....[175]....
        /*0aa0*/ 	.word	0x00027fa0


	//   ....[176]....
        /*0aa4*/ 	.word	0x00028030


	//   ....[177]....
        /*0aa8*/ 	.word	0x000280d0


	//   ....[178]....
        /*0aac*/ 	.word	0x00028160


	//   ....[179]....
        /*0ab0*/ 	.word	0x00028200


	//   ....[180]....
        /*0ab4*/ 	.word	0x00028290


	//   ....[181]....
        /*0ab8*/ 	.word	0x00028380


	//   ....[182]....
        /*0abc*/ 	.word	0x00028410


	//   ....[183]....
        /*0ac0*/ 	.word	0x00028460


	//   ....[184]....
        /*0ac4*/ 	.word	0x000284b0


	//   ....[185]....
        /*0ac8*/ 	.word	0x00028590


	//   ....[186]....
        /*0acc*/ 	.word	0x00028620


	//   ....[187]....
        /*0ad0*/ 	.word	0x00028670


	//   ....[188]....
        /*0ad4*/ 	.word	0x000286c0


	//   ....[189]....
        /*0ad8*/ 	.word	0x00028920


	//   ....[190]....
        /*0adc*/ 	.word	0x00028c00


	//   ....[191]....
        /*0ae0*/ 	.word	0x00028cf0


	//   ....[192]....
        /*0ae4*/ 	.word	0x00028dd0


	//   ....[193]....
        /*0ae8*/ 	.word	0x00028f20


	//   ....[194]....
        /*0aec*/ 	.word	0x00028f70


	//   ....[195]....
        /*0af0*/ 	.word	0x00029080


	//   ....[196]....
        /*0af4*/ 	.word	0x000290e0


	//   ....[197]....
        /*0af8*/ 	.word	0x000291f0


	//   ....[198]....
        /*0afc*/ 	.word	0x00029250


	//   ....[199]....
        /*0b00*/ 	.word	0x00029350


	//   ....[200]....
        /*0b04*/ 	.word	0x000293a0


	//   ....[201]....
        /*0b08*/ 	.word	0x00029450


	//   ....[202]....
        /*0b0c*/ 	.word	0x000294b0


	//   ....[203]....
        /*0b10*/ 	.word	0x000295e0


	//   ....[204]....
        /*0b14*/ 	.word	0x00029630


	//   ....[205]....
        /*0b18*/ 	.word	0x00029770


	//   ....[206]....
        /*0b1c*/ 	.word	0x000297c0


	//   ....[207]....
        /*0b20*/ 	.word	0x00029900


	//   ....[208]....
        /*0b24*/ 	.word	0x00029950


	//   ....[209]....
        /*0b28*/ 	.word	0x00029a90


	//   ....[210]....
        /*0b2c*/ 	.word	0x00029ae0


	//   ....[211]....
        /*0b30*/ 	.word	0x00029c20


	//   ....[212]....
        /*0b34*/ 	.word	0x00029c70


	//   ....[213]....
        /*0b38*/ 	.word	0x00029db0


	//   ....[214]....
        /*0b3c*/ 	.word	0x00029e00


	//   ....[215]....
        /*0b40*/ 	.word	0x00029f20


	//   ....[216]....
        /*0b44*/ 	.word	0x00029f70


	//   ....[217]....
        /*0b48*/ 	.word	0x0002a0a0


	//   ....[218]....
        /*0b4c*/ 	.word	0x0002a180


	//   ....[219]....
        /*0b50*/ 	.word	0x0002a2e0


	//   ....[220]....
        /*0b54*/ 	.word	0x0002a330


	//   ....[221]....
        /*0b58*/ 	.word	0x0002a430


	//   ....[222]....
        /*0b5c*/ 	.word	0x0002a480


	//   ....[223]....
        /*0b60*/ 	.word	0x0002a580


	//   ....[224]....
        /*0b64*/ 	.word	0x0002a5d0


	//   ....[225]....
        /*0b68*/ 	.word	0x0002a700


	//   ....[226]....
        /*0b6c*/ 	.word	0x0002a750


	//   ....[227]....
        /*0b70*/ 	.word	0x0002a840


	//   ....[228]....
        /*0b74*/ 	.word	0x0002a8e0


	//   ....[229]....
        /*0b78*/ 	.word	0x0002aa20


	//   ....[230]....
        /*0b7c*/ 	.word	0x0002aa70


	//   ....[231]....
        /*0b80*/ 	.word	0x0002abb0


	//   ....[232]....
        /*0b84*/ 	.word	0x0002ac00


	//   ....[233]....
        /*0b88*/ 	.word	0x0002ad40


	//   ....[234]....
        /*0b8c*/ 	.word	0x0002ad90


	//   ....[235]....
        /*0b90*/ 	.word	0x0002aed0


	//   ....[236]....
        /*0b94*/ 	.word	0x0002af20


	//   ....[237]....
        /*0b98*/ 	.word	0x0002b010


	//   ....[238]....
        /*0b9c*/ 	.word	0x0002b0d0


	//   ....[239]....
        /*0ba0*/ 	.word	0x0002b270


	//   ....[240]....
        /*0ba4*/ 	.word	0x0002b2c0


	//   ....[241]....
        /*0ba8*/ 	.word	0x0002b3f0


	//   ....[242]....
        /*0bac*/ 	.word	0x0002b440


	//   ....[243]....
        /*0bb0*/ 	.word	0x0002b570


	//   ....[244]....
        /*0bb4*/ 	.word	0x0002b5c0


	//   ....[245]....
        /*0bb8*/ 	.word	0x0002b6f0


	//   ....[246]....
        /*0bbc*/ 	.word	0x0002b740


	//   ....[247]....
        /*0bc0*/ 	.word	0x0002b7d0


	//   ....[248]....
        /*0bc4*/ 	.word	0x0002b870


	//   ....[249]....
        /*0bc8*/ 	.word	0x0002b9a0


	//   ....[250]....
        /*0bcc*/ 	.word	0x0002ba10


	//   ....[251]....
        /*0bd0*/ 	.word	0x0002ba80


	//   ....[252]....
        /*0bd4*/ 	.word	0x0002baf0


	//   ....[253]....
        /*0bd8*/ 	.word	0x0002bb60


	//   ....[254]....
        /*0bdc*/ 	.word	0x0002bbe0


	//   ....[255]....
        /*0be0*/ 	.word	0x0002bc70


	//   ....[0]....
        /*0be4*/ 	.word	0x0002bd00


	//   ....[1]....
        /*0be8*/ 	.word	0x0002bd70


	//   ....[2]....
        /*0bec*/ 	.word	0x0002bde0


	//   ....[3]....
        /*0bf0*/ 	.word	0x0002be50


	//   ....[4]....
        /*0bf4*/ 	.word	0x0002bed0


	//   ....[5]....
        /*0bf8*/ 	.word	0x0002bf40


	//   ....[6]....
        /*0bfc*/ 	.word	0x0002bfe0


	//   ....[7]....
        /*0c00*/ 	.word	0x0002c070


	//   ....[8]....
        /*0c04*/ 	.word	0x0002c190


	//----- nvinfo : EIATTR_REG_RECONFIG
	.align		4
.L_385:
        /*0c08*/ 	.byte	0x01, 0x54
	.zero		2


	//----- nvinfo : EIATTR_SYSCALL_OFFSETS
	.align		4
        /*0c0c*/ 	.byte	0x04, 0x46
        /*0c0e*/ 	.short	(.L_387 - .L_386)


	//   ....[0]....
.L_386:
        /*0c10*/ 	.word	0x00001690


	//   ....[1]....
        /*0c14*/ 	.word	0x000017e0


	//   ....[2]....
        /*0c18*/ 	.word	0x0000b810


	//   ....[3]....
        /*0c1c*/ 	.word	0x0000bba0


	//   ....[4]....
        /*0c20*/ 	.word	0x00023230


	//   ....[5]....
        /*0c24*/ 	.word	0x00023380


	//   ....[6]....
        /*0c28*/ 	.word	0x00023470


	//   ....[7]....
        /*0c2c*/ 	.word	0x000243a0


	//----- nvinfo : EIATTR_MBARRIER_INSTR_OFFSETS
	.align		4
.L_387:
        /*0c30*/ 	.byte	0x04, 0x39
        /*0c32*/ 	.short	(.L_389 - .L_388)


	//   ....[0]....
.L_388:
        /*0c34*/ 	.word	0x00000270
        /*0c38*/ 	.word	0x000000ff
        /*0c3c*/ 	.word	0x00038800
        /*0c40*/ 	.short	0x0100
        /*0c42*/ 	.byte	0x08
	.zero		1


	//   ....[1]....
        /*0c44*/ 	.word	0x00000280
        /*0c48*/ 	.word	0x000000ff
        /*0c4c*/ 	.word	0x00038820
        /*0c50*/ 	.short	0x0100
        /*0c52*/ 	.byte	0x08
	.zero		1


	//   ....[2]....
        /*0c54*/ 	.word	0x00000370
        /*0c58*/ 	.word	0x000000ff
        /*0c5c*/ 	.word	0x00038830
        /*0c60*/ 	.short	0x0100
        /*0c62*/ 	.byte	0x08
	.zero		1


	//   ....[3]....
        /*0c64*/ 	.word	0x00000380
        /*0c68*/ 	.word	0x000000ff
        /*0c6c*/ 	.word	0x00038840
        /*0c70*/ 	.short	0x0100
        /*0c72*/ 	.byte	0x08
	.zero		1


	//   ....[4]....
        /*0c74*/ 	.word	0x00000390
        /*0c78*/ 	.word	0x000000ff
        /*0c7c*/ 	.word	0x00038838
        /*0c80*/ 	.short	0x0100
        /*0c82*/ 	.byte	0x08
	.zero		1


	//   ....[5]....
        /*0c84*/ 	.word	0x000003a0
        /*0c88*/ 	.word	0x000000ff
        /*0c8c*/ 	.word	0x00038848
        /*0c90*/ 	.short	0x0100
        /*0c92*/ 	.byte	0x08
	.zero		1


	//   ....[6]....
        /*0c94*/ 	.word	0x000004d0
        /*0c98*/ 	.word	0x000000ff
        /*0c9c*/ 	.word	0x00038850
        /*0ca0*/ 	.short	0x0100
        /*0ca2*/ 	.byte	0x08
	.zero		1


	//   ....[7]....
        /*0ca4*/ 	.word	0x000004e0
        /*0ca8*/ 	.word	0x000000ff
        /*0cac*/ 	.word	0x00038860
        /*0cb0*/ 	.short	0x0100
        /*0cb2*/ 	.byte	0x08
	.zero		1


	//   ....[8]....
        /*0cb4*/ 	.word	0x000004f0
        /*0cb8*/ 	.word	0x000000ff
        /*0cbc*/ 	.word	0x00038858
        /*0cc0*/ 	.short	0x0100
        /*0cc2*/ 	.byte	0x08
	.zero		1


	//   ....[9]....
        /*0cc4*/ 	.word	0x00000500
        /*0cc8*/ 	.word	0x000000ff
        /*0ccc*/ 	.word	0x00038868
        /*0cd0*/ 	.short	0x0100
        /*0cd2*/ 	.byte	0x08
	.zero		1


	//   ....[10]....
        /*0cd4*/ 	.word	0x000005f0
        /*0cd8*/ 	.word	0x000000ff
        /*0cdc*/ 	.word	0x00038870
        /*0ce0*/ 	.short	0x0100
        /*0ce2*/ 	.byte	0x06
	.zero		1


	//   ....[11]....
        /*0ce4*/ 	.word	0x00000600
        /*0ce8*/ 	.word	0x000000ff
        /*0cec*/ 	.word	0x00038880
        /*0cf0*/ 	.short	0x0100
        /*0cf2*/ 	.byte	0x06
	.zero		1


	//   ....[12]....
        /*0cf4*/ 	.word	0x00000610
        /*0cf8*/ 	.word	0x000000ff
        /*0cfc*/ 	.word	0x00038878
        /*0d00*/ 	.short	0x0100
        /*0d02*/ 	.byte	0x06
	.zero		1


	//   ....[13]....
        /*0d04*/ 	.word	0x00000620
        /*0d08*/ 	.word	0x000000ff
        /*0d0c*/ 	.word	0x00038888
        /*0d10*/ 	.short	0x0100
        /*0d12*/ 	.byte	0x06
	.zero		1


	//   ....[14]....
        /*0d14*/ 	.word	0x00000750
        /*0d18*/ 	.word	0x000000ff
        /*0d1c*/ 	.word	0x00038890
        /*0d20*/ 	.short	0x0100
        /*0d22*/ 	.byte	0x08
	.zero		1


	//   ....[15]....
        /*0d24*/ 	.word	0x00000760
        /*0d28*/ 	.word	0x000000ff
        /*0d2c*/ 	.word	0x000388a0
        /*0d30*/ 	.short	0x0100
        /*0d32*/ 	.byte	0x08
	.zero		1


	//   ....[16]....
        /*0d34*/ 	.word	0x00000770
        /*0d38*/ 	.word	0x000000ff
        /*0d3c*/ 	.word	0x00038898
        /*0d40*/ 	.short	0x0100
        /*0d42*/ 	.byte	0x08
	.zero		1


	//   ....[17]....
        /*0d44*/ 	.word	0x00000780
        /*0d48*/ 	.word	0x000000ff
        /*0d4c*/ 	.word	0x000388a8
        /*0d50*/ 	.short	0x0100
        /*0d52*/ 	.byte	0x08
	.zero		1


	//   ....[18]....
        /*0d54*/ 	.word	0x000008b0
        /*0d58*/ 	.word	0x000000ff
        /*0d5c*/ 	.word	0x000388b0
        /*0d60*/ 	.short	0x0100
        /*0d62*/ 	.byte	0x08
	.zero		1


	//   ....[19]....
        /*0d64*/ 	.word	0x000008c0
        /*0d68*/ 	.word	0x000000ff
        /*0d6c*/ 	.word	0x000388c0
        /*0d70*/ 	.short	0x0100
        /*0d72*/ 	.byte	0x08
	.zero		1


	//   ....[20]....
        /*0d74*/ 	.word	0x000008d0
        /*0d78*/ 	.word	0x000000ff
        /*0d7c*/ 	.word	0x000388b8
        /*0d80*/ 	.short	0x0100
        /*0d82*/ 	.byte	0x08
	.zero		1


	//   ....[21]....
        /*0d84*/ 	.word	0x000008e0
        /*0d88*/ 	.word	0x000000ff
        /*0d8c*/ 	.word	0x000388c8
        /*0d90*/ 	.short	0x0100
        /*0d92*/ 	.byte	0x08
	.zero		1


	//   ....[22]....
        /*0d94*/ 	.word	0x000033d0
        /*0d98*/ 	.word	0x00000059
        /*0d9c*/ 	.word	0x00038890
        /*0da0*/ 	.short	0x010a
        /*0da2*/ 	.byte	0x3f
	.zero		1


	//   ....[23]....
        /*0da4*/ 	.word	0x00006e50
        /*0da8*/ 	.word	0x00000059
        /*0dac*/ 	.word	0x00038890
        /*0db0*/ 	.short	0x010a
        /*0db2*/ 	.byte	0x3f
	.zero		1


	//   ....[24]....
        /*0db4*/ 	.word	0x0000a140
        /*0db8*/ 	.word	0x00000059
        /*0dbc*/ 	.word	0x00038890
        /*0dc0*/ 	.short	0x010a
        /*0dc2*/ 	.byte	0x3f
	.zero		1


	//   ....[25]....
        /*0dc4*/ 	.word	0x0000a940
        /*0dc8*/ 	.word	0x0000000b
        /*0dcc*/ 	.word	0x00000000
        /*0dd0*/ 	.short	0x0101
        /*0dd2*/ 	.byte	0x3f
	.zero		1


	//   ....[26]....
        /*0dd4*/ 	.word	0x0000a980
        /*0dd8*/ 	.word	0x00000059
        /*0ddc*/ 	.word	0x000388b0
        /*0de0*/ 	.short	0x010a
        /*0de2*/ 	.byte	0x3f
	.zero		1


	//   ....[27]....
        /*0de4*/ 	.word	0x0000b0d0
        /*0de8*/ 	.word	0x00000059
        /*0dec*/ 	.word	0x00000000
        /*0df0*/ 	.short	0x0101
        /*0df2*/ 	.byte	0x3f
	.zero		1


	//   ....[28]....
        /*0df4*/ 	.word	0x0000b8a0
        /*0df8*/ 	.word	0x00000016
        /*0dfc*/ 	.word	0x00038800
        /*0e00*/ 	.short	0x010a
        /*0e02*/ 	.byte	0x3f
	.zero		1


	//   ....[29]....
        /*0e04*/ 	.word	0x0000b8f0
        /*0e08*/ 	.word	0x00000016
        /*0e0c*/ 	.word	0x00038800
        /*0e10*/ 	.short	0x010a
        /*0e12*/ 	.byte	0x3f
	.zero		1


	//   ....[30]....
        /*0e14*/ 	.word	0x0000c120
        /*0e18*/ 	.word	0x00000016
        /*0e1c*/ 	.word	0x00038800
        /*0e20*/ 	.short	0x010a
        /*0e22*/ 	.byte	0x3f
	.zero		1


	//   ....[31]....
        /*0e24*/ 	.word	0x0000f2c0
        /*0e28*/ 	.word	0x00000016
        /*0e2c*/ 	.word	0x00038800
        /*0e30*/ 	.short	0x010a
        /*0e32*/ 	.byte	0x3f
	.zero		1


	//   ....[32]....
        /*0e34*/ 	.word	0x00012920
        /*0e38*/ 	.word	0x00000000
        /*0e3c*/ 	.word	0x00038830
        /*0e40*/ 	.short	0x010a
        /*0e42*/ 	.byte	0x3f
	.zero		1


	//   ....[33]....
        /*0e44*/ 	.word	0x00012970
        /*0e48*/ 	.word	0x00000000
        /*0e4c*/ 	.word	0x00038830
        /*0e50*/ 	.short	0x010a
        /*0e52*/ 	.byte	0x3f
	.zero		1


	//   ....[34]....
        /*0e54*/ 	.word	0x00016840
        /*0e58*/ 	.word	0x00000000
        /*0e5c*/ 	.word	0x00000000
        /*0e60*/ 	.short	0x0101
        /*0e62*/ 	.byte	0x3f
	.zero		1


	//   ....[35]....
        /*0e64*/ 	.word	0x000177a0
        /*0e68*/ 	.word	0x00000009
        /*0e6c*/ 	.word	0x00038830
        /*0e70*/ 	.short	0x010a
        /*0e72*/ 	.byte	0x3f
	.zero		1


	//   ....[36]....
        /*0e74*/ 	.word	0x00017830
        /*0e78*/ 	.word	0x00000009
        /*0e7c*/ 	.word	0x00038830
        /*0e80*/ 	.short	0x010a
        /*0e82*/ 	.byte	0x3f
	.zero		1


	//   ....[37]....
        /*0e84*/ 	.word	0x0001af40
        /*0e88*/ 	.word	0x00000006
        /*0e8c*/ 	.word	0x00038850
        /*0e90*/ 	.short	0x010a
        /*0e92*/ 	.byte	0x3f
	.zero		1


	//   ....[38]....
        /*0e94*/ 	.word	0x0001af90
        /*0e98*/ 	.word	0x00000006
        /*0e9c*/ 	.word	0x00038850
        /*0ea0*/ 	.short	0x010a
        /*0ea2*/ 	.byte	0x3f
	.zero		1


	//   ....[39]....
        /*0ea4*/ 	.word	0x0001baf0
        /*0ea8*/ 	.word	0x000000a1
        /*0eac*/ 	.word	0x00000000
        /*0eb0*/ 	.short	0x0101
        /*0eb2*/ 	.byte	0x3f
	.zero		1


	//   ....[40]....
        /*0eb4*/ 	.word	0x0001be90
        /*0eb8*/ 	.word	0x00000006
        /*0ebc*/ 	.word	0x00000000
        /*0ec0*/ 	.short	0x0101
        /*0ec2*/ 	.byte	0x3f
	.zero		1


	//   ....[41]....
        /*0ec4*/ 	.word	0x0001c850
        /*0ec8*/ 	.word	0x00000008
        /*0ecc*/ 	.word	0x00038850
        /*0ed0*/ 	.short	0x010a
        /*0ed2*/ 	.byte	0x3f
	.zero		1


	//   ....[42]....
        /*0ed4*/ 	.word	0x0001c8f0
        /*0ed8*/ 	.word	0x00000008
        /*0edc*/ 	.word	0x00038850
        /*0ee0*/ 	.short	0x010a
        /*0ee2*/ 	.byte	0x3f
	.zero		1


	//   ....[43]....
        /*0ee4*/ 	.word	0x0001d5a0
        /*0ee8*/ 	.word	0x00000005
        /*0eec*/ 	.word	0x00000000
        /*0ef0*/ 	.short	0x0101
        /*0ef2*/ 	.byte	0x3f
	.zero		1


	//   ....[44]....
        /*0ef4*/ 	.word	0x0001f1f0
        /*0ef8*/ 	.word	0x00000000
        /*0efc*/ 	.word	0x00000000
        /*0f00*/ 	.short	0x0101
        /*0f02*/ 	.byte	0x3f
	.zero		1


	//   ....[45]....
        /*0f04*/ 	.word	0x000218d0
        /*0f08*/ 	.word	0x00000016
        /*0f0c*/ 	.word	0x00038820
        /*0f10*/ 	.short	0x010a
        /*0f12*/ 	.byte	0x3f
	.zero		1


	//   ....[46]....
        /*0f14*/ 	.word	0x00021960
        /*0f18*/ 	.word	0x00000009
        /*0f1c*/ 	.word	0x000388a0
        /*0f20*/ 	.short	0x010a
        /*0f22*/ 	.byte	0x3f
	.zero		1


	//   ....[47]....
        /*0f24*/ 	.word	0x00021eb0
        /*0f28*/ 	.word	0x00000009
        /*0f2c*/ 	.word	0x000388c0
        /*0f30*/ 	.short	0x010a
        /*0f32*/ 	.byte	0x3f
	.zero		1


	//   ....[48]....
        /*0f34*/ 	.word	0x000224b0
        /*0f38*/ 	.word	0x00000008
        /*0f3c*/ 	.word	0x000388a0
        /*0f40*/ 	.short	0x010a
        /*0f42*/ 	.byte	0x3f
	.zero		1


	//   ....[49]....
        /*0f44*/ 	.word	0x000229f0
        /*0f48*/ 	.word	0x00000008
        /*0f4c*/ 	.word	0x000388c0
        /*0f50*/ 	.short	0x010a
        /*0f52*/ 	.byte	0x3f
	.zero		1


	//   ....[50]....
        /*0f54*/ 	.word	0x00023a60
        /*0f58*/ 	.word	0x00000005
        /*0f5c*/ 	.word	0x00038840
        /*0f60*/ 	.short	0x010a
        /*0f62*/ 	.byte	0x3f
	.zero		1


	//   ....[51]....
        /*0f64*/ 	.word	0x00024090
        /*0f68*/ 	.word	0x00000005
        /*0f6c*/ 	.word	0x00038830
        /*0f70*/ 	.short	0x0107
        /*0f72*/ 	.byte	0x3f
	.zero		1


	//   ....[52]....
        /*0f74*/ 	.word	0x00024170
        /*0f78*/ 	.word	0x00000005
        /*0f7c*/ 	.word	0x00038830
        /*0f80*/ 	.short	0x0101
        /*0f82*/ 	.byte	0x3f
	.zero		1


	//   ....[53]....
        /*0f84*/ 	.word	0x00024dd0
        /*0f88*/ 	.word	0x00000016
        /*0f8c*/ 	.word	0x00038800
        /*0f90*/ 	.short	0x0107
        /*0f92*/ 	.byte	0x3f
	.zero		1


	//   ....[54]....
        /*0f94*/ 	.word	0x00024ed0
        /*0f98*/ 	.word	0x00000016
        /*0f9c*/ 	.word	0x00038800
        /*0fa0*/ 	.short	0x0101
        /*0fa2*/ 	.byte	0x3f
	.zero		1


	//   ....[55]....
        /*0fa4*/ 	.word	0x00024ef0
        /*0fa8*/ 	.word	0x00000016
        /*0fac*/ 	.word	0x00038820
        /*0fb0*/ 	.short	0x010a
        /*0fb2*/ 	.byte	0x3f
	.zero		1


	//   ....[56]....
        /*0fb4*/ 	.word	0x00025320
        /*0fb8*/ 	.word	0x00000006
        /*0fbc*/ 	.word	0x00038840
        /*0fc0*/ 	.short	0x010a
        /*0fc2*/ 	.byte	0x3f
	.zero		1


	//   ....[57]....
        /*0fc4*/ 	.word	0x000258c0
        /*0fc8*/ 	.word	0x00000006
        /*0fcc*/ 	.word	0x00038830
        /*0fd0*/ 	.short	0x0107
        /*0fd2*/ 	.byte	0x3f
	.zero		1


	//   ....[58]....
        /*0fd4*/ 	.word	0x00025980
        /*0fd8*/ 	.word	0x00000006
        /*0fdc*/ 	.word	0x00038830
        /*0fe0*/ 	.short	0x0101
        /*0fe2*/ 	.byte	0x3f
	.zero		1


	//   ....[59]....
        /*0fe4*/ 	.word	0x000259e0
        /*0fe8*/ 	.word	0x00000006
        /*0fec*/ 	.word	0x00038860
        /*0ff0*/ 	.short	0x010a
        /*0ff2*/ 	.byte	0x3f
	.zero		1


	//   ....[60]....
        /*0ff4*/ 	.word	0x00025ef0
        /*0ff8*/ 	.word	0x00000006
        /*0ffc*/ 	.word	0x00038850
        /*1000*/ 	.short	0x0107
        /*1002*/ 	.byte	0x3f
	.zero		1


	//   ....[61]....
        /*1004*/ 	.word	0x000260d0
        /*1008*/ 	.word	0x00000006
        /*100c*/ 	.word	0x00038850
        /*1010*/ 	.short	0x0101
        /*1012*/ 	.byte	0x3f
	.zero		1


	//   ....[62]....
        /*1014*/ 	.word	0x000262f0
        /*1018*/ 	.word	0x00000004
        /*101c*/ 	.word	0x00038860
        /*1020*/ 	.short	0x010a
        /*1022*/ 	.byte	0x3f
	.zero		1


	//   ....[63]....
        /*1024*/ 	.word	0x00026860
        /*1028*/ 	.word	0x00000004
        /*102c*/ 	.word	0x00038850
        /*1030*/ 	.short	0x0107
        /*1032*/ 	.byte	0x3f
	.zero		1


	//   ....[64]....
        /*1034*/ 	.word	0x00026920
        /*1038*/ 	.word	0x00000004
        /*103c*/ 	.word	0x00038850
        /*1040*/ 	.short	0x0101
        /*1042*/ 	.byte	0x3f
	.zero		1


	//   ....[65]....
        /*1044*/ 	.word	0x00027440
        /*1048*/ 	.word	0x00000005
        /*104c*/ 	.word	0x00038820
        /*1050*/ 	.short	0x010a
        /*1052*/ 	.byte	0x3f
	.zero		1


	//   ....[66]....
        /*1054*/ 	.word	0x000275b0
        /*1058*/ 	.word	0x00000003
        /*105c*/ 	.word	0x00038840
        /*1060*/ 	.short	0x010a
        /*1062*/ 	.byte	0x3f
	.zero		1


	//   ....[67]....
        /*1064*/ 	.word	0x00027650
        /*1068*/ 	.word	0x0000001b
        /*106c*/ 	.word	0x00038840
        /*1070*/ 	.short	0x010a
        /*1072*/ 	.byte	0x3f
	.zero		1


	//   ....[68]....
        /*1074*/ 	.word	0x00027690
        /*1078*/ 	.word	0x00000003
        /*107c*/ 	.word	0x00038860
        /*1080*/ 	.short	0x010a
        /*1082*/ 	.byte	0x3f
	.zero		1


	//   ....[69]....
        /*1084*/ 	.word	0x000276d0
        /*1088*/ 	.word	0x0000001b
        /*108c*/ 	.word	0x00038860
        /*1090*/ 	.short	0x010a
        /*1092*/ 	.byte	0x3f
	.zero		1


	//   ....[70]....
        /*1094*/ 	.word	0x00027730
        /*1098*/ 	.word	0x00000059
        /*109c*/ 	.word	0x00038890
        /*10a0*/ 	.short	0x010a
        /*10a2*/ 	.byte	0x3f
	.zero		1


	//   ....[71]....
        /*10a4*/ 	.word	0x00027b10
        /*10a8*/ 	.word	0x00000059
        /*10ac*/ 	.word	0x00038890
        /*10b0*/ 	.short	0x010a
        /*10b2*/ 	.byte	0x3f
	.zero		1


	//   ....[72]....
        /*10b4*/ 	.word	0x00027ef0
        /*10b8*/ 	.word	0x00000059
        /*10bc*/ 	.word	0x00038890
        /*10c0*/ 	.short	0x010a
        /*10c2*/ 	.byte	0x3f
	.zero		1


	//   ....[73]....
        /*10c4*/ 	.word	0x000282d0
        /*10c8*/ 	.word	0x00000059
        /*10cc*/ 	.word	0x000388b0
        /*10d0*/ 	.short	0x010a
        /*10d2*/ 	.byte	0x3f
	.zero		1


	//   ....[74]....
        /*10d4*/ 	.word	0x000284e0
        /*10d8*/ 	.word	0x00000016
        /*10dc*/ 	.word	0x00038800
        /*10e0*/ 	.short	0x010a
        /*10e2*/ 	.byte	0x3f
	.zero		1


	//   ....[75]....
        /*10e4*/ 	.word	0x00028700
        /*10e8*/ 	.word	0x00000016
        /*10ec*/ 	.word	0x00038800
        /*10f0*/ 	.short	0x010a
        /*10f2*/ 	.byte	0x3f
	.zero		1


	//   ....[76]....
        /*10f4*/ 	.word	0x00028750
        /*10f8*/ 	.word	0x00000000
        /*10fc*/ 	.word	0x00038830
        /*1100*/ 	.short	0x010a
        /*1102*/ 	.byte	0x3f
	.zero		1


	//   ....[77]....
        /*1104*/ 	.word	0x000287a0
        /*1108*/ 	.word	0x00000009
        /*110c*/ 	.word	0x00038830
        /*1110*/ 	.short	0x010a
        /*1112*/ 	.byte	0x3f
	.zero		1


	//   ....[78]....
        /*1114*/ 	.word	0x000287f0
        /*1118*/ 	.word	0x00000006
        /*111c*/ 	.word	0x00038850
        /*1120*/ 	.short	0x010a
        /*1122*/ 	.byte	0x3f
	.zero		1


	//   ....[79]....
        /*1124*/ 	.word	0x00028840
        /*1128*/ 	.word	0x00000008
        /*112c*/ 	.word	0x00038850
        /*1130*/ 	.short	0x010a
        /*1132*/ 	.byte	0x3f
	.zero		1


	//   ....[80]....
        /*1134*/ 	.word	0x000289e0
        /*1138*/ 	.word	0x00000016
        /*113c*/ 	.word	0x00038820
        /*1140*/ 	.short	0x010a
        /*1142*/ 	.byte	0x3f
	.zero		1


	//   ....[81]....
        /*1144*/ 	.word	0x00028a30
        /*1148*/ 	.word	0x00000009
        /*114c*/ 	.word	0x000388a0
        /*1150*/ 	.short	0x010a
        /*1152*/ 	.byte	0x3f
	.zero		1


	//   ....[82]....
        /*1154*/ 	.word	0x00028a80
        /*1158*/ 	.word	0x00000009
        /*115c*/ 	.word	0x000388c0
        /*1160*/ 	.short	0x010a
        /*1162*/ 	.byte	0x3f
	.zero		1


	//   ....[83]....
        /*1164*/ 	.word	0x00028ad0
        /*1168*/ 	.word	0x00000008
        /*116c*/ 	.word	0x000388a0
        /*1170*/ 	.short	0x010a
        /*1172*/ 	.byte	0x3f
	.zero		1


	//   ....[84]....
        /*1174*/ 	.word	0x00028b20
        /*1178*/ 	.word	0x00000008
        /*117c*/ 	.word	0x000388c0
        /*1180*/ 	.short	0x010a
        /*1182*/ 	.byte	0x3f
	.zero		1


	//   ....[85]....
        /*1184*/ 	.word	0x00028c40
        /*1188*/ 	.word	0x00000005
        /*118c*/ 	.word	0x00038840
        /*1190*/ 	.short	0x010a
        /*1192*/ 	.byte	0x3f
	.zero		1


	//   ....[86]....
        /*1194*/ 	.word	0x00029fa0
        /*1198*/ 	.word	0x00000016
        /*119c*/ 	.word	0x00038820
        /*11a0*/ 	.short	0x010a
        /*11a2*/ 	.byte	0x3f
	.zero		1


	//   ....[87]....
        /*11a4*/ 	.word	0x00029ff0
        /*11a8*/ 	.word	0x00000006
        /*11ac*/ 	.word	0x00038840
        /*11b0*/ 	.short	0x010a
        /*11b2*/ 	.byte	0x3f
	.zero		1


	//   ....[88]....
        /*11b4*/ 	.word	0x0002a790
        /*11b8*/ 	.word	0x00000006
        /*11bc*/ 	.word	0x00038860
        /*11c0*/ 	.short	0x010a
        /*11c2*/ 	.byte	0x3f
	.zero		1


	//   ....[89]....
        /*11c4*/ 	.word	0x0002af60
        /*11c8*/ 	.word	0x00000004
        /*11cc*/ 	.word	0x00038860
        /*11d0*/ 	.short	0x010a
        /*11d2*/ 	.byte	0x3f
	.zero		1


	//   ....[90]....
        /*11d4*/ 	.word	0x0002c0b0
        /*11d8*/ 	.word	0x00000005
        /*11dc*/ 	.word	0x00038820
        /*11e0*/ 	.short	0x010a
        /*11e2*/ 	.byte	0x3f
	.zero		1


	//   ....[91]....
        /*11e4*/ 	.word	0x0002c250
        /*11e8*/ 	.word	0x00000003
        /*11ec*/ 	.word	0x00038840
        /*11f0*/ 	.short	0x010a
        /*11f2*/ 	.byte	0x3f
	.zero		1


	//   ....[92]....
        /*11f4*/ 	.word	0x0002c2a0
        /*11f8*/ 	.word	0x0000001b
        /*11fc*/ 	.word	0x00038840
        /*1200*/ 	.short	0x010a
        /*1202*/ 	.byte	0x3f
	.zero		1


	//   ....[93]....
        /*1204*/ 	.word	0x0002c2f0
        /*1208*/ 	.word	0x00000003
        /*120c*/ 	.word	0x00038860
        /*1210*/ 	.short	0x010a
        /*1212*/ 	.byte	0x3f
	.zero		1


	//----- nvinfo : EIATTR_NUM_MBARRIERS
	.align		4
.L_389:
        /*1214*/ 	.byte	0x03, 0x38
        /*1216*/ 	.short	0x0016


	//----- nvinfo : EIATTR_EXIT_INSTR_OFFSETS
	.align		4
        /*1218*/ 	.byte	0x04, 0x1c
        /*121a*/ 	.short	(.L_391 - .L_390)


	//   ....[0]....
.L_390:
        /*121c*/ 	.word	0x00027720


	//----- nvinfo : EIATTR_MAX_THREADS
	.align		4
.L_391:
        /*1220*/ 	.byte	0x04, 0x05
        /*1222*/ 	.short	(.L_393 - .L_392)
.L_392:
        /*1224*/ 	.word	0x00000180
        /*1228*/ 	.word	0x00000001
        /*122c*/ 	.word	0x00000001


	//----- nvinfo : EIATTR_CRS_STACK_SIZE
	.align		4
.L_393:
        /*1230*/ 	.byte	0x04, 0x1e
        /*1232*/ 	.short	(.L_395 - .L_394)
.L_394:
        /*1234*/ 	.word	0x00000000


	//----- nvinfo : EIATTR_CBANK_PARAM_SIZE
	.align		4
.L_395:
        /*1238*/ 	.byte	0x03, 0x19
        /*123a*/ 	.short	0x0af0


	//----- nvinfo : EIATTR_PARAM_CBANK
	.align		4
        /*123c*/ 	.byte	0x04, 0x0a
        /*123e*/ 	.short	(.L_397 - .L_396)
	.align		4
.L_396:
        /*1240*/ 	.word	index@(.nv.constant0._ZN7cutlass13device_kernelIN5flash11enable_sm90INS1_16FlashAttnFwdSm90INS1_25CollectiveMainloopFwdSm90ILi2EN4cute5tupleIJNS5_1CILi1EEES8_S8_EEENS6_IJNS7_ILi128EEENS7_ILi80EEENS7_ILi256EEEEEELi256ENS_10bfloat16_tEfNS_4arch4Sm90ELb0ELb0ELb0ELb1ELb1ELb1ELb0ELb1ELb1ELb1ELb0ELb0EEENS1_21CollectiveEpilogueFwdINS6_IJSA_SC_SB_EEES9_SE_SG_Li256ELb1ELb1ELb0ELb0EEENS1_36VarlenDynamicPersistentTileSchedulerILi128ELi80ELi256ELi128ELb0ELb1ELb1ELb0ELb1ELb1EEEEEEEEEvNT_6ParamsE)
        /*1244*/ 	.short	0x0210
        /*1246*/ 	.short	0x0af0


	//----- nvinfo : EIATTR_SW_WAR
	.align		4
.L_397:
        /*1248*/ 	.byte	0x04, 0x36
        /*124a*/ 	.short	(.L_399 - .L_398)
.L_398:
        /*124c*/ 	.word	0x00000008
.L_399:


//--------------------- .nv.info._ZN7cutlass13device_kernelIN5flash11enable_sm90INS1_16FlashAttnFwdSm90INS1_25CollectiveMainloopFwdSm90ILi2EN4cute5tupleIJNS5_1CILi1EEES8_S8_EEENS6_IJNS7_ILi128EEENS7_ILi64EEENS7_ILi256EEEEEELi256ENS_10bfloat16_tEfNS_4arch4Sm90ELb0ELb1ELb0ELb0ELb1ELb0ELb0ELb1ELb1ELb1ELb0ELb0EEENS1_21CollectiveEpilogueFwdINS6_IJSA_SC_SB_EEES9_SE_SG_Li256ELb0ELb1ELb0ELb0EEENS1_30DynamicPersistentTileSchedulerILi256ELi128ELb0ELb1ELb1EEEEEEEEEvNT_6ParamsE --------------------------
	.section	.nv.info._ZN7cutlass13device_kernelIN5flash11enable_sm90INS1_16FlashAttnFwdSm90INS1_25CollectiveMainloopFwdSm90ILi2EN4cute5tupleIJNS5_1CILi1EEES8_S8_EEENS6_IJNS7_ILi128EEENS7_ILi64EEENS7_ILi256EEEEEELi256ENS_10bfloat16_tEfNS_4arch4Sm90ELb0ELb1ELb0ELb0ELb1ELb0ELb0ELb1ELb1ELb1ELb0ELb0EEENS1_21CollectiveEpilogueFwdINS6_IJSA_SC_SB_EEES9_SE_SG_Li256ELb0ELb1ELb0ELb0EEENS1_30DynamicPersistentTileSchedulerILi256ELi128ELb0ELb1ELb1EEEEEEEEEvNT_6ParamsE,"",@"SHT_CUDA_INFO"
	.sectionflags	@""
	.align	4


	//----- nvinfo : EIATTR_CUDA_API_VERSION
	.align		4
        /*0000*/ 	.byte	0x04, 0x37
        /*0002*/ 	.short	(.L_401 - .L_400)
.L_400:
        /*0004*/ 	.word	0x00000082


	//----- nvinfo : EIATTR_KPARAM_INFO
	.align		4
.L_401:
        /*0008*/ 	.byte	0x04, 0x17
        /*000a*/ 	.short	(.L_403 - .L_402)
.L_402:
        /*000c*/ 	.word	0x00000000
        /*0010*/ 	.short	0x0000
        /*0012*/ 	.short	0x0070
        /*0014*/ 	.byte	0x00, 0xf0, 0x01, 0x2a


	//----- nvinfo : EIATTR_SPARSE_MMA_MASK
	.align		4
.L_403:
        /*0018*/ 	.byte	0x03, 0x50
        /*001a*/ 	.short	0x0000


	//----- nvinfo : EIATTR_MAXREG_COUNT
	.align		4
        /*001c*/ 	.byte	0x03, 0x1b
        /*001e*/ 	.short	0x00a8


	//----- nvinfo : EIATTR_NUM_BARRIERS
	.align		4
        /*0020*/ 	.byte	0x02, 0x4c
        /*0022*/ 	.byte	0x09
	.zero		1


	//----- nvinfo : EIATTR_EXTERNS
	.align		4
        /*0024*/ 	.byte	0x04, 0x0f
        /*0026*/ 	.short	(.L_405 - .L_404)


	//   ....[0]....
	.align		4
.L_404:
        /*0028*/ 	.word	index@(__assertfail)


	//----- nvinfo : EIATTR_ANNOTATIONS
	.align		4
.L_405:
        /*002c*/ 	.byte	0x04, 0x55
        /*002e*/ 	.short	(.L_407 - .L_406)


	//   ....[0]....
.L_406:
        /*0030*/ 	.word	0x00000001
        /*0034*/ 	.byte	0xa0, 0x08, 0x00, 0x00, 0x01, 0x00, 0x00, 0x00, 0x60, 0x09, 0x00, 0x00, 0x01, 0x00, 0x00, 0x00
        /*0044*/ 	.byte	0xc0, 0xf4, 0x00, 0x00, 0x01, 0x00, 0x00, 0x00, 0x60, 0xf5, 0x00, 0x00, 0x01, 0x00, 0x00, 0x00
        /*0054*/ 	.byte	0x10, 0xf6, 0x00, 0x00, 0x01, 0x00, 0x00, 0x00, 0xe0, 0x1c, 0x01, 0x00, 0x01, 0x00, 0x00, 0x00
        /*0064*/ 	.byte	0x00, 0x1d, 0x01, 0x00, 0x01, 0x00, 0x00, 0x00, 0xf0, 0x34, 0x01, 0x00, 0x01, 0x00, 0x00, 0x00
        /*0074*/ 	.byte	0x90, 0x36, 0x01, 0x00


	//----- nvinfo : EIATTR_MERCURY_ISA_VERSION
	.align		4
.L_407:
        /*0078*/ 	.byte	0x03, 0x5f
        /*007a*/ 	.short	0x0101


	//----- nvinfo : EIATTR_INT_WARP_WIDE_INSTR_OFFSETS
	.align		4
        /*007c*/ 	.byte	0x04, 0x31
        /*007e*/ 	.short	(.L_409 - .L_408)


	//   ....[0]....
.L_408:
        /*0080*/ 	.word	0x000000c0


	//   ....[1]....
        /*0084*/ 	.word	0x000000d0


	//   ....[2]....
        /*0088*/ 	.word	0x00000170


	//   ....[3]....
        /*008c*/ 	.word	0x00010280


	//   ....[4]....
        /*0090*/ 	.word	0x00010310


	//   ....[5]....
        /*0094*/ 	.word	0x00012cf0


	//   ....[6]....
        /*0098*/ 	.word	0x00012d80


	//----- nvinfo : EIATTR_COOP_GROUP_MASK_REGIDS
	.align		4
.L_409:
        /*009c*/ 	.byte	0x04, 0x29
        /*009e*/ 	.short	(.L_411 - .L_410)


	//   ....[0]....
.L_410:
        /*00a0*/ 	.word	0xffffffff


	//   ....[1]....
        /*00a4*/ 	.word	0xffffffff


	//   ....[2]....
        /*00a8*/ 	.word	0xffffffff


	//   ....[3]....
        /*00ac*/ 	.word	0xffffffff


	//   ....[4]....
        /*00b0*/ 	.word	0xffffffff


	//   ....[5]....
        /*00b4*/ 	.word	0xffffffff


	//   ....[6]....
        /*00b8*/ 	.word	0xffffffff


	//   ....[7]....
        /*00bc*/ 	.word	0xffffffff


	//   ....[8]....
        /*00c0*/ 	.word	0xffffffff


	//   ....[9]....
        /*00c4*/ 	.word	0xffffffff


	//   ....[10]....
        /*00c8*/ 	.word	0xffffffff


	//   ....[11]....
        /*00cc*/ 	.word	0xffffffff


	//   ....[12]....
        /*00d0*/ 	.word	0xffffffff


	//   ....[13]....
        /*00d4*/ 	.word	0xffffffff


	//   ....[14]....
        /*00d8*/ 	.word	0xffffffff


	//   ....[15]....
        /*00dc*/ 	.word	0xffffffff


	//   ....[16]....
        /*00e0*/ 	.word	0xffffffff


	//   ....[17]....
        /*00e4*/ 	.word	0xffffffff


	//   ....[18]....
        /*00e8*/ 	.word	0xffffffff


	//   ....[19]....
        /*00ec*/ 	.word	0xffffffff


	//   ....[20]....
        /*00f0*/ 	.word	0xffffffff


	//   ....[21]....
        /*00f4*/ 	.word	0xffffffff


	//   ....[22]....
        /*00f8*/ 	.word	0xffffffff


	//   ....[23]....
        /*00fc*/ 	.word	0xffffffff


	//   ....[24]....
        /*0100*/ 	.word	0xffffffff


	//   ....[25]....
        /*0104*/ 	.word	0xffffffff


	//   ....[26]....
        /*0108*/ 	.word	0xffffffff


	//   ....[27]....
        /*010c*/ 	.word	0xffffffff


	//   ....[28]....
        /*0110*/ 	.word	0xffffffff


	//   ....[29]....
        /*0114*/ 	.word	0xffffffff


	//   ....[30]....
        /*0118*/ 	.word	0xffffffff


	//   ....[31]....
        /*011c*/ 	.word	0xffffffff


	//   ....[32]....
        /*0120*/ 	.word	0xffffffff


	//   ....[33]....
        /*0124*/ 	.word	0xffffffff


	//   ....[34]....
        /*0128*/ 	.word	0xffffffff


	//   ....[35]....
        /*012c*/ 	.word	0xffffffff


	//   ....[36]....
        /*0130*/ 	.word	0xffffffff


	//   ....[37]....
        /*0134*/ 	.word	0xffffffff


	//   ....[38]....
        /*0138*/ 	.word	0xffffffff


	//   ....[39]....
        /*013c*/ 	.word	0xffffffff


	//   ....[40]....
        /*0140*/ 	.word	0xffffffff


	//   ....[41]....
        /*0144*/ 	.word	0xffffffff


	//   ....[42]....
        /*0148*/ 	.word	0xffffffff


	//   ....[43]....
        /*014c*/ 	.word	0xffffffff


	//   ....[44]....
        /*0150*/ 	.word	0xffffffff


	//   ....[45]....
        /*0154*/ 	.word	0xffffffff


	//   ....[46]....
        /*0158*/ 	.word	0xffffffff


	//   ....[47]....
        /*015c*/ 	.word	0xffffffff


	//   ....[48]....
        /*0160*/ 	.word	0xffffffff


	//   ....[49]....
        /*0164*/ 	.word	0xffffffff


	//   ....[50]....
        /*0168*/ 	.word	0xffffffff


	//   ....[51]....
        /*016c*/ 	.word	0xffffffff


	//   ....[52]....
        /*0170*/ 	.word	0xffffffff


	//   ....[53]....
        /*0174*/ 	.word	0xffffffff


	//   ....[54]....
        /*0178*/ 	.word	0xffffffff


	//   ....[55]....
        /*017c*/ 	.word	0xffffffff


	//   ....[56]....
        /*0180*/ 	.word	0xffffffff


	//   ....[57]....
        /*0184*/ 	.word	0xffffffff


	//   ....[58]....
        /*0188*/ 	.word	0xffffffff


	//   ....[59]....
        /*018c*/ 	.word	0xffffffff


	//   ....[60]....
        /*0190*/ 	.word	0xffffffff


	//   ....[61]....
        /*0194*/ 	.word	0xffffffff


	//   ....[62]....
        /*0198*/ 	.word	0xffffffff


	//   ....[63]....
        /*019c*/ 	.word	0xffffffff


	//   ....[64]....
        /*01a0*/ 	.word	0xffffffff


	//   ....[65]....
        /*01a4*/ 	.word	0xffffffff


	//   ....[66]....
        /*01a8*/ 	.word	0xffffffff


	//   ....[67]....
        /*01ac*/ 	.word	0xffffffff


	//   ....[68]....
        /*01b0*/ 	.word	0xffffffff


	//   ....[69]....
        /*01b4*/ 	.word	0xffffffff


	//   ....[70]....
        /*01b8*/ 	.word	0xffffffff


	//   ....[71]....
        /*01bc*/ 	.word	0xffffffff


	//   ....[72]....
        /*01c0*/ 	.word	0xffffffff


	//   ....[73]....
        /*01c4*/ 	.word	0xffffffff


	//   ....[74]....
        /*01c8*/ 	.word	0xffffffff


	//   ....[75]....
        /*01cc*/ 	.word	0xffffffff


	//   ....[76]....
        /*01d0*/ 	.word	0xffffffff


	//   ....[77]....
        /*01d4*/ 	.word	0xffffffff


	//   ....[78]....
        /*01d8*/ 	.word	0xffffffff


	//   ....[79]....
        /*01dc*/ 	.word	0xffffffff


	//   ....[80]....
        /*01e0*/ 	.word	0xffffffff


	//   ....[81]....
        /*01e4*/ 	.word	0xffffffff


	//   ....[82]....
        /*01e8*/ 	.word	0xffffffff


	//   ....[83]....
        /*01ec*/ 	.word	0xffffffff


	//   ....[84]....
        /*01f0*/ 	.word	0xffffffff


	//   ....[85]....
        /*01f4*/ 	.word	0xffffffff


	//   ....[86]....
        /*01f8*/ 	.word	0xffffffff


	//   ....[87]....
        /*01fc*/ 	.word	0xffffffff


	//   ....[88]....
        /*0200*/ 	.word	0xffffffff


	//   ....[89]....
        /*0204*/ 	.word	0xffffffff


	//   ....[90]....
        /*0208*/ 	.word	0xffffffff


	//   ....[91]....
        /*020c*/ 	.word	0xffffffff


	//   ....[92]....
        /*0210*/ 	.word	0xffffffff


	//   ....[93]....
        /*0214*/ 	.word	0xffffffff


	//   ....[94]....
        /*0218*/ 	.word	0xffffffff


	//   ....[95]....
        /*021c*/ 	.word	0xffffffff


	//   ....[96]....
        /*0220*/ 	.word	0xffffffff


	//   ....[97]....
        /*0224*/ 	.word	0xffffffff


	//   ....[98]....
        /*0228*/ 	.word	0xffffffff


	//   ....[99]....
        /*022c*/ 	.word	0xffffffff


	//   ....[100]....
        /*0230*/ 	.word	0xffffffff


	//   ....[101]....
        /*0234*/ 	.word	0xffffffff


	//   ....[102]....
        /*0238*/ 	.word	0xffffffff


	//   ....[103]....
        /*023c*/ 	.word	0xffffffff


	//   ....[104]....
        /*0240*/ 	.word	0x0500000f


	//   ....[105]....
        /*0244*/ 	.word	0x0500000f


	//   ....[106]....
        /*0248*/ 	.word	0x0500000f


	//   ....[107]....
        /*024c*/ 	.word	0x0500000f


	//   ....[108]....
        /*0250*/ 	.word	0x0500000f


	//   ....[109]....
        /*0254*/ 	.word	0x0500000f


	//   ....[110]....
        /*0258*/ 	.word	0x0500000f


	//   ....[111]....
        /*025c*/ 	.word	0x0500000f


	//   ....[112]....
        /*0260*/ 	.word	0x0500000f


	//   ....[113]....
        /*0264*/ 	.word	0x0500000f


	//   ....[114]....
        /*0268*/ 	.word	0x0500000f


	//   ....[115]....
        /*026c*/ 	.word	0x0500000f


	//   ....[116]....
        /*0270*/ 	.word	0x0500000f


	//   ....[117]....
        /*0274*/ 	.word	0x0500000f


	//   ....[118]....
        /*0278*/ 	.word	0x0500000f


	//   ....[119]....
        /*027c*/ 	.word	0x0500000f


	//   ....[120]....
        /*0280*/ 	.word	0x0500000f


	//   ....[121]....
        /*0284*/ 	.word	0x0500000f


	//   ....[122]....
        /*0288*/ 	.word	0x0500000f


	//   ....[123]....
        /*028c*/ 	.word	0x0500000f


	//   ....[124]....
        /*0290*/ 	.word	0x0500000f


	//   ....[125]....
        /*0294*/ 	.word	0x0500000f


	//   ....[126]....
        /*0298*/ 	.word	0x0500000f


	//   ....[127]....
        /*029c*/ 	.word	0x0500000f


	//   ....[128]....
        /*02a0*/ 	.word	0x0500000f


	//   ....[129]....
        /*02a4*/ 	.word	0x0500000f


	//   ....[130]....
        /*02a8*/ 	.word	0x0500000f


	//   ....[131]....
        /*02ac*/ 	.word	0x0500000f


	//   ....[132]....
        /*02b0*/ 	.word	0x0500000f


	//   ....[133]....
        /*02b4*/ 	.word	0x0500000f


	//   ....[134]....
        /*02b8*/ 	.word	0x0500000f


	//   ....[135]....
        /*02bc*/ 	.word	0x0500000f


	//   ....[136]....
        /*02c0*/ 	.word	0x0500000f


	//   ....[137]....
        /*02c4*/ 	.word	0x0500000f


	//   ....[138]....
        /*02c8*/ 	.word	0x0500000f


	//   ....[139]....
        /*02cc*/ 	.word	0x0500000f


	//   ....[140]....
        /*02d0*/ 	.word	0x0500000f


	//   ....[141]....
        /*02d4*/ 	.word	0x0500000f


	//   ....[142]....
        /*02d8*/ 	.word	0x0500000f


	//   ....[143]....
        /*02dc*/ 	.word	0x0500000f


	//   ....[144]....
        /*02e0*/ 	.word	0x0500000f


	//   ....[145]....
        /*02e4*/ 	.word	0x0500000f


	//   ....[146]....
        /*02e8*/ 	.word	0x0500000f


	//   ....[147]....
        /*02ec*/ 	.word	0x0500000f


	//   ....[148]....
        /*02f0*/ 	.word	0x0500000f


	//   ....[149]....
        /*02f4*/ 	.word	0x0500000f


	//   ....[150]....
        /*02f8*/ 	.word	0x0500000f


	//   ....[151]....
        /*02fc*/ 	.word	0x0500000f


	//   ....[152]....
        /*0300*/ 	.word	0x0500000f


	//   ....[153]....
        /*0304*/ 	.word	0x0500000f


	//   ....[154]....
        /*0308*/ 	.word	0x0500000f


	//----- nvinfo : EIATTR_COOP_GROUP_INSTR_OFFSETS
	.align		4
.L_411:
        /*030c*/ 	.byte	0x04, 0x28
        /*030e*/ 	.short	(.L_413 - .L_412)


	//   ....[0]....
.L_412:
        /*0310*/ 	.word	0x00000070


	//   ....[1]....
        /*0314*/ 	.word	0x000000b0


	//   ....[2]....
        /*0318*/ 	.word	0x000002d0


	//   ....[3]....
        /*031c*/ 	.word	0x00000430


	//   ....[4]....
        /*0320*/ 	.word	0x00000550


	//   ....[5]....
        /*0324*/ 	.word	0x000006b0


	//   ....[6]....
        /*0328*/ 	.word	0x000019c0


	//   ....[7]....
        /*032c*/ 	.word	0x00002790


	//   ....[8]....
        /*0330*/ 	.word	0x000029f0


	//   ....[9]....
        /*0334*/ 	.word	0x00003380


	//   ....[10]....
        /*0338*/ 	.word	0x000034d0


	//   ....[11]....
        /*033c*/ 	.word	0x00003830


	//   ....[12]....
        /*0340*/ 	.word	0x000038c0


	//   ....[13]....
        /*0344*/ 	.word	0x000057d0


	//   ....[14]....
        /*0348*/ 	.word	0x00005a10


	//   ....[15]....
        /*034c*/ 	.word	0x00006100


	//   ....[16]....
        /*0350*/ 	.word	0x00006200


	//   ....[17]....
        /*0354*/ 	.word	0x00006590


	//   ....[18]....
        /*0358*/ 	.word	0x000065f0


	//   ....[19]....
        /*035c*/ 	.word	0x000083d0


	//   ....[20]....
        /*0360*/ 	.word	0x000083e0


	//   ....[21]....
        /*0364*/ 	.word	0x00008410


	//   ....[22]....
        /*0368*/ 	.word	0x00008420


	//   ....[23]....
        /*036c*/ 	.word	0x0000a020


	//   ....[24]....
        /*0370*/ 	.word	0x0000a250


	//   ....[25]....
        /*0374*/ 	.word	0x0000a940


	//   ....[26]....
        /*0378*/ 	.word	0x0000aa40


	//   ....[27]....
        /*037c*/ 	.word	0x0000add0


	//   ....[28]....
        /*0380*/ 	.word	0x0000ae30


	//   ....[29]....
        /*0384*/ 	.word	0x0000be60


	//   ....[30]....
        /*0388*/ 	.word	0x0000be90


	//   ....[31]....
        /*038c*/ 	.word	0x0000bf50


	//   ....[32]....
        /*0390*/ 	.word	0x0000bf60


	//   ....[33]....
        /*0394*/ 	.word	0x0000dcf0


	//   ....[34]....
        /*0398*/ 	.word	0x0000dd20


	//   ....[35]....
        /*039c*/ 	.word	0x0000dd50


	//   ....[36]....
        /*03a0*/ 	.word	0x0000ddb0


	//   ....[37]....
        /*03a4*/ 	.word	0x0000e2a0


	//   ....[38]....
        /*03a8*/ 	.word	0x0000e2e0


	//   ....[39]....
        /*03ac*/ 	.word	0x0000e420


	//   ....[40]....
        /*03b0*/ 	.word	0x0000e440


	//   ....[41]....
        /*03b4*/ 	.word	0x0000e580


	//   ....[42]....
        /*03b8*/ 	.word	0x0000e5a0


	//   ....[43]....
        /*03bc*/ 	.word	0x0000e6f0


	//   ....[44]....
        /*03c0*/ 	.word	0x0000e710


	//   ....[45]....
        /*03c4*/ 	.word	0x0000ee90


	//   ....[46]....
        /*03c8*/ 	.word	0x0000eeb0


	//   ....[47]....
        /*03cc*/ 	.word	0x0000eff0


	//   ....[48]....
        /*03d0*/ 	.word	0x0000f010


	//   ....[49]....
        /*03d4*/ 	.word	0x0000f150


	//   ....[50]....
        /*03d8*/ 	.word	0x0000f170


	//   ....[51]....
        /*03dc*/ 	.word	0x0000f2c0


	//   ....[52]....
        /*03e0*/ 	.word	0x0000f2e0


	//   ....[53]....
        /*03e4*/ 	.word	0x0000f4f0


	//   ....[54]....
        /*03e8*/ 	.word	0x00010e00


	//   ....[55]....
        /*03ec*/ 	.word	0x00010e20


	//   ....[56]....
        /*03f0*/ 	.word	0x00010e30


	//   ....[57]....
        /*03f4*/ 	.word	0x00010e70


	//   ....[58]....
        /*03f8*/ 	.word	0x00010f10


	//   ....[59]....
        /*03fc*/ 	.word	0x00010f30


	//   ....[60]....
        /*0400*/ 	.word	0x00010fd0


	//   ....[61]....
        /*0404*/ 	.word	0x00010ff0


	//   ....[62]....
        /*0408*/ 	.word	0x00011660


	//   ....[63]....
        /*040c*/ 	.word	0x00011680


	//   ....[64]....
        /*0410*/ 	.word	0x000116b0


	//   ....[65]....
        /*0414*/ 	.word	0x000116f0


	//   ....[66]....
        /*0418*/ 	.word	0x00011780


	//   ....[67]....
        /*041c*/ 	.word	0x000117b0


	//   ....[68]....
        /*0420*/ 	.word	0x00011840


	//   ....[69]....
        /*0424*/ 	.word	0x00011870


	//   ....[70]....
        /*0428*/ 	.word	0x00011900


	//   ....[71]....
        /*042c*/ 	.word	0x00011920


	//   ....[72]....
        /*0430*/ 	.word	0x000119c0


	//   ....[73]....
        /*0434*/ 	.word	0x000119f0


	//   ....[74]....
        /*0438*/ 	.word	0x00011a80


	//   ....[75]....
        /*043c*/ 	.word	0x00011ab0


	//   ....[76]....
        /*0440*/ 	.word	0x00011b40


	//   ....[77]....
        /*0444*/ 	.word	0x00011b60


	//   ....[78]....
        /*0448*/ 	.word	0x000122b0


	//   ....[79]....
        /*044c*/ 	.word	0x000122e0


	//   ....[80]....
        /*0450*/ 	.word	0x000122f0


	//   ....[81]....
        /*0454*/ 	.word	0x00012310


	//   ....[82]....
        /*0458*/ 	.word	0x00012380


	//   ....[83]....
        /*045c*/ 	.word	0x000123a0


	//   ....[84]....
        /*0460*/ 	.word	0x00012400


	//   ....[85]....
        /*0464*/ 	.word	0x00012420


	//   ....[86]....
        /*0468*/ 	.word	0x000126f0


	//   ....[87]....
        /*046c*/ 	.word	0x00012710


	//   ....[88]....
        /*0470*/ 	.word	0x00012730


	//   ....[89]....
        /*0474*/ 	.word	0x000127d0


	//   ....[90]....
        /*0478*/ 	.word	0x000127f0


	//   ....[91]....
        /*047c*/ 	.word	0x00012890


	//   ....[92]....
        /*0480*/ 	.word	0x000128b0


	//   ....[93]....
        /*0484*/ 	.word	0x000128c0


	//   ....[94]....
        /*0488*/ 	.word	0x00012ee0


	//   ....[95]....
        /*048c*/ 	.word	0x00012f00


	//   ....[96]....
        /*0490*/ 	.word	0x00012f10


	//   ....[97]....
        /*0494*/ 	.word	0x00012f30


	//   ....[98]....
        /*0498*/ 	.word	0x00012ff0


	//   ....[99]....
        /*049c*/ 	.word	0x00013020


	//   ....[100]....
        /*04a0*/ 	.word	0x00013030


	//   ....[101]....
        /*04a4*/ 	.word	0x000130c0


	//   ....[102]....
        /*04a8*/ 	.word	0x00013430


	//   ....[103]....
        /*04ac*/ 	.word	0x00013610


	//   ....[104]....
        /*04b0*/ 	.word	0x00013c80


	//   ....[105]....
        /*04b4*/ 	.word	0x00013d60


	//   ....[106]....
        /*04b8*/ 	.word	0x00013e00


	//   ....[107]....
        /*04bc*/ 	.word	0x00013e80


	//   ....[108]....
        /*04c0*/ 	.word	0x00013f50


	//   ....[109]....
        /*04c4*/ 	.word	0x00013fe0


	//   ....[110]....
        /*04c8*/ 	.word	0x000140c0


	//   ....[111]....
        /*04cc*/ 	.word	0x00014140


	//   ....[112]....
        /*04d0*/ 	.word	0x00014220


	//   ....[113]....
        /*04d4*/ 	.word	0x000142b0


	//   ....[114]....
        /*04d8*/ 	.word	0x00014320


	//   ....[115]....
        /*04dc*/ 	.word	0x000143a0


	//   ....[116]....
        /*04e0*/ 	.word	0x00014470


	//   ....[117]....
        /*04e4*/ 	.word	0x000144e0


	//   ....[118]....
        /*04e8*/ 	.word	0x000145e0


	//   ....[119]....
        /*04ec*/ 	.word	0x00014660


	//   ....[120]....
        /*04f0*/ 	.word	0x00014750


	//   ....[121]....
        /*04f4*/ 	.word	0x000147c0


	//   ....[122]....
        /*04f8*/ 	.word	0x000148c0


	//   ....[123]....
        /*04fc*/ 	.word	0x00014930


	//   ....[124]....
        /*0500*/ 	.word	0x00014a30


	//   ....[125]....
        /*0504*/ 	.word	0x00014aa0


	//   ....[126]....
        /*0508*/ 	.word	0x00014ba0


	//   ....[127]....
        /*050c*/ 	.word	0x00014c10


	//   ....[128]....
        /*0510*/ 	.word	0x00014cf0


	//   ....[129]....
        /*0514*/ 	.word	0x00014e20


	//   ....[130]....
        /*0518*/ 	.word	0x00014ec0


	//   ....[131]....
        /*051c*/ 	.word	0x00014f30


	//   ....[132]....
        /*0520*/ 	.word	0x00015000


	//   ....[133]....
        /*0524*/ 	.word	0x00015060


	//   ....[134]....
        /*0528*/ 	.word	0x00015130


	//   ....[135]....
        /*052c*/ 	.word	0x00015190


	//   ....[136]....
        /*0530*/ 	.word	0x00015260


	//   ....[137]....
        /*0534*/ 	.word	0x00015340


	//   ....[138]....
        /*0538*/ 	.word	0x000153e0


	//   ....[139]....
        /*053c*/ 	.word	0x00015440


	//   ....[140]....
        /*0540*/ 	.word	0x00015550


	//   ....[141]....
        /*0544*/ 	.word	0x000155b0


	//   ....[142]....
        /*0548*/ 	.word	0x000156c0


	//   ....[143]....
        /*054c*/ 	.word	0x00015720


	//   ....[144]....
        /*0550*/ 	.word	0x000157e0


	//   ....[145]....
        /*0554*/ 	.word	0x00015940


	//   ....[146]....
        /*0558*/ 	.word	0x000159e0


	//   ....[147]....
        /*055c*/ 	.word	0x00015a40


	//   ....[148]....
        /*0560*/ 	.word	0x00015b10


	//   ....[149]....
        /*0564*/ 	.word	0x00015bf0


	//   ....[150]....
        /*0568*/ 	.word	0x00015cb0


	//   ....[151]....
        /*056c*/ 	.word	0x00015d90


	//   ....[152]....
        /*0570*/ 	.word	0x00015e50


	//   ....[153]....
        /*0574*/ 	.word	0x00015f60


	//   ....[154]....
        /*0578*/ 	.word	0x00016080


	//----- nvinfo : EIATTR_REG_RECONFIG
	.align		4
.L_413:
        /*057c*/ 	.byte	0x01, 0x54
	.zero		2


	//----- nvinfo : EIATTR_SYSCALL_OFFSETS
	.align		4
        /*0580*/ 	.byte	0x04, 0x46
        /*0582*/ 	.short	(.L_415 - .L_414)


	//   ....[0]....
.L_414:
        /*0584*/ 	.word	0x00001ba0


	//   ....[1]....
        /*0588*/ 	.word	0x00010470


	//   ....[2]....
        /*058c*/ 	.word	0x000105c0


	//   ....[3]....
        /*0590*/ 	.word	0x000106b0


	//   ....[4]....
        /*0594*/ 	.word	0x00011310


	//----- nvinfo : EIATTR_MBARRIER_INSTR_OFFSETS
	.align		4
.L_415:
        /*0598*/ 	.byte	0x04, 0x39
        /*059a*/ 	.short	(.L_417 - .L_416)


	//   ....[0]....
.L_416:
        /*059c*/ 	.word	0x00000180
        /*05a0*/ 	.word	0x000000ff
        /*05a4*/ 	.word	0x00030800
        /*05a8*/ 	.short	0x0100
        /*05aa*/ 	.byte	0x08
	.zero		1


	//   ....[1]....
        /*05ac*/ 	.word	0x00000190
        /*05b0*/ 	.word	0x000000ff
        /*05b4*/ 	.word	0x00030820
        /*05b8*/ 	.short	0x0100
        /*05ba*/ 	.byte	0x08
	.zero		1


	//   ....[2]....
        /*05bc*/ 	.word	0x00000280
        /*05c0*/ 	.word	0x000000ff
        /*05c4*/ 	.word	0x00030830
        /*05c8*/ 	.short	0x0100
        /*05ca*/ 	.byte	0x08
	.zero		1


	//   ....[3]....
        /*05cc*/ 	.word	0x00000290
        /*05d0*/ 	.word	0x000000ff
        /*05d4*/ 	.word	0x00030840
        /*05d8*/ 	.short	0x0100
        /*05da*/ 	.byte	0x08
	.zero		1


	//   ....[4]....
        /*05dc*/ 	.word	0x000002a0
        /*05e0*/ 	.word	0x000000ff
        /*05e4*/ 	.word	0x00030838
        /*05e8*/ 	.short	0x0100
        /*05ea*/ 	.byte	0x08
	.zero		1


	//   ....[5]....
        /*05ec*/ 	.word	0x000002b0
        /*05f0*/ 	.word	0x000000ff
        /*05f4*/ 	.word	0x00030848
        /*05f8*/ 	.short	0x0100
        /*05fa*/ 	.byte	0x08
	.zero		1


	//   ....[6]....
        /*05fc*/ 	.word	0x000003e0
        /*0600*/ 	.word	0x000000ff
        /*0604*/ 	.word	0x00030850
        /*0608*/ 	.short	0x0100
        /*060a*/ 	.byte	0x08
	.zero		1


	//   ....[7]....
        /*060c*/ 	.word	0x000003f0
        /*0610*/ 	.word	0x000000ff
        /*0614*/ 	.word	0x00030860
        /*0618*/ 	.short	0x0100
        /*061a*/ 	.byte	0x08
	.zero		1


	//   ....[8]....
        /*061c*/ 	.word	0x00000400
        /*0620*/ 	.word	0x000000ff
        /*0624*/ 	.word	0x00030858
        /*0628*/ 	.short	0x0100
        /*062a*/ 	.byte	0x08
	.zero		1


	//   ....[9]....
        /*062c*/ 	.word	0x00000410
        /*0630*/ 	.word	0x000000ff
        /*0634*/ 	.word	0x00030868
        /*0638*/ 	.short	0x0100
        /*063a*/ 	.byte	0x08
	.zero		1


	//   ....[10]....
        /*063c*/ 	.word	0x00000500
        /*0640*/ 	.word	0x000000ff
        /*0644*/ 	.word	0x00030870
        /*0648*/ 	.short	0x0100
        /*064a*/ 	.byte	0x06
	.zero		1


	//   ....[11]....
        /*064c*/ 	.word	0x00000510
        /*0650*/ 	.word	0x000000ff
        /*0654*/ 	.word	0x00030880
        /*0658*/ 	.short	0x0100
        /*065a*/ 	.byte	0x06
	.zero		1


	//   ....[12]....
        /*065c*/ 	.word	0x00000520
        /*0660*/ 	.word	0x000000ff
        /*0664*/ 	.word	0x00030878
        /*0668*/ 	.short	0x0100
        /*066a*/ 	.byte	0x06
	.zero		1


	//   ....[13]....
        /*066c*/ 	.word	0x00000530
        /*0670*/ 	.word	0x000000ff
        /*0674*/ 	.word	0x00030888
        /*0678*/ 	.short	0x0100
        /*067a*/ 	.byte	0x06
	.zero		1


	//   ....[14]....
        /*067c*/ 	.word	0x00000660
        /*0680*/ 	.word	0x000000ff
        /*0684*/ 	.word	0x00030890
        /*0688*/ 	.short	0x0100
        /*068a*/ 	.byte	0x08
	.zero		1


	//   ....[15]....
        /*068c*/ 	.word	0x00000670
        /*0690*/ 	.word	0x000000ff
        /*0694*/ 	.word	0x000308a0
        /*0698*/ 	.short	0x0100
        /*069a*/ 	.byte	0x08
	.zero		1


	//   ....[16]....
        /*069c*/ 	.word	0x00000680
        /*06a0*/ 	.word	0x000000ff
        /*06a4*/ 	.word	0x00030898
        /*06a8*/ 	.short	0x0100
        /*06aa*/ 	.byte	0x08
	.zero		1


	//   ....[17]....
        /*06ac*/ 	.word	0x00000690
        /*06b0*/ 	.word	0x000000ff
        /*06b4*/ 	.word	0x000308a8
        /*06b8*/ 	.short	0x0100
        /*06ba*/ 	.byte	0x08
	.zero		1


	//   ....[18]....
        /*06bc*/ 	.word	0x000007d0
        /*06c0*/ 	.word	0x000000ff
        /*06c4*/ 	.word	0x000308b0
        /*06c8*/ 	.short	0x0100
        /*06ca*/ 	.byte	0x08
	.zero		1


	//   ....[19]....
        /*06cc*/ 	.word	0x000007e0
        /*06d0*/ 	.word	0x000000ff
        /*06d4*/ 	.word	0x000308c0
        /*06d8*/ 	.short	0x0100
        /*06da*/ 	.byte	0x08
	.zero		1


	//   ....[20]....
        /*06dc*/ 	.word	0x000007f0
        /*06e0*/ 	.word	0x000000ff
        /*06e4*/ 	.word	0x000308b8
        /*06e8*/ 	.short	0x0100
        /*06ea*/ 	.byte	0x08
	.zero		1


	//   ....[21]....
        /*06ec*/ 	.word	0x00000800
        /*06f0*/ 	.word	0x000000ff
        /*06f4*/ 	.word	0x000308c8
        /*06f8*/ 	.short	0x0100
        /*06fa*/ 	.byte	0x08
	.zero		1


	//   ....[22]....
        /*06fc*/ 	.word	0x00001c40
        /*0700*/ 	.word	0x000000ff
        /*0704*/ 	.word	0x00030800
        /*0708*/ 	.short	0x010a
        /*070a*/ 	.byte	0x28
	.zero		1


	//   ....[23]....
        /*070c*/ 	.word	0x00001cc0
        /*0710*/ 	.word	0x00000003
        /*0714*/ 	.word	0x00030830
        /*0718*/ 	.short	0x010a
        /*071a*/ 	.byte	0x3f
	.zero		1


	//   ....[24]....
        /*071c*/ 	.word	0x00001d00
        /*0720*/ 	.word	0x00000003
        /*0724*/ 	.word	0x00030830
        /*0728*/ 	.short	0x010a
        /*072a*/ 	.byte	0x3f
	.zero		1


	//   ....[25]....
        /*072c*/ 	.word	0x000027b0
        /*0730*/ 	.word	0x000000ff
        /*0734*/ 	.word	0x00000000
        /*0738*/ 	.short	0x0101
        /*073a*/ 	.byte	0x04
	.zero		1


	//   ....[26]....
        /*073c*/ 	.word	0x000045b0
        /*0740*/ 	.word	0x000000ff
        /*0744*/ 	.word	0x00030830
        /*0748*/ 	.short	0x010a
        /*074a*/ 	.byte	0x06
	.zero		1


	//   ....[27]....
        /*074c*/ 	.word	0x000045f0
        /*0750*/ 	.word	0x000000ff
        /*0754*/ 	.word	0x00030830
        /*0758*/ 	.short	0x010a
        /*075a*/ 	.byte	0x06
	.zero		1


	//   ....[28]....
        /*075c*/ 	.word	0x00005470
        /*0760*/ 	.word	0x000000ff
        /*0764*/ 	.word	0x00030850
        /*0768*/ 	.short	0x010a
        /*076a*/ 	.byte	0x05
	.zero		1


	//   ....[29]....
        /*076c*/ 	.word	0x000054b0
        /*0770*/ 	.word	0x000000ff
        /*0774*/ 	.word	0x00030850
        /*0778*/ 	.short	0x010a
        /*077a*/ 	.byte	0x05
	.zero		1


	//   ....[30]....
        /*077c*/ 	.word	0x00005830
        /*0780*/ 	.word	0x000000ff
        /*0784*/ 	.word	0x00000000
        /*0788*/ 	.short	0x0101
        /*078a*/ 	.byte	0x06
	.zero		1


	//   ....[31]....
        /*078c*/ 	.word	0x00006cd0
        /*0790*/ 	.word	0x000000ff
        /*0794*/ 	.word	0x00000000
        /*0798*/ 	.short	0x0101
        /*079a*/ 	.byte	0x05
	.zero		1


	//   ....[32]....
        /*079c*/ 	.word	0x00007080
        /*07a0*/ 	.word	0x000000ff
        /*07a4*/ 	.word	0x00030830
        /*07a8*/ 	.short	0x010a
        /*07aa*/ 	.byte	0x06
	.zero		1


	//   ....[33]....
        /*07ac*/ 	.word	0x000070c0
        /*07b0*/ 	.word	0x000000ff
        /*07b4*/ 	.word	0x00030830
        /*07b8*/ 	.short	0x010a
        /*07ba*/ 	.byte	0x06
	.zero		1


	//   ....[34]....
        /*07bc*/ 	.word	0x00007f40
        /*07c0*/ 	.word	0x000000ff
        /*07c4*/ 	.word	0x00030850
        /*07c8*/ 	.short	0x010a
        /*07ca*/ 	.byte	0x05
	.zero		1


	//   ....[35]....
        /*07cc*/ 	.word	0x00007f80
        /*07d0*/ 	.word	0x000000ff
        /*07d4*/ 	.word	0x00030850
        /*07d8*/ 	.short	0x010a
        /*07da*/ 	.byte	0x05
	.zero		1


	//   ....[36]....
        /*07dc*/ 	.word	0x000082f0
        /*07e0*/ 	.word	0x000000ff
        /*07e4*/ 	.word	0x00000000
        /*07e8*/ 	.short	0x0101
        /*07ea*/ 	.byte	0x06
	.zero		1


	//   ....[37]....
        /*07ec*/ 	.word	0x00008c60
        /*07f0*/ 	.word	0x000000ff
        /*07f4*/ 	.word	0x00000000
        /*07f8*/ 	.short	0x0101
        /*07fa*/ 	.byte	0x05
	.zero		1


	//   ....[38]....
        /*07fc*/ 	.word	0x00008e00
        /*0800*/ 	.word	0x000000ff
        /*0804*/ 	.word	0x00030830
        /*0808*/ 	.short	0x010a
        /*080a*/ 	.byte	0x05
	.zero		1


	//   ....[39]....
        /*080c*/ 	.word	0x00008e40
        /*0810*/ 	.word	0x000000ff
        /*0814*/ 	.word	0x00030830
        /*0818*/ 	.short	0x010a
        /*081a*/ 	.byte	0x05
	.zero		1


	//   ....[40]....
        /*081c*/ 	.word	0x00009cc0
        /*0820*/ 	.word	0x000000ff
        /*0824*/ 	.word	0x00030850
        /*0828*/ 	.short	0x010a
        /*082a*/ 	.byte	0x05
	.zero		1


	//   ....[41]....
        /*082c*/ 	.word	0x00009d00
        /*0830*/ 	.word	0x000000ff
        /*0834*/ 	.word	0x00030850
        /*0838*/ 	.short	0x010a
        /*083a*/ 	.byte	0x05
	.zero		1


	//   ....[42]....
        /*083c*/ 	.word	0x0000a040
        /*0840*/ 	.word	0x000000ff
        /*0844*/ 	.word	0x00000000
        /*0848*/ 	.short	0x0101
        /*084a*/ 	.byte	0x04
	.zero		1


	//   ....[43]....
        /*084c*/ 	.word	0x0000b530
        /*0850*/ 	.word	0x000000ff
        /*0854*/ 	.word	0x00000000
        /*0858*/ 	.short	0x0101
        /*085a*/ 	.byte	0x05
	.zero		1


	//   ....[44]....
        /*085c*/ 	.word	0x0000bdd0
        /*0860*/ 	.word	0x000000ff
        /*0864*/ 	.word	0x00030850
        /*0868*/ 	.short	0x010a
        /*086a*/ 	.byte	0x05
	.zero		1


	//   ....[45]....
        /*086c*/ 	.word	0x0000be10
        /*0870*/ 	.word	0x000000ff
        /*0874*/ 	.word	0x00030850
        /*0878*/ 	.short	0x010a
        /*087a*/ 	.byte	0x05
	.zero		1


	//   ....[46]....
        /*087c*/ 	.word	0x0000c3c0
        /*0880*/ 	.word	0x000000ff
        /*0884*/ 	.word	0x00000000
        /*0888*/ 	.short	0x0101
        /*088a*/ 	.byte	0x04
	.zero		1


	//   ....[47]....
        /*088c*/ 	.word	0x0000e2d0
        /*0890*/ 	.word	0x000000c5
        /*0894*/ 	.word	0x00000000
        /*0898*/ 	.short	0x0101
        /*089a*/ 	.byte	0x3f
	.zero		1


	//   ....[48]....
        /*089c*/ 	.word	0x00010c00
        /*08a0*/ 	.word	0x00000004
        /*08a4*/ 	.word	0x00030840
        /*08a8*/ 	.short	0x010a
        /*08aa*/ 	.byte	0x3f
	.zero		1


	//   ....[49]....
        /*08ac*/ 	.word	0x00011100
        /*08b0*/ 	.word	0x00000004
        /*08b4*/ 	.word	0x00030830
        /*08b8*/ 	.short	0x0107
        /*08ba*/ 	.byte	0x3f
	.zero		1


	//   ....[50]....
        /*08bc*/ 	.word	0x000111c0
        /*08c0*/ 	.word	0x00000004
        /*08c4*/ 	.word	0x00030830
        /*08c8*/ 	.short	0x0101
        /*08ca*/ 	.byte	0x3f
	.zero		1


	//   ....[51]....
        /*08cc*/ 	.word	0x00011c70
        /*08d0*/ 	.word	0x00000011
        /*08d4*/ 	.word	0x00030800
        /*08d8*/ 	.short	0x0107
        /*08da*/ 	.byte	0x3f
	.zero		1


	//   ....[52]....
        /*08dc*/ 	.word	0x00011d60
        /*08e0*/ 	.word	0x00000011
        /*08e4*/ 	.word	0x00030800
        /*08e8*/ 	.short	0x0101
        /*08ea*/ 	.byte	0x3f
	.zero		1


	//   ....[53]....
        /*08ec*/ 	.word	0x00011d80
        /*08f0*/ 	.word	0x00000011
        /*08f4*/ 	.word	0x00030820
        /*08f8*/ 	.short	0x010a
        /*08fa*/ 	.byte	0x3f
	.zero		1


	//   ....[54]....
        /*08fc*/ 	.word	0x000120d0
        /*0900*/ 	.word	0x00000007
        /*0904*/ 	.word	0x00030840
        /*0908*/ 	.short	0x010a
        /*090a*/ 	.byte	0x3f
	.zero		1


	//   ....[55]....
        /*090c*/ 	.word	0x00012510
        /*0910*/ 	.word	0x00000007
        /*0914*/ 	.word	0x00030830
        /*0918*/ 	.short	0x0107
        /*091a*/ 	.byte	0x3f
	.zero		1


	//   ....[56]....
        /*091c*/ 	.word	0x000125c0
        /*0920*/ 	.word	0x00000007
        /*0924*/ 	.word	0x00030830
        /*0928*/ 	.short	0x0101
        /*092a*/ 	.byte	0x3f
	.zero		1


	//   ....[57]....
        /*092c*/ 	.word	0x00012620
        /*0930*/ 	.word	0x00000007
        /*0934*/ 	.word	0x00030860
        /*0938*/ 	.short	0x010a
        /*093a*/ 	.byte	0x3f
	.zero		1


	//   ....[58]....
        /*093c*/ 	.word	0x00012ad0
        /*0940*/ 	.word	0x00000007
        /*0944*/ 	.word	0x00030850
        /*0948*/ 	.short	0x0107
        /*094a*/ 	.byte	0x3f
	.zero		1


	//   ....[59]....
        /*094c*/ 	.word	0x00012c20
        /*0950*/ 	.word	0x00000007
        /*0954*/ 	.word	0x00030850
        /*0958*/ 	.short	0x0101
        /*095a*/ 	.byte	0x3f
	.zero		1


	//   ....[60]....
        /*095c*/ 	.word	0x00012e20
        /*0960*/ 	.word	0x00000004
        /*0964*/ 	.word	0x00030860
        /*0968*/ 	.short	0x010a
        /*096a*/ 	.byte	0x3f
	.zero		1


	//   ....[61]....
        /*096c*/ 	.word	0x00013240
        /*0970*/ 	.word	0x00000004
        /*0974*/ 	.word	0x00030850
        /*0978*/ 	.short	0x0107
        /*097a*/ 	.byte	0x3f
	.zero		1


	//   ....[62]....
        /*097c*/ 	.word	0x000132f0
        /*0980*/ 	.word	0x00000004
        /*0984*/ 	.word	0x00030850
        /*0988*/ 	.short	0x0101
        /*098a*/ 	.byte	0x3f
	.zero		1


	//   ....[63]....
        /*098c*/ 	.word	0x00013590
        /*0990*/ 	.word	0x00000005
        /*0994*/ 	.word	0x00030820
        /*0998*/ 	.short	0x010a
        /*099a*/ 	.byte	0x3f
	.zero		1


	//   ....[64]....
        /*099c*/ 	.word	0x00013730
        /*09a0*/ 	.word	0x00000003
        /*09a4*/ 	.word	0x00030840
        /*09a8*/ 	.short	0x010a
        /*09aa*/ 	.byte	0x3f
	.zero		1


	//   ....[65]....
        /*09ac*/ 	.word	0x000137d0
        /*09b0*/ 	.word	0x00000017
        /*09b4*/ 	.word	0x00030840
        /*09b8*/ 	.short	0x010a
        /*09ba*/ 	.byte	0x3f
	.zero		1


	//   ....[66]....
        /*09bc*/ 	.word	0x00013810
        /*09c0*/ 	.word	0x00000003
        /*09c4*/ 	.word	0x00030860
        /*09c8*/ 	.short	0x010a
        /*09ca*/ 	.byte	0x3f
	.zero		1


	//   ....[67]....
        /*09cc*/ 	.word	0x00013850
        /*09d0*/ 	.word	0x00000017
        /*09d4*/ 	.word	0x00030860
        /*09d8*/ 	.short	0x010a
        /*09da*/ 	.byte	0x3f
	.zero		1


	//   ....[68]....
        /*09dc*/ 	.word	0x000138c0
        /*09e0*/ 	.word	0x00000003
        /*09e4*/ 	.word	0x00030800
        /*09e8*/ 	.short	0x010a
        /*09ea*/ 	.byte	0x3f
	.zero		1


	//   ....[69]....
        /*09ec*/ 	.word	0x00013910
        /*09f0*/ 	.word	0x00000003
        /*09f4*/ 	.word	0x00030830
        /*09f8*/ 	.short	0x010a
        /*09fa*/ 	.byte	0x3f
	.zero		1


	//   ....[70]....
        /*09fc*/ 	.word	0x00013970
        /*0a00*/ 	.word	0x00000004
        /*0a04*/ 	.word	0x00030830
        /*0a08*/ 	.short	0x010a
        /*0a0a*/ 	.byte	0x3f
	.zero		1


	//   ....[71]....
        /*0a0c*/ 	.word	0x000139d0
        /*0a10*/ 	.word	0x00000003
        /*0a14*/ 	.word	0x00030850
        /*0a18*/ 	.short	0x010a
        /*0a1a*/ 	.byte	0x3f
	.zero		1


	//   ....[72]....
        /*0a1c*/ 	.word	0x00013a30
        /*0a20*/ 	.word	0x00000004
        /*0a24*/ 	.word	0x00030830
        /*0a28*/ 	.short	0x010a
        /*0a2a*/ 	.byte	0x3f
	.zero		1


	//   ....[73]....
        /*0a2c*/ 	.word	0x00013a90
        /*0a30*/ 	.word	0x00000003
        /*0a34*/ 	.word	0x00030850
        /*0a38*/ 	.short	0x010a
        /*0a3a*/ 	.byte	0x3f
	.zero		1


	//   ....[74]....
        /*0a3c*/ 	.word	0x00013af0
        /*0a40*/ 	.word	0x00000004
        /*0a44*/ 	.word	0x00030830
        /*0a48*/ 	.short	0x010a
        /*0a4a*/ 	.byte	0x3f
	.zero		1


	//   ....[75]....
        /*0a4c*/ 	.word	0x00013b50
        /*0a50*/ 	.word	0x00000003
        /*0a54*/ 	.word	0x00030850
        /*0a58*/ 	.short	0x010a
        /*0a5a*/ 	.byte	0x3f
	.zero		1


	//   ....[76]....
        /*0a5c*/ 	.word	0x00013bb0
        /*0a60*/ 	.word	0x00000007
        /*0a64*/ 	.word	0x00030850
        /*0a68*/ 	.short	0x010a
        /*0a6a*/ 	.byte	0x3f
	.zero		1


	//   ....[77]....
        /*0a6c*/ 	.word	0x00013cb0
        /*0a70*/ 	.word	0x00000004
        /*0a74*/ 	.word	0x00030840
        /*0a78*/ 	.short	0x010a
        /*0a7a*/ 	.byte	0x3f
	.zero		1


	//   ....[78]....
        /*0a7c*/ 	.word	0x00014d20
        /*0a80*/ 	.word	0x00000011
        /*0a84*/ 	.word	0x00030820
        /*0a88*/ 	.short	0x010a
        /*0a8a*/ 	.byte	0x3f
	.zero		1


	//   ....[79]....
        /*0a8c*/ 	.word	0x00014d70
        /*0a90*/ 	.word	0x00000007
        /*0a94*/ 	.word	0x00030840
        /*0a98*/ 	.short	0x010a
        /*0a9a*/ 	.byte	0x3f
	.zero		1


	//   ....[80]....
        /*0a9c*/ 	.word	0x00015290
        /*0aa0*/ 	.word	0x00000007
        /*0aa4*/ 	.word	0x00030860
        /*0aa8*/ 	.short	0x010a
        /*0aaa*/ 	.byte	0x3f
	.zero		1


	//   ....[81]....
        /*0aac*/ 	.word	0x00015890
        /*0ab0*/ 	.word	0x00000004
        /*0ab4*/ 	.word	0x00030860
        /*0ab8*/ 	.short	0x010a
        /*0aba*/ 	.byte	0x3f
	.zero		1


	//   ....[82]....
        /*0abc*/ 	.word	0x00015fa0
        /*0ac0*/ 	.word	0x00000005
        /*0ac4*/ 	.word	0x00030820
        /*0ac8*/ 	.short	0x010a
        /*0aca*/ 	.byte	0x3f
	.zero		1


	//   ....[83]....
        /*0acc*/ 	.word	0x00016140
        /*0ad0*/ 	.word	0x00000003
        /*0ad4*/ 	.word	0x00030840
        /*0ad8*/ 	.short	0x010a
        /*0ada*/ 	.byte	0x3f
	.zero		1


	//   ....[84]....
        /*0adc*/ 	.word	0x00016190
        /*0ae0*/ 	.word	0x00000017
        /*0ae4*/ 	.word	0x00030840
        /*0ae8*/ 	.short	0x010a
        /*0aea*/ 	.byte	0x3f
	.zero		1


	//   ....[85]....
        /*0aec*/ 	.word	0x000161e0
        /*0af0*/ 	.word	0x00000003
        /*0af4*/ 	.word	0x00030860
        /*0af8*/ 	.short	0x010a
        /*0afa*/ 	.byte	0x3f
	.zero		1


	//----- nvinfo : EIATTR_NUM_MBARRIERS
	.align		4
.L_417:
        /*0afc*/ 	.byte	0x03, 0x38
        /*0afe*/ 	.short	0x0016


	//----- nvinfo : EIATTR_EXIT_INSTR_OFFSETS
	.align		4
        /*0b00*/ 	.byte	0x04, 0x1c
        /*0b02*/ 	.short	(.L_419 - .L_418)


	//   ....[0]....
.L_418:
        /*0b04*/ 	.word	0x00000950


	//   ....[1]....
        /*0b08*/ 	.word	0x0000f460


	//   ....[2]....
        /*0b0c*/ 	.word	0x000138a0


	//----- nvinfo : EIATTR_MAX_THREADS
	.align		4
.L_419:
        /*0b10*/ 	.byte	0x04, 0x05
        /*0b12*/ 	.short	(.L_421 - .L_420)
.L_420:
        /*0b14*/ 	.word	0x00000180
        /*0b18*/ 	.word	0x00000001
        /*0b1c*/ 	.word	0x00000001


	//----- nvinfo : EIATTR_CRS_STACK_SIZE
	.align		4
.L_421:
        /*0b20*/ 	.byte	0x04, 0x1e
        /*0b22*/ 	.short	(.L_423 - .L_422)
.L_422:
        /*0b24*/ 	.word	0x00000000


	//----- nvinfo : EIATTR_CBANK_PARAM_SIZE
	.align		4
.L_423:
        /*0b28*/ 	.byte	0x03, 0x19
        /*0b2a*/ 	.short	0x0af0


	//----- nvinfo : EIATTR_PARAM_CBANK
	.align		4
        /*0b2c*/ 	.byte	0x04, 0x0a
        /*0b2e*/ 	.short	(.L_425 - .L_424)
	.align		4
.L_424:
        /*0b30*/ 	.word	index@(.nv.constant0._ZN7cutlass13device_kernelIN5flash11enable_sm90INS1_16FlashAttnFwdSm90INS1_25CollectiveMainloopFwdSm90ILi2EN4cute5tupleIJNS5_1CILi1EEES8_S8_EEENS6_IJNS7_ILi128EEENS7_ILi64EEENS7_ILi256EEEEEELi256ENS_10bfloat16_tEfNS_4arch4Sm90ELb0ELb1ELb0ELb0ELb1ELb0ELb0ELb1ELb1ELb1ELb0ELb0EEENS1_21CollectiveEpilogueFwdINS6_IJSA_SC_SB_EEES9_SE_SG_Li256ELb0ELb1ELb0ELb0EEENS1_30DynamicPersistentTileSchedulerILi256ELi128ELb0ELb1ELb1EEEEEEEEEvNT_6ParamsE)
        /*0b34*/ 	.short	0x0210
        /*0b36*/ 	.short	0x0af0


	//----- nvinfo : EIATTR_SW_WAR
	.align		4
.L_425:
        /*0b38*/ 	.byte	0x04, 0x36
        /*0b3a*/ 	.short	(.L_427 - .L_426)
.L_426:
        /*0b3c*/ 	.word	0x00000008
.L_427:


//--------------------- .nv.info._ZN7cutlass13device_kernelIN5flash11enable_sm90INS1_16FlashAttnFwdSm90INS1_25CollectiveMainloopFwdSm90ILi2EN4cute5tupleIJNS5_1CILi1EEES8_S8_EEENS6_IJNS7_ILi128EEENS7_ILi64EEENS7_ILi256EEEEEELi256ENS_10bfloat16_tEfNS_4arch4Sm90ELb0ELb1ELb0ELb1ELb1ELb0ELb0ELb1ELb1ELb1ELb0ELb0EEENS1_21CollectiveEpilogueFwdINS6_IJSA_SC_SB_EEES9_SE_SG_Li256ELb1ELb1ELb0ELb0EEENS1_36VarlenDynamicPersistentTileSchedulerILi128ELi64ELi256ELi128ELb0ELb1ELb1ELb1ELb0ELb1EEEEEEEEEvNT_6ParamsE --------------------------
	.section	.nv.info._ZN7cutlass13device_kernelIN5flash11enable_sm90INS1_16FlashAttnFwdSm90INS1_25CollectiveMainloopFwdSm90ILi2EN4cute5tupleIJNS5_1CILi1EEES8_S8_EEENS6_IJNS7_ILi128EEENS7_ILi64EEENS7_ILi256EEEEEELi256ENS_10bfloat16_tEfNS_4arch4Sm90ELb0ELb1ELb0ELb1ELb1ELb0ELb0ELb1ELb1ELb1ELb0ELb0EEENS1_21CollectiveEpilogueFwdINS6_IJSA_SC_SB_EEES9_SE_SG_Li256ELb1ELb1ELb0ELb0EEENS1_36VarlenDynamicPersistentTileSchedulerILi128ELi64ELi256ELi128ELb0ELb1ELb1ELb1ELb0ELb1EEEEEEEEEvNT_6ParamsE,"",@"SHT_CUDA_INFO"
	.sectionflags	@""
	.align	4


	//----- nvinfo : EIATTR_CUDA_API_VERSION
	.align		4
        /*0000*/ 	.byte	0x04, 0x37
        /*0002*/ 	.short	(.L_429 - .L_428)
.L_428:
        /*0004*/ 	.word	0x00000082


	//----- nvinfo : EIATTR_KPARAM_INFO
	.align		4
.L_429:
        /*0008*/ 	.byte	0x04, 0x17
        /*000a*/ 	.short	(.L_431 - .L_430)
.L_430:
        /*000c*/ 	.word	0x00000000
        /*0010*/ 	.short	0x0000
        /*0012*/ 	.short	0x0070
        /*0014*/ 	.byte	0x00, 0xf0, 0x01, 0x2a


	//----- nvinfo : EIATTR_SPARSE_MMA_MASK
	.align		4
.L_431:
        /*0018*/ 	.byte	0x03, 0x50
        /*001a*/ 	.short	0x0000


	//----- nvinfo : EIATTR_MAXREG_COUNT
	.align		4
        /*001c*/ 	.byte	0x03, 0x1b
        /*001e*/ 	.short	0x00a8


	//----- nvinfo : EIATTR_NUM_BARRIERS
	.align		4
        /*0020*/ 	.byte	0x02, 0x4c
        /*0022*/ 	.byte	0x09
	.zero		1


	//----- nvinfo : EIATTR_EXTERNS
	.align		4
        /*0024*/ 	.byte	0x04, 0x0f
        /*0026*/ 	.short	(.L_433 - .L_432)


	//   ....[0]....
	.align		4
.L_432:
        /*0028*/ 	.word	index@(__assertfail)


	//----- nvinfo : EIATTR_ANNOTATIONS
	.align		4
.L_433:
        /*002c*/ 	.byte	0x04, 0x55
        /*002e*/ 	.short	(.L_435 - .L_434)


	//   ....[0]....
.L_434:
        /* <DEDUP_REMOVED lines=13> */


	//----- nvinfo : EIATTR_MERCURY_ISA_VERSION
	.align		4
.L_435:
        /*00f0*/ 	.byte	0x03, 0x5f
        /*00f2*/ 	.short	0x0101


	//----- nvinfo : EIATTR_UNUSED_LOAD_BYTE_OFFSET
	.align		4
        /*00f4*/ 	.byte	0x04, 0x44
        /*00f6*/ 	.short	(.L_437 - .L_436)


	//   ....[0]....
.L_436:
        /*00f8*/ 	.word	0x00000950
        /*00fc*/ 	.word	0x0000fff0


	//   ....[1]....
        /*0100*/ 	.word	0x0000cc90
        /*0104*/ 	.word	0x0000fff0


	//----- nvinfo : EIATTR_INT_WARP_WIDE_INSTR_OFFSETS
	.align		4
.L_437:
        /*0108*/ 	.byte	0x04, 0x31
        /*010a*/ 	.short	(.L_439 - .L_438)


	//   ....[0]....
.L_438:
        /*010c*/ 	.word	0x000000c0


	//   ....[1]....
        /*0110*/ 	.word	0x000000d0


	//   ....[2]....
        /*0114*/ 	.word	0x00000170


	//   ....[3]....
        /*0118*/ 	.word	0x00011070


	//   ....[4]....
        /*011c*/ 	.word	0x00011100


	//   ....[5]....
        /*0120*/ 	.word	0x00013e50


	//   ....[6]....
        /*0124*/ 	.word	0x00013ee0


	//----- nvinfo : EIATTR_COOP_GROUP_MASK_REGIDS
	.align		4
.L_439:
        /*0128*/ 	.byte	0x04, 0x29
        /*012a*/ 	.short	(.L_441 - .L_440)


	//   ....[0]....
.L_440:
        /*012c*/ 	.word	0xffffffff


	//   ....[1]....
        /*0130*/ 	.word	0xffffffff


	//   ....[2]....
        /*0134*/ 	.word	0xffffffff


	//   ....[3]....
        /*0138*/ 	.word	0xffffffff


	//   ....[4]....
        /*013c*/ 	.word	0xffffffff


	//   ....[5]....
        /*0140*/ 	.word	0xffffffff


	//   ....[6]....
        /*0144*/ 	.word	0xffffffff


	//   ....[7]....
        /*0148*/ 	.word	0xffffffff


	//   ....[8]....
        /*014c*/ 	.word	0xffffffff


	//   ....[9]....
        /*0150*/ 	.word	0xffffffff


	//   ....[10]....
        /*0154*/ 	.word	0xffffffff


	//   ....[11]....
        /*0158*/ 	.word	0xffffffff


	//   ....[12]....
        /*015c*/ 	.word	0xffffffff


	//   ....[13]....
        /*0160*/ 	.word	0xffffffff


	//   ....[14]....
        /*0164*/ 	.word	0xffffffff


	//   ....[15]....
        /*0168*/ 	.word	0xffffffff


	//   ....[16]....
        /*016c*/ 	.word	0xffffffff


	//   ....[17]....
        /*0170*/ 	.word	0xffffffff


	//   ....[18]....
        /*0174*/ 	.word	0xffffffff


	//   ....[19]....
        /*0178*/ 	.word	0xffffffff


	//   ....[20]....
        /*017c*/ 	.word	0xffffffff


	//   ....[21]....
        /*0180*/ 	.word	0xffffffff


	//   ....[22]....
        /*0184*/ 	.word	0xffffffff


	//   ....[23]....
        /*0188*/ 	.word	0xffffffff


	//   ....[24]....
        /*018c*/ 	.word	0xffffffff


	//   ....[25]....
        /*0190*/ 	.word	0xffffffff


	//   ....[26]....
        /*0194*/ 	.word	0xffffffff


	//   ....[27]....
        /*0198*/ 	.word	0xffffffff


	//   ....[28]....
        /*019c*/ 	.word	0xffffffff


	//   ....[29]....
        /*01a0*/ 	.word	0xffffffff


	//   ....[30]....
        /*01a4*/ 	.word	0xffffffff


	//   ....[31]....
        /*01a8*/ 	.word	0xffffffff


	//   ....[32]....
        /*01ac*/ 	.word	0xffffffff


	//   ....[33]....
        /*01b0*/ 	.word	0xffffffff


	//   ....[34]....
        /*01b4*/ 	.word	0xffffffff


	//   ....[35]....
        /*01b8*/ 	.word	0xffffffff


	//   ....[36]....
        /*01bc*/ 	.word	0xffffffff


	//   ....[37]....
        /*01c0*/ 	.word	0xffffffff


	//   ....[38]....
        /*01c4*/ 	.word	0xffffffff


	//   ....[39]....
        /*01c8*/ 	.word	0xffffffff


	//   ....[40]....
        /*01cc*/ 	.word	0xffffffff


	//   ....[41]....
        /*01d0*/ 	.word	0xffffffff


	//   ....[42]....
        /*01d4*/ 	.word	0xffffffff


	//   ....[43]....
        /*01d8*/ 	.word	0xffffffff


	//   ....[44]....
        /*01dc*/ 	.word	0xffffffff


	//   ....[45]....
        /*01e0*/ 	.word	0xffffffff


	//   ....[46]....
        /*01e4*/ 	.word	0xffffffff


	//   ....[47]....
        /*01e8*/ 	.word	0xffffffff


	//   ....[48]....
        /*01ec*/ 	.word	0xffffffff


	//   ....[49]....
        /*01f0*/ 	.word	0xffffffff


	//   ....[50]....
        /*01f4*/ 	.word	0xffffffff


	//   ....[51]....
        /*01f8*/ 	.word	0xffffffff


	//   ....[52]....
        /*01fc*/ 	.word	0xffffffff


	//   ....[53]....
        /*0200*/ 	.word	0xffffffff


	//   ....[54]....
        /*0204*/ 	.word	0xffffffff


	//   ....[55]....
        /*0208*/ 	.word	0xffffffff


	//   ....[56]....
        /*020c*/ 	.word	0xffffffff


	//   ....[57]....
        /*0210*/ 	.word	0xffffffff


	//   ....[58]....
        /*0214*/ 	.word	0xffffffff


	//   ....[59]....
        /*0218*/ 	.word	0xffffffff


	//   ....[60]....
        /*021c*/ 	.word	0xffffffff


	//   ....[61]....
        /*0220*/ 	.word	0xffffffff


	//   ....[62]....
        /*0224*/ 	.word	0xffffffff


	//   ....[63]....
        /*0228*/ 	.word	0xffffffff


	//   ....[64]....
        /*022c*/ 	.word	0xffffffff


	//   ....[65]....
        /*0230*/ 	.word	0xffffffff


	//   ....[66]....
        /*0234*/ 	.word	0xffffffff


	//   ....[67]....
        /*0238*/ 	.word	0xffffffff


	//   ....[68]....
        /*023c*/ 	.word	0xffffffff


	//   ....[69]....
        /*0240*/ 	.word	0xffffffff


	//   ....[70]....
        /*0244*/ 	.word	0xffffffff


	//   ....[71]....
        /*0248*/ 	.word	0xffffffff


	//   ....[72]....
        /*024c*/ 	.word	0xffffffff


	//   ....[73]....
        /*0250*/ 	.word	0xffffffff


	//   ....[74]....
        /*0254*/ 	.word	0xffffffff


	//   ....[75]....
        /*0258*/ 	.word	0xffffffff


	//   ....[76]....
        /*025c*/ 	.word	0xffffffff


	//   ....[77]....
        /*0260*/ 	.word	0xffffffff


	//   ....[78]....
        /*0264*/ 	.word	0xffffffff


	//   ....[79]....
        /*0268*/ 	.word	0xffffffff


	//   ....[80]....
        /*026c*/ 	.word	0xffffffff


	//   ....[81]....
        /*0270*/ 	.word	0xffffffff


	//   ....[82]....
        /*0274*/ 	.word	0xffffffff


	//   ....[83]....
        /*0278*/ 	.word	0xffffffff


	//   ....[84]....
        /*027c*/ 	.word	0xffffffff


	//   ....[85]....
        /*0280*/ 	.word	0xffffffff


	//   ....[86]....
        /*0284*/ 	.word	0xffffffff


	//   ....[87]....
        /*0288*/ 	.word	0xffffffff


	//   ....[88]....
        /*028c*/ 	.word	0xffffffff


	//   ....[89]....
        /*0290*/ 	.word	0xffffffff


	//   ....[90]....
        /*0294*/ 	.word	0xffffffff


	//   ....[91]....
        /*0298*/ 	.word	0xffffffff


	//   ....[92]....
        /*029c*/ 	.word	0xffffffff


	//   ....[93]....
        /*02a0*/ 	.word	0xffffffff


	//   ....[94]....
        /*02a4*/ 	.word	0xffffffff


	//   ....[95]....
        /*02a8*/ 	.word	0xffffffff


	//   ....[96]....
        /*02ac*/ 	.word	0xffffffff


	//   ....[97]....
        /*02b0*/ 	.word	0xffffffff


	//   ....[98]....
        /*02b4*/ 	.word	0xffffffff


	//   ....[99]....
        /*02b8*/ 	.word	0xffffffff


	//   ....[100]....
        /*02bc*/ 	.word	0xffffffff


	//   ....[101]....
        /*02c0*/ 	.word	0xffffffff


	//   ....[102]....
        /*02c4*/ 	.word	0xffffffff


	//   ....[103]....
        /*02c8*/ 	.word	0xffffffff


	//   ....[104]....
        /*02cc*/ 	.word	0xffffffff


	//   ....[105]....
        /*02d0*/ 	.word	0xffffffff


	//   ....[106]....
        /*02d4*/ 	.word	0xffffffff


	//   ....[107]....
        /*02d8*/ 	.word	0xffffffff


	//   ....[108]....
        /*02dc*/ 	.word	0xffffffff


	//   ....[109]....
        /*02e0*/ 	.word	0xffffffff


	//   ....[110]....
        /*02e4*/ 	.word	0xffffffff


	//   ....[111]....
        /*02e8*/ 	.word	0xffffffff


	//   ....[112]....
        /*02ec*/ 	.word	0xffffffff


	//   ....[113]....
        /*02f0*/ 	.word	0xffffffff


	//   ....[114]....
        /*02f4*/ 	.word	0xffffffff


	//   ....[115]....
        /*02f8*/ 	.word	0xffffffff


	//   ....[116]....
        /*02fc*/ 	.word	0xffffffff


	//   ....[117]....
        /*0300*/ 	.word	0xffffffff


	//   ....[118]....
        /*0304*/ 	.word	0xffffffff


	//   ....[119]....
        /*0308*/ 	.word	0xffffffff


	//   ....[120]....
        /*030c*/ 	.word	0xffffffff


	//   ....[121]....
        /*0310*/ 	.word	0xffffffff


	//   ....[122]....
        /*0314*/ 	.word	0xffffffff


	//   ....[123]....
        /*0318*/ 	.word	0xffffffff


	//   ....[124]....
        /*031c*/ 	.word	0xffffffff


	//   ....[125]....
        /*0320*/ 	.word	0xffffffff


	//   ....[126]....
        /*0324*/ 	.word	0xffffffff


	//   ....[127]....
        /*0328*/ 	.word	0xffffffff


	//   ....[128]....
        /*032c*/ 	.word	0xffffffff


	//   ....[129]....
        /*0330*/ 	.word	0xffffffff


	//   ....[130]....
        /*0334*/ 	.word	0xffffffff


	//   ....[131]....
        /*0338*/ 	.word	0xffffffff


	//   ....[132]....
        /*033c*/ 	.word	0xffffffff


	//   ....[133]....
        /*0340*/ 	.word	0xffffffff


	//   ....[134]....
        /*0344*/ 	.word	0xffffffff


	//   ....[135]....
        /*0348*/ 	.word	0x0500000f


	//   ....[136]....
        /*034c*/ 	.word	0x0500000f


	//   ....[137]....
        /*0350*/ 	.word	0x0500000f


	//   ....[138]....
        /*0354*/ 	.word	0x0500000f


	//   ....[139]....
        /*0358*/ 	.word	0x0500000f


	//   ....[140]....
        /*035c*/ 	.word	0x0500000f


	//   ....[141]....
        /*0360*/ 	.word	0x0500000f


	//   ....[142]....
        /*0364*/ 	.word	0x0500000f


	//   ....[143]....
        /*0368*/ 	.word	0x0500000f


	//   ....[144]....
        /*036c*/ 	.word	0x0500000f


	//   ....[145]....
        /*0370*/ 	.word	0x0500000f


	//   ....[146]....
        /*0374*/ 	.word	0x0500000f


	//   ....[147]....
        /*0378*/ 	.word	0x0500000f


	//   ....[148]....
        /*037c*/ 	.word	0x0500000f


	//   ....[149]....
        /*0380*/ 	.word	0x0500000f


	//   ....[150]....
        /*0384*/ 	.word	0x0500000f


	//   ....[151]....
        /*0388*/ 	.word	0x0500000f


	//   ....[152]....
        /*038c*/ 	.word	0x0500000f


	//   ....[153]....
        /*0390*/ 	.word	0x0500000f


	//   ....[154]....
        /*0394*/ 	.word	0x0500000f


	//   ....[155]....
        /*0398*/ 	.word	0x0500000f


	//   ....[156]....
        /*039c*/ 	.word	0x0500000f


	//   ....[157]....
        /*03a0*/ 	.word	0x0500000f


	//   ....[158]....
        /*03a4*/ 	.word	0x0500000f


	//   ....[159]....
        /*03a8*/ 	.word	0x0500000f


	//   ....[160]....
        /*03ac*/ 	.word	0x0500000f


	//   ....[161]....
        /*03b0*/ 	.word	0x0500000f


	//   ....[162]....
        /*03b4*/ 	.word	0x0500000f


	//   ....[163]....
        /*03b8*/ 	.word	0x0500000f


	//   ....[164]....
        /*03bc*/ 	.word	0x0500000f


	//   ....[165]....
        /*03c0*/ 	.word	0x0500000f


	//   ....[166]....
        /*03c4*/ 	.word	0x0500000f


	//   ....[167]....
        /*03c8*/ 	.word	0x0500000f


	//   ....[168]....
        /*03cc*/ 	.word	0x0500000f


	//   ....[169]....
        /*03d0*/ 	.word	0x0500000f


	//   ....[170]....
        /*03d4*/ 	.word	0x0500000f


	//   ....[171]....
        /*03d8*/ 	.word	0x0500000f


	//   ....[172]....
        /*03dc*/ 	.word	0x0500000f


	//   ....[173]....
        /*03e0*/ 	.word	0x0500000f


	//   ....[174]....
        /*03e4*/ 	.word	0x0500000f


	//   ....[175]....
        /*03e8*/ 	.word	0x0500000f


	//   ....[176]....
        /*03ec*/ 	.word	0x0500000f


	//   ....[177]....
        /*03f0*/ 	.word	0x0500000f


	//   ....[178]....
        /*03f4*/ 	.word	0x0500000f


	//   ....[179]....
        /*03f8*/ 	.word	0x0500000f


	//   ....[180]....
        /*03fc*/ 	.word	0x0500000f


	//   ....[181]....
        /*0400*/ 	.word	0x0500000f


	//   ....[182]....
        /*0404*/ 	.word	0x0500000f


	//   ....[183]....
        /*0408*/ 	.word	0x0500000f


	//   ....[184]....
        /*040c*/ 	.word	0x0500000f


	//   ....[185]....
        /*0410*/ 	.word	0x0500000f


	//   ....[186]....
        /*0414*/ 	.word	0x0500000f


	//   ....[187]....
        /*0418*/ 	.word	0x0500000f


	//   ....[188]....
        /*041c*/ 	.word	0x0500000f


	//   ....[189]....
        /*0420*/ 	.word	0x0500000f


	//   ....[190]....
        /*0424*/ 	.word	0x0500000f


	//   ....[191]....
        /*0428*/ 	.word	0x0500000f


	//   ....[192]....
        /*042c*/ 	.word	0x0500000f


	//   ....[193]....
        /*0430*/ 	.word	0x0500000f


	//   ....[194]....
        /*0434*/ 	.word	0x0500000f


	//   ....[195]....
        /*0438*/ 	.word	0x0500000f


	//   ....[196]....
        /*043c*/ 	.word	0x0500000f


	//   ....[197]....
        /*0440*/ 	.word	0x0500000f


	//   ....[198]....
        /*0444*/ 	.word	0x0500000f


	//   ....[199]....
        /*0448*/ 	.word	0x0500000f


	//   ....[200]....
        /*044c*/ 	.word	0x0500000f


	//   ....[201]....
        /*0450*/ 	.word	0x0500000f


	//----- nvinfo : EIATTR_COOP_GROUP_INSTR_OFFSETS
	.align		4
.L_441:
        /*0454*/ 	.byte	0x04, 0x28
        /*0456*/ 	.short	(.L_443 - .L_442)


	//   ....[0]....
.L_442:
        /*0458*/ 	.word	0x00000070


	//   ....[1]....
        /*045c*/ 	.word	0x000000b0


	//   ....[2]....
        /*0460*/ 	.word	0x000002d0


	//   ....[3]....
        /*0464*/ 	.word	0x00000430


	//   ....[4]....
        /*0468*/ 	.word	0x00000550


	//   ....[5]....
        /*046c*/ 	.word	0x000006b0


	//   ....[6]....
        /*0470*/ 	.word	0x00001b70


	//   ....[7]....
        /*0474*/ 	.word	0x00002920


	//   ....[8]....
        /*0478*/ 	.word	0x00002b90


	//   ....[9]....
        /*047c*/ 	.word	0x000034b0


	//   ....[10]....
        /*0480*/ 	.word	0x00003600


	//   ....[11]....
        /*0484*/ 	.word	0x00003980


	//   ....[12]....
        /*0488*/ 	.word	0x00003a60


	//   ....[13]....
        /*048c*/ 	.word	0x000059b0


	//   ....[14]....
        /*0490*/ 	.word	0x00005bb0


	//   ....[15]....
        /*0494*/ 	.word	0x000062a0


	//   ....[16]....
        /*0498*/ 	.word	0x000063a0


	//   ....[17]....
        /*049c*/ 	.word	0x00006740


	//   ....[18]....
        /*04a0*/ 	.word	0x000067a0


	//   ....[19]....
        /*04a4*/ 	.word	0x000085a0


	//   ....[20]....
        /*04a8*/ 	.word	0x000085b0


	//   ....[21]....
        /*04ac*/ 	.word	0x000085e0


	//   ....[22]....
        /*04b0*/ 	.word	0x000085f0


	//   ....[23]....
        /*04b4*/ 	.word	0x0000a210


	//   ....[24]....
        /*04b8*/ 	.word	0x0000a410


	//   ....[25]....
        /*04bc*/ 	.word	0x0000ab00


	//   ....[26]....
        /*04c0*/ 	.word	0x0000ac00


	//   ....[27]....
        /*04c4*/ 	.word	0x0000af90


	//   ....[28]....
        /*04c8*/ 	.word	0x0000aff0


	//   ....[29]....
        /*04cc*/ 	.word	0x0000c020


	//   ....[30]....
        /*04d0*/ 	.word	0x0000c050


	//   ....[31]....
        /*04d4*/ 	.word	0x0000c110


	//   ....[32]....
        /*04d8*/ 	.word	0x0000c120


	//   ....[33]....
        /*04dc*/ 	.word	0x0000dd90


	//   ....[34]....
        /*04e0*/ 	.word	0x0000ddc0


	//   ....[35]....
        /*04e4*/ 	.word	0x0000de00


	//   ....[36]....
        /*04e8*/ 	.word	0x0000de30


	//   ....[37]....
        /*04ec*/ 	.word	0x0000e6a0


	//   ....[38]....
        /*04f0*/ 	.word	0x0000e6e0


	//   ....[39]....
        /*04f4*/ 	.word	0x0000e820


	//   ....[40]....
        /*04f8*/ 	.word	0x0000e840


	//   ....[41]....
        /*04fc*/ 	.word	0x0000e980


	//   ....[42]....
        /*0500*/ 	.word	0x0000e9a0


	//   ....[43]....
        /*0504*/ 	.word	0x0000eaf0


	//   ....[44]....
        /*0508*/ 	.word	0x0000eb10


	//   ....[45]....
        /*050c*/ 	.word	0x0000f4b0


	//   ....[46]....
        /*0510*/ 	.word	0x0000f4d0


	//   ....[47]....
        /*0514*/ 	.word	0x0000f610


	//   ....[48]....
        /*0518*/ 	.word	0x0000f630


	//   ....[49]....
        /*051c*/ 	.word	0x0000f770


	//   ....[50]....
        /*0520*/ 	.word	0x0000f790


	//   ....[51]....
        /*0524*/ 	.word	0x0000f8e0


	//   ....[52]....
        /*0528*/ 	.word	0x0000f900


	//   ....[53]....
        /*052c*/ 	.word	0x0000fae0


	//   ....[54]....
        /*0530*/ 	.word	0x0000fc90


	//   ....[55]....
        /*0534*/ 	.word	0x0000fcc0


	//   ....[56]....
        /*0538*/ 	.word	0x0000fcf0


	//   ....[57]....
        /*053c*/ 	.word	0x0000fd20


	//   ....[58]....
        /*0540*/ 	.word	0x0000fd50


	//   ....[59]....
        /*0544*/ 	.word	0x0000fd80


	//   ....[60]....
        /*0548*/ 	.word	0x0000fed0


	//   ....[61]....
        /*054c*/ 	.word	0x0000ff00


	//   ....[62]....
        /*0550*/ 	.word	0x0000ff30


	//   ....[63]....
        /*0554*/ 	.word	0x0000ff60


	//   ....[64]....
        /*0558*/ 	.word	0x0000ff90


	//   ....[65]....
        /*055c*/ 	.word	0x0000ffc0


	//   ....[66]....
        /*0560*/ 	.word	0x00010050


	//   ....[67]....
        /*0564*/ 	.word	0x000100b0


	//   ....[68]....
        /*0568*/ 	.word	0x00010140


	//   ....[69]....
        /*056c*/ 	.word	0x00011cc0


	//   ....[70]....
        /*0570*/ 	.word	0x00011ce0


	//   ....[71]....
        /*0574*/ 	.word	0x00011cf0


	//   ....[72]....
        /*0578*/ 	.word	0x00011da0


	//   ....[73]....
        /*057c*/ 	.word	0x00011de0


	//   ....[74]....
        /*0580*/ 	.word	0x00011e40


	//   ....[75]....
        /*0584*/ 	.word	0x00011e80


	//   ....[76]....
        /*0588*/ 	.word	0x00011ed0


	//   ....[77]....
        /*058c*/ 	.word	0x00012600


	//   ....[78]....
        /*0590*/ 	.word	0x00012630


	//   ....[79]....
        /*0594*/ 	.word	0x00012650


	//   ....[80]....
        /*0598*/ 	.word	0x000126f0


	//   ....[81]....
        /*059c*/ 	.word	0x00012700


	//   ....[82]....
        /*05a0*/ 	.word	0x000127b0


	//   ....[83]....
        /*05a4*/ 	.word	0x000127c0


	//   ....[84]....
        /*05a8*/ 	.word	0x00012870


	//   ....[85]....
        /*05ac*/ 	.word	0x00012880


	//   ....[86]....
        /*05b0*/ 	.word	0x00012930


	//   ....[87]....
        /*05b4*/ 	.word	0x00012940


	//   ....[88]....
        /*05b8*/ 	.word	0x000129f0


	//   ....[89]....
        /*05bc*/ 	.word	0x00012a00


	//   ....[90]....
        /*05c0*/ 	.word	0x00012ab0


	//   ....[91]....
        /*05c4*/ 	.word	0x00012ac0


	//   ....[92]....
        /*05c8*/ 	.word	0x00012b10


	//   ....[93]....
        /*05cc*/ 	.word	0x00013310


	//   ....[94]....
        /*05d0*/ 	.word	0x00013350


	//   ....[95]....
        /*05d4*/ 	.word	0x00013370


	//   ....[96]....
        /*05d8*/ 	.word	0x00013430


	//   ....[97]....
        /*05dc*/ 	.word	0x00013460


	//   ....[98]....
        /*05e0*/ 	.word	0x000134b0


	//   ....[99]....
        /*05e4*/ 	.word	0x000134e0


	//   ....[100]....
        /*05e8*/ 	.word	0x00013550


	//   ....[101]....
        /*05ec*/ 	.word	0x00013830


	//   ....[102]....
        /*05f0*/ 	.word	0x00013850


	//   ....[103]....
        /*05f4*/ 	.word	0x00013910


	//   ....[104]....
        /*05f8*/ 	.word	0x00013920


	//   ....[105]....
        /*05fc*/ 	.word	0x000139d0


	//   ....[106]....
        /*0600*/ 	.word	0x000139e0


	//   ....[107]....
        /*0604*/ 	.word	0x000139f0


	//   ....[108]....
        /*0608*/ 	.word	0x00013aa0


	//   ....[109]....
        /*060c*/ 	.word	0x00014030


	//   ....[110]....
        /*0610*/ 	.word	0x00014070


	//   ....[111]....
        /*0614*/ 	.word	0x000140b0


	//   ....[112]....
        /*0618*/ 	.word	0x000140f0


	//   ....[113]....
        /*061c*/ 	.word	0x000141a0


	//   ....[114]....
        /*0620*/ 	.word	0x000141d0


	//   ....[115]....
        /*0624*/ 	.word	0x000141e0


	//   ....[116]....
        /*0628*/ 	.word	0x00014270


	//   ....[117]....
        /*062c*/ 	.word	0x000146a0


	//   ....[118]....
        /*0630*/ 	.word	0x000146d0


	//   ....[119]....
        /*0634*/ 	.word	0x00014700


	//   ....[120]....
        /*0638*/ 	.word	0x00014730


	//   ....[121]....
        /*063c*/ 	.word	0x00014760


	//   ....[122]....
        /*0640*/ 	.word	0x00014790


	//   ....[123]....
        /*0644*/ 	.word	0x000147c0


	//   ....[124]....
        /*0648*/ 	.word	0x000147f0


	//   ....[125]....
        /*064c*/ 	.word	0x00014970


	//   ....[126]....
        /*0650*/ 	.word	0x000149a0


	//   ....[127]....
        /*0654*/ 	.word	0x000149d0


	//   ....[128]....
        /*0658*/ 	.word	0x00014a00


	//   ....[129]....
        /*065c*/ 	.word	0x00014a30


	//   ....[130]....
        /*0660*/ 	.word	0x00014a60


	//   ....[131]....
        /*0664*/ 	.word	0x00014b20


	//   ....[132]....
        /*0668*/ 	.word	0x00014b40


	//   ....[133]....
        /*066c*/ 	.word	0x00014bb0


	//   ....[134]....
        /*0670*/ 	.word	0x00015250


	//   ....[135]....
        /*0674*/ 	.word	0x000158d0


	//   ....[136]....
        /*0678*/ 	.word	0x000159c0


	//   ....[137]....
        /*067c*/ 	.word	0x00015a60


	//   ....[138]....
        /*0680*/ 	.word	0x00015ac0


	//   ....[139]....
        /*0684*/ 	.word	0x00015b60


	//   ....[140]....
        /*0688*/ 	.word	0x00015c40


	//   ....[141]....
        /*068c*/ 	.word	0x00015d40


	//   ....[142]....
        /*0690*/ 	.word	0x00015db0


	//   ....[143]....
        /*0694*/ 	.word	0x00015e90


	//   ....[144]....
        /*0698*/ 	.word	0x00015f40


	//   ....[145]....
        /*069c*/ 	.word	0x00015fa0


	//   ....[146]....
        /*06a0*/ 	.word	0x00016000


	//   ....[147]....
        /*06a4*/ 	.word	0x00016110


	//   ....[148]....
        /*06a8*/ 	.word	0x00016170


	//   ....[149]....
        /*06ac*/ 	.word	0x00016290


	//   ....[150]....
        /*06b0*/ 	.word	0x000162f0


	//   ....[151]....
        /*06b4*/ 	.word	0x00016410


	//   ....[152]....
        /*06b8*/ 	.word	0x00016470


	//   ....[153]....
        /*06bc*/ 	.word	0x00016590


	//   ....[154]....
        /*06c0*/ 	.word	0x000165f0


	//   ....[155]....
        /*06c4*/ 	.word	0x00016710


	//   ....[156]....
        /*06c8*/ 	.word	0x00016770


	//   ....[157]....
        /*06cc*/ 	.word	0x00016890


	//   ....[158]....
        /*06d0*/ 	.word	0x000168f0


	//   ....[159]....
        /*06d4*/ 	.word	0x000169f0


	//   ....[160]....
        /*06d8*/ 	.word	0x00016b20


	//   ....[161]....
        /*06dc*/ 	.word	0x00016bf0


	//   ....[162]....
        /*06e0*/ 	.word	0x00016cc0


	//   ....[163]....
        /*06e4*/ 	.word	0x00016da0


	//   ....[164]....
        /*06e8*/ 	.word	0x00016e00


	//   ....[165]....
        /*06ec*/ 	.word	0x00016ee0


	//   ....[166]....
        /*06f0*/ 	.word	0x00016f40


	//   ....[167]....
        /*06f4*/ 	.word	0x00017050


	//   ....[168]....
        /*06f8*/ 	.word	0x00017140


	//   ....[169]....
        /*06fc*/ 	.word	0x000171e0


	//   ....[170]....
        /*0700*/ 	.word	0x00017240


	//   ....[171]....
        /*0704*/ 	.word	0x00017360


	//   ....[172]....
        /*0708*/ 	.word	0x000173c0


	//   ....[173]....
        /*070c*/ 	.word	0x000174e0


	//   ....[174]....
        /*0710*/ 	.word	0x00017540


	//   ....[175]....
        /*0714*/ 	.word	0x00017610


	//   ....[176]....
        /*0718*/ 	.word	0x00017780


	//   ....[177]....
        /*071c*/ 	.word	0x00017830


	//   ....[178]....
        /*0720*/ 	.word	0x00017980


	//   ....[179]....
        /*0724*/ 	.word	0x00017a30


	//   ....[180]....
        /*0728*/ 	.word	0x00017a90


	//   ....[181]....
        /*072c*/ 	.word	0x00017b50


	//   ....[182]....
        /*0730*/ 	.word	0x00017c30


	//   ....[183]....
        /*0734*/ 	.word	0x00017cf0


	//   ....[184]....
        /*0738*/ 	.word	0x00017e00


	//   ....[185]....
        /*073c*/ 	.word	0x00017ea0


	//   ....[186]....
        /*0740*/ 	.word	0x00017fc0


	//   ....[187]....
        /*0744*/ 	.word	0x00018030


	//   ....[188]....
        /*0748*/ 	.word	0x000180a0


	//   ....[189]....
        /*074c*/ 	.word	0x00018110


	//   ....[190]....
        /*0750*/ 	.word	0x00018180


	//   ....[191]....
        /*0754*/ 	.word	0x00018200


	//   ....[192]....
        /*0758*/ 	.word	0x00018290


	//   ....[193]....
        /*075c*/ 	.word	0x00018320


	//   ....[194]....
        /*0760*/ 	.word	0x00018390


	//   ....[195]....
        /*0764*/ 	.word	0x00018400


	//   ....[196]....
        /*0768*/ 	.word	0x00018470


	//   ....[197]....
        /*076c*/ 	.word	0x000184f0


	//   ....[198]....
        /*0770*/ 	.word	0x00018560


	//   ....[199]....
        /*0774*/ 	.word	0x00018600


	//   ....[200]....
        /*0778*/ 	.word	0x00018690


	//   ....[201]....
        /*077c*/ 	.word	0x000187b0


	//----- nvinfo : EIATTR_REG_RECONFIG
	.align		4
.L_443:
        /*0780*/ 	.byte	0x01, 0x54
	.zero		2


	//----- nvinfo : EIATTR_SYSCALL_OFFSETS
	.align		4
        /*0784*/ 	.byte	0x04, 0x46
        /*0786*/ 	.short	(.L_445 - .L_444)


	//   ....[0]....
.L_444:
        /*0788*/ 	.word	0x00001d50


	//   ....[1]....
        /*078c*/ 	.word	0x00011260


	//   ....[2]....
        /*0790*/ 	.word	0x000113b0


	//   ....[3]....
        /*0794*/ 	.word	0x000114a0


	//   ....[4]....
        /*0798*/ 	.word	0x00012220


	//----- nvinfo : EIATTR_MBARRIER_INSTR_OFFSETS
	.align		4
.L_445:
        /*079c*/ 	.byte	0x04, 0x39
        /*079e*/ 	.short	(.L_447 - .L_446)


	//   ....[0]....
.L_446:
        /*07a0*/ 	.word	0x00000180
        /*07a4*/ 	.word	0x000000ff
        /*07a8*/ 	.word	0x00030800
        /*07ac*/ 	.short	0x0100
        /*07ae*/ 	.byte	0x08
	.zero		1


	//   ....[1]....
        /*07b0*/ 	.word	0x00000190
        /*07b4*/ 	.word	0x000000ff
        /*07b8*/ 	.word	0x00030820
        /*07bc*/ 	.short	0x0100
        /*07be*/ 	.byte	0x08
	.zero		1


	//   ....[2]....
        /*07c0*/ 	.word	0x00000280
        /*07c4*/ 	.word	0x000000ff
        /*07c8*/ 	.word	0x00030830
        /*07cc*/ 	.short	0x0100
        /*07ce*/ 	.byte	0x08
	.zero		1


	//   ....[3]....
        /*07d0*/ 	.word	0x00000290
        /*07d4*/ 	.word	0x000000ff
        /*07d8*/ 	.word	0x00030840
        /*07dc*/ 	.short	0x0100
        /*07de*/ 	.byte	0x08
	.zero		1


	//   ....[4]....
        /*07e0*/ 	.word	0x000002a0
        /*07e4*/ 	.word	0x000000ff
        /*07e8*/ 	.word	0x00030838
        /*07ec*/ 	.short	0x0100
        /*07ee*/ 	.byte	0x08
	.zero		1


	//   ....[5]....
        /*07f0*/ 	.word	0x000002b0
        /*07f4*/ 	.word	0x000000ff
        /*07f8*/ 	.word	0x00030848
        /*07fc*/ 	.short	0x0100
        /*07fe*/ 	.byte	0x08
	.zero		1


	//   ....[6]....
        /*0800*/ 	.word	0x000003e0
        /*0804*/ 	.word	0x000000ff
        /*0808*/ 	.word	0x00030850
        /*080c*/ 	.short	0x0100
        /*080e*/ 	.byte	0x08
	.zero		1


	//   ....[7]....
        /*0810*/ 	.word	0x000003f0
        /*0814*/ 	.word	0x000000ff
        /*0818*/ 	.word	0x00030860
        /*081c*/ 	.short	0x0100
        /*081e*/ 	.byte	0x08
	.zero		1


	//   ....[8]....
        /*0820*/ 	.word	0x00000400
        /*0824*/ 	.word	0x000000ff
        /*0828*/ 	.word	0x00030858
        /*082c*/ 	.short	0x0100
        /*082e*/ 	.byte	0x08
	.zero		1


	//   ....[9]....
        /*0830*/ 	.word	0x00000410
        /*0834*/ 	.word	0x000000ff
        /*0838*/ 	.word	0x00030868
        /*083c*/ 	.short	0x0100
        /*083e*/ 	.byte	0x08
	.zero		1


	//   ....[10]....
        /*0840*/ 	.word	0x00000500
        /*0844*/ 	.word	0x000000ff
        /*0848*/ 	.word	0x00030870
        /*084c*/ 	.short	0x0100
        /*084e*/ 	.byte	0x06
	.zero		1


	//   ....[11]....
        /*0850*/ 	.word	0x00000510
        /*0854*/ 	.word	0x000000ff
        /*0858*/ 	.word	0x00030880
        /*085c*/ 	.short	0x0100
        /*085e*/ 	.byte	0x06
	.zero		1


	//   ....[12]....
        /*0860*/ 	.word	0x00000520
        /*0864*/ 	.word	0x000000ff
        /*0868*/ 	.word	0x00030878
        /*086c*/ 	.short	0x0100
        /*086e*/ 	.byte	0x06
	.zero		1


	//   ....[13]....
        /*0870*/ 	.word	0x00000530
        /*0874*/ 	.word	0x000000ff
        /*0878*/ 	.word	0x00030888
        /*087c*/ 	.short	0x0100
        /*087e*/ 	.byte	0x06
	.zero		1


	//   ....[14]....
        /*0880*/ 	.word	0x00000660
        /*0884*/ 	.word	0x000000ff
        /*0888*/ 	.word	0x00030890
        /*088c*/ 	.short	0x0100
        /*088e*/ 	.byte	0x08
	.zero		1


	//   ....[15]....
        /*0890*/ 	.word	0x00000670
        /*0894*/ 	.word	0x000000ff
        /*0898*/ 	.word	0x000308a0
        /*089c*/ 	.short	0x0100
        /*089e*/ 	.byte	0x08
	.zero		1


	//   ....[16]....
        /*08a0*/ 	.word	0x00000680
        /*08a4*/ 	.word	0x000000ff
        /*08a8*/ 	.word	0x00030898
        /*08ac*/ 	.short	0x0100
        /*08ae*/ 	.byte	0x08
	.zero		1


	//   ....[17]....
        /*08b0*/ 	.word	0x00000690
        /*08b4*/ 	.word	0x000000ff
        /*08b8*/ 	.word	0x000308a8
        /*08bc*/ 	.short	0x0100
        /*08be*/ 	.byte	0x08
	.zero		1


	//   ....[18]....
        /*08c0*/ 	.word	0x000007d0
        /*08c4*/ 	.word	0x000000ff
        /*08c8*/ 	.word	0x000308b0
        /*08cc*/ 	.short	0x0100
        /*08ce*/ 	.byte	0x08
	.zero		1


	//   ....[19]....
        /*08d0*/ 	.word	0x000007e0
        /*08d4*/ 	.word	0x000000ff
        /*08d8*/ 	.word	0x000308c0
        /*08dc*/ 	.short	0x0100
        /*08de*/ 	.byte	0x08
	.zero		1


	//   ....[20]....
        /*08e0*/ 	.word	0x000007f0
        /*08e4*/ 	.word	0x000000ff
        /*08e8*/ 	.word	0x000308b8
        /*08ec*/ 	.short	0x0100
        /*08ee*/ 	.byte	0x08
	.zero		1


	//   ....[21]....
        /*08f0*/ 	.word	0x00000800
        /*08f4*/ 	.word	0x000000ff
        /*08f8*/ 	.word	0x000308c8
        /*08fc*/ 	.short	0x0100
        /*08fe*/ 	.byte	0x08
	.zero		1


	//   ....[22]....
        /*0900*/ 	.word	0x00001df0
        /*0904*/ 	.word	0x000000ff
        /*0908*/ 	.word	0x00030800
        /*090c*/ 	.short	0x010a
        /*090e*/ 	.byte	0x28
	.zero		1


	//   ....[23]....
        /*0910*/ 	.word	0x00001e70
        /*0914*/ 	.word	0x00000003
        /*0918*/ 	.word	0x00030830
        /*091c*/ 	.short	0x010a
        /*091e*/ 	.byte	0x3f
	.zero		1


	//   ....[24]....
        /*0920*/ 	.word	0x00001eb0
        /*0924*/ 	.word	0x00000003
        /*0928*/ 	.word	0x00030830
        /*092c*/ 	.short	0x010a
        /*092e*/ 	.byte	0x3f
	.zero		1


	//   ....[25]....
        /*0930*/ 	.word	0x00002900
        /*0934*/ 	.word	0x000000ff
        /*0938*/ 	.word	0x00000000
        /*093c*/ 	.short	0x0101
        /*093e*/ 	.byte	0x04
	.zero		1


	//   ....[26]....
        /*0940*/ 	.word	0x00004760
        /*0944*/ 	.word	0x000000ff
        /*0948*/ 	.word	0x00030830
        /*094c*/ 	.short	0x010a
        /*094e*/ 	.byte	0x06
	.zero		1


	//   ....[27]....
        /*0950*/ 	.word	0x000047a0
        /*0954*/ 	.word	0x000000ff
        /*0958*/ 	.word	0x00030830
        /*095c*/ 	.short	0x010a
        /*095e*/ 	.byte	0x06
	.zero		1


	//   ....[28]....
        /*0960*/ 	.word	0x00005620
        /*0964*/ 	.word	0x000000ff
        /*0968*/ 	.word	0x00030850
        /*096c*/ 	.short	0x010a
        /*096e*/ 	.byte	0x05
	.zero		1


	//   ....[29]....
        /*0970*/ 	.word	0x00005660
        /*0974*/ 	.word	0x000000ff
        /*0978*/ 	.word	0x00030850
        /*097c*/ 	.short	0x010a
        /*097e*/ 	.byte	0x05
	.zero		1


	//   ....[30]....
        /*0980*/ 	.word	0x00005960
        /*0984*/ 	.word	0x000000ff
        /*0988*/ 	.word	0x00000000
        /*098c*/ 	.short	0x0101
        /*098e*/ 	.byte	0x06
	.zero		1


	//   ....[31]....
        /*0990*/ 	.word	0x00006e80
        /*0994*/ 	.word	0x000000ff
        /*0998*/ 	.word	0x00000000
        /*099c*/ 	.short	0x0101
        /*099e*/ 	.byte	0x05
	.zero		1


	//   ....[32]....
        /*09a0*/ 	.word	0x00007250
        /*09a4*/ 	.word	0x000000ff
        /*09a8*/ 	.word	0x00030830
        /*09ac*/ 	.short	0x010a
        /*09ae*/ 	.byte	0x06
	.zero		1


	//   ....[33]....
        /*09b0*/ 	.word	0x00007290
        /*09b4*/ 	.word	0x000000ff
        /*09b8*/ 	.word	0x00030830
        /*09bc*/ 	.short	0x010a
        /*09be*/ 	.byte	0x06
	.zero		1


	//   ....[34]....
        /*09c0*/ 	.word	0x00008110
        /*09c4*/ 	.word	0x000000ff
        /*09c8*/ 	.word	0x00030850
        /*09cc*/ 	.short	0x010a
        /*09ce*/ 	.byte	0x05
	.zero		1


	//   ....[35]....
        /*09d0*/ 	.word	0x00008150
        /*09d4*/ 	.word	0x000000ff
        /*09d8*/ 	.word	0x00030850
        /*09dc*/ 	.short	0x010a
        /*09de*/ 	.byte	0x05
	.zero		1


	//   ....[36]....
        /*09e0*/ 	.word	0x000084c0
        /*09e4*/ 	.word	0x000000ff
        /*09e8*/ 	.word	0x00000000
        /*09ec*/ 	.short	0x0101
        /*09ee*/ 	.byte	0x06
	.zero		1


	//   ....[37]....
        /*09f0*/ 	.word	0x00008e20
        /*09f4*/ 	.word	0x000000ff
        /*09f8*/ 	.word	0x00000000
        /*09fc*/ 	.short	0x0101
        /*09fe*/ 	.byte	0x05
	.zero		1


	//   ....[38]....
        /*0a00*/ 	.word	0x00008fd0
        /*0a04*/ 	.word	0x000000ff
        /*0a08*/ 	.word	0x00030830
        /*0a0c*/ 	.short	0x010a
        /*0a0e*/ 	.byte	0x05
	.zero		1


	//   ....[39]....
        /*0a10*/ 	.word	0x00009010
        /*0a14*/ 	.word	0x000000ff
        /*0a18*/ 	.word	0x00030830
        /*0a1c*/ 	.short	0x010a
        /*0a1e*/ 	.byte	0x05
	.zero		1


	//   ....[40]....
        /*0a20*/ 	.word	0x00009e90
        /*0a24*/ 	.word	0x000000ff
        /*0a28*/ 	.word	0x00030850
        /*0a2c*/ 	.short	0x010a
        /*0a2e*/ 	.byte	0x05
	.zero		1


	//   ....[41]....
        /*0a30*/ 	.word	0x00009ed0
        /*0a34*/ 	.word	0x000000ff
        /*0a38*/ 	.word	0x00030850
        /*0a3c*/ 	.short	0x010a
        /*0a3e*/ 	.byte	0x05
	.zero		1


	//   ....[42]....
        /*0a40*/ 	.word	0x0000a1d0
        /*0a44*/ 	.word	0x000000ff
        /*0a48*/ 	.word	0x00000000
        /*0a4c*/ 	.short	0x0101
        /*0a4e*/ 	.byte	0x04
	.zero		1


	//   ....[43]....
        /*0a50*/ 	.word	0x0000b6f0
        /*0a54*/ 	.word	0x000000ff
        /*0a58*/ 	.word	0x00000000
        /*0a5c*/ 	.short	0x0101
        /*0a5e*/ 	.byte	0x05
	.zero		1


	//   ....[44]....
        /*0a60*/ 	.word	0x0000bf90
        /*0a64*/ 	.word	0x000000ff
        /*0a68*/ 	.word	0x00030850
        /*0a6c*/ 	.short	0x010a
        /*0a6e*/ 	.byte	0x05
	.zero		1


	//   ....[45]....
        /*0a70*/ 	.word	0x0000bfd0
        /*0a74*/ 	.word	0x000000ff
        /*0a78*/ 	.word	0x00030850
        /*0a7c*/ 	.short	0x010a
        /*0a7e*/ 	.byte	0x05
	.zero		1


	//   ....[46]....
        /*0a80*/ 	.word	0x0000c580
        /*0a84*/ 	.word	0x000000ff
        /*0a88*/ 	.word	0x00000000
        /*0a8c*/ 	.short	0x0101
        /*0a8e*/ 	.byte	0x04
	.zero		1


	//   ....[47]....
        /*0a90*/ 	.word	0x0000e6d0
        /*0a94*/ 	.word	0x00000016
        /*0a98*/ 	.word	0x00000000
        /*0a9c*/ 	.short	0x0101
        /*0a9e*/ 	.byte	0x3f
	.zero		1


	//   ....[48]....
        /*0aa0*/ 	.word	0x00011a90
        /*0aa4*/ 	.word	0x00000006
        /*0aa8*/ 	.word	0x00030840
        /*0aac*/ 	.short	0x010a
        /*0aae*/ 	.byte	0x3f
	.zero		1


	//   ....[49]....
        /*0ab0*/ 	.word	0x00011fa0
        /*0ab4*/ 	.word	0x00000006
        /*0ab8*/ 	.word	0x00030830
        /*0abc*/ 	.short	0x0107
        /*0abe*/ 	.byte	0x3f
	.zero		1


	//   ....[50]....
        /*0ac0*/ 	.word	0x00012050
        /*0ac4*/ 	.word	0x00000006
        /*0ac8*/ 	.word	0x00030830
        /*0acc*/ 	.short	0x0101
        /*0ace*/ 	.byte	0x3f
	.zero		1


	//   ....[51]....
        /*0ad0*/ 	.word	0x00012c40
        /*0ad4*/ 	.word	0x00000016
        /*0ad8*/ 	.word	0x00030800
        /*0adc*/ 	.short	0x0107
        /*0ade*/ 	.byte	0x3f
	.zero		1


	//   ....[52]....
        /*0ae0*/ 	.word	0x00012d60
        /*0ae4*/ 	.word	0x00000016
        /*0ae8*/ 	.word	0x00030800
        /*0aec*/ 	.short	0x0101
        /*0aee*/ 	.byte	0x3f
	.zero		1


	//   ....[53]....
        /*0af0*/ 	.word	0x00012d80
        /*0af4*/ 	.word	0x00000016
        /*0af8*/ 	.word	0x00030820
        /*0afc*/ 	.short	0x010a
        /*0afe*/ 	.byte	0x3f
	.zero		1


	//   ....[54]....
        /*0b00*/ 	.word	0x00013160
        /*0b04*/ 	.word	0x00000007
        /*0b08*/ 	.word	0x00030840
        /*0b0c*/ 	.short	0x010a
        /*0b0e*/ 	.byte	0x3f
	.zero		1


	//   ....[55]....
        /*0b10*/ 	.word	0x00013660
        /*0b14*/ 	.word	0x00000007
        /*0b18*/ 	.word	0x00030830
        /*0b1c*/ 	.short	0x0107
        /*0b1e*/ 	.byte	0x3f
	.zero		1


	//   ....[56]....
        /*0b20*/ 	.word	0x00013710
        /*0b24*/ 	.word	0x00000007
        /*0b28*/ 	.word	0x00030830
        /*0b2c*/ 	.short	0x0101
        /*0b2e*/ 	.byte	0x3f
	.zero		1


	//   ....[57]....
        /*0b30*/ 	.word	0x00013770
        /*0b34*/ 	.word	0x00000007
        /*0b38*/ 	.word	0x00030860
        /*0b3c*/ 	.short	0x010a
        /*0b3e*/ 	.byte	0x3f
	.zero		1


	//   ....[58]....
        /*0b40*/ 	.word	0x00013c20
        /*0b44*/ 	.word	0x00000007
        /*0b48*/ 	.word	0x00030850
        /*0b4c*/ 	.short	0x0107
        /*0b4e*/ 	.byte	0x3f
	.zero		1


	//   ....[59]....
        /*0b50*/ 	.word	0x00013d70
        /*0b54*/ 	.word	0x00000007
        /*0b58*/ 	.word	0x00030850
        /*0b5c*/ 	.short	0x0101
        /*0b5e*/ 	.byte	0x3f
	.zero		1


	//   ....[60]....
        /*0b60*/ 	.word	0x00013f80
        /*0b64*/ 	.word	0x00000000
        /*0b68*/ 	.word	0x00030860
        /*0b6c*/ 	.short	0x010a
        /*0b6e*/ 	.byte	0x3f
	.zero		1


	//   ....[61]....
        /*0b70*/ 	.word	0x000143f0
        /*0b74*/ 	.word	0x00000000
        /*0b78*/ 	.word	0x00030850
        /*0b7c*/ 	.short	0x0107
        /*0b7e*/ 	.byte	0x3f
	.zero		1


	//   ....[62]....
        /*0b80*/ 	.word	0x000144a0
        /*0b84*/ 	.word	0x00000000
        /*0b88*/ 	.word	0x00030850
        /*0b8c*/ 	.short	0x0101
        /*0b8e*/ 	.byte	0x3f
	.zero		1


	//   ....[63]....
        /*0b90*/ 	.word	0x000151d0
        /*0b94*/ 	.word	0x00000004
        /*0b98*/ 	.word	0x00030820
        /*0b9c*/ 	.short	0x010a
        /*0b9e*/ 	.byte	0x3f
	.zero		1


	//   ....[64]....
        /*0ba0*/ 	.word	0x00015370
        /*0ba4*/ 	.word	0x00000005
        /*0ba8*/ 	.word	0x00030840
        /*0bac*/ 	.short	0x010a
        /*0bae*/ 	.byte	0x3f
	.zero		1


	//   ....[65]....
        /*0bb0*/ 	.word	0x00015410
        /*0bb4*/ 	.word	0x00000019
        /*0bb8*/ 	.word	0x00030840
        /*0bbc*/ 	.short	0x010a
        /*0bbe*/ 	.byte	0x3f
	.zero		1


	//   ....[66]....
        /*0bc0*/ 	.word	0x00015450
        /*0bc4*/ 	.word	0x00000005
        /*0bc8*/ 	.word	0x00030860
        /*0bcc*/ 	.short	0x010a
        /*0bce*/ 	.byte	0x3f
	.zero		1


	//   ....[67]....
        /*0bd0*/ 	.word	0x00015490
        /*0bd4*/ 	.word	0x00000019
        /*0bd8*/ 	.word	0x00030860
        /*0bdc*/ 	.short	0x010a
        /*0bde*/ 	.byte	0x3f
	.zero		1


	//   ....[68]....
        /*0be0*/ 	.word	0x00015500
        /*0be4*/ 	.word	0x00000003
        /*0be8*/ 	.word	0x00030800
        /*0bec*/ 	.short	0x010a
        /*0bee*/ 	.byte	0x3f
	.zero		1


	//   ....[69]....
        /*0bf0*/ 	.word	0x00015550
        /*0bf4*/ 	.word	0x00000003
        /*0bf8*/ 	.word	0x00030830
        /*0bfc*/ 	.short	0x010a
        /*0bfe*/ 	.byte	0x3f
	.zero		1


	//   ....[70]....
        /*0c00*/ 	.word	0x000155b0
        /*0c04*/ 	.word	0x00000004
        /*0c08*/ 	.word	0x00030830
        /*0c0c*/ 	.short	0x010a
        /*0c0e*/ 	.byte	0x3f
	.zero		1


	//   ....[71]....
        /*0c10*/ 	.word	0x00015610
        /*0c14*/ 	.word	0x00000003
        /*0c18*/ 	.word	0x00030850
        /*0c1c*/ 	.short	0x010a
        /*0c1e*/ 	.byte	0x3f
	.zero		1


	//   ....[72]....
        /*0c20*/ 	.word	0x00015670
        /*0c24*/ 	.word	0x00000004
        /*0c28*/ 	.word	0x00030830
        /*0c2c*/ 	.short	0x010a
        /*0c2e*/ 	.byte	0x3f
	.zero		1


	//   ....[73]....
        /*0c30*/ 	.word	0x000156d0
        /*0c34*/ 	.word	0x00000003
        /*0c38*/ 	.word	0x00030850
        /*0c3c*/ 	.short	0x010a
        /*0c3e*/ 	.byte	0x3f
	.zero		1


	//   ....[74]....
        /*0c40*/ 	.word	0x00015730
        /*0c44*/ 	.word	0x00000004
        /*0c48*/ 	.word	0x00030830
        /*0c4c*/ 	.short	0x010a
        /*0c4e*/ 	.byte	0x3f
	.zero		1


	//   ....[75]....
        /*0c50*/ 	.word	0x00015790
        /*0c54*/ 	.word	0x00000003
        /*0c58*/ 	.word	0x00030850
        /*0c5c*/ 	.short	0x010a
        /*0c5e*/ 	.byte	0x3f
	.zero		1


	//   ....[76]....
        /*0c60*/ 	.word	0x000157f0
        /*0c64*/ 	.word	0x00000007
        /*0c68*/ 	.word	0x00030850
        /*0c6c*/ 	.short	0x010a
        /*0c6e*/ 	.byte	0x3f
	.zero		1


	//   ....[77]....
        /*0c70*/ 	.word	0x00015910
        /*0c74*/ 	.word	0x00000006
        /*0c78*/ 	.word	0x00030840
        /*0c7c*/ 	.short	0x010a
        /*0c7e*/ 	.byte	0x3f
	.zero		1


	//   ....[78]....
        /*0c80*/ 	.word	0x00016a20
        /*0c84*/ 	.word	0x00000016
        /*0c88*/ 	.word	0x00030820
        /*0c8c*/ 	.short	0x010a
        /*0c8e*/ 	.byte	0x3f
	.zero		1


	//   ....[79]....
        /*0c90*/ 	.word	0x00016a70
        /*0c94*/ 	.word	0x00000007
        /*0c98*/ 	.word	0x00030840
        /*0c9c*/ 	.short	0x010a
        /*0c9e*/ 	.byte	0x3f
	.zero		1


	//   ....[80]....
        /*0ca0*/ 	.word	0x00017090
        /*0ca4*/ 	.word	0x00000007
        /*0ca8*/ 	.word	0x00030860
        /*0cac*/ 	.short	0x010a
        /*0cae*/ 	.byte	0x3f
	.zero		1


	//   ....[81]....
        /*0cb0*/ 	.word	0x000176d0
        /*0cb4*/ 	.word	0x00000000
        /*0cb8*/ 	.word	0x00030860
        /*0cbc*/ 	.short	0x010a
        /*0cbe*/ 	.byte	0x3f
	.zero		1


	//   ....[82]....
        /*0cc0*/ 	.word	0x000186d0
        /*0cc4*/ 	.word	0x00000004
        /*0cc8*/ 	.word	0x00030820
        /*0ccc*/ 	.short	0x010a
        /*0cce*/ 	.byte	0x3f
	.zero		1


	//   ....[83]....
        /*0cd0*/ 	.word	0x00018870
        /*0cd4*/ 	.word	0x00000005
        /*0cd8*/ 	.word	0x00030840
        /*0cdc*/ 	.short	0x010a
        /*0cde*/ 	.byte	0x3f
	.zero		1


	//   ....[84]....
        /*0ce0*/ 	.word	0x000188c0
        /*0ce4*/ 	.word	0x00000019
        /*0ce8*/ 	.word	0x00030840
        /*0cec*/ 	.short	0x010a
        /*0cee*/ 	.byte	0x3f
	.zero		1


	//   ....[85]....
        /*0cf0*/ 	.word	0x00018910
        /*0cf4*/ 	.word	0x00000005
        /*0cf8*/ 	.word	0x00030860
        /*0cfc*/ 	.short	0x010a
        /*0cfe*/ 	.byte	0x3f
	.zero		1


	//----- nvinfo : EIATTR_NUM_MBARRIERS
	.align		4
.L_447:
        /*0d00*/ 	.byte	0x03, 0x38
        /*0d02*/ 	.short	0x0016


	//----- nvinfo : EIATTR_EXIT_INSTR_OFFSETS
	.align		4
        /*0d04*/ 	.byte	0x04, 0x1c
        /*0d06*/ 	.short	(.L_449 - .L_448)


	//   ....[0]....
.L_448:
        /*0d08*/ 	.word	0x00000990


	//   ....[1]....
        /*0d0c*/ 	.word	0x0000fa80


	//   ....[2]....
        /*0d10*/ 	.word	0x000154e0


	//----- nvinfo : EIATTR_MAX_THREADS
	.align		4
.L_449:
        /*0d14*/ 	.byte	0x04, 0x05
        /*0d16*/ 	.short	(.L_451 - .L_450)
.L_450:
        /*0d18*/ 	.word	0x00000180
        /*0d1c*/ 	.word	0x00000001
        /*0d20*/ 	.word	0x00000001


	//----- nvinfo : EIATTR_CRS_STACK_SIZE
	.align		4
.L_451:
        /*0d24*/ 	.byte	0x04, 0x1e
        /*0d26*/ 	.short	(.L_453 - .L_452)
.L_452:
        /*0d28*/ 	.word	0x00000000


	//----- nvinfo : EIATTR_CBANK_PARAM_SIZE
	.align		4
.L_453:
        /*0d2c*/ 	.byte	0x03, 0x19
        /*0d2e*/ 	.short	0x0af0


	//----- nvinfo : EIATTR_PARAM_CBANK
	.align		4
        /*0d30*/ 	.byte	0x04, 0x0a
        /*0d32*/ 	.short	(.L_455 - .L_454)
	.align		4
.L_454:
        /*0d34*/ 	.word	index@(.nv.constant0._ZN7cutlass13device_kernelIN5flash11enable_sm90INS1_16FlashAttnFwdSm90INS1_25CollectiveMainloopFwdSm90ILi2EN4cute5tupleIJNS5_1CILi1EEES8_S8_EEENS6_IJNS7_ILi128EEENS7_ILi64EEENS7_ILi256EEEEEELi256ENS_10bfloat16_tEfNS_4arch4Sm90ELb0ELb1ELb0ELb1ELb1ELb0ELb0ELb1ELb1ELb1ELb0ELb0EEENS1_21CollectiveEpilogueFwdINS6_IJSA_SC_SB_EEES9_SE_SG_Li256ELb1ELb1ELb0ELb0EEENS1_36VarlenDynamicPersistentTileSchedulerILi128ELi64ELi256ELi128ELb0ELb1ELb1ELb1ELb0ELb1EEEEEEEEEvNT_6ParamsE)
        /*0d38*/ 	.short	0x0210
        /*0d3a*/ 	.short	0x0af0


	//----- nvinfo : EIATTR_SW_WAR
	.align		4
.L_455:
        /*0d3c*/ 	.byte	0x04, 0x36
        /*0d3e*/ 	.short	(.L_457 - .L_456)
.L_456:
        /*0d40*/ 	.word	0x00000008
.L_457:


//--------------------- .nv.info._ZN7cutlass13device_kernelIN5flash11enable_sm90INS1_16FlashAttnFwdSm90INS1_25CollectiveMainloopFwdSm90ILi2EN4cute5tupleIJNS5_1CILi1EEES8_S8_EEENS6_IJNS7_ILi128EEENS7_ILi64EEENS7_ILi256EEEEEELi256ENS_10bfloat16_tEfNS_4arch4Sm90ELb0ELb1ELb0ELb1ELb1ELb1ELb0ELb1ELb1ELb1ELb0ELb0EEENS1_21CollectiveEpilogueFwdINS6_IJSA_SC_SB_EEES9_SE_SG_Li256ELb1ELb1ELb0ELb0EEENS1_36VarlenDynamicPersistentTileSchedulerILi128ELi64ELi256ELi128ELb0ELb1ELb1ELb1ELb0ELb1EEEEEEEEEvNT_6ParamsE --------------------------
	.section	.nv.info._ZN7cutlass13device_kernelIN5flash11enable_sm90INS1_16FlashAttnFwdSm90INS1_25CollectiveMainloopFwdSm90ILi2EN4cute5tupleIJNS5_1CILi1EEES8_S8_EEENS6_IJNS7_ILi128EEENS7_ILi64EEENS7_ILi256EEEEEELi256ENS_10bfloat16_tEfNS_4arch4Sm90ELb0ELb1ELb0ELb1ELb1ELb1ELb0ELb1ELb1ELb1ELb0ELb0EEENS1_21CollectiveEpilogueFwdINS6_IJSA_SC_SB_EEES9_SE_SG_Li256ELb1ELb1ELb0ELb0EEENS1_36VarlenDynamicPersistentTileSchedulerILi128ELi64ELi256ELi128ELb0ELb1ELb1ELb1ELb0ELb1EEEEEEEEEvNT_6ParamsE,"",@"SHT_CUDA_INFO"
	.sectionflags	@""
	.align	4


	//----- nvinfo : EIATTR_CUDA_API_VERSION
	.align		4
        /*0000*/ 	.byte	0x04, 0x37
        /*0002*/ 	.short	(.L_459 - .L_458)
.L_458:
        /*0004*/ 	.word	0x00000082


	//----- nvinfo : EIATTR_KPARAM_INFO
	.align		4
.L_459:
        /*0008*/ 	.byte	0x04, 0x17
        /*000a*/ 	.short	(.L_461 - .L_460)
.L_460:
        /*000c*/ 	.word	0x00000000
        /*0010*/ 	.short	0x0000
        /*0012*/ 	.short	0x0070
        /*0014*/ 	.byte	0x00, 0xf0, 0x01, 0x2a


	//----- nvinfo : EIATTR_SPARSE_MMA_MASK
	.align		4
.L_461:
        /*0018*/ 	.byte	0x03, 0x50
        /*001a*/ 	.short	0x0000


	//----- nvinfo : EIATTR_MAXREG_COUNT
	.align		4
        /*001c*/ 	.byte	0x03, 0x1b
        /*001e*/ 	.short	0x00a8


	//----- nvinfo : EIATTR_NUM_BARRIERS
	.align		4
        /*0020*/ 	.byte	0x02, 0x4c
        /*0022*/ 	.byte	0x10
	.zero		1


	//----- nvinfo : EIATTR_EXTERNS
	.align		4
        /*0024*/ 	.byte	0x04, 0x0f
        /*0026*/ 	.short	(.L_463 - .L_462)


	//   ....[0]....
	.align		4
.L_462:
        /*0028*/ 	.word	index@(__assertfail)


	//----- nvinfo : EIATTR_ANNOTATIONS
	.align		4
.L_463:
        /*002c*/ 	.byte	0x04, 0x55
        /*002e*/ 	.short	(.L_465 - .L_464)


	//   ....[0]....
.L_464:
        /* <DEDUP_REMOVED lines=119> */
        /*0794*/ 	.byte	0xa0, 0x9a, 0x02, 0x00


	//----- nvinfo : EIATTR_MERCURY_ISA_VERSION
	.align		4
.L_465:
        /*0798*/ 	.byte	0x03, 0x5f
        /*079a*/ 	.short	0x0101


	//----- nvinfo : EIATTR_UNUSED_LOAD_BYTE_OFFSET
	.align		4
        /*079c*/ 	.byte	0x04, 0x44
        /*079e*/ 	.short	(.L_467 - .L_466)


	//   ....[0]....
.L_466:
        /*07a0*/ 	.word	0x00000a30
        /*07a4*/ 	.word	0x0000fff0


	//   ....[1]....
        /*07a8*/ 	.word	0x0001f5d0
        /*07ac*/ 	.word	0x0000fff0


	//----- nvinfo : EIATTR_INT_WARP_WIDE_INSTR_OFFSETS
	.align		4
.L_467:
        /*07b0*/ 	.byte	0x04, 0x31
        /*07b2*/ 	.short	(.L_469 - .L_468)


	//   ....[0]....
.L_468:
        /*07b4*/ 	.word	0x00000120


	//   ....[1]....
        /*07b8*/ 	.word	0x00000160


	//   ....[2]....
        /*07bc*/ 	.word	0x00000220


	//   ....[3]....
        /*07c0*/ 	.word	0x000256d0


	//   ....[4]....
        /*07c4*/ 	.word	0x00025760


	//   ....[5]....
        /*07c8*/ 	.word	0x000285f0


	//   ....[6]....
        /*07cc*/ 	.word	0x00028680


	//----- nvinfo : EIATTR_COOP_GROUP_MASK_REGIDS
	.align		4
.L_469:
        /*07d0*/ 	.byte	0x04, 0x29
        /*07d2*/ 	.short	(.L_471 - .L_470)


	//   ....[0]....
.L_470:
        /*07d4*/ 	.word	0xffffffff


	//   ....[1]....
        /*07d8*/ 	.word	0xffffffff


	//   ....[2]....
        /*07dc*/ 	.word	0xffffffff


	//   ....[3]....
        /*07e0*/ 	.word	0xffffffff


	//   ....[4]....
        /*07e4*/ 	.word	0xffffffff


	//   ....[5]....
        /*07e8*/ 	.word	0xffffffff


	//   ....[6]....
        /*07ec*/ 	.word	0xffffffff


	//   ....[7]....
        /*07f0*/ 	.word	0xffffffff


	//   ....[8]....
        /*07f4*/ 	.word	0xffffffff


	//   ....[9]....
        /*07f8*/ 	.word	0xffffffff


	//   ....[10]....
        /*07fc*/ 	.word	0xffffffff


	//   ....[11]....
        /*0800*/ 	.word	0xffffffff


	//   ....[12]....
        /*0804*/ 	.word	0xffffffff


	//   ....[13]....
        /*0808*/ 	.word	0xffffffff


	//   ....[14]....
        /*080c*/ 	.word	0xffffffff


	//   ....[15]....
        /*0810*/ 	.word	0xffffffff


	//   ....[16]....
        /*0814*/ 	.word	0xffffffff


	//   ....[17]....
        /*0818*/ 	.word	0xffffffff


	//   ....[18]....
        /*081c*/ 	.word	0xffffffff


	//   ....[19]....
        /*0820*/ 	.word	0xffffffff


	//   ....[20]....
        /*0824*/ 	.word	0xffffffff


	//   ....[21]....
        /*0828*/ 	.word	0xffffffff


	//   ....[22]....
        /*082c*/ 	.word	0xffffffff


	//   ....[23]....
        /*0830*/ 	.word	0xffffffff


	//   ....[24]....
        /*0834*/ 	.word	0xffffffff


	//   ....[25]....
        /*0838*/ 	.word	0xffffffff


	//   ....[26]....
        /*083c*/ 	.word	0xffffffff


	//   ....[27]....
        /*0840*/ 	.word	0xffffffff


	//   ....[28]....
        /*0844*/ 	.word	0xffffffff


	//   ....[29]....
        /*0848*/ 	.word	0xffffffff


	//   ....[30]....
        /*084c*/ 	.word	0xffffffff


	//   ....[31]....
        /*0850*/ 	.word	0xffffffff


	//   ....[32]....
        /*0854*/ 	.word	0xffffffff


	//   ....[33]....
        /*0858*/ 	.word	0xffffffff


	//   ....[34]....
        /*085c*/ 	.word	0xffffffff


	//   ....[35]....
        /*0860*/ 	.word	0xffffffff


	//   ....[36]....
        /*0864*/ 	.word	0xffffffff


	//   ....[37]....
        /*0868*/ 	.word	0xffffffff


	//   ....[38]....
        /*086c*/ 	.word	0xffffffff


	//   ....[39]....
        /*0870*/ 	.word	0xffffffff


	//   ....[40]....
        /*0874*/ 	.word	0xffffffff


	//   ....[41]....
        /*0878*/ 	.word	0xffffffff


	//   ....[42]....
        /*087c*/ 	.word	0xffffffff


	//   ....[43]....
        /*0880*/ 	.word	0xffffffff


	//   ....[44]....
        /*0884*/ 	.word	0xffffffff


	//   ....[45]....
        /*0888*/ 	.word	0xffffffff


	//   ....[46]....
        /*088c*/ 	.word	0xffffffff


	//   ....[47]....
        /*0890*/ 	.word	0xffffffff


	//   ....[48]....
        /*0894*/ 	.word	0xffffffff


	//   ....[49]....
        /*0898*/ 	.word	0xffffffff


	//   ....[50]....
        /*089c*/ 	.word	0xffffffff


	//   ....[51]....
        /*08a0*/ 	.word	0xffffffff


	//   ....[52]....
        /*08a4*/ 	.word	0xffffffff


	//   ....[53]....
        /*08a8*/ 	.word	0xffffffff


	//   ....[54]....
        /*08ac*/ 	.word	0xffffffff


	//   ....[55]....
        /*08b0*/ 	.word	0xffffffff


	//   ....[56]....
        /*08b4*/ 	.word	0xffffffff


	//   ....[57]....
        /*08b8*/ 	.word	0xffffffff


	//   ....[58]....
        /*08bc*/ 	.word	0xffffffff


	//   ....[59]....
        /*08c0*/ 	.word	0xffffffff


	//   ....[60]....
        /*08c4*/ 	.word	0xffffffff


	//   ....[61]....
        /*08c8*/ 	.word	0xffffffff


	//   ....[62]....
        /*08cc*/ 	.word	0xffffffff


	//   ....[63]....
        /*08d0*/ 	.word	0xffffffff


	//   ....[64]....
        /*08d4*/ 	.word	0xffffffff


	//   ....[65]....
        /*08d8*/ 	.word	0xffffffff


	//   ....[66]....
        /*08dc*/ 	.word	0xffffffff


	//   ....[67]....
        /*08e0*/ 	.word	0xffffffff


	//   ....[68]....
        /*08e4*/ 	.word	0xffffffff


	//   ....[69]....
        /*08e8*/ 	.word	0xffffffff


	//   ....[70]....
        /*08ec*/ 	.word	0xffffffff


	//   ....[71]....
        /*08f0*/ 	.word	0xffffffff


	//   ....[72]....
        /*08f4*/ 	.word	0xffffffff


	//   ....[73]....
        /*08f8*/ 	.word	0xffffffff


	//   ....[74]....
        /*08fc*/ 	.word	0xffffffff


	//   ....[75]....
        /*0900*/ 	.word	0xffffffff


	//   ....[76]....
        /*0904*/ 	.word	0xffffffff


	//   ....[77]....
        /*0908*/ 	.word	0xffffffff


	//   ....[78]....
        /*090c*/ 	.word	0xffffffff


	//   ....[79]....
        /*0910*/ 	.word	0xffffffff


	//   ....[80]....
        /*0914*/ 	.word	0xffffffff


	//   ....[81]....
        /*0918*/ 	.word	0xffffffff


	//   ....[82]....
        /*091c*/ 	.word	0xffffffff


	//   ....[83]....
        /*0920*/ 	.word	0xffffffff


	//   ....[84]....
        /*0924*/ 	.word	0xffffffff


	//   ....[85]....
        /*0928*/ 	.word	0xffffffff


	//   ....[86]....
        /*092c*/ 	.word	0xffffffff


	//   ....[87]....
        /*0930*/ 	.word	0xffffffff


	//   ....[88]....
        /*0934*/ 	.word	0xffffffff


	//   ....[89]....
        /*0938*/ 	.word	0xffffffff


	//   ....[90]....
        /*093c*/ 	.word	0xffffffff


	//   ....[91]....
        /*0940*/ 	.word	0xffffffff


	//   ....[92]....
        /*0944*/ 	.word	0xffffffff


	//   ....[93]....
        /*0948*/ 	.word	0xffffffff


	//   ....[94]....
        /*094c*/ 	.word	0xffffffff


	//   ....[95]....
        /*0950*/ 	.word	0xffffffff


	//   ....[96]....
        /*0954*/ 	.word	0xffffffff


	//   ....[97]....
        /*0958*/ 	.word	0xffffffff


	//   ....[98]....
        /*095c*/ 	.word	0xffffffff


	//   ....[99]....
        /*0960*/ 	.word	0xffffffff


	//   ....[100]....
        /*0964*/ 	.word	0xffffffff


	//   ....[101]....
        /*0968*/ 	.word	0xffffffff


	//   ....[102]....
        /*096c*/ 	.word	0xffffffff


	//   ....[103]....
        /*0970*/ 	.word	0xffffffff


	//   ....[104]....
        /*0974*/ 	.word	0xffffffff


	//   ....[105]....
        /*0978*/ 	.word	0xffffffff


	//   ....[106]....
        /*097c*/ 	.word	0xffffffff


	//   ....[107]....
        /*0980*/ 	.word	0xffffffff


	//   ....[108]....
        /*0984*/ 	.word	0xffffffff


	//   ....[109]....
        /*0988*/ 	.word	0xffffffff


	//   ....[110]....
        /*098c*/ 	.word	0xffffffff


	//   ....[111]....
        /*0990*/ 	.word	0xffffffff


	//   ....[112]....
        /*0994*/ 	.word	0xffffffff


	//   ....[113]....
        /*0998*/ 	.word	0xffffffff


	//   ....[114]....
        /*099c*/ 	.word	0xffffffff


	//   ....[115]....
        /*09a0*/ 	.word	0xffffffff


	//   ....[116]....
        /*09a4*/ 	.word	0xffffffff


	//   ....[117]....
        /*09a8*/ 	.word	0xffffffff


	//   ....[118]....
        /*09ac*/ 	.word	0xffffffff


	//   ....[119]....
        /*09b0*/ 	.word	0xffffffff


	//   ....[120]....
        /*09b4*/ 	.word	0xffffffff


	//   ....[121]....
        /*09b8*/ 	.word	0xffffffff


	//   ....[122]....
        /*09bc*/ 	.word	0xffffffff


	//   ....[123]....
        /*09c0*/ 	.word	0xffffffff


	//   ....[124]....
        /*09c4*/ 	.word	0xffffffff


	//   ....[125]....
        /*09c8*/ 	.word	0xffffffff


	//   ....[126]....
        /*09cc*/ 	.word	0xffffffff


	//   ....[127]....
        /*09d0*/ 	.word	0xffffffff


	//   ....[128]....
        /*09d4*/ 	.word	0xffffffff


	//   ....[129]....
        /*09d8*/ 	.word	0xffffffff


	//   ....[130]....
        /*09dc*/ 	.word	0xffffffff


	//   ....[131]....
        /*09e0*/ 	.word	0xffffffff


	//   ....[132]....
        /*09e4*/ 	.word	0xffffffff


	//   ....[133]....
        /*09e8*/ 	.word	0xffffffff


	//   ....[134]....
        /*09ec*/ 	.word	0xffffffff


	//   ....[135]....
        /*09f0*/ 	.word	0xffffffff


	//   ....[136]....
        /*09f4*/ 	.word	0xffffffff


	//   ....[137]....
        /*09f8*/ 	.word	0xffffffff


	//   ....[138]....
        /*09fc*/ 	.word	0xffffffff


	//   ....[139]....
        /*0a00*/ 	.word	0xffffffff


	//   ....[140]....
        /*0a04*/ 	.word	0xffffffff


	//   ....[141]....
        /*0a08*/ 	.word	0xffffffff


	//   ....[142]....
        /*0a0c*/ 	.word	0xffffffff


	//   ....[143]....
        /*0a10*/ 	.word	0xffffffff


	//   ....[144]....
        /*0a14*/ 	.word	0xffffffff


	//   ....[145]....
        /*0a18*/ 	.word	0xffffffff


	//   ....[146]....
        /*0a1c*/ 	.word	0xffffffff


	//   ....[147]....
        /*0a20*/ 	.word	0xffffffff


	//   ....[148]....
        /*0a24*/ 	.word	0xffffffff


	//   ....[149]....
        /*0a28*/ 	.word	0xffffffff


	//   ....[150]....
        /*0a2c*/ 	.word	0xffffffff


	//   ....[151]....
        /*0a30*/ 	.word	0xffffffff


	//   ....[152]....
        /*0a34*/ 	.word	0xffffffff


	//   ....[153]....
        /*0a38*/ 	.word	0xffffffff


	//   ....[154]....
        /*0a3c*/ 	.word	0xffffffff


	//   ....[155]....
        /*0a40*/ 	.word	0xffffffff


	//   ....[156]....
        /*0a44*/ 	.word	0xffffffff


	//   ....[157]....
        /*0a48*/ 	.word	0xffffffff


	//   ....[158]....
        /*0a4c*/ 	.word	0xffffffff


	//   ....[159]....
        /*0a50*/ 	.word	0xffffffff


	//   ....[160]....
        /*0a54*/ 	.word	0xffffffff


	//   ....[161]....
        /*0a58*/ 	.word	0xffffffff


	//   ....[162]....
        /*0a5c*/ 	.word	0xffffffff


	//   ....[163]....
        /*0a60*/ 	.word	0xffffffff


	//   ....[164]....
        /*0a64*/ 	.word	0xffffffff


	//   ....[165]....
        /*0a68*/ 	.word	0xffffffff


	//   ....[166]....
        /*0a6c*/ 	.word	0xffffffff


	//   ....[167]....
        /*0a70*/ 	.word	0xffffffff


	//   ....[168]....
        /*0a74*/ 	.word	0xffffffff


	//   ....[169]....
        /*0a78*/ 	.word	0xffffffff


	//   ....[170]....
        /*0a7c*/ 	.word	0xffffffff


	//   ....[171]....
        /*0a80*/ 	.word	0xffffffff


	//   ....[172]....
        /*0a84*/ 	.word	0xffffffff


	//   ....[173]....
        /*0a88*/ 	.word	0xffffffff


	//   ....[174]....
        /*0a8c*/ 	.word	0xffffffff


	//   ....[175]....
        /*0a90*/ 	.word	0xffffffff


	//   ....[176]....
        /*0a94*/ 	.word	0xffffffff


	//   ....[177]....
        /*0a98*/ 	.word	0xffffffff


	//   ....[178]....
        /*0a9c*/ 	.word	0xffffffff


	//   ....[179]....
        /*0aa0*/ 	.word	0xffffffff


	//   ....[180]....
        /*0aa4*/ 	.word	0xffffffff


	//   ....[181]....
        /*0aa8*/ 	.word	0xffffffff


	//   ....[182]....
        /*0aac*/ 	.word	0xffffffff


	//   ....[183]....
        /*0ab0*/ 	.word	0xffffffff


	//   ....[184]....
        /*0ab4*/ 	.word	0xffffffff


	//   ....[185]....
        /*0ab8*/ 	.word	0x0500000f


	//   ....[186]....
        /*0abc*/ 	.word	0x0500000f


	//   ....[187]....
        /*0ac0*/ 	.word	0x0500000f


	//   ....[188]....
        /*0ac4*/ 	.word	0x0500000f


	//   ....[189]....
        /*0ac8*/ 	.word	0x0500000f


	//   ....[190]....
        /*0acc*/ 	.word	0x0500000f


	//   ....[191]....
        /*0ad0*/ 	.word	0x0500000f


	//   ....[192]....
        /*0ad4*/ 	.word	0x0500000f


	//   ....[193]....
        /*0ad8*/ 	.word	0x0500000f


	//   ....[194]....
        /*0adc*/ 	.word	0x0500000f


	//   ....[195]....
        /*0ae0*/ 	.word	0x0500000f


	//   ....[196]....
        /*0ae4*/ 	.word	0x0500000f


	//   ....[197]....
        /*0ae8*/ 	.word	0x0500000f


	//   ....[198]....
        /*0aec*/ 	.word	0x0500000f


	//   ....[199]....
        /*0af0*/ 	.word	0x0500000f


	//   ....[200]....
        /*0af4*/ 	.word	0x0500000f


	//   ....[201]....
        /*0af8*/ 	.word	0x0500000f


	//   ....[202]....
        /*0afc*/ 	.word	0x0500000f


	//   ....[203]....
        /*0b00*/ 	.word	0x0500000f


	//   ....[204]....
        /*0b04*/ 	.word	0x0500000f


	//   ....[205]....
        /*0b08*/ 	.word	0x0500000f


	//   ....[206]....
        /*0b0c*/ 	.word	0x0500000f


	//   ....[207]....
        /*0b10*/ 	.word	0x0500000f


	//   ....[208]....
        /*0b14*/ 	.word	0x0500000f


	//   ....[209]....
        /*0b18*/ 	.word	0x0500000f


	//   ....[210]....
        /*0b1c*/ 	.word	0x0500000f


	//   ....[211]....
        /*0b20*/ 	.word	0x0500000f


	//   ....[212]....
        /*0b24*/ 	.word	0x0500000f


	//   ....[213]....
        /*0b28*/ 	.word	0x0500000f


	//   ....[214]....
        /*0b2c*/ 	.word	0x0500000f


	//   ....[215]....
        /*0b30*/ 	.word	0x0500000f


	//   ....[216]....
        /*0b34*/ 	.word	0x0500000f


	//   ....[217]....
        /*0b38*/ 	.word	0x0500000f


	//   ....[218]....
        /*0b3c*/ 	.word	0x0500000f


	//   ....[219]....
        /*0b40*/ 	.word	0x0500000f


	//   ....[220]....
        /*0b44*/ 	.word	0x0500000f


	//   ....[221]....
        /*0b48*/ 	.word	0x0500000f


	//   ....[222]....
        /*0b4c*/ 	.word	0x0500000f


	//   ....[223]....
        /*0b50*/ 	.word	0x0500000f


	//   ....[224]....
        /*0b54*/ 	.word	0x0500000f


	//   ....[225]....
        /*0b58*/ 	.word	0x0500000f


	//   ....[226]....
        /*0b5c*/ 	.word	0x0500000f


	//   ....[227]....
        /*0b60*/ 	.word	0x0500000f


	//   ....[228]....
        /*0b64*/ 	.word	0x0500000f


	//   ....[229]....
        /*0b68*/ 	.word	0x0500000f


	//   ....[230]....
        /*0b6c*/ 	.word	0x0500000f


	//   ....[231]....
        /*0b70*/ 	.word	0x0500000f


	//   ....[232]....
        /*0b74*/ 	.word	0x0500000f


	//   ....[233]....
        /*0b78*/ 	.word	0x0500000f


	//   ....[234]....
        /*0b7c*/ 	.word	0x0500000f


	//   ....[235]....
        /*0b80*/ 	.word	0x0500000f


	//   ....[236]....
        /*0b84*/ 	.word	0x0500000f


	//   ....[237]....
        /*0b88*/ 	.word	0x0500000f


	//   ....[238]....
        /*0b8c*/ 	.word	0x0500000f


	//   ....[239]....
        /*0b90*/ 	.word	0x0500000f


	//   ....[240]....
        /*0b94*/ 	.word	0x0500000f


	//   ....[241]....
        /*0b98*/ 	.word	0x0500000f


	//   ....[242]....
        /*0b9c*/ 	.word	0x0500000f


	//   ....[243]....
        /*0ba0*/ 	.word	0x0500000f


	//   ....[244]....
        /*0ba4*/ 	.word	0x0500000f


	//   ....[245]....
        /*0ba8*/ 	.word	0x0500000f


	//   ....[246]....
        /*0bac*/ 	.word	0x0500000f


	//   ....[247]....
        /*0bb0*/ 	.word	0x0500000f


	//   ....[248]....
        /*0bb4*/ 	.word	0x0500000f


	//   ....[249]....
        /*0bb8*/ 	.word	0x0500000f


	//   ....[250]....
        /*0bbc*/ 	.word	0x0500000f


	//   ....[251]....
        /*0bc0*/ 	.word	0x0500000f


	//   ....[252]....
        /*0bc4*/ 	.word	0x0500000f


	//   ....[253]....
        /*0bc8*/ 	.word	0x0500000f


	//   ....[254]....
        /*0bcc*/ 	.word	0x0500000f


	//   ....[255]....
        /*0bd0*/ 	.word	0x0500000f


	//   ....[0]....
        /*0bd4*/ 	.word	0x0500000f


	//   ....[1]....
        /*0bd8*/ 	.word	0x0500000f


	//   ....[2]....
        /*0bdc*/ 	.word	0x0500000f


	//   ....[3]....
        /*0be0*/ 	.word	0x0500000f


	//   ....[4]....
        /*0be4*/ 	.word	0x0500000f


	//   ....[5]....
        /*0be8*/ 	.word	0x0500000f


	//   ....[6]....
        /*0bec*/ 	.word	0x0500000f


	//   ....[7]....
        /*0bf0*/ 	.word	0x0500000f


	//   ....[8]....
        /*0bf4*/ 	.word	0x0500000f


	//   ....[9]....
        /*0bf8*/ 	.word	0x0500000f


	//   ....[10]....
        /*0bfc*/ 	.word	0x0500000f


	//   ....[11]....
        /*0c00*/ 	.word	0x0500000f


	//   ....[12]....
        /*0c04*/ 	.word	0x0500000f


	//   ....[13]....
        /*0c08*/ 	.word	0x0500000f


	//   ....[14]....
        /*0c0c*/ 	.word	0x0500000f


	//   ....[15]....
        /*0c10*/ 	.word	0x0500000f


	//   ....[16]....
        /*0c14*/ 	.word	0x0500000f


	//   ....[17]....
        /*0c18*/ 	.word	0x0500000f


	//   ....[18]....
        /*0c1c*/ 	.word	0x0500000f


	//   ....[19]....
        /*0c20*/ 	.word	0x0500000f


	//   ....[20]....
        /*0c24*/ 	.word	0x0500000f


	//   ....[21]....
        /*0c28*/ 	.word	0x0500000f


	//   ....[22]....
        /*0c2c*/ 	.word	0x0500000f


	//   ....[23]....
        /*0c30*/ 	.word	0x0500000f


	//   ....[24]....
        /*0c34*/ 	.word	0x0500000f


	//   ....[25]....
        /*0c38*/ 	.word	0x0500000f


	//   ....[26]....
        /*0c3c*/ 	.word	0x0500000f


	//   ....[27]....
        /*0c40*/ 	.word	0x0500000f


	//   ....[28]....
        /*0c44*/ 	.word	0x0500000f


	//   ....[29]....
        /*0c48*/ 	.word	0x0500000f


	//   ....[30]....
        /*0c4c*/ 	.word	0x0500000f


	//   ....[31]....
        /*0c50*/ 	.word	0x0500000f


	//   ....[32]....
        /*0c54*/ 	.word	0x0500000f


	//   ....[33]....
        /*0c58*/ 	.word	0x0500000f


	//   ....[34]....
        /*0c5c*/ 	.word	0x0500000f


	//   ....[35]....
        /*0c60*/ 	.word	0x0500000f


	//   ....[36]....
        /*0c64*/ 	.word	0x0500000f


	//   ....[37]....
        /*0c68*/ 	.word	0x0500000f


	//   ....[38]....
        /*0c6c*/ 	.word	0x0500000f


	//   ....[39]....
        /*0c70*/ 	.word	0x0500000f


	//   ....[40]....
        /*0c74*/ 	.word	0x0500000f


	//----- nvinfo : EIATTR_COOP_GROUP_INSTR_OFFSETS
	.align		4
.L_471:
        /*0c78*/ 	.byte	0x04, 0x28
        /*0c7a*/ 	.short	(.L_473 - .L_472)


	//   ....[0]....
.L_472:
        /*0c7c*/ 	.word	0x00000060


	//   ....[1]....
        /*0c80*/ 	.word	0x00000130


	//   ....[2]....
        /*0c84*/ 	.word	0x00000230


	//   ....[3]....
        /*0c88*/ 	.word	0x000003a0


	//   ....[4]....
        /*0c8c*/ 	.word	0x00000500


	//   ....[5]....
        /*0c90*/ 	.word	0x00000620


	//   ....[6]....
        /*0c94*/ 	.word	0x00000780


	//   ....[7]....
        /*0c98*/ 	.word	0x00003660


	//   ....[8]....
        /*0c9c*/ 	.word	0x00003670


	//   ....[9]....
        /*0ca0*/ 	.word	0x00004520


	//   ....[10]....
        /*0ca4*/ 	.word	0x00004530


	//   ....[11]....
        /*0ca8*/ 	.word	0x00005d50


	//   ....[12]....
        /*0cac*/ 	.word	0x00005d60


	//   ....[13]....
        /*0cb0*/ 	.word	0x00006d80


	//   ....[14]....
        /*0cb4*/ 	.word	0x00006d90


	//   ....[15]....
        /*0cb8*/ 	.word	0x00007fe0


	//   ....[16]....
        /*0cbc*/ 	.word	0x00007ff0


	//   ....[17]....
        /*0cc0*/ 	.word	0x000081b0


	//   ....[18]....
        /*0cc4*/ 	.word	0x000081c0


	//   ....[19]....
        /*0cc8*/ 	.word	0x00008610


	//   ....[20]....
        /*0ccc*/ 	.word	0x00008620


	//   ....[21]....
        /*0cd0*/ 	.word	0x000087d0


	//   ....[22]....
        /*0cd4*/ 	.word	0x000087f0


	//   ....[23]....
        /*0cd8*/ 	.word	0x000093b0


	//   ....[24]....
        /*0cdc*/ 	.word	0x00009b70


	//   ....[25]....
        /*0ce0*/ 	.word	0x00009b80


	//   ....[26]....
        /*0ce4*/ 	.word	0x00009b90


	//   ....[27]....
        /*0ce8*/ 	.word	0x00009ba0


	//   ....[28]....
        /*0cec*/ 	.word	0x0000a150


	//   ....[29]....
        /*0cf0*/ 	.word	0x0000a160


	//   ....[30]....
        /*0cf4*/ 	.word	0x0000a170


	//   ....[31]....
        /*0cf8*/ 	.word	0x0000a180


	//   ....[32]....
        /*0cfc*/ 	.word	0x0000a710


	//   ....[33]....
        /*0d00*/ 	.word	0x0000a720


	//   ....[34]....
        /*0d04*/ 	.word	0x0000a730


	//   ....[35]....
        /*0d08*/ 	.word	0x0000a740


	//   ....[36]....
        /*0d0c*/ 	.word	0x0000acf0


	//   ....[37]....
        /*0d10*/ 	.word	0x0000ad00


	//   ....[38]....
        /*0d14*/ 	.word	0x0000ad10


	//   ....[39]....
        /*0d18*/ 	.word	0x0000ad20


	//   ....[40]....
        /*0d1c*/ 	.word	0x0000e7e0


	//   ....[41]....
        /*0d20*/ 	.word	0x0000e7f0


	//   ....[42]....
        /*0d24*/ 	.word	0x0000e800


	//   ....[43]....
        /*0d28*/ 	.word	0x0000e810


	//   ....[44]....
        /*0d2c*/ 	.word	0x0000ecd0


	//   ....[45]....
        /*0d30*/ 	.word	0x0000ece0


	//   ....[46]....
        /*0d34*/ 	.word	0x0000ecf0


	//   ....[47]....
        /*0d38*/ 	.word	0x0000ed00


	//   ....[48]....
        /*0d3c*/ 	.word	0x0000f1a0


	//   ....[49]....
        /*0d40*/ 	.word	0x0000f1b0


	//   ....[50]....
        /*0d44*/ 	.word	0x0000f1c0


	//   ....[51]....
        /*0d48*/ 	.word	0x0000f1d0


	//   ....[52]....
        /*0d4c*/ 	.word	0x0000f690


	//   ....[53]....
        /*0d50*/ 	.word	0x0000f6a0


	//   ....[54]....
        /*0d54*/ 	.word	0x0000f6b0


	//   ....[55]....
        /*0d58*/ 	.word	0x0000f6c0


	//   ....[56]....
        /*0d5c*/ 	.word	0x00014250


	//   ....[57]....
        /*0d60*/ 	.word	0x000144b0


	//   ....[58]....
        /*0d64*/ 	.word	0x00014d90


	//   ....[59]....
        /*0d68*/ 	.word	0x00014ea0


	//   ....[60]....
        /*0d6c*/ 	.word	0x000152a0


	//   ....[61]....
        /*0d70*/ 	.word	0x00015340


	//   ....[62]....
        /*0d74*/ 	.word	0x000175d0


	//   ....[63]....
        /*0d78*/ 	.word	0x00017840


	//   ....[64]....
        /*0d7c*/ 	.word	0x00017f20


	//   ....[65]....
        /*0d80*/ 	.word	0x000180c0


	//   ....[66]....
        /*0d84*/ 	.word	0x000185a0


	//   ....[67]....
        /*0d88*/ 	.word	0x00018600


	//   ....[68]....
        /*0d8c*/ 	.word	0x0001a780


	//   ....[69]....
        /*0d90*/ 	.word	0x0001a7b0


	//   ....[70]....
        /*0d94*/ 	.word	0x0001a8d0


	//   ....[71]....
        /*0d98*/ 	.word	0x0001a8f0


	//   ....[72]....
        /*0d9c*/ 	.word	0x0001c970


	//   ....[73]....
        /*0da0*/ 	.word	0x0001cba0


	//   ....[74]....
        /*0da4*/ 	.word	0x0001d310


	//   ....[75]....
        /*0da8*/ 	.word	0x0001d410


	//   ....[76]....
        /*0dac*/ 	.word	0x0001d880


	//   ....[77]....
        /*0db0*/ 	.word	0x0001d8e0


	//   ....[78]....
        /*0db4*/ 	.word	0x0001ea70


	//   ....[79]....
        /*0db8*/ 	.word	0x0001ea90


	//   ....[80]....
        /*0dbc*/ 	.word	0x0001eb50


	//   ....[81]....
        /*0dc0*/ 	.word	0x0001eb70


	//   ....[82]....
        /*0dc4*/ 	.word	0x000205d0


	//   ....[83]....
        /*0dc8*/ 	.word	0x000206c0


	//   ....[84]....
        /*0dcc*/ 	.word	0x00020760


	//   ....[85]....
        /*0dd0*/ 	.word	0x00020770


	//   ....[86]....
        /*0dd4*/ 	.word	0x00020fa0


	//   ....[87]....
        /*0dd8*/ 	.word	0x00020fe0


	//   ....[88]....
        /*0ddc*/ 	.word	0x00021120


	//   ....[89]....
        /*0de0*/ 	.word	0x00021140


	//   ....[90]....
        /*0de4*/ 	.word	0x00021280


	//   ....[91]....
        /*0de8*/ 	.word	0x000212a0


	//   ....[92]....
        /*0dec*/ 	.word	0x000213f0


	//   ....[93]....
        /*0df0*/ 	.word	0x00021410


	//   ....[94]....
        /*0df4*/ 	.word	0x00021d10


	//   ....[95]....
        /*0df8*/ 	.word	0x00021d30


	//   ....[96]....
        /*0dfc*/ 	.word	0x00021e70


	//   ....[97]....
        /*0e00*/ 	.word	0x00021e90


	//   ....[98]....
        /*0e04*/ 	.word	0x00021fd0


	//   ....[99]....
        /*0e08*/ 	.word	0x00021ff0


	//   ....[100]....
        /*0e0c*/ 	.word	0x00022140


	//   ....[101]....
        /*0e10*/ 	.word	0x00022160


	//   ....[102]....
        /*0e14*/ 	.word	0x00022330


	//   ....[103]....
        /*0e18*/ 	.word	0x000224e0


	//   ....[104]....
        /*0e1c*/ 	.word	0x00022510


	//   ....[105]....
        /*0e20*/ 	.word	0x00022540


	//   ....[106]....
        /*0e24*/ 	.word	0x00022570


	//   ....[107]....
        /*0e28*/ 	.word	0x000225a0


	//   ....[108]....
        /*0e2c*/ 	.word	0x000225d0


	//   ....[109]....
        /*0e30*/ 	.word	0x00022740


	//   ....[110]....
        /*0e34*/ 	.word	0x00022770


	//   ....[111]....
        /*0e38*/ 	.word	0x000227a0


	//   ....[112]....
        /*0e3c*/ 	.word	0x000227d0


	//   ....[113]....
        /*0e40*/ 	.word	0x00022800


	//   ....[114]....
        /*0e44*/ 	.word	0x00022830


	//   ....[115]....
        /*0e48*/ 	.word	0x000228c0


	//   ....[116]....
        /*0e4c*/ 	.word	0x00022920


	//   ....[117]....
        /*0e50*/ 	.word	0x000229b0


	//   ....[118]....
        /*0e54*/ 	.word	0x00023a50


	//   ....[119]....
        /*0e58*/ 	.word	0x00026340


	//   ....[120]....
        /*0e5c*/ 	.word	0x00026360


	//   ....[121]....
        /*0e60*/ 	.word	0x00026370


	//   ....[122]....
        /*0e64*/ 	.word	0x00026420


	//   ....[123]....
        /*0e68*/ 	.word	0x00026460


	//   ....[124]....
        /*0e6c*/ 	.word	0x000264c0


	//   ....[125]....
        /*0e70*/ 	.word	0x000264e0


	//   ....[126]....
        /*0e74*/ 	.word	0x00026510


	//   ....[127]....
        /*0e78*/ 	.word	0x00026cf0


	//   ....[128]....
        /*0e7c*/ 	.word	0x00026d20


	//   ....[129]....
        /*0e80*/ 	.word	0x00026d50


	//   ....[130]....
        /*0e84*/ 	.word	0x00026e10


	//   ....[131]....
        /*0e88*/ 	.word	0x00026e20


	//   ....[132]....
        /*0e8c*/ 	.word	0x00026ee0


	//   ....[133]....
        /*0e90*/ 	.word	0x00026ef0


	//   ....[134]....
        /*0e94*/ 	.word	0x00026fb0


	//   ....[135]....
        /*0e98*/ 	.word	0x00026fc0


	//   ....[136]....
        /*0e9c*/ 	.word	0x00027080


	//   ....[137]....
        /*0ea0*/ 	.word	0x00027090


	//   ....[138]....
        /*0ea4*/ 	.word	0x00027150


	//   ....[139]....
        /*0ea8*/ 	.word	0x00027160


	//   ....[140]....
        /*0eac*/ 	.word	0x00027210


	//   ....[141]....
        /*0eb0*/ 	.word	0x00027220


	//   ....[142]....
        /*0eb4*/ 	.word	0x00027230


	//   ....[143]....
        /*0eb8*/ 	.word	0x00027a90


	//   ....[144]....
        /*0ebc*/ 	.word	0x00027ac0


	//   ....[145]....
        /*0ec0*/ 	.word	0x00027af0


	//   ....[146]....
        /*0ec4*/ 	.word	0x00027bb0


	//   ....[147]....
        /*0ec8*/ 	.word	0x00027be0


	//   ....[148]....
        /*0ecc*/ 	.word	0x00027c30


	//   ....[149]....
        /*0ed0*/ 	.word	0x00027c60


	//   ....[150]....
        /*0ed4*/ 	.word	0x00027cd0


	//   ....[151]....
        /*0ed8*/ 	.word	0x00027fc0


	//   ....[152]....
        /*0edc*/ 	.word	0x00027fe0


	//   ....[153]....
        /*0ee0*/ 	.word	0x000280a0


	//   ....[154]....
        /*0ee4*/ 	.word	0x000280b0


	//   ....[155]....
        /*0ee8*/ 	.word	0x00028160


	//   ....[156]....
        /*0eec*/ 	.word	0x00028170


	//   ....[157]....
        /*0ef0*/ 	.word	0x00028180


	//   ....[158]....
        /*0ef4*/ 	.word	0x00028230


	//   ....[159]....
        /*0ef8*/ 	.word	0x000287e0


	//   ....[160]....
        /*0efc*/ 	.word	0x00028820


	//   ....[161]....
        /*0f00*/ 	.word	0x000288b0


	//   ....[162]....
        /*0f04*/ 	.word	0x000288e0


	//   ....[163]....
        /*0f08*/ 	.word	0x00028970


	//   ....[164]....
        /*0f0c*/ 	.word	0x000289a0


	//   ....[165]....
        /*0f10*/ 	.word	0x000289b0


	//   ....[166]....
        /*0f14*/ 	.word	0x00028a40


	//   ....[167]....
        /*0f18*/ 	.word	0x00028e80


	//   ....[168]....
        /*0f1c*/ 	.word	0x00028ed0


	//   ....[169]....
        /*0f20*/ 	.word	0x00028f00


	//   ....[170]....
        /*0f24*/ 	.word	0x00028f30


	//   ....[171]....
        /*0f28*/ 	.word	0x00028f40


	//   ....[172]....
        /*0f2c*/ 	.word	0x00028f70


	//   ....[173]....
        /*0f30*/ 	.word	0x00028fa0


	//   ....[174]....
        /*0f34*/ 	.word	0x00028fd0


	//   ....[175]....
        /*0f38*/ 	.word	0x00029150


	//   ....[176]....
        /*0f3c*/ 	.word	0x00029180


	//   ....[177]....
        /*0f40*/ 	.word	0x000291b0


	//   ....[178]....
        /*0f44*/ 	.word	0x000291e0


	//   ....[179]....
        /*0f48*/ 	.word	0x00029210


	//   ....[180]....
        /*0f4c*/ 	.word	0x00029240


	//   ....[181]....
        /*0f50*/ 	.word	0x00029300


	//   ....[182]....
        /*0f54*/ 	.word	0x00029320


	//   ....[183]....
        /*0f58*/ 	.word	0x00029390


	//   ....[184]....
        /*0f5c*/ 	.word	0x00029a30


	//   ....[185]....
        /*0f60*/ 	.word	0x00029d50


	//   ....[186]....
        /*0f64*/ 	.word	0x00029de0


	//   ....[187]....
        /*0f68*/ 	.word	0x00029e80


	//   ....[188]....
        /*0f6c*/ 	.word	0x00029f10


	//   ....[189]....
        /*0f70*/ 	.word	0x0002a000


	//   ....[190]....
        /*0f74*/ 	.word	0x0002a090


	//   ....[191]....
        /*0f78*/ 	.word	0x0002a130


	//   ....[192]....
        /*0f7c*/ 	.word	0x0002a1c0


	//   ....[193]....
        /*0f80*/ 	.word	0x0002a2b0


	//   ....[194]....
        /*0f84*/ 	.word	0x0002a340


	//   ....[195]....
        /*0f88*/ 	.word	0x0002a3e0


	//   ....[196]....
        /*0f8c*/ 	.word	0x0002a470


	//   ....[197]....
        /*0f90*/ 	.word	0x0002a560


	//   ....[198]....
        /*0f94*/ 	.word	0x0002a5f0


	//   ....[199]....
        /*0f98*/ 	.word	0x0002a640


	//   ....[200]....
        /*0f9c*/ 	.word	0x0002a690


	//   ....[201]....
        /*0fa0*/ 	.word	0x0002a720


	//   ....[202]....
        /*0fa4*/ 	.word	0x0002a7b0


	//   ....[203]....
        /*0fa8*/ 	.word	0x0002a800


	//   ....[204]....
        /*0fac*/ 	.word	0x0002a850


	//   ....[205]....
        /*0fb0*/ 	.word	0x0002a8e0


	//   ....[206]....
        /*0fb4*/ 	.word	0x0002a970


	//   ....[207]....
        /*0fb8*/ 	.word	0x0002a9c0


	//   ....[208]....
        /*0fbc*/ 	.word	0x0002aa10


	//   ....[209]....
        /*0fc0*/ 	.word	0x0002aaa0


	//   ....[210]....
        /*0fc4*/ 	.word	0x0002ab30


	//   ....[211]....
        /*0fc8*/ 	.word	0x0002ab80


	//   ....[212]....
        /*0fcc*/ 	.word	0x0002abd0


	//   ....[213]....
        /*0fd0*/ 	.word	0x0002acc0


	//   ....[214]....
        /*0fd4*/ 	.word	0x0002ad50


	//   ....[215]....
        /*0fd8*/ 	.word	0x0002ada0


	//   ....[216]....
        /*0fdc*/ 	.word	0x0002adf0


	//   ....[217]....
        /*0fe0*/ 	.word	0x0002ae80


	//   ....[218]....
        /*0fe4*/ 	.word	0x0002af10


	//   ....[219]....
        /*0fe8*/ 	.word	0x0002af60


	//   ....[220]....
        /*0fec*/ 	.word	0x0002afb0


	//   ....[221]....
        /*0ff0*/ 	.word	0x0002b040


	//   ....[222]....
        /*0ff4*/ 	.word	0x0002b0d0


	//   ....[223]....
        /*0ff8*/ 	.word	0x0002b120


	//   ....[224]....
        /*0ffc*/ 	.word	0x0002b170


	//   ....[225]....
        /*1000*/ 	.word	0x0002b200


	//   ....[226]....
        /*1004*/ 	.word	0x0002b290


	//   ....[227]....
        /*1008*/ 	.word	0x0002b2e0


	//   ....[228]....
        /*100c*/ 	.word	0x0002b330


	//   ....[229]....
        /*1010*/ 	.word	0x0002b6d0


	//   ....[230]....
        /*1014*/ 	.word	0x0002b9b0


	//   ....[231]....
        /*1018*/ 	.word	0x0002baa0


	//   ....[232]....
        /*101c*/ 	.word	0x0002bb40


	//   ....[233]....
        /*1020*/ 	.word	0x0002bba0


	//   ....[234]....
        /*1024*/ 	.word	0x0002bc40


	//   ....[235]....
        /*1028*/ 	.word	0x0002bd20


	//   ....[236]....
        /*102c*/ 	.word	0x0002be20


	//   ....[237]....
        /*1030*/ 	.word	0x0002be90


	//   ....[238]....
        /*1034*/ 	.word	0x0002bf70


	//   ....[239]....
        /*1038*/ 	.word	0x0002c020


	//   ....[240]....
        /*103c*/ 	.word	0x0002c090


	//   ....[241]....
        /*1040*/ 	.word	0x0002c0f0


	//   ....[242]....
        /*1044*/ 	.word	0x0002c210


	//   ....[243]....
        /*1048*/ 	.word	0x0002c270


	//   ....[244]....
        /*104c*/ 	.word	0x0002c3a0


	//   ....[245]....
        /*1050*/ 	.word	0x0002c400


	//   ....[246]....
        /*1054*/ 	.word	0x0002c530


	//   ....[247]....
        /*1058*/ 	.word	0x0002c590


	//   ....[248]....
        /*105c*/ 	.word	0x0002c6c0


	//   ....[249]....
        /*1060*/ 	.word	0x0002c720


	//   ....[250]....
        /*1064*/ 	.word	0x0002c850


	//   ....[251]....
        /*1068*/ 	.word	0x0002c8b0


	//   ....[252]....
        /*106c*/ 	.word	0x0002c9e0


	//   ....[253]....
        /*1070*/ 	.word	0x0002ca40


	//   ....[254]....
        /*1074*/ 	.word	0x0002cb50


	//   ....[255]....
        /*1078*/ 	.word	0x0002cc80


	//   ....[0]....
        /*107c*/ 	.word	0x0002cd50


	//   ....[1]....
        /*1080*/ 	.word	0x0002ce20


	//   ....[2]....
        /*1084*/ 	.word	0x0002cf00


	//   ....[3]....
        /*1088*/ 	.word	0x0002cf60


	//   ....[4]....
        /*108c*/ 	.word	0x0002d040


	//   ....[5]....
        /*1090*/ 	.word	0x0002d0a0


	//   ....[6]....
        /*1094*/ 	.word	0x0002d1b0


	//   ....[7]....
        /*1098*/ 	.word	0x0002d2a0


	//   ....[8]....
        /*109c*/ 	.word	0x0002d340


	//   ....[9]....
        /*10a0*/ 	.word	0x0002d3a0


	//   ....[10]....
        /*10a4*/ 	.word	0x0002d4c0


	//   ....[11]....
        /*10a8*/ 	.word	0x0002d520


	//   ....[12]....
        /*10ac*/ 	.word	0x0002d640


	//   ....[13]....
        /*10b0*/ 	.word	0x0002d6a0


	//   ....[14]....
        /*10b4*/ 	.word	0x0002d770


	//   ....[15]....
        /*10b8*/ 	.word	0x0002d8e0


	//   ....[16]....
        /*10bc*/ 	.word	0x0002d9a0


	//   ....[17]....
        /*10c0*/ 	.word	0x0002db00


	//   ....[18]....
        /*10c4*/ 	.word	0x0002dbb0


	//   ....[19]....
        /*10c8*/ 	.word	0x0002dc10


	//   ....[20]....
        /*10cc*/ 	.word	0x0002dcd0


	//   ....[21]....
        /*10d0*/ 	.word	0x0002ddb0


	//   ....[22]....
        /*10d4*/ 	.word	0x0002de70


	//   ....[23]....
        /*10d8*/ 	.word	0x0002df80


	//   ....[24]....
        /*10dc*/ 	.word	0x0002e020


	//   ....[25]....
        /*10e0*/ 	.word	0x0002e140


	//   ....[26]....
        /*10e4*/ 	.word	0x0002e1b0


	//   ....[27]....
        /*10e8*/ 	.word	0x0002e220


	//   ....[28]....
        /*10ec*/ 	.word	0x0002e290


	//   ....[29]....
        /*10f0*/ 	.word	0x0002e300


	//   ....[30]....
        /*10f4*/ 	.word	0x0002e380


	//   ....[31]....
        /*10f8*/ 	.word	0x0002e410


	//   ....[32]....
        /*10fc*/ 	.word	0x0002e4a0


	//   ....[33]....
        /*1100*/ 	.word	0x0002e510


	//   ....[34]....
        /*1104*/ 	.word	0x0002e580


	//   ....[35]....
        /*1108*/ 	.word	0x0002e5f0


	//   ....[36]....
        /*110c*/ 	.word	0x0002e670


	//   ....[37]....
        /*1110*/ 	.word	0x0002e6e0


	//   ....[38]....
        /*1114*/ 	.word	0x0002e780


	//   ....[39]....
        /*1118*/ 	.word	0x0002e810


	//   ....[40]....
        /*111c*/ 	.word	0x0002e930


	//----- nvinfo : EIATTR_REG_RECONFIG
	.align		4
.L_473:
        /*1120*/ 	.byte	0x01, 0x54
	.zero		2


	//----- nvinfo : EIATTR_SYSCALL_OFFSETS
	.align		4
        /*1124*/ 	.byte	0x04, 0x46
        /*1126*/ 	.short	(.L_475 - .L_474)


	//   ....[0]....
.L_474:
        /*1128*/ 	.word	0x00001f30


	//   ....[1]....
        /*112c*/ 	.word	0x00002080


	//   ....[2]....
        /*1130*/ 	.word	0x00009550


	//   ....[3]....
        /*1134*/ 	.word	0x00009870


	//   ....[4]....
        /*1138*/ 	.word	0x000258c0


	//   ....[5]....
        /*113c*/ 	.word	0x00025a10


	//   ....[6]....
        /*1140*/ 	.word	0x00025b00


	//   ....[7]....
        /*1144*/ 	.word	0x00026930


	//----- nvinfo : EIATTR_MBARRIER_INSTR_OFFSETS
	.align		4
.L_475:
        /*1148*/ 	.byte	0x04, 0x39
        /*114a*/ 	.short	(.L_477 - .L_476)


	//   ....[0]....
.L_476:
        /*114c*/ 	.word	0x00000250
        /*1150*/ 	.word	0x000000ff
        /*1154*/ 	.word	0x00030800
        /*1158*/ 	.short	0x0100
        /*115a*/ 	.byte	0x08
	.zero		1


	//   ....[1]....
        /*115c*/ 	.word	0x00000260
        /*1160*/ 	.word	0x000000ff
        /*1164*/ 	.word	0x00030820
        /*1168*/ 	.short	0x0100
        /*116a*/ 	.byte	0x08
	.zero		1


	//   ....[2]....
        /*116c*/ 	.word	0x00000350
        /*1170*/ 	.word	0x000000ff
        /*1174*/ 	.word	0x00030830
        /*1178*/ 	.short	0x0100
        /*117a*/ 	.byte	0x08
	.zero		1


	//   ....[3]....
        /*117c*/ 	.word	0x00000360
        /*1180*/ 	.word	0x000000ff
        /*1184*/ 	.word	0x00030840
        /*1188*/ 	.short	0x0100
        /*118a*/ 	.byte	0x08
	.zero		1


	//   ....[4]....
        /*118c*/ 	.word	0x00000370
        /*1190*/ 	.word	0x000000ff
        /*1194*/ 	.word	0x00030838
        /*1198*/ 	.short	0x0100
        /*119a*/ 	.byte	0x08
	.zero		1


	//   ....[5]....
        /*119c*/ 	.word	0x00000380
        /*11a0*/ 	.word	0x000000ff
        /*11a4*/ 	.word	0x00030848
        /*11a8*/ 	.short	0x0100
        /*11aa*/ 	.byte	0x08
	.zero		1


	//   ....[6]....
        /*11ac*/ 	.word	0x000004b0
        /*11b0*/ 	.word	0x000000ff
        /*11b4*/ 	.word	0x00030850
        /*11b8*/ 	.short	0x0100
        /*11ba*/ 	.byte	0x08
	.zero		1


	//   ....[7]....
        /*11bc*/ 	.word	0x000004c0
        /*11c0*/ 	.word	0x000000ff
        /*11c4*/ 	.word	0x00030860
        /*11c8*/ 	.short	0x0100
        /*11ca*/ 	.byte	0x08
	.zero		1


	//   ....[8]....
        /*11cc*/ 	.word	0x000004d0
        /*11d0*/ 	.word	0x000000ff
        /*11d4*/ 	.word	0x00030858
        /*11d8*/ 	.short	0x0100
        /*11da*/ 	.byte	0x08
	.zero		1


	//   ....[9]....
        /*11dc*/ 	.word	0x000004e0
        /*11e0*/ 	.word	0x000000ff
        /*11e4*/ 	.word	0x00030868
        /*11e8*/ 	.short	0x0100
        /*11ea*/ 	.byte	0x08
	.zero		1


	//   ....[10]....
        /*11ec*/ 	.word	0x000005d0
        /*11f0*/ 	.word	0x000000ff
        /*11f4*/ 	.word	0x00030870
        /*11f8*/ 	.short	0x0100
        /*11fa*/ 	.byte	0x06
	.zero		1


	//   ....[11]....
        /*11fc*/ 	.word	0x000005e0
        /*1200*/ 	.word	0x000000ff
        /*1204*/ 	.word	0x00030880
        /*1208*/ 	.short	0x0100
        /*120a*/ 	.byte	0x06
	.zero		1


	//   ....[12]....
        /*120c*/ 	.word	0x000005f0
        /*1210*/ 	.word	0x000000ff
        /*1214*/ 	.word	0x00030878
        /*1218*/ 	.short	0x0100
        /*121a*/ 	.byte	0x06
	.zero		1


	//   ....[13]....
        /*121c*/ 	.word	0x00000600
        /*1220*/ 	.word	0x000000ff
        /*1224*/ 	.word	0x00030888
        /*1228*/ 	.short	0x0100
        /*122a*/ 	.byte	0x06
	.zero		1


	//   ....[14]....
        /*122c*/ 	.word	0x00000730
        /*1230*/ 	.word	0x000000ff
        /*1234*/ 	.word	0x00030890
        /*1238*/ 	.short	0x0100
        /*123a*/ 	.byte	0x08
	.zero		1


	//   ....[15]....
        /*123c*/ 	.word	0x00000740
        /*1240*/ 	.word	0x000000ff
        /*1244*/ 	.word	0x000308a0
        /*1248*/ 	.short	0x0100
        /*124a*/ 	.byte	0x08
	.zero		1


	//   ....[16]....
        /*124c*/ 	.word	0x00000750
        /*1250*/ 	.word	0x000000ff
        /*1254*/ 	.word	0x00030898
        /*1258*/ 	.short	0x0100
        /*125a*/ 	.byte	0x08
	.zero		1


	//   ....[17]....
        /*125c*/ 	.word	0x00000760
        /*1260*/ 	.word	0x000000ff
        /*1264*/ 	.word	0x000308a8
        /*1268*/ 	.short	0x0100
        /*126a*/ 	.byte	0x08
	.zero		1


	//   ....[18]....
        /*126c*/ 	.word	0x00000890
        /*1270*/ 	.word	0x000000ff
        /*1274*/ 	.word	0x000308b0
        /*1278*/ 	.short	0x0100
        /*127a*/ 	.byte	0x08
	.zero		1


	//   ....[19]....
        /*127c*/ 	.word	0x000008a0
        /*1280*/ 	.word	0x000000ff
        /*1284*/ 	.word	0x000308c0
        /*1288*/ 	.short	0x0100
        /*128a*/ 	.byte	0x08
	.zero		1


	//   ....[20]....
        /*128c*/ 	.word	0x000008b0
        /*1290*/ 	.word	0x000000ff
        /*1294*/ 	.word	0x000308b8
        /*1298*/ 	.short	0x0100
        /*129a*/ 	.byte	0x08
	.zero		1


	//   ....[21]....
        /*129c*/ 	.word	0x000008c0
        /*12a0*/ 	.word	0x000000ff
        /*12a4*/ 	.word	0x000308c8
        /*12a8*/ 	.short	0x0100
        /*12aa*/ 	.byte	0x08
	.zero		1


	//   ....[22]....
        /*12ac*/ 	.word	0x00003610
        /*12b0*/ 	.word	0x00000059
        /*12b4*/ 	.word	0x00030890
        /*12b8*/ 	.short	0x010a
        /*12ba*/ 	.byte	0x3f
	.zero		1


	//   ....[23]....
        /*12bc*/ 	.word	0x00005cf0
        /*12c0*/ 	.word	0x00000059
        /*12c4*/ 	.word	0x00030890
        /*12c8*/ 	.short	0x010a
        /*12ca*/ 	.byte	0x3f
	.zero		1


	//   ....[24]....
        /*12cc*/ 	.word	0x00007e10
        /*12d0*/ 	.word	0x00000059
        /*12d4*/ 	.word	0x00030890
        /*12d8*/ 	.short	0x010a
        /*12da*/ 	.byte	0x3f
	.zero		1


	//   ....[25]....
        /*12dc*/ 	.word	0x00008440
        /*12e0*/ 	.word	0x0000000b
        /*12e4*/ 	.word	0x00000000
        /*12e8*/ 	.short	0x0101
        /*12ea*/ 	.byte	0x3f
	.zero		1


	//   ....[26]....
        /*12ec*/ 	.word	0x00008480
        /*12f0*/ 	.word	0x00000059
        /*12f4*/ 	.word	0x000308b0
        /*12f8*/ 	.short	0x010a
        /*12fa*/ 	.byte	0x3f
	.zero		1


	//   ....[27]....
        /*12fc*/ 	.word	0x00008a50
        /*1300*/ 	.word	0x00000059
        /*1304*/ 	.word	0x00000000
        /*1308*/ 	.short	0x0101
        /*130a*/ 	.byte	0x3f
	.zero		1


	//   ....[28]....
        /*130c*/ 	.word	0x000095f0
        /*1310*/ 	.word	0x00000012
        /*1314*/ 	.word	0x00030800
        /*1318*/ 	.short	0x010a
        /*131a*/ 	.byte	0x3f
	.zero		1


	//   ....[29]....
        /*131c*/ 	.word	0x00009640
        /*1320*/ 	.word	0x00000012
        /*1324*/ 	.word	0x00030800
        /*1328*/ 	.short	0x010a
        /*132a*/ 	.byte	0x3f
	.zero		1


	//   ....[30]....
        /*132c*/ 	.word	0x0000b0e0
        /*1330*/ 	.word	0x00000012
        /*1334*/ 	.word	0x00030800
        /*1338*/ 	.short	0x010a
        /*133a*/ 	.byte	0x3f
	.zero		1


	//   ....[31]....
        /*133c*/ 	.word	0x0000f9a0
        /*1340*/ 	.word	0x00000012
        /*1344*/ 	.word	0x00030800
        /*1348*/ 	.short	0x010a
        /*134a*/ 	.byte	0x3f
	.zero		1


	//   ....[32]....
        /*134c*/ 	.word	0x000134c0
        /*1350*/ 	.word	0x00000008
        /*1354*/ 	.word	0x00030830
        /*1358*/ 	.short	0x010a
        /*135a*/ 	.byte	0x3f
	.zero		1


	//   ....[33]....
        /*135c*/ 	.word	0x00013570
        /*1360*/ 	.word	0x00000008
        /*1364*/ 	.word	0x00030830
        /*1368*/ 	.short	0x010a
        /*136a*/ 	.byte	0x3f
	.zero		1


	//   ....[34]....
        /*136c*/ 	.word	0x000142c0
        /*1370*/ 	.word	0x00000000
        /*1374*/ 	.word	0x00000000
        /*1378*/ 	.short	0x0101
        /*137a*/ 	.byte	0x3f
	.zero		1


	//   ....[35]....
        /*137c*/ 	.word	0x00015f90
        /*1380*/ 	.word	0x000000df
        /*1384*/ 	.word	0x00030830
        /*1388*/ 	.short	0x010a
        /*138a*/ 	.byte	0x3f
	.zero		1


	//   ....[36]....
        /*138c*/ 	.word	0x00016020
        /*1390*/ 	.word	0x000000df
        /*1394*/ 	.word	0x00030830
        /*1398*/ 	.short	0x010a
        /*139a*/ 	.byte	0x3f
	.zero		1


	//   ....[37]....
        /*139c*/ 	.word	0x00017210
        /*13a0*/ 	.word	0x000000da
        /*13a4*/ 	.word	0x00030850
        /*13a8*/ 	.short	0x010a
        /*13aa*/ 	.byte	0x3f
	.zero		1


	//   ....[38]....
        /*13ac*/ 	.word	0x00017260
        /*13b0*/ 	.word	0x000000da
        /*13b4*/ 	.word	0x00030850
        /*13b8*/ 	.short	0x010a
        /*13ba*/ 	.byte	0x3f
	.zero		1


	//   ....[39]....
        /*13bc*/ 	.word	0x00017600
        /*13c0*/ 	.word	0x000000df
        /*13c4*/ 	.word	0x00000000
        /*13c8*/ 	.short	0x0101
        /*13ca*/ 	.byte	0x3f
	.zero		1


	//   ....[40]....
        /*13cc*/ 	.word	0x00018b70
        /*13d0*/ 	.word	0x000000da
        /*13d4*/ 	.word	0x00000000
        /*13d8*/ 	.short	0x0101
        /*13da*/ 	.byte	0x3f
	.zero		1


	//   ....[41]....
        /*13dc*/ 	.word	0x000190e0
        /*13e0*/ 	.word	0x000000df
        /*13e4*/ 	.word	0x00030830
        /*13e8*/ 	.short	0x010a
        /*13ea*/ 	.byte	0x3f
	.zero		1


	//   ....[42]....
        /*13ec*/ 	.word	0x00019170
        /*13f0*/ 	.word	0x000000df
        /*13f4*/ 	.word	0x00030830
        /*13f8*/ 	.short	0x010a
        /*13fa*/ 	.byte	0x3f
	.zero		1


	//   ....[43]....
        /*13fc*/ 	.word	0x0001a380
        /*1400*/ 	.word	0x00000008
        /*1404*/ 	.word	0x00030850
        /*1408*/ 	.short	0x010a
        /*140a*/ 	.byte	0x3f
	.zero		1


	//   ....[44]....
        /*140c*/ 	.word	0x0001a3d0
        /*1410*/ 	.word	0x00000008
        /*1414*/ 	.word	0x00030850
        /*1418*/ 	.short	0x010a
        /*141a*/ 	.byte	0x3f
	.zero		1


	//   ....[45]....
        /*141c*/ 	.word	0x0001ac60
        /*1420*/ 	.word	0x000000df
        /*1424*/ 	.word	0x00000000
        /*1428*/ 	.short	0x0101
        /*142a*/ 	.byte	0x3f
	.zero		1


	//   ....[46]....
        /*142c*/ 	.word	0x0001b060
        /*1430*/ 	.word	0x00000008
        /*1434*/ 	.word	0x00000000
        /*1438*/ 	.short	0x0101
        /*143a*/ 	.byte	0x3f
	.zero		1


	//   ....[47]....
        /*143c*/ 	.word	0x0001b2d0
        /*1440*/ 	.word	0x000000df
        /*1444*/ 	.word	0x00030830
        /*1448*/ 	.short	0x010a
        /*144a*/ 	.byte	0x3f
	.zero		1


	//   ....[48]....
        /*144c*/ 	.word	0x0001b360
        /*1450*/ 	.word	0x000000df
        /*1454*/ 	.word	0x00030830
        /*1458*/ 	.short	0x010a
        /*145a*/ 	.byte	0x3f
	.zero		1


	//   ....[49]....
        /*145c*/ 	.word	0x0001c570
        /*1460*/ 	.word	0x000000de
        /*1464*/ 	.word	0x00030850
        /*1468*/ 	.short	0x010a
        /*146a*/ 	.byte	0x3f
	.zero		1


	//   ....[50]....
        /*146c*/ 	.word	0x0001c5c0
        /*1470*/ 	.word	0x000000de
        /*1474*/ 	.word	0x00030850
        /*1478*/ 	.short	0x010a
        /*147a*/ 	.byte	0x3f
	.zero		1


	//   ....[51]....
        /*147c*/ 	.word	0x0001c960
        /*1480*/ 	.word	0x000000df
        /*1484*/ 	.word	0x00000000
        /*1488*/ 	.short	0x0101
        /*148a*/ 	.byte	0x3f
	.zero		1


	//   ....[52]....
        /*148c*/ 	.word	0x0001dee0
        /*1490*/ 	.word	0x000000de
        /*1494*/ 	.word	0x00000000
        /*1498*/ 	.short	0x0101
        /*149a*/ 	.byte	0x3f
	.zero		1


	//   ....[53]....
        /*149c*/ 	.word	0x0001e860
        /*14a0*/ 	.word	0x00000008
        /*14a4*/ 	.word	0x00030850
        /*14a8*/ 	.short	0x010a
        /*14aa*/ 	.byte	0x3f
	.zero		1


	//   ....[54]....
        /*14ac*/ 	.word	0x0001e900
        /*14b0*/ 	.word	0x00000008
        /*14b4*/ 	.word	0x00030850
        /*14b8*/ 	.short	0x010a
        /*14ba*/ 	.byte	0x3f
	.zero		1


	//   ....[55]....
        /*14bc*/ 	.word	0x0001f520
        /*14c0*/ 	.word	0x00000004
        /*14c4*/ 	.word	0x00000000
        /*14c8*/ 	.short	0x0101
        /*14ca*/ 	.byte	0x3f
	.zero		1


	//   ....[56]....
        /*14cc*/ 	.word	0x00020fc0
        /*14d0*/ 	.word	0x00000000
        /*14d4*/ 	.word	0x00000000
        /*14d8*/ 	.short	0x0101
        /*14da*/ 	.byte	0x3f
	.zero		1


	//   ....[57]....
        /*14dc*/ 	.word	0x00023b30
        /*14e0*/ 	.word	0x00000017
        /*14e4*/ 	.word	0x00030820
        /*14e8*/ 	.short	0x010a
        /*14ea*/ 	.byte	0x3f
	.zero		1


	//   ....[58]....
        /*14ec*/ 	.word	0x00023bc0
        /*14f0*/ 	.word	0x0000000d
        /*14f4*/ 	.word	0x000308a0
        /*14f8*/ 	.short	0x010a
        /*14fa*/ 	.byte	0x3f
	.zero		1


	//   ....[59]....
        /*14fc*/ 	.word	0x00024120
        /*1500*/ 	.word	0x0000000d
        /*1504*/ 	.word	0x000308c0
        /*1508*/ 	.short	0x010a
        /*150a*/ 	.byte	0x3f
	.zero		1


	//   ....[60]....
        /*150c*/ 	.word	0x00024730
        /*1510*/ 	.word	0x00000006
        /*1514*/ 	.word	0x000308a0
        /*1518*/ 	.short	0x010a
        /*151a*/ 	.byte	0x3f
	.zero		1


	//   ....[61]....
        /*151c*/ 	.word	0x00024c70
        /*1520*/ 	.word	0x00000006
        /*1524*/ 	.word	0x000308c0
        /*1528*/ 	.short	0x010a
        /*152a*/ 	.byte	0x3f
	.zero		1


	//   ....[62]....
        /*152c*/ 	.word	0x00026100
        /*1530*/ 	.word	0x00000004
        /*1534*/ 	.word	0x00030840
        /*1538*/ 	.short	0x010a
        /*153a*/ 	.byte	0x3f
	.zero		1


	//   ....[63]....
        /*153c*/ 	.word	0x00026620
        /*1540*/ 	.word	0x00000004
        /*1544*/ 	.word	0x00030830
        /*1548*/ 	.short	0x0107
        /*154a*/ 	.byte	0x3f
	.zero		1


	//   ....[64]....
        /*154c*/ 	.word	0x000266e0
        /*1550*/ 	.word	0x00000004
        /*1554*/ 	.word	0x00030830
        /*1558*/ 	.short	0x0101
        /*155a*/ 	.byte	0x3f
	.zero		1


	//   ....[65]....
        /*155c*/ 	.word	0x000273b0
        /*1560*/ 	.word	0x00000017
        /*1564*/ 	.word	0x00030800
        /*1568*/ 	.short	0x0107
        /*156a*/ 	.byte	0x3f
	.zero		1


	//   ....[66]....
        /*156c*/ 	.word	0x000274d0
        /*1570*/ 	.word	0x00000017
        /*1574*/ 	.word	0x00030800
        /*1578*/ 	.short	0x0101
        /*157a*/ 	.byte	0x3f
	.zero		1


	//   ....[67]....
        /*157c*/ 	.word	0x000274f0
        /*1580*/ 	.word	0x00000017
        /*1584*/ 	.word	0x00030820
        /*1588*/ 	.short	0x010a
        /*158a*/ 	.byte	0x3f
	.zero		1


	//   ....[68]....
        /*158c*/ 	.word	0x000278e0
        /*1590*/ 	.word	0x00000007
        /*1594*/ 	.word	0x00030840
        /*1598*/ 	.short	0x010a
        /*159a*/ 	.byte	0x3f
	.zero		1


	//   ....[69]....
        /*159c*/ 	.word	0x00027de0
        /*15a0*/ 	.word	0x00000007
        /*15a4*/ 	.word	0x00030830
        /*15a8*/ 	.short	0x0107
        /*15aa*/ 	.byte	0x3f
	.zero		1


	//   ....[70]....
        /*15ac*/ 	.word	0x00027ea0
        /*15b0*/ 	.word	0x00000007
        /*15b4*/ 	.word	0x00030830
        /*15b8*/ 	.short	0x0101
        /*15ba*/ 	.byte	0x3f
	.zero		1


	//   ....[71]....
        /*15bc*/ 	.word	0x00027f00
        /*15c0*/ 	.word	0x00000007
        /*15c4*/ 	.word	0x00030860
        /*15c8*/ 	.short	0x010a
        /*15ca*/ 	.byte	0x3f
	.zero		1


	//   ....[72]....
        /*15cc*/ 	.word	0x000283b0
        /*15d0*/ 	.word	0x00000007
        /*15d4*/ 	.word	0x00030850
        /*15d8*/ 	.short	0x0107
        /*15da*/ 	.byte	0x3f
	.zero		1


	//   ....[73]....
        /*15dc*/ 	.word	0x00028510
        /*15e0*/ 	.word	0x00000007
        /*15e4*/ 	.word	0x00030850
        /*15e8*/ 	.short	0x0101
        /*15ea*/ 	.byte	0x3f
	.zero		1


	//   ....[74]....
        /*15ec*/ 	.word	0x00028730
        /*15f0*/ 	.word	0x00000004
        /*15f4*/ 	.word	0x00030860
        /*15f8*/ 	.short	0x010a
        /*15fa*/ 	.byte	0x3f
	.zero		1


	//   ....[75]....
        /*15fc*/ 	.word	0x00028bc0
        /*1600*/ 	.word	0x00000004
        /*1604*/ 	.word	0x00030850
        /*1608*/ 	.short	0x0107
        /*160a*/ 	.byte	0x3f
	.zero		1


	//   ....[76]....
        /*160c*/ 	.word	0x00028c80
        /*1610*/ 	.word	0x00000004
        /*1614*/ 	.word	0x00030850
        /*1618*/ 	.short	0x0101
        /*161a*/ 	.byte	0x3f
	.zero		1


	//   ....[77]....
        /*161c*/ 	.word	0x000299b0
        /*1620*/ 	.word	0x00000005
        /*1624*/ 	.word	0x00030820
        /*1628*/ 	.short	0x010a
        /*162a*/ 	.byte	0x3f
	.zero		1


	//   ....[78]....
        /*162c*/ 	.word	0x00029b20
        /*1630*/ 	.word	0x00000003
        /*1634*/ 	.word	0x00030840
        /*1638*/ 	.short	0x010a
        /*163a*/ 	.byte	0x3f
	.zero		1


	//   ....[79]....
        /*163c*/ 	.word	0x00029bc0
        /*1640*/ 	.word	0x00000019
        /*1644*/ 	.word	0x00030840
        /*1648*/ 	.short	0x010a
        /*164a*/ 	.byte	0x3f
	.zero		1


	//   ....[80]....
        /*164c*/ 	.word	0x00029c00
        /*1650*/ 	.word	0x00000003
        /*1654*/ 	.word	0x00030860
        /*1658*/ 	.short	0x010a
        /*165a*/ 	.byte	0x3f
	.zero		1


	//   ....[81]....
        /*165c*/ 	.word	0x00029c40
        /*1660*/ 	.word	0x00000019
        /*1664*/ 	.word	0x00030860
        /*1668*/ 	.short	0x010a
        /*166a*/ 	.byte	0x3f
	.zero		1


	//   ....[82]....
        /*166c*/ 	.word	0x00029ca0
        /*1670*/ 	.word	0x00000059
        /*1674*/ 	.word	0x00030890
        /*1678*/ 	.short	0x010a
        /*167a*/ 	.byte	0x3f
	.zero		1


	//   ....[83]....
        /*167c*/ 	.word	0x00029f50
        /*1680*/ 	.word	0x00000059
        /*1684*/ 	.word	0x00030890
        /*1688*/ 	.short	0x010a
        /*168a*/ 	.byte	0x3f
	.zero		1


	//   ....[84]....
        /*168c*/ 	.word	0x0002a200
        /*1690*/ 	.word	0x00000059
        /*1694*/ 	.word	0x00030890
        /*1698*/ 	.short	0x010a
        /*169a*/ 	.byte	0x3f
	.zero		1


	//   ....[85]....
        /*169c*/ 	.word	0x0002a4b0
        /*16a0*/ 	.word	0x00000059
        /*16a4*/ 	.word	0x000308b0
        /*16a8*/ 	.short	0x010a
        /*16aa*/ 	.byte	0x3f
	.zero		1


	//   ....[86]....
        /*16ac*/ 	.word	0x0002ac10
        /*16b0*/ 	.word	0x00000012
        /*16b4*/ 	.word	0x00030800
        /*16b8*/ 	.short	0x010a
        /*16ba*/ 	.byte	0x3f
	.zero		1


	//   ....[87]....
        /*16bc*/ 	.word	0x0002b370
        /*16c0*/ 	.word	0x00000012
        /*16c4*/ 	.word	0x00030800
        /*16c8*/ 	.short	0x010a
        /*16ca*/ 	.byte	0x3f
	.zero		1


	//   ....[88]....
        /*16cc*/ 	.word	0x0002b3c0
        /*16d0*/ 	.word	0x00000008
        /*16d4*/ 	.word	0x00030830
        /*16d8*/ 	.short	0x010a
        /*16da*/ 	.byte	0x3f
	.zero		1


	//   ....[89]....
        /*16dc*/ 	.word	0x0002b410
        /*16e0*/ 	.word	0x000000df
        /*16e4*/ 	.word	0x00030830
        /*16e8*/ 	.short	0x010a
        /*16ea*/ 	.byte	0x3f
	.zero		1


	//   ....[90]....
        /*16ec*/ 	.word	0x0002b460
        /*16f0*/ 	.word	0x000000da
        /*16f4*/ 	.word	0x00030850
        /*16f8*/ 	.short	0x010a
        /*16fa*/ 	.byte	0x3f
	.zero		1


	//   ....[91]....
        /*16fc*/ 	.word	0x0002b4b0
        /*1700*/ 	.word	0x000000df
        /*1704*/ 	.word	0x00030830
        /*1708*/ 	.short	0x010a
        /*170a*/ 	.byte	0x3f
	.zero		1


	//   ....[92]....
        /*170c*/ 	.word	0x0002b500
        /*1710*/ 	.word	0x00000008
        /*1714*/ 	.word	0x00030850
        /*1718*/ 	.short	0x010a
        /*171a*/ 	.byte	0x3f
	.zero		1


	//   ....[93]....
        /*171c*/ 	.word	0x0002b550
        /*1720*/ 	.word	0x000000df
        /*1724*/ 	.word	0x00030830
        /*1728*/ 	.short	0x010a
        /*172a*/ 	.byte	0x3f
	.zero		1


	//   ....[94]....
        /*172c*/ 	.word	0x0002b5a0
        /*1730*/ 	.word	0x000000de
        /*1734*/ 	.word	0x00030850
        /*1738*/ 	.short	0x010a
        /*173a*/ 	.byte	0x3f
	.zero		1


	//   ....[95]....
        /*173c*/ 	.word	0x0002b5f0
        /*1740*/ 	.word	0x00000008
        /*1744*/ 	.word	0x00030850
        /*1748*/ 	.short	0x010a
        /*174a*/ 	.byte	0x3f
	.zero		1


	//   ....[96]....
        /*174c*/ 	.word	0x0002b790
        /*1750*/ 	.word	0x00000017
        /*1754*/ 	.word	0x00030820
        /*1758*/ 	.short	0x010a
        /*175a*/ 	.byte	0x3f
	.zero		1


	//   ....[97]....
        /*175c*/ 	.word	0x0002b7e0
        /*1760*/ 	.word	0x0000000d
        /*1764*/ 	.word	0x000308a0
        /*1768*/ 	.short	0x010a
        /*176a*/ 	.byte	0x3f
	.zero		1


	//   ....[98]....
        /*176c*/ 	.word	0x0002b830
        /*1770*/ 	.word	0x0000000d
        /*1774*/ 	.word	0x000308c0
        /*1778*/ 	.short	0x010a
        /*177a*/ 	.byte	0x3f
	.zero		1


	//   ....[99]....
        /*177c*/ 	.word	0x0002b880
        /*1780*/ 	.word	0x00000006
        /*1784*/ 	.word	0x000308a0
        /*1788*/ 	.short	0x010a
        /*178a*/ 	.byte	0x3f
	.zero		1


	//   ....[100]....
        /*178c*/ 	.word	0x0002b8d0
        /*1790*/ 	.word	0x00000006
        /*1794*/ 	.word	0x000308c0
        /*1798*/ 	.short	0x010a
        /*179a*/ 	.byte	0x3f
	.zero		1


	//   ....[101]....
        /*179c*/ 	.word	0x0002b9f0
        /*17a0*/ 	.word	0x00000004
        /*17a4*/ 	.word	0x00030840
        /*17a8*/ 	.short	0x010a
        /*17aa*/ 	.byte	0x3f
	.zero		1


	//   ....[102]....
        /*17ac*/ 	.word	0x0002cb80
        /*17b0*/ 	.word	0x00000017
        /*17b4*/ 	.word	0x00030820
        /*17b8*/ 	.short	0x010a
        /*17ba*/ 	.byte	0x3f
	.zero		1


	//   ....[103]....
        /*17bc*/ 	.word	0x0002cbd0
        /*17c0*/ 	.word	0x00000007
        /*17c4*/ 	.word	0x00030840
        /*17c8*/ 	.short	0x010a
        /*17ca*/ 	.byte	0x3f
	.zero		1


	//   ....[104]....
        /*17cc*/ 	.word	0x0002d1f0
        /*17d0*/ 	.word	0x00000007
        /*17d4*/ 	.word	0x00030860
        /*17d8*/ 	.short	0x010a
        /*17da*/ 	.byte	0x3f
	.zero		1


	//   ....[105]....
        /*17dc*/ 	.word	0x0002d830
        /*17e0*/ 	.word	0x00000004
        /*17e4*/ 	.word	0x00030860
        /*17e8*/ 	.short	0x010a
        /*17ea*/ 	.byte	0x3f
	.zero		1


	//   ....[106]....
        /*17ec*/ 	.word	0x0002e850
        /*17f0*/ 	.word	0x00000005
        /*17f4*/ 	.word	0x00030820
        /*17f8*/ 	.short	0x010a
        /*17fa*/ 	.byte	0x3f
	.zero		1


	//   ....[107]....
        /*17fc*/ 	.word	0x0002e9f0
        /*1800*/ 	.word	0x00000003
        /*1804*/ 	.word	0x00030840
        /*1808*/ 	.short	0x010a
        /*180a*/ 	.byte	0x3f
	.zero		1


	//   ....[108]....
        /*180c*/ 	.word	0x0002ea40
        /*1810*/ 	.word	0x00000019
        /*1814*/ 	.word	0x00030840
        /*1818*/ 	.short	0x010a
        /*181a*/ 	.byte	0x3f
	.zero		1


	//   ....[109]....
        /*181c*/ 	.word	0x0002ea90
        /*1820*/ 	.word	0x00000003
        /*1824*/ 	.word	0x00030860
        /*1828*/ 	.short	0x010a
        /*182a*/ 	.byte	0x3f
	.zero		1


	//----- nvinfo : EIATTR_NUM_MBARRIERS
	.align		4
.L_477:
        /*182c*/ 	.byte	0x03, 0x38
        /*182e*/ 	.short	0x0016


	//----- nvinfo : EIATTR_EXIT_INSTR_OFFSETS
	.align		4
        /*1830*/ 	.byte	0x04, 0x1c
        /*1832*/ 	.short	(.L_479 - .L_478)


	//   ....[0]....
.L_478:
        /*1834*/ 	.word	0x00029c90


	//----- nvinfo : EIATTR_MAX_THREADS
	.align		4
.L_479:
        /*1838*/ 	.byte	0x04, 0x05
        /*183a*/ 	.short	(.L_481 - .L_480)
.L_480:
        /*183c*/ 	.word	0x00000180
        /*1840*/ 	.word	0x00000001
        /*1844*/ 	.word	0x00000001


	//----- nvinfo : EIATTR_CRS_STACK_SIZE
	.align		4
.L_481:
        /*1848*/ 	.byte	0x04, 0x1e
        /*184a*/ 	.short	(.L_483 - .L_482)
.L_482:
        /*184c*/ 	.word	0x00000000


	//----- nvinfo : EIATTR_CBANK_PARAM_SIZE
	.align		4
.L_483:
        /*1850*/ 	.byte	0x03, 0x19
        /*1852*/ 	.short	0x0af0


	//----- nvinfo : EIATTR_PARAM_CBANK
	.align		4
        /*1854*/ 	.byte	0x04, 0x0a
        /*1856*/ 	.short	(.L_485 - .L_484)
	.align		4
.L_484:
        /*1858*/ 	.word	index@(.nv.constant0._ZN7cutlass13device_kernelIN5flash11enable_sm90INS1_16FlashAttnFwdSm90INS1_25CollectiveMainloopFwdSm90ILi2EN4cute5tupleIJNS5_1CILi1EEES8_S8_EEENS6_IJNS7_ILi128EEENS7_ILi64EEENS7_ILi256EEEEEELi256ENS_10bfloat16_tEfNS_4arch4Sm90ELb0ELb1ELb0ELb1ELb1ELb1ELb0ELb1ELb1ELb1ELb0ELb0EEENS1_21CollectiveEpilogueFwdINS6_IJSA_SC_SB_EEES9_SE_SG_Li256ELb1ELb1ELb0ELb0EEENS1_36VarlenDynamicPersistentTileSchedulerILi128ELi64ELi256ELi128ELb0ELb1ELb1ELb1ELb0ELb1EEEEEEEEEvNT_6ParamsE)
        /*185c*/ 	.short	0x0210
        /*185e*/ 	.short	0x0af0


	//----- nvinfo : EIATTR_SW_WAR
	.align		4
.L_485:
        /*1860*/ 	.byte	0x04, 0x36
        /*1862*/ 	.short	(.L_487 - .L_486)
.L_486:
        /*1864*/ 	.word	0x00000008
.L_487:


//--------------------- .nv.info._ZN7cutlass13device_kernelIN5flash11enable_sm90INS1_16FlashAttnFwdSm90INS1_25CollectiveMainloopFwdSm90ILi2EN4cute5tupleIJNS5_1CILi1EEES8_S8_EEENS6_IJNS7_ILi128EEENS7_ILi80EEENS7_ILi256EEEEEELi256ENS_10bfloat16_tEfNS_4arch4Sm90ELb1ELb0ELb0ELb0ELb1ELb0ELb0ELb1ELb1ELb1ELb0ELb0EEENS1_21CollectiveEpilogueFwdINS6_IJSA_SC_SB_EEES9_SE_SG_Li256ELb0ELb1ELb0ELb0EEENS1_30DynamicPersistentTileSchedulerILi256ELi128ELb0ELb1ELb1EEEEEEEEEvNT_6ParamsE --------------------------
	.section	.nv.info._ZN7cutlass13device_kernelIN5flash11enable_sm90INS1_16FlashAttnFwdSm90INS1_25CollectiveMainloopFwdSm90ILi2EN4cute5tupleIJNS5_1CILi1EEES8_S8_EEENS6_IJNS7_ILi128EEENS7_ILi80EEENS7_ILi256EEEEEELi256ENS_10bfloat16_tEfNS_4arch4Sm90ELb1ELb0ELb0ELb0ELb1ELb0ELb0ELb1ELb1ELb1ELb0ELb0EEENS1_21CollectiveEpilogueFwdINS6_IJSA_SC_SB_EEES9_SE_SG_Li256ELb0ELb1ELb0ELb0EEENS1_30DynamicPersistentTileSchedulerILi256ELi128ELb0ELb1ELb1EEEEEEEEEvNT_6ParamsE,"",@"SHT_CUDA_INFO"
	.sectionflags	@""
	.align	4


	//----- nvinfo : EIATTR_CUDA_API_VERSION
	.align		4
        /*0000*/ 	.byte	0x04, 0x37
        /*0002*/ 	.short	(.L_489 - .L_488)
.L_488:
        /*0004*/ 	.word	0x00000082


	//----- nvinfo : EIATTR_KPARAM_INFO
	.align		4
.L_489:
        /*0008*/ 	.byte	0x04, 0x17
        /*000a*/ 	.short	(.L_491 - .L_490)
.L_490:
        /*000c*/ 	.word	0x00000000
        /*0010*/ 	.short	0x0000
        /*0012*/ 	.short	0x0070
        /*0014*/ 	.byte	0x00, 0xf0, 0x01, 0x2a


	//----- nvinfo : EIATTR_SPARSE_MMA_MASK
	.align		4
.L_491:
        /*0018*/ 	.byte	0x03, 0x50
        /*001a*/ 	.short	0x0000


	//----- nvinfo : EIATTR_MAXREG_COUNT
	.align		4
        /*001c*/ 	.byte	0x03, 0x1b
        /*001e*/ 	.short	0x00a8


	//----- nvinfo : EIATTR_NUM_BARRIERS
	.align		4
        /*0020*/ 	.byte	0x02, 0x4c
        /*0022*/ 	.byte	0x09
	.zero		1


	//----- nvinfo : EIATTR_EXTERNS
	.align		4
        /*0024*/ 	.byte	0x04, 0x0f
        /*0026*/ 	.short	(.L_493 - .L_492)


	//   ....[0]....
	.align		4
.L_492:
        /*0028*/ 	.word	index@(__assertfail)


	//----- nvinfo : EIATTR_ANNOTATIONS
	.align		4
.L_493:
        /*002c*/ 	.byte	0x04, 0x55
        /*002e*/ 	.short	(.L_495 - .L_494)


	//   ....[0]....
.L_494:
        /*0030*/ 	.word	0x00000001
        /*0034*/ 	.byte	0xa0, 0x08, 0x00, 0x00, 0x01, 0x00, 0x00, 0x00, 0x60, 0x09, 0x00, 0x00, 0x01, 0x00, 0x00, 0x00
        /*0044*/ 	.byte	0xb0, 0x0c, 0x00, 0x00, 0x01, 0x00, 0x00, 0x00, 0x70, 0x18, 0x00, 0x00, 0x01, 0x00, 0x00, 0x00
        /*0054*/ 	.byte	0xc0, 0x10, 0x01, 0x00, 0x01, 0x00, 0x00, 0x00, 0x60, 0x11, 0x01, 0x00, 0x01, 0x00, 0x00, 0x00
        /*0064*/ 	.byte	0xe0, 0x11, 0x01, 0x00, 0x01, 0x00, 0x00, 0x00, 0xa0, 0x36, 0x01, 0x00, 0x01, 0x00, 0x00, 0x00
        /*0074*/ 	.byte	0xc0, 0x36, 0x01, 0x00, 0x01, 0x00, 0x00, 0x00, 0xb0, 0x50, 0x01, 0x00, 0x01, 0x00, 0x00, 0x00
        /*0084*/ 	.byte	0x50, 0x52, 0x01, 0x00


	//----- nvinfo : EIATTR_MERCURY_ISA_VERSION
	.align		4
.L_495:
        /*0088*/ 	.byte	0x03, 0x5f
        /*008a*/ 	.short	0x0101


	//----- nvinfo : EIATTR_INT_WARP_WIDE_INSTR_OFFSETS
	.align		4
        /*008c*/ 	.byte	0x04, 0x31
        /*008e*/ 	.short	(.L_497 - .L_496)


	//   ....[0]....
.L_496:
        /*0090*/ 	.word	0x000000c0


	//   ....[1]....
        /*0094*/ 	.word	0x000000d0


	//   ....[2]....
        /*0098*/ 	.word	0x00000170


	//   ....[3]....
        /*009c*/ 	.word	0x00011af0


	//   ....[4]....
        /*00a0*/ 	.word	0x00011b80


	//   ....[5]....
        /*00a4*/ 	.word	0x000147f0


	//   ....[6]....
        /*00a8*/ 	.word	0x00014880


	//----- nvinfo : EIATTR_COOP_GROUP_MASK_REGIDS
	.align		4
.L_497:
        /*00ac*/ 	.byte	0x04, 0x29
        /*00ae*/ 	.short	(.L_499 - .L_498)


	//   ....[0]....
.L_498:
        /*00b0*/ 	.word	0xffffffff


	//   ....[1]....
        /*00b4*/ 	.word	0xffffffff


	//   ....[2]....
        /*00b8*/ 	.word	0xffffffff


	//   ....[3]....
        /*00bc*/ 	.word	0xffffffff


	//   ....[4]....
        /*00c0*/ 	.word	0xffffffff


	//   ....[5]....
        /*00c4*/ 	.word	0xffffffff


	//   ....[6]....
        /*00c8*/ 	.word	0xffffffff


	//   ....[7]....
        /*00cc*/ 	.word	0xffffffff


	//   ....[8]....
        /*00d0*/ 	.word	0xffffffff


	//   ....[9]....
        /*00d4*/ 	.word	0xffffffff


	//   ....[10]....
        /*00d8*/ 	.word	0xffffffff


	//   ....[11]....
        /*00dc*/ 	.word	0xffffffff


	//   ....[12]....
        /*00e0*/ 	.word	0xffffffff


	//   ....[13]....
        /*00e4*/ 	.word	0xffffffff


	//   ....[14]....
        /*00e8*/ 	.word	0xffffffff


	//   ....[15]....
        /*00ec*/ 	.word	0xffffffff


	//   ....[16]....
        /*00f0*/ 	.word	0xffffffff


	//   ....[17]....
        /*00f4*/ 	.word	0xffffffff


	//   ....[18]....
        /*00f8*/ 	.word	0xffffffff


	//   ....[19]....
        /*00fc*/ 	.word	0xffffffff


	//   ....[20]....
        /*0100*/ 	.word	0xffffffff


	//   ....[21]....
        /*0104*/ 	.word	0xffffffff


	//   ....[22]....
        /*0108*/ 	.word	0xffffffff


	//   ....[23]....
        /*010c*/ 	.word	0xffffffff


	//   ....[24]....
        /*0110*/ 	.word	0xffffffff


	//   ....[25]....
        /*0114*/ 	.word	0xffffffff


	//   ....[26]....
        /*0118*/ 	.word	0xffffffff


	//   ....[27]....
        /*011c*/ 	.word	0xffffffff


	//   ....[28]....
        /*0120*/ 	.word	0xffffffff


	//   ....[29]....
        /*0124*/ 	.word	0xffffffff


	//   ....[30]....
        /*0128*/ 	.word	0xffffffff


	//   ....[31]....
        /*012c*/ 	.word	0xffffffff


	//   ....[32]....
        /*0130*/ 	.word	0xffffffff


	//   ....[33]....
        /*0134*/ 	.word	0xffffffff


	//   ....[34]....
        /*0138*/ 	.word	0xffffffff


	//   ....[35]....
        /*013c*/ 	.word	0xffffffff


	//   ....[36]....
        /*0140*/ 	.word	0xffffffff


	//   ....[37]....
        /*0144*/ 	.word	0xffffffff


	//   ....[38]....
        /*0148*/ 	.word	0xffffffff


	//   ....[39]....
        /*014c*/ 	.word	0xffffffff


	//   ....[40]....
        /*0150*/ 	.word	0xffffffff


	//   ....[41]....
        /*0154*/ 	.word	0xffffffff


	//   ....[42]....
        /*0158*/ 	.word	0xffffffff


	//   ....[43]....
        /*015c*/ 	.word	0xffffffff


	//   ....[44]....
        /*0160*/ 	.word	0xffffffff


	//   ....[45]....
        /*0164*/ 	.word	0xffffffff


	//   ....[46]....
        /*0168*/ 	.word	0xffffffff


	//   ....[47]....
        /*016c*/ 	.word	0xffffffff


	//   ....[48]....
        /*0170*/ 	.word	0xffffffff


	//   ....[49]....
        /*0174*/ 	.word	0xffffffff


	//   ....[50]....
        /*0178*/ 	.word	0xffffffff


	//   ....[51]....
        /*017c*/ 	.word	0xffffffff


	//   ....[52]....
        /*0180*/ 	.word	0xffffffff


	//   ....[53]....
        /*0184*/ 	.word	0xffffffff


	//   ....[54]....
        /*0188*/ 	.word	0xffffffff


	//   ....[55]....
        /*018c*/ 	.word	0xffffffff


	//   ....[56]....
        /*0190*/ 	.word	0xffffffff


	//   ....[57]....
        /*0194*/ 	.word	0xffffffff


	//   ....[58]....
        /*0198*/ 	.word	0xffffffff


	//   ....[59]....
        /*019c*/ 	.word	0xffffffff


	//   ....[60]....
        /*01a0*/ 	.word	0xffffffff


	//   ....[61]....
        /*01a4*/ 	.word	0xffffffff


	//   ....[62]....
        /*01a8*/ 	.word	0xffffffff


	//   ....[63]....
        /*01ac*/ 	.word	0xffffffff


	//   ....[64]....
        /*01b0*/ 	.word	0xffffffff


	//   ....[65]....
        /*01b4*/ 	.word	0xffffffff


	//   ....[66]....
        /*01b8*/ 	.word	0xffffffff


	//   ....[67]....
        /*01bc*/ 	.word	0xffffffff


	//   ....[68]....
        /*01c0*/ 	.word	0xffffffff


	//   ....[69]....
        /*01c4*/ 	.word	0xffffffff


	//   ....[70]....
        /*01c8*/ 	.word	0xffffffff


	//   ....[71]....
        /*01cc*/ 	.word	0xffffffff


	//   ....[72]....
        /*01d0*/ 	.word	0xffffffff


	//   ....[73]....
        /*01d4*/ 	.word	0xffffffff


	//   ....[74]....
        /*01d8*/ 	.word	0xffffffff


	//   ....[75]....
        /*01dc*/ 	.word	0xffffffff


	//   ....[76]....
        /*01e0*/ 	.word	0xffffffff


	//   ....[77]....
        /*01e4*/ 	.word	0xffffffff


	//   ....[78]....
        /*01e8*/ 	.word	0xffffffff


	//   ....[79]....
        /*01ec*/ 	.word	0xffffffff


	//   ....[80]....
        /*01f0*/ 	.word	0xffffffff


	//   ....[81]....
        /*01f4*/ 	.word	0xffffffff


	//   ....[82]....
        /*01f8*/ 	.word	0xffffffff


	//   ....[83]....
        /*01fc*/ 	.word	0xffffffff


	//   ....[84]....
        /*0200*/ 	.word	0xffffffff


	//   ....[85]....
        /*0204*/ 	.word	0xffffffff


	//   ....[86]....
        /*0208*/ 	.word	0xffffffff


	//   ....[87]....
        /*020c*/ 	.word	0xffffffff


	//   ....[88]....
        /*0210*/ 	.word	0xffffffff


	//   ....[89]....
        /*0214*/ 	.word	0xffffffff


	//   ....[90]....
        /*0218*/ 	.word	0xffffffff


	//   ....[91]....
        /*021c*/ 	.word	0xffffffff


	//   ....[92]....
        /*0220*/ 	.word	0xffffffff


	//   ....[93]....
        /*0224*/ 	.word	0xffffffff


	//   ....[94]....
        /*0228*/ 	.word	0xffffffff


	//   ....[95]....
        /*022c*/ 	.word	0xffffffff


	//   ....[96]....
        /*0230*/ 	.word	0xffffffff


	//   ....[97]....
        /*0234*/ 	.word	0xffffffff


	//   ....[98]....
        /*0238*/ 	.word	0xffffffff


	//   ....[99]....
        /*023c*/ 	.word	0xffffffff


	//   ....[100]....
        /*0240*/ 	.word	0xffffffff


	//   ....[101]....
        /*0244*/ 	.word	0xffffffff


	//   ....[102]....
        /*0248*/ 	.word	0xffffffff


	//   ....[103]....
        /*024c*/ 	.word	0xffffffff


	//   ....[104]....
        /*0250*/ 	.word	0xffffffff


	//   ....[105]....
        /*0254*/ 	.word	0xffffffff


	//   ....[106]....
        /*0258*/ 	.word	0x0500000f


	//   ....[107]....
        /*025c*/ 	.word	0x0500000f


	//   ....[108]....
        /*0260*/ 	.word	0x0500000f


	//   ....[109]....
        /*0264*/ 	.word	0x0500000f


	//   ....[110]....
        /*0268*/ 	.word	0x0500000f


	//   ....[111]....
        /*026c*/ 	.word	0x0500000f


	//   ....[112]....
        /*0270*/ 	.word	0x0500000f


	//   ....[113]....
        /*0274*/ 	.word	0x0500000f


	//   ....[114]....
        /*0278*/ 	.word	0x0500000f


	//   ....[115]....
        /*027c*/ 	.word	0x0500000f


	//   ....[116]....
        /*0280*/ 	.word	0x0500000f


	//   ....[117]....
        /*0284*/ 	.word	0x0500000f


	//   ....[118]....
        /*0288*/ 	.word	0x0500000f


	//   ....[119]....
        /*028c*/ 	.word	0x0500000f


	//   ....[120]....
        /*0290*/ 	.word	0x0500000f


	//   ....[121]....
        /*0294*/ 	.word	0x0500000f


	//   ....[122]....
        /*0298*/ 	.word	0x0500000f


	//   ....[123]....
        /*029c*/ 	.word	0x0500000f


	//   ....[124]....
        /*02a0*/ 	.word	0x0500000f


	//   ....[125]....
        /*02a4*/ 	.word	0x0500000f


	//   ....[126]....
        /*02a8*/ 	.word	0x0500000f


	//   ....[127]....
        /*02ac*/ 	.word	0x0500000f


	//   ....[128]....
        /*02b0*/ 	.word	0x0500000f


	//   ....[129]....
        /*02b4*/ 	.word	0x0500000f


	//   ....[130]....
        /*02b8*/ 	.word	0x0500000f


	//   ....[131]....
        /*02bc*/ 	.word	0x0500000f


	//   ....[132]....
        /*02c0*/ 	.word	0x0500000f


	//   ....[133]....
        /*02c4*/ 	.word	0x0500000f


	//   ....[134]....
        /*02c8*/ 	.word	0x0500000f


	//   ....[135]....
        /*02cc*/ 	.word	0x0500000f


	//   ....[136]....
        /*02d0*/ 	.word	0x0500000f


	//   ....[137]....
        /*02d4*/ 	.word	0x0500000f


	//   ....[138]....
        /*02d8*/ 	.word	0x0500000f


	//   ....[139]....
        /*02dc*/ 	.word	0x0500000f


	//   ....[140]....
        /*02e0*/ 	.word	0x0500000f


	//   ....[141]....
        /*02e4*/ 	.word	0x0500000f


	//   ....[142]....
        /*02e8*/ 	.word	0x0500000f


	//   ....[143]....
        /*02ec*/ 	.word	0x0500000f


	//   ....[144]....
        /*02f0*/ 	.word	0x0500000f


	//   ....[145]....
        /*02f4*/ 	.word	0x0500000f


	//   ....[146]....
        /*02f8*/ 	.word	0x0500000f


	//   ....[147]....
        /*02fc*/ 	.word	0x0500000f


	//   ....[148]....
        /*0300*/ 	.word	0x0500000f


	//   ....[149]....
        /*0304*/ 	.word	0x0500000f


	//   ....[150]....
        /*0308*/ 	.word	0x0500000f


	//   ....[151]....
        /*030c*/ 	.word	0x0500000f


	//   ....[152]....
        /*0310*/ 	.word	0x0500000f


	//   ....[153]....
        /*0314*/ 	.word	0x0500000f


	//   ....[154]....
        /*0318*/ 	.word	0x0500000f


	//   ....[155]....
        /*031c*/ 	.word	0x0500000f


	//   ....[156]....
        /*0320*/ 	.word	0x0500000f


	//   ....[157]....
        /*0324*/ 	.word	0x0500000f


	//   ....[158]....
        /*0328*/ 	.word	0x0500000f


	//   ....[159]....
        /*032c*/ 	.word	0x0500000f


	//   ....[160]....
        /*0330*/ 	.word	0x0500000f


	//   ....[161]....
        /*0334*/ 	.word	0x0500000f


	//   ....[162]....
        /*0338*/ 	.word	0x0500000f


	//   ....[163]....
        /*033c*/ 	.word	0x0500000f


	//   ....[164]....
        /*0340*/ 	.word	0x0500000f


	//----- nvinfo : EIATTR_COOP_GROUP_INSTR_OFFSETS
	.align		4
.L_499:
        /*0344*/ 	.byte	0x04, 0x28
        /*0346*/ 	.short	(.L_501 - .L_500)


	//   ....[0]....
.L_500:
        /*0348*/ 	.word	0x00000070


	//   ....[1]....
        /*034c*/ 	.word	0x000000b0


	//   ....[2]....
        /*0350*/ 	.word	0x000002d0


	//   ....[3]....
        /*0354*/ 	.word	0x00000430


	//   ....[4]....
        /*0358*/ 	.word	0x00000550


	//   ....[5]....
        /*035c*/ 	.word	0x000006b0


	//   ....[6]....
        /*0360*/ 	.word	0x00001670


	//   ....[7]....
        /*0364*/ 	.word	0x000040e0


	//   ....[8]....
        /*0368*/ 	.word	0x00004120


	//   ....[9]....
        /*036c*/ 	.word	0x000047e0


	//   ....[10]....
        /*0370*/ 	.word	0x00004900


	//   ....[11]....
        /*0374*/ 	.word	0x00004bc0


	//   ....[12]....
        /*0378*/ 	.word	0x00004d30


	//   ....[13]....
        /*037c*/ 	.word	0x00008160


	//   ....[14]....
        /*0380*/ 	.word	0x00008560


	//   ....[15]....
        /*0384*/ 	.word	0x00008580


	//   ....[16]....
        /*0388*/ 	.word	0x00008600


	//   ....[17]....
        /*038c*/ 	.word	0x00008bb0


	//   ....[18]....
        /*0390*/ 	.word	0x00008c30


	//   ....[19]....
        /*0394*/ 	.word	0x0000c4d0


	//   ....[20]....
        /*0398*/ 	.word	0x0000c4e0


	//   ....[21]....
        /*039c*/ 	.word	0x0000c540


	//   ....[22]....
        /*03a0*/ 	.word	0x0000c560


	//   ....[23]....
        /*03a4*/ 	.word	0x0000d8b0


	//   ....[24]....
        /*03a8*/ 	.word	0x0000d8e0


	//   ....[25]....
        /*03ac*/ 	.word	0x0000d980


	//   ....[26]....
        /*03b0*/ 	.word	0x0000d9e0


	//   ....[27]....
        /*03b4*/ 	.word	0x0000f5f0


	//   ....[28]....
        /*03b8*/ 	.word	0x0000f620


	//   ....[29]....
        /*03bc*/ 	.word	0x0000f650


	//   ....[30]....
        /*03c0*/ 	.word	0x0000f6b0


	//   ....[31]....
        /*03c4*/ 	.word	0x0000fde0


	//   ....[32]....
        /*03c8*/ 	.word	0x0000fe10


	//   ....[33]....
        /*03cc*/ 	.word	0x0000ffa0


	//   ....[34]....
        /*03d0*/ 	.word	0x0000ffc0


	//   ....[35]....
        /*03d4*/ 	.word	0x00010100


	//   ....[36]....
        /*03d8*/ 	.word	0x00010120


	//   ....[37]....
        /*03dc*/ 	.word	0x00010270


	//   ....[38]....
        /*03e0*/ 	.word	0x00010290


	//   ....[39]....
        /*03e4*/ 	.word	0x00010a90


	//   ....[40]....
        /*03e8*/ 	.word	0x00010ab0


	//   ....[41]....
        /*03ec*/ 	.word	0x00010bf0


	//   ....[42]....
        /*03f0*/ 	.word	0x00010c10


	//   ....[43]....
        /*03f4*/ 	.word	0x00010d50


	//   ....[44]....
        /*03f8*/ 	.word	0x00010d70


	//   ....[45]....
        /*03fc*/ 	.word	0x00010ec0


	//   ....[46]....
        /*0400*/ 	.word	0x00010ee0


	//   ....[47]....
        /*0404*/ 	.word	0x000110f0


	//   ....[48]....
        /*0408*/ 	.word	0x00012630


	//   ....[49]....
        /*040c*/ 	.word	0x00012670


	//   ....[50]....
        /*0410*/ 	.word	0x000126a0


	//   ....[51]....
        /*0414*/ 	.word	0x000126e0


	//   ....[52]....
        /*0418*/ 	.word	0x00012780


	//   ....[53]....
        /*041c*/ 	.word	0x000127a0


	//   ....[54]....
        /*0420*/ 	.word	0x00012840


	//   ....[55]....
        /*0424*/ 	.word	0x00012860


	//   ....[56]....
        /*0428*/ 	.word	0x00012900


	//   ....[57]....
        /*042c*/ 	.word	0x00012920


	//   ....[58]....
        /*0430*/ 	.word	0x00013010


	//   ....[59]....
        /*0434*/ 	.word	0x00013030


	//   ....[60]....
        /*0438*/ 	.word	0x00013050


	//   ....[61]....
        /*043c*/ 	.word	0x000130b0


	//   ....[62]....
        /*0440*/ 	.word	0x00013140


	//   ....[63]....
        /*0444*/ 	.word	0x00013170


	//   ....[64]....
        /*0448*/ 	.word	0x00013200


	//   ....[65]....
        /*044c*/ 	.word	0x00013220


	//   ....[66]....
        /*0450*/ 	.word	0x000132c0


	//   ....[67]....
        /*0454*/ 	.word	0x000132f0


	//   ....[68]....
        /*0458*/ 	.word	0x00013380


	//   ....[69]....
        /*045c*/ 	.word	0x000133b0


	//   ....[70]....
        /*0460*/ 	.word	0x00013440


	//   ....[71]....
        /*0464*/ 	.word	0x00013470


	//   ....[72]....
        /*0468*/ 	.word	0x00013500


	//   ....[73]....
        /*046c*/ 	.word	0x00013520


	//   ....[74]....
        /*0470*/ 	.word	0x00013c70


	//   ....[75]....
        /*0474*/ 	.word	0x00013ca0


	//   ....[76]....
        /*0478*/ 	.word	0x00013cb0


	//   ....[77]....
        /*047c*/ 	.word	0x00013cd0


	//   ....[78]....
        /*0480*/ 	.word	0x00013d40


	//   ....[79]....
        /*0484*/ 	.word	0x00013d60


	//   ....[80]....
        /*0488*/ 	.word	0x00013dc0


	//   ....[81]....
        /*048c*/ 	.word	0x00013de0


	//   ....[82]....
        /*0490*/ 	.word	0x00013e40


	//   ....[83]....
        /*0494*/ 	.word	0x00013e60


	//   ....[84]....
        /*0498*/ 	.word	0x00014130


	//   ....[85]....
        /*049c*/ 	.word	0x00014150


	//   ....[86]....
        /*04a0*/ 	.word	0x00014170


	//   ....[87]....
        /*04a4*/ 	.word	0x00014210


	//   ....[88]....
        /*04a8*/ 	.word	0x00014230


	//   ....[89]....
        /*04ac*/ 	.word	0x000142d0


	//   ....[90]....
        /*04b0*/ 	.word	0x000142f0


	//   ....[91]....
        /*04b4*/ 	.word	0x00014390


	//   ....[92]....
        /*04b8*/ 	.word	0x000143b0


	//   ....[93]....
        /*04bc*/ 	.word	0x000143c0


	//   ....[94]....
        /*04c0*/ 	.word	0x000149e0


	//   ....[95]....
        /*04c4*/ 	.word	0x00014a00


	//   ....[96]....
        /*04c8*/ 	.word	0x00014a10


	//   ....[97]....
        /*04cc*/ 	.word	0x00014a30


	//   ....[98]....
        /*04d0*/ 	.word	0x00014af0


	//   ....[99]....
        /*04d4*/ 	.word	0x00014b20


	//   ....[100]....
        /*04d8*/ 	.word	0x00014bb0


	//   ....[101]....
        /*04dc*/ 	.word	0x00014be0


	//   ....[102]....
        /*04e0*/ 	.word	0x00014bf0


	//   ....[103]....
        /*04e4*/ 	.word	0x00014c80


	//   ....[104]....
        /*04e8*/ 	.word	0x00014ff0


	//   ....[105]....
        /*04ec*/ 	.word	0x000151d0


	//   ....[106]....
        /*04f0*/ 	.word	0x00015790


	//   ....[107]....
        /*04f4*/ 	.word	0x00015870


	//   ....[108]....
        /*04f8*/ 	.word	0x00015940


	//   ....[109]....
        /*04fc*/ 	.word	0x000159d0


	//   ....[110]....
        /*0500*/ 	.word	0x00015aa0


	//   ....[111]....
        /*0504*/ 	.word	0x00015b20


	//   ....[112]....
        /*0508*/ 	.word	0x00015c10


	//   ....[113]....
        /*050c*/ 	.word	0x00015c90


	//   ....[114]....
        /*0510*/ 	.word	0x00015d80


	//   ....[115]....
        /*0514*/ 	.word	0x00015e00


	//   ....[116]....
        /*0518*/ 	.word	0x00015ee0


	//   ....[117]....
        /*051c*/ 	.word	0x00015f70


	//   ....[118]....
        /*0520*/ 	.word	0x00015ff0


	//   ....[119]....
        /*0524*/ 	.word	0x00016070


	//   ....[120]....
        /*0528*/ 	.word	0x00016140


	//   ....[121]....
        /*052c*/ 	.word	0x000161b0


	//   ....[122]....
        /*0530*/ 	.word	0x000162b0


	//   ....[123]....
        /*0534*/ 	.word	0x00016320


	//   ....[124]....
        /*0538*/ 	.word	0x00016420


	//   ....[125]....
        /*053c*/ 	.word	0x00016490


	//   ....[126]....
        /*0540*/ 	.word	0x00016590


	//   ....[127]....
        /*0544*/ 	.word	0x00016600


	//   ....[128]....
        /*0548*/ 	.word	0x00016700


	//   ....[129]....
        /*054c*/ 	.word	0x00016780


	//   ....[130]....
        /*0550*/ 	.word	0x00016870


	//   ....[131]....
        /*0554*/ 	.word	0x000168e0


	//   ....[132]....
        /*0558*/ 	.word	0x000169c0


	//   ....[133]....
        /*055c*/ 	.word	0x00016af0


	//   ....[134]....
        /*0560*/ 	.word	0x00016ba0


	//   ....[135]....
        /*0564*/ 	.word	0x00016c00


	//   ....[136]....
        /*0568*/ 	.word	0x00016cd0


	//   ....[137]....
        /*056c*/ 	.word	0x00016d30


	//   ....[138]....
        /*0570*/ 	.word	0x00016e00


	//   ....[139]....
        /*0574*/ 	.word	0x00016e60


	//   ....[140]....
        /*0578*/ 	.word	0x00016f30


	//   ....[141]....
        /*057c*/ 	.word	0x00016f90


	//   ....[142]....
        /*0580*/ 	.word	0x00017060


	//   ....[143]....
        /*0584*/ 	.word	0x00017140


	//   ....[144]....
        /*0588*/ 	.word	0x000171e0


	//   ....[145]....
        /*058c*/ 	.word	0x00017240


	//   ....[146]....
        /*0590*/ 	.word	0x00017350


	//   ....[147]....
        /*0594*/ 	.word	0x000173b0


	//   ....[148]....
        /*0598*/ 	.word	0x000174c0


	//   ....[149]....
        /*059c*/ 	.word	0x00017520


	//   ....[150]....
        /*05a0*/ 	.word	0x00017630


	//   ....[151]....
        /*05a4*/ 	.word	0x00017690


	//   ....[152]....
        /*05a8*/ 	.word	0x00017750


	//   ....[153]....
        /*05ac*/ 	.word	0x000178b0


	//   ....[154]....
        /*05b0*/ 	.word	0x00017950


	//   ....[155]....
        /*05b4*/ 	.word	0x000179b0


	//   ....[156]....
        /*05b8*/ 	.word	0x00017a80


	//   ....[157]....
        /*05bc*/ 	.word	0x00017b60


	//   ....[158]....
        /*05c0*/ 	.word	0x00017c20


	//   ....[159]....
        /*05c4*/ 	.word	0x00017d00


	//   ....[160]....
        /*05c8*/ 	.word	0x00017dc0


	//   ....[161]....
        /*05cc*/ 	.word	0x00017ea0


	//   ....[162]....
        /*05d0*/ 	.word	0x00017f60


	//   ....[163]....
        /*05d4*/ 	.word	0x00018070


	//   ....[164]....
        /*05d8*/ 	.word	0x00018190


	//----- nvinfo : EIATTR_REG_RECONFIG
	.align		4
.L_501:
        /*05dc*/ 	.byte	0x01, 0x54
	.zero		2


	//----- nvinfo : EIATTR_SYSCALL_OFFSETS
	.align		4
        /*05e0*/ 	.byte	0x04, 0x46
        /*05e2*/ 	.short	(.L_503 - .L_502)


	//   ....[0]....
.L_502:
        /*05e4*/ 	.word	0x00001860


	//   ....[1]....
        /*05e8*/ 	.word	0x00011ce0


	//   ....[2]....
        /*05ec*/ 	.word	0x00011e30


	//   ....[3]....
        /*05f0*/ 	.word	0x00011f20


	//   ....[4]....
        /*05f4*/ 	.word	0x00012cb0


	//----- nvinfo : EIATTR_MBARRIER_INSTR_OFFSETS
	.align		4
.L_503:
        /*05f8*/ 	.byte	0x04, 0x39
        /*05fa*/ 	.short	(.L_505 - .L_504)


	//   ....[0]....
.L_504:
        /*05fc*/ 	.word	0x00000180
        /*0600*/ 	.word	0x000000ff
        /*0604*/ 	.word	0x00038800
        /*0608*/ 	.short	0x0100
        /*060a*/ 	.byte	0x08
	.zero		1


	//   ....[1]....
        /*060c*/ 	.word	0x00000190
        /*0610*/ 	.word	0x000000ff
        /*0614*/ 	.word	0x00038820
        /*0618*/ 	.short	0x0100
        /*061a*/ 	.byte	0x08
	.zero		1


	//   ....[2]....
        /*061c*/ 	.word	0x00000280
        /*0620*/ 	.word	0x000000ff
        /*0624*/ 	.word	0x00038830
        /*0628*/ 	.short	0x0100
        /*062a*/ 	.byte	0x08
	.zero		1


	//   ....[3]....
        /*062c*/ 	.word	0x00000290
        /*0630*/ 	.word	0x000000ff
        /*0634*/ 	.word	0x00038840
        /*0638*/ 	.short	0x0100
        /*063a*/ 	.byte	0x08
	.zero		1


	//   ....[4]....
        /*063c*/ 	.word	0x000002a0
        /*0640*/ 	.word	0x000000ff
        /*0644*/ 	.word	0x00038838
        /*0648*/ 	.short	0x0100
        /*064a*/ 	.byte	0x08
	.zero		1


	//   ....[5]....
        /*064c*/ 	.word	0x000002b0
        /*0650*/ 	.word	0x000000ff
        /*0654*/ 	.word	0x00038848
        /*0658*/ 	.short	0x0100
        /*065a*/ 	.byte	0x08
	.zero		1


	//   ....[6]....
        /*065c*/ 	.word	0x000003e0
        /*0660*/ 	.word	0x000000ff
        /*0664*/ 	.word	0x00038850
        /*0668*/ 	.short	0x0100
        /*066a*/ 	.byte	0x08
	.zero		1


	//   ....[7]....
        /*066c*/ 	.word	0x000003f0
        /*0670*/ 	.word	0x000000ff
        /*0674*/ 	.word	0x00038860
        /*0678*/ 	.short	0x0100
        /*067a*/ 	.byte	0x08
	.zero		1


	//   ....[8]....
        /*067c*/ 	.word	0x00000400
        /*0680*/ 	.word	0x000000ff
        /*0684*/ 	.word	0x00038858
        /*0688*/ 	.short	0x0100
        /*068a*/ 	.byte	0x08
	.zero		1


	//   ....[9]....
        /*068c*/ 	.word	0x00000410
        /*0690*/ 	.word	0x000000ff
        /*0694*/ 	.word	0x00038868
        /*0698*/ 	.short	0x0100
        /*069a*/ 	.byte	0x08
	.zero		1


	//   ....[10]....
        /*069c*/ 	.word	0x00000500
        /*06a0*/ 	.word	0x000000ff
        /*06a4*/ 	.word	0x00038870
        /*06a8*/ 	.short	0x0100
        /*06aa*/ 	.byte	0x06
	.zero		1


	//   ....[11]....
        /*06ac*/ 	.word	0x00000510
        /*06b0*/ 	.word	0x000000ff
        /*06b4*/ 	.word	0x00038880
        /*06b8*/ 	.short	0x0100
        /*06ba*/ 	.byte	0x06
	.zero		1


	//   ....[12]....
        /*06bc*/ 	.word	0x00000520
        /*06c0*/ 	.word	0x000000ff
        /*06c4*/ 	.word	0x00038878
        /*06c8*/ 	.short	0x0100
        /*06ca*/ 	.byte	0x06
	.zero		1


	//   ....[13]....
        /*06cc*/ 	.word	0x00000530
        /*06d0*/ 	.word	0x000000ff
        /*06d4*/ 	.word	0x00038888
        /*06d8*/ 	.short	0x0100
        /*06da*/ 	.byte	0x06
	.zero		1


	//   ....[14]....
        /*06dc*/ 	.word	0x00000660
        /*06e0*/ 	.word	0x000000ff
        /*06e4*/ 	.word	0x00038890
        /*06e8*/ 	.short	0x0100
        /*06ea*/ 	.byte	0x08
	.zero		1


	//   ....[15]....
        /*06ec*/ 	.word	0x00000670
        /*06f0*/ 	.word	0x000000ff
        /*06f4*/ 	.word	0x000388a0
        /*06f8*/ 	.short	0x0100
        /*06fa*/ 	.byte	0x08
	.zero		1


	//   ....[16]....
        /*06fc*/ 	.word	0x00000680
        /*0700*/ 	.word	0x000000ff
        /*0704*/ 	.word	0x00038898
        /*0708*/ 	.short	0x0100
        /*070a*/ 	.byte	0x08
	.zero		1


	//   ....[17]....
        /*070c*/ 	.word	0x00000690
        /*0710*/ 	.word	0x000000ff
        /*0714*/ 	.word	0x000388a8
        /*0718*/ 	.short	0x0100
        /*071a*/ 	.byte	0x08
	.zero		1


	//   ....[18]....
        /*071c*/ 	.word	0x000007d0
        /*0720*/ 	.word	0x000000ff
        /*0724*/ 	.word	0x000388b0
        /*0728*/ 	.short	0x0100
        /*072a*/ 	.byte	0x08
	.zero		1


	//   ....[19]....
        /*072c*/ 	.word	0x000007e0
        /*0730*/ 	.word	0x000000ff
        /*0734*/ 	.word	0x000388c0
        /*0738*/ 	.short	0x0100
        /*073a*/ 	.byte	0x08
	.zero		1


	//   ....[20]....
        /*073c*/ 	.word	0x000007f0
        /*0740*/ 	.word	0x000000ff
        /*0744*/ 	.word	0x000388b8
        /*0748*/ 	.short	0x0100
        /*074a*/ 	.byte	0x08
	.zero		1


	//   ....[21]....
        /*074c*/ 	.word	0x00000800
        /*0750*/ 	.word	0x000000ff
        /*0754*/ 	.word	0x000388c8
        /*0758*/ 	.short	0x0100
        /*075a*/ 	.byte	0x08
	.zero		1


	//   ....[22]....
        /*075c*/ 	.word	0x000018f0
        /*0760*/ 	.word	0x000000ff
        /*0764*/ 	.word	0x00038800
        /*0768*/ 	.short	0x010a
        /*076a*/ 	.byte	0x06
	.zero		1


	//   ....[23]....
        /*076c*/ 	.word	0x000019c0
        /*0770*/ 	.word	0x00000000
        /*0774*/ 	.word	0x00038830
        /*0778*/ 	.short	0x010a
        /*077a*/ 	.byte	0x3f
	.zero		1


	//   ....[24]....
        /*077c*/ 	.word	0x00001a00
        /*0780*/ 	.word	0x00000000
        /*0784*/ 	.word	0x00038830
        /*0788*/ 	.short	0x010a
        /*078a*/ 	.byte	0x3f
	.zero		1


	//   ....[25]....
        /*078c*/ 	.word	0x00004430
        /*0790*/ 	.word	0x000000ff
        /*0794*/ 	.word	0x00000000
        /*0798*/ 	.short	0x0101
        /*079a*/ 	.byte	0x04
	.zero		1


	//   ....[26]....
        /*079c*/ 	.word	0x000057e0
        /*07a0*/ 	.word	0x000000ff
        /*07a4*/ 	.word	0x00038830
        /*07a8*/ 	.short	0x010a
        /*07aa*/ 	.byte	0x3d
	.zero		1


	//   ....[27]....
        /*07ac*/ 	.word	0x00005820
        /*07b0*/ 	.word	0x000000ff
        /*07b4*/ 	.word	0x00038830
        /*07b8*/ 	.short	0x010a
        /*07ba*/ 	.byte	0x3d
	.zero		1


	//   ....[28]....
        /*07bc*/ 	.word	0x00007da0
        /*07c0*/ 	.word	0x000000ff
        /*07c4*/ 	.word	0x00038850
        /*07c8*/ 	.short	0x010a
        /*07ca*/ 	.byte	0x04
	.zero		1


	//   ....[29]....
        /*07cc*/ 	.word	0x00007de0
        /*07d0*/ 	.word	0x000000ff
        /*07d4*/ 	.word	0x00038850
        /*07d8*/ 	.short	0x010a
        /*07da*/ 	.byte	0x04
	.zero		1


	//   ....[30]....
        /*07dc*/ 	.word	0x000086d0
        /*07e0*/ 	.word	0x000000ff
        /*07e4*/ 	.word	0x00000000
        /*07e8*/ 	.short	0x0101
        /*07ea*/ 	.byte	0x3d
	.zero		1


	//   ....[31]....
        /*07ec*/ 	.word	0x00009400
        /*07f0*/ 	.word	0x000000ff
        /*07f4*/ 	.word	0x00000000
        /*07f8*/ 	.short	0x0101
        /*07fa*/ 	.byte	0x04
	.zero		1


	//   ....[32]....
        /*07fc*/ 	.word	0x000095d0
        /*0800*/ 	.word	0x000000ff
        /*0804*/ 	.word	0x00038830
        /*0808*/ 	.short	0x010a
        /*080a*/ 	.byte	0x04
	.zero		1


	//   ....[33]....
        /*080c*/ 	.word	0x00009610
        /*0810*/ 	.word	0x000000ff
        /*0814*/ 	.word	0x00038830
        /*0818*/ 	.short	0x010a
        /*081a*/ 	.byte	0x04
	.zero		1


	//   ....[34]....
        /*081c*/ 	.word	0x0000bf70
        /*0820*/ 	.word	0x000000ff
        /*0824*/ 	.word	0x00038850
        /*0828*/ 	.short	0x010a
        /*082a*/ 	.byte	0x04
	.zero		1


	//   ....[35]....
        /*082c*/ 	.word	0x0000bfb0
        /*0830*/ 	.word	0x000000ff
        /*0834*/ 	.word	0x00038850
        /*0838*/ 	.short	0x010a
        /*083a*/ 	.byte	0x04
	.zero		1


	//   ....[36]....
        /*083c*/ 	.word	0x0000c550
        /*0840*/ 	.word	0x000000ff
        /*0844*/ 	.word	0x00000000
        /*0848*/ 	.short	0x0101
        /*084a*/ 	.byte	0x06
	.zero		1


	//   ....[37]....
        /*084c*/ 	.word	0x0000cf00
        /*0850*/ 	.word	0x000000ff
        /*0854*/ 	.word	0x00000000
        /*0858*/ 	.short	0x0101
        /*085a*/ 	.byte	0x04
	.zero		1


	//   ....[38]....
        /*085c*/ 	.word	0x0000d820
        /*0860*/ 	.word	0x000000ff
        /*0864*/ 	.word	0x00038850
        /*0868*/ 	.short	0x010a
        /*086a*/ 	.byte	0x07
	.zero		1


	//   ....[39]....
        /*086c*/ 	.word	0x0000d860
        /*0870*/ 	.word	0x000000ff
        /*0874*/ 	.word	0x00038850
        /*0878*/ 	.short	0x010a
        /*087a*/ 	.byte	0x07
	.zero		1


	//   ....[40]....
        /*087c*/ 	.word	0x0000deb0
        /*0880*/ 	.word	0x000000ff
        /*0884*/ 	.word	0x00000000
        /*0888*/ 	.short	0x0101
        /*088a*/ 	.byte	0x04
	.zero		1


	//   ....[41]....
        /*088c*/ 	.word	0x0000fe00
        /*0890*/ 	.word	0x000000ff
        /*0894*/ 	.word	0x00000000
        /*0898*/ 	.short	0x0101
        /*089a*/ 	.byte	0x05
	.zero		1


	//   ....[42]....
        /*089c*/ 	.word	0x00012470
        /*08a0*/ 	.word	0x00000000
        /*08a4*/ 	.word	0x00038840
        /*08a8*/ 	.short	0x010a
        /*08aa*/ 	.byte	0x3f
	.zero		1


	//   ....[43]....
        /*08ac*/ 	.word	0x00012a90
        /*08b0*/ 	.word	0x00000000
        /*08b4*/ 	.word	0x00038830
        /*08b8*/ 	.short	0x0107
        /*08ba*/ 	.byte	0x3f
	.zero		1


	//   ....[44]....
        /*08bc*/ 	.word	0x00012b50
        /*08c0*/ 	.word	0x00000000
        /*08c4*/ 	.word	0x00038830
        /*08c8*/ 	.short	0x0101
        /*08ca*/ 	.byte	0x3f
	.zero		1


	//   ....[45]....
        /*08cc*/ 	.word	0x00013630
        /*08d0*/ 	.word	0x00000011
        /*08d4*/ 	.word	0x00038800
        /*08d8*/ 	.short	0x0107
        /*08da*/ 	.byte	0x3f
	.zero		1


	//   ....[46]....
        /*08dc*/ 	.word	0x00013720
        /*08e0*/ 	.word	0x00000011
        /*08e4*/ 	.word	0x00038800
        /*08e8*/ 	.short	0x0101
        /*08ea*/ 	.byte	0x3f
	.zero		1


	//   ....[47]....
        /*08ec*/ 	.word	0x00013740
        /*08f0*/ 	.word	0x00000011
        /*08f4*/ 	.word	0x00038820
        /*08f8*/ 	.short	0x010a
        /*08fa*/ 	.byte	0x3f
	.zero		1


	//   ....[48]....
        /*08fc*/ 	.word	0x00013a90
        /*0900*/ 	.word	0x00000006
        /*0904*/ 	.word	0x00038840
        /*0908*/ 	.short	0x010a
        /*090a*/ 	.byte	0x3f
	.zero		1


	//   ....[49]....
        /*090c*/ 	.word	0x00013f50
        /*0910*/ 	.word	0x00000006
        /*0914*/ 	.word	0x00038830
        /*0918*/ 	.short	0x0107
        /*091a*/ 	.byte	0x3f
	.zero		1


	//   ....[50]....
        /*091c*/ 	.word	0x00014000
        /*0920*/ 	.word	0x00000006
        /*0924*/ 	.word	0x00038830
        /*0928*/ 	.short	0x0101
        /*092a*/ 	.byte	0x3f
	.zero		1


	//   ....[51]....
        /*092c*/ 	.word	0x00014060
        /*0930*/ 	.word	0x00000006
        /*0934*/ 	.word	0x00038860
        /*0938*/ 	.short	0x010a
        /*093a*/ 	.byte	0x3f
	.zero		1


	//   ....[52]....
        /*093c*/ 	.word	0x00014560
        /*0940*/ 	.word	0x00000006
        /*0944*/ 	.word	0x00038850
        /*0948*/ 	.short	0x0107
        /*094a*/ 	.byte	0x3f
	.zero		1


	//   ....[53]....
        /*094c*/ 	.word	0x00014720
        /*0950*/ 	.word	0x00000006
        /*0954*/ 	.word	0x00038850
        /*0958*/ 	.short	0x0101
        /*095a*/ 	.byte	0x3f
	.zero		1


	//   ....[54]....
        /*095c*/ 	.word	0x00014920
        /*0960*/ 	.word	0x00000004
        /*0964*/ 	.word	0x00038860
        /*0968*/ 	.short	0x010a
        /*096a*/ 	.byte	0x3f
	.zero		1


	//   ....[55]....
        /*096c*/ 	.word	0x00014e00
        /*0970*/ 	.word	0x00000004
        /*0974*/ 	.word	0x00038850
        /*0978*/ 	.short	0x0107
        /*097a*/ 	.byte	0x3f
	.zero		1


	//   ....[56]....
        /*097c*/ 	.word	0x00014eb0
        /*0980*/ 	.word	0x00000004
        /*0984*/ 	.word	0x00038850
        /*0988*/ 	.short	0x0101
        /*098a*/ 	.byte	0x3f
	.zero		1


	//   ....[57]....
        /*098c*/ 	.word	0x00015150
        /*0990*/ 	.word	0x00000004
        /*0994*/ 	.word	0x00038820
        /*0998*/ 	.short	0x010a
        /*099a*/ 	.byte	0x3f
	.zero		1


	//   ....[58]....
        /*099c*/ 	.word	0x000152f0
        /*09a0*/ 	.word	0x00000005
        /*09a4*/ 	.word	0x00038840
        /*09a8*/ 	.short	0x010a
        /*09aa*/ 	.byte	0x3f
	.zero		1


	//   ....[59]....
        /*09ac*/ 	.word	0x00015390
        /*09b0*/ 	.word	0x00000017
        /*09b4*/ 	.word	0x00038840
        /*09b8*/ 	.short	0x010a
        /*09ba*/ 	.byte	0x3f
	.zero		1


	//   ....[60]....
        /*09bc*/ 	.word	0x000153d0
        /*09c0*/ 	.word	0x00000005
        /*09c4*/ 	.word	0x00038860
        /*09c8*/ 	.short	0x010a
        /*09ca*/ 	.byte	0x3f
	.zero		1


	//   ....[61]....
        /*09cc*/ 	.word	0x00015410
        /*09d0*/ 	.word	0x00000017
        /*09d4*/ 	.word	0x00038860
        /*09d8*/ 	.short	0x010a
        /*09da*/ 	.byte	0x3f
	.zero		1


	//   ....[62]....
        /*09dc*/ 	.word	0x00015490
        /*09e0*/ 	.word	0x00000003
        /*09e4*/ 	.word	0x00038800
        /*09e8*/ 	.short	0x010a
        /*09ea*/ 	.byte	0x3f
	.zero		1


	//   ....[63]....
        /*09ec*/ 	.word	0x000154e0
        /*09f0*/ 	.word	0x00000000
        /*09f4*/ 	.word	0x00038830
        /*09f8*/ 	.short	0x010a
        /*09fa*/ 	.byte	0x3f
	.zero		1


	//   ....[64]....
        /*09fc*/ 	.word	0x00015540
        /*0a00*/ 	.word	0x00000004
        /*0a04*/ 	.word	0x00038830
        /*0a08*/ 	.short	0x010a
        /*0a0a*/ 	.byte	0x3f
	.zero		1


	//   ....[65]....
        /*0a0c*/ 	.word	0x000155a0
        /*0a10*/ 	.word	0x00000002
        /*0a14*/ 	.word	0x00038850
        /*0a18*/ 	.short	0x010a
        /*0a1a*/ 	.byte	0x3f
	.zero		1


	//   ....[66]....
        /*0a1c*/ 	.word	0x00015600
        /*0a20*/ 	.word	0x00000004
        /*0a24*/ 	.word	0x00038830
        /*0a28*/ 	.short	0x010a
        /*0a2a*/ 	.byte	0x3f
	.zero		1


	//   ....[67]....
        /*0a2c*/ 	.word	0x00015660
        /*0a30*/ 	.word	0x00000002
        /*0a34*/ 	.word	0x00038850
        /*0a38*/ 	.short	0x010a
        /*0a3a*/ 	.byte	0x3f
	.zero		1


	//   ....[68]....
        /*0a3c*/ 	.word	0x000156c0
        /*0a40*/ 	.word	0x00000007
        /*0a44*/ 	.word	0x00038850
        /*0a48*/ 	.short	0x010a
        /*0a4a*/ 	.byte	0x3f
	.zero		1


	//   ....[69]....
        /*0a4c*/ 	.word	0x000157c0
        /*0a50*/ 	.word	0x00000000
        /*0a54*/ 	.word	0x00038840
        /*0a58*/ 	.short	0x010a
        /*0a5a*/ 	.byte	0x3f
	.zero		1


	//   ....[70]....
        /*0a5c*/ 	.word	0x000169f0
        /*0a60*/ 	.word	0x00000011
        /*0a64*/ 	.word	0x00038820
        /*0a68*/ 	.short	0x010a
        /*0a6a*/ 	.byte	0x3f
	.zero		1


	//   ....[71]....
        /*0a6c*/ 	.word	0x00016a40
        /*0a70*/ 	.word	0x00000006
        /*0a74*/ 	.word	0x00038840
        /*0a78*/ 	.short	0x010a
        /*0a7a*/ 	.byte	0x3f
	.zero		1


	//   ....[72]....
        /*0a7c*/ 	.word	0x00017090
        /*0a80*/ 	.word	0x00000006
        /*0a84*/ 	.word	0x00038860
        /*0a88*/ 	.short	0x010a
        /*0a8a*/ 	.byte	0x3f
	.zero		1


	//   ....[73]....
        /*0a8c*/ 	.word	0x00017800
        /*0a90*/ 	.word	0x00000004
        /*0a94*/ 	.word	0x00038860
        /*0a98*/ 	.short	0x010a
        /*0a9a*/ 	.byte	0x3f
	.zero		1


	//   ....[74]....
        /*0a9c*/ 	.word	0x000180b0
        /*0aa0*/ 	.word	0x00000004
        /*0aa4*/ 	.word	0x00038820
        /*0aa8*/ 	.short	0x010a
        /*0aaa*/ 	.byte	0x3f
	.zero		1


	//   ....[75]....
        /*0aac*/ 	.word	0x00018250
        /*0ab0*/ 	.word	0x00000005
        /*0ab4*/ 	.word	0x00038840
        /*0ab8*/ 	.short	0x010a
        /*0aba*/ 	.byte	0x3f
	.zero		1


	//   ....[76]....
        /*0abc*/ 	.word	0x000182a0
        /*0ac0*/ 	.word	0x00000017
        /*0ac4*/ 	.word	0x00038840
        /*0ac8*/ 	.short	0x010a
        /*0aca*/ 	.byte	0x3f
	.zero		1


	//   ....[77]....
        /*0acc*/ 	.word	0x000182f0
        /*0ad0*/ 	.word	0x00000005
        /*0ad4*/ 	.word	0x00038860
        /*0ad8*/ 	.short	0x010a
        /*0ada*/ 	.byte	0x3f
	.zero		1


	//----- nvinfo : EIATTR_NUM_MBARRIERS
	.align		4
.L_505:
        /*0adc*/ 	.byte	0x03, 0x38
        /*0ade*/ 	.short	0x0016


	//----- nvinfo : EIATTR_EXIT_INSTR_OFFSETS
	.align		4
        /*0ae0*/ 	.byte	0x04, 0x1c
        /*0ae2*/ 	.short	(.L_507 - .L_506)


	//   ....[0]....
.L_506:
        /*0ae4*/ 	.word	0x00000950


	//   ....[1]....
        /*0ae8*/ 	.word	0x00011060


	//   ....[2]....
        /*0aec*/ 	.word	0x00015460


	//----- nvinfo : EIATTR_MAX_THREADS
	.align		4
.L_507:
        /*0af0*/ 	.byte	0x04, 0x05
        /*0af2*/ 	.short	(.L_509 - .L_508)
.L_508:
        /*0af4*/ 	.word	0x00000180
        /*0af8*/ 	.word	0x00000001
        /*0afc*/ 	.word	0x00000001


	//----- nvinfo : EIATTR_CRS_STACK_SIZE
	.align		4
.L_509:
        /*0b00*/ 	.byte	0x04, 0x1e
        /*0b02*/ 	.short	(.L_511 - .L_510)
.L_510:
        /*0b04*/ 	.word	0x00000000


	//----- nvinfo : EIATTR_CBANK_PARAM_SIZE
	.align		4
.L_511:
        /*0b08*/ 	.byte	0x03, 0x19
        /*0b0a*/ 	.short	0x0af0


	//----- nvinfo : EIATTR_PARAM_CBANK
	.align		4
        /*0b0c*/ 	.byte	0x04, 0x0a
        /*0b0e*/ 	.short	(.L_513 - .L_512)
	.align		4
.L_512:
        /*0b10*/ 	.word	index@(.nv.constant0._ZN7cutlass13device_kernelIN5flash11enable_sm90INS1_16FlashAttnFwdSm90INS1_25CollectiveMainloopFwdSm90ILi2EN4cute5tupleIJNS5_1CILi1EEES8_S8_EEENS6_IJNS7_ILi128EEENS7_ILi80EEENS7_ILi256EEEEEELi256ENS_10bfloat16_tEfNS_4arch4Sm90ELb1ELb0ELb0ELb0ELb1ELb0ELb0ELb1ELb1ELb1ELb0ELb0EEENS1_21CollectiveEpilogueFwdINS6_IJSA_SC_SB_EEES9_SE_SG_Li256ELb0ELb1ELb0ELb0EEENS1_30DynamicPersistentTileSchedulerILi256ELi128ELb0ELb1ELb1EEEEEEEEEvNT_6ParamsE)
        /*0b14*/ 	.short	0x0210
        /*0b16*/ 	.short	0x0af0


	//----- nvinfo : EIATTR_SW_WAR
	.align		4
.L_513:
        /*0b18*/ 	.byte	0x04, 0x36
        /*0b1a*/ 	.short	(.L_515 - .L_514)
.L_514:
        /*0b1c*/ 	.word	0x00000008
.L_515:


//--------------------- .nv.info._ZN7cutlass13device_kernelIN5flash11enable_sm90INS1_16FlashAttnFwdSm90INS1_25CollectiveMainloopFwdSm90ILi2EN4cute5tupleIJNS5_1CILi1EEES8_S8_EEENS6_IJNS7_ILi128EEENS7_ILi80EEENS7_ILi256EEEEEELi256ENS_10bfloat16_tEfNS_4arch4Sm90ELb1ELb0ELb0ELb1ELb1ELb0ELb0ELb1ELb1ELb1ELb0ELb0EEENS1_21CollectiveEpilogueFwdINS6_IJSA_SC_SB_EEES9_SE_SG_Li256ELb1ELb1ELb0ELb0EEENS1_36VarlenDynamicPersistentTileSchedulerILi128ELi80ELi256ELi128ELb0ELb1ELb1ELb1ELb1ELb1EEEEEEEEEvNT_6ParamsE --------------------------
	.section	.nv.info._ZN7cutlass13device_kernelIN5flash11enable_sm90INS1_16FlashAttnFwdSm90INS1_25CollectiveMainloopFwdSm90ILi2EN4cute5tupleIJNS5_1CILi1EEES8_S8_EEENS6_IJNS7_ILi128EEENS7_ILi80EEENS7_ILi256EEEEEELi256ENS_10bfloat16_tEfNS_4arch4Sm90ELb1ELb0ELb0ELb1ELb1ELb0ELb0ELb1ELb1ELb1ELb0ELb0EEENS1_21CollectiveEpilogueFwdINS6_IJSA_SC_SB_EEES9_SE_SG_Li256ELb1ELb1ELb0ELb0EEENS1_36VarlenDynamicPersistentTileSchedulerILi128ELi80ELi256ELi128ELb0ELb1ELb1ELb1ELb1ELb1EEEEEEEEEvNT_6ParamsE,"",@"SHT_CUDA_INFO"
	.sectionflags	@""
	.align	4


	//----- nvinfo : EIATTR_CUDA_API_VERSION
	.align		4
        /*0000*/ 	.byte	0x04, 0x37
        /*0002*/ 	.short	(.L_517 - .L_516)
.L_516:
        /*0004*/ 	.word	0x00000082


	//----- nvinfo : EIATTR_KPARAM_INFO
	.align		4
.L_517:
        /*0008*/ 	.byte	0x04, 0x17
        /*000a*/ 	.short	(.L_519 - .L_518)
.L_518:
        /*000c*/ 	.word	0x00000000
        /*0010*/ 	.short	0x0000
        /*0012*/ 	.short	0x0070
        /*0014*/ 	.byte	0x00, 0xf0, 0x01, 0x2a


	//----- nvinfo : EIATTR_SPARSE_MMA_MASK
	.align		4
.L_519:
        /*0018*/ 	.byte	0x03, 0x50
        /*001a*/ 	.short	0x0000


	//----- nvinfo : EIATTR_MAXREG_COUNT
	.align		4
        /*001c*/ 	.byte	0x03, 0x1b
        /*001e*/ 	.short	0x00a8


	//----- nvinfo : EIATTR_NUM_BARRIERS
	.align		4
        /*0020*/ 	.byte	0x02, 0x4c
        /*0022*/ 	.byte	0x09
	.zero		1


	//----- nvinfo : EIATTR_EXTERNS
	.align		4
        /*0024*/ 	.byte	0x04, 0x0f
        /*0026*/ 	.short	(.L_521 - .L_520)


	//   ....[0]....
	.align		4
.L_520:
        /*0028*/ 	.word	index@(__assertfail)


	//----- nvinfo : EIATTR_ANNOTATIONS
	.align		4
.L_521:
        /*002c*/ 	.byte	0x04, 0x55
        /*002e*/ 	.short	(.L_523 - .L_522)


	//   ....[0]....
.L_522:
        /* <DEDUP_REMOVED lines=20> */


	//----- nvinfo : EIATTR_MERCURY_ISA_VERSION
	.align		4
.L_523:
        /*0160*/ 	.byte	0x03, 0x5f
        /*0162*/ 	.short	0x0101


	//----- nvinfo : EIATTR_UNUSED_LOAD_BYTE_OFFSET
	.align		4
        /*0164*/ 	.byte	0x04, 0x44
        /*0166*/ 	.short	(.L_525 - .L_524)


	//   ....[0]....
.L_524:
        /*0168*/ 	.word	0x00000950
        /*016c*/ 	.word	0x0000fff0


	//   ....[1]....
        /*0170*/ 	.word	0x0000e7e0
        /*0174*/ 	.word	0x0000fff0


	//----- nvinfo : EIATTR_INT_WARP_WIDE_INSTR_OFFSETS
	.align		4
.L_525:
        /*0178*/ 	.byte	0x04, 0x31
        /*017a*/ 	.short	(.L_527 - .L_526)


	//   ....[0]....
.L_526:
        /*017c*/ 	.word	0x000000c0


	//   ....[1]....
        /*0180*/ 	.word	0x000000d0


	//   ....[2]....
        /*0184*/ 	.word	0x00000170


	//   ....[3]....
        /*0188*/ 	.word	0x00012a80


	//   ....[4]....
        /*018c*/ 	.word	0x00012b10


	//   ....[5]....
        /*0190*/ 	.word	0x00015ac0


	//   ....[6]....
        /*0194*/ 	.word	0x00015b50


	//----- nvinfo : EIATTR_COOP_GROUP_MASK_REGIDS
	.align		4
.L_527:
        /*0198*/ 	.byte	0x04, 0x29
        /*019a*/ 	.short	(.L_529 - .L_528)


	//   ....[0]....
.L_528:
        /*019c*/ 	.word	0xffffffff


	//   ....[1]....
        /*01a0*/ 	.word	0xffffffff


	//   ....[2]....
        /*01a4*/ 	.word	0xffffffff


	//   ....[3]....
        /*01a8*/ 	.word	0xffffffff


	//   ....[4]....
        /*01ac*/ 	.word	0xffffffff


	//   ....[5]....
        /*01b0*/ 	.word	0xffffffff


	//   ....[6]....
        /*01b4*/ 	.word	0xffffffff


	//   ....[7]....
        /*01b8*/ 	.word	0xffffffff


	//   ....[8]....
        /*01bc*/ 	.word	0xffffffff


	//   ....[9]....
        /*01c0*/ 	.word	0xffffffff


	//   ....[10]....
        /*01c4*/ 	.word	0xffffffff


	//   ....[11]....
        /*01c8*/ 	.word	0xffffffff


	//   ....[12]....
        /*01cc*/ 	.word	0xffffffff


	//   ....[13]....
        /*01d0*/ 	.word	0xffffffff


	//   ....[14]....
        /*01d4*/ 	.word	0xffffffff


	//   ....[15]....
        /*01d8*/ 	.word	0xffffffff


	//   ....[16]....
        /*01dc*/ 	.word	0xffffffff


	//   ....[17]....
        /*01e0*/ 	.word	0xffffffff


	//   ....[18]....
        /*01e4*/ 	.word	0xffffffff


	//   ....[19]....
        /*01e8*/ 	.word	0xffffffff


	//   ....[20]....
        /*01ec*/ 	.word	0xffffffff


	//   ....[21]....
        /*01f0*/ 	.word	0xffffffff


	//   ....[22]....
        /*01f4*/ 	.word	0xffffffff


	//   ....[23]....
        /*01f8*/ 	.word	0xffffffff


	//   ....[24]....
        /*01fc*/ 	.word	0xffffffff


	//   ....[25]....
        /*0200*/ 	.word	0xffffffff


	//   ....[26]....
        /*0204*/ 	.word	0xffffffff


	//   ....[27]....
        /*0208*/ 	.word	0xffffffff


	//   ....[28]....
        /*020c*/ 	.word	0xffffffff


	//   ....[29]....
        /*0210*/ 	.word	0xffffffff


	//   ....[30]....
        /*0214*/ 	.word	0xffffffff


	//   ....[31]....
        /*0218*/ 	.word	0xffffffff


	//   ....[32]....
        /*021c*/ 	.word	0xffffffff


	//   ....[33]....
        /*0220*/ 	.word	0xffffffff


	//   ....[34]....
        /*0224*/ 	.word	0xffffffff


	//   ....[35]....
        /*0228*/ 	.word	0xffffffff


	//   ....[36]....
        /*022c*/ 	.word	0xffffffff


	//   ....[37]....
        /*0230*/ 	.word	0xffffffff


	//   ....[38]....
        /*0234*/ 	.word	0xffffffff


	//   ....[39]....
        /*0238*/ 	.word	0xffffffff


	//   ....[40]....
        /*023c*/ 	.word	0xffffffff


	//   ....[41]....
        /*0240*/ 	.word	0xffffffff


	//   ....[42]....
        /*0244*/ 	.word	0xffffffff


	//   ....[43]....
        /*0248*/ 	.word	0xffffffff


	//   ....[44]....
        /*024c*/ 	.word	0xffffffff


	//   ....[45]....
        /*0250*/ 	.word	0xffffffff


	//   ....[46]....
        /*0254*/ 	.word	0xffffffff


	//   ....[47]....
        /*0258*/ 	.word	0xffffffff


	//   ....[48]....
        /*025c*/ 	.word	0xffffffff


	//   ....[49]....
        /*0260*/ 	.word	0xffffffff


	//   ....[50]....
        /*0264*/ 	.word	0xffffffff


	//   ....[51]....
        /*0268*/ 	.word	0xffffffff


	//   ....[52]....
        /*026c*/ 	.word	0xffffffff


	//   ....[53]....
        /*0270*/ 	.word	0xffffffff


	//   ....[54]....
        /*0274*/ 	.word	0xffffffff


	//   ....[55]....
        /*0278*/ 	.word	0xffffffff


	//   ....[56]....
        /*027c*/ 	.word	0xffffffff


	//   ....[57]....
        /*0280*/ 	.word	0xffffffff


	//   ....[58]....
        /*0284*/ 	.word	0xffffffff


	//   ....[59]....
        /*0288*/ 	.word	0xffffffff


	//   ....[60]....
        /*028c*/ 	.word	0xffffffff


	//   ....[61]....
        /*0290*/ 	.word	0xffffffff


	//   ....[62]....
        /*0294*/ 	.word	0xffffffff


	//   ....[63]....
        /*0298*/ 	.word	0xffffffff


	//   ....[64]....
        /*029c*/ 	.word	0xffffffff


	//   ....[65]....
        /*02a0*/ 	.word	0xffffffff


	//   ....[66]....
        /*02a4*/ 	.word	0xffffffff


	//   ....[67]....
        /*02a8*/ 	.word	0xffffffff


	//   ....[68]....
        /*02ac*/ 	.word	0xffffffff


	//   ....[69]....
        /*02b0*/ 	.word	0xffffffff


	//   ....[70]....
        /*02b4*/ 	.word	0xffffffff


	//   ....[71]....
        /*02b8*/ 	.word	0xffffffff


	//   ....[72]....
        /*02bc*/ 	.word	0xffffffff


	//   ....[73]....
        /*02c0*/ 	.word	0xffffffff


	//   ....[74]....
        /*02c4*/ 	.word	0xffffffff


	//   ....[75]....
        /*02c8*/ 	.word	0xffffffff


	//   ....[76]....
        /*02cc*/ 	.word	0xffffffff


	//   ....[77]....
        /*02d0*/ 	.word	0xffffffff


	//   ....[78]....
        /*02d4*/ 	.word	0xffffffff


	//   ....[79]....
        /*02d8*/ 	.word	0xffffffff


	//   ....[80]....
        /*02dc*/ 	.word	0xffffffff


	//   ....[81]....
        /*02e0*/ 	.word	0xffffffff


	//   ....[82]....
        /*02e4*/ 	.word	0xffffffff


	//   ....[83]....
        /*02e8*/ 	.word	0xffffffff


	//   ....[84]....
        /*02ec*/ 	.word	0xffffffff


	//   ....[85]....
        /*02f0*/ 	.word	0xffffffff


	//   ....[86]....
        /*02f4*/ 	.word	0xffffffff


	//   ....[87]....
        /*02f8*/ 	.word	0xffffffff


	//   ....[88]....
        /*02fc*/ 	.word	0xffffffff


	//   ....[89]....
        /*0300*/ 	.word	0xffffffff


	//   ....[90]....
        /*0304*/ 	.word	0xffffffff


	//   ....[91]....
        /*0308*/ 	.word	0xffffffff


	//   ....[92]....
        /*030c*/ 	.word	0xffffffff


	//   ....[93]....
        /*0310*/ 	.word	0xffffffff


	//   ....[94]....
        /*0314*/ 	.word	0xffffffff


	//   ....[95]....
        /*0318*/ 	.word	0xffffffff


	//   ....[96]....
        /*031c*/ 	.word	0xffffffff


	//   ....[97]....
        /*0320*/ 	.word	0xffffffff


	//   ....[98]....
        /*0324*/ 	.word	0xffffffff


	//   ....[99]....
        /*0328*/ 	.word	0xffffffff


	//   ....[100]....
        /*032c*/ 	.word	0xffffffff


	//   ....[101]....
        /*0330*/ 	.word	0xffffffff


	//   ....[102]....
        /*0334*/ 	.word	0xffffffff


	//   ....[103]....
        /*0338*/ 	.word	0xffffffff


	//   ....[104]....
        /*033c*/ 	.word	0xffffffff


	//   ....[105]....
        /*0340*/ 	.word	0xffffffff


	//   ....[106]....
        /*0344*/ 	.word	0xffffffff


	//   ....[107]....
        /*0348*/ 	.word	0xffffffff


	//   ....[108]....
        /*034c*/ 	.word	0xffffffff


	//   ....[109]....
        /*0350*/ 	.word	0xffffffff


	//   ....[110]....
        /*0354*/ 	.word	0xffffffff


	//   ....[111]....
        /*0358*/ 	.word	0xffffffff


	//   ....[112]....
        /*035c*/ 	.word	0xffffffff


	//   ....[113]....
        /*0360*/ 	.word	0xffffffff


	//   ....[114]....
        /*0364*/ 	.word	0xffffffff


	//   ....[115]....
        /*0368*/ 	.word	0xffffffff


	//   ....[116]....
        /*036c*/ 	.word	0xffffffff


	//   ....[117]....
        /*0370*/ 	.word	0xffffffff


	//   ....[118]....
        /*0374*/ 	.word	0xffffffff


	//   ....[119]....
        /*0378*/ 	.word	0xffffffff


	//   ....[120]....
        /*037c*/ 	.word	0xffffffff


	//   ....[121]....
        /*0380*/ 	.word	0xffffffff


	//   ....[122]....
        /*0384*/ 	.word	0xffffffff


	//   ....[123]....
        /*0388*/ 	.word	0xffffffff


	//   ....[124]....
        /*038c*/ 	.word	0xffffffff


	//   ....[125]....
        /*0390*/ 	.word	0xffffffff


	//   ....[126]....
        /*0394*/ 	.word	0xffffffff


	//   ....[127]....
        /*0398*/ 	.word	0xffffffff


	//   ....[128]....
        /*039c*/ 	.word	0xffffffff


	//   ....[129]....
        /*03a0*/ 	.word	0xffffffff


	//   ....[130]....
        /*03a4*/ 	.word	0xffffffff


	//   ....[131]....
        /*03a8*/ 	.word	0xffffffff


	//   ....[132]....
        /*03ac*/ 	.word	0xffffffff


	//   ....[133]....
        /*03b0*/ 	.word	0xffffffff


	//   ....[134]....
        /*03b4*/ 	.word	0xffffffff


	//   ....[135]....
        /*03b8*/ 	.word	0xffffffff


	//   ....[136]....
        /*03bc*/ 	.word	0xffffffff


	//   ....[137]....
        /*03c0*/ 	.word	0x0500000f


	//   ....[138]....
        /*03c4*/ 	.word	0x0500000f


	//   ....[139]....
        /*03c8*/ 	.word	0x0500000f


	//   ....[140]....
        /*03cc*/ 	.word	0x0500000f


	//   ....[141]....
        /*03d0*/ 	.word	0x0500000f


	//   ....[142]....
        /*03d4*/ 	.word	0x0500000f


	//   ....[143]....
        /*03d8*/ 	.word	0x0500000f


	//   ....[144]....
        /*03dc*/ 	.word	0x0500000f


	//   ....[145]....
        /*03e0*/ 	.word	0x0500000f


	//   ....[146]....
        /*03e4*/ 	.word	0x0500000f


	//   ....[147]....
        /*03e8*/ 	.word	0x0500000f


	//   ....[148]....
        /*03ec*/ 	.word	0x0500000f


	//   ....[149]....
        /*03f0*/ 	.word	0x0500000f


	//   ....[150]....
        /*03f4*/ 	.word	0x0500000f


	//   ....[151]....
        /*03f8*/ 	.word	0x0500000f


	//   ....[152]....
        /*03fc*/ 	.word	0x0500000f


	//   ....[153]....
        /*0400*/ 	.word	0x0500000f


	//   ....[154]....
        /*0404*/ 	.word	0x0500000f


	//   ....[155]....
        /*0408*/ 	.word	0x0500000f


	//   ....[156]....
        /*040c*/ 	.word	0x0500000f


	//   ....[157]....
        /*0410*/ 	.word	0x0500000f


	//   ....[158]....
        /*0414*/ 	.word	0x0500000f


	//   ....[159]....
        /*0418*/ 	.word	0x0500000f


	//   ....[160]....
        /*041c*/ 	.word	0x0500000f


	//   ....[161]....
        /*0420*/ 	.word	0x0500000f


	//   ....[162]....
        /*0424*/ 	.word	0x0500000f


	//   ....[163]....
        /*0428*/ 	.word	0x0500000f


	//   ....[164]....
        /*042c*/ 	.word	0x0500000f


	//   ....[165]....
        /*0430*/ 	.word	0x0500000f


	//   ....[166]....
        /*0434*/ 	.word	0x0500000f


	//   ....[167]....
        /*0438*/ 	.word	0x0500000f


	//   ....[168]....
        /*043c*/ 	.word	0x0500000f


	//   ....[169]....
        /*0440*/ 	.word	0x0500000f


	//   ....[170]....
        /*0444*/ 	.word	0x0500000f


	//   ....[171]....
        /*0448*/ 	.word	0x0500000f


	//   ....[172]....
        /*044c*/ 	.word	0x0500000f


	//   ....[173]....
        /*0450*/ 	.word	0x0500000f


	//   ....[174]....
        /*0454*/ 	.word	0x0500000f


	//   ....[175]....
        /*0458*/ 	.word	0x0500000f


	//   ....[176]....
        /*045c*/ 	.word	0x0500000f


	//   ....[177]....
        /*0460*/ 	.word	0x0500000f


	//   ....[178]....
        /*0464*/ 	.word	0x0500000f


	//   ....[179]....
        /*0468*/ 	.word	0x0500000f


	//   ....[180]....
        /*046c*/ 	.word	0x0500000f


	//   ....[181]....
        /*0470*/ 	.word	0x0500000f


	//   ....[182]....
        /*0474*/ 	.word	0x0500000f


	//   ....[183]....
        /*0478*/ 	.word	0x0500000f


	//   ....[184]....
        /*047c*/ 	.word	0x0500000f


	//   ....[185]....
        /*0480*/ 	.word	0x0500000f


	//   ....[186]....
        /*0484*/ 	.word	0x0500000f


	//   ....[187]....
        /*0488*/ 	.word	0x0500000f


	//   ....[188]....
        /*048c*/ 	.word	0x0500000f


	//   ....[189]....
        /*0490*/ 	.word	0x0500000f


	//   ....[190]....
        /*0494*/ 	.word	0x0500000f


	//   ....[191]....
        /*0498*/ 	.word	0x0500000f


	//   ....[192]....
        /*049c*/ 	.word	0x0500000f


	//   ....[193]....
        /*04a0*/ 	.word	0x0500000f


	//   ....[194]....
        /*04a4*/ 	.word	0x0500000f


	//   ....[195]....
        /*04a8*/ 	.word	0x0500000f


	//   ....[196]....
        /*04ac*/ 	.word	0x0500000f


	//   ....[197]....
        /*04b0*/ 	.word	0x0500000f


	//   ....[198]....
        /*04b4*/ 	.word	0x0500000f


	//   ....[199]....
        /*04b8*/ 	.word	0x0500000f


	//   ....[200]....
        /*04bc*/ 	.word	0x0500000f


	//   ....[201]....
        /*04c0*/ 	.word	0x0500000f


	//   ....[202]....
        /*04c4*/ 	.word	0x0500000f


	//   ....[203]....
        /*04c8*/ 	.word	0x0500000f


	//   ....[204]....
        /*04cc*/ 	.word	0x0500000f


	//   ....[205]....
        /*04d0*/ 	.word	0x0500000f


	//   ....[206]....
        /*04d4*/ 	.word	0x0500000f


	//   ....[207]....
        /*04d8*/ 	.word	0x0500000f


	//   ....[208]....
        /*04dc*/ 	.word	0x0500000f


	//   ....[209]....
        /*04e0*/ 	.word	0x0500000f


	//   ....[210]....
        /*04e4*/ 	.word	0x0500000f


	//   ....[211]....
        /*04e8*/ 	.word	0x0500000f


	//----- nvinfo : EIATTR_COOP_GROUP_INSTR_OFFSETS
	.align		4
.L_529:
        /*04ec*/ 	.byte	0x04, 0x28
        /*04ee*/ 	.short	(.L_531 - .L_530)


	//   ....[0]....
.L_530:
        /*04f0*/ 	.word	0x00000070


	//   ....[1]....
        /*04f4*/ 	.word	0x000000b0


	//   ....[2]....
        /*04f8*/ 	.word	0x000002d0


	//   ....[3]....
        /*04fc*/ 	.word	0x00000430


	//   ....[4]....
        /*0500*/ 	.word	0x00000550


	//   ....[5]....
        /*0504*/ 	.word	0x000006b0


	//   ....[6]....
        /*0508*/ 	.word	0x00001900


	//   ....[7]....
        /*050c*/ 	.word	0x00004370


	//   ....[8]....
        /*0510*/ 	.word	0x000043b0


	//   ....[9]....
        /*0514*/ 	.word	0x00004a20


	//   ....[10]....
        /*0518*/ 	.word	0x00004b50


	//   ....[11]....
        /*051c*/ 	.word	0x00004e10


	//   ....[12]....
        /*0520*/ 	.word	0x00004f80


	//   ....[13]....
        /*0524*/ 	.word	0x000083a0


	//   ....[14]....
        /*0528*/ 	.word	0x000087d0


	//   ....[15]....
        /*052c*/ 	.word	0x000087f0


	//   ....[16]....
        /*0530*/ 	.word	0x00008850


	//   ....[17]....
        /*0534*/ 	.word	0x00008df0


	//   ....[18]....
        /*0538*/ 	.word	0x00008e50


	//   ....[19]....
        /*053c*/ 	.word	0x0000c700


	//   ....[20]....
        /*0540*/ 	.word	0x0000c710


	//   ....[21]....
        /*0544*/ 	.word	0x0000c770


	//   ....[22]....
        /*0548*/ 	.word	0x0000c790


	//   ....[23]....
        /*054c*/ 	.word	0x0000dae0


	//   ....[24]....
        /*0550*/ 	.word	0x0000db10


	//   ....[25]....
        /*0554*/ 	.word	0x0000dba0


	//   ....[26]....
        /*0558*/ 	.word	0x0000dbc0


	//   ....[27]....
        /*055c*/ 	.word	0x0000f930


	//   ....[28]....
        /*0560*/ 	.word	0x0000f960


	//   ....[29]....
        /*0564*/ 	.word	0x0000f990


	//   ....[30]....
        /*0568*/ 	.word	0x0000f9c0


	//   ....[31]....
        /*056c*/ 	.word	0x000102a0


	//   ....[32]....
        /*0570*/ 	.word	0x000102c0


	//   ....[33]....
        /*0574*/ 	.word	0x00010410


	//   ....[34]....
        /*0578*/ 	.word	0x00010430


	//   ....[35]....
        /*057c*/ 	.word	0x00010570


	//   ....[36]....
        /*0580*/ 	.word	0x00010590


	//   ....[37]....
        /*0584*/ 	.word	0x000106e0


	//   ....[38]....
        /*0588*/ 	.word	0x00010700


	//   ....[39]....
        /*058c*/ 	.word	0x00011160


	//   ....[40]....
        /*0590*/ 	.word	0x00011170


	//   ....[41]....
        /*0594*/ 	.word	0x000112b0


	//   ....[42]....
        /*0598*/ 	.word	0x000112d0


	//   ....[43]....
        /*059c*/ 	.word	0x00011410


	//   ....[44]....
        /*05a0*/ 	.word	0x00011430


	//   ....[45]....
        /*05a4*/ 	.word	0x00011580


	//   ....[46]....
        /*05a8*/ 	.word	0x000115a0


	//   ....[47]....
        /*05ac*/ 	.word	0x00011760


	//   ....[48]....
        /*05b0*/ 	.word	0x00011930


	//   ....[49]....
        /*05b4*/ 	.word	0x00011960


	//   ....[50]....
        /*05b8*/ 	.word	0x00011990


	//   ....[51]....
        /*05bc*/ 	.word	0x000119c0


	//   ....[52]....
        /*05c0*/ 	.word	0x000119f0


	//   ....[53]....
        /*05c4*/ 	.word	0x00011a20


	//   ....[54]....
        /*05c8*/ 	.word	0x00011b70


	//   ....[55]....
        /*05cc*/ 	.word	0x00011ba0


	//   ....[56]....
        /*05d0*/ 	.word	0x00011bd0


	//   ....[57]....
        /*05d4*/ 	.word	0x00011c00


	//   ....[58]....
        /*05d8*/ 	.word	0x00011c30


	//   ....[59]....
        /*05dc*/ 	.word	0x00011c60


	//   ....[60]....
        /*05e0*/ 	.word	0x00011cf0


	//   ....[61]....
        /*05e4*/ 	.word	0x00011d50


	//   ....[62]....
        /*05e8*/ 	.word	0x00011de0


	//   ....[63]....
        /*05ec*/ 	.word	0x00013690


	//   ....[64]....
        /*05f0*/ 	.word	0x000136d0


	//   ....[65]....
        /*05f4*/ 	.word	0x00013700


	//   ....[66]....
        /*05f8*/ 	.word	0x000137b0


	//   ....[67]....
        /*05fc*/ 	.word	0x000137f0


	//   ....[68]....
        /*0600*/ 	.word	0x00013850


	//   ....[69]....
        /*0604*/ 	.word	0x00013890


	//   ....[70]....
        /*0608*/ 	.word	0x000138f0


	//   ....[71]....
        /*060c*/ 	.word	0x00013910


	//   ....[72]....
        /*0610*/ 	.word	0x00013940


	//   ....[73]....
        /*0614*/ 	.word	0x00014160


	//   ....[74]....
        /*0618*/ 	.word	0x00014190


	//   ....[75]....
        /*061c*/ 	.word	0x000141f0


	//   ....[76]....
        /*0620*/ 	.word	0x00014260


	//   ....[77]....
        /*0624*/ 	.word	0x000142b0


	//   ....[78]....
        /*0628*/ 	.word	0x00014320


	//   ....[79]....
        /*062c*/ 	.word	0x00014370


	//   ....[80]....
        /*0630*/ 	.word	0x000143e0


	//   ....[81]....
        /*0634*/ 	.word	0x00014420


	//   ....[82]....
        /*0638*/ 	.word	0x000144a0


	//   ....[83]....
        /*063c*/ 	.word	0x000144f0


	//   ....[84]....
        /*0640*/ 	.word	0x00014560


	//   ....[85]....
        /*0644*/ 	.word	0x000145b0


	//   ....[86]....
        /*0648*/ 	.word	0x00014610


	//   ....[87]....
        /*064c*/ 	.word	0x00014620


	//   ....[88]....
        /*0650*/ 	.word	0x00014660


	//   ....[89]....
        /*0654*/ 	.word	0x00014e60


	//   ....[90]....
        /*0658*/ 	.word	0x00014e90


	//   ....[91]....
        /*065c*/ 	.word	0x00014ec0


	//   ....[92]....
        /*0660*/ 	.word	0x00014f80


	//   ....[93]....
        /*0664*/ 	.word	0x00014fb0


	//   ....[94]....
        /*0668*/ 	.word	0x00015000


	//   ....[95]....
        /*066c*/ 	.word	0x00015030


	//   ....[96]....
        /*0670*/ 	.word	0x00015080


	//   ....[97]....
        /*0674*/ 	.word	0x000150b0


	//   ....[98]....
        /*0678*/ 	.word	0x00015120


	//   ....[99]....
        /*067c*/ 	.word	0x00015400


	//   ....[100]....
        /*0680*/ 	.word	0x00015420


	//   ....[101]....
        /*0684*/ 	.word	0x00015430


	//   ....[102]....
        /*0688*/ 	.word	0x000154e0


	//   ....[103]....
        /*068c*/ 	.word	0x000154f0


	//   ....[104]....
        /*0690*/ 	.word	0x000155a0


	//   ....[105]....
        /*0694*/ 	.word	0x000155b0


	//   ....[106]....
        /*0698*/ 	.word	0x00015660


	//   ....[107]....
        /*069c*/ 	.word	0x00015670


	//   ....[108]....
        /*06a0*/ 	.word	0x00015680


	//   ....[109]....
        /*06a4*/ 	.word	0x00015ca0


	//   ....[110]....
        /*06a8*/ 	.word	0x00015ce0


	//   ....[111]....
        /*06ac*/ 	.word	0x00015d20


	//   ....[112]....
        /*06b0*/ 	.word	0x00015d50


	//   ....[113]....
        /*06b4*/ 	.word	0x00015d70


	//   ....[114]....
        /*06b8*/ 	.word	0x00015e20


	//   ....[115]....
        /*06bc*/ 	.word	0x00015ed0


	//   ....[116]....
        /*06c0*/ 	.word	0x00015f00


	//   ....[117]....
        /*06c4*/ 	.word	0x00015f10


	//   ....[118]....
        /*06c8*/ 	.word	0x00015fa0


	//   ....[119]....
        /*06cc*/ 	.word	0x000163d0


	//   ....[120]....
        /*06d0*/ 	.word	0x00016400


	//   ....[121]....
        /*06d4*/ 	.word	0x00016430


	//   ....[122]....
        /*06d8*/ 	.word	0x00016460


	//   ....[123]....
        /*06dc*/ 	.word	0x00016490


	//   ....[124]....
        /*06e0*/ 	.word	0x000164c0


	//   ....[125]....
        /*06e4*/ 	.word	0x000164f0


	//   ....[126]....
        /*06e8*/ 	.word	0x00016520


	//   ....[127]....
        /*06ec*/ 	.word	0x000166a0


	//   ....[128]....
        /*06f0*/ 	.word	0x000166d0


	//   ....[129]....
        /*06f4*/ 	.word	0x00016700


	//   ....[130]....
        /*06f8*/ 	.word	0x00016730


	//   ....[131]....
        /*06fc*/ 	.word	0x00016760


	//   ....[132]....
        /*0700*/ 	.word	0x00016790


	//   ....[133]....
        /*0704*/ 	.word	0x00016850


	//   ....[134]....
        /*0708*/ 	.word	0x00016870


	//   ....[135]....
        /*070c*/ 	.word	0x000168e0


	//   ....[136]....
        /*0710*/ 	.word	0x00016f80


	//   ....[137]....
        /*0714*/ 	.word	0x00017550


	//   ....[138]....
        /*0718*/ 	.word	0x00017640


	//   ....[139]....
        /*071c*/ 	.word	0x00017710


	//   ....[140]....
        /*0720*/ 	.word	0x00017780


	//   ....[141]....
        /*0724*/ 	.word	0x00017820


	//   ....[142]....
        /*0728*/ 	.word	0x00017900


	//   ....[143]....
        /*072c*/ 	.word	0x00017a00


	//   ....[144]....
        /*0730*/ 	.word	0x00017a70


	//   ....[145]....
        /*0734*/ 	.word	0x00017b60


	//   ....[146]....
        /*0738*/ 	.word	0x00017bd0


	//   ....[147]....
        /*073c*/ 	.word	0x00017cb0


	//   ....[148]....
        /*0740*/ 	.word	0x00017d60


	//   ....[149]....
        /*0744*/ 	.word	0x00017dd0


	//   ....[150]....
        /*0748*/ 	.word	0x00017e50


	//   ....[151]....
        /*074c*/ 	.word	0x00017f30


	//   ....[152]....
        /*0750*/ 	.word	0x00017fb0


	//   ....[153]....
        /*0754*/ 	.word	0x000180a0


	//   ....[154]....
        /*0758*/ 	.word	0x00018120


	//   ....[155]....
        /*075c*/ 	.word	0x00018210


	//   ....[156]....
        /*0760*/ 	.word	0x00018290


	//   ....[157]....
        /*0764*/ 	.word	0x00018380


	//   ....[158]....
        /*0768*/ 	.word	0x00018400


	//   ....[159]....
        /*076c*/ 	.word	0x000184f0


	//   ....[160]....
        /*0770*/ 	.word	0x00018570


	//   ....[161]....
        /*0774*/ 	.word	0x00018650


	//   ....[162]....
        /*0778*/ 	.word	0x000186d0


	//   ....[163]....
        /*077c*/ 	.word	0x000187a0


	//   ....[164]....
        /*0780*/ 	.word	0x000188d0


	//   ....[165]....
        /*0784*/ 	.word	0x000189a0


	//   ....[166]....
        /*0788*/ 	.word	0x00018a70


	//   ....[167]....
        /*078c*/ 	.word	0x00018b50


	//   ....[168]....
        /*0790*/ 	.word	0x00018bb0


	//   ....[169]....
        /*0794*/ 	.word	0x00018c90


	//   ....[170]....
        /*0798*/ 	.word	0x00018cf0


	//   ....[171]....
        /*079c*/ 	.word	0x00018dd0


	//   ....[172]....
        /*07a0*/ 	.word	0x00018e30


	//   ....[173]....
        /*07a4*/ 	.word	0x00018f40


	//   ....[174]....
        /*07a8*/ 	.word	0x00019030


	//   ....[175]....
        /*07ac*/ 	.word	0x000190d0


	//   ....[176]....
        /*07b0*/ 	.word	0x00019130


	//   ....[177]....
        /*07b4*/ 	.word	0x00019250


	//   ....[178]....
        /*07b8*/ 	.word	0x000192b0


	//   ....[179]....
        /*07bc*/ 	.word	0x000193d0


	//   ....[180]....
        /*07c0*/ 	.word	0x00019430


	//   ....[181]....
        /*07c4*/ 	.word	0x00019550


	//   ....[182]....
        /*07c8*/ 	.word	0x000195b0


	//   ....[183]....
        /*07cc*/ 	.word	0x00019680


	//   ....[184]....
        /*07d0*/ 	.word	0x000197e0


	//   ....[185]....
        /*07d4*/ 	.word	0x00019890


	//   ....[186]....
        /*07d8*/ 	.word	0x000199e0


	//   ....[187]....
        /*07dc*/ 	.word	0x00019a90


	//   ....[188]....
        /*07e0*/ 	.word	0x00019af0


	//   ....[189]....
        /*07e4*/ 	.word	0x00019bb0


	//   ....[190]....
        /*07e8*/ 	.word	0x00019c90


	//   ....[191]....
        /*07ec*/ 	.word	0x00019d50


	//   ....[192]....
        /*07f0*/ 	.word	0x00019e30


	//   ....[193]....
        /*07f4*/ 	.word	0x00019ef0


	//   ....[194]....
        /*07f8*/ 	.word	0x0001a000


	//   ....[195]....
        /*07fc*/ 	.word	0x0001a0a0


	//   ....[196]....
        /*0800*/ 	.word	0x0001a1c0


	//   ....[197]....
        /*0804*/ 	.word	0x0001a230


	//   ....[198]....
        /*0808*/ 	.word	0x0001a2a0


	//   ....[199]....
        /*080c*/ 	.word	0x0001a310


	//   ....[200]....
        /*0810*/ 	.word	0x0001a380


	//   ....[201]....
        /*0814*/ 	.word	0x0001a400


	//   ....[202]....
        /*0818*/ 	.word	0x0001a490


	//   ....[203]....
        /*081c*/ 	.word	0x0001a520


	//   ....[204]....
        /*0820*/ 	.word	0x0001a590


	//   ....[205]....
        /*0824*/ 	.word	0x0001a600


	//   ....[206]....
        /*0828*/ 	.word	0x0001a670


	//   ....[207]....
        /*082c*/ 	.word	0x0001a6f0


	//   ....[208]....
        /*0830*/ 	.word	0x0001a760


	//   ....[209]....
        /*0834*/ 	.word	0x0001a800


	//   ....[210]....
        /*0838*/ 	.word	0x0001a890


	//   ....[211]....
        /*083c*/ 	.word	0x0001a9b0


	//----- nvinfo : EIATTR_REG_RECONFIG
	.align		4
.L_531:
        /*0840*/ 	.byte	0x01, 0x54
	.zero		2


	//----- nvinfo : EIATTR_SYSCALL_OFFSETS
	.align		4
        /*0844*/ 	.byte	0x04, 0x46
        /*0846*/ 	.short	(.L_533 - .L_532)


	//   ....[0]....
.L_532:
        /*0848*/ 	.word	0x00001af0


	//   ....[1]....
        /*084c*/ 	.word	0x00012c70


	//   ....[2]....
        /*0850*/ 	.word	0x00012dc0


	//   ....[3]....
        /*0854*/ 	.word	0x00012eb0


	//   ....[4]....
        /*0858*/ 	.word	0x00013d90


	//----- nvinfo : EIATTR_MBARRIER_INSTR_OFFSETS
	.align		4
.L_533:
        /*085c*/ 	.byte	0x04, 0x39
        /*085e*/ 	.short	(.L_535 - .L_534)


	//   ....[0]....
.L_534:
        /*0860*/ 	.word	0x00000180
        /*0864*/ 	.word	0x000000ff
        /*0868*/ 	.word	0x00038800
        /*086c*/ 	.short	0x0100
        /*086e*/ 	.byte	0x08
	.zero		1


	//   ....[1]....
        /*0870*/ 	.word	0x00000190
        /*0874*/ 	.word	0x000000ff
        /*0878*/ 	.word	0x00038820
        /*087c*/ 	.short	0x0100
        /*087e*/ 	.byte	0x08
	.zero		1


	//   ....[2]....
        /*0880*/ 	.word	0x00000280
        /*0884*/ 	.word	0x000000ff
        /*0888*/ 	.word	0x00038830
        /*088c*/ 	.short	0x0100
        /*088e*/ 	.byte	0x08
	.zero		1


	//   ....[3]....
        /*0890*/ 	.word	0x00000290
        /*0894*/ 	.word	0x000000ff
        /*0898*/ 	.word	0x00038840
        /*089c*/ 	.short	0x0100
        /*089e*/ 	.byte	0x08
	.zero		1


	//   ....[4]....
        /*08a0*/ 	.word	0x000002a0
        /*08a4*/ 	.word	0x000000ff
        /*08a8*/ 	.word	0x00038838
        /*08ac*/ 	.short	0x0100
        /*08ae*/ 	.byte	0x08
	.zero		1


	//   ....[5]....
        /*08b0*/ 	.word	0x000002b0
        /*08b4*/ 	.word	0x000000ff
        /*08b8*/ 	.word	0x00038848
        /*08bc*/ 	.short	0x0100
        /*08be*/ 	.byte	0x08
	.zero		1


	//   ....[6]....
        /*08c0*/ 	.word	0x000003e0
        /*08c4*/ 	.word	0x000000ff
        /*08c8*/ 	.word	0x00038850
        /*08cc*/ 	.short	0x0100
        /*08ce*/ 	.byte	0x08
	.zero		1


	//   ....[7]....
        /*08d0*/ 	.word	0x000003f0
        /*08d4*/ 	.word	0x000000ff
        /*08d8*/ 	.word	0x00038860
        /*08dc*/ 	.short	0x0100
        /*08de*/ 	.byte	0x08
	.zero		1


	//   ....[8]....
        /*08e0*/ 	.word	0x00000400
        /*08e4*/ 	.word	0x000000ff
        /*08e8*/ 	.word	0x00038858
        /*08ec*/ 	.short	0x0100
        /*08ee*/ 	.byte	0x08
	.zero		1


	//   ....[9]....
        /*08f0*/ 	.word	0x00000410
        /*08f4*/ 	.word	0x000000ff
        /*08f8*/ 	.word	0x00038868
        /*08fc*/ 	.short	0x0100
        /*08fe*/ 	.byte	0x08
	.zero		1


	//   ....[10]....
        /*0900*/ 	.word	0x00000500
        /*0904*/ 	.word	0x000000ff
        /*0908*/ 	.word	0x00038870
        /*090c*/ 	.short	0x0100
        /*090e*/ 	.byte	0x06
	.zero		1


	//   ....[11]....
        /*0910*/ 	.word	0x00000510
        /*0914*/ 	.word	0x000000ff
        /*0918*/ 	.word	0x00038880
        /*091c*/ 	.short	0x0100
        /*091e*/ 	.byte	0x06
	.zero		1


	//   ....[12]....
        /*0920*/ 	.word	0x00000520
        /*0924*/ 	.word	0x000000ff
        /*0928*/ 	.word	0x00038878
        /*092c*/ 	.short	0x0100
        /*092e*/ 	.byte	0x06
	.zero		1


	//   ....[13]....
        /*0930*/ 	.word	0x00000530
        /*0934*/ 	.word	0x000000ff
        /*0938*/ 	.word	0x00038888
        /*093c*/ 	.short	0x0100
        /*093e*/ 	.byte	0x06
	.zero		1


	//   ....[14]....
        /*0940*/ 	.word	0x00000660
        /*0944*/ 	.word	0x000000ff
        /*0948*/ 	.word	0x00038890
        /*094c*/ 	.short	0x0100
        /*094e*/ 	.byte	0x08
	.zero		1


	//   ....[15]....
        /*0950*/ 	.word	0x00000670
        /*0954*/ 	.word	0x000000ff
        /*0958*/ 	.word	0x000388a0
        /*095c*/ 	.short	0x0100
        /*095e*/ 	.byte	0x08
	.zero		1


	//   ....[16]....
        /*0960*/ 	.word	0x00000680
        /*0964*/ 	.word	0x000000ff
        /*0968*/ 	.word	0x00038898
        /*096c*/ 	.short	0x0100
        /*096e*/ 	.byte	0x08
	.zero		1


	//   ....[17]....
        /*0970*/ 	.word	0x00000690
        /*0974*/ 	.word	0x000000ff
        /*0978*/ 	.word	0x000388a8
        /*097c*/ 	.short	0x0100
        /*097e*/ 	.byte	0x08
	.zero		1


	//   ....[18]....
        /*0980*/ 	.word	0x000007d0
        /*0984*/ 	.word	0x000000ff
        /*0988*/ 	.word	0x000388b0
        /*098c*/ 	.short	0x0100
        /*098e*/ 	.byte	0x08
	.zero		1


	//   ....[19]....
        /*0990*/ 	.word	0x000007e0
        /*0994*/ 	.word	0x000000ff
        /*0998*/ 	.word	0x000388c0
        /*099c*/ 	.short	0x0100
        /*099e*/ 	.byte	0x08
	.zero		1


	//   ....[20]....
        /*09a0*/ 	.word	0x000007f0
        /*09a4*/ 	.word	0x000000ff
        /*09a8*/ 	.word	0x000388b8
        /*09ac*/ 	.short	0x0100
        /*09ae*/ 	.byte	0x08
	.zero		1


	//   ....[21]....
        /*09b0*/ 	.word	0x00000800
        /*09b4*/ 	.word	0x000000ff
        /*09b8*/ 	.word	0x000388c8
        /*09bc*/ 	.short	0x0100
        /*09be*/ 	.byte	0x08
	.zero		1


	//   ....[22]....
        /*09c0*/ 	.word	0x00001b80
        /*09c4*/ 	.word	0x000000ff
        /*09c8*/ 	.word	0x00038800
        /*09cc*/ 	.short	0x010a
        /*09ce*/ 	.byte	0x06
	.zero		1


	//   ....[23]....
        /*09d0*/ 	.word	0x00001c50
        /*09d4*/ 	.word	0x00000000
        /*09d8*/ 	.word	0x00038830
        /*09dc*/ 	.short	0x010a
        /*09de*/ 	.byte	0x3f
	.zero		1


	//   ....[24]....
        /*09e0*/ 	.word	0x00001c90
        /*09e4*/ 	.word	0x00000000
        /*09e8*/ 	.word	0x00038830
        /*09ec*/ 	.short	0x010a
        /*09ee*/ 	.byte	0x3f
	.zero		1


	//   ....[25]....
        /*09f0*/ 	.word	0x000045c0
        /*09f4*/ 	.word	0x000000ff
        /*09f8*/ 	.word	0x00000000
        /*09fc*/ 	.short	0x0101
        /*09fe*/ 	.byte	0x04
	.zero		1


	//   ....[26]....
        /*0a00*/ 	.word	0x00005a30
        /*0a04*/ 	.word	0x000000ff
        /*0a08*/ 	.word	0x00038830
        /*0a0c*/ 	.short	0x010a
        /*0a0e*/ 	.byte	0x3d
	.zero		1


	//   ....[27]....
        /*0a10*/ 	.word	0x00005a70
        /*0a14*/ 	.word	0x000000ff
        /*0a18*/ 	.word	0x00038830
        /*0a1c*/ 	.short	0x010a
        /*0a1e*/ 	.byte	0x3d
	.zero		1


	//   ....[28]....
        /*0a20*/ 	.word	0x00007fe0
        /*0a24*/ 	.word	0x000000ff
        /*0a28*/ 	.word	0x00038850
        /*0a2c*/ 	.short	0x010a
        /*0a2e*/ 	.byte	0x04
	.zero		1


	//   ....[29]....
        /*0a30*/ 	.word	0x00008020
        /*0a34*/ 	.word	0x000000ff
        /*0a38*/ 	.word	0x00038850
        /*0a3c*/ 	.short	0x010a
        /*0a3e*/ 	.byte	0x04
	.zero		1


	//   ....[30]....
        /*0a40*/ 	.word	0x00008490
        /*0a44*/ 	.word	0x000000ff
        /*0a48*/ 	.word	0x00000000
        /*0a4c*/ 	.short	0x0101
        /*0a4e*/ 	.byte	0x3d
	.zero		1


	//   ....[31]....
        /*0a50*/ 	.word	0x00009640
        /*0a54*/ 	.word	0x000000ff
        /*0a58*/ 	.word	0x00000000
        /*0a5c*/ 	.short	0x0101
        /*0a5e*/ 	.byte	0x04
	.zero		1


	//   ....[32]....
        /*0a60*/ 	.word	0x00009810
        /*0a64*/ 	.word	0x000000ff
        /*0a68*/ 	.word	0x00038830
        /*0a6c*/ 	.short	0x010a
        /*0a6e*/ 	.byte	0x04
	.zero		1


	//   ....[33]....
        /*0a70*/ 	.word	0x00009850
        /*0a74*/ 	.word	0x000000ff
        /*0a78*/ 	.word	0x00038830
        /*0a7c*/ 	.short	0x010a
        /*0a7e*/ 	.byte	0x04
	.zero		1


	//   ....[34]....
        /*0a80*/ 	.word	0x0000c1a0
        /*0a84*/ 	.word	0x000000ff
        /*0a88*/ 	.word	0x00038850
        /*0a8c*/ 	.short	0x010a
        /*0a8e*/ 	.byte	0x04
	.zero		1


	//   ....[35]....
        /*0a90*/ 	.word	0x0000c1e0
        /*0a94*/ 	.word	0x000000ff
        /*0a98*/ 	.word	0x00038850
        /*0a9c*/ 	.short	0x010a
        /*0a9e*/ 	.byte	0x04
	.zero		1


	//   ....[36]....
        /*0aa0*/ 	.word	0x0000c780
        /*0aa4*/ 	.word	0x000000ff
        /*0aa8*/ 	.word	0x00000000
        /*0aac*/ 	.short	0x0101
        /*0aae*/ 	.byte	0x06
	.zero		1


	//   ....[37]....
        /*0ab0*/ 	.word	0x0000d140
        /*0ab4*/ 	.word	0x000000ff
        /*0ab8*/ 	.word	0x00000000
        /*0abc*/ 	.short	0x0101
        /*0abe*/ 	.byte	0x04
	.zero		1


	//   ....[38]....
        /*0ac0*/ 	.word	0x0000da50
        /*0ac4*/ 	.word	0x000000ff
        /*0ac8*/ 	.word	0x00038850
        /*0acc*/ 	.short	0x010a
        /*0ace*/ 	.byte	0x08
	.zero		1


	//   ....[39]....
        /*0ad0*/ 	.word	0x0000da90
        /*0ad4*/ 	.word	0x000000ff
        /*0ad8*/ 	.word	0x00038850
        /*0adc*/ 	.short	0x010a
        /*0ade*/ 	.byte	0x08
	.zero		1


	//   ....[40]....
        /*0ae0*/ 	.word	0x0000e0b0
        /*0ae4*/ 	.word	0x000000ff
        /*0ae8*/ 	.word	0x00000000
        /*0aec*/ 	.short	0x0101
        /*0aee*/ 	.byte	0x04
	.zero		1


	//   ....[41]....
        /*0af0*/ 	.word	0x000102d0
        /*0af4*/ 	.word	0x000000ff
        /*0af8*/ 	.word	0x00000000
        /*0afc*/ 	.short	0x0101
        /*0afe*/ 	.byte	0x07
	.zero		1


	//   ....[42]....
        /*0b00*/ 	.word	0x000134a0
        /*0b04*/ 	.word	0x00000005
        /*0b08*/ 	.word	0x00038840
        /*0b0c*/ 	.short	0x010a
        /*0b0e*/ 	.byte	0x3f
	.zero		1


	//   ....[43]....
        /*0b10*/ 	.word	0x00013ab0
        /*0b14*/ 	.word	0x00000005
        /*0b18*/ 	.word	0x00038830
        /*0b1c*/ 	.short	0x0107
        /*0b1e*/ 	.byte	0x3f
	.zero		1


	//   ....[44]....
        /*0b20*/ 	.word	0x00013b90
        /*0b24*/ 	.word	0x00000005
        /*0b28*/ 	.word	0x00038830
        /*0b2c*/ 	.short	0x0101
        /*0b2e*/ 	.byte	0x3f
	.zero		1


	//   ....[45]....
        /*0b30*/ 	.word	0x000147a0
        /*0b34*/ 	.word	0x00000016
        /*0b38*/ 	.word	0x00038800
        /*0b3c*/ 	.short	0x0107
        /*0b3e*/ 	.byte	0x3f
	.zero		1


	//   ....[46]....
        /*0b40*/ 	.word	0x000148a0
        /*0b44*/ 	.word	0x00000016
        /*0b48*/ 	.word	0x00038800
        /*0b4c*/ 	.short	0x0101
        /*0b4e*/ 	.byte	0x3f
	.zero		1


	//   ....[47]....
        /*0b50*/ 	.word	0x000148c0
        /*0b54*/ 	.word	0x00000016
        /*0b58*/ 	.word	0x00038820
        /*0b5c*/ 	.short	0x010a
        /*0b5e*/ 	.byte	0x3f
	.zero		1


	//   ....[48]....
        /*0b60*/ 	.word	0x00014cb0
        /*0b64*/ 	.word	0x00000006
        /*0b68*/ 	.word	0x00038840
        /*0b6c*/ 	.short	0x010a
        /*0b6e*/ 	.byte	0x3f
	.zero		1


	//   ....[49]....
        /*0b70*/ 	.word	0x00015230
        /*0b74*/ 	.word	0x00000006
        /*0b78*/ 	.word	0x00038830
        /*0b7c*/ 	.short	0x0107
        /*0b7e*/ 	.byte	0x3f
	.zero		1


	//   ....[50]....
        /*0b80*/ 	.word	0x000152e0
        /*0b84*/ 	.word	0x00000006
        /*0b88*/ 	.word	0x00038830
        /*0b8c*/ 	.short	0x0101
        /*0b8e*/ 	.byte	0x3f
	.zero		1


	//   ....[51]....
        /*0b90*/ 	.word	0x00015340
        /*0b94*/ 	.word	0x00000006
        /*0b98*/ 	.word	0x00038860
        /*0b9c*/ 	.short	0x010a
        /*0b9e*/ 	.byte	0x3f
	.zero		1


	//   ....[52]....
        /*0ba0*/ 	.word	0x00015830
        /*0ba4*/ 	.word	0x00000006
        /*0ba8*/ 	.word	0x00038850
        /*0bac*/ 	.short	0x0107
        /*0bae*/ 	.byte	0x3f
	.zero		1


	//   ....[53]....
        /*0bb0*/ 	.word	0x000159f0
        /*0bb4*/ 	.word	0x00000006
        /*0bb8*/ 	.word	0x00038850
        /*0bbc*/ 	.short	0x0101
        /*0bbe*/ 	.byte	0x3f
	.zero		1


	//   ....[54]....
        /*0bc0*/ 	.word	0x00015bf0
        /*0bc4*/ 	.word	0x00000004
        /*0bc8*/ 	.word	0x00038860
        /*0bcc*/ 	.short	0x010a
        /*0bce*/ 	.byte	0x3f
	.zero		1


	//   ....[55]....
        /*0bd0*/ 	.word	0x00016120
        /*0bd4*/ 	.word	0x00000004
        /*0bd8*/ 	.word	0x00038850
        /*0bdc*/ 	.short	0x0107
        /*0bde*/ 	.byte	0x3f
	.zero		1


	//   ....[56]....
        /*0be0*/ 	.word	0x000161d0
        /*0be4*/ 	.word	0x00000004
        /*0be8*/ 	.word	0x00038850
        /*0bec*/ 	.short	0x0101
        /*0bee*/ 	.byte	0x3f
	.zero		1


	//   ....[57]....
        /*0bf0*/ 	.word	0x00016f00
        /*0bf4*/ 	.word	0x00000004
        /*0bf8*/ 	.word	0x00038820
        /*0bfc*/ 	.short	0x010a
        /*0bfe*/ 	.byte	0x3f
	.zero		1


	//   ....[58]....
        /*0c00*/ 	.word	0x000170a0
        /*0c04*/ 	.word	0x00000005
        /*0c08*/ 	.word	0x00038840
        /*0c0c*/ 	.short	0x010a
        /*0c0e*/ 	.byte	0x3f
	.zero		1


	//   ....[59]....
        /*0c10*/ 	.word	0x00017140
        /*0c14*/ 	.word	0x0000001b
        /*0c18*/ 	.word	0x00038840
        /*0c1c*/ 	.short	0x010a
        /*0c1e*/ 	.byte	0x3f
	.zero		1


	//   ....[60]....
        /*0c20*/ 	.word	0x00017180
        /*0c24*/ 	.word	0x00000005
        /*0c28*/ 	.word	0x00038860
        /*0c2c*/ 	.short	0x010a
        /*0c2e*/ 	.byte	0x3f
	.zero		1


	//   ....[61]....
        /*0c30*/ 	.word	0x000171c0
        /*0c34*/ 	.word	0x0000001b
        /*0c38*/ 	.word	0x00038860
        /*0c3c*/ 	.short	0x010a
        /*0c3e*/ 	.byte	0x3f
	.zero		1


	//   ....[62]....
        /*0c40*/ 	.word	0x00017240
        /*0c44*/ 	.word	0x00000003
        /*0c48*/ 	.word	0x00038800
        /*0c4c*/ 	.short	0x010a
        /*0c4e*/ 	.byte	0x3f
	.zero		1


	//   ....[63]....
        /*0c50*/ 	.word	0x00017290
        /*0c54*/ 	.word	0x00000000
        /*0c58*/ 	.word	0x00038830
        /*0c5c*/ 	.short	0x010a
        /*0c5e*/ 	.byte	0x3f
	.zero		1


	//   ....[64]....
        /*0c60*/ 	.word	0x000172f0
        /*0c64*/ 	.word	0x00000004
        /*0c68*/ 	.word	0x00038830
        /*0c6c*/ 	.short	0x010a
        /*0c6e*/ 	.byte	0x3f
	.zero		1


	//   ....[65]....
        /*0c70*/ 	.word	0x00017350
        /*0c74*/ 	.word	0x00000002
        /*0c78*/ 	.word	0x00038850
        /*0c7c*/ 	.short	0x010a
        /*0c7e*/ 	.byte	0x3f
	.zero		1


	//   ....[66]....
        /*0c80*/ 	.word	0x000173b0
        /*0c84*/ 	.word	0x00000004
        /*0c88*/ 	.word	0x00038830
        /*0c8c*/ 	.short	0x010a
        /*0c8e*/ 	.byte	0x3f
	.zero		1


	//   ....[67]....
        /*0c90*/ 	.word	0x00017410
        /*0c94*/ 	.word	0x00000002
        /*0c98*/ 	.word	0x00038850
        /*0c9c*/ 	.short	0x010a
        /*0c9e*/ 	.byte	0x3f
	.zero		1


	//   ....[68]....
        /*0ca0*/ 	.word	0x00017470
        /*0ca4*/ 	.word	0x00000007
        /*0ca8*/ 	.word	0x00038850
        /*0cac*/ 	.short	0x010a
        /*0cae*/ 	.byte	0x3f
	.zero		1


	//   ....[69]....
        /*0cb0*/ 	.word	0x00017590
        /*0cb4*/ 	.word	0x00000005
        /*0cb8*/ 	.word	0x00038840
        /*0cbc*/ 	.short	0x010a
        /*0cbe*/ 	.byte	0x3f
	.zero		1


	//   ....[70]....
        /*0cc0*/ 	.word	0x000187d0
        /*0cc4*/ 	.word	0x00000016
        /*0cc8*/ 	.word	0x00038820
        /*0ccc*/ 	.short	0x010a
        /*0cce*/ 	.byte	0x3f
	.zero		1


	//   ....[71]....
        /*0cd0*/ 	.word	0x00018820
        /*0cd4*/ 	.word	0x00000006
        /*0cd8*/ 	.word	0x00038840
        /*0cdc*/ 	.short	0x010a
        /*0cde*/ 	.byte	0x3f
	.zero		1


	//   ....[72]....
        /*0ce0*/ 	.word	0x00018f80
        /*0ce4*/ 	.word	0x00000006
        /*0ce8*/ 	.word	0x00038860
        /*0cec*/ 	.short	0x010a
        /*0cee*/ 	.byte	0x3f
	.zero		1


	//   ....[73]....
        /*0cf0*/ 	.word	0x00019730
        /*0cf4*/ 	.word	0x00000004
        /*0cf8*/ 	.word	0x00038860
        /*0cfc*/ 	.short	0x010a
        /*0cfe*/ 	.byte	0x3f
	.zero		1


	//   ....[74]....
        /*0d00*/ 	.word	0x0001a8d0
        /*0d04*/ 	.word	0x00000004
        /*0d08*/ 	.word	0x00038820
        /*0d0c*/ 	.short	0x010a
        /*0d0e*/ 	.byte	0x3f
	.zero		1


	//   ....[75]....
        /*0d10*/ 	.word	0x0001aa70
        /*0d14*/ 	.word	0x00000005
        /*0d18*/ 	.word	0x00038840
        /*0d1c*/ 	.short	0x010a
        /*0d1e*/ 	.byte	0x3f
	.zero		1


	//   ....[76]....
        /*0d20*/ 	.word	0x0001aac0
        /*0d24*/ 	.word	0x0000001b
        /*0d28*/ 	.word	0x00038840
        /*0d2c*/ 	.short	0x010a
        /*0d2e*/ 	.byte	0x3f
	.zero		1


	//   ....[77]....
        /*0d30*/ 	.word	0x0001ab10
        /*0d34*/ 	.word	0x00000005
        /*0d38*/ 	.word	0x00038860
        /*0d3c*/ 	.short	0x010a
        /*0d3e*/ 	.byte	0x3f
	.zero		1


	//----- nvinfo : EIATTR_NUM_MBARRIERS
	.align		4
.L_535:
        /*0d40*/ 	.byte	0x03, 0x38
        /*0d42*/ 	.short	0x0016


	//----- nvinfo : EIATTR_EXIT_INSTR_OFFSETS
	.align		4
        /*0d44*/ 	.byte	0x04, 0x1c
        /*0d46*/ 	.short	(.L_537 - .L_536)


	//   ....[0]....
.L_536:
        /*0d48*/ 	.word	0x00000990


	//   ....[1]....
        /*0d4c*/ 	.word	0x00011710


	//   ....[2]....
        /*0d50*/ 	.word	0x00017210


	//----- nvinfo : EIATTR_MAX_THREADS
	.align		4
.L_537:
        /*0d54*/ 	.byte	0x04, 0x05
        /*0d56*/ 	.short	(.L_539 - .L_538)
.L_538:
        /*0d58*/ 	.word	0x00000180
        /*0d5c*/ 	.word	0x00000001
        /*0d60*/ 	.word	0x00000001


	//----- nvinfo : EIATTR_CRS_STACK_SIZE
	.align		4
.L_539:
        /*0d64*/ 	.byte	0x04, 0x1e
        /*0d66*/ 	.short	(.L_541 - .L_540)
.L_540:
        /*0d68*/ 	.word	0x00000000


	//----- nvinfo : EIATTR_CBANK_PARAM_SIZE
	.align		4
.L_541:
        /*0d6c*/ 	.byte	0x03, 0x19
        /*0d6e*/ 	.short	0x0af0


	//----- nvinfo : EIATTR_PARAM_CBANK
	.align		4
        /*0d70*/ 	.byte	0x04, 0x0a
        /*0d72*/ 	.short	(.L_543 - .L_542)
	.align		4
.L_542:
        /*0d74*/ 	.word	index@(.nv.constant0._ZN7cutlass13device_kernelIN5flash11enable_sm90INS1_16FlashAttnFwdSm90INS1_25CollectiveMainloopFwdSm90ILi2EN4cute5tupleIJNS5_1CILi1EEES8_S8_EEENS6_IJNS7_ILi128EEENS7_ILi80EEENS7_ILi256EEEEEELi256ENS_10bfloat16_tEfNS_4arch4Sm90ELb1ELb0ELb0ELb1ELb1ELb0ELb0ELb1ELb1ELb1ELb0ELb0EEENS1_21CollectiveEpilogueFwdINS6_IJSA_SC_SB_EEES9_SE_SG_Li256ELb1ELb1ELb0ELb0EEENS1_36VarlenDynamicPersistentTileSchedulerILi128ELi80ELi256ELi128ELb0ELb1ELb1ELb1ELb1ELb1EEEEEEEEEvNT_6ParamsE)
        /*0d78*/ 	.short	0x0210
        /*0d7a*/ 	.short	0x0af0


	//----- nvinfo : EIATTR_SW_WAR
	.align		4
.L_543:
        /*0d7c*/ 	.byte	0x04, 0x36
        /*0d7e*/ 	.short	(.L_545 - .L_544)
.L_544:
        /*0d80*/ 	.word	0x00000008
.L_545:


//--------------------- .nv.info._ZN7cutlass13device_kernelIN5flash11enable_sm90INS1_16FlashAttnFwdSm90INS1_25CollectiveMainloopFwdSm90ILi2EN4cute5tupleIJNS5_1CILi1EEES8_S8_EEENS6_IJNS7_ILi128EEENS7_ILi80EEENS7_ILi256EEEEEELi256ENS_10bfloat16_tEfNS_4arch4Sm90ELb1ELb0ELb0ELb1ELb1ELb1ELb0ELb1ELb1ELb1ELb0ELb0EEENS1_21CollectiveEpilogueFwdINS6_IJSA_SC_SB_EEES9_SE_SG_Li256ELb1ELb1ELb0ELb0EEENS1_36VarlenDynamicPersistentTileSchedulerILi128ELi80ELi256ELi128ELb0ELb1ELb1ELb1ELb1ELb1EEEEEEEEEvNT_6ParamsE --------------------------
	.section	.nv.info._ZN7cutlass13device_kernelIN5flash11enable_sm90INS1_16FlashAttnFwdSm90INS1_25CollectiveMainloopFwdSm90ILi2EN4cute5tupleIJNS5_1CILi1EEES8_S8_EEENS6_IJNS7_ILi128EEENS7_ILi80EEENS7_ILi256EEEEEELi256ENS_10bfloat16_tEfNS_4arch4Sm90ELb1ELb0ELb0ELb1ELb1ELb1ELb0ELb1ELb1ELb1ELb0ELb0EEENS1_21CollectiveEpilogueFwdINS6_IJSA_SC_SB_EEES9_SE_SG_Li256ELb1ELb1ELb0ELb0EEENS1_36VarlenDynamicPersistentTileSchedulerILi128ELi80ELi256ELi128ELb0ELb1ELb1ELb1ELb1ELb1EEEEEEEEEvNT_6ParamsE,"",@"SHT_CUDA_INFO"
	.sectionflags	@""
	.align	4


	//----- nvinfo : EIATTR_CUDA_API_VERSION
	.align		4
        /*0000*/ 	.byte	0x04, 0x37
        /*0002*/ 	.short	(.L_547 - .L_546)
.L_546:
        /*0004*/ 	.word	0x00000082


	//----- nvinfo : EIATTR_KPARAM_INFO
	.align		4
.L_547:
        /*0008*/ 	.byte	0x04, 0x17
        /*000a*/ 	.short	(.L_549 - .L_548)
.L_548:
        /*000c*/ 	.word	0x00000000
        /*0010*/ 	.short	0x0000
        /*0012*/ 	.short	0x0070
        /*0014*/ 	.byte	0x00, 0xf0, 0x01, 0x2a


	//----- nvinfo : EIATTR_SPARSE_MMA_MASK
	.align		4
.L_549:
        /*0018*/ 	.byte	0x03, 0x50
        /*001a*/ 	.short	0x0000


	//----- nvinfo : EIATTR_MAXREG_COUNT
	.align		4
        /*001c*/ 	.byte	0x03, 0x1b
        /*001e*/ 	.short	0x00a8


	//----- nvinfo : EIATTR_NUM_BARRIERS
	.align		4
        /*0020*/ 	.byte	0x02, 0x4c
        /*0022*/ 	.byte	0x10
	.zero		1


	//----- nvinfo : EIATTR_EXTERNS
	.align		4
        /*0024*/ 	.byte	0x04, 0x0f
        /*0026*/ 	.short	(.L_551 - .L_550)


	//   ....[0]....
	.align		4
.L_550:
        /*0028*/ 	.word	index@(__assertfail)


	//----- nvinfo : EIATTR_ANNOTATIONS
	.align		4
.L_551:
        /*002c*/ 	.byte	0x04, 0x55
        /*002e*/ 	.short	(.L_553 - .L_552)


	//   ....[0]....
.L_552:
        /* <DEDUP_REMOVED lines=66> */


	//----- nvinfo : EIATTR_MERCURY_ISA_VERSION
	.align		4
.L_553:
        /*0440*/ 	.byte	0x03, 0x5f
        /*0442*/ 	.short	0x0101


	//----- nvinfo : EIATTR_UNUSED_LOAD_BYTE_OFFSET
	.align		4
        /*0444*/ 	.byte	0x04, 0x44
        /*0446*/ 	.short	(.L_555 - .L_554)


	//   ....[0]....
.L_554:
        /*0448*/ 	.word	0x00000a30
        /*044c*/ 	.word	0x0000fff0


	//   ....[1]....
        /*0450*/ 	.word	0x000255e0
        /*0454*/ 	.word	0x0000fff0


	//----- nvinfo : EIATTR_INT_WARP_WIDE_INSTR_OFFSETS
	.align		4
.L_555:
        /*0458*/ 	.byte	0x04, 0x31
        /*045a*/ 	.short	(.L_557 - .L_556)


	//   ....[0]....
.L_556:
        /*045c*/ 	.word	0x00000130


	//   ....[1]....
        /*0460*/ 	.word	0x00000170


	//   ....[2]....
        /*0464*/ 	.word	0x000001e0


	//   ....[3]....
        /*0468*/ 	.word	0x0002b3b0


	//   ....[4]....
        /*046c*/ 	.word	0x0002b450


	//   ....[5]....
        /*0470*/ 	.word	0x0002e500


	//   ....[6]....
        /*0474*/ 	.word	0x0002e5a0


	//----- nvinfo : EIATTR_COOP_GROUP_MASK_REGIDS
	.align		4
.L_557:
        /*0478*/ 	.byte	0x04, 0x29
        /*047a*/ 	.short	(.L_559 - .L_558)


	//   ....[0]....
.L_558:
        /*047c*/ 	.word	0xffffffff


	//   ....[1]....
        /*0480*/ 	.word	0xffffffff


	//   ....[2]....
        /*0484*/ 	.word	0xffffffff


	//   ....[3]....
        /*0488*/ 	.word	0xffffffff


	//   ....[4]....
        /*048c*/ 	.word	0xffffffff


	//   ....[5]....
        /*0490*/ 	.word	0xffffffff


	//   ....[6]....
        /*0494*/ 	.word	0xffffffff


	//   ....[7]....
        /*0498*/ 	.word	0xffffffff


	//   ....[8]....
        /*049c*/ 	.word	0xffffffff


	//   ....[9]....
        /*04a0*/ 	.word	0xffffffff


	//   ....[10]....
        /*04a4*/ 	.word	0xffffffff


	//   ....[11]....
        /*04a8*/ 	.word	0xffffffff


	//   ....[12]....
        /*04ac*/ 	.word	0xffffffff


	//   ....[13]....
        /*04b0*/ 	.word	0xffffffff


	//   ....[14]....
        /*04b4*/ 	.word	0xffffffff


	//   ....[15]....
        /*04b8*/ 	.word	0xffffffff


	//   ....[16]....
        /*04bc*/ 	.word	0xffffffff


	//   ....[17]....
        /*04c0*/ 	.word	0xffffffff


	//   ....[18]....
        /*04c4*/ 	.word	0xffffffff


	//   ....[19]....
        /*04c8*/ 	.word	0xffffffff


	//   ....[20]....
        /*04cc*/ 	.word	0xffffffff


	//   ....[21]....
        /*04d0*/ 	.word	0xffffffff


	//   ....[22]....
        /*04d4*/ 	.word	0xffffffff


	//   ....[23]....
        /*04d8*/ 	.word	0xffffffff


	//   ....[24]....
        /*04dc*/ 	.word	0xffffffff


	//   ....[25]....
        /*04e0*/ 	.word	0xffffffff


	//   ....[26]....
        /*04e4*/ 	.word	0xffffffff


	//   ....[27]....
        /*04e8*/ 	.word	0xffffffff


	//   ....[28]....
        /*04ec*/ 	.word	0xffffffff


	//   ....[29]....
        /*04f0*/ 	.word	0xffffffff


	//   ....[30]....
        /*04f4*/ 	.word	0xffffffff


	//   ....[31]....
        /*04f8*/ 	.word	0xffffffff


	//   ....[32]....
        /*04fc*/ 	.word	0xffffffff


	//   ....[33]....
        /*0500*/ 	.word	0xffffffff


	//   ....[34]....
        /*0504*/ 	.word	0xffffffff


	//   ....[35]....
        /*0508*/ 	.word	0xffffffff


	//   ....[36]....
        /*050c*/ 	.word	0xffffffff


	//   ....[37]....
        /*0510*/ 	.word	0xffffffff


	//   ....[38]....
        /*0514*/ 	.word	0xffffffff


	//   ....[39]....
        /*0518*/ 	.word	0xffffffff


	//   ....[40]....
        /*051c*/ 	.word	0xffffffff


	//   ....[41]....
        /*0520*/ 	.word	0xffffffff


	//   ....[42]....
        /*0524*/ 	.word	0xffffffff


	//   ....[43]....
        /*0528*/ 	.word	0xffffffff


	//   ....[44]....
        /*052c*/ 	.word	0xffffffff


	//   ....[45]....
        /*0530*/ 	.word	0xffffffff


	//   ....[46]....
        /*0534*/ 	.word	0xffffffff


	//   ....[47]....
        /*0538*/ 	.word	0xffffffff


	//   ....[48]....
        /*053c*/ 	.word	0xffffffff


	//   ....[49]....
        /*0540*/ 	.word	0xffffffff


	//   ....[50]....
        /*0544*/ 	.word	0xffffffff


	//   ....[51]....
        /*0548*/ 	.word	0xffffffff


	//   ....[52]....
        /*054c*/ 	.word	0xffffffff


	//   ....[53]....
        /*0550*/ 	.word	0xffffffff


	//   ....[54]....
        /*0554*/ 	.word	0xffffffff


	//   ....[55]....
        /*0558*/ 	.word	0xffffffff


	//   ....[56]....
        /*055c*/ 	.word	0xffffffff


	//   ....[57]....
        /*0560*/ 	.word	0xffffffff


	//   ....[58]....
        /*0564*/ 	.word	0xffffffff


	//   ....[59]....
        /*0568*/ 	.word	0xffffffff


	//   ....[60]....
        /*056c*/ 	.word	0xffffffff


	//   ....[61]....
        /*0570*/ 	.word	0xffffffff


	//   ....[62]....
        /*0574*/ 	.word	0xffffffff


	//   ....[63]....
        /*0578*/ 	.word	0xffffffff


	//   ....[64]....
        /*057c*/ 	.word	0xffffffff


	//   ....[65]....
        /*0580*/ 	.word	0xffffffff


	//   ....[66]....
        /*0584*/ 	.word	0xffffffff


	//   ....[67]....
        /*0588*/ 	.word	0xffffffff


	//   ....[68]....
        /*058c*/ 	.word	0xffffffff


	//   ....[69]....
        /*0590*/ 	.word	0xffffffff


	//   ....[70]....
        /*0594*/ 	.word	0xffffffff


	//   ....[71]....
        /*0598*/ 	.word	0xffffffff


	//   ....[72]....
        /*059c*/ 	.word	0xffffffff


	//   ....[73]....
        /*05a0*/ 	.word	0xffffffff


	//   ....[74]....
        /*05a4*/ 	.word	0xffffffff


	//   ....[75]....
        /*05a8*/ 	.word	0xffffffff


	//   ....[76]....
        /*05ac*/ 	.word	0xffffffff


	//   ....[77]....
        /*05b0*/ 	.word	0xffffffff


	//   ....[78]....
        /*05b4*/ 	.word	0xffffffff


	//   ....[79]....
        /*05b8*/ 	.word	0xffffffff


	//   ....[80]....
        /*05bc*/ 	.word	0xffffffff


	//   ....[81]....
        /*05c0*/ 	.word	0xffffffff


	//   ....[82]....
        /*05c4*/ 	.word	0xffffffff


	//   ....[83]....
        /*05c8*/ 	.word	0xffffffff


	//   ....[84]....
        /*05cc*/ 	.word	0xffffffff


	//   ....[85]....
        /*05d0*/ 	.word	0xffffffff


	//   ....[86]....
        /*05d4*/ 	.word	0xffffffff


	//   ....[87]....
        /*05d8*/ 	.word	0xffffffff


	//   ....[88]....
        /*05dc*/ 	.word	0xffffffff


	//   ....[89]....
        /*05e0*/ 	.word	0xffffffff


	//   ....[90]....
        /*05e4*/ 	.word	0xffffffff


	//   ....[91]....
        /*05e8*/ 	.word	0xffffffff


	//   ....[92]....
        /*05ec*/ 	.word	0xffffffff


	//   ....[93]....
        /*05f0*/ 	.word	0xffffffff


	//   ....[94]....
        /*05f4*/ 	.word	0xffffffff


	//   ....[95]....
        /*05f8*/ 	.word	0xffffffff


	//   ....[96]....
        /*05fc*/ 	.word	0xffffffff


	//   ....[97]....
        /*0600*/ 	.word	0xffffffff


	//   ....[98]....
        /*0604*/ 	.word	0xffffffff


	//   ....[99]....
        /*0608*/ 	.word	0xffffffff


	//   ....[100]....
        /*060c*/ 	.word	0xffffffff


	//   ....[101]....
        /*0610*/ 	.word	0xffffffff


	//   ....[102]....
        /*0614*/ 	.word	0xffffffff


	//   ....[103]....
        /*0618*/ 	.word	0xffffffff


	//   ....[104]....
        /*061c*/ 	.word	0xffffffff


	//   ....[105]....
        /*0620*/ 	.word	0xffffffff


	//   ....[106]....
        /*0624*/ 	.word	0xffffffff


	//   ....[107]....
        /*0628*/ 	.word	0xffffffff


	//   ....[108]....
        /*062c*/ 	.word	0xffffffff


	//   ....[109]....
        /*0630*/ 	.word	0xffffffff


	//   ....[110]....
        /*0634*/ 	.word	0xffffffff


	//   ....[111]....
        /*0638*/ 	.word	0xffffffff


	//   ....[112]....
        /*063c*/ 	.word	0xffffffff


	//   ....[113]....
        /*0640*/ 	.word	0xffffffff


	//   ....[114]....
        /*0644*/ 	.word	0xffffffff


	//   ....[115]....
        /*0648*/ 	.word	0xffffffff


	//   ....[116]....
        /*064c*/ 	.word	0xffffffff


	//   ....[117]....
        /*0650*/ 	.word	0xffffffff


	//   ....[118]....
        /*0654*/ 	.word	0xffffffff


	//   ....[119]....
        /*0658*/ 	.word	0xffffffff


	//   ....[120]....
        /*065c*/ 	.word	0xffffffff


	//   ....[121]....
        /*0660*/ 	.word	0xffffffff


	//   ....[122]....
        /*0664*/ 	.word	0xffffffff


	//   ....[123]....
        /*0668*/ 	.word	0xffffffff


	//   ....[124]....
        /*066c*/ 	.word	0xffffffff


	//   ....[125]....
        /*0670*/ 	.word	0xffffffff


	//   ....[126]....
        /*0674*/ 	.word	0xffffffff


	//   ....[127]....
        /*0678*/ 	.word	0xffffffff


	//   ....[128]....
        /*067c*/ 	.word	0xffffffff


	//   ....[129]....
        /*0680*/ 	.word	0xffffffff


	//   ....[130]....
        /*0684*/ 	.word	0xffffffff


	//   ....[131]....
        /*0688*/ 	.word	0xffffffff


	//   ....[132]....
        /*068c*/ 	.word	0xffffffff


	//   ....[133]....
        /*0690*/ 	.word	0xffffffff


	//   ....[134]....
        /*0694*/ 	.word	0xffffffff


	//   ....[135]....
        /*0698*/ 	.word	0xffffffff


	//   ....[136]....
        /*069c*/ 	.word	0xffffffff


	//   ....[137]....
        /*06a0*/ 	.word	0xffffffff


	//   ....[138]....
        /*06a4*/ 	.word	0xffffffff


	//   ....[139]....
        /*06a8*/ 	.word	0xffffffff


	//   ....[140]....
        /*06ac*/ 	.word	0xffffffff


	//   ....[141]....
        /*06b0*/ 	.word	0xffffffff


	//   ....[142]....
        /*06b4*/ 	.word	0xffffffff


	//   ....[143]....
        /*06b8*/ 	.word	0xffffffff


	//   ....[144]....
        /*06bc*/ 	.word	0xffffffff


	//   ....[145]....
        /*06c0*/ 	.word	0xffffffff


	//   ....[146]....
        /*06c4*/ 	.word	0xffffffff


	//   ....[147]....
        /*06c8*/ 	.word	0xffffffff


	//   ....[148]....
        /*06cc*/ 	.word	0xffffffff


	//   ....[149]....
        /*06d0*/ 	.word	0xffffffff


	//   ....[150]....
        /*06d4*/ 	.word	0xffffffff


	//   ....[151]....
        /*06d8*/ 	.word	0xffffffff


	//   ....[152]....
        /*06dc*/ 	.word	0xffffffff


	//   ....[153]....
        /*06e0*/ 	.word	0xffffffff


	//   ....[154]....
        /*06e4*/ 	.word	0xffffffff


	//   ....[155]....
        /*06e8*/ 	.word	0xffffffff


	//   ....[156]....
        /*06ec*/ 	.word	0xffffffff


	//   ....[157]....
        /*06f0*/ 	.word	0xffffffff


	//   ....[158]....
        /*06f4*/ 	.word	0xffffffff


	//   ....[159]....
        /*06f8*/ 	.word	0xffffffff


	//   ....[160]....
        /*06fc*/ 	.word	0xffffffff


	//   ....[161]....
        /*0700*/ 	.word	0xffffffff


	//   ....[162]....
        /*0704*/ 	.word	0xffffffff


	//   ....[163]....
        /*0708*/ 	.word	0xffffffff


	//   ....[164]....
        /*070c*/ 	.word	0xffffffff


	//   ....[165]....
        /*0710*/ 	.word	0xffffffff


	//   ....[166]....
        /*0714*/ 	.word	0xffffffff


	//   ....[167]....
        /*0718*/ 	.word	0xffffffff


	//   ....[168]....
        /*071c*/ 	.word	0xffffffff


	//   ....[169]....
        /*0720*/ 	.word	0xffffffff


	//   ....[170]....
        /*0724*/ 	.word	0xffffffff


	//   ....[171]....
        /*0728*/ 	.word	0xffffffff


	//   ....[172]....
        /*072c*/ 	.word	0xffffffff


	//   ....[173]....
        /*0730*/ 	.word	0xffffffff


	//   ....[174]....
        /*0734*/ 	.word	0xffffffff


	//   ....[175]....
        /*0738*/ 	.word	0xffffffff


	//   ....[176]....
        /*073c*/ 	.word	0xffffffff


	//   ....[177]....
        /*0740*/ 	.word	0xffffffff


	//   ....[178]....
        /*0744*/ 	.word	0xffffffff


	//   ....[179]....
        /*0748*/ 	.word	0xffffffff


	//   ....[180]....
        /*074c*/ 	.word	0xffffffff


	//   ....[181]....
        /*0750*/ 	.word	0xffffffff


	//   ....[182]....
        /*0754*/ 	.word	0xffffffff


	//   ....[183]....
        /*0758*/ 	.word	0xffffffff


	//   ....[184]....
        /*075c*/ 	.word	0xffffffff


	//   ....[185]....
        /*0760*/ 	.word	0xffffffff


	//   ....[186]....
        /*0764*/ 	.word	0xffffffff


	//   ....[187]....
        /*0768*/ 	.word	0xffffffff


	//   ....[188]....
        /*076c*/ 	.word	0xffffffff


	//   ....[189]....
        /*0770*/ 	.word	0xffffffff


	//   ....[190]....
        /*0774*/ 	.word	0xffffffff


	//   ....[191]....
        /*0778*/ 	.word	0xffffffff


	//   ....[192]....
        /*077c*/ 	.word	0xffffffff


	//   ....[193]....
        /*0780*/ 	.word	0xffffffff


	//   ....[194]....
        /*0784*/ 	.word	0xffffffff


	//   ....[195]....
        /*0788*/ 	.word	0x0500000f


	//   ....[196]....
        /*078c*/ 	.word	0x0500000f


	//   ....[197]....
        /*0790*/ 	.word	0x0500000f


	//   ....[198]....
        /*0794*/ 	.word	0x0500000f


	//   ....[199]....
        /*0798*/ 	.word	0x0500000f


	//   ....[200]....
        /*079c*/ 	.word	0x0500000f


	//   ....[201]....
        /*07a0*/ 	.word	0x0500000f


	//   ....[202]....
        /*07a4*/ 	.word	0x0500000f


	//   ....[203]....
        /*07a8*/ 	.word	0x0500000f


	//   ....[204]....
        /*07ac*/ 	.word	0x0500000f


	//   ....[205]....
        /*07b0*/ 	.word	0x0500000f


	//   ....[206]....
        /*07b4*/ 	.word	0x0500000f


	//   ....[207]....
        /*07b8*/ 	.word	0x0500000f


	//   ....[208]....
        /*07bc*/ 	.word	0x0500000f


	//   ....[209]....
        /*07c0*/ 	.word	0x0500000f


	//   ....[210]....
        /*07c4*/ 	.word	0x0500000f


	//   ....[211]....
        /*07c8*/ 	.word	0x0500000f


	//   ....[212]....
        /*07cc*/ 	.word	0x0500000f


	//   ....[213]....
        /*07d0*/ 	.word	0x0500000f


	//   ....[214]....
        /*07d4*/ 	.word	0x0500000f


	//   ....[215]....
        /*07d8*/ 	.word	0x0500000f


	//   ....[216]....
        /*07dc*/ 	.word	0x0500000f


	//   ....[217]....
        /*07e0*/ 	.word	0x0500000f


	//   ....[218]....
        /*07e4*/ 	.word	0x0500000f


	//   ....[219]....
        /*07e8*/ 	.word	0x0500000f


	//   ....[220]....
        /*07ec*/ 	.word	0x0500000f


	//   ....[221]....
        /*07f0*/ 	.word	0x0500000f


	//   ....[222]....
        /*07f4*/ 	.word	0x0500000f


	//   ....[223]....
        /*07f8*/ 	.word	0x0500000f


	//   ....[224]....
        /*07fc*/ 	.word	0x0500000f


	//   ....[225]....
        /*0800*/ 	.word	0x0500000f


	//   ....[226]....
        /*0804*/ 	.word	0x0500000f


	//   ....[227]....
        /*0808*/ 	.word	0x0500000f


	//   ....[228]....
        /*080c*/ 	.word	0x0500000f


	//   ....[229]....
        /*0810*/ 	.word	0x0500000f


	//   ....[230]....
        /*0814*/ 	.word	0x0500000f


	//   ....[231]....
        /*0818*/ 	.word	0x0500000f


	//   ....[232]....
        /*081c*/ 	.word	0x0500000f


	//   ....[233]....
        /*0820*/ 	.word	0x0500000f


	//   ....[234]....
        /*0824*/ 	.word	0x0500000f


	//   ....[235]....
        /*0828*/ 	.word	0x0500000f


	//   ....[236]....
        /*082c*/ 	.word	0x0500000f


	//   ....[237]....
        /*0830*/ 	.word	0x0500000f


	//   ....[238]....
        /*0834*/ 	.word	0x0500000f


	//   ....[239]....
        /*0838*/ 	.word	0x0500000f


	//   ....[240]....
        /*083c*/ 	.word	0x0500000f


	//   ....[241]....
        /*0840*/ 	.word	0x0500000f


	//   ....[242]....
        /*0844*/ 	.word	0x0500000f


	//   ....[243]....
        /*0848*/ 	.word	0x0500000f


	//   ....[244]....
        /*084c*/ 	.word	0x0500000f


	//   ....[245]....
        /*0850*/ 	.word	0x0500000f


	//   ....[246]....
        /*0854*/ 	.word	0x0500000f


	//   ....[247]....
        /*0858*/ 	.word	0x0500000f


	//   ....[248]....
        /*085c*/ 	.word	0x0500000f


	//   ....[249]....
        /*0860*/ 	.word	0x0500000f


	//   ....[250]....
        /*0864*/ 	.word	0x0500000f


	//   ....[251]....
        /*0868*/ 	.word	0x0500000f


	//   ....[252]....
        /*086c*/ 	.word	0x0500000f


	//   ....[253]....
        /*0870*/ 	.word	0x0500000f


	//   ....[254]....
        /*0874*/ 	.word	0x0500000f


	//   ....[255]....
        /*0878*/ 	.word	0x0500000f


	//   ....[0]....
        /*087c*/ 	.word	0x0500000f


	//   ....[1]....
        /*0880*/ 	.word	0x0500000f


	//   ....[2]....
        /*0884*/ 	.word	0x0500000f


	//   ....[3]....
        /*0888*/ 	.word	0x0500000f


	//   ....[4]....
        /*088c*/ 	.word	0x0500000f


	//   ....[5]....
        /*0890*/ 	.word	0x0500000f


	//   ....[6]....
        /*0894*/ 	.word	0x0500000f


	//   ....[7]....
        /*0898*/ 	.word	0x0500000f


	//   ....[8]....
        /*089c*/ 	.word	0x0500000f


	//   ....[9]....
        /*08a0*/ 	.word	0x0500000f


	//   ....[10]....
        /*08a4*/ 	.word	0x0500000f


	//   ....[11]....
        /*08a8*/ 	.word	0x0500000f


	//   ....[12]....
        /*08ac*/ 	.word	0x0500000f


	//   ....[13]....
        /*08b0*/ 	.word	0x0500000f


	//   ....[14]....
        /*08b4*/ 	.word	0x0500000f


	//   ....[15]....
        /*08b8*/ 	.word	0x0500000f


	//   ....[16]....
        /*08bc*/ 	.word	0x0500000f


	//   ....[17]....
        /*08c0*/ 	.word	0x0500000f


	//   ....[18]....
        /*08c4*/ 	.word	0x0500000f


	//   ....[19]....
        /*08c8*/ 	.word	0x0500000f


	//   ....[20]....
        /*08cc*/ 	.word	0x0500000f


	//   ....[21]....
        /*08d0*/ 	.word	0x0500000f


	//   ....[22]....
        /*08d4*/ 	.word	0x0500000f


	//   ....[23]....
        /*08d8*/ 	.word	0x0500000f


	//   ....[24]....
        /*08dc*/ 	.word	0x0500000f


	//   ....[25]....
        /*08e0*/ 	.word	0x0500000f


	//   ....[26]....
        /*08e4*/ 	.word	0x0500000f


	//   ....[27]....
        /*08e8*/ 	.word	0x0500000f


	//   ....[28]....
        /*08ec*/ 	.word	0x0500000f


	//   ....[29]....
        /*08f0*/ 	.word	0x0500000f


	//   ....[30]....
        /*08f4*/ 	.word	0x0500000f


	//   ....[31]....
        /*08f8*/ 	.word	0x0500000f


	//   ....[32]....
        /*08fc*/ 	.word	0x0500000f


	//   ....[33]....
        /*0900*/ 	.word	0x0500000f


	//   ....[34]....
        /*0904*/ 	.word	0x0500000f


	//   ....[35]....
        /*0908*/ 	.word	0x0500000f


	//   ....[36]....
        /*090c*/ 	.word	0x0500000f


	//   ....[37]....
        /*0910*/ 	.word	0x0500000f


	//   ....[38]....
        /*0914*/ 	.word	0x0500000f


	//   ....[39]....
        /*0918*/ 	.word	0x0500000f


	//   ....[40]....
        /*091c*/ 	.word	0x0500000f


	//   ....[41]....
        /*0920*/ 	.word	0x0500000f


	//   ....[42]....
        /*0924*/ 	.word	0x0500000f


	//   ....[43]....
        /*0928*/ 	.word	0x0500000f


	//   ....[44]....
        /*092c*/ 	.word	0x0500000f


	//   ....[45]....
        /*0930*/ 	.word	0x0500000f


	//   ....[46]....
        /*0934*/ 	.word	0x0500000f


	//   ....[47]....
        /*0938*/ 	.word	0x0500000f


	//   ....[48]....
        /*093c*/ 	.word	0x0500000f


	//   ....[49]....
        /*0940*/ 	.word	0x0500000f


	//   ....[50]....
        /*0944*/ 	.word	0x0500000f


	//   ....[51]....
        /*0948*/ 	.word	0x0500000f


	//   ....[52]....
        /*094c*/ 	.word	0x0500000f


	//   ....[53]....
        /*0950*/ 	.word	0x0500000f


	//   ....[54]....
        /*0954*/ 	.word	0x0500000f


	//   ....[55]....
        /*0958*/ 	.word	0x0500000f


	//   ....[56]....
        /*095c*/ 	.word	0x0500000f


	//   ....[57]....
        /*0960*/ 	.word	0x0500000f


	//   ....[58]....
        /*0964*/ 	.word	0x0500000f


	//   ....[59]....
        /*0968*/ 	.word	0x0500000f


	//   ....[60]....
        /*096c*/ 	.word	0x0500000f


	//   ....[61]....
        /*0970*/ 	.word	0x0500000f


	//   ....[62]....
        /*0974*/ 	.word	0x0500000f


	//   ....[63]....
        /*0978*/ 	.word	0x0500000f


	//   ....[64]....
        /*097c*/ 	.word	0x0500000f


	//----- nvinfo : EIATTR_COOP_GROUP_INSTR_OFFSETS
	.align		4
.L_559:
        /*0980*/ 	.byte	0x04, 0x28
        /*0982*/ 	.short	(.L_561 - .L_560)


	//   ....[0]....
.L_560:
        /*0984*/ 	.word	0x00000060


	//   ....[1]....
        /*0988*/ 	.word	0x00000140


	//   ....[2]....
        /*098c*/ 	.word	0x00000190


	//   ....[3]....
        /*0990*/ 	.word	0x000003c0


	//   ....[4]....
        /*0994*/ 	.word	0x00000520


	//   ....[5]....
        /*0998*/ 	.word	0x00000640


	//   ....[6]....
        /*099c*/ 	.word	0x000007a0


	//   ....[7]....
        /*09a0*/ 	.word	0x00003720


	//   ....[8]....
        /*09a4*/ 	.word	0x00003730


	//   ....[9]....
        /*09a8*/ 	.word	0x00004600


	//   ....[10]....
        /*09ac*/ 	.word	0x00004610


	//   ....[11]....
        /*09b0*/ 	.word	0x000054f0


	//   ....[12]....
        /*09b4*/ 	.word	0x00005500


	//   ....[13]....
        /*09b8*/ 	.word	0x00007190


	//   ....[14]....
        /*09bc*/ 	.word	0x000071a0


	//   ....[15]....
        /*09c0*/ 	.word	0x000081b0


	//   ....[16]....
        /*09c4*/ 	.word	0x000081c0


	//   ....[17]....
        /*09c8*/ 	.word	0x000092c0


	//   ....[18]....
        /*09cc*/ 	.word	0x000092d0


	//   ....[19]....
        /*09d0*/ 	.word	0x0000a4e0


	//   ....[20]....
        /*09d4*/ 	.word	0x0000a4f0


	//   ....[21]....
        /*09d8*/ 	.word	0x0000a6b0


	//   ....[22]....
        /*09dc*/ 	.word	0x0000a6c0


	//   ....[23]....
        /*09e0*/ 	.word	0x0000a890


	//   ....[24]....
        /*09e4*/ 	.word	0x0000a8a0


	//   ....[25]....
        /*09e8*/ 	.word	0x0000ad10


	//   ....[26]....
        /*09ec*/ 	.word	0x0000ad20


	//   ....[27]....
        /*09f0*/ 	.word	0x0000aea0


	//   ....[28]....
        /*09f4*/ 	.word	0x0000aec0


	//   ....[29]....
        /*09f8*/ 	.word	0x0000b050


	//   ....[30]....
        /*09fc*/ 	.word	0x0000b070


	//   ....[31]....
        /*0a00*/ 	.word	0x0000b920


	//   ....[32]....
        /*0a04*/ 	.word	0x0000c130


	//   ....[33]....
        /*0a08*/ 	.word	0x0000c140


	//   ....[34]....
        /*0a0c*/ 	.word	0x0000c150


	//   ....[35]....
        /*0a10*/ 	.word	0x0000c160


	//   ....[36]....
        /*0a14*/ 	.word	0x0000c760


	//   ....[37]....
        /*0a18*/ 	.word	0x0000c770


	//   ....[38]....
        /*0a1c*/ 	.word	0x0000c780


	//   ....[39]....
        /*0a20*/ 	.word	0x0000c790


	//   ....[40]....
        /*0a24*/ 	.word	0x0000cd60


	//   ....[41]....
        /*0a28*/ 	.word	0x0000cd70


	//   ....[42]....
        /*0a2c*/ 	.word	0x0000cd80


	//   ....[43]....
        /*0a30*/ 	.word	0x0000cd90


	//   ....[44]....
        /*0a34*/ 	.word	0x0000d380


	//   ....[45]....
        /*0a38*/ 	.word	0x0000d390


	//   ....[46]....
        /*0a3c*/ 	.word	0x0000d3a0


	//   ....[47]....
        /*0a40*/ 	.word	0x0000d3b0


	//   ....[48]....
        /*0a44*/ 	.word	0x00010e70


	//   ....[49]....
        /*0a48*/ 	.word	0x00010e80


	//   ....[50]....
        /*0a4c*/ 	.word	0x00010e90


	//   ....[51]....
        /*0a50*/ 	.word	0x00010ea0


	//   ....[52]....
        /*0a54*/ 	.word	0x00011380


	//   ....[53]....
        /*0a58*/ 	.word	0x00011390


	//   ....[54]....
        /*0a5c*/ 	.word	0x000113a0


	//   ....[55]....
        /*0a60*/ 	.word	0x000113b0


	//   ....[56]....
        /*0a64*/ 	.word	0x00011860


	//   ....[57]....
        /*0a68*/ 	.word	0x00011870


	//   ....[58]....
        /*0a6c*/ 	.word	0x00011880


	//   ....[59]....
        /*0a70*/ 	.word	0x00011890


	//   ....[60]....
        /*0a74*/ 	.word	0x00011d60


	//   ....[61]....
        /*0a78*/ 	.word	0x00011d70


	//   ....[62]....
        /*0a7c*/ 	.word	0x00011d80


	//   ....[63]....
        /*0a80*/ 	.word	0x00011d90


	//   ....[64]....
        /*0a84*/ 	.word	0x00018f60


	//   ....[65]....
        /*0a88*/ 	.word	0x00019370


	//   ....[66]....
        /*0a8c*/ 	.word	0x000193b0


	//   ....[67]....
        /*0a90*/ 	.word	0x00019460


	//   ....[68]....
        /*0a94*/ 	.word	0x00019800


	//   ....[69]....
        /*0a98*/ 	.word	0x00019830


	//   ....[70]....
        /*0a9c*/ 	.word	0x0001e2d0


	//   ....[71]....
        /*0aa0*/ 	.word	0x0001e6a0


	//   ....[72]....
        /*0aa4*/ 	.word	0x0001e6f0


	//   ....[73]....
        /*0aa8*/ 	.word	0x0001e7a0


	//   ....[74]....
        /*0aac*/ 	.word	0x0001ed10


	//   ....[75]....
        /*0ab0*/ 	.word	0x0001ed80


	//   ....[76]....
        /*0ab4*/ 	.word	0x000234b0


	//   ....[77]....
        /*0ab8*/ 	.word	0x000234c0


	//   ....[78]....
        /*0abc*/ 	.word	0x000234f0


	//   ....[79]....
        /*0ac0*/ 	.word	0x00023500


	//   ....[80]....
        /*0ac4*/ 	.word	0x00024a70


	//   ....[81]....
        /*0ac8*/ 	.word	0x00024af0


	//   ....[82]....
        /*0acc*/ 	.word	0x00024b10


	//   ....[83]....
        /*0ad0*/ 	.word	0x00024b20


	//   ....[84]....
        /*0ad4*/ 	.word	0x00026a20


	//   ....[85]....
        /*0ad8*/ 	.word	0x00026a60


	//   ....[86]....
        /*0adc*/ 	.word	0x00026aa0


	//   ....[87]....
        /*0ae0*/ 	.word	0x00026af0


	//   ....[88]....
        /*0ae4*/ 	.word	0x00027120


	//   ....[89]....
        /*0ae8*/ 	.word	0x00027150


	//   ....[90]....
        /*0aec*/ 	.word	0x000272a0


	//   ....[91]....
        /*0af0*/ 	.word	0x000272c0


	//   ....[92]....
        /*0af4*/ 	.word	0x00027410


	//   ....[93]....
        /*0af8*/ 	.word	0x00027430


	//   ....[94]....
        /*0afc*/ 	.word	0x00027590


	//   ....[95]....
        /*0b00*/ 	.word	0x000275b0


	//   ....[96]....
        /*0b04*/ 	.word	0x00027f50


	//   ....[97]....
        /*0b08*/ 	.word	0x00027f60


	//   ....[98]....
        /*0b0c*/ 	.word	0x000280c0


	//   ....[99]....
        /*0b10*/ 	.word	0x000280e0


	//   ....[100]....
        /*0b14*/ 	.word	0x00028230


	//   ....[101]....
        /*0b18*/ 	.word	0x00028250


	//   ....[102]....
        /*0b1c*/ 	.word	0x000283b0


	//   ....[103]....
        /*0b20*/ 	.word	0x000283d0


	//   ....[104]....
        /*0b24*/ 	.word	0x000285b0


	//   ....[105]....
        /*0b28*/ 	.word	0x00028770


	//   ....[106]....
        /*0b2c*/ 	.word	0x000287a0


	//   ....[107]....
        /*0b30*/ 	.word	0x000287d0


	//   ....[108]....
        /*0b34*/ 	.word	0x00028800


	//   ....[109]....
        /*0b38*/ 	.word	0x00028830


	//   ....[110]....
        /*0b3c*/ 	.word	0x00028860


	//   ....[111]....
        /*0b40*/ 	.word	0x000289e0


	//   ....[112]....
        /*0b44*/ 	.word	0x00028a10


	//   ....[113]....
        /*0b48*/ 	.word	0x00028a40


	//   ....[114]....
        /*0b4c*/ 	.word	0x00028a70


	//   ....[115]....
        /*0b50*/ 	.word	0x00028aa0


	//   ....[116]....
        /*0b54*/ 	.word	0x00028ad0


	//   ....[117]....
        /*0b58*/ 	.word	0x00028b70


	//   ....[118]....
        /*0b5c*/ 	.word	0x00028bd0


	//   ....[119]....
        /*0b60*/ 	.word	0x00028c60


	//   ....[120]....
        /*0b64*/ 	.word	0x00029ab0


	//   ....[121]....
        /*0b68*/ 	.word	0x0002bfd0


	//   ....[122]....
        /*0b6c*/ 	.word	0x0002c010


	//   ....[123]....
        /*0b70*/ 	.word	0x0002c050


	//   ....[124]....
        /*0b74*/ 	.word	0x0002c110


	//   ....[125]....
        /*0b78*/ 	.word	0x0002c140


	//   ....[126]....
        /*0b7c*/ 	.word	0x0002c1a0


	//   ....[127]....
        /*0b80*/ 	.word	0x0002c1e0


	//   ....[128]....
        /*0b84*/ 	.word	0x0002c240


	//   ....[129]....
        /*0b88*/ 	.word	0x0002c260


	//   ....[130]....
        /*0b8c*/ 	.word	0x0002c290


	//   ....[131]....
        /*0b90*/ 	.word	0x0002cae0


	//   ....[132]....
        /*0b94*/ 	.word	0x0002cb20


	//   ....[133]....
        /*0b98*/ 	.word	0x0002cb40


	//   ....[134]....
        /*0b9c*/ 	.word	0x0002cbe0


	//   ....[135]....
        /*0ba0*/ 	.word	0x0002cbf0


	//   ....[136]....
        /*0ba4*/ 	.word	0x0002cca0


	//   ....[137]....
        /*0ba8*/ 	.word	0x0002ccb0


	//   ....[138]....
        /*0bac*/ 	.word	0x0002cd60


	//   ....[139]....
        /*0bb0*/ 	.word	0x0002cd70


	//   ....[140]....
        /*0bb4*/ 	.word	0x0002ce20


	//   ....[141]....
        /*0bb8*/ 	.word	0x0002ce30


	//   ....[142]....
        /*0bbc*/ 	.word	0x0002cee0


	//   ....[143]....
        /*0bc0*/ 	.word	0x0002cef0


	//   ....[144]....
        /*0bc4*/ 	.word	0x0002cfa0


	//   ....[145]....
        /*0bc8*/ 	.word	0x0002cfb0


	//   ....[146]....
        /*0bcc*/ 	.word	0x0002d000


	//   ....[147]....
        /*0bd0*/ 	.word	0x0002d830


	//   ....[148]....
        /*0bd4*/ 	.word	0x0002d870


	//   ....[149]....
        /*0bd8*/ 	.word	0x0002d8a0


	//   ....[150]....
        /*0bdc*/ 	.word	0x0002d960


	//   ....[151]....
        /*0be0*/ 	.word	0x0002d990


	//   ....[152]....
        /*0be4*/ 	.word	0x0002d9e0


	//   ....[153]....
        /*0be8*/ 	.word	0x0002da10


	//   ....[154]....
        /*0bec*/ 	.word	0x0002da60


	//   ....[155]....
        /*0bf0*/ 	.word	0x0002da90


	//   ....[156]....
        /*0bf4*/ 	.word	0x0002db00


	//   ....[157]....
        /*0bf8*/ 	.word	0x0002de00


	//   ....[158]....
        /*0bfc*/ 	.word	0x0002de30


	//   ....[159]....
        /*0c00*/ 	.word	0x0002def0


	//   ....[160]....
        /*0c04*/ 	.word	0x0002df00


	//   ....[161]....
        /*0c08*/ 	.word	0x0002dfb0


	//   ....[162]....
        /*0c0c*/ 	.word	0x0002dfc0


	//   ....[163]....
        /*0c10*/ 	.word	0x0002e070


	//   ....[164]....
        /*0c14*/ 	.word	0x0002e080


	//   ....[165]....
        /*0c18*/ 	.word	0x0002e090


	//   ....[166]....
        /*0c1c*/ 	.word	0x0002e140


	//   ....[167]....
        /*0c20*/ 	.word	0x0002e700


	//   ....[168]....
        /*0c24*/ 	.word	0x0002e740


	//   ....[169]....
        /*0c28*/ 	.word	0x0002e7e0


	//   ....[170]....
        /*0c2c*/ 	.word	0x0002e810


	//   ....[171]....
        /*0c30*/ 	.word	0x0002e8a0


	//   ....[172]....
        /*0c34*/ 	.word	0x0002e8d0


	//   ....[173]....
        /*0c38*/ 	.word	0x0002e960


	//   ....[174]....
        /*0c3c*/ 	.word	0x0002e990


	//   ....[175]....
        /*0c40*/ 	.word	0x0002e9a0


	//   ....[176]....
        /*0c44*/ 	.word	0x0002ea30


	//   ....[177]....
        /*0c48*/ 	.word	0x0002ee90


	//   ....[178]....
        /*0c4c*/ 	.word	0x0002eec0


	//   ....[179]....
        /*0c50*/ 	.word	0x0002eef0


	//   ....[180]....
        /*0c54*/ 	.word	0x0002ef20


	//   ....[181]....
        /*0c58*/ 	.word	0x0002ef50


	//   ....[182]....
        /*0c5c*/ 	.word	0x0002ef80


	//   ....[183]....
        /*0c60*/ 	.word	0x0002efb0


	//   ....[184]....
        /*0c64*/ 	.word	0x0002efe0


	//   ....[185]....
        /*0c68*/ 	.word	0x0002f170


	//   ....[186]....
        /*0c6c*/ 	.word	0x0002f1a0


	//   ....[187]....
        /*0c70*/ 	.word	0x0002f1d0


	//   ....[188]....
        /*0c74*/ 	.word	0x0002f200


	//   ....[189]....
        /*0c78*/ 	.word	0x0002f230


	//   ....[190]....
        /*0c7c*/ 	.word	0x0002f260


	//   ....[191]....
        /*0c80*/ 	.word	0x0002f320


	//   ....[192]....
        /*0c84*/ 	.word	0x0002f340


	//   ....[193]....
        /*0c88*/ 	.word	0x0002f3b0


	//   ....[194]....
        /*0c8c*/ 	.word	0x0002fa60


	//   ....[195]....
        /*0c90*/ 	.word	0x0002fd80


	//   ....[196]....
        /*0c94*/ 	.word	0x0002fe10


	//   ....[197]....
        /*0c98*/ 	.word	0x0002feb0


	//   ....[198]....
        /*0c9c*/ 	.word	0x0002ff40


	//   ....[199]....
        /*0ca0*/ 	.word	0x0002ffe0


	//   ....[200]....
        /*0ca4*/ 	.word	0x00030070


	//   ....[201]....
        /*0ca8*/ 	.word	0x00030160


	//   ....[202]....
        /*0cac*/ 	.word	0x000301f0


	//   ....[203]....
        /*0cb0*/ 	.word	0x00030290


	//   ....[204]....
        /*0cb4*/ 	.word	0x00030320


	//   ....[205]....
        /*0cb8*/ 	.word	0x000303c0


	//   ....[206]....
        /*0cbc*/ 	.word	0x00030450


	//   ....[207]....
        /*0cc0*/ 	.word	0x00030540


	//   ....[208]....
        /*0cc4*/ 	.word	0x000305d0


	//   ....[209]....
        /*0cc8*/ 	.word	0x00030670


	//   ....[210]....
        /*0ccc*/ 	.word	0x00030700


	//   ....[211]....
        /*0cd0*/ 	.word	0x000307a0


	//   ....[212]....
        /*0cd4*/ 	.word	0x00030830


	//   ....[213]....
        /*0cd8*/ 	.word	0x00030920


	//   ....[214]....
        /*0cdc*/ 	.word	0x000309b0


	//   ....[215]....
        /*0ce0*/ 	.word	0x00030a00


	//   ....[216]....
        /*0ce4*/ 	.word	0x00030a50


	//   ....[217]....
        /*0ce8*/ 	.word	0x00030ae0


	//   ....[218]....
        /*0cec*/ 	.word	0x00030b70


	//   ....[219]....
        /*0cf0*/ 	.word	0x00030bc0


	//   ....[220]....
        /*0cf4*/ 	.word	0x00030c10


	//   ....[221]....
        /*0cf8*/ 	.word	0x00030ca0


	//   ....[222]....
        /*0cfc*/ 	.word	0x00030d30


	//   ....[223]....
        /*0d00*/ 	.word	0x00030d80


	//   ....[224]....
        /*0d04*/ 	.word	0x00030dd0


	//   ....[225]....
        /*0d08*/ 	.word	0x00030e60


	//   ....[226]....
        /*0d0c*/ 	.word	0x00030ef0


	//   ....[227]....
        /*0d10*/ 	.word	0x00030f40


	//   ....[228]....
        /*0d14*/ 	.word	0x00030f90


	//   ....[229]....
        /*0d18*/ 	.word	0x00031070


	//   ....[230]....
        /*0d1c*/ 	.word	0x00031100


	//   ....[231]....
        /*0d20*/ 	.word	0x00031150


	//   ....[232]....
        /*0d24*/ 	.word	0x000311a0


	//   ....[233]....
        /*0d28*/ 	.word	0x00031230


	//   ....[234]....
        /*0d2c*/ 	.word	0x000312c0


	//   ....[235]....
        /*0d30*/ 	.word	0x00031310


	//   ....[236]....
        /*0d34*/ 	.word	0x00031360


	//   ....[237]....
        /*0d38*/ 	.word	0x000313f0


	//   ....[238]....
        /*0d3c*/ 	.word	0x00031480


	//   ....[239]....
        /*0d40*/ 	.word	0x000314d0


	//   ....[240]....
        /*0d44*/ 	.word	0x00031520


	//   ....[241]....
        /*0d48*/ 	.word	0x000315b0


	//   ....[242]....
        /*0d4c*/ 	.word	0x00031640


	//   ....[243]....
        /*0d50*/ 	.word	0x00031690


	//   ....[244]....
        /*0d54*/ 	.word	0x000316e0


	//   ....[245]....
        /*0d58*/ 	.word	0x000319e0


	//   ....[246]....
        /*0d5c*/ 	.word	0x00031cc0


	//   ....[247]....
        /*0d60*/ 	.word	0x00031db0


	//   ....[248]....
        /*0d64*/ 	.word	0x00031e90


	//   ....[249]....
        /*0d68*/ 	.word	0x00031fe0


	//   ....[250]....
        /*0d6c*/ 	.word	0x00032030


	//   ....[251]....
        /*0d70*/ 	.word	0x00032140


	//   ....[252]....
        /*0d74*/ 	.word	0x000321a0


	//   ....[253]....
        /*0d78*/ 	.word	0x000322b0


	//   ....[254]....
        /*0d7c*/ 	.word	0x00032310


	//   ....[255]....
        /*0d80*/ 	.word	0x00032410


	//   ....[0]....
        /*0d84*/ 	.word	0x00032460


	//   ....[1]....
        /*0d88*/ 	.word	0x00032510


	//   ....[2]....
        /*0d8c*/ 	.word	0x00032570


	//   ....[3]....
        /*0d90*/ 	.word	0x000326a0


	//   ....[4]....
        /*0d94*/ 	.word	0x000326f0


	//   ....[5]....
        /*0d98*/ 	.word	0x00032830


	//   ....[6]....
        /*0d9c*/ 	.word	0x00032880


	//   ....[7]....
        /*0da0*/ 	.word	0x000329c0


	//   ....[8]....
        /*0da4*/ 	.word	0x00032a10


	//   ....[9]....
        /*0da8*/ 	.word	0x00032b50


	//   ....[10]....
        /*0dac*/ 	.word	0x00032ba0


	//   ....[11]....
        /*0db0*/ 	.word	0x00032ce0


	//   ....[12]....
        /*0db4*/ 	.word	0x00032d30


	//   ....[13]....
        /*0db8*/ 	.word	0x00032e70


	//   ....[14]....
        /*0dbc*/ 	.word	0x00032ec0


	//   ....[15]....
        /*0dc0*/ 	.word	0x00032fe0


	//   ....[16]....
        /*0dc4*/ 	.word	0x00033030


	//   ....[17]....
        /*0dc8*/ 	.word	0x00033160


	//   ....[18]....
        /*0dcc*/ 	.word	0x00033230


	//   ....[19]....
        /*0dd0*/ 	.word	0x000333a0


	//   ....[20]....
        /*0dd4*/ 	.word	0x000333f0


	//   ....[21]....
        /*0dd8*/ 	.word	0x000334f0


	//   ....[22]....
        /*0ddc*/ 	.word	0x00033540


	//   ....[23]....
        /*0de0*/ 	.word	0x00033640


	//   ....[24]....
        /*0de4*/ 	.word	0x00033690


	//   ....[25]....
        /*0de8*/ 	.word	0x000337c0


	//   ....[26]....
        /*0dec*/ 	.word	0x00033810


	//   ....[27]....
        /*0df0*/ 	.word	0x00033900


	//   ....[28]....
        /*0df4*/ 	.word	0x000339a0


	//   ....[29]....
        /*0df8*/ 	.word	0x00033ae0


	//   ....[30]....
        /*0dfc*/ 	.word	0x00033b30


	//   ....[31]....
        /*0e00*/ 	.word	0x00033c70


	//   ....[32]....
        /*0e04*/ 	.word	0x00033cc0


	//   ....[33]....
        /*0e08*/ 	.word	0x00033e00


	//   ....[34]....
        /*0e0c*/ 	.word	0x00033e50


	//   ....[35]....
        /*0e10*/ 	.word	0x00033f90


	//   ....[36]....
        /*0e14*/ 	.word	0x00033fe0


	//   ....[37]....
        /*0e18*/ 	.word	0x000340d0


	//   ....[38]....
        /*0e1c*/ 	.word	0x00034190


	//   ....[39]....
        /*0e20*/ 	.word	0x00034330


	//   ....[40]....
        /*0e24*/ 	.word	0x00034380


	//   ....[41]....
        /*0e28*/ 	.word	0x000344b0


	//   ....[42]....
        /*0e2c*/ 	.word	0x00034500


	//   ....[43]....
        /*0e30*/ 	.word	0x00034630


	//   ....[44]....
        /*0e34*/ 	.word	0x00034680


	//   ....[45]....
        /*0e38*/ 	.word	0x000347b0


	//   ....[46]....
        /*0e3c*/ 	.word	0x00034800


	//   ....[47]....
        /*0e40*/ 	.word	0x00034890


	//   ....[48]....
        /*0e44*/ 	.word	0x00034930


	//   ....[49]....
        /*0e48*/ 	.word	0x00034a60


	//   ....[50]....
        /*0e4c*/ 	.word	0x00034ad0


	//   ....[51]....
        /*0e50*/ 	.word	0x00034b40


	//   ....[52]....
        /*0e54*/ 	.word	0x00034bb0


	//   ....[53]....
        /*0e58*/ 	.word	0x00034c20


	//   ....[54]....
        /*0e5c*/ 	.word	0x00034ca0


	//   ....[55]....
        /*0e60*/ 	.word	0x00034d30


	//   ....[56]....
        /*0e64*/ 	.word	0x00034dc0


	//   ....[57]....
        /*0e68*/ 	.word	0x00034e30


	//   ....[58]....
        /*0e6c*/ 	.word	0x00034ea0


	//   ....[59]....
        /*0e70*/ 	.word	0x00034f10


	//   ....[60]....
        /*0e74*/ 	.word	0x00034f90


	//   ....[61]....
        /*0e78*/ 	.word	0x00035000


	//   ....[62]....
        /*0e7c*/ 	.word	0x000350a0


	//   ....[63]....
        /*0e80*/ 	.word	0x00035130


	//   ....[64]....
        /*0e84*/ 	.word	0x00035250


	//----- nvinfo : EIATTR_REG_RECONFIG
	.align		4
.L_561:
        /*0e88*/ 	.byte	0x01, 0x54
	.zero		2


	//----- nvinfo : EIATTR_SYSCALL_OFFSETS
	.align		4
        /*0e8c*/ 	.byte	0x04, 0x46
        /*0e8e*/ 	.short	(.L_563 - .L_562)


	//   ....[0]....
.L_562:
        /*0e90*/ 	.word	0x00001950


	//   ....[1]....
        /*0e94*/ 	.word	0x00001aa0


	//   ....[2]....
        /*0e98*/ 	.word	0x0000bac0


	//   ....[3]....
        /*0e9c*/ 	.word	0x0000bdf0


	//   ....[4]....
        /*0ea0*/ 	.word	0x0002b5b0


	//   ....[5]....
        /*0ea4*/ 	.word	0x0002b700


	//   ....[6]....
        /*0ea8*/ 	.word	0x0002b7f0


	//   ....[7]....
        /*0eac*/ 	.word	0x0002c720


	//----- nvinfo : EIATTR_MBARRIER_INSTR_OFFSETS
	.align		4
.L_563:
        /*0eb0*/ 	.byte	0x04, 0x39
        /*0eb2*/ 	.short	(.L_565 - .L_564)


	//   ....[0]....
.L_564:
        /*0eb4*/ 	.word	0x00000270
        /*0eb8*/ 	.word	0x000000ff
        /*0ebc*/ 	.word	0x00038800
        /*0ec0*/ 	.short	0x0100
        /*0ec2*/ 	.byte	0x08
	.zero		1


	//   ....[1]....
        /*0ec4*/ 	.word	0x00000280
        /*0ec8*/ 	.word	0x000000ff
        /*0ecc*/ 	.word	0x00038820
        /*0ed0*/ 	.short	0x0100
        /*0ed2*/ 	.byte	0x08
	.zero		1


	//   ....[2]....
        /*0ed4*/ 	.word	0x00000370
        /*0ed8*/ 	.word	0x000000ff
        /*0edc*/ 	.word	0x00038830
        /*0ee0*/ 	.short	0x0100
        /*0ee2*/ 	.byte	0x08
	.zero		1


	//   ....[3]....
        /*0ee4*/ 	.word	0x00000380
        /*0ee8*/ 	.word	0x000000ff
        /*0eec*/ 	.word	0x00038840
        /*0ef0*/ 	.short	0x0100
        /*0ef2*/ 	.byte	0x08
	.zero		1


	//   ....[4]....
        /*0ef4*/ 	.word	0x00000390
        /*0ef8*/ 	.word	0x000000ff
        /*0efc*/ 	.word	0x00038838
        /*0f00*/ 	.short	0x0100
        /*0f02*/ 	.byte	0x08
	.zero		1


	//   ....[5]....
        /*0f04*/ 	.word	0x000003a0
        /*0f08*/ 	.word	0x000000ff
        /*0f0c*/ 	.word	0x00038848
        /*0f10*/ 	.short	0x0100
        /*0f12*/ 	.byte	0x08
	.zero		1


	//   ....[6]....
        /*0f14*/ 	.word	0x000004d0
        /*0f18*/ 	.word	0x000000ff
        /*0f1c*/ 	.word	0x00038850
        /*0f20*/ 	.short	0x0100
        /*0f22*/ 	.byte	0x08
	.zero		1


	//   ....[7]....
        /*0f24*/ 	.word	0x000004e0
        /*0f28*/ 	.word	0x000000ff
        /*0f2c*/ 	.word	0x00038860
        /*0f30*/ 	.short	0x0100
        /*0f32*/ 	.byte	0x08
	.zero		1


	//   ....[8]....
        /*0f34*/ 	.word	0x000004f0
        /*0f38*/ 	.word	0x000000ff
        /*0f3c*/ 	.word	0x00038858
        /*0f40*/ 	.short	0x0100
        /*0f42*/ 	.byte	0x08
	.zero		1


	//   ....[9]....
        /*0f44*/ 	.word	0x00000500
        /*0f48*/ 	.word	0x000000ff
        /*0f4c*/ 	.word	0x00038868
        /*0f50*/ 	.short	0x0100
        /*0f52*/ 	.byte	0x08
	.zero		1


	//   ....[10]....
        /*0f54*/ 	.word	0x000005f0
        /*0f58*/ 	.word	0x000000ff
        /*0f5c*/ 	.word	0x00038870
        /*0f60*/ 	.short	0x0100
        /*0f62*/ 	.byte	0x06
	.zero		1


	//   ....[11]....
        /*0f64*/ 	.word	0x00000600
        /*0f68*/ 	.word	0x000000ff
        /*0f6c*/ 	.word	0x00038880
        /*0f70*/ 	.short	0x0100
        /*0f72*/ 	.byte	0x06
	.zero		1


	//   ....[12]....
        /*0f74*/ 	.word	0x00000610
        /*0f78*/ 	.word	0x000000ff
        /*0f7c*/ 	.word	0x00038878
        /*0f80*/ 	.short	0x0100
        /*0f82*/ 	.byte	0x06
	.zero		1


	//   ....[13]....
        /*0f84*/ 	.word	0x00000620
        /*0f88*/ 	.word	0x000000ff
        /*0f8c*/ 	.word	0x00038888
        /*0f90*/ 	.short	0x0100
        /*0f92*/ 	.byte	0x06
	.zero		1


	//   ....[14]....
        /*0f94*/ 	.word	0x00000750
        /*0f98*/ 	.word	0x000000ff
        /*0f9c*/ 	.word	0x00038890
        /*0fa0*/ 	.short	0x0100
        /*0fa2*/ 	.byte	0x08
	.zero		1


	//   ....[15]....
        /*0fa4*/ 	.word	0x00000760
        /*0fa8*/ 	.word	0x000000ff
        /*0fac*/ 	.word	0x000388a0
        /*0fb0*/ 	.short	0x0100
        /*0fb2*/ 	.byte	0x08
	.zero		1


	//   ....[16]....
        /*0fb4*/ 	.word	0x00000770
        /*0fb8*/ 	.word	0x000000ff
        /*0fbc*/ 	.word	0x00038898
        /*0fc0*/ 	.short	0x0100
        /*0fc2*/ 	.byte	0x08
	.zero		1


	//   ....[17]....
        /*0fc4*/ 	.word	0x00000780
        /*0fc8*/ 	.word	0x000000ff
        /*0fcc*/ 	.word	0x000388a8
        /*0fd0*/ 	.short	0x0100
        /*0fd2*/ 	.byte	0x08
	.zero		1


	//   ....[18]....
        /*0fd4*/ 	.word	0x000008b0
        /*0fd8*/ 	.word	0x000000ff
        /*0fdc*/ 	.word	0x000388b0
        /*0fe0*/ 	.short	0x0100
        /*0fe2*/ 	.byte	0x08
	.zero		1


	//   ....[19]....
        /*0fe4*/ 	.word	0x000008c0
        /*0fe8*/ 	.word	0x000000ff
        /*0fec*/ 	.word	0x000388c0
        /*0ff0*/ 	.short	0x0100
        /*0ff2*/ 	.byte	0x08
	.zero		1


	//   ....[20]....
        /*0ff4*/ 	.word	0x000008d0
        /*0ff8*/ 	.word	0x000000ff
        /*0ffc*/ 	.word	0x000388b8
        /*1000*/ 	.short	0x0100
        /*1002*/ 	.byte	0x08
	.zero		1


	//   ....[21]....
        /*1004*/ 	.word	0x000008e0
        /*1008*/ 	.word	0x000000ff
        /*100c*/ 	.word	0x000388c8
        /*1010*/ 	.short	0x0100
        /*1012*/ 	.byte	0x08
	.zero		1


	//   ....[22]....
        /*1014*/ 	.word	0x000036d0
        /*1018*/ 	.word	0x00000059
        /*101c*/ 	.word	0x00038890
        /*1020*/ 	.short	0x010a
        /*1022*/ 	.byte	0x3f
	.zero		1


	//   ....[23]....
        /*1024*/ 	.word	0x00007130
        /*1028*/ 	.word	0x00000059
        /*102c*/ 	.word	0x00038890
        /*1030*/ 	.short	0x010a
        /*1032*/ 	.byte	0x3f
	.zero		1


	//   ....[24]....
        /*1034*/ 	.word	0x0000a320
        /*1038*/ 	.word	0x00000059
        /*103c*/ 	.word	0x00038890
        /*1040*/ 	.short	0x010a
        /*1042*/ 	.byte	0x3f
	.zero		1


	//   ....[25]....
        /*1044*/ 	.word	0x0000ab20
        /*1048*/ 	.word	0x0000000b
        /*104c*/ 	.word	0x00000000
        /*1050*/ 	.short	0x0101
        /*1052*/ 	.byte	0x3f
	.zero		1


	//   ....[26]....
        /*1054*/ 	.word	0x0000ab60
        /*1058*/ 	.word	0x00000059
        /*105c*/ 	.word	0x000388b0
        /*1060*/ 	.short	0x010a
        /*1062*/ 	.byte	0x3f
	.zero		1


	//   ....[27]....
        /*1064*/ 	.word	0x0000b2b0
        /*1068*/ 	.word	0x00000059
        /*106c*/ 	.word	0x00000000
        /*1070*/ 	.short	0x0101
        /*1072*/ 	.byte	0x3f
	.zero		1


	//   ....[28]....
        /*1074*/ 	.word	0x0000bb50
        /*1078*/ 	.word	0x00000016
        /*107c*/ 	.word	0x00038800
        /*1080*/ 	.short	0x010a
        /*1082*/ 	.byte	0x3f
	.zero		1


	//   ....[29]....
        /*1084*/ 	.word	0x0000bba0
        /*1088*/ 	.word	0x00000016
        /*108c*/ 	.word	0x00038800
        /*1090*/ 	.short	0x010a
        /*1092*/ 	.byte	0x3f
	.zero		1


	//   ....[30]....
        /*1094*/ 	.word	0x0000d7b0
        /*1098*/ 	.word	0x00000016
        /*109c*/ 	.word	0x00038800
        /*10a0*/ 	.short	0x010a
        /*10a2*/ 	.byte	0x3f
	.zero		1


	//   ....[31]....
        /*10a4*/ 	.word	0x00012080
        /*10a8*/ 	.word	0x00000016
        /*10ac*/ 	.word	0x00038800
        /*10b0*/ 	.short	0x010a
        /*10b2*/ 	.byte	0x3f
	.zero		1


	//   ....[32]....
        /*10b4*/ 	.word	0x00015e00
        /*10b8*/ 	.word	0x00000000
        /*10bc*/ 	.word	0x00038830
        /*10c0*/ 	.short	0x010a
        /*10c2*/ 	.byte	0x3f
	.zero		1


	//   ....[33]....
        /*10c4*/ 	.word	0x00015e40
        /*10c8*/ 	.word	0x00000000
        /*10cc*/ 	.word	0x00038830
        /*10d0*/ 	.short	0x010a
        /*10d2*/ 	.byte	0x3f
	.zero		1


	//   ....[34]....
        /*10d4*/ 	.word	0x00019b50
        /*10d8*/ 	.word	0x00000000
        /*10dc*/ 	.word	0x00000000
        /*10e0*/ 	.short	0x0101
        /*10e2*/ 	.byte	0x3f
	.zero		1


	//   ....[35]....
        /*10e4*/ 	.word	0x0001a740
        /*10e8*/ 	.word	0x0000000a
        /*10ec*/ 	.word	0x00038830
        /*10f0*/ 	.short	0x010a
        /*10f2*/ 	.byte	0x3f
	.zero		1


	//   ....[36]....
        /*10f4*/ 	.word	0x0001a7d0
        /*10f8*/ 	.word	0x0000000a
        /*10fc*/ 	.word	0x00038830
        /*1100*/ 	.short	0x010a
        /*1102*/ 	.byte	0x3f
	.zero		1


	//   ....[37]....
        /*1104*/ 	.word	0x0001ded0
        /*1108*/ 	.word	0x00000006
        /*110c*/ 	.word	0x00038850
        /*1110*/ 	.short	0x010a
        /*1112*/ 	.byte	0x3f
	.zero		1


	//   ....[38]....
        /*1114*/ 	.word	0x0001df20
        /*1118*/ 	.word	0x00000006
        /*111c*/ 	.word	0x00038850
        /*1120*/ 	.short	0x010a
        /*1122*/ 	.byte	0x3f
	.zero		1


	//   ....[39]....
        /*1124*/ 	.word	0x0001f0f0
        /*1128*/ 	.word	0x0000000a
        /*112c*/ 	.word	0x00000000
        /*1130*/ 	.short	0x0101
        /*1132*/ 	.byte	0x3f
	.zero		1


	//   ....[40]....
        /*1134*/ 	.word	0x0001f4b0
        /*1138*/ 	.word	0x00000006
        /*113c*/ 	.word	0x00000000
        /*1140*/ 	.short	0x0101
        /*1142*/ 	.byte	0x3f
	.zero		1


	//   ....[41]....
        /*1144*/ 	.word	0x0001f720
        /*1148*/ 	.word	0x00000003
        /*114c*/ 	.word	0x00038830
        /*1150*/ 	.short	0x010a
        /*1152*/ 	.byte	0x3f
	.zero		1


	//   ....[42]....
        /*1154*/ 	.word	0x0001f7b0
        /*1158*/ 	.word	0x00000003
        /*115c*/ 	.word	0x00038830
        /*1160*/ 	.short	0x010a
        /*1162*/ 	.byte	0x3f
	.zero		1


	//   ....[43]....
        /*1164*/ 	.word	0x00022ec0
        /*1168*/ 	.word	0x00000006
        /*116c*/ 	.word	0x00038850
        /*1170*/ 	.short	0x010a
        /*1172*/ 	.byte	0x3f
	.zero		1


	//   ....[44]....
        /*1174*/ 	.word	0x00022f10
        /*1178*/ 	.word	0x00000006
        /*117c*/ 	.word	0x00038850
        /*1180*/ 	.short	0x010a
        /*1182*/ 	.byte	0x3f
	.zero		1


	//   ....[45]....
        /*1184*/ 	.word	0x00023a20
        /*1188*/ 	.word	0x000000a4
        /*118c*/ 	.word	0x00000000
        /*1190*/ 	.short	0x0101
        /*1192*/ 	.byte	0x3f
	.zero		1


	//   ....[46]....
        /*1194*/ 	.word	0x00023e30
        /*1198*/ 	.word	0x00000006
        /*119c*/ 	.word	0x00000000
        /*11a0*/ 	.short	0x0101
        /*11a2*/ 	.byte	0x3f
	.zero		1


	//   ....[47]....
        /*11a4*/ 	.word	0x000247d0
        /*11a8*/ 	.word	0x00000008
        /*11ac*/ 	.word	0x00038850
        /*11b0*/ 	.short	0x010a
        /*11b2*/ 	.byte	0x3f
	.zero		1


	//   ....[48]....
        /*11b4*/ 	.word	0x00024870
        /*11b8*/ 	.word	0x00000008
        /*11bc*/ 	.word	0x00038850
        /*11c0*/ 	.short	0x010a
        /*11c2*/ 	.byte	0x3f
	.zero		1


	//   ....[49]....
        /*11c4*/ 	.word	0x00025530
        /*11c8*/ 	.word	0x00000004
        /*11cc*/ 	.word	0x00000000
        /*11d0*/ 	.short	0x0101
        /*11d2*/ 	.byte	0x3f
	.zero		1


	//   ....[50]....
        /*11d4*/ 	.word	0x00027140
        /*11d8*/ 	.word	0x00000000
        /*11dc*/ 	.word	0x00000000
        /*11e0*/ 	.short	0x0101
        /*11e2*/ 	.byte	0x3f
	.zero		1


	//   ....[51]....
        /*11e4*/ 	.word	0x00029b90
        /*11e8*/ 	.word	0x00000016
        /*11ec*/ 	.word	0x00038820
        /*11f0*/ 	.short	0x010a
        /*11f2*/ 	.byte	0x3f
	.zero		1


	//   ....[52]....
        /*11f4*/ 	.word	0x00029c20
        /*11f8*/ 	.word	0x0000000b
        /*11fc*/ 	.word	0x000388a0
        /*1200*/ 	.short	0x010a
        /*1202*/ 	.byte	0x3f
	.zero		1


	//   ....[53]....
        /*1204*/ 	.word	0x0002a170
        /*1208*/ 	.word	0x0000000b
        /*120c*/ 	.word	0x000388c0
        /*1210*/ 	.short	0x010a
        /*1212*/ 	.byte	0x3f
	.zero		1


	//   ....[54]....
        /*1214*/ 	.word	0x0002a770
        /*1218*/ 	.word	0x0000000a
        /*121c*/ 	.word	0x000388a0
        /*1220*/ 	.short	0x010a
        /*1222*/ 	.byte	0x3f
	.zero		1


	//   ....[55]....
        /*1224*/ 	.word	0x0002acb0
        /*1228*/ 	.word	0x0000000a
        /*122c*/ 	.word	0x000388c0
        /*1230*/ 	.short	0x010a
        /*1232*/ 	.byte	0x3f
	.zero		1


	//   ....[56]....
        /*1234*/ 	.word	0x0002bde0
        /*1238*/ 	.word	0x00000005
        /*123c*/ 	.word	0x00038840
        /*1240*/ 	.short	0x010a
        /*1242*/ 	.byte	0x3f
	.zero		1


	//   ....[57]....
        /*1244*/ 	.word	0x0002c410
        /*1248*/ 	.word	0x00000005
        /*124c*/ 	.word	0x00038830
        /*1250*/ 	.short	0x0107
        /*1252*/ 	.byte	0x3f
	.zero		1


	//   ....[58]....
        /*1254*/ 	.word	0x0002c4f0
        /*1258*/ 	.word	0x00000005
        /*125c*/ 	.word	0x00038830
        /*1260*/ 	.short	0x0101
        /*1262*/ 	.byte	0x3f
	.zero		1


	//   ....[59]....
        /*1264*/ 	.word	0x0002d140
        /*1268*/ 	.word	0x00000016
        /*126c*/ 	.word	0x00038800
        /*1270*/ 	.short	0x0107
        /*1272*/ 	.byte	0x3f
	.zero		1


	//   ....[60]....
        /*1274*/ 	.word	0x0002d240
        /*1278*/ 	.word	0x00000016
        /*127c*/ 	.word	0x00038800
        /*1280*/ 	.short	0x0101
        /*1282*/ 	.byte	0x3f
	.zero		1


	//   ....[61]....
        /*1284*/ 	.word	0x0002d260
        /*1288*/ 	.word	0x00000016
        /*128c*/ 	.word	0x00038820
        /*1290*/ 	.short	0x010a
        /*1292*/ 	.byte	0x3f
	.zero		1


	//   ....[62]....
        /*1294*/ 	.word	0x0002d680
        /*1298*/ 	.word	0x00000006
        /*129c*/ 	.word	0x00038840
        /*12a0*/ 	.short	0x010a
        /*12a2*/ 	.byte	0x3f
	.zero		1


	//   ....[63]....
        /*12a4*/ 	.word	0x0002dc20
        /*12a8*/ 	.word	0x00000006
        /*12ac*/ 	.word	0x00038830
        /*12b0*/ 	.short	0x0107
        /*12b2*/ 	.byte	0x3f
	.zero		1


	//   ....[64]....
        /*12b4*/ 	.word	0x0002dce0
        /*12b8*/ 	.word	0x00000006
        /*12bc*/ 	.word	0x00038830
        /*12c0*/ 	.short	0x0101
        /*12c2*/ 	.byte	0x3f
	.zero		1


	//   ....[65]....
        /*12c4*/ 	.word	0x0002dd40
        /*12c8*/ 	.word	0x00000006
        /*12cc*/ 	.word	0x00038860
        /*12d0*/ 	.short	0x010a
        /*12d2*/ 	.byte	0x3f
	.zero		1


	//   ....[66]....
        /*12d4*/ 	.word	0x0002e250
        /*12d8*/ 	.word	0x00000006
        /*12dc*/ 	.word	0x00038850
        /*12e0*/ 	.short	0x0107
        /*12e2*/ 	.byte	0x3f
	.zero		1


	//   ....[67]....
        /*12e4*/ 	.word	0x0002e430
        /*12e8*/ 	.word	0x00000006
        /*12ec*/ 	.word	0x00038850
        /*12f0*/ 	.short	0x0101
        /*12f2*/ 	.byte	0x3f
	.zero		1


	//   ....[68]....
        /*12f4*/ 	.word	0x0002e650
        /*12f8*/ 	.word	0x00000004
        /*12fc*/ 	.word	0x00038860
        /*1300*/ 	.short	0x010a
        /*1302*/ 	.byte	0x3f
	.zero		1


	//   ....[69]....
        /*1304*/ 	.word	0x0002ebc0
        /*1308*/ 	.word	0x00000004
        /*130c*/ 	.word	0x00038850
        /*1310*/ 	.short	0x0107
        /*1312*/ 	.byte	0x3f
	.zero		1


	//   ....[70]....
        /*1314*/ 	.word	0x0002ec80
        /*1318*/ 	.word	0x00000004
        /*131c*/ 	.word	0x00038850
        /*1320*/ 	.short	0x0101
        /*1322*/ 	.byte	0x3f
	.zero		1


	//   ....[71]....
        /*1324*/ 	.word	0x0002f9e0
        /*1328*/ 	.word	0x00000005
        /*132c*/ 	.word	0x00038820
        /*1330*/ 	.short	0x010a
        /*1332*/ 	.byte	0x3f
	.zero		1


	//   ....[72]....
        /*1334*/ 	.word	0x0002fb50
        /*1338*/ 	.word	0x00000003
        /*133c*/ 	.word	0x00038840
        /*1340*/ 	.short	0x010a
        /*1342*/ 	.byte	0x3f
	.zero		1


	//   ....[73]....
        /*1344*/ 	.word	0x0002fbf0
        /*1348*/ 	.word	0x0000001b
        /*134c*/ 	.word	0x00038840
        /*1350*/ 	.short	0x010a
        /*1352*/ 	.byte	0x3f
	.zero		1


	//   ....[74]....
        /*1354*/ 	.word	0x0002fc30
        /*1358*/ 	.word	0x00000003
        /*135c*/ 	.word	0x00038860
        /*1360*/ 	.short	0x010a
        /*1362*/ 	.byte	0x3f
	.zero		1


	//   ....[75]....
        /*1364*/ 	.word	0x0002fc70
        /*1368*/ 	.word	0x0000001b
        /*136c*/ 	.word	0x00038860
        /*1370*/ 	.short	0x010a
        /*1372*/ 	.byte	0x3f
	.zero		1


	//   ....[76]....
        /*1374*/ 	.word	0x0002fcd0
        /*1378*/ 	.word	0x00000059
        /*137c*/ 	.word	0x00038890
        /*1380*/ 	.short	0x010a
        /*1382*/ 	.byte	0x3f
	.zero		1


	//   ....[77]....
        /*1384*/ 	.word	0x000300b0
        /*1388*/ 	.word	0x00000059
        /*138c*/ 	.word	0x00038890
        /*1390*/ 	.short	0x010a
        /*1392*/ 	.byte	0x3f
	.zero		1


	//   ....[78]....
        /*1394*/ 	.word	0x00030490
        /*1398*/ 	.word	0x00000059
        /*139c*/ 	.word	0x00038890
        /*13a0*/ 	.short	0x010a
        /*13a2*/ 	.byte	0x3f
	.zero		1


	//   ....[79]....
        /*13a4*/ 	.word	0x00030870
        /*13a8*/ 	.word	0x00000059
        /*13ac*/ 	.word	0x000388b0
        /*13b0*/ 	.short	0x010a
        /*13b2*/ 	.byte	0x3f
	.zero		1


	//   ....[80]....
        /*13b4*/ 	.word	0x00030fc0
        /*13b8*/ 	.word	0x00000016
        /*13bc*/ 	.word	0x00038800
        /*13c0*/ 	.short	0x010a
        /*13c2*/ 	.byte	0x3f
	.zero		1


	//   ....[81]....
        /*13c4*/ 	.word	0x00031720
        /*13c8*/ 	.word	0x00000016
        /*13cc*/ 	.word	0x00038800
        /*13d0*/ 	.short	0x010a
        /*13d2*/ 	.byte	0x3f
	.zero		1


	//   ....[82]....
        /*13d4*/ 	.word	0x00031770
        /*13d8*/ 	.word	0x00000000
        /*13dc*/ 	.word	0x00038830
        /*13e0*/ 	.short	0x010a
        /*13e2*/ 	.byte	0x3f
	.zero		1


	//   ....[83]....
        /*13e4*/ 	.word	0x000317c0
        /*13e8*/ 	.word	0x0000000a
        /*13ec*/ 	.word	0x00038830
        /*13f0*/ 	.short	0x010a
        /*13f2*/ 	.byte	0x3f
	.zero		1


	//   ....[84]....
        /*13f4*/ 	.word	0x00031810
        /*13f8*/ 	.word	0x00000006
        /*13fc*/ 	.word	0x00038850
        /*1400*/ 	.short	0x010a
        /*1402*/ 	.byte	0x3f
	.zero		1


	//   ....[85]....
        /*1404*/ 	.word	0x00031860
        /*1408*/ 	.word	0x00000003
        /*140c*/ 	.word	0x00038830
        /*1410*/ 	.short	0x010a
        /*1412*/ 	.byte	0x3f
	.zero		1


	//   ....[86]....
        /*1414*/ 	.word	0x000318b0
        /*1418*/ 	.word	0x00000006
        /*141c*/ 	.word	0x00038850
        /*1420*/ 	.short	0x010a
        /*1422*/ 	.byte	0x3f
	.zero		1


	//   ....[87]....
        /*1424*/ 	.word	0x00031900
        /*1428*/ 	.word	0x00000008
        /*142c*/ 	.word	0x00038850
        /*1430*/ 	.short	0x010a
        /*1432*/ 	.byte	0x3f
	.zero		1


	//   ....[88]....
        /*1434*/ 	.word	0x00031aa0
        /*1438*/ 	.word	0x00000016
        /*143c*/ 	.word	0x00038820
        /*1440*/ 	.short	0x010a
        /*1442*/ 	.byte	0x3f
	.zero		1


	//   ....[89]....
        /*1444*/ 	.word	0x00031af0
        /*1448*/ 	.word	0x0000000b
        /*144c*/ 	.word	0x000388a0
        /*1450*/ 	.short	0x010a
        /*1452*/ 	.byte	0x3f
	.zero		1


	//   ....[90]....
        /*1454*/ 	.word	0x00031b40
        /*1458*/ 	.word	0x0000000b
        /*145c*/ 	.word	0x000388c0
        /*1460*/ 	.short	0x010a
        /*1462*/ 	.byte	0x3f
	.zero		1


	//   ....[91]....
        /*1464*/ 	.word	0x00031b90
        /*1468*/ 	.word	0x0000000a
        /*146c*/ 	.word	0x000388a0
        /*1470*/ 	.short	0x010a
        /*1472*/ 	.byte	0x3f
	.zero		1


	//   ....[92]....
        /*1474*/ 	.word	0x00031be0
        /*1478*/ 	.word	0x0000000a
        /*147c*/ 	.word	0x000388c0
        /*1480*/ 	.short	0x010a
        /*1482*/ 	.byte	0x3f
	.zero		1


	//   ....[93]....
        /*1484*/ 	.word	0x00031d00
        /*1488*/ 	.word	0x00000005
        /*148c*/ 	.word	0x00038840
        /*1490*/ 	.short	0x010a
        /*1492*/ 	.byte	0x3f
	.zero		1


	//   ....[94]....
        /*1494*/ 	.word	0x00033060
        /*1498*/ 	.word	0x00000016
        /*149c*/ 	.word	0x00038820
        /*14a0*/ 	.short	0x010a
        /*14a2*/ 	.byte	0x3f
	.zero		1


	//   ....[95]....
        /*14a4*/ 	.word	0x000330b0
        /*14a8*/ 	.word	0x00000006
        /*14ac*/ 	.word	0x00038840
        /*14b0*/ 	.short	0x010a
        /*14b2*/ 	.byte	0x3f
	.zero		1


	//   ....[96]....
        /*14b4*/ 	.word	0x00033850
        /*14b8*/ 	.word	0x00000006
        /*14bc*/ 	.word	0x00038860
        /*14c0*/ 	.short	0x010a
        /*14c2*/ 	.byte	0x3f
	.zero		1


	//   ....[97]....
        /*14c4*/ 	.word	0x00034020
        /*14c8*/ 	.word	0x00000004
        /*14cc*/ 	.word	0x00038860
        /*14d0*/ 	.short	0x010a
        /*14d2*/ 	.byte	0x3f
	.zero		1


	//   ....[98]....
        /*14d4*/ 	.word	0x00035170
        /*14d8*/ 	.word	0x00000005
        /*14dc*/ 	.word	0x00038820
        /*14e0*/ 	.short	0x010a
        /*14e2*/ 	.byte	0x3f
	.zero		1


	//   ....[99]....
        /*14e4*/ 	.word	0x00035310
        /*14e8*/ 	.word	0x00000003
        /*14ec*/ 	.word	0x00038840
        /*14f0*/ 	.short	0x010a
        /*14f2*/ 	.byte	0x3f
	.zero		1


	//   ....[100]....
        /*14f4*/ 	.word	0x00035360
        /*14f8*/ 	.word	0x0000001b
        /*14fc*/ 	.word	0x00038840
        /*1500*/ 	.short	0x010a
        /*1502*/ 	.byte	0x3f
	.zero		1


	//   ....[101]....
        /*1504*/ 	.word	0x000353b0
        /*1508*/ 	.word	0x00000003
        /*150c*/ 	.word	0x00038860
        /*1510*/ 	.short	0x010a
        /*1512*/ 	.byte	0x3f
	.zero		1


	//----- nvinfo : EIATTR_NUM_MBARRIERS
	.align		4
.L_565:
        /*1514*/ 	.byte	0x03, 0x38
        /*1516*/ 	.short	0x0016


	//----- nvinfo : EIATTR_EXIT_INSTR_OFFSETS
	.align		4
        /*1518*/ 	.byte	0x04, 0x1c
        /*151a*/ 	.short	(.L_567 - .L_566)


	//   ....[0]....
.L_566:
        /*151c*/ 	.word	0x0002fcc0


	//----- nvinfo : EIATTR_MAX_THREADS
	.align		4
.L_567:
        /*1520*/ 	.byte	0x04, 0x05
        /*1522*/ 	.short	(.L_569 - .L_568)
.L_568:
        /*1524*/ 	.word	0x00000180
        /*1528*/ 	.word	0x00000001
        /*152c*/ 	.word	0x00000001


	//----- nvinfo : EIATTR_CRS_STACK_SIZE
	.align		4
.L_569:
        /*1530*/ 	.byte	0x04, 0x1e
        /*1532*/ 	.short	(.L_571 - .L_570)
.L_570:
        /*1534*/ 	.word	0x00000000


	//----- nvinfo : EIATTR_CBANK_PARAM_SIZE
	.align		4
.L_571:
        /*1538*/ 	.byte	0x03, 0x19
        /*153a*/ 	.short	0x0af0


	//----- nvinfo : EIATTR_PARAM_CBANK
	.align		4
        /*153c*/ 	.byte	0x04, 0x0a
        /*153e*/ 	.short	(.L_573 - .L_572)
	.align		4
.L_572:
        /*1540*/ 	.word	index@(.nv.constant0._ZN7cutlass13device_kernelIN5flash11enable_sm90INS1_16FlashAttnFwdSm90INS1_25CollectiveMainloopFwdSm90ILi2EN4cute5tupleIJNS5_1CILi1EEES8_S8_EEENS6_IJNS7_ILi128EEENS7_ILi80EEENS7_ILi256EEEEEELi256ENS_10bfloat16_tEfNS_4arch4Sm90ELb1ELb0ELb0ELb1ELb1ELb1ELb0ELb1ELb1ELb1ELb0ELb0EEENS1_21CollectiveEpilogueFwdINS6_IJSA_SC_SB_EEES9_SE_SG_Li256ELb1ELb1ELb0ELb0EEENS1_36VarlenDynamicPersistentTileSchedulerILi128ELi80ELi256ELi128ELb0ELb1ELb1ELb1ELb1ELb1EEEEEEEEEvNT_6ParamsE)
        /*1544*/ 	.short	0x0210
        /*1546*/ 	.short	0x0af0


	//----- nvinfo : EIATTR_SW_WAR
	.align		4
.L_573:
        /*1548*/ 	.byte	0x04, 0x36
        /*154a*/ 	.short	(.L_575 - .L_574)
.L_574:
        /*154c*/ 	.word	0x00000008
.L_575:


//--------------------- .nv.info._ZN7cutlass13device_kernelIN5flash11enable_sm90INS1_16FlashAttnFwdSm90INS1_25CollectiveMainloopFwdSm90ILi2EN4cute5tupleIJNS5_1CILi1EEES8_S8_EEENS6_IJNS7_ILi128EEENS7_ILi96EEENS7_ILi192EEEEEELi192ENS_10bfloat16_tEfNS_4arch4Sm90ELb0ELb0ELb0ELb0ELb1ELb0ELb0ELb1ELb1ELb1ELb0ELb0EEENS1_21CollectiveEpilogueFwdINS6_IJSA_SC_SB_EEES9_SE_SG_Li256ELb0ELb1ELb0ELb0EEENS1_29StaticPersistentTileSchedulerILb0EEEEEEEEEvNT_6ParamsE --------------------------
	.section	.nv.info._ZN7cutlass13device_kernelIN5flash11enable_sm90INS1_16FlashAttnFwdSm90INS1_25CollectiveMainloopFwdSm90ILi2EN4cute5tupleIJNS5_1CILi1EEES8_S8_EEENS6_IJNS7_ILi128EEENS7_ILi96EEENS7_ILi192EEEEEELi192ENS_10bfloat16_tEfNS_4arch4Sm90ELb0ELb0ELb0ELb0ELb1ELb0ELb0ELb1ELb1ELb1ELb0ELb0EEENS1_21CollectiveEpilogueFwdINS6_IJSA_SC_SB_EEES9_SE_SG_Li256ELb0ELb1ELb0ELb0EEENS1_29StaticPersistentTileSchedulerILb0EEEEEEEEEvNT_6ParamsE,"",@"SHT_CUDA_INFO"
	.sectionflags	@""
	.align	4


	//----- nvinfo : EIATTR_CUDA_API_VERSION
	.align		4
        /*0000*/ 	.byte	0x04, 0x37
        /*0002*/ 	.short	(.L_577 - .L_576)
.L_576:
        /*0004*/ 	.word	0x00000082


	//----- nvinfo : EIATTR_KPARAM_INFO
	.align		4
.L_577:
        /*0008*/ 	.byte	0x04, 0x17
        /*000a*/ 	.short	(.L_579 - .L_578)
.L_578:
        /*000c*/ 	.word	0x00000000
        /*0010*/ 	.short	0x0000
        /*0012*/ 	.short	0x0070
        /*0014*/ 	.byte	0x00, 0xf0, 0x01, 0x28


	//----- nvinfo : EIATTR_SPARSE_MMA_MASK
	.align		4
.L_579:
        /*0018*/ 	.byte	0x03, 0x50
        /*001a*/ 	.short	0x0000


	//----- nvinfo : EIATTR_MAXREG_COUNT
	.align		4
        /*001c*/ 	.byte	0x03, 0x1b
        /*001e*/ 	.short	0x00a8


	//----- nvinfo : EIATTR_NUM_BARRIERS
	.align		4
        /*0020*/ 	.byte	0x02, 0x4c
        /*0022*/ 	.byte	0x09
	.zero		1


	//----- nvinfo : EIATTR_EXTERNS
	.align		4
        /*0024*/ 	.byte	0x04, 0x0f
        /*0026*/ 	.short	(.L_581 - .L_580)


	//   ....[0]....
	.align		4
.L_580:
        /*0028*/ 	.word	index@(__assertfail)


	//----- nvinfo : EIATTR_ANNOTATIONS
	.align		4
.L_581:
        /*002c*/ 	.byte	0x04, 0x55
        /*002e*/ 	.short	(.L_583 - .L_582)


	//   ....[0]....
.L_582:
        /*0030*/ 	.word	0x00000001
        /*0034*/ 	.byte	0xa0, 0x08, 0x00, 0x00, 0x01, 0x00, 0x00, 0x00, 0x50, 0x09, 0x00, 0x00, 0x01, 0x00, 0x00, 0x00
        /*0044*/ 	.byte	0x00, 0x7e, 0x00, 0x00, 0x01, 0x00, 0x00, 0x00, 0x90, 0x7e, 0x00, 0x00, 0x01, 0x00, 0x00, 0x00
        /*0054*/ 	.byte	0x90, 0x9b, 0x00, 0x00, 0x01, 0x00, 0x00, 0x00, 0xc0, 0xb2, 0x00, 0x00, 0x01, 0x00, 0x00, 0x00
        /*0064*/ 	.byte	0x70, 0xb3, 0x00, 0x00, 0x01, 0x00, 0x00, 0x00, 0xf0, 0xb4, 0x00, 0x00


	//----- nvinfo : EIATTR_MERCURY_ISA_VERSION
	.align		4
.L_583:
        /*0070*/ 	.byte	0x03, 0x5f
        /*0072*/ 	.short	0x0101


	//----- nvinfo : EIATTR_INT_WARP_WIDE_INSTR_OFFSETS
	.align		4
        /*0074*/ 	.byte	0x04, 0x31
        /*0076*/ 	.short	(.L_585 - .L_584)


	//   ....[0]....
.L_584:
        /*0078*/ 	.word	0x000000c0


	//   ....[1]....
        /*007c*/ 	.word	0x000000d0


	//   ....[2]....
        /*0080*/ 	.word	0x00000170


	//----- nvinfo : EIATTR_COOP_GROUP_MASK_REGIDS
	.align		4
.L_585:
        /*0084*/ 	.byte	0x04, 0x29
        /*0086*/ 	.short	(.L_587 - .L_586)


	//   ....[0]....
.L_586:
        /*0088*/ 	.word	0xffffffff


	//   ....[1]....
        /*008c*/ 	.word	0xffffffff


	//   ....[2]....
        /*0090*/ 	.word	0xffffffff


	//   ....[3]....
        /*0094*/ 	.word	0xffffffff


	//   ....[4]....
        /*0098*/ 	.word	0xffffffff


	//   ....[5]....
        /*009c*/ 	.word	0xffffffff


	//   ....[6]....
        /*00a0*/ 	.word	0xffffffff


	//   ....[7]....
        /*00a4*/ 	.word	0xffffffff


	//   ....[8]....
        /*00a8*/ 	.word	0xffffffff


	//   ....[9]....
        /*00ac*/ 	.word	0xffffffff


	//   ....[10]....
        /*00b0*/ 	.word	0xffffffff


	//   ....[11]....
        /*00b4*/ 	.word	0xffffffff


	//   ....[12]....
        /*00b8*/ 	.word	0xffffffff


	//   ....[13]....
        /*00bc*/ 	.word	0xffffffff


	//   ....[14]....
        /*00c0*/ 	.word	0xffffffff


	//   ....[15]....
        /*00c4*/ 	.word	0xffffffff


	//   ....[16]....
        /*00c8*/ 	.word	0xffffffff


	//   ....[17]....
        /*00cc*/ 	.word	0xffffffff


	//   ....[18]....
        /*00d0*/ 	.word	0xffffffff


	//   ....[19]....
        /*00d4*/ 	.word	0xffffffff


	//   ....[20]....
        /*00d8*/ 	.word	0xffffffff


	//   ....[21]....
        /*00dc*/ 	.word	0xffffffff


	//   ....[22]....
        /*00e0*/ 	.word	0xffffffff


	//   ....[23]....
        /*00e4*/ 	.word	0xffffffff


	//   ....[24]....
        /*00e8*/ 	.word	0xffffffff


	//   ....[25]....
        /*00ec*/ 	.word	0xffffffff


	//   ....[26]....
        /*00f0*/ 	.word	0xffffffff


	//   ....[27]....
        /*00f4*/ 	.word	0xffffffff


	//   ....[28]....
        /*00f8*/ 	.word	0xffffffff


	//   ....[29]....
        /*00fc*/ 	.word	0xffffffff


	//   ....[30]....
        /*0100*/ 	.word	0xffffffff


	//   ....[31]....
        /*0104*/ 	.word	0xffffffff


	//   ....[32]....
        /*0108*/ 	.word	0xffffffff


	//   ....[33]....
        /*010c*/ 	.word	0xffffffff


	//   ....[34]....
        /*0110*/ 	.word	0xffffffff


	//   ....[35]....
        /*0114*/ 	.word	0xffffffff


	//   ....[36]....
        /*0118*/ 	.word	0xffffffff


	//   ....[37]....
        /*011c*/ 	.word	0xffffffff


	//   ....[38]....
        /*0120*/ 	.word	0xffffffff


	//   ....[39]....
        /*0124*/ 	.word	0xffffffff


	//   ....[40]....
        /*0128*/ 	.word	0xffffffff


	//   ....[41]....
        /*012c*/ 	.word	0xffffffff


	//   ....[42]....
        /*0130*/ 	.word	0xffffffff


	//   ....[43]....
        /*0134*/ 	.word	0xffffffff


	//   ....[44]....
        /*0138*/ 	.word	0xffffffff


	//   ....[45]....
        /*013c*/ 	.word	0xffffffff


	//   ....[46]....
        /*0140*/ 	.word	0xffffffff


	//   ....[47]....
        /*0144*/ 	.word	0xffffffff


	//   ....[48]....
        /*0148*/ 	.word	0xffffffff


	//   ....[49]....
        /*014c*/ 	.word	0xffffffff


	//   ....[50]....
        /*0150*/ 	.word	0xffffffff


	//   ....[51]....
        /*0154*/ 	.word	0xffffffff


	//   ....[52]....
        /*0158*/ 	.word	0xffffffff


	//   ....[53]....
        /*015c*/ 	.word	0xffffffff


	//   ....[54]....
        /*0160*/ 	.word	0xffffffff


	//   ....[55]....
        /*0164*/ 	.word	0xffffffff


	//   ....[56]....
        /*0168*/ 	.word	0xffffffff


	//   ....[57]....
        /*016c*/ 	.word	0xffffffff


	//   ....[58]....
        /*0170*/ 	.word	0xffffffff


	//   ....[59]....
        /*0174*/ 	.word	0xffffffff


	//   ....[60]....
        /*0178*/ 	.word	0xffffffff


	//   ....[61]....
        /*017c*/ 	.word	0xffffffff


	//   ....[62]....
        /*0180*/ 	.word	0xffffffff


	//   ....[63]....
        /*0184*/ 	.word	0xffffffff


	//   ....[64]....
        /*0188*/ 	.word	0xffffffff


	//   ....[65]....
        /*018c*/ 	.word	0xffffffff


	//   ....[66]....
        /*0190*/ 	.word	0xffffffff


	//   ....[67]....
        /*0194*/ 	.word	0xffffffff


	//   ....[68]....
        /*0198*/ 	.word	0xffffffff


	//   ....[69]....
        /*019c*/ 	.word	0xffffffff


	//   ....[70]....
        /*01a0*/ 	.word	0xffffffff


	//   ....[71]....
        /*01a4*/ 	.word	0xffffffff


	//   ....[72]....
        /*01a8*/ 	.word	0xffffffff


	//   ....[73]....
        /*01ac*/ 	.word	0xffffffff


	//   ....[74]....
        /*01b0*/ 	.word	0xffffffff


	//   ....[75]....
        /*01b4*/ 	.word	0xffffffff


	//   ....[76]....
        /*01b8*/ 	.word	0xffffffff


	//   ....[77]....
        /*01bc*/ 	.word	0xffffffff


	//   ....[78]....
        /*01c0*/ 	.word	0xffffffff


	//   ....[79]....
        /*01c4*/ 	.word	0xffffffff


	//   ....[80]....
        /*01c8*/ 	.word	0xffffffff


	//   ....[81]....
        /*01cc*/ 	.word	0xffffffff


	//   ....[82]....
        /*01d0*/ 	.word	0xffffffff


	//   ....[83]....
        /*01d4*/ 	.word	0xffffffff


	//   ....[84]....
        /*01d8*/ 	.word	0xffffffff


	//   ....[85]....
        /*01dc*/ 	.word	0xffffffff


	//   ....[86]....
        /*01e0*/ 	.word	0xffffffff


	//   ....[87]....
        /*01e4*/ 	.word	0xffffffff


	//   ....[88]....
        /*01e8*/ 	.word	0xffffffff


	//   ....[89]....
        /*01ec*/ 	.word	0xffffffff


	//   ....[90]....
        /*01f0*/ 	.word	0xffffffff


	//   ....[91]....
        /*01f4*/ 	.word	0xffffffff


	//   ....[92]....
        /*01f8*/ 	.word	0xffffffff


	//   ....[93]....
        /*01fc*/ 	.word	0xffffffff


	//   ....[94]....
        /*0200*/ 	.word	0xffffffff


	//   ....[95]....
        /*0204*/ 	.word	0xffffffff


	//   ....[96]....
        /*0208*/ 	.word	0x0500000f


	//   ....[97]....
        /*020c*/ 	.word	0x0500000f


	//   ....[98]....
        /*0210*/ 	.word	0x0500000f


	//   ....[99]....
        /*0214*/ 	.word	0x0500000f


	//   ....[100]....
        /*0218*/ 	.word	0x0500000f


	//   ....[101]....
        /*021c*/ 	.word	0x0500000f


	//   ....[102]....
        /*0220*/ 	.word	0x0500000f


	//   ....[103]....
        /*0224*/ 	.word	0x0500000f


	//   ....[104]....
        /*0228*/ 	.word	0x0500000f


	//   ....[105]....
        /*022c*/ 	.word	0x0500000f


	//   ....[106]....
        /*0230*/ 	.word	0x0500000f


	//   ....[107]....
        /*0234*/ 	.word	0x0500000f


	//   ....[108]....
        /*0238*/ 	.word	0x0500000f


	//   ....[109]....
        /*023c*/ 	.word	0x0500000f


	//   ....[110]....
        /*0240*/ 	.word	0x0500000f


	//   ....[111]....
        /*0244*/ 	.word	0x0500000f


	//   ....[112]....
        /*0248*/ 	.word	0x0500000f


	//   ....[113]....
        /*024c*/ 	.word	0x0500000f


	//   ....[114]....
        /*0250*/ 	.word	0x0500000f


	//   ....[115]....
        /*0254*/ 	.word	0x0500000f


	//   ....[116]....
        /*0258*/ 	.word	0x0500000f


	//   ....[117]....
        /*025c*/ 	.word	0x0500000f


	//   ....[118]....
        /*0260*/ 	.word	0x0500000f


	//   ....[119]....
        /*0264*/ 	.word	0x0500000f


	//   ....[120]....
        /*0268*/ 	.word	0x0500000f


	//   ....[121]....
        /*026c*/ 	.word	0x0500000f


	//   ....[122]....
        /*0270*/ 	.word	0x0500000f


	//   ....[123]....
        /*0274*/ 	.word	0x0500000f


	//   ....[124]....
        /*0278*/ 	.word	0x0500000f


	//   ....[125]....
        /*027c*/ 	.word	0x0500000f


	//   ....[126]....
        /*0280*/ 	.word	0x0500000f


	//   ....[127]....
        /*0284*/ 	.word	0x0500000f


	//   ....[128]....
        /*0288*/ 	.word	0x0500000f


	//   ....[129]....
        /*028c*/ 	.word	0x0500000f


	//   ....[130]....
        /*0290*/ 	.word	0x0500000f


	//   ....[131]....
        /*0294*/ 	.word	0x0500000f


	//   ....[132]....
        /*0298*/ 	.word	0x0500000f


	//   ....[133]....
        /*029c*/ 	.word	0x0500000f


	//   ....[134]....
        /*02a0*/ 	.word	0x0500000f


	//   ....[135]....
        /*02a4*/ 	.word	0x0500000f


	//   ....[136]....
        /*02a8*/ 	.word	0x0500000f


	//   ....[137]....
        /*02ac*/ 	.word	0x0500000f


	//   ....[138]....
        /*02b0*/ 	.word	0x0500000f


	//   ....[139]....
        /*02b4*/ 	.word	0x0500000f


	//   ....[140]....
        /*02b8*/ 	.word	0x0500000f


	//   ....[141]....
        /*02bc*/ 	.word	0x0500000f


	//   ....[142]....
        /*02c0*/ 	.word	0x0500000f


	//   ....[143]....
        /*02c4*/ 	.word	0x0500000f


	//   ....[144]....
        /*02c8*/ 	.word	0x0500000f


	//   ....[145]....
        /*02cc*/ 	.word	0x0500000f


	//   ....[146]....
        /*02d0*/ 	.word	0x0500000f


	//   ....[147]....
        /*02d4*/ 	.word	0x0500000f


	//   ....[148]....
        /*02d8*/ 	.word	0x0500000f


	//   ....[149]....
        /*02dc*/ 	.word	0x0500000f


	//   ....[150]....
        /*02e0*/ 	.word	0x0500000f


	//   ....[151]....
        /*02e4*/ 	.word	0x0500000f


	//   ....[152]....
        /*02e8*/ 	.word	0x0500000f


	//   ....[153]....
        /*02ec*/ 	.word	0x0500000f


	//   ....[154]....
        /*02f0*/ 	.word	0x0500000f


	//   ....[155]....
        /*02f4*/ 	.word	0x0500000f


	//   ....[156]....
        /*02f8*/ 	.word	0x0500000f


	//   ....[157]....
        /*02fc*/ 	.word	0x0500000f


	//   ....[158]....
        /*0300*/ 	.word	0x0500000f


	//   ....[159]....
        /*0304*/ 	.word	0x0500000f


	//   ....[160]....
        /*0308*/ 	.word	0x0500000f


	//   ....[161]....
        /*030c*/ 	.word	0x0500000f


	//----- nvinfo : EIATTR_COOP_GROUP_INSTR_OFFSETS
	.align		4
.L_587:
        /*0310*/ 	.byte	0x04, 0x28
        /*0312*/ 	.short	(.L_589 - .L_588)


	//   ....[0]....
.L_588:
        /*0314*/ 	.word	0x00000070


	//   ....[1]....
        /*0318*/ 	.word	0x000000b0


	//   ....[2]....
        /*031c*/ 	.word	0x000002d0


	//   ....[3]....
        /*0320*/ 	.word	0x00000430


	//   ....[4]....
        /*0324*/ 	.word	0x00000550


	//   ....[5]....
        /*0328*/ 	.word	0x000006b0


	//   ....[6]....
        /*032c*/ 	.word	0x00000d10


	//   ....[7]....
        /*0330*/ 	.word	0x00001ff0


	//   ....[8]....
        /*0334*/ 	.word	0x00002110


	//   ....[9]....
        /*0338*/ 	.word	0x000025e0


	//   ....[10]....
        /*033c*/ 	.word	0x00002660


	//   ....[11]....
        /*0340*/ 	.word	0x00004710


	//   ....[12]....
        /*0344*/ 	.word	0x00004720


	//   ....[13]....
        /*0348*/ 	.word	0x00004760


	//   ....[14]....
        /*034c*/ 	.word	0x00004770


	//   ....[15]....
        /*0350*/ 	.word	0x00005aa0


	//   ....[16]....
        /*0354*/ 	.word	0x00005ad0


	//   ....[17]....
        /*0358*/ 	.word	0x00005b90


	//   ....[18]....
        /*035c*/ 	.word	0x00005ba0


	//   ....[19]....
        /*0360*/ 	.word	0x000070f0


	//   ....[20]....
        /*0364*/ 	.word	0x00007120


	//   ....[21]....
        /*0368*/ 	.word	0x000071b0


	//   ....[22]....
        /*036c*/ 	.word	0x00007210


	//   ....[23]....
        /*0370*/ 	.word	0x00007860


	//   ....[24]....
        /*0374*/ 	.word	0x000078a0


	//   ....[25]....
        /*0378*/ 	.word	0x000079b0


	//   ....[26]....
        /*037c*/ 	.word	0x000079d0


	//   ....[27]....
        /*0380*/ 	.word	0x00007ac0


	//   ....[28]....
        /*0384*/ 	.word	0x00007ae0


	//   ....[29]....
        /*0388*/ 	.word	0x00007bf0


	//   ....[30]....
        /*038c*/ 	.word	0x00007c20


	//   ....[31]....
        /*0390*/ 	.word	0x00008d80


	//   ....[32]....
        /*0394*/ 	.word	0x00008da0


	//   ....[33]....
        /*0398*/ 	.word	0x00008db0


	//   ....[34]....
        /*039c*/ 	.word	0x00008e00


	//   ....[35]....
        /*03a0*/ 	.word	0x00008e50


	//   ....[36]....
        /*03a4*/ 	.word	0x00008ea0


	//   ....[37]....
        /*03a8*/ 	.word	0x00008f40


	//   ....[38]....
        /*03ac*/ 	.word	0x00008f60


	//   ....[39]....
        /*03b0*/ 	.word	0x00008ff0


	//   ....[40]....
        /*03b4*/ 	.word	0x00009010


	//   ....[41]....
        /*03b8*/ 	.word	0x000090b0


	//   ....[42]....
        /*03bc*/ 	.word	0x000090f0


	//   ....[43]....
        /*03c0*/ 	.word	0x000096b0


	//   ....[44]....
        /*03c4*/ 	.word	0x000096d0


	//   ....[45]....
        /*03c8*/ 	.word	0x00009700


	//   ....[46]....
        /*03cc*/ 	.word	0x00009740


	//   ....[47]....
        /*03d0*/ 	.word	0x000097c0


	//   ....[48]....
        /*03d4*/ 	.word	0x000097f0


	//   ....[49]....
        /*03d8*/ 	.word	0x00009870


	//   ....[50]....
        /*03dc*/ 	.word	0x000098a0


	//   ....[51]....
        /*03e0*/ 	.word	0x00009920


	//   ....[52]....
        /*03e4*/ 	.word	0x00009950


	//   ....[53]....
        /*03e8*/ 	.word	0x000099d0


	//   ....[54]....
        /*03ec*/ 	.word	0x00009a00


	//   ....[55]....
        /*03f0*/ 	.word	0x00009a80


	//   ....[56]....
        /*03f4*/ 	.word	0x00009ab0


	//   ....[57]....
        /*03f8*/ 	.word	0x00009b30


	//   ....[58]....
        /*03fc*/ 	.word	0x00009b50


	//   ....[59]....
        /*0400*/ 	.word	0x0000a1a0


	//   ....[60]....
        /*0404*/ 	.word	0x0000a1d0


	//   ....[61]....
        /*0408*/ 	.word	0x0000a1e0


	//   ....[62]....
        /*040c*/ 	.word	0x0000a200


	//   ....[63]....
        /*0410*/ 	.word	0x0000a250


	//   ....[64]....
        /*0414*/ 	.word	0x0000a270


	//   ....[65]....
        /*0418*/ 	.word	0x0000a2d0


	//   ....[66]....
        /*041c*/ 	.word	0x0000a2f0


	//   ....[67]....
        /*0420*/ 	.word	0x0000a340


	//   ....[68]....
        /*0424*/ 	.word	0x0000a360


	//   ....[69]....
        /*0428*/ 	.word	0x0000a3b0


	//   ....[70]....
        /*042c*/ 	.word	0x0000a3d0


	//   ....[71]....
        /*0430*/ 	.word	0x0000a670


	//   ....[72]....
        /*0434*/ 	.word	0x0000a690


	//   ....[73]....
        /*0438*/ 	.word	0x0000a6b0


	//   ....[74]....
        /*043c*/ 	.word	0x0000a730


	//   ....[75]....
        /*0440*/ 	.word	0x0000a750


	//   ....[76]....
        /*0444*/ 	.word	0x0000a7d0


	//   ....[77]....
        /*0448*/ 	.word	0x0000a7f0


	//   ....[78]....
        /*044c*/ 	.word	0x0000a870


	//   ....[79]....
        /*0450*/ 	.word	0x0000a890


	//   ....[80]....
        /*0454*/ 	.word	0x0000a910


	//   ....[81]....
        /*0458*/ 	.word	0x0000a930


	//   ....[82]....
        /*045c*/ 	.word	0x0000a940


	//   ....[83]....
        /*0460*/ 	.word	0x0000adf0


	//   ....[84]....
        /*0464*/ 	.word	0x0000ae10


	//   ....[85]....
        /*0468*/ 	.word	0x0000ae30


	//   ....[86]....
        /*046c*/ 	.word	0x0000ae70


	//   ....[87]....
        /*0470*/ 	.word	0x0000aee0


	//   ....[88]....
        /*0474*/ 	.word	0x0000af10


	//   ....[89]....
        /*0478*/ 	.word	0x0000af80


	//   ....[90]....
        /*047c*/ 	.word	0x0000afb0


	//   ....[91]....
        /*0480*/ 	.word	0x0000b020


	//   ....[92]....
        /*0484*/ 	.word	0x0000b050


	//   ....[93]....
        /*0488*/ 	.word	0x0000b0c0


	//   ....[94]....
        /*048c*/ 	.word	0x0000b0f0


	//   ....[95]....
        /*0490*/ 	.word	0x0000b470


	//   ....[96]....
        /*0494*/ 	.word	0x0000b970


	//   ....[97]....
        /*0498*/ 	.word	0x0000ba60


	//   ....[98]....
        /*049c*/ 	.word	0x0000bb00


	//   ....[99]....
        /*04a0*/ 	.word	0x0000bb90


	//   ....[100]....
        /*04a4*/ 	.word	0x0000bc50


	//   ....[101]....
        /*04a8*/ 	.word	0x0000bce0


	//   ....[102]....
        /*04ac*/ 	.word	0x0000bdb0


	//   ....[103]....
        /*04b0*/ 	.word	0x0000be40


	//   ....[104]....
        /*04b4*/ 	.word	0x0000bf10


	//   ....[105]....
        /*04b8*/ 	.word	0x0000bf90


	//   ....[106]....
        /*04bc*/ 	.word	0x0000c070


	//   ....[107]....
        /*04c0*/ 	.word	0x0000c0f0


	//   ....[108]....
        /*04c4*/ 	.word	0x0000c1c0


	//   ....[109]....
        /*04c8*/ 	.word	0x0000c250


	//   ....[110]....
        /*04cc*/ 	.word	0x0000c2c0


	//   ....[111]....
        /*04d0*/ 	.word	0x0000c340


	//   ....[112]....
        /*04d4*/ 	.word	0x0000c400


	//   ....[113]....
        /*04d8*/ 	.word	0x0000c470


	//   ....[114]....
        /*04dc*/ 	.word	0x0000c560


	//   ....[115]....
        /*04e0*/ 	.word	0x0000c5d0


	//   ....[116]....
        /*04e4*/ 	.word	0x0000c6c0


	//   ....[117]....
        /*04e8*/ 	.word	0x0000c730


	//   ....[118]....
        /*04ec*/ 	.word	0x0000c820


	//   ....[119]....
        /*04f0*/ 	.word	0x0000c890


	//   ....[120]....
        /*04f4*/ 	.word	0x0000c980


	//   ....[121]....
        /*04f8*/ 	.word	0x0000c9f0


	//   ....[122]....
        /*04fc*/ 	.word	0x0000cae0


	//   ....[123]....
        /*0500*/ 	.word	0x0000cb50


	//   ....[124]....
        /*0504*/ 	.word	0x0000cc20


	//   ....[125]....
        /*0508*/ 	.word	0x0000cd60


	//   ....[126]....
        /*050c*/ 	.word	0x0000ce10


	//   ....[127]....
        /*0510*/ 	.word	0x0000ce70


	//   ....[128]....
        /*0514*/ 	.word	0x0000cf30


	//   ....[129]....
        /*0518*/ 	.word	0x0000cf90


	//   ....[130]....
        /*051c*/ 	.word	0x0000d050


	//   ....[131]....
        /*0520*/ 	.word	0x0000d0b0


	//   ....[132]....
        /*0524*/ 	.word	0x0000d170


	//   ....[133]....
        /*0528*/ 	.word	0x0000d1d0


	//   ....[134]....
        /*052c*/ 	.word	0x0000d290


	//   ....[135]....
        /*0530*/ 	.word	0x0000d2f0


	//   ....[136]....
        /*0534*/ 	.word	0x0000d3b0


	//   ....[137]....
        /*0538*/ 	.word	0x0000d490


	//   ....[138]....
        /*053c*/ 	.word	0x0000d530


	//   ....[139]....
        /*0540*/ 	.word	0x0000d590


	//   ....[140]....
        /*0544*/ 	.word	0x0000d680


	//   ....[141]....
        /*0548*/ 	.word	0x0000d6e0


	//   ....[142]....
        /*054c*/ 	.word	0x0000d7d0


	//   ....[143]....
        /*0550*/ 	.word	0x0000d830


	//   ....[144]....
        /*0554*/ 	.word	0x0000d920


	//   ....[145]....
        /*0558*/ 	.word	0x0000d980


	//   ....[146]....
        /*055c*/ 	.word	0x0000da70


	//   ....[147]....
        /*0560*/ 	.word	0x0000dad0


	//   ....[148]....
        /*0564*/ 	.word	0x0000db90


	//   ....[149]....
        /*0568*/ 	.word	0x0000dcd0


	//   ....[150]....
        /*056c*/ 	.word	0x0000dd70


	//   ....[151]....
        /*0570*/ 	.word	0x0000ddd0


	//   ....[152]....
        /*0574*/ 	.word	0x0000dea0


	//   ....[153]....
        /*0578*/ 	.word	0x0000df60


	//   ....[154]....
        /*057c*/ 	.word	0x0000e020


	//   ....[155]....
        /*0580*/ 	.word	0x0000e0e0


	//   ....[156]....
        /*0584*/ 	.word	0x0000e1a0


	//   ....[157]....
        /*0588*/ 	.word	0x0000e260


	//   ....[158]....
        /*058c*/ 	.word	0x0000e320


	//   ....[159]....
        /*0590*/ 	.word	0x0000e3e0


	//   ....[160]....
        /*0594*/ 	.word	0x0000e4a0


	//   ....[161]....
        /*0598*/ 	.word	0x0000e610


	//----- nvinfo : EIATTR_REG_RECONFIG
	.align		4
.L_589:
        /*059c*/ 	.byte	0x01, 0x54
	.zero		2


	//----- nvinfo : EIATTR_SYSCALL_OFFSETS
	.align		4
        /*05a0*/ 	.byte	0x04, 0x46
        /*05a2*/ 	.short	(.L_591 - .L_590)


	//   ....[0]....
.L_590:
        /*05a4*/ 	.word	0x00001080


	//   ....[1]....
        /*05a8*/ 	.word	0x00008530


	//   ....[2]....
        /*05ac*/ 	.word	0x00008670


	//   ....[3]....
        /*05b0*/ 	.word	0x00008760


	//   ....[4]....
        /*05b4*/ 	.word	0x000093c0


	//----- nvinfo : EIATTR_MBARRIER_INSTR_OFFSETS
	.align		4
.L_591:
        /*05b8*/ 	.byte	0x04, 0x39
        /*05ba*/ 	.short	(.L_593 - .L_592)


	//   ....[0]....
.L_592:
        /*05bc*/ 	.word	0x00000180
        /*05c0*/ 	.word	0x000000ff
        /*05c4*/ 	.word	0x00030800
        /*05c8*/ 	.short	0x0100
        /*05ca*/ 	.byte	0x08
	.zero		1


	//   ....[1]....
        /*05cc*/ 	.word	0x00000190
        /*05d0*/ 	.word	0x000000ff
        /*05d4*/ 	.word	0x00030820
        /*05d8*/ 	.short	0x0100
        /*05da*/ 	.byte	0x08
	.zero		1


	//   ....[2]....
        /*05dc*/ 	.word	0x00000280
        /*05e0*/ 	.word	0x000000ff
        /*05e4*/ 	.word	0x00030830
        /*05e8*/ 	.short	0x0100
        /*05ea*/ 	.byte	0x08
	.zero		1


	//   ....[3]....
        /*05ec*/ 	.word	0x00000290
        /*05f0*/ 	.word	0x000000ff
        /*05f4*/ 	.word	0x00030840
        /*05f8*/ 	.short	0x0100
        /*05fa*/ 	.byte	0x08
	.zero		1


	//   ....[4]....
        /*05fc*/ 	.word	0x000002a0
        /*0600*/ 	.word	0x000000ff
        /*0604*/ 	.word	0x00030838
        /*0608*/ 	.short	0x0100
        /*060a*/ 	.byte	0x08
	.zero		1


	//   ....[5]....
        /*060c*/ 	.word	0x000002b0
        /*0610*/ 	.word	0x000000ff
        /*0614*/ 	.word	0x00030848
        /*0618*/ 	.short	0x0100
        /*061a*/ 	.byte	0x08
	.zero		1


	//   ....[6]....
        /*061c*/ 	.word	0x000003e0
        /*0620*/ 	.word	0x000000ff
        /*0624*/ 	.word	0x00030850
        /*0628*/ 	.short	0x0100
        /*062a*/ 	.byte	0x08
	.zero		1


	//   ....[7]....
        /*062c*/ 	.word	0x000003f0
        /*0630*/ 	.word	0x000000ff
        /*0634*/ 	.word	0x00030860
        /*0638*/ 	.short	0x0100
        /*063a*/ 	.byte	0x08
	.zero		1


	//   ....[8]....
        /*063c*/ 	.word	0x00000400
        /*0640*/ 	.word	0x000000ff
        /*0644*/ 	.word	0x00030858
        /*0648*/ 	.short	0x0100
        /*064a*/ 	.byte	0x08
	.zero		1


	//   ....[9]....
        /*064c*/ 	.word	0x00000410
        /*0650*/ 	.word	0x000000ff
        /*0654*/ 	.word	0x00030868
        /*0658*/ 	.short	0x0100
        /*065a*/ 	.byte	0x08
	.zero		1


	//   ....[10]....
        /*065c*/ 	.word	0x00000500
        /*0660*/ 	.word	0x000000ff
        /*0664*/ 	.word	0x00030870
        /*0668*/ 	.short	0x0100
        /*066a*/ 	.byte	0x06
	.zero		1


	//   ....[11]....
        /*066c*/ 	.word	0x00000510
        /*0670*/ 	.word	0x000000ff
        /*0674*/ 	.word	0x00030880
        /*0678*/ 	.short	0x0100
        /*067a*/ 	.byte	0x06
	.zero		1


	//   ....[12]....
        /*067c*/ 	.word	0x00000520
        /*0680*/ 	.word	0x000000ff
        /*0684*/ 	.word	0x00030878
        /*0688*/ 	.short	0x0100
        /*068a*/ 	.byte	0x06
	.zero		1


	//   ....[13]....
        /*068c*/ 	.word	0x00000530
        /*0690*/ 	.word	0x000000ff
        /*0694*/ 	.word	0x00030888
        /*0698*/ 	.short	0x0100
        /*069a*/ 	.byte	0x06
	.zero		1


	//   ....[14]....
        /*069c*/ 	.word	0x00000660
        /*06a0*/ 	.word	0x000000ff
        /*06a4*/ 	.word	0x00030890
        /*06a8*/ 	.short	0x0100
        /*06aa*/ 	.byte	0x08
	.zero		1


	//   ....[15]....
        /*06ac*/ 	.word	0x00000670
        /*06b0*/ 	.word	0x000000ff
        /*06b4*/ 	.word	0x000308a0
        /*06b8*/ 	.short	0x0100
        /*06ba*/ 	.byte	0x08
	.zero		1


	//   ....[16]....
        /*06bc*/ 	.word	0x00000680
        /*06c0*/ 	.word	0x000000ff
        /*06c4*/ 	.word	0x00030898
        /*06c8*/ 	.short	0x0100
        /*06ca*/ 	.byte	0x08
	.zero		1


	//   ....[17]....
        /*06cc*/ 	.word	0x00000690
        /*06d0*/ 	.word	0x000000ff
        /*06d4*/ 	.word	0x000308a8
        /*06d8*/ 	.short	0x0100
        /*06da*/ 	.byte	0x08
	.zero		1


	//   ....[18]....
        /*06dc*/ 	.word	0x000007d0
        /*06e0*/ 	.word	0x000000ff
        /*06e4*/ 	.word	0x000308b0
        /*06e8*/ 	.short	0x0100
        /*06ea*/ 	.byte	0x08
	.zero		1


	//   ....[19]....
        /*06ec*/ 	.word	0x000007e0
        /*06f0*/ 	.word	0x000000ff
        /*06f4*/ 	.word	0x000308c0
        /*06f8*/ 	.short	0x0100
        /*06fa*/ 	.byte	0x08
	.zero		1


	//   ....[20]....
        /*06fc*/ 	.word	0x000007f0
        /*0700*/ 	.word	0x000000ff
        /*0704*/ 	.word	0x000308b8
        /*0708*/ 	.short	0x0100
        /*070a*/ 	.byte	0x08
	.zero		1


	//   ....[21]....
        /*070c*/ 	.word	0x00000800
        /*0710*/ 	.word	0x000000ff
        /*0714*/ 	.word	0x000308c8
        /*0718*/ 	.short	0x0100
        /*071a*/ 	.byte	0x08
	.zero		1


	//   ....[22]....
        /*071c*/ 	.word	0x00001100
        /*0720*/ 	.word	0x000000ff
        /*0724*/ 	.word	0x00030800
        /*0728*/ 	.short	0x010a
        /*072a*/ 	.byte	0x2b
	.zero		1


	//   ....[23]....
        /*072c*/ 	.word	0x00001180
        /*0730*/ 	.word	0x00000002
        /*0734*/ 	.word	0x00030830
        /*0738*/ 	.short	0x010a
        /*073a*/ 	.byte	0x3f
	.zero		1


	//   ....[24]....
        /*073c*/ 	.word	0x000011d0
        /*0740*/ 	.word	0x00000002
        /*0744*/ 	.word	0x00030830
        /*0748*/ 	.short	0x010a
        /*074a*/ 	.byte	0x3f
	.zero		1


	//   ....[25]....
        /*074c*/ 	.word	0x000020f0
        /*0750*/ 	.word	0x000000ff
        /*0754*/ 	.word	0x00000000
        /*0758*/ 	.short	0x0101
        /*075a*/ 	.byte	0x04
	.zero		1


	//   ....[26]....
        /*075c*/ 	.word	0x000035f0
        /*0760*/ 	.word	0x000000ff
        /*0764*/ 	.word	0x00030830
        /*0768*/ 	.short	0x010a
        /*076a*/ 	.byte	0x08
	.zero		1


	//   ....[27]....
        /*076c*/ 	.word	0x00003630
        /*0770*/ 	.word	0x000000ff
        /*0774*/ 	.word	0x00030830
        /*0778*/ 	.short	0x010a
        /*077a*/ 	.byte	0x08
	.zero		1


	//   ....[28]....
        /*077c*/ 	.word	0x00004130
        /*0780*/ 	.word	0x000000ff
        /*0784*/ 	.word	0x00030850
        /*0788*/ 	.short	0x010a
        /*078a*/ 	.byte	0x09
	.zero		1


	//   ....[29]....
        /*078c*/ 	.word	0x00004170
        /*0790*/ 	.word	0x000000ff
        /*0794*/ 	.word	0x00030850
        /*0798*/ 	.short	0x010a
        /*079a*/ 	.byte	0x09
	.zero		1


	//   ....[30]....
        /*079c*/ 	.word	0x00004480
        /*07a0*/ 	.word	0x000000ff
        /*07a4*/ 	.word	0x00000000
        /*07a8*/ 	.short	0x0101
        /*07aa*/ 	.byte	0x08
	.zero		1


	//   ....[31]....
        /*07ac*/ 	.word	0x00005210
        /*07b0*/ 	.word	0x000000ff
        /*07b4*/ 	.word	0x00000000
        /*07b8*/ 	.short	0x0101
        /*07ba*/ 	.byte	0x09
	.zero		1


	//   ....[32]....
        /*07bc*/ 	.word	0x000059f0
        /*07c0*/ 	.word	0x000000ff
        /*07c4*/ 	.word	0x00030850
        /*07c8*/ 	.short	0x010a
        /*07ca*/ 	.byte	0x0a
	.zero		1


	//   ....[33]....
        /*07cc*/ 	.word	0x00005a30
        /*07d0*/ 	.word	0x000000ff
        /*07d4*/ 	.word	0x00030850
        /*07d8*/ 	.short	0x010a
        /*07da*/ 	.byte	0x0a
	.zero		1


	//   ....[34]....
        /*07dc*/ 	.word	0x000068d0
        /*07e0*/ 	.word	0x000000ff
        /*07e4*/ 	.word	0x00000000
        /*07e8*/ 	.short	0x0101
        /*07ea*/ 	.byte	0x05
	.zero		1


	//   ....[35]....
        /*07ec*/ 	.word	0x00007880
        /*07f0*/ 	.word	0x000000ff
        /*07f4*/ 	.word	0x00000000
        /*07f8*/ 	.short	0x0101
        /*07fa*/ 	.byte	0x04
	.zero		1


	//   ....[36]....
        /*07fc*/ 	.word	0x00008bd0
        /*0800*/ 	.word	0x00000000
        /*0804*/ 	.word	0x00030840
        /*0808*/ 	.short	0x010a
        /*080a*/ 	.byte	0x3f
	.zero		1


	//   ....[37]....
        /*080c*/ 	.word	0x000091b0
        /*0810*/ 	.word	0x00000000
        /*0814*/ 	.word	0x00030830
        /*0818*/ 	.short	0x0107
        /*081a*/ 	.byte	0x3f
	.zero		1


	//   ....[38]....
        /*081c*/ 	.word	0x00009260
        /*0820*/ 	.word	0x00000000
        /*0824*/ 	.word	0x00030830
        /*0828*/ 	.short	0x0101
        /*082a*/ 	.byte	0x3f
	.zero		1


	//   ....[39]....
        /*082c*/ 	.word	0x00009c40
        /*0830*/ 	.word	0x000000ff
        /*0834*/ 	.word	0x00030800
        /*0838*/ 	.short	0x0107
        /*083a*/ 	.byte	0x27
	.zero		1


	//   ....[40]....
        /*083c*/ 	.word	0x00009ca0
        /*0840*/ 	.word	0x000000ff
        /*0844*/ 	.word	0x00030800
        /*0848*/ 	.short	0x0101
        /*084a*/ 	.byte	0x27
	.zero		1


	//   ....[41]....
        /*084c*/ 	.word	0x00009cc0
        /*0850*/ 	.word	0x000000ff
        /*0854*/ 	.word	0x00030820
        /*0858*/ 	.short	0x010a
        /*085a*/ 	.byte	0x27
	.zero		1


	//   ....[42]....
        /*085c*/ 	.word	0x00009fd0
        /*0860*/ 	.word	0x00000006
        /*0864*/ 	.word	0x00030840
        /*0868*/ 	.short	0x010a
        /*086a*/ 	.byte	0x3f
	.zero		1


	//   ....[43]....
        /*086c*/ 	.word	0x0000a4a0
        /*0870*/ 	.word	0x00000006
        /*0874*/ 	.word	0x00030830
        /*0878*/ 	.short	0x0107
        /*087a*/ 	.byte	0x3f
	.zero		1


	//   ....[44]....
        /*087c*/ 	.word	0x0000a550
        /*0880*/ 	.word	0x00000006
        /*0884*/ 	.word	0x00030830
        /*0888*/ 	.short	0x0101
        /*088a*/ 	.byte	0x3f
	.zero		1


	//   ....[45]....
        /*088c*/ 	.word	0x0000a5d0
        /*0890*/ 	.word	0x00000006
        /*0894*/ 	.word	0x00030860
        /*0898*/ 	.short	0x010a
        /*089a*/ 	.byte	0x3f
	.zero		1


	//   ....[46]....
        /*089c*/ 	.word	0x0000ab40
        /*08a0*/ 	.word	0x00000006
        /*08a4*/ 	.word	0x00030850
        /*08a8*/ 	.short	0x0107
        /*08aa*/ 	.byte	0x3f
	.zero		1


	//   ....[47]....
        /*08ac*/ 	.word	0x0000ac60
        /*08b0*/ 	.word	0x00000006
        /*08b4*/ 	.word	0x00030850
        /*08b8*/ 	.short	0x0101
        /*08ba*/ 	.byte	0x3f
	.zero		1


	//   ....[48]....
        /*08bc*/ 	.word	0x0000ad50
        /*08c0*/ 	.word	0x00000004
        /*08c4*/ 	.word	0x00030860
        /*08c8*/ 	.short	0x010a
        /*08ca*/ 	.byte	0x3f
	.zero		1


	//   ....[49]....
        /*08cc*/ 	.word	0x0000b210
        /*08d0*/ 	.word	0x00000004
        /*08d4*/ 	.word	0x00030850
        /*08d8*/ 	.short	0x0107
        /*08da*/ 	.byte	0x3f
	.zero		1


	//   ....[50]....
        /*08dc*/ 	.word	0x0000b300
        /*08e0*/ 	.word	0x00000004
        /*08e4*/ 	.word	0x00030850
        /*08e8*/ 	.short	0x0101
        /*08ea*/ 	.byte	0x3f
	.zero		1


	//   ....[51]....
        /*08ec*/ 	.word	0x0000b3f0
        /*08f0*/ 	.word	0x00000005
        /*08f4*/ 	.word	0x00030820
        /*08f8*/ 	.short	0x010a
        /*08fa*/ 	.byte	0x3f
	.zero		1


	//   ....[52]....
        /*08fc*/ 	.word	0x0000b590
        /*0900*/ 	.word	0x00000003
        /*0904*/ 	.word	0x00030840
        /*0908*/ 	.short	0x010a
        /*090a*/ 	.byte	0x3f
	.zero		1


	//   ....[53]....
        /*090c*/ 	.word	0x0000b630
        /*0910*/ 	.word	0x00000005
        /*0914*/ 	.word	0x00030840
        /*0918*/ 	.short	0x010a
        /*091a*/ 	.byte	0x3f
	.zero		1


	//   ....[54]....
        /*091c*/ 	.word	0x0000b670
        /*0920*/ 	.word	0x00000003
        /*0924*/ 	.word	0x00030860
        /*0928*/ 	.short	0x010a
        /*092a*/ 	.byte	0x3f
	.zero		1


	//   ....[55]....
        /*092c*/ 	.word	0x0000b6b0
        /*0930*/ 	.word	0x00000005
        /*0934*/ 	.word	0x00030860
        /*0938*/ 	.short	0x010a
        /*093a*/ 	.byte	0x3f
	.zero		1


	//   ....[56]....
        /*093c*/ 	.word	0x0000b720
        /*0940*/ 	.word	0x00000003
        /*0944*/ 	.word	0x00030800
        /*0948*/ 	.short	0x010a
        /*094a*/ 	.byte	0x3f
	.zero		1


	//   ....[57]....
        /*094c*/ 	.word	0x0000b770
        /*0950*/ 	.word	0x00000002
        /*0954*/ 	.word	0x00030830
        /*0958*/ 	.short	0x010a
        /*095a*/ 	.byte	0x3f
	.zero		1


	//   ....[58]....
        /*095c*/ 	.word	0x0000b7d0
        /*0960*/ 	.word	0x00000003
        /*0964*/ 	.word	0x00030830
        /*0968*/ 	.short	0x010a
        /*096a*/ 	.byte	0x3f
	.zero		1


	//   ....[59]....
        /*096c*/ 	.word	0x0000b830
        /*0970*/ 	.word	0x00000003
        /*0974*/ 	.word	0x00030850
        /*0978*/ 	.short	0x010a
        /*097a*/ 	.byte	0x3f
	.zero		1


	//   ....[60]....
        /*097c*/ 	.word	0x0000b890
        /*0980*/ 	.word	0x00000007
        /*0984*/ 	.word	0x00030850
        /*0988*/ 	.short	0x010a
        /*098a*/ 	.byte	0x3f
	.zero		1


	//   ....[61]....
        /*098c*/ 	.word	0x0000b9b0
        /*0990*/ 	.word	0x00000000
        /*0994*/ 	.word	0x00030840
        /*0998*/ 	.short	0x010a
        /*099a*/ 	.byte	0x3f
	.zero		1


	//   ....[62]....
        /*099c*/ 	.word	0x0000cc60
        /*09a0*/ 	.word	0x00000003
        /*09a4*/ 	.word	0x00030820
        /*09a8*/ 	.short	0x010a
        /*09aa*/ 	.byte	0x3f
	.zero		1


	//   ....[63]....
        /*09ac*/ 	.word	0x0000ccb0
        /*09b0*/ 	.word	0x00000006
        /*09b4*/ 	.word	0x00030840
        /*09b8*/ 	.short	0x010a
        /*09ba*/ 	.byte	0x3f
	.zero		1


	//   ....[64]....
        /*09bc*/ 	.word	0x0000d3e0
        /*09c0*/ 	.word	0x00000006
        /*09c4*/ 	.word	0x00030860
        /*09c8*/ 	.short	0x010a
        /*09ca*/ 	.byte	0x3f
	.zero		1


	//   ....[65]....
        /*09cc*/ 	.word	0x0000dc20
        /*09d0*/ 	.word	0x00000004
        /*09d4*/ 	.word	0x00030860
        /*09d8*/ 	.short	0x010a
        /*09da*/ 	.byte	0x3f
	.zero		1


	//   ....[66]....
        /*09dc*/ 	.word	0x0000e530
        /*09e0*/ 	.word	0x00000005
        /*09e4*/ 	.word	0x00030820
        /*09e8*/ 	.short	0x010a
        /*09ea*/ 	.byte	0x3f
	.zero		1


	//   ....[67]....
        /*09ec*/ 	.word	0x0000e6d0
        /*09f0*/ 	.word	0x00000003
        /*09f4*/ 	.word	0x00030840
        /*09f8*/ 	.short	0x010a
        /*09fa*/ 	.byte	0x3f
	.zero		1


	//   ....[68]....
        /*09fc*/ 	.word	0x0000e720
        /*0a00*/ 	.word	0x00000005
        /*0a04*/ 	.word	0x00030840
        /*0a08*/ 	.short	0x010a
        /*0a0a*/ 	.byte	0x3f
	.zero		1


	//   ....[69]....
        /*0a0c*/ 	.word	0x0000e770
        /*0a10*/ 	.word	0x00000003
        /*0a14*/ 	.word	0x00030860
        /*0a18*/ 	.short	0x010a
        /*0a1a*/ 	.byte	0x3f
	.zero		1


	//----- nvinfo : EIATTR_NUM_MBARRIERS
	.align		4
.L_593:
        /*0a1c*/ 	.byte	0x03, 0x38
        /*0a1e*/ 	.short	0x0016


	//----- nvinfo : EIATTR_EXIT_INSTR_OFFSETS
	.align		4
        /*0a20*/ 	.byte	0x04, 0x1c
        /*0a22*/ 	.short	(.L_595 - .L_594)


	//   ....[0]....
.L_594:
        /*0a24*/ 	.word	0x00000940


	//   ....[1]....
        /*0a28*/ 	.word	0x00007d60


	//   ....[2]....
        /*0a2c*/ 	.word	0x0000b700


	//----- nvinfo : EIATTR_MAX_THREADS
	.align		4
.L_595:
        /*0a30*/ 	.byte	0x04, 0x05
        /*0a32*/ 	.short	(.L_597 - .L_596)
.L_596:
        /*0a34*/ 	.word	0x00000180
        /*0a38*/ 	.word	0x00000001
        /*0a3c*/ 	.word	0x00000001


	//----- nvinfo : EIATTR_CRS_STACK_SIZE
	.align		4
.L_597:
        /*0a40*/ 	.byte	0x04, 0x1e
        /*0a42*/ 	.short	(.L_599 - .L_598)
.L_598:
        /*0a44*/ 	.word	0x00000000


	//----- nvinfo : EIATTR_CBANK_PARAM_SIZE
	.align		4
.L_599:
        /*0a48*/ 	.byte	0x03, 0x19
        /*0a4a*/ 	.short	0x0a70


	//----- nvinfo : EIATTR_PARAM_CBANK
	.align		4
        /*0a4c*/ 	.byte	0x04, 0x0a
        /*0a4e*/ 	.short	(.L_601 - .L_600)
	.align		4
.L_600:
        /*0a50*/ 	.word	index@(.nv.constant0._ZN7cutlass13device_kernelIN5flash11enable_sm90INS1_16FlashAttnFwdSm90INS1_25CollectiveMainloopFwdSm90ILi2EN4cute5tupleIJNS5_1CILi1EEES8_S8_EEENS6_IJNS7_ILi128EEENS7_ILi96EEENS7_ILi192EEEEEELi192ENS_10bfloat16_tEfNS_4arch4Sm90ELb0ELb0ELb0ELb0ELb1ELb0ELb0ELb1ELb1ELb1ELb0ELb0EEENS1_21CollectiveEpilogueFwdINS6_IJSA_SC_SB_EEES9_SE_SG_Li256ELb0ELb1ELb0ELb0EEENS1_29StaticPersistentTileSchedulerILb0EEEEEEEEEvNT_6ParamsE)
        /*0a54*/ 	.short	0x0210
        /*0a56*/ 	.short	0x0a70


	//----- nvinfo : EIATTR_SW_WAR
	.align		4
.L_601:
        /*0a58*/ 	.byte	0x04, 0x36
        /*0a5a*/ 	.short	(.L_603 - .L_602)
.L_602:
        /*0a5c*/ 	.word	0x00000008
.L_603:


//--------------------- .nv.info._ZN7cutlass13device_kernelIN5flash11enable_sm90INS1_16FlashAttnFwdSm90INS1_25CollectiveMainloopFwdSm90ILi2EN4cute5tupleIJNS5_1CILi1EEES8_S8_EEENS6_IJNS7_ILi128EEENS7_ILi96EEENS7_ILi192EEEEEELi192ENS_10bfloat16_tEfNS_4arch4Sm90ELb0ELb0ELb0ELb1ELb1ELb0ELb0ELb1ELb1ELb1ELb0ELb0EEENS1_21CollectiveEpilogueFwdINS6_IJSA_SC_SB_EEES9_SE_SG_Li256ELb1ELb1ELb0ELb0EEENS1_36VarlenDynamicPersistentTileSchedulerILi128ELi96ELi256ELi128ELb0ELb1ELb1ELb0ELb1ELb1EEEEEEEEEvNT_6ParamsE --------------------------
	.section	.nv.info._ZN7cutlass13device_kernelIN5flash11enable_sm90INS1_16FlashAttnFwdSm90INS1_25CollectiveMainloopFwdSm90ILi2EN4cute5tupleIJNS5_1CILi1EEES8_S8_EEENS6_IJNS7_ILi128EEENS7_ILi96EEENS7_ILi192EEEEEELi192ENS_10bfloat16_tEfNS_4arch4Sm90ELb0ELb0ELb0ELb1ELb1ELb0ELb0ELb1ELb1ELb1ELb0ELb0EEENS1_21CollectiveEpilogueFwdINS6_IJSA_SC_SB_EEES9_SE_SG_Li256ELb1ELb1ELb0ELb0EEENS1_36VarlenDynamicPersistentTileSchedulerILi128ELi96ELi256ELi128ELb0ELb1ELb1ELb0ELb1ELb1EEEEEEEEEvNT_6ParamsE,"",@"SHT_CUDA_INFO"
	.sectionflags	@""
	.align	4


	//----- nvinfo : EIATTR_CUDA_API_VERSION
	.align		4
        /*0000*/ 	.byte	0x04, 0x37
        /*0002*/ 	.short	(.L_605 - .L_604)
.L_604:
        /*0004*/ 	.word	0x00000082


	//----- nvinfo : EIATTR_KPARAM_INFO
	.align		4
.L_605:
        /*0008*/ 	.byte	0x04, 0x17
        /*000a*/ 	.short	(.L_607 - .L_606)
.L_606:
        /*000c*/ 	.word	0x00000000
        /*0010*/ 	.short	0x0000
        /*0012*/ 	.short	0x0070
        /*0014*/ 	.byte	0x00, 0xf0, 0x01, 0x2a


	//----- nvinfo : EIATTR_SPARSE_MMA_MASK
	.align		4
.L_607:
        /*0018*/ 	.byte	0x03, 0x50
        /*001a*/ 	.short	0x0000


	//----- nvinfo : EIATTR_MAXREG_COUNT
	.align		4
        /*001c*/ 	.byte	0x03, 0x1b
        /*001e*/ 	.short	0x00a8


	//----- nvinfo : EIATTR_NUM_BARRIERS
	.align		4
        /*0020*/ 	.byte	0x02, 0x4c
        /*0022*/ 	.byte	0x09
	.zero		1


	//----- nvinfo : EIATTR_EXTERNS
	.align		4
        /*0024*/ 	.byte	0x04, 0x0f
        /*0026*/ 	.short	(.L_609 - .L_608)


	//   ....[0]....
	.align		4
.L_608:
        /*0028*/ 	.word	index@(__assertfail)


	//----- nvinfo : EIATTR_ANNOTATIONS
	.align		4
.L_609:
        /*002c*/ 	.byte	0x04, 0x55
        /*002e*/ 	.short	(.L_611 - .L_610)


	//   ....[0]....
.L_610:
        /* <DEDUP_REMOVED lines=17> */


	//----- nvinfo : EIATTR_MERCURY_ISA_VERSION
	.align		4
.L_611:
        /*0130*/ 	.byte	0x03, 0x5f
        /*0132*/ 	.short	0x0101


	//----- nvinfo : EIATTR_UNUSED_LOAD_BYTE_OFFSET
	.align		4
        /*0134*/ 	.byte	0x04, 0x44
        /*0136*/ 	.short	(.L_613 - .L_612)


	//   ....[0]....
.L_612:
        /*0138*/ 	.word	0x00000950
        /*013c*/ 	.word	0x0000fff0


	//   ....[1]....
        /*0140*/ 	.word	0x00006bc0
        /*0144*/ 	.word	0x0000fff0


	//----- nvinfo : EIATTR_INT_WARP_WIDE_INSTR_OFFSETS
	.align		4
.L_613:
        /*0148*/ 	.byte	0x04, 0x31
        /*014a*/ 	.short	(.L_615 - .L_614)


	//   ....[0]....
.L_614:
        /*014c*/ 	.word	0x000000c0


	//   ....[1]....
        /*0150*/ 	.word	0x000000d0


	//   ....[2]....
        /*0154*/ 	.word	0x00000170


	//   ....[3]....
        /*0158*/ 	.word	0x0000a3f0


	//   ....[4]....
        /*015c*/ 	.word	0x0000a480


	//   ....[5]....
        /*0160*/ 	.word	0x0000d300


	//   ....[6]....
        /*0164*/ 	.word	0x0000d390


	//----- nvinfo : EIATTR_COOP_GROUP_MASK_REGIDS
	.align		4
.L_615:
        /*0168*/ 	.byte	0x04, 0x29
        /*016a*/ 	.short	(.L_617 - .L_616)


	//   ....[0]....
.L_616:
        /*016c*/ 	.word	0xffffffff


	//   ....[1]....
        /*0170*/ 	.word	0xffffffff


	//   ....[2]....
        /*0174*/ 	.word	0xffffffff


	//   ....[3]....
        /*0178*/ 	.word	0xffffffff


	//   ....[4]....
        /*017c*/ 	.word	0xffffffff


	//   ....[5]....
        /*0180*/ 	.word	0xffffffff


	//   ....[6]....
        /*0184*/ 	.word	0xffffffff


	//   ....[7]....
        /*0188*/ 	.word	0xffffffff


	//   ....[8]....
        /*018c*/ 	.word	0xffffffff


	//   ....[9]....
        /*0190*/ 	.word	0xffffffff


	//   ....[10]....
        /*0194*/ 	.word	0xffffffff


	//   ....[11]....
        /*0198*/ 	.word	0xffffffff


	//   ....[12]....
        /*019c*/ 	.word	0xffffffff


	//   ....[13]....
        /*01a0*/ 	.word	0xffffffff


	//   ....[14]....
        /*01a4*/ 	.word	0xffffffff


	//   ....[15]....
        /*01a8*/ 	.word	0xffffffff


	//   ....[16]....
        /*01ac*/ 	.word	0xffffffff


	//   ....[17]....
        /*01b0*/ 	.word	0xffffffff


	//   ....[18]....
        /*01b4*/ 	.word	0xffffffff


	//   ....[19]....
        /*01b8*/ 	.word	0xffffffff


	//   ....[20]....
        /*01bc*/ 	.word	0xffffffff


	//   ....[21]....
        /*01c0*/ 	.word	0xffffffff


	//   ....[22]....
        /*01c4*/ 	.word	0xffffffff


	//   ....[23]....
        /*01c8*/ 	.word	0xffffffff


	//   ....[24]....
        /*01cc*/ 	.word	0xffffffff


	//   ....[25]....
        /*01d0*/ 	.word	0xffffffff


	//   ....[26]....
        /*01d4*/ 	.word	0xffffffff


	//   ....[27]....
        /*01d8*/ 	.word	0xffffffff


	//   ....[28]....
        /*01dc*/ 	.word	0xffffffff


	//   ....[29]....
        /*01e0*/ 	.word	0xffffffff


	//   ....[30]....
        /*01e4*/ 	.word	0xffffffff


	//   ....[31]....
        /*01e8*/ 	.word	0xffffffff


	//   ....[32]....
        /*01ec*/ 	.word	0xffffffff


	//   ....[33]....
        /*01f0*/ 	.word	0xffffffff


	//   ....[34]....
        /*01f4*/ 	.word	0xffffffff


	//   ....[35]....
        /*01f8*/ 	.word	0xffffffff


	//   ....[36]....
        /*01fc*/ 	.word	0xffffffff


	//   ....[37]....
        /*0200*/ 	.word	0xffffffff


	//   ....[38]....
        /*0204*/ 	.word	0xffffffff


	//   ....[39]....
        /*0208*/ 	.word	0xffffffff


	//   ....[40]....
        /*020c*/ 	.word	0xffffffff


	//   ....[41]....
        /*0210*/ 	.word	0xffffffff


	//   ....[42]....
        /*0214*/ 	.word	0xffffffff


	//   ....[43]....
        /*0218*/ 	.word	0xffffffff


	//   ....[44]....
        /*021c*/ 	.word	0xffffffff


	//   ....[45]....
        /*0220*/ 	.word	0xffffffff


	//   ....[46]....
        /*0224*/ 	.word	0xffffffff


	//   ....[47]....
        /*0228*/ 	.word	0xffffffff


	//   ....[48]....
        /*022c*/ 	.word	0xffffffff


	//   ....[49]....
        /*0230*/ 	.word	0xffffffff


	//   ....[50]....
        /*0234*/ 	.word	0xffffffff


	//   ....[51]....
        /*0238*/ 	.word	0xffffffff


	//   ....[52]....
        /*023c*/ 	.word	0xffffffff


	//   ....[53]....
        /*0240*/ 	.word	0xffffffff


	//   ....[54]....
        /*0244*/ 	.word	0xffffffff


	//   ....[55]....
        /*0248*/ 	.word	0xffffffff


	//   ....[56]....
        /*024c*/ 	.word	0xffffffff


	//   ....[57]....
        /*0250*/ 	.word	0xffffffff


	//   ....[58]....
        /*0254*/ 	.word	0xffffffff


	//   ....[59]....
        /*0258*/ 	.word	0xffffffff


	//   ....[60]....
        /*025c*/ 	.word	0xffffffff


	//   ....[61]....
        /*0260*/ 	.word	0xffffffff


	//   ....[62]....
        /*0264*/ 	.word	0xffffffff


	//   ....[63]....
        /*0268*/ 	.word	0xffffffff


	//   ....[64]....
        /*026c*/ 	.word	0xffffffff


	//   ....[65]....
        /*0270*/ 	.word	0xffffffff


	//   ....[66]....
        /*0274*/ 	.word	0xffffffff


	//   ....[67]....
        /*0278*/ 	.word	0xffffffff


	//   ....[68]....
        /*027c*/ 	.word	0xffffffff


	//   ....[69]....
        /*0280*/ 	.word	0xffffffff


	//   ....[70]....
        /*0284*/ 	.word	0xffffffff


	//   ....[71]....
        /*0288*/ 	.word	0xffffffff


	//   ....[72]....
        /*028c*/ 	.word	0xffffffff


	//   ....[73]....
        /*0290*/ 	.word	0xffffffff


	//   ....[74]....
        /*0294*/ 	.word	0xffffffff


	//   ....[75]....
        /*0298*/ 	.word	0xffffffff


	//   ....[76]....
        /*029c*/ 	.word	0xffffffff


	//   ....[77]....
        /*02a0*/ 	.word	0xffffffff


	//   ....[78]....
        /*02a4*/ 	.word	0xffffffff


	//   ....[79]....
        /*02a8*/ 	.word	0xffffffff


	//   ....[80]....
        /*02ac*/ 	.word	0xffffffff


	//   ....[81]....
        /*02b0*/ 	.word	0xffffffff


	//   ....[82]....
        /*02b4*/ 	.word	0xffffffff


	//   ....[83]....
        /*02b8*/ 	.word	0xffffffff


	//   ....[84]....
        /*02bc*/ 	.word	0xffffffff


	//   ....[85]....
        /*02c0*/ 	.word	0xffffffff


	//   ....[86]....
        /*02c4*/ 	.word	0xffffffff


	//   ....[87]....
        /*02c8*/ 	.word	0xffffffff


	//   ....[88]....
        /*02cc*/ 	.word	0xffffffff


	//   ....[89]....
        /*02d0*/ 	.word	0xffffffff


	//   ....[90]....
        /*02d4*/ 	.word	0xffffffff


	//   ....[91]....
        /*02d8*/ 	.word	0xffffffff


	//   ....[92]....
        /*02dc*/ 	.word	0xffffffff


	//   ....[93]....
        /*02e0*/ 	.word	0xffffffff


	//   ....[94]....
        /*02e4*/ 	.word	0xffffffff


	//   ....[95]....
        /*02e8*/ 	.word	0xffffffff


	//   ....[96]....
        /*02ec*/ 	.word	0xffffffff


	//   ....[97]....
        /*02f0*/ 	.word	0xffffffff


	//   ....[98]....
        /*02f4*/ 	.word	0xffffffff


	//   ....[99]....
        /*02f8*/ 	.word	0xffffffff


	//   ....[100]....
        /*02fc*/ 	.word	0xffffffff


	//   ....[101]....
        /*0300*/ 	.word	0xffffffff


	//   ....[102]....
        /*0304*/ 	.word	0xffffffff


	//   ....[103]....
        /*0308*/ 	.word	0xffffffff


	//   ....[104]....
        /*030c*/ 	.word	0xffffffff


	//   ....[105]....
        /*0310*/ 	.word	0xffffffff


	//   ....[106]....
        /*0314*/ 	.word	0xffffffff


	//   ....[107]....
        /*0318*/ 	.word	0xffffffff


	//   ....[108]....
        /*031c*/ 	.word	0xffffffff


	//   ....[109]....
        /*0320*/ 	.word	0xffffffff


	//   ....[110]....
        /*0324*/ 	.word	0xffffffff


	//   ....[111]....
        /*0328*/ 	.word	0xffffffff


	//   ....[112]....
        /*032c*/ 	.word	0xffffffff


	//   ....[113]....
        /*0330*/ 	.word	0xffffffff


	//   ....[114]....
        /*0334*/ 	.word	0xffffffff


	//   ....[115]....
        /*0338*/ 	.word	0xffffffff


	//   ....[116]....
        /*033c*/ 	.word	0xffffffff


	//   ....[117]....
        /*0340*/ 	.word	0xffffffff


	//   ....[118]....
        /*0344*/ 	.word	0xffffffff


	//   ....[119]....
        /*0348*/ 	.word	0xffffffff


	//   ....[120]....
        /*034c*/ 	.word	0xffffffff


	//   ....[121]....
        /*0350*/ 	.word	0xffffffff


	//   ....[122]....
        /*0354*/ 	.word	0xffffffff


	//   ....[123]....
        /*0358*/ 	.word	0xffffffff


	//   ....[124]....
        /*035c*/ 	.word	0xffffffff


	//   ....[125]....
        /*0360*/ 	.word	0xffffffff


	//   ....[126]....
        /*0364*/ 	.word	0xffffffff


	//   ....[127]....
        /*0368*/ 	.word	0xffffffff


	//   ....[128]....
        /*036c*/ 	.word	0xffffffff


	//   ....[129]....
        /*0370*/ 	.word	0xffffffff


	//   ....[130]....
        /*0374*/ 	.word	0xffffffff


	//   ....[131]....
        /*0378*/ 	.word	0xffffffff


	//   ....[132]....
        /*037c*/ 	.word	0xffffffff


	//   ....[133]....
        /*0380*/ 	.word	0xffffffff


	//   ....[134]....
        /*0384*/ 	.word	0xffffffff


	//   ....[135]....
        /*0388*/ 	.word	0xffffffff


	//   ....[136]....
        /*038c*/ 	.word	0xffffffff


	//   ....[137]....
        /*0390*/ 	.word	0x0500000f


	//   ....[138]....
        /*0394*/ 	.word	0x0500000f


	//   ....[139]....
        /*0398*/ 	.word	0x0500000f


	//   ....[140]....
        /*039c*/ 	.word	0x0500000f


	//   ....[141]....
        /*03a0*/ 	.word	0x0500000f


	//   ....[142]....
        /*03a4*/ 	.word	0x0500000f


	//   ....[143]....
        /*03a8*/ 	.word	0x0500000f


	//   ....[144]....
        /*03ac*/ 	.word	0x0500000f


	//   ....[145]....
        /*03b0*/ 	.word	0x0500000f


	//   ....[146]....
        /*03b4*/ 	.word	0x0500000f


	//   ....[147]....
        /*03b8*/ 	.word	0x0500000f


	//   ....[148]....
        /*03bc*/ 	.word	0x0500000f


	//   ....[149]....
        /*03c0*/ 	.word	0x0500000f


	//   ....[150]....
        /*03c4*/ 	.word	0x0500000f


	//   ....[151]....
        /*03c8*/ 	.word	0x0500000f


	//   ....[152]....
        /*03cc*/ 	.word	0x0500000f


	//   ....[153]....
        /*03d0*/ 	.word	0x0500000f


	//   ....[154]....
        /*03d4*/ 	.word	0x0500000f


	//   ....[155]....
        /*03d8*/ 	.word	0x0500000f


	//   ....[156]....
        /*03dc*/ 	.word	0x0500000f


	//   ....[157]....
        /*03e0*/ 	.word	0x0500000f


	//   ....[158]....
        /*03e4*/ 	.word	0x0500000f


	//   ....[159]....
        /*03e8*/ 	.word	0x0500000f


	//   ....[160]....
        /*03ec*/ 	.word	0x0500000f


	//   ....[161]....
        /*03f0*/ 	.word	0x0500000f


	//   ....[162]....
        /*03f4*/ 	.word	0x0500000f


	//   ....[163]....
        /*03f8*/ 	.word	0x0500000f


	//   ....[164]....
        /*03fc*/ 	.word	0x0500000f


	//   ....[165]....
        /*0400*/ 	.word	0x0500000f


	//   ....[166]....
        /*0404*/ 	.word	0x0500000f


	//   ....[167]....
        /*0408*/ 	.word	0x0500000f


	//   ....[168]....
        /*040c*/ 	.word	0x0500000f


	//   ....[169]....
        /*0410*/ 	.word	0x0500000f


	//   ....[170]....
        /*0414*/ 	.word	0x0500000f


	//   ....[171]....
        /*0418*/ 	.word	0x0500000f


	//   ....[172]....
        /*041c*/ 	.word	0x0500000f


	//   ....[173]....
        /*0420*/ 	.word	0x0500000f


	//   ....[174]....
        /*0424*/ 	.word	0x0500000f


	//   ....[175]....
        /*0428*/ 	.word	0x0500000f


	//   ....[176]....
        /*042c*/ 	.word	0x0500000f


	//   ....[177]....
        /*0430*/ 	.word	0x0500000f


	//   ....[178]....
        /*0434*/ 	.word	0x0500000f


	//   ....[179]....
        /*0438*/ 	.word	0x0500000f


	//   ....[180]....
        /*043c*/ 	.word	0x0500000f


	//   ....[181]....
        /*0440*/ 	.word	0x0500000f


	//   ....[182]....
        /*0444*/ 	.word	0x0500000f


	//   ....[183]....
        /*0448*/ 	.word	0x0500000f


	//   ....[184]....
        /*044c*/ 	.word	0x0500000f


	//   ....[185]....
        /*0450*/ 	.word	0x0500000f


	//   ....[186]....
        /*0454*/ 	.word	0x0500000f


	//   ....[187]....
        /*0458*/ 	.word	0x0500000f


	//   ....[188]....
        /*045c*/ 	.word	0x0500000f


	//   ....[189]....
        /*0460*/ 	.word	0x0500000f


	//   ....[190]....
        /*0464*/ 	.word	0x0500000f


	//   ....[191]....
        /*0468*/ 	.word	0x0500000f


	//   ....[192]....
        /*046c*/ 	.word	0x0500000f


	//   ....[193]....
        /*0470*/ 	.word	0x0500000f


	//   ....[194]....
        /*0474*/ 	.word	0x0500000f


	//   ....[195]....
        /*0478*/ 	.word	0x0500000f


	//   ....[196]....
        /*047c*/ 	.word	0x0500000f


	//   ....[197]....
        /*0480*/ 	.word	0x0500000f


	//   ....[198]....
        /*0484*/ 	.word	0x0500000f


	//   ....[199]....
        /*0488*/ 	.word	0x0500000f


	//   ....[200]....
        /*048c*/ 	.word	0x0500000f


	//   ....[201]....
        /*0490*/ 	.word	0x0500000f


	//   ....[202]....
        /*0494*/ 	.word	0x0500000f


	//   ....[203]....
        /*0498*/ 	.word	0x0500000f


	//   ....[204]....
        /*049c*/ 	.word	0x0500000f


	//   ....[205]....
        /*04a0*/ 	.word	0x0500000f


	//   ....[206]....
        /*04a4*/ 	.word	0x0500000f


	//   ....[207]....
        /*04a8*/ 	.word	0x0500000f


	//   ....[208]....
        /*04ac*/ 	.word	0x0500000f


	//   ....[209]....
        /*04b0*/ 	.word	0x0500000f


	//   ....[210]....
        /*04b4*/ 	.word	0x0500000f


	//   ....[211]....
        /*04b8*/ 	.word	0x0500000f


	//   ....[212]....
        /*04bc*/ 	.word	0x0500000f


	//   ....[213]....
        /*04c0*/ 	.word	0x0500000f


	//   ....[214]....
        /*04c4*/ 	.word	0x0500000f


	//   ....[215]....
        /*04c8*/ 	.word	0x0500000f


	//   ....[216]....
        /*04cc*/ 	.word	0x0500000f


	//   ....[217]....
        /*04d0*/ 	.word	0x0500000f


	//   ....[218]....
        /*04d4*/ 	.word	0x0500000f


	//   ....[219]....
        /*04d8*/ 	.word	0x0500000f


	//----- nvinfo : EIATTR_COOP_GROUP_INSTR_OFFSETS
	.align		4
.L_617:
        /*04dc*/ 	.byte	0x04, 0x28
        /*04de*/ 	.short	(.L_619 - .L_618)


	//   ....[0]....
.L_618:
        /*04e0*/ 	.word	0x00000070


	//   ....[1]....
        /*04e4*/ 	.word	0x000000b0


	//   ....[2]....
        /*04e8*/ 	.word	0x000002d0


	//   ....[3]....
        /*04ec*/ 	.word	0x00000430


	//   ....[4]....
        /*04f0*/ 	.word	0x00000550


	//   ....[5]....
        /*04f4*/ 	.word	0x000006b0


	//   ....[6]....
        /*04f8*/ 	.word	0x000014c0


	//   ....[7]....
        /*04fc*/ 	.word	0x000026e0


	//   ....[8]....
        /*0500*/ 	.word	0x00002790


	//   ....[9]....
        /*0504*/ 	.word	0x00002c20


	//   ....[10]....
        /*0508*/ 	.word	0x00002ca0


	//   ....[11]....
        /*050c*/ 	.word	0x00004d50


	//   ....[12]....
        /*0510*/ 	.word	0x00004d60


	//   ....[13]....
        /*0514*/ 	.word	0x00004da0


	//   ....[14]....
        /*0518*/ 	.word	0x00004db0


	//   ....[15]....
        /*051c*/ 	.word	0x000060c0


	//   ....[16]....
        /*0520*/ 	.word	0x000060f0


	//   ....[17]....
        /*0524*/ 	.word	0x000061c0


	//   ....[18]....
        /*0528*/ 	.word	0x000061d0


	//   ....[19]....
        /*052c*/ 	.word	0x000079d0


	//   ....[20]....
        /*0530*/ 	.word	0x00007a10


	//   ....[21]....
        /*0534*/ 	.word	0x00007a50


	//   ....[22]....
        /*0538*/ 	.word	0x00007ab0


	//   ....[23]....
        /*053c*/ 	.word	0x000081d0


	//   ....[24]....
        /*0540*/ 	.word	0x00008210


	//   ....[25]....
        /*0544*/ 	.word	0x00008310


	//   ....[26]....
        /*0548*/ 	.word	0x00008330


	//   ....[27]....
        /*054c*/ 	.word	0x00008430


	//   ....[28]....
        /*0550*/ 	.word	0x00008450


	//   ....[29]....
        /*0554*/ 	.word	0x00008560


	//   ....[30]....
        /*0558*/ 	.word	0x00008580


	//   ....[31]....
        /*055c*/ 	.word	0x00008f10


	//   ....[32]....
        /*0560*/ 	.word	0x00008f30


	//   ....[33]....
        /*0564*/ 	.word	0x00009030


	//   ....[34]....
        /*0568*/ 	.word	0x00009050


	//   ....[35]....
        /*056c*/ 	.word	0x00009150


	//   ....[36]....
        /*0570*/ 	.word	0x00009170


	//   ....[37]....
        /*0574*/ 	.word	0x00009280


	//   ....[38]....
        /*0578*/ 	.word	0x000092a0


	//   ....[39]....
        /*057c*/ 	.word	0x00009420


	//   ....[40]....
        /*0580*/ 	.word	0x000095f0


	//   ....[41]....
        /*0584*/ 	.word	0x00009620


	//   ....[42]....
        /*0588*/ 	.word	0x00009650


	//   ....[43]....
        /*058c*/ 	.word	0x00009680


	//   ....[44]....
        /*0590*/ 	.word	0x000096b0


	//   ....[45]....
        /*0594*/ 	.word	0x000096e0


	//   ....[46]....
        /*0598*/ 	.word	0x00009830


	//   ....[47]....
        /*059c*/ 	.word	0x00009860


	//   ....[48]....
        /*05a0*/ 	.word	0x00009890


	//   ....[49]....
        /*05a4*/ 	.word	0x000098c0


	//   ....[50]....
        /*05a8*/ 	.word	0x000098f0


	//   ....[51]....
        /*05ac*/ 	.word	0x00009920


	//   ....[52]....
        /*05b0*/ 	.word	0x000099b0


	//   ....[53]....
        /*05b4*/ 	.word	0x000099e0


	//   ....[54]....
        /*05b8*/ 	.word	0x00009a60


	//   ....[55]....
        /*05bc*/ 	.word	0x0000afe0


	//   ....[56]....
        /*05c0*/ 	.word	0x0000b000


	//   ....[57]....
        /*05c4*/ 	.word	0x0000b0b0


	//   ....[58]....
        /*05c8*/ 	.word	0x0000b0d0


	//   ....[59]....
        /*05cc*/ 	.word	0x0000b170


	//   ....[60]....
        /*05d0*/ 	.word	0x0000b190


	//   ....[61]....
        /*05d4*/ 	.word	0x0000b230


	//   ....[62]....
        /*05d8*/ 	.word	0x0000b250


	//   ....[63]....
        /*05dc*/ 	.word	0x0000b2f0


	//   ....[64]....
        /*05e0*/ 	.word	0x0000b310


	//   ....[65]....
        /*05e4*/ 	.word	0x0000b320


	//   ....[66]....
        /*05e8*/ 	.word	0x0000b3b0


	//   ....[67]....
        /*05ec*/ 	.word	0x0000bad0


	//   ....[68]....
        /*05f0*/ 	.word	0x0000bb00


	//   ....[69]....
        /*05f4*/ 	.word	0x0000bb60


	//   ....[70]....
        /*05f8*/ 	.word	0x0000bbb0


	//   ....[71]....
        /*05fc*/ 	.word	0x0000bc00


	//   ....[72]....
        /*0600*/ 	.word	0x0000bc60


	//   ....[73]....
        /*0604*/ 	.word	0x0000bca0


	//   ....[74]....
        /*0608*/ 	.word	0x0000bd10


	//   ....[75]....
        /*060c*/ 	.word	0x0000bd60


	//   ....[76]....
        /*0610*/ 	.word	0x0000bdc0


	//   ....[77]....
        /*0614*/ 	.word	0x0000be10


	//   ....[78]....
        /*0618*/ 	.word	0x0000be70


	//   ....[79]....
        /*061c*/ 	.word	0x0000beb0


	//   ....[80]....
        /*0620*/ 	.word	0x0000bf20


	//   ....[81]....
        /*0624*/ 	.word	0x0000bf40


	//   ....[82]....
        /*0628*/ 	.word	0x0000bf80


	//   ....[83]....
        /*062c*/ 	.word	0x0000c750


	//   ....[84]....
        /*0630*/ 	.word	0x0000c790


	//   ....[85]....
        /*0634*/ 	.word	0x0000c7a0


	//   ....[86]....
        /*0638*/ 	.word	0x0000c800


	//   ....[87]....
        /*063c*/ 	.word	0x0000c810


	//   ....[88]....
        /*0640*/ 	.word	0x0000c870


	//   ....[89]....
        /*0644*/ 	.word	0x0000c8a0


	//   ....[90]....
        /*0648*/ 	.word	0x0000c8e0


	//   ....[91]....
        /*064c*/ 	.word	0x0000c910


	//   ....[92]....
        /*0650*/ 	.word	0x0000c950


	//   ....[93]....
        /*0654*/ 	.word	0x0000c980


	//   ....[94]....
        /*0658*/ 	.word	0x0000c9c0


	//   ....[95]....
        /*065c*/ 	.word	0x0000cc40


	//   ....[96]....
        /*0660*/ 	.word	0x0000cc60


	//   ....[97]....
        /*0664*/ 	.word	0x0000cc70


	//   ....[98]....
        /*0668*/ 	.word	0x0000cd00


	//   ....[99]....
        /*066c*/ 	.word	0x0000cd10


	//   ....[100]....
        /*0670*/ 	.word	0x0000cda0


	//   ....[101]....
        /*0674*/ 	.word	0x0000cdb0


	//   ....[102]....
        /*0678*/ 	.word	0x0000ce40


	//   ....[103]....
        /*067c*/ 	.word	0x0000ce50


	//   ....[104]....
        /*0680*/ 	.word	0x0000cee0


	//   ....[105]....
        /*0684*/ 	.word	0x0000cef0


	//   ....[106]....
        /*0688*/ 	.word	0x0000cf00


	//   ....[107]....
        /*068c*/ 	.word	0x0000d4e0


	//   ....[108]....
        /*0690*/ 	.word	0x0000d520


	//   ....[109]....
        /*0694*/ 	.word	0x0000d550


	//   ....[110]....
        /*0698*/ 	.word	0x0000d590


	//   ....[111]....
        /*069c*/ 	.word	0x0000d620


	//   ....[112]....
        /*06a0*/ 	.word	0x0000d650


	//   ....[113]....
        /*06a4*/ 	.word	0x0000d6c0


	//   ....[114]....
        /*06a8*/ 	.word	0x0000d6f0


	//   ....[115]....
        /*06ac*/ 	.word	0x0000d760


	//   ....[116]....
        /*06b0*/ 	.word	0x0000d790


	//   ....[117]....
        /*06b4*/ 	.word	0x0000d7c0


	//   ....[118]....
        /*06b8*/ 	.word	0x0000d810


	//   ....[119]....
        /*06bc*/ 	.word	0x0000dbf0


	//   ....[120]....
        /*06c0*/ 	.word	0x0000dc40


	//   ....[121]....
        /*06c4*/ 	.word	0x0000dc70


	//   ....[122]....
        /*06c8*/ 	.word	0x0000dc80


	//   ....[123]....
        /*06cc*/ 	.word	0x0000dcb0


	//   ....[124]....
        /*06d0*/ 	.word	0x0000dce0


	//   ....[125]....
        /*06d4*/ 	.word	0x0000dd10


	//   ....[126]....
        /*06d8*/ 	.word	0x0000dd40


	//   ....[127]....
        /*06dc*/ 	.word	0x0000dec0


	//   ....[128]....
        /*06e0*/ 	.word	0x0000def0


	//   ....[129]....
        /*06e4*/ 	.word	0x0000df20


	//   ....[130]....
        /*06e8*/ 	.word	0x0000df50


	//   ....[131]....
        /*06ec*/ 	.word	0x0000df80


	//   ....[132]....
        /*06f0*/ 	.word	0x0000dfb0


	//   ....[133]....
        /*06f4*/ 	.word	0x0000e070


	//   ....[134]....
        /*06f8*/ 	.word	0x0000e090


	//   ....[135]....
        /*06fc*/ 	.word	0x0000e100


	//   ....[136]....
        /*0700*/ 	.word	0x0000e570


	//   ....[137]....
        /*0704*/ 	.word	0x0000ea60


	//   ....[138]....
        /*0708*/ 	.word	0x0000eb50


	//   ....[139]....
        /*070c*/ 	.word	0x0000ebf0


	//   ....[140]....
        /*0710*/ 	.word	0x0000ec50


	//   ....[141]....
        /*0714*/ 	.word	0x0000ed60


	//   ....[142]....
        /*0718*/ 	.word	0x0000edd0


	//   ....[143]....
        /*071c*/ 	.word	0x0000eee0


	//   ....[144]....
        /*0720*/ 	.word	0x0000ef50


	//   ....[145]....
        /*0724*/ 	.word	0x0000f060


	//   ....[146]....
        /*0728*/ 	.word	0x0000f0d0


	//   ....[147]....
        /*072c*/ 	.word	0x0000f1e0


	//   ....[148]....
        /*0730*/ 	.word	0x0000f250


	//   ....[149]....
        /*0734*/ 	.word	0x0000f2f0


	//   ....[150]....
        /*0738*/ 	.word	0x0000f400


	//   ....[151]....
        /*073c*/ 	.word	0x0000f470


	//   ....[152]....
        /*0740*/ 	.word	0x0000f4f0


	//   ....[153]....
        /*0744*/ 	.word	0x0000f5b0


	//   ....[154]....
        /*0748*/ 	.word	0x0000f630


	//   ....[155]....
        /*074c*/ 	.word	0x0000f710


	//   ....[156]....
        /*0750*/ 	.word	0x0000f790


	//   ....[157]....
        /*0754*/ 	.word	0x0000f870


	//   ....[158]....
        /*0758*/ 	.word	0x0000f8f0


	//   ....[159]....
        /*075c*/ 	.word	0x0000f9d0


	//   ....[160]....
        /*0760*/ 	.word	0x0000fa50


	//   ....[161]....
        /*0764*/ 	.word	0x0000fb30


	//   ....[162]....
        /*0768*/ 	.word	0x0000fbb0


	//   ....[163]....
        /*076c*/ 	.word	0x0000fc90


	//   ....[164]....
        /*0770*/ 	.word	0x0000fd10


	//   ....[165]....
        /*0774*/ 	.word	0x0000fdd0


	//   ....[166]....
        /*0778*/ 	.word	0x0000ff00


	//   ....[167]....
        /*077c*/ 	.word	0x0000ffd0


	//   ....[168]....
        /*0780*/ 	.word	0x00010040


	//   ....[169]....
        /*0784*/ 	.word	0x00010110


	//   ....[170]....
        /*0788*/ 	.word	0x00010170


	//   ....[171]....
        /*078c*/ 	.word	0x00010240


	//   ....[172]....
        /*0790*/ 	.word	0x000102a0


	//   ....[173]....
        /*0794*/ 	.word	0x00010370


	//   ....[174]....
        /*0798*/ 	.word	0x000103d0


	//   ....[175]....
        /*079c*/ 	.word	0x000104a0


	//   ....[176]....
        /*07a0*/ 	.word	0x00010500


	//   ....[177]....
        /*07a4*/ 	.word	0x000105e0


	//   ....[178]....
        /*07a8*/ 	.word	0x000106d0


	//   ....[179]....
        /*07ac*/ 	.word	0x00010770


	//   ....[180]....
        /*07b0*/ 	.word	0x000107d0


	//   ....[181]....
        /*07b4*/ 	.word	0x000108d0


	//   ....[182]....
        /*07b8*/ 	.word	0x00010930


	//   ....[183]....
        /*07bc*/ 	.word	0x00010a30


	//   ....[184]....
        /*07c0*/ 	.word	0x00010a90


	//   ....[185]....
        /*07c4*/ 	.word	0x00010b90


	//   ....[186]....
        /*07c8*/ 	.word	0x00010bf0


	//   ....[187]....
        /*07cc*/ 	.word	0x00010cf0


	//   ....[188]....
        /*07d0*/ 	.word	0x00010d50


	//   ....[189]....
        /*07d4*/ 	.word	0x00010e20


	//   ....[190]....
        /*07d8*/ 	.word	0x00010f60


	//   ....[191]....
        /*07dc*/ 	.word	0x00011000


	//   ....[192]....
        /*07e0*/ 	.word	0x000110e0


	//   ....[193]....
        /*07e4*/ 	.word	0x000111b0


	//   ....[194]....
        /*07e8*/ 	.word	0x00011210


	//   ....[195]....
        /*07ec*/ 	.word	0x00011300


	//   ....[196]....
        /*07f0*/ 	.word	0x00011360


	//   ....[197]....
        /*07f4*/ 	.word	0x00011450


	//   ....[198]....
        /*07f8*/ 	.word	0x000114b0


	//   ....[199]....
        /*07fc*/ 	.word	0x000115a0


	//   ....[200]....
        /*0800*/ 	.word	0x00011600


	//   ....[201]....
        /*0804*/ 	.word	0x000116e0


	//   ....[202]....
        /*0808*/ 	.word	0x00011770


	//   ....[203]....
        /*080c*/ 	.word	0x00011810


	//   ....[204]....
        /*0810*/ 	.word	0x00011930


	//   ....[205]....
        /*0814*/ 	.word	0x000119a0


	//   ....[206]....
        /*0818*/ 	.word	0x00011a10


	//   ....[207]....
        /*081c*/ 	.word	0x00011a80


	//   ....[208]....
        /*0820*/ 	.word	0x00011af0


	//   ....[209]....
        /*0824*/ 	.word	0x00011b70


	//   ....[210]....
        /*0828*/ 	.word	0x00011c00


	//   ....[211]....
        /*082c*/ 	.word	0x00011c90


	//   ....[212]....
        /*0830*/ 	.word	0x00011d00


	//   ....[213]....
        /*0834*/ 	.word	0x00011d70


	//   ....[214]....
        /*0838*/ 	.word	0x00011de0


	//   ....[215]....
        /*083c*/ 	.word	0x00011e60


	//   ....[216]....
        /*0840*/ 	.word	0x00011ed0


	//   ....[217]....
        /*0844*/ 	.word	0x00011f70


	//   ....[218]....
        /*0848*/ 	.word	0x00012000


	//   ....[219]....
        /*084c*/ 	.word	0x00012120


	//----- nvinfo : EIATTR_REG_RECONFIG
	.align		4
.L_619:
        /*0850*/ 	.byte	0x01, 0x54
	.zero		2


	//----- nvinfo : EIATTR_SYSCALL_OFFSETS
	.align		4
        /*0854*/ 	.byte	0x04, 0x46
        /*0856*/ 	.short	(.L_621 - .L_620)


	//   ....[0]....
.L_620:
        /*0858*/ 	.word	0x000016a0


	//   ....[1]....
        /*085c*/ 	.word	0x0000a5e0


	//   ....[2]....
        /*0860*/ 	.word	0x0000a730


	//   ....[3]....
        /*0864*/ 	.word	0x0000a820


	//   ....[4]....
        /*0868*/ 	.word	0x0000b740


	//----- nvinfo : EIATTR_MBARRIER_INSTR_OFFSETS
	.align		4
.L_621:
        /*086c*/ 	.byte	0x04, 0x39
        /*086e*/ 	.short	(.L_623 - .L_622)


	//   ....[0]....
.L_622:
        /*0870*/ 	.word	0x00000180
        /*0874*/ 	.word	0x000000ff
        /*0878*/ 	.word	0x00030800
        /*087c*/ 	.short	0x0100
        /*087e*/ 	.byte	0x08
	.zero		1


	//   ....[1]....
        /*0880*/ 	.word	0x00000190
        /*0884*/ 	.word	0x000000ff
        /*0888*/ 	.word	0x00030820
        /*088c*/ 	.short	0x0100
        /*088e*/ 	.byte	0x08
	.zero		1


	//   ....[2]....
        /*0890*/ 	.word	0x00000280
        /*0894*/ 	.word	0x000000ff
        /*0898*/ 	.word	0x00030830
        /*089c*/ 	.short	0x0100
        /*089e*/ 	.byte	0x08
	.zero		1


	//   ....[3]....
        /*08a0*/ 	.word	0x00000290
        /*08a4*/ 	.word	0x000000ff
        /*08a8*/ 	.word	0x00030840
        /*08ac*/ 	.short	0x0100
        /*08ae*/ 	.byte	0x08
	.zero		1


	//   ....[4]....
        /*08b0*/ 	.word	0x000002a0
        /*08b4*/ 	.word	0x000000ff
        /*08b8*/ 	.word	0x00030838
        /*08bc*/ 	.short	0x0100
        /*08be*/ 	.byte	0x08
	.zero		1


	//   ....[5]....
        /*08c0*/ 	.word	0x000002b0
        /*08c4*/ 	.word	0x000000ff
        /*08c8*/ 	.word	0x00030848
        /*08cc*/ 	.short	0x0100
        /*08ce*/ 	.byte	0x08
	.zero		1


	//   ....[6]....
        /*08d0*/ 	.word	0x000003e0
        /*08d4*/ 	.word	0x000000ff
        /*08d8*/ 	.word	0x00030850
        /*08dc*/ 	.short	0x0100
        /*08de*/ 	.byte	0x08
	.zero		1


	//   ....[7]....
        /*08e0*/ 	.word	0x000003f0
        /*08e4*/ 	.word	0x000000ff
        /*08e8*/ 	.word	0x00030860
        /*08ec*/ 	.short	0x0100
        /*08ee*/ 	.byte	0x08
	.zero		1


	//   ....[8]....
        /*08f0*/ 	.word	0x00000400
        /*08f4*/ 	.word	0x000000ff
        /*08f8*/ 	.word	0x00030858
        /*08fc*/ 	.short	0x0100
        /*08fe*/ 	.byte	0x08
	.zero		1


	//   ....[9]....
        /*0900*/ 	.word	0x00000410
        /*0904*/ 	.word	0x000000ff
        /*0908*/ 	.word	0x00030868
        /*090c*/ 	.short	0x0100
        /*090e*/ 	.byte	0x08
	.zero		1


	//   ....[10]....
        /*0910*/ 	.word	0x00000500
        /*0914*/ 	.word	0x000000ff
        /*0918*/ 	.word	0x00030870
        /*091c*/ 	.short	0x0100
        /*091e*/ 	.byte	0x06
	.zero		1


	//   ....[11]....
        /*0920*/ 	.word	0x00000510
        /*0924*/ 	.word	0x000000ff
        /*0928*/ 	.word	0x00030880
        /*092c*/ 	.short	0x0100
        /*092e*/ 	.byte	0x06
	.zero		1


	//   ....[12]....
        /*0930*/ 	.word	0x00000520
        /*0934*/ 	.word	0x000000ff
        /*0938*/ 	.word	0x00030878
        /*093c*/ 	.short	0x0100
        /*093e*/ 	.byte	0x06
	.zero		1


	//   ....[13]....
        /*0940*/ 	.word	0x00000530
        /*0944*/ 	.word	0x000000ff
        /*0948*/ 	.word	0x00030888
        /*094c*/ 	.short	0x0100
        /*094e*/ 	.byte	0x06
	.zero		1


	//   ....[14]....
        /*0950*/ 	.word	0x00000660
        /*0954*/ 	.word	0x000000ff
        /*0958*/ 	.word	0x00030890
        /*095c*/ 	.short	0x0100
        /*095e*/ 	.byte	0x08
	.zero		1


	//   ....[15]....
        /*0960*/ 	.word	0x00000670
        /*0964*/ 	.word	0x000000ff
        /*0968*/ 	.word	0x000308a0
        /*096c*/ 	.short	0x0100
        /*096e*/ 	.byte	0x08
	.zero		1


	//   ....[16]....
        /*0970*/ 	.word	0x00000680
        /*0974*/ 	.word	0x000000ff
        /*0978*/ 	.word	0x00030898
        /*097c*/ 	.short	0x0100
        /*097e*/ 	.byte	0x08
	.zero		1


	//   ....[17]....
        /*0980*/ 	.word	0x00000690
        /*0984*/ 	.word	0x000000ff
        /*0988*/ 	.word	0x000308a8
        /*098c*/ 	.short	0x0100
        /*098e*/ 	.byte	0x08
	.zero		1


	//   ....[18]....
        /*0990*/ 	.word	0x000007d0
        /*0994*/ 	.word	0x000000ff
        /*0998*/ 	.word	0x000308b0
        /*099c*/ 	.short	0x0100
        /*099e*/ 	.byte	0x08
	.zero		1


	//   ....[19]....
        /*09a0*/ 	.word	0x000007e0
        /*09a4*/ 	.word	0x000000ff
        /*09a8*/ 	.word	0x000308c0
        /*09ac*/ 	.short	0x0100
        /*09ae*/ 	.byte	0x08
	.zero		1


	//   ....[20]....
        /*09b0*/ 	.word	0x000007f0
        /*09b4*/ 	.word	0x000000ff
        /*09b8*/ 	.word	0x000308b8
        /*09bc*/ 	.short	0x0100
        /*09be*/ 	.byte	0x08
	.zero		1


	//   ....[21]....
        /*09c0*/ 	.word	0x00000800
        /*09c4*/ 	.word	0x000000ff
        /*09c8*/ 	.word	0x000308c8
        /*09cc*/ 	.short	0x0100
        /*09ce*/ 	.byte	0x08
	.zero		1


	//   ....[22]....
        /*09d0*/ 	.word	0x00001740
        /*09d4*/ 	.word	0x000000ff
        /*09d8*/ 	.word	0x00030800
        /*09dc*/ 	.short	0x010a
        /*09de*/ 	.byte	0x2b
	.zero		1


	//   ....[23]....
        /*09e0*/ 	.word	0x000017c0
        /*09e4*/ 	.word	0x00000002
        /*09e8*/ 	.word	0x00030830
        /*09ec*/ 	.short	0x010a
        /*09ee*/ 	.byte	0x3f
	.zero		1


	//   ....[24]....
        /*09f0*/ 	.word	0x00001810
        /*09f4*/ 	.word	0x00000002
        /*09f8*/ 	.word	0x00030830
        /*09fc*/ 	.short	0x010a
        /*09fe*/ 	.byte	0x3f
	.zero		1


	//   ....[25]....
        /*0a00*/ 	.word	0x00002780
        /*0a04*/ 	.word	0x000000ff
        /*0a08*/ 	.word	0x00000000
        /*0a0c*/ 	.short	0x0101
        /*0a0e*/ 	.byte	0x04
	.zero		1


	//   ....[26]....
        /*0a10*/ 	.word	0x00003c30
        /*0a14*/ 	.word	0x000000ff
        /*0a18*/ 	.word	0x00030830
        /*0a1c*/ 	.short	0x010a
        /*0a1e*/ 	.byte	0x08
	.zero		1


	//   ....[27]....
        /*0a20*/ 	.word	0x00003c70
        /*0a24*/ 	.word	0x000000ff
        /*0a28*/ 	.word	0x00030830
        /*0a2c*/ 	.short	0x010a
        /*0a2e*/ 	.byte	0x08
	.zero		1


	//   ....[28]....
        /*0a30*/ 	.word	0x00004770
        /*0a34*/ 	.word	0x000000ff
        /*0a38*/ 	.word	0x00030850
        /*0a3c*/ 	.short	0x010a
        /*0a3e*/ 	.byte	0x09
	.zero		1


	//   ....[29]....
        /*0a40*/ 	.word	0x000047b0
        /*0a44*/ 	.word	0x000000ff
        /*0a48*/ 	.word	0x00030850
        /*0a4c*/ 	.short	0x010a
        /*0a4e*/ 	.byte	0x09
	.zero		1


	//   ....[30]....
        /*0a50*/ 	.word	0x00004ac0
        /*0a54*/ 	.word	0x000000ff
        /*0a58*/ 	.word	0x00000000
        /*0a5c*/ 	.short	0x0101
        /*0a5e*/ 	.byte	0x08
	.zero		1


	//   ....[31]....
        /*0a60*/ 	.word	0x00005840
        /*0a64*/ 	.word	0x000000ff
        /*0a68*/ 	.word	0x00000000
        /*0a6c*/ 	.short	0x0101
        /*0a6e*/ 	.byte	0x09
	.zero		1


	//   ....[32]....
        /*0a70*/ 	.word	0x00006030
        /*0a74*/ 	.word	0x000000ff
        /*0a78*/ 	.word	0x00030850
        /*0a7c*/ 	.short	0x010a
        /*0a7e*/ 	.byte	0x05
	.zero		1


	//   ....[33]....
        /*0a80*/ 	.word	0x00006070
        /*0a84*/ 	.word	0x000000ff
        /*0a88*/ 	.word	0x00030850
        /*0a8c*/ 	.short	0x010a
        /*0a8e*/ 	.byte	0x05
	.zero		1


	//   ....[34]....
        /*0a90*/ 	.word	0x00006590
        /*0a94*/ 	.word	0x000000ff
        /*0a98*/ 	.word	0x00000000
        /*0a9c*/ 	.short	0x0101
        /*0a9e*/ 	.byte	0x04
	.zero		1


	//   ....[35]....
        /*0aa0*/ 	.word	0x00008200
        /*0aa4*/ 	.word	0x0000002e
        /*0aa8*/ 	.word	0x00000000
        /*0aac*/ 	.short	0x0101
        /*0aae*/ 	.byte	0x3f
	.zero		1


	//   ....[36]....
        /*0ab0*/ 	.word	0x0000adc0
        /*0ab4*/ 	.word	0x00000007
        /*0ab8*/ 	.word	0x00030840
        /*0abc*/ 	.short	0x010a
        /*0abe*/ 	.byte	0x3f
	.zero		1


	//   ....[37]....
        /*0ac0*/ 	.word	0x0000b470
        /*0ac4*/ 	.word	0x00000007
        /*0ac8*/ 	.word	0x00030830
        /*0acc*/ 	.short	0x0107
        /*0ace*/ 	.byte	0x3f
	.zero		1


	//   ....[38]....
        /*0ad0*/ 	.word	0x0000b540
        /*0ad4*/ 	.word	0x00000007
        /*0ad8*/ 	.word	0x00030830
        /*0adc*/ 	.short	0x0101
        /*0ade*/ 	.byte	0x3f
	.zero		1


	//   ....[39]....
        /*0ae0*/ 	.word	0x0000c090
        /*0ae4*/ 	.word	0x00000016
        /*0ae8*/ 	.word	0x00030800
        /*0aec*/ 	.short	0x0107
        /*0aee*/ 	.byte	0x3f
	.zero		1


	//   ....[40]....
        /*0af0*/ 	.word	0x0000c190
        /*0af4*/ 	.word	0x00000016
        /*0af8*/ 	.word	0x00030800
        /*0afc*/ 	.short	0x0101
        /*0afe*/ 	.byte	0x3f
	.zero		1


	//   ....[41]....
        /*0b00*/ 	.word	0x0000c1b0
        /*0b04*/ 	.word	0x00000016
        /*0b08*/ 	.word	0x00030820
        /*0b0c*/ 	.short	0x010a
        /*0b0e*/ 	.byte	0x3f
	.zero		1


	//   ....[42]....
        /*0b10*/ 	.word	0x0000c590
        /*0b14*/ 	.word	0x00000007
        /*0b18*/ 	.word	0x00030840
        /*0b1c*/ 	.short	0x010a
        /*0b1e*/ 	.byte	0x3f
	.zero		1


	//   ....[43]....
        /*0b20*/ 	.word	0x0000ca70
        /*0b24*/ 	.word	0x00000007
        /*0b28*/ 	.word	0x00030830
        /*0b2c*/ 	.short	0x0107
        /*0b2e*/ 	.byte	0x3f
	.zero		1


	//   ....[44]....
        /*0b30*/ 	.word	0x0000cb20
        /*0b34*/ 	.word	0x00000007
        /*0b38*/ 	.word	0x00030830
        /*0b3c*/ 	.short	0x0101
        /*0b3e*/ 	.byte	0x3f
	.zero		1


	//   ....[45]....
        /*0b40*/ 	.word	0x0000cb90
        /*0b44*/ 	.word	0x00000006
        /*0b48*/ 	.word	0x00030860
        /*0b4c*/ 	.short	0x010a
        /*0b4e*/ 	.byte	0x3f
	.zero		1


	//   ....[46]....
        /*0b50*/ 	.word	0x0000d0e0
        /*0b54*/ 	.word	0x00000006
        /*0b58*/ 	.word	0x00030850
        /*0b5c*/ 	.short	0x0107
        /*0b5e*/ 	.byte	0x3f
	.zero		1


	//   ....[47]....
        /*0b60*/ 	.word	0x0000d230
        /*0b64*/ 	.word	0x00000006
        /*0b68*/ 	.word	0x00030850
        /*0b6c*/ 	.short	0x0101
        /*0b6e*/ 	.byte	0x3f
	.zero		1


	//   ....[48]....
        /*0b70*/ 	.word	0x0000d430
        /*0b74*/ 	.word	0x00000000
        /*0b78*/ 	.word	0x00030860
        /*0b7c*/ 	.short	0x010a
        /*0b7e*/ 	.byte	0x3f
	.zero		1


	//   ....[49]....
        /*0b80*/ 	.word	0x0000d940
        /*0b84*/ 	.word	0x00000000
        /*0b88*/ 	.word	0x00030850
        /*0b8c*/ 	.short	0x0107
        /*0b8e*/ 	.byte	0x3f
	.zero		1


	//   ....[50]....
        /*0b90*/ 	.word	0x0000d9f0
        /*0b94*/ 	.word	0x00000000
        /*0b98*/ 	.word	0x00030850
        /*0b9c*/ 	.short	0x0101
        /*0b9e*/ 	.byte	0x3f
	.zero		1


	//   ....[51]....
        /*0ba0*/ 	.word	0x0000e4f0
        /*0ba4*/ 	.word	0x00000004
        /*0ba8*/ 	.word	0x00030820
        /*0bac*/ 	.short	0x010a
        /*0bae*/ 	.byte	0x3f
	.zero		1


	//   ....[52]....
        /*0bb0*/ 	.word	0x0000e690
        /*0bb4*/ 	.word	0x00000005
        /*0bb8*/ 	.word	0x00030840
        /*0bbc*/ 	.short	0x010a
        /*0bbe*/ 	.byte	0x3f
	.zero		1


	//   ....[53]....
        /*0bc0*/ 	.word	0x0000e730
        /*0bc4*/ 	.word	0x0000001b
        /*0bc8*/ 	.word	0x00030840
        /*0bcc*/ 	.short	0x010a
        /*0bce*/ 	.byte	0x3f
	.zero		1


	//   ....[54]....
        /*0bd0*/ 	.word	0x0000e770
        /*0bd4*/ 	.word	0x00000005
        /*0bd8*/ 	.word	0x00030860
        /*0bdc*/ 	.short	0x010a
        /*0bde*/ 	.byte	0x3f
	.zero		1


	//   ....[55]....
        /*0be0*/ 	.word	0x0000e7b0
        /*0be4*/ 	.word	0x0000001b
        /*0be8*/ 	.word	0x00030860
        /*0bec*/ 	.short	0x010a
        /*0bee*/ 	.byte	0x3f
	.zero		1


	//   ....[56]....
        /*0bf0*/ 	.word	0x0000e820
        /*0bf4*/ 	.word	0x00000003
        /*0bf8*/ 	.word	0x00030800
        /*0bfc*/ 	.short	0x010a
        /*0bfe*/ 	.byte	0x3f
	.zero		1


	//   ....[57]....
        /*0c00*/ 	.word	0x0000e870
        /*0c04*/ 	.word	0x00000002
        /*0c08*/ 	.word	0x00030830
        /*0c0c*/ 	.short	0x010a
        /*0c0e*/ 	.byte	0x3f
	.zero		1


	//   ....[58]....
        /*0c10*/ 	.word	0x0000e8d0
        /*0c14*/ 	.word	0x00000003
        /*0c18*/ 	.word	0x00030830
        /*0c1c*/ 	.short	0x010a
        /*0c1e*/ 	.byte	0x3f
	.zero		1


	//   ....[59]....
        /*0c20*/ 	.word	0x0000e930
        /*0c24*/ 	.word	0x00000003
        /*0c28*/ 	.word	0x00030850
        /*0c2c*/ 	.short	0x010a
        /*0c2e*/ 	.byte	0x3f
	.zero		1


	//   ....[60]....
        /*0c30*/ 	.word	0x0000e990
        /*0c34*/ 	.word	0x00000007
        /*0c38*/ 	.word	0x00030850
        /*0c3c*/ 	.short	0x010a
        /*0c3e*/ 	.byte	0x3f
	.zero		1


	//   ....[61]....
        /*0c40*/ 	.word	0x0000eaa0
        /*0c44*/ 	.word	0x00000007
        /*0c48*/ 	.word	0x00030840
        /*0c4c*/ 	.short	0x010a
        /*0c4e*/ 	.byte	0x3f
	.zero		1


	//   ....[62]....
        /*0c50*/ 	.word	0x0000fe00
        /*0c54*/ 	.word	0x00000016
        /*0c58*/ 	.word	0x00030820
        /*0c5c*/ 	.short	0x010a
        /*0c5e*/ 	.byte	0x3f
	.zero		1


	//   ....[63]....
        /*0c60*/ 	.word	0x0000fe50
        /*0c64*/ 	.word	0x00000007
        /*0c68*/ 	.word	0x00030840
        /*0c6c*/ 	.short	0x010a
        /*0c6e*/ 	.byte	0x3f
	.zero		1


	//   ....[64]....
        /*0c70*/ 	.word	0x00010620
        /*0c74*/ 	.word	0x00000006
        /*0c78*/ 	.word	0x00030860
        /*0c7c*/ 	.short	0x010a
        /*0c7e*/ 	.byte	0x3f
	.zero		1


	//   ....[65]....
        /*0c80*/ 	.word	0x00010eb0
        /*0c84*/ 	.word	0x00000000
        /*0c88*/ 	.word	0x00030860
        /*0c8c*/ 	.short	0x010a
        /*0c8e*/ 	.byte	0x3f
	.zero		1


	//   ....[66]....
        /*0c90*/ 	.word	0x00012040
        /*0c94*/ 	.word	0x00000004
        /*0c98*/ 	.word	0x00030820
        /*0c9c*/ 	.short	0x010a
        /*0c9e*/ 	.byte	0x3f
	.zero		1


	//   ....[67]....
        /*0ca0*/ 	.word	0x000121e0
        /*0ca4*/ 	.word	0x00000005
        /*0ca8*/ 	.word	0x00030840
        /*0cac*/ 	.short	0x010a
        /*0cae*/ 	.byte	0x3f
	.zero		1


	//   ....[68]....
        /*0cb0*/ 	.word	0x00012230
        /*0cb4*/ 	.word	0x0000001b
        /*0cb8*/ 	.word	0x00030840
        /*0cbc*/ 	.short	0x010a
        /*0cbe*/ 	.byte	0x3f
	.zero		1


	//   ....[69]....
        /*0cc0*/ 	.word	0x00012280
        /*0cc4*/ 	.word	0x00000005
        /*0cc8*/ 	.word	0x00030860
        /*0ccc*/ 	.short	0x010a
        /*0cce*/ 	.byte	0x3f
	.zero		1


	//----- nvinfo : EIATTR_NUM_MBARRIERS
	.align		4
.L_623:
        /*0cd0*/ 	.byte	0x03, 0x38
        /*0cd2*/ 	.short	0x0016


	//----- nvinfo : EIATTR_EXIT_INSTR_OFFSETS
	.align		4
        /*0cd4*/ 	.byte	0x04, 0x1c
        /*0cd6*/ 	.short	(.L_625 - .L_624)


	//   ....[0]....
.L_624:
        /*0cd8*/ 	.word	0x00000990


	//   ....[1]....
        /*0cdc*/ 	.word	0x000093d0


	//   ....[2]....
        /*0ce0*/ 	.word	0x0000e800


	//----- nvinfo : EIATTR_MAX_THREADS
	.align		4
.L_625:
        /*0ce4*/ 	.byte	0x04, 0x05
        /*0ce6*/ 	.short	(.L_627 - .L_626)
.L_626:
        /*0ce8*/ 	.word	0x00000180
        /*0cec*/ 	.word	0x00000001
        /*0cf0*/ 	.word	0x00000001


	//----- nvinfo : EIATTR_CRS_STACK_SIZE
	.align		4
.L_627:
        /*0cf4*/ 	.byte	0x04, 0x1e
        /*0cf6*/ 	.short	(.L_629 - .L_628)
.L_628:
        /*0cf8*/ 	.word	0x00000000


	//----- nvinfo : EIATTR_CBANK_PARAM_SIZE
	.align		4
.L_629:
        /*0cfc*/ 	.byte	0x03, 0x19
        /*0cfe*/ 	.short	0x0af0


	//----- nvinfo : EIATTR_PARAM_CBANK
	.align		4
        /*0d00*/ 	.byte	0x04, 0x0a
        /*0d02*/ 	.short	(.L_631 - .L_630)
	.align		4
.L_630:
        /*0d04*/ 	.word	index@(.nv.constant0._ZN7cutlass13device_kernelIN5flash11enable_sm90INS1_16FlashAttnFwdSm90INS1_25CollectiveMainloopFwdSm90ILi2EN4cute5tupleIJNS5_1CILi1EEES8_S8_EEENS6_IJNS7_ILi128EEENS7_ILi96EEENS7_ILi192EEEEEELi192ENS_10bfloat16_tEfNS_4arch4Sm90ELb0ELb0ELb0ELb1ELb1ELb0ELb0ELb1ELb1ELb1ELb0ELb0EEENS1_21CollectiveEpilogueFwdINS6_IJSA_SC_SB_EEES9_SE_SG_Li256ELb1ELb1ELb0ELb0EEENS1_36VarlenDynamicPersistentTileSchedulerILi128ELi96ELi256ELi128ELb0ELb1ELb1ELb0ELb1ELb1EEEEEEEEEvNT_6ParamsE)
        /*0d08*/ 	.short	0x0210
        /*0d0a*/ 	.short	0x0af0


	//----- nvinfo : EIATTR_SW_WAR
	.align		4
.L_631:
        /*0d0c*/ 	.byte	0x04, 0x36
        /*0d0e*/ 	.short	(.L_633 - .L_632)
.L_632:
        /*0d10*/ 	.word	0x00000008
.L_633:


//--------------------- .nv.info._ZN7cutlass13device_kernelIN5flash11enable_sm90INS1_16FlashAttnFwdSm90INS1_25CollectiveMainloopFwdSm90ILi2EN4cute5tupleIJNS5_1CILi1EEES8_S8_EEENS6_IJNS7_ILi128EEENS7_ILi96EEENS7_ILi192EEEEEELi192ENS_10bfloat16_tEfNS_4arch4Sm90ELb0ELb0ELb0ELb1ELb1ELb1ELb0ELb1ELb1ELb1ELb0ELb0EEENS1_21CollectiveEpilogueFwdINS6_IJSA_SC_SB_EEES9_SE_SG_Li256ELb1ELb1ELb0ELb0EEENS1_36VarlenDynamicPersistentTileSchedulerILi128ELi96ELi256ELi128ELb0ELb1ELb1ELb0ELb1ELb1EEEEEEEEEvNT_6ParamsE --------------------------
	.section	.nv.info._ZN7cutlass13device_kernelIN5flash11enable_sm90INS1_16FlashAttnFwdSm90INS1_25CollectiveMainloopFwdSm90ILi2EN4cute5tupleIJNS5_1CILi1EEES8_S8_EEENS6_IJNS7_ILi128EEENS7_ILi96EEENS7_ILi192EEEEEELi192ENS_10bfloat16_tEfNS_4arch4Sm90ELb0ELb0ELb0ELb1ELb1ELb1ELb0ELb1ELb1ELb1ELb0ELb0EEENS1_21CollectiveEpilogueFwdINS6_IJSA_SC_SB_EEES9_SE_SG_Li256ELb1ELb1ELb0ELb0EEENS1_36VarlenDynamicPersistentTileSchedulerILi128ELi96ELi256ELi128ELb0ELb1ELb1ELb0ELb1ELb1EEEEEEEEEvNT_6ParamsE,"",@"SHT_CUDA_INFO"
	.sectionflags	@""
	.align	4


	//----- nvinfo : EIATTR_CUDA_API_VERSION
	.align		4
        /*0000*/ 	.byte	0x04, 0x37
        /*0002*/ 	.short	(.L_635 - .L_634)
.L_634:
        /*0004*/ 	.word	0x00000082


	//----- nvinfo : EIATTR_KPARAM_INFO
	.align		4
.L_635:
        /*0008*/ 	.byte	0x04, 0x17
        /*000a*/ 	.short	(.L_637 - .L_636)
.L_636:
        /*000c*/ 	.word	0x00000000
        /*0010*/ 	.short	0x0000
        /*0012*/ 	.short	0x0070
        /*0014*/ 	.byte	0x00, 0xf0, 0x01, 0x2a


	//----- nvinfo : EIATTR_SPARSE_MMA_MASK
	.align		4
.L_637:
        /*0018*/ 	.byte	0x03, 0x50
        /*001a*/ 	.short	0x0000


	//----- nvinfo : EIATTR_MAXREG_COUNT
	.align		4
        /*001c*/ 	.byte	0x03, 0x1b
        /*001e*/ 	.short	0x00a8


	//----- nvinfo : EIATTR_NUM_BARRIERS
	.align		4
        /*0020*/ 	.byte	0x02, 0x4c
        /*0022*/ 	.byte	0x10
	.zero		1


	//----- nvinfo : EIATTR_EXTERNS
	.align		4
        /*0024*/ 	.byte	0x04, 0x0f
        /*0026*/ 	.short	(.L_639 - .L_638)


	//   ....[0]....
	.align		4
.L_638:
        /*0028*/ 	.word	index@(__assertfail)


	//----- nvinfo : EIATTR_ANNOTATIONS
	.align		4
.L_639:
        /*002c*/ 	.byte	0x04, 0x55
        /*002e*/ 	.short	(.L_641 - .L_640)


	//   ....[0]....
.L_640:
        /* <DEDUP_REMOVED lines=59> */


	//----- nvinfo : EIATTR_MERCURY_ISA_VERSION
	.align		4
.L_641:
        /*03d0*/ 	.byte	0x03, 0x5f
        /*03d2*/ 	.short	0x0101


	//----- nvinfo : EIATTR_UNUSED_LOAD_BYTE_OFFSET
	.align		4
        /*03d4*/ 	.byte	0x04, 0x44
        /*03d6*/ 	.short	(.L_643 - .L_642)


	//   ....[0]....
.L_642:
        /*03d8*/ 	.word	0x00000a30
        /*03dc*/ 	.word	0x0000fff0


	//   ....[1]....
        /*03e0*/ 	.word	0x00016d10
        /*03e4*/ 	.word	0x0000fff0


	//----- nvinfo : EIATTR_INT_WARP_WIDE_INSTR_OFFSETS
	.align		4
.L_643:
        /*03e8*/ 	.byte	0x04, 0x31
        /*03ea*/ 	.short	(.L_645 - .L_644)


	//   ....[0]....
.L_644:
        /*03ec*/ 	.word	0x00000130


	//   ....[1]....
        /*03f0*/ 	.word	0x00000170


	//   ....[2]....
        /*03f4*/ 	.word	0x000001e0


	//   ....[3]....
        /*03f8*/ 	.word	0x0001ba60


	//   ....[4]....
        /*03fc*/ 	.word	0x0001baf0


	//   ....[5]....
        /*0400*/ 	.word	0x0001ea20


	//   ....[6]....
        /*0404*/ 	.word	0x0001eab0


	//----- nvinfo : EIATTR_COOP_GROUP_MASK_REGIDS
	.align		4
.L_645:
        /*0408*/ 	.byte	0x04, 0x29
        /*040a*/ 	.short	(.L_647 - .L_646)


	//   ....[0]....
.L_646:
        /*040c*/ 	.word	0xffffffff


	//   ....[1]....
        /*0410*/ 	.word	0xffffffff


	//   ....[2]....
        /*0414*/ 	.word	0xffffffff


	//   ....[3]....
        /*0418*/ 	.word	0xffffffff


	//   ....[4]....
        /*041c*/ 	.word	0xffffffff


	//   ....[5]....
        /*0420*/ 	.word	0xffffffff


	//   ....[6]....
        /*0424*/ 	.word	0xffffffff


	//   ....[7]....
        /*0428*/ 	.word	0xffffffff


	//   ....[8]....
        /*042c*/ 	.word	0xffffffff


	//   ....[9]....
        /*0430*/ 	.word	0xffffffff


	//   ....[10]....
        /*0434*/ 	.word	0xffffffff


	//   ....[11]....
        /*0438*/ 	.word	0xffffffff


	//   ....[12]....
        /*043c*/ 	.word	0xffffffff


	//   ....[13]....
        /*0440*/ 	.word	0xffffffff


	//   ....[14]....
        /*0444*/ 	.word	0xffffffff


	//   ....[15]....
        /*0448*/ 	.word	0xffffffff


	//   ....[16]....
        /*044c*/ 	.word	0xffffffff


	//   ....[17]....
        /*0450*/ 	.word	0xffffffff


	//   ....[18]....
        /*0454*/ 	.word	0xffffffff


	//   ....[19]....
        /*0458*/ 	.word	0xffffffff


	//   ....[20]....
        /*045c*/ 	.word	0xffffffff


	//   ....[21]....
        /*0460*/ 	.word	0xffffffff


	//   ....[22]....
        /*0464*/ 	.word	0xffffffff


	//   ....[23]....
        /*0468*/ 	.word	0xffffffff


	//   ....[24]....
        /*046c*/ 	.word	0xffffffff


	//   ....[25]....
        /*0470*/ 	.word	0xffffffff


	//   ....[26]....
        /*0474*/ 	.word	0xffffffff


	//   ....[27]....
        /*0478*/ 	.word	0xffffffff


	//   ....[28]....
        /*047c*/ 	.word	0xffffffff


	//   ....[29]....
        /*0480*/ 	.word	0xffffffff


	//   ....[30]....
        /*0484*/ 	.word	0xffffffff


	//   ....[31]....
        /*0488*/ 	.word	0xffffffff


	//   ....[32]....
        /*048c*/ 	.word	0xffffffff


	//   ....[33]....
        /*0490*/ 	.word	0xffffffff


	//   ....[34]....
        /*0494*/ 	.word	0xffffffff


	//   ....[35]....
        /*0498*/ 	.word	0xffffffff


	//   ....[36]....
        /*049c*/ 	.word	0xffffffff


	//   ....[37]....
        /*04a0*/ 	.word	0xffffffff


	//   ....[38]....
        /*04a4*/ 	.word	0xffffffff


	//   ....[39]....
        /*04a8*/ 	.word	0xffffffff


	//   ....[40]....
        /*04ac*/ 	.word	0xffffffff


	//   ....[41]....
        /*04b0*/ 	.word	0xffffffff


	//   ....[42]....
        /*04b4*/ 	.word	0xffffffff


	//   ....[43]....
        /*04b8*/ 	.word	0xffffffff


	//   ....[44]....
        /*04bc*/ 	.word	0xffffffff


	//   ....[45]....
        /*04c0*/ 	.word	0xffffffff


	//   ....[46]....
        /*04c4*/ 	.word	0xffffffff


	//   ....[47]....
        /*04c8*/ 	.word	0xffffffff


	//   ....[48]....
        /*04cc*/ 	.word	0xffffffff


	//   ....[49]....
        /*04d0*/ 	.word	0xffffffff


	//   ....[50]....
        /*04d4*/ 	.word	0xffffffff


	//   ....[51]....
        /*04d8*/ 	.word	0xffffffff


	//   ....[52]....
        /*04dc*/ 	.word	0xffffffff


	//   ....[53]....
        /*04e0*/ 	.word	0xffffffff


	//   ....[54]....
        /*04e4*/ 	.word	0xffffffff


	//   ....[55]....
        /*04e8*/ 	.word	0xffffffff


	//   ....[56]....
        /*04ec*/ 	.word	0xffffffff


	//   ....[57]....
        /*04f0*/ 	.word	0xffffffff


	//   ....[58]....
        /*04f4*/ 	.word	0xffffffff


	//   ....[59]....
        /*04f8*/ 	.word	0xffffffff


	//   ....[60]....
        /*04fc*/ 	.word	0xffffffff


	//   ....[61]....
        /*0500*/ 	.word	0xffffffff


	//   ....[62]....
        /*0504*/ 	.word	0xffffffff


	//   ....[63]....
        /*0508*/ 	.word	0xffffffff


	//   ....[64]....
        /*050c*/ 	.word	0xffffffff


	//   ....[65]....
        /*0510*/ 	.word	0xffffffff


	//   ....[66]....
        /*0514*/ 	.word	0xffffffff


	//   ....[67]....
        /*0518*/ 	.word	0xffffffff


	//   ....[68]....
        /*051c*/ 	.word	0xffffffff


	//   ....[69]....
        /*0520*/ 	.word	0xffffffff


	//   ....[70]....
        /*0524*/ 	.word	0xffffffff


	//   ....[71]....
        /*0528*/ 	.word	0xffffffff


	//   ....[72]....
        /*052c*/ 	.word	0xffffffff


	//   ....[73]....
        /*0530*/ 	.word	0xffffffff


	//   ....[74]....
        /*0534*/ 	.word	0xffffffff


	//   ....[75]....
        /*0538*/ 	.word	0xffffffff


	//   ....[76]....
        /*053c*/ 	.word	0xffffffff


	//   ....[77]....
        /*0540*/ 	.word	0xffffffff


	//   ....[78]....
        /*0544*/ 	.word	0xffffffff


	//   ....[79]....
        /*0548*/ 	.word	0xffffffff


	//   ....[80]....
        /*054c*/ 	.word	0xffffffff


	//   ....[81]....
        /*0550*/ 	.word	0xffffffff


	//   ....[82]....
        /*0554*/ 	.word	0xffffffff


	//   ....[83]....
        /*0558*/ 	.word	0xffffffff


	//   ....[84]....
        /*055c*/ 	.word	0xffffffff


	//   ....[85]....
        /*0560*/ 	.word	0xffffffff


	//   ....[86]....
        /*0564*/ 	.word	0xffffffff


	//   ....[87]....
        /*0568*/ 	.word	0xffffffff


	//   ....[88]....
        /*056c*/ 	.word	0xffffffff


	//   ....[89]....
        /*0570*/ 	.word	0xffffffff


	//   ....[90]....
        /*0574*/ 	.word	0xffffffff


	//   ....[91]....
        /*0578*/ 	.word	0xffffffff


	//   ....[92]....
        /*057c*/ 	.word	0xffffffff


	//   ....[93]....
        /*0580*/ 	.word	0xffffffff


	//   ....[94]....
        /*0584*/ 	.word	0xffffffff


	//   ....[95]....
        /*0588*/ 	.word	0xffffffff


	//   ....[96]....
        /*058c*/ 	.word	0xffffffff


	//   ....[97]....
        /*0590*/ 	.word	0xffffffff


	//   ....[98]....
        /*0594*/ 	.word	0xffffffff


	//   ....[99]....
        /*0598*/ 	.word	0xffffffff


	//   ....[100]....
        /*059c*/ 	.word	0xffffffff


	//   ....[101]....
        /*05a0*/ 	.word	0xffffffff


	//   ....[102]....
        /*05a4*/ 	.word	0xffffffff


	//   ....[103]....
        /*05a8*/ 	.word	0xffffffff


	//   ....[104]....
        /*05ac*/ 	.word	0xffffffff


	//   ....[105]....
        /*05b0*/ 	.word	0xffffffff


	//   ....[106]....
        /*05b4*/ 	.word	0xffffffff


	//   ....[107]....
        /*05b8*/ 	.word	0xffffffff


	//   ....[108]....
        /*05bc*/ 	.word	0xffffffff


	//   ....[109]....
        /*05c0*/ 	.word	0xffffffff


	//   ....[110]....
        /*05c4*/ 	.word	0xffffffff


	//   ....[111]....
        /*05c8*/ 	.word	0xffffffff


	//   ....[112]....
        /*05cc*/ 	.word	0xffffffff


	//   ....[113]....
        /*05d0*/ 	.word	0xffffffff


	//   ....[114]....
        /*05d4*/ 	.word	0xffffffff


	//   ....[115]....
        /*05d8*/ 	.word	0xffffffff


	//   ....[116]....
        /*05dc*/ 	.word	0xffffffff


	//   ....[117]....
        /*05e0*/ 	.word	0xffffffff


	//   ....[118]....
        /*05e4*/ 	.word	0xffffffff


	//   ....[119]....
        /*05e8*/ 	.word	0xffffffff


	//   ....[120]....
        /*05ec*/ 	.word	0xffffffff


	//   ....[121]....
        /*05f0*/ 	.word	0xffffffff


	//   ....[122]....
        /*05f4*/ 	.word	0xffffffff


	//   ....[123]....
        /*05f8*/ 	.word	0xffffffff


	//   ....[124]....
        /*05fc*/ 	.word	0xffffffff


	//   ....[125]....
        /*0600*/ 	.word	0xffffffff


	//   ....[126]....
        /*0604*/ 	.word	0xffffffff


	//   ....[127]....
        /*0608*/ 	.word	0xffffffff


	//   ....[128]....
        /*060c*/ 	.word	0xffffffff


	//   ....[129]....
        /*0610*/ 	.word	0xffffffff


	//   ....[130]....
        /*0614*/ 	.word	0xffffffff


	//   ....[131]....
        /*0618*/ 	.word	0xffffffff


	//   ....[132]....
        /*061c*/ 	.word	0xffffffff


	//   ....[133]....
        /*0620*/ 	.word	0xffffffff


	//   ....[134]....
        /*0624*/ 	.word	0xffffffff


	//   ....[135]....
        /*0628*/ 	.word	0xffffffff


	//   ....[136]....
        /*062c*/ 	.word	0xffffffff


	//   ....[137]....
        /*0630*/ 	.word	0xffffffff


	//   ....[138]....
        /*0634*/ 	.word	0xffffffff


	//   ....[139]....
        /*0638*/ 	.word	0xffffffff


	//   ....[140]....
        /*063c*/ 	.word	0xffffffff


	//   ....[141]....
        /*0640*/ 	.word	0xffffffff


	//   ....[142]....
        /*0644*/ 	.word	0xffffffff


	//   ....[143]....
        /*0648*/ 	.word	0xffffffff


	//   ....[144]....
        /*064c*/ 	.word	0xffffffff


	//   ....[145]....
        /*0650*/ 	.word	0xffffffff


	//   ....[146]....
        /*0654*/ 	.word	0xffffffff


	//   ....[147]....
        /*0658*/ 	.word	0xffffffff


	//   ....[148]....
        /*065c*/ 	.word	0xffffffff


	//   ....[149]....
        /*0660*/ 	.word	0xffffffff


	//   ....[150]....
        /*0664*/ 	.word	0xffffffff


	//   ....[151]....
        /*0668*/ 	.word	0xffffffff


	//   ....[152]....
        /*066c*/ 	.word	0xffffffff


	//   ....[153]....
        /*0670*/ 	.word	0xffffffff


	//   ....[154]....
        /*0674*/ 	.word	0xffffffff


	//   ....[155]....
        /*0678*/ 	.word	0xffffffff


	//   ....[156]....
        /*067c*/ 	.word	0xffffffff


	//   ....[157]....
        /*0680*/ 	.word	0xffffffff


	//   ....[158]....
        /*0684*/ 	.word	0xffffffff


	//   ....[159]....
        /*0688*/ 	.word	0xffffffff


	//   ....[160]....
        /*068c*/ 	.word	0xffffffff


	//   ....[161]....
        /*0690*/ 	.word	0xffffffff


	//   ....[162]....
        /*0694*/ 	.word	0xffffffff


	//   ....[163]....
        /*0698*/ 	.word	0x0500000f


	//   ....[164]....
        /*069c*/ 	.word	0x0500000f


	//   ....[165]....
        /*06a0*/ 	.word	0x0500000f


	//   ....[166]....
        /*06a4*/ 	.word	0x0500000f


	//   ....[167]....
        /*06a8*/ 	.word	0x0500000f


	//   ....[168]....
        /*06ac*/ 	.word	0x0500000f


	//   ....[169]....
        /*06b0*/ 	.word	0x0500000f


	//   ....[170]....
        /*06b4*/ 	.word	0x0500000f


	//   ....[171]....
        /*06b8*/ 	.word	0x0500000f


	//   ....[172]....
        /*06bc*/ 	.word	0x0500000f


	//   ....[173]....
        /*06c0*/ 	.word	0x0500000f


	//   ....[174]....
        /*06c4*/ 	.word	0x0500000f


	//   ....[175]....
        /*06c8*/ 	.word	0x0500000f


	//   ....[176]....
        /*06cc*/ 	.word	0x0500000f


	//   ....[177]....
        /*06d0*/ 	.word	0x0500000f


	//   ....[178]....
        /*06d4*/ 	.word	0x0500000f


	//   ....[179]....
        /*06d8*/ 	.word	0x0500000f


	//   ....[180]....
        /*06dc*/ 	.word	0x0500000f


	//   ....[181]....
        /*06e0*/ 	.word	0x0500000f


	//   ....[182]....
        /*06e4*/ 	.word	0x0500000f


	//   ....[183]....
        /*06e8*/ 	.word	0x0500000f


	//   ....[184]....
        /*06ec*/ 	.word	0x0500000f


	//   ....[185]....
        /*06f0*/ 	.word	0x0500000f


	//   ....[186]....
        /*06f4*/ 	.word	0x0500000f


	//   ....[187]....
        /*06f8*/ 	.word	0x0500000f


	//   ....[188]....
        /*06fc*/ 	.word	0x0500000f


	//   ....[189]....
        /*0700*/ 	.word	0x0500000f


	//   ....[190]....
        /*0704*/ 	.word	0x0500000f


	//   ....[191]....
        /*0708*/ 	.word	0x0500000f


	//   ....[192]....
        /*070c*/ 	.word	0x0500000f


	//   ....[193]....
        /*0710*/ 	.word	0x0500000f


	//   ....[194]....
        /*0714*/ 	.word	0x0500000f


	//   ....[195]....
        /*0718*/ 	.word	0x0500000f


	//   ....[196]....
        /*071c*/ 	.word	0x0500000f


	//   ....[197]....
        /*0720*/ 	.word	0x0500000f


	//   ....[198]....
        /*0724*/ 	.word	0x0500000f


	//   ....[199]....
        /*0728*/ 	.word	0x0500000f


	//   ....[200]....
        /*072c*/ 	.word	0x0500000f


	//   ....[201]....
        /*0730*/ 	.word	0x0500000f


	//   ....[202]....
        /*0734*/ 	.word	0x0500000f


	//   ....[203]....
        /*0738*/ 	.word	0x0500000f


	//   ....[204]....
        /*073c*/ 	.word	0x0500000f


	//   ....[205]....
        /*0740*/ 	.word	0x0500000f


	//   ....[206]....
        /*0744*/ 	.word	0x0500000f


	//   ....[207]....
        /*0748*/ 	.word	0x0500000f


	//   ....[208]....
        /*074c*/ 	.word	0x0500000f


	//   ....[209]....
        /*0750*/ 	.word	0x0500000f


	//   ....[210]....
        /*0754*/ 	.word	0x0500000f


	//   ....[211]....
        /*0758*/ 	.word	0x0500000f


	//   ....[212]....
        /*075c*/ 	.word	0x0500000f


	//   ....[213]....
        /*0760*/ 	.word	0x0500000f


	//   ....[214]....
        /*0764*/ 	.word	0x0500000f


	//   ....[215]....
        /*0768*/ 	.word	0x0500000f


	//   ....[216]....
        /*076c*/ 	.word	0x0500000f


	//   ....[217]....
        /*0770*/ 	.word	0x0500000f


	//   ....[218]....
        /*0774*/ 	.word	0x0500000f


	//   ....[219]....
        /*0778*/ 	.word	0x0500000f


	//   ....[220]....
        /*077c*/ 	.word	0x0500000f


	//   ....[221]....
        /*0780*/ 	.word	0x0500000f


	//   ....[222]....
        /*0784*/ 	.word	0x0500000f


	//   ....[223]....
        /*0788*/ 	.word	0x0500000f


	//   ....[224]....
        /*078c*/ 	.word	0x0500000f


	//   ....[225]....
        /*0790*/ 	.word	0x0500000f


	//   ....[226]....
        /*0794*/ 	.word	0x0500000f


	//   ....[227]....
        /*0798*/ 	.word	0x0500000f


	//   ....[228]....
        /*079c*/ 	.word	0x0500000f


	//   ....[229]....
        /*07a0*/ 	.word	0x0500000f


	//   ....[230]....
        /*07a4*/ 	.word	0x0500000f


	//   ....[231]....
        /*07a8*/ 	.word	0x0500000f


	//   ....[232]....
        /*07ac*/ 	.word	0x0500000f


	//   ....[233]....
        /*07b0*/ 	.word	0x0500000f


	//   ....[234]....
        /*07b4*/ 	.word	0x0500000f


	//   ....[235]....
        /*07b8*/ 	.word	0x0500000f


	//   ....[236]....
        /*07bc*/ 	.word	0x0500000f


	//   ....[237]....
        /*07c0*/ 	.word	0x0500000f


	//   ....[238]....
        /*07c4*/ 	.word	0x0500000f


	//   ....[239]....
        /*07c8*/ 	.word	0x0500000f


	//   ....[240]....
        /*07cc*/ 	.word	0x0500000f


	//   ....[241]....
        /*07d0*/ 	.word	0x0500000f


	//   ....[242]....
        /*07d4*/ 	.word	0x0500000f


	//   ....[243]....
        /*07d8*/ 	.word	0x0500000f


	//   ....[244]....
        /*07dc*/ 	.word	0x0500000f


	//   ....[245]....
        /*07e0*/ 	.word	0x0500000f


	//   ....[246]....
        /*07e4*/ 	.word	0x0500000f


	//   ....[247]....
        /*07e8*/ 	.word	0x0500000f


	//   ....[248]....
        /*07ec*/ 	.word	0x0500000f


	//   ....[249]....
        /*07f0*/ 	.word	0x0500000f


	//   ....[250]....
        /*07f4*/ 	.word	0x0500000f


	//   ....[251]....
        /*07f8*/ 	.word	0x0500000f


	//   ....[252]....
        /*07fc*/ 	.word	0x0500000f


	//   ....[253]....
        /*0800*/ 	.word	0x0500000f


	//   ....[254]....
        /*0804*/ 	.word	0x0500000f


	//   ....[255]....
        /*0808*/ 	.word	0x0500000f


	//   ....[0]....
        /*080c*/ 	.word	0x0500000f


	//   ....[1]....
        /*0810*/ 	.word	0x0500000f


	//   ....[2]....
        /*0814*/ 	.word	0x0500000f


	//   ....[3]....
        /*0818*/ 	.word	0x0500000f


	//   ....[4]....
        /*081c*/ 	.word	0x0500000f


	//   ....[5]....
        /*0820*/ 	.word	0x0500000f


	//   ....[6]....
        /*0824*/ 	.word	0x0500000f


	//   ....[7]....
        /*0828*/ 	.word	0x0500000f


	//   ....[8]....
        /*082c*/ 	.word	0x0500000f


	//   ....[9]....
        /*0830*/ 	.word	0x0500000f


	//   ....[10]....
        /*0834*/ 	.word	0x0500000f


	//----- nvinfo : EIATTR_COOP_GROUP_INSTR_OFFSETS
	.align		4
.L_647:
        /*0838*/ 	.byte	0x04, 0x28
        /*083a*/ 	.short	(.L_649 - .L_648)


	//   ....[0]....
.L_648:
        /*083c*/ 	.word	0x00000060


	//   ....[1]....
        /*0840*/ 	.word	0x00000140


	//   ....[2]....
        /*0844*/ 	.word	0x00000190


	//   ....[3]....
        /*0848*/ 	.word	0x000003c0


	//   ....[4]....
        /*084c*/ 	.word	0x00000520


	//   ....[5]....
        /*0850*/ 	.word	0x00000640


	//   ....[6]....
        /*0854*/ 	.word	0x000007a0


	//   ....[7]....
        /*0858*/ 	.word	0x00003820


	//   ....[8]....
        /*085c*/ 	.word	0x00003830


	//   ....[9]....
        /*0860*/ 	.word	0x00004e00


	//   ....[10]....
        /*0864*/ 	.word	0x00004e10


	//   ....[11]....
        /*0868*/ 	.word	0x00006fb0


	//   ....[12]....
        /*086c*/ 	.word	0x00006fc0


	//   ....[13]....
        /*0870*/ 	.word	0x000087a0


	//   ....[14]....
        /*0874*/ 	.word	0x000087b0


	//   ....[15]....
        /*0878*/ 	.word	0x0000a1b0


	//   ....[16]....
        /*087c*/ 	.word	0x0000a1c0


	//   ....[17]....
        /*0880*/ 	.word	0x0000a450


	//   ....[18]....
        /*0884*/ 	.word	0x0000a460


	//   ....[19]....
        /*0888*/ 	.word	0x0000a980


	//   ....[20]....
        /*088c*/ 	.word	0x0000a9a0


	//   ....[21]....
        /*0890*/ 	.word	0x0000abe0


	//   ....[22]....
        /*0894*/ 	.word	0x0000ac00


	//   ....[23]....
        /*0898*/ 	.word	0x0000b3a0


	//   ....[24]....
        /*089c*/ 	.word	0x0000b900


	//   ....[25]....
        /*08a0*/ 	.word	0x0000b910


	//   ....[26]....
        /*08a4*/ 	.word	0x0000b920


	//   ....[27]....
        /*08a8*/ 	.word	0x0000b930


	//   ....[28]....
        /*08ac*/ 	.word	0x0000e430


	//   ....[29]....
        /*08b0*/ 	.word	0x0000e440


	//   ....[30]....
        /*08b4*/ 	.word	0x0000e450


	//   ....[31]....
        /*08b8*/ 	.word	0x0000e460


	//   ....[32]....
        /*08bc*/ 	.word	0x00012370


	//   ....[33]....
        /*08c0*/ 	.word	0x00012400


	//   ....[34]....
        /*08c4*/ 	.word	0x000128e0


	//   ....[35]....
        /*08c8*/ 	.word	0x00012960


	//   ....[36]....
        /*08cc*/ 	.word	0x00014e10


	//   ....[37]....
        /*08d0*/ 	.word	0x00014e20


	//   ....[38]....
        /*08d4*/ 	.word	0x00014e50


	//   ....[39]....
        /*08d8*/ 	.word	0x00014e60


	//   ....[40]....
        /*08dc*/ 	.word	0x000163d0


	//   ....[41]....
        /*08e0*/ 	.word	0x00016400


	//   ....[42]....
        /*08e4*/ 	.word	0x000164b0


	//   ....[43]....
        /*08e8*/ 	.word	0x000164d0


	//   ....[44]....
        /*08ec*/ 	.word	0x00017ad0


	//   ....[45]....
        /*08f0*/ 	.word	0x00017b30


	//   ....[46]....
        /*08f4*/ 	.word	0x00017b70


	//   ....[47]....
        /*08f8*/ 	.word	0x00017b90


	//   ....[48]....
        /*08fc*/ 	.word	0x000182d0


	//   ....[49]....
        /*0900*/ 	.word	0x000182f0


	//   ....[50]....
        /*0904*/ 	.word	0x00018410


	//   ....[51]....
        /*0908*/ 	.word	0x00018430


	//   ....[52]....
        /*090c*/ 	.word	0x00018530


	//   ....[53]....
        /*0910*/ 	.word	0x00018550


	//   ....[54]....
        /*0914*/ 	.word	0x00018660


	//   ....[55]....
        /*0918*/ 	.word	0x00018680


	//   ....[56]....
        /*091c*/ 	.word	0x00018f50


	//   ....[57]....
        /*0920*/ 	.word	0x00018f90


	//   ....[58]....
        /*0924*/ 	.word	0x000190a0


	//   ....[59]....
        /*0928*/ 	.word	0x000190c0


	//   ....[60]....
        /*092c*/ 	.word	0x000191c0


	//   ....[61]....
        /*0930*/ 	.word	0x000191e0


	//   ....[62]....
        /*0934*/ 	.word	0x000192f0


	//   ....[63]....
        /*0938*/ 	.word	0x00019310


	//   ....[64]....
        /*093c*/ 	.word	0x000194a0


	//   ....[65]....
        /*0940*/ 	.word	0x00019670


	//   ....[66]....
        /*0944*/ 	.word	0x000196a0


	//   ....[67]....
        /*0948*/ 	.word	0x000196d0


	//   ....[68]....
        /*094c*/ 	.word	0x00019700


	//   ....[69]....
        /*0950*/ 	.word	0x00019730


	//   ....[70]....
        /*0954*/ 	.word	0x00019760


	//   ....[71]....
        /*0958*/ 	.word	0x000198d0


	//   ....[72]....
        /*095c*/ 	.word	0x00019900


	//   ....[73]....
        /*0960*/ 	.word	0x00019930


	//   ....[74]....
        /*0964*/ 	.word	0x00019960


	//   ....[75]....
        /*0968*/ 	.word	0x00019990


	//   ....[76]....
        /*096c*/ 	.word	0x000199c0


	//   ....[77]....
        /*0970*/ 	.word	0x00019a50


	//   ....[78]....
        /*0974*/ 	.word	0x00019a80


	//   ....[79]....
        /*0978*/ 	.word	0x00019b00


	//   ....[80]....
        /*097c*/ 	.word	0x0001a600


	//   ....[81]....
        /*0980*/ 	.word	0x0001c670


	//   ....[82]....
        /*0984*/ 	.word	0x0001c690


	//   ....[83]....
        /*0988*/ 	.word	0x0001c740


	//   ....[84]....
        /*098c*/ 	.word	0x0001c760


	//   ....[85]....
        /*0990*/ 	.word	0x0001c800


	//   ....[86]....
        /*0994*/ 	.word	0x0001c820


	//   ....[87]....
        /*0998*/ 	.word	0x0001c8c0


	//   ....[88]....
        /*099c*/ 	.word	0x0001c8e0


	//   ....[89]....
        /*09a0*/ 	.word	0x0001c980


	//   ....[90]....
        /*09a4*/ 	.word	0x0001c9a0


	//   ....[91]....
        /*09a8*/ 	.word	0x0001c9b0


	//   ....[92]....
        /*09ac*/ 	.word	0x0001ca40


	//   ....[93]....
        /*09b0*/ 	.word	0x0001d1a0


	//   ....[94]....
        /*09b4*/ 	.word	0x0001d1d0


	//   ....[95]....
        /*09b8*/ 	.word	0x0001d230


	//   ....[96]....
        /*09bc*/ 	.word	0x0001d280


	//   ....[97]....
        /*09c0*/ 	.word	0x0001d2d0


	//   ....[98]....
        /*09c4*/ 	.word	0x0001d330


	//   ....[99]....
        /*09c8*/ 	.word	0x0001d380


	//   ....[100]....
        /*09cc*/ 	.word	0x0001d3e0


	//   ....[101]....
        /*09d0*/ 	.word	0x0001d430


	//   ....[102]....
        /*09d4*/ 	.word	0x0001d490


	//   ....[103]....
        /*09d8*/ 	.word	0x0001d4e0


	//   ....[104]....
        /*09dc*/ 	.word	0x0001d540


	//   ....[105]....
        /*09e0*/ 	.word	0x0001d580


	//   ....[106]....
        /*09e4*/ 	.word	0x0001d5f0


	//   ....[107]....
        /*09e8*/ 	.word	0x0001d610


	//   ....[108]....
        /*09ec*/ 	.word	0x0001d650


	//   ....[109]....
        /*09f0*/ 	.word	0x0001de60


	//   ....[110]....
        /*09f4*/ 	.word	0x0001de70


	//   ....[111]....
        /*09f8*/ 	.word	0x0001dea0


	//   ....[112]....
        /*09fc*/ 	.word	0x0001def0


	//   ....[113]....
        /*0a00*/ 	.word	0x0001df00


	//   ....[114]....
        /*0a04*/ 	.word	0x0001df60


	//   ....[115]....
        /*0a08*/ 	.word	0x0001df90


	//   ....[116]....
        /*0a0c*/ 	.word	0x0001dfd0


	//   ....[117]....
        /*0a10*/ 	.word	0x0001e000


	//   ....[118]....
        /*0a14*/ 	.word	0x0001e040


	//   ....[119]....
        /*0a18*/ 	.word	0x0001e070


	//   ....[120]....
        /*0a1c*/ 	.word	0x0001e0b0


	//   ....[121]....
        /*0a20*/ 	.word	0x0001e350


	//   ....[122]....
        /*0a24*/ 	.word	0x0001e370


	//   ....[123]....
        /*0a28*/ 	.word	0x0001e380


	//   ....[124]....
        /*0a2c*/ 	.word	0x0001e410


	//   ....[125]....
        /*0a30*/ 	.word	0x0001e420


	//   ....[126]....
        /*0a34*/ 	.word	0x0001e4b0


	//   ....[127]....
        /*0a38*/ 	.word	0x0001e4c0


	//   ....[128]....
        /*0a3c*/ 	.word	0x0001e550


	//   ....[129]....
        /*0a40*/ 	.word	0x0001e560


	//   ....[130]....
        /*0a44*/ 	.word	0x0001e5f0


	//   ....[131]....
        /*0a48*/ 	.word	0x0001e600


	//   ....[132]....
        /*0a4c*/ 	.word	0x0001e610


	//   ....[133]....
        /*0a50*/ 	.word	0x0001ec10


	//   ....[134]....
        /*0a54*/ 	.word	0x0001ec50


	//   ....[135]....
        /*0a58*/ 	.word	0x0001ec90


	//   ....[136]....
        /*0a5c*/ 	.word	0x0001ecc0


	//   ....[137]....
        /*0a60*/ 	.word	0x0001ed50


	//   ....[138]....
        /*0a64*/ 	.word	0x0001ed80


	//   ....[139]....
        /*0a68*/ 	.word	0x0001edf0


	//   ....[140]....
        /*0a6c*/ 	.word	0x0001ee20


	//   ....[141]....
        /*0a70*/ 	.word	0x0001ee90


	//   ....[142]....
        /*0a74*/ 	.word	0x0001eec0


	//   ....[143]....
        /*0a78*/ 	.word	0x0001eef0


	//   ....[144]....
        /*0a7c*/ 	.word	0x0001ef40


	//   ....[145]....
        /*0a80*/ 	.word	0x0001f340


	//   ....[146]....
        /*0a84*/ 	.word	0x0001f390


	//   ....[147]....
        /*0a88*/ 	.word	0x0001f3c0


	//   ....[148]....
        /*0a8c*/ 	.word	0x0001f3d0


	//   ....[149]....
        /*0a90*/ 	.word	0x0001f400


	//   ....[150]....
        /*0a94*/ 	.word	0x0001f430


	//   ....[151]....
        /*0a98*/ 	.word	0x0001f460


	//   ....[152]....
        /*0a9c*/ 	.word	0x0001f490


	//   ....[153]....
        /*0aa0*/ 	.word	0x0001f610


	//   ....[154]....
        /*0aa4*/ 	.word	0x0001f640


	//   ....[155]....
        /*0aa8*/ 	.word	0x0001f670


	//   ....[156]....
        /*0aac*/ 	.word	0x0001f6a0


	//   ....[157]....
        /*0ab0*/ 	.word	0x0001f6d0


	//   ....[158]....
        /*0ab4*/ 	.word	0x0001f700


	//   ....[159]....
        /*0ab8*/ 	.word	0x0001f7c0


	//   ....[160]....
        /*0abc*/ 	.word	0x0001f7e0


	//   ....[161]....
        /*0ac0*/ 	.word	0x0001f850


	//   ....[162]....
        /*0ac4*/ 	.word	0x0001fcc0


	//   ....[163]....
        /*0ac8*/ 	.word	0x0001ffe0


	//   ....[164]....
        /*0acc*/ 	.word	0x00020070


	//   ....[165]....
        /*0ad0*/ 	.word	0x00020110


	//   ....[166]....
        /*0ad4*/ 	.word	0x000201a0


	//   ....[167]....
        /*0ad8*/ 	.word	0x00020290


	//   ....[168]....
        /*0adc*/ 	.word	0x00020320


	//   ....[169]....
        /*0ae0*/ 	.word	0x000203c0


	//   ....[170]....
        /*0ae4*/ 	.word	0x00020450


	//   ....[171]....
        /*0ae8*/ 	.word	0x00020540


	//   ....[172]....
        /*0aec*/ 	.word	0x000205d0


	//   ....[173]....
        /*0af0*/ 	.word	0x00020670


	//   ....[174]....
        /*0af4*/ 	.word	0x00020700


	//   ....[175]....
        /*0af8*/ 	.word	0x000207f0


	//   ....[176]....
        /*0afc*/ 	.word	0x00020880


	//   ....[177]....
        /*0b00*/ 	.word	0x000208d0


	//   ....[178]....
        /*0b04*/ 	.word	0x00020920


	//   ....[179]....
        /*0b08*/ 	.word	0x00020a00


	//   ....[180]....
        /*0b0c*/ 	.word	0x00020a90


	//   ....[181]....
        /*0b10*/ 	.word	0x00020ae0


	//   ....[182]....
        /*0b14*/ 	.word	0x00020b30


	//   ....[183]....
        /*0b18*/ 	.word	0x00020d90


	//   ....[184]....
        /*0b1c*/ 	.word	0x00021070


	//   ....[185]....
        /*0b20*/ 	.word	0x00021160


	//   ....[186]....
        /*0b24*/ 	.word	0x00021200


	//   ....[187]....
        /*0b28*/ 	.word	0x00021260


	//   ....[188]....
        /*0b2c*/ 	.word	0x00021370


	//   ....[189]....
        /*0b30*/ 	.word	0x000213e0


	//   ....[190]....
        /*0b34*/ 	.word	0x000214f0


	//   ....[191]....
        /*0b38*/ 	.word	0x00021560


	//   ....[192]....
        /*0b3c*/ 	.word	0x00021670


	//   ....[193]....
        /*0b40*/ 	.word	0x000216e0


	//   ....[194]....
        /*0b44*/ 	.word	0x000217f0


	//   ....[195]....
        /*0b48*/ 	.word	0x00021860


	//   ....[196]....
        /*0b4c*/ 	.word	0x00021940


	//   ....[197]....
        /*0b50*/ 	.word	0x00021a40


	//   ....[198]....
        /*0b54*/ 	.word	0x00021ab0


	//   ....[199]....
        /*0b58*/ 	.word	0x00021b30


	//   ....[200]....
        /*0b5c*/ 	.word	0x00021bf0


	//   ....[201]....
        /*0b60*/ 	.word	0x00021c70


	//   ....[202]....
        /*0b64*/ 	.word	0x00021d50


	//   ....[203]....
        /*0b68*/ 	.word	0x00021dd0


	//   ....[204]....
        /*0b6c*/ 	.word	0x00021eb0


	//   ....[205]....
        /*0b70*/ 	.word	0x00021f30


	//   ....[206]....
        /*0b74*/ 	.word	0x00022010


	//   ....[207]....
        /*0b78*/ 	.word	0x00022090


	//   ....[208]....
        /*0b7c*/ 	.word	0x00022170


	//   ....[209]....
        /*0b80*/ 	.word	0x000221f0


	//   ....[210]....
        /*0b84*/ 	.word	0x000222d0


	//   ....[211]....
        /*0b88*/ 	.word	0x00022350


	//   ....[212]....
        /*0b8c*/ 	.word	0x00022410


	//   ....[213]....
        /*0b90*/ 	.word	0x00022540


	//   ....[214]....
        /*0b94*/ 	.word	0x00022600


	//   ....[215]....
        /*0b98*/ 	.word	0x00022670


	//   ....[216]....
        /*0b9c*/ 	.word	0x00022780


	//   ....[217]....
        /*0ba0*/ 	.word	0x000227e0


	//   ....[218]....
        /*0ba4*/ 	.word	0x000228b0


	//   ....[219]....
        /*0ba8*/ 	.word	0x00022910


	//   ....[220]....
        /*0bac*/ 	.word	0x000229e0


	//   ....[221]....
        /*0bb0*/ 	.word	0x00022a40


	//   ....[222]....
        /*0bb4*/ 	.word	0x00022b10


	//   ....[223]....
        /*0bb8*/ 	.word	0x00022c00


	//   ....[224]....
        /*0bbc*/ 	.word	0x00022c90


	//   ....[225]....
        /*0bc0*/ 	.word	0x00022d80


	//   ....[226]....
        /*0bc4*/ 	.word	0x00022e20


	//   ....[227]....
        /*0bc8*/ 	.word	0x00022e80


	//   ....[228]....
        /*0bcc*/ 	.word	0x00022f80


	//   ....[229]....
        /*0bd0*/ 	.word	0x00022fe0


	//   ....[230]....
        /*0bd4*/ 	.word	0x000230e0


	//   ....[231]....
        /*0bd8*/ 	.word	0x00023140


	//   ....[232]....
        /*0bdc*/ 	.word	0x00023240


	//   ....[233]....
        /*0be0*/ 	.word	0x000232a0


	//   ....[234]....
        /*0be4*/ 	.word	0x000233a0


	//   ....[235]....
        /*0be8*/ 	.word	0x00023400


	//   ....[236]....
        /*0bec*/ 	.word	0x000234d0


	//   ....[237]....
        /*0bf0*/ 	.word	0x00023610


	//   ....[238]....
        /*0bf4*/ 	.word	0x000236b0


	//   ....[239]....
        /*0bf8*/ 	.word	0x00023790


	//   ....[240]....
        /*0bfc*/ 	.word	0x00023860


	//   ....[241]....
        /*0c00*/ 	.word	0x000238c0


	//   ....[242]....
        /*0c04*/ 	.word	0x000239b0


	//   ....[243]....
        /*0c08*/ 	.word	0x00023a10


	//   ....[244]....
        /*0c0c*/ 	.word	0x00023b00


	//   ....[245]....
        /*0c10*/ 	.word	0x00023b60


	//   ....[246]....
        /*0c14*/ 	.word	0x00023c50


	//   ....[247]....
        /*0c18*/ 	.word	0x00023cb0


	//   ....[248]....
        /*0c1c*/ 	.word	0x00023d90


	//   ....[249]....
        /*0c20*/ 	.word	0x00023e20


	//   ....[250]....
        /*0c24*/ 	.word	0x00023ec0


	//   ....[251]....
        /*0c28*/ 	.word	0x00023fe0


	//   ....[252]....
        /*0c2c*/ 	.word	0x00024050


	//   ....[253]....
        /*0c30*/ 	.word	0x000240c0


	//   ....[254]....
        /*0c34*/ 	.word	0x00024130


	//   ....[255]....
        /*0c38*/ 	.word	0x000241a0


	//   ....[0]....
        /*0c3c*/ 	.word	0x00024220


	//   ....[1]....
        /*0c40*/ 	.word	0x000242b0


	//   ....[2]....
        /*0c44*/ 	.word	0x00024340


	//   ....[3]....
        /*0c48*/ 	.word	0x000243b0


	//   ....[4]....
        /*0c4c*/ 	.word	0x00024420


	//   ....[5]....
        /*0c50*/ 	.word	0x00024490


	//   ....[6]....
        /*0c54*/ 	.word	0x00024510


	//   ....[7]....
        /*0c58*/ 	.word	0x00024580


	//   ....[8]....
        /*0c5c*/ 	.word	0x00024620


	//   ....[9]....
        /*0c60*/ 	.word	0x000246b0


	//   ....[10]....
        /*0c64*/ 	.word	0x000247d0


	//----- nvinfo : EIATTR_REG_RECONFIG
	.align		4
.L_649:
        /*0c68*/ 	.byte	0x01, 0x54
	.zero		2


	//----- nvinfo : EIATTR_SYSCALL_OFFSETS
	.align		4
        /*0c6c*/ 	.byte	0x04, 0x46
        /*0c6e*/ 	.short	(.L_651 - .L_650)


	//   ....[0]....
.L_650:
        /*0c70*/ 	.word	0x00001af0


	//   ....[1]....
        /*0c74*/ 	.word	0x00001c40


	//   ....[2]....
        /*0c78*/ 	.word	0x0000b510


	//   ....[3]....
        /*0c7c*/ 	.word	0x0000b880


	//   ....[4]....
        /*0c80*/ 	.word	0x0001bc50


	//   ....[5]....
        /*0c84*/ 	.word	0x0001bda0


	//   ....[6]....
        /*0c88*/ 	.word	0x0001be90


	//   ....[7]....
        /*0c8c*/ 	.word	0x0001ce00


	//----- nvinfo : EIATTR_MBARRIER_INSTR_OFFSETS
	.align		4
.L_651:
        /*0c90*/ 	.byte	0x04, 0x39
        /*0c92*/ 	.short	(.L_653 - .L_652)


	//   ....[0]....
.L_652:
        /*0c94*/ 	.word	0x00000270
        /*0c98*/ 	.word	0x000000ff
        /*0c9c*/ 	.word	0x00030800
        /*0ca0*/ 	.short	0x0100
        /*0ca2*/ 	.byte	0x08
	.zero		1


	//   ....[1]....
        /*0ca4*/ 	.word	0x00000280
        /*0ca8*/ 	.word	0x000000ff
        /*0cac*/ 	.word	0x00030820
        /*0cb0*/ 	.short	0x0100
        /*0cb2*/ 	.byte	0x08
	.zero		1


	//   ....[2]....
        /*0cb4*/ 	.word	0x00000370
        /*0cb8*/ 	.word	0x000000ff
        /*0cbc*/ 	.word	0x00030830
        /*0cc0*/ 	.short	0x0100
        /*0cc2*/ 	.byte	0x08
	.zero		1


	//   ....[3]....
        /*0cc4*/ 	.word	0x00000380
        /*0cc8*/ 	.word	0x000000ff
        /*0ccc*/ 	.word	0x00030840
        /*0cd0*/ 	.short	0x0100
        /*0cd2*/ 	.byte	0x08
	.zero		1


	//   ....[4]....
        /*0cd4*/ 	.word	0x00000390
        /*0cd8*/ 	.word	0x000000ff
        /*0cdc*/ 	.word	0x00030838
        /*0ce0*/ 	.short	0x0100
        /*0ce2*/ 	.byte	0x08
	.zero		1


	//   ....[5]....
        /*0ce4*/ 	.word	0x000003a0
        /*0ce8*/ 	.word	0x000000ff
        /*0cec*/ 	.word	0x00030848
        /*0cf0*/ 	.short	0x0100
        /*0cf2*/ 	.byte	0x08
	.zero		1


	//   ....[6]....
        /*0cf4*/ 	.word	0x000004d0
        /*0cf8*/ 	.word	0x000000ff
        /*0cfc*/ 	.word	0x00030850
        /*0d00*/ 	.short	0x0100
        /*0d02*/ 	.byte	0x08
	.zero		1


	//   ....[7]....
        /*0d04*/ 	.word	0x000004e0
        /*0d08*/ 	.word	0x000000ff
        /*0d0c*/ 	.word	0x00030860
        /*0d10*/ 	.short	0x0100
        /*0d12*/ 	.byte	0x08
	.zero		1


	//   ....[8]....
        /*0d14*/ 	.word	0x000004f0
        /*0d18*/ 	.word	0x000000ff
        /*0d1c*/ 	.word	0x00030858
        /*0d20*/ 	.short	0x0100
        /*0d22*/ 	.byte	0x08
	.zero		1


	//   ....[9]....
        /*0d24*/ 	.word	0x00000500
        /*0d28*/ 	.word	0x000000ff
        /*0d2c*/ 	.word	0x00030868
        /*0d30*/ 	.short	0x0100
        /*0d32*/ 	.byte	0x08
	.zero		1


	//   ....[10]....
        /*0d34*/ 	.word	0x000005f0
        /*0d38*/ 	.word	0x000000ff
        /*0d3c*/ 	.word	0x00030870
        /*0d40*/ 	.short	0x0100
        /*0d42*/ 	.byte	0x06
	.zero		1


	//   ....[11]....
        /*0d44*/ 	.word	0x00000600
        /*0d48*/ 	.word	0x000000ff
        /*0d4c*/ 	.word	0x00030880
        /*0d50*/ 	.short	0x0100
        /*0d52*/ 	.byte	0x06
	.zero		1


	//   ....[12]....
        /*0d54*/ 	.word	0x00000610
        /*0d58*/ 	.word	0x000000ff
        /*0d5c*/ 	.word	0x00030878
        /*0d60*/ 	.short	0x0100
        /*0d62*/ 	.byte	0x06
	.zero		1


	//   ....[13]....
        /*0d64*/ 	.word	0x00000620
        /*0d68*/ 	.word	0x000000ff
        /*0d6c*/ 	.word	0x00030888
        /*0d70*/ 	.short	0x0100
        /*0d72*/ 	.byte	0x06
	.zero		1


	//   ....[14]....
        /*0d74*/ 	.word	0x00000750
        /*0d78*/ 	.word	0x000000ff
        /*0d7c*/ 	.word	0x00030890
        /*0d80*/ 	.short	0x0100
        /*0d82*/ 	.byte	0x08
	.zero		1


	//   ....[15]....
        /*0d84*/ 	.word	0x00000760
        /*0d88*/ 	.word	0x000000ff
        /*0d8c*/ 	.word	0x000308a0
        /*0d90*/ 	.short	0x0100
        /*0d92*/ 	.byte	0x08
	.zero		1


	//   ....[16]....
        /*0d94*/ 	.word	0x00000770
        /*0d98*/ 	.word	0x000000ff
        /*0d9c*/ 	.word	0x00030898
        /*0da0*/ 	.short	0x0100
        /*0da2*/ 	.byte	0x08
	.zero		1


	//   ....[17]....
        /*0da4*/ 	.word	0x00000780
        /*0da8*/ 	.word	0x000000ff
        /*0dac*/ 	.word	0x000308a8
        /*0db0*/ 	.short	0x0100
        /*0db2*/ 	.byte	0x08
	.zero		1


	//   ....[18]....
        /*0db4*/ 	.word	0x000008b0
        /*0db8*/ 	.word	0x000000ff
        /*0dbc*/ 	.word	0x000308b0
        /*0dc0*/ 	.short	0x0100
        /*0dc2*/ 	.byte	0x08
	.zero		1


	//   ....[19]....
        /*0dc4*/ 	.word	0x000008c0
        /*0dc8*/ 	.word	0x000000ff
        /*0dcc*/ 	.word	0x000308c0
        /*0dd0*/ 	.short	0x0100
        /*0dd2*/ 	.byte	0x08
	.zero		1


	//   ....[20]....
        /*0dd4*/ 	.word	0x000008d0
        /*0dd8*/ 	.word	0x000000ff
        /*0ddc*/ 	.word	0x000308b8
        /*0de0*/ 	.short	0x0100
        /*0de2*/ 	.byte	0x08
	.zero		1


	//   ....[21]....
        /*0de4*/ 	.word	0x000008e0
        /*0de8*/ 	.word	0x000000ff
        /*0dec*/ 	.word	0x000308c8
        /*0df0*/ 	.short	0x0100
        /*0df2*/ 	.byte	0x08
	.zero		1


	//   ....[22]....
        /*0df4*/ 	.word	0x000037d0
        /*0df8*/ 	.word	0x00000056
        /*0dfc*/ 	.word	0x00030890
        /*0e00*/ 	.short	0x010a
        /*0e02*/ 	.byte	0x3f
	.zero		1


	//   ....[23]....
        /*0e04*/ 	.word	0x00006f50
        /*0e08*/ 	.word	0x00000056
        /*0e0c*/ 	.word	0x00030890
        /*0e10*/ 	.short	0x010a
        /*0e12*/ 	.byte	0x3f
	.zero		1


	//   ....[24]....
        /*0e14*/ 	.word	0x00009ff0
        /*0e18*/ 	.word	0x00000056
        /*0e1c*/ 	.word	0x00030890
        /*0e20*/ 	.short	0x010a
        /*0e22*/ 	.byte	0x3f
	.zero		1


	//   ....[25]....
        /*0e24*/ 	.word	0x0000a7b0
        /*0e28*/ 	.word	0x0000000b
        /*0e2c*/ 	.word	0x00000000
        /*0e30*/ 	.short	0x0101
        /*0e32*/ 	.byte	0x3f
	.zero		1


	//   ....[26]....
        /*0e34*/ 	.word	0x0000a7f0
        /*0e38*/ 	.word	0x00000056
        /*0e3c*/ 	.word	0x000308b0
        /*0e40*/ 	.short	0x010a
        /*0e42*/ 	.byte	0x3f
	.zero		1


	//   ....[27]....
        /*0e44*/ 	.word	0x0000aef0
        /*0e48*/ 	.word	0x00000056
        /*0e4c*/ 	.word	0x00000000
        /*0e50*/ 	.short	0x0101
        /*0e52*/ 	.byte	0x3f
	.zero		1


	//   ....[28]....
        /*0e54*/ 	.word	0x0000b5a0
        /*0e58*/ 	.word	0x00000012
        /*0e5c*/ 	.word	0x00030800
        /*0e60*/ 	.short	0x010a
        /*0e62*/ 	.byte	0x3f
	.zero		1


	//   ....[29]....
        /*0e64*/ 	.word	0x0000b5f0
        /*0e68*/ 	.word	0x00000012
        /*0e6c*/ 	.word	0x00030800
        /*0e70*/ 	.short	0x010a
        /*0e72*/ 	.byte	0x3f
	.zero		1


	//   ....[30]....
        /*0e74*/ 	.word	0x0000c3c0
        /*0e78*/ 	.word	0x00000012
        /*0e7c*/ 	.word	0x00030800
        /*0e80*/ 	.short	0x010a
        /*0e82*/ 	.byte	0x3f
	.zero		1


	//   ....[31]....
        /*0e84*/ 	.word	0x0000eca0
        /*0e88*/ 	.word	0x00000012
        /*0e8c*/ 	.word	0x00030800
        /*0e90*/ 	.short	0x010a
        /*0e92*/ 	.byte	0x3f
	.zero		1


	//   ....[32]....
        /*0e94*/ 	.word	0x00011160
        /*0e98*/ 	.word	0x00000003
        /*0e9c*/ 	.word	0x00030830
        /*0ea0*/ 	.short	0x010a
        /*0ea2*/ 	.byte	0x3f
	.zero		1


	//   ....[33]....
        /*0ea4*/ 	.word	0x000111b0
        /*0ea8*/ 	.word	0x00000003
        /*0eac*/ 	.word	0x00030830
        /*0eb0*/ 	.short	0x010a
        /*0eb2*/ 	.byte	0x3f
	.zero		1


	//   ....[34]....
        /*0eb4*/ 	.word	0x00012e60
        /*0eb8*/ 	.word	0x0000000a
        /*0ebc*/ 	.word	0x00000000
        /*0ec0*/ 	.short	0x0101
        /*0ec2*/ 	.byte	0x3f
	.zero		1


	//   ....[35]....
        /*0ec4*/ 	.word	0x00013860
        /*0ec8*/ 	.word	0x0000000a
        /*0ecc*/ 	.word	0x00030830
        /*0ed0*/ 	.short	0x010a
        /*0ed2*/ 	.byte	0x3f
	.zero		1


	//   ....[36]....
        /*0ed4*/ 	.word	0x000138e0
        /*0ed8*/ 	.word	0x0000000a
        /*0edc*/ 	.word	0x00030830
        /*0ee0*/ 	.short	0x010a
        /*0ee2*/ 	.byte	0x3f
	.zero		1


	//   ....[37]....
        /*0ee4*/ 	.word	0x00014790
        /*0ee8*/ 	.word	0x0000000b
        /*0eec*/ 	.word	0x00030850
        /*0ef0*/ 	.short	0x010a
        /*0ef2*/ 	.byte	0x3f
	.zero		1


	//   ....[38]....
        /*0ef4*/ 	.word	0x000147e0
        /*0ef8*/ 	.word	0x0000000b
        /*0efc*/ 	.word	0x00030850
        /*0f00*/ 	.short	0x010a
        /*0f02*/ 	.byte	0x3f
	.zero		1


	//   ....[39]....
        /*0f04*/ 	.word	0x00015230
        /*0f08*/ 	.word	0x00000081
        /*0f0c*/ 	.word	0x00000000
        /*0f10*/ 	.short	0x0101
        /*0f12*/ 	.byte	0x3f
	.zero		1


	//   ....[40]....
        /*0f14*/ 	.word	0x00015900
        /*0f18*/ 	.word	0x0000000b
        /*0f1c*/ 	.word	0x00000000
        /*0f20*/ 	.short	0x0101
        /*0f22*/ 	.byte	0x3f
	.zero		1


	//   ....[41]....
        /*0f24*/ 	.word	0x000160f0
        /*0f28*/ 	.word	0x00000008
        /*0f2c*/ 	.word	0x00030850
        /*0f30*/ 	.short	0x010a
        /*0f32*/ 	.byte	0x3f
	.zero		1


	//   ....[42]....
        /*0f34*/ 	.word	0x00016190
        /*0f38*/ 	.word	0x00000008
        /*0f3c*/ 	.word	0x00030850
        /*0f40*/ 	.short	0x010a
        /*0f42*/ 	.byte	0x3f
	.zero		1


	//   ....[43]....
        /*0f44*/ 	.word	0x00016690
        /*0f48*/ 	.word	0x00000008
        /*0f4c*/ 	.word	0x00000000
        /*0f50*/ 	.short	0x0101
        /*0f52*/ 	.byte	0x3f
	.zero		1


	//   ....[44]....
        /*0f54*/ 	.word	0x00018300
        /*0f58*/ 	.word	0x00000000
        /*0f5c*/ 	.word	0x00000000
        /*0f60*/ 	.short	0x0101
        /*0f62*/ 	.byte	0x3f
	.zero		1


	//   ....[45]....
        /*0f64*/ 	.word	0x0001a6e0
        /*0f68*/ 	.word	0x00000016
        /*0f6c*/ 	.word	0x00030820
        /*0f70*/ 	.short	0x010a
        /*0f72*/ 	.byte	0x3f
	.zero		1


	//   ....[46]....
        /*0f74*/ 	.word	0x0001a770
        /*0f78*/ 	.word	0x00000009
        /*0f7c*/ 	.word	0x000308a0
        /*0f80*/ 	.short	0x010a
        /*0f82*/ 	.byte	0x3f
	.zero		1


	//   ....[47]....
        /*0f84*/ 	.word	0x0001abc0
        /*0f88*/ 	.word	0x00000009
        /*0f8c*/ 	.word	0x000308c0
        /*0f90*/ 	.short	0x010a
        /*0f92*/ 	.byte	0x3f
	.zero		1


	//   ....[48]....
        /*0f94*/ 	.word	0x0001b0d0
        /*0f98*/ 	.word	0x00000008
        /*0f9c*/ 	.word	0x000308a0
        /*0fa0*/ 	.short	0x010a
        /*0fa2*/ 	.byte	0x3f
	.zero		1


	//   ....[49]....
        /*0fa4*/ 	.word	0x0001b510
        /*0fa8*/ 	.word	0x00000008
        /*0fac*/ 	.word	0x000308c0
        /*0fb0*/ 	.short	0x010a
        /*0fb2*/ 	.byte	0x3f
	.zero		1


	//   ....[50]....
        /*0fb4*/ 	.word	0x0001c440
        /*0fb8*/ 	.word	0x00000007
        /*0fbc*/ 	.word	0x00030840
        /*0fc0*/ 	.short	0x010a
        /*0fc2*/ 	.byte	0x3f
	.zero		1


	//   ....[51]....
        /*0fc4*/ 	.word	0x0001cb00
        /*0fc8*/ 	.word	0x00000007
        /*0fcc*/ 	.word	0x00030830
        /*0fd0*/ 	.short	0x0107
        /*0fd2*/ 	.byte	0x3f
	.zero		1


	//   ....[52]....
        /*0fd4*/ 	.word	0x0001cbd0
        /*0fd8*/ 	.word	0x00000007
        /*0fdc*/ 	.word	0x00030830
        /*0fe0*/ 	.short	0x0101
        /*0fe2*/ 	.byte	0x3f
	.zero		1


	//   ....[53]....
        /*0fe4*/ 	.word	0x0001d760
        /*0fe8*/ 	.word	0x00000016
        /*0fec*/ 	.word	0x00030800
        /*0ff0*/ 	.short	0x0107
        /*0ff2*/ 	.byte	0x3f
	.zero		1


	//   ....[54]....
        /*0ff4*/ 	.word	0x0001d860
        /*0ff8*/ 	.word	0x00000016
        /*0ffc*/ 	.word	0x00030800
        /*1000*/ 	.short	0x0101
        /*1002*/ 	.byte	0x3f
	.zero		1


	//   ....[55]....
        /*1004*/ 	.word	0x0001d880
        /*1008*/ 	.word	0x00000016
        /*100c*/ 	.word	0x00030820
        /*1010*/ 	.short	0x010a
        /*1012*/ 	.byte	0x3f
	.zero		1


	//   ....[56]....
        /*1014*/ 	.word	0x0001dc60
        /*1018*/ 	.word	0x00000007
        /*101c*/ 	.word	0x00030840
        /*1020*/ 	.short	0x010a
        /*1022*/ 	.byte	0x3f
	.zero		1


	//   ....[57]....
        /*1024*/ 	.word	0x0001e170
        /*1028*/ 	.word	0x00000007
        /*102c*/ 	.word	0x00030830
        /*1030*/ 	.short	0x0107
        /*1032*/ 	.byte	0x3f
	.zero		1


	//   ....[58]....
        /*1034*/ 	.word	0x0001e230
        /*1038*/ 	.word	0x00000007
        /*103c*/ 	.word	0x00030830
        /*1040*/ 	.short	0x0101
        /*1042*/ 	.byte	0x3f
	.zero		1


	//   ....[59]....
        /*1044*/ 	.word	0x0001e290
        /*1048*/ 	.word	0x00000006
        /*104c*/ 	.word	0x00030860
        /*1050*/ 	.short	0x010a
        /*1052*/ 	.byte	0x3f
	.zero		1


	//   ....[60]....
        /*1054*/ 	.word	0x0001e7f0
        /*1058*/ 	.word	0x00000006
        /*105c*/ 	.word	0x00030850
        /*1060*/ 	.short	0x0107
        /*1062*/ 	.byte	0x3f
	.zero		1


	//   ....[61]....
        /*1064*/ 	.word	0x0001e950
        /*1068*/ 	.word	0x00000006
        /*106c*/ 	.word	0x00030850
        /*1070*/ 	.short	0x0101
        /*1072*/ 	.byte	0x3f
	.zero		1


	//   ....[62]....
        /*1074*/ 	.word	0x0001eb60
        /*1078*/ 	.word	0x00000000
        /*107c*/ 	.word	0x00030860
        /*1080*/ 	.short	0x010a
        /*1082*/ 	.byte	0x3f
	.zero		1


	//   ....[63]....
        /*1084*/ 	.word	0x0001f070
        /*1088*/ 	.word	0x00000000
        /*108c*/ 	.word	0x00030850
        /*1090*/ 	.short	0x0107
        /*1092*/ 	.byte	0x3f
	.zero		1


	//   ....[64]....
        /*1094*/ 	.word	0x0001f130
        /*1098*/ 	.word	0x00000000
        /*109c*/ 	.word	0x00030850
        /*10a0*/ 	.short	0x0101
        /*10a2*/ 	.byte	0x3f
	.zero		1


	//   ....[65]....
        /*10a4*/ 	.word	0x0001fc40
        /*10a8*/ 	.word	0x00000007
        /*10ac*/ 	.word	0x00030820
        /*10b0*/ 	.short	0x010a
        /*10b2*/ 	.byte	0x3f
	.zero		1


	//   ....[66]....
        /*10b4*/ 	.word	0x0001fdb0
        /*10b8*/ 	.word	0x00000005
        /*10bc*/ 	.word	0x00030840
        /*10c0*/ 	.short	0x010a
        /*10c2*/ 	.byte	0x3f
	.zero		1


	//   ....[67]....
        /*10c4*/ 	.word	0x0001fe50
        /*10c8*/ 	.word	0x00000003
        /*10cc*/ 	.word	0x00030840
        /*10d0*/ 	.short	0x010a
        /*10d2*/ 	.byte	0x3f
	.zero		1


	//   ....[68]....
        /*10d4*/ 	.word	0x0001fe90
        /*10d8*/ 	.word	0x00000005
        /*10dc*/ 	.word	0x00030860
        /*10e0*/ 	.short	0x010a
        /*10e2*/ 	.byte	0x3f
	.zero		1


	//   ....[69]....
        /*10e4*/ 	.word	0x0001fed0
        /*10e8*/ 	.word	0x00000003
        /*10ec*/ 	.word	0x00030860
        /*10f0*/ 	.short	0x010a
        /*10f2*/ 	.byte	0x3f
	.zero		1


	//   ....[70]....
        /*10f4*/ 	.word	0x0001ff30
        /*10f8*/ 	.word	0x00000056
        /*10fc*/ 	.word	0x00030890
        /*1100*/ 	.short	0x010a
        /*1102*/ 	.byte	0x3f
	.zero		1


	//   ....[71]....
        /*1104*/ 	.word	0x000201e0
        /*1108*/ 	.word	0x00000056
        /*110c*/ 	.word	0x00030890
        /*1110*/ 	.short	0x010a
        /*1112*/ 	.byte	0x3f
	.zero		1


	//   ....[72]....
        /*1114*/ 	.word	0x00020490
        /*1118*/ 	.word	0x00000056
        /*111c*/ 	.word	0x00030890
        /*1120*/ 	.short	0x010a
        /*1122*/ 	.byte	0x3f
	.zero		1


	//   ....[73]....
        /*1124*/ 	.word	0x00020740
        /*1128*/ 	.word	0x00000056
        /*112c*/ 	.word	0x000308b0
        /*1130*/ 	.short	0x010a
        /*1132*/ 	.byte	0x3f
	.zero		1


	//   ....[74]....
        /*1134*/ 	.word	0x00020950
        /*1138*/ 	.word	0x00000012
        /*113c*/ 	.word	0x00030800
        /*1140*/ 	.short	0x010a
        /*1142*/ 	.byte	0x3f
	.zero		1


	//   ....[75]....
        /*1144*/ 	.word	0x00020b70
        /*1148*/ 	.word	0x00000012
        /*114c*/ 	.word	0x00030800
        /*1150*/ 	.short	0x010a
        /*1152*/ 	.byte	0x3f
	.zero		1


	//   ....[76]....
        /*1154*/ 	.word	0x00020bc0
        /*1158*/ 	.word	0x00000003
        /*115c*/ 	.word	0x00030830
        /*1160*/ 	.short	0x010a
        /*1162*/ 	.byte	0x3f
	.zero		1


	//   ....[77]....
        /*1164*/ 	.word	0x00020c10
        /*1168*/ 	.word	0x0000000a
        /*116c*/ 	.word	0x00030830
        /*1170*/ 	.short	0x010a
        /*1172*/ 	.byte	0x3f
	.zero		1


	//   ....[78]....
        /*1174*/ 	.word	0x00020c60
        /*1178*/ 	.word	0x0000000b
        /*117c*/ 	.word	0x00030850
        /*1180*/ 	.short	0x010a
        /*1182*/ 	.byte	0x3f
	.zero		1


	//   ....[79]....
        /*1184*/ 	.word	0x00020cb0
        /*1188*/ 	.word	0x00000008
        /*118c*/ 	.word	0x00030850
        /*1190*/ 	.short	0x010a
        /*1192*/ 	.byte	0x3f
	.zero		1


	//   ....[80]....
        /*1194*/ 	.word	0x00020e50
        /*1198*/ 	.word	0x00000016
        /*119c*/ 	.word	0x00030820
        /*11a0*/ 	.short	0x010a
        /*11a2*/ 	.byte	0x3f
	.zero		1


	//   ....[81]....
        /*11a4*/ 	.word	0x00020ea0
        /*11a8*/ 	.word	0x00000009
        /*11ac*/ 	.word	0x000308a0
        /*11b0*/ 	.short	0x010a
        /*11b2*/ 	.byte	0x3f
	.zero		1


	//   ....[82]....
        /*11b4*/ 	.word	0x00020ef0
        /*11b8*/ 	.word	0x00000009
        /*11bc*/ 	.word	0x000308c0
        /*11c0*/ 	.short	0x010a
        /*11c2*/ 	.byte	0x3f
	.zero		1


	//   ....[83]....
        /*11c4*/ 	.word	0x00020f40
        /*11c8*/ 	.word	0x00000008
        /*11cc*/ 	.word	0x000308a0
        /*11d0*/ 	.short	0x010a
        /*11d2*/ 	.byte	0x3f
	.zero		1


	//   ....[84]....
        /*11d4*/ 	.word	0x00020f90
        /*11d8*/ 	.word	0x00000008
        /*11dc*/ 	.word	0x000308c0
        /*11e0*/ 	.short	0x010a
        /*11e2*/ 	.byte	0x3f
	.zero		1


	//   ....[85]....
        /*11e4*/ 	.word	0x000210b0
        /*11e8*/ 	.word	0x00000007
        /*11ec*/ 	.word	0x00030840
        /*11f0*/ 	.short	0x010a
        /*11f2*/ 	.byte	0x3f
	.zero		1


	//   ....[86]....
        /*11f4*/ 	.word	0x00022440
        /*11f8*/ 	.word	0x00000016
        /*11fc*/ 	.word	0x00030820
        /*1200*/ 	.short	0x010a
        /*1202*/ 	.byte	0x3f
	.zero		1


	//   ....[87]....
        /*1204*/ 	.word	0x00022490
        /*1208*/ 	.word	0x00000007
        /*120c*/ 	.word	0x00030840
        /*1210*/ 	.short	0x010a
        /*1212*/ 	.byte	0x3f
	.zero		1


	//   ....[88]....
        /*1214*/ 	.word	0x00022cd0
        /*1218*/ 	.word	0x00000006
        /*121c*/ 	.word	0x00030860
        /*1220*/ 	.short	0x010a
        /*1222*/ 	.byte	0x3f
	.zero		1


	//   ....[89]....
        /*1224*/ 	.word	0x00023560
        /*1228*/ 	.word	0x00000000
        /*122c*/ 	.word	0x00030860
        /*1230*/ 	.short	0x010a
        /*1232*/ 	.byte	0x3f
	.zero		1


	//   ....[90]....
        /*1234*/ 	.word	0x000246f0
        /*1238*/ 	.word	0x00000007
        /*123c*/ 	.word	0x00030820
        /*1240*/ 	.short	0x010a
        /*1242*/ 	.byte	0x3f
	.zero		1


	//   ....[91]....
        /*1244*/ 	.word	0x00024890
        /*1248*/ 	.word	0x00000005
        /*124c*/ 	.word	0x00030840
        /*1250*/ 	.short	0x010a
        /*1252*/ 	.byte	0x3f
	.zero		1


	//   ....[92]....
        /*1254*/ 	.word	0x000248e0
        /*1258*/ 	.word	0x00000003
        /*125c*/ 	.word	0x00030840
        /*1260*/ 	.short	0x010a
        /*1262*/ 	.byte	0x3f
	.zero		1


	//   ....[93]....
        /*1264*/ 	.word	0x00024930
        /*1268*/ 	.word	0x00000005
        /*126c*/ 	.word	0x00030860
        /*1270*/ 	.short	0x010a
        /*1272*/ 	.byte	0x3f
	.zero		1


	//----- nvinfo : EIATTR_NUM_MBARRIERS
	.align		4
.L_653:
        /*1274*/ 	.byte	0x03, 0x38
        /*1276*/ 	.short	0x0016


	//----- nvinfo : EIATTR_EXIT_INSTR_OFFSETS
	.align		4
        /*1278*/ 	.byte	0x04, 0x1c
        /*127a*/ 	.short	(.L_655 - .L_654)


	//   ....[0]....
.L_654:
        /*127c*/ 	.word	0x0001ff20


	//----- nvinfo : EIATTR_MAX_THREADS
	.align		4
.L_655:
        /*1280*/ 	.byte	0x04, 0x05
        /*1282*/ 	.short	(.L_657 - .L_656)
.L_656:
        /*1284*/ 	.word	0x00000180
        /*1288*/ 	.word	0x00000001
        /*128c*/ 	.word	0x00000001


	//----- nvinfo : EIATTR_CRS_STACK_SIZE
	.align		4
.L_657:
        /*1290*/ 	.byte	0x04, 0x1e
        /*1292*/ 	.short	(.L_659 - .L_658)
.L_658:
        /*1294*/ 	.word	0x00000000


	//----- nvinfo : EIATTR_CBANK_PARAM_SIZE
	.align		4
.L_659:
        /*1298*/ 	.byte	0x03, 0x19
        /*129a*/ 	.short	0x0af0


	//----- nvinfo : EIATTR_PARAM_CBANK
	.align		4
        /*129c*/ 	.byte	0x04, 0x0a
        /*129e*/ 	.short	(.L_661 - .L_660)
	.align		4
.L_660:
        /*12a0*/ 	.word	index@(.nv.constant0._ZN7cutlass13device_kernelIN5flash11enable_sm90INS1_16FlashAttnFwdSm90INS1_25CollectiveMainloopFwdSm90ILi2EN4cute5tupleIJNS5_1CILi1EEES8_S8_EEENS6_IJNS7_ILi128EEENS7_ILi96EEENS7_ILi192EEEEEELi192ENS_10bfloat16_tEfNS_4arch4Sm90ELb0ELb0ELb0ELb1ELb1ELb1ELb0ELb1ELb1ELb1ELb0ELb0EEENS1_21CollectiveEpilogueFwdINS6_IJSA_SC_SB_EEES9_SE_SG_Li256ELb1ELb1ELb0ELb0EEENS1_36VarlenDynamicPersistentTileSchedulerILi128ELi96ELi256ELi128ELb0ELb1ELb1ELb0ELb1ELb1EEEEEEEEEvNT_6ParamsE)
        /*12a4*/ 	.short	0x0210
        /*12a6*/ 	.short	0x0af0


	//----- nvinfo : EIATTR_SW_WAR
	.align		4
.L_661:
        /*12a8*/ 	.byte	0x04, 0x36
        /*12aa*/ 	.short	(.L_663 - .L_662)
.L_662:
        /*12ac*/ 	.word	0x00000008
.L_663:


//--------------------- .nv.info._ZN7cutlass13device_kernelIN5flash11enable_sm90INS1_16FlashAttnFwdSm90INS1_25CollectiveMainloopFwdSm90ILi2EN4cute5tupleIJNS5_1CILi1EEES8_S8_EEENS6_IJNS7_ILi128EEENS7_ILi96EEENS7_ILi192EEEEEELi192ENS_10bfloat16_tEfNS_4arch4Sm90ELb0ELb1ELb0ELb0ELb1ELb0ELb0ELb1ELb1ELb1ELb0ELb0EEENS1_21CollectiveEpilogueFwdINS6_IJSA_SC_SB_EEES9_SE_SG_Li256ELb0ELb1ELb0ELb0EEENS1_30DynamicPersistentTileSchedulerILi256ELi128ELb0ELb1ELb1EEEEEEEEEvNT_6ParamsE --------------------------
	.section	.nv.info._ZN7cutlass13device_kernelIN5flash11enable_sm90INS1_16FlashAttnFwdSm90INS1_25CollectiveMainloopFwdSm90ILi2EN4cute5tupleIJNS5_1CILi1EEES8_S8_EEENS6_IJNS7_ILi128EEENS7_ILi96EEENS7_ILi192EEEEEELi192ENS_10bfloat16_tEfNS_4arch4Sm90ELb0ELb1ELb0ELb0ELb1ELb0ELb0ELb1ELb1ELb1ELb0ELb0EEENS1_21CollectiveEpilogueFwdINS6_IJSA_SC_SB_EEES9_SE_SG_Li256ELb0ELb1ELb0ELb0EEENS1_30DynamicPersistentTileSchedulerILi256ELi128ELb0ELb1ELb1EEEEEEEEEvNT_6ParamsE,"",@"SHT_CUDA_INFO"
	.sectionflags	@""
	.align	4


	//----- nvinfo : EIATTR_CUDA_API_VERSION
	.align		4
        /*0000*/ 	.byte	0x04, 0x37
        /*0002*/ 	.short	(.L_665 - .L_664)
.L_664:
        /*0004*/ 	.word	0x00000082


	//----- nvinfo : EIATTR_KPARAM_INFO
	.align		4
.L_665:
        /*0008*/ 	.byte	0x04, 0x17
        /*000a*/ 	.short	(.L_667 - .L_666)
.L_666:
        /*000c*/ 	.word	0x00000000
        /*0010*/ 	.short	0x0000
        /*0012*/ 	.short	0x0070
        /*0014*/ 	.byte	0x00, 0xf0, 0x01, 0x2a


	//----- nvinfo : EIATTR_SPARSE_MMA_MASK
	.align		4
.L_667:
        /*0018*/ 	.byte	0x03, 0x50
        /*001a*/ 	.short	0x0000


	//----- nvinfo : EIATTR_MAXREG_COUNT
	.align		4
        /*001c*/ 	.byte	0x03, 0x1b
        /*001e*/ 	.short	0x00a8


	//----- nvinfo : EIATTR_NUM_BARRIERS
	.align		4
        /*0020*/ 	.byte	0x02, 0x4c
        /*0022*/ 	.byte	0x09
	.zero		1


	//----- nvinfo : EIATTR_EXTERNS
	.align		4
        /*0024*/ 	.byte	0x04, 0x0f
        /*0026*/ 	.short	(.L_669 - .L_668)


	//   ....[0]....
	.align		4
.L_668:
        /*0028*/ 	.word	index@(__assertfail)


	//----- nvinfo : EIATTR_ANNOTATIONS
	.align		4
.L_669:
        /*002c*/ 	.byte	0x04, 0x55
        /*002e*/ 	.short	(.L_671 - .L_670)


	//   ....[0]....
.L_670:
        /*0030*/ 	.word	0x00000001
        /*0034*/ 	.byte	0xa0, 0x08, 0x00, 0x00, 0x01, 0x00, 0x00, 0x00, 0x60, 0x09, 0x00, 0x00, 0x01, 0x00, 0x00, 0x00
        /*0044*/ 	.byte	0x80, 0x00, 0x01, 0x00, 0x01, 0x00, 0x00, 0x00, 0x20, 0x01, 0x01, 0x00, 0x01, 0x00, 0x00, 0x00
        /*0054*/ 	.byte	0xa0, 0x01, 0x01, 0x00, 0x01, 0x00, 0x00, 0x00, 0x90, 0x28, 0x01, 0x00, 0x01, 0x00, 0x00, 0x00
        /*0064*/ 	.byte	0xb0, 0x28, 0x01, 0x00, 0x01, 0x00, 0x00, 0x00, 0x90, 0x42, 0x01, 0x00, 0x01, 0x00, 0x00, 0x00
        /*0074*/ 	.byte	0x30, 0x44, 0x01, 0x00


	//----- nvinfo : EIATTR_MERCURY_ISA_VERSION
	.align		4
.L_671:
        /*0078*/ 	.byte	0x03, 0x5f
        /*007a*/ 	.short	0x0101


	//----- nvinfo : EIATTR_INT_WARP_WIDE_INSTR_OFFSETS
	.align		4
        /*007c*/ 	.byte	0x04, 0x31
        /*007e*/ 	.short	(.L_673 - .L_672)


	//   ....[0]....
.L_672:
        /*0080*/ 	.word	0x000000c0


	//   ....[1]....
        /*0084*/ 	.word	0x000000d0


	//   ....[2]....
        /*0088*/ 	.word	0x00000170


	//   ....[3]....
        /*008c*/ 	.word	0x00010db0


	//   ....[4]....
        /*0090*/ 	.word	0x00010e40


	//   ....[5]....
        /*0094*/ 	.word	0x000139e0


	//   ....[6]....
        /*0098*/ 	.word	0x00013a70


	//----- nvinfo : EIATTR_COOP_GROUP_MASK_REGIDS
	.align		4
.L_673:
        /*009c*/ 	.byte	0x04, 0x29
        /*009e*/ 	.short	(.L_675 - .L_674)


	//   ....[0]....
.L_674:
        /*00a0*/ 	.word	0xffffffff


	//   ....[1]....
        /*00a4*/ 	.word	0xffffffff


	//   ....[2]....
        /*00a8*/ 	.word	0xffffffff


	//   ....[3]....
        /*00ac*/ 	.word	0xffffffff


	//   ....[4]....
        /*00b0*/ 	.word	0xffffffff


	//   ....[5]....
        /*00b4*/ 	.word	0xffffffff


	//   ....[6]....
        /*00b8*/ 	.word	0xffffffff


	//   ....[7]....
        /*00bc*/ 	.word	0xffffffff


	//   ....[8]....
        /*00c0*/ 	.word	0xffffffff


	//   ....[9]....
        /*00c4*/ 	.word	0xffffffff


	//   ....[10]....
        /*00c8*/ 	.word	0xffffffff


	//   ....[11]....
        /*00cc*/ 	.word	0xffffffff


	//   ....[12]....
        /*00d0*/ 	.word	0xffffffff


	//   ....[13]....
        /*00d4*/ 	.word	0xffffffff


	//   ....[14]....
        /*00d8*/ 	.word	0xffffffff


	//   ....[15]....
        /*00dc*/ 	.word	0xffffffff


	//   ....[16]....
        /*00e0*/ 	.word	0xffffffff


	//   ....[17]....
        /*00e4*/ 	.word	0xffffffff


	//   ....[18]....
        /*00e8*/ 	.word	0xffffffff


	//   ....[19]....
        /*00ec*/ 	.word	0xffffffff


	//   ....[20]....
        /*00f0*/ 	.word	0xffffffff


	//   ....[21]....
        /*00f4*/ 	.word	0xffffffff


	//   ....[22]....
        /*00f8*/ 	.word	0xffffffff


	//   ....[23]....
        /*00fc*/ 	.word	0xffffffff


	//   ....[24]....
        /*0100*/ 	.word	0xffffffff


	//   ....[25]....
        /*0104*/ 	.word	0xffffffff


	//   ....[26]....
        /*0108*/ 	.word	0xffffffff


	//   ....[27]....
        /*010c*/ 	.word	0xffffffff


	//   ....[28]....
        /*0110*/ 	.word	0xffffffff


	//   ....[29]....
        /*0114*/ 	.word	0xffffffff


	//   ....[30]....
        /*0118*/ 	.word	0xffffffff


	//   ....[31]....
        /*011c*/ 	.word	0xffffffff


	//   ....[32]....
        /*0120*/ 	.word	0xffffffff


	//   ....[33]....
        /*0124*/ 	.word	0xffffffff


	//   ....[34]....
        /*0128*/ 	.word	0xffffffff


	//   ....[35]....
        /*012c*/ 	.word	0xffffffff


	//   ....[36]....
        /*0130*/ 	.word	0xffffffff


	//   ....[37]....
        /*0134*/ 	.word	0xffffffff


	//   ....[38]....
        /*0138*/ 	.word	0xffffffff


	//   ....[39]....
        /*013c*/ 	.word	0xffffffff


	//   ....[40]....
        /*0140*/ 	.word	0xffffffff


	//   ....[41]....
        /*0144*/ 	.word	0xffffffff


	//   ....[42]....
        /*0148*/ 	.word	0xffffffff


	//   ....[43]....
        /*014c*/ 	.word	0xffffffff


	//   ....[44]....
        /*0150*/ 	.word	0xffffffff


	//   ....[45]....
        /*0154*/ 	.word	0xffffffff


	//   ....[46]....
        /*0158*/ 	.word	0xffffffff


	//   ....[47]....
        /*015c*/ 	.word	0xffffffff


	//   ....[48]....
        /*0160*/ 	.word	0xffffffff


	//   ....[49]....
        /*0164*/ 	.word	0xffffffff


	//   ....[50]....
        /*0168*/ 	.word	0xffffffff


	//   ....[51]....
        /*016c*/ 	.word	0xffffffff


	//   ....[52]....
        /*0170*/ 	.word	0xffffffff


	//   ....[53]....
        /*0174*/ 	.word	0xffffffff


	//   ....[54]....
        /*0178*/ 	.word	0xffffffff


	//   ....[55]....
        /*017c*/ 	.word	0xffffffff


	//   ....[56]....
        /*0180*/ 	.word	0xffffffff


	//   ....[57]....
        /*0184*/ 	.word	0xffffffff


	//   ....[58]....
        /*0188*/ 	.word	0xffffffff


	//   ....[59]....
        /*018c*/ 	.word	0xffffffff


	//   ....[60]....
        /*0190*/ 	.word	0xffffffff


	//   ....[61]....
        /*0194*/ 	.word	0xffffffff


	//   ....[62]....
        /*0198*/ 	.word	0xffffffff


	//   ....[63]....
        /*019c*/ 	.word	0xffffffff


	//   ....[64]....
        /*01a0*/ 	.word	0xffffffff


	//   ....[65]....
        /*01a4*/ 	.word	0xffffffff


	//   ....[66]....
        /*01a8*/ 	.word	0xffffffff


	//   ....[67]....
        /*01ac*/ 	.word	0xffffffff


	//   ....[68]....
        /*01b0*/ 	.word	0xffffffff


	//   ....[69]....
        /*01b4*/ 	.word	0xffffffff


	//   ....[70]....
        /*01b8*/ 	.word	0xffffffff


	//   ....[71]....
        /*01bc*/ 	.word	0xffffffff


	//   ....[72]....
        /*01c0*/ 	.word	0xffffffff


	//   ....[73]....
        /*01c4*/ 	.word	0xffffffff


	//   ....[74]....
        /*01c8*/ 	.word	0xffffffff


	//   ....[75]....
        /*01cc*/ 	.word	0xffffffff


	//   ....[76]....
        /*01d0*/ 	.word	0xffffffff


	//   ....[77]....
        /*01d4*/ 	.word	0xffffffff


	//   ....[78]....
        /*01d8*/ 	.word	0xffffffff


	//   ....[79]....
        /*01dc*/ 	.word	0xffffffff


	//   ....[80]....
        /*01e0*/ 	.word	0xffffffff


	//   ....[81]....
        /*01e4*/ 	.word	0xffffffff


	//   ....[82]....
        /*01e8*/ 	.word	0xffffffff


	//   ....[83]....
        /*01ec*/ 	.word	0xffffffff


	//   ....[84]....
        /*01f0*/ 	.word	0xffffffff


	//   ....[85]....
        /*01f4*/ 	.word	0xffffffff


	//   ....[86]....
        /*01f8*/ 	.word	0xffffffff


	//   ....[87]....
        /*01fc*/ 	.word	0xffffffff


	//   ....[88]....
        /*0200*/ 	.word	0xffffffff


	//   ....[89]....
        /*0204*/ 	.word	0xffffffff


	//   ....[90]....
        /*0208*/ 	.word	0xffffffff


	//   ....[91]....
        /*020c*/ 	.word	0xffffffff


	//   ....[92]....
        /*0210*/ 	.word	0xffffffff


	//   ....[93]....
        /*0214*/ 	.word	0xffffffff


	//   ....[94]....
        /*0218*/ 	.word	0xffffffff


	//   ....[95]....
        /*021c*/ 	.word	0xffffffff


	//   ....[96]....
        /*0220*/ 	.word	0xffffffff


	//   ....[97]....
        /*0224*/ 	.word	0xffffffff


	//   ....[98]....
        /*0228*/ 	.word	0xffffffff


	//   ....[99]....
        /*022c*/ 	.word	0xffffffff


	//   ....[100]....
        /*0230*/ 	.word	0xffffffff


	//   ....[101]....
        /*0234*/ 	.word	0xffffffff


	//   ....[102]....
        /*0238*/ 	.word	0xffffffff


	//   ....[103]....
        /*023c*/ 	.word	0xffffffff


	//   ....[104]....
        /*0240*/ 	.word	0xffffffff


	//   ....[105]....
        /*0244*/ 	.word	0xffffffff


	//   ....[106]....
        /*0248*/ 	.word	0xffffffff


	//   ....[107]....
        /*024c*/ 	.word	0xffffffff


	//   ....[108]....
        /*0250*/ 	.word	0xffffffff


	//   ....[109]....
        /*0254*/ 	.word	0xffffffff


	//   ....[110]....
        /*0258*/ 	.word	0xffffffff


	//   ....[111]....
        /*025c*/ 	.word	0xffffffff


	//   ....[112]....
        /*0260*/ 	.word	0xffffffff


	//   ....[113]....
        /*0264*/ 	.word	0xffffffff


	//   ....[114]....
        /*0268*/ 	.word	0xffffffff


	//   ....[115]....
        /*026c*/ 	.word	0xffffffff


	//   ....[116]....
        /*0270*/ 	.word	0xffffffff


	//   ....[117]....
        /*0274*/ 	.word	0xffffffff


	//   ....[118]....
        /*0278*/ 	.word	0xffffffff


	//   ....[119]....
        /*027c*/ 	.word	0xffffffff


	//   ....[120]....
        /*0280*/ 	.word	0x0500000f


	//   ....[121]....
        /*0284*/ 	.word	0x0500000f


	//   ....[122]....
        /*0288*/ 	.word	0x0500000f


	//   ....[123]....
        /*028c*/ 	.word	0x0500000f


	//   ....[124]....
        /*0290*/ 	.word	0x0500000f


	//   ....[125]....
        /*0294*/ 	.word	0x0500000f


	//   ....[126]....
        /*0298*/ 	.word	0x0500000f


	//   ....[127]....
        /*029c*/ 	.word	0x0500000f


	//   ....[128]....
        /*02a0*/ 	.word	0x0500000f


	//   ....[129]....
        /*02a4*/ 	.word	0x0500000f


	//   ....[130]....
        /*02a8*/ 	.word	0x0500000f


	//   ....[131]....
        /*02ac*/ 	.word	0x0500000f


	//   ....[132]....
        /*02b0*/ 	.word	0x0500000f


	//   ....[133]....
        /*02b4*/ 	.word	0x0500000f


	//   ....[134]....
        /*02b8*/ 	.word	0x0500000f


	//   ....[135]....
        /*02bc*/ 	.word	0x0500000f


	//   ....[136]....
        /*02c0*/ 	.word	0x0500000f


	//   ....[137]....
        /*02c4*/ 	.word	0x0500000f


	//   ....[138]....
        /*02c8*/ 	.word	0x0500000f


	//   ....[139]....
        /*02cc*/ 	.word	0x0500000f


	//   ....[140]....
        /*02d0*/ 	.word	0x0500000f


	//   ....[141]....
        /*02d4*/ 	.word	0x0500000f


	//   ....[142]....
        /*02d8*/ 	.word	0x0500000f


	//   ....[143]....
        /*02dc*/ 	.word	0x0500000f


	//   ....[144]....
        /*02e0*/ 	.word	0x0500000f


	//   ....[145]....
        /*02e4*/ 	.word	0x0500000f


	//   ....[146]....
        /*02e8*/ 	.word	0x0500000f


	//   ....[147]....
        /*02ec*/ 	.word	0x0500000f


	//   ....[148]....
        /*02f0*/ 	.word	0x0500000f


	//   ....[149]....
        /*02f4*/ 	.word	0x0500000f


	//   ....[150]....
        /*02f8*/ 	.word	0x0500000f


	//   ....[151]....
        /*02fc*/ 	.word	0x0500000f


	//   ....[152]....
        /*0300*/ 	.word	0x0500000f


	//   ....[153]....
        /*0304*/ 	.word	0x0500000f


	//   ....[154]....
        /*0308*/ 	.word	0x0500000f


	//   ....[155]....
        /*030c*/ 	.word	0x0500000f


	//   ....[156]....
        /*0310*/ 	.word	0x0500000f


	//   ....[157]....
        /*0314*/ 	.word	0x0500000f


	//   ....[158]....
        /*0318*/ 	.word	0x0500000f


	//   ....[159]....
        /*031c*/ 	.word	0x0500000f


	//   ....[160]....
        /*0320*/ 	.word	0x0500000f


	//   ....[161]....
        /*0324*/ 	.word	0x0500000f


	//   ....[162]....
        /*0328*/ 	.word	0x0500000f


	//   ....[163]....
        /*032c*/ 	.word	0x0500000f


	//   ....[164]....
        /*0330*/ 	.word	0x0500000f


	//   ....[165]....
        /*0334*/ 	.word	0x0500000f


	//   ....[166]....
        /*0338*/ 	.word	0x0500000f


	//   ....[167]....
        /*033c*/ 	.word	0x0500000f


	//   ....[168]....
        /*0340*/ 	.word	0x0500000f


	//   ....[169]....
        /*0344*/ 	.word	0x0500000f


	//   ....[170]....
        /*0348*/ 	.word	0x0500000f


	//   ....[171]....
        /*034c*/ 	.word	0x0500000f


	//   ....[172]....
        /*0350*/ 	.word	0x0500000f


	//   ....[173]....
        /*0354*/ 	.word	0x0500000f


	//   ....[174]....
        /*0358*/ 	.word	0x0500000f


	//   ....[175]....
        /*035c*/ 	.word	0x0500000f


	//   ....[176]....
        /*0360*/ 	.word	0x0500000f


	//   ....[177]....
        /*0364*/ 	.word	0x0500000f


	//   ....[178]....
        /*0368*/ 	.word	0x0500000f


	//   ....[179]....
        /*036c*/ 	.word	0x0500000f


	//   ....[180]....
        /*0370*/ 	.word	0x0500000f


	//   ....[181]....
        /*0374*/ 	.word	0x0500000f


	//   ....[182]....
        /*0378*/ 	.word	0x0500000f


	//   ....[183]....
        /*037c*/ 	.word	0x0500000f


	//   ....[184]....
        /*0380*/ 	.word	0x0500000f


	//   ....[185]....
        /*0384*/ 	.word	0x0500000f


	//   ....[186]....
        /*0388*/ 	.word	0x0500000f


	//----- nvinfo : EIATTR_COOP_GROUP_INSTR_OFFSETS
	.align		4
.L_675:
        /*038c*/ 	.byte	0x04, 0x28
        /*038e*/ 	.short	(.L_677 - .L_676)


	//   ....[0]....
.L_676:
        /*0390*/ 	.word	0x00000070


	//   ....[1]....
        /*0394*/ 	.word	0x000000b0


	//   ....[2]....
        /*0398*/ 	.word	0x000002d0


	//   ....[3]....
        /*039c*/ 	.word	0x00000430


	//   ....[4]....
        /*03a0*/ 	.word	0x00000550


	//   ....[5]....
        /*03a4*/ 	.word	0x000006b0


	//   ....[6]....
        /*03a8*/ 	.word	0x000018b0


	//   ....[7]....
        /*03ac*/ 	.word	0x00002380


	//   ....[8]....
        /*03b0*/ 	.word	0x000025b0


	//   ....[9]....
        /*03b4*/ 	.word	0x000032e0


	//   ....[10]....
        /*03b8*/ 	.word	0x000033f0


	//   ....[11]....
        /*03bc*/ 	.word	0x00003a30


	//   ....[12]....
        /*03c0*/ 	.word	0x00003aa0


	//   ....[13]....
        /*03c4*/ 	.word	0x000057f0


	//   ....[14]....
        /*03c8*/ 	.word	0x000059e0


	//   ....[15]....
        /*03cc*/ 	.word	0x00006860


	//   ....[16]....
        /*03d0*/ 	.word	0x00006980


	//   ....[17]....
        /*03d4*/ 	.word	0x00006f00


	//   ....[18]....
        /*03d8*/ 	.word	0x00006f50


	//   ....[19]....
        /*03dc*/ 	.word	0x00008db0


	//   ....[20]....
        /*03e0*/ 	.word	0x00008dc0


	//   ....[21]....
        /*03e4*/ 	.word	0x00008df0


	//   ....[22]....
        /*03e8*/ 	.word	0x00008e00


	//   ....[23]....
        /*03ec*/ 	.word	0x0000a9e0


	//   ....[24]....
        /*03f0*/ 	.word	0x0000abd0


	//   ....[25]....
        /*03f4*/ 	.word	0x0000ba30


	//   ....[26]....
        /*03f8*/ 	.word	0x0000bb40


	//   ....[27]....
        /*03fc*/ 	.word	0x0000c100


	//   ....[28]....
        /*0400*/ 	.word	0x0000c150


	//   ....[29]....
        /*0404*/ 	.word	0x0000d210


	//   ....[30]....
        /*0408*/ 	.word	0x0000d240


	//   ....[31]....
        /*040c*/ 	.word	0x0000d300


	//   ....[32]....
        /*0410*/ 	.word	0x0000d310


	//   ....[33]....
        /*0414*/ 	.word	0x0000e8d0


	//   ....[34]....
        /*0418*/ 	.word	0x0000e900


	//   ....[35]....
        /*041c*/ 	.word	0x0000e930


	//   ....[36]....
        /*0420*/ 	.word	0x0000e9c0


	//   ....[37]....
        /*0424*/ 	.word	0x0000f070


	//   ....[38]....
        /*0428*/ 	.word	0x0000f0a0


	//   ....[39]....
        /*042c*/ 	.word	0x0000f1a0


	//   ....[40]....
        /*0430*/ 	.word	0x0000f1c0


	//   ....[41]....
        /*0434*/ 	.word	0x0000f2c0


	//   ....[42]....
        /*0438*/ 	.word	0x0000f2e0


	//   ....[43]....
        /*043c*/ 	.word	0x0000f3f0


	//   ....[44]....
        /*0440*/ 	.word	0x0000f410


	//   ....[45]....
        /*0444*/ 	.word	0x0000fb30


	//   ....[46]....
        /*0448*/ 	.word	0x0000fb60


	//   ....[47]....
        /*044c*/ 	.word	0x0000fc70


	//   ....[48]....
        /*0450*/ 	.word	0x0000fc90


	//   ....[49]....
        /*0454*/ 	.word	0x0000fd90


	//   ....[50]....
        /*0458*/ 	.word	0x0000fdb0


	//   ....[51]....
        /*045c*/ 	.word	0x0000fec0


	//   ....[52]....
        /*0460*/ 	.word	0x0000fee0


	//   ....[53]....
        /*0464*/ 	.word	0x000100b0


	//   ....[54]....
        /*0468*/ 	.word	0x00011920


	//   ....[55]....
        /*046c*/ 	.word	0x00011940


	//   ....[56]....
        /*0470*/ 	.word	0x00011950


	//   ....[57]....
        /*0474*/ 	.word	0x00011990


	//   ....[58]....
        /*0478*/ 	.word	0x00011a20


	//   ....[59]....
        /*047c*/ 	.word	0x00011a40


	//   ....[60]....
        /*0480*/ 	.word	0x00011ad0


	//   ....[61]....
        /*0484*/ 	.word	0x00011af0


	//   ....[62]....
        /*0488*/ 	.word	0x00011b80


	//   ....[63]....
        /*048c*/ 	.word	0x00011ba0


	//   ....[64]....
        /*0490*/ 	.word	0x00011c30


	//   ....[65]....
        /*0494*/ 	.word	0x00011c50


	//   ....[66]....
        /*0498*/ 	.word	0x00012290


	//   ....[67]....
        /*049c*/ 	.word	0x000122b0


	//   ....[68]....
        /*04a0*/ 	.word	0x000122e0


	//   ....[69]....
        /*04a4*/ 	.word	0x00012320


	//   ....[70]....
        /*04a8*/ 	.word	0x000123a0


	//   ....[71]....
        /*04ac*/ 	.word	0x000123d0


	//   ....[72]....
        /*04b0*/ 	.word	0x00012450


	//   ....[73]....
        /*04b4*/ 	.word	0x00012480


	//   ....[74]....
        /*04b8*/ 	.word	0x00012500


	//   ....[75]....
        /*04bc*/ 	.word	0x00012530


	//   ....[76]....
        /*04c0*/ 	.word	0x000125b0


	//   ....[77]....
        /*04c4*/ 	.word	0x000125e0


	//   ....[78]....
        /*04c8*/ 	.word	0x00012660


	//   ....[79]....
        /*04cc*/ 	.word	0x00012690


	//   ....[80]....
        /*04d0*/ 	.word	0x00012710


	//   ....[81]....
        /*04d4*/ 	.word	0x00012730


	//   ....[82]....
        /*04d8*/ 	.word	0x00012e50


	//   ....[83]....
        /*04dc*/ 	.word	0x00012e80


	//   ....[84]....
        /*04e0*/ 	.word	0x00012e90


	//   ....[85]....
        /*04e4*/ 	.word	0x00012eb0


	//   ....[86]....
        /*04e8*/ 	.word	0x00012f00


	//   ....[87]....
        /*04ec*/ 	.word	0x00012f20


	//   ....[88]....
        /*04f0*/ 	.word	0x00012f80


	//   ....[89]....
        /*04f4*/ 	.word	0x00012fa0


	//   ....[90]....
        /*04f8*/ 	.word	0x00012ff0


	//   ....[91]....
        /*04fc*/ 	.word	0x00013010


	//   ....[92]....
        /*0500*/ 	.word	0x00013060


	//   ....[93]....
        /*0504*/ 	.word	0x00013080


	//   ....[94]....
        /*0508*/ 	.word	0x00013320


	//   ....[95]....
        /*050c*/ 	.word	0x00013340


	//   ....[96]....
        /*0510*/ 	.word	0x00013360


	//   ....[97]....
        /*0514*/ 	.word	0x000133e0


	//   ....[98]....
        /*0518*/ 	.word	0x00013400


	//   ....[99]....
        /*051c*/ 	.word	0x00013480


	//   ....[100]....
        /*0520*/ 	.word	0x000134a0


	//   ....[101]....
        /*0524*/ 	.word	0x00013520


	//   ....[102]....
        /*0528*/ 	.word	0x00013540


	//   ....[103]....
        /*052c*/ 	.word	0x000135c0


	//   ....[104]....
        /*0530*/ 	.word	0x000135e0


	//   ....[105]....
        /*0534*/ 	.word	0x000135f0


	//   ....[106]....
        /*0538*/ 	.word	0x00013bc0


	//   ....[107]....
        /*053c*/ 	.word	0x00013be0


	//   ....[108]....
        /*0540*/ 	.word	0x00013bf0


	//   ....[109]....
        /*0544*/ 	.word	0x00013c10


	//   ....[110]....
        /*0548*/ 	.word	0x00013cb0


	//   ....[111]....
        /*054c*/ 	.word	0x00013ce0


	//   ....[112]....
        /*0550*/ 	.word	0x00013d50


	//   ....[113]....
        /*0554*/ 	.word	0x00013d80


	//   ....[114]....
        /*0558*/ 	.word	0x00013df0


	//   ....[115]....
        /*055c*/ 	.word	0x00013e20


	//   ....[116]....
        /*0560*/ 	.word	0x00013e90


	//   ....[117]....
        /*0564*/ 	.word	0x00013ec0


	//   ....[118]....
        /*0568*/ 	.word	0x000141d0


	//   ....[119]....
        /*056c*/ 	.word	0x000143b0


	//   ....[120]....
        /*0570*/ 	.word	0x00014a20


	//   ....[121]....
        /*0574*/ 	.word	0x00014b00


	//   ....[122]....
        /*0578*/ 	.word	0x00014ba0


	//   ....[123]....
        /*057c*/ 	.word	0x00014c20


	//   ....[124]....
        /*0580*/ 	.word	0x00014ce0


	//   ....[125]....
        /*0584*/ 	.word	0x00014d60


	//   ....[126]....
        /*0588*/ 	.word	0x00014e40


	//   ....[127]....
        /*058c*/ 	.word	0x00014ec0


	//   ....[128]....
        /*0590*/ 	.word	0x00014fa0


	//   ....[129]....
        /*0594*/ 	.word	0x00015020


	//   ....[130]....
        /*0598*/ 	.word	0x00015100


	//   ....[131]....
        /*059c*/ 	.word	0x00015180


	//   ....[132]....
        /*05a0*/ 	.word	0x00015250


	//   ....[133]....
        /*05a4*/ 	.word	0x000152e0


	//   ....[134]....
        /*05a8*/ 	.word	0x00015350


	//   ....[135]....
        /*05ac*/ 	.word	0x000153d0


	//   ....[136]....
        /*05b0*/ 	.word	0x00015490


	//   ....[137]....
        /*05b4*/ 	.word	0x00015500


	//   ....[138]....
        /*05b8*/ 	.word	0x000155f0


	//   ....[139]....
        /*05bc*/ 	.word	0x00015660


	//   ....[140]....
        /*05c0*/ 	.word	0x00015750


	//   ....[141]....
        /*05c4*/ 	.word	0x000157c0


	//   ....[142]....
        /*05c8*/ 	.word	0x000158b0


	//   ....[143]....
        /*05cc*/ 	.word	0x00015920


	//   ....[144]....
        /*05d0*/ 	.word	0x00015a10


	//   ....[145]....
        /*05d4*/ 	.word	0x00015a80


	//   ....[146]....
        /*05d8*/ 	.word	0x00015b70


	//   ....[147]....
        /*05dc*/ 	.word	0x00015be0


	//   ....[148]....
        /*05e0*/ 	.word	0x00015cb0


	//   ....[149]....
        /*05e4*/ 	.word	0x00015de0


	//   ....[150]....
        /*05e8*/ 	.word	0x00015e80


	//   ....[151]....
        /*05ec*/ 	.word	0x00015ef0


	//   ....[152]....
        /*05f0*/ 	.word	0x00015fb0


	//   ....[153]....
        /*05f4*/ 	.word	0x00016010


	//   ....[154]....
        /*05f8*/ 	.word	0x000160d0


	//   ....[155]....
        /*05fc*/ 	.word	0x00016130


	//   ....[156]....
        /*0600*/ 	.word	0x000161f0


	//   ....[157]....
        /*0604*/ 	.word	0x00016250


	//   ....[158]....
        /*0608*/ 	.word	0x00016310


	//   ....[159]....
        /*060c*/ 	.word	0x00016370


	//   ....[160]....
        /*0610*/ 	.word	0x00016430


	//   ....[161]....
        /*0614*/ 	.word	0x00016510


	//   ....[162]....
        /*0618*/ 	.word	0x000165b0


	//   ....[163]....
        /*061c*/ 	.word	0x00016610


	//   ....[164]....
        /*0620*/ 	.word	0x00016700


	//   ....[165]....
        /*0624*/ 	.word	0x00016760


	//   ....[166]....
        /*0628*/ 	.word	0x00016850


	//   ....[167]....
        /*062c*/ 	.word	0x000168b0


	//   ....[168]....
        /*0630*/ 	.word	0x000169a0


	//   ....[169]....
        /*0634*/ 	.word	0x00016a00


	//   ....[170]....
        /*0638*/ 	.word	0x00016af0


	//   ....[171]....
        /*063c*/ 	.word	0x00016b50


	//   ....[172]....
        /*0640*/ 	.word	0x00016c10


	//   ....[173]....
        /*0644*/ 	.word	0x00016d50


	//   ....[174]....
        /*0648*/ 	.word	0x00016df0


	//   ....[175]....
        /*064c*/ 	.word	0x00016e50


	//   ....[176]....
        /*0650*/ 	.word	0x00016f20


	//   ....[177]....
        /*0654*/ 	.word	0x00016fe0


	//   ....[178]....
        /*0658*/ 	.word	0x000170a0


	//   ....[179]....
        /*065c*/ 	.word	0x00017160


	//   ....[180]....
        /*0660*/ 	.word	0x00017220


	//   ....[181]....
        /*0664*/ 	.word	0x000172e0


	//   ....[182]....
        /*0668*/ 	.word	0x000173a0


	//   ....[183]....
        /*066c*/ 	.word	0x00017460


	//   ....[184]....
        /*0670*/ 	.word	0x00017520


	//   ....[185]....
        /*0674*/ 	.word	0x00017610


	//   ....[186]....
        /*0678*/ 	.word	0x00017730


	//----- nvinfo : EIATTR_REG_RECONFIG
	.align		4
.L_677:
        /*067c*/ 	.byte	0x01, 0x54
	.zero		2


	//----- nvinfo : EIATTR_SYSCALL_OFFSETS
	.align		4
        /*0680*/ 	.byte	0x04, 0x46
        /*0682*/ 	.short	(.L_679 - .L_678)


	//   ....[0]....
.L_678:
        /*0684*/ 	.word	0x00001a90


	//   ....[1]....
        /*0688*/ 	.word	0x00010fa0


	//   ....[2]....
        /*068c*/ 	.word	0x000110f0


	//   ....[3]....
        /*0690*/ 	.word	0x000111e0


	//   ....[4]....
        /*0694*/ 	.word	0x00011f50


	//----- nvinfo : EIATTR_MBARRIER_INSTR_OFFSETS
	.align		4
.L_679:
        /*0698*/ 	.byte	0x04, 0x39
        /*069a*/ 	.short	(.L_681 - .L_680)


	//   ....[0]....
.L_680:
        /*069c*/ 	.word	0x00000180
        /*06a0*/ 	.word	0x000000ff
        /*06a4*/ 	.word	0x00030800
        /*06a8*/ 	.short	0x0100
        /*06aa*/ 	.byte	0x08
	.zero		1


	//   ....[1]....
        /*06ac*/ 	.word	0x00000190
        /*06b0*/ 	.word	0x000000ff
        /*06b4*/ 	.word	0x00030820
        /*06b8*/ 	.short	0x0100
        /*06ba*/ 	.byte	0x08
	.zero		1


	//   ....[2]....
        /*06bc*/ 	.word	0x00000280
        /*06c0*/ 	.word	0x000000ff
        /*06c4*/ 	.word	0x00030830
        /*06c8*/ 	.short	0x0100
        /*06ca*/ 	.byte	0x08
	.zero		1


	//   ....[3]....
        /*06cc*/ 	.word	0x00000290
        /*06d0*/ 	.word	0x000000ff
        /*06d4*/ 	.word	0x00030840
        /*06d8*/ 	.short	0x0100
        /*06da*/ 	.byte	0x08
	.zero		1


	//   ....[4]....
        /*06dc*/ 	.word	0x000002a0
        /*06e0*/ 	.word	0x000000ff
        /*06e4*/ 	.word	0x00030838
        /*06e8*/ 	.short	0x0100
        /*06ea*/ 	.byte	0x08
	.zero		1


	//   ....[5]....
        /*06ec*/ 	.word	0x000002b0
        /*06f0*/ 	.word	0x000000ff
        /*06f4*/ 	.word	0x00030848
        /*06f8*/ 	.short	0x0100
        /*06fa*/ 	.byte	0x08
	.zero		1


	//   ....[6]....
        /*06fc*/ 	.word	0x000003e0
        /*0700*/ 	.word	0x000000ff
        /*0704*/ 	.word	0x00030850
        /*0708*/ 	.short	0x0100
        /*070a*/ 	.byte	0x08
	.zero		1


	//   ....[7]....
        /*070c*/ 	.word	0x000003f0
        /*0710*/ 	.word	0x000000ff
        /*0714*/ 	.word	0x00030860
        /*0718*/ 	.short	0x0100
        /*071a*/ 	.byte	0x08
	.zero		1


	//   ....[8]....
        /*071c*/ 	.word	0x00000400
        /*0720*/ 	.word	0x000000ff
        /*0724*/ 	.word	0x00030858
        /*0728*/ 	.short	0x0100
        /*072a*/ 	.byte	0x08
	.zero		1


	//   ....[9]....
        /*072c*/ 	.word	0x00000410
        /*0730*/ 	.word	0x000000ff
        /*0734*/ 	.word	0x00030868
        /*0738*/ 	.short	0x0100
        /*073a*/ 	.byte	0x08
	.zero		1


	//   ....[10]....
        /*073c*/ 	.word	0x00000500
        /*0740*/ 	.word	0x000000ff
        /*0744*/ 	.word	0x00030870
        /*0748*/ 	.short	0x0100
        /*074a*/ 	.byte	0x06
	.zero		1


	//   ....[11]....
        /*074c*/ 	.word	0x00000510
        /*0750*/ 	.word	0x000000ff
        /*0754*/ 	.word	0x00030880
        /*0758*/ 	.short	0x0100
        /*075a*/ 	.byte	0x06
	.zero		1


	//   ....[12]....
        /*075c*/ 	.word	0x00000520
        /*0760*/ 	.word	0x000000ff
        /*0764*/ 	.word	0x00030878
        /*0768*/ 	.short	0x0100
        /*076a*/ 	.byte	0x06
	.zero		1


	//   ....[13]....
        /*076c*/ 	.word	0x00000530
        /*0770*/ 	.word	0x000000ff
        /*0774*/ 	.word	0x00030888
        /*0778*/ 	.short	0x0100
        /*077a*/ 	.byte	0x06
	.zero		1


	//   ....[14]....
        /*077c*/ 	.word	0x00000660
        /*0780*/ 	.word	0x000000ff
        /*0784*/ 	.word	0x00030890
        /*0788*/ 	.short	0x0100
        /*078a*/ 	.byte	0x08
	.zero		1


	//   ....[15]....
        /*078c*/ 	.word	0x00000670
        /*0790*/ 	.word	0x000000ff
        /*0794*/ 	.word	0x000308a0
        /*0798*/ 	.short	0x0100
        /*079a*/ 	.byte	0x08
	.zero		1


	//   ....[16]....
        /*079c*/ 	.word	0x00000680
        /*07a0*/ 	.word	0x000000ff
        /*07a4*/ 	.word	0x00030898
        /*07a8*/ 	.short	0x0100
        /*07aa*/ 	.byte	0x08
	.zero		1


	//   ....[17]....
        /*07ac*/ 	.word	0x00000690
        /*07b0*/ 	.word	0x000000ff
        /*07b4*/ 	.word	0x000308a8
        /*07b8*/ 	.short	0x0100
        /*07ba*/ 	.byte	0x08
	.zero		1


	//   ....[18]....
        /*07bc*/ 	.word	0x000007d0
        /*07c0*/ 	.word	0x000000ff
        /*07c4*/ 	.word	0x000308b0
        /*07c8*/ 	.short	0x0100
        /*07ca*/ 	.byte	0x08
	.zero		1


	//   ....[19]....
        /*07cc*/ 	.word	0x000007e0
        /*07d0*/ 	.word	0x000000ff
        /*07d4*/ 	.word	0x000308c0
        /*07d8*/ 	.short	0x0100
        /*07da*/ 	.byte	0x08
	.zero		1


	//   ....[20]....
        /*07dc*/ 	.word	0x000007f0
        /*07e0*/ 	.word	0x000000ff
        /*07e4*/ 	.word	0x000308b8
        /*07e8*/ 	.short	0x0100
        /*07ea*/ 	.byte	0x08
	.zero		1


	//   ....[21]....
        /*07ec*/ 	.word	0x00000800
        /*07f0*/ 	.word	0x000000ff
        /*07f4*/ 	.word	0x000308c8
        /*07f8*/ 	.short	0x0100
        /*07fa*/ 	.byte	0x08
	.zero		1


	//   ....[22]....
        /*07fc*/ 	.word	0x00001b30
        /*0800*/ 	.word	0x000000ff
        /*0804*/ 	.word	0x00030800
        /*0808*/ 	.short	0x010a
        /*080a*/ 	.byte	0x28
	.zero		1


	//   ....[23]....
        /*080c*/ 	.word	0x00001bb0
        /*0810*/ 	.word	0x00000003
        /*0814*/ 	.word	0x00030830
        /*0818*/ 	.short	0x010a
        /*081a*/ 	.byte	0x3f
	.zero		1


	//   ....[24]....
        /*081c*/ 	.word	0x00001bf0
        /*0820*/ 	.word	0x00000003
        /*0824*/ 	.word	0x00030830
        /*0828*/ 	.short	0x010a
        /*082a*/ 	.byte	0x3f
	.zero		1


	//   ....[25]....
        /*082c*/ 	.word	0x00002300
        /*0830*/ 	.word	0x000000ff
        /*0834*/ 	.word	0x00000000
        /*0838*/ 	.short	0x0101
        /*083a*/ 	.byte	0x04
	.zero		1


	//   ....[26]....
        /*083c*/ 	.word	0x00004960
        /*0840*/ 	.word	0x000000ff
        /*0844*/ 	.word	0x00030830
        /*0848*/ 	.short	0x010a
        /*084a*/ 	.byte	0x06
	.zero		1


	//   ....[27]....
        /*084c*/ 	.word	0x000049a0
        /*0850*/ 	.word	0x000000ff
        /*0854*/ 	.word	0x00030830
        /*0858*/ 	.short	0x010a
        /*085a*/ 	.byte	0x06
	.zero		1


	//   ....[28]....
        /*085c*/ 	.word	0x00005460
        /*0860*/ 	.word	0x000000ff
        /*0864*/ 	.word	0x00030850
        /*0868*/ 	.short	0x010a
        /*086a*/ 	.byte	0x05
	.zero		1


	//   ....[29]....
        /*086c*/ 	.word	0x000054a0
        /*0870*/ 	.word	0x000000ff
        /*0874*/ 	.word	0x00030850
        /*0878*/ 	.short	0x010a
        /*087a*/ 	.byte	0x05
	.zero		1


	//   ....[30]....
        /*087c*/ 	.word	0x000057b0
        /*0880*/ 	.word	0x000000ff
        /*0884*/ 	.word	0x00000000
        /*0888*/ 	.short	0x0101
        /*088a*/ 	.byte	0x06
	.zero		1


	//   ....[31]....
        /*088c*/ 	.word	0x000077d0
        /*0890*/ 	.word	0x000000ff
        /*0894*/ 	.word	0x00000000
        /*0898*/ 	.short	0x0101
        /*089a*/ 	.byte	0x05
	.zero		1


	//   ....[32]....
        /*089c*/ 	.word	0x00007cc0
        /*08a0*/ 	.word	0x000000ff
        /*08a4*/ 	.word	0x00030830
        /*08a8*/ 	.short	0x010a
        /*08aa*/ 	.byte	0x06
	.zero		1


	//   ....[33]....
        /*08ac*/ 	.word	0x00007d00
        /*08b0*/ 	.word	0x000000ff
        /*08b4*/ 	.word	0x00030830
        /*08b8*/ 	.short	0x010a
        /*08ba*/ 	.byte	0x06
	.zero		1


	//   ....[34]....
        /*08bc*/ 	.word	0x000087c0
        /*08c0*/ 	.word	0x000000ff
        /*08c4*/ 	.word	0x00030850
        /*08c8*/ 	.short	0x010a
        /*08ca*/ 	.byte	0x05
	.zero		1


	//   ....[35]....
        /*08cc*/ 	.word	0x00008800
        /*08d0*/ 	.word	0x000000ff
        /*08d4*/ 	.word	0x00030850
        /*08d8*/ 	.short	0x010a
        /*08da*/ 	.byte	0x05
	.zero		1


	//   ....[36]....
        /*08dc*/ 	.word	0x00008b30
        /*08e0*/ 	.word	0x000000ff
        /*08e4*/ 	.word	0x00000000
        /*08e8*/ 	.short	0x0101
        /*08ea*/ 	.byte	0x06
	.zero		1


	//   ....[37]....
        /*08ec*/ 	.word	0x00009890
        /*08f0*/ 	.word	0x000000ff
        /*08f4*/ 	.word	0x00000000
        /*08f8*/ 	.short	0x0101
        /*08fa*/ 	.byte	0x05
	.zero		1


	//   ....[38]....
        /*08fc*/ 	.word	0x00009b50
        /*0900*/ 	.word	0x000000ff
        /*0904*/ 	.word	0x00030830
        /*0908*/ 	.short	0x010a
        /*090a*/ 	.byte	0x05
	.zero		1


	//   ....[39]....
        /*090c*/ 	.word	0x00009b90
        /*0910*/ 	.word	0x000000ff
        /*0914*/ 	.word	0x00030830
        /*0918*/ 	.short	0x010a
        /*091a*/ 	.byte	0x05
	.zero		1


	//   ....[40]....
        /*091c*/ 	.word	0x0000a650
        /*0920*/ 	.word	0x000000ff
        /*0924*/ 	.word	0x00030850
        /*0928*/ 	.short	0x010a
        /*092a*/ 	.byte	0x05
	.zero		1


	//   ....[41]....
        /*092c*/ 	.word	0x0000a690
        /*0930*/ 	.word	0x000000ff
        /*0934*/ 	.word	0x00030850
        /*0938*/ 	.short	0x010a
        /*093a*/ 	.byte	0x05
	.zero		1


	//   ....[42]....
        /*093c*/ 	.word	0x0000a990
        /*0940*/ 	.word	0x000000ff
        /*0944*/ 	.word	0x00000000
        /*0948*/ 	.short	0x0101
        /*094a*/ 	.byte	0x04
	.zero		1


	//   ....[43]....
        /*094c*/ 	.word	0x0000c9c0
        /*0950*/ 	.word	0x000000ff
        /*0954*/ 	.word	0x00000000
        /*0958*/ 	.short	0x0101
        /*095a*/ 	.byte	0x05
	.zero		1


	//   ....[44]....
        /*095c*/ 	.word	0x0000d180
        /*0960*/ 	.word	0x000000ff
        /*0964*/ 	.word	0x00030850
        /*0968*/ 	.short	0x010a
        /*096a*/ 	.byte	0x05
	.zero		1


	//   ....[45]....
        /*096c*/ 	.word	0x0000d1c0
        /*0970*/ 	.word	0x000000ff
        /*0974*/ 	.word	0x00030850
        /*0978*/ 	.short	0x010a
        /*097a*/ 	.byte	0x05
	.zero		1


	//   ....[46]....
        /*097c*/ 	.word	0x0000d6c0
        /*0980*/ 	.word	0x000000ff
        /*0984*/ 	.word	0x00000000
        /*0988*/ 	.short	0x0101
        /*098a*/ 	.byte	0x04
	.zero		1


	//   ....[47]....
        /*098c*/ 	.word	0x0000f060
        /*0990*/ 	.word	0x00000011
        /*0994*/ 	.word	0x00000000
        /*0998*/ 	.short	0x0101
        /*099a*/ 	.byte	0x3f
	.zero		1


	//   ....[48]....
        /*099c*/ 	.word	0x00011730
        /*09a0*/ 	.word	0x00000000
        /*09a4*/ 	.word	0x00030840
        /*09a8*/ 	.short	0x010a
        /*09aa*/ 	.byte	0x3f
	.zero		1


	//   ....[49]....
        /*09ac*/ 	.word	0x00011d40
        /*09b0*/ 	.word	0x00000000
        /*09b4*/ 	.word	0x00030830
        /*09b8*/ 	.short	0x0107
        /*09ba*/ 	.byte	0x3f
	.zero		1


	//   ....[50]....
        /*09bc*/ 	.word	0x00011df0
        /*09c0*/ 	.word	0x00000000
        /*09c4*/ 	.word	0x00030830
        /*09c8*/ 	.short	0x0101
        /*09ca*/ 	.byte	0x3f
	.zero		1


	//   ....[51]....
        /*09cc*/ 	.word	0x00012820
        /*09d0*/ 	.word	0x00000011
        /*09d4*/ 	.word	0x00030800
        /*09d8*/ 	.short	0x0107
        /*09da*/ 	.byte	0x3f
	.zero		1


	//   ....[52]....
        /*09dc*/ 	.word	0x00012910
        /*09e0*/ 	.word	0x00000011
        /*09e4*/ 	.word	0x00030800
        /*09e8*/ 	.short	0x0101
        /*09ea*/ 	.byte	0x3f
	.zero		1


	//   ....[53]....
        /*09ec*/ 	.word	0x00012930
        /*09f0*/ 	.word	0x00000011
        /*09f4*/ 	.word	0x00030820
        /*09f8*/ 	.short	0x010a
        /*09fa*/ 	.byte	0x3f
	.zero		1


	//   ....[54]....
        /*09fc*/ 	.word	0x00012c80
        /*0a00*/ 	.word	0x00000006
        /*0a04*/ 	.word	0x00030840
        /*0a08*/ 	.short	0x010a
        /*0a0a*/ 	.byte	0x3f
	.zero		1


	//   ....[55]....
        /*0a0c*/ 	.word	0x00013150
        /*0a10*/ 	.word	0x00000006
        /*0a14*/ 	.word	0x00030830
        /*0a18*/ 	.short	0x0107
        /*0a1a*/ 	.byte	0x3f
	.zero		1


	//   ....[56]....
        /*0a1c*/ 	.word	0x00013200
        /*0a20*/ 	.word	0x00000006
        /*0a24*/ 	.word	0x00030830
        /*0a28*/ 	.short	0x0101
        /*0a2a*/ 	.byte	0x3f
	.zero		1


	//   ....[57]....
        /*0a2c*/ 	.word	0x00013260
        /*0a30*/ 	.word	0x00000006
        /*0a34*/ 	.word	0x00030860
        /*0a38*/ 	.short	0x010a
        /*0a3a*/ 	.byte	0x3f
	.zero		1


	//   ....[58]....
        /*0a3c*/ 	.word	0x000137c0
        /*0a40*/ 	.word	0x00000006
        /*0a44*/ 	.word	0x00030850
        /*0a48*/ 	.short	0x0107
        /*0a4a*/ 	.byte	0x3f
	.zero		1


	//   ....[59]....
        /*0a4c*/ 	.word	0x00013910
        /*0a50*/ 	.word	0x00000006
        /*0a54*/ 	.word	0x00030850
        /*0a58*/ 	.short	0x0101
        /*0a5a*/ 	.byte	0x3f
	.zero		1


	//   ....[60]....
        /*0a5c*/ 	.word	0x00013b10
        /*0a60*/ 	.word	0x00000004
        /*0a64*/ 	.word	0x00030860
        /*0a68*/ 	.short	0x010a
        /*0a6a*/ 	.byte	0x3f
	.zero		1


	//   ....[61]....
        /*0a6c*/ 	.word	0x00013fe0
        /*0a70*/ 	.word	0x00000004
        /*0a74*/ 	.word	0x00030850
        /*0a78*/ 	.short	0x0107
        /*0a7a*/ 	.byte	0x3f
	.zero		1


	//   ....[62]....
        /*0a7c*/ 	.word	0x00014090
        /*0a80*/ 	.word	0x00000004
        /*0a84*/ 	.word	0x00030850
        /*0a88*/ 	.short	0x0101
        /*0a8a*/ 	.byte	0x3f
	.zero		1


	//   ....[63]....
        /*0a8c*/ 	.word	0x00014330
        /*0a90*/ 	.word	0x00000004
        /*0a94*/ 	.word	0x00030820
        /*0a98*/ 	.short	0x010a
        /*0a9a*/ 	.byte	0x3f
	.zero		1


	//   ....[64]....
        /*0a9c*/ 	.word	0x000144d0
        /*0aa0*/ 	.word	0x00000005
        /*0aa4*/ 	.word	0x00030840
        /*0aa8*/ 	.short	0x010a
        /*0aaa*/ 	.byte	0x3f
	.zero		1


	//   ....[65]....
        /*0aac*/ 	.word	0x00014570
        /*0ab0*/ 	.word	0x00000017
        /*0ab4*/ 	.word	0x00030840
        /*0ab8*/ 	.short	0x010a
        /*0aba*/ 	.byte	0x3f
	.zero		1


	//   ....[66]....
        /*0abc*/ 	.word	0x000145b0
        /*0ac0*/ 	.word	0x00000005
        /*0ac4*/ 	.word	0x00030860
        /*0ac8*/ 	.short	0x010a
        /*0aca*/ 	.byte	0x3f
	.zero		1


	//   ....[67]....
        /*0acc*/ 	.word	0x000145f0
        /*0ad0*/ 	.word	0x00000017
        /*0ad4*/ 	.word	0x00030860
        /*0ad8*/ 	.short	0x010a
        /*0ada*/ 	.byte	0x3f
	.zero		1


	//   ....[68]....
        /*0adc*/ 	.word	0x00014660
        /*0ae0*/ 	.word	0x00000003
        /*0ae4*/ 	.word	0x00030800
        /*0ae8*/ 	.short	0x010a
        /*0aea*/ 	.byte	0x3f
	.zero		1


	//   ....[69]....
        /*0aec*/ 	.word	0x000146b0
        /*0af0*/ 	.word	0x00000003
        /*0af4*/ 	.word	0x00030830
        /*0af8*/ 	.short	0x010a
        /*0afa*/ 	.byte	0x3f
	.zero		1


	//   ....[70]....
        /*0afc*/ 	.word	0x00014710
        /*0b00*/ 	.word	0x00000004
        /*0b04*/ 	.word	0x00030830
        /*0b08*/ 	.short	0x010a
        /*0b0a*/ 	.byte	0x3f
	.zero		1


	//   ....[71]....
        /*0b0c*/ 	.word	0x00014770
        /*0b10*/ 	.word	0x00000003
        /*0b14*/ 	.word	0x00030850
        /*0b18*/ 	.short	0x010a
        /*0b1a*/ 	.byte	0x3f
	.zero		1


	//   ....[72]....
        /*0b1c*/ 	.word	0x000147d0
        /*0b20*/ 	.word	0x00000004
        /*0b24*/ 	.word	0x00030830
        /*0b28*/ 	.short	0x010a
        /*0b2a*/ 	.byte	0x3f
	.zero		1


	//   ....[73]....
        /*0b2c*/ 	.word	0x00014830
        /*0b30*/ 	.word	0x00000003
        /*0b34*/ 	.word	0x00030850
        /*0b38*/ 	.short	0x010a
        /*0b3a*/ 	.byte	0x3f
	.zero		1


	//   ....[74]....
        /*0b3c*/ 	.word	0x00014890
        /*0b40*/ 	.word	0x00000004
        /*0b44*/ 	.word	0x00030830
        /*0b48*/ 	.short	0x010a
        /*0b4a*/ 	.byte	0x3f
	.zero		1


	//   ....[75]....
        /*0b4c*/ 	.word	0x000148f0
        /*0b50*/ 	.word	0x00000003
        /*0b54*/ 	.word	0x00030850
        /*0b58*/ 	.short	0x010a
        /*0b5a*/ 	.byte	0x3f
	.zero		1


	//   ....[76]....
        /*0b5c*/ 	.word	0x00014950
        /*0b60*/ 	.word	0x00000007
        /*0b64*/ 	.word	0x00030850
        /*0b68*/ 	.short	0x010a
        /*0b6a*/ 	.byte	0x3f
	.zero		1


	//   ....[77]....
        /*0b6c*/ 	.word	0x00014a50
        /*0b70*/ 	.word	0x00000000
        /*0b74*/ 	.word	0x00030840
        /*0b78*/ 	.short	0x010a
        /*0b7a*/ 	.byte	0x3f
	.zero		1


	//   ....[78]....
        /*0b7c*/ 	.word	0x00015ce0
        /*0b80*/ 	.word	0x00000011
        /*0b84*/ 	.word	0x00030820
        /*0b88*/ 	.short	0x010a
        /*0b8a*/ 	.byte	0x3f
	.zero		1


	//   ....[79]....
        /*0b8c*/ 	.word	0x00015d30
        /*0b90*/ 	.word	0x00000006
        /*0b94*/ 	.word	0x00030840
        /*0b98*/ 	.short	0x010a
        /*0b9a*/ 	.byte	0x3f
	.zero		1


	//   ....[80]....
        /*0b9c*/ 	.word	0x00016460
        /*0ba0*/ 	.word	0x00000006
        /*0ba4*/ 	.word	0x00030860
        /*0ba8*/ 	.short	0x010a
        /*0baa*/ 	.byte	0x3f
	.zero		1


	//   ....[81]....
        /*0bac*/ 	.word	0x00016ca0
        /*0bb0*/ 	.word	0x00000004
        /*0bb4*/ 	.word	0x00030860
        /*0bb8*/ 	.short	0x010a
        /*0bba*/ 	.byte	0x3f
	.zero		1


	//   ....[82]....
        /*0bbc*/ 	.word	0x00017650
        /*0bc0*/ 	.word	0x00000004
        /*0bc4*/ 	.word	0x00030820
        /*0bc8*/ 	.short	0x010a
        /*0bca*/ 	.byte	0x3f
	.zero		1


	//   ....[83]....
        /*0bcc*/ 	.word	0x000177f0
        /*0bd0*/ 	.word	0x00000005
        /*0bd4*/ 	.word	0x00030840
        /*0bd8*/ 	.short	0x010a
        /*0bda*/ 	.byte	0x3f
	.zero		1


	//   ....[84]....
        /*0bdc*/ 	.word	0x00017840
        /*0be0*/ 	.word	0x00000017
        /*0be4*/ 	.word	0x00030840
        /*0be8*/ 	.short	0x010a
        /*0bea*/ 	.byte	0x3f
	.zero		1


	//   ....[85]....
        /*0bec*/ 	.word	0x00017890
        /*0bf0*/ 	.word	0x00000005
        /*0bf4*/ 	.word	0x00030860
        /*0bf8*/ 	.short	0x010a
        /*0bfa*/ 	.byte	0x3f
	.zero		1


	//----- nvinfo : EIATTR_NUM_MBARRIERS
	.align		4
.L_681:
        /*0bfc*/ 	.byte	0x03, 0x38
        /*0bfe*/ 	.short	0x0016


	//----- nvinfo : EIATTR_EXIT_INSTR_OFFSETS
	.align		4
        /*0c00*/ 	.byte	0x04, 0x1c
        /*0c02*/ 	.short	(.L_683 - .L_682)


	//   ....[0]....
.L_682:
        /*0c04*/ 	.word	0x00000950


	//   ....[1]....
        /*0c08*/ 	.word	0x00010020


	//   ....[2]....
        /*0c0c*/ 	.word	0x00014640


	//----- nvinfo : EIATTR_MAX_THREADS
	.align		4
.L_683:
        /*0c10*/ 	.byte	0x04, 0x05
        /*0c12*/ 	.short	(.L_685 - .L_684)
.L_684:
        /*0c14*/ 	.word	0x00000180
        /*0c18*/ 	.word	0x00000001
        /*0c1c*/ 	.word	0x00000001


	//----- nvinfo : EIATTR_CRS_STACK_SIZE
	.align		4
.L_685:
        /*0c20*/ 	.byte	0x04, 0x1e
        /*0c22*/ 	.short	(.L_687 - .L_686)
.L_686:
        /*0c24*/ 	.word	0x00000000


	//----- nvinfo : EIATTR_CBANK_PARAM_SIZE
	.align		4
.L_687:
        /*0c28*/ 	.byte	0x03, 0x19
        /*0c2a*/ 	.short	0x0af0


	//----- nvinfo : EIATTR_PARAM_CBANK
	.align		4
        /*0c2c*/ 	.byte	0x04, 0x0a
        /*0c2e*/ 	.short	(.L_689 - .L_688)
	.align		4
.L_688:
        /*0c30*/ 	.word	index@(.nv.constant0._ZN7cutlass13device_kernelIN5flash11enable_sm90INS1_16FlashAttnFwdSm90INS1_25CollectiveMainloopFwdSm90ILi2EN4cute5tupleIJNS5_1CILi1EEES8_S8_EEENS6_IJNS7_ILi128EEENS7_ILi96EEENS7_ILi192EEEEEELi192ENS_10bfloat16_tEfNS_4arch4Sm90ELb0ELb1ELb0ELb0ELb1ELb0ELb0ELb1ELb1ELb1ELb0ELb0EEENS1_21CollectiveEpilogueFwdINS6_IJSA_SC_SB_EEES9_SE_SG_Li256ELb0ELb1ELb0ELb0EEENS1_30DynamicPersistentTileSchedulerILi256ELi128ELb0ELb1ELb1EEEEEEEEEvNT_6ParamsE)
        /*0c34*/ 	.short	0x0210
        /*0c36*/ 	.short	0x0af0


	//----- nvinfo : EIATTR_SW_WAR
	.align		4
.L_689:
        /*0c38*/ 	.byte	0x04, 0x36
        /*0c3a*/ 	.short	(.L_691 - .L_690)
.L_690:
        /*0c3c*/ 	.word	0x00000008
.L_691:


//--------------------- .nv.info._ZN7cutlass13device_kernelIN5flash11enable_sm90INS1_16FlashAttnFwdSm90INS1_25CollectiveMainloopFwdSm90ILi2EN4cute5tupleIJNS5_1CILi1EEES8_S8_EEENS6_IJNS7_ILi128EEENS7_ILi96EEENS7_ILi192EEEEEELi192ENS_10bfloat16_tEfNS_4arch4Sm90ELb0ELb1ELb0ELb1ELb1ELb0ELb0ELb1ELb1ELb1ELb0ELb0EEENS1_21CollectiveEpilogueFwdINS6_IJSA_SC_SB_EEES9_SE_SG_Li256ELb1ELb1ELb0ELb0EEENS1_36VarlenDynamicPersistentTileSchedulerILi128ELi96ELi256ELi128ELb0ELb1ELb1ELb1ELb0ELb1EEEEEEEEEvNT_6ParamsE --------------------------
	.section	.nv.info._ZN7cutlass13device_kernelIN5flash11enable_sm90INS1_16FlashAttnFwdSm90INS1_25CollectiveMainloopFwdSm90ILi2EN4cute5tupleIJNS5_1CILi1EEES8_S8_EEENS6_IJNS7_ILi128EEENS7_ILi96EEENS7_ILi192EEEEEELi192ENS_10bfloat16_tEfNS_4arch4Sm90ELb0ELb1ELb0ELb1ELb1ELb0ELb0ELb1ELb1ELb1ELb0ELb0EEENS1_21CollectiveEpilogueFwdINS6_IJSA_SC_SB_EEES9_SE_SG_Li256ELb1ELb1ELb0ELb0EEENS1_36VarlenDynamicPersistentTileSchedulerILi128ELi96ELi256ELi128ELb0ELb1ELb1ELb1ELb0ELb1EEEEEEEEEvNT_6ParamsE,"",@"SHT_CUDA_INFO"
	.sectionflags	@""
	.align	4


	//----- nvinfo : EIATTR_CUDA_API_VERSION
	.align		4
        /*0000*/ 	.byte	0x04, 0x37
        /*0002*/ 	.short	(.L_693 - .L_692)
.L_692:
        /*0004*/ 	.word	0x00000082


	//----- nvinfo : EIATTR_KPARAM_INFO
	.align		4
.L_693:
        /*0008*/ 	.byte	0x04, 0x17
        /*000a*/ 	.short	(.L_695 - .L_694)
.L_694:
        /*000c*/ 	.word	0x00000000
        /*0010*/ 	.short	0x0000
        /*0012*/ 	.short	0x0070
        /*0014*/ 	.byte	0x00, 0xf0, 0x01, 0x2a


	//----- nvinfo : EIATTR_SPARSE_MMA_MASK
	.align		4
.L_695:
        /*0018*/ 	.byte	0x03, 0x50
        /*001a*/ 	.short	0x0000


	//----- nvinfo : EIATTR_MAXREG_COUNT
	.align		4
        /*001c*/ 	.byte	0x03, 0x1b
        /*001e*/ 	.short	0x00a8


	//----- nvinfo : EIATTR_NUM_BARRIERS
	.align		4
        /*0020*/ 	.byte	0x02, 0x4c
        /*0022*/ 	.byte	0x09
	.zero		1


	//----- nvinfo : EIATTR_EXTERNS
	.align		4
        /*0024*/ 	.byte	0x04, 0x0f
        /*0026*/ 	.short	(.L_697 - .L_696)


	//   ....[0]....
	.align		4
.L_696:
        /*0028*/ 	.word	index@(__assertfail)


	//----- nvinfo : EIATTR_ANNOTATIONS
	.align		4
.L_697:
        /*002c*/ 	.byte	0x04, 0x55
        /*002e*/ 	.short	(.L_699 - .L_698)


	//   ....[0]....
.L_698:
        /* <DEDUP_REMOVED lines=17> */


	//----- nvinfo : EIATTR_MERCURY_ISA_VERSION
	.align		4
.L_699:
        /*0130*/ 	.byte	0x03, 0x5f
        /*0132*/ 	.short	0x0101


	//----- nvinfo : EIATTR_UNUSED_LOAD_BYTE_OFFSET
	.align		4
        /*0134*/ 	.byte	0x04, 0x44
        /*0136*/ 	.short	(.L_701 - .L_700)


	//   ....[0]....
.L_700:
        /*0138*/ 	.word	0x00000920
        /*013c*/ 	.word	0x0000fff0


	//   ....[1]....
        /*0140*/ 	.word	0x0000db50
        /*0144*/ 	.word	0x0000fff0


	//----- nvinfo : EIATTR_INT_WARP_WIDE_INSTR_OFFSETS
	.align		4
.L_701:
        /*0148*/ 	.byte	0x04, 0x31
        /*014a*/ 	.short	(.L_703 - .L_702)


	//   ....[0]....
.L_702:
        /*014c*/ 	.word	0x000000c0


	//   ....[1]....
        /*0150*/ 	.word	0x000000d0


	//   ....[2]....
        /*0154*/ 	.word	0x00000170


	//   ....[3]....
        /*0158*/ 	.word	0x000116a0


	//   ....[4]....
        /*015c*/ 	.word	0x00011730


	//   ....[5]....
        /*0160*/ 	.word	0x000145e0


	//   ....[6]....
        /*0164*/ 	.word	0x00014670


	//----- nvinfo : EIATTR_COOP_GROUP_MASK_REGIDS
	.align		4
.L_703:
        /*0168*/ 	.byte	0x04, 0x29
        /*016a*/ 	.short	(.L_705 - .L_704)


	//   ....[0]....
.L_704:
        /*016c*/ 	.word	0xffffffff


	//   ....[1]....
        /*0170*/ 	.word	0xffffffff


	//   ....[2]....
        /*0174*/ 	.word	0xffffffff


	//   ....[3]....
        /*0178*/ 	.word	0xffffffff


	//   ....[4]....
        /*017c*/ 	.word	0xffffffff


	//   ....[5]....
        /*0180*/ 	.word	0xffffffff


	//   ....[6]....
        /*0184*/ 	.word	0xffffffff


	//   ....[7]....
        /*0188*/ 	.word	0xffffffff


	//   ....[8]....
        /*018c*/ 	.word	0xffffffff


	//   ....[9]....
        /*0190*/ 	.word	0xffffffff


	//   ....[10]....
        /*0194*/ 	.word	0xffffffff


	//   ....[11]....
        /*0198*/ 	.word	0xffffffff


	//   ....[12]....
        /*019c*/ 	.word	0xffffffff


	//   ....[13]....
        /*01a0*/ 	.word	0xffffffff


	//   ....[14]....
        /*01a4*/ 	.word	0xffffffff


	//   ....[15]....
        /*01a8*/ 	.word	0xffffffff


	//   ....[16]....
        /*01ac*/ 	.word	0xffffffff


	//   ....[17]....
        /*01b0*/ 	.word	0xffffffff


	//   ....[18]....
        /*01b4*/ 	.word	0xffffffff


	//   ....[19]....
        /*01b8*/ 	.word	0xffffffff


	//   ....[20]....
        /*01bc*/ 	.word	0xffffffff


	//   ....[21]....
        /*01c0*/ 	.word	0xffffffff


	//   ....[22]....
        /*01c4*/ 	.word	0xffffffff


	//   ....[23]....
        /*01c8*/ 	.word	0xffffffff


	//   ....[24]....
        /*01cc*/ 	.word	0xffffffff


	//   ....[25]....
        /*01d0*/ 	.word	0xffffffff


	//   ....[26]....
        /*01d4*/ 	.word	0xffffffff


	//   ....[27]....
        /*01d8*/ 	.word	0xffffffff


	//   ....[28]....
        /*01dc*/ 	.word	0xffffffff


	//   ....[29]....
        /*01e0*/ 	.word	0xffffffff


	//   ....[30]....
        /*01e4*/ 	.word	0xffffffff


	//   ....[31]....
        /*01e8*/ 	.word	0xffffffff


	//   ....[32]....
        /*01ec*/ 	.word	0xffffffff


	//   ....[33]....
        /*01f0*/ 	.word	0xffffffff


	//   ....[34]....
        /*01f4*/ 	.word	0xffffffff


	//   ....[35]....
        /*01f8*/ 	.word	0xffffffff


	//   ....[36]....
        /*01fc*/ 	.word	0xffffffff


	//   ....[37]....
        /*0200*/ 	.word	0xffffffff


	//   ....[38]....
        /*0204*/ 	.word	0xffffffff


	//   ....[39]....
        /*0208*/ 	.word	0xffffffff


	//   ....[40]....
        /*020c*/ 	.word	0xffffffff


	//   ....[41]....
        /*0210*/ 	.word	0xffffffff


	//   ....[42]....
        /*0214*/ 	.word	0xffffffff


	//   ....[43]....
        /*0218*/ 	.word	0xffffffff


	//   ....[44]....
        /*021c*/ 	.word	0xffffffff


	//   ....[45]....
        /*0220*/ 	.word	0xffffffff


	//   ....[46]....
        /*0224*/ 	.word	0xffffffff


	//   ....[47]....
        /*0228*/ 	.word	0xffffffff


	//   ....[48]....
        /*022c*/ 	.word	0xffffffff


	//   ....[49]....
        /*0230*/ 	.word	0xffffffff


	//   ....[50]....
        /*0234*/ 	.word	0xffffffff


	//   ....[51]....
        /*0238*/ 	.word	0xffffffff


	//   ....[52]....
        /*023c*/ 	.word	0xffffffff


	//   ....[53]....
        /*0240*/ 	.word	0xffffffff


	//   ....[54]....
        /*0244*/ 	.word	0xffffffff


	//   ....[55]....
        /*0248*/ 	.word	0xffffffff


	//   ....[56]....
        /*024c*/ 	.word	0xffffffff


	//   ....[57]....
        /*0250*/ 	.word	0xffffffff


	//   ....[58]....
        /*0254*/ 	.word	0xffffffff


	//   ....[59]....
        /*0258*/ 	.word	0xffffffff


	//   ....[60]....
        /*025c*/ 	.word	0xffffffff


	//   ....[61]....
        /*0260*/ 	.word	0xffffffff


	//   ....[62]....
        /*0264*/ 	.word	0xffffffff


	//   ....[63]....
        /*0268*/ 	.word	0xffffffff


	//   ....[64]....
        /*026c*/ 	.word	0xffffffff


	//   ....[65]....
        /*0270*/ 	.word	0xffffffff


	//   ....[66]....
        /*0274*/ 	.word	0xffffffff


	//   ....[67]....
        /*0278*/ 	.word	0xffffffff


	//   ....[68]....
        /*027c*/ 	.word	0xffffffff


	//   ....[69]....
        /*0280*/ 	.word	0xffffffff


	//   ....[70]....
        /*0284*/ 	.word	0xffffffff


	//   ....[71]....
        /*0288*/ 	.word	0xffffffff


	//   ....[72]....
        /*028c*/ 	.word	0xffffffff


	//   ....[73]....
        /*0290*/ 	.word	0xffffffff


	//   ....[74]....
        /*0294*/ 	.word	0xffffffff


	//   ....[75]....
        /*0298*/ 	.word	0xffffffff


	//   ....[76]....
        /*029c*/ 	.word	0xffffffff


	//   ....[77]....
        /*02a0*/ 	.word	0xffffffff


	//   ....[78]....
        /*02a4*/ 	.word	0xffffffff


	//   ....[79]....
        /*02a8*/ 	.word	0xffffffff


	//   ....[80]....
        /*02ac*/ 	.word	0xffffffff


	//   ....[81]....
        /*02b0*/ 	.word	0xffffffff


	//   ....[82]....
        /*02b4*/ 	.word	0xffffffff


	//   ....[83]....
        /*02b8*/ 	.word	0xffffffff


	//   ....[84]....
        /*02bc*/ 	.word	0xffffffff


	//   ....[85]....
        /*02c0*/ 	.word	0xffffffff


	//   ....[86]....
        /*02c4*/ 	.word	0xffffffff


	//   ....[87]....
        /*02c8*/ 	.word	0xffffffff


	//   ....[88]....
        /*02cc*/ 	.word	0xffffffff


	//   ....[89]....
        /*02d0*/ 	.word	0xffffffff


	//   ....[90]....
        /*02d4*/ 	.word	0xffffffff


	//   ....[91]....
        /*02d8*/ 	.word	0xffffffff


	//   ....[92]....
        /*02dc*/ 	.word	0xffffffff


	//   ....[93]....
        /*02e0*/ 	.word	0xffffffff


	//   ....[94]....
        /*02e4*/ 	.word	0xffffffff


	//   ....[95]....
        /*02e8*/ 	.word	0xffffffff


	//   ....[96]....
        /*02ec*/ 	.word	0xffffffff


	//   ....[97]....
        /*02f0*/ 	.word	0xffffffff


	//   ....[98]....
        /*02f4*/ 	.word	0xffffffff


	//   ....[99]....
        /*02f8*/ 	.word	0xffffffff


	//   ....[100]....
        /*02fc*/ 	.word	0xffffffff


	//   ....[101]....
        /*0300*/ 	.word	0xffffffff


	//   ....[102]....
        /*0304*/ 	.word	0xffffffff


	//   ....[103]....
        /*0308*/ 	.word	0xffffffff


	//   ....[104]....
        /*030c*/ 	.word	0xffffffff


	//   ....[105]....
        /*0310*/ 	.word	0xffffffff


	//   ....[106]....
        /*0314*/ 	.word	0xffffffff


	//   ....[107]....
        /*0318*/ 	.word	0xffffffff


	//   ....[108]....
        /*031c*/ 	.word	0xffffffff


	//   ....[109]....
        /*0320*/ 	.word	0xffffffff


	//   ....[110]....
        /*0324*/ 	.word	0xffffffff


	//   ....[111]....
        /*0328*/ 	.word	0xffffffff


	//   ....[112]....
        /*032c*/ 	.word	0xffffffff


	//   ....[113]....
        /*0330*/ 	.word	0xffffffff


	//   ....[114]....
        /*0334*/ 	.word	0xffffffff


	//   ....[115]....
        /*0338*/ 	.word	0xffffffff


	//   ....[116]....
        /*033c*/ 	.word	0xffffffff


	//   ....[117]....
        /*0340*/ 	.word	0xffffffff


	//   ....[118]....
        /*0344*/ 	.word	0xffffffff


	//   ....[119]....
        /*0348*/ 	.word	0xffffffff


	//   ....[120]....
        /*034c*/ 	.word	0xffffffff


	//   ....[121]....
        /*0350*/ 	.word	0xffffffff


	//   ....[122]....
        /*0354*/ 	.word	0xffffffff


	//   ....[123]....
        /*0358*/ 	.word	0xffffffff


	//   ....[124]....
        /*035c*/ 	.word	0xffffffff


	//   ....[125]....
        /*0360*/ 	.word	0xffffffff


	//   ....[126]....
        /*0364*/ 	.word	0xffffffff


	//   ....[127]....
        /*0368*/ 	.word	0xffffffff


	//   ....[128]....
        /*036c*/ 	.word	0xffffffff


	//   ....[129]....
        /*0370*/ 	.word	0xffffffff


	//   ....[130]....
        /*0374*/ 	.word	0xffffffff


	//   ....[131]....
        /*0378*/ 	.word	0xffffffff


	//   ....[132]....
        /*037c*/ 	.word	0xffffffff


	//   ....[133]....
        /*0380*/ 	.word	0xffffffff


	//   ....[134]....
        /*0384*/ 	.word	0xffffffff


	//   ....[135]....
        /*0388*/ 	.word	0xffffffff


	//   ....[136]....
        /*038c*/ 	.word	0xffffffff


	//   ....[137]....
        /*0390*/ 	.word	0xffffffff


	//   ....[138]....
        /*0394*/ 	.word	0xffffffff


	//   ....[139]....
        /*0398*/ 	.word	0xffffffff


	//   ....[140]....
        /*039c*/ 	.word	0xffffffff


	//   ....[141]....
        /*03a0*/ 	.word	0xffffffff


	//   ....[142]....
        /*03a4*/ 	.word	0xffffffff


	//   ....[143]....
        /*03a8*/ 	.word	0xffffffff


	//   ....[144]....
        /*03ac*/ 	.word	0xffffffff


	//   ....[145]....
        /*03b0*/ 	.word	0xffffffff


	//   ....[146]....
        /*03b4*/ 	.word	0xffffffff


	//   ....[147]....
        /*03b8*/ 	.word	0xffffffff


	//   ....[148]....
        /*03bc*/ 	.word	0xffffffff


	//   ....[149]....
        /*03c0*/ 	.word	0xffffffff


	//   ....[150]....
        /*03c4*/ 	.word	0xffffffff


	//   ....[151]....
        /*03c8*/ 	.word	0x0500000f


	//   ....[152]....
        /*03cc*/ 	.word	0x0500000f


	//   ....[153]....
        /*03d0*/ 	.word	0x0500000f


	//   ....[154]....
        /*03d4*/ 	.word	0x0500000f


	//   ....[155]....
        /*03d8*/ 	.word	0x0500000f


	//   ....[156]....
        /*03dc*/ 	.word	0x0500000f


	//   ....[157]....
        /*03e0*/ 	.word	0x0500000f


	//   ....[158]....
        /*03e4*/ 	.word	0x0500000f


	//   ....[159]....
        /*03e8*/ 	.word	0x0500000f


	//   ....[160]....
        /*03ec*/ 	.word	0x0500000f


	//   ....[161]....
        /*03f0*/ 	.word	0x0500000f


	//   ....[162]....
        /*03f4*/ 	.word	0x0500000f


	//   ....[163]....
        /*03f8*/ 	.word	0x0500000f


	//   ....[164]....
        /*03fc*/ 	.word	0x0500000f


	//   ....[165]....
        /*0400*/ 	.word	0x0500000f


	//   ....[166]....
        /*0404*/ 	.word	0x0500000f


	//   ....[167]....
        /*0408*/ 	.word	0x0500000f


	//   ....[168]....
        /*040c*/ 	.word	0x0500000f


	//   ....[169]....
        /*0410*/ 	.word	0x0500000f


	//   ....[170]....
        /*0414*/ 	.word	0x0500000f


	//   ....[171]....
        /*0418*/ 	.word	0x0500000f


	//   ....[172]....
        /*041c*/ 	.word	0x0500000f


	//   ....[173]....
        /*0420*/ 	.word	0x0500000f


	//   ....[174]....
        /*0424*/ 	.word	0x0500000f


	//   ....[175]....
        /*0428*/ 	.word	0x0500000f


	//   ....[176]....
        /*042c*/ 	.word	0x0500000f


	//   ....[177]....
        /*0430*/ 	.word	0x0500000f


	//   ....[178]....
        /*0434*/ 	.word	0x0500000f


	//   ....[179]....
        /*0438*/ 	.word	0x0500000f


	//   ....[180]....
        /*043c*/ 	.word	0x0500000f


	//   ....[181]....
        /*0440*/ 	.word	0x0500000f


	//   ....[182]....
        /*0444*/ 	.word	0x0500000f


	//   ....[183]....
        /*0448*/ 	.word	0x0500000f


	//   ....[184]....
        /*044c*/ 	.word	0x0500000f


	//   ....[185]....
        /*0450*/ 	.word	0x0500000f


	//   ....[186]....
        /*0454*/ 	.word	0x0500000f


	//   ....[187]....
        /*0458*/ 	.word	0x0500000f


	//   ....[188]....
        /*045c*/ 	.word	0x0500000f


	//   ....[189]....
        /*0460*/ 	.word	0x0500000f


	//   ....[190]....
        /*0464*/ 	.word	0x0500000f


	//   ....[191]....
        /*0468*/ 	.word	0x0500000f


	//   ....[192]....
        /*046c*/ 	.word	0x0500000f


	//   ....[193]....
        /*0470*/ 	.word	0x0500000f


	//   ....[194]....
        /*0474*/ 	.word	0x0500000f


	//   ....[195]....
        /*0478*/ 	.word	0x0500000f


	//   ....[196]....
        /*047c*/ 	.word	0x0500000f


	//   ....[197]....
        /*0480*/ 	.word	0x0500000f


	//   ....[198]....
        /*0484*/ 	.word	0x0500000f


	//   ....[199]....
        /*0488*/ 	.word	0x0500000f


	//   ....[200]....
        /*048c*/ 	.word	0x0500000f


	//   ....[201]....
        /*0490*/ 	.word	0x0500000f


	//   ....[202]....
        /*0494*/ 	.word	0x0500000f


	//   ....[203]....
        /*0498*/ 	.word	0x0500000f


	//   ....[204]....
        /*049c*/ 	.word	0x0500000f


	//   ....[205]....
        /*04a0*/ 	.word	0x0500000f


	//   ....[206]....
        /*04a4*/ 	.word	0x0500000f


	//   ....[207]....
        /*04a8*/ 	.word	0x0500000f


	//   ....[208]....
        /*04ac*/ 	.word	0x0500000f


	//   ....[209]....
        /*04b0*/ 	.word	0x0500000f


	//   ....[210]....
        /*04b4*/ 	.word	0x0500000f


	//   ....[211]....
        /*04b8*/ 	.word	0x0500000f


	//   ....[212]....
        /*04bc*/ 	.word	0x0500000f


	//   ....[213]....
        /*04c0*/ 	.word	0x0500000f


	//   ....[214]....
        /*04c4*/ 	.word	0x0500000f


	//   ....[215]....
        /*04c8*/ 	.word	0x0500000f


	//   ....[216]....
        /*04cc*/ 	.word	0x0500000f


	//   ....[217]....
        /*04d0*/ 	.word	0x0500000f


	//   ....[218]....
        /*04d4*/ 	.word	0x0500000f


	//   ....[219]....
        /*04d8*/ 	.word	0x0500000f


	//   ....[220]....
        /*04dc*/ 	.word	0x0500000f


	//   ....[221]....
        /*04e0*/ 	.word	0x0500000f


	//   ....[222]....
        /*04e4*/ 	.word	0x0500000f


	//   ....[223]....
        /*04e8*/ 	.word	0x0500000f


	//   ....[224]....
        /*04ec*/ 	.word	0x0500000f


	//   ....[225]....
        /*04f0*/ 	.word	0x0500000f


	//   ....[226]....
        /*04f4*/ 	.word	0x0500000f


	//   ....[227]....
        /*04f8*/ 	.word	0x0500000f


	//   ....[228]....
        /*04fc*/ 	.word	0x0500000f


	//   ....[229]....
        /*0500*/ 	.word	0x0500000f


	//   ....[230]....
        /*0504*/ 	.word	0x0500000f


	//   ....[231]....
        /*0508*/ 	.word	0x0500000f


	//   ....[232]....
        /*050c*/ 	.word	0x0500000f


	//   ....[233]....
        /*0510*/ 	.word	0x0500000f


	//----- nvinfo : EIATTR_COOP_GROUP_INSTR_OFFSETS
	.align		4
.L_705:
        /*0514*/ 	.byte	0x04, 0x28
        /*0516*/ 	.short	(.L_707 - .L_706)


	//   ....[0]....
.L_706:
        /*0518*/ 	.word	0x00000070


	//   ....[1]....
        /*051c*/ 	.word	0x000000b0


	//   ....[2]....
        /*0520*/ 	.word	0x000002d0


	//   ....[3]....
        /*0524*/ 	.word	0x00000430


	//   ....[4]....
        /*0528*/ 	.word	0x00000550


	//   ....[5]....
        /*052c*/ 	.word	0x000006b0


	//   ....[6]....
        /*0530*/ 	.word	0x00001820


	//   ....[7]....
        /*0534*/ 	.word	0x00002290


	//   ....[8]....
        /*0538*/ 	.word	0x00002bd0


	//   ....[9]....
        /*053c*/ 	.word	0x00003220


	//   ....[10]....
        /*0540*/ 	.word	0x00003330


	//   ....[11]....
        /*0544*/ 	.word	0x00003890


	//   ....[12]....
        /*0548*/ 	.word	0x00003930


	//   ....[13]....
        /*054c*/ 	.word	0x000056c0


	//   ....[14]....
        /*0550*/ 	.word	0x000058b0


	//   ....[15]....
        /*0554*/ 	.word	0x00006730


	//   ....[16]....
        /*0558*/ 	.word	0x00006850


	//   ....[17]....
        /*055c*/ 	.word	0x00006dd0


	//   ....[18]....
        /*0560*/ 	.word	0x00006e40


	//   ....[19]....
        /*0564*/ 	.word	0x00008c10


	//   ....[20]....
        /*0568*/ 	.word	0x00008c20


	//   ....[21]....
        /*056c*/ 	.word	0x00008c60


	//   ....[22]....
        /*0570*/ 	.word	0x00008c70


	//   ....[23]....
        /*0574*/ 	.word	0x0000a880


	//   ....[24]....
        /*0578*/ 	.word	0x0000aa70


	//   ....[25]....
        /*057c*/ 	.word	0x0000b8f0


	//   ....[26]....
        /*0580*/ 	.word	0x0000ba10


	//   ....[27]....
        /*0584*/ 	.word	0x0000bf90


	//   ....[28]....
        /*0588*/ 	.word	0x0000c000


	//   ....[29]....
        /*058c*/ 	.word	0x0000d0b0


	//   ....[30]....
        /*0590*/ 	.word	0x0000d0e0


	//   ....[31]....
        /*0594*/ 	.word	0x0000d190


	//   ....[32]....
        /*0598*/ 	.word	0x0000d1a0


	//   ....[33]....
        /*059c*/ 	.word	0x0000e880


	//   ....[34]....
        /*05a0*/ 	.word	0x0000e8c0


	//   ....[35]....
        /*05a4*/ 	.word	0x0000e900


	//   ....[36]....
        /*05a8*/ 	.word	0x0000e930


	//   ....[37]....
        /*05ac*/ 	.word	0x0000f000


	//   ....[38]....
        /*05b0*/ 	.word	0x0000f040


	//   ....[39]....
        /*05b4*/ 	.word	0x0000f140


	//   ....[40]....
        /*05b8*/ 	.word	0x0000f160


	//   ....[41]....
        /*05bc*/ 	.word	0x0000f260


	//   ....[42]....
        /*05c0*/ 	.word	0x0000f280


	//   ....[43]....
        /*05c4*/ 	.word	0x0000f390


	//   ....[44]....
        /*05c8*/ 	.word	0x0000f3b0


	//   ....[45]....
        /*05cc*/ 	.word	0x0000fc00


	//   ....[46]....
        /*05d0*/ 	.word	0x0000fc20


	//   ....[47]....
        /*05d4*/ 	.word	0x0000fd20


	//   ....[48]....
        /*05d8*/ 	.word	0x0000fd40


	//   ....[49]....
        /*05dc*/ 	.word	0x0000fe40


	//   ....[50]....
        /*05e0*/ 	.word	0x0000fe60


	//   ....[51]....
        /*05e4*/ 	.word	0x0000ff70


	//   ....[52]....
        /*05e8*/ 	.word	0x0000ff90


	//   ....[53]....
        /*05ec*/ 	.word	0x00010120


	//   ....[54]....
        /*05f0*/ 	.word	0x000102d0


	//   ....[55]....
        /*05f4*/ 	.word	0x00010300


	//   ....[56]....
        /*05f8*/ 	.word	0x00010330


	//   ....[57]....
        /*05fc*/ 	.word	0x00010360


	//   ....[58]....
        /*0600*/ 	.word	0x00010390


	//   ....[59]....
        /*0604*/ 	.word	0x000103c0


	//   ....[60]....
        /*0608*/ 	.word	0x00010510


	//   ....[61]....
        /*060c*/ 	.word	0x00010540


	//   ....[62]....
        /*0610*/ 	.word	0x00010570


	//   ....[63]....
        /*0614*/ 	.word	0x000105a0


	//   ....[64]....
        /*0618*/ 	.word	0x000105d0


	//   ....[65]....
        /*061c*/ 	.word	0x00010600


	//   ....[66]....
        /*0620*/ 	.word	0x00010690


	//   ....[67]....
        /*0624*/ 	.word	0x000106f0


	//   ....[68]....
        /*0628*/ 	.word	0x00010780


	//   ....[69]....
        /*062c*/ 	.word	0x00012280


	//   ....[70]....
        /*0630*/ 	.word	0x000122a0


	//   ....[71]....
        /*0634*/ 	.word	0x00012350


	//   ....[72]....
        /*0638*/ 	.word	0x00012370


	//   ....[73]....
        /*063c*/ 	.word	0x00012410


	//   ....[74]....
        /*0640*/ 	.word	0x00012430


	//   ....[75]....
        /*0644*/ 	.word	0x000124d0


	//   ....[76]....
        /*0648*/ 	.word	0x000124f0


	//   ....[77]....
        /*064c*/ 	.word	0x00012590


	//   ....[78]....
        /*0650*/ 	.word	0x000125b0


	//   ....[79]....
        /*0654*/ 	.word	0x000125c0


	//   ....[80]....
        /*0658*/ 	.word	0x00012650


	//   ....[81]....
        /*065c*/ 	.word	0x00012d60


	//   ....[82]....
        /*0660*/ 	.word	0x00012d90


	//   ....[83]....
        /*0664*/ 	.word	0x00012db0


	//   ....[84]....
        /*0668*/ 	.word	0x00012e40


	//   ....[85]....
        /*066c*/ 	.word	0x00012e50


	//   ....[86]....
        /*0670*/ 	.word	0x00012ef0


	//   ....[87]....
        /*0674*/ 	.word	0x00012f00


	//   ....[88]....
        /*0678*/ 	.word	0x00012fa0


	//   ....[89]....
        /*067c*/ 	.word	0x00012fb0


	//   ....[90]....
        /*0680*/ 	.word	0x00013050


	//   ....[91]....
        /*0684*/ 	.word	0x00013060


	//   ....[92]....
        /*0688*/ 	.word	0x00013100


	//   ....[93]....
        /*068c*/ 	.word	0x00013110


	//   ....[94]....
        /*0690*/ 	.word	0x000131b0


	//   ....[95]....
        /*0694*/ 	.word	0x000131c0


	//   ....[96]....
        /*0698*/ 	.word	0x000131d0


	//   ....[97]....
        /*069c*/ 	.word	0x000139f0


	//   ....[98]....
        /*06a0*/ 	.word	0x00013a30


	//   ....[99]....
        /*06a4*/ 	.word	0x00013a40


	//   ....[100]....
        /*06a8*/ 	.word	0x00013aa0


	//   ....[101]....
        /*06ac*/ 	.word	0x00013ab0


	//   ....[102]....
        /*06b0*/ 	.word	0x00013b10


	//   ....[103]....
        /*06b4*/ 	.word	0x00013b40


	//   ....[104]....
        /*06b8*/ 	.word	0x00013b80


	//   ....[105]....
        /*06bc*/ 	.word	0x00013bb0


	//   ....[106]....
        /*06c0*/ 	.word	0x00013bf0


	//   ....[107]....
        /*06c4*/ 	.word	0x00013c20


	//   ....[108]....
        /*06c8*/ 	.word	0x00013c60


	//   ....[109]....
        /*06cc*/ 	.word	0x00013ef0


	//   ....[110]....
        /*06d0*/ 	.word	0x00013f10


	//   ....[111]....
        /*06d4*/ 	.word	0x00013fb0


	//   ....[112]....
        /*06d8*/ 	.word	0x00013fc0


	//   ....[113]....
        /*06dc*/ 	.word	0x00014050


	//   ....[114]....
        /*06e0*/ 	.word	0x00014060


	//   ....[115]....
        /*06e4*/ 	.word	0x000140f0


	//   ....[116]....
        /*06e8*/ 	.word	0x00014100


	//   ....[117]....
        /*06ec*/ 	.word	0x00014190


	//   ....[118]....
        /*06f0*/ 	.word	0x000141a0


	//   ....[119]....
        /*06f4*/ 	.word	0x000141b0


	//   ....[120]....
        /*06f8*/ 	.word	0x00014240


	//   ....[121]....
        /*06fc*/ 	.word	0x000147d0


	//   ....[122]....
        /*0700*/ 	.word	0x00014810


	//   ....[123]....
        /*0704*/ 	.word	0x00014850


	//   ....[124]....
        /*0708*/ 	.word	0x00014880


	//   ....[125]....
        /*070c*/ 	.word	0x00014910


	//   ....[126]....
        /*0710*/ 	.word	0x00014940


	//   ....[127]....
        /*0714*/ 	.word	0x000149b0


	//   ....[128]....
        /*0718*/ 	.word	0x000149e0


	//   ....[129]....
        /*071c*/ 	.word	0x00014a50


	//   ....[130]....
        /*0720*/ 	.word	0x00014a80


	//   ....[131]....
        /*0724*/ 	.word	0x00014ab0


	//   ....[132]....
        /*0728*/ 	.word	0x00014b00


	//   ....[133]....
        /*072c*/ 	.word	0x00014ef0


	//   ....[134]....
        /*0730*/ 	.word	0x00014f20


	//   ....[135]....
        /*0734*/ 	.word	0x00014f50


	//   ....[136]....
        /*0738*/ 	.word	0x00014f80


	//   ....[137]....
        /*073c*/ 	.word	0x00014fb0


	//   ....[138]....
        /*0740*/ 	.word	0x00014fe0


	//   ....[139]....
        /*0744*/ 	.word	0x00015010


	//   ....[140]....
        /*0748*/ 	.word	0x00015040


	//   ....[141]....
        /*074c*/ 	.word	0x000151c0


	//   ....[142]....
        /*0750*/ 	.word	0x000151f0


	//   ....[143]....
        /*0754*/ 	.word	0x00015220


	//   ....[144]....
        /*0758*/ 	.word	0x00015250


	//   ....[145]....
        /*075c*/ 	.word	0x00015280


	//   ....[146]....
        /*0760*/ 	.word	0x000152b0


	//   ....[147]....
        /*0764*/ 	.word	0x00015370


	//   ....[148]....
        /*0768*/ 	.word	0x00015390


	//   ....[149]....
        /*076c*/ 	.word	0x00015400


	//   ....[150]....
        /*0770*/ 	.word	0x00015aa0


	//   ....[151]....
        /*0774*/ 	.word	0x00016100


	//   ....[152]....
        /*0778*/ 	.word	0x000161f0


	//   ....[153]....
        /*077c*/ 	.word	0x00016290


	//   ....[154]....
        /*0780*/ 	.word	0x000162f0


	//   ....[155]....
        /*0784*/ 	.word	0x00016400


	//   ....[156]....
        /*0788*/ 	.word	0x00016470


	//   ....[157]....
        /*078c*/ 	.word	0x00016580


	//   ....[158]....
        /*0790*/ 	.word	0x000165f0


	//   ....[159]....
        /*0794*/ 	.word	0x00016700


	//   ....[160]....
        /*0798*/ 	.word	0x00016770


	//   ....[161]....
        /*079c*/ 	.word	0x00016880


	//   ....[162]....
        /*07a0*/ 	.word	0x000168f0


	//   ....[163]....
        /*07a4*/ 	.word	0x00016990


	//   ....[164]....
        /*07a8*/ 	.word	0x00016aa0


	//   ....[165]....
        /*07ac*/ 	.word	0x00016b10


	//   ....[166]....
        /*07b0*/ 	.word	0x00016b70


	//   ....[167]....
        /*07b4*/ 	.word	0x00016c60


	//   ....[168]....
        /*07b8*/ 	.word	0x00016cc0


	//   ....[169]....
        /*07bc*/ 	.word	0x00016dd0


	//   ....[170]....
        /*07c0*/ 	.word	0x00016e30


	//   ....[171]....
        /*07c4*/ 	.word	0x00016f40


	//   ....[172]....
        /*07c8*/ 	.word	0x00016fa0


	//   ....[173]....
        /*07cc*/ 	.word	0x000170b0


	//   ....[174]....
        /*07d0*/ 	.word	0x00017110


	//   ....[175]....
        /*07d4*/ 	.word	0x00017220


	//   ....[176]....
        /*07d8*/ 	.word	0x00017280


	//   ....[177]....
        /*07dc*/ 	.word	0x00017390


	//   ....[178]....
        /*07e0*/ 	.word	0x000173f0


	//   ....[179]....
        /*07e4*/ 	.word	0x000174e0


	//   ....[180]....
        /*07e8*/ 	.word	0x00017610


	//   ....[181]....
        /*07ec*/ 	.word	0x000176e0


	//   ....[182]....
        /*07f0*/ 	.word	0x00017750


	//   ....[183]....
        /*07f4*/ 	.word	0x00017820


	//   ....[184]....
        /*07f8*/ 	.word	0x00017880


	//   ....[185]....
        /*07fc*/ 	.word	0x00017950


	//   ....[186]....
        /*0800*/ 	.word	0x000179b0


	//   ....[187]....
        /*0804*/ 	.word	0x00017a80


	//   ....[188]....
        /*0808*/ 	.word	0x00017ae0


	//   ....[189]....
        /*080c*/ 	.word	0x00017bb0


	//   ....[190]....
        /*0810*/ 	.word	0x00017c10


	//   ....[191]....
        /*0814*/ 	.word	0x00017cf0


	//   ....[192]....
        /*0818*/ 	.word	0x00017de0


	//   ....[193]....
        /*081c*/ 	.word	0x00017e80


	//   ....[194]....
        /*0820*/ 	.word	0x00017ee0


	//   ....[195]....
        /*0824*/ 	.word	0x00017fe0


	//   ....[196]....
        /*0828*/ 	.word	0x00018040


	//   ....[197]....
        /*082c*/ 	.word	0x00018140


	//   ....[198]....
        /*0830*/ 	.word	0x000181a0


	//   ....[199]....
        /*0834*/ 	.word	0x000182a0


	//   ....[200]....
        /*0838*/ 	.word	0x00018300


	//   ....[201]....
        /*083c*/ 	.word	0x00018400


	//   ....[202]....
        /*0840*/ 	.word	0x00018460


	//   ....[203]....
        /*0844*/ 	.word	0x00018530


	//   ....[204]....
        /*0848*/ 	.word	0x00018680


	//   ....[205]....
        /*084c*/ 	.word	0x00018720


	//   ....[206]....
        /*0850*/ 	.word	0x00018800


	//   ....[207]....
        /*0854*/ 	.word	0x000188d0


	//   ....[208]....
        /*0858*/ 	.word	0x00018930


	//   ....[209]....
        /*085c*/ 	.word	0x00018a20


	//   ....[210]....
        /*0860*/ 	.word	0x00018a80


	//   ....[211]....
        /*0864*/ 	.word	0x00018b70


	//   ....[212]....
        /*0868*/ 	.word	0x00018bd0


	//   ....[213]....
        /*086c*/ 	.word	0x00018cc0


	//   ....[214]....
        /*0870*/ 	.word	0x00018d20


	//   ....[215]....
        /*0874*/ 	.word	0x00018e00


	//   ....[216]....
        /*0878*/ 	.word	0x00018e90


	//   ....[217]....
        /*087c*/ 	.word	0x00018f30


	//   ....[218]....
        /*0880*/ 	.word	0x00019050


	//   ....[219]....
        /*0884*/ 	.word	0x000190c0


	//   ....[220]....
        /*0888*/ 	.word	0x00019130


	//   ....[221]....
        /*088c*/ 	.word	0x000191a0


	//   ....[222]....
        /*0890*/ 	.word	0x00019210


	//   ....[223]....
        /*0894*/ 	.word	0x00019290


	//   ....[224]....
        /*0898*/ 	.word	0x00019320


	//   ....[225]....
        /*089c*/ 	.word	0x000193b0


	//   ....[226]....
        /*08a0*/ 	.word	0x00019420


	//   ....[227]....
        /*08a4*/ 	.word	0x00019490


	//   ....[228]....
        /*08a8*/ 	.word	0x00019500


	//   ....[229]....
        /*08ac*/ 	.word	0x00019580


	//   ....[230]....
        /*08b0*/ 	.word	0x000195f0


	//   ....[231]....
        /*08b4*/ 	.word	0x00019690


	//   ....[232]....
        /*08b8*/ 	.word	0x00019720


	//   ....[233]....
        /*08bc*/ 	.word	0x00019840


	//----- nvinfo : EIATTR_REG_RECONFIG
	.align		4
.L_707:
        /*08c0*/ 	.byte	0x01, 0x54
	.zero		2


	//----- nvinfo : EIATTR_SYSCALL_OFFSETS
	.align		4
        /*08c4*/ 	.byte	0x04, 0x46
        /*08c6*/ 	.short	(.L_709 - .L_708)


	//   ....[0]....
.L_708:
        /*08c8*/ 	.word	0x00001a00


	//   ....[1]....
        /*08cc*/ 	.word	0x00011890


	//   ....[2]....
        /*08d0*/ 	.word	0x000119e0


	//   ....[3]....
        /*08d4*/ 	.word	0x00011ad0


	//   ....[4]....
        /*08d8*/ 	.word	0x000129a0


	//----- nvinfo : EIATTR_MBARRIER_INSTR_OFFSETS
	.align		4
.L_709:
        /*08dc*/ 	.byte	0x04, 0x39
        /*08de*/ 	.short	(.L_711 - .L_710)


	//   ....[0]....
.L_710:
        /*08e0*/ 	.word	0x00000180
        /*08e4*/ 	.word	0x000000ff
        /*08e8*/ 	.word	0x00030800
        /*08ec*/ 	.short	0x0100
        /*08ee*/ 	.byte	0x08
	.zero		1


	//   ....[1]....
        /*08f0*/ 	.word	0x00000190
        /*08f4*/ 	.word	0x000000ff
        /*08f8*/ 	.word	0x00030820
        /*08fc*/ 	.short	0x0100
        /*08fe*/ 	.byte	0x08
	.zero		1


	//   ....[2]....
        /*0900*/ 	.word	0x00000280
        /*0904*/ 	.word	0x000000ff
        /*0908*/ 	.word	0x00030830
        /*090c*/ 	.short	0x0100
        /*090e*/ 	.byte	0x08
	.zero		1


	//   ....[3]....
        /*0910*/ 	.word	0x00000290
        /*0914*/ 	.word	0x000000ff
        /*0918*/ 	.word	0x00030840
        /*091c*/ 	.short	0x0100
        /*091e*/ 	.byte	0x08
	.zero		1


	//   ....[4]....
        /*0920*/ 	.word	0x000002a0
        /*0924*/ 	.word	0x000000ff
        /*0928*/ 	.word	0x00030838
        /*092c*/ 	.short	0x0100
        /*092e*/ 	.byte	0x08
	.zero		1


	//   ....[5]....
        /*0930*/ 	.word	0x000002b0
        /*0934*/ 	.word	0x000000ff
        /*0938*/ 	.word	0x00030848
        /*093c*/ 	.short	0x0100
        /*093e*/ 	.byte	0x08
	.zero		1


	//   ....[6]....
        /*0940*/ 	.word	0x000003e0
        /*0944*/ 	.word	0x000000ff
        /*0948*/ 	.word	0x00030850
        /*094c*/ 	.short	0x0100
        /*094e*/ 	.byte	0x08
	.zero		1


	//   ....[7]....
        /*0950*/ 	.word	0x000003f0
        /*0954*/ 	.word	0x000000ff
        /*0958*/ 	.word	0x00030860
        /*095c*/ 	.short	0x0100
        /*095e*/ 	.byte	0x08
	.zero		1


	//   ....[8]....
        /*0960*/ 	.word	0x00000400
        /*0964*/ 	.word	0x000000ff
        /*0968*/ 	.word	0x00030858
        /*096c*/ 	.short	0x0100
        /*096e*/ 	.byte	0x08
	.zero		1


	//   ....[9]....
        /*0970*/ 	.word	0x00000410
        /*0974*/ 	.word	0x000000ff
        /*0978*/ 	.word	0x00030868
        /*097c*/ 	.short	0x0100
        /*097e*/ 	.byte	0x08
	.zero		1


	//   ....[10]....
        /*0980*/ 	.word	0x00000500
        /*0984*/ 	.word	0x000000ff
        /*0988*/ 	.word	0x00030870
        /*098c*/ 	.short	0x0100
        /*098e*/ 	.byte	0x06
	.zero		1


	//   ....[11]....
        /*0990*/ 	.word	0x00000510
        /*0994*/ 	.word	0x000000ff
        /*0998*/ 	.word	0x00030880
        /*099c*/ 	.short	0x0100
        /*099e*/ 	.byte	0x06
	.zero		1


	//   ....[12]....
        /*09a0*/ 	.word	0x00000520
        /*09a4*/ 	.word	0x000000ff
        /*09a8*/ 	.word	0x00030878
        /*09ac*/ 	.short	0x0100
        /*09ae*/ 	.byte	0x06
	.zero		1


	//   ....[13]....
        /*09b0*/ 	.word	0x00000530
        /*09b4*/ 	.word	0x000000ff
        /*09b8*/ 	.word	0x00030888
        /*09bc*/ 	.short	0x0100
        /*09be*/ 	.byte	0x06
	.zero		1


	//   ....[14]....
        /*09c0*/ 	.word	0x00000660
        /*09c4*/ 	.word	0x000000ff
        /*09c8*/ 	.word	0x00030890
        /*09cc*/ 	.short	0x0100
        /*09ce*/ 	.byte	0x08
	.zero		1


	//   ....[15]....
        /*09d0*/ 	.word	0x00000670
        /*09d4*/ 	.word	0x000000ff
        /*09d8*/ 	.word	0x000308a0
        /*09dc*/ 	.short	0x0100
        /*09de*/ 	.byte	0x08
	.zero		1


	//   ....[16]....
        /*09e0*/ 	.word	0x00000680
        /*09e4*/ 	.word	0x000000ff
        /*09e8*/ 	.word	0x00030898
        /*09ec*/ 	.short	0x0100
        /*09ee*/ 	.byte	0x08
	.zero		1


	//   ....[17]....
        /*09f0*/ 	.word	0x00000690
        /*09f4*/ 	.word	0x000000ff
        /*09f8*/ 	.word	0x000308a8
        /*09fc*/ 	.short	0x0100
        /*09fe*/ 	.byte	0x08
	.zero		1


	//   ....[18]....
        /*0a00*/ 	.word	0x000007c0
        /*0a04*/ 	.word	0x000000ff
        /*0a08*/ 	.word	0x000308b0
        /*0a0c*/ 	.short	0x0100
        /*0a0e*/ 	.byte	0x08
	.zero		1


	//   ....[19]....
        /*0a10*/ 	.word	0x000007d0
        /*0a14*/ 	.word	0x000000ff
        /*0a18*/ 	.word	0x000308c0
        /*0a1c*/ 	.short	0x0100
        /*0a1e*/ 	.byte	0x08
	.zero		1


	//   ....[20]....
        /*0a20*/ 	.word	0x000007e0
        /*0a24*/ 	.word	0x000000ff
        /*0a28*/ 	.word	0x000308b8
        /*0a2c*/ 	.short	0x0100
        /*0a2e*/ 	.byte	0x08
	.zero		1


	//   ....[21]....
        /*0a30*/ 	.word	0x000007f0
        /*0a34*/ 	.word	0x000000ff
        /*0a38*/ 	.word	0x000308c8
        /*0a3c*/ 	.short	0x0100
        /*0a3e*/ 	.byte	0x08
	.zero		1


	//   ....[22]....
        /*0a40*/ 	.word	0x00001a60
        /*0a44*/ 	.word	0x000000ff
        /*0a48*/ 	.word	0x00030800
        /*0a4c*/ 	.short	0x010a
        /*0a4e*/ 	.byte	0x28
	.zero		1


	//   ....[23]....
        /*0a50*/ 	.word	0x00001ae0
        /*0a54*/ 	.word	0x00000003
        /*0a58*/ 	.word	0x00030830
        /*0a5c*/ 	.short	0x010a
        /*0a5e*/ 	.byte	0x3f
	.zero		1


	//   ....[24]....
        /*0a60*/ 	.word	0x00001b20
        /*0a64*/ 	.word	0x00000003
        /*0a68*/ 	.word	0x00030830
        /*0a6c*/ 	.short	0x010a
        /*0a6e*/ 	.byte	0x3f
	.zero		1


	//   ....[25]....
        /*0a70*/ 	.word	0x00002220
        /*0a74*/ 	.word	0x000000ff
        /*0a78*/ 	.word	0x00000000
        /*0a7c*/ 	.short	0x0101
        /*0a7e*/ 	.byte	0x04
	.zero		1


	//   ....[26]....
        /*0a80*/ 	.word	0x00004830
        /*0a84*/ 	.word	0x000000ff
        /*0a88*/ 	.word	0x00030830
        /*0a8c*/ 	.short	0x010a
        /*0a8e*/ 	.byte	0x06
	.zero		1


	//   ....[27]....
        /*0a90*/ 	.word	0x00004870
        /*0a94*/ 	.word	0x000000ff
        /*0a98*/ 	.word	0x00030830
        /*0a9c*/ 	.short	0x010a
        /*0a9e*/ 	.byte	0x06
	.zero		1


	//   ....[28]....
        /*0aa0*/ 	.word	0x00005330
        /*0aa4*/ 	.word	0x000000ff
        /*0aa8*/ 	.word	0x00030850
        /*0aac*/ 	.short	0x010a
        /*0aae*/ 	.byte	0x05
	.zero		1


	//   ....[29]....
        /*0ab0*/ 	.word	0x00005370
        /*0ab4*/ 	.word	0x000000ff
        /*0ab8*/ 	.word	0x00030850
        /*0abc*/ 	.short	0x010a
        /*0abe*/ 	.byte	0x05
	.zero		1


	//   ....[30]....
        /*0ac0*/ 	.word	0x00005680
        /*0ac4*/ 	.word	0x000000ff
        /*0ac8*/ 	.word	0x00000000
        /*0acc*/ 	.short	0x0101
        /*0ace*/ 	.byte	0x06
	.zero		1


	//   ....[31]....
        /*0ad0*/ 	.word	0x000076a0
        /*0ad4*/ 	.word	0x000000ff
        /*0ad8*/ 	.word	0x00000000
        /*0adc*/ 	.short	0x0101
        /*0ade*/ 	.byte	0x05
	.zero		1


	//   ....[32]....
        /*0ae0*/ 	.word	0x00007b20
        /*0ae4*/ 	.word	0x000000ff
        /*0ae8*/ 	.word	0x00030830
        /*0aec*/ 	.short	0x010a
        /*0aee*/ 	.byte	0x06
	.zero		1


	//   ....[33]....
        /*0af0*/ 	.word	0x00007b60
        /*0af4*/ 	.word	0x000000ff
        /*0af8*/ 	.word	0x00030830
        /*0afc*/ 	.short	0x010a
        /*0afe*/ 	.byte	0x06
	.zero		1


	//   ....[34]....
        /*0b00*/ 	.word	0x00008620
        /*0b04*/ 	.word	0x000000ff
        /*0b08*/ 	.word	0x00030850
        /*0b0c*/ 	.short	0x010a
        /*0b0e*/ 	.byte	0x05
	.zero		1


	//   ....[35]....
        /*0b10*/ 	.word	0x00008660
        /*0b14*/ 	.word	0x000000ff
        /*0b18*/ 	.word	0x00030850
        /*0b1c*/ 	.short	0x010a
        /*0b1e*/ 	.byte	0x05
	.zero		1


	//   ....[36]....
        /*0b20*/ 	.word	0x00008980
        /*0b24*/ 	.word	0x000000ff
        /*0b28*/ 	.word	0x00000000
        /*0b2c*/ 	.short	0x0101
        /*0b2e*/ 	.byte	0x06
	.zero		1


	//   ....[37]....
        /*0b30*/ 	.word	0x00009700
        /*0b34*/ 	.word	0x000000ff
        /*0b38*/ 	.word	0x00000000
        /*0b3c*/ 	.short	0x0101
        /*0b3e*/ 	.byte	0x05
	.zero		1


	//   ....[38]....
        /*0b40*/ 	.word	0x000099a0
        /*0b44*/ 	.word	0x000000ff
        /*0b48*/ 	.word	0x00030830
        /*0b4c*/ 	.short	0x010a
        /*0b4e*/ 	.byte	0x05
	.zero		1


	//   ....[39]....
        /*0b50*/ 	.word	0x000099e0
        /*0b54*/ 	.word	0x000000ff
        /*0b58*/ 	.word	0x00030830
        /*0b5c*/ 	.short	0x010a
        /*0b5e*/ 	.byte	0x05
	.zero		1


	//   ....[40]....
        /*0b60*/ 	.word	0x0000a4a0
        /*0b64*/ 	.word	0x000000ff
        /*0b68*/ 	.word	0x00030850
        /*0b6c*/ 	.short	0x010a
        /*0b6e*/ 	.byte	0x05
	.zero		1


	//   ....[41]....
        /*0b70*/ 	.word	0x0000a4e0
        /*0b74*/ 	.word	0x000000ff
        /*0b78*/ 	.word	0x00030850
        /*0b7c*/ 	.short	0x010a
        /*0b7e*/ 	.byte	0x05
	.zero		1


	//   ....[42]....
        /*0b80*/ 	.word	0x0000a830
        /*0b84*/ 	.word	0x000000ff
        /*0b88*/ 	.word	0x00000000
        /*0b8c*/ 	.short	0x0101
        /*0b8e*/ 	.byte	0x04
	.zero		1


	//   ....[43]....
        /*0b90*/ 	.word	0x0000c860
        /*0b94*/ 	.word	0x000000ff
        /*0b98*/ 	.word	0x00000000
        /*0b9c*/ 	.short	0x0101
        /*0b9e*/ 	.byte	0x05
	.zero		1


	//   ....[44]....
        /*0ba0*/ 	.word	0x0000d020
        /*0ba4*/ 	.word	0x000000ff
        /*0ba8*/ 	.word	0x00030850
        /*0bac*/ 	.short	0x010a
        /*0bae*/ 	.byte	0x05
	.zero		1


	//   ....[45]....
        /*0bb0*/ 	.word	0x0000d060
        /*0bb4*/ 	.word	0x000000ff
        /*0bb8*/ 	.word	0x00030850
        /*0bbc*/ 	.short	0x010a
        /*0bbe*/ 	.byte	0x05
	.zero		1


	//   ....[46]....
        /*0bc0*/ 	.word	0x0000d530
        /*0bc4*/ 	.word	0x000000ff
        /*0bc8*/ 	.word	0x00000000
        /*0bcc*/ 	.short	0x0101
        /*0bce*/ 	.byte	0x04
	.zero		1


	//   ....[47]....
        /*0bd0*/ 	.word	0x0000f030
        /*0bd4*/ 	.word	0x00000011
        /*0bd8*/ 	.word	0x00000000
        /*0bdc*/ 	.short	0x0101
        /*0bde*/ 	.byte	0x3f
	.zero		1


	//   ....[48]....
        /*0be0*/ 	.word	0x00012060
        /*0be4*/ 	.word	0x00000007
        /*0be8*/ 	.word	0x00030840
        /*0bec*/ 	.short	0x010a
        /*0bee*/ 	.byte	0x3f
	.zero		1


	//   ....[49]....
        /*0bf0*/ 	.word	0x00012710
        /*0bf4*/ 	.word	0x00000007
        /*0bf8*/ 	.word	0x00030830
        /*0bfc*/ 	.short	0x0107
        /*0bfe*/ 	.byte	0x3f
	.zero		1


	//   ....[50]....
        /*0c00*/ 	.word	0x000127d0
        /*0c04*/ 	.word	0x00000007
        /*0c08*/ 	.word	0x00030830
        /*0c0c*/ 	.short	0x0101
        /*0c0e*/ 	.byte	0x3f
	.zero		1


	//   ....[51]....
        /*0c10*/ 	.word	0x00013320
        /*0c14*/ 	.word	0x00000011
        /*0c18*/ 	.word	0x00030800
        /*0c1c*/ 	.short	0x0107
        /*0c1e*/ 	.byte	0x3f
	.zero		1


	//   ....[52]....
        /*0c20*/ 	.word	0x00013440
        /*0c24*/ 	.word	0x00000011
        /*0c28*/ 	.word	0x00030800
        /*0c2c*/ 	.short	0x0101
        /*0c2e*/ 	.byte	0x3f
	.zero		1


	//   ....[53]....
        /*0c30*/ 	.word	0x00013460
        /*0c34*/ 	.word	0x00000011
        /*0c38*/ 	.word	0x00030820
        /*0c3c*/ 	.short	0x010a
        /*0c3e*/ 	.byte	0x3f
	.zero		1


	//   ....[54]....
        /*0c40*/ 	.word	0x00013830
        /*0c44*/ 	.word	0x00000007
        /*0c48*/ 	.word	0x00030840
        /*0c4c*/ 	.short	0x010a
        /*0c4e*/ 	.byte	0x3f
	.zero		1


	//   ....[55]....
        /*0c50*/ 	.word	0x00013d10
        /*0c54*/ 	.word	0x00000007
        /*0c58*/ 	.word	0x00030830
        /*0c5c*/ 	.short	0x0107
        /*0c5e*/ 	.byte	0x3f
	.zero		1


	//   ....[56]....
        /*0c60*/ 	.word	0x00013dd0
        /*0c64*/ 	.word	0x00000007
        /*0c68*/ 	.word	0x00030830
        /*0c6c*/ 	.short	0x0101
        /*0c6e*/ 	.byte	0x3f
	.zero		1


	//   ....[57]....
        /*0c70*/ 	.word	0x00013e30
        /*0c74*/ 	.word	0x00000006
        /*0c78*/ 	.word	0x00030860
        /*0c7c*/ 	.short	0x010a
        /*0c7e*/ 	.byte	0x3f
	.zero		1


	//   ....[58]....
        /*0c80*/ 	.word	0x000143a0
        /*0c84*/ 	.word	0x00000006
        /*0c88*/ 	.word	0x00030850
        /*0c8c*/ 	.short	0x0107
        /*0c8e*/ 	.byte	0x3f
	.zero		1


	//   ....[59]....
        /*0c90*/ 	.word	0x00014500
        /*0c94*/ 	.word	0x00000006
        /*0c98*/ 	.word	0x00030850
        /*0c9c*/ 	.short	0x0101
        /*0c9e*/ 	.byte	0x3f
	.zero		1


	//   ....[60]....
        /*0ca0*/ 	.word	0x00014720
        /*0ca4*/ 	.word	0x00000000
        /*0ca8*/ 	.word	0x00030860
        /*0cac*/ 	.short	0x010a
        /*0cae*/ 	.byte	0x3f
	.zero		1


	//   ....[61]....
        /*0cb0*/ 	.word	0x00014c30
        /*0cb4*/ 	.word	0x00000000
        /*0cb8*/ 	.word	0x00030850
        /*0cbc*/ 	.short	0x0107
        /*0cbe*/ 	.byte	0x3f
	.zero		1


	//   ....[62]....
        /*0cc0*/ 	.word	0x00014cf0
        /*0cc4*/ 	.word	0x00000000
        /*0cc8*/ 	.word	0x00030850
        /*0ccc*/ 	.short	0x0101
        /*0cce*/ 	.byte	0x3f
	.zero		1


	//   ....[63]....
        /*0cd0*/ 	.word	0x00015a20
        /*0cd4*/ 	.word	0x00000004
        /*0cd8*/ 	.word	0x00030820
        /*0cdc*/ 	.short	0x010a
        /*0cde*/ 	.byte	0x3f
	.zero		1


	//   ....[64]....
        /*0ce0*/ 	.word	0x00015ba0
        /*0ce4*/ 	.word	0x00000005
        /*0ce8*/ 	.word	0x00030840
        /*0cec*/ 	.short	0x010a
        /*0cee*/ 	.byte	0x3f
	.zero		1


	//   ....[65]....
        /*0cf0*/ 	.word	0x00015c40
        /*0cf4*/ 	.word	0x00000017
        /*0cf8*/ 	.word	0x00030840
        /*0cfc*/ 	.short	0x010a
        /*0cfe*/ 	.byte	0x3f
	.zero		1


	//   ....[66]....
        /*0d00*/ 	.word	0x00015c80
        /*0d04*/ 	.word	0x00000005
        /*0d08*/ 	.word	0x00030860
        /*0d0c*/ 	.short	0x010a
        /*0d0e*/ 	.byte	0x3f
	.zero		1


	//   ....[67]....
        /*0d10*/ 	.word	0x00015cc0
        /*0d14*/ 	.word	0x00000017
        /*0d18*/ 	.word	0x00030860
        /*0d1c*/ 	.short	0x010a
        /*0d1e*/ 	.byte	0x3f
	.zero		1


	//   ....[68]....
        /*0d20*/ 	.word	0x00015d30
        /*0d24*/ 	.word	0x00000003
        /*0d28*/ 	.word	0x00030800
        /*0d2c*/ 	.short	0x010a
        /*0d2e*/ 	.byte	0x3f
	.zero		1


	//   ....[69]....
        /*0d30*/ 	.word	0x00015d80
        /*0d34*/ 	.word	0x00000003
        /*0d38*/ 	.word	0x00030830
        /*0d3c*/ 	.short	0x010a
        /*0d3e*/ 	.byte	0x3f
	.zero		1


	//   ....[70]....
        /*0d40*/ 	.word	0x00015de0
        /*0d44*/ 	.word	0x00000005
        /*0d48*/ 	.word	0x00030830
        /*0d4c*/ 	.short	0x010a
        /*0d4e*/ 	.byte	0x3f
	.zero		1


	//   ....[71]....
        /*0d50*/ 	.word	0x00015e40
        /*0d54*/ 	.word	0x00000003
        /*0d58*/ 	.word	0x00030850
        /*0d5c*/ 	.short	0x010a
        /*0d5e*/ 	.byte	0x3f
	.zero		1


	//   ....[72]....
        /*0d60*/ 	.word	0x00015ea0
        /*0d64*/ 	.word	0x00000005
        /*0d68*/ 	.word	0x00030830
        /*0d6c*/ 	.short	0x010a
        /*0d6e*/ 	.byte	0x3f
	.zero		1


	//   ....[73]....
        /*0d70*/ 	.word	0x00015f00
        /*0d74*/ 	.word	0x00000003
        /*0d78*/ 	.word	0x00030850
        /*0d7c*/ 	.short	0x010a
        /*0d7e*/ 	.byte	0x3f
	.zero		1


	//   ....[74]....
        /*0d80*/ 	.word	0x00015f60
        /*0d84*/ 	.word	0x00000005
        /*0d88*/ 	.word	0x00030830
        /*0d8c*/ 	.short	0x010a
        /*0d8e*/ 	.byte	0x3f
	.zero		1


	//   ....[75]....
        /*0d90*/ 	.word	0x00015fc0
        /*0d94*/ 	.word	0x00000003
        /*0d98*/ 	.word	0x00030850
        /*0d9c*/ 	.short	0x010a
        /*0d9e*/ 	.byte	0x3f
	.zero		1


	//   ....[76]....
        /*0da0*/ 	.word	0x00016020
        /*0da4*/ 	.word	0x00000003
        /*0da8*/ 	.word	0x00030850
        /*0dac*/ 	.short	0x010a
        /*0dae*/ 	.byte	0x3f
	.zero		1


	//   ....[77]....
        /*0db0*/ 	.word	0x00016140
        /*0db4*/ 	.word	0x00000007
        /*0db8*/ 	.word	0x00030840
        /*0dbc*/ 	.short	0x010a
        /*0dbe*/ 	.byte	0x3f
	.zero		1


	//   ....[78]....
        /*0dc0*/ 	.word	0x00017510
        /*0dc4*/ 	.word	0x00000011
        /*0dc8*/ 	.word	0x00030820
        /*0dcc*/ 	.short	0x010a
        /*0dce*/ 	.byte	0x3f
	.zero		1


	//   ....[79]....
        /*0dd0*/ 	.word	0x00017560
        /*0dd4*/ 	.word	0x00000007
        /*0dd8*/ 	.word	0x00030840
        /*0ddc*/ 	.short	0x010a
        /*0dde*/ 	.byte	0x3f
	.zero		1


	//   ....[80]....
        /*0de0*/ 	.word	0x00017d30
        /*0de4*/ 	.word	0x00000006
        /*0de8*/ 	.word	0x00030860
        /*0dec*/ 	.short	0x010a
        /*0dee*/ 	.byte	0x3f
	.zero		1


	//   ....[81]....
        /*0df0*/ 	.word	0x000185d0
        /*0df4*/ 	.word	0x00000000
        /*0df8*/ 	.word	0x00030860
        /*0dfc*/ 	.short	0x010a
        /*0dfe*/ 	.byte	0x3f
	.zero		1


	//   ....[82]....
        /*0e00*/ 	.word	0x00019760
        /*0e04*/ 	.word	0x00000004
        /*0e08*/ 	.word	0x00030820
        /*0e0c*/ 	.short	0x010a
        /*0e0e*/ 	.byte	0x3f
	.zero		1


	//   ....[83]....
        /*0e10*/ 	.word	0x00019900
        /*0e14*/ 	.word	0x00000005
        /*0e18*/ 	.word	0x00030840
        /*0e1c*/ 	.short	0x010a
        /*0e1e*/ 	.byte	0x3f
	.zero		1


	//   ....[84]....
        /*0e20*/ 	.word	0x00019950
        /*0e24*/ 	.word	0x00000017
        /*0e28*/ 	.word	0x00030840
        /*0e2c*/ 	.short	0x010a
        /*0e2e*/ 	.byte	0x3f
	.zero		1


	//   ....[85]....
        /*0e30*/ 	.word	0x000199a0
        /*0e34*/ 	.word	0x00000005
        /*0e38*/ 	.word	0x00030860
        /*0e3c*/ 	.short	0x010a
        /*0e3e*/ 	.byte	0x3f
	.zero		1


	//----- nvinfo : EIATTR_NUM_MBARRIERS
	.align		4
.L_711:
        /*0e40*/ 	.byte	0x03, 0x38
        /*0e42*/ 	.short	0x0016


	//----- nvinfo : EIATTR_EXIT_INSTR_OFFSETS
	.align		4
        /*0e44*/ 	.byte	0x04, 0x1c
        /*0e46*/ 	.short	(.L_713 - .L_712)


	//   ....[0]....
.L_712:
        /*0e48*/ 	.word	0x00000960


	//   ....[1]....
        /*0e4c*/ 	.word	0x000100c0


	//   ....[2]....
        /*0e50*/ 	.word	0x00015d10


	//----- nvinfo : EIATTR_MAX_THREADS
	.align		4
.L_713:
        /*0e54*/ 	.byte	0x04, 0x05
        /*0e56*/ 	.short	(.L_715 - .L_714)
.L_714:
        /*0e58*/ 	.word	0x00000180
        /*0e5c*/ 	.word	0x00000001
        /*0e60*/ 	.word	0x00000001


	//----- nvinfo : EIATTR_CRS_STACK_SIZE
	.align		4
.L_715:
        /*0e64*/ 	.byte	0x04, 0x1e
        /*0e66*/ 	.short	(.L_717 - .L_716)
.L_716:
        /*0e68*/ 	.word	0x00000000


	//----- nvinfo : EIATTR_CBANK_PARAM_SIZE
	.align		4
.L_717:
        /*0e6c*/ 	.byte	0x03, 0x19
        /*0e6e*/ 	.short	0x0af0


	//----- nvinfo : EIATTR_PARAM_CBANK
	.align		4
        /*0e70*/ 	.byte	0x04, 0x0a
        /*0e72*/ 	.short	(.L_719 - .L_718)
	.align		4
.L_718:
        /*0e74*/ 	.word	index@(.nv.constant0._ZN7cutlass13device_kernelIN5flash11enable_sm90INS1_16FlashAttnFwdSm90INS1_25CollectiveMainloopFwdSm90ILi2EN4cute5tupleIJNS5_1CILi1EEES8_S8_EEENS6_IJNS7_ILi128EEENS7_ILi96EEENS7_ILi192EEEEEELi192ENS_10bfloat16_tEfNS_4arch4Sm90ELb0ELb1ELb0ELb1ELb1ELb0ELb0ELb1ELb1ELb1ELb0ELb0EEENS1_21CollectiveEpilogueFwdINS6_IJSA_SC_SB_EEES9_SE_SG_Li256ELb1ELb1ELb0ELb0EEENS1_36VarlenDynamicPersistentTileSchedulerILi128ELi96ELi256ELi128ELb0ELb1ELb1ELb1ELb0ELb1EEEEEEEEEvNT_6ParamsE)
        /*0e78*/ 	.short	0x0210
        /*0e7a*/ 	.short	0x0af0


	//----- nvinfo : EIATTR_SW_WAR
	.align		4
.L_719:
        /*0e7c*/ 	.byte	0x04, 0x36
        /*0e7e*/ 	.short	(.L_721 - .L_720)
.L_720:
        /*0e80*/ 	.word	0x00000008
.L_721:


//--------------------- .nv.info._ZN7cutlass13device_kernelIN5flash11enable_sm90INS1_16FlashAttnFwdSm90INS1_25CollectiveMainloopFwdSm90ILi2EN4cute5tupleIJNS5_1CILi1EEES8_S8_EEENS6_IJNS7_ILi128EEENS7_ILi96EEENS7_ILi192EEEEEELi192ENS_10bfloat16_tEfNS_4arch4Sm90ELb0ELb1ELb0ELb1ELb1ELb1ELb0ELb1ELb1ELb1ELb0ELb0EEENS1_21CollectiveEpilogueFwdINS6_IJSA_SC_SB_EEES9_SE_SG_Li256ELb1ELb1ELb0ELb0EEENS1_36VarlenDynamicPersistentTileSchedulerILi128ELi96ELi256ELi128ELb0ELb1ELb1ELb1ELb0ELb1EEEEEEEEEvNT_6ParamsE --------------------------
	.section	.nv.info._ZN7cutlass13device_kernelIN5flash11enable_sm90INS1_16FlashAttnFwdSm90INS1_25CollectiveMainloopFwdSm90ILi2EN4cute5tupleIJNS5_1CILi1EEES8_S8_EEENS6_IJNS7_ILi128EEENS7_ILi96EEENS7_ILi192EEEEEELi192ENS_10bfloat16_tEfNS_4arch4Sm90ELb0ELb1ELb0ELb1ELb1ELb1ELb0ELb1ELb1ELb1ELb0ELb0EEENS1_21CollectiveEpilogueFwdINS6_IJSA_SC_SB_EEES9_SE_SG_Li256ELb1ELb1ELb0ELb0EEENS1_36VarlenDynamicPersistentTileSchedulerILi128ELi96ELi256ELi128ELb0ELb1ELb1ELb1ELb0ELb1EEEEEEEEEvNT_6ParamsE,"",@"SHT_CUDA_INFO"
	.sectionflags	@""
	.align	4


	//----- nvinfo : EIATTR_CUDA_API_VERSION
	.align		4
        /*0000*/ 	.byte	0x04, 0x37
        /*0002*/ 	.short	(.L_723 - .L_722)
.L_722:
        /*0004*/ 	.word	0x00000082


	//----- nvinfo : EIATTR_KPARAM_INFO
	.align		4
.L_723:
        /*0008*/ 	.byte	0x04, 0x17
        /*000a*/ 	.short	(.L_725 - .L_724)
.L_724:
        /*000c*/ 	.word	0x00000000
        /*0010*/ 	.short	0x0000
        /*0012*/ 	.short	0x0070
        /*0014*/ 	.byte	0x00, 0xf0, 0x01, 0x2a


	//----- nvinfo : EIATTR_SPARSE_MMA_MASK
	.align		4
.L_725:
        /*0018*/ 	.byte	0x03, 0x50
        /*001a*/ 	.short	0x0000


	//----- nvinfo : EIATTR_MAXREG_COUNT
	.align		4
        /*001c*/ 	.byte	0x03, 0x1b
        /*001e*/ 	.short	0x00a8


	//----- nvinfo : EIATTR_NUM_BARRIERS
	.align		4
        /*0020*/ 	.byte	0x02, 0x4c
        /*0022*/ 	.byte	0x10
	.zero		1


	//----- nvinfo : EIATTR_EXTERNS
	.align		4
        /*0024*/ 	.byte	0x04, 0x0f
        /*0026*/ 	.short	(.L_727 - .L_726)


	//   ....[0]....
	.align		4
.L_726:
        /*0028*/ 	.word	index@(__assertfail)


	//----- nvinfo : EIATTR_ANNOTATIONS
	.align		4
.L_727:
        /*002c*/ 	.byte	0x04, 0x55
        /*002e*/ 	.short	(.L_729 - .L_728)


	//   ....[0]....
.L_728:
        /* <DEDUP_REMOVED lines=29> */


	//----- nvinfo : EIATTR_MERCURY_ISA_VERSION
	.align		4
.L_729:
        /*01e8*/ 	.byte	0x03, 0x5f
        /*01ea*/ 	.short	0x0101


	//----- nvinfo : EIATTR_UNUSED_LOAD_BYTE_OFFSET
	.align		4
        /*01ec*/ 	.byte	0x04, 0x44
        /*01ee*/ 	.short	(.L_731 - .L_730)


	//   ....[0]....
.L_730:
        /*01f0*/ 	.word	0x00000ae0
        /*01f4*/ 	.word	0x0000fff0


	//   ....[1]....
        /*01f8*/ 	.word	0x000186b0
        /*01fc*/ 	.word	0x0000fff0


	//----- nvinfo : EIATTR_INT_WARP_WIDE_INSTR_OFFSETS
	.align		4
.L_731:
        /*0200*/ 	.byte	0x04, 0x31
        /*0202*/ 	.short	(.L_733 - .L_732)


	//   ....[0]....
.L_732:
        /*0204*/ 	.word	0x000001c0


	//   ....[1]....
        /*0208*/ 	.word	0x00000200


	//   ....[2]....
        /*020c*/ 	.word	0x00000270


	//   ....[3]....
        /*0210*/ 	.word	0x0001de10


	//   ....[4]....
        /*0214*/ 	.word	0x0001dea0


	//   ....[5]....
        /*0218*/ 	.word	0x00020e80


	//   ....[6]....
        /*021c*/ 	.word	0x00020f10


	//----- nvinfo : EIATTR_COOP_GROUP_MASK_REGIDS
	.align		4
.L_733:
        /*0220*/ 	.byte	0x04, 0x29
        /*0222*/ 	.short	(.L_735 - .L_734)


	//   ....[0]....
.L_734:
        /*0224*/ 	.word	0xffffffff


	//   ....[1]....
        /*0228*/ 	.word	0xffffffff


	//   ....[2]....
        /*022c*/ 	.word	0xffffffff


	//   ....[3]....
        /*0230*/ 	.word	0xffffffff


	//   ....[4]....
        /*0234*/ 	.word	0xffffffff


	//   ....[5]....
        /*0238*/ 	.word	0xffffffff


	//   ....[6]....
        /*023c*/ 	.word	0xffffffff


	//   ....[7]....
        /*0240*/ 	.word	0xffffffff


	//   ....[8]....
        /*0244*/ 	.word	0xffffffff


	//   ....[9]....
        /*0248*/ 	.word	0xffffffff


	//   ....[10]....
        /*024c*/ 	.word	0xffffffff


	//   ....[11]....
        /*0250*/ 	.word	0xffffffff


	//   ....[12]....
        /*0254*/ 	.word	0xffffffff


	//   ....[13]....
        /*0258*/ 	.word	0xffffffff


	//   ....[14]....
        /*025c*/ 	.word	0xffffffff


	//   ....[15]....
        /*0260*/ 	.word	0xffffffff


	//   ....[16]....
        /*0264*/ 	.word	0xffffffff


	//   ....[17]....
        /*0268*/ 	.word	0xffffffff


	//   ....[18]....
        /*026c*/ 	.word	0xffffffff


	//   ....[19]....
        /*0270*/ 	.word	0xffffffff


	//   ....[20]....
        /*0274*/ 	.word	0xffffffff


	//   ....[21]....
        /*0278*/ 	.word	0xffffffff


	//   ....[22]....
        /*027c*/ 	.word	0xffffffff


	//   ....[23]....
        /*0280*/ 	.word	0xffffffff


	//   ....[24]....
        /*0284*/ 	.word	0xffffffff


	//   ....[25]....
        /*0288*/ 	.word	0xffffffff


	//   ....[26]....
        /*028c*/ 	.word	0xffffffff


	//   ....[27]....
        /*0290*/ 	.word	0xffffffff


	//   ....[28]....
        /*0294*/ 	.word	0xffffffff


	//   ....[29]....
        /*0298*/ 	.word	0xffffffff


	//   ....[30]....
        /*029c*/ 	.word	0xffffffff


	//   ....[31]....
        /*02a0*/ 	.word	0xffffffff


	//   ....[32]....
        /*02a4*/ 	.word	0xffffffff


	//   ....[33]....
        /*02a8*/ 	.word	0xffffffff


	//   ....[34]....
        /*02ac*/ 	.word	0xffffffff


	//   ....[35]....
        /*02b0*/ 	.word	0xffffffff


	//   ....[36]....
        /*02b4*/ 	.word	0xffffffff


	//   ....[37]....
        /*02b8*/ 	.word	0xffffffff


	//   ....[38]....
        /*02bc*/ 	.word	0xffffffff


	//   ....[39]....
        /*02c0*/ 	.word	0xffffffff


	//   ....[40]....
        /*02c4*/ 	.word	0xffffffff


	//   ....[41]....
        /*02c8*/ 	.word	0xffffffff


	//   ....[42]....
        /*02cc*/ 	.word	0xffffffff


	//   ....[43]....
        /*02d0*/ 	.word	0xffffffff


	//   ....[44]....
        /*02d4*/ 	.word	0xffffffff


	//   ....[45]....
        /*02d8*/ 	.word	0xffffffff


	//   ....[46]....
        /*02dc*/ 	.word	0xffffffff


	//   ....[47]....
        /*02e0*/ 	.word	0xffffffff


	//   ....[48]....
        /*02e4*/ 	.word	0xffffffff


	//   ....[49]....
        /*02e8*/ 	.word	0xffffffff


	//   ....[50]....
        /*02ec*/ 	.word	0xffffffff


	//   ....[51]....
        /*02f0*/ 	.word	0xffffffff


	//   ....[52]....
        /*02f4*/ 	.word	0xffffffff


	//   ....[53]....
        /*02f8*/ 	.word	0xffffffff


	//   ....[54]....
        /*02fc*/ 	.word	0xffffffff


	//   ....[55]....
        /*0300*/ 	.word	0xffffffff


	//   ....[56]....
        /*0304*/ 	.word	0xffffffff


	//   ....[57]....
        /*0308*/ 	.word	0xffffffff


	//   ....[58]....
        /*030c*/ 	.word	0xffffffff


	//   ....[59]....
        /*0310*/ 	.word	0xffffffff


	//   ....[60]....
        /*0314*/ 	.word	0xffffffff


	//   ....[61]....
        /*0318*/ 	.word	0xffffffff


	//   ....[62]....
        /*031c*/ 	.word	0xffffffff


	//   ....[63]....
        /*0320*/ 	.word	0xffffffff


	//   ....[64]....
        /*0324*/ 	.word	0xffffffff


	//   ....[65]....
        /*0328*/ 	.word	0xffffffff


	//   ....[66]....
        /*032c*/ 	.word	0xffffffff


	//   ....[67]....
        /*0330*/ 	.word	0xffffffff


	//   ....[68]....
        /*0334*/ 	.word	0xffffffff


	//   ....[69]....
        /*0338*/ 	.word	0xffffffff


	//   ....[70]....
        /*033c*/ 	.word	0xffffffff


	//   ....[71]....
        /*0340*/ 	.word	0xffffffff


	//   ....[72]....
        /*0344*/ 	.word	0xffffffff


	//   ....[73]....
        /*0348*/ 	.word	0xffffffff


	//   ....[74]....
        /*034c*/ 	.word	0xffffffff


	//   ....[75]....
        /*0350*/ 	.word	0xffffffff


	//   ....[76]....
        /*0354*/ 	.word	0xffffffff


	//   ....[77]....
        /*0358*/ 	.word	0xffffffff


	//   ....[78]....
        /*035c*/ 	.word	0xffffffff


	//   ....[79]....
        /*0360*/ 	.word	0xffffffff


	//   ....[80]....
        /*0364*/ 	.word	0xffffffff


	//   ....[81]....
        /*0368*/ 	.word	0xffffffff


	//   ....[82]....
        /*036c*/ 	.word	0xffffffff


	//   ....[83]....
        /*0370*/ 	.word	0xffffffff


	//   ....[84]....
        /*0374*/ 	.word	0xffffffff


	//   ....[85]....
        /*0378*/ 	.word	0xffffffff


	//   ....[86]....
        /*037c*/ 	.word	0xffffffff


	//   ....[87]....
        /*0380*/ 	.word	0xffffffff


	//   ....[88]....
        /*0384*/ 	.word	0xffffffff


	//   ....[89]....
        /*0388*/ 	.word	0xffffffff


	//   ....[90]....
        /*038c*/ 	.word	0xffffffff


	//   ....[91]....
        /*0390*/ 	.word	0xffffffff


	//   ....[92]....
        /*0394*/ 	.word	0xffffffff


	//   ....[93]....
        /*0398*/ 	.word	0xffffffff


	//   ....[94]....
        /*039c*/ 	.word	0xffffffff


	//   ....[95]....
        /*03a0*/ 	.word	0xffffffff


	//   ....[96]....
        /*03a4*/ 	.word	0xffffffff


	//   ....[97]....
        /*03a8*/ 	.word	0xffffffff


	//   ....[98]....
        /*03ac*/ 	.word	0xffffffff


	//   ....[99]....
        /*03b0*/ 	.word	0xffffffff


	//   ....[100]....
        /*03b4*/ 	.word	0xffffffff


	//   ....[101]....
        /*03b8*/ 	.word	0xffffffff


	//   ....[102]....
        /*03bc*/ 	.word	0xffffffff


	//   ....[103]....
        /*03c0*/ 	.word	0xffffffff


	//   ....[104]....
        /*03c4*/ 	.word	0xffffffff


	//   ....[105]....
        /*03c8*/ 	.word	0xffffffff


	//   ....[106]....
        /*03cc*/ 	.word	0xffffffff


	//   ....[107]....
        /*03d0*/ 	.word	0xffffffff


	//   ....[108]....
        /*03d4*/ 	.word	0xffffffff


	//   ....[109]....
        /*03d8*/ 	.word	0xffffffff


	//   ....[110]....
        /*03dc*/ 	.word	0xffffffff


	//   ....[111]....
        /*03e0*/ 	.word	0xffffffff


	//   ....[112]....
        /*03e4*/ 	.word	0xffffffff


	//   ....[113]....
        /*03e8*/ 	.word	0xffffffff


	//   ....[114]....
        /*03ec*/ 	.word	0xffffffff


	//   ....[115]....
        /*03f0*/ 	.word	0xffffffff


	//   ....[116]....
        /*03f4*/ 	.word	0xffffffff


	//   ....[117]....
        /*03f8*/ 	.word	0xffffffff


	//   ....[118]....
        /*03fc*/ 	.word	0xffffffff


	//   ....[119]....
        /*0400*/ 	.word	0xffffffff


	//   ....[120]....
        /*0404*/ 	.word	0xffffffff


	//   ....[121]....
        /*0408*/ 	.word	0xffffffff


	//   ....[122]....
        /*040c*/ 	.word	0xffffffff


	//   ....[123]....
        /*0410*/ 	.word	0xffffffff


	//   ....[124]....
        /*0414*/ 	.word	0xffffffff


	//   ....[125]....
        /*0418*/ 	.word	0xffffffff


	//   ....[126]....
        /*041c*/ 	.word	0xffffffff


	//   ....[127]....
        /*0420*/ 	.word	0xffffffff


	//   ....[128]....
        /*0424*/ 	.word	0xffffffff


	//   ....[129]....
        /*0428*/ 	.word	0xffffffff


	//   ....[130]....
        /*042c*/ 	.word	0xffffffff


	//   ....[131]....
        /*0430*/ 	.word	0xffffffff


	//   ....[132]....
        /*0434*/ 	.word	0xffffffff


	//   ....[133]....
        /*0438*/ 	.word	0xffffffff


	//   ....[134]....
        /*043c*/ 	.word	0xffffffff


	//   ....[135]....
        /*0440*/ 	.word	0xffffffff


	//   ....[136]....
        /*0444*/ 	.word	0xffffffff


	//   ....[137]....
        /*0448*/ 	.word	0xffffffff


	//   ....[138]....
        /*044c*/ 	.word	0xffffffff


	//   ....[139]....
        /*0450*/ 	.word	0xffffffff


	//   ....[140]....
        /*0454*/ 	.word	0xffffffff


	//   ....[141]....
        /*0458*/ 	.word	0xffffffff


	//   ....[142]....
        /*045c*/ 	.word	0xffffffff


	//   ....[143]....
        /*0460*/ 	.word	0xffffffff


	//   ....[144]....
        /*0464*/ 	.word	0xffffffff


	//   ....[145]....
        /*0468*/ 	.word	0xffffffff


	//   ....[146]....
        /*046c*/ 	.word	0xffffffff


	//   ....[147]....
        /*0470*/ 	.word	0xffffffff


	//   ....[148]....
        /*0474*/ 	.word	0xffffffff


	//   ....[149]....
        /*0478*/ 	.word	0xffffffff


	//   ....[150]....
        /*047c*/ 	.word	0xffffffff


	//   ....[151]....
        /*0480*/ 	.word	0xffffffff


	//   ....[152]....
        /*0484*/ 	.word	0xffffffff


	//   ....[153]....
        /*0488*/ 	.word	0xffffffff


	//   ....[154]....
        /*048c*/ 	.word	0xffffffff


	//   ....[155]....
        /*0490*/ 	.word	0xffffffff


	//   ....[156]....
        /*0494*/ 	.word	0xffffffff


	//   ....[157]....
        /*0498*/ 	.word	0xffffffff


	//   ....[158]....
        /*049c*/ 	.word	0xffffffff


	//   ....[159]....
        /*04a0*/ 	.word	0xffffffff


	//   ....[160]....
        /*04a4*/ 	.word	0xffffffff


	//   ....[161]....
        /*04a8*/ 	.word	0xffffffff


	//   ....[162]....
        /*04ac*/ 	.word	0xffffffff


	//   ....[163]....
        /*04b0*/ 	.word	0xffffffff


	//   ....[164]....
        /*04b4*/ 	.word	0xffffffff


	//   ....[165]....
        /*04b8*/ 	.word	0xffffffff


	//   ....[166]....
        /*04bc*/ 	.word	0xffffffff


	//   ....[167]....
        /*04c0*/ 	.word	0xffffffff


	//   ....[168]....
        /*04c4*/ 	.word	0xffffffff


	//   ....[169]....
        /*04c8*/ 	.word	0xffffffff


	//   ....[170]....
        /*04cc*/ 	.word	0xffffffff


	//   ....[171]....
        /*04d0*/ 	.word	0xffffffff


	//   ....[172]....
        /*04d4*/ 	.word	0xffffffff


	//   ....[173]....
        /*04d8*/ 	.word	0x0500000f


	//   ....[174]....
        /*04dc*/ 	.word	0x0500000f


	//   ....[175]....
        /*04e0*/ 	.word	0x0500000f


	//   ....[176]....
        /*04e4*/ 	.word	0x0500000f


	//   ....[177]....
        /*04e8*/ 	.word	0x0500000f


	//   ....[178]....
        /*04ec*/ 	.word	0x0500000f


	//   ....[179]....
        /*04f0*/ 	.word	0x0500000f


	//   ....[180]....
        /*04f4*/ 	.word	0x0500000f


	//   ....[181]....
        /*04f8*/ 	.word	0x0500000f


	//   ....[182]....
        /*04fc*/ 	.word	0x0500000f


	//   ....[183]....
        /*0500*/ 	.word	0x0500000f


	//   ....[184]....
        /*0504*/ 	.word	0x0500000f


	//   ....[185]....
        /*0508*/ 	.word	0x0500000f


	//   ....[186]....
        /*050c*/ 	.word	0x0500000f


	//   ....[187]....
        /*0510*/ 	.word	0x0500000f


	//   ....[188]....
        /*0514*/ 	.word	0x0500000f


	//   ....[189]....
        /*0518*/ 	.word	0x0500000f


	//   ....[190]....
        /*051c*/ 	.word	0x0500000f


	//   ....[191]....
        /*0520*/ 	.word	0x0500000f


	//   ....[192]....
        /*0524*/ 	.word	0x0500000f


	//   ....[193]....
        /*0528*/ 	.word	0x0500000f


	//   ....[194]....
        /*052c*/ 	.word	0x0500000f


	//   ....[195]....
        /*0530*/ 	.word	0x0500000f


	//   ....[196]....
        /*0534*/ 	.word	0x0500000f


	//   ....[197]....
        /*0538*/ 	.word	0x0500000f


	//   ....[198]....
        /*053c*/ 	.word	0x0500000f


	//   ....[199]....
        /*0540*/ 	.word	0x0500000f


	//   ....[200]....
        /*0544*/ 	.word	0x0500000f


	//   ....[201]....
        /*0548*/ 	.word	0x0500000f


	//   ....[202]....
        /*054c*/ 	.word	0x0500000f


	//   ....[203]....
        /*0550*/ 	.word	0x0500000f


	//   ....[204]....
        /*0554*/ 	.word	0x0500000f


	//   ....[205]....
        /*0558*/ 	.word	0x0500000f


	//   ....[206]....
        /*055c*/ 	.word	0x0500000f


	//   ....[207]....
        /*0560*/ 	.word	0x0500000f


	//   ....[208]....
        /*0564*/ 	.word	0x0500000f


	//   ....[209]....
        /*0568*/ 	.word	0x0500000f


	//   ....[210]....
        /*056c*/ 	.word	0x0500000f


	//   ....[211]....
        /*0570*/ 	.word	0x0500000f


	//   ....[212]....
        /*0574*/ 	.word	0x0500000f


	//   ....[213]....
        /*0578*/ 	.word	0x0500000f


	//   ....[214]....
        /*057c*/ 	.word	0x0500000f


	//   ....[215]....
        /*0580*/ 	.word	0x0500000f


	//   ....[216]....
        /*0584*/ 	.word	0x0500000f


	//   ....[217]....
        /*0588*/ 	.word	0x0500000f


	//   ....[218]....
        /*058c*/ 	.word	0x0500000f


	//   ....[219]....
        /*0590*/ 	.word	0x0500000f


	//   ....[220]....
        /*0594*/ 	.word	0x0500000f


	//   ....[221]....
        /*0598*/ 	.word	0x0500000f


	//   ....[222]....
        /*059c*/ 	.word	0x0500000f


	//   ....[223]....
        /*05a0*/ 	.word	0x0500000f


	//   ....[224]....
        /*05a4*/ 	.word	0x0500000f


	//   ....[225]....
        /*05a8*/ 	.word	0x0500000f


	//   ....[226]....
        /*05ac*/ 	.word	0x0500000f


	//   ....[227]....
        /*05b0*/ 	.word	0x0500000f


	//   ....[228]....
        /*05b4*/ 	.word	0x0500000f


	//   ....[229]....
        /*05b8*/ 	.word	0x0500000f


	//   ....[230]....
        /*05bc*/ 	.word	0x0500000f


	//   ....[231]....
        /*05c0*/ 	.word	0x0500000f


	//   ....[232]....
        /*05c4*/ 	.word	0x0500000f


	//   ....[233]....
        /*05c8*/ 	.word	0x0500000f


	//   ....[234]....
        /*05cc*/ 	.word	0x0500000f


	//   ....[235]....
        /*05d0*/ 	.word	0x0500000f


	//   ....[236]....
        /*05d4*/ 	.word	0x0500000f


	//   ....[237]....
        /*05d8*/ 	.word	0x0500000f


	//   ....[238]....
        /*05dc*/ 	.word	0x0500000f


	//   ....[239]....
        /*05e0*/ 	.word	0x0500000f


	//   ....[240]....
        /*05e4*/ 	.word	0x0500000f


	//   ....[241]....
        /*05e8*/ 	.word	0x0500000f


	//   ....[242]....
        /*05ec*/ 	.word	0x0500000f


	//   ....[243]....
        /*05f0*/ 	.word	0x0500000f


	//   ....[244]....
        /*05f4*/ 	.word	0x0500000f


	//   ....[245]....
        /*05f8*/ 	.word	0x0500000f


	//   ....[246]....
        /*05fc*/ 	.word	0x0500000f


	//   ....[247]....
        /*0600*/ 	.word	0x0500000f


	//   ....[248]....
        /*0604*/ 	.word	0x0500000f


	//   ....[249]....
        /*0608*/ 	.word	0x0500000f


	//   ....[250]....
        /*060c*/ 	.word	0x0500000f


	//   ....[251]....
        /*0610*/ 	.word	0x0500000f


	//   ....[252]....
        /*0614*/ 	.word	0x0500000f


	//   ....[253]....
        /*0618*/ 	.word	0x0500000f


	//   ....[254]....
        /*061c*/ 	.word	0x0500000f


	//   ....[255]....
        /*0620*/ 	.word	0x0500000f


	//   ....[0]....
        /*0624*/ 	.word	0x0500000f


	//   ....[1]....
        /*0628*/ 	.word	0x0500000f


	//   ....[2]....
        /*062c*/ 	.word	0x0500000f


	//   ....[3]....
        /*0630*/ 	.word	0x0500000f


	//   ....[4]....
        /*0634*/ 	.word	0x0500000f


	//   ....[5]....
        /*0638*/ 	.word	0x0500000f


	//   ....[6]....
        /*063c*/ 	.word	0x0500000f


	//   ....[7]....
        /*0640*/ 	.word	0x0500000f


	//   ....[8]....
        /*0644*/ 	.word	0x0500000f


	//   ....[9]....
        /*0648*/ 	.word	0x0500000f


	//   ....[10]....
        /*064c*/ 	.word	0x0500000f


	//   ....[11]....
        /*0650*/ 	.word	0x0500000f


	//   ....[12]....
        /*0654*/ 	.word	0x0500000f


	//   ....[13]....
        /*0658*/ 	.word	0x0500000f


	//   ....[14]....
        /*065c*/ 	.word	0x0500000f


	//   ....[15]....
        /*0660*/ 	.word	0x0500000f


	//   ....[16]....
        /*0664*/ 	.word	0x0500000f


	//   ....[17]....
        /*0668*/ 	.word	0x0500000f


	//   ....[18]....
        /*066c*/ 	.word	0x0500000f


	//   ....[19]....
        /*0670*/ 	.word	0x0500000f


	//   ....[20]....
        /*0674*/ 	.word	0x0500000f


	//   ....[21]....
        /*0678*/ 	.word	0xffffffff


	//   ....[22]....
        /*067c*/ 	.word	0xffffffff


	//   ....[23]....
        /*0680*/ 	.word	0xffffffff


	//   ....[24]....
        /*0684*/ 	.word	0xffffffff


	//   ....[25]....
        /*0688*/ 	.word	0xffffffff


	//   ....[26]....
        /*068c*/ 	.word	0xffffffff


	//   ....[27]....
        /*0690*/ 	.word	0xffffffff


	//   ....[28]....
        /*0694*/ 	.word	0xffffffff


	//   ....[29]....
        /*0698*/ 	.word	0xffffffff


	//   ....[30]....
        /*069c*/ 	.word	0xffffffff


	//   ....[31]....
        /*06a0*/ 	.word	0xffffffff


	//   ....[32]....
        /*06a4*/ 	.word	0xffffffff


	//   ....[33]....
        /*06a8*/ 	.word	0x0500000f


	//   ....[34]....
        /*06ac*/ 	.word	0x0500000f


	//   ....[35]....
        /*06b0*/ 	.word	0x0500000f


	//   ....[36]....
        /*06b4*/ 	.word	0x0500000f


	//   ....[37]....
        /*06b8*/ 	.word	0x0500000f


	//   ....[38]....
        /*06bc*/ 	.word	0x0500000f


	//   ....[39]....
        /*06c0*/ 	.word	0x0500000f


	//   ....[40]....
        /*06c4*/ 	.word	0x0500000f


	//   ....[41]....
        /*06c8*/ 	.word	0x0500000f


	//   ....[42]....
        /*06cc*/ 	.word	0x0500000f


	//   ....[43]....
        /*06d0*/ 	.word	0x0500000f


	//   ....[44]....
        /*06d4*/ 	.word	0x0500000f


	//----- nvinfo : EIATTR_COOP_GROUP_INSTR_OFFSETS
	.align		4
.L_735:
        /*06d8*/ 	.byte	0x04, 0x28
        /*06da*/ 	.short	(.L_737 - .L_736)


	//   ....[0]....
.L_736:
        /*06dc*/ 	.word	0x000000d0


	//   ....[1]....
        /*06e0*/ 	.word	0x000001d0


	//   ....[2]....
        /*06e4*/ 	.word	0x00000220


	//   ....[3]....
        /*06e8*/ 	.word	0x00000450


	//   ....[4]....
        /*06ec*/ 	.word	0x000005b0


	//   ....[5]....
        /*06f0*/ 	.word	0x000006d0


	//   ....[6]....
        /*06f4*/ 	.word	0x00000830


	//   ....[7]....
        /*06f8*/ 	.word	0x00003cd0


	//   ....[8]....
        /*06fc*/ 	.word	0x00003ce0


	//   ....[9]....
        /*0700*/ 	.word	0x000040d0


	//   ....[10]....
        /*0704*/ 	.word	0x000040e0


	//   ....[11]....
        /*0708*/ 	.word	0x00004de0


	//   ....[12]....
        /*070c*/ 	.word	0x00005580


	//   ....[13]....
        /*0710*/ 	.word	0x00005590


	//   ....[14]....
        /*0714*/ 	.word	0x000055a0


	//   ....[15]....
        /*0718*/ 	.word	0x000055b0


	//   ....[16]....
        /*071c*/ 	.word	0x00005e00


	//   ....[17]....
        /*0720*/ 	.word	0x00005e10


	//   ....[18]....
        /*0724*/ 	.word	0x00005e20


	//   ....[19]....
        /*0728*/ 	.word	0x00005e30


	//   ....[20]....
        /*072c*/ 	.word	0x00008ef0


	//   ....[21]....
        /*0730*/ 	.word	0x00008f00


	//   ....[22]....
        /*0734*/ 	.word	0x00008f10


	//   ....[23]....
        /*0738*/ 	.word	0x00008f20


	//   ....[24]....
        /*073c*/ 	.word	0x000095b0


	//   ....[25]....
        /*0740*/ 	.word	0x000095c0


	//   ....[26]....
        /*0744*/ 	.word	0x000095d0


	//   ....[27]....
        /*0748*/ 	.word	0x000095e0


	//   ....[28]....
        /*074c*/ 	.word	0x0000ce00


	//   ....[29]....
        /*0750*/ 	.word	0x0000d740


	//   ....[30]....
        /*0754*/ 	.word	0x0000dde0


	//   ....[31]....
        /*0758*/ 	.word	0x0000def0


	//   ....[32]....
        /*075c*/ 	.word	0x0000e520


	//   ....[33]....
        /*0760*/ 	.word	0x0000e590


	//   ....[34]....
        /*0764*/ 	.word	0x000101e0


	//   ....[35]....
        /*0768*/ 	.word	0x00010bd0


	//   ....[36]....
        /*076c*/ 	.word	0x00011220


	//   ....[37]....
        /*0770*/ 	.word	0x00011330


	//   ....[38]....
        /*0774*/ 	.word	0x000118f0


	//   ....[39]....
        /*0778*/ 	.word	0x00011960


	//   ....[40]....
        /*077c*/ 	.word	0x000137a0


	//   ....[41]....
        /*0780*/ 	.word	0x000137b0


	//   ....[42]....
        /*0784*/ 	.word	0x000137e0


	//   ....[43]....
        /*0788*/ 	.word	0x000137f0


	//   ....[44]....
        /*078c*/ 	.word	0x000153c0


	//   ....[45]....
        /*0790*/ 	.word	0x00015d80


	//   ....[46]....
        /*0794*/ 	.word	0x000163e0


	//   ....[47]....
        /*0798*/ 	.word	0x000164f0


	//   ....[48]....
        /*079c*/ 	.word	0x00016ab0


	//   ....[49]....
        /*07a0*/ 	.word	0x00016b00


	//   ....[50]....
        /*07a4*/ 	.word	0x00017bd0


	//   ....[51]....
        /*07a8*/ 	.word	0x00017c00


	//   ....[52]....
        /*07ac*/ 	.word	0x00017cb0


	//   ....[53]....
        /*07b0*/ 	.word	0x00017cd0


	//   ....[54]....
        /*07b4*/ 	.word	0x000194e0


	//   ....[55]....
        /*07b8*/ 	.word	0x00019520


	//   ....[56]....
        /*07bc*/ 	.word	0x00019550


	//   ....[57]....
        /*07c0*/ 	.word	0x00019880


	//   ....[58]....
        /*07c4*/ 	.word	0x00019c80


	//   ....[59]....
        /*07c8*/ 	.word	0x00019cb0


	//   ....[60]....
        /*07cc*/ 	.word	0x00019db0


	//   ....[61]....
        /*07d0*/ 	.word	0x00019dd0


	//   ....[62]....
        /*07d4*/ 	.word	0x00019ed0


	//   ....[63]....
        /*07d8*/ 	.word	0x00019ef0


	//   ....[64]....
        /*07dc*/ 	.word	0x0001a000


	//   ....[65]....
        /*07e0*/ 	.word	0x0001a020


	//   ....[66]....
        /*07e4*/ 	.word	0x0001a920


	//   ....[67]....
        /*07e8*/ 	.word	0x0001a940


	//   ....[68]....
        /*07ec*/ 	.word	0x0001aa40


	//   ....[69]....
        /*07f0*/ 	.word	0x0001aa60


	//   ....[70]....
        /*07f4*/ 	.word	0x0001ab60


	//   ....[71]....
        /*07f8*/ 	.word	0x0001ab80


	//   ....[72]....
        /*07fc*/ 	.word	0x0001ac90


	//   ....[73]....
        /*0800*/ 	.word	0x0001acb0


	//   ....[74]....
        /*0804*/ 	.word	0x0001ae30


	//   ....[75]....
        /*0808*/ 	.word	0x0001b000


	//   ....[76]....
        /*080c*/ 	.word	0x0001b030


	//   ....[77]....
        /*0810*/ 	.word	0x0001b060


	//   ....[78]....
        /*0814*/ 	.word	0x0001b090


	//   ....[79]....
        /*0818*/ 	.word	0x0001b0c0


	//   ....[80]....
        /*081c*/ 	.word	0x0001b0f0


	//   ....[81]....
        /*0820*/ 	.word	0x0001b260


	//   ....[82]....
        /*0824*/ 	.word	0x0001b290


	//   ....[83]....
        /*0828*/ 	.word	0x0001b2c0


	//   ....[84]....
        /*082c*/ 	.word	0x0001b2f0


	//   ....[85]....
        /*0830*/ 	.word	0x0001b320


	//   ....[86]....
        /*0834*/ 	.word	0x0001b350


	//   ....[87]....
        /*0838*/ 	.word	0x0001b3e0


	//   ....[88]....
        /*083c*/ 	.word	0x0001b440


	//   ....[89]....
        /*0840*/ 	.word	0x0001b4d0


	//   ....[90]....
        /*0844*/ 	.word	0x0001c590


	//   ....[91]....
        /*0848*/ 	.word	0x0001ea50


	//   ....[92]....
        /*084c*/ 	.word	0x0001ea70


	//   ....[93]....
        /*0850*/ 	.word	0x0001eb20


	//   ....[94]....
        /*0854*/ 	.word	0x0001eb40


	//   ....[95]....
        /*0858*/ 	.word	0x0001ebe0


	//   ....[96]....
        /*085c*/ 	.word	0x0001ec00


	//   ....[97]....
        /*0860*/ 	.word	0x0001eca0


	//   ....[98]....
        /*0864*/ 	.word	0x0001ecc0


	//   ....[99]....
        /*0868*/ 	.word	0x0001ed60


	//   ....[100]....
        /*086c*/ 	.word	0x0001ed80


	//   ....[101]....
        /*0870*/ 	.word	0x0001ed90


	//   ....[102]....
        /*0874*/ 	.word	0x0001ee20


	//   ....[103]....
        /*0878*/ 	.word	0x0001f570


	//   ....[104]....
        /*087c*/ 	.word	0x0001f5a0


	//   ....[105]....
        /*0880*/ 	.word	0x0001f5c0


	//   ....[106]....
        /*0884*/ 	.word	0x0001f650


	//   ....[107]....
        /*0888*/ 	.word	0x0001f660


	//   ....[108]....
        /*088c*/ 	.word	0x0001f700


	//   ....[109]....
        /*0890*/ 	.word	0x0001f710


	//   ....[110]....
        /*0894*/ 	.word	0x0001f7b0


	//   ....[111]....
        /*0898*/ 	.word	0x0001f7c0


	//   ....[112]....
        /*089c*/ 	.word	0x0001f860


	//   ....[113]....
        /*08a0*/ 	.word	0x0001f870


	//   ....[114]....
        /*08a4*/ 	.word	0x0001f910


	//   ....[115]....
        /*08a8*/ 	.word	0x0001f920


	//   ....[116]....
        /*08ac*/ 	.word	0x0001f9c0


	//   ....[117]....
        /*08b0*/ 	.word	0x0001f9d0


	//   ....[118]....
        /*08b4*/ 	.word	0x0001f9e0


	//   ....[119]....
        /*08b8*/ 	.word	0x00020260


	//   ....[120]....
        /*08bc*/ 	.word	0x000202a0


	//   ....[121]....
        /*08c0*/ 	.word	0x000202b0


	//   ....[122]....
        /*08c4*/ 	.word	0x00020310


	//   ....[123]....
        /*08c8*/ 	.word	0x00020320


	//   ....[124]....
        /*08cc*/ 	.word	0x00020380


	//   ....[125]....
        /*08d0*/ 	.word	0x000203b0


	//   ....[126]....
        /*08d4*/ 	.word	0x000203f0


	//   ....[127]....
        /*08d8*/ 	.word	0x00020420


	//   ....[128]....
        /*08dc*/ 	.word	0x00020460


	//   ....[129]....
        /*08e0*/ 	.word	0x00020490


	//   ....[130]....
        /*08e4*/ 	.word	0x000204d0


	//   ....[131]....
        /*08e8*/ 	.word	0x000207a0


	//   ....[132]....
        /*08ec*/ 	.word	0x000207c0


	//   ....[133]....
        /*08f0*/ 	.word	0x00020860


	//   ....[134]....
        /*08f4*/ 	.word	0x00020870


	//   ....[135]....
        /*08f8*/ 	.word	0x00020900


	//   ....[136]....
        /*08fc*/ 	.word	0x00020910


	//   ....[137]....
        /*0900*/ 	.word	0x000209a0


	//   ....[138]....
        /*0904*/ 	.word	0x000209b0


	//   ....[139]....
        /*0908*/ 	.word	0x00020a40


	//   ....[140]....
        /*090c*/ 	.word	0x00020a50


	//   ....[141]....
        /*0910*/ 	.word	0x00020a60


	//   ....[142]....
        /*0914*/ 	.word	0x00020af0


	//   ....[143]....
        /*0918*/ 	.word	0x000210c0


	//   ....[144]....
        /*091c*/ 	.word	0x00021100


	//   ....[145]....
        /*0920*/ 	.word	0x00021140


	//   ....[146]....
        /*0924*/ 	.word	0x00021170


	//   ....[147]....
        /*0928*/ 	.word	0x00021200


	//   ....[148]....
        /*092c*/ 	.word	0x00021230


	//   ....[149]....
        /*0930*/ 	.word	0x000212a0


	//   ....[150]....
        /*0934*/ 	.word	0x000212d0


	//   ....[151]....
        /*0938*/ 	.word	0x00021340


	//   ....[152]....
        /*093c*/ 	.word	0x00021370


	//   ....[153]....
        /*0940*/ 	.word	0x000213a0


	//   ....[154]....
        /*0944*/ 	.word	0x000213f0


	//   ....[155]....
        /*0948*/ 	.word	0x000217d0


	//   ....[156]....
        /*094c*/ 	.word	0x00021800


	//   ....[157]....
        /*0950*/ 	.word	0x00021830


	//   ....[158]....
        /*0954*/ 	.word	0x00021860


	//   ....[159]....
        /*0958*/ 	.word	0x00021890


	//   ....[160]....
        /*095c*/ 	.word	0x000218c0


	//   ....[161]....
        /*0960*/ 	.word	0x000218f0


	//   ....[162]....
        /*0964*/ 	.word	0x00021920


	//   ....[163]....
        /*0968*/ 	.word	0x00021aa0


	//   ....[164]....
        /*096c*/ 	.word	0x00021ad0


	//   ....[165]....
        /*0970*/ 	.word	0x00021b00


	//   ....[166]....
        /*0974*/ 	.word	0x00021b30


	//   ....[167]....
        /*0978*/ 	.word	0x00021b60


	//   ....[168]....
        /*097c*/ 	.word	0x00021b90


	//   ....[169]....
        /*0980*/ 	.word	0x00021c50


	//   ....[170]....
        /*0984*/ 	.word	0x00021c70


	//   ....[171]....
        /*0988*/ 	.word	0x00021ce0


	//   ....[172]....
        /*098c*/ 	.word	0x00022380


	//   ....[173]....
        /*0990*/ 	.word	0x000226d0


	//   ....[174]....
        /*0994*/ 	.word	0x00022760


	//   ....[175]....
        /*0998*/ 	.word	0x000227f0


	//   ....[176]....
        /*099c*/ 	.word	0x00022880


	//   ....[177]....
        /*09a0*/ 	.word	0x00022900


	//   ....[178]....
        /*09a4*/ 	.word	0x00022950


	//   ....[179]....
        /*09a8*/ 	.word	0x000229a0


	//   ....[180]....
        /*09ac*/ 	.word	0x000229f0


	//   ....[181]....
        /*09b0*/ 	.word	0x00022a80


	//   ....[182]....
        /*09b4*/ 	.word	0x00022b10


	//   ....[183]....
        /*09b8*/ 	.word	0x00022b60


	//   ....[184]....
        /*09bc*/ 	.word	0x00022bb0


	//   ....[185]....
        /*09c0*/ 	.word	0x00022c90


	//   ....[186]....
        /*09c4*/ 	.word	0x00022ce0


	//   ....[187]....
        /*09c8*/ 	.word	0x00022d30


	//   ....[188]....
        /*09cc*/ 	.word	0x00022d80


	//   ....[189]....
        /*09d0*/ 	.word	0x00022e30


	//   ....[190]....
        /*09d4*/ 	.word	0x00022ec0


	//   ....[191]....
        /*09d8*/ 	.word	0x00022f10


	//   ....[192]....
        /*09dc*/ 	.word	0x00022f60


	//   ....[193]....
        /*09e0*/ 	.word	0x00023370


	//   ....[194]....
        /*09e4*/ 	.word	0x00023650


	//   ....[195]....
        /*09e8*/ 	.word	0x00023740


	//   ....[196]....
        /*09ec*/ 	.word	0x000237e0


	//   ....[197]....
        /*09f0*/ 	.word	0x00023840


	//   ....[198]....
        /*09f4*/ 	.word	0x00023950


	//   ....[199]....
        /*09f8*/ 	.word	0x000239c0


	//   ....[200]....
        /*09fc*/ 	.word	0x00023ad0


	//   ....[201]....
        /*0a00*/ 	.word	0x00023b40


	//   ....[202]....
        /*0a04*/ 	.word	0x00023c50


	//   ....[203]....
        /*0a08*/ 	.word	0x00023cc0


	//   ....[204]....
        /*0a0c*/ 	.word	0x00023dd0


	//   ....[205]....
        /*0a10*/ 	.word	0x00023e40


	//   ....[206]....
        /*0a14*/ 	.word	0x00023ee0


	//   ....[207]....
        /*0a18*/ 	.word	0x00023ff0


	//   ....[208]....
        /*0a1c*/ 	.word	0x00024060


	//   ....[209]....
        /*0a20*/ 	.word	0x000240c0


	//   ....[210]....
        /*0a24*/ 	.word	0x000241b0


	//   ....[211]....
        /*0a28*/ 	.word	0x00024210


	//   ....[212]....
        /*0a2c*/ 	.word	0x00024320


	//   ....[213]....
        /*0a30*/ 	.word	0x00024380


	//   ....[214]....
        /*0a34*/ 	.word	0x00024490


	//   ....[215]....
        /*0a38*/ 	.word	0x000244f0


	//   ....[216]....
        /*0a3c*/ 	.word	0x00024600


	//   ....[217]....
        /*0a40*/ 	.word	0x00024660


	//   ....[218]....
        /*0a44*/ 	.word	0x00024770


	//   ....[219]....
        /*0a48*/ 	.word	0x000247d0


	//   ....[220]....
        /*0a4c*/ 	.word	0x000248e0


	//   ....[221]....
        /*0a50*/ 	.word	0x00024940


	//   ....[222]....
        /*0a54*/ 	.word	0x00024a30


	//   ....[223]....
        /*0a58*/ 	.word	0x00024b60


	//   ....[224]....
        /*0a5c*/ 	.word	0x00024c30


	//   ....[225]....
        /*0a60*/ 	.word	0x00024ca0


	//   ....[226]....
        /*0a64*/ 	.word	0x00024d70


	//   ....[227]....
        /*0a68*/ 	.word	0x00024dd0


	//   ....[228]....
        /*0a6c*/ 	.word	0x00024ea0


	//   ....[229]....
        /*0a70*/ 	.word	0x00024f00


	//   ....[230]....
        /*0a74*/ 	.word	0x00024fd0


	//   ....[231]....
        /*0a78*/ 	.word	0x00025030


	//   ....[232]....
        /*0a7c*/ 	.word	0x00025100


	//   ....[233]....
        /*0a80*/ 	.word	0x00025160


	//   ....[234]....
        /*0a84*/ 	.word	0x00025240


	//   ....[235]....
        /*0a88*/ 	.word	0x00025330


	//   ....[236]....
        /*0a8c*/ 	.word	0x000253d0


	//   ....[237]....
        /*0a90*/ 	.word	0x00025430


	//   ....[238]....
        /*0a94*/ 	.word	0x00025530


	//   ....[239]....
        /*0a98*/ 	.word	0x00025590


	//   ....[240]....
        /*0a9c*/ 	.word	0x00025690


	//   ....[241]....
        /*0aa0*/ 	.word	0x000256f0


	//   ....[242]....
        /*0aa4*/ 	.word	0x000257f0


	//   ....[243]....
        /*0aa8*/ 	.word	0x00025850


	//   ....[244]....
        /*0aac*/ 	.word	0x00025950


	//   ....[245]....
        /*0ab0*/ 	.word	0x000259b0


	//   ....[246]....
        /*0ab4*/ 	.word	0x00025a80


	//   ....[247]....
        /*0ab8*/ 	.word	0x00025bd0


	//   ....[248]....
        /*0abc*/ 	.word	0x00025c70


	//   ....[249]....
        /*0ac0*/ 	.word	0x00025d50


	//   ....[250]....
        /*0ac4*/ 	.word	0x00025e20


	//   ....[251]....
        /*0ac8*/ 	.word	0x00025e80


	//   ....[252]....
        /*0acc*/ 	.word	0x00025f70


	//   ....[253]....
        /*0ad0*/ 	.word	0x00025fd0


	//   ....[254]....
        /*0ad4*/ 	.word	0x000260c0


	//   ....[255]....
        /*0ad8*/ 	.word	0x00026120


	//   ....[0]....
        /*0adc*/ 	.word	0x00026210


	//   ....[1]....
        /*0ae0*/ 	.word	0x00026270


	//   ....[2]....
        /*0ae4*/ 	.word	0x00026350


	//   ....[3]....
        /*0ae8*/ 	.word	0x000263e0


	//   ....[4]....
        /*0aec*/ 	.word	0x00026480


	//   ....[5]....
        /*0af0*/ 	.word	0x000265a0


	//   ....[6]....
        /*0af4*/ 	.word	0x00026610


	//   ....[7]....
        /*0af8*/ 	.word	0x00026680


	//   ....[8]....
        /*0afc*/ 	.word	0x000266f0


	//   ....[9]....
        /*0b00*/ 	.word	0x00026760


	//   ....[10]....
        /*0b04*/ 	.word	0x000267e0


	//   ....[11]....
        /*0b08*/ 	.word	0x00026870


	//   ....[12]....
        /*0b0c*/ 	.word	0x00026900


	//   ....[13]....
        /*0b10*/ 	.word	0x00026970


	//   ....[14]....
        /*0b14*/ 	.word	0x000269e0


	//   ....[15]....
        /*0b18*/ 	.word	0x00026a50


	//   ....[16]....
        /*0b1c*/ 	.word	0x00026ad0


	//   ....[17]....
        /*0b20*/ 	.word	0x00026b40


	//   ....[18]....
        /*0b24*/ 	.word	0x00026be0


	//   ....[19]....
        /*0b28*/ 	.word	0x00026c70


	//   ....[20]....
        /*0b2c*/ 	.word	0x00026d90


	//   ....[21]....
        /*0b30*/ 	.word	0x00028510


	//   ....[22]....
        /*0b34*/ 	.word	0x00028520


	//   ....[23]....
        /*0b38*/ 	.word	0x0002a090


	//   ....[24]....
        /*0b3c*/ 	.word	0x0002a0a0


	//   ....[25]....
        /*0b40*/ 	.word	0x0002cdd0


	//   ....[26]....
        /*0b44*/ 	.word	0x0002cde0


	//   ....[27]....
        /*0b48*/ 	.word	0x0002ecc0


	//   ....[28]....
        /*0b4c*/ 	.word	0x0002ecd0


	//   ....[29]....
        /*0b50*/ 	.word	0x00031000


	//   ....[30]....
        /*0b54*/ 	.word	0x00031010


	//   ....[31]....
        /*0b58*/ 	.word	0x00031580


	//   ....[32]....
        /*0b5c*/ 	.word	0x00031590


	//   ....[33]....
        /*0b60*/ 	.word	0x00031cc0


	//   ....[34]....
        /*0b64*/ 	.word	0x00031d50


	//   ....[35]....
        /*0b68*/ 	.word	0x00031de0


	//   ....[36]....
        /*0b6c*/ 	.word	0x00031e70


	//   ....[37]....
        /*0b70*/ 	.word	0x00031f50


	//   ....[38]....
        /*0b74*/ 	.word	0x00031fe0


	//   ....[39]....
        /*0b78*/ 	.word	0x00032070


	//   ....[40]....
        /*0b7c*/ 	.word	0x00032100


	//   ....[41]....
        /*0b80*/ 	.word	0x000321e0


	//   ....[42]....
        /*0b84*/ 	.word	0x00032270


	//   ....[43]....
        /*0b88*/ 	.word	0x00032300


	//   ....[44]....
        /*0b8c*/ 	.word	0x00032390


	//----- nvinfo : EIATTR_REG_RECONFIG
	.align		4
.L_737:
        /*0b90*/ 	.byte	0x01, 0x54
	.zero		2


	//----- nvinfo : EIATTR_SYSCALL_OFFSETS
	.align		4
        /*0b94*/ 	.byte	0x04, 0x46
        /*0b96*/ 	.short	(.L_739 - .L_738)


	//   ....[0]....
.L_738:
        /*0b98*/ 	.word	0x00002020


	//   ....[1]....
        /*0b9c*/ 	.word	0x00002220


	//   ....[2]....
        /*0ba0*/ 	.word	0x00004f90


	//   ....[3]....
        /*0ba4*/ 	.word	0x000052f0


	//   ....[4]....
        /*0ba8*/ 	.word	0x0001e000


	//   ....[5]....
        /*0bac*/ 	.word	0x0001e150


	//   ....[6]....
        /*0bb0*/ 	.word	0x0001e240


	//   ....[7]....
        /*0bb4*/ 	.word	0x0001f1e0


	//----- nvinfo : EIATTR_MBARRIER_INSTR_OFFSETS
	.align		4
.L_739:
        /*0bb8*/ 	.byte	0x04, 0x39
        /*0bba*/ 	.short	(.L_741 - .L_740)


	//   ....[0]....
.L_740:
        /*0bbc*/ 	.word	0x00000300
        /*0bc0*/ 	.word	0x000000ff
        /*0bc4*/ 	.word	0x00030800
        /*0bc8*/ 	.short	0x0100
        /*0bca*/ 	.byte	0x08
	.zero		1


	//   ....[1]....
        /*0bcc*/ 	.word	0x00000310
        /*0bd0*/ 	.word	0x000000ff
        /*0bd4*/ 	.word	0x00030820
        /*0bd8*/ 	.short	0x0100
        /*0bda*/ 	.byte	0x08
	.zero		1


	//   ....[2]....
        /*0bdc*/ 	.word	0x00000400
        /*0be0*/ 	.word	0x000000ff
        /*0be4*/ 	.word	0x00030830
        /*0be8*/ 	.short	0x0100
        /*0bea*/ 	.byte	0x08
	.zero		1


	//   ....[3]....
        /*0bec*/ 	.word	0x00000410
        /*0bf0*/ 	.word	0x000000ff
        /*0bf4*/ 	.word	0x00030840
        /*0bf8*/ 	.short	0x0100
        /*0bfa*/ 	.byte	0x08
	.zero		1


	//   ....[4]....
        /*0bfc*/ 	.word	0x00000420
        /*0c00*/ 	.word	0x000000ff
        /*0c04*/ 	.word	0x00030838
        /*0c08*/ 	.short	0x0100
        /*0c0a*/ 	.byte	0x08
	.zero		1


	//   ....[5]....
        /*0c0c*/ 	.word	0x00000430
        /*0c10*/ 	.word	0x000000ff
        /*0c14*/ 	.word	0x00030848
        /*0c18*/ 	.short	0x0100
        /*0c1a*/ 	.byte	0x08
	.zero		1


	//   ....[6]....
        /*0c1c*/ 	.word	0x00000560
        /*0c20*/ 	.word	0x000000ff
        /*0c24*/ 	.word	0x00030850
        /*0c28*/ 	.short	0x0100
        /*0c2a*/ 	.byte	0x08
	.zero		1


	//   ....[7]....
        /*0c2c*/ 	.word	0x00000570
        /*0c30*/ 	.word	0x000000ff
        /*0c34*/ 	.word	0x00030860
        /*0c38*/ 	.short	0x0100
        /*0c3a*/ 	.byte	0x08
	.zero		1


	//   ....[8]....
        /*0c3c*/ 	.word	0x00000580
        /*0c40*/ 	.word	0x000000ff
        /*0c44*/ 	.word	0x00030858
        /*0c48*/ 	.short	0x0100
        /*0c4a*/ 	.byte	0x08
	.zero		1


	//   ....[9]....
        /*0c4c*/ 	.word	0x00000590
        /*0c50*/ 	.word	0x000000ff
        /*0c54*/ 	.word	0x00030868
        /*0c58*/ 	.short	0x0100
        /*0c5a*/ 	.byte	0x08
	.zero		1


	//   ....[10]....
        /*0c5c*/ 	.word	0x00000680
        /*0c60*/ 	.word	0x000000ff
        /*0c64*/ 	.word	0x00030870
        /*0c68*/ 	.short	0x0100
        /*0c6a*/ 	.byte	0x06
	.zero		1


	//   ....[11]....
        /*0c6c*/ 	.word	0x00000690
        /*0c70*/ 	.word	0x000000ff
        /*0c74*/ 	.word	0x00030880
        /*0c78*/ 	.short	0x0100
        /*0c7a*/ 	.byte	0x06
	.zero		1


	//   ....[12]....
        /*0c7c*/ 	.word	0x000006a0
        /*0c80*/ 	.word	0x000000ff
        /*0c84*/ 	.word	0x00030878
        /*0c88*/ 	.short	0x0100
        /*0c8a*/ 	.byte	0x06
	.zero		1


	//   ....[13]....
        /*0c8c*/ 	.word	0x000006b0
        /*0c90*/ 	.word	0x000000ff
        /*0c94*/ 	.word	0x00030888
        /*0c98*/ 	.short	0x0100
        /*0c9a*/ 	.byte	0x06
	.zero		1


	//   ....[14]....
        /*0c9c*/ 	.word	0x000007e0
        /*0ca0*/ 	.word	0x000000ff
        /*0ca4*/ 	.word	0x00030890
        /*0ca8*/ 	.short	0x0100
        /*0caa*/ 	.byte	0x08
	.zero		1


	//   ....[15]....
        /*0cac*/ 	.word	0x000007f0
        /*0cb0*/ 	.word	0x000000ff
        /*0cb4*/ 	.word	0x000308a0
        /*0cb8*/ 	.short	0x0100
        /*0cba*/ 	.byte	0x08
	.zero		1


	//   ....[16]....
        /*0cbc*/ 	.word	0x00000800
        /*0cc0*/ 	.word	0x000000ff
        /*0cc4*/ 	.word	0x00030898
        /*0cc8*/ 	.short	0x0100
        /*0cca*/ 	.byte	0x08
	.zero		1


	//   ....[17]....
        /*0ccc*/ 	.word	0x00000810
        /*0cd0*/ 	.word	0x000000ff
        /*0cd4*/ 	.word	0x000308a8
        /*0cd8*/ 	.short	0x0100
        /*0cda*/ 	.byte	0x08
	.zero		1


	//   ....[18]....
        /*0cdc*/ 	.word	0x00000940
        /*0ce0*/ 	.word	0x000000ff
        /*0ce4*/ 	.word	0x000308b0
        /*0ce8*/ 	.short	0x0100
        /*0cea*/ 	.byte	0x08
	.zero		1


	//   ....[19]....
        /*0cec*/ 	.word	0x00000950
        /*0cf0*/ 	.word	0x000000ff
        /*0cf4*/ 	.word	0x000308c0
        /*0cf8*/ 	.short	0x0100
        /*0cfa*/ 	.byte	0x08
	.zero		1


	//   ....[20]....
        /*0cfc*/ 	.word	0x00000960
        /*0d00*/ 	.word	0x000000ff
        /*0d04*/ 	.word	0x000308b8
        /*0d08*/ 	.short	0x0100
        /*0d0a*/ 	.byte	0x08
	.zero		1


	//   ....[21]....
        /*0d0c*/ 	.word	0x00000970
        /*0d10*/ 	.word	0x000000ff
        /*0d14*/ 	.word	0x000308c8
        /*0d18*/ 	.short	0x0100
        /*0d1a*/ 	.byte	0x08
	.zero		1


	//   ....[22]....
        /*0d1c*/ 	.word	0x00003ab0
        /*0d20*/ 	.word	0x00000021
        /*0d24*/ 	.word	0x000308b0
        /*0d28*/ 	.short	0x010a
        /*0d2a*/ 	.byte	0x3f
	.zero		1


	//   ....[23]....
        /*0d2c*/ 	.word	0x00004530
        /*0d30*/ 	.word	0x00000021
        /*0d34*/ 	.word	0x00000000
        /*0d38*/ 	.short	0x0101
        /*0d3a*/ 	.byte	0x3f
	.zero		1


	//   ....[24]....
        /*0d3c*/ 	.word	0x00005040
        /*0d40*/ 	.word	0x00000003
        /*0d44*/ 	.word	0x00030800
        /*0d48*/ 	.short	0x010a
        /*0d4a*/ 	.byte	0x3f
	.zero		1


	//   ....[25]....
        /*0d4c*/ 	.word	0x00005090
        /*0d50*/ 	.word	0x00000003
        /*0d54*/ 	.word	0x00030800
        /*0d58*/ 	.short	0x010a
        /*0d5a*/ 	.byte	0x3f
	.zero		1


	//   ....[26]....
        /*0d5c*/ 	.word	0x000065a0
        /*0d60*/ 	.word	0x000000ff
        /*0d64*/ 	.word	0x00030800
        /*0d68*/ 	.short	0x010a
        /*0d6a*/ 	.byte	0x29
	.zero		1


	//   ....[27]....
        /*0d6c*/ 	.word	0x00009b30
        /*0d70*/ 	.word	0x000000ff
        /*0d74*/ 	.word	0x00030800
        /*0d78*/ 	.short	0x010a
        /*0d7a*/ 	.byte	0x29
	.zero		1


	//   ....[28]....
        /*0d7c*/ 	.word	0x0000c660
        /*0d80*/ 	.word	0x00000003
        /*0d84*/ 	.word	0x00030830
        /*0d88*/ 	.short	0x010a
        /*0d8a*/ 	.byte	0x3f
	.zero		1


	//   ....[29]....
        /*0d8c*/ 	.word	0x0000c6a0
        /*0d90*/ 	.word	0x00000003
        /*0d94*/ 	.word	0x00030830
        /*0d98*/ 	.short	0x010a
        /*0d9a*/ 	.byte	0x3f
	.zero		1


	//   ....[30]....
        /*0d9c*/ 	.word	0x0000cde0
        /*0da0*/ 	.word	0x000000ff
        /*0da4*/ 	.word	0x00000000
        /*0da8*/ 	.short	0x0101
        /*0daa*/ 	.byte	0x04
	.zero		1


	//   ....[31]....
        /*0dac*/ 	.word	0x0000f350
        /*0db0*/ 	.word	0x000000ff
        /*0db4*/ 	.word	0x00030830
        /*0db8*/ 	.short	0x010a
        /*0dba*/ 	.byte	0x06
	.zero		1


	//   ....[32]....
        /*0dbc*/ 	.word	0x0000f390
        /*0dc0*/ 	.word	0x000000ff
        /*0dc4*/ 	.word	0x00030830
        /*0dc8*/ 	.short	0x010a
        /*0dca*/ 	.byte	0x06
	.zero		1


	//   ....[33]....
        /*0dcc*/ 	.word	0x0000fe10
        /*0dd0*/ 	.word	0x000000ff
        /*0dd4*/ 	.word	0x00030850
        /*0dd8*/ 	.short	0x010a
        /*0dda*/ 	.byte	0x05
	.zero		1


	//   ....[34]....
        /*0ddc*/ 	.word	0x0000fe50
        /*0de0*/ 	.word	0x000000ff
        /*0de4*/ 	.word	0x00030850
        /*0de8*/ 	.short	0x010a
        /*0dea*/ 	.byte	0x05
	.zero		1


	//   ....[35]....
        /*0dec*/ 	.word	0x000101a0
        /*0df0*/ 	.word	0x000000ff
        /*0df4*/ 	.word	0x00000000
        /*0df8*/ 	.short	0x0101
        /*0dfa*/ 	.byte	0x06
	.zero		1


	//   ....[36]....
        /*0dfc*/ 	.word	0x000121b0
        /*0e00*/ 	.word	0x000000ff
        /*0e04*/ 	.word	0x00000000
        /*0e08*/ 	.short	0x0101
        /*0e0a*/ 	.byte	0x05
	.zero		1


	//   ....[37]....
        /*0e0c*/ 	.word	0x000126f0
        /*0e10*/ 	.word	0x000000ff
        /*0e14*/ 	.word	0x00030830
        /*0e18*/ 	.short	0x010a
        /*0e1a*/ 	.byte	0x06
	.zero		1


	//   ....[38]....
        /*0e1c*/ 	.word	0x00012730
        /*0e20*/ 	.word	0x000000ff
        /*0e24*/ 	.word	0x00030830
        /*0e28*/ 	.short	0x010a
        /*0e2a*/ 	.byte	0x06
	.zero		1


	//   ....[39]....
        /*0e2c*/ 	.word	0x000131b0
        /*0e30*/ 	.word	0x000000ff
        /*0e34*/ 	.word	0x00030850
        /*0e38*/ 	.short	0x010a
        /*0e3a*/ 	.byte	0x05
	.zero		1


	//   ....[40]....
        /*0e3c*/ 	.word	0x000131f0
        /*0e40*/ 	.word	0x000000ff
        /*0e44*/ 	.word	0x00030850
        /*0e48*/ 	.short	0x010a
        /*0e4a*/ 	.byte	0x05
	.zero		1


	//   ....[41]....
        /*0e4c*/ 	.word	0x00013520
        /*0e50*/ 	.word	0x000000ff
        /*0e54*/ 	.word	0x00000000
        /*0e58*/ 	.short	0x0101
        /*0e5a*/ 	.byte	0x06
	.zero		1


	//   ....[42]....
        /*0e5c*/ 	.word	0x00014280
        /*0e60*/ 	.word	0x000000ff
        /*0e64*/ 	.word	0x00000000
        /*0e68*/ 	.short	0x0101
        /*0e6a*/ 	.byte	0x05
	.zero		1


	//   ....[43]....
        /*0e6c*/ 	.word	0x00014520
        /*0e70*/ 	.word	0x000000ff
        /*0e74*/ 	.word	0x00030830
        /*0e78*/ 	.short	0x010a
        /*0e7a*/ 	.byte	0x06
	.zero		1


	//   ....[44]....
        /*0e7c*/ 	.word	0x00014560
        /*0e80*/ 	.word	0x000000ff
        /*0e84*/ 	.word	0x00030830
        /*0e88*/ 	.short	0x010a
        /*0e8a*/ 	.byte	0x06
	.zero		1


	//   ....[45]....
        /*0e8c*/ 	.word	0x00014fe0
        /*0e90*/ 	.word	0x000000ff
        /*0e94*/ 	.word	0x00030850
        /*0e98*/ 	.short	0x010a
        /*0e9a*/ 	.byte	0x05
	.zero		1


	//   ....[46]....
        /*0e9c*/ 	.word	0x00015020
        /*0ea0*/ 	.word	0x000000ff
        /*0ea4*/ 	.word	0x00030850
        /*0ea8*/ 	.short	0x010a
        /*0eaa*/ 	.byte	0x05
	.zero		1


	//   ....[47]....
        /*0eac*/ 	.word	0x00015370
        /*0eb0*/ 	.word	0x000000ff
        /*0eb4*/ 	.word	0x00000000
        /*0eb8*/ 	.short	0x0101
        /*0eba*/ 	.byte	0x06
	.zero		1


	//   ....[48]....
        /*0ebc*/ 	.word	0x00017380
        /*0ec0*/ 	.word	0x000000ff
        /*0ec4*/ 	.word	0x00000000
        /*0ec8*/ 	.short	0x0101
        /*0eca*/ 	.byte	0x05
	.zero		1


	//   ....[49]....
        /*0ecc*/ 	.word	0x00017b40
        /*0ed0*/ 	.word	0x000000ff
        /*0ed4*/ 	.word	0x00030850
        /*0ed8*/ 	.short	0x010a
        /*0eda*/ 	.byte	0x05
	.zero		1


	//   ....[50]....
        /*0edc*/ 	.word	0x00017b80
        /*0ee0*/ 	.word	0x000000ff
        /*0ee4*/ 	.word	0x00030850
        /*0ee8*/ 	.short	0x010a
        /*0eea*/ 	.byte	0x05
	.zero		1


	//   ....[51]....
        /*0eec*/ 	.word	0x000180a0
        /*0ef0*/ 	.word	0x000000ff
        /*0ef4*/ 	.word	0x00000000
        /*0ef8*/ 	.short	0x0101
        /*0efa*/ 	.byte	0x04
	.zero		1


	//   ....[52]....
        /*0efc*/ 	.word	0x00019c90
        /*0f00*/ 	.word	0x000000ff
        /*0f04*/ 	.word	0x00000000
        /*0f08*/ 	.short	0x0101
        /*0f0a*/ 	.byte	0x04
	.zero		1


	//   ....[53]....
        /*0f0c*/ 	.word	0x0001c670
        /*0f10*/ 	.word	0x00000017
        /*0f14*/ 	.word	0x00030820
        /*0f18*/ 	.short	0x010a
        /*0f1a*/ 	.byte	0x3f
	.zero		1


	//   ....[54]....
        /*0f1c*/ 	.word	0x0001c700
        /*0f20*/ 	.word	0x0000000c
        /*0f24*/ 	.word	0x000308a0
        /*0f28*/ 	.short	0x010a
        /*0f2a*/ 	.byte	0x3f
	.zero		1


	//   ....[55]....
        /*0f2c*/ 	.word	0x0001cb50
        /*0f30*/ 	.word	0x0000000c
        /*0f34*/ 	.word	0x000308c0
        /*0f38*/ 	.short	0x010a
        /*0f3a*/ 	.byte	0x3f
	.zero		1


	//   ....[56]....
        /*0f3c*/ 	.word	0x0001d080
        /*0f40*/ 	.word	0x0000000b
        /*0f44*/ 	.word	0x000308a0
        /*0f48*/ 	.short	0x010a
        /*0f4a*/ 	.byte	0x3f
	.zero		1


	//   ....[57]....
        /*0f4c*/ 	.word	0x0001d4a0
        /*0f50*/ 	.word	0x0000000b
        /*0f54*/ 	.word	0x000308c0
        /*0f58*/ 	.short	0x010a
        /*0f5a*/ 	.byte	0x3f
	.zero		1


	//   ....[58]....
        /*0f5c*/ 	.word	0x0001e7d0
        /*0f60*/ 	.word	0x00000007
        /*0f64*/ 	.word	0x00030840
        /*0f68*/ 	.short	0x010a
        /*0f6a*/ 	.byte	0x3f
	.zero		1


	//   ....[59]....
        /*0f6c*/ 	.word	0x0001eee0
        /*0f70*/ 	.word	0x00000007
        /*0f74*/ 	.word	0x00030830
        /*0f78*/ 	.short	0x0107
        /*0f7a*/ 	.byte	0x3f
	.zero		1


	//   ....[60]....
        /*0f7c*/ 	.word	0x0001ef90
        /*0f80*/ 	.word	0x00000007
        /*0f84*/ 	.word	0x00030830
        /*0f88*/ 	.short	0x0101
        /*0f8a*/ 	.byte	0x3f
	.zero		1


	//   ....[61]....
        /*0f8c*/ 	.word	0x0001fb30
        /*0f90*/ 	.word	0x00000017
        /*0f94*/ 	.word	0x00030800
        /*0f98*/ 	.short	0x0107
        /*0f9a*/ 	.byte	0x3f
	.zero		1


	//   ....[62]....
        /*0f9c*/ 	.word	0x0001fc40
        /*0fa0*/ 	.word	0x00000017
        /*0fa4*/ 	.word	0x00030800
        /*0fa8*/ 	.short	0x0101
        /*0faa*/ 	.byte	0x3f
	.zero		1


	//   ....[63]....
        /*0fac*/ 	.word	0x0001fc60
        /*0fb0*/ 	.word	0x00000017
        /*0fb4*/ 	.word	0x00030820
        /*0fb8*/ 	.short	0x010a
        /*0fba*/ 	.byte	0x3f
	.zero		1


	//   ....[64]....
        /*0fbc*/ 	.word	0x00020020
        /*0fc0*/ 	.word	0x00000007
        /*0fc4*/ 	.word	0x00030840
        /*0fc8*/ 	.short	0x010a
        /*0fca*/ 	.byte	0x3f
	.zero		1


	//   ....[65]....
        /*0fcc*/ 	.word	0x00020580
        /*0fd0*/ 	.word	0x00000007
        /*0fd4*/ 	.word	0x00030830
        /*0fd8*/ 	.short	0x0107
        /*0fda*/ 	.byte	0x3f
	.zero		1


	//   ....[66]....
        /*0fdc*/ 	.word	0x00020630
        /*0fe0*/ 	.word	0x00000007
        /*0fe4*/ 	.word	0x00030830
        /*0fe8*/ 	.short	0x0101
        /*0fea*/ 	.byte	0x3f
	.zero		1


	//   ....[67]....
        /*0fec*/ 	.word	0x00020690
        /*0ff0*/ 	.word	0x00000006
        /*0ff4*/ 	.word	0x00030860
        /*0ff8*/ 	.short	0x010a
        /*0ffa*/ 	.byte	0x3f
	.zero		1


	//   ....[68]....
        /*0ffc*/ 	.word	0x00020c50
        /*1000*/ 	.word	0x00000006
        /*1004*/ 	.word	0x00030850
        /*1008*/ 	.short	0x0107
        /*100a*/ 	.byte	0x3f
	.zero		1


	//   ....[69]....
        /*100c*/ 	.word	0x00020da0
        /*1010*/ 	.word	0x00000006
        /*1014*/ 	.word	0x00030850
        /*1018*/ 	.short	0x0101
        /*101a*/ 	.byte	0x3f
	.zero		1


	//   ....[70]....
        /*101c*/ 	.word	0x00020fb0
        /*1020*/ 	.word	0x00000000
        /*1024*/ 	.word	0x00030860
        /*1028*/ 	.short	0x010a
        /*102a*/ 	.byte	0x3f
	.zero		1


	//   ....[71]....
        /*102c*/ 	.word	0x00021520
        /*1030*/ 	.word	0x00000000
        /*1034*/ 	.word	0x00030850
        /*1038*/ 	.short	0x0107
        /*103a*/ 	.byte	0x3f
	.zero		1


	//   ....[72]....
        /*103c*/ 	.word	0x000215e0
        /*1040*/ 	.word	0x00000000
        /*1044*/ 	.word	0x00030850
        /*1048*/ 	.short	0x0101
        /*104a*/ 	.byte	0x3f
	.zero		1


	//   ....[73]....
        /*104c*/ 	.word	0x00022300
        /*1050*/ 	.word	0x00000005
        /*1054*/ 	.word	0x00030820
        /*1058*/ 	.short	0x010a
        /*105a*/ 	.byte	0x3f
	.zero		1


	//   ....[74]....
        /*105c*/ 	.word	0x000224a0
        /*1060*/ 	.word	0x00000003
        /*1064*/ 	.word	0x00030840
        /*1068*/ 	.short	0x010a
        /*106a*/ 	.byte	0x3f
	.zero		1


	//   ....[75]....
        /*106c*/ 	.word	0x00022540
        /*1070*/ 	.word	0x00000005
        /*1074*/ 	.word	0x00030840
        /*1078*/ 	.short	0x010a
        /*107a*/ 	.byte	0x3f
	.zero		1


	//   ....[76]....
        /*107c*/ 	.word	0x00022580
        /*1080*/ 	.word	0x00000003
        /*1084*/ 	.word	0x00030860
        /*1088*/ 	.short	0x010a
        /*108a*/ 	.byte	0x3f
	.zero		1


	//   ....[77]....
        /*108c*/ 	.word	0x000225c0
        /*1090*/ 	.word	0x00000005
        /*1094*/ 	.word	0x00030860
        /*1098*/ 	.short	0x010a
        /*109a*/ 	.byte	0x3f
	.zero		1


	//   ....[78]....
        /*109c*/ 	.word	0x00022620
        /*10a0*/ 	.word	0x00000021
        /*10a4*/ 	.word	0x000308b0
        /*10a8*/ 	.short	0x010a
        /*10aa*/ 	.byte	0x3f
	.zero		1


	//   ....[79]....
        /*10ac*/ 	.word	0x00022bf0
        /*10b0*/ 	.word	0x00000005
        /*10b4*/ 	.word	0x00030800
        /*10b8*/ 	.short	0x010a
        /*10ba*/ 	.byte	0x3f
	.zero		1


	//   ....[80]....
        /*10bc*/ 	.word	0x00022fa0
        /*10c0*/ 	.word	0x0000003d
        /*10c4*/ 	.word	0x00030800
        /*10c8*/ 	.short	0x010a
        /*10ca*/ 	.byte	0x3f
	.zero		1


	//   ....[81]....
        /*10cc*/ 	.word	0x00022ff0
        /*10d0*/ 	.word	0x00000003
        /*10d4*/ 	.word	0x00030830
        /*10d8*/ 	.short	0x010a
        /*10da*/ 	.byte	0x3f
	.zero		1


	//   ....[82]....
        /*10dc*/ 	.word	0x00023050
        /*10e0*/ 	.word	0x0000000d
        /*10e4*/ 	.word	0x00030830
        /*10e8*/ 	.short	0x010a
        /*10ea*/ 	.byte	0x3f
	.zero		1


	//   ....[83]....
        /*10ec*/ 	.word	0x000230b0
        /*10f0*/ 	.word	0x00000002
        /*10f4*/ 	.word	0x00030850
        /*10f8*/ 	.short	0x010a
        /*10fa*/ 	.byte	0x3f
	.zero		1


	//   ....[84]....
        /*10fc*/ 	.word	0x00023110
        /*1100*/ 	.word	0x00000004
        /*1104*/ 	.word	0x00030830
        /*1108*/ 	.short	0x010a
        /*110a*/ 	.byte	0x3f
	.zero		1


	//   ....[85]....
        /*110c*/ 	.word	0x00023170
        /*1110*/ 	.word	0x00000002
        /*1114*/ 	.word	0x00030850
        /*1118*/ 	.short	0x010a
        /*111a*/ 	.byte	0x3f
	.zero		1


	//   ....[86]....
        /*111c*/ 	.word	0x000231d0
        /*1120*/ 	.word	0x00000004
        /*1124*/ 	.word	0x00030830
        /*1128*/ 	.short	0x010a
        /*112a*/ 	.byte	0x3f
	.zero		1


	//   ....[87]....
        /*112c*/ 	.word	0x00023230
        /*1130*/ 	.word	0x00000002
        /*1134*/ 	.word	0x00030850
        /*1138*/ 	.short	0x010a
        /*113a*/ 	.byte	0x3f
	.zero		1


	//   ....[88]....
        /*113c*/ 	.word	0x00023290
        /*1140*/ 	.word	0x00000007
        /*1144*/ 	.word	0x00030850
        /*1148*/ 	.short	0x010a
        /*114a*/ 	.byte	0x3f
	.zero		1


	//   ....[89]....
        /*114c*/ 	.word	0x00023430
        /*1150*/ 	.word	0x00000017
        /*1154*/ 	.word	0x00030820
        /*1158*/ 	.short	0x010a
        /*115a*/ 	.byte	0x3f
	.zero		1


	//   ....[90]....
        /*115c*/ 	.word	0x00023480
        /*1160*/ 	.word	0x0000000c
        /*1164*/ 	.word	0x000308a0
        /*1168*/ 	.short	0x010a
        /*116a*/ 	.byte	0x3f
	.zero		1


	//   ....[91]....
        /*116c*/ 	.word	0x000234d0
        /*1170*/ 	.word	0x0000000c
        /*1174*/ 	.word	0x000308c0
        /*1178*/ 	.short	0x010a
        /*117a*/ 	.byte	0x3f
	.zero		1


	//   ....[92]....
        /*117c*/ 	.word	0x00023520
        /*1180*/ 	.word	0x0000000b
        /*1184*/ 	.word	0x000308a0
        /*1188*/ 	.short	0x010a
        /*118a*/ 	.byte	0x3f
	.zero		1


	//   ....[93]....
        /*118c*/ 	.word	0x00023570
        /*1190*/ 	.word	0x0000000b
        /*1194*/ 	.word	0x000308c0
        /*1198*/ 	.short	0x010a
        /*119a*/ 	.byte	0x3f
	.zero		1


	//   ....[94]....
        /*119c*/ 	.word	0x00023690
        /*11a0*/ 	.word	0x00000007
        /*11a4*/ 	.word	0x00030840
        /*11a8*/ 	.short	0x010a
        /*11aa*/ 	.byte	0x3f
	.zero		1


	//   ....[95]....
        /*11ac*/ 	.word	0x00024a60
        /*11b0*/ 	.word	0x00000017
        /*11b4*/ 	.word	0x00030820
        /*11b8*/ 	.short	0x010a
        /*11ba*/ 	.byte	0x3f
	.zero		1


	//   ....[96]....
        /*11bc*/ 	.word	0x00024ab0
        /*11c0*/ 	.word	0x00000007
        /*11c4*/ 	.word	0x00030840
        /*11c8*/ 	.short	0x010a
        /*11ca*/ 	.byte	0x3f
	.zero		1


	//   ....[97]....
        /*11cc*/ 	.word	0x00025280
        /*11d0*/ 	.word	0x00000006
        /*11d4*/ 	.word	0x00030860
        /*11d8*/ 	.short	0x010a
        /*11da*/ 	.byte	0x3f
	.zero		1


	//   ....[98]....
        /*11dc*/ 	.word	0x00025b20
        /*11e0*/ 	.word	0x00000000
        /*11e4*/ 	.word	0x00030860
        /*11e8*/ 	.short	0x010a
        /*11ea*/ 	.byte	0x3f
	.zero		1


	//   ....[99]....
        /*11ec*/ 	.word	0x00026cb0
        /*11f0*/ 	.word	0x00000005
        /*11f4*/ 	.word	0x00030820
        /*11f8*/ 	.short	0x010a
        /*11fa*/ 	.byte	0x3f
	.zero		1


	//   ....[100]....
        /*11fc*/ 	.word	0x00026e50
        /*1200*/ 	.word	0x00000003
        /*1204*/ 	.word	0x00030840
        /*1208*/ 	.short	0x010a
        /*120a*/ 	.byte	0x3f
	.zero		1


	//   ....[101]....
        /*120c*/ 	.word	0x00026ea0
        /*1210*/ 	.word	0x00000005
        /*1214*/ 	.word	0x00030840
        /*1218*/ 	.short	0x010a
        /*121a*/ 	.byte	0x3f
	.zero		1


	//   ....[102]....
        /*121c*/ 	.word	0x00026ef0
        /*1220*/ 	.word	0x00000003
        /*1224*/ 	.word	0x00030860
        /*1228*/ 	.short	0x010a
        /*122a*/ 	.byte	0x3f
	.zero		1


	//   ....[103]....
        /*122c*/ 	.word	0x000282c0
        /*1230*/ 	.word	0x00000006
        /*1234*/ 	.word	0x00000000
        /*1238*/ 	.short	0x010a
        /*123a*/ 	.byte	0x3f
	.zero		1


	//   ....[104]....
        /*123c*/ 	.word	0x0002cc10
        /*1240*/ 	.word	0x0000000a
        /*1244*/ 	.word	0x00000000
        /*1248*/ 	.short	0x010a
        /*124a*/ 	.byte	0x3f
	.zero		1


	//   ....[105]....
        /*124c*/ 	.word	0x00030ce0
        /*1250*/ 	.word	0x00000006
        /*1254*/ 	.word	0x00000000
        /*1258*/ 	.short	0x010a
        /*125a*/ 	.byte	0x3f
	.zero		1


	//   ....[106]....
        /*125c*/ 	.word	0x00031bd0
        /*1260*/ 	.word	0x00000006
        /*1264*/ 	.word	0x00000000
        /*1268*/ 	.short	0x0101
        /*126a*/ 	.byte	0x3f
	.zero		1


	//   ....[107]....
        /*126c*/ 	.word	0x00031c10
        /*1270*/ 	.word	0x00000006
        /*1274*/ 	.word	0x00000000
        /*1278*/ 	.short	0x010a
        /*127a*/ 	.byte	0x3f
	.zero		1


	//   ....[108]....
        /*127c*/ 	.word	0x00031ea0
        /*1280*/ 	.word	0x0000000a
        /*1284*/ 	.word	0x00000000
        /*1288*/ 	.short	0x010a
        /*128a*/ 	.byte	0x3f
	.zero		1


	//   ....[109]....
        /*128c*/ 	.word	0x00032130
        /*1290*/ 	.word	0x00000006
        /*1294*/ 	.word	0x00000000
        /*1298*/ 	.short	0x010a
        /*129a*/ 	.byte	0x3f
	.zero		1


	//----- nvinfo : EIATTR_NUM_MBARRIERS
	.align		4
.L_741:
        /*129c*/ 	.byte	0x03, 0x38
        /*129e*/ 	.short	0x0016


	//----- nvinfo : EIATTR_EXIT_INSTR_OFFSETS
	.align		4
        /*12a0*/ 	.byte	0x04, 0x1c
        /*12a2*/ 	.short	(.L_743 - .L_742)


	//   ....[0]....
.L_742:
        /*12a4*/ 	.word	0x00000b10


	//   ....[1]....
        /*12a8*/ 	.word	0x0001ade0


	//   ....[2]....
        /*12ac*/ 	.word	0x00022610


	//----- nvinfo : EIATTR_MAX_THREADS
	.align		4
.L_743:
        /*12b0*/ 	.byte	0x04, 0x05
        /*12b2*/ 	.short	(.L_745 - .L_744)
.L_744:
        /*12b4*/ 	.word	0x00000180
        /*12b8*/ 	.word	0x00000001
        /*12bc*/ 	.word	0x00000001


	//----- nvinfo : EIATTR_CRS_STACK_SIZE
	.align		4
.L_745:
        /*12c0*/ 	.byte	0x04, 0x1e
        /*12c2*/ 	.short	(.L_747 - .L_746)
.L_746:
        /*12c4*/ 	.word	0x00000000


	//----- nvinfo : EIATTR_CBANK_PARAM_SIZE
	.align		4
.L_747:
        /*12c8*/ 	.byte	0x03, 0x19
        /*12ca*/ 	.short	0x0af0


	//----- nvinfo : EIATTR_PARAM_CBANK
	.align		4
        /*12cc*/ 	.byte	0x04, 0x0a
        /*12ce*/ 	.short	(.L_749 - .L_748)
	.align		4
.L_748:
        /*12d0*/ 	.word	index@(.nv.constant0._ZN7cutlass13device_kernelIN5flash11enable_sm90INS1_16FlashAttnFwdSm90INS1_25CollectiveMainloopFwdSm90ILi2EN4cute5tupleIJNS5_1CILi1EEES8_S8_EEENS6_IJNS7_ILi128EEENS7_ILi96EEENS7_ILi192EEEEEELi192ENS_10bfloat16_tEfNS_4arch4Sm90ELb0ELb1ELb0ELb1ELb1ELb1ELb0ELb1ELb1ELb1ELb0ELb0EEENS1_21CollectiveEpilogueFwdINS6_IJSA_SC_SB_EEES9_SE_SG_Li256ELb1ELb1ELb0ELb0EEENS1_36VarlenDynamicPersistentTileSchedulerILi128ELi96ELi256ELi128ELb0ELb1ELb1ELb1ELb0ELb1EEEEEEEEEvNT_6ParamsE)
        /*12d4*/ 	.short	0x0210
        /*12d6*/ 	.short	0x0af0


	//----- nvinfo : EIATTR_SW_WAR
	.align		4
.L_749:
        /*12d8*/ 	.byte	0x04, 0x36
        /*12da*/ 	.short	(.L_751 - .L_750)
.L_750:
        /*12dc*/ 	.word	0x00000008
.L_751:


//--------------------- .nv.info._ZN7cutlass13device_kernelIN5flash11enable_sm90INS1_16FlashAttnFwdSm90INS1_25CollectiveMainloopFwdSm90ILi2EN4cute5tupleIJNS5_1CILi1EEES8_S8_EEENS6_IJNS7_ILi128EEENS7_ILi96EEENS7_ILi192EEEEEELi192ENS_10bfloat16_tEfNS_4arch4Sm90ELb1ELb0ELb0ELb0ELb1ELb0ELb0ELb1ELb1ELb1ELb0ELb0EEENS1_21CollectiveEpilogueFwdINS6_IJSA_SC_SB_EEES9_SE_SG_Li256ELb0ELb1ELb0ELb0EEENS1_30DynamicPersistentTileSchedulerILi256ELi128ELb0ELb1ELb1EEEEEEEEEvNT_6ParamsE --------------------------
	.section	.nv.info._ZN7cutlass13device_kernelIN5flash11enable_sm90INS1_16FlashAttnFwdSm90INS1_25CollectiveMainloopFwdSm90ILi2EN4cute5tupleIJNS5_1CILi1EEES8_S8_EEENS6_IJNS7_ILi128EEENS7_ILi96EEENS7_ILi192EEEEEELi192ENS_10bfloat16_tEfNS_4arch4Sm90ELb1ELb0ELb0ELb0ELb1ELb0ELb0ELb1ELb1ELb1ELb0ELb0EEENS1_21CollectiveEpilogueFwdINS6_IJSA_SC_SB_EEES9_SE_SG_Li256ELb0ELb1ELb0ELb0EEENS1_30DynamicPersistentTileSchedulerILi256ELi128ELb0ELb1ELb1EEEEEEEEEvNT_6ParamsE,"",@"SHT_CUDA_INFO"
	.sectionflags	@""
	.align	4


	//----- nvinfo : EIATTR_CUDA_API_VERSION
	.align		4
        /*0000*/ 	.byte	0x04, 0x37
        /*0002*/ 	.short	(.L_753 - .L_752)
.L_752:
        /*0004*/ 	.word	0x00000082


	//----- nvinfo : EIATTR_KPARAM_INFO
	.align		4
.L_753:
        /*0008*/ 	.byte	0x04, 0x17
        /*000a*/ 	.short	(.L_755 - .L_754)
.L_754:
        /*000c*/ 	.word	0x00000000
        /*0010*/ 	.short	0x0000
        /*0012*/ 	.short	0x0070
        /*0014*/ 	.byte	0x00, 0xf0, 0x01, 0x2a


	//----- nvinfo : EIATTR_SPARSE_MMA_MASK
	.align		4
.L_755:
        /*0018*/ 	.byte	0x03, 0x50
        /*001a*/ 	.short	0x0000


	//----- nvinfo : EIATTR_MAXREG_COUNT
	.align		4
        /*001c*/ 	.byte	0x03, 0x1b
        /*001e*/ 	.short	0x00a8


	//----- nvinfo : EIATTR_NUM_BARRIERS
	.align		4
        /*0020*/ 	.byte	0x02, 0x4c
        /*0022*/ 	.byte	0x09
	.zero		1


	//----- nvinfo : EIATTR_EXTERNS
	.align		4
        /*0024*/ 	.byte	0x04, 0x0f
        /*0026*/ 	.short	(.L_757 - .L_756)


	//   ....[0]....
	.align		4
.L_756:
        /*0028*/ 	.word	index@(__assertfail)


	//----- nvinfo : EIATTR_ANNOTATIONS
	.align		4
.L_757:
        /*002c*/ 	.byte	0x04, 0x55
        /*002e*/ 	.short	(.L_759 - .L_758)


	//   ....[0]....
.L_758:
        /*0030*/ 	.word	0x00000001
        /*0034*/ 	.byte	0xa0, 0x08, 0x00, 0x00, 0x01, 0x00, 0x00, 0x00, 0x60, 0x09, 0x00, 0x00, 0x01, 0x00, 0x00, 0x00
        /*0044*/ 	.byte	0xd0, 0xb3, 0x00, 0x00, 0x01, 0x00, 0x00, 0x00, 0x70, 0xb4, 0x00, 0x00, 0x01, 0x00, 0x00, 0x00
        /*0054*/ 	.byte	0xf0, 0xb4, 0x00, 0x00, 0x01, 0x00, 0x00, 0x00, 0x60, 0xd8, 0x00, 0x00, 0x01, 0x00, 0x00, 0x00
        /*0064*/ 	.byte	0x80, 0xd8, 0x00, 0x00, 0x01, 0x00, 0x00, 0x00, 0x60, 0xf2, 0x00, 0x00, 0x01, 0x00, 0x00, 0x00
        /*0074*/ 	.byte	0x00, 0xf4, 0x00, 0x00


	//----- nvinfo : EIATTR_MERCURY_ISA_VERSION
	.align		4
.L_759:
        /*0078*/ 	.byte	0x03, 0x5f
        /*007a*/ 	.short	0x0101


	//----- nvinfo : EIATTR_INT_WARP_WIDE_INSTR_OFFSETS
	.align		4
        /*007c*/ 	.byte	0x04, 0x31
        /*007e*/ 	.short	(.L_761 - .L_760)


	//   ....[0]....
.L_760:
        /*0080*/ 	.word	0x000000c0


	//   ....[1]....
        /*0084*/ 	.word	0x000000d0


	//   ....[2]....
        /*0088*/ 	.word	0x00000170


	//   ....[3]....
        /*008c*/ 	.word	0x0000bd60


	//   ....[4]....
        /*0090*/ 	.word	0x0000bdf0


	//   ....[5]....
        /*0094*/ 	.word	0x0000e9b0


	//   ....[6]....
        /*0098*/ 	.word	0x0000ea40


	//----- nvinfo : EIATTR_COOP_GROUP_MASK_REGIDS
	.align		4
.L_761:
        /*009c*/ 	.byte	0x04, 0x29
        /*009e*/ 	.short	(.L_763 - .L_762)


	//   ....[0]....
.L_762:
        /*00a0*/ 	.word	0xffffffff


	//   ....[1]....
        /*00a4*/ 	.word	0xffffffff


	//   ....[2]....
        /*00a8*/ 	.word	0xffffffff


	//   ....[3]....
        /*00ac*/ 	.word	0xffffffff


	//   ....[4]....
        /*00b0*/ 	.word	0xffffffff


	//   ....[5]....
        /*00b4*/ 	.word	0xffffffff


	//   ....[6]....
        /*00b8*/ 	.word	0xffffffff


	//   ....[7]....
        /*00bc*/ 	.word	0xffffffff


	//   ....[8]....
        /*00c0*/ 	.word	0xffffffff


	//   ....[9]....
        /*00c4*/ 	.word	0xffffffff


	//   ....[10]....
        /*00c8*/ 	.word	0xffffffff


	//   ....[11]....
        /*00cc*/ 	.word	0xffffffff


	//   ....[12]....
        /*00d0*/ 	.word	0xffffffff


	//   ....[13]....
        /*00d4*/ 	.word	0xffffffff


	//   ....[14]....
        /*00d8*/ 	.word	0xffffffff


	//   ....[15]....
        /*00dc*/ 	.word	0xffffffff


	//   ....[16]....
        /*00e0*/ 	.word	0xffffffff


	//   ....[17]....
        /*00e4*/ 	.word	0xffffffff


	//   ....[18]....
        /*00e8*/ 	.word	0xffffffff


	//   ....[19]....
        /*00ec*/ 	.word	0xffffffff


	//   ....[20]....
        /*00f0*/ 	.word	0xffffffff


	//   ....[21]....
        /*00f4*/ 	.word	0xffffffff


	//   ....[22]....
        /*00f8*/ 	.word	0xffffffff


	//   ....[23]....
        /*00fc*/ 	.word	0xffffffff


	//   ....[24]....
        /*0100*/ 	.word	0xffffffff


	//   ....[25]....
        /*0104*/ 	.word	0xffffffff


	//   ....[26]....
        /*0108*/ 	.word	0xffffffff


	//   ....[27]....
        /*010c*/ 	.word	0xffffffff


	//   ....[28]....
        /*0110*/ 	.word	0xffffffff


	//   ....[29]....
        /*0114*/ 	.word	0xffffffff


	//   ....[30]....
        /*0118*/ 	.word	0xffffffff


	//   ....[31]....
        /*011c*/ 	.word	0xffffffff


	//   ....[32]....
        /*0120*/ 	.word	0xffffffff


	//   ....[33]....
        /*0124*/ 	.word	0xffffffff


	//   ....[34]....
        /*0128*/ 	.word	0xffffffff


	//   ....[35]....
        /*012c*/ 	.word	0xffffffff


	//   ....[36]....
        /*0130*/ 	.word	0xffffffff


	//   ....[37]....
        /*0134*/ 	.word	0xffffffff


	//   ....[38]....
        /*0138*/ 	.word	0xffffffff


	//   ....[39]....
        /*013c*/ 	.word	0xffffffff


	//   ....[40]....
        /*0140*/ 	.word	0xffffffff


	//   ....[41]....
        /*0144*/ 	.word	0xffffffff


	//   ....[42]....
        /*0148*/ 	.word	0xffffffff


	//   ....[43]....
        /*014c*/ 	.word	0xffffffff


	//   ....[44]....
        /*0150*/ 	.word	0xffffffff


	//   ....[45]....
        /*0154*/ 	.word	0xffffffff


	//   ....[46]....
        /*0158*/ 	.word	0xffffffff


	//   ....[47]....
        /*015c*/ 	.word	0xffffffff


	//   ....[48]....
        /*0160*/ 	.word	0xffffffff


	//   ....[49]....
        /*0164*/ 	.word	0xffffffff


	//   ....[50]....
        /*0168*/ 	.word	0xffffffff


	//   ....[51]....
        /*016c*/ 	.word	0xffffffff


	//   ....[52]....
        /*0170*/ 	.word	0xffffffff


	//   ....[53]....
        /*0174*/ 	.word	0xffffffff


	//   ....[54]....
        /*0178*/ 	.word	0xffffffff


	//   ....[55]....
        /*017c*/ 	.word	0xffffffff


	//   ....[56]....
        /*0180*/ 	.word	0xffffffff


	//   ....[57]....
        /*0184*/ 	.word	0xffffffff


	//   ....[58]....
        /*0188*/ 	.word	0xffffffff


	//   ....[59]....
        /*018c*/ 	.word	0xffffffff


	//   ....[60]....
        /*0190*/ 	.word	0xffffffff


	//   ....[61]....
        /*0194*/ 	.word	0xffffffff


	//   ....[62]....
        /*0198*/ 	.word	0xffffffff


	//   ....[63]....
        /*019c*/ 	.word	0xffffffff


	//   ....[64]....
        /*01a0*/ 	.word	0xffffffff


	//   ....[65]....
        /*01a4*/ 	.word	0xffffffff


	//   ....[66]....
        /*01a8*/ 	.word	0xffffffff


	//   ....[67]....
        /*01ac*/ 	.word	0xffffffff


	//   ....[68]....
        /*01b0*/ 	.word	0xffffffff


	//   ....[69]....
        /*01b4*/ 	.word	0xffffffff


	//   ....[70]....
        /*01b8*/ 	.word	0xffffffff


	//   ....[71]....
        /*01bc*/ 	.word	0xffffffff


	//   ....[72]....
        /*01c0*/ 	.word	0xffffffff


	//   ....[73]....
        /*01c4*/ 	.word	0xffffffff


	//   ....[74]....
        /*01c8*/ 	.word	0xffffffff


	//   ....[75]....
        /*01cc*/ 	.word	0xffffffff


	//   ....[76]....
        /*01d0*/ 	.word	0xffffffff


	//   ....[77]....
        /*01d4*/ 	.word	0xffffffff


	//   ....[78]....
        /*01d8*/ 	.word	0xffffffff


	//   ....[79]....
        /*01dc*/ 	.word	0xffffffff


	//   ....[80]....
        /*01e0*/ 	.word	0xffffffff


	//   ....[81]....
        /*01e4*/ 	.word	0xffffffff


	//   ....[82]....
        /*01e8*/ 	.word	0xffffffff


	//   ....[83]....
        /*01ec*/ 	.word	0xffffffff


	//   ....[84]....
        /*01f0*/ 	.word	0xffffffff


	//   ....[85]....
        /*01f4*/ 	.word	0xffffffff


	//   ....[86]....
        /*01f8*/ 	.word	0xffffffff


	//   ....[87]....
        /*01fc*/ 	.word	0xffffffff


	//   ....[88]....
        /*0200*/ 	.word	0xffffffff


	//   ....[89]....
        /*0204*/ 	.word	0xffffffff


	//   ....[90]....
        /*0208*/ 	.word	0xffffffff


	//   ....[91]....
        /*020c*/ 	.word	0xffffffff


	//   ....[92]....
        /*0210*/ 	.word	0xffffffff


	//   ....[93]....
        /*0214*/ 	.word	0xffffffff


	//   ....[94]....
        /*0218*/ 	.word	0xffffffff


	//   ....[95]....
        /*021c*/ 	.word	0xffffffff


	//   ....[96]....
        /*0220*/ 	.word	0xffffffff


	//   ....[97]....
        /*0224*/ 	.word	0xffffffff


	//   ....[98]....
        /*0228*/ 	.word	0xffffffff


	//   ....[99]....
        /*022c*/ 	.word	0xffffffff


	//   ....[100]....
        /*0230*/ 	.word	0xffffffff


	//   ....[101]....
        /*0234*/ 	.word	0xffffffff


	//   ....[102]....
        /*0238*/ 	.word	0xffffffff


	//   ....[103]....
        /*023c*/ 	.word	0xffffffff


	//   ....[104]....
        /*0240*/ 	.word	0xffffffff


	//   ....[105]....
        /*0244*/ 	.word	0xffffffff


	//   ....[106]....
        /*0248*/ 	.word	0xffffffff


	//   ....[107]....
        /*024c*/ 	.word	0xffffffff


	//   ....[108]....
        /*0250*/ 	.word	0xffffffff


	//   ....[109]....
        /*0254*/ 	.word	0xffffffff


	//   ....[110]....
        /*0258*/ 	.word	0xffffffff


	//   ....[111]....
        /*025c*/ 	.word	0xffffffff


	//   ....[112]....
        /*0260*/ 	.word	0xffffffff


	//   ....[113]....
        /*0264*/ 	.word	0xffffffff


	//   ....[114]....
        /*0268*/ 	.word	0x0500000f


	//   ....[115]....
        /*026c*/ 	.word	0x0500000f


	//   ....[116]....
        /*0270*/ 	.word	0x0500000f


	//   ....[117]....
        /*0274*/ 	.word	0x0500000f


	//   ....[118]....
        /*0278*/ 	.word	0x0500000f


	//   ....[119]....
        /*027c*/ 	.word	0x0500000f


	//   ....[120]....
        /*0280*/ 	.word	0x0500000f


	//   ....[121]....
        /*0284*/ 	.word	0x0500000f


	//   ....[122]....
        /*0288*/ 	.word	0x0500000f


	//   ....[123]....
        /*028c*/ 	.word	0x0500000f


	//   ....[124]....
        /*0290*/ 	.word	0x0500000f


	//   ....[125]....
        /*0294*/ 	.word	0x0500000f


	//   ....[126]....
        /*0298*/ 	.word	0x0500000f


	//   ....[127]....
        /*029c*/ 	.word	0x0500000f


	//   ....[128]....
        /*02a0*/ 	.word	0x0500000f


	//   ....[129]....
        /*02a4*/ 	.word	0x0500000f


	//   ....[130]....
        /*02a8*/ 	.word	0x0500000f


	//   ....[131]....
        /*02ac*/ 	.word	0x0500000f


	//   ....[132]....
        /*02b0*/ 	.word	0x0500000f


	//   ....[133]....
        /*02b4*/ 	.word	0x0500000f


	//   ....[134]....
        /*02b8*/ 	.word	0x0500000f


	//   ....[135]....
        /*02bc*/ 	.word	0x0500000f


	//   ....[136]....
        /*02c0*/ 	.word	0x0500000f


	//   ....[137]....
        /*02c4*/ 	.word	0x0500000f


	//   ....[138]....
        /*02c8*/ 	.word	0x0500000f


	//   ....[139]....
        /*02cc*/ 	.word	0x0500000f


	//   ....[140]....
        /*02d0*/ 	.word	0x0500000f


	//   ....[141]....
        /*02d4*/ 	.word	0x0500000f


	//   ....[142]....
        /*02d8*/ 	.word	0x0500000f


	//   ....[143]....
        /*02dc*/ 	.word	0x0500000f


	//   ....[144]....
        /*02e0*/ 	.word	0x0500000f


	//   ....[145]....
        /*02e4*/ 	.word	0x0500000f


	//   ....[146]....
        /*02e8*/ 	.word	0x0500000f


	//   ....[147]....
        /*02ec*/ 	.word	0x0500000f


	//   ....[148]....
        /*02f0*/ 	.word	0x0500000f


	//   ....[149]....
        /*02f4*/ 	.word	0x0500000f


	//   ....[150]....
        /*02f8*/ 	.word	0x0500000f


	//   ....[151]....
        /*02fc*/ 	.word	0x0500000f


	//   ....[152]....
        /*0300*/ 	.word	0x0500000f


	//   ....[153]....
        /*0304*/ 	.word	0x0500000f


	//   ....[154]....
        /*0308*/ 	.word	0x0500000f


	//   ....[155]....
        /*030c*/ 	.word	0x0500000f


	//   ....[156]....
        /*0310*/ 	.word	0x0500000f


	//   ....[157]....
        /*0314*/ 	.word	0x0500000f


	//   ....[158]....
        /*0318*/ 	.word	0x0500000f


	//   ....[159]....
        /*031c*/ 	.word	0x0500000f


	//   ....[160]....
        /*0320*/ 	.word	0x0500000f


	//   ....[161]....
        /*0324*/ 	.word	0x0500000f


	//   ....[162]....
        /*0328*/ 	.word	0x0500000f


	//   ....[163]....
        /*032c*/ 	.word	0x0500000f


	//   ....[164]....
        /*0330*/ 	.word	0x0500000f


	//   ....[165]....
        /*0334*/ 	.word	0x0500000f


	//   ....[166]....
        /*0338*/ 	.word	0x0500000f


	//   ....[167]....
        /*033c*/ 	.word	0x0500000f


	//   ....[168]....
        /*0340*/ 	.word	0x0500000f


	//   ....[169]....
        /*0344*/ 	.word	0x0500000f


	//   ....[170]....
        /*0348*/ 	.word	0x0500000f


	//   ....[171]....
        /*034c*/ 	.word	0x0500000f


	//   ....[172]....
        /*0350*/ 	.word	0x0500000f


	//   ....[173]....
        /*0354*/ 	.word	0x0500000f


	//   ....[174]....
        /*0358*/ 	.word	0x0500000f


	//   ....[175]....
        /*035c*/ 	.word	0x0500000f


	//   ....[176]....
        /*0360*/ 	.word	0x0500000f


	//   ....[177]....
        /*0364*/ 	.word	0x0500000f


	//   ....[178]....
        /*0368*/ 	.word	0x0500000f


	//   ....[179]....
        /*036c*/ 	.word	0x0500000f


	//   ....[180]....
        /*0370*/ 	.word	0x0500000f


	//----- nvinfo : EIATTR_COOP_GROUP_INSTR_OFFSETS
	.align		4
.L_763:
        /*0374*/ 	.byte	0x04, 0x28
        /*0376*/ 	.short	(.L_765 - .L_764)


	//   ....[0]....
.L_764:
        /*0378*/ 	.word	0x00000070


	//   ....[1]....
        /*037c*/ 	.word	0x000000b0


	//   ....[2]....
        /*0380*/ 	.word	0x000002d0


	//   ....[3]....
        /*0384*/ 	.word	0x00000430


	//   ....[4]....
        /*0388*/ 	.word	0x00000550


	//   ....[5]....
        /*038c*/ 	.word	0x000006b0


	//   ....[6]....
        /*0390*/ 	.word	0x00001540


	//   ....[7]....
        /*0394*/ 	.word	0x000020a0


	//   ....[8]....
        /*0398*/ 	.word	0x000020e0


	//   ....[9]....
        /*039c*/ 	.word	0x000027e0


	//   ....[10]....
        /*03a0*/ 	.word	0x000028e0


	//   ....[11]....
        /*03a4*/ 	.word	0x00002f30


	//   ....[12]....
        /*03a8*/ 	.word	0x00002fc0


	//   ....[13]....
        /*03ac*/ 	.word	0x00004950


	//   ....[14]....
        /*03b0*/ 	.word	0x00004e30


	//   ....[15]....
        /*03b4*/ 	.word	0x00004e50


	//   ....[16]....
        /*03b8*/ 	.word	0x00004ec0


	//   ....[17]....
        /*03bc*/ 	.word	0x00005550


	//   ....[18]....
        /*03c0*/ 	.word	0x000055b0


	//   ....[19]....
        /*03c4*/ 	.word	0x00007250


	//   ....[20]....
        /*03c8*/ 	.word	0x00007260


	//   ....[21]....
        /*03cc*/ 	.word	0x00007290


	//   ....[22]....
        /*03d0*/ 	.word	0x000072a0


	//   ....[23]....
        /*03d4*/ 	.word	0x00008590


	//   ....[24]....
        /*03d8*/ 	.word	0x000085c0


	//   ....[25]....
        /*03dc*/ 	.word	0x00008680


	//   ....[26]....
        /*03e0*/ 	.word	0x00008690


	//   ....[27]....
        /*03e4*/ 	.word	0x00009ba0


	//   ....[28]....
        /*03e8*/ 	.word	0x00009c60


	//   ....[29]....
        /*03ec*/ 	.word	0x00009c90


	//   ....[30]....
        /*03f0*/ 	.word	0x00009cc0


	//   ....[31]....
        /*03f4*/ 	.word	0x0000a3f0


	//   ....[32]....
        /*03f8*/ 	.word	0x0000a410


	//   ....[33]....
        /*03fc*/ 	.word	0x0000a520


	//   ....[34]....
        /*0400*/ 	.word	0x0000a540


	//   ....[35]....
        /*0404*/ 	.word	0x0000a640


	//   ....[36]....
        /*0408*/ 	.word	0x0000a660


	//   ....[37]....
        /*040c*/ 	.word	0x0000a770


	//   ....[38]....
        /*0410*/ 	.word	0x0000a790


	//   ....[39]....
        /*0414*/ 	.word	0x0000ae80


	//   ....[40]....
        /*0418*/ 	.word	0x0000aeb0


	//   ....[41]....
        /*041c*/ 	.word	0x0000afc0


	//   ....[42]....
        /*0420*/ 	.word	0x0000afe0


	//   ....[43]....
        /*0424*/ 	.word	0x0000b0e0


	//   ....[44]....
        /*0428*/ 	.word	0x0000b100


	//   ....[45]....
        /*042c*/ 	.word	0x0000b210


	//   ....[46]....
        /*0430*/ 	.word	0x0000b230


	//   ....[47]....
        /*0434*/ 	.word	0x0000b400


	//   ....[48]....
        /*0438*/ 	.word	0x0000c8d0


	//   ....[49]....
        /*043c*/ 	.word	0x0000c8f0


	//   ....[50]....
        /*0440*/ 	.word	0x0000c900


	//   ....[51]....
        /*0444*/ 	.word	0x0000c940


	//   ....[52]....
        /*0448*/ 	.word	0x0000c9d0


	//   ....[53]....
        /*044c*/ 	.word	0x0000c9f0


	//   ....[54]....
        /*0450*/ 	.word	0x0000ca80


	//   ....[55]....
        /*0454*/ 	.word	0x0000caa0


	//   ....[56]....
        /*0458*/ 	.word	0x0000cb30


	//   ....[57]....
        /*045c*/ 	.word	0x0000cb50


	//   ....[58]....
        /*0460*/ 	.word	0x0000cbe0


	//   ....[59]....
        /*0464*/ 	.word	0x0000cc00


	//   ....[60]....
        /*0468*/ 	.word	0x0000d250


	//   ....[61]....
        /*046c*/ 	.word	0x0000d270


	//   ....[62]....
        /*0470*/ 	.word	0x0000d290


	//   ....[63]....
        /*0474*/ 	.word	0x0000d2f0


	//   ....[64]....
        /*0478*/ 	.word	0x0000d370


	//   ....[65]....
        /*047c*/ 	.word	0x0000d3a0


	//   ....[66]....
        /*0480*/ 	.word	0x0000d420


	//   ....[67]....
        /*0484*/ 	.word	0x0000d450


	//   ....[68]....
        /*0488*/ 	.word	0x0000d4d0


	//   ....[69]....
        /*048c*/ 	.word	0x0000d500


	//   ....[70]....
        /*0490*/ 	.word	0x0000d580


	//   ....[71]....
        /*0494*/ 	.word	0x0000d5b0


	//   ....[72]....
        /*0498*/ 	.word	0x0000d630


	//   ....[73]....
        /*049c*/ 	.word	0x0000d660


	//   ....[74]....
        /*04a0*/ 	.word	0x0000d6e0


	//   ....[75]....
        /*04a4*/ 	.word	0x0000d700


	//   ....[76]....
        /*04a8*/ 	.word	0x0000de20


	//   ....[77]....
        /*04ac*/ 	.word	0x0000de50


	//   ....[78]....
        /*04b0*/ 	.word	0x0000de60


	//   ....[79]....
        /*04b4*/ 	.word	0x0000de80


	//   ....[80]....
        /*04b8*/ 	.word	0x0000ded0


	//   ....[81]....
        /*04bc*/ 	.word	0x0000def0


	//   ....[82]....
        /*04c0*/ 	.word	0x0000df50


	//   ....[83]....
        /*04c4*/ 	.word	0x0000df70


	//   ....[84]....
        /*04c8*/ 	.word	0x0000dfc0


	//   ....[85]....
        /*04cc*/ 	.word	0x0000dfe0


	//   ....[86]....
        /*04d0*/ 	.word	0x0000e030


	//   ....[87]....
        /*04d4*/ 	.word	0x0000e050


	//   ....[88]....
        /*04d8*/ 	.word	0x0000e2f0


	//   ....[89]....
        /*04dc*/ 	.word	0x0000e310


	//   ....[90]....
        /*04e0*/ 	.word	0x0000e330


	//   ....[91]....
        /*04e4*/ 	.word	0x0000e3b0


	//   ....[92]....
        /*04e8*/ 	.word	0x0000e3d0


	//   ....[93]....
        /*04ec*/ 	.word	0x0000e450


	//   ....[94]....
        /*04f0*/ 	.word	0x0000e470


	//   ....[95]....
        /*04f4*/ 	.word	0x0000e4f0


	//   ....[96]....
        /*04f8*/ 	.word	0x0000e510


	//   ....[97]....
        /*04fc*/ 	.word	0x0000e590


	//   ....[98]....
        /*0500*/ 	.word	0x0000e5b0


	//   ....[99]....
        /*0504*/ 	.word	0x0000e5c0


	//   ....[100]....
        /*0508*/ 	.word	0x0000eb90


	//   ....[101]....
        /*050c*/ 	.word	0x0000ebb0


	//   ....[102]....
        /*0510*/ 	.word	0x0000ebc0


	//   ....[103]....
        /*0514*/ 	.word	0x0000ebe0


	//   ....[104]....
        /*0518*/ 	.word	0x0000ec80


	//   ....[105]....
        /*051c*/ 	.word	0x0000ecb0


	//   ....[106]....
        /*0520*/ 	.word	0x0000ed20


	//   ....[107]....
        /*0524*/ 	.word	0x0000ed50


	//   ....[108]....
        /*0528*/ 	.word	0x0000edc0


	//   ....[109]....
        /*052c*/ 	.word	0x0000edf0


	//   ....[110]....
        /*0530*/ 	.word	0x0000ee60


	//   ....[111]....
        /*0534*/ 	.word	0x0000ee90


	//   ....[112]....
        /*0538*/ 	.word	0x0000f1a0


	//   ....[113]....
        /*053c*/ 	.word	0x0000f380


	//   ....[114]....
        /*0540*/ 	.word	0x0000f930


	//   ....[115]....
        /*0544*/ 	.word	0x0000fa10


	//   ....[116]....
        /*0548*/ 	.word	0x0000fab0


	//   ....[117]....
        /*054c*/ 	.word	0x0000fb30


	//   ....[118]....
        /*0550*/ 	.word	0x0000fbf0


	//   ....[119]....
        /*0554*/ 	.word	0x0000fc70


	//   ....[120]....
        /*0558*/ 	.word	0x0000fd50


	//   ....[121]....
        /*055c*/ 	.word	0x0000fdd0


	//   ....[122]....
        /*0560*/ 	.word	0x0000feb0


	//   ....[123]....
        /*0564*/ 	.word	0x0000ff30


	//   ....[124]....
        /*0568*/ 	.word	0x00010010


	//   ....[125]....
        /*056c*/ 	.word	0x00010090


	//   ....[126]....
        /*0570*/ 	.word	0x00010160


	//   ....[127]....
        /*0574*/ 	.word	0x000101f0


	//   ....[128]....
        /*0578*/ 	.word	0x00010270


	//   ....[129]....
        /*057c*/ 	.word	0x000102f0


	//   ....[130]....
        /*0580*/ 	.word	0x000103b0


	//   ....[131]....
        /*0584*/ 	.word	0x00010420


	//   ....[132]....
        /*0588*/ 	.word	0x00010510


	//   ....[133]....
        /*058c*/ 	.word	0x00010580


	//   ....[134]....
        /*0590*/ 	.word	0x00010670


	//   ....[135]....
        /*0594*/ 	.word	0x000106e0


	//   ....[136]....
        /*0598*/ 	.word	0x000107d0


	//   ....[137]....
        /*059c*/ 	.word	0x00010840


	//   ....[138]....
        /*05a0*/ 	.word	0x00010930


	//   ....[139]....
        /*05a4*/ 	.word	0x000109a0


	//   ....[140]....
        /*05a8*/ 	.word	0x00010a90


	//   ....[141]....
        /*05ac*/ 	.word	0x00010b00


	//   ....[142]....
        /*05b0*/ 	.word	0x00010bd0


	//   ....[143]....
        /*05b4*/ 	.word	0x00010d00


	//   ....[144]....
        /*05b8*/ 	.word	0x00010da0


	//   ....[145]....
        /*05bc*/ 	.word	0x00010e10


	//   ....[146]....
        /*05c0*/ 	.word	0x00010ed0


	//   ....[147]....
        /*05c4*/ 	.word	0x00010f30


	//   ....[148]....
        /*05c8*/ 	.word	0x00010ff0


	//   ....[149]....
        /*05cc*/ 	.word	0x00011050


	//   ....[150]....
        /*05d0*/ 	.word	0x00011110


	//   ....[151]....
        /*05d4*/ 	.word	0x00011170


	//   ....[152]....
        /*05d8*/ 	.word	0x00011230


	//   ....[153]....
        /*05dc*/ 	.word	0x00011290


	//   ....[154]....
        /*05e0*/ 	.word	0x00011350


	//   ....[155]....
        /*05e4*/ 	.word	0x00011430


	//   ....[156]....
        /*05e8*/ 	.word	0x000114d0


	//   ....[157]....
        /*05ec*/ 	.word	0x00011530


	//   ....[158]....
        /*05f0*/ 	.word	0x00011620


	//   ....[159]....
        /*05f4*/ 	.word	0x00011680


	//   ....[160]....
        /*05f8*/ 	.word	0x00011770


	//   ....[161]....
        /*05fc*/ 	.word	0x000117d0


	//   ....[162]....
        /*0600*/ 	.word	0x000118c0


	//   ....[163]....
        /*0604*/ 	.word	0x00011920


	//   ....[164]....
        /*0608*/ 	.word	0x00011a10


	//   ....[165]....
        /*060c*/ 	.word	0x00011a70


	//   ....[166]....
        /*0610*/ 	.word	0x00011b30


	//   ....[167]....
        /*0614*/ 	.word	0x00011c70


	//   ....[168]....
        /*0618*/ 	.word	0x00011d10


	//   ....[169]....
        /*061c*/ 	.word	0x00011d70


	//   ....[170]....
        /*0620*/ 	.word	0x00011e40


	//   ....[171]....
        /*0624*/ 	.word	0x00011f00


	//   ....[172]....
        /*0628*/ 	.word	0x00011fc0


	//   ....[173]....
        /*062c*/ 	.word	0x00012080


	//   ....[174]....
        /*0630*/ 	.word	0x00012140


	//   ....[175]....
        /*0634*/ 	.word	0x00012200


	//   ....[176]....
        /*0638*/ 	.word	0x000122c0


	//   ....[177]....
        /*063c*/ 	.word	0x00012380


	//   ....[178]....
        /*0640*/ 	.word	0x00012440


	//   ....[179]....
        /*0644*/ 	.word	0x00012530


	//   ....[180]....
        /*0648*/ 	.word	0x00012650


	//----- nvinfo : EIATTR_REG_RECONFIG
	.align		4
.L_765:
        /*064c*/ 	.byte	0x01, 0x54
	.zero		2


	//----- nvinfo : EIATTR_SYSCALL_OFFSETS
	.align		4
        /*0650*/ 	.byte	0x04, 0x46
        /*0652*/ 	.short	(.L_767 - .L_766)


	//   ....[0]....
.L_766:
        /*0654*/ 	.word	0x00001720


	//   ....[1]....
        /*0658*/ 	.word	0x0000bf50


	//   ....[2]....
        /*065c*/ 	.word	0x0000c0a0


	//   ....[3]....
        /*0660*/ 	.word	0x0000c190


	//   ....[4]....
        /*0664*/ 	.word	0x0000cf00


	//----- nvinfo : EIATTR_MBARRIER_INSTR_OFFSETS
	.align		4
.L_767:
        /*0668*/ 	.byte	0x04, 0x39
        /*066a*/ 	.short	(.L_769 - .L_768)


	//   ....[0]....
.L_768:
        /*066c*/ 	.word	0x00000180
        /*0670*/ 	.word	0x000000ff
        /*0674*/ 	.word	0x00030800
        /*0678*/ 	.short	0x0100
        /*067a*/ 	.byte	0x08
	.zero		1


	//   ....[1]....
        /*067c*/ 	.word	0x00000190
        /*0680*/ 	.word	0x000000ff
        /*0684*/ 	.word	0x00030820
        /*0688*/ 	.short	0x0100
        /*068a*/ 	.byte	0x08
	.zero		1


	//   ....[2]....
        /*068c*/ 	.word	0x00000280
        /*0690*/ 	.word	0x000000ff
        /*0694*/ 	.word	0x00030830
        /*0698*/ 	.short	0x0100
        /*069a*/ 	.byte	0x08
	.zero		1


	//   ....[3]....
        /*069c*/ 	.word	0x00000290
        /*06a0*/ 	.word	0x000000ff
        /*06a4*/ 	.word	0x00030840
        /*06a8*/ 	.short	0x0100
        /*06aa*/ 	.byte	0x08
	.zero		1


	//   ....[4]....
        /*06ac*/ 	.word	0x000002a0
        /*06b0*/ 	.word	0x000000ff
        /*06b4*/ 	.word	0x00030838
        /*06b8*/ 	.short	0x0100
        /*06ba*/ 	.byte	0x08
	.zero		1


	//   ....[5]....
        /*06bc*/ 	.word	0x000002b0
        /*06c0*/ 	.word	0x000000ff
        /*06c4*/ 	.word	0x00030848
        /*06c8*/ 	.short	0x0100
        /*06ca*/ 	.byte	0x08
	.zero		1


	//   ....[6]....
        /*06cc*/ 	.word	0x000003e0
        /*06d0*/ 	.word	0x000000ff
        /*06d4*/ 	.word	0x00030850
        /*06d8*/ 	.short	0x0100
        /*06da*/ 	.byte	0x08
	.zero		1


	//   ....[7]....
        /*06dc*/ 	.word	0x000003f0
        /*06e0*/ 	.word	0x000000ff
        /*06e4*/ 	.word	0x00030860
        /*06e8*/ 	.short	0x0100
        /*06ea*/ 	.byte	0x08
	.zero		1


	//   ....[8]....
        /*06ec*/ 	.word	0x00000400
        /*06f0*/ 	.word	0x000000ff
        /*06f4*/ 	.word	0x00030858
        /*06f8*/ 	.short	0x0100
        /*06fa*/ 	.byte	0x08
	.zero		1


	//   ....[9]....
        /*06fc*/ 	.word	0x00000410
        /*0700*/ 	.word	0x000000ff
        /*0704*/ 	.word	0x00030868
        /*0708*/ 	.short	0x0100
        /*070a*/ 	.byte	0x08
	.zero		1


	//   ....[10]....
        /*070c*/ 	.word	0x00000500
        /*0710*/ 	.word	0x000000ff
        /*0714*/ 	.word	0x00030870
        /*0718*/ 	.short	0x0100
        /*071a*/ 	.byte	0x06
	.zero		1


	//   ....[11]....
        /*071c*/ 	.word	0x00000510
        /*0720*/ 	.word	0x000000ff
        /*0724*/ 	.word	0x00030880
        /*0728*/ 	.short	0x0100
        /*072a*/ 	.byte	0x06
	.zero		1


	//   ....[12]....
        /*072c*/ 	.word	0x00000520
        /*0730*/ 	.word	0x000000ff
        /*0734*/ 	.word	0x00030878
        /*0738*/ 	.short	0x0100
        /*073a*/ 	.byte	0x06
	.zero		1


	//   ....[13]....
        /*073c*/ 	.word	0x00000530
        /*0740*/ 	.word	0x000000ff
        /*0744*/ 	.word	0x00030888
        /*0748*/ 	.short	0x0100
        /*074a*/ 	.byte	0x06
	.zero		1


	//   ....[14]....
        /*074c*/ 	.word	0x00000660
        /*0750*/ 	.word	0x000000ff
        /*0754*/ 	.word	0x00030890
        /*0758*/ 	.short	0x0100
        /*075a*/ 	.byte	0x08
	.zero		1


	//   ....[15]....
        /*075c*/ 	.word	0x00000670
        /*0760*/ 	.word	0x000000ff
        /*0764*/ 	.word	0x000308a0
        /*0768*/ 	.short	0x0100
        /*076a*/ 	.byte	0x08
	.zero		1


	//   ....[16]....
        /*076c*/ 	.word	0x00000680
        /*0770*/ 	.word	0x000000ff
        /*0774*/ 	.word	0x00030898
        /*0778*/ 	.short	0x0100
        /*077a*/ 	.byte	0x08
	.zero		1


	//   ....[17]....
        /*077c*/ 	.word	0x00000690
        /*0780*/ 	.word	0x000000ff
        /*0784*/ 	.word	0x000308a8
        /*0788*/ 	.short	0x0100
        /*078a*/ 	.byte	0x08
	.zero		1


	//   ....[18]....
        /*078c*/ 	.word	0x000007d0
        /*0790*/ 	.word	0x000000ff
        /*0794*/ 	.word	0x000308b0
        /*0798*/ 	.short	0x0100
        /*079a*/ 	.byte	0x08
	.zero		1


	//   ....[19]....
        /*079c*/ 	.word	0x000007e0
        /*07a0*/ 	.word	0x000000ff
        /*07a4*/ 	.word	0x000308c0
        /*07a8*/ 	.short	0x0100
        /*07aa*/ 	.byte	0x08
	.zero		1


	//   ....[20]....
        /*07ac*/ 	.word	0x000007f0
        /*07b0*/ 	.word	0x000000ff
        /*07b4*/ 	.word	0x000308b8
        /*07b8*/ 	.short	0x0100
        /*07ba*/ 	.byte	0x08
	.zero		1


	//   ....[21]....
        /*07bc*/ 	.word	0x00000800
        /*07c0*/ 	.word	0x000000ff
        /*07c4*/ 	.word	0x000308c8
        /*07c8*/ 	.short	0x0100
        /*07ca*/ 	.byte	0x08
	.zero		1


	//   ....[22]....
        /*07cc*/ 	.word	0x000017c0
        /*07d0*/ 	.word	0x000000ff
        /*07d4*/ 	.word	0x00030800
        /*07d8*/ 	.short	0x010a
        /*07da*/ 	.byte	0x28
	.zero		1


	//   ....[23]....
        /*07dc*/ 	.word	0x00001840
        /*07e0*/ 	.word	0x00000000
        /*07e4*/ 	.word	0x00030830
        /*07e8*/ 	.short	0x010a
        /*07ea*/ 	.byte	0x3f
	.zero		1


	//   ....[24]....
        /*07ec*/ 	.word	0x00001880
        /*07f0*/ 	.word	0x00000000
        /*07f4*/ 	.word	0x00030830
        /*07f8*/ 	.short	0x010a
        /*07fa*/ 	.byte	0x3f
	.zero		1


	//   ....[25]....
        /*07fc*/ 	.word	0x000023a0
        /*0800*/ 	.word	0x000000ff
        /*0804*/ 	.word	0x00000000
        /*0808*/ 	.short	0x0101
        /*080a*/ 	.byte	0x05
	.zero		1


	//   ....[26]....
        /*080c*/ 	.word	0x00003a50
        /*0810*/ 	.word	0x000000ff
        /*0814*/ 	.word	0x00030830
        /*0818*/ 	.short	0x010a
        /*081a*/ 	.byte	0x07
	.zero		1


	//   ....[27]....
        /*081c*/ 	.word	0x00003a90
        /*0820*/ 	.word	0x000000ff
        /*0824*/ 	.word	0x00030830
        /*0828*/ 	.short	0x010a
        /*082a*/ 	.byte	0x07
	.zero		1


	//   ....[28]....
        /*082c*/ 	.word	0x000045d0
        /*0830*/ 	.word	0x000000ff
        /*0834*/ 	.word	0x00030850
        /*0838*/ 	.short	0x010a
        /*083a*/ 	.byte	0x0a
	.zero		1


	//   ....[29]....
        /*083c*/ 	.word	0x00004610
        /*0840*/ 	.word	0x000000ff
        /*0844*/ 	.word	0x00030850
        /*0848*/ 	.short	0x010a
        /*084a*/ 	.byte	0x0a
	.zero		1


	//   ....[30]....
        /*084c*/ 	.word	0x000049a0
        /*0850*/ 	.word	0x000000ff
        /*0854*/ 	.word	0x00000000
        /*0858*/ 	.short	0x0101
        /*085a*/ 	.byte	0x07
	.zero		1


	//   ....[31]....
        /*085c*/ 	.word	0x00005ee0
        /*0860*/ 	.word	0x000000ff
        /*0864*/ 	.word	0x00000000
        /*0868*/ 	.short	0x0101
        /*086a*/ 	.byte	0x0a
	.zero		1


	//   ....[32]....
        /*086c*/ 	.word	0x000060c0
        /*0870*/ 	.word	0x000000ff
        /*0874*/ 	.word	0x00030830
        /*0878*/ 	.short	0x010a
        /*087a*/ 	.byte	0x07
	.zero		1


	//   ....[33]....
        /*087c*/ 	.word	0x00006100
        /*0880*/ 	.word	0x000000ff
        /*0884*/ 	.word	0x00030830
        /*0888*/ 	.short	0x010a
        /*088a*/ 	.byte	0x07
	.zero		1


	//   ....[34]....
        /*088c*/ 	.word	0x00006c40
        /*0890*/ 	.word	0x000000ff
        /*0894*/ 	.word	0x00030850
        /*0898*/ 	.short	0x010a
        /*089a*/ 	.byte	0x0e
	.zero		1


	//   ....[35]....
        /*089c*/ 	.word	0x00006c80
        /*08a0*/ 	.word	0x000000ff
        /*08a4*/ 	.word	0x00030850
        /*08a8*/ 	.short	0x010a
        /*08aa*/ 	.byte	0x0e
	.zero		1


	//   ....[36]....
        /*08ac*/ 	.word	0x00007070
        /*08b0*/ 	.word	0x000000ff
        /*08b4*/ 	.word	0x00000000
        /*08b8*/ 	.short	0x0101
        /*08ba*/ 	.byte	0x05
	.zero		1


	//   ....[37]....
        /*08bc*/ 	.word	0x00007dd0
        /*08c0*/ 	.word	0x000000ff
        /*08c4*/ 	.word	0x00000000
        /*08c8*/ 	.short	0x0101
        /*08ca*/ 	.byte	0x0e
	.zero		1


	//   ....[38]....
        /*08cc*/ 	.word	0x00008500
        /*08d0*/ 	.word	0x000000ff
        /*08d4*/ 	.word	0x00030850
        /*08d8*/ 	.short	0x010a
        /*08da*/ 	.byte	0x05
	.zero		1


	//   ....[39]....
        /*08dc*/ 	.word	0x00008540
        /*08e0*/ 	.word	0x000000ff
        /*08e4*/ 	.word	0x00030850
        /*08e8*/ 	.short	0x010a
        /*08ea*/ 	.byte	0x05
	.zero		1


	//   ....[40]....
        /*08ec*/ 	.word	0x00008b70
        /*08f0*/ 	.word	0x000000ff
        /*08f4*/ 	.word	0x00000000
        /*08f8*/ 	.short	0x0101
        /*08fa*/ 	.byte	0x04
	.zero		1


	//   ....[41]....
        /*08fc*/ 	.word	0x0000a3e0
        /*0900*/ 	.word	0x00000034
        /*0904*/ 	.word	0x00000000
        /*0908*/ 	.short	0x0101
        /*090a*/ 	.byte	0x3f
	.zero		1


	//   ....[42]....
        /*090c*/ 	.word	0x0000c6e0
        /*0910*/ 	.word	0x00000000
        /*0914*/ 	.word	0x00030840
        /*0918*/ 	.short	0x010a
        /*091a*/ 	.byte	0x3f
	.zero		1


	//   ....[43]....
        /*091c*/ 	.word	0x0000ccf0
        /*0920*/ 	.word	0x00000000
        /*0924*/ 	.word	0x00030830
        /*0928*/ 	.short	0x0107
        /*092a*/ 	.byte	0x3f
	.zero		1


	//   ....[44]....
        /*092c*/ 	.word	0x0000cda0
        /*0930*/ 	.word	0x00000000
        /*0934*/ 	.word	0x00030830
        /*0938*/ 	.short	0x0101
        /*093a*/ 	.byte	0x3f
	.zero		1


	//   ....[45]....
        /*093c*/ 	.word	0x0000d7f0
        /*0940*/ 	.word	0x00000011
        /*0944*/ 	.word	0x00030800
        /*0948*/ 	.short	0x0107
        /*094a*/ 	.byte	0x3f
	.zero		1


	//   ....[46]....
        /*094c*/ 	.word	0x0000d8e0
        /*0950*/ 	.word	0x00000011
        /*0954*/ 	.word	0x00030800
        /*0958*/ 	.short	0x0101
        /*095a*/ 	.byte	0x3f
	.zero		1


	//   ....[47]....
        /*095c*/ 	.word	0x0000d900
        /*0960*/ 	.word	0x00000011
        /*0964*/ 	.word	0x00030820
        /*0968*/ 	.short	0x010a
        /*096a*/ 	.byte	0x3f
	.zero		1


	//   ....[48]....
        /*096c*/ 	.word	0x0000dc50
        /*0970*/ 	.word	0x00000006
        /*0974*/ 	.word	0x00030840
        /*0978*/ 	.short	0x010a
        /*097a*/ 	.byte	0x3f
	.zero		1


	//   ....[49]....
        /*097c*/ 	.word	0x0000e120
        /*0980*/ 	.word	0x00000006
        /*0984*/ 	.word	0x00030830
        /*0988*/ 	.short	0x0107
        /*098a*/ 	.byte	0x3f
	.zero		1


	//   ....[50]....
        /*098c*/ 	.word	0x0000e1d0
        /*0990*/ 	.word	0x00000006
        /*0994*/ 	.word	0x00030830
        /*0998*/ 	.short	0x0101
        /*099a*/ 	.byte	0x3f
	.zero		1


	//   ....[51]....
        /*099c*/ 	.word	0x0000e230
        /*09a0*/ 	.word	0x00000006
        /*09a4*/ 	.word	0x00030860
        /*09a8*/ 	.short	0x010a
        /*09aa*/ 	.byte	0x3f
	.zero		1


	//   ....[52]....
        /*09ac*/ 	.word	0x0000e790
        /*09b0*/ 	.word	0x00000006
        /*09b4*/ 	.word	0x00030850
        /*09b8*/ 	.short	0x0107
        /*09ba*/ 	.byte	0x3f
	.zero		1


	//   ....[53]....
        /*09bc*/ 	.word	0x0000e8e0
        /*09c0*/ 	.word	0x00000006
        /*09c4*/ 	.word	0x00030850
        /*09c8*/ 	.short	0x0101
        /*09ca*/ 	.byte	0x3f
	.zero		1


	//   ....[54]....
        /*09cc*/ 	.word	0x0000eaf0
        /*09d0*/ 	.word	0x00000004
        /*09d4*/ 	.word	0x00030860
        /*09d8*/ 	.short	0x010a
        /*09da*/ 	.byte	0x3f
	.zero		1


	//   ....[55]....
        /*09dc*/ 	.word	0x0000efb0
        /*09e0*/ 	.word	0x00000004
        /*09e4*/ 	.word	0x00030850
        /*09e8*/ 	.short	0x0107
        /*09ea*/ 	.byte	0x3f
	.zero		1


	//   ....[56]....
        /*09ec*/ 	.word	0x0000f060
        /*09f0*/ 	.word	0x00000004
        /*09f4*/ 	.word	0x00030850
        /*09f8*/ 	.short	0x0101
        /*09fa*/ 	.byte	0x3f
	.zero		1


	//   ....[57]....
        /*09fc*/ 	.word	0x0000f300
        /*0a00*/ 	.word	0x00000004
        /*0a04*/ 	.word	0x00030820
        /*0a08*/ 	.short	0x010a
        /*0a0a*/ 	.byte	0x3f
	.zero		1


	//   ....[58]....
        /*0a0c*/ 	.word	0x0000f4a0
        /*0a10*/ 	.word	0x00000005
        /*0a14*/ 	.word	0x00030840
        /*0a18*/ 	.short	0x010a
        /*0a1a*/ 	.byte	0x3f
	.zero		1


	//   ....[59]....
        /*0a1c*/ 	.word	0x0000f540
        /*0a20*/ 	.word	0x00000017
        /*0a24*/ 	.word	0x00030840
        /*0a28*/ 	.short	0x010a
        /*0a2a*/ 	.byte	0x3f
	.zero		1


	//   ....[60]....
        /*0a2c*/ 	.word	0x0000f580
        /*0a30*/ 	.word	0x00000005
        /*0a34*/ 	.word	0x00030860
        /*0a38*/ 	.short	0x010a
        /*0a3a*/ 	.byte	0x3f
	.zero		1


	//   ....[61]....
        /*0a3c*/ 	.word	0x0000f5c0
        /*0a40*/ 	.word	0x00000017
        /*0a44*/ 	.word	0x00030860
        /*0a48*/ 	.short	0x010a
        /*0a4a*/ 	.byte	0x3f
	.zero		1


	//   ....[62]....
        /*0a4c*/ 	.word	0x0000f630
        /*0a50*/ 	.word	0x00000003
        /*0a54*/ 	.word	0x00030800
        /*0a58*/ 	.short	0x010a
        /*0a5a*/ 	.byte	0x3f
	.zero		1


	//   ....[63]....
        /*0a5c*/ 	.word	0x0000f680
        /*0a60*/ 	.word	0x00000000
        /*0a64*/ 	.word	0x00030830
        /*0a68*/ 	.short	0x010a
        /*0a6a*/ 	.byte	0x3f
	.zero		1


	//   ....[64]....
        /*0a6c*/ 	.word	0x0000f6e0
        /*0a70*/ 	.word	0x00000004
        /*0a74*/ 	.word	0x00030830
        /*0a78*/ 	.short	0x010a
        /*0a7a*/ 	.byte	0x3f
	.zero		1


	//   ....[65]....
        /*0a7c*/ 	.word	0x0000f740
        /*0a80*/ 	.word	0x00000003
        /*0a84*/ 	.word	0x00030850
        /*0a88*/ 	.short	0x010a
        /*0a8a*/ 	.byte	0x3f
	.zero		1


	//   ....[66]....
        /*0a8c*/ 	.word	0x0000f7a0
        /*0a90*/ 	.word	0x00000004
        /*0a94*/ 	.word	0x00030830
        /*0a98*/ 	.short	0x010a
        /*0a9a*/ 	.byte	0x3f
	.zero		1


	//   ....[67]....
        /*0a9c*/ 	.word	0x0000f800
        /*0aa0*/ 	.word	0x00000003
        /*0aa4*/ 	.word	0x00030850
        /*0aa8*/ 	.short	0x010a
        /*0aaa*/ 	.byte	0x3f
	.zero		1


	//   ....[68]....
        /*0aac*/ 	.word	0x0000f860
        /*0ab0*/ 	.word	0x00000007
        /*0ab4*/ 	.word	0x00030850
        /*0ab8*/ 	.short	0x010a
        /*0aba*/ 	.byte	0x3f
	.zero		1


	//   ....[69]....
        /*0abc*/ 	.word	0x0000f960
        /*0ac0*/ 	.word	0x00000000
        /*0ac4*/ 	.word	0x00030840
        /*0ac8*/ 	.short	0x010a
        /*0aca*/ 	.byte	0x3f
	.zero		1


	//   ....[70]....
        /*0acc*/ 	.word	0x00010c00
        /*0ad0*/ 	.word	0x00000011
        /*0ad4*/ 	.word	0x00030820
        /*0ad8*/ 	.short	0x010a
        /*0ada*/ 	.byte	0x3f
	.zero		1


	//   ....[71]....
        /*0adc*/ 	.word	0x00010c50
        /*0ae0*/ 	.word	0x00000006
        /*0ae4*/ 	.word	0x00030840
        /*0ae8*/ 	.short	0x010a
        /*0aea*/ 	.byte	0x3f
	.zero		1


	//   ....[72]....
        /*0aec*/ 	.word	0x00011380
        /*0af0*/ 	.word	0x00000006
        /*0af4*/ 	.word	0x00030860
        /*0af8*/ 	.short	0x010a
        /*0afa*/ 	.byte	0x3f
	.zero		1


	//   ....[73]....
        /*0afc*/ 	.word	0x00011bc0
        /*0b00*/ 	.word	0x00000004
        /*0b04*/ 	.word	0x00030860
        /*0b08*/ 	.short	0x010a
        /*0b0a*/ 	.byte	0x3f
	.zero		1


	//   ....[74]....
        /*0b0c*/ 	.word	0x00012570
        /*0b10*/ 	.word	0x00000004
        /*0b14*/ 	.word	0x00030820
        /*0b18*/ 	.short	0x010a
        /*0b1a*/ 	.byte	0x3f
	.zero		1


	//   ....[75]....
        /*0b1c*/ 	.word	0x00012710
        /*0b20*/ 	.word	0x00000005
        /*0b24*/ 	.word	0x00030840
        /*0b28*/ 	.short	0x010a
        /*0b2a*/ 	.byte	0x3f
	.zero		1


	//   ....[76]....
        /*0b2c*/ 	.word	0x00012760
        /*0b30*/ 	.word	0x00000017
        /*0b34*/ 	.word	0x00030840
        /*0b38*/ 	.short	0x010a
        /*0b3a*/ 	.byte	0x3f
	.zero		1


	//   ....[77]....
        /*0b3c*/ 	.word	0x000127b0
        /*0b40*/ 	.word	0x00000005
        /*0b44*/ 	.word	0x00030860
        /*0b48*/ 	.short	0x010a
        /*0b4a*/ 	.byte	0x3f
	.zero		1


	//----- nvinfo : EIATTR_NUM_MBARRIERS
	.align		4
.L_769:
        /*0b4c*/ 	.byte	0x03, 0x38
        /*0b4e*/ 	.short	0x0016


	//----- nvinfo : EIATTR_EXIT_INSTR_OFFSETS
	.align		4
        /*0b50*/ 	.byte	0x04, 0x1c
        /*0b52*/ 	.short	(.L_771 - .L_770)


	//   ....[0]....
.L_770:
        /*0b54*/ 	.word	0x00000950


	//   ....[1]....
        /*0b58*/ 	.word	0x0000b370


	//   ....[2]....
        /*0b5c*/ 	.word	0x0000f610


	//----- nvinfo : EIATTR_MAX_THREADS
	.align		4
.L_771:
        /*0b60*/ 	.byte	0x04, 0x05
        /*0b62*/ 	.short	(.L_773 - .L_772)
.L_772:
        /*0b64*/ 	.word	0x00000180
        /*0b68*/ 	.word	0x00000001
        /*0b6c*/ 	.word	0x00000001


	//----- nvinfo : EIATTR_CRS_STACK_SIZE
	.align		4
.L_773:
        /*0b70*/ 	.byte	0x04, 0x1e
        /*0b72*/ 	.short	(.L_775 - .L_774)
.L_774:
        /*0b74*/ 	.word	0x00000000


	//----- nvinfo : EIATTR_CBANK_PARAM_SIZE
	.align		4
.L_775:
        /*0b78*/ 	.byte	0x03, 0x19
        /*0b7a*/ 	.short	0x0af0


	//----- nvinfo : EIATTR_PARAM_CBANK
	.align		4
        /*0b7c*/ 	.byte	0x04, 0x0a
        /*0b7e*/ 	.short	(.L_777 - .L_776)
	.align		4
.L_776:
        /*0b80*/ 	.word	index@(.nv.constant0._ZN7cutlass13device_kernelIN5flash11enable_sm90INS1_16FlashAttnFwdSm90INS1_25CollectiveMainloopFwdSm90ILi2EN4cute5tupleIJNS5_1CILi1EEES8_S8_EEENS6_IJNS7_ILi128EEENS7_ILi96EEENS7_ILi192EEEEEELi192ENS_10bfloat16_tEfNS_4arch4Sm90ELb1ELb0ELb0ELb0ELb1ELb0ELb0ELb1ELb1ELb1ELb0ELb0EEENS1_21CollectiveEpilogueFwdINS6_IJSA_SC_SB_EEES9_SE_SG_Li256ELb0ELb1ELb0ELb0EEENS1_30DynamicPersistentTileSchedulerILi256ELi128ELb0ELb1ELb1EEEEEEEEEvNT_6ParamsE)
        /*0b84*/ 	.short	0x0210
        /*0b86*/ 	.short	0x0af0


	//----- nvinfo : EIATTR_SW_WAR
	.align		4
.L_777:
        /*0b88*/ 	.byte	0x04, 0x36
        /*0b8a*/ 	.short	(.L_779 - .L_778)
.L_778:
        /*0b8c*/ 	.word	0x00000008
.L_779:


//--------------------- .nv.info._ZN7cutlass13device_kernelIN5flash11enable_sm90INS1_16FlashAttnFwdSm90INS1_25CollectiveMainloopFwdSm90ILi2EN4cute5tupleIJNS5_1CILi1EEES8_S8_EEENS6_IJNS7_ILi128EEENS7_ILi96EEENS7_ILi192EEEEEELi192ENS_10bfloat16_tEfNS_4arch4Sm90ELb1ELb0ELb0ELb1ELb1ELb0ELb0ELb1ELb1ELb1ELb0ELb0EEENS1_21CollectiveEpilogueFwdINS6_IJSA_SC_SB_EEES9_SE_SG_Li256ELb1ELb1ELb0ELb0EEENS1_36VarlenDynamicPersistentTileSchedulerILi128ELi96ELi256ELi128ELb0ELb1ELb1ELb1ELb1ELb1EEEEEEEEEvNT_6ParamsE --------------------------
	.section	.nv.info._ZN7cutlass13device_kernelIN5flash11enable_sm90INS1_16FlashAttnFwdSm90INS1_25CollectiveMainloopFwdSm90ILi2EN4cute5tupleIJNS5_1CILi1EEES8_S8_EEENS6_IJNS7_ILi128EEENS7_ILi96EEENS7_ILi192EEEEEELi192ENS_10bfloat16_tEfNS_4arch4Sm90ELb1ELb0ELb0ELb1ELb1ELb0ELb0ELb1ELb1ELb1ELb0ELb0EEENS1_21CollectiveEpilogueFwdINS6_IJSA_SC_SB_EEES9_SE_SG_Li256ELb1ELb1ELb0ELb0EEENS1_36VarlenDynamicPersistentTileSchedulerILi128ELi96ELi256ELi128ELb0ELb1ELb1ELb1ELb1ELb1EEEEEEEEEvNT_6ParamsE,"",@"SHT_CUDA_INFO"
	.sectionflags	@""
	.align	4


	//----- nvinfo : EIATTR_CUDA_API_VERSION
	.align		4
        /*0000*/ 	.byte	0x04, 0x37
        /*0002*/ 	.short	(.L_781 - .L_780)
.L_780:
        /*0004*/ 	.word	0x00000082


	//----- nvinfo : EIATTR_KPARAM_INFO
	.align		4
.L_781:
        /*0008*/ 	.byte	0x04, 0x17
        /*000a*/ 	.short	(.L_783 - .L_782)
.L_782:
        /*000c*/ 	.word	0x00000000
        /*0010*/ 	.short	0x0000
        /*0012*/ 	.short	0x0070
        /*0014*/ 	.byte	0x00, 0xf0, 0x01, 0x2a


	//----- nvinfo : EIATTR_SPARSE_MMA_MASK
	.align		4
.L_783:
        /*0018*/ 	.byte	0x03, 0x50
        /*001a*/ 	.short	0x0000


	//----- nvinfo : EIATTR_MAXREG_COUNT
	.align		4
        /*001c*/ 	.byte	0x03, 0x1b
        /*001e*/ 	.short	0x00a8


	//----- nvinfo : EIATTR_NUM_BARRIERS
	.align		4
        /*0020*/ 	.byte	0x02, 0x4c
        /*0022*/ 	.byte	0x09
	.zero		1


	//----- nvinfo : EIATTR_EXTERNS
	.align		4
        /*0024*/ 	.byte	0x04, 0x0f
        /*0026*/ 	.short	(.L_785 - .L_784)


	//   ....[0]....
	.align		4
.L_784:
        /*0028*/ 	.word	index@(__assertfail)


	//----- nvinfo : EIATTR_ANNOTATIONS
	.align		4
.L_785:
        /*002c*/ 	.byte	0x04, 0x55
        /*002e*/ 	.short	(.L_787 - .L_786)


	//   ....[0]....
.L_786:
        /* <DEDUP_REMOVED lines=17> */


	//----- nvinfo : EIATTR_MERCURY_ISA_VERSION
	.align		4
.L_787:
        /*0130*/ 	.byte	0x03, 0x5f
        /*0132*/ 	.short	0x0101


	//----- nvinfo : EIATTR_UNUSED_LOAD_BYTE_OFFSET
	.align		4
        /*0134*/ 	.byte	0x04, 0x44
        /*0136*/ 	.short	(.L_789 - .L_788)


	//   ....[0]....
.L_788:
        /*0138*/ 	.word	0x00000950
        /*013c*/ 	.word	0x0000fff0


	//   ....[1]....
        /*0140*/ 	.word	0x00009220
        /*0144*/ 	.word	0x0000fff0


	//----- nvinfo : EIATTR_INT_WARP_WIDE_INSTR_OFFSETS
	.align		4
.L_789:
        /*0148*/ 	.byte	0x04, 0x31
        /*014a*/ 	.short	(.L_791 - .L_790)


	//   ....[0]....
.L_790:
        /*014c*/ 	.word	0x000000c0


	//   ....[1]....
        /*0150*/ 	.word	0x000000d0


	//   ....[2]....
        /*0154*/ 	.word	0x00000170


	//   ....[3]....
        /*0158*/ 	.word	0x0000cd50


	//   ....[4]....
        /*015c*/ 	.word	0x0000cde0


	//   ....[5]....
        /*0160*/ 	.word	0x0000fc50


	//   ....[6]....
        /*0164*/ 	.word	0x0000fce0


	//----- nvinfo : EIATTR_COOP_GROUP_MASK_REGIDS
	.align		4
.L_791:
        /*0168*/ 	.byte	0x04, 0x29
        /*016a*/ 	.short	(.L_793 - .L_792)


	//   ....[0]....
.L_792:
        /*016c*/ 	.word	0xffffffff


	//   ....[1]....
        /*0170*/ 	.word	0xffffffff


	//   ....[2]....
        /*0174*/ 	.word	0xffffffff


	//   ....[3]....
        /*0178*/ 	.word	0xffffffff


	//   ....[4]....
        /*017c*/ 	.word	0xffffffff


	//   ....[5]....
        /*0180*/ 	.word	0xffffffff


	//   ....[6]....
        /*0184*/ 	.word	0xffffffff


	//   ....[7]....
        /*0188*/ 	.word	0xffffffff


	//   ....[8]....
        /*018c*/ 	.word	0xffffffff


	//   ....[9]....
        /*0190*/ 	.word	0xffffffff


	//   ....[10]....
        /*0194*/ 	.word	0xffffffff


	//   ....[11]....
        /*0198*/ 	.word	0xffffffff


	//   ....[12]....
        /*019c*/ 	.word	0xffffffff


	//   ....[13]....
        /*01a0*/ 	.word	0xffffffff


	//   ....[14]....
        /*01a4*/ 	.word	0xffffffff


	//   ....[15]....
        /*01a8*/ 	.word	0xffffffff


	//   ....[16]....
        /*01ac*/ 	.word	0xffffffff


	//   ....[17]....
        /*01b0*/ 	.word	0xffffffff


	//   ....[18]....
        /*01b4*/ 	.word	0xffffffff


	//   ....[19]....
        /*01b8*/ 	.word	0xffffffff


	//   ....[20]....
        /*01bc*/ 	.word	0xffffffff


	//   ....[21]....
        /*01c0*/ 	.word	0xffffffff


	//   ....[22]....
        /*01c4*/ 	.word	0xffffffff


	//   ....[23]....
        /*01c8*/ 	.word	0xffffffff


	//   ....[24]....
        /*01cc*/ 	.word	0xffffffff


	//   ....[25]....
        /*01d0*/ 	.word	0xffffffff


	//   ....[26]....
        /*01d4*/ 	.word	0xffffffff


	//   ....[27]....
        /*01d8*/ 	.word	0xffffffff


	//   ....[28]....
        /*01dc*/ 	.word	0xffffffff


	//   ....[29]....
        /*01e0*/ 	.word	0xffffffff


	//   ....[30]....
        /*01e4*/ 	.word	0xffffffff


	//   ....[31]....
        /*01e8*/ 	.word	0xffffffff


	//   ....[32]....
        /*01ec*/ 	.word	0xffffffff


	//   ....[33]....
        /*01f0*/ 	.word	0xffffffff


	//   ....[34]....
        /*01f4*/ 	.word	0xffffffff


	//   ....[35]....
        /*01f8*/ 	.word	0xffffffff


	//   ....[36]....
        /*01fc*/ 	.word	0xffffffff


	//   ....[37]....
        /*0200*/ 	.word	0xffffffff


	//   ....[38]....
        /*0204*/ 	.word	0xffffffff


	//   ....[39]....
        /*0208*/ 	.word	0xffffffff


	//   ....[40]....
        /*020c*/ 	.word	0xffffffff


	//   ....[41]....
        /*0210*/ 	.word	0xffffffff


	//   ....[42]....
        /*0214*/ 	.word	0xffffffff


	//   ....[43]....
        /*0218*/ 	.word	0xffffffff


	//   ....[44]....
        /*021c*/ 	.word	0xffffffff


	//   ....[45]....
        /*0220*/ 	.word	0xffffffff


	//   ....[46]....
        /*0224*/ 	.word	0xffffffff


	//   ....[47]....
        /*0228*/ 	.word	0xffffffff


	//   ....[48]....
        /*022c*/ 	.word	0xffffffff


	//   ....[49]....
        /*0230*/ 	.word	0xffffffff


	//   ....[50]....
        /*0234*/ 	.word	0xffffffff


	//   ....[51]....
        /*0238*/ 	.word	0xffffffff


	//   ....[52]....
        /*023c*/ 	.word	0xffffffff


	//   ....[53]....
        /*0240*/ 	.word	0xffffffff


	//   ....[54]....
        /*0244*/ 	.word	0xffffffff


	//   ....[55]....
        /*0248*/ 	.word	0xffffffff


	//   ....[56]....
        /*024c*/ 	.word	0xffffffff


	//   ....[57]....
        /*0250*/ 	.word	0xffffffff


	//   ....[58]....
        /*0254*/ 	.word	0xffffffff


	//   ....[59]....
        /*0258*/ 	.word	0xffffffff


	//   ....[60]....
        /*025c*/ 	.word	0xffffffff


	//   ....[61]....
        /*0260*/ 	.word	0xffffffff


	//   ....[62]....
        /*0264*/ 	.word	0xffffffff


	//   ....[63]....
        /*0268*/ 	.word	0xffffffff


	//   ....[64]....
        /*026c*/ 	.word	0xffffffff


	//   ....[65]....
        /*0270*/ 	.word	0xffffffff


	//   ....[66]....
        /*0274*/ 	.word	0xffffffff


	//   ....[67]....
        /*0278*/ 	.word	0xffffffff


	//   ....[68]....
        /*027c*/ 	.word	0xffffffff


	//   ....[69]....
        /*0280*/ 	.word	0xffffffff


	//   ....[70]....
        /*0284*/ 	.word	0xffffffff


	//   ....[71]....
        /*0288*/ 	.word	0xffffffff


	//   ....[72]....
        /*028c*/ 	.word	0xffffffff


	//   ....[73]....
        /*0290*/ 	.word	0xffffffff


	//   ....[74]....
        /*0294*/ 	.word	0xffffffff


	//   ....[75]....
        /*0298*/ 	.word	0xffffffff


	//   ....[76]....
        /*029c*/ 	.word	0xffffffff


	//   ....[77]....
        /*02a0*/ 	.word	0xffffffff


	//   ....[78]....
        /*02a4*/ 	.word	0xffffffff


	//   ....[79]....
        /*02a8*/ 	.word	0xffffffff


	//   ....[80]....
        /*02ac*/ 	.word	0xffffffff


	//   ....[81]....
        /*02b0*/ 	.word	0xffffffff


	//   ....[82]....
        /*02b4*/ 	.word	0xffffffff


	//   ....[83]....
        /*02b8*/ 	.word	0xffffffff


	//   ....[84]....
        /*02bc*/ 	.word	0xffffffff


	//   ....[85]....
        /*02c0*/ 	.word	0xffffffff


	//   ....[86]....
        /*02c4*/ 	.word	0xffffffff


	//   ....[87]....
        /*02c8*/ 	.word	0xffffffff


	//   ....[88]....
        /*02cc*/ 	.word	0xffffffff


	//   ....[89]....
        /*02d0*/ 	.word	0xffffffff


	//   ....[90]....
        /*02d4*/ 	.word	0xffffffff


	//   ....[91]....
        /*02d8*/ 	.word	0xffffffff


	//   ....[92]....
        /*02dc*/ 	.word	0xffffffff


	//   ....[93]....
        /*02e0*/ 	.word	0xffffffff


	//   ....[94]....
        /*02e4*/ 	.word	0xffffffff


	//   ....[95]....
        /*02e8*/ 	.word	0xffffffff


	//   ....[96]....
        /*02ec*/ 	.word	0xffffffff


	//   ....[97]....
        /*02f0*/ 	.word	0xffffffff


	//   ....[98]....
        /*02f4*/ 	.word	0xffffffff


	//   ....[99]....
        /*02f8*/ 	.word	0xffffffff


	//   ....[100]....
        /*02fc*/ 	.word	0xffffffff


	//   ....[101]....
        /*0300*/ 	.word	0xffffffff


	//   ....[102]....
        /*0304*/ 	.word	0xffffffff


	//   ....[103]....
        /*0308*/ 	.word	0xffffffff


	//   ....[104]....
        /*030c*/ 	.word	0xffffffff


	//   ....[105]....
        /*0310*/ 	.word	0xffffffff


	//   ....[106]....
        /*0314*/ 	.word	0xffffffff


	//   ....[107]....
        /*0318*/ 	.word	0xffffffff


	//   ....[108]....
        /*031c*/ 	.word	0xffffffff


	//   ....[109]....
        /*0320*/ 	.word	0xffffffff


	//   ....[110]....
        /*0324*/ 	.word	0xffffffff


	//   ....[111]....
        /*0328*/ 	.word	0xffffffff


	//   ....[112]....
        /*032c*/ 	.word	0xffffffff


	//   ....[113]....
        /*0330*/ 	.word	0xffffffff


	//   ....[114]....
        /*0334*/ 	.word	0xffffffff


	//   ....[115]....
        /*0338*/ 	.word	0xffffffff


	//   ....[116]....
        /*033c*/ 	.word	0xffffffff


	//   ....[117]....
        /*0340*/ 	.word	0xffffffff


	//   ....[118]....
        /*0344*/ 	.word	0xffffffff


	//   ....[119]....
        /*0348*/ 	.word	0xffffffff


	//   ....[120]....
        /*034c*/ 	.word	0xffffffff


	//   ....[121]....
        /*0350*/ 	.word	0xffffffff


	//   ....[122]....
        /*0354*/ 	.word	0xffffffff


	//   ....[123]....
        /*0358*/ 	.word	0xffffffff


	//   ....[124]....
        /*035c*/ 	.word	0xffffffff


	//   ....[125]....
        /*0360*/ 	.word	0xffffffff


	//   ....[126]....
        /*0364*/ 	.word	0xffffffff


	//   ....[127]....
        /*0368*/ 	.word	0xffffffff


	//   ....[128]....
        /*036c*/ 	.word	0xffffffff


	//   ....[129]....
        /*0370*/ 	.word	0xffffffff


	//   ....[130]....
        /*0374*/ 	.word	0xffffffff


	//   ....[131]....
        /*0378*/ 	.word	0xffffffff


	//   ....[132]....
        /*037c*/ 	.word	0xffffffff


	//   ....[133]....
        /*0380*/ 	.word	0xffffffff


	//   ....[134]....
        /*0384*/ 	.word	0xffffffff


	//   ....[135]....
        /*0388*/ 	.word	0xffffffff


	//   ....[136]....
        /*038c*/ 	.word	0xffffffff


	//   ....[137]....
        /*0390*/ 	.word	0xffffffff


	//   ....[138]....
        /*0394*/ 	.word	0xffffffff


	//   ....[139]....
        /*0398*/ 	.word	0xffffffff


	//   ....[140]....
        /*039c*/ 	.word	0xffffffff


	//   ....[141]....
        /*03a0*/ 	.word	0xffffffff


	//   ....[142]....
        /*03a4*/ 	.word	0xffffffff


	//   ....[143]....
        /*03a8*/ 	.word	0xffffffff


	//   ....[144]....
        /*03ac*/ 	.word	0xffffffff


	//   ....[145]....
        /*03b0*/ 	.word	0x0500000f


	//   ....[146]....
        /*03b4*/ 	.word	0x0500000f


	//   ....[147]....
        /*03b8*/ 	.word	0x0500000f


	//   ....[148]....
        /*03bc*/ 	.word	0x0500000f


	//   ....[149]....
        /*03c0*/ 	.word	0x0500000f


	//   ....[150]....
        /*03c4*/ 	.word	0x0500000f


	//   ....[151]....
        /*03c8*/ 	.word	0x0500000f


	//   ....[152]....
        /*03cc*/ 	.word	0x0500000f


	//   ....[153]....
        /*03d0*/ 	.word	0x0500000f


	//   ....[154]....
        /*03d4*/ 	.word	0x0500000f


	//   ....[155]....
        /*03d8*/ 	.word	0x0500000f


	//   ....[156]....
        /*03dc*/ 	.word	0x0500000f


	//   ....[157]....
        /*03e0*/ 	.word	0x0500000f


	//   ....[158]....
        /*03e4*/ 	.word	0x0500000f


	//   ....[159]....
        /*03e8*/ 	.word	0x0500000f


	//   ....[160]....
        /*03ec*/ 	.word	0x0500000f


	//   ....[161]....
        /*03f0*/ 	.word	0x0500000f


	//   ....[162]....
        /*03f4*/ 	.word	0x0500000f


	//   ....[163]....
        /*03f8*/ 	.word	0x0500000f


	//   ....[164]....
        /*03fc*/ 	.word	0x0500000f


	//   ....[165]....
        /*0400*/ 	.word	0x0500000f


	//   ....[166]....
        /*0404*/ 	.word	0x0500000f


	//   ....[167]....
        /*0408*/ 	.word	0x0500000f


	//   ....[168]....
        /*040c*/ 	.word	0x0500000f


	//   ....[169]....
        /*0410*/ 	.word	0x0500000f


	//   ....[170]....
        /*0414*/ 	.word	0x0500000f


	//   ....[171]....
        /*0418*/ 	.word	0x0500000f


	//   ....[172]....
        /*041c*/ 	.word	0x0500000f


	//   ....[173]....
        /*0420*/ 	.word	0x0500000f


	//   ....[174]....
        /*0424*/ 	.word	0x0500000f


	//   ....[175]....
        /*0428*/ 	.word	0x0500000f


	//   ....[176]....
        /*042c*/ 	.word	0x0500000f


	//   ....[177]....
        /*0430*/ 	.word	0x0500000f


	//   ....[178]....
        /*0434*/ 	.word	0x0500000f


	//   ....[179]....
        /*0438*/ 	.word	0x0500000f


	//   ....[180]....
        /*043c*/ 	.word	0x0500000f


	//   ....[181]....
        /*0440*/ 	.word	0x0500000f


	//   ....[182]....
        /*0444*/ 	.word	0x0500000f


	//   ....[183]....
        /*0448*/ 	.word	0x0500000f


	//   ....[184]....
        /*044c*/ 	.word	0x0500000f


	//   ....[185]....
        /*0450*/ 	.word	0x0500000f


	//   ....[186]....
        /*0454*/ 	.word	0x0500000f


	//   ....[187]....
        /*0458*/ 	.word	0x0500000f


	//   ....[188]....
        /*045c*/ 	.word	0x0500000f


	//   ....[189]....
        /*0460*/ 	.word	0x0500000f


	//   ....[190]....
        /*0464*/ 	.word	0x0500000f


	//   ....[191]....
        /*0468*/ 	.word	0x0500000f


	//   ....[192]....
        /*046c*/ 	.word	0x0500000f


	//   ....[193]....
        /*0470*/ 	.word	0x0500000f


	//   ....[194]....
        /*0474*/ 	.word	0x0500000f


	//   ....[195]....
        /*0478*/ 	.word	0x0500000f


	//   ....[196]....
        /*047c*/ 	.word	0x0500000f


	//   ....[197]....
        /*0480*/ 	.word	0x0500000f


	//   ....[198]....
        /*0484*/ 	.word	0x0500000f


	//   ....[199]....
        /*0488*/ 	.word	0x0500000f


	//   ....[200]....
        /*048c*/ 	.word	0x0500000f


	//   ....[201]....
        /*0490*/ 	.word	0x0500000f


	//   ....[202]....
        /*0494*/ 	.word	0x0500000f


	//   ....[203]....
        /*0498*/ 	.word	0x0500000f


	//   ....[204]....
        /*049c*/ 	.word	0x0500000f


	//   ....[205]....
        /*04a0*/ 	.word	0x0500000f


	//   ....[206]....
        /*04a4*/ 	.word	0x0500000f


	//   ....[207]....
        /*04a8*/ 	.word	0x0500000f


	//   ....[208]....
        /*04ac*/ 	.word	0x0500000f


	//   ....[209]....
        /*04b0*/ 	.word	0x0500000f


	//   ....[210]....
        /*04b4*/ 	.word	0x0500000f


	//   ....[211]....
        /*04b8*/ 	.word	0x0500000f


	//   ....[212]....
        /*04bc*/ 	.word	0x0500000f


	//   ....[213]....
        /*04c0*/ 	.word	0x0500000f


	//   ....[214]....
        /*04c4*/ 	.word	0x0500000f


	//   ....[215]....
        /*04c8*/ 	.word	0x0500000f


	//   ....[216]....
        /*04cc*/ 	.word	0x0500000f


	//   ....[217]....
        /*04d0*/ 	.word	0x0500000f


	//   ....[218]....
        /*04d4*/ 	.word	0x0500000f


	//   ....[219]....
        /*04d8*/ 	.word	0x0500000f


	//   ....[220]....
        /*04dc*/ 	.word	0x0500000f


	//   ....[221]....
        /*04e0*/ 	.word	0x0500000f


	//   ....[222]....
        /*04e4*/ 	.word	0x0500000f


	//   ....[223]....
        /*04e8*/ 	.word	0x0500000f


	//   ....[224]....
        /*04ec*/ 	.word	0x0500000f


	//   ....[225]....
        /*04f0*/ 	.word	0x0500000f


	//   ....[226]....
        /*04f4*/ 	.word	0x0500000f


	//   ....[227]....
        /*04f8*/ 	.word	0x0500000f


	//----- nvinfo : EIATTR_COOP_GROUP_INSTR_OFFSETS
	.align		4
.L_793:
        /*04fc*/ 	.byte	0x04, 0x28
        /*04fe*/ 	.short	(.L_795 - .L_794)


	//   ....[0]....
.L_794:
        /*0500*/ 	.word	0x00000070


	//   ....[1]....
        /*0504*/ 	.word	0x000000b0


	//   ....[2]....
        /*0508*/ 	.word	0x000002d0


	//   ....[3]....
        /*050c*/ 	.word	0x00000430


	//   ....[4]....
        /*0510*/ 	.word	0x00000550


	//   ....[5]....
        /*0514*/ 	.word	0x000006b0


	//   ....[6]....
        /*0518*/ 	.word	0x00001740


	//   ....[7]....
        /*051c*/ 	.word	0x000022a0


	//   ....[8]....
        /*0520*/ 	.word	0x000022e0


	//   ....[9]....
        /*0524*/ 	.word	0x00002980


	//   ....[10]....
        /*0528*/ 	.word	0x00002a80


	//   ....[11]....
        /*052c*/ 	.word	0x000030e0


	//   ....[12]....
        /*0530*/ 	.word	0x00003170


	//   ....[13]....
        /*0534*/ 	.word	0x00004b00


	//   ....[14]....
        /*0538*/ 	.word	0x00004fd0


	//   ....[15]....
        /*053c*/ 	.word	0x00004ff0


	//   ....[16]....
        /*0540*/ 	.word	0x00005050


	//   ....[17]....
        /*0544*/ 	.word	0x000056f0


	//   ....[18]....
        /*0548*/ 	.word	0x00005750


	//   ....[19]....
        /*054c*/ 	.word	0x000073f0


	//   ....[20]....
        /*0550*/ 	.word	0x00007400


	//   ....[21]....
        /*0554*/ 	.word	0x00007430


	//   ....[22]....
        /*0558*/ 	.word	0x00007440


	//   ....[23]....
        /*055c*/ 	.word	0x00008730


	//   ....[24]....
        /*0560*/ 	.word	0x00008770


	//   ....[25]....
        /*0564*/ 	.word	0x00008820


	//   ....[26]....
        /*0568*/ 	.word	0x00008830


	//   ....[27]....
        /*056c*/ 	.word	0x0000a060


	//   ....[28]....
        /*0570*/ 	.word	0x0000a090


	//   ....[29]....
        /*0574*/ 	.word	0x0000a0c0


	//   ....[30]....
        /*0578*/ 	.word	0x0000a130


	//   ....[31]....
        /*057c*/ 	.word	0x0000a800


	//   ....[32]....
        /*0580*/ 	.word	0x0000a820


	//   ....[33]....
        /*0584*/ 	.word	0x0000a930


	//   ....[34]....
        /*0588*/ 	.word	0x0000a950


	//   ....[35]....
        /*058c*/ 	.word	0x0000aa50


	//   ....[36]....
        /*0590*/ 	.word	0x0000aa70


	//   ....[37]....
        /*0594*/ 	.word	0x0000ab80


	//   ....[38]....
        /*0598*/ 	.word	0x0000aba0


	//   ....[39]....
        /*059c*/ 	.word	0x0000b530


	//   ....[40]....
        /*05a0*/ 	.word	0x0000b550


	//   ....[41]....
        /*05a4*/ 	.word	0x0000b650


	//   ....[42]....
        /*05a8*/ 	.word	0x0000b670


	//   ....[43]....
        /*05ac*/ 	.word	0x0000b770


	//   ....[44]....
        /*05b0*/ 	.word	0x0000b790


	//   ....[45]....
        /*05b4*/ 	.word	0x0000b8a0


	//   ....[46]....
        /*05b8*/ 	.word	0x0000b8c0


	//   ....[47]....
        /*05bc*/ 	.word	0x0000ba40


	//   ....[48]....
        /*05c0*/ 	.word	0x0000bc10


	//   ....[49]....
        /*05c4*/ 	.word	0x0000bc40


	//   ....[50]....
        /*05c8*/ 	.word	0x0000bc70


	//   ....[51]....
        /*05cc*/ 	.word	0x0000bca0


	//   ....[52]....
        /*05d0*/ 	.word	0x0000bcd0


	//   ....[53]....
        /*05d4*/ 	.word	0x0000bd00


	//   ....[54]....
        /*05d8*/ 	.word	0x0000be50


	//   ....[55]....
        /*05dc*/ 	.word	0x0000be80


	//   ....[56]....
        /*05e0*/ 	.word	0x0000beb0


	//   ....[57]....
        /*05e4*/ 	.word	0x0000bee0


	//   ....[58]....
        /*05e8*/ 	.word	0x0000bf10


	//   ....[59]....
        /*05ec*/ 	.word	0x0000bf40


	//   ....[60]....
        /*05f0*/ 	.word	0x0000bfd0


	//   ....[61]....
        /*05f4*/ 	.word	0x0000c030


	//   ....[62]....
        /*05f8*/ 	.word	0x0000c0c0


	//   ....[63]....
        /*05fc*/ 	.word	0x0000d940


	//   ....[64]....
        /*0600*/ 	.word	0x0000d960


	//   ....[65]....
        /*0604*/ 	.word	0x0000da10


	//   ....[66]....
        /*0608*/ 	.word	0x0000da30


	//   ....[67]....
        /*060c*/ 	.word	0x0000dad0


	//   ....[68]....
        /*0610*/ 	.word	0x0000daf0


	//   ....[69]....
        /*0614*/ 	.word	0x0000db90


	//   ....[70]....
        /*0618*/ 	.word	0x0000dbb0


	//   ....[71]....
        /*061c*/ 	.word	0x0000dc50


	//   ....[72]....
        /*0620*/ 	.word	0x0000dc70


	//   ....[73]....
        /*0624*/ 	.word	0x0000dc80


	//   ....[74]....
        /*0628*/ 	.word	0x0000dd10


	//   ....[75]....
        /*062c*/ 	.word	0x0000e430


	//   ....[76]....
        /*0630*/ 	.word	0x0000e460


	//   ....[77]....
        /*0634*/ 	.word	0x0000e4c0


	//   ....[78]....
        /*0638*/ 	.word	0x0000e520


	//   ....[79]....
        /*063c*/ 	.word	0x0000e570


	//   ....[80]....
        /*0640*/ 	.word	0x0000e5d0


	//   ....[81]....
        /*0644*/ 	.word	0x0000e620


	//   ....[82]....
        /*0648*/ 	.word	0x0000e680


	//   ....[83]....
        /*064c*/ 	.word	0x0000e6c0


	//   ....[84]....
        /*0650*/ 	.word	0x0000e730


	//   ....[85]....
        /*0654*/ 	.word	0x0000e780


	//   ....[86]....
        /*0658*/ 	.word	0x0000e7e0


	//   ....[87]....
        /*065c*/ 	.word	0x0000e820


	//   ....[88]....
        /*0660*/ 	.word	0x0000e880


	//   ....[89]....
        /*0664*/ 	.word	0x0000e8a0


	//   ....[90]....
        /*0668*/ 	.word	0x0000e8e0


	//   ....[91]....
        /*066c*/ 	.word	0x0000f0a0


	//   ....[92]....
        /*0670*/ 	.word	0x0000f0e0


	//   ....[93]....
        /*0674*/ 	.word	0x0000f0f0


	//   ....[94]....
        /*0678*/ 	.word	0x0000f150


	//   ....[95]....
        /*067c*/ 	.word	0x0000f160


	//   ....[96]....
        /*0680*/ 	.word	0x0000f1c0


	//   ....[97]....
        /*0684*/ 	.word	0x0000f1f0


	//   ....[98]....
        /*0688*/ 	.word	0x0000f230


	//   ....[99]....
        /*068c*/ 	.word	0x0000f260


	//   ....[100]....
        /*0690*/ 	.word	0x0000f2a0


	//   ....[101]....
        /*0694*/ 	.word	0x0000f2d0


	//   ....[102]....
        /*0698*/ 	.word	0x0000f310


	//   ....[103]....
        /*069c*/ 	.word	0x0000f590


	//   ....[104]....
        /*06a0*/ 	.word	0x0000f5b0


	//   ....[105]....
        /*06a4*/ 	.word	0x0000f5c0


	//   ....[106]....
        /*06a8*/ 	.word	0x0000f650


	//   ....[107]....
        /*06ac*/ 	.word	0x0000f660


	//   ....[108]....
        /*06b0*/ 	.word	0x0000f6f0


	//   ....[109]....
        /*06b4*/ 	.word	0x0000f700


	//   ....[110]....
        /*06b8*/ 	.word	0x0000f790


	//   ....[111]....
        /*06bc*/ 	.word	0x0000f7a0


	//   ....[112]....
        /*06c0*/ 	.word	0x0000f830


	//   ....[113]....
        /*06c4*/ 	.word	0x0000f840


	//   ....[114]....
        /*06c8*/ 	.word	0x0000f850


	//   ....[115]....
        /*06cc*/ 	.word	0x0000fe30


	//   ....[116]....
        /*06d0*/ 	.word	0x0000fe70


	//   ....[117]....
        /*06d4*/ 	.word	0x0000feb0


	//   ....[118]....
        /*06d8*/ 	.word	0x0000fee0


	//   ....[119]....
        /*06dc*/ 	.word	0x0000ff70


	//   ....[120]....
        /*06e0*/ 	.word	0x0000ffa0


	//   ....[121]....
        /*06e4*/ 	.word	0x00010010


	//   ....[122]....
        /*06e8*/ 	.word	0x00010040


	//   ....[123]....
        /*06ec*/ 	.word	0x000100b0


	//   ....[124]....
        /*06f0*/ 	.word	0x000100e0


	//   ....[125]....
        /*06f4*/ 	.word	0x00010110


	//   ....[126]....
        /*06f8*/ 	.word	0x00010160


	//   ....[127]....
        /*06fc*/ 	.word	0x00010540


	//   ....[128]....
        /*0700*/ 	.word	0x00010570


	//   ....[129]....
        /*0704*/ 	.word	0x000105a0


	//   ....[130]....
        /*0708*/ 	.word	0x000105d0


	//   ....[131]....
        /*070c*/ 	.word	0x00010600


	//   ....[132]....
        /*0710*/ 	.word	0x00010630


	//   ....[133]....
        /*0714*/ 	.word	0x00010660


	//   ....[134]....
        /*0718*/ 	.word	0x00010690


	//   ....[135]....
        /*071c*/ 	.word	0x00010810


	//   ....[136]....
        /*0720*/ 	.word	0x00010840


	//   ....[137]....
        /*0724*/ 	.word	0x00010870


	//   ....[138]....
        /*0728*/ 	.word	0x000108a0


	//   ....[139]....
        /*072c*/ 	.word	0x000108d0


	//   ....[140]....
        /*0730*/ 	.word	0x00010900


	//   ....[141]....
        /*0734*/ 	.word	0x000109c0


	//   ....[142]....
        /*0738*/ 	.word	0x000109e0


	//   ....[143]....
        /*073c*/ 	.word	0x00010a50


	//   ....[144]....
        /*0740*/ 	.word	0x000110f0


	//   ....[145]....
        /*0744*/ 	.word	0x000116a0


	//   ....[146]....
        /*0748*/ 	.word	0x00011790


	//   ....[147]....
        /*074c*/ 	.word	0x00011830


	//   ....[148]....
        /*0750*/ 	.word	0x00011890


	//   ....[149]....
        /*0754*/ 	.word	0x000119a0


	//   ....[150]....
        /*0758*/ 	.word	0x00011a10


	//   ....[151]....
        /*075c*/ 	.word	0x00011b20


	//   ....[152]....
        /*0760*/ 	.word	0x00011b90


	//   ....[153]....
        /*0764*/ 	.word	0x00011ca0


	//   ....[154]....
        /*0768*/ 	.word	0x00011d10


	//   ....[155]....
        /*076c*/ 	.word	0x00011e20


	//   ....[156]....
        /*0770*/ 	.word	0x00011e90


	//   ....[157]....
        /*0774*/ 	.word	0x00011f30


	//   ....[158]....
        /*0778*/ 	.word	0x00012040


	//   ....[159]....
        /*077c*/ 	.word	0x000120b0


	//   ....[160]....
        /*0780*/ 	.word	0x00012130


	//   ....[161]....
        /*0784*/ 	.word	0x00012200


	//   ....[162]....
        /*0788*/ 	.word	0x00012280


	//   ....[163]....
        /*078c*/ 	.word	0x00012360


	//   ....[164]....
        /*0790*/ 	.word	0x000123e0


	//   ....[165]....
        /*0794*/ 	.word	0x000124c0


	//   ....[166]....
        /*0798*/ 	.word	0x00012540


	//   ....[167]....
        /*079c*/ 	.word	0x00012620


	//   ....[168]....
        /*07a0*/ 	.word	0x000126a0


	//   ....[169]....
        /*07a4*/ 	.word	0x00012780


	//   ....[170]....
        /*07a8*/ 	.word	0x00012800


	//   ....[171]....
        /*07ac*/ 	.word	0x000128d0


	//   ....[172]....
        /*07b0*/ 	.word	0x00012950


	//   ....[173]....
        /*07b4*/ 	.word	0x00012a10


	//   ....[174]....
        /*07b8*/ 	.word	0x00012b40


	//   ....[175]....
        /*07bc*/ 	.word	0x00012c00


	//   ....[176]....
        /*07c0*/ 	.word	0x00012c80


	//   ....[177]....
        /*07c4*/ 	.word	0x00012d50


	//   ....[178]....
        /*07c8*/ 	.word	0x00012db0


	//   ....[179]....
        /*07cc*/ 	.word	0x00012e80


	//   ....[180]....
        /*07d0*/ 	.word	0x00012ee0


	//   ....[181]....
        /*07d4*/ 	.word	0x00012fb0


	//   ....[182]....
        /*07d8*/ 	.word	0x00013010


	//   ....[183]....
        /*07dc*/ 	.word	0x000130e0


	//   ....[184]....
        /*07e0*/ 	.word	0x00013140


	//   ....[185]....
        /*07e4*/ 	.word	0x00013220


	//   ....[186]....
        /*07e8*/ 	.word	0x00013310


	//   ....[187]....
        /*07ec*/ 	.word	0x000133b0


	//   ....[188]....
        /*07f0*/ 	.word	0x00013410


	//   ....[189]....
        /*07f4*/ 	.word	0x00013510


	//   ....[190]....
        /*07f8*/ 	.word	0x00013570


	//   ....[191]....
        /*07fc*/ 	.word	0x00013670


	//   ....[192]....
        /*0800*/ 	.word	0x000136d0


	//   ....[193]....
        /*0804*/ 	.word	0x000137d0


	//   ....[194]....
        /*0808*/ 	.word	0x00013830


	//   ....[195]....
        /*080c*/ 	.word	0x00013930


	//   ....[196]....
        /*0810*/ 	.word	0x00013990


	//   ....[197]....
        /*0814*/ 	.word	0x00013a60


	//   ....[198]....
        /*0818*/ 	.word	0x00013ba0


	//   ....[199]....
        /*081c*/ 	.word	0x00013c50


	//   ....[200]....
        /*0820*/ 	.word	0x00013d20


	//   ....[201]....
        /*0824*/ 	.word	0x00013df0


	//   ....[202]....
        /*0828*/ 	.word	0x00013e50


	//   ....[203]....
        /*082c*/ 	.word	0x00013f40


	//   ....[204]....
        /*0830*/ 	.word	0x00013fa0


	//   ....[205]....
        /*0834*/ 	.word	0x00014090


	//   ....[206]....
        /*0838*/ 	.word	0x000140f0


	//   ....[207]....
        /*083c*/ 	.word	0x000141e0


	//   ....[208]....
        /*0840*/ 	.word	0x00014240


	//   ....[209]....
        /*0844*/ 	.word	0x00014320


	//   ....[210]....
        /*0848*/ 	.word	0x000143b0


	//   ....[211]....
        /*084c*/ 	.word	0x00014450


	//   ....[212]....
        /*0850*/ 	.word	0x00014570


	//   ....[213]....
        /*0854*/ 	.word	0x000145e0


	//   ....[214]....
        /*0858*/ 	.word	0x00014650


	//   ....[215]....
        /*085c*/ 	.word	0x000146c0


	//   ....[216]....
        /*0860*/ 	.word	0x00014730


	//   ....[217]....
        /*0864*/ 	.word	0x000147b0


	//   ....[218]....
        /*0868*/ 	.word	0x00014840


	//   ....[219]....
        /*086c*/ 	.word	0x000148d0


	//   ....[220]....
        /*0870*/ 	.word	0x00014940


	//   ....[221]....
        /*0874*/ 	.word	0x000149b0


	//   ....[222]....
        /*0878*/ 	.word	0x00014a20


	//   ....[223]....
        /*087c*/ 	.word	0x00014aa0


	//   ....[224]....
        /*0880*/ 	.word	0x00014b10


	//   ....[225]....
        /*0884*/ 	.word	0x00014bb0


	//   ....[226]....
        /*0888*/ 	.word	0x00014c40


	//   ....[227]....
        /*088c*/ 	.word	0x00014d60


	//----- nvinfo : EIATTR_REG_RECONFIG
	.align		4
.L_795:
        /*0890*/ 	.byte	0x01, 0x54
	.zero		2


	//----- nvinfo : EIATTR_SYSCALL_OFFSETS
	.align		4
        /*0894*/ 	.byte	0x04, 0x46
        /*0896*/ 	.short	(.L_797 - .L_796)


	//   ....[0]....
.L_796:
        /*0898*/ 	.word	0x00001920


	//   ....[1]....
        /*089c*/ 	.word	0x0000cf40


	//   ....[2]....
        /*08a0*/ 	.word	0x0000d090


	//   ....[3]....
        /*08a4*/ 	.word	0x0000d180


	//   ....[4]....
        /*08a8*/ 	.word	0x0000e0a0


	//----- nvinfo : EIATTR_MBARRIER_INSTR_OFFSETS
	.align		4
.L_797:
        /*08ac*/ 	.byte	0x04, 0x39
        /*08ae*/ 	.short	(.L_799 - .L_798)


	//   ....[0]....
.L_798:
        /*08b0*/ 	.word	0x00000180
        /*08b4*/ 	.word	0x000000ff
        /*08b8*/ 	.word	0x00030800
        /*08bc*/ 	.short	0x0100
        /*08be*/ 	.byte	0x08
	.zero		1


	//   ....[1]....
        /*08c0*/ 	.word	0x00000190
        /*08c4*/ 	.word	0x000000ff
        /*08c8*/ 	.word	0x00030820
        /*08cc*/ 	.short	0x0100
        /*08ce*/ 	.byte	0x08
	.zero		1


	//   ....[2]....
        /*08d0*/ 	.word	0x00000280
        /*08d4*/ 	.word	0x000000ff
        /*08d8*/ 	.word	0x00030830
        /*08dc*/ 	.short	0x0100
        /*08de*/ 	.byte	0x08
	.zero		1


	//   ....[3]....
        /*08e0*/ 	.word	0x00000290
        /*08e4*/ 	.word	0x000000ff
        /*08e8*/ 	.word	0x00030840
        /*08ec*/ 	.short	0x0100
        /*08ee*/ 	.byte	0x08
	.zero		1


	//   ....[4]....
        /*08f0*/ 	.word	0x000002a0
        /*08f4*/ 	.word	0x000000ff
        /*08f8*/ 	.word	0x00030838
        /*08fc*/ 	.short	0x0100
        /*08fe*/ 	.byte	0x08
	.zero		1


	//   ....[5]....
        /*0900*/ 	.word	0x000002b0
        /*0904*/ 	.word	0x000000ff
        /*0908*/ 	.word	0x00030848
        /*090c*/ 	.short	0x0100
        /*090e*/ 	.byte	0x08
	.zero		1


	//   ....[6]....
        /*0910*/ 	.word	0x000003e0
        /*0914*/ 	.word	0x000000ff
        /*0918*/ 	.word	0x00030850
        /*091c*/ 	.short	0x0100
        /*091e*/ 	.byte	0x08
	.zero		1


	//   ....[7]....
        /*0920*/ 	.word	0x000003f0
        /*0924*/ 	.word	0x000000ff
        /*0928*/ 	.word	0x00030860
        /*092c*/ 	.short	0x0100
        /*092e*/ 	.byte	0x08
	.zero		1


	//   ....[8]....
        /*0930*/ 	.word	0x00000400
        /*0934*/ 	.word	0x000000ff
        /*0938*/ 	.word	0x00030858
        /*093c*/ 	.short	0x0100
        /*093e*/ 	.byte	0x08
	.zero		1


	//   ....[9]....
        /*0940*/ 	.word	0x00000410
        /*0944*/ 	.word	0x000000ff
        /*0948*/ 	.word	0x00030868
        /*094c*/ 	.short	0x0100
        /*094e*/ 	.byte	0x08
	.zero		1


	//   ....[10]....
        /*0950*/ 	.word	0x00000500
        /*0954*/ 	.word	0x000000ff
        /*0958*/ 	.word	0x00030870
        /*095c*/ 	.short	0x0100
        /*095e*/ 	.byte	0x06
	.zero		1


	//   ....[11]....
        /*0960*/ 	.word	0x00000510
        /*0964*/ 	.word	0x000000ff
        /*0968*/ 	.word	0x00030880
        /*096c*/ 	.short	0x0100
        /*096e*/ 	.byte	0x06
	.zero		1


	//   ....[12]....
        /*0970*/ 	.word	0x00000520
        /*0974*/ 	.word	0x000000ff
        /*0978*/ 	.word	0x00030878
        /*097c*/ 	.short	0x0100
        /*097e*/ 	.byte	0x06
	.zero		1


	//   ....[13]....
        /*0980*/ 	.word	0x00000530
        /*0984*/ 	.word	0x000000ff
        /*0988*/ 	.word	0x00030888
        /*098c*/ 	.short	0x0100
        /*098e*/ 	.byte	0x06
	.zero		1


	//   ....[14]....
        /*0990*/ 	.word	0x00000660
        /*0994*/ 	.word	0x000000ff
        /*0998*/ 	.word	0x00030890
        /*099c*/ 	.short	0x0100
        /*099e*/ 	.byte	0x08
	.zero		1


	//   ....[15]....
        /*09a0*/ 	.word	0x00000670
        /*09a4*/ 	.word	0x000000ff
        /*09a8*/ 	.word	0x000308a0
        /*09ac*/ 	.short	0x0100
        /*09ae*/ 	.byte	0x08
	.zero		1


	//   ....[16]....
        /*09b0*/ 	.word	0x00000680
        /*09b4*/ 	.word	0x000000ff
        /*09b8*/ 	.word	0x00030898
        /*09bc*/ 	.short	0x0100
        /*09be*/ 	.byte	0x08
	.zero		1


	//   ....[17]....
        /*09c0*/ 	.word	0x00000690
        /*09c4*/ 	.word	0x000000ff
        /*09c8*/ 	.word	0x000308a8
        /*09cc*/ 	.short	0x0100
        /*09ce*/ 	.byte	0x08
	.zero		1


	//   ....[18]....
        /*09d0*/ 	.word	0x000007d0
        /*09d4*/ 	.word	0x000000ff
        /*09d8*/ 	.word	0x000308b0
        /*09dc*/ 	.short	0x0100
        /*09de*/ 	.byte	0x08
	.zero		1


	//   ....[19]....
        /*09e0*/ 	.word	0x000007e0
        /*09e4*/ 	.word	0x000000ff
        /*09e8*/ 	.word	0x000308c0
        /*09ec*/ 	.short	0x0100
        /*09ee*/ 	.byte	0x08
	.zero		1


	//   ....[20]....
        /*09f0*/ 	.word	0x000007f0
        /*09f4*/ 	.word	0x000000ff
        /*09f8*/ 	.word	0x000308b8
        /*09fc*/ 	.short	0x0100
        /*09fe*/ 	.byte	0x08
	.zero		1


	//   ....[21]....
        /*0a00*/ 	.word	0x00000800
        /*0a04*/ 	.word	0x000000ff
        /*0a08*/ 	.word	0x000308c8
        /*0a0c*/ 	.short	0x0100
        /*0a0e*/ 	.byte	0x08
	.zero		1


	//   ....[22]....
        /*0a10*/ 	.word	0x000019c0
        /*0a14*/ 	.word	0x000000ff
        /*0a18*/ 	.word	0x00030800
        /*0a1c*/ 	.short	0x010a
        /*0a1e*/ 	.byte	0x28
	.zero		1


	//   ....[23]....
        /*0a20*/ 	.word	0x00001a40
        /*0a24*/ 	.word	0x00000000
        /*0a28*/ 	.word	0x00030830
        /*0a2c*/ 	.short	0x010a
        /*0a2e*/ 	.byte	0x3f
	.zero		1


	//   ....[24]....
        /*0a30*/ 	.word	0x00001a80
        /*0a34*/ 	.word	0x00000000
        /*0a38*/ 	.word	0x00030830
        /*0a3c*/ 	.short	0x010a
        /*0a3e*/ 	.byte	0x3f
	.zero		1


	//   ....[25]....
        /*0a40*/ 	.word	0x00002520
        /*0a44*/ 	.word	0x000000ff
        /*0a48*/ 	.word	0x00000000
        /*0a4c*/ 	.short	0x0101
        /*0a4e*/ 	.byte	0x05
	.zero		1


	//   ....[26]....
        /*0a50*/ 	.word	0x00003bf0
        /*0a54*/ 	.word	0x000000ff
        /*0a58*/ 	.word	0x00030830
        /*0a5c*/ 	.short	0x010a
        /*0a5e*/ 	.byte	0x07
	.zero		1


	//   ....[27]....
        /*0a60*/ 	.word	0x00003c30
        /*0a64*/ 	.word	0x000000ff
        /*0a68*/ 	.word	0x00030830
        /*0a6c*/ 	.short	0x010a
        /*0a6e*/ 	.byte	0x07
	.zero		1


	//   ....[28]....
        /*0a70*/ 	.word	0x00004770
        /*0a74*/ 	.word	0x000000ff
        /*0a78*/ 	.word	0x00030850
        /*0a7c*/ 	.short	0x010a
        /*0a7e*/ 	.byte	0x0a
	.zero		1


	//   ....[29]....
        /*0a80*/ 	.word	0x000047b0
        /*0a84*/ 	.word	0x000000ff
        /*0a88*/ 	.word	0x00030850
        /*0a8c*/ 	.short	0x010a
        /*0a8e*/ 	.byte	0x0a
	.zero		1


	//   ....[30]....
        /*0a90*/ 	.word	0x00004b20
        /*0a94*/ 	.word	0x000000ff
        /*0a98*/ 	.word	0x00000000
        /*0a9c*/ 	.short	0x0101
        /*0a9e*/ 	.byte	0x07
	.zero		1


	//   ....[31]....
        /*0aa0*/ 	.word	0x00006070
        /*0aa4*/ 	.word	0x000000ff
        /*0aa8*/ 	.word	0x00000000
        /*0aac*/ 	.short	0x0101
        /*0aae*/ 	.byte	0x0a
	.zero		1


	//   ....[32]....
        /*0ab0*/ 	.word	0x00006260
        /*0ab4*/ 	.word	0x000000ff
        /*0ab8*/ 	.word	0x00030830
        /*0abc*/ 	.short	0x010a
        /*0abe*/ 	.byte	0x07
	.zero		1


	//   ....[33]....
        /*0ac0*/ 	.word	0x000062a0
        /*0ac4*/ 	.word	0x000000ff
        /*0ac8*/ 	.word	0x00030830
        /*0acc*/ 	.short	0x010a
        /*0ace*/ 	.byte	0x07
	.zero		1


	//   ....[34]....
        /*0ad0*/ 	.word	0x00006de0
        /*0ad4*/ 	.word	0x000000ff
        /*0ad8*/ 	.word	0x00030850
        /*0adc*/ 	.short	0x010a
        /*0ade*/ 	.byte	0x0e
	.zero		1


	//   ....[35]....
        /*0ae0*/ 	.word	0x00006e20
        /*0ae4*/ 	.word	0x000000ff
        /*0ae8*/ 	.word	0x00030850
        /*0aec*/ 	.short	0x010a
        /*0aee*/ 	.byte	0x0e
	.zero		1


	//   ....[36]....
        /*0af0*/ 	.word	0x00007210
        /*0af4*/ 	.word	0x000000ff
        /*0af8*/ 	.word	0x00000000
        /*0afc*/ 	.short	0x0101
        /*0afe*/ 	.byte	0x05
	.zero		1


	//   ....[37]....
        /*0b00*/ 	.word	0x00007f80
        /*0b04*/ 	.word	0x000000ff
        /*0b08*/ 	.word	0x00000000
        /*0b0c*/ 	.short	0x0101
        /*0b0e*/ 	.byte	0x0e
	.zero		1


	//   ....[38]....
        /*0b10*/ 	.word	0x000086a0
        /*0b14*/ 	.word	0x000000ff
        /*0b18*/ 	.word	0x00030850
        /*0b1c*/ 	.short	0x010a
        /*0b1e*/ 	.byte	0x05
	.zero		1


	//   ....[39]....
        /*0b20*/ 	.word	0x000086e0
        /*0b24*/ 	.word	0x000000ff
        /*0b28*/ 	.word	0x00030850
        /*0b2c*/ 	.short	0x010a
        /*0b2e*/ 	.byte	0x05
	.zero		1


	//   ....[40]....
        /*0b30*/ 	.word	0x00008d10
        /*0b34*/ 	.word	0x000000ff
        /*0b38*/ 	.word	0x00000000
        /*0b3c*/ 	.short	0x0101
        /*0b3e*/ 	.byte	0x04
	.zero		1


	//   ....[41]....
        /*0b40*/ 	.word	0x0000a7f0
        /*0b44*/ 	.word	0x0000002a
        /*0b48*/ 	.word	0x00000000
        /*0b4c*/ 	.short	0x0101
        /*0b4e*/ 	.byte	0x3f
	.zero		1


	//   ....[42]....
        /*0b50*/ 	.word	0x0000d720
        /*0b54*/ 	.word	0x00000007
        /*0b58*/ 	.word	0x00030840
        /*0b5c*/ 	.short	0x010a
        /*0b5e*/ 	.byte	0x3f
	.zero		1


	//   ....[43]....
        /*0b60*/ 	.word	0x0000ddd0
        /*0b64*/ 	.word	0x00000007
        /*0b68*/ 	.word	0x00030830
        /*0b6c*/ 	.short	0x0107
        /*0b6e*/ 	.byte	0x3f
	.zero		1


	//   ....[44]....
        /*0b70*/ 	.word	0x0000dea0
        /*0b74*/ 	.word	0x00000007
        /*0b78*/ 	.word	0x00030830
        /*0b7c*/ 	.short	0x0101
        /*0b7e*/ 	.byte	0x3f
	.zero		1


	//   ....[45]....
        /*0b80*/ 	.word	0x0000e9f0
        /*0b84*/ 	.word	0x00000016
        /*0b88*/ 	.word	0x00030800
        /*0b8c*/ 	.short	0x0107
        /*0b8e*/ 	.byte	0x3f
	.zero		1


	//   ....[46]....
        /*0b90*/ 	.word	0x0000eaf0
        /*0b94*/ 	.word	0x00000016
        /*0b98*/ 	.word	0x00030800
        /*0b9c*/ 	.short	0x0101
        /*0b9e*/ 	.byte	0x3f
	.zero		1


	//   ....[47]....
        /*0ba0*/ 	.word	0x0000eb10
        /*0ba4*/ 	.word	0x00000016
        /*0ba8*/ 	.word	0x00030820
        /*0bac*/ 	.short	0x010a
        /*0bae*/ 	.byte	0x3f
	.zero		1


	//   ....[48]....
        /*0bb0*/ 	.word	0x0000eee0
        /*0bb4*/ 	.word	0x00000007
        /*0bb8*/ 	.word	0x00030840
        /*0bbc*/ 	.short	0x010a
        /*0bbe*/ 	.byte	0x3f
	.zero		1


	//   ....[49]....
        /*0bc0*/ 	.word	0x0000f3c0
        /*0bc4*/ 	.word	0x00000007
        /*0bc8*/ 	.word	0x00030830
        /*0bcc*/ 	.short	0x0107
        /*0bce*/ 	.byte	0x3f
	.zero		1


	//   ....[50]....
        /*0bd0*/ 	.word	0x0000f470
        /*0bd4*/ 	.word	0x00000007
        /*0bd8*/ 	.word	0x00030830
        /*0bdc*/ 	.short	0x0101
        /*0bde*/ 	.byte	0x3f
	.zero		1


	//   ....[51]....
        /*0be0*/ 	.word	0x0000f4e0
        /*0be4*/ 	.word	0x00000006
        /*0be8*/ 	.word	0x00030860
        /*0bec*/ 	.short	0x010a
        /*0bee*/ 	.byte	0x3f
	.zero		1


	//   ....[52]....
        /*0bf0*/ 	.word	0x0000fa30
        /*0bf4*/ 	.word	0x00000006
        /*0bf8*/ 	.word	0x00030850
        /*0bfc*/ 	.short	0x0107
        /*0bfe*/ 	.byte	0x3f
	.zero		1


	//   ....[53]....
        /*0c00*/ 	.word	0x0000fb80
        /*0c04*/ 	.word	0x00000006
        /*0c08*/ 	.word	0x00030850
        /*0c0c*/ 	.short	0x0101
        /*0c0e*/ 	.byte	0x3f
	.zero		1


	//   ....[54]....
        /*0c10*/ 	.word	0x0000fd80
        /*0c14*/ 	.word	0x00000000
        /*0c18*/ 	.word	0x00030860
        /*0c1c*/ 	.short	0x010a
        /*0c1e*/ 	.byte	0x3f
	.zero		1


	//   ....[55]....
        /*0c20*/ 	.word	0x00010290
        /*0c24*/ 	.word	0x00000000
        /*0c28*/ 	.word	0x00030850
        /*0c2c*/ 	.short	0x0107
        /*0c2e*/ 	.byte	0x3f
	.zero		1


	//   ....[56]....
        /*0c30*/ 	.word	0x00010340
        /*0c34*/ 	.word	0x00000000
        /*0c38*/ 	.word	0x00030850
        /*0c3c*/ 	.short	0x0101
        /*0c3e*/ 	.byte	0x3f
	.zero		1


	//   ....[57]....
        /*0c40*/ 	.word	0x00011070
        /*0c44*/ 	.word	0x00000004
        /*0c48*/ 	.word	0x00030820
        /*0c4c*/ 	.short	0x010a
        /*0c4e*/ 	.byte	0x3f
	.zero		1


	//   ....[58]....
        /*0c50*/ 	.word	0x00011210
        /*0c54*/ 	.word	0x00000005
        /*0c58*/ 	.word	0x00030840
        /*0c5c*/ 	.short	0x010a
        /*0c5e*/ 	.byte	0x3f
	.zero		1


	//   ....[59]....
        /*0c60*/ 	.word	0x000112b0
        /*0c64*/ 	.word	0x0000001b
        /*0c68*/ 	.word	0x00030840
        /*0c6c*/ 	.short	0x010a
        /*0c6e*/ 	.byte	0x3f
	.zero		1


	//   ....[60]....
        /*0c70*/ 	.word	0x000112f0
        /*0c74*/ 	.word	0x00000005
        /*0c78*/ 	.word	0x00030860
        /*0c7c*/ 	.short	0x010a
        /*0c7e*/ 	.byte	0x3f
	.zero		1


	//   ....[61]....
        /*0c80*/ 	.word	0x00011330
        /*0c84*/ 	.word	0x0000001b
        /*0c88*/ 	.word	0x00030860
        /*0c8c*/ 	.short	0x010a
        /*0c8e*/ 	.byte	0x3f
	.zero		1


	//   ....[62]....
        /*0c90*/ 	.word	0x000113a0
        /*0c94*/ 	.word	0x00000003
        /*0c98*/ 	.word	0x00030800
        /*0c9c*/ 	.short	0x010a
        /*0c9e*/ 	.byte	0x3f
	.zero		1


	//   ....[63]....
        /*0ca0*/ 	.word	0x000113f0
        /*0ca4*/ 	.word	0x00000000
        /*0ca8*/ 	.word	0x00030830
        /*0cac*/ 	.short	0x010a
        /*0cae*/ 	.byte	0x3f
	.zero		1


	//   ....[64]....
        /*0cb0*/ 	.word	0x00011450
        /*0cb4*/ 	.word	0x00000004
        /*0cb8*/ 	.word	0x00030830
        /*0cbc*/ 	.short	0x010a
        /*0cbe*/ 	.byte	0x3f
	.zero		1


	//   ....[65]....
        /*0cc0*/ 	.word	0x000114b0
        /*0cc4*/ 	.word	0x00000003
        /*0cc8*/ 	.word	0x00030850
        /*0ccc*/ 	.short	0x010a
        /*0cce*/ 	.byte	0x3f
	.zero		1


	//   ....[66]....
        /*0cd0*/ 	.word	0x00011510
        /*0cd4*/ 	.word	0x00000004
        /*0cd8*/ 	.word	0x00030830
        /*0cdc*/ 	.short	0x010a
        /*0cde*/ 	.byte	0x3f
	.zero		1


	//   ....[67]....
        /*0ce0*/ 	.word	0x00011570
        /*0ce4*/ 	.word	0x00000003
        /*0ce8*/ 	.word	0x00030850
        /*0cec*/ 	.short	0x010a
        /*0cee*/ 	.byte	0x3f
	.zero		1


	//   ....[68]....
        /*0cf0*/ 	.word	0x000115d0
        /*0cf4*/ 	.word	0x00000007
        /*0cf8*/ 	.word	0x00030850
        /*0cfc*/ 	.short	0x010a
        /*0cfe*/ 	.byte	0x3f
	.zero		1


	//   ....[69]....
        /*0d00*/ 	.word	0x000116e0
        /*0d04*/ 	.word	0x00000007
        /*0d08*/ 	.word	0x00030840
        /*0d0c*/ 	.short	0x010a
        /*0d0e*/ 	.byte	0x3f
	.zero		1


	//   ....[70]....
        /*0d10*/ 	.word	0x00012a40
        /*0d14*/ 	.word	0x00000016
        /*0d18*/ 	.word	0x00030820
        /*0d1c*/ 	.short	0x010a
        /*0d1e*/ 	.byte	0x3f
	.zero		1


	//   ....[71]....
        /*0d20*/ 	.word	0x00012a90
        /*0d24*/ 	.word	0x00000007
        /*0d28*/ 	.word	0x00030840
        /*0d2c*/ 	.short	0x010a
        /*0d2e*/ 	.byte	0x3f
	.zero		1


	//   ....[72]....
        /*0d30*/ 	.word	0x00013260
        /*0d34*/ 	.word	0x00000006
        /*0d38*/ 	.word	0x00030860
        /*0d3c*/ 	.short	0x010a
        /*0d3e*/ 	.byte	0x3f
	.zero		1


	//   ....[73]....
        /*0d40*/ 	.word	0x00013af0
        /*0d44*/ 	.word	0x00000000
        /*0d48*/ 	.word	0x00030860
        /*0d4c*/ 	.short	0x010a
        /*0d4e*/ 	.byte	0x3f
	.zero		1


	//   ....[74]....
        /*0d50*/ 	.word	0x00014c80
        /*0d54*/ 	.word	0x00000004
        /*0d58*/ 	.word	0x00030820
        /*0d5c*/ 	.short	0x010a
        /*0d5e*/ 	.byte	0x3f
	.zero		1


	//   ....[75]....
        /*0d60*/ 	.word	0x00014e20
        /*0d64*/ 	.word	0x00000005
        /*0d68*/ 	.word	0x00030840
        /*0d6c*/ 	.short	0x010a
        /*0d6e*/ 	.byte	0x3f
	.zero		1


	//   ....[76]....
        /*0d70*/ 	.word	0x00014e70
        /*0d74*/ 	.word	0x0000001b
        /*0d78*/ 	.word	0x00030840
        /*0d7c*/ 	.short	0x010a
        /*0d7e*/ 	.byte	0x3f
	.zero		1


	//   ....[77]....
        /*0d80*/ 	.word	0x00014ec0
        /*0d84*/ 	.word	0x00000005
        /*0d88*/ 	.word	0x00030860
        /*0d8c*/ 	.short	0x010a
        /*0d8e*/ 	.byte	0x3f
	.zero		1


	//----- nvinfo : EIATTR_NUM_MBARRIERS
	.align		4
.L_799:
        /*0d90*/ 	.byte	0x03, 0x38
        /*0d92*/ 	.short	0x0016


	//----- nvinfo : EIATTR_EXIT_INSTR_OFFSETS
	.align		4
        /*0d94*/ 	.byte	0x04, 0x1c
        /*0d96*/ 	.short	(.L_801 - .L_800)


	//   ....[0]....
.L_800:
        /*0d98*/ 	.word	0x00000990


	//   ....[1]....
        /*0d9c*/ 	.word	0x0000b9f0


	//   ....[2]....
        /*0da0*/ 	.word	0x00011380


	//----- nvinfo : EIATTR_MAX_THREADS
	.align		4
.L_801:
        /*0da4*/ 	.byte	0x04, 0x05
        /*0da6*/ 	.short	(.L_803 - .L_802)
.L_802:
        /*0da8*/ 	.word	0x00000180
        /*0dac*/ 	.word	0x00000001
        /*0db0*/ 	.word	0x00000001


	//----- nvinfo : EIATTR_CRS_STACK_SIZE
	.align		4
.L_803:
        /*0db4*/ 	.byte	0x04, 0x1e
        /*0db6*/ 	.short	(.L_805 - .L_804)
.L_804:
        /*0db8*/ 	.word	0x00000000


	//----- nvinfo : EIATTR_CBANK_PARAM_SIZE
	.align		4
.L_805:
        /*0dbc*/ 	.byte	0x03, 0x19
        /*0dbe*/ 	.short	0x0af0


	//----- nvinfo : EIATTR_PARAM_CBANK
	.align		4
        /*0dc0*/ 	.byte	0x04, 0x0a
        /*0dc2*/ 	.short	(.L_807 - .L_806)
	.align		4
.L_806:
        /*0dc4*/ 	.word	index@(.nv.constant0._ZN7cutlass13device_kernelIN5flash11enable_sm90INS1_16FlashAttnFwdSm90INS1_25CollectiveMainloopFwdSm90ILi2EN4cute5tupleIJNS5_1CILi1EEES8_S8_EEENS6_IJNS7_ILi128EEENS7_ILi96EEENS7_ILi192EEEEEELi192ENS_10bfloat16_tEfNS_4arch4Sm90ELb1ELb0ELb0ELb1ELb1ELb0ELb0ELb1ELb1ELb1ELb0ELb0EEENS1_21CollectiveEpilogueFwdINS6_IJSA_SC_SB_EEES9_SE_SG_Li256ELb1ELb1ELb0ELb0EEENS1_36VarlenDynamicPersistentTileSchedulerILi128ELi96ELi256ELi128ELb0ELb1ELb1ELb1ELb1ELb1EEEEEEEEEvNT_6ParamsE)
        /*0dc8*/ 	.short	0x0210
        /*0dca*/ 	.short	0x0af0


	//----- nvinfo : EIATTR_SW_WAR
	.align		4
.L_807:
        /*0dcc*/ 	.byte	0x04, 0x36
        /*0dce*/ 	.short	(.L_809 - .L_808)
.L_808:
        /*0dd0*/ 	.word	0x00000008
.L_809:


//--------------------- .nv.info._ZN7cutlass13device_kernelIN5flash11enable_sm90INS1_16FlashAttnFwdSm90INS1_25CollectiveMainloopFwdSm90ILi2EN4cute5tupleIJNS5_1CILi1EEES8_S8_EEENS6_IJNS7_ILi128EEENS7_ILi96EEENS7_ILi192EEEEEELi192ENS_10bfloat16_tEfNS_4arch4Sm90ELb1ELb0ELb0ELb1ELb1ELb1ELb0ELb1ELb1ELb1ELb0ELb0EEENS1_21CollectiveEpilogueFwdINS6_IJSA_SC_SB_EEES9_SE_SG_Li256ELb1ELb1ELb0ELb0EEENS1_36VarlenDynamicPersistentTileSchedulerILi128ELi96ELi256ELi128ELb0ELb1ELb1ELb1ELb1ELb1EEEEEEEEEvNT_6ParamsE --------------------------
	.section	.nv.info._ZN7cutlass13device_kernelIN5flash11enable_sm90INS1_16FlashAttnFwdSm90INS1_25CollectiveMainloopFwdSm90ILi2EN4cute5tupleIJNS5_1CILi1EEES8_S8_EEENS6_IJNS7_ILi128EEENS7_ILi96EEENS7_ILi192EEEEEELi192ENS_10bfloat16_tEfNS_4arch4Sm90ELb1ELb0ELb0ELb1ELb1ELb1ELb0ELb1ELb1ELb1ELb0ELb0EEENS1_21CollectiveEpilogueFwdINS6_IJSA_SC_SB_EEES9_SE_SG_Li256ELb1ELb1ELb0ELb0EEENS1_36VarlenDynamicPersistentTileSchedulerILi128ELi96ELi256ELi128ELb0ELb1ELb1ELb1ELb1ELb1EEEEEEEEEvNT_6ParamsE,"",@"SHT_CUDA_INFO"
	.sectionflags	@""
	.align	4


	//----- nvinfo : EIATTR_CUDA_API_VERSION
	.align		4
        /*0000*/ 	.byte	0x04, 0x37
        /*0002*/ 	.short	(.L_811 - .L_810)
.L_810:
        /*0004*/ 	.word	0x00000082


	//----- nvinfo : EIATTR_KPARAM_INFO
	.align		4
.L_811:
        /*0008*/ 	.byte	0x04, 0x17
        /*000a*/ 	.short	(.L_813 - .L_812)
.L_812:
        /*000c*/ 	.word	0x00000000
        /*0010*/ 	.short	0x0000
        /*0012*/ 	.short	0x0070
        /*0014*/ 	.byte	0x00, 0xf0, 0x01, 0x2a


	//----- nvinfo : EIATTR_SPARSE_MMA_MASK
	.align		4
.L_813:
        /*0018*/ 	.byte	0x03, 0x50
        /*001a*/ 	.short	0x0000


	//----- nvinfo : EIATTR_MAXREG_COUNT
	.align		4
        /*001c*/ 	.byte	0x03, 0x1b
        /*001e*/ 	.short	0x00a8


	//----- nvinfo : EIATTR_NUM_BARRIERS
	.align		4
        /*0020*/ 	.byte	0x02, 0x4c
        /*0022*/ 	.byte	0x10
	.zero		1


	//----- nvinfo : EIATTR_EXTERNS
	.align		4
        /*0024*/ 	.byte	0x04, 0x0f
        /*0026*/ 	.short	(.L_815 - .L_814)


	//   ....[0]....
	.align		4
.L_814:
        /*0028*/ 	.word	index@(__assertfail)


	//----- nvinfo : EIATTR_ANNOTATIONS
	.align		4
.L_815:
        /*002c*/ 	.byte	0x04, 0x55
        /*002e*/ 	.short	(.L_817 - .L_816)


	//   ....[0]....
.L_816:
        /* <DEDUP_REMOVED lines=60> */


	//----- nvinfo : EIATTR_MERCURY_ISA_VERSION
	.align		4
.L_817:
        /*03d8*/ 	.byte	0x03, 0x5f
        /*03da*/ 	.short	0x0101


	//----- nvinfo : EIATTR_UNUSED_LOAD_BYTE_OFFSET
	.align		4
        /*03dc*/ 	.byte	0x04, 0x44
        /*03de*/ 	.short	(.L_819 - .L_818)


	//   ....[0]....
.L_818:
        /*03e0*/ 	.word	0x00000a20
        /*03e4*/ 	.word	0x0000fff0


	//   ....[1]....
        /*03e8*/ 	.word	0x0001ae40
        /*03ec*/ 	.word	0x0000fff0


	//----- nvinfo : EIATTR_INT_WARP_WIDE_INSTR_OFFSETS
	.align		4
.L_819:
        /*03f0*/ 	.byte	0x04, 0x31
        /*03f2*/ 	.short	(.L_821 - .L_820)


	//   ....[0]....
.L_820:
        /*03f4*/ 	.word	0x00000130


	//   ....[1]....
        /*03f8*/ 	.word	0x00000170


	//   ....[2]....
        /*03fc*/ 	.word	0x000001e0


	//   ....[3]....
        /*0400*/ 	.word	0x00020020


	//   ....[4]....
        /*0404*/ 	.word	0x000200c0


	//   ....[5]....
        /*0408*/ 	.word	0x00023070


	//   ....[6]....
        /*040c*/ 	.word	0x00023110


	//----- nvinfo : EIATTR_COOP_GROUP_MASK_REGIDS
	.align		4
.L_821:
        /*0410*/ 	.byte	0x04, 0x29
        /*0412*/ 	.short	(.L_823 - .L_822)


	//   ....[0]....
.L_822:
        /*0414*/ 	.word	0xffffffff


	//   ....[1]....
        /*0418*/ 	.word	0xffffffff


	//   ....[2]....
        /*041c*/ 	.word	0xffffffff


	//   ....[3]....
        /*0420*/ 	.word	0xffffffff


	//   ....[4]....
        /*0424*/ 	.word	0xffffffff


	//   ....[5]....
        /*0428*/ 	.word	0xffffffff


	//   ....[6]....
        /*042c*/ 	.word	0xffffffff


	//   ....[7]....
        /*0430*/ 	.word	0xffffffff


	//   ....[8]....
        /*0434*/ 	.word	0xffffffff


	//   ....[9]....
        /*0438*/ 	.word	0xffffffff


	//   ....[10]....
        /*043c*/ 	.word	0xffffffff


	//   ....[11]....
        /*0440*/ 	.word	0xffffffff


	//   ....[12]....
        /*0444*/ 	.word	0xffffffff


	//   ....[13]....
        /*0448*/ 	.word	0xffffffff


	//   ....[14]....
        /*044c*/ 	.word	0xffffffff


	//   ....[15]....
        /*0450*/ 	.word	0xffffffff


	//   ....[16]....
        /*0454*/ 	.word	0xffffffff


	//   ....[17]....
        /*0458*/ 	.word	0xffffffff


	//   ....[18]....
        /*045c*/ 	.word	0xffffffff


	//   ....[19]....
        /*0460*/ 	.word	0xffffffff


	//   ....[20]....
        /*0464*/ 	.word	0xffffffff


	//   ....[21]....
        /*0468*/ 	.word	0xffffffff


	//   ....[22]....
        /*046c*/ 	.word	0xffffffff


	//   ....[23]....
        /*0470*/ 	.word	0xffffffff


	//   ....[24]....
        /*0474*/ 	.word	0xffffffff


	//   ....[25]....
        /*0478*/ 	.word	0xffffffff


	//   ....[26]....
        /*047c*/ 	.word	0xffffffff


	//   ....[27]....
        /*0480*/ 	.word	0xffffffff


	//   ....[28]....
        /*0484*/ 	.word	0xffffffff


	//   ....[29]....
        /*0488*/ 	.word	0xffffffff


	//   ....[30]....
        /*048c*/ 	.word	0xffffffff


	//   ....[31]....
        /*0490*/ 	.word	0xffffffff


	//   ....[32]....
        /*0494*/ 	.word	0xffffffff


	//   ....[33]....
        /*0498*/ 	.word	0xffffffff


	//   ....[34]....
        /*049c*/ 	.word	0xffffffff


	//   ....[35]....
        /*04a0*/ 	.word	0xffffffff


	//   ....[36]....
        /*04a4*/ 	.word	0xffffffff


	//   ....[37]....
        /*04a8*/ 	.word	0xffffffff


	//   ....[38]....
        /*04ac*/ 	.word	0xffffffff


	//   ....[39]....
        /*04b0*/ 	.word	0xffffffff


	//   ....[40]....
        /*04b4*/ 	.word	0xffffffff


	//   ....[41]....
        /*04b8*/ 	.word	0xffffffff


	//   ....[42]....
        /*04bc*/ 	.word	0xffffffff


	//   ....[43]....
        /*04c0*/ 	.word	0xffffffff


	//   ....[44]....
        /*04c4*/ 	.word	0xffffffff


	//   ....[45]....
        /*04c8*/ 	.word	0xffffffff


	//   ....[46]....
        /*04cc*/ 	.word	0xffffffff


	//   ....[47]....
        /*04d0*/ 	.word	0xffffffff


	//   ....[48]....
        /*04d4*/ 	.word	0xffffffff


	//   ....[49]....
        /*04d8*/ 	.word	0xffffffff


	//   ....[50]....
        /*04dc*/ 	.word	0xffffffff


	//   ....[51]....
        /*04e0*/ 	.word	0xffffffff


	//   ....[52]....
        /*04e4*/ 	.word	0xffffffff


	//   ....[53]....
        /*04e8*/ 	.word	0xffffffff


	//   ....[54]....
        /*04ec*/ 	.word	0xffffffff


	//   ....[55]....
        /*04f0*/ 	.word	0xffffffff


	//   ....[56]....
        /*04f4*/ 	.word	0xffffffff


	//   ....[57]....
        /*04f8*/ 	.word	0xffffffff


	//   ....[58]....
        /*04fc*/ 	.word	0xffffffff


	//   ....[59]....
        /*0500*/ 	.word	0xffffffff


	//   ....[60]....
        /*0504*/ 	.word	0xffffffff


	//   ....[61]....
        /*0508*/ 	.word	0xffffffff


	//   ....[62]....
        /*050c*/ 	.word	0xffffffff


	//   ....[63]....
        /*0510*/ 	.word	0xffffffff


	//   ....[64]....
        /*0514*/ 	.word	0xffffffff


	//   ....[65]....
        /*0518*/ 	.word	0xffffffff


	//   ....[66]....
        /*051c*/ 	.word	0xffffffff


	//   ....[67]....
        /*0520*/ 	.word	0xffffffff


	//   ....[68]....
        /*0524*/ 	.word	0xffffffff


	//   ....[69]....
        /*0528*/ 	.word	0xffffffff


	//   ....[70]....
        /*052c*/ 	.word	0xffffffff


	//   ....[71]....
        /*0530*/ 	.word	0xffffffff


	//   ....[72]....
        /*0534*/ 	.word	0xffffffff


	//   ....[73]....
        /*0538*/ 	.word	0xffffffff


	//   ....[74]....
        /*053c*/ 	.word	0xffffffff


	//   ....[75]....
        /*0540*/ 	.word	0xffffffff


	//   ....[76]....
        /*0544*/ 	.word	0xffffffff


	//   ....[77]....
        /*0548*/ 	.word	0xffffffff


	//   ....[78]....
        /*054c*/ 	.word	0xffffffff


	//   ....[79]....
        /*0550*/ 	.word	0xffffffff


	//   ....[80]....
        /*0554*/ 	.word	0xffffffff


	//   ....[81]....
        /*0558*/ 	.word	0xffffffff


	//   ....[82]....
        /*055c*/ 	.word	0xffffffff


	//   ....[83]....
        /*0560*/ 	.word	0xffffffff


	//   ....[84]....
        /*0564*/ 	.word	0xffffffff


	//   ....[85]....
        /*0568*/ 	.word	0xffffffff


	//   ....[86]....
        /*056c*/ 	.word	0xffffffff


	//   ....[87]....
        /*0570*/ 	.word	0xffffffff


	//   ....[88]....
        /*0574*/ 	.word	0xffffffff


	//   ....[89]....
        /*0578*/ 	.word	0xffffffff


	//   ....[90]....
        /*057c*/ 	.word	0xffffffff


	//   ....[91]....
        /*0580*/ 	.word	0xffffffff


	//   ....[92]....
        /*0584*/ 	.word	0xffffffff


	//   ....[93]....
        /*0588*/ 	.word	0xffffffff


	//   ....[94]....
        /*058c*/ 	.word	0xffffffff


	//   ....[95]....
        /*0590*/ 	.word	0xffffffff


	//   ....[96]....
        /*0594*/ 	.word	0xffffffff


	//   ....[97]....
        /*0598*/ 	.word	0xffffffff


	//   ....[98]....
        /*059c*/ 	.word	0xffffffff


	//   ....[99]....
        /*05a0*/ 	.word	0xffffffff


	//   ....[100]....
        /*05a4*/ 	.word	0xffffffff


	//   ....[101]....
        /*05a8*/ 	.word	0xffffffff


	//   ....[102]....
        /*05ac*/ 	.word	0xffffffff


	//   ....[103]....
        /*05b0*/ 	.word	0xffffffff


	//   ....[104]....
        /*05b4*/ 	.word	0xffffffff


	//   ....[105]....
        /*05b8*/ 	.word	0xffffffff


	//   ....[106]....
        /*05bc*/ 	.word	0xffffffff


	//   ....[107]....
        /*05c0*/ 	.word	0xffffffff


	//   ....[108]....
        /*05c4*/ 	.word	0xffffffff


	//   ....[109]....
        /*05c8*/ 	.word	0xffffffff


	//   ....[110]....
        /*05cc*/ 	.word	0xffffffff


	//   ....[111]....
        /*05d0*/ 	.word	0xffffffff


	//   ....[112]....
        /*05d4*/ 	.word	0xffffffff


	//   ....[113]....
        /*05d8*/ 	.word	0xffffffff


	//   ....[114]....
        /*05dc*/ 	.word	0xffffffff


	//   ....[115]....
        /*05e0*/ 	.word	0xffffffff


	//   ....[116]....
        /*05e4*/ 	.word	0xffffffff


	//   ....[117]....
        /*05e8*/ 	.word	0xffffffff


	//   ....[118]....
        /*05ec*/ 	.word	0xffffffff


	//   ....[119]....
        /*05f0*/ 	.word	0xffffffff


	//   ....[120]....
        /*05f4*/ 	.word	0xffffffff


	//   ....[121]....
        /*05f8*/ 	.word	0xffffffff


	//   ....[122]....
        /*05fc*/ 	.word	0xffffffff


	//   ....[123]....
        /*0600*/ 	.word	0xffffffff


	//   ....[124]....
        /*0604*/ 	.word	0xffffffff


	//   ....[125]....
        /*0608*/ 	.word	0xffffffff


	//   ....[126]....
        /*060c*/ 	.word	0xffffffff


	//   ....[127]....
        /*0610*/ 	.word	0xffffffff


	//   ....[128]....
        /*0614*/ 	.word	0xffffffff


	//   ....[129]....
        /*0618*/ 	.word	0xffffffff


	//   ....[130]....
        /*061c*/ 	.word	0xffffffff


	//   ....[131]....
        /*0620*/ 	.word	0xffffffff


	//   ....[132]....
        /*0624*/ 	.word	0xffffffff


	//   ....[133]....
        /*0628*/ 	.word	0xffffffff


	//   ....[134]....
        /*062c*/ 	.word	0xffffffff


	//   ....[135]....
        /*0630*/ 	.word	0xffffffff


	//   ....[136]....
        /*0634*/ 	.word	0xffffffff


	//   ....[137]....
        /*0638*/ 	.word	0xffffffff


	//   ....[138]....
        /*063c*/ 	.word	0xffffffff


	//   ....[139]....
        /*0640*/ 	.word	0xffffffff


	//   ....[140]....
        /*0644*/ 	.word	0xffffffff


	//   ....[141]....
        /*0648*/ 	.word	0xffffffff


	//   ....[142]....
        /*064c*/ 	.word	0xffffffff


	//   ....[143]....
        /*0650*/ 	.word	0xffffffff


	//   ....[144]....
        /*0654*/ 	.word	0xffffffff


	//   ....[145]....
        /*0658*/ 	.word	0xffffffff


	//   ....[146]....
        /*065c*/ 	.word	0xffffffff


	//   ....[147]....
        /*0660*/ 	.word	0xffffffff


	//   ....[148]....
        /*0664*/ 	.word	0xffffffff


	//   ....[149]....
        /*0668*/ 	.word	0xffffffff


	//   ....[150]....
        /*066c*/ 	.word	0xffffffff


	//   ....[151]....
        /*0670*/ 	.word	0xffffffff


	//   ....[152]....
        /*0674*/ 	.word	0xffffffff


	//   ....[153]....
        /*0678*/ 	.word	0xffffffff


	//   ....[154]....
        /*067c*/ 	.word	0xffffffff


	//   ....[155]....
        /*0680*/ 	.word	0xffffffff


	//   ....[156]....
        /*0684*/ 	.word	0xffffffff


	//   ....[157]....
        /*0688*/ 	.word	0xffffffff


	//   ....[158]....
        /*068c*/ 	.word	0xffffffff


	//   ....[159]....
        /*0690*/ 	.word	0xffffffff


	//   ....[160]....
        /*0694*/ 	.word	0xffffffff


	//   ....[161]....
        /*0698*/ 	.word	0xffffffff


	//   ....[162]....
        /*069c*/ 	.word	0xffffffff


	//   ....[163]....
        /*06a0*/ 	.word	0xffffffff


	//   ....[164]....
        /*06a4*/ 	.word	0xffffffff


	//   ....[165]....
        /*06a8*/ 	.word	0xffffffff


	//   ....[166]....
        /*06ac*/ 	.word	0xffffffff


	//   ....[167]....
        /*06b0*/ 	.word	0xffffffff


	//   ....[168]....
        /*06b4*/ 	.word	0xffffffff


	//   ....[169]....
        /*06b8*/ 	.word	0xffffffff


	//   ....[170]....
        /*06bc*/ 	.word	0xffffffff


	//   ....[171]....
        /*06c0*/ 	.word	0xffffffff


	//   ....[172]....
        /*06c4*/ 	.word	0xffffffff


	//   ....[173]....
        /*06c8*/ 	.word	0xffffffff


	//   ....[174]....
        /*06cc*/ 	.word	0xffffffff


	//   ....[175]....
        /*06d0*/ 	.word	0xffffffff


	//   ....[176]....
        /*06d4*/ 	.word	0xffffffff


	//   ....[177]....
        /*06d8*/ 	.word	0xffffffff


	//   ....[178]....
        /*06dc*/ 	.word	0xffffffff


	//   ....[179]....
        /*06e0*/ 	.word	0x0500000f


	//   ....[180]....
        /*06e4*/ 	.word	0x0500000f


	//   ....[181]....
        /*06e8*/ 	.word	0x0500000f


	//   ....[182]....
        /*06ec*/ 	.word	0x0500000f


	//   ....[183]....
        /*06f0*/ 	.word	0x0500000f


	//   ....[184]....
        /*06f4*/ 	.word	0x0500000f


	//   ....[185]....
        /*06f8*/ 	.word	0x0500000f


	//   ....[186]....
        /*06fc*/ 	.word	0x0500000f


	//   ....[187]....
        /*0700*/ 	.word	0x0500000f


	//   ....[188]....
        /*0704*/ 	.word	0x0500000f


	//   ....[189]....
        /*0708*/ 	.word	0x0500000f


	//   ....[190]....
        /*070c*/ 	.word	0x0500000f


	//   ....[191]....
        /*0710*/ 	.word	0x0500000f


	//   ....[192]....
        /*0714*/ 	.word	0x0500000f


	//   ....[193]....
        /*0718*/ 	.word	0x0500000f


	//   ....[194]....
        /*071c*/ 	.word	0x0500000f


	//   ....[195]....
        /*0720*/ 	.word	0x0500000f


	//   ....[196]....
        /*0724*/ 	.word	0x0500000f


	//   ....[197]....
        /*0728*/ 	.word	0x0500000f


	//   ....[198]....
        /*072c*/ 	.word	0x0500000f


	//   ....[199]....
        /*0730*/ 	.word	0x0500000f


	//   ....[200]....
        /*0734*/ 	.word	0x0500000f


	//   ....[201]....
        /*0738*/ 	.word	0x0500000f


	//   ....[202]....
        /*073c*/ 	.word	0x0500000f


	//   ....[203]....
        /*0740*/ 	.word	0x0500000f


	//   ....[204]....
        /*0744*/ 	.word	0x0500000f


	//   ....[205]....
        /*0748*/ 	.word	0x0500000f


	//   ....[206]....
        /*074c*/ 	.word	0x0500000f


	//   ....[207]....
        /*0750*/ 	.word	0x0500000f


	//   ....[208]....
        /*0754*/ 	.word	0x0500000f


	//   ....[209]....
        /*0758*/ 	.word	0x0500000f


	//   ....[210]....
        /*075c*/ 	.word	0x0500000f


	//   ....[211]....
        /*0760*/ 	.word	0x0500000f


	//   ....[212]....
        /*0764*/ 	.word	0x0500000f


	//   ....[213]....
        /*0768*/ 	.word	0x0500000f


	//   ....[214]....
        /*076c*/ 	.word	0x0500000f


	//   ....[215]....
        /*0770*/ 	.word	0x0500000f


	//   ....[216]....
        /*0774*/ 	.word	0x0500000f


	//   ....[217]....
        /*0778*/ 	.word	0x0500000f


	//   ....[218]....
        /*077c*/ 	.word	0x0500000f


	//   ....[219]....
        /*0780*/ 	.word	0x0500000f


	//   ....[220]....
        /*0784*/ 	.word	0x0500000f


	//   ....[221]....
        /*0788*/ 	.word	0x0500000f


	//   ....[222]....
        /*078c*/ 	.word	0x0500000f


	//   ....[223]....
        /*0790*/ 	.word	0x0500000f


	//   ....[224]....
        /*0794*/ 	.word	0x0500000f


	//   ....[225]....
        /*0798*/ 	.word	0x0500000f


	//   ....[226]....
        /*079c*/ 	.word	0x0500000f


	//   ....[227]....
        /*07a0*/ 	.word	0x0500000f


	//   ....[228]....
        /*07a4*/ 	.word	0x0500000f


	//   ....[229]....
        /*07a8*/ 	.word	0x0500000f


	//   ....[230]....
        /*07ac*/ 	.word	0x0500000f


	//   ....[231]....
        /*07b0*/ 	.word	0x0500000f


	//   ....[232]....
        /*07b4*/ 	.word	0x0500000f


	//   ....[233]....
        /*07b8*/ 	.word	0x0500000f


	//   ....[234]....
        /*07bc*/ 	.word	0x0500000f


	//   ....[235]....
        /*07c0*/ 	.word	0x0500000f


	//   ....[236]....
        /*07c4*/ 	.word	0x0500000f


	//   ....[237]....
        /*07c8*/ 	.word	0x0500000f


	//   ....[238]....
        /*07cc*/ 	.word	0x0500000f


	//   ....[239]....
        /*07d0*/ 	.word	0x0500000f


	//   ....[240]....
        /*07d4*/ 	.word	0x0500000f


	//   ....[241]....
        /*07d8*/ 	.word	0x0500000f


	//   ....[242]....
        /*07dc*/ 	.word	0x0500000f


	//   ....[243]....
        /*07e0*/ 	.word	0x0500000f


	//   ....[244]....
        /*07e4*/ 	.word	0x0500000f


	//   ....[245]....
        /*07e8*/ 	.word	0x0500000f


	//   ....[246]....
        /*07ec*/ 	.word	0x0500000f


	//   ....[247]....
        /*07f0*/ 	.word	0x0500000f


	//   ....[248]....
        /*07f4*/ 	.word	0x0500000f


	//   ....[249]....
        /*07f8*/ 	.word	0x0500000f


	//   ....[250]....
        /*07fc*/ 	.word	0x0500000f


	//   ....[251]....
        /*0800*/ 	.word	0x0500000f


	//   ....[252]....
        /*0804*/ 	.word	0x0500000f


	//   ....[253]....
        /*0808*/ 	.word	0x0500000f


	//   ....[254]....
        /*080c*/ 	.word	0x0500000f


	//   ....[255]....
        /*0810*/ 	.word	0x0500000f


	//   ....[0]....
        /*0814*/ 	.word	0x0500000f


	//   ....[1]....
        /*0818*/ 	.word	0x0500000f


	//   ....[2]....
        /*081c*/ 	.word	0x0500000f


	//   ....[3]....
        /*0820*/ 	.word	0x0500000f


	//   ....[4]....
        /*0824*/ 	.word	0x0500000f


	//   ....[5]....
        /*0828*/ 	.word	0x0500000f


	//   ....[6]....
        /*082c*/ 	.word	0x0500000f


	//   ....[7]....
        /*0830*/ 	.word	0x0500000f


	//   ....[8]....
        /*0834*/ 	.word	0x0500000f


	//   ....[9]....
        /*0838*/ 	.word	0x0500000f


	//   ....[10]....
        /*083c*/ 	.word	0x0500000f


	//   ....[11]....
        /*0840*/ 	.word	0x0500000f


	//   ....[12]....
        /*0844*/ 	.word	0x0500000f


	//   ....[13]....
        /*0848*/ 	.word	0x0500000f


	//   ....[14]....
        /*084c*/ 	.word	0x0500000f


	//   ....[15]....
        /*0850*/ 	.word	0x0500000f


	//   ....[16]....
        /*0854*/ 	.word	0x0500000f


	//   ....[17]....
        /*0858*/ 	.word	0x0500000f


	//   ....[18]....
        /*085c*/ 	.word	0x0500000f


	//   ....[19]....
        /*0860*/ 	.word	0x0500000f


	//   ....[20]....
        /*0864*/ 	.word	0x0500000f


	//   ....[21]....
        /*0868*/ 	.word	0x0500000f


	//   ....[22]....
        /*086c*/ 	.word	0x0500000f


	//   ....[23]....
        /*0870*/ 	.word	0x0500000f


	//   ....[24]....
        /*0874*/ 	.word	0x0500000f


	//   ....[25]....
        /*0878*/ 	.word	0x0500000f


	//   ....[26]....
        /*087c*/ 	.word	0x0500000f


	//   ....[27]....
        /*0880*/ 	.word	0x0500000f


	//   ....[28]....
        /*0884*/ 	.word	0x0500000f


	//   ....[29]....
        /*0888*/ 	.word	0x0500000f


	//   ....[30]....
        /*088c*/ 	.word	0x0500000f


	//   ....[31]....
        /*0890*/ 	.word	0x0500000f


	//   ....[32]....
        /*0894*/ 	.word	0x0500000f


	//   ....[33]....
        /*0898*/ 	.word	0x0500000f


	//   ....[34]....
        /*089c*/ 	.word	0x0500000f


	//----- nvinfo : EIATTR_COOP_GROUP_INSTR_OFFSETS
	.align		4
.L_823:
        /*08a0*/ 	.byte	0x04, 0x28
        /*08a2*/ 	.short	(.L_825 - .L_824)


	//   ....[0]....
.L_824:
        /*08a4*/ 	.word	0x00000060


	//   ....[1]....
        /*08a8*/ 	.word	0x00000140


	//   ....[2]....
        /*08ac*/ 	.word	0x00000190


	//   ....[3]....
        /*08b0*/ 	.word	0x000003c0


	//   ....[4]....
        /*08b4*/ 	.word	0x00000520


	//   ....[5]....
        /*08b8*/ 	.word	0x00000640


	//   ....[6]....
        /*08bc*/ 	.word	0x000007a0


	//   ....[7]....
        /*08c0*/ 	.word	0x000038a0


	//   ....[8]....
        /*08c4*/ 	.word	0x000038b0


	//   ....[9]....
        /*08c8*/ 	.word	0x00004f10


	//   ....[10]....
        /*08cc*/ 	.word	0x00004f20


	//   ....[11]....
        /*08d0*/ 	.word	0x00007170


	//   ....[12]....
        /*08d4*/ 	.word	0x00007180


	//   ....[13]....
        /*08d8*/ 	.word	0x00008990


	//   ....[14]....
        /*08dc*/ 	.word	0x000089a0


	//   ....[15]....
        /*08e0*/ 	.word	0x0000a3c0


	//   ....[16]....
        /*08e4*/ 	.word	0x0000a3d0


	//   ....[17]....
        /*08e8*/ 	.word	0x0000a670


	//   ....[18]....
        /*08ec*/ 	.word	0x0000a680


	//   ....[19]....
        /*08f0*/ 	.word	0x0000abb0


	//   ....[20]....
        /*08f4*/ 	.word	0x0000abd0


	//   ....[21]....
        /*08f8*/ 	.word	0x0000ae20


	//   ....[22]....
        /*08fc*/ 	.word	0x0000ae40


	//   ....[23]....
        /*0900*/ 	.word	0x0000b660


	//   ....[24]....
        /*0904*/ 	.word	0x0000bdd0


	//   ....[25]....
        /*0908*/ 	.word	0x0000bde0


	//   ....[26]....
        /*090c*/ 	.word	0x0000bdf0


	//   ....[27]....
        /*0910*/ 	.word	0x0000be00


	//   ....[28]....
        /*0914*/ 	.word	0x0000c680


	//   ....[29]....
        /*0918*/ 	.word	0x0000c690


	//   ....[30]....
        /*091c*/ 	.word	0x0000c6a0


	//   ....[31]....
        /*0920*/ 	.word	0x0000c6b0


	//   ....[32]....
        /*0924*/ 	.word	0x0000f7a0


	//   ....[33]....
        /*0928*/ 	.word	0x0000f7b0


	//   ....[34]....
        /*092c*/ 	.word	0x0000f7c0


	//   ....[35]....
        /*0930*/ 	.word	0x0000f7d0


	//   ....[36]....
        /*0934*/ 	.word	0x0000fe80


	//   ....[37]....
        /*0938*/ 	.word	0x0000fe90


	//   ....[38]....
        /*093c*/ 	.word	0x0000fea0


	//   ....[39]....
        /*0940*/ 	.word	0x0000feb0


	//   ....[40]....
        /*0944*/ 	.word	0x00013a60


	//   ....[41]....
        /*0948*/ 	.word	0x00013a80


	//   ....[42]....
        /*094c*/ 	.word	0x00013f20


	//   ....[43]....
        /*0950*/ 	.word	0x00013f60


	//   ....[44]....
        /*0954*/ 	.word	0x00014720


	//   ....[45]....
        /*0958*/ 	.word	0x000147a0


	//   ....[46]....
        /*095c*/ 	.word	0x00016450


	//   ....[47]....
        /*0960*/ 	.word	0x00016920


	//   ....[48]....
        /*0964*/ 	.word	0x00016940


	//   ....[49]....
        /*0968*/ 	.word	0x00016950


	//   ....[50]....
        /*096c*/ 	.word	0x00017010


	//   ....[51]....
        /*0970*/ 	.word	0x00017060


	//   ....[52]....
        /*0974*/ 	.word	0x00018f30


	//   ....[53]....
        /*0978*/ 	.word	0x00018f50


	//   ....[54]....
        /*097c*/ 	.word	0x00018f70


	//   ....[55]....
        /*0980*/ 	.word	0x00018f90


	//   ....[56]....
        /*0984*/ 	.word	0x0001a320


	//   ....[57]....
        /*0988*/ 	.word	0x0001a510


	//   ....[58]....
        /*098c*/ 	.word	0x0001a590


	//   ....[59]....
        /*0990*/ 	.word	0x0001a5b0


	//   ....[60]....
        /*0994*/ 	.word	0x0001bba0


	//   ....[61]....
        /*0998*/ 	.word	0x0001bc20


	//   ....[62]....
        /*099c*/ 	.word	0x0001bda0


	//   ....[63]....
        /*09a0*/ 	.word	0x0001bde0


	//   ....[64]....
        /*09a4*/ 	.word	0x0001c3a0


	//   ....[65]....
        /*09a8*/ 	.word	0x0001c3d0


	//   ....[66]....
        /*09ac*/ 	.word	0x0001c500


	//   ....[67]....
        /*09b0*/ 	.word	0x0001c520


	//   ....[68]....
        /*09b4*/ 	.word	0x0001c630


	//   ....[69]....
        /*09b8*/ 	.word	0x0001c650


	//   ....[70]....
        /*09bc*/ 	.word	0x0001c770


	//   ....[71]....
        /*09c0*/ 	.word	0x0001c790


	//   ....[72]....
        /*09c4*/ 	.word	0x0001d090


	//   ....[73]....
        /*09c8*/ 	.word	0x0001d0b0


	//   ....[74]....
        /*09cc*/ 	.word	0x0001d1c0


	//   ....[75]....
        /*09d0*/ 	.word	0x0001d1e0


	//   ....[76]....
        /*09d4*/ 	.word	0x0001d2f0


	//   ....[77]....
        /*09d8*/ 	.word	0x0001d310


	//   ....[78]....
        /*09dc*/ 	.word	0x0001d430


	//   ....[79]....
        /*09e0*/ 	.word	0x0001d450


	//   ....[80]....
        /*09e4*/ 	.word	0x0001d5f0


	//   ....[81]....
        /*09e8*/ 	.word	0x0001d7d0


	//   ....[82]....
        /*09ec*/ 	.word	0x0001d800


	//   ....[83]....
        /*09f0*/ 	.word	0x0001d830


	//   ....[84]....
        /*09f4*/ 	.word	0x0001d860


	//   ....[85]....
        /*09f8*/ 	.word	0x0001d890


	//   ....[86]....
        /*09fc*/ 	.word	0x0001d8c0


	//   ....[87]....
        /*0a00*/ 	.word	0x0001da40


	//   ....[88]....
        /*0a04*/ 	.word	0x0001da70


	//   ....[89]....
        /*0a08*/ 	.word	0x0001daa0


	//   ....[90]....
        /*0a0c*/ 	.word	0x0001dad0


	//   ....[91]....
        /*0a10*/ 	.word	0x0001db00


	//   ....[92]....
        /*0a14*/ 	.word	0x0001db30


	//   ....[93]....
        /*0a18*/ 	.word	0x0001dbd0


	//   ....[94]....
        /*0a1c*/ 	.word	0x0001dc30


	//   ....[95]....
        /*0a20*/ 	.word	0x0001dcc0


	//   ....[96]....
        /*0a24*/ 	.word	0x0001eb00


	//   ....[97]....
        /*0a28*/ 	.word	0x00020c50


	//   ....[98]....
        /*0a2c*/ 	.word	0x00020c80


	//   ....[99]....
        /*0a30*/ 	.word	0x00020d30


	//   ....[100]....
        /*0a34*/ 	.word	0x00020d50


	//   ....[101]....
        /*0a38*/ 	.word	0x00020df0


	//   ....[102]....
        /*0a3c*/ 	.word	0x00020e10


	//   ....[103]....
        /*0a40*/ 	.word	0x00020eb0


	//   ....[104]....
        /*0a44*/ 	.word	0x00020ed0


	//   ....[105]....
        /*0a48*/ 	.word	0x00020f70


	//   ....[106]....
        /*0a4c*/ 	.word	0x00020f90


	//   ....[107]....
        /*0a50*/ 	.word	0x00020fa0


	//   ....[108]....
        /*0a54*/ 	.word	0x00021030


	//   ....[109]....
        /*0a58*/ 	.word	0x00021790


	//   ....[110]....
        /*0a5c*/ 	.word	0x000217d0


	//   ....[111]....
        /*0a60*/ 	.word	0x00021830


	//   ....[112]....
        /*0a64*/ 	.word	0x00021890


	//   ....[113]....
        /*0a68*/ 	.word	0x000218e0


	//   ....[114]....
        /*0a6c*/ 	.word	0x00021940


	//   ....[115]....
        /*0a70*/ 	.word	0x00021990


	//   ....[116]....
        /*0a74*/ 	.word	0x000219f0


	//   ....[117]....
        /*0a78*/ 	.word	0x00021a40


	//   ....[118]....
        /*0a7c*/ 	.word	0x00021aa0


	//   ....[119]....
        /*0a80*/ 	.word	0x00021af0


	//   ....[120]....
        /*0a84*/ 	.word	0x00021b50


	//   ....[121]....
        /*0a88*/ 	.word	0x00021ba0


	//   ....[122]....
        /*0a8c*/ 	.word	0x00021bf0


	//   ....[123]....
        /*0a90*/ 	.word	0x00021c10


	//   ....[124]....
        /*0a94*/ 	.word	0x00021c50


	//   ....[125]....
        /*0a98*/ 	.word	0x00022480


	//   ....[126]....
        /*0a9c*/ 	.word	0x00022490


	//   ....[127]....
        /*0aa0*/ 	.word	0x000224c0


	//   ....[128]....
        /*0aa4*/ 	.word	0x00022510


	//   ....[129]....
        /*0aa8*/ 	.word	0x00022520


	//   ....[130]....
        /*0aac*/ 	.word	0x00022580


	//   ....[131]....
        /*0ab0*/ 	.word	0x000225b0


	//   ....[132]....
        /*0ab4*/ 	.word	0x000225f0


	//   ....[133]....
        /*0ab8*/ 	.word	0x00022620


	//   ....[134]....
        /*0abc*/ 	.word	0x00022660


	//   ....[135]....
        /*0ac0*/ 	.word	0x00022690


	//   ....[136]....
        /*0ac4*/ 	.word	0x000226d0


	//   ....[137]....
        /*0ac8*/ 	.word	0x00022980


	//   ....[138]....
        /*0acc*/ 	.word	0x000229b0


	//   ....[139]....
        /*0ad0*/ 	.word	0x000229c0


	//   ....[140]....
        /*0ad4*/ 	.word	0x00022a50


	//   ....[141]....
        /*0ad8*/ 	.word	0x00022a60


	//   ....[142]....
        /*0adc*/ 	.word	0x00022af0


	//   ....[143]....
        /*0ae0*/ 	.word	0x00022b00


	//   ....[144]....
        /*0ae4*/ 	.word	0x00022b90


	//   ....[145]....
        /*0ae8*/ 	.word	0x00022ba0


	//   ....[146]....
        /*0aec*/ 	.word	0x00022c30


	//   ....[147]....
        /*0af0*/ 	.word	0x00022c40


	//   ....[148]....
        /*0af4*/ 	.word	0x00022c50


	//   ....[149]....
        /*0af8*/ 	.word	0x00023270


	//   ....[150]....
        /*0afc*/ 	.word	0x000232b0


	//   ....[151]....
        /*0b00*/ 	.word	0x00023300


	//   ....[152]....
        /*0b04*/ 	.word	0x00023330


	//   ....[153]....
        /*0b08*/ 	.word	0x000233c0


	//   ....[154]....
        /*0b0c*/ 	.word	0x000233f0


	//   ....[155]....
        /*0b10*/ 	.word	0x00023460


	//   ....[156]....
        /*0b14*/ 	.word	0x00023490


	//   ....[157]....
        /*0b18*/ 	.word	0x00023500


	//   ....[158]....
        /*0b1c*/ 	.word	0x00023530


	//   ....[159]....
        /*0b20*/ 	.word	0x00023560


	//   ....[160]....
        /*0b24*/ 	.word	0x000235b0


	//   ....[161]....
        /*0b28*/ 	.word	0x000239d0


	//   ....[162]....
        /*0b2c*/ 	.word	0x00023a00


	//   ....[163]....
        /*0b30*/ 	.word	0x00023a30


	//   ....[164]....
        /*0b34*/ 	.word	0x00023a60


	//   ....[165]....
        /*0b38*/ 	.word	0x00023a90


	//   ....[166]....
        /*0b3c*/ 	.word	0x00023ac0


	//   ....[167]....
        /*0b40*/ 	.word	0x00023af0


	//   ....[168]....
        /*0b44*/ 	.word	0x00023b20


	//   ....[169]....
        /*0b48*/ 	.word	0x00023cb0


	//   ....[170]....
        /*0b4c*/ 	.word	0x00023ce0


	//   ....[171]....
        /*0b50*/ 	.word	0x00023d10


	//   ....[172]....
        /*0b54*/ 	.word	0x00023d40


	//   ....[173]....
        /*0b58*/ 	.word	0x00023d70


	//   ....[174]....
        /*0b5c*/ 	.word	0x00023da0


	//   ....[175]....
        /*0b60*/ 	.word	0x00023e60


	//   ....[176]....
        /*0b64*/ 	.word	0x00023e80


	//   ....[177]....
        /*0b68*/ 	.word	0x00023ef0


	//   ....[178]....
        /*0b6c*/ 	.word	0x000245a0


	//   ....[179]....
        /*0b70*/ 	.word	0x000248c0


	//   ....[180]....
        /*0b74*/ 	.word	0x00024950


	//   ....[181]....
        /*0b78*/ 	.word	0x000249f0


	//   ....[182]....
        /*0b7c*/ 	.word	0x00024a80


	//   ....[183]....
        /*0b80*/ 	.word	0x00024b70


	//   ....[184]....
        /*0b84*/ 	.word	0x00024c00


	//   ....[185]....
        /*0b88*/ 	.word	0x00024ca0


	//   ....[186]....
        /*0b8c*/ 	.word	0x00024d30


	//   ....[187]....
        /*0b90*/ 	.word	0x00024e20


	//   ....[188]....
        /*0b94*/ 	.word	0x00024eb0


	//   ....[189]....
        /*0b98*/ 	.word	0x00024f50


	//   ....[190]....
        /*0b9c*/ 	.word	0x00024fe0


	//   ....[191]....
        /*0ba0*/ 	.word	0x000250d0


	//   ....[192]....
        /*0ba4*/ 	.word	0x00025160


	//   ....[193]....
        /*0ba8*/ 	.word	0x000251b0


	//   ....[194]....
        /*0bac*/ 	.word	0x00025200


	//   ....[195]....
        /*0bb0*/ 	.word	0x00025290


	//   ....[196]....
        /*0bb4*/ 	.word	0x00025320


	//   ....[197]....
        /*0bb8*/ 	.word	0x00025370


	//   ....[198]....
        /*0bbc*/ 	.word	0x000253c0


	//   ....[199]....
        /*0bc0*/ 	.word	0x000254b0


	//   ....[200]....
        /*0bc4*/ 	.word	0x00025540


	//   ....[201]....
        /*0bc8*/ 	.word	0x00025590


	//   ....[202]....
        /*0bcc*/ 	.word	0x000255e0


	//   ....[203]....
        /*0bd0*/ 	.word	0x00025670


	//   ....[204]....
        /*0bd4*/ 	.word	0x00025700


	//   ....[205]....
        /*0bd8*/ 	.word	0x00025750


	//   ....[206]....
        /*0bdc*/ 	.word	0x000257a0


	//   ....[207]....
        /*0be0*/ 	.word	0x00025aa0


	//   ....[208]....
        /*0be4*/ 	.word	0x00025d80


	//   ....[209]....
        /*0be8*/ 	.word	0x00025e70


	//   ....[210]....
        /*0bec*/ 	.word	0x00025f10


	//   ....[211]....
        /*0bf0*/ 	.word	0x00026040


	//   ....[212]....
        /*0bf4*/ 	.word	0x000260a0


	//   ....[213]....
        /*0bf8*/ 	.word	0x000261d0


	//   ....[214]....
        /*0bfc*/ 	.word	0x00026230


	//   ....[215]....
        /*0c00*/ 	.word	0x00026360


	//   ....[216]....
        /*0c04*/ 	.word	0x000263c0


	//   ....[217]....
        /*0c08*/ 	.word	0x000264f0


	//   ....[218]....
        /*0c0c*/ 	.word	0x00026550


	//   ....[219]....
        /*0c10*/ 	.word	0x00026670


	//   ....[220]....
        /*0c14*/ 	.word	0x000266c0


	//   ....[221]....
        /*0c18*/ 	.word	0x00026770


	//   ....[222]....
        /*0c1c*/ 	.word	0x000267e0


	//   ....[223]....
        /*0c20*/ 	.word	0x000268f0


	//   ....[224]....
        /*0c24*/ 	.word	0x00026940


	//   ....[225]....
        /*0c28*/ 	.word	0x00026a60


	//   ....[226]....
        /*0c2c*/ 	.word	0x00026ab0


	//   ....[227]....
        /*0c30*/ 	.word	0x00026bd0


	//   ....[228]....
        /*0c34*/ 	.word	0x00026c20


	//   ....[229]....
        /*0c38*/ 	.word	0x00026d40


	//   ....[230]....
        /*0c3c*/ 	.word	0x00026d90


	//   ....[231]....
        /*0c40*/ 	.word	0x00026eb0


	//   ....[232]....
        /*0c44*/ 	.word	0x00026f00


	//   ....[233]....
        /*0c48*/ 	.word	0x00027010


	//   ....[234]....
        /*0c4c*/ 	.word	0x00027060


	//   ....[235]....
        /*0c50*/ 	.word	0x00027160


	//   ....[236]....
        /*0c54*/ 	.word	0x000271b0


	//   ....[237]....
        /*0c58*/ 	.word	0x000272e0


	//   ....[238]....
        /*0c5c*/ 	.word	0x000273a0


	//   ....[239]....
        /*0c60*/ 	.word	0x000274e0


	//   ....[240]....
        /*0c64*/ 	.word	0x00027530


	//   ....[241]....
        /*0c68*/ 	.word	0x00027620


	//   ....[242]....
        /*0c6c*/ 	.word	0x00027670


	//   ....[243]....
        /*0c70*/ 	.word	0x00027760


	//   ....[244]....
        /*0c74*/ 	.word	0x000277b0


	//   ....[245]....
        /*0c78*/ 	.word	0x000278a0


	//   ....[246]....
        /*0c7c*/ 	.word	0x000278f0


	//   ....[247]....
        /*0c80*/ 	.word	0x00027a00


	//   ....[248]....
        /*0c84*/ 	.word	0x00027a50


	//   ....[249]....
        /*0c88*/ 	.word	0x00027b40


	//   ....[250]....
        /*0c8c*/ 	.word	0x00027be0


	//   ....[251]....
        /*0c90*/ 	.word	0x00027d00


	//   ....[252]....
        /*0c94*/ 	.word	0x00027d50


	//   ....[253]....
        /*0c98*/ 	.word	0x00027e70


	//   ....[254]....
        /*0c9c*/ 	.word	0x00027ec0


	//   ....[255]....
        /*0ca0*/ 	.word	0x00027fe0


	//   ....[0]....
        /*0ca4*/ 	.word	0x00028030


	//   ....[1]....
        /*0ca8*/ 	.word	0x00028150


	//   ....[2]....
        /*0cac*/ 	.word	0x000281a0


	//   ....[3]....
        /*0cb0*/ 	.word	0x000282c0


	//   ....[4]....
        /*0cb4*/ 	.word	0x00028310


	//   ....[5]....
        /*0cb8*/ 	.word	0x000283f0


	//   ....[6]....
        /*0cbc*/ 	.word	0x00028490


	//   ....[7]....
        /*0cc0*/ 	.word	0x00028600


	//   ....[8]....
        /*0cc4*/ 	.word	0x00028650


	//   ....[9]....
        /*0cc8*/ 	.word	0x00028760


	//   ....[10]....
        /*0ccc*/ 	.word	0x000287b0


	//   ....[11]....
        /*0cd0*/ 	.word	0x000288c0


	//   ....[12]....
        /*0cd4*/ 	.word	0x00028910


	//   ....[13]....
        /*0cd8*/ 	.word	0x00028a20


	//   ....[14]....
        /*0cdc*/ 	.word	0x00028a70


	//   ....[15]....
        /*0ce0*/ 	.word	0x00028b70


	//   ....[16]....
        /*0ce4*/ 	.word	0x00028bc0


	//   ....[17]....
        /*0ce8*/ 	.word	0x00028c50


	//   ....[18]....
        /*0cec*/ 	.word	0x00028cf0


	//   ....[19]....
        /*0cf0*/ 	.word	0x00028e20


	//   ....[20]....
        /*0cf4*/ 	.word	0x00028e90


	//   ....[21]....
        /*0cf8*/ 	.word	0x00028f00


	//   ....[22]....
        /*0cfc*/ 	.word	0x00028f70


	//   ....[23]....
        /*0d00*/ 	.word	0x00028fe0


	//   ....[24]....
        /*0d04*/ 	.word	0x00029060


	//   ....[25]....
        /*0d08*/ 	.word	0x000290f0


	//   ....[26]....
        /*0d0c*/ 	.word	0x00029180


	//   ....[27]....
        /*0d10*/ 	.word	0x000291f0


	//   ....[28]....
        /*0d14*/ 	.word	0x00029260


	//   ....[29]....
        /*0d18*/ 	.word	0x000292d0


	//   ....[30]....
        /*0d1c*/ 	.word	0x00029350


	//   ....[31]....
        /*0d20*/ 	.word	0x000293c0


	//   ....[32]....
        /*0d24*/ 	.word	0x00029460


	//   ....[33]....
        /*0d28*/ 	.word	0x000294f0


	//   ....[34]....
        /*0d2c*/ 	.word	0x00029610


	//----- nvinfo : EIATTR_REG_RECONFIG
	.align		4
.L_825:
        /*0d30*/ 	.byte	0x01, 0x54
	.zero		2


	//----- nvinfo : EIATTR_SYSCALL_OFFSETS
	.align		4
        /*0d34*/ 	.byte	0x04, 0x46
        /*0d36*/ 	.short	(.L_827 - .L_826)


	//   ....[0]....
.L_826:
        /*0d38*/ 	.word	0x00001b70


	//   ....[1]....
        /*0d3c*/ 	.word	0x00001cc0


	//   ....[2]....
        /*0d40*/ 	.word	0x0000b800


	//   ....[3]....
        /*0d44*/ 	.word	0x0000bb30


	//   ....[4]....
        /*0d48*/ 	.word	0x00020220


	//   ....[5]....
        /*0d4c*/ 	.word	0x00020370


	//   ....[6]....
        /*0d50*/ 	.word	0x00020460


	//   ....[7]....
        /*0d54*/ 	.word	0x00021400


	//----- nvinfo : EIATTR_MBARRIER_INSTR_OFFSETS
	.align		4
.L_827:
        /*0d58*/ 	.byte	0x04, 0x39
        /*0d5a*/ 	.short	(.L_829 - .L_828)


	//   ....[0]....
.L_828:
        /*0d5c*/ 	.word	0x00000270
        /*0d60*/ 	.word	0x000000ff
        /*0d64*/ 	.word	0x00030800
        /*0d68*/ 	.short	0x0100
        /*0d6a*/ 	.byte	0x08
	.zero		1


	//   ....[1]....
        /*0d6c*/ 	.word	0x00000280
        /*0d70*/ 	.word	0x000000ff
        /*0d74*/ 	.word	0x00030820
        /*0d78*/ 	.short	0x0100
        /*0d7a*/ 	.byte	0x08
	.zero		1


	//   ....[2]....
        /*0d7c*/ 	.word	0x00000370
        /*0d80*/ 	.word	0x000000ff
        /*0d84*/ 	.word	0x00030830
        /*0d88*/ 	.short	0x0100
        /*0d8a*/ 	.byte	0x08
	.zero		1


	//   ....[3]....
        /*0d8c*/ 	.word	0x00000380
        /*0d90*/ 	.word	0x000000ff
        /*0d94*/ 	.word	0x00030840
        /*0d98*/ 	.short	0x0100
        /*0d9a*/ 	.byte	0x08
	.zero		1


	//   ....[4]....
        /*0d9c*/ 	.word	0x00000390
        /*0da0*/ 	.word	0x000000ff
        /*0da4*/ 	.word	0x00030838
        /*0da8*/ 	.short	0x0100
        /*0daa*/ 	.byte	0x08
	.zero		1


	//   ....[5]....
        /*0dac*/ 	.word	0x000003a0
        /*0db0*/ 	.word	0x000000ff
        /*0db4*/ 	.word	0x00030848
        /*0db8*/ 	.short	0x0100
        /*0dba*/ 	.byte	0x08
	.zero		1


	//   ....[6]....
        /*0dbc*/ 	.word	0x000004d0
        /*0dc0*/ 	.word	0x000000ff
        /*0dc4*/ 	.word	0x00030850
        /*0dc8*/ 	.short	0x0100
        /*0dca*/ 	.byte	0x08
	.zero		1


	//   ....[7]....
        /*0dcc*/ 	.word	0x000004e0
        /*0dd0*/ 	.word	0x000000ff
        /*0dd4*/ 	.word	0x00030860
        /*0dd8*/ 	.short	0x0100
        /*0dda*/ 	.byte	0x08
	.zero		1


	//   ....[8]....
        /*0ddc*/ 	.word	0x000004f0
        /*0de0*/ 	.word	0x000000ff
        /*0de4*/ 	.word	0x00030858
        /*0de8*/ 	.short	0x0100
        /*0dea*/ 	.byte	0x08
	.zero		1


	//   ....[9]....
        /*0dec*/ 	.word	0x00000500
        /*0df0*/ 	.word	0x000000ff
        /*0df4*/ 	.word	0x00030868
        /*0df8*/ 	.short	0x0100
        /*0dfa*/ 	.byte	0x08
	.zero		1


	//   ....[10]....
        /*0dfc*/ 	.word	0x000005f0
        /*0e00*/ 	.word	0x000000ff
        /*0e04*/ 	.word	0x00030870
        /*0e08*/ 	.short	0x0100
        /*0e0a*/ 	.byte	0x06
	.zero		1


	//   ....[11]....
        /*0e0c*/ 	.word	0x00000600
        /*0e10*/ 	.word	0x000000ff
        /*0e14*/ 	.word	0x00030880
        /*0e18*/ 	.short	0x0100
        /*0e1a*/ 	.byte	0x06
	.zero		1


	//   ....[12]....
        /*0e1c*/ 	.word	0x00000610
        /*0e20*/ 	.word	0x000000ff
        /*0e24*/ 	.word	0x00030878
        /*0e28*/ 	.short	0x0100
        /*0e2a*/ 	.byte	0x06
	.zero		1


	//   ....[13]....
        /*0e2c*/ 	.word	0x00000620
        /*0e30*/ 	.word	0x000000ff
        /*0e34*/ 	.word	0x00030888
        /*0e38*/ 	.short	0x0100
        /*0e3a*/ 	.byte	0x06
	.zero		1


	//   ....[14]....
        /*0e3c*/ 	.word	0x00000750
        /*0e40*/ 	.word	0x000000ff
        /*0e44*/ 	.word	0x00030890
        /*0e48*/ 	.short	0x0100
        /*0e4a*/ 	.byte	0x08
	.zero		1


	//   ....[15]....
        /*0e4c*/ 	.word	0x00000760
        /*0e50*/ 	.word	0x000000ff
        /*0e54*/ 	.word	0x000308a0
        /*0e58*/ 	.short	0x0100
        /*0e5a*/ 	.byte	0x08
	.zero		1


	//   ....[16]....
        /*0e5c*/ 	.word	0x00000770
        /*0e60*/ 	.word	0x000000ff
        /*0e64*/ 	.word	0x00030898
        /*0e68*/ 	.short	0x0100
        /*0e6a*/ 	.byte	0x08
	.zero		1


	//   ....[17]....
        /*0e6c*/ 	.word	0x00000780
        /*0e70*/ 	.word	0x000000ff
        /*0e74*/ 	.word	0x000308a8
        /*0e78*/ 	.short	0x0100
        /*0e7a*/ 	.byte	0x08
	.zero		1


	//   ....[18]....
        /*0e7c*/ 	.word	0x000008b0
        /*0e80*/ 	.word	0x000000ff
        /*0e84*/ 	.word	0x000308b0
        /*0e88*/ 	.short	0x0100
        /*0e8a*/ 	.byte	0x08
	.zero		1


	//   ....[19]....
        /*0e8c*/ 	.word	0x000008c0
        /*0e90*/ 	.word	0x000000ff
        /*0e94*/ 	.word	0x000308c0
        /*0e98*/ 	.short	0x0100
        /*0e9a*/ 	.byte	0x08
	.zero		1


	//   ....[20]....
        /*0e9c*/ 	.word	0x000008d0
        /*0ea0*/ 	.word	0x000000ff
        /*0ea4*/ 	.word	0x000308b8
        /*0ea8*/ 	.short	0x0100
        /*0eaa*/ 	.byte	0x08
	.zero		1


	//   ....[21]....
        /*0eac*/ 	.word	0x000008e0
        /*0eb0*/ 	.word	0x000000ff
        /*0eb4*/ 	.word	0x000308c8
        /*0eb8*/ 	.short	0x0100
        /*0eba*/ 	.byte	0x08
	.zero		1


	//   ....[22]....
        /*0ebc*/ 	.word	0x00003850
        /*0ec0*/ 	.word	0x00000057
        /*0ec4*/ 	.word	0x00030890
        /*0ec8*/ 	.short	0x010a
        /*0eca*/ 	.byte	0x3f
	.zero		1


	//   ....[23]....
        /*0ecc*/ 	.word	0x00007110
        /*0ed0*/ 	.word	0x00000057
        /*0ed4*/ 	.word	0x00030890
        /*0ed8*/ 	.short	0x010a
        /*0eda*/ 	.byte	0x3f
	.zero		1


	//   ....[24]....
        /*0edc*/ 	.word	0x0000a200
        /*0ee0*/ 	.word	0x00000057
        /*0ee4*/ 	.word	0x00030890
        /*0ee8*/ 	.short	0x010a
        /*0eea*/ 	.byte	0x3f
	.zero		1


	//   ....[25]....
        /*0eec*/ 	.word	0x0000a9e0
        /*0ef0*/ 	.word	0x0000000b
        /*0ef4*/ 	.word	0x00000000
        /*0ef8*/ 	.short	0x0101
        /*0efa*/ 	.byte	0x3f
	.zero		1


	//   ....[26]....
        /*0efc*/ 	.word	0x0000aa20
        /*0f00*/ 	.word	0x00000057
        /*0f04*/ 	.word	0x000308b0
        /*0f08*/ 	.short	0x010a
        /*0f0a*/ 	.byte	0x3f
	.zero		1


	//   ....[27]....
        /*0f0c*/ 	.word	0x0000b140
        /*0f10*/ 	.word	0x00000057
        /*0f14*/ 	.word	0x00000000
        /*0f18*/ 	.short	0x0101
        /*0f1a*/ 	.byte	0x3f
	.zero		1


	//   ....[28]....
        /*0f1c*/ 	.word	0x0000b890
        /*0f20*/ 	.word	0x00000012
        /*0f24*/ 	.word	0x00030800
        /*0f28*/ 	.short	0x010a
        /*0f2a*/ 	.byte	0x3f
	.zero		1


	//   ....[29]....
        /*0f2c*/ 	.word	0x0000b8e0
        /*0f30*/ 	.word	0x00000012
        /*0f34*/ 	.word	0x00030800
        /*0f38*/ 	.short	0x010a
        /*0f3a*/ 	.byte	0x3f
	.zero		1


	//   ....[30]....
        /*0f3c*/ 	.word	0x0000cea0
        /*0f40*/ 	.word	0x00000012
        /*0f44*/ 	.word	0x00030800
        /*0f48*/ 	.short	0x010a
        /*0f4a*/ 	.byte	0x3f
	.zero		1


	//   ....[31]....
        /*0f4c*/ 	.word	0x000104d0
        /*0f50*/ 	.word	0x00000012
        /*0f54*/ 	.word	0x00030800
        /*0f58*/ 	.short	0x010a
        /*0f5a*/ 	.byte	0x3f
	.zero		1


	//   ....[32]....
        /*0f5c*/ 	.word	0x00012f70
        /*0f60*/ 	.word	0x00000000
        /*0f64*/ 	.word	0x00030830
        /*0f68*/ 	.short	0x010a
        /*0f6a*/ 	.byte	0x3f
	.zero		1


	//   ....[33]....
        /*0f6c*/ 	.word	0x00012fb0
        /*0f70*/ 	.word	0x00000000
        /*0f74*/ 	.word	0x00030830
        /*0f78*/ 	.short	0x010a
        /*0f7a*/ 	.byte	0x3f
	.zero		1


	//   ....[34]....
        /*0f7c*/ 	.word	0x00014ad0
        /*0f80*/ 	.word	0x00000007
        /*0f84*/ 	.word	0x00000000
        /*0f88*/ 	.short	0x0101
        /*0f8a*/ 	.byte	0x3f
	.zero		1


	//   ....[35]....
        /*0f8c*/ 	.word	0x00015330
        /*0f90*/ 	.word	0x0000000c
        /*0f94*/ 	.word	0x00030830
        /*0f98*/ 	.short	0x010a
        /*0f9a*/ 	.byte	0x3f
	.zero		1


	//   ....[36]....
        /*0f9c*/ 	.word	0x000153b0
        /*0fa0*/ 	.word	0x0000000c
        /*0fa4*/ 	.word	0x00030830
        /*0fa8*/ 	.short	0x010a
        /*0faa*/ 	.byte	0x3f
	.zero		1


	//   ....[37]....
        /*0fac*/ 	.word	0x00016030
        /*0fb0*/ 	.word	0x0000000d
        /*0fb4*/ 	.word	0x00030850
        /*0fb8*/ 	.short	0x010a
        /*0fba*/ 	.byte	0x3f
	.zero		1


	//   ....[38]....
        /*0fbc*/ 	.word	0x00016080
        /*0fc0*/ 	.word	0x0000000d
        /*0fc4*/ 	.word	0x00030850
        /*0fc8*/ 	.short	0x010a
        /*0fca*/ 	.byte	0x3f
	.zero		1


	//   ....[39]....
        /*0fcc*/ 	.word	0x00016410
        /*0fd0*/ 	.word	0x0000000c
        /*0fd4*/ 	.word	0x00000000
        /*0fd8*/ 	.short	0x0101
        /*0fda*/ 	.byte	0x3f
	.zero		1


	//   ....[40]....
        /*0fdc*/ 	.word	0x000178f0
        /*0fe0*/ 	.word	0x0000000d
        /*0fe4*/ 	.word	0x00000000
        /*0fe8*/ 	.short	0x0101
        /*0fea*/ 	.byte	0x3f
	.zero		1


	//   ....[41]....
        /*0fec*/ 	.word	0x00017ba0
        /*0ff0*/ 	.word	0x00000002
        /*0ff4*/ 	.word	0x00030830
        /*0ff8*/ 	.short	0x010a
        /*0ffa*/ 	.byte	0x3f
	.zero		1


	//   ....[42]....
        /*0ffc*/ 	.word	0x00017c20
        /*1000*/ 	.word	0x00000002
        /*1004*/ 	.word	0x00030830
        /*1008*/ 	.short	0x010a
        /*100a*/ 	.byte	0x3f
	.zero		1


	//   ....[43]....
        /*100c*/ 	.word	0x000188a0
        /*1010*/ 	.word	0x0000000c
        /*1014*/ 	.word	0x00030850
        /*1018*/ 	.short	0x010a
        /*101a*/ 	.byte	0x3f
	.zero		1


	//   ....[44]....
        /*101c*/ 	.word	0x000188f0
        /*1020*/ 	.word	0x0000000c
        /*1024*/ 	.word	0x00030850
        /*1028*/ 	.short	0x010a
        /*102a*/ 	.byte	0x3f
	.zero		1


	//   ....[45]....
        /*102c*/ 	.word	0x00019180
        /*1030*/ 	.word	0x00000082
        /*1034*/ 	.word	0x00000000
        /*1038*/ 	.short	0x0101
        /*103a*/ 	.byte	0x3f
	.zero		1


	//   ....[46]....
        /*103c*/ 	.word	0x00019a20
        /*1040*/ 	.word	0x0000000c
        /*1044*/ 	.word	0x00000000
        /*1048*/ 	.short	0x0101
        /*104a*/ 	.byte	0x3f
	.zero		1


	//   ....[47]....
        /*104c*/ 	.word	0x0001a220
        /*1050*/ 	.word	0x0000000a
        /*1054*/ 	.word	0x00030850
        /*1058*/ 	.short	0x010a
        /*105a*/ 	.byte	0x3f
	.zero		1


	//   ....[48]....
        /*105c*/ 	.word	0x0001a2c0
        /*1060*/ 	.word	0x0000000a
        /*1064*/ 	.word	0x00030850
        /*1068*/ 	.short	0x010a
        /*106a*/ 	.byte	0x3f
	.zero		1


	//   ....[49]....
        /*106c*/ 	.word	0x0001a7c0
        /*1070*/ 	.word	0x000000d4
        /*1074*/ 	.word	0x00000000
        /*1078*/ 	.short	0x0101
        /*107a*/ 	.byte	0x3f
	.zero		1


	//   ....[50]....
        /*107c*/ 	.word	0x0001c390
        /*1080*/ 	.word	0x00000000
        /*1084*/ 	.word	0x00000000
        /*1088*/ 	.short	0x0101
        /*108a*/ 	.byte	0x3f
	.zero		1


	//   ....[51]....
        /*108c*/ 	.word	0x0001ebe0
        /*1090*/ 	.word	0x00000016
        /*1094*/ 	.word	0x00030820
        /*1098*/ 	.short	0x010a
        /*109a*/ 	.byte	0x3f
	.zero		1


	//   ....[52]....
        /*109c*/ 	.word	0x0001ec70
        /*10a0*/ 	.word	0x0000000b
        /*10a4*/ 	.word	0x000308a0
        /*10a8*/ 	.short	0x010a
        /*10aa*/ 	.byte	0x3f
	.zero		1


	//   ....[53]....
        /*10ac*/ 	.word	0x0001f0c0
        /*10b0*/ 	.word	0x0000000b
        /*10b4*/ 	.word	0x000308c0
        /*10b8*/ 	.short	0x010a
        /*10ba*/ 	.byte	0x3f
	.zero		1


	//   ....[54]....
        /*10bc*/ 	.word	0x0001f5d0
        /*10c0*/ 	.word	0x0000000a
        /*10c4*/ 	.word	0x000308a0
        /*10c8*/ 	.short	0x010a
        /*10ca*/ 	.byte	0x3f
	.zero		1


	//   ....[55]....
        /*10cc*/ 	.word	0x0001fa10
        /*10d0*/ 	.word	0x0000000a
        /*10d4*/ 	.word	0x000308c0
        /*10d8*/ 	.short	0x010a
        /*10da*/ 	.byte	0x3f
	.zero		1


	//   ....[56]....
        /*10dc*/ 	.word	0x00020a20
        /*10e0*/ 	.word	0x00000007
        /*10e4*/ 	.word	0x00030840
        /*10e8*/ 	.short	0x010a
        /*10ea*/ 	.byte	0x3f
	.zero		1


	//   ....[57]....
        /*10ec*/ 	.word	0x00021100
        /*10f0*/ 	.word	0x00000007
        /*10f4*/ 	.word	0x00030830
        /*10f8*/ 	.short	0x0107
        /*10fa*/ 	.byte	0x3f
	.zero		1


	//   ....[58]....
        /*10fc*/ 	.word	0x000211d0
        /*1100*/ 	.word	0x00000007
        /*1104*/ 	.word	0x00030830
        /*1108*/ 	.short	0x0101
        /*110a*/ 	.byte	0x3f
	.zero		1


	//   ....[59]....
        /*110c*/ 	.word	0x00021d70
        /*1110*/ 	.word	0x00000016
        /*1114*/ 	.word	0x00030800
        /*1118*/ 	.short	0x0107
        /*111a*/ 	.byte	0x3f
	.zero		1


	//   ....[60]....
        /*111c*/ 	.word	0x00021e70
        /*1120*/ 	.word	0x00000016
        /*1124*/ 	.word	0x00030800
        /*1128*/ 	.short	0x0101
        /*112a*/ 	.byte	0x3f
	.zero		1


	//   ....[61]....
        /*112c*/ 	.word	0x00021e90
        /*1130*/ 	.word	0x00000016
        /*1134*/ 	.word	0x00030820
        /*1138*/ 	.short	0x010a
        /*113a*/ 	.byte	0x3f
	.zero		1


	//   ....[62]....
        /*113c*/ 	.word	0x00022270
        /*1140*/ 	.word	0x00000007
        /*1144*/ 	.word	0x00030840
        /*1148*/ 	.short	0x010a
        /*114a*/ 	.byte	0x3f
	.zero		1


	//   ....[63]....
        /*114c*/ 	.word	0x000227a0
        /*1150*/ 	.word	0x00000007
        /*1154*/ 	.word	0x00030830
        /*1158*/ 	.short	0x0107
        /*115a*/ 	.byte	0x3f
	.zero		1


	//   ....[64]....
        /*115c*/ 	.word	0x00022860
        /*1160*/ 	.word	0x00000007
        /*1164*/ 	.word	0x00030830
        /*1168*/ 	.short	0x0101
        /*116a*/ 	.byte	0x3f
	.zero		1


	//   ....[65]....
        /*116c*/ 	.word	0x000228c0
        /*1170*/ 	.word	0x00000006
        /*1174*/ 	.word	0x00030860
        /*1178*/ 	.short	0x010a
        /*117a*/ 	.byte	0x3f
	.zero		1


	//   ....[66]....
        /*117c*/ 	.word	0x00022e40
        /*1180*/ 	.word	0x00000006
        /*1184*/ 	.word	0x00030850
        /*1188*/ 	.short	0x0107
        /*118a*/ 	.byte	0x3f
	.zero		1


	//   ....[67]....
        /*118c*/ 	.word	0x00022fa0
        /*1190*/ 	.word	0x00000006
        /*1194*/ 	.word	0x00030850
        /*1198*/ 	.short	0x0101
        /*119a*/ 	.byte	0x3f
	.zero		1


	//   ....[68]....
        /*119c*/ 	.word	0x000231c0
        /*11a0*/ 	.word	0x00000000
        /*11a4*/ 	.word	0x00030860
        /*11a8*/ 	.short	0x010a
        /*11aa*/ 	.byte	0x3f
	.zero		1


	//   ....[69]....
        /*11ac*/ 	.word	0x000236f0
        /*11b0*/ 	.word	0x00000000
        /*11b4*/ 	.word	0x00030850
        /*11b8*/ 	.short	0x0107
        /*11ba*/ 	.byte	0x3f
	.zero		1


	//   ....[70]....
        /*11bc*/ 	.word	0x000237b0
        /*11c0*/ 	.word	0x00000000
        /*11c4*/ 	.word	0x00030850
        /*11c8*/ 	.short	0x0101
        /*11ca*/ 	.byte	0x3f
	.zero		1


	//   ....[71]....
        /*11cc*/ 	.word	0x00024520
        /*11d0*/ 	.word	0x00000007
        /*11d4*/ 	.word	0x00030820
        /*11d8*/ 	.short	0x010a
        /*11da*/ 	.byte	0x3f
	.zero		1


	//   ....[72]....
        /*11dc*/ 	.word	0x00024690
        /*11e0*/ 	.word	0x00000005
        /*11e4*/ 	.word	0x00030840
        /*11e8*/ 	.short	0x010a
        /*11ea*/ 	.byte	0x3f
	.zero		1


	//   ....[73]....
        /*11ec*/ 	.word	0x00024730
        /*11f0*/ 	.word	0x00000003
        /*11f4*/ 	.word	0x00030840
        /*11f8*/ 	.short	0x010a
        /*11fa*/ 	.byte	0x3f
	.zero		1


	//   ....[74]....
        /*11fc*/ 	.word	0x00024770
        /*1200*/ 	.word	0x00000005
        /*1204*/ 	.word	0x00030860
        /*1208*/ 	.short	0x010a
        /*120a*/ 	.byte	0x3f
	.zero		1


	//   ....[75]....
        /*120c*/ 	.word	0x000247b0
        /*1210*/ 	.word	0x00000003
        /*1214*/ 	.word	0x00030860
        /*1218*/ 	.short	0x010a
        /*121a*/ 	.byte	0x3f
	.zero		1


	//   ....[76]....
        /*121c*/ 	.word	0x00024810
        /*1220*/ 	.word	0x00000057
        /*1224*/ 	.word	0x00030890
        /*1228*/ 	.short	0x010a
        /*122a*/ 	.byte	0x3f
	.zero		1


	//   ....[77]....
        /*122c*/ 	.word	0x00024ac0
        /*1230*/ 	.word	0x00000057
        /*1234*/ 	.word	0x00030890
        /*1238*/ 	.short	0x010a
        /*123a*/ 	.byte	0x3f
	.zero		1


	//   ....[78]....
        /*123c*/ 	.word	0x00024d70
        /*1240*/ 	.word	0x00000057
        /*1244*/ 	.word	0x00030890
        /*1248*/ 	.short	0x010a
        /*124a*/ 	.byte	0x3f
	.zero		1


	//   ....[79]....
        /*124c*/ 	.word	0x00025020
        /*1250*/ 	.word	0x00000057
        /*1254*/ 	.word	0x000308b0
        /*1258*/ 	.short	0x010a
        /*125a*/ 	.byte	0x3f
	.zero		1


	//   ....[80]....
        /*125c*/ 	.word	0x00025400
        /*1260*/ 	.word	0x00000012
        /*1264*/ 	.word	0x00030800
        /*1268*/ 	.short	0x010a
        /*126a*/ 	.byte	0x3f
	.zero		1


	//   ....[81]....
        /*126c*/ 	.word	0x000257e0
        /*1270*/ 	.word	0x00000012
        /*1274*/ 	.word	0x00030800
        /*1278*/ 	.short	0x010a
        /*127a*/ 	.byte	0x3f
	.zero		1


	//   ....[82]....
        /*127c*/ 	.word	0x00025830
        /*1280*/ 	.word	0x00000000
        /*1284*/ 	.word	0x00030830
        /*1288*/ 	.short	0x010a
        /*128a*/ 	.byte	0x3f
	.zero		1


	//   ....[83]....
        /*128c*/ 	.word	0x00025880
        /*1290*/ 	.word	0x0000000c
        /*1294*/ 	.word	0x00030830
        /*1298*/ 	.short	0x010a
        /*129a*/ 	.byte	0x3f
	.zero		1


	//   ....[84]....
        /*129c*/ 	.word	0x000258d0
        /*12a0*/ 	.word	0x0000000d
        /*12a4*/ 	.word	0x00030850
        /*12a8*/ 	.short	0x010a
        /*12aa*/ 	.byte	0x3f
	.zero		1


	//   ....[85]....
        /*12ac*/ 	.word	0x00025920
        /*12b0*/ 	.word	0x00000002
        /*12b4*/ 	.word	0x00030830
        /*12b8*/ 	.short	0x010a
        /*12ba*/ 	.byte	0x3f
	.zero		1


	//   ....[86]....
        /*12bc*/ 	.word	0x00025970
        /*12c0*/ 	.word	0x0000000c
        /*12c4*/ 	.word	0x00030850
        /*12c8*/ 	.short	0x010a
        /*12ca*/ 	.byte	0x3f
	.zero		1


	//   ....[87]....
        /*12cc*/ 	.word	0x000259c0
        /*12d0*/ 	.word	0x0000000a
        /*12d4*/ 	.word	0x00030850
        /*12d8*/ 	.short	0x010a
        /*12da*/ 	.byte	0x3f
	.zero		1


	//   ....[88]....
        /*12dc*/ 	.word	0x00025b60
        /*12e0*/ 	.word	0x00000016
        /*12e4*/ 	.word	0x00030820
        /*12e8*/ 	.short	0x010a
        /*12ea*/ 	.byte	0x3f
	.zero		1


	//   ....[89]....
        /*12ec*/ 	.word	0x00025bb0
        /*12f0*/ 	.word	0x0000000b
        /*12f4*/ 	.word	0x000308a0
        /*12f8*/ 	.short	0x010a
        /*12fa*/ 	.byte	0x3f
	.zero		1


	//   ....[90]....
        /*12fc*/ 	.word	0x00025c00
        /*1300*/ 	.word	0x0000000b
        /*1304*/ 	.word	0x000308c0
        /*1308*/ 	.short	0x010a
        /*130a*/ 	.byte	0x3f
	.zero		1


	//   ....[91]....
        /*130c*/ 	.word	0x00025c50
        /*1310*/ 	.word	0x0000000a
        /*1314*/ 	.word	0x000308a0
        /*1318*/ 	.short	0x010a
        /*131a*/ 	.byte	0x3f
	.zero		1


	//   ....[92]....
        /*131c*/ 	.word	0x00025ca0
        /*1320*/ 	.word	0x0000000a
        /*1324*/ 	.word	0x000308c0
        /*1328*/ 	.short	0x010a
        /*132a*/ 	.byte	0x3f
	.zero		1


	//   ....[93]....
        /*132c*/ 	.word	0x00025dc0
        /*1330*/ 	.word	0x00000007
        /*1334*/ 	.word	0x00030840
        /*1338*/ 	.short	0x010a
        /*133a*/ 	.byte	0x3f
	.zero		1


	//   ....[94]....
        /*133c*/ 	.word	0x000271e0
        /*1340*/ 	.word	0x00000016
        /*1344*/ 	.word	0x00030820
        /*1348*/ 	.short	0x010a
        /*134a*/ 	.byte	0x3f
	.zero		1


	//   ....[95]....
        /*134c*/ 	.word	0x00027230
        /*1350*/ 	.word	0x00000007
        /*1354*/ 	.word	0x00030840
        /*1358*/ 	.short	0x010a
        /*135a*/ 	.byte	0x3f
	.zero		1


	//   ....[96]....
        /*135c*/ 	.word	0x00027a90
        /*1360*/ 	.word	0x00000006
        /*1364*/ 	.word	0x00030860
        /*1368*/ 	.short	0x010a
        /*136a*/ 	.byte	0x3f
	.zero		1


	//   ....[97]....
        /*136c*/ 	.word	0x00028340
        /*1370*/ 	.word	0x00000000
        /*1374*/ 	.word	0x00030860
        /*1378*/ 	.short	0x010a
        /*137a*/ 	.byte	0x3f
	.zero		1


	//   ....[98]....
        /*137c*/ 	.word	0x00029530
        /*1380*/ 	.word	0x00000007
        /*1384*/ 	.word	0x00030820
        /*1388*/ 	.short	0x010a
        /*138a*/ 	.byte	0x3f
	.zero		1


	//   ....[99]....
        /*138c*/ 	.word	0x000296d0
        /*1390*/ 	.word	0x00000005
        /*1394*/ 	.word	0x00030840
        /*1398*/ 	.short	0x010a
        /*139a*/ 	.byte	0x3f
	.zero		1


	//   ....[100]....
        /*139c*/ 	.word	0x00029720
        /*13a0*/ 	.word	0x00000003
        /*13a4*/ 	.word	0x00030840
        /*13a8*/ 	.short	0x010a
        /*13aa*/ 	.byte	0x3f
	.zero		1


	//   ....[101]....
        /*13ac*/ 	.word	0x00029770
        /*13b0*/ 	.word	0x00000005
        /*13b4*/ 	.word	0x00030860
        /*13b8*/ 	.short	0x010a
        /*13ba*/ 	.byte	0x3f
	.zero		1


	//----- nvinfo : EIATTR_NUM_MBARRIERS
	.align		4
.L_829:
        /*13bc*/ 	.byte	0x03, 0x38
        /*13be*/ 	.short	0x0016


	//----- nvinfo : EIATTR_EXIT_INSTR_OFFSETS
	.align		4
        /*13c0*/ 	.byte	0x04, 0x1c
        /*13c2*/ 	.short	(.L_831 - .L_830)


	//   ....[0]....
.L_830:
        /*13c4*/ 	.word	0x00024800


	//----- nvinfo : EIATTR_MAX_THREADS
	.align		4
.L_831:
        /*13c8*/ 	.byte	0x04, 0x05
        /*13ca*/ 	.short	(.L_833 - .L_832)
.L_832:
        /*13cc*/ 	.word	0x00000180
        /*13d0*/ 	.word	0x00000001
        /*13d4*/ 	.word	0x00000001


	//----- nvinfo : EIATTR_CRS_STACK_SIZE
	.align		4
.L_833:
        /*13d8*/ 	.byte	0x04, 0x1e
        /*13da*/ 	.short	(.L_835 - .L_834)
.L_834:
        /*13dc*/ 	.word	0x00000000


	//----- nvinfo : EIATTR_CBANK_PARAM_SIZE
	.align		4
.L_835:
        /*13e0*/ 	.byte	0x03, 0x19
        /*13e2*/ 	.short	0x0af0


	//----- nvinfo : EIATTR_PARAM_CBANK
	.align		4
        /*13e4*/ 	.byte	0x04, 0x0a
        /*13e6*/ 	.short	(.L_837 - .L_836)
	.align		4
.L_836:
        /*13e8*/ 	.word	index@(.nv.constant0._ZN7cutlass13device_kernelIN5flash11enable_sm90INS1_16FlashAttnFwdSm90INS1_25CollectiveMainloopFwdSm90ILi2EN4cute5tupleIJNS5_1CILi1EEES8_S8_EEENS6_IJNS7_ILi128EEENS7_ILi96EEENS7_ILi192EEEEEELi192ENS_10bfloat16_tEfNS_4arch4Sm90ELb1ELb0ELb0ELb1ELb1ELb1ELb0ELb1ELb1ELb1ELb0ELb0EEENS1_21CollectiveEpilogueFwdINS6_IJSA_SC_SB_EEES9_SE_SG_Li256ELb1ELb1ELb0ELb0EEENS1_36VarlenDynamicPersistentTileSchedulerILi128ELi96ELi256ELi128ELb0ELb1ELb1ELb1ELb1ELb1EEEEEEEEEvNT_6ParamsE)
        /*13ec*/ 	.short	0x0210
        /*13ee*/ 	.short	0x0af0


	//----- nvinfo : EIATTR_SW_WAR
	.align		4
.L_837:
        /*13f0*/ 	.byte	0x04, 0x36
        /*13f2*/ 	.short	(.L_839 - .L_838)
.L_838:
        /*13f4*/ 	.word	0x00000008
.L_839:


//--------------------- .nv.info._ZN7cutlass13device_kernelIN5flash11enable_sm90INS1_16FlashAttnFwdSm90INS1_25CollectiveMainloopFwdSm90ILi2EN4cute5tupleIJNS5_1CILi1EEES8_S8_EEENS6_IJNS7_ILi128EEESA_SA_EEELi128ENS_10bfloat16_tEfNS_4arch4Sm90ELb0ELb0ELb0ELb0ELb1ELb0ELb0ELb1ELb1ELb1ELb0ELb0EEENS1_21CollectiveEpilogueFwdISB_S9_SC_SE_Li256ELb0ELb1ELb0ELb0EEENS1_29StaticPersistentTileSchedulerILb0EEEEEEEEEvNT_6ParamsE --------------------------
	.section	.nv.info._ZN7cutlass13device_kernelIN5flash11enable_sm90INS1_16FlashAttnFwdSm90INS1_25CollectiveMainloopFwdSm90ILi2EN4cute5tupleIJNS5_1CILi1EEES8_S8_EEENS6_IJNS7_ILi128EEESA_SA_EEELi128ENS_10bfloat16_tEfNS_4arch4Sm90ELb0ELb0ELb0ELb0ELb1ELb0ELb0ELb1ELb1ELb1ELb0ELb0EEENS1_21CollectiveEpilogueFwdISB_S9_SC_SE_Li256ELb0ELb1ELb0ELb0EEENS1_29StaticPersistentTileSchedulerILb0EEEEEEEEEvNT_6ParamsE,"",@"SHT_CUDA_INFO"
	.sectionflags	@""
	.align	4


	//----- nvinfo : EIATTR_CUDA_API_VERSION
	.align		4
        /*0000*/ 	.byte	0x04, 0x37
        /*0002*/ 	.short	(.L_841 - .L_840)
.L_840:
        /*0004*/ 	.word	0x00000082


	//----- nvinfo : EIATTR_KPARAM_INFO
	.align		4
.L_841:
        /*0008*/ 	.byte	0x04, 0x17
        /*000a*/ 	.short	(.L_843 - .L_842)
.L_842:
        /*000c*/ 	.word	0x00000000
        /*0010*/ 	.short	0x0000
        /*0012*/ 	.short	0x0070
        /*0014*/ 	.byte	0x00, 0xf0, 0x01, 0x28


	//----- nvinfo : EIATTR_SPARSE_MMA_MASK
	.align		4
.L_843:
        /*0018*/ 	.byte	0x03, 0x50
        /*001a*/ 	.short	0x0000


	//----- nvinfo : EIATTR_MAXREG_COUNT
	.align		4
        /*001c*/ 	.byte	0x03, 0x1b
        /*001e*/ 	.short	0x00a8


	//----- nvinfo : EIATTR_NUM_BARRIERS
	.align		4
        /*0020*/ 	.byte	0x02, 0x4c
        /*0022*/ 	.byte	0x10
	.zero		1


	//----- nvinfo : EIATTR_EXTERNS
	.align		4
        /*0024*/ 	.byte	0x04, 0x0f
        /*0026*/ 	.short	(.L_845 - .L_844)


	//   ....[0]....
	.align		4
.L_844:
        /*0028*/ 	.word	index@(__assertfail)


	//----- nvinfo : EIATTR_MERCURY_ISA_VERSION
	.align		4
.L_845:
        /*002c*/ 	.byte	0x03, 0x5f
        /*002e*/ 	.short	0x0101


	//----- nvinfo : EIATTR_INT_WARP_WIDE_INSTR_OFFSETS
	.align		4
        /*0030*/ 	.byte	0x04, 0x31
        /*0032*/ 	.short	(.L_847 - .L_846)


	//   ....[0]....
.L_846:
        /*0034*/ 	.word	0x000000b0


	//   ....[1]....
        /*0038*/ 	.word	0x000000c0


	//   ....[2]....
        /*003c*/ 	.word	0x00000160


	//----- nvinfo : EIATTR_COOP_GROUP_MASK_REGIDS
	.align		4
.L_847:
        /*0040*/ 	.byte	0x04, 0x29
        /*0042*/ 	.short	(.L_849 - .L_848)


	//   ....[0]....
.L_848:
        /*0044*/ 	.word	0xffffffff


	//   ....[1]....
        /*0048*/ 	.word	0xffffffff


	//   ....[2]....
        /*004c*/ 	.word	0xffffffff


	//   ....[3]....
        /*0050*/ 	.word	0xffffffff


	//   ....[4]....
        /*0054*/ 	.word	0xffffffff


	//   ....[5]....
        /*0058*/ 	.word	0xffffffff


	//   ....[6]....
        /*005c*/ 	.word	0xffffffff


	//   ....[7]....
        /*0060*/ 	.word	0xffffffff


	//   ....[8]....
        /*0064*/ 	.word	0xffffffff


	//   ....[9]....
        /*0068*/ 	.word	0xffffffff


	//   ....[10]....
        /*006c*/ 	.word	0xffffffff


	//   ....[11]....
        /*0070*/ 	.word	0xffffffff


	//   ....[12]....
        /*0074*/ 	.word	0xffffffff


	//   ....[13]....
        /*0078*/ 	.word	0xffffffff


	//   ....[14]....
        /*007c*/ 	.word	0xffffffff


	//   ....[15]....
        /*0080*/ 	.word	0xffffffff


	//   ....[16]....
        /*0084*/ 	.word	0xffffffff


	//   ....[17]....
        /*0088*/ 	.word	0xffffffff


	//   ....[18]....
        /*008c*/ 	.word	0xffffffff


	//   ....[19]....
        /*0090*/ 	.word	0xffffffff


	//   ....[20]....
        /*0094*/ 	.word	0xffffffff


	//   ....[21]....
        /*0098*/ 	.word	0xffffffff


	//   ....[22]....
        /*009c*/ 	.word	0xffffffff


	//   ....[23]....
        /*00a0*/ 	.word	0xffffffff


	//   ....[24]....
        /*00a4*/ 	.word	0xffffffff


	//   ....[25]....
        /*00a8*/ 	.word	0xffffffff


	//   ....[26]....
        /*00ac*/ 	.word	0xffffffff


	//   ....[27]....
        /*00b0*/ 	.word	0xffffffff


	//   ....[28]....
        /*00b4*/ 	.word	0xffffffff


	//   ....[29]....
        /*00b8*/ 	.word	0xffffffff


	//   ....[30]....
        /*00bc*/ 	.word	0xffffffff


	//   ....[31]....
        /*00c0*/ 	.word	0xffffffff


	//   ....[32]....
        /*00c4*/ 	.word	0xffffffff


	//   ....[33]....
        /*00c8*/ 	.word	0xffffffff


	//   ....[34]....
        /*00cc*/ 	.word	0xffffffff


	//   ....[35]....
        /*00d0*/ 	.word	0xffffffff


	//   ....[36]....
        /*00d4*/ 	.word	0xffffffff


	//   ....[37]....
        /*00d8*/ 	.word	0xffffffff


	//   ....[38]....
        /*00dc*/ 	.word	0xffffffff


	//   ....[39]....
        /*00e0*/ 	.word	0xffffffff


	//   ....[40]....
        /*00e4*/ 	.word	0xffffffff


	//   ....[41]....
        /*00e8*/ 	.word	0xffffffff


	//   ....[42]....
        /*00ec*/ 	.word	0xffffffff


	//   ....[43]....
        /*00f0*/ 	.word	0xffffffff


	//   ....[44]....
        /*00f4*/ 	.word	0xffffffff


	//   ....[45]....
        /*00f8*/ 	.word	0xffffffff


	//   ....[46]....
        /*00fc*/ 	.word	0xffffffff


	//   ....[47]....
        /*0100*/ 	.word	0xffffffff


	//   ....[48]....
        /*0104*/ 	.word	0xffffffff


	//   ....[49]....
        /*0108*/ 	.word	0xffffffff


	//   ....[50]....
        /*010c*/ 	.word	0xffffffff


	//   ....[51]....
        /*0110*/ 	.word	0xffffffff


	//   ....[52]....
        /*0114*/ 	.word	0xffffffff


	//   ....[53]....
        /*0118*/ 	.word	0xffffffff


	//   ....[54]....
        /*011c*/ 	.word	0xffffffff


	//   ....[55]....
        /*0120*/ 	.word	0xffffffff


	//   ....[56]....
        /*0124*/ 	.word	0xffffffff


	//   ....[57]....
        /*0128*/ 	.word	0xffffffff


	//   ....[58]....
        /*012c*/ 	.word	0xffffffff


	//   ....[59]....
        /*0130*/ 	.word	0xffffffff


	//   ....[60]....
        /*0134*/ 	.word	0xffffffff


	//   ....[61]....
        /*0138*/ 	.word	0xffffffff


	//   ....[62]....
        /*013c*/ 	.word	0xffffffff


	//   ....[63]....
        /*0140*/ 	.word	0xffffffff


	//   ....[64]....
        /*0144*/ 	.word	0xffffffff


	//   ....[65]....
        /*0148*/ 	.word	0xffffffff


	//   ....[66]....
        /*014c*/ 	.word	0xffffffff


	//   ....[67]....
        /*0150*/ 	.word	0xffffffff


	//   ....[68]....
        /*0154*/ 	.word	0xffffffff


	//   ....[69]....
        /*0158*/ 	.word	0xffffffff


	//   ....[70]....
        /*015c*/ 	.word	0xffffffff


	//   ....[71]....
        /*0160*/ 	.word	0xffffffff


	//   ....[72]....
        /*0164*/ 	.word	0xffffffff


	//   ....[73]....
        /*0168*/ 	.word	0xffffffff


	//   ....[74]....
        /*016c*/ 	.word	0xffffffff


	//   ....[75]....
        /*0170*/ 	.word	0xffffffff


	//   ....[76]....
        /*0174*/ 	.word	0xffffffff


	//   ....[77]....
        /*0178*/ 	.word	0xffffffff


	//   ....[78]....
        /*017c*/ 	.word	0xffffffff


	//   ....[79]....
        /*0180*/ 	.word	0xffffffff


	//   ....[80]....
        /*0184*/ 	.word	0xffffffff


	//   ....[81]....
        /*0188*/ 	.word	0xffffffff


	//   ....[82]....
        /*018c*/ 	.word	0xffffffff


	//   ....[83]....
        /*0190*/ 	.word	0xffffffff


	//   ....[84]....
        /*0194*/ 	.word	0xffffffff


	//   ....[85]....
        /*0198*/ 	.word	0xffffffff


	//   ....[86]....
        /*019c*/ 	.word	0xffffffff


	//   ....[87]....
        /*01a0*/ 	.word	0xffffffff


	//   ....[88]....
        /*01a4*/ 	.word	0xffffffff


	//   ....[89]....
        /*01a8*/ 	.word	0xffffffff


	//   ....[90]....
        /*01ac*/ 	.word	0xffffffff


	//   ....[91]....
        /*01b0*/ 	.word	0xffffffff


	//   ....[92]....
        /*01b4*/ 	.word	0xffffffff


	//   ....[93]....
        /*01b8*/ 	.word	0xffffffff


	//   ....[94]....
        /*01bc*/ 	.word	0xffffffff


	//   ....[95]....
        /*01c0*/ 	.word	0xffffffff


	//   ....[96]....
        /*01c4*/ 	.word	0xffffffff


	//   ....[97]....
        /*01c8*/ 	.word	0xffffffff


	//   ....[98]....
        /*01cc*/ 	.word	0xffffffff


	//   ....[99]....
        /*01d0*/ 	.word	0xffffffff


	//   ....[100]....
        /*01d4*/ 	.word	0xffffffff


	//   ....[101]....
        /*01d8*/ 	.word	0xffffffff


	//   ....[102]....
        /*01dc*/ 	.word	0xffffffff


	//   ....[103]....
        /*01e0*/ 	.word	0xffffffff


	//   ....[104]....
        /*01e4*/ 	.word	0xffffffff


	//   ....[105]....
        /*01e8*/ 	.word	0xffffffff


	//   ....[106]....
        /*01ec*/ 	.word	0xffffffff


	//   ....[107]....
        /*01f0*/ 	.word	0xffffffff


	//   ....[108]....
        /*01f4*/ 	.word	0xffffffff


	//   ....[109]....
        /*01f8*/ 	.word	0xffffffff


	//   ....[110]....
        /*01fc*/ 	.word	0xffffffff


	//   ....[111]....
        /*0200*/ 	.word	0xffffffff


	//   ....[112]....
        /*0204*/ 	.word	0x0500000f


	//   ....[113]....
        /*0208*/ 	.word	0x0500000f


	//   ....[114]....
        /*020c*/ 	.word	0x0500000f


	//   ....[115]....
        /*0210*/ 	.word	0x0500000f


	//   ....[116]....
        /*0214*/ 	.word	0x0500000f


	//   ....[117]....
        /*0218*/ 	.word	0x0500000f


	//   ....[118]....
        /*021c*/ 	.word	0x0500000f


	//   ....[119]....
        /*0220*/ 	.word	0x0500000f


	//   ....[120]....
        /*0224*/ 	.word	0x0500000f


	//   ....[121]....
        /*0228*/ 	.word	0x0500000f


	//   ....[122]....
        /*022c*/ 	.word	0x0500000f


	//   ....[123]....
        /*0230*/ 	.word	0x0500000f


	//   ....[124]....
        /*0234*/ 	.word	0x0500000f


	//   ....[125]....
        /*0238*/ 	.word	0x0500000f


	//   ....[126]....
        /*023c*/ 	.word	0x0500000f


	//   ....[127]....
        /*0240*/ 	.word	0x0500000f


	//   ....[128]....
        /*0244*/ 	.word	0x0500000f


	//   ....[129]....
        /*0248*/ 	.word	0x0500000f


	//   ....[130]....
        /*024c*/ 	.word	0x0500000f


	//   ....[131]....
        /*0250*/ 	.word	0x0500000f


	//   ....[132]....
        /*0254*/ 	.word	0x0500000f


	//   ....[133]....
        /*0258*/ 	.word	0x0500000f


	//   ....[134]....
        /*025c*/ 	.word	0x0500000f


	//   ....[135]....
        /*0260*/ 	.word	0x0500000f


	//   ....[136]....
        /*0264*/ 	.word	0x0500000f


	//   ....[137]....
        /*0268*/ 	.word	0x0500000f


	//   ....[138]....
        /*026c*/ 	.word	0x0500000f


	//   ....[139]....
        /*0270*/ 	.word	0x0500000f


	//   ....[140]....
        /*0274*/ 	.word	0x0500000f


	//   ....[141]....
        /*0278*/ 	.word	0x0500000f


	//   ....[142]....
        /*027c*/ 	.word	0x0500000f


	//   ....[143]....
        /*0280*/ 	.word	0x0500000f


	//   ....[144]....
        /*0284*/ 	.word	0x0500000f


	//   ....[145]....
        /*0288*/ 	.word	0x0500000f


	//   ....[146]....
        /*028c*/ 	.word	0x0500000f


	//   ....[147]....
        /*0290*/ 	.word	0x0500000f


	//   ....[148]....
        /*0294*/ 	.word	0x0500000f


	//   ....[149]....
        /*0298*/ 	.word	0x0500000f


	//   ....[150]....
        /*029c*/ 	.word	0x0500000f


	//   ....[151]....
        /*02a0*/ 	.word	0x0500000f


	//   ....[152]....
        /*02a4*/ 	.word	0x0500000f


	//   ....[153]....
        /*02a8*/ 	.word	0x0500000f


	//   ....[154]....
        /*02ac*/ 	.word	0x0500000f


	//   ....[155]....
        /*02b0*/ 	.word	0x0500000f


	//   ....[156]....
        /*02b4*/ 	.word	0x0500000f


	//   ....[157]....
        /*02b8*/ 	.word	0x0500000f


	//   ....[158]....
        /*02bc*/ 	.word	0x0500000f


	//   ....[159]....
        /*02c0*/ 	.word	0x0500000f


	//   ....[160]....
        /*02c4*/ 	.word	0x0500000f


	//   ....[161]....
        /*02c8*/ 	.word	0x0500000f


	//   ....[162]....
        /*02cc*/ 	.word	0x0500000f


	//   ....[163]....
        /*02d0*/ 	.word	0x0500000f


	//   ....[164]....
        /*02d4*/ 	.word	0x0500000f


	//   ....[165]....
        /*02d8*/ 	.word	0x0500000f


	//   ....[166]....
        /*02dc*/ 	.word	0x0500000f


	//   ....[167]....
        /*02e0*/ 	.word	0x0500000f


	//   ....[168]....
        /*02e4*/ 	.word	0x0500000f


	//   ....[169]....
        /*02e8*/ 	.word	0x0500000f


	//   ....[170]....
        /*02ec*/ 	.word	0x0500000f


	//   ....[171]....
        /*02f0*/ 	.word	0x0500000f


	//   ....[172]....
        /*02f4*/ 	.word	0x0500000f


	//   ....[173]....
        /*02f8*/ 	.word	0x0500000f


	//   ....[174]....
        /*02fc*/ 	.word	0x0500000f


	//   ....[175]....
        /*0300*/ 	.word	0x0500000f


	//   ....[176]....
        /*0304*/ 	.word	0x0500000f


	//   ....[177]....
        /*0308*/ 	.word	0x0500000f


	//   ....[178]....
        /*030c*/ 	.word	0x0500000f


	//   ....[179]....
        /*0310*/ 	.word	0x0500000f


	//   ....[180]....
        /*0314*/ 	.word	0x0500000f


	//   ....[181]....
        /*0318*/ 	.word	0x0500000f


	//   ....[182]....
        /*031c*/ 	.word	0x0500000f


	//   ....[183]....
        /*0320*/ 	.word	0x0500000f


	//   ....[184]....
        /*0324*/ 	.word	0x0500000f


	//   ....[185]....
        /*0328*/ 	.word	0x0500000f


	//   ....[186]....
        /*032c*/ 	.word	0x0500000f


	//   ....[187]....
        /*0330*/ 	.word	0x0500000f


	//   ....[188]....
        /*0334*/ 	.word	0x0500000f


	//   ....[189]....
        /*0338*/ 	.word	0x0500000f


	//   ....[190]....
        /*033c*/ 	.word	0x0500000f


	//   ....[191]....
        /*0340*/ 	.word	0x0500000f


	//   ....[192]....
        /*0344*/ 	.word	0x0500000f


	//   ....[193]....
        /*0348*/ 	.word	0x0500000f


	//----- nvinfo : EIATTR_COOP_GROUP_INSTR_OFFSETS
	.align		4
.L_849:
        /*034c*/ 	.byte	0x04, 0x28
        /*034e*/ 	.short	(.L_851 - .L_850)


	//   ....[0]....
.L_850:
        /*0350*/ 	.word	0x00000060


	//   ....[1]....
        /*0354*/ 	.word	0x000000a0


	//   ....[2]....
        /*0358*/ 	.word	0x000002c0


	//   ....[3]....
        /*035c*/ 	.word	0x00000420


	//   ....[4]....
        /*0360*/ 	.word	0x00000540


	//   ....[5]....
        /*0364*/ 	.word	0x000006a0


	//   ....[6]....
        /*0368*/ 	.word	0x00000cb0


	//   ....[7]....
        /*036c*/ 	.word	0x00001f50


	//   ....[8]....
        /*0370*/ 	.word	0x00002050


	//   ....[9]....
        /*0374*/ 	.word	0x00002770


	//   ....[10]....
        /*0378*/ 	.word	0x00002800


	//   ....[11]....
        /*037c*/ 	.word	0x000041d0


	//   ....[12]....
        /*0380*/ 	.word	0x000041e0


	//   ....[13]....
        /*0384*/ 	.word	0x00004220


	//   ....[14]....
        /*0388*/ 	.word	0x00004230


	//   ....[15]....
        /*038c*/ 	.word	0x000056b0


	//   ....[16]....
        /*0390*/ 	.word	0x000056f0


	//   ....[17]....
        /*0394*/ 	.word	0x000057a0


	//   ....[18]....
        /*0398*/ 	.word	0x000057b0


	//   ....[19]....
        /*039c*/ 	.word	0x00006810


	//   ....[20]....
        /*03a0*/ 	.word	0x00006870


	//   ....[21]....
        /*03a4*/ 	.word	0x000068a0


	//   ....[22]....
        /*03a8*/ 	.word	0x00006900


	//   ....[23]....
        /*03ac*/ 	.word	0x00006ec0


	//   ....[24]....
        /*03b0*/ 	.word	0x00006f00


	//   ....[25]....
        /*03b4*/ 	.word	0x00006fd0


	//   ....[26]....
        /*03b8*/ 	.word	0x00006ff0


	//   ....[27]....
        /*03bc*/ 	.word	0x000070a0


	//   ....[28]....
        /*03c0*/ 	.word	0x000070c0


	//   ....[29]....
        /*03c4*/ 	.word	0x00007180


	//   ....[30]....
        /*03c8*/ 	.word	0x000071c0


	//   ....[31]....
        /*03cc*/ 	.word	0x00008180


	//   ....[32]....
        /*03d0*/ 	.word	0x000081a0


	//   ....[33]....
        /*03d4*/ 	.word	0x000081b0


	//   ....[34]....
        /*03d8*/ 	.word	0x00008200


	//   ....[35]....
        /*03dc*/ 	.word	0x00008240


	//   ....[36]....
        /*03e0*/ 	.word	0x00008290


	//   ....[37]....
        /*03e4*/ 	.word	0x00008320


	//   ....[38]....
        /*03e8*/ 	.word	0x00008340


	//   ....[39]....
        /*03ec*/ 	.word	0x000083c0


	//   ....[40]....
        /*03f0*/ 	.word	0x000083e0


	//   ....[41]....
        /*03f4*/ 	.word	0x00008460


	//   ....[42]....
        /*03f8*/ 	.word	0x00008480


	//   ....[43]....
        /*03fc*/ 	.word	0x00008500


	//   ....[44]....
        /*0400*/ 	.word	0x00008520


	//   ....[45]....
        /*0404*/ 	.word	0x000085a0


	//   ....[46]....
        /*0408*/ 	.word	0x000085c0


	//   ....[47]....
        /*040c*/ 	.word	0x00008bc0


	//   ....[48]....
        /*0410*/ 	.word	0x00008be0


	//   ....[49]....
        /*0414*/ 	.word	0x00008c10


	//   ....[50]....
        /*0418*/ 	.word	0x00008c50


	//   ....[51]....
        /*041c*/ 	.word	0x00008cc0


	//   ....[52]....
        /*0420*/ 	.word	0x00008ce0


	//   ....[53]....
        /*0424*/ 	.word	0x00008d60


	//   ....[54]....
        /*0428*/ 	.word	0x00008d80


	//   ....[55]....
        /*042c*/ 	.word	0x00008e00


	//   ....[56]....
        /*0430*/ 	.word	0x00008e20


	//   ....[57]....
        /*0434*/ 	.word	0x00008ea0


	//   ....[58]....
        /*0438*/ 	.word	0x00008ec0


	//   ....[59]....
        /*043c*/ 	.word	0x00008f40


	//   ....[60]....
        /*0440*/ 	.word	0x00008f60


	//   ....[61]....
        /*0444*/ 	.word	0x00008fe0


	//   ....[62]....
        /*0448*/ 	.word	0x00009000


	//   ....[63]....
        /*044c*/ 	.word	0x00009630


	//   ....[64]....
        /*0450*/ 	.word	0x00009660


	//   ....[65]....
        /*0454*/ 	.word	0x00009680


	//   ....[66]....
        /*0458*/ 	.word	0x000096c0


	//   ....[67]....
        /*045c*/ 	.word	0x000096e0


	//   ....[68]....
        /*0460*/ 	.word	0x00009720


	//   ....[69]....
        /*0464*/ 	.word	0x00009740


	//   ....[70]....
        /*0468*/ 	.word	0x00009780


	//   ....[71]....
        /*046c*/ 	.word	0x000097a0


	//   ....[72]....
        /*0470*/ 	.word	0x000097e0


	//   ....[73]....
        /*0474*/ 	.word	0x00009800


	//   ....[74]....
        /*0478*/ 	.word	0x00009840


	//   ....[75]....
        /*047c*/ 	.word	0x00009860


	//   ....[76]....
        /*0480*/ 	.word	0x000098a0


	//   ....[77]....
        /*0484*/ 	.word	0x000098c0


	//   ....[78]....
        /*0488*/ 	.word	0x000098d0


	//   ....[79]....
        /*048c*/ 	.word	0x00009b60


	//   ....[80]....
        /*0490*/ 	.word	0x00009b80


	//   ....[81]....
        /*0494*/ 	.word	0x00009ba0


	//   ....[82]....
        /*0498*/ 	.word	0x00009c00


	//   ....[83]....
        /*049c*/ 	.word	0x00009c20


	//   ....[84]....
        /*04a0*/ 	.word	0x00009c80


	//   ....[85]....
        /*04a4*/ 	.word	0x00009ca0


	//   ....[86]....
        /*04a8*/ 	.word	0x00009d00


	//   ....[87]....
        /*04ac*/ 	.word	0x00009d20


	//   ....[88]....
        /*04b0*/ 	.word	0x00009d80


	//   ....[89]....
        /*04b4*/ 	.word	0x00009da0


	//   ....[90]....
        /*04b8*/ 	.word	0x00009e00


	//   ....[91]....
        /*04bc*/ 	.word	0x00009e20


	//   ....[92]....
        /*04c0*/ 	.word	0x00009e80


	//   ....[93]....
        /*04c4*/ 	.word	0x00009ea0


	//   ....[94]....
        /*04c8*/ 	.word	0x00009eb0


	//   ....[95]....
        /*04cc*/ 	.word	0x0000a330


	//   ....[96]....
        /*04d0*/ 	.word	0x0000a350


	//   ....[97]....
        /*04d4*/ 	.word	0x0000a370


	//   ....[98]....
        /*04d8*/ 	.word	0x0000a3b0


	//   ....[99]....
        /*04dc*/ 	.word	0x0000a400


	//   ....[100]....
        /*04e0*/ 	.word	0x0000a430


	//   ....[101]....
        /*04e4*/ 	.word	0x0000a480


	//   ....[102]....
        /*04e8*/ 	.word	0x0000a4b0


	//   ....[103]....
        /*04ec*/ 	.word	0x0000a500


	//   ....[104]....
        /*04f0*/ 	.word	0x0000a530


	//   ....[105]....
        /*04f4*/ 	.word	0x0000a580


	//   ....[106]....
        /*04f8*/ 	.word	0x0000a5b0


	//   ....[107]....
        /*04fc*/ 	.word	0x0000a600


	//   ....[108]....
        /*0500*/ 	.word	0x0000a630


	//   ....[109]....
        /*0504*/ 	.word	0x0000a680


	//   ....[110]....
        /*0508*/ 	.word	0x0000a6b0


	//   ....[111]....
        /*050c*/ 	.word	0x0000a9e0


	//   ....[112]....
        /*0510*/ 	.word	0x0000aec0


	//   ....[113]....
        /*0514*/ 	.word	0x0000afb0


	//   ....[114]....
        /*0518*/ 	.word	0x0000b050


	//   ....[115]....
        /*051c*/ 	.word	0x0000b0e0


	//   ....[116]....
        /*0520*/ 	.word	0x0000b1a0


	//   ....[117]....
        /*0524*/ 	.word	0x0000b220


	//   ....[118]....
        /*0528*/ 	.word	0x0000b2e0


	//   ....[119]....
        /*052c*/ 	.word	0x0000b370


	//   ....[120]....
        /*0530*/ 	.word	0x0000b440


	//   ....[121]....
        /*0534*/ 	.word	0x0000b4b0


	//   ....[122]....
        /*0538*/ 	.word	0x0000b580


	//   ....[123]....
        /*053c*/ 	.word	0x0000b600


	//   ....[124]....
        /*0540*/ 	.word	0x0000b6d0


	//   ....[125]....
        /*0544*/ 	.word	0x0000b750


	//   ....[126]....
        /*0548*/ 	.word	0x0000b820


	//   ....[127]....
        /*054c*/ 	.word	0x0000b8a0


	//   ....[128]....
        /*0550*/ 	.word	0x0000b960


	//   ....[129]....
        /*0554*/ 	.word	0x0000b9f0


	//   ....[130]....
        /*0558*/ 	.word	0x0000ba60


	//   ....[131]....
        /*055c*/ 	.word	0x0000bae0


	//   ....[132]....
        /*0560*/ 	.word	0x0000bb90


	//   ....[133]....
        /*0564*/ 	.word	0x0000bc00


	//   ....[134]....
        /*0568*/ 	.word	0x0000bce0


	//   ....[135]....
        /*056c*/ 	.word	0x0000bd50


	//   ....[136]....
        /*0570*/ 	.word	0x0000be30


	//   ....[137]....
        /*0574*/ 	.word	0x0000beb0


	//   ....[138]....
        /*0578*/ 	.word	0x0000bf80


	//   ....[139]....
        /*057c*/ 	.word	0x0000bff0


	//   ....[140]....
        /*0580*/ 	.word	0x0000c0d0


	//   ....[141]....
        /*0584*/ 	.word	0x0000c140


	//   ....[142]....
        /*0588*/ 	.word	0x0000c220


	//   ....[143]....
        /*058c*/ 	.word	0x0000c2a0


	//   ....[144]....
        /*0590*/ 	.word	0x0000c350


	//   ....[145]....
        /*0594*/ 	.word	0x0000c490


	//   ....[146]....
        /*0598*/ 	.word	0x0000c540


	//   ....[147]....
        /*059c*/ 	.word	0x0000c5a0


	//   ....[148]....
        /*05a0*/ 	.word	0x0000c650


	//   ....[149]....
        /*05a4*/ 	.word	0x0000c6b0


	//   ....[150]....
        /*05a8*/ 	.word	0x0000c760


	//   ....[151]....
        /*05ac*/ 	.word	0x0000c7c0


	//   ....[152]....
        /*05b0*/ 	.word	0x0000c870


	//   ....[153]....
        /*05b4*/ 	.word	0x0000c8d0


	//   ....[154]....
        /*05b8*/ 	.word	0x0000c980


	//   ....[155]....
        /*05bc*/ 	.word	0x0000c9e0


	//   ....[156]....
        /*05c0*/ 	.word	0x0000ca90


	//   ....[157]....
        /*05c4*/ 	.word	0x0000caf0


	//   ....[158]....
        /*05c8*/ 	.word	0x0000cba0


	//   ....[159]....
        /*05cc*/ 	.word	0x0000cc00


	//   ....[160]....
        /*05d0*/ 	.word	0x0000ccb0


	//   ....[161]....
        /*05d4*/ 	.word	0x0000cd90


	//   ....[162]....
        /*05d8*/ 	.word	0x0000ce30


	//   ....[163]....
        /*05dc*/ 	.word	0x0000ce90


	//   ....[164]....
        /*05e0*/ 	.word	0x0000cf60


	//   ....[165]....
        /*05e4*/ 	.word	0x0000cfc0


	//   ....[166]....
        /*05e8*/ 	.word	0x0000d090


	//   ....[167]....
        /*05ec*/ 	.word	0x0000d0f0


	//   ....[168]....
        /*05f0*/ 	.word	0x0000d1c0


	//   ....[169]....
        /*05f4*/ 	.word	0x0000d220


	//   ....[170]....
        /*05f8*/ 	.word	0x0000d2f0


	//   ....[171]....
        /*05fc*/ 	.word	0x0000d350


	//   ....[172]....
        /*0600*/ 	.word	0x0000d420


	//   ....[173]....
        /*0604*/ 	.word	0x0000d480


	//   ....[174]....
        /*0608*/ 	.word	0x0000d550


	//   ....[175]....
        /*060c*/ 	.word	0x0000d5b0


	//   ....[176]....
        /*0610*/ 	.word	0x0000d670


	//   ....[177]....
        /*0614*/ 	.word	0x0000d790


	//   ....[178]....
        /*0618*/ 	.word	0x0000d830


	//   ....[179]....
        /*061c*/ 	.word	0x0000d890


	//   ....[180]....
        /*0620*/ 	.word	0x0000d960


	//   ....[181]....
        /*0624*/ 	.word	0x0000da00


	//   ....[182]....
        /*0628*/ 	.word	0x0000dac0


	//   ....[183]....
        /*062c*/ 	.word	0x0000db60


	//   ....[184]....
        /*0630*/ 	.word	0x0000dc20


	//   ....[185]....
        /*0634*/ 	.word	0x0000dcc0


	//   ....[186]....
        /*0638*/ 	.word	0x0000dd80


	//   ....[187]....
        /*063c*/ 	.word	0x0000de20


	//   ....[188]....
        /*0640*/ 	.word	0x0000dee0


	//   ....[189]....
        /*0644*/ 	.word	0x0000df80


	//   ....[190]....
        /*0648*/ 	.word	0x0000e040


	//   ....[191]....
        /*064c*/ 	.word	0x0000e0e0


	//   ....[192]....
        /*0650*/ 	.word	0x0000e1a0


	//   ....[193]....
        /*0654*/ 	.word	0x0000e2f0


	//----- nvinfo : EIATTR_REG_RECONFIG
	.align		4
.L_851:
        /*0658*/ 	.byte	0x01, 0x54
	.zero		2


	//----- nvinfo : EIATTR_SYSCALL_OFFSETS
	.align		4
        /*065c*/ 	.byte	0x04, 0x46
        /*065e*/ 	.short	(.L_853 - .L_852)


	//   ....[0]....
.L_852:
        /*0660*/ 	.word	0x00001010


	//   ....[1]....
        /*0664*/ 	.word	0x00007960


	//   ....[2]....
        /*0668*/ 	.word	0x00007aa0


	//   ....[3]....
        /*066c*/ 	.word	0x00007b90


	//   ....[4]....
        /*0670*/ 	.word	0x000088b0


	//----- nvinfo : EIATTR_MBARRIER_INSTR_OFFSETS
	.align		4
.L_853:
        /*0674*/ 	.byte	0x04, 0x39
        /*0676*/ 	.short	(.L_855 - .L_854)


	//   ....[0]....
.L_854:
        /*0678*/ 	.word	0x00000170
        /*067c*/ 	.word	0x000000ff
        /*0680*/ 	.word	0x00028800
        /*0684*/ 	.short	0x0100
        /*0686*/ 	.byte	0x08
	.zero		1


	//   ....[1]....
        /*0688*/ 	.word	0x00000180
        /*068c*/ 	.word	0x000000ff
        /*0690*/ 	.word	0x00028820
        /*0694*/ 	.short	0x0100
        /*0696*/ 	.byte	0x08
	.zero		1


	//   ....[2]....
        /*0698*/ 	.word	0x00000270
        /*069c*/ 	.word	0x000000ff
        /*06a0*/ 	.word	0x00028830
        /*06a4*/ 	.short	0x0100
        /*06a6*/ 	.byte	0x08
	.zero		1


	//   ....[3]....
        /*06a8*/ 	.word	0x00000280
        /*06ac*/ 	.word	0x000000ff
        /*06b0*/ 	.word	0x00028840
        /*06b4*/ 	.short	0x0100
        /*06b6*/ 	.byte	0x08
	.zero		1


	//   ....[4]....
        /*06b8*/ 	.word	0x00000290
        /*06bc*/ 	.word	0x000000ff
        /*06c0*/ 	.word	0x00028838
        /*06c4*/ 	.short	0x0100
        /*06c6*/ 	.byte	0x08
	.zero		1


	//   ....[5]....
        /*06c8*/ 	.word	0x000002a0
        /*06cc*/ 	.word	0x000000ff
        /*06d0*/ 	.word	0x00028848
        /*06d4*/ 	.short	0x0100
        /*06d6*/ 	.byte	0x08
	.zero		1


	//   ....[6]....
        /*06d8*/ 	.word	0x000003d0
        /*06dc*/ 	.word	0x000000ff
        /*06e0*/ 	.word	0x00028850
        /*06e4*/ 	.short	0x0100
        /*06e6*/ 	.byte	0x08
	.zero		1


	//   ....[7]....
        /*06e8*/ 	.word	0x000003e0
        /*06ec*/ 	.word	0x000000ff
        /*06f0*/ 	.word	0x00028860
        /*06f4*/ 	.short	0x0100
        /*06f6*/ 	.byte	0x08
	.zero		1


	//   ....[8]....
        /*06f8*/ 	.word	0x000003f0
        /*06fc*/ 	.word	0x000000ff
        /*0700*/ 	.word	0x00028858
        /*0704*/ 	.short	0x0100
        /*0706*/ 	.byte	0x08
	.zero		1


	//   ....[9]....
        /*0708*/ 	.word	0x00000400
        /*070c*/ 	.word	0x000000ff
        /*0710*/ 	.word	0x00028868
        /*0714*/ 	.short	0x0100
        /*0716*/ 	.byte	0x08
	.zero		1


	//   ....[10]....
        /*0718*/ 	.word	0x000004f0
        /*071c*/ 	.word	0x000000ff
        /*0720*/ 	.word	0x00028870
        /*0724*/ 	.short	0x0100
        /*0726*/ 	.byte	0x06
	.zero		1


	//   ....[11]....
        /*0728*/ 	.word	0x00000500
        /*072c*/ 	.word	0x000000ff
        /*0730*/ 	.word	0x00028880
        /*0734*/ 	.short	0x0100
        /*0736*/ 	.byte	0x06
	.zero		1


	//   ....[12]....
        /*0738*/ 	.word	0x00000510
        /*073c*/ 	.word	0x000000ff
        /*0740*/ 	.word	0x00028878
        /*0744*/ 	.short	0x0100
        /*0746*/ 	.byte	0x06
	.zero		1


	//   ....[13]....
        /*0748*/ 	.word	0x00000520
        /*074c*/ 	.word	0x000000ff
        /*0750*/ 	.word	0x00028888
        /*0754*/ 	.short	0x0100
        /*0756*/ 	.byte	0x06
	.zero		1


	//   ....[14]....
        /*0758*/ 	.word	0x00000650
        /*075c*/ 	.word	0x000000ff
        /*0760*/ 	.word	0x00028890
        /*0764*/ 	.short	0x0100
        /*0766*/ 	.byte	0x08
	.zero		1


	//   ....[15]....
        /*0768*/ 	.word	0x00000660
        /*076c*/ 	.word	0x000000ff
        /*0770*/ 	.word	0x000288a0
        /*0774*/ 	.short	0x0100
        /*0776*/ 	.byte	0x08
	.zero		1


	//   ....[16]....
        /*0778*/ 	.word	0x00000670
        /*077c*/ 	.word	0x000000ff
        /*0780*/ 	.word	0x00028898
        /*0784*/ 	.short	0x0100
        /*0786*/ 	.byte	0x08
	.zero		1


	//   ....[17]....
        /*0788*/ 	.word	0x00000680
        /*078c*/ 	.word	0x000000ff
        /*0790*/ 	.word	0x000288a8
        /*0794*/ 	.short	0x0100
        /*0796*/ 	.byte	0x08
	.zero		1


	//   ....[18]....
        /*0798*/ 	.word	0x000007c0
        /*079c*/ 	.word	0x000000ff
        /*07a0*/ 	.word	0x000288b0
        /*07a4*/ 	.short	0x0100
        /*07a6*/ 	.byte	0x08
	.zero		1


	//   ....[19]....
        /*07a8*/ 	.word	0x000007d0
        /*07ac*/ 	.word	0x000000ff
        /*07b0*/ 	.word	0x000288c0
        /*07b4*/ 	.short	0x0100
        /*07b6*/ 	.byte	0x08
	.zero		1


	//   ....[20]....
        /*07b8*/ 	.word	0x000007e0
        /*07bc*/ 	.word	0x000000ff
        /*07c0*/ 	.word	0x000288b8
        /*07c4*/ 	.short	0x0100
        /*07c6*/ 	.byte	0x08
	.zero		1


	//   ....[21]....
        /*07c8*/ 	.word	0x000007f0
        /*07cc*/ 	.word	0x000000ff
        /*07d0*/ 	.word	0x000288c8
        /*07d4*/ 	.short	0x0100
        /*07d6*/ 	.byte	0x08
	.zero		1


	//   ....[22]....
        /*07d8*/ 	.word	0x00001070
        /*07dc*/ 	.word	0x000000ff
        /*07e0*/ 	.word	0x00028800
        /*07e4*/ 	.short	0x010a
        /*07e6*/ 	.byte	0x27
	.zero		1


	//   ....[23]....
        /*07e8*/ 	.word	0x000010f0
        /*07ec*/ 	.word	0x00000005
        /*07f0*/ 	.word	0x00028830
        /*07f4*/ 	.short	0x010a
        /*07f6*/ 	.byte	0x3f
	.zero		1


	//   ....[24]....
        /*07f8*/ 	.word	0x00001140
        /*07fc*/ 	.word	0x00000005
        /*0800*/ 	.word	0x00028830
        /*0804*/ 	.short	0x010a
        /*0806*/ 	.byte	0x3f
	.zero		1


	//   ....[25]....
        /*0808*/ 	.word	0x00002130
        /*080c*/ 	.word	0x000000ff
        /*0810*/ 	.word	0x00000000
        /*0814*/ 	.short	0x0101
        /*0816*/ 	.byte	0x06
	.zero		1


	//   ....[26]....
        /*0818*/ 	.word	0x00003690
        /*081c*/ 	.word	0x000000ff
        /*0820*/ 	.word	0x00028830
        /*0824*/ 	.short	0x010a
        /*0826*/ 	.byte	0x06
	.zero		1


	//   ....[27]....
        /*0828*/ 	.word	0x000036d0
        /*082c*/ 	.word	0x000000ff
        /*0830*/ 	.word	0x00028830
        /*0834*/ 	.short	0x010a
        /*0836*/ 	.byte	0x06
	.zero		1


	//   ....[28]....
        /*0838*/ 	.word	0x00003a20
        /*083c*/ 	.word	0x000000ff
        /*0840*/ 	.word	0x00028850
        /*0844*/ 	.short	0x010a
        /*0846*/ 	.byte	0x06
	.zero		1


	//   ....[29]....
        /*0848*/ 	.word	0x00003a60
        /*084c*/ 	.word	0x000000ff
        /*0850*/ 	.word	0x00028850
        /*0854*/ 	.short	0x010a
        /*0856*/ 	.byte	0x06
	.zero		1


	//   ....[30]....
        /*0858*/ 	.word	0x00003e60
        /*085c*/ 	.word	0x000000ff
        /*0860*/ 	.word	0x00000000
        /*0864*/ 	.short	0x0101
        /*0866*/ 	.byte	0x06
	.zero		1


	//   ....[31]....
        /*0868*/ 	.word	0x00005010
        /*086c*/ 	.word	0x000000ff
        /*0870*/ 	.word	0x00000000
        /*0874*/ 	.short	0x0101
        /*0876*/ 	.byte	0x06
	.zero		1


	//   ....[32]....
        /*0878*/ 	.word	0x00005620
        /*087c*/ 	.word	0x000000ff
        /*0880*/ 	.word	0x00028850
        /*0884*/ 	.short	0x010a
        /*0886*/ 	.byte	0x0a
	.zero		1


	//   ....[33]....
        /*0888*/ 	.word	0x00005660
        /*088c*/ 	.word	0x000000ff
        /*0890*/ 	.word	0x00028850
        /*0894*/ 	.short	0x010a
        /*0896*/ 	.byte	0x0a
	.zero		1


	//   ....[34]....
        /*0898*/ 	.word	0x00005ff0
        /*089c*/ 	.word	0x000000ff
        /*08a0*/ 	.word	0x00000000
        /*08a4*/ 	.short	0x0101
        /*08a6*/ 	.byte	0x04
	.zero		1


	//   ....[35]....
        /*08a8*/ 	.word	0x00006ee0
        /*08ac*/ 	.word	0x000000ff
        /*08b0*/ 	.word	0x00000000
        /*08b4*/ 	.short	0x0101
        /*08b6*/ 	.byte	0x27
	.zero		1


	//   ....[36]....
        /*08b8*/ 	.word	0x00007fe0
        /*08bc*/ 	.word	0x00000000
        /*08c0*/ 	.word	0x00028840
        /*08c4*/ 	.short	0x010a
        /*08c6*/ 	.byte	0x3f
	.zero		1


	//   ....[37]....
        /*08c8*/ 	.word	0x00008690
        /*08cc*/ 	.word	0x00000000
        /*08d0*/ 	.word	0x00028830
        /*08d4*/ 	.short	0x0107
        /*08d6*/ 	.byte	0x3f
	.zero		1


	//   ....[38]....
        /*08d8*/ 	.word	0x00008750
        /*08dc*/ 	.word	0x00000000
        /*08e0*/ 	.word	0x00028830
        /*08e4*/ 	.short	0x0101
        /*08e6*/ 	.byte	0x3f
	.zero		1


	//   ....[39]....
        /*08e8*/ 	.word	0x000090e0
        /*08ec*/ 	.word	0x000000ff
        /*08f0*/ 	.word	0x00028800
        /*08f4*/ 	.short	0x0107
        /*08f6*/ 	.byte	0x27
	.zero		1


	//   ....[40]....
        /*08f8*/ 	.word	0x00009120
        /*08fc*/ 	.word	0x000000ff
        /*0900*/ 	.word	0x00028800
        /*0904*/ 	.short	0x0101
        /*0906*/ 	.byte	0x27
	.zero		1


	//   ....[41]....
        /*0908*/ 	.word	0x00009140
        /*090c*/ 	.word	0x000000ff
        /*0910*/ 	.word	0x00028820
        /*0914*/ 	.short	0x010a
        /*0916*/ 	.byte	0x27
	.zero		1


	//   ....[42]....
        /*0918*/ 	.word	0x00009480
        /*091c*/ 	.word	0x00000006
        /*0920*/ 	.word	0x00028840
        /*0924*/ 	.short	0x010a
        /*0926*/ 	.byte	0x3f
	.zero		1


	//   ....[43]....
        /*0928*/ 	.word	0x00009990
        /*092c*/ 	.word	0x00000006
        /*0930*/ 	.word	0x00028830
        /*0934*/ 	.short	0x0107
        /*0936*/ 	.byte	0x3f
	.zero		1


	//   ....[44]....
        /*0938*/ 	.word	0x00009a50
        /*093c*/ 	.word	0x00000006
        /*0940*/ 	.word	0x00028830
        /*0944*/ 	.short	0x0101
        /*0946*/ 	.byte	0x3f
	.zero		1


	//   ....[45]....
        /*0948*/ 	.word	0x00009ad0
        /*094c*/ 	.word	0x00000006
        /*0950*/ 	.word	0x00028860
        /*0954*/ 	.short	0x010a
        /*0956*/ 	.byte	0x3f
	.zero		1


	//   ....[46]....
        /*0958*/ 	.word	0x0000a070
        /*095c*/ 	.word	0x00000006
        /*0960*/ 	.word	0x00028850
        /*0964*/ 	.short	0x0107
        /*0966*/ 	.byte	0x3f
	.zero		1


	//   ....[47]....
        /*0968*/ 	.word	0x0000a1a0
        /*096c*/ 	.word	0x00000006
        /*0970*/ 	.word	0x00028850
        /*0974*/ 	.short	0x0101
        /*0976*/ 	.byte	0x3f
	.zero		1


	//   ....[48]....
        /*0978*/ 	.word	0x0000a2a0
        /*097c*/ 	.word	0x00000004
        /*0980*/ 	.word	0x00028860
        /*0984*/ 	.short	0x010a
        /*0986*/ 	.byte	0x3f
	.zero		1


	//   ....[49]....
        /*0988*/ 	.word	0x0000a790
        /*098c*/ 	.word	0x00000004
        /*0990*/ 	.word	0x00028850
        /*0994*/ 	.short	0x0107
        /*0996*/ 	.byte	0x3f
	.zero		1


	//   ....[50]....
        /*0998*/ 	.word	0x0000a880
        /*099c*/ 	.word	0x00000004
        /*09a0*/ 	.word	0x00028850
        /*09a4*/ 	.short	0x0101
        /*09a6*/ 	.byte	0x3f
	.zero		1


	//   ....[51]....
        /*09a8*/ 	.word	0x0000a960
        /*09ac*/ 	.word	0x00000005
        /*09b0*/ 	.word	0x00028820
        /*09b4*/ 	.short	0x010a
        /*09b6*/ 	.byte	0x3f
	.zero		1


	//   ....[52]....
        /*09b8*/ 	.word	0x0000aae0
        /*09bc*/ 	.word	0x00000003
        /*09c0*/ 	.word	0x00028840
        /*09c4*/ 	.short	0x010a
        /*09c6*/ 	.byte	0x3f
	.zero		1


	//   ....[53]....
        /*09c8*/ 	.word	0x0000ab80
        /*09cc*/ 	.word	0x00000005
        /*09d0*/ 	.word	0x00028840
        /*09d4*/ 	.short	0x010a
        /*09d6*/ 	.byte	0x3f
	.zero		1


	//   ....[54]....
        /*09d8*/ 	.word	0x0000abc0
        /*09dc*/ 	.word	0x00000003
        /*09e0*/ 	.word	0x00028860
        /*09e4*/ 	.short	0x010a
        /*09e6*/ 	.byte	0x3f
	.zero		1


	//   ....[55]....
        /*09e8*/ 	.word	0x0000ac00
        /*09ec*/ 	.word	0x00000005
        /*09f0*/ 	.word	0x00028860
        /*09f4*/ 	.short	0x010a
        /*09f6*/ 	.byte	0x3f
	.zero		1


	//   ....[56]....
        /*09f8*/ 	.word	0x0000ac70
        /*09fc*/ 	.word	0x00000003
        /*0a00*/ 	.word	0x00028800
        /*0a04*/ 	.short	0x010a
        /*0a06*/ 	.byte	0x3f
	.zero		1


	//   ....[57]....
        /*0a08*/ 	.word	0x0000acc0
        /*0a0c*/ 	.word	0x00000005
        /*0a10*/ 	.word	0x00028830
        /*0a14*/ 	.short	0x010a
        /*0a16*/ 	.byte	0x3f
	.zero		1


	//   ....[58]....
        /*0a18*/ 	.word	0x0000ad20
        /*0a1c*/ 	.word	0x00000003
        /*0a20*/ 	.word	0x00028830
        /*0a24*/ 	.short	0x010a
        /*0a26*/ 	.byte	0x3f
	.zero		1


	//   ....[59]....
        /*0a28*/ 	.word	0x0000ad80
        /*0a2c*/ 	.word	0x00000003
        /*0a30*/ 	.word	0x00028850
        /*0a34*/ 	.short	0x010a
        /*0a36*/ 	.byte	0x3f
	.zero		1


	//   ....[60]....
        /*0a38*/ 	.word	0x0000ade0
        /*0a3c*/ 	.word	0x00000008
        /*0a40*/ 	.word	0x00028850
        /*0a44*/ 	.short	0x010a
        /*0a46*/ 	.byte	0x3f
	.zero		1


	//   ....[61]....
        /*0a48*/ 	.word	0x0000af00
        /*0a4c*/ 	.word	0x00000000
        /*0a50*/ 	.word	0x00028840
        /*0a54*/ 	.short	0x010a
        /*0a56*/ 	.byte	0x3f
	.zero		1


	//   ....[62]....
        /*0a58*/ 	.word	0x0000c390
        /*0a5c*/ 	.word	0x00000003
        /*0a60*/ 	.word	0x00028820
        /*0a64*/ 	.short	0x010a
        /*0a66*/ 	.byte	0x3f
	.zero		1


	//   ....[63]....
        /*0a68*/ 	.word	0x0000c3e0
        /*0a6c*/ 	.word	0x00000006
        /*0a70*/ 	.word	0x00028840
        /*0a74*/ 	.short	0x010a
        /*0a76*/ 	.byte	0x3f
	.zero		1


	//   ....[64]....
        /*0a78*/ 	.word	0x0000cce0
        /*0a7c*/ 	.word	0x00000006
        /*0a80*/ 	.word	0x00028860
        /*0a84*/ 	.short	0x010a
        /*0a86*/ 	.byte	0x3f
	.zero		1


	//   ....[65]....
        /*0a88*/ 	.word	0x0000d6e0
        /*0a8c*/ 	.word	0x00000004
        /*0a90*/ 	.word	0x00028860
        /*0a94*/ 	.short	0x010a
        /*0a96*/ 	.byte	0x3f
	.zero		1


	//   ....[66]....
        /*0a98*/ 	.word	0x0000e210
        /*0a9c*/ 	.word	0x00000005
        /*0aa0*/ 	.word	0x00028820
        /*0aa4*/ 	.short	0x010a
        /*0aa6*/ 	.byte	0x3f
	.zero		1


	//   ....[67]....
        /*0aa8*/ 	.word	0x0000e3b0
        /*0aac*/ 	.word	0x00000003
        /*0ab0*/ 	.word	0x00028840
        /*0ab4*/ 	.short	0x010a
        /*0ab6*/ 	.byte	0x3f
	.zero		1


	//   ....[68]....
        /*0ab8*/ 	.word	0x0000e400
        /*0abc*/ 	.word	0x00000005
        /*0ac0*/ 	.word	0x00028840
        /*0ac4*/ 	.short	0x010a
        /*0ac6*/ 	.byte	0x3f
	.zero		1


	//   ....[69]....
        /*0ac8*/ 	.word	0x0000e450
        /*0acc*/ 	.word	0x00000003
        /*0ad0*/ 	.word	0x00028860
        /*0ad4*/ 	.short	0x010a
        /*0ad6*/ 	.byte	0x3f
	.zero		1


	//----- nvinfo : EIATTR_NUM_MBARRIERS
	.align		4
.L_855:
        /*0ad8*/ 	.byte	0x03, 0x38
        /*0ada*/ 	.short	0x0016


	//----- nvinfo : EIATTR_EXIT_INSTR_OFFSETS
	.align		4
        /*0adc*/ 	.byte	0x04, 0x1c
        /*0ade*/ 	.short	(.L_857 - .L_856)


	//   ....[0]....
.L_856:
        /*0ae0*/ 	.word	0x00000940


	//   ....[1]....
        /*0ae4*/ 	.word	0x000072a0


	//   ....[2]....
        /*0ae8*/ 	.word	0x0000ac50


	//----- nvinfo : EIATTR_MAX_THREADS
	.align		4
.L_857:
        /*0aec*/ 	.byte	0x04, 0x05
        /*0aee*/ 	.short	(.L_859 - .L_858)
.L_858:
        /*0af0*/ 	.word	0x00000180
        /*0af4*/ 	.word	0x00000001
        /*0af8*/ 	.word	0x00000001


	//----- nvinfo : EIATTR_CRS_STACK_SIZE
	.align		4
.L_859:
        /*0afc*/ 	.byte	0x04, 0x1e
        /*0afe*/ 	.short	(.L_861 - .L_860)
.L_860:
        /*0b00*/ 	.word	0x00000000


	//----- nvinfo : EIATTR_CBANK_PARAM_SIZE
	.align		4
.L_861:
        /*0b04*/ 	.byte	0x03, 0x19
        /*0b06*/ 	.short	0x0a70


	//----- nvinfo : EIATTR_PARAM_CBANK
	.align		4
        /*0b08*/ 	.byte	0x04, 0x0a
        /*0b0a*/ 	.short	(.L_863 - .L_862)
	.align		4
.L_862:
        /*0b0c*/ 	.word	index@(.nv.constant0._ZN7cutlass13device_kernelIN5flash11enable_sm90INS1_16FlashAttnFwdSm90INS1_25CollectiveMainloopFwdSm90ILi2EN4cute5tupleIJNS5_1CILi1EEES8_S8_EEENS6_IJNS7_ILi128EEESA_SA_EEELi128ENS_10bfloat16_tEfNS_4arch4Sm90ELb0ELb0ELb0ELb0ELb1ELb0ELb0ELb1ELb1ELb1ELb0ELb0EEENS1_21CollectiveEpilogueFwdISB_S9_SC_SE_Li256ELb0ELb1ELb0ELb0EEENS1_29StaticPersistentTileSchedulerILb0EEEEEEEEEvNT_6ParamsE)
        /*0b10*/ 	.short	0x0210
        /*0b12*/ 	.short	0x0a70


	//----- nvinfo : EIATTR_SW_WAR
	.align		4
.L_863:
        /*0b14*/ 	.byte	0x04, 0x36
        /*0b16*/ 	.short	(.L_865 - .L_864)
.L_864:
        /*0b18*/ 	.word	0x00000008
.L_865:


//--------------------- .nv.info._ZN7cutlass13device_kernelIN5flash11enable_sm90INS1_16FlashAttnFwdSm90INS1_25CollectiveMainloopFwdSm90ILi2EN4cute5tupleIJNS5_1CILi1EEES8_S8_EEENS6_IJNS7_ILi128EEESA_SA_EEELi128ENS_10bfloat16_tEfNS_4arch4Sm90ELb0ELb0ELb0ELb1ELb1ELb0ELb0ELb1ELb1ELb1ELb0ELb0EEENS1_21CollectiveEpilogueFwdISB_S9_SC_SE_Li256ELb1ELb1ELb0ELb0EEENS1_36VarlenDynamicPersistentTileSchedulerILi128ELi128ELi256ELi128ELb0ELb1ELb1ELb0ELb1ELb1EEEEEEEEEvNT_6ParamsE --------------------------
	.section	.nv.info._ZN7cutlass13device_kernelIN5flash11enable_sm90INS1_16FlashAttnFwdSm90INS1_25CollectiveMainloopFwdSm90ILi2EN4cute5tupleIJNS5_1CILi1EEES8_S8_EEENS6_IJNS7_ILi128EEESA_SA_EEELi128ENS_10bfloat16_tEfNS_4arch4Sm90ELb0ELb0ELb0ELb1ELb1ELb0ELb0ELb1ELb1ELb1ELb0ELb0EEENS1_21CollectiveEpilogueFwdISB_S9_SC_SE_Li256ELb1ELb1ELb0ELb0EEENS1_36VarlenDynamicPersistentTileSchedulerILi128ELi128ELi256ELi128ELb0ELb1ELb1ELb0ELb1ELb1EEEEEEEEEvNT_6ParamsE,"",@"SHT_CUDA_INFO"
	.sectionflags	@""
	.align	4


	//----- nvinfo : EIATTR_CUDA_API_VERSION
	.align		4
        /*0000*/ 	.byte	0x04, 0x37
        /*0002*/ 	.short	(.L_867 - .L_866)
.L_866:
        /*0004*/ 	.word	0x00000082


	//----- nvinfo : EIATTR_KPARAM_INFO
	.align		4
.L_867:
        /*0008*/ 	.byte	0x04, 0x17
        /*000a*/ 	.short	(.L_869 - .L_868)
.L_868:
        /*000c*/ 	.word	0x00000000
        /*0010*/ 	.short	0x0000
        /*0012*/ 	.short	0x0070
        /*0014*/ 	.byte	0x00, 0xf0, 0x01, 0x2a


	//----- nvinfo : EIATTR_SPARSE_MMA_MASK
	.align		4
.L_869:
        /*0018*/ 	.byte	0x03, 0x50
        /*001a*/ 	.short	0x0000


	//----- nvinfo : EIATTR_MAXREG_COUNT
	.align		4
        /*001c*/ 	.byte	0x03, 0x1b
        /*001e*/ 	.short	0x00a8


	//----- nvinfo : EIATTR_NUM_BARRIERS
	.align		4
        /*0020*/ 	.byte	0x02, 0x4c
        /*0022*/ 	.byte	0x10
	.zero		1


	//----- nvinfo : EIATTR_EXTERNS
	.align		4
        /*0024*/ 	.byte	0x04, 0x0f
        /*0026*/ 	.short	(.L_871 - .L_870)


	//   ....[0]....
	.align		4
.L_870:
        /*0028*/ 	.word	index@(__assertfail)


	//----- nvinfo : EIATTR_ANNOTATIONS
	.align		4
.L_871:
        /*002c*/ 	.byte	0x04, 0x55
        /*002e*/ 	.short	(.L_873 - .L_872)


	//   ....[0]....
.L_872:
        /* <DEDUP_REMOVED lines=13> */


	//----- nvinfo : EIATTR_MERCURY_ISA_VERSION
	.align		4
.L_873:
        /*00e8*/ 	.byte	0x03, 0x5f
        /*00ea*/ 	.short	0x0101


	//----- nvinfo : EIATTR_UNUSED_LOAD_BYTE_OFFSET
	.align		4
        /*00ec*/ 	.byte	0x04, 0x44
        /*00ee*/ 	.short	(.L_875 - .L_874)


	//   ....[0]....
.L_874:
        /*00f0*/ 	.word	0x00000970
        /*00f4*/ 	.word	0x0000fff0


	//   ....[1]....
        /*00f8*/ 	.word	0x00006640
        /*00fc*/ 	.word	0x0000fff0


	//----- nvinfo : EIATTR_INT_WARP_WIDE_INSTR_OFFSETS
	.align		4
.L_875:
        /*0100*/ 	.byte	0x04, 0x31
        /*0102*/ 	.short	(.L_877 - .L_876)


	//   ....[0]....
.L_876:
        /*0104*/ 	.word	0x000000c0


	//   ....[1]....
        /*0108*/ 	.word	0x000000d0


	//   ....[2]....
        /*010c*/ 	.word	0x00000170


	//   ....[3]....
        /*0110*/ 	.word	0x00009720


	//   ....[4]....
        /*0114*/ 	.word	0x000097b0


	//   ....[5]....
        /*0118*/ 	.word	0x0000c640


	//   ....[6]....
        /*011c*/ 	.word	0x0000c6d0


	//----- nvinfo : EIATTR_COOP_GROUP_MASK_REGIDS
	.align		4
.L_877:
        /*0120*/ 	.byte	0x04, 0x29
        /*0122*/ 	.short	(.L_879 - .L_878)


	//   ....[0]....
.L_878:
        /*0124*/ 	.word	0xffffffff


	//   ....[1]....
        /*0128*/ 	.word	0xffffffff


	//   ....[2]....
        /*012c*/ 	.word	0xffffffff


	//   ....[3]....
        /*0130*/ 	.word	0xffffffff


	//   ....[4]....
        /*0134*/ 	.word	0xffffffff


	//   ....[5]....
        /*0138*/ 	.word	0xffffffff


	//   ....[6]....
        /*013c*/ 	.word	0xffffffff


	//   ....[7]....
        /*0140*/ 	.word	0xffffffff


	//   ....[8]....
        /*0144*/ 	.word	0xffffffff


	//   ....[9]....
        /*0148*/ 	.word	0xffffffff


	//   ....[10]....
        /*014c*/ 	.word	0xffffffff


	//   ....[11]....
        /*0150*/ 	.word	0xffffffff


	//   ....[12]....
        /*0154*/ 	.word	0xffffffff


	//   ....[13]....
        /*0158*/ 	.word	0xffffffff


	//   ....[14]....
        /*015c*/ 	.word	0xffffffff


	//   ....[15]....
        /*0160*/ 	.word	0xffffffff


	//   ....[16]....
        /*0164*/ 	.word	0xffffffff


	//   ....[17]....
        /*0168*/ 	.word	0xffffffff


	//   ....[18]....
        /*016c*/ 	.word	0xffffffff


	//   ....[19]....
        /*0170*/ 	.word	0xffffffff


	//   ....[20]....
        /*0174*/ 	.word	0xffffffff


	//   ....[21]....
        /*0178*/ 	.word	0xffffffff


	//   ....[22]....
        /*017c*/ 	.word	0xffffffff


	//   ....[23]....
        /*0180*/ 	.word	0xffffffff


	//   ....[24]....
        /*0184*/ 	.word	0xffffffff


	//   ....[25]....
        /*0188*/ 	.word	0xffffffff


	//   ....[26]....
        /*018c*/ 	.word	0xffffffff


	//   ....[27]....
        /*0190*/ 	.word	0xffffffff


	//   ....[28]....
        /*0194*/ 	.word	0xffffffff


	//   ....[29]....
        /*0198*/ 	.word	0xffffffff


	//   ....[30]....
        /*019c*/ 	.word	0xffffffff


	//   ....[31]....
        /*01a0*/ 	.word	0xffffffff


	//   ....[32]....
        /*01a4*/ 	.word	0xffffffff


	//   ....[33]....
        /*01a8*/ 	.word	0xffffffff


	//   ....[34]....
        /*01ac*/ 	.word	0xffffffff


	//   ....[35]....
        /*01b0*/ 	.word	0xffffffff


	//   ....[36]....
        /*01b4*/ 	.word	0xffffffff


	//   ....[37]....
        /*01b8*/ 	.word	0xffffffff


	//   ....[38]....
        /*01bc*/ 	.word	0xffffffff


	//   ....[39]....
        /*01c0*/ 	.word	0xffffffff


	//   ....[40]....
        /*01c4*/ 	.word	0xffffffff


	//   ....[41]....
        /*01c8*/ 	.word	0xffffffff


	//   ....[42]....
        /*01cc*/ 	.word	0xffffffff


	//   ....[43]....
        /*01d0*/ 	.word	0xffffffff


	//   ....[44]....
        /*01d4*/ 	.word	0xffffffff


	//   ....[45]....
        /*01d8*/ 	.word	0xffffffff


	//   ....[46]....
        /*01dc*/ 	.word	0xffffffff


	//   ....[47]....
        /*01e0*/ 	.word	0xffffffff


	//   ....[48]....
        /*01e4*/ 	.word	0xffffffff


	//   ....[49]....
        /*01e8*/ 	.word	0xffffffff


	//   ....[50]....
        /*01ec*/ 	.word	0xffffffff


	//   ....[51]....
        /*01f0*/ 	.word	0xffffffff


	//   ....[52]....
        /*01f4*/ 	.word	0xffffffff


	//   ....[53]....
        /*01f8*/ 	.word	0xffffffff


	//   ....[54]....
        /*01fc*/ 	.word	0xffffffff


	//   ....[55]....
        /*0200*/ 	.word	0xffffffff


	//   ....[56]....
        /*0204*/ 	.word	0xffffffff


	//   ....[57]....
        /*0208*/ 	.word	0xffffffff


	//   ....[58]....
        /*020c*/ 	.word	0xffffffff


	//   ....[59]....
        /*0210*/ 	.word	0xffffffff


	//   ....[60]....
        /*0214*/ 	.word	0xffffffff


	//   ....[61]....
        /*0218*/ 	.word	0xffffffff


	//   ....[62]....
        /*021c*/ 	.word	0xffffffff


	//   ....[63]....
        /*0220*/ 	.word	0xffffffff


	//   ....[64]....
        /*0224*/ 	.word	0xffffffff


	//   ....[65]....
        /*0228*/ 	.word	0xffffffff


	//   ....[66]....
        /*022c*/ 	.word	0xffffffff


	//   ....[67]....
        /*0230*/ 	.word	0xffffffff


	//   ....[68]....
        /*0234*/ 	.word	0xffffffff


	//   ....[69]....
        /*0238*/ 	.word	0xffffffff


	//   ....[70]....
        /*023c*/ 	.word	0xffffffff


	//   ....[71]....
        /*0240*/ 	.word	0xffffffff


	//   ....[72]....
        /*0244*/ 	.word	0xffffffff


	//   ....[73]....
        /*0248*/ 	.word	0xffffffff


	//   ....[74]....
        /*024c*/ 	.word	0xffffffff


	//   ....[75]....
        /*0250*/ 	.word	0xffffffff


	//   ....[76]....
        /*0254*/ 	.word	0xffffffff


	//   ....[77]....
        /*0258*/ 	.word	0xffffffff


	//   ....[78]....
        /*025c*/ 	.word	0xffffffff


	//   ....[79]....
        /*0260*/ 	.word	0xffffffff


	//   ....[80]....
        /*0264*/ 	.word	0xffffffff


	//   ....[81]....
        /*0268*/ 	.word	0xffffffff


	//   ....[82]....
        /*026c*/ 	.word	0xffffffff


	//   ....[83]....
        /*0270*/ 	.word	0xffffffff


	//   ....[84]....
        /*0274*/ 	.word	0xffffffff


	//   ....[85]....
        /*0278*/ 	.word	0xffffffff


	//   ....[86]....
        /*027c*/ 	.word	0xffffffff


	//   ....[87]....
        /*0280*/ 	.word	0xffffffff


	//   ....[88]....
        /*0284*/ 	.word	0xffffffff


	//   ....[89]....
        /*0288*/ 	.word	0xffffffff


	//   ....[90]....
        /*028c*/ 	.word	0xffffffff


	//   ....[91]....
        /*0290*/ 	.word	0xffffffff


	//   ....[92]....
        /*0294*/ 	.word	0xffffffff


	//   ....[93]....
        /*0298*/ 	.word	0xffffffff


	//   ....[94]....
        /*029c*/ 	.word	0xffffffff


	//   ....[95]....
        /*02a0*/ 	.word	0xffffffff


	//   ....[96]....
        /*02a4*/ 	.word	0xffffffff


	//   ....[97]....
        /*02a8*/ 	.word	0xffffffff


	//   ....[98]....
        /*02ac*/ 	.word	0xffffffff


	//   ....[99]....
        /*02b0*/ 	.word	0xffffffff


	//   ....[100]....
        /*02b4*/ 	.word	0xffffffff


	//   ....[101]....
        /*02b8*/ 	.word	0xffffffff


	//   ....[102]....
        /*02bc*/ 	.word	0xffffffff


	//   ....[103]....
        /*02c0*/ 	.word	0xffffffff


	//   ....[104]....
        /*02c4*/ 	.word	0xffffffff


	//   ....[105]....
        /*02c8*/ 	.word	0xffffffff


	//   ....[106]....
        /*02cc*/ 	.word	0xffffffff


	//   ....[107]....
        /*02d0*/ 	.word	0xffffffff


	//   ....[108]....
        /*02d4*/ 	.word	0xffffffff


	//   ....[109]....
        /*02d8*/ 	.word	0xffffffff


	//   ....[110]....
        /*02dc*/ 	.word	0xffffffff


	//   ....[111]....
        /*02e0*/ 	.word	0xffffffff


	//   ....[112]....
        /*02e4*/ 	.word	0xffffffff


	//   ....[113]....
        /*02e8*/ 	.word	0xffffffff


	//   ....[114]....
        /*02ec*/ 	.word	0xffffffff


	//   ....[115]....
        /*02f0*/ 	.word	0xffffffff


	//   ....[116]....
        /*02f4*/ 	.word	0xffffffff


	//   ....[117]....
        /*02f8*/ 	.word	0xffffffff


	//   ....[118]....
        /*02fc*/ 	.word	0xffffffff


	//   ....[119]....
        /*0300*/ 	.word	0xffffffff


	//   ....[120]....
        /*0304*/ 	.word	0xffffffff


	//   ....[121]....
        /*0308*/ 	.word	0xffffffff


	//   ....[122]....
        /*030c*/ 	.word	0xffffffff


	//   ....[123]....
        /*0310*/ 	.word	0xffffffff


	//   ....[124]....
        /*0314*/ 	.word	0xffffffff


	//   ....[125]....
        /*0318*/ 	.word	0xffffffff


	//   ....[126]....
        /*031c*/ 	.word	0xffffffff


	//   ....[127]....
        /*0320*/ 	.word	0xffffffff


	//   ....[128]....
        /*0324*/ 	.word	0xffffffff


	//   ....[129]....
        /*0328*/ 	.word	0xffffffff


	//   ....[130]....
        /*032c*/ 	.word	0xffffffff


	//   ....[131]....
        /*0330*/ 	.word	0xffffffff


	//   ....[132]....
        /*0334*/ 	.word	0xffffffff


	//   ....[133]....
        /*0338*/ 	.word	0xffffffff


	//   ....[134]....
        /*033c*/ 	.word	0xffffffff


	//   ....[135]....
        /*0340*/ 	.word	0xffffffff


	//   ....[136]....
        /*0344*/ 	.word	0xffffffff


	//   ....[137]....
        /*0348*/ 	.word	0xffffffff


	//   ....[138]....
        /*034c*/ 	.word	0xffffffff


	//   ....[139]....
        /*0350*/ 	.word	0xffffffff


	//   ....[140]....
        /*0354*/ 	.word	0xffffffff


	//   ....[141]....
        /*0358*/ 	.word	0xffffffff


	//   ....[142]....
        /*035c*/ 	.word	0xffffffff


	//   ....[143]....
        /*0360*/ 	.word	0xffffffff


	//   ....[144]....
        /*0364*/ 	.word	0xffffffff


	//   ....[145]....
        /*0368*/ 	.word	0xffffffff


	//   ....[146]....
        /*036c*/ 	.word	0xffffffff


	//   ....[147]....
        /*0370*/ 	.word	0xffffffff


	//   ....[148]....
        /*0374*/ 	.word	0xffffffff


	//   ....[149]....
        /*0378*/ 	.word	0xffffffff


	//   ....[150]....
        /*037c*/ 	.word	0xffffffff


	//   ....[151]....
        /*0380*/ 	.word	0xffffffff


	//   ....[152]....
        /*0384*/ 	.word	0xffffffff


	//   ....[153]....
        /*0388*/ 	.word	0x0500000f


	//   ....[154]....
        /*038c*/ 	.word	0x0500000f


	//   ....[155]....
        /*0390*/ 	.word	0x0500000f


	//   ....[156]....
        /*0394*/ 	.word	0x0500000f


	//   ....[157]....
        /*0398*/ 	.word	0x0500000f


	//   ....[158]....
        /*039c*/ 	.word	0x0500000f


	//   ....[159]....
        /*03a0*/ 	.word	0x0500000f


	//   ....[160]....
        /*03a4*/ 	.word	0x0500000f


	//   ....[161]....
        /*03a8*/ 	.word	0x0500000f


	//   ....[162]....
        /*03ac*/ 	.word	0x0500000f


	//   ....[163]....
        /*03b0*/ 	.word	0x0500000f


	//   ....[164]....
        /*03b4*/ 	.word	0x0500000f


	//   ....[165]....
        /*03b8*/ 	.word	0x0500000f


	//   ....[166]....
        /*03bc*/ 	.word	0x0500000f


	//   ....[167]....
        /*03c0*/ 	.word	0x0500000f


	//   ....[168]....
        /*03c4*/ 	.word	0x0500000f


	//   ....[169]....
        /*03c8*/ 	.word	0x0500000f


	//   ....[170]....
        /*03cc*/ 	.word	0x0500000f


	//   ....[171]....
        /*03d0*/ 	.word	0x0500000f


	//   ....[172]....
        /*03d4*/ 	.word	0x0500000f


	//   ....[173]....
        /*03d8*/ 	.word	0x0500000f


	//   ....[174]....
        /*03dc*/ 	.word	0x0500000f


	//   ....[175]....
        /*03e0*/ 	.word	0x0500000f


	//   ....[176]....
        /*03e4*/ 	.word	0x0500000f


	//   ....[177]....
        /*03e8*/ 	.word	0x0500000f


	//   ....[178]....
        /*03ec*/ 	.word	0x0500000f


	//   ....[179]....
        /*03f0*/ 	.word	0x0500000f


	//   ....[180]....
        /*03f4*/ 	.word	0x0500000f


	//   ....[181]....
        /*03f8*/ 	.word	0x0500000f


	//   ....[182]....
        /*03fc*/ 	.word	0x0500000f


	//   ....[183]....
        /*0400*/ 	.word	0x0500000f


	//   ....[184]....
        /*0404*/ 	.word	0x0500000f


	//   ....[185]....
        /*0408*/ 	.word	0x0500000f


	//   ....[186]....
        /*040c*/ 	.word	0x0500000f


	//   ....[187]....
        /*0410*/ 	.word	0x0500000f


	//   ....[188]....
        /*0414*/ 	.word	0x0500000f


	//   ....[189]....
        /*0418*/ 	.word	0x0500000f


	//   ....[190]....
        /*041c*/ 	.word	0x0500000f


	//   ....[191]....
        /*0420*/ 	.word	0x0500000f


	//   ....[192]....
        /*0424*/ 	.word	0x0500000f


	//   ....[193]....
        /*0428*/ 	.word	0x0500000f


	//   ....[194]....
        /*042c*/ 	.word	0x0500000f


	//   ....[195]....
        /*0430*/ 	.word	0x0500000f


	//   ....[196]....
        /*0434*/ 	.word	0x0500000f


	//   ....[197]....
        /*0438*/ 	.word	0x0500000f


	//   ....[198]....
        /*043c*/ 	.word	0x0500000f


	//   ....[199]....
        /*0440*/ 	.word	0x0500000f


	//   ....[200]....
        /*0444*/ 	.word	0x0500000f


	//   ....[201]....
        /*0448*/ 	.word	0x0500000f


	//   ....[202]....
        /*044c*/ 	.word	0x0500000f


	//   ....[203]....
        /*0450*/ 	.word	0x0500000f


	//   ....[204]....
        /*0454*/ 	.word	0x0500000f


	//   ....[205]....
        /*0458*/ 	.word	0x0500000f


	//   ....[206]....
        /*045c*/ 	.word	0x0500000f


	//   ....[207]....
        /*0460*/ 	.word	0x0500000f


	//   ....[208]....
        /*0464*/ 	.word	0x0500000f


	//   ....[209]....
        /*0468*/ 	.word	0x0500000f


	//   ....[210]....
        /*046c*/ 	.word	0x0500000f


	//   ....[211]....
        /*0470*/ 	.word	0x0500000f


	//   ....[212]....
        /*0474*/ 	.word	0x0500000f


	//   ....[213]....
        /*0478*/ 	.word	0x0500000f


	//   ....[214]....
        /*047c*/ 	.word	0x0500000f


	//   ....[215]....
        /*0480*/ 	.word	0x0500000f


	//   ....[216]....
        /*0484*/ 	.word	0x0500000f


	//   ....[217]....
        /*0488*/ 	.word	0x0500000f


	//   ....[218]....
        /*048c*/ 	.word	0x0500000f


	//   ....[219]....
        /*0490*/ 	.word	0x0500000f


	//   ....[220]....
        /*0494*/ 	.word	0x0500000f


	//   ....[221]....
        /*0498*/ 	.word	0x0500000f


	//   ....[222]....
        /*049c*/ 	.word	0x0500000f


	//   ....[223]....
        /*04a0*/ 	.word	0x0500000f


	//   ....[224]....
        /*04a4*/ 	.word	0x0500000f


	//   ....[225]....
        /*04a8*/ 	.word	0x0500000f


	//   ....[226]....
        /*04ac*/ 	.word	0x0500000f


	//   ....[227]....
        /*04b0*/ 	.word	0x0500000f


	//   ....[228]....
        /*04b4*/ 	.word	0x0500000f


	//   ....[229]....
        /*04b8*/ 	.word	0x0500000f


	//   ....[230]....
        /*04bc*/ 	.word	0x0500000f


	//   ....[231]....
        /*04c0*/ 	.word	0x0500000f


	//   ....[232]....
        /*04c4*/ 	.word	0x0500000f


	//   ....[233]....
        /*04c8*/ 	.word	0x0500000f


	//   ....[234]....
        /*04cc*/ 	.word	0x0500000f


	//   ....[235]....
        /*04d0*/ 	.word	0x0500000f


	//   ....[236]....
        /*04d4*/ 	.word	0x0500000f


	//   ....[237]....
        /*04d8*/ 	.word	0x0500000f


	//   ....[238]....
        /*04dc*/ 	.word	0x0500000f


	//   ....[239]....
        /*04e0*/ 	.word	0x0500000f


	//   ....[240]....
        /*04e4*/ 	.word	0x0500000f


	//   ....[241]....
        /*04e8*/ 	.word	0x0500000f


	//   ....[242]....
        /*04ec*/ 	.word	0x0500000f


	//   ....[243]....
        /*04f0*/ 	.word	0x0500000f


	//   ....[244]....
        /*04f4*/ 	.word	0x0500000f


	//   ....[245]....
        /*04f8*/ 	.word	0x0500000f


	//   ....[246]....
        /*04fc*/ 	.word	0x0500000f


	//   ....[247]....
        /*0500*/ 	.word	0x0500000f


	//   ....[248]....
        /*0504*/ 	.word	0x0500000f


	//   ....[249]....
        /*0508*/ 	.word	0x0500000f


	//   ....[250]....
        /*050c*/ 	.word	0x0500000f


	//   ....[251]....
        /*0510*/ 	.word	0x0500000f


	//----- nvinfo : EIATTR_COOP_GROUP_INSTR_OFFSETS
	.align		4
.L_879:
        /*0514*/ 	.byte	0x04, 0x28
        /*0516*/ 	.short	(.L_881 - .L_880)


	//   ....[0]....
.L_880:
        /*0518*/ 	.word	0x00000070


	//   ....[1]....
        /*051c*/ 	.word	0x000000b0


	//   ....[2]....
        /*0520*/ 	.word	0x000002d0


	//   ....[3]....
        /*0524*/ 	.word	0x00000430


	//   ....[4]....
        /*0528*/ 	.word	0x00000550


	//   ....[5]....
        /*052c*/ 	.word	0x000006b0


	//   ....[6]....
        /*0530*/ 	.word	0x00001330


	//   ....[7]....
        /*0534*/ 	.word	0x000024e0


	//   ....[8]....
        /*0538*/ 	.word	0x000025e0


	//   ....[9]....
        /*053c*/ 	.word	0x00002cb0


	//   ....[10]....
        /*0540*/ 	.word	0x00002d40


	//   ....[11]....
        /*0544*/ 	.word	0x00004790


	//   ....[12]....
        /*0548*/ 	.word	0x000047a0


	//   ....[13]....
        /*054c*/ 	.word	0x000047e0


	//   ....[14]....
        /*0550*/ 	.word	0x000047f0


	//   ....[15]....
        /*0554*/ 	.word	0x00005ca0


	//   ....[16]....
        /*0558*/ 	.word	0x00005ce0


	//   ....[17]....
        /*055c*/ 	.word	0x00005dc0


	//   ....[18]....
        /*0560*/ 	.word	0x00005dd0


	//   ....[19]....
        /*0564*/ 	.word	0x00007170


	//   ....[20]....
        /*0568*/ 	.word	0x000071a0


	//   ....[21]....
        /*056c*/ 	.word	0x000071e0


	//   ....[22]....
        /*0570*/ 	.word	0x00007210


	//   ....[23]....
        /*0574*/ 	.word	0x000077d0


	//   ....[24]....
        /*0578*/ 	.word	0x00007800


	//   ....[25]....
        /*057c*/ 	.word	0x000078c0


	//   ....[26]....
        /*0580*/ 	.word	0x000078e0


	//   ....[27]....
        /*0584*/ 	.word	0x000079a0


	//   ....[28]....
        /*0588*/ 	.word	0x000079c0


	//   ....[29]....
        /*058c*/ 	.word	0x00007a90


	//   ....[30]....
        /*0590*/ 	.word	0x00007ab0


	//   ....[31]....
        /*0594*/ 	.word	0x000083c0


	//   ....[32]....
        /*0598*/ 	.word	0x000083e0


	//   ....[33]....
        /*059c*/ 	.word	0x000084a0


	//   ....[34]....
        /*05a0*/ 	.word	0x000084c0


	//   ....[35]....
        /*05a4*/ 	.word	0x00008580


	//   ....[36]....
        /*05a8*/ 	.word	0x000085a0


	//   ....[37]....
        /*05ac*/ 	.word	0x00008670


	//   ....[38]....
        /*05b0*/ 	.word	0x00008690


	//   ....[39]....
        /*05b4*/ 	.word	0x000087d0


	//   ....[40]....
        /*05b8*/ 	.word	0x000089a0


	//   ....[41]....
        /*05bc*/ 	.word	0x000089d0


	//   ....[42]....
        /*05c0*/ 	.word	0x00008a00


	//   ....[43]....
        /*05c4*/ 	.word	0x00008a30


	//   ....[44]....
        /*05c8*/ 	.word	0x00008a60


	//   ....[45]....
        /*05cc*/ 	.word	0x00008a90


	//   ....[46]....
        /*05d0*/ 	.word	0x00008be0


	//   ....[47]....
        /*05d4*/ 	.word	0x00008c10


	//   ....[48]....
        /*05d8*/ 	.word	0x00008c40


	//   ....[49]....
        /*05dc*/ 	.word	0x00008c70


	//   ....[50]....
        /*05e0*/ 	.word	0x00008ca0


	//   ....[51]....
        /*05e4*/ 	.word	0x00008cd0


	//   ....[52]....
        /*05e8*/ 	.word	0x00008d60


	//   ....[53]....
        /*05ec*/ 	.word	0x00008d90


	//   ....[54]....
        /*05f0*/ 	.word	0x00008e10


	//   ....[55]....
        /*05f4*/ 	.word	0x0000a250


	//   ....[56]....
        /*05f8*/ 	.word	0x0000a270


	//   ....[57]....
        /*05fc*/ 	.word	0x0000a310


	//   ....[58]....
        /*0600*/ 	.word	0x0000a330


	//   ....[59]....
        /*0604*/ 	.word	0x0000a3c0


	//   ....[60]....
        /*0608*/ 	.word	0x0000a3e0


	//   ....[61]....
        /*060c*/ 	.word	0x0000a470


	//   ....[62]....
        /*0610*/ 	.word	0x0000a490


	//   ....[63]....
        /*0614*/ 	.word	0x0000a520


	//   ....[64]....
        /*0618*/ 	.word	0x0000a540


	//   ....[65]....
        /*061c*/ 	.word	0x0000a5d0


	//   ....[66]....
        /*0620*/ 	.word	0x0000a5f0


	//   ....[67]....
        /*0624*/ 	.word	0x0000a680


	//   ....[68]....
        /*0628*/ 	.word	0x0000a6a0


	//   ....[69]....
        /*062c*/ 	.word	0x0000a6b0


	//   ....[70]....
        /*0630*/ 	.word	0x0000a730


	//   ....[71]....
        /*0634*/ 	.word	0x0000ae50


	//   ....[72]....
        /*0638*/ 	.word	0x0000ae80


	//   ....[73]....
        /*063c*/ 	.word	0x0000aee0


	//   ....[74]....
        /*0640*/ 	.word	0x0000af20


	//   ....[75]....
        /*0644*/ 	.word	0x0000af60


	//   ....[76]....
        /*0648*/ 	.word	0x0000afc0


	//   ....[77]....
        /*064c*/ 	.word	0x0000b010


	//   ....[78]....
        /*0650*/ 	.word	0x0000b060


	//   ....[79]....
        /*0654*/ 	.word	0x0000b0a0


	//   ....[80]....
        /*0658*/ 	.word	0x0000b100


	//   ....[81]....
        /*065c*/ 	.word	0x0000b150


	//   ....[82]....
        /*0660*/ 	.word	0x0000b1a0


	//   ....[83]....
        /*0664*/ 	.word	0x0000b1e0


	//   ....[84]....
        /*0668*/ 	.word	0x0000b240


	//   ....[85]....
        /*066c*/ 	.word	0x0000b260


	//   ....[86]....
        /*0670*/ 	.word	0x0000b2a0


	//   ....[87]....
        /*0674*/ 	.word	0x0000b9f0


	//   ....[88]....
        /*0678*/ 	.word	0x0000ba20


	//   ....[89]....
        /*067c*/ 	.word	0x0000ba80


	//   ....[90]....
        /*0680*/ 	.word	0x0000ba90


	//   ....[91]....
        /*0684*/ 	.word	0x0000bae0


	//   ....[92]....
        /*0688*/ 	.word	0x0000baf0


	//   ....[93]....
        /*068c*/ 	.word	0x0000bb40


	//   ....[94]....
        /*0690*/ 	.word	0x0000bb50


	//   ....[95]....
        /*0694*/ 	.word	0x0000bba0


	//   ....[96]....
        /*0698*/ 	.word	0x0000bbb0


	//   ....[97]....
        /*069c*/ 	.word	0x0000bc00


	//   ....[98]....
        /*06a0*/ 	.word	0x0000bc10


	//   ....[99]....
        /*06a4*/ 	.word	0x0000bc60


	//   ....[100]....
        /*06a8*/ 	.word	0x0000bc70


	//   ....[101]....
        /*06ac*/ 	.word	0x0000bc80


	//   ....[102]....
        /*06b0*/ 	.word	0x0000bcd0


	//   ....[103]....
        /*06b4*/ 	.word	0x0000bf30


	//   ....[104]....
        /*06b8*/ 	.word	0x0000bf50


	//   ....[105]....
        /*06bc*/ 	.word	0x0000bf70


	//   ....[106]....
        /*06c0*/ 	.word	0x0000bfd0


	//   ....[107]....
        /*06c4*/ 	.word	0x0000bff0


	//   ....[108]....
        /*06c8*/ 	.word	0x0000c050


	//   ....[109]....
        /*06cc*/ 	.word	0x0000c070


	//   ....[110]....
        /*06d0*/ 	.word	0x0000c0d0


	//   ....[111]....
        /*06d4*/ 	.word	0x0000c0f0


	//   ....[112]....
        /*06d8*/ 	.word	0x0000c150


	//   ....[113]....
        /*06dc*/ 	.word	0x0000c170


	//   ....[114]....
        /*06e0*/ 	.word	0x0000c1d0


	//   ....[115]....
        /*06e4*/ 	.word	0x0000c1f0


	//   ....[116]....
        /*06e8*/ 	.word	0x0000c250


	//   ....[117]....
        /*06ec*/ 	.word	0x0000c270


	//   ....[118]....
        /*06f0*/ 	.word	0x0000c280


	//   ....[119]....
        /*06f4*/ 	.word	0x0000c820


	//   ....[120]....
        /*06f8*/ 	.word	0x0000c860


	//   ....[121]....
        /*06fc*/ 	.word	0x0000c8a0


	//   ....[122]....
        /*0700*/ 	.word	0x0000c8c0


	//   ....[123]....
        /*0704*/ 	.word	0x0000c8d0


	//   ....[124]....
        /*0708*/ 	.word	0x0000c8f0


	//   ....[125]....
        /*070c*/ 	.word	0x0000c960


	//   ....[126]....
        /*0710*/ 	.word	0x0000c980


	//   ....[127]....
        /*0714*/ 	.word	0x0000c9e0


	//   ....[128]....
        /*0718*/ 	.word	0x0000ca00


	//   ....[129]....
        /*071c*/ 	.word	0x0000ca60


	//   ....[130]....
        /*0720*/ 	.word	0x0000ca80


	//   ....[131]....
        /*0724*/ 	.word	0x0000cae0


	//   ....[132]....
        /*0728*/ 	.word	0x0000cb00


	//   ....[133]....
        /*072c*/ 	.word	0x0000cb50


	//   ....[134]....
        /*0730*/ 	.word	0x0000cb70


	//   ....[135]....
        /*0734*/ 	.word	0x0000cf70


	//   ....[136]....
        /*0738*/ 	.word	0x0000cfc0


	//   ....[137]....
        /*073c*/ 	.word	0x0000cff0


	//   ....[138]....
        /*0740*/ 	.word	0x0000d000


	//   ....[139]....
        /*0744*/ 	.word	0x0000d030


	//   ....[140]....
        /*0748*/ 	.word	0x0000d060


	//   ....[141]....
        /*074c*/ 	.word	0x0000d090


	//   ....[142]....
        /*0750*/ 	.word	0x0000d0c0


	//   ....[143]....
        /*0754*/ 	.word	0x0000d240


	//   ....[144]....
        /*0758*/ 	.word	0x0000d270


	//   ....[145]....
        /*075c*/ 	.word	0x0000d2a0


	//   ....[146]....
        /*0760*/ 	.word	0x0000d2d0


	//   ....[147]....
        /*0764*/ 	.word	0x0000d300


	//   ....[148]....
        /*0768*/ 	.word	0x0000d330


	//   ....[149]....
        /*076c*/ 	.word	0x0000d3f0


	//   ....[150]....
        /*0770*/ 	.word	0x0000d410


	//   ....[151]....
        /*0774*/ 	.word	0x0000d480


	//   ....[152]....
        /*0778*/ 	.word	0x0000d8f0


	//   ....[153]....
        /*077c*/ 	.word	0x0000ddd0


	//   ....[154]....
        /*0780*/ 	.word	0x0000dec0


	//   ....[155]....
        /*0784*/ 	.word	0x0000df60


	//   ....[156]....
        /*0788*/ 	.word	0x0000dfc0


	//   ....[157]....
        /*078c*/ 	.word	0x0000e0c0


	//   ....[158]....
        /*0790*/ 	.word	0x0000e130


	//   ....[159]....
        /*0794*/ 	.word	0x0000e230


	//   ....[160]....
        /*0798*/ 	.word	0x0000e2a0


	//   ....[161]....
        /*079c*/ 	.word	0x0000e3a0


	//   ....[162]....
        /*07a0*/ 	.word	0x0000e410


	//   ....[163]....
        /*07a4*/ 	.word	0x0000e510


	//   ....[164]....
        /*07a8*/ 	.word	0x0000e580


	//   ....[165]....
        /*07ac*/ 	.word	0x0000e680


	//   ....[166]....
        /*07b0*/ 	.word	0x0000e6f0


	//   ....[167]....
        /*07b4*/ 	.word	0x0000e7f0


	//   ....[168]....
        /*07b8*/ 	.word	0x0000e860


	//   ....[169]....
        /*07bc*/ 	.word	0x0000e900


	//   ....[170]....
        /*07c0*/ 	.word	0x0000ea00


	//   ....[171]....
        /*07c4*/ 	.word	0x0000ea70


	//   ....[172]....
        /*07c8*/ 	.word	0x0000eaf0


	//   ....[173]....
        /*07cc*/ 	.word	0x0000eba0


	//   ....[174]....
        /*07d0*/ 	.word	0x0000ec20


	//   ....[175]....
        /*07d4*/ 	.word	0x0000ecf0


	//   ....[176]....
        /*07d8*/ 	.word	0x0000ed70


	//   ....[177]....
        /*07dc*/ 	.word	0x0000ee40


	//   ....[178]....
        /*07e0*/ 	.word	0x0000eec0


	//   ....[179]....
        /*07e4*/ 	.word	0x0000ef90


	//   ....[180]....
        /*07e8*/ 	.word	0x0000f010


	//   ....[181]....
        /*07ec*/ 	.word	0x0000f0e0


	//   ....[182]....
        /*07f0*/ 	.word	0x0000f160


	//   ....[183]....
        /*07f4*/ 	.word	0x0000f230


	//   ....[184]....
        /*07f8*/ 	.word	0x0000f2b0


	//   ....[185]....
        /*07fc*/ 	.word	0x0000f360


	//   ....[186]....
        /*0800*/ 	.word	0x0000f490


	//   ....[187]....
        /*0804*/ 	.word	0x0000f530


	//   ....[188]....
        /*0808*/ 	.word	0x0000f5a0


	//   ....[189]....
        /*080c*/ 	.word	0x0000f660


	//   ....[190]....
        /*0810*/ 	.word	0x0000f6c0


	//   ....[191]....
        /*0814*/ 	.word	0x0000f780


	//   ....[192]....
        /*0818*/ 	.word	0x0000f7e0


	//   ....[193]....
        /*081c*/ 	.word	0x0000f8a0


	//   ....[194]....
        /*0820*/ 	.word	0x0000f900


	//   ....[195]....
        /*0824*/ 	.word	0x0000f9c0


	//   ....[196]....
        /*0828*/ 	.word	0x0000fa20


	//   ....[197]....
        /*082c*/ 	.word	0x0000fae0


	//   ....[198]....
        /*0830*/ 	.word	0x0000fb40


	//   ....[199]....
        /*0834*/ 	.word	0x0000fc00


	//   ....[200]....
        /*0838*/ 	.word	0x0000fc60


	//   ....[201]....
        /*083c*/ 	.word	0x0000fd20


	//   ....[202]....
        /*0840*/ 	.word	0x0000fe10


	//   ....[203]....
        /*0844*/ 	.word	0x0000feb0


	//   ....[204]....
        /*0848*/ 	.word	0x0000ff10


	//   ....[205]....
        /*084c*/ 	.word	0x0000ffe0


	//   ....[206]....
        /*0850*/ 	.word	0x00010040


	//   ....[207]....
        /*0854*/ 	.word	0x00010110


	//   ....[208]....
        /*0858*/ 	.word	0x00010170


	//   ....[209]....
        /*085c*/ 	.word	0x00010240


	//   ....[210]....
        /*0860*/ 	.word	0x000102a0


	//   ....[211]....
        /*0864*/ 	.word	0x00010370


	//   ....[212]....
        /*0868*/ 	.word	0x000103d0


	//   ....[213]....
        /*086c*/ 	.word	0x000104a0


	//   ....[214]....
        /*0870*/ 	.word	0x00010500


	//   ....[215]....
        /*0874*/ 	.word	0x000105d0


	//   ....[216]....
        /*0878*/ 	.word	0x00010630


	//   ....[217]....
        /*087c*/ 	.word	0x000106f0


	//   ....[218]....
        /*0880*/ 	.word	0x00010810


	//   ....[219]....
        /*0884*/ 	.word	0x000108b0


	//   ....[220]....
        /*0888*/ 	.word	0x00010970


	//   ....[221]....
        /*088c*/ 	.word	0x00010a40


	//   ....[222]....
        /*0890*/ 	.word	0x00010aa0


	//   ....[223]....
        /*0894*/ 	.word	0x00010b80


	//   ....[224]....
        /*0898*/ 	.word	0x00010be0


	//   ....[225]....
        /*089c*/ 	.word	0x00010cb0


	//   ....[226]....
        /*08a0*/ 	.word	0x00010d10


	//   ....[227]....
        /*08a4*/ 	.word	0x00010de0


	//   ....[228]....
        /*08a8*/ 	.word	0x00010e40


	//   ....[229]....
        /*08ac*/ 	.word	0x00010f20


	//   ....[230]....
        /*08b0*/ 	.word	0x00010f80


	//   ....[231]....
        /*08b4*/ 	.word	0x00011050


	//   ....[232]....
        /*08b8*/ 	.word	0x000110b0


	//   ....[233]....
        /*08bc*/ 	.word	0x00011170


	//   ....[234]....
        /*08c0*/ 	.word	0x00011200


	//   ....[235]....
        /*08c4*/ 	.word	0x000112a0


	//   ....[236]....
        /*08c8*/ 	.word	0x000113c0


	//   ....[237]....
        /*08cc*/ 	.word	0x00011430


	//   ....[238]....
        /*08d0*/ 	.word	0x000114a0


	//   ....[239]....
        /*08d4*/ 	.word	0x00011510


	//   ....[240]....
        /*08d8*/ 	.word	0x00011580


	//   ....[241]....
        /*08dc*/ 	.word	0x00011600


	//   ....[242]....
        /*08e0*/ 	.word	0x00011690


	//   ....[243]....
        /*08e4*/ 	.word	0x00011720


	//   ....[244]....
        /*08e8*/ 	.word	0x00011790


	//   ....[245]....
        /*08ec*/ 	.word	0x00011800


	//   ....[246]....
        /*08f0*/ 	.word	0x00011870


	//   ....[247]....
        /*08f4*/ 	.word	0x000118f0


	//   ....[248]....
        /*08f8*/ 	.word	0x00011960


	//   ....[249]....
        /*08fc*/ 	.word	0x00011a00


	//   ....[250]....
        /*0900*/ 	.word	0x00011a90


	//   ....[251]....
        /*0904*/ 	.word	0x00011bb0


	//----- nvinfo : EIATTR_REG_RECONFIG
	.align		4
.L_881:
        /*0908*/ 	.byte	0x01, 0x54
	.zero		2


	//----- nvinfo : EIATTR_SYSCALL_OFFSETS
	.align		4
        /*090c*/ 	.byte	0x04, 0x46
        /*090e*/ 	.short	(.L_883 - .L_882)


	//   ....[0]....
.L_882:
        /*0910*/ 	.word	0x00001520


	//   ....[1]....
        /*0914*/ 	.word	0x00009910


	//   ....[2]....
        /*0918*/ 	.word	0x00009a60


	//   ....[3]....
        /*091c*/ 	.word	0x00009b50


	//   ....[4]....
        /*0920*/ 	.word	0x0000aae0


	//----- nvinfo : EIATTR_MBARRIER_INSTR_OFFSETS
	.align		4
.L_883:
        /*0924*/ 	.byte	0x04, 0x39
        /*0926*/ 	.short	(.L_885 - .L_884)


	//   ....[0]....
.L_884:
        /*0928*/ 	.word	0x00000180
        /*092c*/ 	.word	0x000000ff
        /*0930*/ 	.word	0x00028800
        /*0934*/ 	.short	0x0100
        /*0936*/ 	.byte	0x08
	.zero		1


	//   ....[1]....
        /*0938*/ 	.word	0x00000190
        /*093c*/ 	.word	0x000000ff
        /*0940*/ 	.word	0x00028820
        /*0944*/ 	.short	0x0100
        /*0946*/ 	.byte	0x08
	.zero		1


	//   ....[2]....
        /*0948*/ 	.word	0x00000280
        /*094c*/ 	.word	0x000000ff
        /*0950*/ 	.word	0x00028830
        /*0954*/ 	.short	0x0100
        /*0956*/ 	.byte	0x08
	.zero		1


	//   ....[3]....
        /*0958*/ 	.word	0x00000290
        /*095c*/ 	.word	0x000000ff
        /*0960*/ 	.word	0x00028840
        /*0964*/ 	.short	0x0100
        /*0966*/ 	.byte	0x08
	.zero		1


	//   ....[4]....
        /*0968*/ 	.word	0x000002a0
        /*096c*/ 	.word	0x000000ff
        /*0970*/ 	.word	0x00028838
        /*0974*/ 	.short	0x0100
        /*0976*/ 	.byte	0x08
	.zero		1


	//   ....[5]....
        /*0978*/ 	.word	0x000002b0
        /*097c*/ 	.word	0x000000ff
        /*0980*/ 	.word	0x00028848
        /*0984*/ 	.short	0x0100
        /*0986*/ 	.byte	0x08
	.zero		1


	//   ....[6]....
        /*0988*/ 	.word	0x000003e0
        /*098c*/ 	.word	0x000000ff
        /*0990*/ 	.word	0x00028850
        /*0994*/ 	.short	0x0100
        /*0996*/ 	.byte	0x08
	.zero		1


	//   ....[7]....
        /*0998*/ 	.word	0x000003f0
        /*099c*/ 	.word	0x000000ff
        /*09a0*/ 	.word	0x00028860
        /*09a4*/ 	.short	0x0100
        /*09a6*/ 	.byte	0x08
	.zero		1


	//   ....[8]....
        /*09a8*/ 	.word	0x00000400
        /*09ac*/ 	.word	0x000000ff
        /*09b0*/ 	.word	0x00028858
        /*09b4*/ 	.short	0x0100
        /*09b6*/ 	.byte	0x08
	.zero		1


	//   ....[9]....
        /*09b8*/ 	.word	0x00000410
        /*09bc*/ 	.word	0x000000ff
        /*09c0*/ 	.word	0x00028868
        /*09c4*/ 	.short	0x0100
        /*09c6*/ 	.byte	0x08
	.zero		1


	//   ....[10]....
        /*09c8*/ 	.word	0x00000500
        /*09cc*/ 	.word	0x000000ff
        /*09d0*/ 	.word	0x00028870
        /*09d4*/ 	.short	0x0100
        /*09d6*/ 	.byte	0x06
	.zero		1


	//   ....[11]....
        /*09d8*/ 	.word	0x00000510
        /*09dc*/ 	.word	0x000000ff
        /*09e0*/ 	.word	0x00028880
        /*09e4*/ 	.short	0x0100
        /*09e6*/ 	.byte	0x06
	.zero		1


	//   ....[12]....
        /*09e8*/ 	.word	0x00000520
        /*09ec*/ 	.word	0x000000ff
        /*09f0*/ 	.word	0x00028878
        /*09f4*/ 	.short	0x0100
        /*09f6*/ 	.byte	0x06
	.zero		1


	//   ....[13]....
        /*09f8*/ 	.word	0x00000530
        /*09fc*/ 	.word	0x000000ff
        /*0a00*/ 	.word	0x00028888
        /*0a04*/ 	.short	0x0100
        /*0a06*/ 	.byte	0x06
	.zero		1


	//   ....[14]....
        /*0a08*/ 	.word	0x00000660
        /*0a0c*/ 	.word	0x000000ff
        /*0a10*/ 	.word	0x00028890
        /*0a14*/ 	.short	0x0100
        /*0a16*/ 	.byte	0x08
	.zero		1


	//   ....[15]....
        /*0a18*/ 	.word	0x00000670
        /*0a1c*/ 	.word	0x000000ff
        /*0a20*/ 	.word	0x000288a0
        /*0a24*/ 	.short	0x0100
        /*0a26*/ 	.byte	0x08
	.zero		1


	//   ....[16]....
        /*0a28*/ 	.word	0x00000680
        /*0a2c*/ 	.word	0x000000ff
        /*0a30*/ 	.word	0x00028898
        /*0a34*/ 	.short	0x0100
        /*0a36*/ 	.byte	0x08
	.zero		1


	//   ....[17]....
        /*0a38*/ 	.word	0x00000690
        /*0a3c*/ 	.word	0x000000ff
        /*0a40*/ 	.word	0x000288a8
        /*0a44*/ 	.short	0x0100
        /*0a46*/ 	.byte	0x08
	.zero		1


	//   ....[18]....
        /*0a48*/ 	.word	0x000007d0
        /*0a4c*/ 	.word	0x000000ff
        /*0a50*/ 	.word	0x000288b0
        /*0a54*/ 	.short	0x0100
        /*0a56*/ 	.byte	0x08
	.zero		1


	//   ....[19]....
        /*0a58*/ 	.word	0x000007e0
        /*0a5c*/ 	.word	0x000000ff
        /*0a60*/ 	.word	0x000288c0
        /*0a64*/ 	.short	0x0100
        /*0a66*/ 	.byte	0x08
	.zero		1


	//   ....[20]....
        /*0a68*/ 	.word	0x000007f0
        /*0a6c*/ 	.word	0x000000ff
        /*0a70*/ 	.word	0x000288b8
        /*0a74*/ 	.short	0x0100
        /*0a76*/ 	.byte	0x08
	.zero		1


	//   ....[21]....
        /*0a78*/ 	.word	0x00000800
        /*0a7c*/ 	.word	0x000000ff
        /*0a80*/ 	.word	0x000288c8
        /*0a84*/ 	.short	0x0100
        /*0a86*/ 	.byte	0x08
	.zero		1


	//   ....[22]....
        /*0a88*/ 	.word	0x000015a0
        /*0a8c*/ 	.word	0x000000ff
        /*0a90*/ 	.word	0x00028800
        /*0a94*/ 	.short	0x010a
        /*0a96*/ 	.byte	0x31
	.zero		1


	//   ....[23]....
        /*0a98*/ 	.word	0x00001620
        /*0a9c*/ 	.word	0x00000005
        /*0aa0*/ 	.word	0x00028830
        /*0aa4*/ 	.short	0x010a
        /*0aa6*/ 	.byte	0x3f
	.zero		1


	//   ....[24]....
        /*0aa8*/ 	.word	0x00001670
        /*0aac*/ 	.word	0x00000005
        /*0ab0*/ 	.word	0x00028830
        /*0ab4*/ 	.short	0x010a
        /*0ab6*/ 	.byte	0x3f
	.zero		1


	//   ....[25]....
        /*0ab8*/ 	.word	0x00002660
        /*0abc*/ 	.word	0x000000ff
        /*0ac0*/ 	.word	0x00000000
        /*0ac4*/ 	.short	0x0101
        /*0ac6*/ 	.byte	0x06
	.zero		1


	//   ....[26]....
        /*0ac8*/ 	.word	0x00003bf0
        /*0acc*/ 	.word	0x000000ff
        /*0ad0*/ 	.word	0x00028830
        /*0ad4*/ 	.short	0x010a
        /*0ad6*/ 	.byte	0x06
	.zero		1


	//   ....[27]....
        /*0ad8*/ 	.word	0x00003c30
        /*0adc*/ 	.word	0x000000ff
        /*0ae0*/ 	.word	0x00028830
        /*0ae4*/ 	.short	0x010a
        /*0ae6*/ 	.byte	0x06
	.zero		1


	//   ....[28]....
        /*0ae8*/ 	.word	0x00003fb0
        /*0aec*/ 	.word	0x000000ff
        /*0af0*/ 	.word	0x00028850
        /*0af4*/ 	.short	0x010a
        /*0af6*/ 	.byte	0x06
	.zero		1


	//   ....[29]....
        /*0af8*/ 	.word	0x00003ff0
        /*0afc*/ 	.word	0x000000ff
        /*0b00*/ 	.word	0x00028850
        /*0b04*/ 	.short	0x010a
        /*0b06*/ 	.byte	0x06
	.zero		1


	//   ....[30]....
        /*0b08*/ 	.word	0x00004420
        /*0b0c*/ 	.word	0x000000ff
        /*0b10*/ 	.word	0x00000000
        /*0b14*/ 	.short	0x0101
        /*0b16*/ 	.byte	0x06
	.zero		1


	//   ....[31]....
        /*0b18*/ 	.word	0x000055d0
        /*0b1c*/ 	.word	0x000000ff
        /*0b20*/ 	.word	0x00000000
        /*0b24*/ 	.short	0x0101
        /*0b26*/ 	.byte	0x06
	.zero		1


	//   ....[32]....
        /*0b28*/ 	.word	0x00005c10
        /*0b2c*/ 	.word	0x000000ff
        /*0b30*/ 	.word	0x00028850
        /*0b34*/ 	.short	0x010a
        /*0b36*/ 	.byte	0x05
	.zero		1


	//   ....[33]....
        /*0b38*/ 	.word	0x00005c50
        /*0b3c*/ 	.word	0x000000ff
        /*0b40*/ 	.word	0x00028850
        /*0b44*/ 	.short	0x010a
        /*0b46*/ 	.byte	0x05
	.zero		1


	//   ....[34]....
        /*0b48*/ 	.word	0x00006220
        /*0b4c*/ 	.word	0x000000ff
        /*0b50*/ 	.word	0x00000000
        /*0b54*/ 	.short	0x0101
        /*0b56*/ 	.byte	0x04
	.zero		1


	//   ....[35]....
        /*0b58*/ 	.word	0x000077f0
        /*0b5c*/ 	.word	0x00000000
        /*0b60*/ 	.word	0x00000000
        /*0b64*/ 	.short	0x0101
        /*0b66*/ 	.byte	0x3f
	.zero		1


	//   ....[36]....
        /*0b68*/ 	.word	0x0000a060
        /*0b6c*/ 	.word	0x00000007
        /*0b70*/ 	.word	0x00028840
        /*0b74*/ 	.short	0x010a
        /*0b76*/ 	.byte	0x3f
	.zero		1


	//   ....[37]....
        /*0b78*/ 	.word	0x0000a7e0
        /*0b7c*/ 	.word	0x00000007
        /*0b80*/ 	.word	0x00028830
        /*0b84*/ 	.short	0x0107
        /*0b86*/ 	.byte	0x3f
	.zero		1


	//   ....[38]....
        /*0b88*/ 	.word	0x0000a8b0
        /*0b8c*/ 	.word	0x00000007
        /*0b90*/ 	.word	0x00028830
        /*0b94*/ 	.short	0x0101
        /*0b96*/ 	.byte	0x3f
	.zero		1


	//   ....[39]....
        /*0b98*/ 	.word	0x0000b390
        /*0b9c*/ 	.word	0x00000016
        /*0ba0*/ 	.word	0x00028800
        /*0ba4*/ 	.short	0x0107
        /*0ba6*/ 	.byte	0x3f
	.zero		1


	//   ....[40]....
        /*0ba8*/ 	.word	0x0000b490
        /*0bac*/ 	.word	0x00000016
        /*0bb0*/ 	.word	0x00028800
        /*0bb4*/ 	.short	0x0101
        /*0bb6*/ 	.byte	0x3f
	.zero		1


	//   ....[41]....
        /*0bb8*/ 	.word	0x0000b4c0
        /*0bbc*/ 	.word	0x00000016
        /*0bc0*/ 	.word	0x00028820
        /*0bc4*/ 	.short	0x010a
        /*0bc6*/ 	.byte	0x3f
	.zero		1


	//   ....[42]....
        /*0bc8*/ 	.word	0x0000b840
        /*0bcc*/ 	.word	0x00000006
        /*0bd0*/ 	.word	0x00028840
        /*0bd4*/ 	.short	0x010a
        /*0bd6*/ 	.byte	0x3f
	.zero		1


	//   ....[43]....
        /*0bd8*/ 	.word	0x0000bd60
        /*0bdc*/ 	.word	0x00000006
        /*0be0*/ 	.word	0x00028830
        /*0be4*/ 	.short	0x0107
        /*0be6*/ 	.byte	0x3f
	.zero		1


	//   ....[44]....
        /*0be8*/ 	.word	0x0000be20
        /*0bec*/ 	.word	0x00000006
        /*0bf0*/ 	.word	0x00028830
        /*0bf4*/ 	.short	0x0101
        /*0bf6*/ 	.byte	0x3f
	.zero		1


	//   ....[45]....
        /*0bf8*/ 	.word	0x0000be90
        /*0bfc*/ 	.word	0x00000006
        /*0c00*/ 	.word	0x00028860
        /*0c04*/ 	.short	0x010a
        /*0c06*/ 	.byte	0x3f
	.zero		1


	//   ....[46]....
        /*0c08*/ 	.word	0x0000c410
        /*0c0c*/ 	.word	0x00000006
        /*0c10*/ 	.word	0x00028850
        /*0c14*/ 	.short	0x0107
        /*0c16*/ 	.byte	0x3f
	.zero		1


	//   ....[47]....
        /*0c18*/ 	.word	0x0000c570
        /*0c1c*/ 	.word	0x00000006
        /*0c20*/ 	.word	0x00028850
        /*0c24*/ 	.short	0x0101
        /*0c26*/ 	.byte	0x3f
	.zero		1


	//   ....[48]....
        /*0c28*/ 	.word	0x0000c780
        /*0c2c*/ 	.word	0x00000000
        /*0c30*/ 	.word	0x00028860
        /*0c34*/ 	.short	0x010a
        /*0c36*/ 	.byte	0x3f
	.zero		1


	//   ....[49]....
        /*0c38*/ 	.word	0x0000ccb0
        /*0c3c*/ 	.word	0x00000000
        /*0c40*/ 	.word	0x00028850
        /*0c44*/ 	.short	0x0107
        /*0c46*/ 	.byte	0x3f
	.zero		1


	//   ....[50]....
        /*0c48*/ 	.word	0x0000cd70
        /*0c4c*/ 	.word	0x00000000
        /*0c50*/ 	.word	0x00028850
        /*0c54*/ 	.short	0x0101
        /*0c56*/ 	.byte	0x3f
	.zero		1


	//   ....[51]....
        /*0c58*/ 	.word	0x0000d870
        /*0c5c*/ 	.word	0x00000004
        /*0c60*/ 	.word	0x00028820
        /*0c64*/ 	.short	0x010a
        /*0c66*/ 	.byte	0x3f
	.zero		1


	//   ....[52]....
        /*0c68*/ 	.word	0x0000d9f0
        /*0c6c*/ 	.word	0x00000005
        /*0c70*/ 	.word	0x00028840
        /*0c74*/ 	.short	0x010a
        /*0c76*/ 	.byte	0x3f
	.zero		1


	//   ....[53]....
        /*0c78*/ 	.word	0x0000da90
        /*0c7c*/ 	.word	0x00000019
        /*0c80*/ 	.word	0x00028840
        /*0c84*/ 	.short	0x010a
        /*0c86*/ 	.byte	0x3f
	.zero		1


	//   ....[54]....
        /*0c88*/ 	.word	0x0000dad0
        /*0c8c*/ 	.word	0x00000005
        /*0c90*/ 	.word	0x00028860
        /*0c94*/ 	.short	0x010a
        /*0c96*/ 	.byte	0x3f
	.zero		1


	//   ....[55]....
        /*0c98*/ 	.word	0x0000db10
        /*0c9c*/ 	.word	0x00000019
        /*0ca0*/ 	.word	0x00028860
        /*0ca4*/ 	.short	0x010a
        /*0ca6*/ 	.byte	0x3f
	.zero		1


	//   ....[56]....
        /*0ca8*/ 	.word	0x0000db80
        /*0cac*/ 	.word	0x00000003
        /*0cb0*/ 	.word	0x00028800
        /*0cb4*/ 	.short	0x010a
        /*0cb6*/ 	.byte	0x3f
	.zero		1


	//   ....[57]....
        /*0cb8*/ 	.word	0x0000dbd0
        /*0cbc*/ 	.word	0x00000005
        /*0cc0*/ 	.word	0x00028830
        /*0cc4*/ 	.short	0x010a
        /*0cc6*/ 	.byte	0x3f
	.zero		1


	//   ....[58]....
        /*0cc8*/ 	.word	0x0000dc30
        /*0ccc*/ 	.word	0x00000003
        /*0cd0*/ 	.word	0x00028830
        /*0cd4*/ 	.short	0x010a
        /*0cd6*/ 	.byte	0x3f
	.zero		1


	//   ....[59]....
        /*0cd8*/ 	.word	0x0000dc90
        /*0cdc*/ 	.word	0x00000003
        /*0ce0*/ 	.word	0x00028850
        /*0ce4*/ 	.short	0x010a
        /*0ce6*/ 	.byte	0x3f
	.zero		1


	//   ....[60]....
        /*0ce8*/ 	.word	0x0000dcf0
        /*0cec*/ 	.word	0x00000008
        /*0cf0*/ 	.word	0x00028850
        /*0cf4*/ 	.short	0x010a
        /*0cf6*/ 	.byte	0x3f
	.zero		1


	//   ....[61]....
        /*0cf8*/ 	.word	0x0000de10
        /*0cfc*/ 	.word	0x00000007
        /*0d00*/ 	.word	0x00028840
        /*0d04*/ 	.short	0x010a
        /*0d06*/ 	.byte	0x3f
	.zero		1


	//   ....[62]....
        /*0d08*/ 	.word	0x0000f390
        /*0d0c*/ 	.word	0x00000016
        /*0d10*/ 	.word	0x00028820
        /*0d14*/ 	.short	0x010a
        /*0d16*/ 	.byte	0x3f
	.zero		1


	//   ....[63]....
        /*0d18*/ 	.word	0x0000f3e0
        /*0d1c*/ 	.word	0x00000006
        /*0d20*/ 	.word	0x00028840
        /*0d24*/ 	.short	0x010a
        /*0d26*/ 	.byte	0x3f
	.zero		1


	//   ....[64]....
        /*0d28*/ 	.word	0x0000fd60
        /*0d2c*/ 	.word	0x00000006
        /*0d30*/ 	.word	0x00028860
        /*0d34*/ 	.short	0x010a
        /*0d36*/ 	.byte	0x3f
	.zero		1


	//   ....[65]....
        /*0d38*/ 	.word	0x00010760
        /*0d3c*/ 	.word	0x00000000
        /*0d40*/ 	.word	0x00028860
        /*0d44*/ 	.short	0x010a
        /*0d46*/ 	.byte	0x3f
	.zero		1


	//   ....[66]....
        /*0d48*/ 	.word	0x00011ad0
        /*0d4c*/ 	.word	0x00000004
        /*0d50*/ 	.word	0x00028820
        /*0d54*/ 	.short	0x010a
        /*0d56*/ 	.byte	0x3f
	.zero		1


	//   ....[67]....
        /*0d58*/ 	.word	0x00011c70
        /*0d5c*/ 	.word	0x00000005
        /*0d60*/ 	.word	0x00028840
        /*0d64*/ 	.short	0x010a
        /*0d66*/ 	.byte	0x3f
	.zero		1


	//   ....[68]....
        /*0d68*/ 	.word	0x00011cc0
        /*0d6c*/ 	.word	0x00000019
        /*0d70*/ 	.word	0x00028840
        /*0d74*/ 	.short	0x010a
        /*0d76*/ 	.byte	0x3f
	.zero		1


	//   ....[69]....
        /*0d78*/ 	.word	0x00011d10
        /*0d7c*/ 	.word	0x00000005
        /*0d80*/ 	.word	0x00028860
        /*0d84*/ 	.short	0x010a
        /*0d86*/ 	.byte	0x3f
	.zero		1


	//----- nvinfo : EIATTR_NUM_MBARRIERS
	.align		4
.L_885:
        /*0d88*/ 	.byte	0x03, 0x38
        /*0d8a*/ 	.short	0x0016


	//----- nvinfo : EIATTR_EXIT_INSTR_OFFSETS
	.align		4
        /*0d8c*/ 	.byte	0x04, 0x1c
        /*0d8e*/ 	.short	(.L_887 - .L_886)


	//   ....[0]....
.L_886:
        /*0d90*/ 	.word	0x000009b0


	//   ....[1]....
        /*0d94*/ 	.word	0x00008780


	//   ....[2]....
        /*0d98*/ 	.word	0x0000db60


	//----- nvinfo : EIATTR_MAX_THREADS
	.align		4
.L_887:
        /*0d9c*/ 	.byte	0x04, 0x05
        /*0d9e*/ 	.short	(.L_889 - .L_888)
.L_888:
        /*0da0*/ 	.word	0x00000180
        /*0da4*/ 	.word	0x00000001
        /*0da8*/ 	.word	0x00000001


	//----- nvinfo : EIATTR_CRS_STACK_SIZE
	.align		4
.L_889:
        /*0dac*/ 	.byte	0x04, 0x1e
        /*0dae*/ 	.short	(.L_891 - .L_890)
.L_890:
        /*0db0*/ 	.word	0x00000000


	//----- nvinfo : EIATTR_CBANK_PARAM_SIZE
	.align		4
.L_891:
        /*0db4*/ 	.byte	0x03, 0x19
        /*0db6*/ 	.short	0x0af0


	//----- nvinfo : EIATTR_PARAM_CBANK
	.align		4
        /*0db8*/ 	.byte	0x04, 0x0a
        /*0dba*/ 	.short	(.L_893 - .L_892)
	.align		4
.L_892:
        /*0dbc*/ 	.word	index@(.nv.constant0._ZN7cutlass13device_kernelIN5flash11enable_sm90INS1_16FlashAttnFwdSm90INS1_25CollectiveMainloopFwdSm90ILi2EN4cute5tupleIJNS5_1CILi1EEES8_S8_EEENS6_IJNS7_ILi128EEESA_SA_EEELi128ENS_10bfloat16_tEfNS_4arch4Sm90ELb0ELb0ELb0ELb1ELb1ELb0ELb0ELb1ELb1ELb1ELb0ELb0EEENS1_21CollectiveEpilogueFwdISB_S9_SC_SE_Li256ELb1ELb1ELb0ELb0EEENS1_36VarlenDynamicPersistentTileSchedulerILi128ELi128ELi256ELi128ELb0ELb1ELb1ELb0ELb1ELb1EEEEEEEEEvNT_6ParamsE)
        /*0dc0*/ 	.short	0x0210
        /*0dc2*/ 	.short	0x0af0


	//----- nvinfo : EIATTR_SW_WAR
	.align		4
.L_893:
        /*0dc4*/ 	.byte	0x04, 0x36
        /*0dc6*/ 	.short	(.L_895 - .L_894)
.L_894:
        /*0dc8*/ 	.word	0x00000008
.L_895:


//--------------------- .nv.info._ZN7cutlass13device_kernelIN5flash11enable_sm90INS1_16FlashAttnFwdSm90INS1_25CollectiveMainloopFwdSm90ILi2EN4cute5tupleIJNS5_1CILi1EEES8_S8_EEENS6_IJNS7_ILi128EEESA_SA_EEELi128ENS_10bfloat16_tEfNS_4arch4Sm90ELb0ELb0ELb0ELb1ELb1ELb1ELb0ELb1ELb1ELb1ELb0ELb0EEENS1_21CollectiveEpilogueFwdISB_S9_SC_SE_Li256ELb1ELb1ELb0ELb0EEENS1_36VarlenDynamicPersistentTileSchedulerILi128ELi128ELi256ELi128ELb0ELb1ELb1ELb0ELb1ELb1EEEEEEEEEvNT_6ParamsE --------------------------
	.section	.nv.info._ZN7cutlass13device_kernelIN5flash11enable_sm90INS1_16FlashAttnFwdSm90INS1_25CollectiveMainloopFwdSm90ILi2EN4cute5tupleIJNS5_1CILi1EEES8_S8_EEENS6_IJNS7_ILi128EEESA_SA_EEELi128ENS_10bfloat16_tEfNS_4arch4Sm90ELb0ELb0ELb0ELb1ELb1ELb1ELb0ELb1ELb1ELb1ELb0ELb0EEENS1_21CollectiveEpilogueFwdISB_S9_SC_SE_Li256ELb1ELb1ELb0ELb0EEENS1_36VarlenDynamicPersistentTileSchedulerILi128ELi128ELi256ELi128ELb0ELb1ELb1ELb0ELb1ELb1EEEEEEEEEvNT_6ParamsE,"",@"SHT_CUDA_INFO"
	.sectionflags	@""
	.align	4


	//----- nvinfo : EIATTR_CUDA_API_VERSION
	.align		4
        /*0000*/ 	.byte	0x04, 0x37
        /*0002*/ 	.short	(.L_897 - .L_896)
.L_896:
        /*0004*/ 	.word	0x00000082


	//----- nvinfo : EIATTR_KPARAM_INFO
	.align		4
.L_897:
        /*0008*/ 	.byte	0x04, 0x17
        /*000a*/ 	.short	(.L_899 - .L_898)
.L_898:
        /*000c*/ 	.word	0x00000000
        /*0010*/ 	.short	0x0000
        /*0012*/ 	.short	0x0070
        /*0014*/ 	.byte	0x00, 0xf0, 0x01, 0x2a


	//----- nvinfo : EIATTR_SPARSE_MMA_MASK
	.align		4
.L_899:
        /*0018*/ 	.byte	0x03, 0x50
        /*001a*/ 	.short	0x0000


	//----- nvinfo : EIATTR_MAXREG_COUNT
	.align		4
        /*001c*/ 	.byte	0x03, 0x1b
        /*001e*/ 	.short	0x00a8


	//----- nvinfo : EIATTR_NUM_BARRIERS
	.align		4
        /*0020*/ 	.byte	0x02, 0x4c
        /*0022*/ 	.byte	0x10
	.zero		1


	//----- nvinfo : EIATTR_EXTERNS
	.align		4
        /*0024*/ 	.byte	0x04, 0x0f
        /*0026*/ 	.short	(.L_901 - .L_900)


	//   ....[0]....
	.align		4
.L_900:
        /*0028*/ 	.word	index@(__assertfail)


	//----- nvinfo : EIATTR_ANNOTATIONS
	.align		4
.L_901:
        /*002c*/ 	.byte	0x04, 0x55
        /*002e*/ 	.short	(.L_903 - .L_902)


	//   ....[0]....
.L_902:
        /* <DEDUP_REMOVED lines=22> */


	//----- nvinfo : EIATTR_MERCURY_ISA_VERSION
	.align		4
.L_903:
        /*0178*/ 	.byte	0x03, 0x5f
        /*017a*/ 	.short	0x0101


	//----- nvinfo : EIATTR_UNUSED_LOAD_BYTE_OFFSET
	.align		4
        /*017c*/ 	.byte	0x04, 0x44
        /*017e*/ 	.short	(.L_905 - .L_904)


	//   ....[0]....
.L_904:
        /*0180*/ 	.word	0x00000a40
        /*0184*/ 	.word	0x0000fff0


	//   ....[1]....
        /*0188*/ 	.word	0x00011690
        /*018c*/ 	.word	0x0000fff0


	//----- nvinfo : EIATTR_INT_WARP_WIDE_INSTR_OFFSETS
	.align		4
.L_905:
        /*0190*/ 	.byte	0x04, 0x31
        /*0192*/ 	.short	(.L_907 - .L_906)


	//   ....[0]....
.L_906:
        /*0194*/ 	.word	0x00000120


	//   ....[1]....
        /*0198*/ 	.word	0x000001c0


	//   ....[2]....
        /*019c*/ 	.word	0x00000230


	//   ....[3]....
        /*01a0*/ 	.word	0x00015860


	//   ....[4]....
        /*01a4*/ 	.word	0x000158f0


	//   ....[5]....
        /*01a8*/ 	.word	0x000187c0


	//   ....[6]....
        /*01ac*/ 	.word	0x00018850


	//----- nvinfo : EIATTR_COOP_GROUP_MASK_REGIDS
	.align		4
.L_907:
        /*01b0*/ 	.byte	0x04, 0x29
        /*01b2*/ 	.short	(.L_909 - .L_908)


	//   ....[0]....
.L_908:
        /*01b4*/ 	.word	0xffffffff


	//   ....[1]....
        /*01b8*/ 	.word	0xffffffff


	//   ....[2]....
        /*01bc*/ 	.word	0xffffffff


	//   ....[3]....
        /*01c0*/ 	.word	0xffffffff


	//   ....[4]....
        /*01c4*/ 	.word	0xffffffff


	//   ....[5]....
        /*01c8*/ 	.word	0xffffffff


	//   ....[6]....
        /*01cc*/ 	.word	0xffffffff


	//   ....[7]....
        /*01d0*/ 	.word	0xffffffff


	//   ....[8]....
        /*01d4*/ 	.word	0xffffffff


	//   ....[9]....
        /*01d8*/ 	.word	0xffffffff


	//   ....[10]....
        /*01dc*/ 	.word	0xffffffff


	//   ....[11]....
        /*01e0*/ 	.word	0xffffffff


	//   ....[12]....
        /*01e4*/ 	.word	0xffffffff


	//   ....[13]....
        /*01e8*/ 	.word	0xffffffff


	//   ....[14]....
        /*01ec*/ 	.word	0xffffffff


	//   ....[15]....
        /*01f0*/ 	.word	0xffffffff


	//   ....[16]....
        /*01f4*/ 	.word	0xffffffff


	//   ....[17]....
        /*01f8*/ 	.word	0xffffffff


	//   ....[18]....
        /*01fc*/ 	.word	0xffffffff


	//   ....[19]....
        /*0200*/ 	.word	0xffffffff


	//   ....[20]....
        /*0204*/ 	.word	0xffffffff


	//   ....[21]....
        /*0208*/ 	.word	0xffffffff


	//   ....[22]....
        /*020c*/ 	.word	0xffffffff


	//   ....[23]....
        /*0210*/ 	.word	0xffffffff


	//   ....[24]....
        /*0214*/ 	.word	0xffffffff


	//   ....[25]....
        /*0218*/ 	.word	0xffffffff


	//   ....[26]....
        /*021c*/ 	.word	0xffffffff


	//   ....[27]....
        /*0220*/ 	.word	0xffffffff


	//   ....[28]....
        /*0224*/ 	.word	0xffffffff


	//   ....[29]....
        /*0228*/ 	.word	0xffffffff


	//   ....[30]....
        /*022c*/ 	.word	0xffffffff


	//   ....[31]....
        /*0230*/ 	.word	0xffffffff


	//   ....[32]....
        /*0234*/ 	.word	0xffffffff


	//   ....[33]....
        /*0238*/ 	.word	0xffffffff


	//   ....[34]....
        /*023c*/ 	.word	0xffffffff


	//   ....[35]....
        /*0240*/ 	.word	0xffffffff


	//   ....[36]....
        /*0244*/ 	.word	0xffffffff


	//   ....[37]....
        /*0248*/ 	.word	0xffffffff


	//   ....[38]....
        /*024c*/ 	.word	0xffffffff


	//   ....[39]....
        /*0250*/ 	.word	0xffffffff


	//   ....[40]....
        /*0254*/ 	.word	0xffffffff


	//   ....[41]....
        /*0258*/ 	.word	0xffffffff


	//   ....[42]....
        /*025c*/ 	.word	0xffffffff


	//   ....[43]....
        /*0260*/ 	.word	0xffffffff


	//   ....[44]....
        /*0264*/ 	.word	0xffffffff


	//   ....[45]....
        /*0268*/ 	.word	0xffffffff


	//   ....[46]....
        /*026c*/ 	.word	0xffffffff


	//   ....[47]....
        /*0270*/ 	.word	0xffffffff


	//   ....[48]....
        /*0274*/ 	.word	0xffffffff


	//   ....[49]....
        /*0278*/ 	.word	0xffffffff


	//   ....[50]....
        /*027c*/ 	.word	0xffffffff


	//   ....[51]....
        /*0280*/ 	.word	0xffffffff


	//   ....[52]....
        /*0284*/ 	.word	0xffffffff


	//   ....[53]....
        /*0288*/ 	.word	0xffffffff


	//   ....[54]....
        /*028c*/ 	.word	0xffffffff


	//   ....[55]....
        /*0290*/ 	.word	0xffffffff


	//   ....[56]....
        /*0294*/ 	.word	0xffffffff


	//   ....[57]....
        /*0298*/ 	.word	0xffffffff


	//   ....[58]....
        /*029c*/ 	.word	0xffffffff


	//   ....[59]....
        /*02a0*/ 	.word	0xffffffff


	//   ....[60]....
        /*02a4*/ 	.word	0xffffffff


	//   ....[61]....
        /*02a8*/ 	.word	0xffffffff


	//   ....[62]....
        /*02ac*/ 	.word	0xffffffff


	//   ....[63]....
        /*02b0*/ 	.word	0xffffffff


	//   ....[64]....
        /*02b4*/ 	.word	0xffffffff


	//   ....[65]....
        /*02b8*/ 	.word	0xffffffff


	//   ....[66]....
        /*02bc*/ 	.word	0xffffffff


	//   ....[67]....
        /*02c0*/ 	.word	0xffffffff


	//   ....[68]....
        /*02c4*/ 	.word	0xffffffff


	//   ....[69]....
        /*02c8*/ 	.word	0xffffffff


	//   ....[70]....
        /*02cc*/ 	.word	0xffffffff


	//   ....[71]....
        /*02d0*/ 	.word	0xffffffff


	//   ....[72]....
        /*02d4*/ 	.word	0xffffffff


	//   ....[73]....
        /*02d8*/ 	.word	0xffffffff


	//   ....[74]....
        /*02dc*/ 	.word	0xffffffff


	//   ....[75]....
        /*02e0*/ 	.word	0xffffffff


	//   ....[76]....
        /*02e4*/ 	.word	0xffffffff


	//   ....[77]....
        /*02e8*/ 	.word	0xffffffff


	//   ....[78]....
        /*02ec*/ 	.word	0xffffffff


	//   ....[79]....
        /*02f0*/ 	.word	0xffffffff


	//   ....[80]....
        /*02f4*/ 	.word	0xffffffff


	//   ....[81]....
        /*02f8*/ 	.word	0xffffffff


	//   ....[82]....
        /*02fc*/ 	.word	0xffffffff


	//   ....[83]....
        /*0300*/ 	.word	0xffffffff


	//   ....[84]....
        /*0304*/ 	.word	0xffffffff


	//   ....[85]....
        /*0308*/ 	.word	0xffffffff


	//   ....[86]....
        /*030c*/ 	.word	0xffffffff


	//   ....[87]....
        /*0310*/ 	.word	0xffffffff


	//   ....[88]....
        /*0314*/ 	.word	0xffffffff


	//   ....[89]....
        /*0318*/ 	.word	0xffffffff


	//   ....[90]....
        /*031c*/ 	.word	0xffffffff


	//   ....[91]....
        /*0320*/ 	.word	0xffffffff


	//   ....[92]....
        /*0324*/ 	.word	0xffffffff


	//   ....[93]....
        /*0328*/ 	.word	0xffffffff


	//   ....[94]....
        /*032c*/ 	.word	0xffffffff


	//   ....[95]....
        /*0330*/ 	.word	0xffffffff


	//   ....[96]....
        /*0334*/ 	.word	0xffffffff


	//   ....[97]....
        /*0338*/ 	.word	0xffffffff


	//   ....[98]....
        /*033c*/ 	.word	0xffffffff


	//   ....[99]....
        /*0340*/ 	.word	0xffffffff


	//   ....[100]....
        /*0344*/ 	.word	0xffffffff


	//   ....[101]....
        /*0348*/ 	.word	0xffffffff


	//   ....[102]....
        /*034c*/ 	.word	0xffffffff


	//   ....[103]....
        /*0350*/ 	.word	0xffffffff


	//   ....[104]....
        /*0354*/ 	.word	0xffffffff


	//   ....[105]....
        /*0358*/ 	.word	0xffffffff


	//   ....[106]....
        /*035c*/ 	.word	0xffffffff


	//   ....[107]....
        /*0360*/ 	.word	0xffffffff


	//   ....[108]....
        /*0364*/ 	.word	0xffffffff


	//   ....[109]....
        /*0368*/ 	.word	0xffffffff


	//   ....[110]....
        /*036c*/ 	.word	0xffffffff


	//   ....[111]....
        /*0370*/ 	.word	0xffffffff


	//   ....[112]....
        /*0374*/ 	.word	0xffffffff


	//   ....[113]....
        /*0378*/ 	.word	0xffffffff


	//   ....[114]....
        /*037c*/ 	.word	0xffffffff


	//   ....[115]....
        /*0380*/ 	.word	0xffffffff


	//   ....[116]....
        /*0384*/ 	.word	0xffffffff


	//   ....[117]....
        /*0388*/ 	.word	0xffffffff


	//   ....[118]....
        /*038c*/ 	.word	0xffffffff


	//   ....[119]....
        /*0390*/ 	.word	0xffffffff


	//   ....[120]....
        /*0394*/ 	.word	0xffffffff


	//   ....[121]....
        /*0398*/ 	.word	0xffffffff


	//   ....[122]....
        /*039c*/ 	.word	0xffffffff


	//   ....[123]....
        /*03a0*/ 	.word	0xffffffff


	//   ....[124]....
        /*03a4*/ 	.word	0xffffffff


	//   ....[125]....
        /*03a8*/ 	.word	0xffffffff


	//   ....[126]....
        /*03ac*/ 	.word	0xffffffff


	//   ....[127]....
        /*03b0*/ 	.word	0xffffffff


	//   ....[128]....
        /*03b4*/ 	.word	0xffffffff


	//   ....[129]....
        /*03b8*/ 	.word	0xffffffff


	//   ....[130]....
        /*03bc*/ 	.word	0xffffffff


	//   ....[131]....
        /*03c0*/ 	.word	0xffffffff


	//   ....[132]....
        /*03c4*/ 	.word	0xffffffff


	//   ....[133]....
        /*03c8*/ 	.word	0xffffffff


	//   ....[134]....
        /*03cc*/ 	.word	0xffffffff


	//   ....[135]....
        /*03d0*/ 	.word	0xffffffff


	//   ....[136]....
        /*03d4*/ 	.word	0xffffffff


	//   ....[137]....
        /*03d8*/ 	.word	0xffffffff


	//   ....[138]....
        /*03dc*/ 	.word	0xffffffff


	//   ....[139]....
        /*03e0*/ 	.word	0xffffffff


	//   ....[140]....
        /*03e4*/ 	.word	0xffffffff


	//   ....[141]....
        /*03e8*/ 	.word	0xffffffff


	//   ....[142]....
        /*03ec*/ 	.word	0xffffffff


	//   ....[143]....
        /*03f0*/ 	.word	0xffffffff


	//   ....[144]....
        /*03f4*/ 	.word	0xffffffff


	//   ....[145]....
        /*03f8*/ 	.word	0xffffffff


	//   ....[146]....
        /*03fc*/ 	.word	0xffffffff


	//   ....[147]....
        /*0400*/ 	.word	0xffffffff


	//   ....[148]....
        /*0404*/ 	.word	0xffffffff


	//   ....[149]....
        /*0408*/ 	.word	0xffffffff


	//   ....[150]....
        /*040c*/ 	.word	0xffffffff


	//   ....[151]....
        /*0410*/ 	.word	0xffffffff


	//   ....[152]....
        /*0414*/ 	.word	0xffffffff


	//   ....[153]....
        /*0418*/ 	.word	0xffffffff


	//   ....[154]....
        /*041c*/ 	.word	0xffffffff


	//   ....[155]....
        /*0420*/ 	.word	0xffffffff


	//   ....[156]....
        /*0424*/ 	.word	0xffffffff


	//   ....[157]....
        /*0428*/ 	.word	0xffffffff


	//   ....[158]....
        /*042c*/ 	.word	0xffffffff


	//   ....[159]....
        /*0430*/ 	.word	0xffffffff


	//   ....[160]....
        /*0434*/ 	.word	0xffffffff


	//   ....[161]....
        /*0438*/ 	.word	0xffffffff


	//   ....[162]....
        /*043c*/ 	.word	0xffffffff


	//   ....[163]....
        /*0440*/ 	.word	0xffffffff


	//   ....[164]....
        /*0444*/ 	.word	0xffffffff


	//   ....[165]....
        /*0448*/ 	.word	0xffffffff


	//   ....[166]....
        /*044c*/ 	.word	0xffffffff


	//   ....[167]....
        /*0450*/ 	.word	0xffffffff


	//   ....[168]....
        /*0454*/ 	.word	0xffffffff


	//   ....[169]....
        /*0458*/ 	.word	0xffffffff


	//   ....[170]....
        /*045c*/ 	.word	0xffffffff


	//   ....[171]....
        /*0460*/ 	.word	0xffffffff


	//   ....[172]....
        /*0464*/ 	.word	0xffffffff


	//   ....[173]....
        /*0468*/ 	.word	0xffffffff


	//   ....[174]....
        /*046c*/ 	.word	0xffffffff


	//   ....[175]....
        /*0470*/ 	.word	0xffffffff


	//   ....[176]....
        /*0474*/ 	.word	0xffffffff


	//   ....[177]....
        /*0478*/ 	.word	0xffffffff


	//   ....[178]....
        /*047c*/ 	.word	0xffffffff


	//   ....[179]....
        /*0480*/ 	.word	0xffffffff


	//   ....[180]....
        /*0484*/ 	.word	0xffffffff


	//   ....[181]....
        /*0488*/ 	.word	0xffffffff


	//   ....[182]....
        /*048c*/ 	.word	0xffffffff


	//   ....[183]....
        /*0490*/ 	.word	0xffffffff


	//   ....[184]....
        /*0494*/ 	.word	0xffffffff


	//   ....[185]....
        /*0498*/ 	.word	0xffffffff


	//   ....[186]....
        /*049c*/ 	.word	0xffffffff


	//   ....[187]....
        /*04a0*/ 	.word	0xffffffff


	//   ....[188]....
        /*04a4*/ 	.word	0xffffffff


	//   ....[189]....
        /*04a8*/ 	.word	0xffffffff


	//   ....[190]....
        /*04ac*/ 	.word	0xffffffff


	//   ....[191]....
        /*04b0*/ 	.word	0xffffffff


	//   ....[192]....
        /*04b4*/ 	.word	0xffffffff


	//   ....[193]....
        /*04b8*/ 	.word	0xffffffff


	//   ....[194]....
        /*04bc*/ 	.word	0xffffffff


	//   ....[195]....
        /*04c0*/ 	.word	0x0500000f


	//   ....[196]....
        /*04c4*/ 	.word	0x0500000f


	//   ....[197]....
        /*04c8*/ 	.word	0x0500000f


	//   ....[198]....
        /*04cc*/ 	.word	0x0500000f


	//   ....[199]....
        /*04d0*/ 	.word	0x0500000f


	//   ....[200]....
        /*04d4*/ 	.word	0x0500000f


	//   ....[201]....
        /*04d8*/ 	.word	0x0500000f


	//   ....[202]....
        /*04dc*/ 	.word	0x0500000f


	//   ....[203]....
        /*04e0*/ 	.word	0x0500000f


	//   ....[204]....
        /*04e4*/ 	.word	0x0500000f


	//   ....[205]....
        /*04e8*/ 	.word	0x0500000f


	//   ....[206]....
        /*04ec*/ 	.word	0x0500000f


	//   ....[207]....
        /*04f0*/ 	.word	0x0500000f


	//   ....[208]....
        /*04f4*/ 	.word	0x0500000f


	//   ....[209]....
        /*04f8*/ 	.word	0x0500000f


	//   ....[210]....
        /*04fc*/ 	.word	0x0500000f


	//   ....[211]....
        /*0500*/ 	.word	0x0500000f


	//   ....[212]....
        /*0504*/ 	.word	0x0500000f


	//   ....[213]....
        /*0508*/ 	.word	0x0500000f


	//   ....[214]....
        /*050c*/ 	.word	0x0500000f


	//   ....[215]....
        /*0510*/ 	.word	0x0500000f


	//   ....[216]....
        /*0514*/ 	.word	0x0500000f


	//   ....[217]....
        /*0518*/ 	.word	0x0500000f


	//   ....[218]....
        /*051c*/ 	.word	0x0500000f


	//   ....[219]....
        /*0520*/ 	.word	0x0500000f


	//   ....[220]....
        /*0524*/ 	.word	0x0500000f


	//   ....[221]....
        /*0528*/ 	.word	0x0500000f


	//   ....[222]....
        /*052c*/ 	.word	0x0500000f


	//   ....[223]....
        /*0530*/ 	.word	0x0500000f


	//   ....[224]....
        /*0534*/ 	.word	0x0500000f


	//   ....[225]....
        /*0538*/ 	.word	0x0500000f


	//   ....[226]....
        /*053c*/ 	.word	0x0500000f


	//   ....[227]....
        /*0540*/ 	.word	0x0500000f


	//   ....[228]....
        /*0544*/ 	.word	0x0500000f


	//   ....[229]....
        /*0548*/ 	.word	0x0500000f


	//   ....[230]....
        /*054c*/ 	.word	0x0500000f


	//   ....[231]....
        /*0550*/ 	.word	0x0500000f


	//   ....[232]....
        /*0554*/ 	.word	0x0500000f


	//   ....[233]....
        /*0558*/ 	.word	0x0500000f


	//   ....[234]....
        /*055c*/ 	.word	0x0500000f


	//   ....[235]....
        /*0560*/ 	.word	0x0500000f


	//   ....[236]....
        /*0564*/ 	.word	0x0500000f


	//   ....[237]....
        /*0568*/ 	.word	0x0500000f


	//   ....[238]....
        /*056c*/ 	.word	0x0500000f


	//   ....[239]....
        /*0570*/ 	.word	0x0500000f


	//   ....[240]....
        /*0574*/ 	.word	0x0500000f


	//   ....[241]....
        /*0578*/ 	.word	0x0500000f


	//   ....[242]....
        /*057c*/ 	.word	0x0500000f


	//   ....[243]....
        /*0580*/ 	.word	0x0500000f


	//   ....[244]....
        /*0584*/ 	.word	0x0500000f


	//   ....[245]....
        /*0588*/ 	.word	0x0500000f


	//   ....[246]....
        /*058c*/ 	.word	0x0500000f


	//   ....[247]....
        /*0590*/ 	.word	0x0500000f


	//   ....[248]....
        /*0594*/ 	.word	0x0500000f


	//   ....[249]....
        /*0598*/ 	.word	0x0500000f


	//   ....[250]....
        /*059c*/ 	.word	0x0500000f


	//   ....[251]....
        /*05a0*/ 	.word	0x0500000f


	//   ....[252]....
        /*05a4*/ 	.word	0x0500000f


	//   ....[253]....
        /*05a8*/ 	.word	0x0500000f


	//   ....[254]....
        /*05ac*/ 	.word	0x0500000f


	//   ....[255]....
        /*05b0*/ 	.word	0x0500000f


	//   ....[0]....
        /*05b4*/ 	.word	0x0500000f


	//   ....[1]....
        /*05b8*/ 	.word	0x0500000f


	//   ....[2]....
        /*05bc*/ 	.word	0x0500000f


	//   ....[3]....
        /*05c0*/ 	.word	0x0500000f


	//   ....[4]....
        /*05c4*/ 	.word	0x0500000f


	//   ....[5]....
        /*05c8*/ 	.word	0x0500000f


	//   ....[6]....
        /*05cc*/ 	.word	0x0500000f


	//   ....[7]....
        /*05d0*/ 	.word	0x0500000f


	//   ....[8]....
        /*05d4*/ 	.word	0x0500000f


	//   ....[9]....
        /*05d8*/ 	.word	0x0500000f


	//   ....[10]....
        /*05dc*/ 	.word	0x0500000f


	//   ....[11]....
        /*05e0*/ 	.word	0x0500000f


	//   ....[12]....
        /*05e4*/ 	.word	0x0500000f


	//   ....[13]....
        /*05e8*/ 	.word	0x0500000f


	//   ....[14]....
        /*05ec*/ 	.word	0x0500000f


	//   ....[15]....
        /*05f0*/ 	.word	0x0500000f


	//   ....[16]....
        /*05f4*/ 	.word	0x0500000f


	//   ....[17]....
        /*05f8*/ 	.word	0x0500000f


	//   ....[18]....
        /*05fc*/ 	.word	0x0500000f


	//   ....[19]....
        /*0600*/ 	.word	0x0500000f


	//   ....[20]....
        /*0604*/ 	.word	0x0500000f


	//   ....[21]....
        /*0608*/ 	.word	0x0500000f


	//   ....[22]....
        /*060c*/ 	.word	0x0500000f


	//   ....[23]....
        /*0610*/ 	.word	0x0500000f


	//   ....[24]....
        /*0614*/ 	.word	0x0500000f


	//   ....[25]....
        /*0618*/ 	.word	0x0500000f


	//   ....[26]....
        /*061c*/ 	.word	0x0500000f


	//   ....[27]....
        /*0620*/ 	.word	0x0500000f


	//   ....[28]....
        /*0624*/ 	.word	0x0500000f


	//   ....[29]....
        /*0628*/ 	.word	0x0500000f


	//   ....[30]....
        /*062c*/ 	.word	0x0500000f


	//   ....[31]....
        /*0630*/ 	.word	0x0500000f


	//   ....[32]....
        /*0634*/ 	.word	0x0500000f


	//   ....[33]....
        /*0638*/ 	.word	0x0500000f


	//   ....[34]....
        /*063c*/ 	.word	0x0500000f


	//   ....[35]....
        /*0640*/ 	.word	0x0500000f


	//   ....[36]....
        /*0644*/ 	.word	0x0500000f


	//   ....[37]....
        /*0648*/ 	.word	0x0500000f


	//   ....[38]....
        /*064c*/ 	.word	0x0500000f


	//   ....[39]....
        /*0650*/ 	.word	0x0500000f


	//   ....[40]....
        /*0654*/ 	.word	0x0500000f


	//   ....[41]....
        /*0658*/ 	.word	0x0500000f


	//   ....[42]....
        /*065c*/ 	.word	0x0500000f


	//   ....[43]....
        /*0660*/ 	.word	0x0500000f


	//   ....[44]....
        /*0664*/ 	.word	0x0500000f


	//   ....[45]....
        /*0668*/ 	.word	0x0500000f


	//   ....[46]....
        /*066c*/ 	.word	0x0500000f


	//   ....[47]....
        /*0670*/ 	.word	0x0500000f


	//   ....[48]....
        /*0674*/ 	.word	0x0500000f


	//   ....[49]....
        /*0678*/ 	.word	0x0500000f


	//   ....[50]....
        /*067c*/ 	.word	0x0500000f


	//   ....[51]....
        /*0680*/ 	.word	0x0500000f


	//   ....[52]....
        /*0684*/ 	.word	0x0500000f


	//   ....[53]....
        /*0688*/ 	.word	0x0500000f


	//   ....[54]....
        /*068c*/ 	.word	0x0500000f


	//   ....[55]....
        /*0690*/ 	.word	0x0500000f


	//   ....[56]....
        /*0694*/ 	.word	0x0500000f


	//   ....[57]....
        /*0698*/ 	.word	0x0500000f


	//   ....[58]....
        /*069c*/ 	.word	0x0500000f


	//   ....[59]....
        /*06a0*/ 	.word	0x0500000f


	//   ....[60]....
        /*06a4*/ 	.word	0x0500000f


	//   ....[61]....
        /*06a8*/ 	.word	0x0500000f


	//   ....[62]....
        /*06ac*/ 	.word	0x0500000f


	//   ....[63]....
        /*06b0*/ 	.word	0x0500000f


	//   ....[64]....
        /*06b4*/ 	.word	0x0500000f


	//   ....[65]....
        /*06b8*/ 	.word	0x0500000f


	//   ....[66]....
        /*06bc*/ 	.word	0x0500000f


	//   ....[67]....
        /*06c0*/ 	.word	0x0500000f


	//   ....[68]....
        /*06c4*/ 	.word	0x0500000f


	//   ....[69]....
        /*06c8*/ 	.word	0x0500000f


	//   ....[70]....
        /*06cc*/ 	.word	0x0500000f


	//   ....[71]....
        /*06d0*/ 	.word	0x0500000f


	//   ....[72]....
        /*06d4*/ 	.word	0x0500000f


	//   ....[73]....
        /*06d8*/ 	.word	0x0500000f


	//   ....[74]....
        /*06dc*/ 	.word	0x0500000f


	//   ....[75]....
        /*06e0*/ 	.word	0x0500000f


	//   ....[76]....
        /*06e4*/ 	.word	0x0500000f


	//   ....[77]....
        /*06e8*/ 	.word	0x0500000f


	//   ....[78]....
        /*06ec*/ 	.word	0x0500000f


	//   ....[79]....
        /*06f0*/ 	.word	0x0500000f


	//----- nvinfo : EIATTR_COOP_GROUP_INSTR_OFFSETS
	.align		4
.L_909:
        /*06f4*/ 	.byte	0x04, 0x28
        /*06f6*/ 	.short	(.L_911 - .L_910)


	//   ....[0]....
.L_910:
        /*06f8*/ 	.word	0x00000060


	//   ....[1]....
        /*06fc*/ 	.word	0x00000130


	//   ....[2]....
        /*0700*/ 	.word	0x000001e0


	//   ....[3]....
        /*0704*/ 	.word	0x000003a0


	//   ....[4]....
        /*0708*/ 	.word	0x00000500


	//   ....[5]....
        /*070c*/ 	.word	0x00000620


	//   ....[6]....
        /*0710*/ 	.word	0x00000780


	//   ....[7]....
        /*0714*/ 	.word	0x00003040


	//   ....[8]....
        /*0718*/ 	.word	0x00003050


	//   ....[9]....
        /*071c*/ 	.word	0x000037c0


	//   ....[10]....
        /*0720*/ 	.word	0x000037d0


	//   ....[11]....
        /*0724*/ 	.word	0x00003f40


	//   ....[12]....
        /*0728*/ 	.word	0x00003f50


	//   ....[13]....
        /*072c*/ 	.word	0x000046b0


	//   ....[14]....
        /*0730*/ 	.word	0x000046c0


	//   ....[15]....
        /*0734*/ 	.word	0x00005800


	//   ....[16]....
        /*0738*/ 	.word	0x00005810


	//   ....[17]....
        /*073c*/ 	.word	0x00006000


	//   ....[18]....
        /*0740*/ 	.word	0x00006010


	//   ....[19]....
        /*0744*/ 	.word	0x000067e0


	//   ....[20]....
        /*0748*/ 	.word	0x000067f0


	//   ....[21]....
        /*074c*/ 	.word	0x00006fc0


	//   ....[22]....
        /*0750*/ 	.word	0x00006fd0


	//   ....[23]....
        /*0754*/ 	.word	0x000079c0


	//   ....[24]....
        /*0758*/ 	.word	0x000079d0


	//   ....[25]....
        /*075c*/ 	.word	0x00007ae0


	//   ....[26]....
        /*0760*/ 	.word	0x00007af0


	//   ....[27]....
        /*0764*/ 	.word	0x00007c10


	//   ....[28]....
        /*0768*/ 	.word	0x00007c20


	//   ....[29]....
        /*076c*/ 	.word	0x00007d40


	//   ....[30]....
        /*0770*/ 	.word	0x00007d50


	//   ....[31]....
        /*0774*/ 	.word	0x000080f0


	//   ....[32]....
        /*0778*/ 	.word	0x00008110


	//   ....[33]....
        /*077c*/ 	.word	0x000081f0


	//   ....[34]....
        /*0780*/ 	.word	0x00008210


	//   ....[35]....
        /*0784*/ 	.word	0x000082f0


	//   ....[36]....
        /*0788*/ 	.word	0x00008310


	//   ....[37]....
        /*078c*/ 	.word	0x000083f0


	//   ....[38]....
        /*0790*/ 	.word	0x00008410


	//   ....[39]....
        /*0794*/ 	.word	0x00008900


	//   ....[40]....
        /*0798*/ 	.word	0x00008e60


	//   ....[41]....
        /*079c*/ 	.word	0x00008e70


	//   ....[42]....
        /*07a0*/ 	.word	0x00008e80


	//   ....[43]....
        /*07a4*/ 	.word	0x00008e90


	//   ....[44]....
        /*07a8*/ 	.word	0x0000a880


	//   ....[45]....
        /*07ac*/ 	.word	0x0000a890


	//   ....[46]....
        /*07b0*/ 	.word	0x0000a8a0


	//   ....[47]....
        /*07b4*/ 	.word	0x0000a8b0


	//   ....[48]....
        /*07b8*/ 	.word	0x0000d3c0


	//   ....[49]....
        /*07bc*/ 	.word	0x0000d4a0


	//   ....[50]....
        /*07c0*/ 	.word	0x0000da70


	//   ....[51]....
        /*07c4*/ 	.word	0x0000db10


	//   ....[52]....
        /*07c8*/ 	.word	0x0000f740


	//   ....[53]....
        /*07cc*/ 	.word	0x0000f750


	//   ....[54]....
        /*07d0*/ 	.word	0x0000f780


	//   ....[55]....
        /*07d4*/ 	.word	0x0000f7a0


	//   ....[56]....
        /*07d8*/ 	.word	0x00010cd0


	//   ....[57]....
        /*07dc*/ 	.word	0x00010d00


	//   ....[58]....
        /*07e0*/ 	.word	0x00010db0


	//   ....[59]....
        /*07e4*/ 	.word	0x00011030


	//   ....[60]....
        /*07e8*/ 	.word	0x000120a0


	//   ....[61]....
        /*07ec*/ 	.word	0x000120e0


	//   ....[62]....
        /*07f0*/ 	.word	0x00012120


	//   ....[63]....
        /*07f4*/ 	.word	0x00012150


	//   ....[64]....
        /*07f8*/ 	.word	0x00012710


	//   ....[65]....
        /*07fc*/ 	.word	0x00012740


	//   ....[66]....
        /*0800*/ 	.word	0x00012800


	//   ....[67]....
        /*0804*/ 	.word	0x00012820


	//   ....[68]....
        /*0808*/ 	.word	0x000128e0


	//   ....[69]....
        /*080c*/ 	.word	0x00012900


	//   ....[70]....
        /*0810*/ 	.word	0x000129d0


	//   ....[71]....
        /*0814*/ 	.word	0x000129f0


	//   ....[72]....
        /*0818*/ 	.word	0x000131e0


	//   ....[73]....
        /*081c*/ 	.word	0x000131f0


	//   ....[74]....
        /*0820*/ 	.word	0x00013300


	//   ....[75]....
        /*0824*/ 	.word	0x00013310


	//   ....[76]....
        /*0828*/ 	.word	0x00013420


	//   ....[77]....
        /*082c*/ 	.word	0x00013430


	//   ....[78]....
        /*0830*/ 	.word	0x00013540


	//   ....[79]....
        /*0834*/ 	.word	0x00013550


	//   ....[80]....
        /*0838*/ 	.word	0x000136c0


	//   ....[81]....
        /*083c*/ 	.word	0x00013870


	//   ....[82]....
        /*0840*/ 	.word	0x000138a0


	//   ....[83]....
        /*0844*/ 	.word	0x000138d0


	//   ....[84]....
        /*0848*/ 	.word	0x00013900


	//   ....[85]....
        /*084c*/ 	.word	0x00013930


	//   ....[86]....
        /*0850*/ 	.word	0x00013960


	//   ....[87]....
        /*0854*/ 	.word	0x00013ad0


	//   ....[88]....
        /*0858*/ 	.word	0x00013b00


	//   ....[89]....
        /*085c*/ 	.word	0x00013b30


	//   ....[90]....
        /*0860*/ 	.word	0x00013b60


	//   ....[91]....
        /*0864*/ 	.word	0x00013b90


	//   ....[92]....
        /*0868*/ 	.word	0x00013bc0


	//   ....[93]....
        /*086c*/ 	.word	0x00013c50


	//   ....[94]....
        /*0870*/ 	.word	0x00013c80


	//   ....[95]....
        /*0874*/ 	.word	0x00013d00


	//   ....[96]....
        /*0878*/ 	.word	0x000147d0


	//   ....[97]....
        /*087c*/ 	.word	0x000163a0


	//   ....[98]....
        /*0880*/ 	.word	0x000163c0


	//   ....[99]....
        /*0884*/ 	.word	0x00016460


	//   ....[100]....
        /*0888*/ 	.word	0x00016480


	//   ....[101]....
        /*088c*/ 	.word	0x00016510


	//   ....[102]....
        /*0890*/ 	.word	0x00016530


	//   ....[103]....
        /*0894*/ 	.word	0x000165c0


	//   ....[104]....
        /*0898*/ 	.word	0x000165e0


	//   ....[105]....
        /*089c*/ 	.word	0x00016670


	//   ....[106]....
        /*08a0*/ 	.word	0x00016690


	//   ....[107]....
        /*08a4*/ 	.word	0x00016720


	//   ....[108]....
        /*08a8*/ 	.word	0x00016740


	//   ....[109]....
        /*08ac*/ 	.word	0x000167d0


	//   ....[110]....
        /*08b0*/ 	.word	0x000167f0


	//   ....[111]....
        /*08b4*/ 	.word	0x00016800


	//   ....[112]....
        /*08b8*/ 	.word	0x00016880


	//   ....[113]....
        /*08bc*/ 	.word	0x00016fc0


	//   ....[114]....
        /*08c0*/ 	.word	0x00016ff0


	//   ....[115]....
        /*08c4*/ 	.word	0x00017050


	//   ....[116]....
        /*08c8*/ 	.word	0x00017090


	//   ....[117]....
        /*08cc*/ 	.word	0x000170d0


	//   ....[118]....
        /*08d0*/ 	.word	0x00017130


	//   ....[119]....
        /*08d4*/ 	.word	0x00017180


	//   ....[120]....
        /*08d8*/ 	.word	0x000171d0


	//   ....[121]....
        /*08dc*/ 	.word	0x00017220


	//   ....[122]....
        /*08e0*/ 	.word	0x00017270


	//   ....[123]....
        /*08e4*/ 	.word	0x000172b0


	//   ....[124]....
        /*08e8*/ 	.word	0x00017310


	//   ....[125]....
        /*08ec*/ 	.word	0x00017360


	//   ....[126]....
        /*08f0*/ 	.word	0x000173b0


	//   ....[127]....
        /*08f4*/ 	.word	0x000173d0


	//   ....[128]....
        /*08f8*/ 	.word	0x00017410


	//   ....[129]....
        /*08fc*/ 	.word	0x00017b70


	//   ....[130]....
        /*0900*/ 	.word	0x00017ba0


	//   ....[131]....
        /*0904*/ 	.word	0x00017c00


	//   ....[132]....
        /*0908*/ 	.word	0x00017c10


	//   ....[133]....
        /*090c*/ 	.word	0x00017c60


	//   ....[134]....
        /*0910*/ 	.word	0x00017c70


	//   ....[135]....
        /*0914*/ 	.word	0x00017cc0


	//   ....[136]....
        /*0918*/ 	.word	0x00017cd0


	//   ....[137]....
        /*091c*/ 	.word	0x00017d20


	//   ....[138]....
        /*0920*/ 	.word	0x00017d30


	//   ....[139]....
        /*0924*/ 	.word	0x00017d80


	//   ....[140]....
        /*0928*/ 	.word	0x00017d90


	//   ....[141]....
        /*092c*/ 	.word	0x00017de0


	//   ....[142]....
        /*0930*/ 	.word	0x00017df0


	//   ....[143]....
        /*0934*/ 	.word	0x00017e00


	//   ....[144]....
        /*0938*/ 	.word	0x00017e50


	//   ....[145]....
        /*093c*/ 	.word	0x000180b0


	//   ....[146]....
        /*0940*/ 	.word	0x000180d0


	//   ....[147]....
        /*0944*/ 	.word	0x000180e0


	//   ....[148]....
        /*0948*/ 	.word	0x00018150


	//   ....[149]....
        /*094c*/ 	.word	0x00018160


	//   ....[150]....
        /*0950*/ 	.word	0x000181d0


	//   ....[151]....
        /*0954*/ 	.word	0x000181e0


	//   ....[152]....
        /*0958*/ 	.word	0x00018250


	//   ....[153]....
        /*095c*/ 	.word	0x00018260


	//   ....[154]....
        /*0960*/ 	.word	0x000182d0


	//   ....[155]....
        /*0964*/ 	.word	0x000182e0


	//   ....[156]....
        /*0968*/ 	.word	0x00018350


	//   ....[157]....
        /*096c*/ 	.word	0x00018360


	//   ....[158]....
        /*0970*/ 	.word	0x000183d0


	//   ....[159]....
        /*0974*/ 	.word	0x000183e0


	//   ....[160]....
        /*0978*/ 	.word	0x000183f0


	//   ....[161]....
        /*097c*/ 	.word	0x000189a0


	//   ....[162]....
        /*0980*/ 	.word	0x000189e0


	//   ....[163]....
        /*0984*/ 	.word	0x00018a10


	//   ....[164]....
        /*0988*/ 	.word	0x00018a40


	//   ....[165]....
        /*098c*/ 	.word	0x00018a50


	//   ....[166]....
        /*0990*/ 	.word	0x00018a70


	//   ....[167]....
        /*0994*/ 	.word	0x00018ae0


	//   ....[168]....
        /*0998*/ 	.word	0x00018b00


	//   ....[169]....
        /*099c*/ 	.word	0x00018b60


	//   ....[170]....
        /*09a0*/ 	.word	0x00018b80


	//   ....[171]....
        /*09a4*/ 	.word	0x00018be0


	//   ....[172]....
        /*09a8*/ 	.word	0x00018c00


	//   ....[173]....
        /*09ac*/ 	.word	0x00018c60


	//   ....[174]....
        /*09b0*/ 	.word	0x00018c80


	//   ....[175]....
        /*09b4*/ 	.word	0x00018cd0


	//   ....[176]....
        /*09b8*/ 	.word	0x00018cf0


	//   ....[177]....
        /*09bc*/ 	.word	0x000190f0


	//   ....[178]....
        /*09c0*/ 	.word	0x00019140


	//   ....[179]....
        /*09c4*/ 	.word	0x00019170


	//   ....[180]....
        /*09c8*/ 	.word	0x00019180


	//   ....[181]....
        /*09cc*/ 	.word	0x000191b0


	//   ....[182]....
        /*09d0*/ 	.word	0x000191e0


	//   ....[183]....
        /*09d4*/ 	.word	0x00019210


	//   ....[184]....
        /*09d8*/ 	.word	0x00019240


	//   ....[185]....
        /*09dc*/ 	.word	0x000193c0


	//   ....[186]....
        /*09e0*/ 	.word	0x000193f0


	//   ....[187]....
        /*09e4*/ 	.word	0x00019420


	//   ....[188]....
        /*09e8*/ 	.word	0x00019450


	//   ....[189]....
        /*09ec*/ 	.word	0x00019480


	//   ....[190]....
        /*09f0*/ 	.word	0x000194b0


	//   ....[191]....
        /*09f4*/ 	.word	0x00019570


	//   ....[192]....
        /*09f8*/ 	.word	0x00019590


	//   ....[193]....
        /*09fc*/ 	.word	0x00019600


	//   ....[194]....
        /*0a00*/ 	.word	0x00019a70


	//   ....[195]....
        /*0a04*/ 	.word	0x00019d90


	//   ....[196]....
        /*0a08*/ 	.word	0x00019e20


	//   ....[197]....
        /*0a0c*/ 	.word	0x00019ec0


	//   ....[198]....
        /*0a10*/ 	.word	0x00019f50


	//   ....[199]....
        /*0a14*/ 	.word	0x00019ff0


	//   ....[200]....
        /*0a18*/ 	.word	0x0001a080


	//   ....[201]....
        /*0a1c*/ 	.word	0x0001a120


	//   ....[202]....
        /*0a20*/ 	.word	0x0001a1b0


	//   ....[203]....
        /*0a24*/ 	.word	0x0001a2a0


	//   ....[204]....
        /*0a28*/ 	.word	0x0001a330


	//   ....[205]....
        /*0a2c*/ 	.word	0x0001a3d0


	//   ....[206]....
        /*0a30*/ 	.word	0x0001a460


	//   ....[207]....
        /*0a34*/ 	.word	0x0001a500


	//   ....[208]....
        /*0a38*/ 	.word	0x0001a590


	//   ....[209]....
        /*0a3c*/ 	.word	0x0001a630


	//   ....[210]....
        /*0a40*/ 	.word	0x0001a6c0


	//   ....[211]....
        /*0a44*/ 	.word	0x0001a7b0


	//   ....[212]....
        /*0a48*/ 	.word	0x0001a840


	//   ....[213]....
        /*0a4c*/ 	.word	0x0001a8d0


	//   ....[214]....
        /*0a50*/ 	.word	0x0001a960


	//   ....[215]....
        /*0a54*/ 	.word	0x0001a9f0


	//   ....[216]....
        /*0a58*/ 	.word	0x0001aa80


	//   ....[217]....
        /*0a5c*/ 	.word	0x0001ab10


	//   ....[218]....
        /*0a60*/ 	.word	0x0001aba0


	//   ....[219]....
        /*0a64*/ 	.word	0x0001ac80


	//   ....[220]....
        /*0a68*/ 	.word	0x0001ad30


	//   ....[221]....
        /*0a6c*/ 	.word	0x0001adc0


	//   ....[222]....
        /*0a70*/ 	.word	0x0001ae10


	//   ....[223]....
        /*0a74*/ 	.word	0x0001ae60


	//   ....[224]....
        /*0a78*/ 	.word	0x0001af40


	//   ....[225]....
        /*0a7c*/ 	.word	0x0001afd0


	//   ....[226]....
        /*0a80*/ 	.word	0x0001b020


	//   ....[227]....
        /*0a84*/ 	.word	0x0001b070


	//   ....[228]....
        /*0a88*/ 	.word	0x0001b280


	//   ....[229]....
        /*0a8c*/ 	.word	0x0001b2d0


	//   ....[230]....
        /*0a90*/ 	.word	0x0001b360


	//   ....[231]....
        /*0a94*/ 	.word	0x0001b3f0


	//   ....[232]....
        /*0a98*/ 	.word	0x0001b480


	//   ....[233]....
        /*0a9c*/ 	.word	0x0001b510


	//   ....[234]....
        /*0aa0*/ 	.word	0x0001b5a0


	//   ....[235]....
        /*0aa4*/ 	.word	0x0001b630


	//   ....[236]....
        /*0aa8*/ 	.word	0x0001b6f0


	//   ....[237]....
        /*0aac*/ 	.word	0x0001b9d0


	//   ....[238]....
        /*0ab0*/ 	.word	0x0001bac0


	//   ....[239]....
        /*0ab4*/ 	.word	0x0001bb60


	//   ....[240]....
        /*0ab8*/ 	.word	0x0001bbc0


	//   ....[241]....
        /*0abc*/ 	.word	0x0001bcc0


	//   ....[242]....
        /*0ac0*/ 	.word	0x0001bd30


	//   ....[243]....
        /*0ac4*/ 	.word	0x0001be30


	//   ....[244]....
        /*0ac8*/ 	.word	0x0001bea0


	//   ....[245]....
        /*0acc*/ 	.word	0x0001bfa0


	//   ....[246]....
        /*0ad0*/ 	.word	0x0001c010


	//   ....[247]....
        /*0ad4*/ 	.word	0x0001c110


	//   ....[248]....
        /*0ad8*/ 	.word	0x0001c180


	//   ....[249]....
        /*0adc*/ 	.word	0x0001c280


	//   ....[250]....
        /*0ae0*/ 	.word	0x0001c2f0


	//   ....[251]....
        /*0ae4*/ 	.word	0x0001c3f0


	//   ....[252]....
        /*0ae8*/ 	.word	0x0001c460


	//   ....[253]....
        /*0aec*/ 	.word	0x0001c500


	//   ....[254]....
        /*0af0*/ 	.word	0x0001c600


	//   ....[255]....
        /*0af4*/ 	.word	0x0001c670


	//   ....[0]....
        /*0af8*/ 	.word	0x0001c6f0


	//   ....[1]....
        /*0afc*/ 	.word	0x0001c7a0


	//   ....[2]....
        /*0b00*/ 	.word	0x0001c820


	//   ....[3]....
        /*0b04*/ 	.word	0x0001c8f0


	//   ....[4]....
        /*0b08*/ 	.word	0x0001c970


	//   ....[5]....
        /*0b0c*/ 	.word	0x0001ca40


	//   ....[6]....
        /*0b10*/ 	.word	0x0001cac0


	//   ....[7]....
        /*0b14*/ 	.word	0x0001cb90


	//   ....[8]....
        /*0b18*/ 	.word	0x0001cc10


	//   ....[9]....
        /*0b1c*/ 	.word	0x0001cce0


	//   ....[10]....
        /*0b20*/ 	.word	0x0001cd60


	//   ....[11]....
        /*0b24*/ 	.word	0x0001ce20


	//   ....[12]....
        /*0b28*/ 	.word	0x0001ceb0


	//   ....[13]....
        /*0b2c*/ 	.word	0x0001cf60


	//   ....[14]....
        /*0b30*/ 	.word	0x0001d090


	//   ....[15]....
        /*0b34*/ 	.word	0x0001d130


	//   ....[16]....
        /*0b38*/ 	.word	0x0001d1a0


	//   ....[17]....
        /*0b3c*/ 	.word	0x0001d260


	//   ....[18]....
        /*0b40*/ 	.word	0x0001d2c0


	//   ....[19]....
        /*0b44*/ 	.word	0x0001d380


	//   ....[20]....
        /*0b48*/ 	.word	0x0001d3e0


	//   ....[21]....
        /*0b4c*/ 	.word	0x0001d4a0


	//   ....[22]....
        /*0b50*/ 	.word	0x0001d500


	//   ....[23]....
        /*0b54*/ 	.word	0x0001d5c0


	//   ....[24]....
        /*0b58*/ 	.word	0x0001d620


	//   ....[25]....
        /*0b5c*/ 	.word	0x0001d6e0


	//   ....[26]....
        /*0b60*/ 	.word	0x0001d740


	//   ....[27]....
        /*0b64*/ 	.word	0x0001d800


	//   ....[28]....
        /*0b68*/ 	.word	0x0001d860


	//   ....[29]....
        /*0b6c*/ 	.word	0x0001d920


	//   ....[30]....
        /*0b70*/ 	.word	0x0001da10


	//   ....[31]....
        /*0b74*/ 	.word	0x0001dab0


	//   ....[32]....
        /*0b78*/ 	.word	0x0001db10


	//   ....[33]....
        /*0b7c*/ 	.word	0x0001dbf0


	//   ....[34]....
        /*0b80*/ 	.word	0x0001dc50


	//   ....[35]....
        /*0b84*/ 	.word	0x0001dd30


	//   ....[36]....
        /*0b88*/ 	.word	0x0001dd90


	//   ....[37]....
        /*0b8c*/ 	.word	0x0001de70


	//   ....[38]....
        /*0b90*/ 	.word	0x0001ded0


	//   ....[39]....
        /*0b94*/ 	.word	0x0001dfb0


	//   ....[40]....
        /*0b98*/ 	.word	0x0001e010


	//   ....[41]....
        /*0b9c*/ 	.word	0x0001e0f0


	//   ....[42]....
        /*0ba0*/ 	.word	0x0001e150


	//   ....[43]....
        /*0ba4*/ 	.word	0x0001e230


	//   ....[44]....
        /*0ba8*/ 	.word	0x0001e290


	//   ....[45]....
        /*0bac*/ 	.word	0x0001e360


	//   ....[46]....
        /*0bb0*/ 	.word	0x0001e480


	//   ....[47]....
        /*0bb4*/ 	.word	0x0001e530


	//   ....[48]....
        /*0bb8*/ 	.word	0x0001e5e0


	//   ....[49]....
        /*0bbc*/ 	.word	0x0001e6b0


	//   ....[50]....
        /*0bc0*/ 	.word	0x0001e710


	//   ....[51]....
        /*0bc4*/ 	.word	0x0001e7f0


	//   ....[52]....
        /*0bc8*/ 	.word	0x0001e850


	//   ....[53]....
        /*0bcc*/ 	.word	0x0001e920


	//   ....[54]....
        /*0bd0*/ 	.word	0x0001e980


	//   ....[55]....
        /*0bd4*/ 	.word	0x0001ea50


	//   ....[56]....
        /*0bd8*/ 	.word	0x0001eab0


	//   ....[57]....
        /*0bdc*/ 	.word	0x0001eb90


	//   ....[58]....
        /*0be0*/ 	.word	0x0001ebf0


	//   ....[59]....
        /*0be4*/ 	.word	0x0001ecc0


	//   ....[60]....
        /*0be8*/ 	.word	0x0001ed20


	//   ....[61]....
        /*0bec*/ 	.word	0x0001ede0


	//   ....[62]....
        /*0bf0*/ 	.word	0x0001ee70


	//   ....[63]....
        /*0bf4*/ 	.word	0x0001ef10


	//   ....[64]....
        /*0bf8*/ 	.word	0x0001f030


	//   ....[65]....
        /*0bfc*/ 	.word	0x0001f0a0


	//   ....[66]....
        /*0c00*/ 	.word	0x0001f110


	//   ....[67]....
        /*0c04*/ 	.word	0x0001f180


	//   ....[68]....
        /*0c08*/ 	.word	0x0001f1f0


	//   ....[69]....
        /*0c0c*/ 	.word	0x0001f270


	//   ....[70]....
        /*0c10*/ 	.word	0x0001f300


	//   ....[71]....
        /*0c14*/ 	.word	0x0001f390


	//   ....[72]....
        /*0c18*/ 	.word	0x0001f400


	//   ....[73]....
        /*0c1c*/ 	.word	0x0001f470


	//   ....[74]....
        /*0c20*/ 	.word	0x0001f4e0


	//   ....[75]....
        /*0c24*/ 	.word	0x0001f560


	//   ....[76]....
        /*0c28*/ 	.word	0x0001f5d0


	//   ....[77]....
        /*0c2c*/ 	.word	0x0001f670


	//   ....[78]....
        /*0c30*/ 	.word	0x0001f700


	//   ....[79]....
        /*0c34*/ 	.word	0x0001f820


	//----- nvinfo : EIATTR_REG_RECONFIG
	.align		4
.L_911:
        /*0c38*/ 	.byte	0x01, 0x54
	.zero		2


	//----- nvinfo : EIATTR_SYSCALL_OFFSETS
	.align		4
        /*0c3c*/ 	.byte	0x04, 0x46
        /*0c3e*/ 	.short	(.L_913 - .L_912)


	//   ....[0]....
.L_912:
        /*0c40*/ 	.word	0x00001890


	//   ....[1]....
        /*0c44*/ 	.word	0x000019e0


	//   ....[2]....
        /*0c48*/ 	.word	0x00008a90


	//   ....[3]....
        /*0c4c*/ 	.word	0x00008de0


	//   ....[4]....
        /*0c50*/ 	.word	0x00015a50


	//   ....[5]....
        /*0c54*/ 	.word	0x00015ba0


	//   ....[6]....
        /*0c58*/ 	.word	0x00015c90


	//   ....[7]....
        /*0c5c*/ 	.word	0x00016c50


	//----- nvinfo : EIATTR_MBARRIER_INSTR_OFFSETS
	.align		4
.L_913:
        /*0c60*/ 	.byte	0x04, 0x39
        /*0c62*/ 	.short	(.L_915 - .L_914)


	//   ....[0]....
.L_914:
        /*0c64*/ 	.word	0x00000250
        /*0c68*/ 	.word	0x000000ff
        /*0c6c*/ 	.word	0x00028800
        /*0c70*/ 	.short	0x0100
        /*0c72*/ 	.byte	0x08
	.zero		1


	//   ....[1]....
        /*0c74*/ 	.word	0x00000260
        /*0c78*/ 	.word	0x000000ff
        /*0c7c*/ 	.word	0x00028820
        /*0c80*/ 	.short	0x0100
        /*0c82*/ 	.byte	0x08
	.zero		1


	//   ....[2]....
        /*0c84*/ 	.word	0x00000350
        /*0c88*/ 	.word	0x000000ff
        /*0c8c*/ 	.word	0x00028830
        /*0c90*/ 	.short	0x0100
        /*0c92*/ 	.byte	0x08
	.zero		1


	//   ....[3]....
        /*0c94*/ 	.word	0x00000360
        /*0c98*/ 	.word	0x000000ff
        /*0c9c*/ 	.word	0x00028840
        /*0ca0*/ 	.short	0x0100
        /*0ca2*/ 	.byte	0x08
	.zero		1


	//   ....[4]....
        /*0ca4*/ 	.word	0x00000370
        /*0ca8*/ 	.word	0x000000ff
        /*0cac*/ 	.word	0x00028838
        /*0cb0*/ 	.short	0x0100
        /*0cb2*/ 	.byte	0x08
	.zero		1


	//   ....[5]....
        /*0cb4*/ 	.word	0x00000380
        /*0cb8*/ 	.word	0x000000ff
        /*0cbc*/ 	.word	0x00028848
        /*0cc0*/ 	.short	0x0100
        /*0cc2*/ 	.byte	0x08
	.zero		1


	//   ....[6]....
        /*0cc4*/ 	.word	0x000004b0
        /*0cc8*/ 	.word	0x000000ff
        /*0ccc*/ 	.word	0x00028850
        /*0cd0*/ 	.short	0x0100
        /*0cd2*/ 	.byte	0x08
	.zero		1


	//   ....[7]....
        /*0cd4*/ 	.word	0x000004c0
        /*0cd8*/ 	.word	0x000000ff
        /*0cdc*/ 	.word	0x00028860
        /*0ce0*/ 	.short	0x0100
        /*0ce2*/ 	.byte	0x08
	.zero		1


	//   ....[8]....
        /*0ce4*/ 	.word	0x000004d0
        /*0ce8*/ 	.word	0x000000ff
        /*0cec*/ 	.word	0x00028858
        /*0cf0*/ 	.short	0x0100
        /*0cf2*/ 	.byte	0x08
	.zero		1


	//   ....[9]....
        /*0cf4*/ 	.word	0x000004e0
        /*0cf8*/ 	.word	0x000000ff
        /*0cfc*/ 	.word	0x00028868
        /*0d00*/ 	.short	0x0100
        /*0d02*/ 	.byte	0x08
	.zero		1


	//   ....[10]....
        /*0d04*/ 	.word	0x000005d0
        /*0d08*/ 	.word	0x000000ff
        /*0d0c*/ 	.word	0x00028870
        /*0d10*/ 	.short	0x0100
        /*0d12*/ 	.byte	0x06
	.zero		1


	//   ....[11]....
        /*0d14*/ 	.word	0x000005e0
        /*0d18*/ 	.word	0x000000ff
        /*0d1c*/ 	.word	0x00028880
        /*0d20*/ 	.short	0x0100
        /*0d22*/ 	.byte	0x06
	.zero		1


	//   ....[12]....
        /*0d24*/ 	.word	0x000005f0
        /*0d28*/ 	.word	0x000000ff
        /*0d2c*/ 	.word	0x00028878
        /*0d30*/ 	.short	0x0100
        /*0d32*/ 	.byte	0x06
	.zero		1


	//   ....[13]....
        /*0d34*/ 	.word	0x00000600
        /*0d38*/ 	.word	0x000000ff
        /*0d3c*/ 	.word	0x00028888
        /*0d40*/ 	.short	0x0100
        /*0d42*/ 	.byte	0x06
	.zero		1


	//   ....[14]....
        /*0d44*/ 	.word	0x00000730
        /*0d48*/ 	.word	0x000000ff
        /*0d4c*/ 	.word	0x00028890
        /*0d50*/ 	.short	0x0100
        /*0d52*/ 	.byte	0x08
	.zero		1


	//   ....[15]....
        /*0d54*/ 	.word	0x00000740
        /*0d58*/ 	.word	0x000000ff
        /*0d5c*/ 	.word	0x000288a0
        /*0d60*/ 	.short	0x0100
        /*0d62*/ 	.byte	0x08
	.zero		1


	//   ....[16]....
        /*0d64*/ 	.word	0x00000750
        /*0d68*/ 	.word	0x000000ff
        /*0d6c*/ 	.word	0x00028898
        /*0d70*/ 	.short	0x0100
        /*0d72*/ 	.byte	0x08
	.zero		1


	//   ....[17]....
        /*0d74*/ 	.word	0x00000760
        /*0d78*/ 	.word	0x000000ff
        /*0d7c*/ 	.word	0x000288a8
        /*0d80*/ 	.short	0x0100
        /*0d82*/ 	.byte	0x08
	.zero		1


	//   ....[18]....
        /*0d84*/ 	.word	0x00000890
        /*0d88*/ 	.word	0x000000ff
        /*0d8c*/ 	.word	0x000288b0
        /*0d90*/ 	.short	0x0100
        /*0d92*/ 	.byte	0x08
	.zero		1


	//   ....[19]....
        /*0d94*/ 	.word	0x000008a0
        /*0d98*/ 	.word	0x000000ff
        /*0d9c*/ 	.word	0x000288c0
        /*0da0*/ 	.short	0x0100
        /*0da2*/ 	.byte	0x08
	.zero		1


	//   ....[20]....
        /*0da4*/ 	.word	0x000008b0
        /*0da8*/ 	.word	0x000000ff
        /*0dac*/ 	.word	0x000288b8
        /*0db0*/ 	.short	0x0100
        /*0db2*/ 	.byte	0x08
	.zero		1


	//   ....[21]....
        /*0db4*/ 	.word	0x000008c0
        /*0db8*/ 	.word	0x000000ff
        /*0dbc*/ 	.word	0x000288c8
        /*0dc0*/ 	.short	0x0100
        /*0dc2*/ 	.byte	0x08
	.zero		1


	//   ....[22]....
        /*0dc4*/ 	.word	0x00002ff0
        /*0dc8*/ 	.word	0x0000005c
        /*0dcc*/ 	.word	0x00028890
        /*0dd0*/ 	.short	0x010a
        /*0dd2*/ 	.byte	0x3f
	.zero		1


	//   ....[23]....
        /*0dd4*/ 	.word	0x000057a0
        /*0dd8*/ 	.word	0x0000005c
        /*0ddc*/ 	.word	0x00028890
        /*0de0*/ 	.short	0x010a
        /*0de2*/ 	.byte	0x3f
	.zero		1


	//   ....[24]....
        /*0de4*/ 	.word	0x00007800
        /*0de8*/ 	.word	0x0000005c
        /*0dec*/ 	.word	0x00028890
        /*0df0*/ 	.short	0x010a
        /*0df2*/ 	.byte	0x3f
	.zero		1


	//   ....[25]....
        /*0df4*/ 	.word	0x00007f20
        /*0df8*/ 	.word	0x0000000b
        /*0dfc*/ 	.word	0x00000000
        /*0e00*/ 	.short	0x0101
        /*0e02*/ 	.byte	0x3f
	.zero		1


	//   ....[26]....
        /*0e04*/ 	.word	0x00007f60
        /*0e08*/ 	.word	0x0000005c
        /*0e0c*/ 	.word	0x000288b0
        /*0e10*/ 	.short	0x010a
        /*0e12*/ 	.byte	0x3f
	.zero		1


	//   ....[27]....
        /*0e14*/ 	.word	0x00008590
        /*0e18*/ 	.word	0x0000005c
        /*0e1c*/ 	.word	0x00000000
        /*0e20*/ 	.short	0x0101
        /*0e22*/ 	.byte	0x3f
	.zero		1


	//   ....[28]....
        /*0e24*/ 	.word	0x00008b10
        /*0e28*/ 	.word	0x0000009c
        /*0e2c*/ 	.word	0x00028800
        /*0e30*/ 	.short	0x010a
        /*0e32*/ 	.byte	0x3f
	.zero		1


	//   ....[29]....
        /*0e34*/ 	.word	0x00008b60
        /*0e38*/ 	.word	0x0000009c
        /*0e3c*/ 	.word	0x00028800
        /*0e40*/ 	.short	0x010a
        /*0e42*/ 	.byte	0x3f
	.zero		1


	//   ....[30]....
        /*0e44*/ 	.word	0x000090d0
        /*0e48*/ 	.word	0x0000009c
        /*0e4c*/ 	.word	0x00028800
        /*0e50*/ 	.short	0x010a
        /*0e52*/ 	.byte	0x3f
	.zero		1


	//   ....[31]....
        /*0e54*/ 	.word	0x0000aa70
        /*0e58*/ 	.word	0x0000009c
        /*0e5c*/ 	.word	0x00028800
        /*0e60*/ 	.short	0x010a
        /*0e62*/ 	.byte	0x3f
	.zero		1


	//   ....[32]....
        /*0e64*/ 	.word	0x0000c3d0
        /*0e68*/ 	.word	0x00000003
        /*0e6c*/ 	.word	0x00028830
        /*0e70*/ 	.short	0x010a
        /*0e72*/ 	.byte	0x3f
	.zero		1


	//   ....[33]....
        /*0e74*/ 	.word	0x0000c420
        /*0e78*/ 	.word	0x00000003
        /*0e7c*/ 	.word	0x00028830
        /*0e80*/ 	.short	0x010a
        /*0e82*/ 	.byte	0x3f
	.zero		1


	//   ....[34]....
        /*0e84*/ 	.word	0x0000ca00
        /*0e88*/ 	.word	0x00000003
        /*0e8c*/ 	.word	0x00000000
        /*0e90*/ 	.short	0x0101
        /*0e92*/ 	.byte	0x3f
	.zero		1


	//   ....[35]....
        /*0e94*/ 	.word	0x0000ea20
        /*0e98*/ 	.word	0x00000005
        /*0e9c*/ 	.word	0x00028830
        /*0ea0*/ 	.short	0x010a
        /*0ea2*/ 	.byte	0x3f
	.zero		1


	//   ....[36]....
        /*0ea4*/ 	.word	0x0000ea70
        /*0ea8*/ 	.word	0x00000005
        /*0eac*/ 	.word	0x00028830
        /*0eb0*/ 	.short	0x010a
        /*0eb2*/ 	.byte	0x3f
	.zero		1


	//   ....[37]....
        /*0eb4*/ 	.word	0x0000eeb0
        /*0eb8*/ 	.word	0x00000005
        /*0ebc*/ 	.word	0x00028850
        /*0ec0*/ 	.short	0x010a
        /*0ec2*/ 	.byte	0x3f
	.zero		1


	//   ....[38]....
        /*0ec4*/ 	.word	0x0000eef0
        /*0ec8*/ 	.word	0x00000005
        /*0ecc*/ 	.word	0x00028850
        /*0ed0*/ 	.short	0x010a
        /*0ed2*/ 	.byte	0x3f
	.zero		1


	//   ....[39]....
        /*0ed4*/ 	.word	0x000102e0
        /*0ed8*/ 	.word	0x00000003
        /*0edc*/ 	.word	0x00000000
        /*0ee0*/ 	.short	0x0101
        /*0ee2*/ 	.byte	0x3f
	.zero		1


	//   ....[40]....
        /*0ee4*/ 	.word	0x00010580
        /*0ee8*/ 	.word	0x0000000b
        /*0eec*/ 	.word	0x00000000
        /*0ef0*/ 	.short	0x0101
        /*0ef2*/ 	.byte	0x3f
	.zero		1


	//   ....[41]....
        /*0ef4*/ 	.word	0x00010bc0
        /*0ef8*/ 	.word	0x0000000d
        /*0efc*/ 	.word	0x00028850
        /*0f00*/ 	.short	0x010a
        /*0f02*/ 	.byte	0x3f
	.zero		1


	//   ....[42]....
        /*0f04*/ 	.word	0x00010c40
        /*0f08*/ 	.word	0x0000000d
        /*0f0c*/ 	.word	0x00028850
        /*0f10*/ 	.short	0x010a
        /*0f12*/ 	.byte	0x3f
	.zero		1


	//   ....[43]....
        /*0f14*/ 	.word	0x00011220
        /*0f18*/ 	.word	0x00000005
        /*0f1c*/ 	.word	0x00000000
        /*0f20*/ 	.short	0x0101
        /*0f22*/ 	.byte	0x3f
	.zero		1


	//   ....[44]....
        /*0f24*/ 	.word	0x00012730
        /*0f28*/ 	.word	0x00000000
        /*0f2c*/ 	.word	0x00000000
        /*0f30*/ 	.short	0x0101
        /*0f32*/ 	.byte	0x3f
	.zero		1


	//   ....[45]....
        /*0f34*/ 	.word	0x000148b0
        /*0f38*/ 	.word	0x00000016
        /*0f3c*/ 	.word	0x00028820
        /*0f40*/ 	.short	0x010a
        /*0f42*/ 	.byte	0x3f
	.zero		1


	//   ....[46]....
        /*0f44*/ 	.word	0x00014940
        /*0f48*/ 	.word	0x00000005
        /*0f4c*/ 	.word	0x000288a0
        /*0f50*/ 	.short	0x010a
        /*0f52*/ 	.byte	0x3f
	.zero		1


	//   ....[47]....
        /*0f54*/ 	.word	0x00014ca0
        /*0f58*/ 	.word	0x00000005
        /*0f5c*/ 	.word	0x000288c0
        /*0f60*/ 	.short	0x010a
        /*0f62*/ 	.byte	0x3f
	.zero		1


	//   ....[48]....
        /*0f64*/ 	.word	0x000150d0
        /*0f68*/ 	.word	0x00000008
        /*0f6c*/ 	.word	0x000288a0
        /*0f70*/ 	.short	0x010a
        /*0f72*/ 	.byte	0x3f
	.zero		1


	//   ....[49]....
        /*0f74*/ 	.word	0x00015410
        /*0f78*/ 	.word	0x00000008
        /*0f7c*/ 	.word	0x000288c0
        /*0f80*/ 	.short	0x010a
        /*0f82*/ 	.byte	0x3f
	.zero		1


	//   ....[50]....
        /*0f84*/ 	.word	0x000161b0
        /*0f88*/ 	.word	0x00000007
        /*0f8c*/ 	.word	0x00028840
        /*0f90*/ 	.short	0x010a
        /*0f92*/ 	.byte	0x3f
	.zero		1


	//   ....[51]....
        /*0f94*/ 	.word	0x00016930
        /*0f98*/ 	.word	0x00000007
        /*0f9c*/ 	.word	0x00028830
        /*0fa0*/ 	.short	0x0107
        /*0fa2*/ 	.byte	0x3f
	.zero		1


	//   ....[52]....
        /*0fa4*/ 	.word	0x00016a00
        /*0fa8*/ 	.word	0x00000007
        /*0fac*/ 	.word	0x00028830
        /*0fb0*/ 	.short	0x0101
        /*0fb2*/ 	.byte	0x3f
	.zero		1


	//   ....[53]....
        /*0fb4*/ 	.word	0x00017500
        /*0fb8*/ 	.word	0x00000016
        /*0fbc*/ 	.word	0x00028800
        /*0fc0*/ 	.short	0x0107
        /*0fc2*/ 	.byte	0x3f
	.zero		1


	//   ....[54]....
        /*0fc4*/ 	.word	0x00017600
        /*0fc8*/ 	.word	0x00000016
        /*0fcc*/ 	.word	0x00028800
        /*0fd0*/ 	.short	0x0101
        /*0fd2*/ 	.byte	0x3f
	.zero		1


	//   ....[55]....
        /*0fd4*/ 	.word	0x00017630
        /*0fd8*/ 	.word	0x00000016
        /*0fdc*/ 	.word	0x00028820
        /*0fe0*/ 	.short	0x010a
        /*0fe2*/ 	.byte	0x3f
	.zero		1


	//   ....[56]....
        /*0fe4*/ 	.word	0x000179c0
        /*0fe8*/ 	.word	0x00000006
        /*0fec*/ 	.word	0x00028840
        /*0ff0*/ 	.short	0x010a
        /*0ff2*/ 	.byte	0x3f
	.zero		1


	//   ....[57]....
        /*0ff4*/ 	.word	0x00017ee0
        /*0ff8*/ 	.word	0x00000006
        /*0ffc*/ 	.word	0x00028830
        /*1000*/ 	.short	0x0107
        /*1002*/ 	.byte	0x3f
	.zero		1


	//   ....[58]....
        /*1004*/ 	.word	0x00017fa0
        /*1008*/ 	.word	0x00000006
        /*100c*/ 	.word	0x00028830
        /*1010*/ 	.short	0x0101
        /*1012*/ 	.byte	0x3f
	.zero		1


	//   ....[59]....
        /*1014*/ 	.word	0x00018000
        /*1018*/ 	.word	0x00000006
        /*101c*/ 	.word	0x00028860
        /*1020*/ 	.short	0x010a
        /*1022*/ 	.byte	0x3f
	.zero		1


	//   ....[60]....
        /*1024*/ 	.word	0x00018540
        /*1028*/ 	.word	0x00000006
        /*102c*/ 	.word	0x00028850
        /*1030*/ 	.short	0x0107
        /*1032*/ 	.byte	0x3f
	.zero		1


	//   ....[61]....
        /*1034*/ 	.word	0x000186f0
        /*1038*/ 	.word	0x00000006
        /*103c*/ 	.word	0x00028850
        /*1040*/ 	.short	0x0101
        /*1042*/ 	.byte	0x3f
	.zero		1


	//   ....[62]....
        /*1044*/ 	.word	0x00018900
        /*1048*/ 	.word	0x00000000
        /*104c*/ 	.word	0x00028860
        /*1050*/ 	.short	0x010a
        /*1052*/ 	.byte	0x3f
	.zero		1


	//   ....[63]....
        /*1054*/ 	.word	0x00018e30
        /*1058*/ 	.word	0x00000000
        /*105c*/ 	.word	0x00028850
        /*1060*/ 	.short	0x0107
        /*1062*/ 	.byte	0x3f
	.zero		1


	//   ....[64]....
        /*1064*/ 	.word	0x00018ef0
        /*1068*/ 	.word	0x00000000
        /*106c*/ 	.word	0x00028850
        /*1070*/ 	.short	0x0101
        /*1072*/ 	.byte	0x3f
	.zero		1


	//   ....[65]....
        /*1074*/ 	.word	0x000199f0
        /*1078*/ 	.word	0x00000004
        /*107c*/ 	.word	0x00028820
        /*1080*/ 	.short	0x010a
        /*1082*/ 	.byte	0x3f
	.zero		1


	//   ....[66]....
        /*1084*/ 	.word	0x00019b60
        /*1088*/ 	.word	0x00000005
        /*108c*/ 	.word	0x00028840
        /*1090*/ 	.short	0x010a
        /*1092*/ 	.byte	0x3f
	.zero		1


	//   ....[67]....
        /*1094*/ 	.word	0x00019c00
        /*1098*/ 	.word	0x00000019
        /*109c*/ 	.word	0x00028840
        /*10a0*/ 	.short	0x010a
        /*10a2*/ 	.byte	0x3f
	.zero		1


	//   ....[68]....
        /*10a4*/ 	.word	0x00019c40
        /*10a8*/ 	.word	0x00000005
        /*10ac*/ 	.word	0x00028860
        /*10b0*/ 	.short	0x010a
        /*10b2*/ 	.byte	0x3f
	.zero		1


	//   ....[69]....
        /*10b4*/ 	.word	0x00019c80
        /*10b8*/ 	.word	0x00000019
        /*10bc*/ 	.word	0x00028860
        /*10c0*/ 	.short	0x010a
        /*10c2*/ 	.byte	0x3f
	.zero		1


	//   ....[70]....
        /*10c4*/ 	.word	0x00019ce0
        /*10c8*/ 	.word	0x0000005c
        /*10cc*/ 	.word	0x00028890
        /*10d0*/ 	.short	0x010a
        /*10d2*/ 	.byte	0x3f
	.zero		1


	//   ....[71]....
        /*10d4*/ 	.word	0x0001a1f0
        /*10d8*/ 	.word	0x0000005c
        /*10dc*/ 	.word	0x00028890
        /*10e0*/ 	.short	0x010a
        /*10e2*/ 	.byte	0x3f
	.zero		1


	//   ....[72]....
        /*10e4*/ 	.word	0x0001a700
        /*10e8*/ 	.word	0x0000005c
        /*10ec*/ 	.word	0x00028890
        /*10f0*/ 	.short	0x010a
        /*10f2*/ 	.byte	0x3f
	.zero		1


	//   ....[73]....
        /*10f4*/ 	.word	0x0001abd0
        /*10f8*/ 	.word	0x0000005c
        /*10fc*/ 	.word	0x000288b0
        /*1100*/ 	.short	0x010a
        /*1102*/ 	.byte	0x3f
	.zero		1


	//   ....[74]....
        /*1104*/ 	.word	0x0001ae90
        /*1108*/ 	.word	0x0000009c
        /*110c*/ 	.word	0x00028800
        /*1110*/ 	.short	0x010a
        /*1112*/ 	.byte	0x3f
	.zero		1


	//   ....[75]....
        /*1114*/ 	.word	0x0001b0a0
        /*1118*/ 	.word	0x0000009c
        /*111c*/ 	.word	0x00028800
        /*1120*/ 	.short	0x010a
        /*1122*/ 	.byte	0x3f
	.zero		1


	//   ....[76]....
        /*1124*/ 	.word	0x0001b0f0
        /*1128*/ 	.word	0x00000003
        /*112c*/ 	.word	0x00028830
        /*1130*/ 	.short	0x010a
        /*1132*/ 	.byte	0x3f
	.zero		1


	//   ....[77]....
        /*1134*/ 	.word	0x0001b140
        /*1138*/ 	.word	0x00000005
        /*113c*/ 	.word	0x00028830
        /*1140*/ 	.short	0x010a
        /*1142*/ 	.byte	0x3f
	.zero		1


	//   ....[78]....
        /*1144*/ 	.word	0x0001b190
        /*1148*/ 	.word	0x00000005
        /*114c*/ 	.word	0x00028850
        /*1150*/ 	.short	0x010a
        /*1152*/ 	.byte	0x3f
	.zero		1


	//   ....[79]....
        /*1154*/ 	.word	0x0001b1e0
        /*1158*/ 	.word	0x0000000d
        /*115c*/ 	.word	0x00028850
        /*1160*/ 	.short	0x010a
        /*1162*/ 	.byte	0x3f
	.zero		1


	//   ....[80]....
        /*1164*/ 	.word	0x0001b7b0
        /*1168*/ 	.word	0x00000016
        /*116c*/ 	.word	0x00028820
        /*1170*/ 	.short	0x010a
        /*1172*/ 	.byte	0x3f
	.zero		1


	//   ....[81]....
        /*1174*/ 	.word	0x0001b800
        /*1178*/ 	.word	0x00000005
        /*117c*/ 	.word	0x000288a0
        /*1180*/ 	.short	0x010a
        /*1182*/ 	.byte	0x3f
	.zero		1


	//   ....[82]....
        /*1184*/ 	.word	0x0001b850
        /*1188*/ 	.word	0x00000005
        /*118c*/ 	.word	0x000288c0
        /*1190*/ 	.short	0x010a
        /*1192*/ 	.byte	0x3f
	.zero		1


	//   ....[83]....
        /*1194*/ 	.word	0x0001b8a0
        /*1198*/ 	.word	0x00000008
        /*119c*/ 	.word	0x000288a0
        /*11a0*/ 	.short	0x010a
        /*11a2*/ 	.byte	0x3f
	.zero		1


	//   ....[84]....
        /*11a4*/ 	.word	0x0001b8f0
        /*11a8*/ 	.word	0x00000008
        /*11ac*/ 	.word	0x000288c0
        /*11b0*/ 	.short	0x010a
        /*11b2*/ 	.byte	0x3f
	.zero		1


	//   ....[85]....
        /*11b4*/ 	.word	0x0001ba10
        /*11b8*/ 	.word	0x00000007
        /*11bc*/ 	.word	0x00028840
        /*11c0*/ 	.short	0x010a
        /*11c2*/ 	.byte	0x3f
	.zero		1


	//   ....[86]....
        /*11c4*/ 	.word	0x0001cf90
        /*11c8*/ 	.word	0x00000016
        /*11cc*/ 	.word	0x00028820
        /*11d0*/ 	.short	0x010a
        /*11d2*/ 	.byte	0x3f
	.zero		1


	//   ....[87]....
        /*11d4*/ 	.word	0x0001cfe0
        /*11d8*/ 	.word	0x00000006
        /*11dc*/ 	.word	0x00028840
        /*11e0*/ 	.short	0x010a
        /*11e2*/ 	.byte	0x3f
	.zero		1


	//   ....[88]....
        /*11e4*/ 	.word	0x0001d960
        /*11e8*/ 	.word	0x00000006
        /*11ec*/ 	.word	0x00028860
        /*11f0*/ 	.short	0x010a
        /*11f2*/ 	.byte	0x3f
	.zero		1


	//   ....[89]....
        /*11f4*/ 	.word	0x0001e3d0
        /*11f8*/ 	.word	0x00000000
        /*11fc*/ 	.word	0x00028860
        /*1200*/ 	.short	0x010a
        /*1202*/ 	.byte	0x3f
	.zero		1


	//   ....[90]....
        /*1204*/ 	.word	0x0001f740
        /*1208*/ 	.word	0x00000004
        /*120c*/ 	.word	0x00028820
        /*1210*/ 	.short	0x010a
        /*1212*/ 	.byte	0x3f
	.zero		1


	//   ....[91]....
        /*1214*/ 	.word	0x0001f8e0
        /*1218*/ 	.word	0x00000005
        /*121c*/ 	.word	0x00028840
        /*1220*/ 	.short	0x010a
        /*1222*/ 	.byte	0x3f
	.zero		1


	//   ....[92]....
        /*1224*/ 	.word	0x0001f930
        /*1228*/ 	.word	0x00000019
        /*122c*/ 	.word	0x00028840
        /*1230*/ 	.short	0x010a
        /*1232*/ 	.byte	0x3f
	.zero		1


	//   ....[93]....
        /*1234*/ 	.word	0x0001f980
        /*1238*/ 	.word	0x00000005
        /*123c*/ 	.word	0x00028860
        /*1240*/ 	.short	0x010a
        /*1242*/ 	.byte	0x3f
	.zero		1


	//----- nvinfo : EIATTR_NUM_MBARRIERS
	.align		4
.L_915:
        /*1244*/ 	.byte	0x03, 0x38
        /*1246*/ 	.short	0x0016


	//----- nvinfo : EIATTR_EXIT_INSTR_OFFSETS
	.align		4
        /*1248*/ 	.byte	0x04, 0x1c
        /*124a*/ 	.short	(.L_917 - .L_916)


	//   ....[0]....
.L_916:
        /*124c*/ 	.word	0x00019cd0


	//----- nvinfo : EIATTR_MAX_THREADS
	.align		4
.L_917:
        /*1250*/ 	.byte	0x04, 0x05
        /*1252*/ 	.short	(.L_919 - .L_918)
.L_918:
        /*1254*/ 	.word	0x00000180
        /*1258*/ 	.word	0x00000001
        /*125c*/ 	.word	0x00000001


	//----- nvinfo : EIATTR_CRS_STACK_SIZE
	.align		4
.L_919:
        /*1260*/ 	.byte	0x04, 0x1e
        /*1262*/ 	.short	(.L_921 - .L_920)
.L_920:
        /*1264*/ 	.word	0x00000000


	//----- nvinfo : EIATTR_CBANK_PARAM_SIZE
	.align		4
.L_921:
        /*1268*/ 	.byte	0x03, 0x19
        /*126a*/ 	.short	0x0af0


	//----- nvinfo : EIATTR_PARAM_CBANK
	.align		4
        /*126c*/ 	.byte	0x04, 0x0a
        /*126e*/ 	.short	(.L_923 - .L_922)
	.align		4
.L_922:
        /*1270*/ 	.word	index@(.nv.constant0._ZN7cutlass13device_kernelIN5flash11enable_sm90INS1_16FlashAttnFwdSm90INS1_25CollectiveMainloopFwdSm90ILi2EN4cute5tupleIJNS5_1CILi1EEES8_S8_EEENS6_IJNS7_ILi128EEESA_SA_EEELi128ENS_10bfloat16_tEfNS_4arch4Sm90ELb0ELb0ELb0ELb1ELb1ELb1ELb0ELb1ELb1ELb1ELb0ELb0EEENS1_21CollectiveEpilogueFwdISB_S9_SC_SE_Li256ELb1ELb1ELb0ELb0EEENS1_36VarlenDynamicPersistentTileSchedulerILi128ELi128ELi256ELi128ELb0ELb1ELb1ELb0ELb1ELb1EEEEEEEEEvNT_6ParamsE)
        /*1274*/ 	.short	0x0210
        /*1276*/ 	.short	0x0af0


	//----- nvinfo : EIATTR_SW_WAR
	.align		4
.L_923:
        /*1278*/ 	.byte	0x04, 0x36
        /*127a*/ 	.short	(.L_925 - .L_924)
.L_924:
        /*127c*/ 	.word	0x00000008
.L_925:


//--------------------- .nv.info._ZN7cutlass13device_kernelIN5flash11enable_sm90INS1_16FlashAttnFwdSm90INS1_25CollectiveMainloopFwdSm90ILi2EN4cute5tupleIJNS5_1CILi1EEES8_S8_EEENS6_IJNS7_ILi128EEESA_SA_EEELi128ENS_10bfloat16_tEfNS_4arch4Sm90ELb0ELb1ELb0ELb0ELb1ELb0ELb0ELb1ELb1ELb1ELb0ELb0EEENS1_21CollectiveEpilogueFwdISB_S9_SC_SE_Li256ELb0ELb1ELb0ELb0EEENS1_30DynamicPersistentTileSchedulerILi256ELi128ELb0ELb1ELb1EEEEEEEEEvNT_6ParamsE --------------------------
	.section	.nv.info._ZN7cutlass13device_kernelIN5flash11enable_sm90INS1_16FlashAttnFwdSm90INS1_25CollectiveMainloopFwdSm90ILi2EN4cute5tupleIJNS5_1CILi1EEES8_S8_EEENS6_IJNS7_ILi128EEESA_SA_EEELi128ENS_10bfloat16_tEfNS_4arch4Sm90ELb0ELb1ELb0ELb0ELb1ELb0ELb0ELb1ELb1ELb1ELb0ELb0EEENS1_21CollectiveEpilogueFwdISB_S9_SC_SE_Li256ELb0ELb1ELb0ELb0EEENS1_30DynamicPersistentTileSchedulerILi256ELi128ELb0ELb1ELb1EEEEEEEEEvNT_6ParamsE,"",@"SHT_CUDA_INFO"
	.sectionflags	@""
	.align	4


	//----- nvinfo : EIATTR_CUDA_API_VERSION
	.align		4
        /*0000*/ 	.byte	0x04, 0x37
        /*0002*/ 	.short	(.L_927 - .L_926)
.L_926:
        /*0004*/ 	.word	0x00000082


	//----- nvinfo : EIATTR_KPARAM_INFO
	.align		4
.L_927:
        /*0008*/ 	.byte	0x04, 0x17
        /*000a*/ 	.short	(.L_929 - .L_928)
.L_928:
        /*000c*/ 	.word	0x00000000
        /*0010*/ 	.short	0x0000
        /*0012*/ 	.short	0x0070
        /*0014*/ 	.byte	0x00, 0xf0, 0x01, 0x2a


	//----- nvinfo : EIATTR_SPARSE_MMA_MASK
	.align		4
.L_929:
        /*0018*/ 	.byte	0x03, 0x50
        /*001a*/ 	.short	0x0000


	//----- nvinfo : EIATTR_MAXREG_COUNT
	.align		4
        /*001c*/ 	.byte	0x03, 0x1b
        /*001e*/ 	.short	0x00a8


	//----- nvinfo : EIATTR_NUM_BARRIERS
	.align		4
        /*0020*/ 	.byte	0x02, 0x4c
        /*0022*/ 	.byte	0x10
	.zero		1


	//----- nvinfo : EIATTR_EXTERNS
	.align		4
        /*0024*/ 	.byte	0x04, 0x0f
        /*0026*/ 	.short	(.L_931 - .L_930)


	//   ....[0]....
	.align		4
.L_930:
        /*0028*/ 	.word	index@(__assertfail)


	//----- nvinfo : EIATTR_MERCURY_ISA_VERSION
	.align		4
.L_931:
        /*002c*/ 	.byte	0x03, 0x5f
        /*002e*/ 	.short	0x0101


	//----- nvinfo : EIATTR_INT_WARP_WIDE_INSTR_OFFSETS
	.align		4
        /*0030*/ 	.byte	0x04, 0x31
        /*0032*/ 	.short	(.L_933 - .L_932)


	//   ....[0]....
.L_932:
        /*0034*/ 	.word	0x000000b0


	//   ....[1]....
        /*0038*/ 	.word	0x000000c0


	//   ....[2]....
        /*003c*/ 	.word	0x00000160


	//   ....[3]....
        /*0040*/ 	.word	0x000105a0


	//   ....[4]....
        /*0044*/ 	.word	0x00010630


	//   ....[5]....
        /*0048*/ 	.word	0x00013250


	//   ....[6]....
        /*004c*/ 	.word	0x000132e0


	//----- nvinfo : EIATTR_COOP_GROUP_MASK_REGIDS
	.align		4
.L_933:
        /*0050*/ 	.byte	0x04, 0x29
        /*0052*/ 	.short	(.L_935 - .L_934)


	//   ....[0]....
.L_934:
        /*0054*/ 	.word	0xffffffff


	//   ....[1]....
        /*0058*/ 	.word	0xffffffff


	//   ....[2]....
        /*005c*/ 	.word	0xffffffff


	//   ....[3]....
        /*0060*/ 	.word	0xffffffff


	//   ....[4]....
        /*0064*/ 	.word	0xffffffff


	//   ....[5]....
        /*0068*/ 	.word	0xffffffff


	//   ....[6]....
        /*006c*/ 	.word	0xffffffff


	//   ....[7]....
        /*0070*/ 	.word	0xffffffff


	//   ....[8]....
        /*0074*/ 	.word	0xffffffff


	//   ....[9]....
        /*0078*/ 	.word	0xffffffff


	//   ....[10]....
        /*007c*/ 	.word	0xffffffff


	//   ....[11]....
        /*0080*/ 	.word	0xffffffff


	//   ....[12]....
        /*0084*/ 	.word	0xffffffff


	//   ....[13]....
        /*0088*/ 	.word	0xffffffff


	//   ....[14]....
        /*008c*/ 	.word	0xffffffff


	//   ....[15]....
        /*0090*/ 	.word	0xffffffff


	//   ....[16]....
        /*0094*/ 	.word	0xffffffff


	//   ....[17]....
        /*0098*/ 	.word	0xffffffff


	//   ....[18]....
        /*009c*/ 	.word	0xffffffff


	//   ....[19]....
        /*00a0*/ 	.word	0xffffffff


	//   ....[20]....
        /*00a4*/ 	.word	0xffffffff


	//   ....[21]....
        /*00a8*/ 	.word	0xffffffff


	//   ....[22]....
        /*00ac*/ 	.word	0xffffffff


	//   ....[23]....
        /*00b0*/ 	.word	0xffffffff


	//   ....[24]....
        /*00b4*/ 	.word	0xffffffff


	//   ....[25]....
        /*00b8*/ 	.word	0xffffffff


	//   ....[26]....
        /*00bc*/ 	.word	0xffffffff


	//   ....[27]....
        /*00c0*/ 	.word	0xffffffff


	//   ....[28]....
        /*00c4*/ 	.word	0xffffffff


	//   ....[29]....
        /*00c8*/ 	.word	0xffffffff


	//   ....[30]....
        /*00cc*/ 	.word	0xffffffff


	//   ....[31]....
        /*00d0*/ 	.word	0xffffffff


	//   ....[32]....
        /*00d4*/ 	.word	0xffffffff


	//   ....[33]....
        /*00d8*/ 	.word	0xffffffff


	//   ....[34]....
        /*00dc*/ 	.word	0xffffffff


	//   ....[35]....
        /*00e0*/ 	.word	0xffffffff


	//   ....[36]....
        /*00e4*/ 	.word	0xffffffff


	//   ....[37]....
        /*00e8*/ 	.word	0xffffffff


	//   ....[38]....
        /*00ec*/ 	.word	0xffffffff


	//   ....[39]....
        /*00f0*/ 	.word	0xffffffff


	//   ....[40]....
        /*00f4*/ 	.word	0xffffffff


	//   ....[41]....
        /*00f8*/ 	.word	0xffffffff


	//   ....[42]....
        /*00fc*/ 	.word	0xffffffff


	//   ....[43]....
        /*0100*/ 	.word	0xffffffff


	//   ....[44]....
        /*0104*/ 	.word	0xffffffff


	//   ....[45]....
        /*0108*/ 	.word	0xffffffff


	//   ....[46]....
        /*010c*/ 	.word	0xffffffff


	//   ....[47]....
        /*0110*/ 	.word	0xffffffff


	//   ....[48]....
        /*0114*/ 	.word	0xffffffff


	//   ....[49]....
        /*0118*/ 	.word	0xffffffff


	//   ....[50]....
        /*011c*/ 	.word	0xffffffff


	//   ....[51]....
        /*0120*/ 	.word	0xffffffff


	//   ....[52]....
        /*0124*/ 	.word	0xffffffff


	//   ....[53]....
        /*0128*/ 	.word	0xffffffff


	//   ....[54]....
        /*012c*/ 	.word	0xffffffff


	//   ....[55]....
        /*0130*/ 	.word	0xffffffff


	//   ....[56]....
        /*0134*/ 	.word	0xffffffff


	//   ....[57]....
        /*0138*/ 	.word	0xffffffff


	//   ....[58]....
        /*013c*/ 	.word	0xffffffff


	//   ....[59]....
        /*0140*/ 	.word	0xffffffff


	//   ....[60]....
        /*0144*/ 	.word	0xffffffff


	//   ....[61]....
        /*0148*/ 	.word	0xffffffff


	//   ....[62]....
        /*014c*/ 	.word	0xffffffff


	//   ....[63]....
        /*0150*/ 	.word	0xffffffff


	//   ....[64]....
        /*0154*/ 	.word	0xffffffff


	//   ....[65]....
        /*0158*/ 	.word	0xffffffff


	//   ....[66]....
        /*015c*/ 	.word	0xffffffff


	//   ....[67]....
        /*0160*/ 	.word	0xffffffff


	//   ....[68]....
        /*0164*/ 	.word	0xffffffff


	//   ....[69]....
        /*0168*/ 	.word	0xffffffff


	//   ....[70]....
        /*016c*/ 	.word	0xffffffff


	//   ....[71]....
        /*0170*/ 	.word	0xffffffff


	//   ....[72]....
        /*0174*/ 	.word	0xffffffff


	//   ....[73]....
        /*0178*/ 	.word	0xffffffff


	//   ....[74]....
        /*017c*/ 	.word	0xffffffff


	//   ....[75]....
        /*0180*/ 	.word	0xffffffff


	//   ....[76]....
        /*0184*/ 	.word	0xffffffff


	//   ....[77]....
        /*0188*/ 	.word	0xffffffff


	//   ....[78]....
        /*018c*/ 	.word	0xffffffff


	//   ....[79]....
        /*0190*/ 	.word	0xffffffff


	//   ....[80]....
        /*0194*/ 	.word	0xffffffff


	//   ....[81]....
        /*0198*/ 	.word	0xffffffff


	//   ....[82]....
        /*019c*/ 	.word	0xffffffff


	//   ....[83]....
        /*01a0*/ 	.word	0xffffffff


	//   ....[84]....
        /*01a4*/ 	.word	0xffffffff


	//   ....[85]....
        /*01a8*/ 	.word	0xffffffff


	//   ....[86]....
        /*01ac*/ 	.word	0xffffffff


	//   ....[87]....
        /*01b0*/ 	.word	0xffffffff


	//   ....[88]....
        /*01b4*/ 	.word	0xffffffff


	//   ....[89]....
        /*01b8*/ 	.word	0xffffffff


	//   ....[90]....
        /*01bc*/ 	.word	0xffffffff


	//   ....[91]....
        /*01c0*/ 	.word	0xffffffff


	//   ....[92]....
        /*01c4*/ 	.word	0xffffffff


	//   ....[93]....
        /*01c8*/ 	.word	0xffffffff


	//   ....[94]....
        /*01cc*/ 	.word	0xffffffff


	//   ....[95]....
        /*01d0*/ 	.word	0xffffffff


	//   ....[96]....
        /*01d4*/ 	.word	0xffffffff


	//   ....[97]....
        /*01d8*/ 	.word	0xffffffff


	//   ....[98]....
        /*01dc*/ 	.word	0xffffffff


	//   ....[99]....
        /*01e0*/ 	.word	0xffffffff


	//   ....[100]....
        /*01e4*/ 	.word	0xffffffff


	//   ....[101]....
        /*01e8*/ 	.word	0xffffffff


	//   ....[102]....
        /*01ec*/ 	.word	0xffffffff


	//   ....[103]....
        /*01f0*/ 	.word	0xffffffff


	//   ....[104]....
        /*01f4*/ 	.word	0xffffffff


	//   ....[105]....
        /*01f8*/ 	.word	0xffffffff


	//   ....[106]....
        /*01fc*/ 	.word	0xffffffff


	//   ....[107]....
        /*0200*/ 	.word	0xffffffff


	//   ....[108]....
        /*0204*/ 	.word	0xffffffff


	//   ....[109]....
        /*0208*/ 	.word	0xffffffff


	//   ....[110]....
        /*020c*/ 	.word	0xffffffff


	//   ....[111]....
        /*0210*/ 	.word	0xffffffff


	//   ....[112]....
        /*0214*/ 	.word	0xffffffff


	//   ....[113]....
        /*0218*/ 	.word	0xffffffff


	//   ....[114]....
        /*021c*/ 	.word	0xffffffff


	//   ....[115]....
        /*0220*/ 	.word	0xffffffff


	//   ....[116]....
        /*0224*/ 	.word	0xffffffff


	//   ....[117]....
        /*0228*/ 	.word	0xffffffff


	//   ....[118]....
        /*022c*/ 	.word	0xffffffff


	//   ....[119]....
        /*0230*/ 	.word	0xffffffff


	//   ....[120]....
        /*0234*/ 	.word	0xffffffff


	//   ....[121]....
        /*0238*/ 	.word	0xffffffff


	//   ....[122]....
        /*023c*/ 	.word	0xffffffff


	//   ....[123]....
        /*0240*/ 	.word	0xffffffff


	//   ....[124]....
        /*0244*/ 	.word	0xffffffff


	//   ....[125]....
        /*0248*/ 	.word	0xffffffff


	//   ....[126]....
        /*024c*/ 	.word	0xffffffff


	//   ....[127]....
        /*0250*/ 	.word	0xffffffff


	//   ....[128]....
        /*0254*/ 	.word	0xffffffff


	//   ....[129]....
        /*0258*/ 	.word	0xffffffff


	//   ....[130]....
        /*025c*/ 	.word	0xffffffff


	//   ....[131]....
        /*0260*/ 	.word	0xffffffff


	//   ....[132]....
        /*0264*/ 	.word	0xffffffff


	//   ....[133]....
        /*0268*/ 	.word	0xffffffff


	//   ....[134]....
        /*026c*/ 	.word	0xffffffff


	//   ....[135]....
        /*0270*/ 	.word	0xffffffff


	//   ....[136]....
        /*0274*/ 	.word	0x0500000f


	//   ....[137]....
        /*0278*/ 	.word	0x0500000f


	//   ....[138]....
        /*027c*/ 	.word	0x0500000f


	//   ....[139]....
        /*0280*/ 	.word	0x0500000f


	//   ....[140]....
        /*0284*/ 	.word	0x0500000f


	//   ....[141]....
        /*0288*/ 	.word	0x0500000f


	//   ....[142]....
        /*028c*/ 	.word	0x0500000f


	//   ....[143]....
        /*0290*/ 	.word	0x0500000f


	//   ....[144]....
        /*0294*/ 	.word	0x0500000f


	//   ....[145]....
        /*0298*/ 	.word	0x0500000f


	//   ....[146]....
        /*029c*/ 	.word	0x0500000f


	//   ....[147]....
        /*02a0*/ 	.word	0x0500000f


	//   ....[148]....
        /*02a4*/ 	.word	0x0500000f


	//   ....[149]....
        /*02a8*/ 	.word	0x0500000f


	//   ....[150]....
        /*02ac*/ 	.word	0x0500000f


	//   ....[151]....
        /*02b0*/ 	.word	0x0500000f


	//   ....[152]....
        /*02b4*/ 	.word	0x0500000f


	//   ....[153]....
        /*02b8*/ 	.word	0x0500000f


	//   ....[154]....
        /*02bc*/ 	.word	0x0500000f


	//   ....[155]....
        /*02c0*/ 	.word	0x0500000f


	//   ....[156]....
        /*02c4*/ 	.word	0x0500000f


	//   ....[157]....
        /*02c8*/ 	.word	0x0500000f


	//   ....[158]....
        /*02cc*/ 	.word	0x0500000f


	//   ....[159]....
        /*02d0*/ 	.word	0x0500000f


	//   ....[160]....
        /*02d4*/ 	.word	0x0500000f


	//   ....[161]....
        /*02d8*/ 	.word	0x0500000f


	//   ....[162]....
        /*02dc*/ 	.word	0x0500000f


	//   ....[163]....
        /*02e0*/ 	.word	0x0500000f


	//   ....[164]....
        /*02e4*/ 	.word	0x0500000f


	//   ....[165]....
        /*02e8*/ 	.word	0x0500000f


	//   ....[166]....
        /*02ec*/ 	.word	0x0500000f


	//   ....[167]....
        /*02f0*/ 	.word	0x0500000f


	//   ....[168]....
        /*02f4*/ 	.word	0x0500000f


	//   ....[169]....
        /*02f8*/ 	.word	0x0500000f


	//   ....[170]....
        /*02fc*/ 	.word	0x0500000f


	//   ....[171]....
        /*0300*/ 	.word	0x0500000f


	//   ....[172]....
        /*0304*/ 	.word	0x0500000f


	//   ....[173]....
        /*0308*/ 	.word	0x0500000f


	//   ....[174]....
        /*030c*/ 	.word	0x0500000f


	//   ....[175]....
        /*0310*/ 	.word	0x0500000f


	//   ....[176]....
        /*0314*/ 	.word	0x0500000f


	//   ....[177]....
        /*0318*/ 	.word	0x0500000f


	//   ....[178]....
        /*031c*/ 	.word	0x0500000f


	//   ....[179]....
        /*0320*/ 	.word	0x0500000f


	//   ....[180]....
        /*0324*/ 	.word	0x0500000f


	//   ....[181]....
        /*0328*/ 	.word	0x0500000f


	//   ....[182]....
        /*032c*/ 	.word	0x0500000f


	//   ....[183]....
        /*0330*/ 	.word	0x0500000f


	//   ....[184]....
        /*0334*/ 	.word	0x0500000f


	//   ....[185]....
        /*0338*/ 	.word	0x0500000f


	//   ....[186]....
        /*033c*/ 	.word	0x0500000f


	//   ....[187]....
        /*0340*/ 	.word	0x0500000f


	//   ....[188]....
        /*0344*/ 	.word	0x0500000f


	//   ....[189]....
        /*0348*/ 	.word	0x0500000f


	//   ....[190]....
        /*034c*/ 	.word	0x0500000f


	//   ....[191]....
        /*0350*/ 	.word	0x0500000f


	//   ....[192]....
        /*0354*/ 	.word	0x0500000f


	//   ....[193]....
        /*0358*/ 	.word	0x0500000f


	//   ....[194]....
        /*035c*/ 	.word	0x0500000f


	//   ....[195]....
        /*0360*/ 	.word	0x0500000f


	//   ....[196]....
        /*0364*/ 	.word	0x0500000f


	//   ....[197]....
        /*0368*/ 	.word	0x0500000f


	//   ....[198]....
        /*036c*/ 	.word	0x0500000f


	//   ....[199]....
        /*0370*/ 	.word	0x0500000f


	//   ....[200]....
        /*0374*/ 	.word	0x0500000f


	//   ....[201]....
        /*0378*/ 	.word	0x0500000f


	//   ....[202]....
        /*037c*/ 	.word	0x0500000f


	//   ....[203]....
        /*0380*/ 	.word	0x0500000f


	//   ....[204]....
        /*0384*/ 	.word	0x0500000f


	//   ....[205]....
        /*0388*/ 	.word	0x0500000f


	//   ....[206]....
        /*038c*/ 	.word	0x0500000f


	//   ....[207]....
        /*0390*/ 	.word	0x0500000f


	//   ....[208]....
        /*0394*/ 	.word	0x0500000f


	//   ....[209]....
        /*0398*/ 	.word	0x0500000f


	//   ....[210]....
        /*039c*/ 	.word	0x0500000f


	//   ....[211]....
        /*03a0*/ 	.word	0x0500000f


	//   ....[212]....
        /*03a4*/ 	.word	0x0500000f


	//   ....[213]....
        /*03a8*/ 	.word	0x0500000f


	//   ....[214]....
        /*03ac*/ 	.word	0x0500000f


	//   ....[215]....
        /*03b0*/ 	.word	0x0500000f


	//   ....[216]....
        /*03b4*/ 	.word	0x0500000f


	//   ....[217]....
        /*03b8*/ 	.word	0x0500000f


	//   ....[218]....
        /*03bc*/ 	.word	0x0500000f


	//----- nvinfo : EIATTR_COOP_GROUP_INSTR_OFFSETS
	.align		4
.L_935:
        /*03c0*/ 	.byte	0x04, 0x28
        /*03c2*/ 	.short	(.L_937 - .L_936)


	//   ....[0]....
.L_936:
        /*03c4*/ 	.word	0x00000070


	//   ....[1]....
        /*03c8*/ 	.word	0x00000080


	//   ....[2]....
        /*03cc*/ 	.word	0x000002c0


	//   ....[3]....
        /*03d0*/ 	.word	0x00000420


	//   ....[4]....
        /*03d4*/ 	.word	0x00000540


	//   ....[5]....
        /*03d8*/ 	.word	0x000006a0


	//   ....[6]....
        /*03dc*/ 	.word	0x00001720


	//   ....[7]....
        /*03e0*/ 	.word	0x00001fc0


	//   ....[8]....
        /*03e4*/ 	.word	0x00002210


	//   ....[9]....
        /*03e8*/ 	.word	0x00003600


	//   ....[10]....
        /*03ec*/ 	.word	0x000036a0


	//   ....[11]....
        /*03f0*/ 	.word	0x00003d40


	//   ....[12]....
        /*03f4*/ 	.word	0x00003da0


	//   ....[13]....
        /*03f8*/ 	.word	0x00005600


	//   ....[14]....
        /*03fc*/ 	.word	0x00005800


	//   ....[15]....
        /*0400*/ 	.word	0x000063e0


	//   ....[16]....
        /*0404*/ 	.word	0x00006400


	//   ....[17]....
        /*0408*/ 	.word	0x00006d80


	//   ....[18]....
        /*040c*/ 	.word	0x00006e00


	//   ....[19]....
        /*0410*/ 	.word	0x00008cc0


	//   ....[20]....
        /*0414*/ 	.word	0x00008cd0


	//   ....[21]....
        /*0418*/ 	.word	0x00008d00


	//   ....[22]....
        /*041c*/ 	.word	0x00008d20


	//   ....[23]....
        /*0420*/ 	.word	0x0000aa20


	//   ....[24]....
        /*0424*/ 	.word	0x0000ac10


	//   ....[25]....
        /*0428*/ 	.word	0x0000b7f0


	//   ....[26]....
        /*042c*/ 	.word	0x0000b860


	//   ....[27]....
        /*0430*/ 	.word	0x0000c170


	//   ....[28]....
        /*0434*/ 	.word	0x0000c1e0


	//   ....[29]....
        /*0438*/ 	.word	0x0000d310


	//   ....[30]....
        /*043c*/ 	.word	0x0000d340


	//   ....[31]....
        /*0440*/ 	.word	0x0000d400


	//   ....[32]....
        /*0444*/ 	.word	0x0000d410


	//   ....[33]....
        /*0448*/ 	.word	0x0000e5a0


	//   ....[34]....
        /*044c*/ 	.word	0x0000e600


	//   ....[35]....
        /*0450*/ 	.word	0x0000e650


	//   ....[36]....
        /*0454*/ 	.word	0x0000e6b0


	//   ....[37]....
        /*0458*/ 	.word	0x0000eb90


	//   ....[38]....
        /*045c*/ 	.word	0x0000eba0


	//   ....[39]....
        /*0460*/ 	.word	0x0000ec60


	//   ....[40]....
        /*0464*/ 	.word	0x0000ec80


	//   ....[41]....
        /*0468*/ 	.word	0x0000ed40


	//   ....[42]....
        /*046c*/ 	.word	0x0000ed60


	//   ....[43]....
        /*0470*/ 	.word	0x0000ee30


	//   ....[44]....
        /*0474*/ 	.word	0x0000ee50


	//   ....[45]....
        /*0478*/ 	.word	0x0000f4f0


	//   ....[46]....
        /*047c*/ 	.word	0x0000f510


	//   ....[47]....
        /*0480*/ 	.word	0x0000f5d0


	//   ....[48]....
        /*0484*/ 	.word	0x0000f5f0


	//   ....[49]....
        /*0488*/ 	.word	0x0000f6b0


	//   ....[50]....
        /*048c*/ 	.word	0x0000f6d0


	//   ....[51]....
        /*0490*/ 	.word	0x0000f7a0


	//   ....[52]....
        /*0494*/ 	.word	0x0000f7c0


	//   ....[53]....
        /*0498*/ 	.word	0x0000f930


	//   ....[54]....
        /*049c*/ 	.word	0x000110b0


	//   ....[55]....
        /*04a0*/ 	.word	0x000110d0


	//   ....[56]....
        /*04a4*/ 	.word	0x000110e0


	//   ....[57]....
        /*04a8*/ 	.word	0x00011120


	//   ....[58]....
        /*04ac*/ 	.word	0x000111a0


	//   ....[59]....
        /*04b0*/ 	.word	0x000111c0


	//   ....[60]....
        /*04b4*/ 	.word	0x00011240


	//   ....[61]....
        /*04b8*/ 	.word	0x00011260


	//   ....[62]....
        /*04bc*/ 	.word	0x000112e0


	//   ....[63]....
        /*04c0*/ 	.word	0x00011300


	//   ....[64]....
        /*04c4*/ 	.word	0x00011380


	//   ....[65]....
        /*04c8*/ 	.word	0x000113a0


	//   ....[66]....
        /*04cc*/ 	.word	0x00011420


	//   ....[67]....
        /*04d0*/ 	.word	0x00011440


	//   ....[68]....
        /*04d4*/ 	.word	0x000114c0


	//   ....[69]....
        /*04d8*/ 	.word	0x000114e0


	//   ....[70]....
        /*04dc*/ 	.word	0x00011b10


	//   ....[71]....
        /*04e0*/ 	.word	0x00011b30


	//   ....[72]....
        /*04e4*/ 	.word	0x00011b60


	//   ....[73]....
        /*04e8*/ 	.word	0x00011ba0


	//   ....[74]....
        /*04ec*/ 	.word	0x00011c10


	//   ....[75]....
        /*04f0*/ 	.word	0x00011c30


	//   ....[76]....
        /*04f4*/ 	.word	0x00011cb0


	//   ....[77]....
        /*04f8*/ 	.word	0x00011cd0


	//   ....[78]....
        /*04fc*/ 	.word	0x00011d50


	//   ....[79]....
        /*0500*/ 	.word	0x00011d70


	//   ....[80]....
        /*0504*/ 	.word	0x00011df0


	//   ....[81]....
        /*0508*/ 	.word	0x00011e10


	//   ....[82]....
        /*050c*/ 	.word	0x00011e90


	//   ....[83]....
        /*0510*/ 	.word	0x00011eb0


	//   ....[84]....
        /*0514*/ 	.word	0x00011f30


	//   ....[85]....
        /*0518*/ 	.word	0x00011f50


	//   ....[86]....
        /*051c*/ 	.word	0x00012610


	//   ....[87]....
        /*0520*/ 	.word	0x00012640


	//   ....[88]....
        /*0524*/ 	.word	0x00012650


	//   ....[89]....
        /*0528*/ 	.word	0x000126a0


	//   ....[90]....
        /*052c*/ 	.word	0x000126b0


	//   ....[91]....
        /*0530*/ 	.word	0x00012700


	//   ....[92]....
        /*0534*/ 	.word	0x00012710


	//   ....[93]....
        /*0538*/ 	.word	0x00012760


	//   ....[94]....
        /*053c*/ 	.word	0x00012770


	//   ....[95]....
        /*0540*/ 	.word	0x000127c0


	//   ....[96]....
        /*0544*/ 	.word	0x000127d0


	//   ....[97]....
        /*0548*/ 	.word	0x00012820


	//   ....[98]....
        /*054c*/ 	.word	0x00012830


	//   ....[99]....
        /*0550*/ 	.word	0x00012880


	//   ....[100]....
        /*0554*/ 	.word	0x00012890


	//   ....[101]....
        /*0558*/ 	.word	0x000128a0


	//   ....[102]....
        /*055c*/ 	.word	0x00012b40


	//   ....[103]....
        /*0560*/ 	.word	0x00012b60


	//   ....[104]....
        /*0564*/ 	.word	0x00012b80


	//   ....[105]....
        /*0568*/ 	.word	0x00012be0


	//   ....[106]....
        /*056c*/ 	.word	0x00012c00


	//   ....[107]....
        /*0570*/ 	.word	0x00012c60


	//   ....[108]....
        /*0574*/ 	.word	0x00012c80


	//   ....[109]....
        /*0578*/ 	.word	0x00012ce0


	//   ....[110]....
        /*057c*/ 	.word	0x00012d00


	//   ....[111]....
        /*0580*/ 	.word	0x00012d60


	//   ....[112]....
        /*0584*/ 	.word	0x00012d80


	//   ....[113]....
        /*0588*/ 	.word	0x00012de0


	//   ....[114]....
        /*058c*/ 	.word	0x00012e00


	//   ....[115]....
        /*0590*/ 	.word	0x00012e60


	//   ....[116]....
        /*0594*/ 	.word	0x00012e80


	//   ....[117]....
        /*0598*/ 	.word	0x00012e90


	//   ....[118]....
        /*059c*/ 	.word	0x00013430


	//   ....[119]....
        /*05a0*/ 	.word	0x00013450


	//   ....[120]....
        /*05a4*/ 	.word	0x00013470


	//   ....[121]....
        /*05a8*/ 	.word	0x000134b0


	//   ....[122]....
        /*05ac*/ 	.word	0x00013500


	//   ....[123]....
        /*05b0*/ 	.word	0x00013530


	//   ....[124]....
        /*05b4*/ 	.word	0x00013580


	//   ....[125]....
        /*05b8*/ 	.word	0x000135b0


	//   ....[126]....
        /*05bc*/ 	.word	0x00013600


	//   ....[127]....
        /*05c0*/ 	.word	0x00013630


	//   ....[128]....
        /*05c4*/ 	.word	0x00013680


	//   ....[129]....
        /*05c8*/ 	.word	0x000136b0


	//   ....[130]....
        /*05cc*/ 	.word	0x00013700


	//   ....[131]....
        /*05d0*/ 	.word	0x00013730


	//   ....[132]....
        /*05d4*/ 	.word	0x00013780


	//   ....[133]....
        /*05d8*/ 	.word	0x000137b0


	//   ....[134]....
        /*05dc*/ 	.word	0x00013a90


	//   ....[135]....
        /*05e0*/ 	.word	0x00013c60


	//   ....[136]....
        /*05e4*/ 	.word	0x000142b0


	//   ....[137]....
        /*05e8*/ 	.word	0x00014390


	//   ....[138]....
        /*05ec*/ 	.word	0x00014430


	//   ....[139]....
        /*05f0*/ 	.word	0x000144b0


	//   ....[140]....
        /*05f4*/ 	.word	0x00014570


	//   ....[141]....
        /*05f8*/ 	.word	0x000145e0


	//   ....[142]....
        /*05fc*/ 	.word	0x000146b0


	//   ....[143]....
        /*0600*/ 	.word	0x00014730


	//   ....[144]....
        /*0604*/ 	.word	0x00014800


	//   ....[145]....
        /*0608*/ 	.word	0x00014880


	//   ....[146]....
        /*060c*/ 	.word	0x00014950


	//   ....[147]....
        /*0610*/ 	.word	0x000149d0


	//   ....[148]....
        /*0614*/ 	.word	0x00014aa0


	//   ....[149]....
        /*0618*/ 	.word	0x00014b20


	//   ....[150]....
        /*061c*/ 	.word	0x00014bf0


	//   ....[151]....
        /*0620*/ 	.word	0x00014c70


	//   ....[152]....
        /*0624*/ 	.word	0x00014d30


	//   ....[153]....
        /*0628*/ 	.word	0x00014dc0


	//   ....[154]....
        /*062c*/ 	.word	0x00014e30


	//   ....[155]....
        /*0630*/ 	.word	0x00014eb0


	//   ....[156]....
        /*0634*/ 	.word	0x00014f60


	//   ....[157]....
        /*0638*/ 	.word	0x00014fd0


	//   ....[158]....
        /*063c*/ 	.word	0x000150b0


	//   ....[159]....
        /*0640*/ 	.word	0x00015120


	//   ....[160]....
        /*0644*/ 	.word	0x00015200


	//   ....[161]....
        /*0648*/ 	.word	0x00015270


	//   ....[162]....
        /*064c*/ 	.word	0x00015350


	//   ....[163]....
        /*0650*/ 	.word	0x000153c0


	//   ....[164]....
        /*0654*/ 	.word	0x000154a0


	//   ....[165]....
        /*0658*/ 	.word	0x00015510


	//   ....[166]....
        /*065c*/ 	.word	0x000155f0


	//   ....[167]....
        /*0660*/ 	.word	0x00015660


	//   ....[168]....
        /*0664*/ 	.word	0x00015720


	//   ....[169]....
        /*0668*/ 	.word	0x00015850


	//   ....[170]....
        /*066c*/ 	.word	0x000158f0


	//   ....[171]....
        /*0670*/ 	.word	0x00015960


	//   ....[172]....
        /*0674*/ 	.word	0x00015a20


	//   ....[173]....
        /*0678*/ 	.word	0x00015a80


	//   ....[174]....
        /*067c*/ 	.word	0x00015b40


	//   ....[175]....
        /*0680*/ 	.word	0x00015ba0


	//   ....[176]....
        /*0684*/ 	.word	0x00015c60


	//   ....[177]....
        /*0688*/ 	.word	0x00015cc0


	//   ....[178]....
        /*068c*/ 	.word	0x00015d80


	//   ....[179]....
        /*0690*/ 	.word	0x00015de0


	//   ....[180]....
        /*0694*/ 	.word	0x00015ea0


	//   ....[181]....
        /*0698*/ 	.word	0x00015f00


	//   ....[182]....
        /*069c*/ 	.word	0x00015fc0


	//   ....[183]....
        /*06a0*/ 	.word	0x00016020


	//   ....[184]....
        /*06a4*/ 	.word	0x000160e0


	//   ....[185]....
        /*06a8*/ 	.word	0x000161c0


	//   ....[186]....
        /*06ac*/ 	.word	0x00016260


	//   ....[187]....
        /*06b0*/ 	.word	0x000162c0


	//   ....[188]....
        /*06b4*/ 	.word	0x00016390


	//   ....[189]....
        /*06b8*/ 	.word	0x000163f0


	//   ....[190]....
        /*06bc*/ 	.word	0x000164c0


	//   ....[191]....
        /*06c0*/ 	.word	0x00016520


	//   ....[192]....
        /*06c4*/ 	.word	0x000165f0


	//   ....[193]....
        /*06c8*/ 	.word	0x00016650


	//   ....[194]....
        /*06cc*/ 	.word	0x00016720


	//   ....[195]....
        /*06d0*/ 	.word	0x00016780


	//   ....[196]....
        /*06d4*/ 	.word	0x00016850


	//   ....[197]....
        /*06d8*/ 	.word	0x000168b0


	//   ....[198]....
        /*06dc*/ 	.word	0x00016980


	//   ....[199]....
        /*06e0*/ 	.word	0x000169e0


	//   ....[200]....
        /*06e4*/ 	.word	0x00016aa0


	//   ....[201]....
        /*06e8*/ 	.word	0x00016bc0


	//   ....[202]....
        /*06ec*/ 	.word	0x00016c60


	//   ....[203]....
        /*06f0*/ 	.word	0x00016cc0


	//   ....[204]....
        /*06f4*/ 	.word	0x00016d90


	//   ....[205]....
        /*06f8*/ 	.word	0x00016e30


	//   ....[206]....
        /*06fc*/ 	.word	0x00016ef0


	//   ....[207]....
        /*0700*/ 	.word	0x00016f90


	//   ....[208]....
        /*0704*/ 	.word	0x00017050


	//   ....[209]....
        /*0708*/ 	.word	0x000170f0


	//   ....[210]....
        /*070c*/ 	.word	0x000171b0


	//   ....[211]....
        /*0710*/ 	.word	0x00017250


	//   ....[212]....
        /*0714*/ 	.word	0x00017310


	//   ....[213]....
        /*0718*/ 	.word	0x000173b0


	//   ....[214]....
        /*071c*/ 	.word	0x00017470


	//   ....[215]....
        /*0720*/ 	.word	0x00017510


	//   ....[216]....
        /*0724*/ 	.word	0x000175d0


	//   ....[217]....
        /*0728*/ 	.word	0x000176a0


	//   ....[218]....
        /*072c*/ 	.word	0x000177c0


	//----- nvinfo : EIATTR_REG_RECONFIG
	.align		4
.L_937:
        /*0730*/ 	.byte	0x01, 0x54
	.zero		2


	//----- nvinfo : EIATTR_SYSCALL_OFFSETS
	.align		4
        /*0734*/ 	.byte	0x04, 0x46
        /*0736*/ 	.short	(.L_939 - .L_938)


	//   ....[0]....
.L_938:
        /*0738*/ 	.word	0x00001900


	//   ....[1]....
        /*073c*/ 	.word	0x00010790


	//   ....[2]....
        /*0740*/ 	.word	0x000108e0


	//   ....[3]....
        /*0744*/ 	.word	0x000109d0


	//   ....[4]....
        /*0748*/ 	.word	0x000117d0


	//----- nvinfo : EIATTR_MBARRIER_INSTR_OFFSETS
	.align		4
.L_939:
        /*074c*/ 	.byte	0x04, 0x39
        /*074e*/ 	.short	(.L_941 - .L_940)


	//   ....[0]....
.L_940:
        /*0750*/ 	.word	0x00000170
        /*0754*/ 	.word	0x000000ff
        /*0758*/ 	.word	0x00028800
        /*075c*/ 	.short	0x0100
        /*075e*/ 	.byte	0x08
	.zero		1


	//   ....[1]....
        /*0760*/ 	.word	0x00000180
        /*0764*/ 	.word	0x000000ff
        /*0768*/ 	.word	0x00028820
        /*076c*/ 	.short	0x0100
        /*076e*/ 	.byte	0x08
	.zero		1


	//   ....[2]....
        /*0770*/ 	.word	0x00000270
        /*0774*/ 	.word	0x000000ff
        /*0778*/ 	.word	0x00028830
        /*077c*/ 	.short	0x0100
        /*077e*/ 	.byte	0x08
	.zero		1


	//   ....[3]....
        /*0780*/ 	.word	0x00000280
        /*0784*/ 	.word	0x000000ff
        /*0788*/ 	.word	0x00028840
        /*078c*/ 	.short	0x0100
        /*078e*/ 	.byte	0x08
	.zero		1


	//   ....[4]....
        /*0790*/ 	.word	0x00000290
        /*0794*/ 	.word	0x000000ff
        /*0798*/ 	.word	0x00028838
        /*079c*/ 	.short	0x0100
        /*079e*/ 	.byte	0x08
	.zero		1


	//   ....[5]....
        /*07a0*/ 	.word	0x000002a0
        /*07a4*/ 	.word	0x000000ff
        /*07a8*/ 	.word	0x00028848
        /*07ac*/ 	.short	0x0100
        /*07ae*/ 	.byte	0x08
	.zero		1


	//   ....[6]....
        /*07b0*/ 	.word	0x000003d0
        /*07b4*/ 	.word	0x000000ff
        /*07b8*/ 	.word	0x00028850
        /*07bc*/ 	.short	0x0100
        /*07be*/ 	.byte	0x08
	.zero		1


	//   ....[7]....
        /*07c0*/ 	.word	0x000003e0
        /*07c4*/ 	.word	0x000000ff
        /*07c8*/ 	.word	0x00028860
        /*07cc*/ 	.short	0x0100
        /*07ce*/ 	.byte	0x08
	.zero		1


	//   ....[8]....
        /*07d0*/ 	.word	0x000003f0
        /*07d4*/ 	.word	0x000000ff
        /*07d8*/ 	.word	0x00028858
        /*07dc*/ 	.short	0x0100
        /*07de*/ 	.byte	0x08
	.zero		1


	//   ....[9]....
        /*07e0*/ 	.word	0x00000400
        /*07e4*/ 	.word	0x000000ff
        /*07e8*/ 	.word	0x00028868
        /*07ec*/ 	.short	0x0100
        /*07ee*/ 	.byte	0x08
	.zero		1


	//   ....[10]....
        /*07f0*/ 	.word	0x000004f0
        /*07f4*/ 	.word	0x000000ff
        /*07f8*/ 	.word	0x00028870
        /*07fc*/ 	.short	0x0100
        /*07fe*/ 	.byte	0x06
	.zero		1


	//   ....[11]....
        /*0800*/ 	.word	0x00000500
        /*0804*/ 	.word	0x000000ff
        /*0808*/ 	.word	0x00028880
        /*080c*/ 	.short	0x0100
        /*080e*/ 	.byte	0x06
	.zero		1


	//   ....[12]....
        /*0810*/ 	.word	0x00000510
        /*0814*/ 	.word	0x000000ff
        /*0818*/ 	.word	0x00028878
        /*081c*/ 	.short	0x0100
        /*081e*/ 	.byte	0x06
	.zero		1


	//   ....[13]....
        /*0820*/ 	.word	0x00000520
        /*0824*/ 	.word	0x000000ff
        /*0828*/ 	.word	0x00028888
        /*082c*/ 	.short	0x0100
        /*082e*/ 	.byte	0x06
	.zero		1


	//   ....[14]....
        /*0830*/ 	.word	0x00000650
        /*0834*/ 	.word	0x000000ff
        /*0838*/ 	.word	0x00028890
        /*083c*/ 	.short	0x0100
        /*083e*/ 	.byte	0x08
	.zero		1


	//   ....[15]....
        /*0840*/ 	.word	0x00000660
        /*0844*/ 	.word	0x000000ff
        /*0848*/ 	.word	0x000288a0
        /*084c*/ 	.short	0x0100
        /*084e*/ 	.byte	0x08
	.zero		1


	//   ....[16]....
        /*0850*/ 	.word	0x00000670
        /*0854*/ 	.word	0x000000ff
        /*0858*/ 	.word	0x00028898
        /*085c*/ 	.short	0x0100
        /*085e*/ 	.byte	0x08
	.zero		1


	//   ....[17]....
        /*0860*/ 	.word	0x00000680
        /*0864*/ 	.word	0x000000ff
        /*0868*/ 	.word	0x000288a8
        /*086c*/ 	.short	0x0100
        /*086e*/ 	.byte	0x08
	.zero		1


	//   ....[18]....
        /*0870*/ 	.word	0x000007c0
        /*0874*/ 	.word	0x000000ff
        /*0878*/ 	.word	0x000288b0
        /*087c*/ 	.short	0x0100
        /*087e*/ 	.byte	0x08
	.zero		1


	//   ....[19]....
        /*0880*/ 	.word	0x000007d0
        /*0884*/ 	.word	0x000000ff
        /*0888*/ 	.word	0x000288c0
        /*088c*/ 	.short	0x0100
        /*088e*/ 	.byte	0x08
	.zero		1


	//   ....[20]....
        /*0890*/ 	.word	0x000007e0
        /*0894*/ 	.word	0x000000ff
        /*0898*/ 	.word	0x000288b8
        /*089c*/ 	.short	0x0100
        /*089e*/ 	.byte	0x08
	.zero		1


	//   ....[21]....
        /*08a0*/ 	.word	0x000007f0
        /*08a4*/ 	.word	0x000000ff
        /*08a8*/ 	.word	0x000288c8
        /*08ac*/ 	.short	0x0100
        /*08ae*/ 	.byte	0x08
	.zero		1


	//   ....[22]....
        /*08b0*/ 	.word	0x00001980
        /*08b4*/ 	.word	0x000000ff
        /*08b8*/ 	.word	0x00028800
        /*08bc*/ 	.short	0x010a
        /*08be*/ 	.byte	0x29
	.zero		1


	//   ....[23]....
        /*08c0*/ 	.word	0x00001a00
        /*08c4*/ 	.word	0x00000003
        /*08c8*/ 	.word	0x00028830
        /*08cc*/ 	.short	0x010a
        /*08ce*/ 	.byte	0x3f
	.zero		1


	//   ....[24]....
        /*08d0*/ 	.word	0x00001a40
        /*08d4*/ 	.word	0x00000003
        /*08d8*/ 	.word	0x00028830
        /*08dc*/ 	.short	0x010a
        /*08de*/ 	.byte	0x3f
	.zero		1


	//   ....[25]....
        /*08e0*/ 	.word	0x00001fe0
        /*08e4*/ 	.word	0x000000ff
        /*08e8*/ 	.word	0x00000000
        /*08ec*/ 	.short	0x0101
        /*08ee*/ 	.byte	0x06
	.zero		1


	//   ....[26]....
        /*08f0*/ 	.word	0x00004dc0
        /*08f4*/ 	.word	0x000000ff
        /*08f8*/ 	.word	0x00028830
        /*08fc*/ 	.short	0x010a
        /*08fe*/ 	.byte	0x06
	.zero		1


	//   ....[27]....
        /*0900*/ 	.word	0x00004e00
        /*0904*/ 	.word	0x000000ff
        /*0908*/ 	.word	0x00028830
        /*090c*/ 	.short	0x010a
        /*090e*/ 	.byte	0x06
	.zero		1


	//   ....[28]....
        /*0910*/ 	.word	0x00005150
        /*0914*/ 	.word	0x000000ff
        /*0918*/ 	.word	0x00028850
        /*091c*/ 	.short	0x010a
        /*091e*/ 	.byte	0x06
	.zero		1


	//   ....[29]....
        /*0920*/ 	.word	0x00005190
        /*0924*/ 	.word	0x000000ff
        /*0928*/ 	.word	0x00028850
        /*092c*/ 	.short	0x010a
        /*092e*/ 	.byte	0x06
	.zero		1


	//   ....[30]....
        /*0930*/ 	.word	0x000055c0
        /*0934*/ 	.word	0x000000ff
        /*0938*/ 	.word	0x00000000
        /*093c*/ 	.short	0x0101
        /*093e*/ 	.byte	0x06
	.zero		1


	//   ....[31]....
        /*0940*/ 	.word	0x00007870
        /*0944*/ 	.word	0x000000ff
        /*0948*/ 	.word	0x00000000
        /*094c*/ 	.short	0x0101
        /*094e*/ 	.byte	0x06
	.zero		1


	//   ....[32]....
        /*0950*/ 	.word	0x00008180
        /*0954*/ 	.word	0x000000ff
        /*0958*/ 	.word	0x00028830
        /*095c*/ 	.short	0x010a
        /*095e*/ 	.byte	0x06
	.zero		1


	//   ....[33]....
        /*0960*/ 	.word	0x000081c0
        /*0964*/ 	.word	0x000000ff
        /*0968*/ 	.word	0x00028830
        /*096c*/ 	.short	0x010a
        /*096e*/ 	.byte	0x06
	.zero		1


	//   ....[34]....
        /*0970*/ 	.word	0x00008510
        /*0974*/ 	.word	0x000000ff
        /*0978*/ 	.word	0x00028850
        /*097c*/ 	.short	0x010a
        /*097e*/ 	.byte	0x06
	.zero		1


	//   ....[35]....
        /*0980*/ 	.word	0x00008550
        /*0984*/ 	.word	0x000000ff
        /*0988*/ 	.word	0x00028850
        /*098c*/ 	.short	0x010a
        /*098e*/ 	.byte	0x06
	.zero		1


	//   ....[36]....
        /*0990*/ 	.word	0x00008950
        /*0994*/ 	.word	0x000000ff
        /*0998*/ 	.word	0x00000000
        /*099c*/ 	.short	0x0101
        /*099e*/ 	.byte	0x06
	.zero		1


	//   ....[37]....
        /*09a0*/ 	.word	0x00009b00
        /*09a4*/ 	.word	0x000000ff
        /*09a8*/ 	.word	0x00000000
        /*09ac*/ 	.short	0x0101
        /*09ae*/ 	.byte	0x06
	.zero		1


	//   ....[38]....
        /*09b0*/ 	.word	0x0000a210
        /*09b4*/ 	.word	0x000000ff
        /*09b8*/ 	.word	0x00028830
        /*09bc*/ 	.short	0x010a
        /*09be*/ 	.byte	0x06
	.zero		1


	//   ....[39]....
        /*09c0*/ 	.word	0x0000a250
        /*09c4*/ 	.word	0x000000ff
        /*09c8*/ 	.word	0x00028830
        /*09cc*/ 	.short	0x010a
        /*09ce*/ 	.byte	0x06
	.zero		1


	//   ....[40]....
        /*09d0*/ 	.word	0x0000a570
        /*09d4*/ 	.word	0x000000ff
        /*09d8*/ 	.word	0x00028850
        /*09dc*/ 	.short	0x010a
        /*09de*/ 	.byte	0x06
	.zero		1


	//   ....[41]....
        /*09e0*/ 	.word	0x0000a5b0
        /*09e4*/ 	.word	0x000000ff
        /*09e8*/ 	.word	0x00028850
        /*09ec*/ 	.short	0x010a
        /*09ee*/ 	.byte	0x06
	.zero		1


	//   ....[42]....
        /*09f0*/ 	.word	0x0000a9e0
        /*09f4*/ 	.word	0x000000ff
        /*09f8*/ 	.word	0x00000000
        /*09fc*/ 	.short	0x0101
        /*09fe*/ 	.byte	0x06
	.zero		1


	//   ....[43]....
        /*0a00*/ 	.word	0x0000cc80
        /*0a04*/ 	.word	0x000000ff
        /*0a08*/ 	.word	0x00000000
        /*0a0c*/ 	.short	0x0101
        /*0a0e*/ 	.byte	0x06
	.zero		1


	//   ....[44]....
        /*0a10*/ 	.word	0x0000d280
        /*0a14*/ 	.word	0x000000ff
        /*0a18*/ 	.word	0x00028850
        /*0a1c*/ 	.short	0x010a
        /*0a1e*/ 	.byte	0x05
	.zero		1


	//   ....[45]....
        /*0a20*/ 	.word	0x0000d2c0
        /*0a24*/ 	.word	0x000000ff
        /*0a28*/ 	.word	0x00028850
        /*0a2c*/ 	.short	0x010a
        /*0a2e*/ 	.byte	0x05
	.zero		1


	//   ....[46]....
        /*0a30*/ 	.word	0x0000d830
        /*0a34*/ 	.word	0x000000ff
        /*0a38*/ 	.word	0x00000000
        /*0a3c*/ 	.short	0x0101
        /*0a3e*/ 	.byte	0x04
	.zero		1


	//   ....[47]....
        /*0a40*/ 	.word	0x0000eb80
        /*0a44*/ 	.word	0x00000000
        /*0a48*/ 	.word	0x00000000
        /*0a4c*/ 	.short	0x0101
        /*0a4e*/ 	.byte	0x3f
	.zero		1


	//   ....[48]....
        /*0a50*/ 	.word	0x00010ef0
        /*0a54*/ 	.word	0x00000007
        /*0a58*/ 	.word	0x00028840
        /*0a5c*/ 	.short	0x010a
        /*0a5e*/ 	.byte	0x3f
	.zero		1


	//   ....[49]....
        /*0a60*/ 	.word	0x000115b0
        /*0a64*/ 	.word	0x00000007
        /*0a68*/ 	.word	0x00028830
        /*0a6c*/ 	.short	0x0107
        /*0a6e*/ 	.byte	0x3f
	.zero		1


	//   ....[50]....
        /*0a70*/ 	.word	0x00011680
        /*0a74*/ 	.word	0x00000007
        /*0a78*/ 	.word	0x00028830
        /*0a7c*/ 	.short	0x0101
        /*0a7e*/ 	.byte	0x3f
	.zero		1


	//   ....[51]....
        /*0a80*/ 	.word	0x00012020
        /*0a84*/ 	.word	0x00000010
        /*0a88*/ 	.word	0x00028800
        /*0a8c*/ 	.short	0x0107
        /*0a8e*/ 	.byte	0x3f
	.zero		1


	//   ....[52]....
        /*0a90*/ 	.word	0x000120f0
        /*0a94*/ 	.word	0x00000010
        /*0a98*/ 	.word	0x00028800
        /*0a9c*/ 	.short	0x0101
        /*0a9e*/ 	.byte	0x3f
	.zero		1


	//   ....[53]....
        /*0aa0*/ 	.word	0x00012110
        /*0aa4*/ 	.word	0x00000010
        /*0aa8*/ 	.word	0x00028820
        /*0aac*/ 	.short	0x010a
        /*0aae*/ 	.byte	0x3f
	.zero		1


	//   ....[54]....
        /*0ab0*/ 	.word	0x00012460
        /*0ab4*/ 	.word	0x00000006
        /*0ab8*/ 	.word	0x00028840
        /*0abc*/ 	.short	0x010a
        /*0abe*/ 	.byte	0x3f
	.zero		1


	//   ....[55]....
        /*0ac0*/ 	.word	0x00012970
        /*0ac4*/ 	.word	0x00000006
        /*0ac8*/ 	.word	0x00028830
        /*0acc*/ 	.short	0x0107
        /*0ace*/ 	.byte	0x3f
	.zero		1


	//   ....[56]....
        /*0ad0*/ 	.word	0x00012a30
        /*0ad4*/ 	.word	0x00000006
        /*0ad8*/ 	.word	0x00028830
        /*0adc*/ 	.short	0x0101
        /*0ade*/ 	.byte	0x3f
	.zero		1


	//   ....[57]....
        /*0ae0*/ 	.word	0x00012a90
        /*0ae4*/ 	.word	0x00000006
        /*0ae8*/ 	.word	0x00028860
        /*0aec*/ 	.short	0x010a
        /*0aee*/ 	.byte	0x3f
	.zero		1


	//   ....[58]....
        /*0af0*/ 	.word	0x00013020
        /*0af4*/ 	.word	0x00000006
        /*0af8*/ 	.word	0x00028850
        /*0afc*/ 	.short	0x0107
        /*0afe*/ 	.byte	0x3f
	.zero		1


	//   ....[59]....
        /*0b00*/ 	.word	0x00013180
        /*0b04*/ 	.word	0x00000006
        /*0b08*/ 	.word	0x00028850
        /*0b0c*/ 	.short	0x0101
        /*0b0e*/ 	.byte	0x3f
	.zero		1


	//   ....[60]....
        /*0b10*/ 	.word	0x00013390
        /*0b14*/ 	.word	0x00000004
        /*0b18*/ 	.word	0x00028860
        /*0b1c*/ 	.short	0x010a
        /*0b1e*/ 	.byte	0x3f
	.zero		1


	//   ....[61]....
        /*0b20*/ 	.word	0x00013890
        /*0b24*/ 	.word	0x00000004
        /*0b28*/ 	.word	0x00028850
        /*0b2c*/ 	.short	0x0107
        /*0b2e*/ 	.byte	0x3f
	.zero		1


	//   ....[62]....
        /*0b30*/ 	.word	0x00013950
        /*0b34*/ 	.word	0x00000004
        /*0b38*/ 	.word	0x00028850
        /*0b3c*/ 	.short	0x0101
        /*0b3e*/ 	.byte	0x3f
	.zero		1


	//   ....[63]....
        /*0b40*/ 	.word	0x00013be0
        /*0b44*/ 	.word	0x00000004
        /*0b48*/ 	.word	0x00028820
        /*0b4c*/ 	.short	0x010a
        /*0b4e*/ 	.byte	0x3f
	.zero		1


	//   ....[64]....
        /*0b50*/ 	.word	0x00013d60
        /*0b54*/ 	.word	0x00000005
        /*0b58*/ 	.word	0x00028840
        /*0b5c*/ 	.short	0x010a
        /*0b5e*/ 	.byte	0x3f
	.zero		1


	//   ....[65]....
        /*0b60*/ 	.word	0x00013e00
        /*0b64*/ 	.word	0x00000017
        /*0b68*/ 	.word	0x00028840
        /*0b6c*/ 	.short	0x010a
        /*0b6e*/ 	.byte	0x3f
	.zero		1


	//   ....[66]....
        /*0b70*/ 	.word	0x00013e40
        /*0b74*/ 	.word	0x00000005
        /*0b78*/ 	.word	0x00028860
        /*0b7c*/ 	.short	0x010a
        /*0b7e*/ 	.byte	0x3f
	.zero		1


	//   ....[67]....
        /*0b80*/ 	.word	0x00013e80
        /*0b84*/ 	.word	0x00000017
        /*0b88*/ 	.word	0x00028860
        /*0b8c*/ 	.short	0x010a
        /*0b8e*/ 	.byte	0x3f
	.zero		1


	//   ....[68]....
        /*0b90*/ 	.word	0x00013ef0
        /*0b94*/ 	.word	0x00000003
        /*0b98*/ 	.word	0x00028800
        /*0b9c*/ 	.short	0x010a
        /*0b9e*/ 	.byte	0x3f
	.zero		1


	//   ....[69]....
        /*0ba0*/ 	.word	0x00013f40
        /*0ba4*/ 	.word	0x00000003
        /*0ba8*/ 	.word	0x00028830
        /*0bac*/ 	.short	0x010a
        /*0bae*/ 	.byte	0x3f
	.zero		1


	//   ....[70]....
        /*0bb0*/ 	.word	0x00013fa0
        /*0bb4*/ 	.word	0x00000005
        /*0bb8*/ 	.word	0x00028830
        /*0bbc*/ 	.short	0x010a
        /*0bbe*/ 	.byte	0x3f
	.zero		1


	//   ....[71]....
        /*0bc0*/ 	.word	0x00014000
        /*0bc4*/ 	.word	0x00000005
        /*0bc8*/ 	.word	0x00028850
        /*0bcc*/ 	.short	0x010a
        /*0bce*/ 	.byte	0x3f
	.zero		1


	//   ....[72]....
        /*0bd0*/ 	.word	0x00014060
        /*0bd4*/ 	.word	0x00000007
        /*0bd8*/ 	.word	0x00028830
        /*0bdc*/ 	.short	0x010a
        /*0bde*/ 	.byte	0x3f
	.zero		1


	//   ....[73]....
        /*0be0*/ 	.word	0x000140c0
        /*0be4*/ 	.word	0x00000007
        /*0be8*/ 	.word	0x00028850
        /*0bec*/ 	.short	0x010a
        /*0bee*/ 	.byte	0x3f
	.zero		1


	//   ....[74]....
        /*0bf0*/ 	.word	0x00014120
        /*0bf4*/ 	.word	0x00000007
        /*0bf8*/ 	.word	0x00028830
        /*0bfc*/ 	.short	0x010a
        /*0bfe*/ 	.byte	0x3f
	.zero		1


	//   ....[75]....
        /*0c00*/ 	.word	0x00014180
        /*0c04*/ 	.word	0x00000007
        /*0c08*/ 	.word	0x00028850
        /*0c0c*/ 	.short	0x010a
        /*0c0e*/ 	.byte	0x3f
	.zero		1


	//   ....[76]....
        /*0c10*/ 	.word	0x000141e0
        /*0c14*/ 	.word	0x00000006
        /*0c18*/ 	.word	0x00028850
        /*0c1c*/ 	.short	0x010a
        /*0c1e*/ 	.byte	0x3f
	.zero		1


	//   ....[77]....
        /*0c20*/ 	.word	0x000142e0
        /*0c24*/ 	.word	0x00000007
        /*0c28*/ 	.word	0x00028840
        /*0c2c*/ 	.short	0x010a
        /*0c2e*/ 	.byte	0x3f
	.zero		1


	//   ....[78]....
        /*0c30*/ 	.word	0x00015750
        /*0c34*/ 	.word	0x00000010
        /*0c38*/ 	.word	0x00028820
        /*0c3c*/ 	.short	0x010a
        /*0c3e*/ 	.byte	0x3f
	.zero		1


	//   ....[79]....
        /*0c40*/ 	.word	0x000157a0
        /*0c44*/ 	.word	0x00000006
        /*0c48*/ 	.word	0x00028840
        /*0c4c*/ 	.short	0x010a
        /*0c4e*/ 	.byte	0x3f
	.zero		1


	//   ....[80]....
        /*0c50*/ 	.word	0x00016110
        /*0c54*/ 	.word	0x00000006
        /*0c58*/ 	.word	0x00028860
        /*0c5c*/ 	.short	0x010a
        /*0c5e*/ 	.byte	0x3f
	.zero		1


	//   ....[81]....
        /*0c60*/ 	.word	0x00016b10
        /*0c64*/ 	.word	0x00000004
        /*0c68*/ 	.word	0x00028860
        /*0c6c*/ 	.short	0x010a
        /*0c6e*/ 	.byte	0x3f
	.zero		1


	//   ....[82]....
        /*0c70*/ 	.word	0x000176e0
        /*0c74*/ 	.word	0x00000004
        /*0c78*/ 	.word	0x00028820
        /*0c7c*/ 	.short	0x010a
        /*0c7e*/ 	.byte	0x3f
	.zero		1


	//   ....[83]....
        /*0c80*/ 	.word	0x00017880
        /*0c84*/ 	.word	0x00000005
        /*0c88*/ 	.word	0x00028840
        /*0c8c*/ 	.short	0x010a
        /*0c8e*/ 	.byte	0x3f
	.zero		1


	//   ....[84]....
        /*0c90*/ 	.word	0x000178d0
        /*0c94*/ 	.word	0x00000017
        /*0c98*/ 	.word	0x00028840
        /*0c9c*/ 	.short	0x010a
        /*0c9e*/ 	.byte	0x3f
	.zero		1


	//   ....[85]....
        /*0ca0*/ 	.word	0x00017920
        /*0ca4*/ 	.word	0x00000005
        /*0ca8*/ 	.word	0x00028860
        /*0cac*/ 	.short	0x010a
        /*0cae*/ 	.byte	0x3f
	.zero		1


	//----- nvinfo : EIATTR_NUM_MBARRIERS
	.align		4
.L_941:
        /*0cb0*/ 	.byte	0x03, 0x38
        /*0cb2*/ 	.short	0x0016


	//----- nvinfo : EIATTR_EXIT_INSTR_OFFSETS
	.align		4
        /*0cb4*/ 	.byte	0x04, 0x1c
        /*0cb6*/ 	.short	(.L_943 - .L_942)


	//   ....[0]....
.L_942:
        /*0cb8*/ 	.word	0x00000960


	//   ....[1]....
        /*0cbc*/ 	.word	0x0000f8c0


	//   ....[2]....
        /*0cc0*/ 	.word	0x00013ed0


	//----- nvinfo : EIATTR_MAX_THREADS
	.align		4
.L_943:
        /*0cc4*/ 	.byte	0x04, 0x05
        /*0cc6*/ 	.short	(.L_945 - .L_944)
.L_944:
        /*0cc8*/ 	.word	0x00000180
        /*0ccc*/ 	.word	0x00000001
        /*0cd0*/ 	.word	0x00000001


	//----- nvinfo : EIATTR_CRS_STACK_SIZE
	.align		4
.L_945:
        /*0cd4*/ 	.byte	0x04, 0x1e
        /*0cd6*/ 	.short	(.L_947 - .L_946)
.L_946:
        /*0cd8*/ 	.word	0x00000000


	//----- nvinfo : EIATTR_CBANK_PARAM_SIZE
	.align		4
.L_947:
        /*0cdc*/ 	.byte	0x03, 0x19
        /*0cde*/ 	.short	0x0af0


	//----- nvinfo : EIATTR_PARAM_CBANK
	.align		4
        /*0ce0*/ 	.byte	0x04, 0x0a
        /*0ce2*/ 	.short	(.L_949 - .L_948)
	.align		4
.L_948:
        /*0ce4*/ 	.word	index@(.nv.constant0._ZN7cutlass13device_kernelIN5flash11enable_sm90INS1_16FlashAttnFwdSm90INS1_25CollectiveMainloopFwdSm90ILi2EN4cute5tupleIJNS5_1CILi1EEES8_S8_EEENS6_IJNS7_ILi128EEESA_SA_EEELi128ENS_10bfloat16_tEfNS_4arch4Sm90ELb0ELb1ELb0ELb0ELb1ELb0ELb0ELb1ELb1ELb1ELb0ELb0EEENS1_21CollectiveEpilogueFwdISB_S9_SC_SE_Li256ELb0ELb1ELb0ELb0EEENS1_30DynamicPersistentTileSchedulerILi256ELi128ELb0ELb1ELb1EEEEEEEEEvNT_6ParamsE)
        /*0ce8*/ 	.short	0x0210
        /*0cea*/ 	.short	0x0af0


	//----- nvinfo : EIATTR_SW_WAR
	.align		4
.L_949:
        /*0cec*/ 	.byte	0x04, 0x36
        /*0cee*/ 	.short	(.L_951 - .L_950)
.L_950:
        /*0cf0*/ 	.word	0x00000008
.L_951:


//--------------------- .nv.info._ZN7cutlass13device_kernelIN5flash11enable_sm90INS1_16FlashAttnFwdSm90INS1_25CollectiveMainloopFwdSm90ILi2EN4cute5tupleIJNS5_1CILi1EEES8_S8_EEENS6_IJNS7_ILi128EEESA_SA_EEELi128ENS_10bfloat16_tEfNS_4arch4Sm90ELb0ELb1ELb0ELb1ELb1ELb0ELb0ELb1ELb1ELb1ELb0ELb0EEENS1_21CollectiveEpilogueFwdISB_S9_SC_SE_Li256ELb1ELb1ELb0ELb0EEENS1_36VarlenDynamicPersistentTileSchedulerILi128ELi128ELi256ELi128ELb0ELb1ELb1ELb1ELb0ELb1EEEEEEEEEvNT_6ParamsE --------------------------
	.section	.nv.info._ZN7cutlass13device_kernelIN5flash11enable_sm90INS1_16FlashAttnFwdSm90INS1_25CollectiveMainloopFwdSm90ILi2EN4cute5tupleIJNS5_1CILi1EEES8_S8_EEENS6_IJNS7_ILi128EEESA_SA_EEELi128ENS_10bfloat16_tEfNS_4arch4Sm90ELb0ELb1ELb0ELb1ELb1ELb0ELb0ELb1ELb1ELb1ELb0ELb0EEENS1_21CollectiveEpilogueFwdISB_S9_SC_SE_Li256ELb1ELb1ELb0ELb0EEENS1_36VarlenDynamicPersistentTileSchedulerILi128ELi128ELi256ELi128ELb0ELb1ELb1ELb1ELb0ELb1EEEEEEEEEvNT_6ParamsE,"",@"SHT_CUDA_INFO"
	.sectionflags	@""
	.align	4


	//----- nvinfo : EIATTR_CUDA_API_VERSION
	.align		4
        /*0000*/ 	.byte	0x04, 0x37
        /*0002*/ 	.short	(.L_953 - .L_952)
.L_952:
        /*0004*/ 	.word	0x00000082


	//----- nvinfo : EIATTR_KPARAM_INFO
	.align		4
.L_953:
        /*0008*/ 	.byte	0x04, 0x17
        /*000a*/ 	.short	(.L_955 - .L_954)
.L_954:
        /*000c*/ 	.word	0x00000000
        /*0010*/ 	.short	0x0000
        /*0012*/ 	.short	0x0070
        /*0014*/ 	.byte	0x00, 0xf0, 0x01, 0x2a


	//----- nvinfo : EIATTR_SPARSE_MMA_MASK
	.align		4
.L_955:
        /*0018*/ 	.byte	0x03, 0x50
        /*001a*/ 	.short	0x0000


	//----- nvinfo : EIATTR_MAXREG_COUNT
	.align		4
        /*001c*/ 	.byte	0x03, 0x1b
        /*001e*/ 	.short	0x00a8


	//----- nvinfo : EIATTR_NUM_BARRIERS
	.align		4
        /*0020*/ 	.byte	0x02, 0x4c
        /*0022*/ 	.byte	0x10
	.zero		1


	//----- nvinfo : EIATTR_EXTERNS
	.align		4
        /*0024*/ 	.byte	0x04, 0x0f
        /*0026*/ 	.short	(.L_957 - .L_956)


	//   ....[0]....
	.align		4
.L_956:
        /*0028*/ 	.word	index@(__assertfail)


	//----- nvinfo : EIATTR_ANNOTATIONS
	.align		4
.L_957:
        /*002c*/ 	.byte	0x04, 0x55
        /*002e*/ 	.short	(.L_959 - .L_958)


	//   ....[0]....
.L_958:
        /* <DEDUP_REMOVED lines=10> */


	//----- nvinfo : EIATTR_MERCURY_ISA_VERSION
	.align		4
.L_959:
        /*00b8*/ 	.byte	0x03, 0x5f
        /*00ba*/ 	.short	0x0101


	//----- nvinfo : EIATTR_UNUSED_LOAD_BYTE_OFFSET
	.align		4
        /*00bc*/ 	.byte	0x04, 0x44
        /*00be*/ 	.short	(.L_961 - .L_960)


	//   ....[0]....
.L_960:
        /*00c0*/ 	.word	0x00000970
        /*00c4*/ 	.word	0x0000fff0


	//   ....[1]....
        /*00c8*/ 	.word	0x0000ddd0
        /*00cc*/ 	.word	0x0000fff0


	//----- nvinfo : EIATTR_INT_WARP_WIDE_INSTR_OFFSETS
	.align		4
.L_961:
        /*00d0*/ 	.byte	0x04, 0x31
        /*00d2*/ 	.short	(.L_963 - .L_962)


	//   ....[0]....
.L_962:
        /*00d4*/ 	.word	0x000000c0


	//   ....[1]....
        /*00d8*/ 	.word	0x000000d0


	//   ....[2]....
        /*00dc*/ 	.word	0x00000170


	//   ....[3]....
        /*00e0*/ 	.word	0x00011490


	//   ....[4]....
        /*00e4*/ 	.word	0x00011520


	//   ....[5]....
        /*00e8*/ 	.word	0x00014400


	//   ....[6]....
        /*00ec*/ 	.word	0x00014490


	//----- nvinfo : EIATTR_COOP_GROUP_MASK_REGIDS
	.align		4
.L_963:
        /*00f0*/ 	.byte	0x04, 0x29
        /*00f2*/ 	.short	(.L_965 - .L_964)


	//   ....[0]....
.L_964:
        /*00f4*/ 	.word	0xffffffff


	//   ....[1]....
        /*00f8*/ 	.word	0xffffffff


	//   ....[2]....
        /*00fc*/ 	.word	0xffffffff


	//   ....[3]....
        /*0100*/ 	.word	0xffffffff


	//   ....[4]....
        /*0104*/ 	.word	0xffffffff


	//   ....[5]....
        /*0108*/ 	.word	0xffffffff


	//   ....[6]....
        /*010c*/ 	.word	0xffffffff


	//   ....[7]....
        /*0110*/ 	.word	0xffffffff


	//   ....[8]....
        /*0114*/ 	.word	0xffffffff


	//   ....[9]....
        /*0118*/ 	.word	0xffffffff


	//   ....[10]....
        /*011c*/ 	.word	0xffffffff


	//   ....[11]....
        /*0120*/ 	.word	0xffffffff


	//   ....[12]....
        /*0124*/ 	.word	0xffffffff


	//   ....[13]....
        /*0128*/ 	.word	0xffffffff


	//   ....[14]....
        /*012c*/ 	.word	0xffffffff


	//   ....[15]....
        /*0130*/ 	.word	0xffffffff


	//   ....[16]....
        /*0134*/ 	.word	0xffffffff


	//   ....[17]....
        /*0138*/ 	.word	0xffffffff


	//   ....[18]....
        /*013c*/ 	.word	0xffffffff


	//   ....[19]....
        /*0140*/ 	.word	0xffffffff


	//   ....[20]....
        /*0144*/ 	.word	0xffffffff


	//   ....[21]....
        /*0148*/ 	.word	0xffffffff


	//   ....[22]....
        /*014c*/ 	.word	0xffffffff


	//   ....[23]....
        /*0150*/ 	.word	0xffffffff


	//   ....[24]....
        /*0154*/ 	.word	0xffffffff


	//   ....[25]....
        /*0158*/ 	.word	0xffffffff


	//   ....[26]....
        /*015c*/ 	.word	0xffffffff


	//   ....[27]....
        /*0160*/ 	.word	0xffffffff


	//   ....[28]....
        /*0164*/ 	.word	0xffffffff


	//   ....[29]....
        /*0168*/ 	.word	0xffffffff


	//   ....[30]....
        /*016c*/ 	.word	0xffffffff


	//   ....[31]....
        /*0170*/ 	.word	0xffffffff


	//   ....[32]....
        /*0174*/ 	.word	0xffffffff


	//   ....[33]....
        /*0178*/ 	.word	0xffffffff


	//   ....[34]....
        /*017c*/ 	.word	0xffffffff


	//   ....[35]....
        /*0180*/ 	.word	0xffffffff


	//   ....[36]....
        /*0184*/ 	.word	0xffffffff


	//   ....[37]....
        /*0188*/ 	.word	0xffffffff


	//   ....[38]....
        /*018c*/ 	.word	0xffffffff


	//   ....[39]....
        /*0190*/ 	.word	0xffffffff


	//   ....[40]....
        /*0194*/ 	.word	0xffffffff


	//   ....[41]....
        /*0198*/ 	.word	0xffffffff


	//   ....[42]....
        /*019c*/ 	.word	0xffffffff


	//   ....[43]....
        /*01a0*/ 	.word	0xffffffff


	//   ....[44]....
        /*01a4*/ 	.word	0xffffffff


	//   ....[45]....
        /*01a8*/ 	.word	0xffffffff


	//   ....[46]....
        /*01ac*/ 	.word	0xffffffff


	//   ....[47]....
        /*01b0*/ 	.word	0xffffffff


	//   ....[48]....
        /*01b4*/ 	.word	0xffffffff


	//   ....[49]....
        /*01b8*/ 	.word	0xffffffff


	//   ....[50]....
        /*01bc*/ 	.word	0xffffffff


	//   ....[51]....
        /*01c0*/ 	.word	0xffffffff


	//   ....[52]....
        /*01c4*/ 	.word	0xffffffff


	//   ....[53]....
        /*01c8*/ 	.word	0xffffffff


	//   ....[54]....
        /*01cc*/ 	.word	0xffffffff


	//   ....[55]....
        /*01d0*/ 	.word	0xffffffff


	//   ....[56]....
        /*01d4*/ 	.word	0xffffffff


	//   ....[57]....
        /*01d8*/ 	.word	0xffffffff


	//   ....[58]....
        /*01dc*/ 	.word	0xffffffff


	//   ....[59]....
        /*01e0*/ 	.word	0xffffffff


	//   ....[60]....
        /*01e4*/ 	.word	0xffffffff


	//   ....[61]....
        /*01e8*/ 	.word	0xffffffff


	//   ....[62]....
        /*01ec*/ 	.word	0xffffffff


	//   ....[63]....
        /*01f0*/ 	.word	0xffffffff


	//   ....[64]....
        /*01f4*/ 	.word	0xffffffff


	//   ....[65]....
        /*01f8*/ 	.word	0xffffffff


	//   ....[66]....
        /*01fc*/ 	.word	0xffffffff


	//   ....[67]....
        /*0200*/ 	.word	0xffffffff


	//   ....[68]....
        /*0204*/ 	.word	0xffffffff


	//   ....[69]....
        /*0208*/ 	.word	0xffffffff


	//   ....[70]....
        /*020c*/ 	.word	0xffffffff


	//   ....[71]....
        /*0210*/ 	.word	0xffffffff


	//   ....[72]....
        /*0214*/ 	.word	0xffffffff


	//   ....[73]....
        /*0218*/ 	.word	0xffffffff


	//   ....[74]....
        /*021c*/ 	.word	0xffffffff


	//   ....[75]....
        /*0220*/ 	.word	0xffffffff


	//   ....[76]....
        /*0224*/ 	.word	0xffffffff


	//   ....[77]....
        /*0228*/ 	.word	0xffffffff


	//   ....[78]....
        /*022c*/ 	.word	0xffffffff


	//   ....[79]....
        /*0230*/ 	.word	0xffffffff


	//   ....[80]....
        /*0234*/ 	.word	0xffffffff


	//   ....[81]....
        /*0238*/ 	.word	0xffffffff


	//   ....[82]....
        /*023c*/ 	.word	0xffffffff


	//   ....[83]....
        /*0240*/ 	.word	0xffffffff


	//   ....[84]....
        /*0244*/ 	.word	0xffffffff


	//   ....[85]....
        /*0248*/ 	.word	0xffffffff


	//   ....[86]....
        /*024c*/ 	.word	0xffffffff


	//   ....[87]....
        /*0250*/ 	.word	0xffffffff


	//   ....[88]....
        /*0254*/ 	.word	0xffffffff


	//   ....[89]....
        /*0258*/ 	.word	0xffffffff


	//   ....[90]....
        /*025c*/ 	.word	0xffffffff


	//   ....[91]....
        /*0260*/ 	.word	0xffffffff


	//   ....[92]....
        /*0264*/ 	.word	0xffffffff


	//   ....[93]....
        /*0268*/ 	.word	0xffffffff


	//   ....[94]....
        /*026c*/ 	.word	0xffffffff


	//   ....[95]....
        /*0270*/ 	.word	0xffffffff


	//   ....[96]....
        /*0274*/ 	.word	0xffffffff


	//   ....[97]....
        /*0278*/ 	.word	0xffffffff


	//   ....[98]....
        /*027c*/ 	.word	0xffffffff


	//   ....[99]....
        /*0280*/ 	.word	0xffffffff


	//   ....[100]....
        /*0284*/ 	.word	0xffffffff


	//   ....[101]....
        /*0288*/ 	.word	0xffffffff


	//   ....[102]....
        /*028c*/ 	.word	0xffffffff


	//   ....[103]....
        /*0290*/ 	.word	0xffffffff


	//   ....[104]....
        /*0294*/ 	.word	0xffffffff


	//   ....[105]....
        /*0298*/ 	.word	0xffffffff


	//   ....[106]....
        /*029c*/ 	.word	0xffffffff


	//   ....[107]....
        /*02a0*/ 	.word	0xffffffff


	//   ....[108]....
        /*02a4*/ 	.word	0xffffffff


	//   ....[109]....
        /*02a8*/ 	.word	0xffffffff


	//   ....[110]....
        /*02ac*/ 	.word	0xffffffff


	//   ....[111]....
        /*02b0*/ 	.word	0xffffffff


	//   ....[112]....
        /*02b4*/ 	.word	0xffffffff


	//   ....[113]....
        /*02b8*/ 	.word	0xffffffff


	//   ....[114]....
        /*02bc*/ 	.word	0xffffffff


	//   ....[115]....
        /*02c0*/ 	.word	0xffffffff


	//   ....[116]....
        /*02c4*/ 	.word	0xffffffff


	//   ....[117]....
        /*02c8*/ 	.word	0xffffffff


	//   ....[118]....
        /*02cc*/ 	.word	0xffffffff


	//   ....[119]....
        /*02d0*/ 	.word	0xffffffff


	//   ....[120]....
        /*02d4*/ 	.word	0xffffffff


	//   ....[121]....
        /*02d8*/ 	.word	0xffffffff


	//   ....[122]....
        /*02dc*/ 	.word	0xffffffff


	//   ....[123]....
        /*02e0*/ 	.word	0xffffffff


	//   ....[124]....
        /*02e4*/ 	.word	0xffffffff


	//   ....[125]....
        /*02e8*/ 	.word	0xffffffff


	//   ....[126]....
        /*02ec*/ 	.word	0xffffffff


	//   ....[127]....
        /*02f0*/ 	.word	0xffffffff


	//   ....[128]....
        /*02f4*/ 	.word	0xffffffff


	//   ....[129]....
        /*02f8*/ 	.word	0xffffffff


	//   ....[130]....
        /*02fc*/ 	.word	0xffffffff


	//   ....[131]....
        /*0300*/ 	.word	0xffffffff


	//   ....[132]....
        /*0304*/ 	.word	0xffffffff


	//   ....[133]....
        /*0308*/ 	.word	0xffffffff


	//   ....[134]....
        /*030c*/ 	.word	0xffffffff


	//   ....[135]....
        /*0310*/ 	.word	0xffffffff


	//   ....[136]....
        /*0314*/ 	.word	0xffffffff


	//   ....[137]....
        /*0318*/ 	.word	0xffffffff


	//   ....[138]....
        /*031c*/ 	.word	0xffffffff


	//   ....[139]....
        /*0320*/ 	.word	0xffffffff


	//   ....[140]....
        /*0324*/ 	.word	0xffffffff


	//   ....[141]....
        /*0328*/ 	.word	0xffffffff


	//   ....[142]....
        /*032c*/ 	.word	0xffffffff


	//   ....[143]....
        /*0330*/ 	.word	0xffffffff


	//   ....[144]....
        /*0334*/ 	.word	0xffffffff


	//   ....[145]....
        /*0338*/ 	.word	0xffffffff


	//   ....[146]....
        /*033c*/ 	.word	0xffffffff


	//   ....[147]....
        /*0340*/ 	.word	0xffffffff


	//   ....[148]....
        /*0344*/ 	.word	0xffffffff


	//   ....[149]....
        /*0348*/ 	.word	0xffffffff


	//   ....[150]....
        /*034c*/ 	.word	0xffffffff


	//   ....[151]....
        /*0350*/ 	.word	0xffffffff


	//   ....[152]....
        /*0354*/ 	.word	0xffffffff


	//   ....[153]....
        /*0358*/ 	.word	0xffffffff


	//   ....[154]....
        /*035c*/ 	.word	0xffffffff


	//   ....[155]....
        /*0360*/ 	.word	0xffffffff


	//   ....[156]....
        /*0364*/ 	.word	0xffffffff


	//   ....[157]....
        /*0368*/ 	.word	0xffffffff


	//   ....[158]....
        /*036c*/ 	.word	0xffffffff


	//   ....[159]....
        /*0370*/ 	.word	0xffffffff


	//   ....[160]....
        /*0374*/ 	.word	0xffffffff


	//   ....[161]....
        /*0378*/ 	.word	0xffffffff


	//   ....[162]....
        /*037c*/ 	.word	0xffffffff


	//   ....[163]....
        /*0380*/ 	.word	0xffffffff


	//   ....[164]....
        /*0384*/ 	.word	0xffffffff


	//   ....[165]....
        /*0388*/ 	.word	0xffffffff


	//   ....[166]....
        /*038c*/ 	.word	0xffffffff


	//   ....[167]....
        /*0390*/ 	.word	0x0500000f


	//   ....[168]....
        /*0394*/ 	.word	0x0500000f


	//   ....[169]....
        /*0398*/ 	.word	0x0500000f


	//   ....[170]....
        /*039c*/ 	.word	0x0500000f


	//   ....[171]....
        /*03a0*/ 	.word	0x0500000f


	//   ....[172]....
        /*03a4*/ 	.word	0x0500000f


	//   ....[173]....
        /*03a8*/ 	.word	0x0500000f


	//   ....[174]....
        /*03ac*/ 	.word	0x0500000f


	//   ....[175]....
        /*03b0*/ 	.word	0x0500000f


	//   ....[176]....
        /*03b4*/ 	.word	0x0500000f


	//   ....[177]....
        /*03b8*/ 	.word	0x0500000f


	//   ....[178]....
        /*03bc*/ 	.word	0x0500000f


	//   ....[179]....
        /*03c0*/ 	.word	0x0500000f


	//   ....[180]....
        /*03c4*/ 	.word	0x0500000f


	//   ....[181]....
        /*03c8*/ 	.word	0x0500000f


	//   ....[182]....
        /*03cc*/ 	.word	0x0500000f


	//   ....[183]....
        /*03d0*/ 	.word	0x0500000f


	//   ....[184]....
        /*03d4*/ 	.word	0x0500000f


	//   ....[185]....
        /*03d8*/ 	.word	0x0500000f


	//   ....[186]....
        /*03dc*/ 	.word	0x0500000f


	//   ....[187]....
        /*03e0*/ 	.word	0x0500000f


	//   ....[188]....
        /*03e4*/ 	.word	0x0500000f


	//   ....[189]....
        /*03e8*/ 	.word	0x0500000f


	//   ....[190]....
        /*03ec*/ 	.word	0x0500000f


	//   ....[191]....
        /*03f0*/ 	.word	0x0500000f


	//   ....[192]....
        /*03f4*/ 	.word	0x0500000f


	//   ....[193]....
        /*03f8*/ 	.word	0x0500000f


	//   ....[194]....
        /*03fc*/ 	.word	0x0500000f


	//   ....[195]....
        /*0400*/ 	.word	0x0500000f


	//   ....[196]....
        /*0404*/ 	.word	0x0500000f


	//   ....[197]....
        /*0408*/ 	.word	0x0500000f


	//   ....[198]....
        /*040c*/ 	.word	0x0500000f


	//   ....[199]....
        /*0410*/ 	.word	0x0500000f


	//   ....[200]....
        /*0414*/ 	.word	0x0500000f


	//   ....[201]....
        /*0418*/ 	.word	0x0500000f


	//   ....[202]....
        /*041c*/ 	.word	0x0500000f


	//   ....[203]....
        /*0420*/ 	.word	0x0500000f


	//   ....[204]....
        /*0424*/ 	.word	0x0500000f


	//   ....[205]....
        /*0428*/ 	.word	0x0500000f


	//   ....[206]....
        /*042c*/ 	.word	0x0500000f


	//   ....[207]....
        /*0430*/ 	.word	0x0500000f


	//   ....[208]....
        /*0434*/ 	.word	0x0500000f


	//   ....[209]....
        /*0438*/ 	.word	0x0500000f


	//   ....[210]....
        /*043c*/ 	.word	0x0500000f


	//   ....[211]....
        /*0440*/ 	.word	0x0500000f


	//   ....[212]....
        /*0444*/ 	.word	0x0500000f


	//   ....[213]....
        /*0448*/ 	.word	0x0500000f


	//   ....[214]....
        /*044c*/ 	.word	0x0500000f


	//   ....[215]....
        /*0450*/ 	.word	0x0500000f


	//   ....[216]....
        /*0454*/ 	.word	0x0500000f


	//   ....[217]....
        /*0458*/ 	.word	0x0500000f


	//   ....[218]....
        /*045c*/ 	.word	0x0500000f


	//   ....[219]....
        /*0460*/ 	.word	0x0500000f


	//   ....[220]....
        /*0464*/ 	.word	0x0500000f


	//   ....[221]....
        /*0468*/ 	.word	0x0500000f


	//   ....[222]....
        /*046c*/ 	.word	0x0500000f


	//   ....[223]....
        /*0470*/ 	.word	0x0500000f


	//   ....[224]....
        /*0474*/ 	.word	0x0500000f


	//   ....[225]....
        /*0478*/ 	.word	0x0500000f


	//   ....[226]....
        /*047c*/ 	.word	0x0500000f


	//   ....[227]....
        /*0480*/ 	.word	0x0500000f


	//   ....[228]....
        /*0484*/ 	.word	0x0500000f


	//   ....[229]....
        /*0488*/ 	.word	0x0500000f


	//   ....[230]....
        /*048c*/ 	.word	0x0500000f


	//   ....[231]....
        /*0490*/ 	.word	0x0500000f


	//   ....[232]....
        /*0494*/ 	.word	0x0500000f


	//   ....[233]....
        /*0498*/ 	.word	0x0500000f


	//   ....[234]....
        /*049c*/ 	.word	0x0500000f


	//   ....[235]....
        /*04a0*/ 	.word	0x0500000f


	//   ....[236]....
        /*04a4*/ 	.word	0x0500000f


	//   ....[237]....
        /*04a8*/ 	.word	0x0500000f


	//   ....[238]....
        /*04ac*/ 	.word	0x0500000f


	//   ....[239]....
        /*04b0*/ 	.word	0x0500000f


	//   ....[240]....
        /*04b4*/ 	.word	0x0500000f


	//   ....[241]....
        /*04b8*/ 	.word	0x0500000f


	//   ....[242]....
        /*04bc*/ 	.word	0x0500000f


	//   ....[243]....
        /*04c0*/ 	.word	0x0500000f


	//   ....[244]....
        /*04c4*/ 	.word	0x0500000f


	//   ....[245]....
        /*04c8*/ 	.word	0x0500000f


	//   ....[246]....
        /*04cc*/ 	.word	0x0500000f


	//   ....[247]....
        /*04d0*/ 	.word	0x0500000f


	//   ....[248]....
        /*04d4*/ 	.word	0x0500000f


	//   ....[249]....
        /*04d8*/ 	.word	0x0500000f


	//   ....[250]....
        /*04dc*/ 	.word	0x0500000f


	//   ....[251]....
        /*04e0*/ 	.word	0x0500000f


	//   ....[252]....
        /*04e4*/ 	.word	0x0500000f


	//   ....[253]....
        /*04e8*/ 	.word	0x0500000f


	//   ....[254]....
        /*04ec*/ 	.word	0x0500000f


	//   ....[255]....
        /*04f0*/ 	.word	0x0500000f


	//   ....[0]....
        /*04f4*/ 	.word	0x0500000f


	//   ....[1]....
        /*04f8*/ 	.word	0x0500000f


	//   ....[2]....
        /*04fc*/ 	.word	0x0500000f


	//   ....[3]....
        /*0500*/ 	.word	0x0500000f


	//   ....[4]....
        /*0504*/ 	.word	0x0500000f


	//   ....[5]....
        /*0508*/ 	.word	0x0500000f


	//   ....[6]....
        /*050c*/ 	.word	0x0500000f


	//   ....[7]....
        /*0510*/ 	.word	0x0500000f


	//   ....[8]....
        /*0514*/ 	.word	0x0500000f


	//   ....[9]....
        /*0518*/ 	.word	0x0500000f


	//----- nvinfo : EIATTR_COOP_GROUP_INSTR_OFFSETS
	.align		4
.L_965:
        /*051c*/ 	.byte	0x04, 0x28
        /*051e*/ 	.short	(.L_967 - .L_966)


	//   ....[0]....
.L_966:
        /*0520*/ 	.word	0x00000080


	//   ....[1]....
        /*0524*/ 	.word	0x00000090


	//   ....[2]....
        /*0528*/ 	.word	0x000002d0


	//   ....[3]....
        /*052c*/ 	.word	0x00000430


	//   ....[4]....
        /*0530*/ 	.word	0x00000550


	//   ....[5]....
        /*0534*/ 	.word	0x000006b0


	//   ....[6]....
        /*0538*/ 	.word	0x000018d0


	//   ....[7]....
        /*053c*/ 	.word	0x00002160


	//   ....[8]....
        /*0540*/ 	.word	0x00002460


	//   ....[9]....
        /*0544*/ 	.word	0x00003530


	//   ....[10]....
        /*0548*/ 	.word	0x00003680


	//   ....[11]....
        /*054c*/ 	.word	0x00003ed0


	//   ....[12]....
        /*0550*/ 	.word	0x00003f30


	//   ....[13]....
        /*0554*/ 	.word	0x00005780


	//   ....[14]....
        /*0558*/ 	.word	0x00005970


	//   ....[15]....
        /*055c*/ 	.word	0x00006550


	//   ....[16]....
        /*0560*/ 	.word	0x000065c0


	//   ....[17]....
        /*0564*/ 	.word	0x00006ee0


	//   ....[18]....
        /*0568*/ 	.word	0x00006f50


	//   ....[19]....
        /*056c*/ 	.word	0x00008e70


	//   ....[20]....
        /*0570*/ 	.word	0x00008e80


	//   ....[21]....
        /*0574*/ 	.word	0x00008eb0


	//   ....[22]....
        /*0578*/ 	.word	0x00008ec0


	//   ....[23]....
        /*057c*/ 	.word	0x0000aba0


	//   ....[24]....
        /*0580*/ 	.word	0x0000ad90


	//   ....[25]....
        /*0584*/ 	.word	0x0000b970


	//   ....[26]....
        /*0588*/ 	.word	0x0000b9e0


	//   ....[27]....
        /*058c*/ 	.word	0x0000c300


	//   ....[28]....
        /*0590*/ 	.word	0x0000c370


	//   ....[29]....
        /*0594*/ 	.word	0x0000d490


	//   ....[30]....
        /*0598*/ 	.word	0x0000d4c0


	//   ....[31]....
        /*059c*/ 	.word	0x0000d580


	//   ....[32]....
        /*05a0*/ 	.word	0x0000d590


	//   ....[33]....
        /*05a4*/ 	.word	0x0000e910


	//   ....[34]....
        /*05a8*/ 	.word	0x0000e950


	//   ....[35]....
        /*05ac*/ 	.word	0x0000e980


	//   ....[36]....
        /*05b0*/ 	.word	0x0000e9b0


	//   ....[37]....
        /*05b4*/ 	.word	0x0000ef60


	//   ....[38]....
        /*05b8*/ 	.word	0x0000ef70


	//   ....[39]....
        /*05bc*/ 	.word	0x0000f030


	//   ....[40]....
        /*05c0*/ 	.word	0x0000f050


	//   ....[41]....
        /*05c4*/ 	.word	0x0000f110


	//   ....[42]....
        /*05c8*/ 	.word	0x0000f130


	//   ....[43]....
        /*05cc*/ 	.word	0x0000f200


	//   ....[44]....
        /*05d0*/ 	.word	0x0000f220


	//   ....[45]....
        /*05d4*/ 	.word	0x0000faf0


	//   ....[46]....
        /*05d8*/ 	.word	0x0000fb10


	//   ....[47]....
        /*05dc*/ 	.word	0x0000fbd0


	//   ....[48]....
        /*05e0*/ 	.word	0x0000fbf0


	//   ....[49]....
        /*05e4*/ 	.word	0x0000fcb0


	//   ....[50]....
        /*05e8*/ 	.word	0x0000fcd0


	//   ....[51]....
        /*05ec*/ 	.word	0x0000fda0


	//   ....[52]....
        /*05f0*/ 	.word	0x0000fdc0


	//   ....[53]....
        /*05f4*/ 	.word	0x0000ff10


	//   ....[54]....
        /*05f8*/ 	.word	0x000100e0


	//   ....[55]....
        /*05fc*/ 	.word	0x00010110


	//   ....[56]....
        /*0600*/ 	.word	0x00010140


	//   ....[57]....
        /*0604*/ 	.word	0x00010170


	//   ....[58]....
        /*0608*/ 	.word	0x000101a0


	//   ....[59]....
        /*060c*/ 	.word	0x000101d0


	//   ....[60]....
        /*0610*/ 	.word	0x00010320


	//   ....[61]....
        /*0614*/ 	.word	0x00010350


	//   ....[62]....
        /*0618*/ 	.word	0x00010380


	//   ....[63]....
        /*061c*/ 	.word	0x000103b0


	//   ....[64]....
        /*0620*/ 	.word	0x000103e0


	//   ....[65]....
        /*0624*/ 	.word	0x00010410


	//   ....[66]....
        /*0628*/ 	.word	0x000104a0


	//   ....[67]....
        /*062c*/ 	.word	0x00010500


	//   ....[68]....
        /*0630*/ 	.word	0x00010590


	//   ....[69]....
        /*0634*/ 	.word	0x00011fe0


	//   ....[70]....
        /*0638*/ 	.word	0x00012000


	//   ....[71]....
        /*063c*/ 	.word	0x000120a0


	//   ....[72]....
        /*0640*/ 	.word	0x000120c0


	//   ....[73]....
        /*0644*/ 	.word	0x00012150


	//   ....[74]....
        /*0648*/ 	.word	0x00012170


	//   ....[75]....
        /*064c*/ 	.word	0x00012200


	//   ....[76]....
        /*0650*/ 	.word	0x00012220


	//   ....[77]....
        /*0654*/ 	.word	0x000122b0


	//   ....[78]....
        /*0658*/ 	.word	0x000122d0


	//   ....[79]....
        /*065c*/ 	.word	0x00012360


	//   ....[80]....
        /*0660*/ 	.word	0x00012380


	//   ....[81]....
        /*0664*/ 	.word	0x00012410


	//   ....[82]....
        /*0668*/ 	.word	0x00012430


	//   ....[83]....
        /*066c*/ 	.word	0x00012440


	//   ....[84]....
        /*0670*/ 	.word	0x000124c0


	//   ....[85]....
        /*0674*/ 	.word	0x00012c00


	//   ....[86]....
        /*0678*/ 	.word	0x00012c30


	//   ....[87]....
        /*067c*/ 	.word	0x00012c90


	//   ....[88]....
        /*0680*/ 	.word	0x00012ce0


	//   ....[89]....
        /*0684*/ 	.word	0x00012d30


	//   ....[90]....
        /*0688*/ 	.word	0x00012d80


	//   ....[91]....
        /*068c*/ 	.word	0x00012dd0


	//   ....[92]....
        /*0690*/ 	.word	0x00012e20


	//   ....[93]....
        /*0694*/ 	.word	0x00012e70


	//   ....[94]....
        /*0698*/ 	.word	0x00012ec0


	//   ....[95]....
        /*069c*/ 	.word	0x00012f10


	//   ....[96]....
        /*06a0*/ 	.word	0x00012f60


	//   ....[97]....
        /*06a4*/ 	.word	0x00012fb0


	//   ....[98]....
        /*06a8*/ 	.word	0x00012ff0


	//   ....[99]....
        /*06ac*/ 	.word	0x00013010


	//   ....[100]....
        /*06b0*/ 	.word	0x00013050


	//   ....[101]....
        /*06b4*/ 	.word	0x000137b0


	//   ....[102]....
        /*06b8*/ 	.word	0x000137e0


	//   ....[103]....
        /*06bc*/ 	.word	0x00013840


	//   ....[104]....
        /*06c0*/ 	.word	0x00013850


	//   ....[105]....
        /*06c4*/ 	.word	0x000138a0


	//   ....[106]....
        /*06c8*/ 	.word	0x000138b0


	//   ....[107]....
        /*06cc*/ 	.word	0x00013900


	//   ....[108]....
        /*06d0*/ 	.word	0x00013910


	//   ....[109]....
        /*06d4*/ 	.word	0x00013960


	//   ....[110]....
        /*06d8*/ 	.word	0x00013970


	//   ....[111]....
        /*06dc*/ 	.word	0x000139c0


	//   ....[112]....
        /*06e0*/ 	.word	0x000139d0


	//   ....[113]....
        /*06e4*/ 	.word	0x00013a20


	//   ....[114]....
        /*06e8*/ 	.word	0x00013a30


	//   ....[115]....
        /*06ec*/ 	.word	0x00013a40


	//   ....[116]....
        /*06f0*/ 	.word	0x00013a90


	//   ....[117]....
        /*06f4*/ 	.word	0x00013cf0


	//   ....[118]....
        /*06f8*/ 	.word	0x00013d10


	//   ....[119]....
        /*06fc*/ 	.word	0x00013d20


	//   ....[120]....
        /*0700*/ 	.word	0x00013d90


	//   ....[121]....
        /*0704*/ 	.word	0x00013da0


	//   ....[122]....
        /*0708*/ 	.word	0x00013e10


	//   ....[123]....
        /*070c*/ 	.word	0x00013e20


	//   ....[124]....
        /*0710*/ 	.word	0x00013e90


	//   ....[125]....
        /*0714*/ 	.word	0x00013ea0


	//   ....[126]....
        /*0718*/ 	.word	0x00013f10


	//   ....[127]....
        /*071c*/ 	.word	0x00013f20


	//   ....[128]....
        /*0720*/ 	.word	0x00013f90


	//   ....[129]....
        /*0724*/ 	.word	0x00013fa0


	//   ....[130]....
        /*0728*/ 	.word	0x00014010


	//   ....[131]....
        /*072c*/ 	.word	0x00014020


	//   ....[132]....
        /*0730*/ 	.word	0x00014030


	//   ....[133]....
        /*0734*/ 	.word	0x000145e0


	//   ....[134]....
        /*0738*/ 	.word	0x00014620


	//   ....[135]....
        /*073c*/ 	.word	0x00014660


	//   ....[136]....
        /*0740*/ 	.word	0x00014680


	//   ....[137]....
        /*0744*/ 	.word	0x00014690


	//   ....[138]....
        /*0748*/ 	.word	0x000146b0


	//   ....[139]....
        /*074c*/ 	.word	0x00014720


	//   ....[140]....
        /*0750*/ 	.word	0x00014740


	//   ....[141]....
        /*0754*/ 	.word	0x000147a0


	//   ....[142]....
        /*0758*/ 	.word	0x000147c0


	//   ....[143]....
        /*075c*/ 	.word	0x00014820


	//   ....[144]....
        /*0760*/ 	.word	0x00014840


	//   ....[145]....
        /*0764*/ 	.word	0x000148a0


	//   ....[146]....
        /*0768*/ 	.word	0x000148c0


	//   ....[147]....
        /*076c*/ 	.word	0x00014910


	//   ....[148]....
        /*0770*/ 	.word	0x00014930


	//   ....[149]....
        /*0774*/ 	.word	0x00014d30


	//   ....[150]....
        /*0778*/ 	.word	0x00014d80


	//   ....[151]....
        /*077c*/ 	.word	0x00014db0


	//   ....[152]....
        /*0780*/ 	.word	0x00014dc0


	//   ....[153]....
        /*0784*/ 	.word	0x00014df0


	//   ....[154]....
        /*0788*/ 	.word	0x00014e20


	//   ....[155]....
        /*078c*/ 	.word	0x00014e50


	//   ....[156]....
        /*0790*/ 	.word	0x00014e80


	//   ....[157]....
        /*0794*/ 	.word	0x00015000


	//   ....[158]....
        /*0798*/ 	.word	0x00015030


	//   ....[159]....
        /*079c*/ 	.word	0x00015060


	//   ....[160]....
        /*07a0*/ 	.word	0x00015090


	//   ....[161]....
        /*07a4*/ 	.word	0x000150c0


	//   ....[162]....
        /*07a8*/ 	.word	0x000150f0


	//   ....[163]....
        /*07ac*/ 	.word	0x000151b0


	//   ....[164]....
        /*07b0*/ 	.word	0x000151d0


	//   ....[165]....
        /*07b4*/ 	.word	0x00015240


	//   ....[166]....
        /*07b8*/ 	.word	0x000158e0


	//   ....[167]....
        /*07bc*/ 	.word	0x00015f40


	//   ....[168]....
        /*07c0*/ 	.word	0x00016030


	//   ....[169]....
        /*07c4*/ 	.word	0x000160d0


	//   ....[170]....
        /*07c8*/ 	.word	0x00016130


	//   ....[171]....
        /*07cc*/ 	.word	0x00016230


	//   ....[172]....
        /*07d0*/ 	.word	0x000162a0


	//   ....[173]....
        /*07d4*/ 	.word	0x000163a0


	//   ....[174]....
        /*07d8*/ 	.word	0x00016410


	//   ....[175]....
        /*07dc*/ 	.word	0x00016510


	//   ....[176]....
        /*07e0*/ 	.word	0x00016580


	//   ....[177]....
        /*07e4*/ 	.word	0x00016680


	//   ....[178]....
        /*07e8*/ 	.word	0x000166f0


	//   ....[179]....
        /*07ec*/ 	.word	0x000167f0


	//   ....[180]....
        /*07f0*/ 	.word	0x00016860


	//   ....[181]....
        /*07f4*/ 	.word	0x00016960


	//   ....[182]....
        /*07f8*/ 	.word	0x000169d0


	//   ....[183]....
        /*07fc*/ 	.word	0x00016a70


	//   ....[184]....
        /*0800*/ 	.word	0x00016b70


	//   ....[185]....
        /*0804*/ 	.word	0x00016be0


	//   ....[186]....
        /*0808*/ 	.word	0x00016c60


	//   ....[187]....
        /*080c*/ 	.word	0x00016d20


	//   ....[188]....
        /*0810*/ 	.word	0x00016da0


	//   ....[189]....
        /*0814*/ 	.word	0x00016e70


	//   ....[190]....
        /*0818*/ 	.word	0x00016ef0


	//   ....[191]....
        /*081c*/ 	.word	0x00016fc0


	//   ....[192]....
        /*0820*/ 	.word	0x00017040


	//   ....[193]....
        /*0824*/ 	.word	0x00017110


	//   ....[194]....
        /*0828*/ 	.word	0x00017190


	//   ....[195]....
        /*082c*/ 	.word	0x00017260


	//   ....[196]....
        /*0830*/ 	.word	0x000172e0


	//   ....[197]....
        /*0834*/ 	.word	0x000173a0


	//   ....[198]....
        /*0838*/ 	.word	0x00017420


	//   ....[199]....
        /*083c*/ 	.word	0x000174d0


	//   ....[200]....
        /*0840*/ 	.word	0x00017600


	//   ....[201]....
        /*0844*/ 	.word	0x000176a0


	//   ....[202]....
        /*0848*/ 	.word	0x00017710


	//   ....[203]....
        /*084c*/ 	.word	0x000177d0


	//   ....[204]....
        /*0850*/ 	.word	0x00017830


	//   ....[205]....
        /*0854*/ 	.word	0x000178f0


	//   ....[206]....
        /*0858*/ 	.word	0x00017950


	//   ....[207]....
        /*085c*/ 	.word	0x00017a10


	//   ....[208]....
        /*0860*/ 	.word	0x00017a70


	//   ....[209]....
        /*0864*/ 	.word	0x00017b30


	//   ....[210]....
        /*0868*/ 	.word	0x00017b90


	//   ....[211]....
        /*086c*/ 	.word	0x00017c50


	//   ....[212]....
        /*0870*/ 	.word	0x00017cb0


	//   ....[213]....
        /*0874*/ 	.word	0x00017d70


	//   ....[214]....
        /*0878*/ 	.word	0x00017dd0


	//   ....[215]....
        /*087c*/ 	.word	0x00017e90


	//   ....[216]....
        /*0880*/ 	.word	0x00017f80


	//   ....[217]....
        /*0884*/ 	.word	0x00018020


	//   ....[218]....
        /*0888*/ 	.word	0x00018080


	//   ....[219]....
        /*088c*/ 	.word	0x00018160


	//   ....[220]....
        /*0890*/ 	.word	0x000181c0


	//   ....[221]....
        /*0894*/ 	.word	0x000182a0


	//   ....[222]....
        /*0898*/ 	.word	0x00018300


	//   ....[223]....
        /*089c*/ 	.word	0x000183e0


	//   ....[224]....
        /*08a0*/ 	.word	0x00018440


	//   ....[225]....
        /*08a4*/ 	.word	0x00018520


	//   ....[226]....
        /*08a8*/ 	.word	0x00018580


	//   ....[227]....
        /*08ac*/ 	.word	0x00018660


	//   ....[228]....
        /*08b0*/ 	.word	0x000186c0


	//   ....[229]....
        /*08b4*/ 	.word	0x000187a0


	//   ....[230]....
        /*08b8*/ 	.word	0x00018800


	//   ....[231]....
        /*08bc*/ 	.word	0x000188d0


	//   ....[232]....
        /*08c0*/ 	.word	0x000189f0


	//   ....[233]....
        /*08c4*/ 	.word	0x00018a90


	//   ....[234]....
        /*08c8*/ 	.word	0x00018b50


	//   ....[235]....
        /*08cc*/ 	.word	0x00018c20


	//   ....[236]....
        /*08d0*/ 	.word	0x00018c80


	//   ....[237]....
        /*08d4*/ 	.word	0x00018d60


	//   ....[238]....
        /*08d8*/ 	.word	0x00018dc0


	//   ....[239]....
        /*08dc*/ 	.word	0x00018e90


	//   ....[240]....
        /*08e0*/ 	.word	0x00018ef0


	//   ....[241]....
        /*08e4*/ 	.word	0x00018fc0


	//   ....[242]....
        /*08e8*/ 	.word	0x00019020


	//   ....[243]....
        /*08ec*/ 	.word	0x00019100


	//   ....[244]....
        /*08f0*/ 	.word	0x00019160


	//   ....[245]....
        /*08f4*/ 	.word	0x00019230


	//   ....[246]....
        /*08f8*/ 	.word	0x00019290


	//   ....[247]....
        /*08fc*/ 	.word	0x00019350


	//   ....[248]....
        /*0900*/ 	.word	0x000193e0


	//   ....[249]....
        /*0904*/ 	.word	0x00019480


	//   ....[250]....
        /*0908*/ 	.word	0x000195a0


	//   ....[251]....
        /*090c*/ 	.word	0x00019610


	//   ....[252]....
        /*0910*/ 	.word	0x00019680


	//   ....[253]....
        /*0914*/ 	.word	0x000196f0


	//   ....[254]....
        /*0918*/ 	.word	0x00019760


	//   ....[255]....
        /*091c*/ 	.word	0x000197e0


	//   ....[0]....
        /*0920*/ 	.word	0x00019870


	//   ....[1]....
        /*0924*/ 	.word	0x00019900


	//   ....[2]....
        /*0928*/ 	.word	0x00019970


	//   ....[3]....
        /*092c*/ 	.word	0x000199e0


	//   ....[4]....
        /*0930*/ 	.word	0x00019a50


	//   ....[5]....
        /*0934*/ 	.word	0x00019ad0


	//   ....[6]....
        /*0938*/ 	.word	0x00019b40


	//   ....[7]....
        /*093c*/ 	.word	0x00019be0


	//   ....[8]....
        /*0940*/ 	.word	0x00019c70


	//   ....[9]....
        /*0944*/ 	.word	0x00019d90


	//----- nvinfo : EIATTR_REG_RECONFIG
	.align		4
.L_967:
        /*0948*/ 	.byte	0x01, 0x54
	.zero		2


	//----- nvinfo : EIATTR_SYSCALL_OFFSETS
	.align		4
        /*094c*/ 	.byte	0x04, 0x46
        /*094e*/ 	.short	(.L_969 - .L_968)


	//   ....[0]....
.L_968:
        /*0950*/ 	.word	0x00001ab0


	//   ....[1]....
        /*0954*/ 	.word	0x00011680


	//   ....[2]....
        /*0958*/ 	.word	0x000117d0


	//   ....[3]....
        /*095c*/ 	.word	0x000118c0


	//   ....[4]....
        /*0960*/ 	.word	0x00012820


	//----- nvinfo : EIATTR_MBARRIER_INSTR_OFFSETS
	.align		4
.L_969:
        /*0964*/ 	.byte	0x04, 0x39
        /*0966*/ 	.short	(.L_971 - .L_970)


	//   ....[0]....
.L_970:
        /*0968*/ 	.word	0x00000180
        /*096c*/ 	.word	0x000000ff
        /*0970*/ 	.word	0x00028800
        /*0974*/ 	.short	0x0100
        /*0976*/ 	.byte	0x08
	.zero		1


	//   ....[1]....
        /*0978*/ 	.word	0x00000190
        /*097c*/ 	.word	0x000000ff
        /*0980*/ 	.word	0x00028820
        /*0984*/ 	.short	0x0100
        /*0986*/ 	.byte	0x08
	.zero		1


	//   ....[2]....
        /*0988*/ 	.word	0x00000280
        /*098c*/ 	.word	0x000000ff
        /*0990*/ 	.word	0x00028830
        /*0994*/ 	.short	0x0100
        /*0996*/ 	.byte	0x08
	.zero		1


	//   ....[3]....
        /*0998*/ 	.word	0x00000290
        /*099c*/ 	.word	0x000000ff
        /*09a0*/ 	.word	0x00028840
        /*09a4*/ 	.short	0x0100
        /*09a6*/ 	.byte	0x08
	.zero		1


	//   ....[4]....
        /*09a8*/ 	.word	0x000002a0
        /*09ac*/ 	.word	0x000000ff
        /*09b0*/ 	.word	0x00028838
        /*09b4*/ 	.short	0x0100
        /*09b6*/ 	.byte	0x08
	.zero		1


	//   ....[5]....
        /*09b8*/ 	.word	0x000002b0
        /*09bc*/ 	.word	0x000000ff
        /*09c0*/ 	.word	0x00028848
        /*09c4*/ 	.short	0x0100
        /*09c6*/ 	.byte	0x08
	.zero		1


	//   ....[6]....
        /*09c8*/ 	.word	0x000003e0
        /*09cc*/ 	.word	0x000000ff
        /*09d0*/ 	.word	0x00028850
        /*09d4*/ 	.short	0x0100
        /*09d6*/ 	.byte	0x08
	.zero		1


	//   ....[7]....
        /*09d8*/ 	.word	0x000003f0
        /*09dc*/ 	.word	0x000000ff
        /*09e0*/ 	.word	0x00028860
        /*09e4*/ 	.short	0x0100
        /*09e6*/ 	.byte	0x08
	.zero		1


	//   ....[8]....
        /*09e8*/ 	.word	0x00000400
        /*09ec*/ 	.word	0x000000ff
        /*09f0*/ 	.word	0x00028858
        /*09f4*/ 	.short	0x0100
        /*09f6*/ 	.byte	0x08
	.zero		1


	//   ....[9]....
        /*09f8*/ 	.word	0x00000410
        /*09fc*/ 	.word	0x000000ff
        /*0a00*/ 	.word	0x00028868
        /*0a04*/ 	.short	0x0100
        /*0a06*/ 	.byte	0x08
	.zero		1


	//   ....[10]....
        /*0a08*/ 	.word	0x00000500
        /*0a0c*/ 	.word	0x000000ff
        /*0a10*/ 	.word	0x00028870
        /*0a14*/ 	.short	0x0100
        /*0a16*/ 	.byte	0x06
	.zero		1


	//   ....[11]....
        /*0a18*/ 	.word	0x00000510
        /*0a1c*/ 	.word	0x000000ff
        /*0a20*/ 	.word	0x00028880
        /*0a24*/ 	.short	0x0100
        /*0a26*/ 	.byte	0x06
	.zero		1


	//   ....[12]....
        /*0a28*/ 	.word	0x00000520
        /*0a2c*/ 	.word	0x000000ff
        /*0a30*/ 	.word	0x00028878
        /*0a34*/ 	.short	0x0100
        /*0a36*/ 	.byte	0x06
	.zero		1


	//   ....[13]....
        /*0a38*/ 	.word	0x00000530
        /*0a3c*/ 	.word	0x000000ff
        /*0a40*/ 	.word	0x00028888
        /*0a44*/ 	.short	0x0100
        /*0a46*/ 	.byte	0x06
	.zero		1


	//   ....[14]....
        /*0a48*/ 	.word	0x00000660
        /*0a4c*/ 	.word	0x000000ff
        /*0a50*/ 	.word	0x00028890
        /*0a54*/ 	.short	0x0100
        /*0a56*/ 	.byte	0x08
	.zero		1


	//   ....[15]....
        /*0a58*/ 	.word	0x00000670
        /*0a5c*/ 	.word	0x000000ff
        /*0a60*/ 	.word	0x000288a0
        /*0a64*/ 	.short	0x0100
        /*0a66*/ 	.byte	0x08
	.zero		1


	//   ....[16]....
        /*0a68*/ 	.word	0x00000680
        /*0a6c*/ 	.word	0x000000ff
        /*0a70*/ 	.word	0x00028898
        /*0a74*/ 	.short	0x0100
        /*0a76*/ 	.byte	0x08
	.zero		1


	//   ....[17]....
        /*0a78*/ 	.word	0x00000690
        /*0a7c*/ 	.word	0x000000ff
        /*0a80*/ 	.word	0x000288a8
        /*0a84*/ 	.short	0x0100
        /*0a86*/ 	.byte	0x08
	.zero		1


	//   ....[18]....
        /*0a88*/ 	.word	0x000007d0
        /*0a8c*/ 	.word	0x000000ff
        /*0a90*/ 	.word	0x000288b0
        /*0a94*/ 	.short	0x0100
        /*0a96*/ 	.byte	0x08
	.zero		1


	//   ....[19]....
        /*0a98*/ 	.word	0x000007e0
        /*0a9c*/ 	.word	0x000000ff
        /*0aa0*/ 	.word	0x000288c0
        /*0aa4*/ 	.short	0x0100
        /*0aa6*/ 	.byte	0x08
	.zero		1


	//   ....[20]....
        /*0aa8*/ 	.word	0x000007f0
        /*0aac*/ 	.word	0x000000ff
        /*0ab0*/ 	.word	0x000288b8
        /*0ab4*/ 	.short	0x0100
        /*0ab6*/ 	.byte	0x08
	.zero		1


	//   ....[21]....
        /*0ab8*/ 	.word	0x00000800
        /*0abc*/ 	.word	0x000000ff
        /*0ac0*/ 	.word	0x000288c8
        /*0ac4*/ 	.short	0x0100
        /*0ac6*/ 	.byte	0x08
	.zero		1


	//   ....[22]....
        /*0ac8*/ 	.word	0x00001b30
        /*0acc*/ 	.word	0x000000ff
        /*0ad0*/ 	.word	0x00028800
        /*0ad4*/ 	.short	0x010a
        /*0ad6*/ 	.byte	0x29
	.zero		1


	//   ....[23]....
        /*0ad8*/ 	.word	0x00001bb0
        /*0adc*/ 	.word	0x00000003
        /*0ae0*/ 	.word	0x00028830
        /*0ae4*/ 	.short	0x010a
        /*0ae6*/ 	.byte	0x3f
	.zero		1


	//   ....[24]....
        /*0ae8*/ 	.word	0x00001bf0
        /*0aec*/ 	.word	0x00000003
        /*0af0*/ 	.word	0x00028830
        /*0af4*/ 	.short	0x010a
        /*0af6*/ 	.byte	0x3f
	.zero		1


	//   ....[25]....
        /*0af8*/ 	.word	0x00002170
        /*0afc*/ 	.word	0x000000ff
        /*0b00*/ 	.word	0x00000000
        /*0b04*/ 	.short	0x0101
        /*0b06*/ 	.byte	0x06
	.zero		1


	//   ....[26]....
        /*0b08*/ 	.word	0x00004f50
        /*0b0c*/ 	.word	0x000000ff
        /*0b10*/ 	.word	0x00028830
        /*0b14*/ 	.short	0x010a
        /*0b16*/ 	.byte	0x06
	.zero		1


	//   ....[27]....
        /*0b18*/ 	.word	0x00004f90
        /*0b1c*/ 	.word	0x000000ff
        /*0b20*/ 	.word	0x00028830
        /*0b24*/ 	.short	0x010a
        /*0b26*/ 	.byte	0x06
	.zero		1


	//   ....[28]....
        /*0b28*/ 	.word	0x000052e0
        /*0b2c*/ 	.word	0x000000ff
        /*0b30*/ 	.word	0x00028850
        /*0b34*/ 	.short	0x010a
        /*0b36*/ 	.byte	0x06
	.zero		1


	//   ....[29]....
        /*0b38*/ 	.word	0x00005320
        /*0b3c*/ 	.word	0x000000ff
        /*0b40*/ 	.word	0x00028850
        /*0b44*/ 	.short	0x010a
        /*0b46*/ 	.byte	0x06
	.zero		1


	//   ....[30]....
        /*0b48*/ 	.word	0x00005740
        /*0b4c*/ 	.word	0x000000ff
        /*0b50*/ 	.word	0x00000000
        /*0b54*/ 	.short	0x0101
        /*0b56*/ 	.byte	0x06
	.zero		1


	//   ....[31]....
        /*0b58*/ 	.word	0x000079e0
        /*0b5c*/ 	.word	0x000000ff
        /*0b60*/ 	.word	0x00000000
        /*0b64*/ 	.short	0x0101
        /*0b66*/ 	.byte	0x06
	.zero		1


	//   ....[32]....
        /*0b68*/ 	.word	0x00008320
        /*0b6c*/ 	.word	0x000000ff
        /*0b70*/ 	.word	0x00028830
        /*0b74*/ 	.short	0x010a
        /*0b76*/ 	.byte	0x06
	.zero		1


	//   ....[33]....
        /*0b78*/ 	.word	0x00008360
        /*0b7c*/ 	.word	0x000000ff
        /*0b80*/ 	.word	0x00028830
        /*0b84*/ 	.short	0x010a
        /*0b86*/ 	.byte	0x06
	.zero		1


	//   ....[34]....
        /*0b88*/ 	.word	0x000086b0
        /*0b8c*/ 	.word	0x000000ff
        /*0b90*/ 	.word	0x00028850
        /*0b94*/ 	.short	0x010a
        /*0b96*/ 	.byte	0x06
	.zero		1


	//   ....[35]....
        /*0b98*/ 	.word	0x000086f0
        /*0b9c*/ 	.word	0x000000ff
        /*0ba0*/ 	.word	0x00028850
        /*0ba4*/ 	.short	0x010a
        /*0ba6*/ 	.byte	0x06
	.zero		1


	//   ....[36]....
        /*0ba8*/ 	.word	0x00008af0
        /*0bac*/ 	.word	0x000000ff
        /*0bb0*/ 	.word	0x00000000
        /*0bb4*/ 	.short	0x0101
        /*0bb6*/ 	.byte	0x06
	.zero		1


	//   ....[37]....
        /*0bb8*/ 	.word	0x00009ca0
        /*0bbc*/ 	.word	0x000000ff
        /*0bc0*/ 	.word	0x00000000
        /*0bc4*/ 	.short	0x0101
        /*0bc6*/ 	.byte	0x06
	.zero		1


	//   ....[38]....
        /*0bc8*/ 	.word	0x0000a3a0
        /*0bcc*/ 	.word	0x000000ff
        /*0bd0*/ 	.word	0x00028830
        /*0bd4*/ 	.short	0x010a
        /*0bd6*/ 	.byte	0x06
	.zero		1


	//   ....[39]....
        /*0bd8*/ 	.word	0x0000a3e0
        /*0bdc*/ 	.word	0x000000ff
        /*0be0*/ 	.word	0x00028830
        /*0be4*/ 	.short	0x010a
        /*0be6*/ 	.byte	0x06
	.zero		1


	//   ....[40]....
        /*0be8*/ 	.word	0x0000a700
        /*0bec*/ 	.word	0x000000ff
        /*0bf0*/ 	.word	0x00028850
        /*0bf4*/ 	.short	0x010a
        /*0bf6*/ 	.byte	0x06
	.zero		1


	//   ....[41]....
        /*0bf8*/ 	.word	0x0000a740
        /*0bfc*/ 	.word	0x000000ff
        /*0c00*/ 	.word	0x00028850
        /*0c04*/ 	.short	0x010a
        /*0c06*/ 	.byte	0x06
	.zero		1


	//   ....[42]....
        /*0c08*/ 	.word	0x0000ab60
        /*0c0c*/ 	.word	0x000000ff
        /*0c10*/ 	.word	0x00000000
        /*0c14*/ 	.short	0x0101
        /*0c16*/ 	.byte	0x06
	.zero		1


	//   ....[43]....
        /*0c18*/ 	.word	0x0000ce00
        /*0c1c*/ 	.word	0x000000ff
        /*0c20*/ 	.word	0x00000000
        /*0c24*/ 	.short	0x0101
        /*0c26*/ 	.byte	0x06
	.zero		1


	//   ....[44]....
        /*0c28*/ 	.word	0x0000d400
        /*0c2c*/ 	.word	0x000000ff
        /*0c30*/ 	.word	0x00028850
        /*0c34*/ 	.short	0x010a
        /*0c36*/ 	.byte	0x05
	.zero		1


	//   ....[45]....
        /*0c38*/ 	.word	0x0000d440
        /*0c3c*/ 	.word	0x000000ff
        /*0c40*/ 	.word	0x00028850
        /*0c44*/ 	.short	0x010a
        /*0c46*/ 	.byte	0x05
	.zero		1


	//   ....[46]....
        /*0c48*/ 	.word	0x0000d9b0
        /*0c4c*/ 	.word	0x000000ff
        /*0c50*/ 	.word	0x00000000
        /*0c54*/ 	.short	0x0101
        /*0c56*/ 	.byte	0x04
	.zero		1


	//   ....[47]....
        /*0c58*/ 	.word	0x0000ef50
        /*0c5c*/ 	.word	0x00000000
        /*0c60*/ 	.word	0x00000000
        /*0c64*/ 	.short	0x0101
        /*0c66*/ 	.byte	0x3f
	.zero		1


	//   ....[48]....
        /*0c68*/ 	.word	0x00011df0
        /*0c6c*/ 	.word	0x00000007
        /*0c70*/ 	.word	0x00028840
        /*0c74*/ 	.short	0x010a
        /*0c76*/ 	.byte	0x3f
	.zero		1


	//   ....[49]....
        /*0c78*/ 	.word	0x00012570
        /*0c7c*/ 	.word	0x00000007
        /*0c80*/ 	.word	0x00028830
        /*0c84*/ 	.short	0x0107
        /*0c86*/ 	.byte	0x3f
	.zero		1


	//   ....[50]....
        /*0c88*/ 	.word	0x00012640
        /*0c8c*/ 	.word	0x00000007
        /*0c90*/ 	.word	0x00028830
        /*0c94*/ 	.short	0x0101
        /*0c96*/ 	.byte	0x3f
	.zero		1


	//   ....[51]....
        /*0c98*/ 	.word	0x00013140
        /*0c9c*/ 	.word	0x00000016
        /*0ca0*/ 	.word	0x00028800
        /*0ca4*/ 	.short	0x0107
        /*0ca6*/ 	.byte	0x3f
	.zero		1


	//   ....[52]....
        /*0ca8*/ 	.word	0x00013250
        /*0cac*/ 	.word	0x00000016
        /*0cb0*/ 	.word	0x00028800
        /*0cb4*/ 	.short	0x0101
        /*0cb6*/ 	.byte	0x3f
	.zero		1


	//   ....[53]....
        /*0cb8*/ 	.word	0x00013270
        /*0cbc*/ 	.word	0x00000016
        /*0cc0*/ 	.word	0x00028820
        /*0cc4*/ 	.short	0x010a
        /*0cc6*/ 	.byte	0x3f
	.zero		1


	//   ....[54]....
        /*0cc8*/ 	.word	0x00013600
        /*0ccc*/ 	.word	0x00000006
        /*0cd0*/ 	.word	0x00028840
        /*0cd4*/ 	.short	0x010a
        /*0cd6*/ 	.byte	0x3f
	.zero		1


	//   ....[55]....
        /*0cd8*/ 	.word	0x00013b20
        /*0cdc*/ 	.word	0x00000006
        /*0ce0*/ 	.word	0x00028830
        /*0ce4*/ 	.short	0x0107
        /*0ce6*/ 	.byte	0x3f
	.zero		1


	//   ....[56]....
        /*0ce8*/ 	.word	0x00013be0
        /*0cec*/ 	.word	0x00000006
        /*0cf0*/ 	.word	0x00028830
        /*0cf4*/ 	.short	0x0101
        /*0cf6*/ 	.byte	0x3f
	.zero		1


	//   ....[57]....
        /*0cf8*/ 	.word	0x00013c40
        /*0cfc*/ 	.word	0x00000006
        /*0d00*/ 	.word	0x00028860
        /*0d04*/ 	.short	0x010a
        /*0d06*/ 	.byte	0x3f
	.zero		1


	//   ....[58]....
        /*0d08*/ 	.word	0x000141d0
        /*0d0c*/ 	.word	0x00000006
        /*0d10*/ 	.word	0x00028850
        /*0d14*/ 	.short	0x0107
        /*0d16*/ 	.byte	0x3f
	.zero		1


	//   ....[59]....
        /*0d18*/ 	.word	0x00014330
        /*0d1c*/ 	.word	0x00000006
        /*0d20*/ 	.word	0x00028850
        /*0d24*/ 	.short	0x0101
        /*0d26*/ 	.byte	0x3f
	.zero		1


	//   ....[60]....
        /*0d28*/ 	.word	0x00014540
        /*0d2c*/ 	.word	0x00000000
        /*0d30*/ 	.word	0x00028860
        /*0d34*/ 	.short	0x010a
        /*0d36*/ 	.byte	0x3f
	.zero		1


	//   ....[61]....
        /*0d38*/ 	.word	0x00014a70
        /*0d3c*/ 	.word	0x00000000
        /*0d40*/ 	.word	0x00028850
        /*0d44*/ 	.short	0x0107
        /*0d46*/ 	.byte	0x3f
	.zero		1


	//   ....[62]....
        /*0d48*/ 	.word	0x00014b30
        /*0d4c*/ 	.word	0x00000000
        /*0d50*/ 	.word	0x00028850
        /*0d54*/ 	.short	0x0101
        /*0d56*/ 	.byte	0x3f
	.zero		1


	//   ....[63]....
        /*0d58*/ 	.word	0x00015860
        /*0d5c*/ 	.word	0x00000007
        /*0d60*/ 	.word	0x00028820
        /*0d64*/ 	.short	0x010a
        /*0d66*/ 	.byte	0x3f
	.zero		1


	//   ....[64]....
        /*0d68*/ 	.word	0x000159e0
        /*0d6c*/ 	.word	0x00000005
        /*0d70*/ 	.word	0x00028840
        /*0d74*/ 	.short	0x010a
        /*0d76*/ 	.byte	0x3f
	.zero		1


	//   ....[65]....
        /*0d78*/ 	.word	0x00015a80
        /*0d7c*/ 	.word	0x00000003
        /*0d80*/ 	.word	0x00028840
        /*0d84*/ 	.short	0x010a
        /*0d86*/ 	.byte	0x3f
	.zero		1


	//   ....[66]....
        /*0d88*/ 	.word	0x00015ac0
        /*0d8c*/ 	.word	0x00000005
        /*0d90*/ 	.word	0x00028860
        /*0d94*/ 	.short	0x010a
        /*0d96*/ 	.byte	0x3f
	.zero		1


	//   ....[67]....
        /*0d98*/ 	.word	0x00015b00
        /*0d9c*/ 	.word	0x00000003
        /*0da0*/ 	.word	0x00028860
        /*0da4*/ 	.short	0x010a
        /*0da6*/ 	.byte	0x3f
	.zero		1


	//   ....[68]....
        /*0da8*/ 	.word	0x00015b70
        /*0dac*/ 	.word	0x00000003
        /*0db0*/ 	.word	0x00028800
        /*0db4*/ 	.short	0x010a
        /*0db6*/ 	.byte	0x3f
	.zero		1


	//   ....[69]....
        /*0db8*/ 	.word	0x00015bc0
        /*0dbc*/ 	.word	0x00000003
        /*0dc0*/ 	.word	0x00028830
        /*0dc4*/ 	.short	0x010a
        /*0dc6*/ 	.byte	0x3f
	.zero		1


	//   ....[70]....
        /*0dc8*/ 	.word	0x00015c20
        /*0dcc*/ 	.word	0x00000005
        /*0dd0*/ 	.word	0x00028830
        /*0dd4*/ 	.short	0x010a
        /*0dd6*/ 	.byte	0x3f
	.zero		1


	//   ....[71]....
        /*0dd8*/ 	.word	0x00015c80
        /*0ddc*/ 	.word	0x00000005
        /*0de0*/ 	.word	0x00028850
        /*0de4*/ 	.short	0x010a
        /*0de6*/ 	.byte	0x3f
	.zero		1


	//   ....[72]....
        /*0de8*/ 	.word	0x00015ce0
        /*0dec*/ 	.word	0x00000005
        /*0df0*/ 	.word	0x00028830
        /*0df4*/ 	.short	0x010a
        /*0df6*/ 	.byte	0x3f
	.zero		1


	//   ....[73]....
        /*0df8*/ 	.word	0x00015d40
        /*0dfc*/ 	.word	0x00000005
        /*0e00*/ 	.word	0x00028850
        /*0e04*/ 	.short	0x010a
        /*0e06*/ 	.byte	0x3f
	.zero		1


	//   ....[74]....
        /*0e08*/ 	.word	0x00015da0
        /*0e0c*/ 	.word	0x00000005
        /*0e10*/ 	.word	0x00028830
        /*0e14*/ 	.short	0x010a
        /*0e16*/ 	.byte	0x3f
	.zero		1


	//   ....[75]....
        /*0e18*/ 	.word	0x00015e00
        /*0e1c*/ 	.word	0x00000005
        /*0e20*/ 	.word	0x00028850
        /*0e24*/ 	.short	0x010a
        /*0e26*/ 	.byte	0x3f
	.zero		1


	//   ....[76]....
        /*0e28*/ 	.word	0x00015e60
        /*0e2c*/ 	.word	0x00000007
        /*0e30*/ 	.word	0x00028850
        /*0e34*/ 	.short	0x010a
        /*0e36*/ 	.byte	0x3f
	.zero		1


	//   ....[77]....
        /*0e38*/ 	.word	0x00015f80
        /*0e3c*/ 	.word	0x00000007
        /*0e40*/ 	.word	0x00028840
        /*0e44*/ 	.short	0x010a
        /*0e46*/ 	.byte	0x3f
	.zero		1


	//   ....[78]....
        /*0e48*/ 	.word	0x00017500
        /*0e4c*/ 	.word	0x00000016
        /*0e50*/ 	.word	0x00028820
        /*0e54*/ 	.short	0x010a
        /*0e56*/ 	.byte	0x3f
	.zero		1


	//   ....[79]....
        /*0e58*/ 	.word	0x00017550
        /*0e5c*/ 	.word	0x00000006
        /*0e60*/ 	.word	0x00028840
        /*0e64*/ 	.short	0x010a
        /*0e66*/ 	.byte	0x3f
	.zero		1


	//   ....[80]....
        /*0e68*/ 	.word	0x00017ed0
        /*0e6c*/ 	.word	0x00000006
        /*0e70*/ 	.word	0x00028860
        /*0e74*/ 	.short	0x010a
        /*0e76*/ 	.byte	0x3f
	.zero		1


	//   ....[81]....
        /*0e78*/ 	.word	0x00018940
        /*0e7c*/ 	.word	0x00000000
        /*0e80*/ 	.word	0x00028860
        /*0e84*/ 	.short	0x010a
        /*0e86*/ 	.byte	0x3f
	.zero		1


	//   ....[82]....
        /*0e88*/ 	.word	0x00019cb0
        /*0e8c*/ 	.word	0x00000007
        /*0e90*/ 	.word	0x00028820
        /*0e94*/ 	.short	0x010a
        /*0e96*/ 	.byte	0x3f
	.zero		1


	//   ....[83]....
        /*0e98*/ 	.word	0x00019e50
        /*0e9c*/ 	.word	0x00000005
        /*0ea0*/ 	.word	0x00028840
        /*0ea4*/ 	.short	0x010a
        /*0ea6*/ 	.byte	0x3f
	.zero		1


	//   ....[84]....
        /*0ea8*/ 	.word	0x00019ea0
        /*0eac*/ 	.word	0x00000003
        /*0eb0*/ 	.word	0x00028840
        /*0eb4*/ 	.short	0x010a
        /*0eb6*/ 	.byte	0x3f
	.zero		1


	//   ....[85]....
        /*0eb8*/ 	.word	0x00019ef0
        /*0ebc*/ 	.word	0x00000005
        /*0ec0*/ 	.word	0x00028860
        /*0ec4*/ 	.short	0x010a
        /*0ec6*/ 	.byte	0x3f
	.zero		1


	//----- nvinfo : EIATTR_NUM_MBARRIERS
	.align		4
.L_971:
        /*0ec8*/ 	.byte	0x03, 0x38
        /*0eca*/ 	.short	0x0016


	//----- nvinfo : EIATTR_EXIT_INSTR_OFFSETS
	.align		4
        /*0ecc*/ 	.byte	0x04, 0x1c
        /*0ece*/ 	.short	(.L_973 - .L_972)


	//   ....[0]....
.L_972:
        /*0ed0*/ 	.word	0x000009b0


	//   ....[1]....
        /*0ed4*/ 	.word	0x0000fec0


	//   ....[2]....
        /*0ed8*/ 	.word	0x00015b50


	//----- nvinfo : EIATTR_MAX_THREADS
	.align		4
.L_973:
        /*0edc*/ 	.byte	0x04, 0x05
        /*0ede*/ 	.short	(.L_975 - .L_974)
.L_974:
        /*0ee0*/ 	.word	0x00000180
        /*0ee4*/ 	.word	0x00000001
        /*0ee8*/ 	.word	0x00000001


	//----- nvinfo : EIATTR_CRS_STACK_SIZE
	.align		4
.L_975:
        /*0eec*/ 	.byte	0x04, 0x1e
        /*0eee*/ 	.short	(.L_977 - .L_976)
.L_976:
        /*0ef0*/ 	.word	0x00000000


	//----- nvinfo : EIATTR_CBANK_PARAM_SIZE
	.align		4
.L_977:
        /*0ef4*/ 	.byte	0x03, 0x19
        /*0ef6*/ 	.short	0x0af0


	//----- nvinfo : EIATTR_PARAM_CBANK
	.align		4
        /*0ef8*/ 	.byte	0x04, 0x0a
        /*0efa*/ 	.short	(.L_979 - .L_978)
	.align		4
.L_978:
        /*0efc*/ 	.word	index@(.nv.constant0._ZN7cutlass13device_kernelIN5flash11enable_sm90INS1_16FlashAttnFwdSm90INS1_25CollectiveMainloopFwdSm90ILi2EN4cute5tupleIJNS5_1CILi1EEES8_S8_EEENS6_IJNS7_ILi128EEESA_SA_EEELi128ENS_10bfloat16_tEfNS_4arch4Sm90ELb0ELb1ELb0ELb1ELb1ELb0ELb0ELb1ELb1ELb1ELb0ELb0EEENS1_21CollectiveEpilogueFwdISB_S9_SC_SE_Li256ELb1ELb1ELb0ELb0EEENS1_36VarlenDynamicPersistentTileSchedulerILi128ELi128ELi256ELi128ELb0ELb1ELb1ELb1ELb0ELb1EEEEEEEEEvNT_6ParamsE)
        /*0f00*/ 	.short	0x0210
        /*0f02*/ 	.short	0x0af0


	//----- nvinfo : EIATTR_SW_WAR
	.align		4
.L_979:
        /*0f04*/ 	.byte	0x04, 0x36
        /*0f06*/ 	.short	(.L_981 - .L_980)
.L_980:
        /*0f08*/ 	.word	0x00000008
.L_981:


//--------------------- .nv.info._ZN7cutlass13device_kernelIN5flash11enable_sm90INS1_16FlashAttnFwdSm90INS1_25CollectiveMainloopFwdSm90ILi2EN4cute5tupleIJNS5_1CILi1EEES8_S8_EEENS6_IJNS7_ILi128EEESA_SA_EEELi128ENS_10bfloat16_tEfNS_4arch4Sm90ELb0ELb1ELb0ELb1ELb1ELb1ELb0ELb1ELb1ELb1ELb0ELb0EEENS1_21CollectiveEpilogueFwdISB_S9_SC_SE_Li256ELb1ELb1ELb0ELb0EEENS1_36VarlenDynamicPersistentTileSchedulerILi128ELi128ELi256ELi128ELb0ELb1ELb1ELb1ELb0ELb1EEEEEEEEEvNT_6ParamsE --------------------------
	.section	.nv.info._ZN7cutlass13device_kernelIN5flash11enable_sm90INS1_16FlashAttnFwdSm90INS1_25CollectiveMainloopFwdSm90ILi2EN4cute5tupleIJNS5_1CILi1EEES8_S8_EEENS6_IJNS7_ILi128EEESA_SA_EEELi128ENS_10bfloat16_tEfNS_4arch4Sm90ELb0ELb1ELb0ELb1ELb1ELb1ELb0ELb1ELb1ELb1ELb0ELb0EEENS1_21CollectiveEpilogueFwdISB_S9_SC_SE_Li256ELb1ELb1ELb0ELb0EEENS1_36VarlenDynamicPersistentTileSchedulerILi128ELi128ELi256ELi128ELb0ELb1ELb1ELb1ELb0ELb1EEEEEEEEEvNT_6ParamsE,"",@"SHT_CUDA_INFO"
	.sectionflags	@""
	.align	4


	//----- nvinfo : EIATTR_CUDA_API_VERSION
	.align		4
        /*0000*/ 	.byte	0x04, 0x37
        /*0002*/ 	.short	(.L_983 - .L_982)
.L_982:
        /*0004*/ 	.word	0x00000082


	//----- nvinfo : EIATTR_KPARAM_INFO
	.align		4
.L_983:
        /*0008*/ 	.byte	0x04, 0x17
        /*000a*/ 	.short	(.L_985 - .L_984)
.L_984:
        /*000c*/ 	.word	0x00000000
        /*0010*/ 	.short	0x0000
        /*0012*/ 	.short	0x0070
        /*0014*/ 	.byte	0x00, 0xf0, 0x01, 0x2a


	//----- nvinfo : EIATTR_SPARSE_MMA_MASK
	.align		4
.L_985:
        /*0018*/ 	.byte	0x03, 0x50
        /*001a*/ 	.short	0x0000


	//----- nvinfo : EIATTR_MAXREG_COUNT
	.align		4
        /*001c*/ 	.byte	0x03, 0x1b
        /*001e*/ 	.short	0x00a8


	//----- nvinfo : EIATTR_NUM_BARRIERS
	.align		4
        /*0020*/ 	.byte	0x02, 0x4c
        /*0022*/ 	.byte	0x10
	.zero		1


	//----- nvinfo : EIATTR_EXTERNS
	.align		4
        /*0024*/ 	.byte	0x04, 0x0f
        /*0026*/ 	.short	(.L_987 - .L_986)


	//   ....[0]....
	.align		4
.L_986:
        /*0028*/ 	.word	index@(__assertfail)


	//----- nvinfo : EIATTR_ANNOTATIONS
	.align		4
.L_987:
        /*002c*/ 	.byte	0x04, 0x55
        /*002e*/ 	.short	(.L_989 - .L_988)


	//   ....[0]....
.L_988:
        /* <DEDUP_REMOVED lines=15> */


	//----- nvinfo : EIATTR_MERCURY_ISA_VERSION
	.align		4
.L_989:
        /*0110*/ 	.byte	0x03, 0x5f
        /*0112*/ 	.short	0x0101


	//----- nvinfo : EIATTR_UNUSED_LOAD_BYTE_OFFSET
	.align		4
        /*0114*/ 	.byte	0x04, 0x44
        /*0116*/ 	.short	(.L_991 - .L_990)


	//   ....[0]....
.L_990:
        /*0118*/ 	.word	0x00000a60
        /*011c*/ 	.word	0x0000fff0


	//   ....[1]....
        /*0120*/ 	.word	0x0001b230
        /*0124*/ 	.word	0x0000fff0


	//----- nvinfo : EIATTR_INT_WARP_WIDE_INSTR_OFFSETS
	.align		4
.L_991:
        /*0128*/ 	.byte	0x04, 0x31
        /*012a*/ 	.short	(.L_993 - .L_992)


	//   ....[0]....
.L_992:
        /*012c*/ 	.word	0x00000130


	//   ....[1]....
        /*0130*/ 	.word	0x00000170


	//   ....[2]....
        /*0134*/ 	.word	0x000001e0


	//   ....[3]....
        /*0138*/ 	.word	0x0001fe20


	//   ....[4]....
        /*013c*/ 	.word	0x0001feb0


	//   ....[5]....
        /*0140*/ 	.word	0x00022df0


	//   ....[6]....
        /*0144*/ 	.word	0x00022e80


	//----- nvinfo : EIATTR_COOP_GROUP_MASK_REGIDS
	.align		4
.L_993:
        /*0148*/ 	.byte	0x04, 0x29
        /*014a*/ 	.short	(.L_995 - .L_994)


	//   ....[0]....
.L_994:
        /*014c*/ 	.word	0xffffffff


	//   ....[1]....
        /*0150*/ 	.word	0xffffffff


	//   ....[2]....
        /*0154*/ 	.word	0xffffffff


	//   ....[3]....
        /*0158*/ 	.word	0xffffffff


	//   ....[4]....
        /*015c*/ 	.word	0xffffffff


	//   ....[5]....
        /*0160*/ 	.word	0xffffffff


	//   ....[6]....
        /*0164*/ 	.word	0xffffffff


	//   ....[7]....
        /*0168*/ 	.word	0xffffffff


	//   ....[8]....
        /*016c*/ 	.word	0xffffffff


	//   ....[9]....
        /*0170*/ 	.word	0xffffffff


	//   ....[10]....
        /*0174*/ 	.word	0xffffffff


	//   ....[11]....
        /*0178*/ 	.word	0xffffffff


	//   ....[12]....
        /*017c*/ 	.word	0xffffffff


	//   ....[13]....
        /*0180*/ 	.word	0xffffffff


	//   ....[14]....
        /*0184*/ 	.word	0xffffffff


	//   ....[15]....
        /*0188*/ 	.word	0xffffffff


	//   ....[16]....
        /*018c*/ 	.word	0xffffffff


	//   ....[17]....
        /*0190*/ 	.word	0xffffffff


	//   ....[18]....
        /*0194*/ 	.word	0xffffffff


	//   ....[19]....
        /*0198*/ 	.word	0xffffffff


	//   ....[20]....
        /*019c*/ 	.word	0xffffffff


	//   ....[21]....
        /*01a0*/ 	.word	0xffffffff


	//   ....[22]....
        /*01a4*/ 	.word	0xffffffff


	//   ....[23]....
        /*01a8*/ 	.word	0xffffffff


	//   ....[24]....
        /*01ac*/ 	.word	0xffffffff


	//   ....[25]....
        /*01b0*/ 	.word	0xffffffff


	//   ....[26]....
        /*01b4*/ 	.word	0xffffffff


	//   ....[27]....
        /*01b8*/ 	.word	0xffffffff


	//   ....[28]....
        /*01bc*/ 	.word	0xffffffff


	//   ....[29]....
        /*01c0*/ 	.word	0xffffffff


	//   ....[30]....
        /*01c4*/ 	.word	0xffffffff


	//   ....[31]....
        /*01c8*/ 	.word	0xffffffff


	//   ....[32]....
        /*01cc*/ 	.word	0xffffffff


	//   ....[33]....
        /*01d0*/ 	.word	0xffffffff


	//   ....[34]....
        /*01d4*/ 	.word	0xffffffff


	//   ....[35]....
        /*01d8*/ 	.word	0xffffffff


	//   ....[36]....
        /*01dc*/ 	.word	0xffffffff


	//   ....[37]....
        /*01e0*/ 	.word	0xffffffff


	//   ....[38]....
        /*01e4*/ 	.word	0xffffffff


	//   ....[39]....
        /*01e8*/ 	.word	0xffffffff


	//   ....[40]....
        /*01ec*/ 	.word	0xffffffff


	//   ....[41]....
        /*01f0*/ 	.word	0xffffffff


	//   ....[42]....
        /*01f4*/ 	.word	0xffffffff


	//   ....[43]....
        /*01f8*/ 	.word	0xffffffff


	//   ....[44]....
        /*01fc*/ 	.word	0xffffffff


	//   ....[45]....
        /*0200*/ 	.word	0xffffffff


	//   ....[46]....
        /*0204*/ 	.word	0xffffffff


	//   ....[47]....
        /*0208*/ 	.word	0xffffffff


	//   ....[48]....
        /*020c*/ 	.word	0xffffffff


	//   ....[49]....
        /*0210*/ 	.word	0xffffffff


	//   ....[50]....
        /*0214*/ 	.word	0xffffffff


	//   ....[51]....
        /*0218*/ 	.word	0xffffffff


	//   ....[52]....
        /*021c*/ 	.word	0xffffffff


	//   ....[53]....
        /*0220*/ 	.word	0xffffffff


	//   ....[54]....
        /*0224*/ 	.word	0xffffffff


	//   ....[55]....
        /*0228*/ 	.word	0xffffffff


	//   ....[56]....
        /*022c*/ 	.word	0xffffffff


	//   ....[57]....
        /*0230*/ 	.word	0xffffffff


	//   ....[58]....
        /*0234*/ 	.word	0xffffffff


	//   ....[59]....
        /*0238*/ 	.word	0xffffffff


	//   ....[60]....
        /*023c*/ 	.word	0xffffffff


	//   ....[61]....
        /*0240*/ 	.word	0xffffffff


	//   ....[62]....
        /*0244*/ 	.word	0xffffffff


	//   ....[63]....
        /*0248*/ 	.word	0xffffffff


	//   ....[64]....
        /*024c*/ 	.word	0xffffffff


	//   ....[65]....
        /*0250*/ 	.word	0xffffffff


	//   ....[66]....
        /*0254*/ 	.word	0xffffffff


	//   ....[67]....
        /*0258*/ 	.word	0xffffffff


	//   ....[68]....
        /*025c*/ 	.word	0xffffffff


	//   ....[69]....
        /*0260*/ 	.word	0xffffffff


	//   ....[70]....
        /*0264*/ 	.word	0xffffffff


	//   ....[71]....
        /*0268*/ 	.word	0xffffffff


	//   ....[72]....
        /*026c*/ 	.word	0xffffffff


	//   ....[73]....
        /*0270*/ 	.word	0xffffffff


	//   ....[74]....
        /*0274*/ 	.word	0xffffffff


	//   ....[75]....
        /*0278*/ 	.word	0xffffffff


	//   ....[76]....
        /*027c*/ 	.word	0xffffffff


	//   ....[77]....
        /*0280*/ 	.word	0xffffffff


	//   ....[78]....
        /*0284*/ 	.word	0xffffffff


	//   ....[79]....
        /*0288*/ 	.word	0xffffffff


	//   ....[80]....
        /*028c*/ 	.word	0xffffffff


	//   ....[81]....
        /*0290*/ 	.word	0xffffffff


	//   ....[82]....
        /*0294*/ 	.word	0xffffffff


	//   ....[83]....
        /*0298*/ 	.word	0xffffffff


	//   ....[84]....
        /*029c*/ 	.word	0xffffffff


	//   ....[85]....
        /*02a0*/ 	.word	0xffffffff


	//   ....[86]....
        /*02a4*/ 	.word	0xffffffff


	//   ....[87]....
        /*02a8*/ 	.word	0xffffffff


	//   ....[88]....
        /*02ac*/ 	.word	0xffffffff


	//   ....[89]....
        /*02b0*/ 	.word	0xffffffff


	//   ....[90]....
        /*02b4*/ 	.word	0xffffffff


	//   ....[91]....
        /*02b8*/ 	.word	0xffffffff


	//   ....[92]....
        /*02bc*/ 	.word	0xffffffff


	//   ....[93]....
        /*02c0*/ 	.word	0xffffffff


	//   ....[94]....
        /*02c4*/ 	.word	0xffffffff


	//   ....[95]....
        /*02c8*/ 	.word	0xffffffff


	//   ....[96]....
        /*02cc*/ 	.word	0xffffffff


	//   ....[97]....
        /*02d0*/ 	.word	0xffffffff


	//   ....[98]....
        /*02d4*/ 	.word	0xffffffff


	//   ....[99]....
        /*02d8*/ 	.word	0xffffffff


	//   ....[100]....
        /*02dc*/ 	.word	0xffffffff


	//   ....[101]....
        /*02e0*/ 	.word	0xffffffff


	//   ....[102]....
        /*02e4*/ 	.word	0xffffffff


	//   ....[103]....
        /*02e8*/ 	.word	0xffffffff


	//   ....[104]....
        /*02ec*/ 	.word	0xffffffff


	//   ....[105]....
        /*02f0*/ 	.word	0xffffffff


	//   ....[106]....
        /*02f4*/ 	.word	0xffffffff


	//   ....[107]....
        /*02f8*/ 	.word	0xffffffff


	//   ....[108]....
        /*02fc*/ 	.word	0xffffffff


	//   ....[109]....
        /*0300*/ 	.word	0xffffffff


	//   ....[110]....
        /*0304*/ 	.word	0xffffffff


	//   ....[111]....
        /*0308*/ 	.word	0xffffffff


	//   ....[112]....
        /*030c*/ 	.word	0xffffffff


	//   ....[113]....
        /*0310*/ 	.word	0xffffffff


	//   ....[114]....
        /*0314*/ 	.word	0xffffffff


	//   ....[115]....
        /*0318*/ 	.word	0xffffffff


	//   ....[116]....
        /*031c*/ 	.word	0xffffffff


	//   ....[117]....
        /*0320*/ 	.word	0xffffffff


	//   ....[118]....
        /*0324*/ 	.word	0xffffffff


	//   ....[119]....
        /*0328*/ 	.word	0xffffffff


	//   ....[120]....
        /*032c*/ 	.word	0xffffffff


	//   ....[121]....
        /*0330*/ 	.word	0xffffffff


	//   ....[122]....
        /*0334*/ 	.word	0xffffffff


	//   ....[123]....
        /*0338*/ 	.word	0xffffffff


	//   ....[124]....
        /*033c*/ 	.word	0xffffffff


	//   ....[125]....
        /*0340*/ 	.word	0xffffffff


	//   ....[126]....
        /*0344*/ 	.word	0xffffffff


	//   ....[127]....
        /*0348*/ 	.word	0xffffffff


	//   ....[128]....
        /*034c*/ 	.word	0xffffffff


	//   ....[129]....
        /*0350*/ 	.word	0xffffffff


	//   ....[130]....
        /*0354*/ 	.word	0xffffffff


	//   ....[131]....
        /*0358*/ 	.word	0xffffffff


	//   ....[132]....
        /*035c*/ 	.word	0xffffffff


	//   ....[133]....
        /*0360*/ 	.word	0xffffffff


	//   ....[134]....
        /*0364*/ 	.word	0xffffffff


	//   ....[135]....
        /*0368*/ 	.word	0xffffffff


	//   ....[136]....
        /*036c*/ 	.word	0xffffffff


	//   ....[137]....
        /*0370*/ 	.word	0xffffffff


	//   ....[138]....
        /*0374*/ 	.word	0xffffffff


	//   ....[139]....
        /*0378*/ 	.word	0xffffffff


	//   ....[140]....
        /*037c*/ 	.word	0xffffffff


	//   ....[141]....
        /*0380*/ 	.word	0xffffffff


	//   ....[142]....
        /*0384*/ 	.word	0xffffffff


	//   ....[143]....
        /*0388*/ 	.word	0xffffffff


	//   ....[144]....
        /*038c*/ 	.word	0xffffffff


	//   ....[145]....
        /*0390*/ 	.word	0xffffffff


	//   ....[146]....
        /*0394*/ 	.word	0xffffffff


	//   ....[147]....
        /*0398*/ 	.word	0xffffffff


	//   ....[148]....
        /*039c*/ 	.word	0xffffffff


	//   ....[149]....
        /*03a0*/ 	.word	0xffffffff


	//   ....[150]....
        /*03a4*/ 	.word	0xffffffff


	//   ....[151]....
        /*03a8*/ 	.word	0xffffffff


	//   ....[152]....
        /*03ac*/ 	.word	0xffffffff


	//   ....[153]....
        /*03b0*/ 	.word	0xffffffff


	//   ....[154]....
        /*03b4*/ 	.word	0xffffffff


	//   ....[155]....
        /*03b8*/ 	.word	0xffffffff


	//   ....[156]....
        /*03bc*/ 	.word	0xffffffff


	//   ....[157]....
        /*03c0*/ 	.word	0xffffffff


	//   ....[158]....
        /*03c4*/ 	.word	0xffffffff


	//   ....[159]....
        /*03c8*/ 	.word	0xffffffff


	//   ....[160]....
        /*03cc*/ 	.word	0xffffffff


	//   ....[161]....
        /*03d0*/ 	.word	0xffffffff


	//   ....[162]....
        /*03d4*/ 	.word	0xffffffff


	//   ....[163]....
        /*03d8*/ 	.word	0xffffffff


	//   ....[164]....
        /*03dc*/ 	.word	0xffffffff


	//   ....[165]....
        /*03e0*/ 	.word	0xffffffff


	//   ....[166]....
        /*03e4*/ 	.word	0xffffffff


	//   ....[167]....
        /*03e8*/ 	.word	0xffffffff


	//   ....[168]....
        /*03ec*/ 	.word	0xffffffff


	//   ....[169]....
        /*03f0*/ 	.word	0xffffffff


	//   ....[170]....
        /*03f4*/ 	.word	0xffffffff


	//   ....[171]....
        /*03f8*/ 	.word	0xffffffff


	//   ....[172]....
        /*03fc*/ 	.word	0xffffffff


	//   ....[173]....
        /*0400*/ 	.word	0xffffffff


	//   ....[174]....
        /*0404*/ 	.word	0xffffffff


	//   ....[175]....
        /*0408*/ 	.word	0xffffffff


	//   ....[176]....
        /*040c*/ 	.word	0xffffffff


	//   ....[177]....
        /*0410*/ 	.word	0xffffffff


	//   ....[178]....
        /*0414*/ 	.word	0xffffffff


	//   ....[179]....
        /*0418*/ 	.word	0xffffffff


	//   ....[180]....
        /*041c*/ 	.word	0xffffffff


	//   ....[181]....
        /*0420*/ 	.word	0xffffffff


	//   ....[182]....
        /*0424*/ 	.word	0xffffffff


	//   ....[183]....
        /*0428*/ 	.word	0xffffffff


	//   ....[184]....
        /*042c*/ 	.word	0xffffffff


	//   ....[185]....
        /*0430*/ 	.word	0xffffffff


	//   ....[186]....
        /*0434*/ 	.word	0xffffffff


	//   ....[187]....
        /*0438*/ 	.word	0xffffffff


	//   ....[188]....
        /*043c*/ 	.word	0xffffffff


	//   ....[189]....
        /*0440*/ 	.word	0xffffffff


	//   ....[190]....
        /*0444*/ 	.word	0xffffffff


	//   ....[191]....
        /*0448*/ 	.word	0xffffffff


	//   ....[192]....
        /*044c*/ 	.word	0xffffffff


	//   ....[193]....
        /*0450*/ 	.word	0xffffffff


	//   ....[194]....
        /*0454*/ 	.word	0xffffffff


	//   ....[195]....
        /*0458*/ 	.word	0xffffffff


	//   ....[196]....
        /*045c*/ 	.word	0xffffffff


	//   ....[197]....
        /*0460*/ 	.word	0xffffffff


	//   ....[198]....
        /*0464*/ 	.word	0xffffffff


	//   ....[199]....
        /*0468*/ 	.word	0xffffffff


	//   ....[200]....
        /*046c*/ 	.word	0xffffffff


	//   ....[201]....
        /*0470*/ 	.word	0xffffffff


	//   ....[202]....
        /*0474*/ 	.word	0xffffffff


	//   ....[203]....
        /*0478*/ 	.word	0xffffffff


	//   ....[204]....
        /*047c*/ 	.word	0xffffffff


	//   ....[205]....
        /*0480*/ 	.word	0xffffffff


	//   ....[206]....
        /*0484*/ 	.word	0xffffffff


	//   ....[207]....
        /*0488*/ 	.word	0xffffffff


	//   ....[208]....
        /*048c*/ 	.word	0xffffffff


	//   ....[209]....
        /*0490*/ 	.word	0xffffffff


	//   ....[210]....
        /*0494*/ 	.word	0xffffffff


	//   ....[211]....
        /*0498*/ 	.word	0xffffffff


	//   ....[212]....
        /*049c*/ 	.word	0xffffffff


	//   ....[213]....
        /*04a0*/ 	.word	0xffffffff


	//   ....[214]....
        /*04a4*/ 	.word	0xffffffff


	//   ....[215]....
        /*04a8*/ 	.word	0xffffffff


	//   ....[216]....
        /*04ac*/ 	.word	0xffffffff


	//   ....[217]....
        /*04b0*/ 	.word	0xffffffff


	//   ....[218]....
        /*04b4*/ 	.word	0xffffffff


	//   ....[219]....
        /*04b8*/ 	.word	0xffffffff


	//   ....[220]....
        /*04bc*/ 	.word	0xffffffff


	//   ....[221]....
        /*04c0*/ 	.word	0xffffffff


	//   ....[222]....
        /*04c4*/ 	.word	0xffffffff


	//   ....[223]....
        /*04c8*/ 	.word	0xffffffff


	//   ....[224]....
        /*04cc*/ 	.word	0xffffffff


	//   ....[225]....
        /*04d0*/ 	.word	0xffffffff


	//   ....[226]....
        /*04d4*/ 	.word	0xffffffff


	//   ....[227]....
        /*04d8*/ 	.word	0xffffffff


	//   ....[228]....
        /*04dc*/ 	.word	0xffffffff


	//   ....[229]....
        /*04e0*/ 	.word	0xffffffff


	//   ....[230]....
        /*04e4*/ 	.word	0xffffffff


	//   ....[231]....
        /*04e8*/ 	.word	0xffffffff


	//   ....[232]....
        /*04ec*/ 	.word	0xffffffff


	//   ....[233]....
        /*04f0*/ 	.word	0x0500000f


	//   ....[234]....
        /*04f4*/ 	.word	0x0500000f


	//   ....[235]....
        /*04f8*/ 	.word	0x0500000f


	//   ....[236]....
        /*04fc*/ 	.word	0x0500000f


	//   ....[237]....
        /*0500*/ 	.word	0x0500000f


	//   ....[238]....
        /*0504*/ 	.word	0x0500000f


	//   ....[239]....
        /*0508*/ 	.word	0x0500000f


	//   ....[240]....
        /*050c*/ 	.word	0x0500000f


	//   ....[241]....
        /*0510*/ 	.word	0x0500000f


	//   ....[242]....
        /*0514*/ 	.word	0x0500000f


	//   ....[243]....
        /*0518*/ 	.word	0x0500000f


	//   ....[244]....
        /*051c*/ 	.word	0x0500000f


	//   ....[245]....
        /*0520*/ 	.word	0x0500000f


	//   ....[246]....
        /*0524*/ 	.word	0x0500000f


	//   ....[247]....
        /*0528*/ 	.word	0x0500000f


	//   ....[248]....
        /*052c*/ 	.word	0x0500000f


	//   ....[249]....
        /*0530*/ 	.word	0x0500000f


	//   ....[250]....
        /*0534*/ 	.word	0x0500000f


	//   ....[251]....
        /*0538*/ 	.word	0x0500000f


	//   ....[252]....
        /*053c*/ 	.word	0x0500000f


	//   ....[253]....
        /*0540*/ 	.word	0x0500000f


	//   ....[254]....
        /*0544*/ 	.word	0x0500000f


	//   ....[255]....
        /*0548*/ 	.word	0x0500000f


	//   ....[0]....
        /*054c*/ 	.word	0x0500000f


	//   ....[1]....
        /*0550*/ 	.word	0x0500000f


	//   ....[2]....
        /*0554*/ 	.word	0x0500000f


	//   ....[3]....
        /*0558*/ 	.word	0x0500000f


	//   ....[4]....
        /*055c*/ 	.word	0x0500000f


	//   ....[5]....
        /*0560*/ 	.word	0x0500000f


	//   ....[6]....
        /*0564*/ 	.word	0x0500000f


	//   ....[7]....
        /*0568*/ 	.word	0x0500000f


	//   ....[8]....
        /*056c*/ 	.word	0x0500000f


	//   ....[9]....
        /*0570*/ 	.word	0x0500000f


	//   ....[10]....
        /*0574*/ 	.word	0x0500000f


	//   ....[11]....
        /*0578*/ 	.word	0x0500000f


	//   ....[12]....
        /*057c*/ 	.word	0x0500000f


	//   ....[13]....
        /*0580*/ 	.word	0x0500000f


	//   ....[14]....
        /*0584*/ 	.word	0x0500000f


	//   ....[15]....
        /*0588*/ 	.word	0x0500000f


	//   ....[16]....
        /*058c*/ 	.word	0x0500000f


	//   ....[17]....
        /*0590*/ 	.word	0x0500000f


	//   ....[18]....
        /*0594*/ 	.word	0x0500000f


	//   ....[19]....
        /*0598*/ 	.word	0x0500000f


	//   ....[20]....
        /*059c*/ 	.word	0x0500000f


	//   ....[21]....
        /*05a0*/ 	.word	0x0500000f


	//   ....[22]....
        /*05a4*/ 	.word	0x0500000f


	//   ....[23]....
        /*05a8*/ 	.word	0x0500000f


	//   ....[24]....
        /*05ac*/ 	.word	0x0500000f


	//   ....[25]....
        /*05b0*/ 	.word	0x0500000f


	//   ....[26]....
        /*05b4*/ 	.word	0x0500000f


	//   ....[27]....
        /*05b8*/ 	.word	0x0500000f


	//   ....[28]....
        /*05bc*/ 	.word	0x0500000f


	//   ....[29]....
        /*05c0*/ 	.word	0x0500000f


	//   ....[30]....
        /*05c4*/ 	.word	0x0500000f


	//   ....[31]....
        /*05c8*/ 	.word	0x0500000f


	//   ....[32]....
        /*05cc*/ 	.word	0x0500000f


	//   ....[33]....
        /*05d0*/ 	.word	0x0500000f


	//   ....[34]....
        /*05d4*/ 	.word	0x0500000f


	//   ....[35]....
        /*05d8*/ 	.word	0x0500000f


	//   ....[36]....
        /*05dc*/ 	.word	0x0500000f


	//   ....[37]....
        /*05e0*/ 	.word	0x0500000f


	//   ....[38]....
        /*05e4*/ 	.word	0x0500000f


	//   ....[39]....
        /*05e8*/ 	.word	0x0500000f


	//   ....[40]....
        /*05ec*/ 	.word	0x0500000f


	//   ....[41]....
        /*05f0*/ 	.word	0x0500000f


	//   ....[42]....
        /*05f4*/ 	.word	0x0500000f


	//   ....[43]....
        /*05f8*/ 	.word	0x0500000f


	//   ....[44]....
        /*05fc*/ 	.word	0x0500000f


	//   ....[45]....
        /*0600*/ 	.word	0x0500000f


	//   ....[46]....
        /*0604*/ 	.word	0x0500000f


	//   ....[47]....
        /*0608*/ 	.word	0x0500000f


	//   ....[48]....
        /*060c*/ 	.word	0x0500000f


	//   ....[49]....
        /*0610*/ 	.word	0x0500000f


	//   ....[50]....
        /*0614*/ 	.word	0x0500000f


	//   ....[51]....
        /*0618*/ 	.word	0x0500000f


	//   ....[52]....
        /*061c*/ 	.word	0x0500000f


	//   ....[53]....
        /*0620*/ 	.word	0x0500000f


	//   ....[54]....
        /*0624*/ 	.word	0x0500000f


	//   ....[55]....
        /*0628*/ 	.word	0x0500000f


	//   ....[56]....
        /*062c*/ 	.word	0x0500000f


	//   ....[57]....
        /*0630*/ 	.word	0x0500000f


	//   ....[58]....
        /*0634*/ 	.word	0x0500000f


	//   ....[59]....
        /*0638*/ 	.word	0x0500000f


	//   ....[60]....
        /*063c*/ 	.word	0x0500000f


	//   ....[61]....
        /*0640*/ 	.word	0x0500000f


	//   ....[62]....
        /*0644*/ 	.word	0x0500000f


	//   ....[63]....
        /*0648*/ 	.word	0x0500000f


	//   ....[64]....
        /*064c*/ 	.word	0x0500000f


	//   ....[65]....
        /*0650*/ 	.word	0x0500000f


	//   ....[66]....
        /*0654*/ 	.word	0x0500000f


	//   ....[67]....
        /*0658*/ 	.word	0x0500000f


	//   ....[68]....
        /*065c*/ 	.word	0x0500000f


	//   ....[69]....
        /*0660*/ 	.word	0x0500000f


	//   ....[70]....
        /*0664*/ 	.word	0x0500000f


	//   ....[71]....
        /*0668*/ 	.word	0x0500000f


	//   ....[72]....
        /*066c*/ 	.word	0x0500000f


	//   ....[73]....
        /*0670*/ 	.word	0x0500000f


	//   ....[74]....
        /*0674*/ 	.word	0x0500000f


	//   ....[75]....
        /*0678*/ 	.word	0x0500000f


	//   ....[76]....
        /*067c*/ 	.word	0x0500000f


	//   ....[77]....
        /*0680*/ 	.word	0x0500000f


	//   ....[78]....
        /*0684*/ 	.word	0x0500000f


	//   ....[79]....
        /*0688*/ 	.word	0x0500000f


	//   ....[80]....
        /*068c*/ 	.word	0x0500000f


	//   ....[81]....
        /*0690*/ 	.word	0x0500000f


	//   ....[82]....
        /*0694*/ 	.word	0x0500000f


	//   ....[83]....
        /*0698*/ 	.word	0x0500000f


	//   ....[84]....
        /*069c*/ 	.word	0x0500000f


	//   ....[85]....
        /*06a0*/ 	.word	0x0500000f


	//   ....[86]....
        /*06a4*/ 	.word	0x0500000f


	//   ....[87]....
        /*06a8*/ 	.word	0x0500000f


	//   ....[88]....
        /*06ac*/ 	.word	0x0500000f


	//   ....[89]....
        /*06b0*/ 	.word	0x0500000f


	//   ....[90]....
        /*06b4*/ 	.word	0x0500000f


	//   ....[91]....
        /*06b8*/ 	.word	0x0500000f


	//   ....[92]....
        /*06bc*/ 	.word	0x0500000f


	//   ....[93]....
        /*06c0*/ 	.word	0x0500000f


	//   ....[94]....
        /*06c4*/ 	.word	0x0500000f


	//   ....[95]....
        /*06c8*/ 	.word	0x0500000f


	//   ....[96]....
        /*06cc*/ 	.word	0x0500000f


	//   ....[97]....
        /*06d0*/ 	.word	0x0500000f


	//   ....[98]....
        /*06d4*/ 	.word	0x0500000f


	//   ....[99]....
        /*06d8*/ 	.word	0x0500000f


	//   ....[100]....
        /*06dc*/ 	.word	0x0500000f


	//   ....[101]....
        /*06e0*/ 	.word	0x0500000f


	//   ....[102]....
        /*06e4*/ 	.word	0x0500000f


	//   ....[103]....
        /*06e8*/ 	.word	0x0500000f


	//   ....[104]....
        /*06ec*/ 	.word	0x0500000f


	//   ....[105]....
        /*06f0*/ 	.word	0x0500000f


	//   ....[106]....
        /*06f4*/ 	.word	0x0500000f


	//   ....[107]....
        /*06f8*/ 	.word	0x0500000f


	//   ....[108]....
        /*06fc*/ 	.word	0x0500000f


	//   ....[109]....
        /*0700*/ 	.word	0x0500000f


	//   ....[110]....
        /*0704*/ 	.word	0x0500000f


	//   ....[111]....
        /*0708*/ 	.word	0x0500000f


	//   ....[112]....
        /*070c*/ 	.word	0x0500000f


	//   ....[113]....
        /*0710*/ 	.word	0x0500000f


	//   ....[114]....
        /*0714*/ 	.word	0x0500000f


	//   ....[115]....
        /*0718*/ 	.word	0x0500000f


	//   ....[116]....
        /*071c*/ 	.word	0x0500000f


	//   ....[117]....
        /*0720*/ 	.word	0x0500000f


	//   ....[118]....
        /*0724*/ 	.word	0x0500000f


	//   ....[119]....
        /*0728*/ 	.word	0x0500000f


	//   ....[120]....
        /*072c*/ 	.word	0x0500000f


	//   ....[121]....
        /*0730*/ 	.word	0x0500000f


	//   ....[122]....
        /*0734*/ 	.word	0x0500000f


	//   ....[123]....
        /*0738*/ 	.word	0x0500000f


	//   ....[124]....
        /*073c*/ 	.word	0x0500000f


	//   ....[125]....
        /*0740*/ 	.word	0x0500000f


	//   ....[126]....
        /*0744*/ 	.word	0x0500000f


	//   ....[127]....
        /*0748*/ 	.word	0x0500000f


	//   ....[128]....
        /*074c*/ 	.word	0x0500000f


	//   ....[129]....
        /*0750*/ 	.word	0x0500000f


	//   ....[130]....
        /*0754*/ 	.word	0x0500000f


	//   ....[131]....
        /*0758*/ 	.word	0x0500000f


	//   ....[132]....
        /*075c*/ 	.word	0x0500000f


	//   ....[133]....
        /*0760*/ 	.word	0x0500000f


	//   ....[134]....
        /*0764*/ 	.word	0x0500000f


	//   ....[135]....
        /*0768*/ 	.word	0x0500000f


	//   ....[136]....
        /*076c*/ 	.word	0x0500000f


	//   ....[137]....
        /*0770*/ 	.word	0x0500000f


	//   ....[138]....
        /*0774*/ 	.word	0x0500000f


	//   ....[139]....
        /*0778*/ 	.word	0x0500000f


	//   ....[140]....
        /*077c*/ 	.word	0x0500000f


	//   ....[141]....
        /*0780*/ 	.word	0x0500000f


	//----- nvinfo : EIATTR_COOP_GROUP_INSTR_OFFSETS
	.align		4
.L_995:
        /*0784*/ 	.byte	0x04, 0x28
        /*0786*/ 	.short	(.L_997 - .L_996)


	//   ....[0]....
.L_996:
        /*0788*/ 	.word	0x00000070


	//   ....[1]....
        /*078c*/ 	.word	0x00000140


	//   ....[2]....
        /*0790*/ 	.word	0x00000190


	//   ....[3]....
        /*0794*/ 	.word	0x000003c0


	//   ....[4]....
        /*0798*/ 	.word	0x00000520


	//   ....[5]....
        /*079c*/ 	.word	0x00000640


	//   ....[6]....
        /*07a0*/ 	.word	0x000007a0


	//   ....[7]....
        /*07a4*/ 	.word	0x00003410


	//   ....[8]....
        /*07a8*/ 	.word	0x00003420


	//   ....[9]....
        /*07ac*/ 	.word	0x00003b90


	//   ....[10]....
        /*07b0*/ 	.word	0x00003ba0


	//   ....[11]....
        /*07b4*/ 	.word	0x00004310


	//   ....[12]....
        /*07b8*/ 	.word	0x00004320


	//   ....[13]....
        /*07bc*/ 	.word	0x00004a80


	//   ....[14]....
        /*07c0*/ 	.word	0x00004a90


	//   ....[15]....
        /*07c4*/ 	.word	0x00005be0


	//   ....[16]....
        /*07c8*/ 	.word	0x00005bf0


	//   ....[17]....
        /*07cc*/ 	.word	0x000063d0


	//   ....[18]....
        /*07d0*/ 	.word	0x000063e0


	//   ....[19]....
        /*07d4*/ 	.word	0x00006bc0


	//   ....[20]....
        /*07d8*/ 	.word	0x00006bd0


	//   ....[21]....
        /*07dc*/ 	.word	0x000073d0


	//   ....[22]....
        /*07e0*/ 	.word	0x000073e0


	//   ....[23]....
        /*07e4*/ 	.word	0x00007df0


	//   ....[24]....
        /*07e8*/ 	.word	0x00007e00


	//   ....[25]....
        /*07ec*/ 	.word	0x00007f10


	//   ....[26]....
        /*07f0*/ 	.word	0x00007f20


	//   ....[27]....
        /*07f4*/ 	.word	0x00008040


	//   ....[28]....
        /*07f8*/ 	.word	0x00008050


	//   ....[29]....
        /*07fc*/ 	.word	0x00008170


	//   ....[30]....
        /*0800*/ 	.word	0x00008180


	//   ....[31]....
        /*0804*/ 	.word	0x00008520


	//   ....[32]....
        /*0808*/ 	.word	0x00008540


	//   ....[33]....
        /*080c*/ 	.word	0x00008620


	//   ....[34]....
        /*0810*/ 	.word	0x00008640


	//   ....[35]....
        /*0814*/ 	.word	0x00008720


	//   ....[36]....
        /*0818*/ 	.word	0x00008740


	//   ....[37]....
        /*081c*/ 	.word	0x00008820


	//   ....[38]....
        /*0820*/ 	.word	0x00008840


	//   ....[39]....
        /*0824*/ 	.word	0x00009180


	//   ....[40]....
        /*0828*/ 	.word	0x00009860


	//   ....[41]....
        /*082c*/ 	.word	0x00009870


	//   ....[42]....
        /*0830*/ 	.word	0x00009880


	//   ....[43]....
        /*0834*/ 	.word	0x00009890


	//   ....[44]....
        /*0838*/ 	.word	0x00009bd0


	//   ....[45]....
        /*083c*/ 	.word	0x00009be0


	//   ....[46]....
        /*0840*/ 	.word	0x00009bf0


	//   ....[47]....
        /*0844*/ 	.word	0x00009c00


	//   ....[48]....
        /*0848*/ 	.word	0x00009f20


	//   ....[49]....
        /*084c*/ 	.word	0x00009f30


	//   ....[50]....
        /*0850*/ 	.word	0x00009f40


	//   ....[51]....
        /*0854*/ 	.word	0x00009f50


	//   ....[52]....
        /*0858*/ 	.word	0x0000a290


	//   ....[53]....
        /*085c*/ 	.word	0x0000a2a0


	//   ....[54]....
        /*0860*/ 	.word	0x0000a2b0


	//   ....[55]....
        /*0864*/ 	.word	0x0000a2c0


	//   ....[56]....
        /*0868*/ 	.word	0x0000c1c0


	//   ....[57]....
        /*086c*/ 	.word	0x0000c1e0


	//   ....[58]....
        /*0870*/ 	.word	0x0000c1f0


	//   ....[59]....
        /*0874*/ 	.word	0x0000c200


	//   ....[60]....
        /*0878*/ 	.word	0x0000c310


	//   ....[61]....
        /*087c*/ 	.word	0x0000c330


	//   ....[62]....
        /*0880*/ 	.word	0x0000c3d0


	//   ....[63]....
        /*0884*/ 	.word	0x0000c400


	//   ....[64]....
        /*0888*/ 	.word	0x0000c750


	//   ....[65]....
        /*088c*/ 	.word	0x0000c770


	//   ....[66]....
        /*0890*/ 	.word	0x0000c790


	//   ....[67]....
        /*0894*/ 	.word	0x0000c7a0


	//   ....[68]....
        /*0898*/ 	.word	0x0000c8c0


	//   ....[69]....
        /*089c*/ 	.word	0x0000c8f0


	//   ....[70]....
        /*08a0*/ 	.word	0x0000c930


	//   ....[71]....
        /*08a4*/ 	.word	0x0000c960


	//   ....[72]....
        /*08a8*/ 	.word	0x0000ef00


	//   ....[73]....
        /*08ac*/ 	.word	0x0000f130


	//   ....[74]....
        /*08b0*/ 	.word	0x00010170


	//   ....[75]....
        /*08b4*/ 	.word	0x000105e0


	//   ....[76]....
        /*08b8*/ 	.word	0x00010b80


	//   ....[77]....
        /*08bc*/ 	.word	0x00010bf0


	//   ....[78]....
        /*08c0*/ 	.word	0x00012640


	//   ....[79]....
        /*08c4*/ 	.word	0x00012860


	//   ....[80]....
        /*08c8*/ 	.word	0x00013420


	//   ....[81]....
        /*08cc*/ 	.word	0x00013520


	//   ....[82]....
        /*08d0*/ 	.word	0x00013d30


	//   ....[83]....
        /*08d4*/ 	.word	0x00013db0


	//   ....[84]....
        /*08d8*/ 	.word	0x00015f60


	//   ....[85]....
        /*08dc*/ 	.word	0x00015f70


	//   ....[86]....
        /*08e0*/ 	.word	0x00015fa0


	//   ....[87]....
        /*08e4*/ 	.word	0x00015fb0


	//   ....[88]....
        /*08e8*/ 	.word	0x00017eb0


	//   ....[89]....
        /*08ec*/ 	.word	0x000180e0


	//   ....[90]....
        /*08f0*/ 	.word	0x00018ca0


	//   ....[91]....
        /*08f4*/ 	.word	0x00018da0


	//   ....[92]....
        /*08f8*/ 	.word	0x000195b0


	//   ....[93]....
        /*08fc*/ 	.word	0x00019630


	//   ....[94]....
        /*0900*/ 	.word	0x0001a830


	//   ....[95]....
        /*0904*/ 	.word	0x0001a870


	//   ....[96]....
        /*0908*/ 	.word	0x0001ab90


	//   ....[97]....
        /*090c*/ 	.word	0x0001aba0


	//   ....[98]....
        /*0910*/ 	.word	0x0001bc70


	//   ....[99]....
        /*0914*/ 	.word	0x0001bcb0


	//   ....[100]....
        /*0918*/ 	.word	0x0001bce0


	//   ....[101]....
        /*091c*/ 	.word	0x0001bd20


	//   ....[102]....
        /*0920*/ 	.word	0x0001c2d0


	//   ....[103]....
        /*0924*/ 	.word	0x0001c300


	//   ....[104]....
        /*0928*/ 	.word	0x0001c3c0


	//   ....[105]....
        /*092c*/ 	.word	0x0001c3e0


	//   ....[106]....
        /*0930*/ 	.word	0x0001c4a0


	//   ....[107]....
        /*0934*/ 	.word	0x0001c4c0


	//   ....[108]....
        /*0938*/ 	.word	0x0001c590


	//   ....[109]....
        /*093c*/ 	.word	0x0001c5b0


	//   ....[110]....
        /*0940*/ 	.word	0x0001cd80


	//   ....[111]....
        /*0944*/ 	.word	0x0001cd90


	//   ....[112]....
        /*0948*/ 	.word	0x0001cea0


	//   ....[113]....
        /*094c*/ 	.word	0x0001ceb0


	//   ....[114]....
        /*0950*/ 	.word	0x0001cfc0


	//   ....[115]....
        /*0954*/ 	.word	0x0001cfd0


	//   ....[116]....
        /*0958*/ 	.word	0x0001d0e0


	//   ....[117]....
        /*095c*/ 	.word	0x0001d0f0


	//   ....[118]....
        /*0960*/ 	.word	0x0001d260


	//   ....[119]....
        /*0964*/ 	.word	0x0001d410


	//   ....[120]....
        /*0968*/ 	.word	0x0001d440


	//   ....[121]....
        /*096c*/ 	.word	0x0001d470


	//   ....[122]....
        /*0970*/ 	.word	0x0001d4a0


	//   ....[123]....
        /*0974*/ 	.word	0x0001d4d0


	//   ....[124]....
        /*0978*/ 	.word	0x0001d500


	//   ....[125]....
        /*097c*/ 	.word	0x0001d670


	//   ....[126]....
        /*0980*/ 	.word	0x0001d6a0


	//   ....[127]....
        /*0984*/ 	.word	0x0001d6d0


	//   ....[128]....
        /*0988*/ 	.word	0x0001d700


	//   ....[129]....
        /*098c*/ 	.word	0x0001d730


	//   ....[130]....
        /*0990*/ 	.word	0x0001d760


	//   ....[131]....
        /*0994*/ 	.word	0x0001d7f0


	//   ....[132]....
        /*0998*/ 	.word	0x0001d850


	//   ....[133]....
        /*099c*/ 	.word	0x0001d8e0


	//   ....[134]....
        /*09a0*/ 	.word	0x0001e960


	//   ....[135]....
        /*09a4*/ 	.word	0x00020960


	//   ....[136]....
        /*09a8*/ 	.word	0x00020980


	//   ....[137]....
        /*09ac*/ 	.word	0x00020a20


	//   ....[138]....
        /*09b0*/ 	.word	0x00020a40


	//   ....[139]....
        /*09b4*/ 	.word	0x00020ad0


	//   ....[140]....
        /*09b8*/ 	.word	0x00020af0


	//   ....[141]....
        /*09bc*/ 	.word	0x00020b80


	//   ....[142]....
        /*09c0*/ 	.word	0x00020ba0


	//   ....[143]....
        /*09c4*/ 	.word	0x00020c30


	//   ....[144]....
        /*09c8*/ 	.word	0x00020c50


	//   ....[145]....
        /*09cc*/ 	.word	0x00020ce0


	//   ....[146]....
        /*09d0*/ 	.word	0x00020d00


	//   ....[147]....
        /*09d4*/ 	.word	0x00020d90


	//   ....[148]....
        /*09d8*/ 	.word	0x00020db0


	//   ....[149]....
        /*09dc*/ 	.word	0x00020dc0


	//   ....[150]....
        /*09e0*/ 	.word	0x00020e40


	//   ....[151]....
        /*09e4*/ 	.word	0x000215c0


	//   ....[152]....
        /*09e8*/ 	.word	0x000215f0


	//   ....[153]....
        /*09ec*/ 	.word	0x00021620


	//   ....[154]....
        /*09f0*/ 	.word	0x00021690


	//   ....[155]....
        /*09f4*/ 	.word	0x000216b0


	//   ....[156]....
        /*09f8*/ 	.word	0x00021730


	//   ....[157]....
        /*09fc*/ 	.word	0x00021750


	//   ....[158]....
        /*0a00*/ 	.word	0x000217d0


	//   ....[159]....
        /*0a04*/ 	.word	0x000217f0


	//   ....[160]....
        /*0a08*/ 	.word	0x00021870


	//   ....[161]....
        /*0a0c*/ 	.word	0x00021890


	//   ....[162]....
        /*0a10*/ 	.word	0x00021910


	//   ....[163]....
        /*0a14*/ 	.word	0x00021930


	//   ....[164]....
        /*0a18*/ 	.word	0x000219b0


	//   ....[165]....
        /*0a1c*/ 	.word	0x000219c0


	//   ....[166]....
        /*0a20*/ 	.word	0x000219d0


	//   ....[167]....
        /*0a24*/ 	.word	0x00022180


	//   ....[168]....
        /*0a28*/ 	.word	0x000221b0


	//   ....[169]....
        /*0a2c*/ 	.word	0x00022210


	//   ....[170]....
        /*0a30*/ 	.word	0x00022220


	//   ....[171]....
        /*0a34*/ 	.word	0x00022270


	//   ....[172]....
        /*0a38*/ 	.word	0x00022280


	//   ....[173]....
        /*0a3c*/ 	.word	0x000222d0


	//   ....[174]....
        /*0a40*/ 	.word	0x000222e0


	//   ....[175]....
        /*0a44*/ 	.word	0x00022330


	//   ....[176]....
        /*0a48*/ 	.word	0x00022340


	//   ....[177]....
        /*0a4c*/ 	.word	0x00022390


	//   ....[178]....
        /*0a50*/ 	.word	0x000223a0


	//   ....[179]....
        /*0a54*/ 	.word	0x000223f0


	//   ....[180]....
        /*0a58*/ 	.word	0x00022400


	//   ....[181]....
        /*0a5c*/ 	.word	0x00022410


	//   ....[182]....
        /*0a60*/ 	.word	0x00022460


	//   ....[183]....
        /*0a64*/ 	.word	0x000226c0


	//   ....[184]....
        /*0a68*/ 	.word	0x000226e0


	//   ....[185]....
        /*0a6c*/ 	.word	0x00022760


	//   ....[186]....
        /*0a70*/ 	.word	0x00022770


	//   ....[187]....
        /*0a74*/ 	.word	0x000227e0


	//   ....[188]....
        /*0a78*/ 	.word	0x000227f0


	//   ....[189]....
        /*0a7c*/ 	.word	0x00022860


	//   ....[190]....
        /*0a80*/ 	.word	0x00022870


	//   ....[191]....
        /*0a84*/ 	.word	0x000228e0


	//   ....[192]....
        /*0a88*/ 	.word	0x000228f0


	//   ....[193]....
        /*0a8c*/ 	.word	0x00022960


	//   ....[194]....
        /*0a90*/ 	.word	0x00022970


	//   ....[195]....
        /*0a94*/ 	.word	0x000229e0


	//   ....[196]....
        /*0a98*/ 	.word	0x000229f0


	//   ....[197]....
        /*0a9c*/ 	.word	0x00022a00


	//   ....[198]....
        /*0aa0*/ 	.word	0x00022a70


	//   ....[199]....
        /*0aa4*/ 	.word	0x00022fd0


	//   ....[200]....
        /*0aa8*/ 	.word	0x00023010


	//   ....[201]....
        /*0aac*/ 	.word	0x00023050


	//   ....[202]....
        /*0ab0*/ 	.word	0x00023070


	//   ....[203]....
        /*0ab4*/ 	.word	0x00023080


	//   ....[204]....
        /*0ab8*/ 	.word	0x000230a0


	//   ....[205]....
        /*0abc*/ 	.word	0x00023110


	//   ....[206]....
        /*0ac0*/ 	.word	0x00023130


	//   ....[207]....
        /*0ac4*/ 	.word	0x00023190


	//   ....[208]....
        /*0ac8*/ 	.word	0x000231b0


	//   ....[209]....
        /*0acc*/ 	.word	0x00023210


	//   ....[210]....
        /*0ad0*/ 	.word	0x00023230


	//   ....[211]....
        /*0ad4*/ 	.word	0x00023290


	//   ....[212]....
        /*0ad8*/ 	.word	0x000232b0


	//   ....[213]....
        /*0adc*/ 	.word	0x00023300


	//   ....[214]....
        /*0ae0*/ 	.word	0x00023320


	//   ....[215]....
        /*0ae4*/ 	.word	0x00023720


	//   ....[216]....
        /*0ae8*/ 	.word	0x00023750


	//   ....[217]....
        /*0aec*/ 	.word	0x00023780


	//   ....[218]....
        /*0af0*/ 	.word	0x000237b0


	//   ....[219]....
        /*0af4*/ 	.word	0x000237e0


	//   ....[220]....
        /*0af8*/ 	.word	0x00023810


	//   ....[221]....
        /*0afc*/ 	.word	0x00023840


	//   ....[222]....
        /*0b00*/ 	.word	0x00023870


	//   ....[223]....
        /*0b04*/ 	.word	0x000239f0


	//   ....[224]....
        /*0b08*/ 	.word	0x00023a20


	//   ....[225]....
        /*0b0c*/ 	.word	0x00023a50


	//   ....[226]....
        /*0b10*/ 	.word	0x00023a80


	//   ....[227]....
        /*0b14*/ 	.word	0x00023ab0


	//   ....[228]....
        /*0b18*/ 	.word	0x00023ae0


	//   ....[229]....
        /*0b1c*/ 	.word	0x00023ba0


	//   ....[230]....
        /*0b20*/ 	.word	0x00023bc0


	//   ....[231]....
        /*0b24*/ 	.word	0x00023c30


	//   ....[232]....
        /*0b28*/ 	.word	0x000242d0


	//   ....[233]....
        /*0b2c*/ 	.word	0x000245f0


	//   ....[234]....
        /*0b30*/ 	.word	0x00024680


	//   ....[235]....
        /*0b34*/ 	.word	0x00024720


	//   ....[236]....
        /*0b38*/ 	.word	0x000247b0


	//   ....[237]....
        /*0b3c*/ 	.word	0x00024850


	//   ....[238]....
        /*0b40*/ 	.word	0x000248e0


	//   ....[239]....
        /*0b44*/ 	.word	0x00024980


	//   ....[240]....
        /*0b48*/ 	.word	0x00024a10


	//   ....[241]....
        /*0b4c*/ 	.word	0x00024b00


	//   ....[242]....
        /*0b50*/ 	.word	0x00024b90


	//   ....[243]....
        /*0b54*/ 	.word	0x00024c30


	//   ....[244]....
        /*0b58*/ 	.word	0x00024cc0


	//   ....[245]....
        /*0b5c*/ 	.word	0x00024d60


	//   ....[246]....
        /*0b60*/ 	.word	0x00024df0


	//   ....[247]....
        /*0b64*/ 	.word	0x00024e80


	//   ....[248]....
        /*0b68*/ 	.word	0x00024f10


	//   ....[249]....
        /*0b6c*/ 	.word	0x00025000


	//   ....[250]....
        /*0b70*/ 	.word	0x00025090


	//   ....[251]....
        /*0b74*/ 	.word	0x00025120


	//   ....[252]....
        /*0b78*/ 	.word	0x000251b0


	//   ....[253]....
        /*0b7c*/ 	.word	0x00025240


	//   ....[254]....
        /*0b80*/ 	.word	0x000252d0


	//   ....[255]....
        /*0b84*/ 	.word	0x00025360


	//   ....[0]....
        /*0b88*/ 	.word	0x000253f0


	//   ....[1]....
        /*0b8c*/ 	.word	0x000254d0


	//   ....[2]....
        /*0b90*/ 	.word	0x00025580


	//   ....[3]....
        /*0b94*/ 	.word	0x00025610


	//   ....[4]....
        /*0b98*/ 	.word	0x00025660


	//   ....[5]....
        /*0b9c*/ 	.word	0x000256b0


	//   ....[6]....
        /*0ba0*/ 	.word	0x00025740


	//   ....[7]....
        /*0ba4*/ 	.word	0x000257d0


	//   ....[8]....
        /*0ba8*/ 	.word	0x00025820


	//   ....[9]....
        /*0bac*/ 	.word	0x00025870


	//   ....[10]....
        /*0bb0*/ 	.word	0x00025900


	//   ....[11]....
        /*0bb4*/ 	.word	0x00025990


	//   ....[12]....
        /*0bb8*/ 	.word	0x000259e0


	//   ....[13]....
        /*0bbc*/ 	.word	0x00025a30


	//   ....[14]....
        /*0bc0*/ 	.word	0x00025ac0


	//   ....[15]....
        /*0bc4*/ 	.word	0x00025b50


	//   ....[16]....
        /*0bc8*/ 	.word	0x00025ba0


	//   ....[17]....
        /*0bcc*/ 	.word	0x00025bf0


	//   ....[18]....
        /*0bd0*/ 	.word	0x00025ce0


	//   ....[19]....
        /*0bd4*/ 	.word	0x00025d90


	//   ....[20]....
        /*0bd8*/ 	.word	0x00025e10


	//   ....[21]....
        /*0bdc*/ 	.word	0x00025eb0


	//   ....[22]....
        /*0be0*/ 	.word	0x00025f40


	//   ....[23]....
        /*0be4*/ 	.word	0x00026000


	//   ....[24]....
        /*0be8*/ 	.word	0x00026080


	//   ....[25]....
        /*0bec*/ 	.word	0x000260d0


	//   ....[26]....
        /*0bf0*/ 	.word	0x00026290


	//   ....[27]....
        /*0bf4*/ 	.word	0x00026330


	//   ....[28]....
        /*0bf8*/ 	.word	0x000263b0


	//   ....[29]....
        /*0bfc*/ 	.word	0x00026450


	//   ....[30]....
        /*0c00*/ 	.word	0x000264f0


	//   ....[31]....
        /*0c04*/ 	.word	0x000265b0


	//   ....[32]....
        /*0c08*/ 	.word	0x00026600


	//   ....[33]....
        /*0c0c*/ 	.word	0x00026670


	//   ....[34]....
        /*0c10*/ 	.word	0x00026b10


	//   ....[35]....
        /*0c14*/ 	.word	0x00026b60


	//   ....[36]....
        /*0c18*/ 	.word	0x00026bf0


	//   ....[37]....
        /*0c1c*/ 	.word	0x00026c80


	//   ....[38]....
        /*0c20*/ 	.word	0x00026d10


	//   ....[39]....
        /*0c24*/ 	.word	0x00026da0


	//   ....[40]....
        /*0c28*/ 	.word	0x00026e30


	//   ....[41]....
        /*0c2c*/ 	.word	0x00026ec0


	//   ....[42]....
        /*0c30*/ 	.word	0x00026f80


	//   ....[43]....
        /*0c34*/ 	.word	0x00027260


	//   ....[44]....
        /*0c38*/ 	.word	0x00027350


	//   ....[45]....
        /*0c3c*/ 	.word	0x000273f0


	//   ....[46]....
        /*0c40*/ 	.word	0x00027450


	//   ....[47]....
        /*0c44*/ 	.word	0x00027550


	//   ....[48]....
        /*0c48*/ 	.word	0x000275c0


	//   ....[49]....
        /*0c4c*/ 	.word	0x000276c0


	//   ....[50]....
        /*0c50*/ 	.word	0x00027730


	//   ....[51]....
        /*0c54*/ 	.word	0x00027830


	//   ....[52]....
        /*0c58*/ 	.word	0x000278a0


	//   ....[53]....
        /*0c5c*/ 	.word	0x000279a0


	//   ....[54]....
        /*0c60*/ 	.word	0x00027a10


	//   ....[55]....
        /*0c64*/ 	.word	0x00027b10


	//   ....[56]....
        /*0c68*/ 	.word	0x00027b80


	//   ....[57]....
        /*0c6c*/ 	.word	0x00027c80


	//   ....[58]....
        /*0c70*/ 	.word	0x00027cf0


	//   ....[59]....
        /*0c74*/ 	.word	0x00027d90


	//   ....[60]....
        /*0c78*/ 	.word	0x00027e90


	//   ....[61]....
        /*0c7c*/ 	.word	0x00027f00


	//   ....[62]....
        /*0c80*/ 	.word	0x00027f60


	//   ....[63]....
        /*0c84*/ 	.word	0x00028040


	//   ....[64]....
        /*0c88*/ 	.word	0x000280a0


	//   ....[65]....
        /*0c8c*/ 	.word	0x00028190


	//   ....[66]....
        /*0c90*/ 	.word	0x000281f0


	//   ....[67]....
        /*0c94*/ 	.word	0x000282e0


	//   ....[68]....
        /*0c98*/ 	.word	0x00028340


	//   ....[69]....
        /*0c9c*/ 	.word	0x00028430


	//   ....[70]....
        /*0ca0*/ 	.word	0x00028490


	//   ....[71]....
        /*0ca4*/ 	.word	0x00028580


	//   ....[72]....
        /*0ca8*/ 	.word	0x000285e0


	//   ....[73]....
        /*0cac*/ 	.word	0x000286d0


	//   ....[74]....
        /*0cb0*/ 	.word	0x00028730


	//   ....[75]....
        /*0cb4*/ 	.word	0x00028810


	//   ....[76]....
        /*0cb8*/ 	.word	0x00028940


	//   ....[77]....
        /*0cbc*/ 	.word	0x000289e0


	//   ....[78]....
        /*0cc0*/ 	.word	0x00028a50


	//   ....[79]....
        /*0cc4*/ 	.word	0x00028b10


	//   ....[80]....
        /*0cc8*/ 	.word	0x00028b70


	//   ....[81]....
        /*0ccc*/ 	.word	0x00028c30


	//   ....[82]....
        /*0cd0*/ 	.word	0x00028c90


	//   ....[83]....
        /*0cd4*/ 	.word	0x00028d50


	//   ....[84]....
        /*0cd8*/ 	.word	0x00028db0


	//   ....[85]....
        /*0cdc*/ 	.word	0x00028e70


	//   ....[86]....
        /*0ce0*/ 	.word	0x00028ed0


	//   ....[87]....
        /*0ce4*/ 	.word	0x00028f90


	//   ....[88]....
        /*0ce8*/ 	.word	0x00028ff0


	//   ....[89]....
        /*0cec*/ 	.word	0x000290b0


	//   ....[90]....
        /*0cf0*/ 	.word	0x00029110


	//   ....[91]....
        /*0cf4*/ 	.word	0x000291d0


	//   ....[92]....
        /*0cf8*/ 	.word	0x000292c0


	//   ....[93]....
        /*0cfc*/ 	.word	0x00029360


	//   ....[94]....
        /*0d00*/ 	.word	0x000293c0


	//   ....[95]....
        /*0d04*/ 	.word	0x000294a0


	//   ....[96]....
        /*0d08*/ 	.word	0x00029500


	//   ....[97]....
        /*0d0c*/ 	.word	0x000295e0


	//   ....[98]....
        /*0d10*/ 	.word	0x00029640


	//   ....[99]....
        /*0d14*/ 	.word	0x00029720


	//   ....[100]....
        /*0d18*/ 	.word	0x00029780


	//   ....[101]....
        /*0d1c*/ 	.word	0x00029860


	//   ....[102]....
        /*0d20*/ 	.word	0x000298c0


	//   ....[103]....
        /*0d24*/ 	.word	0x000299a0


	//   ....[104]....
        /*0d28*/ 	.word	0x00029a00


	//   ....[105]....
        /*0d2c*/ 	.word	0x00029ae0


	//   ....[106]....
        /*0d30*/ 	.word	0x00029b40


	//   ....[107]....
        /*0d34*/ 	.word	0x00029c10


	//   ....[108]....
        /*0d38*/ 	.word	0x00029d40


	//   ....[109]....
        /*0d3c*/ 	.word	0x00029de0


	//   ....[110]....
        /*0d40*/ 	.word	0x00029ea0


	//   ....[111]....
        /*0d44*/ 	.word	0x00029f70


	//   ....[112]....
        /*0d48*/ 	.word	0x00029fd0


	//   ....[113]....
        /*0d4c*/ 	.word	0x0002a0b0


	//   ....[114]....
        /*0d50*/ 	.word	0x0002a110


	//   ....[115]....
        /*0d54*/ 	.word	0x0002a1e0


	//   ....[116]....
        /*0d58*/ 	.word	0x0002a240


	//   ....[117]....
        /*0d5c*/ 	.word	0x0002a310


	//   ....[118]....
        /*0d60*/ 	.word	0x0002a370


	//   ....[119]....
        /*0d64*/ 	.word	0x0002a450


	//   ....[120]....
        /*0d68*/ 	.word	0x0002a4b0


	//   ....[121]....
        /*0d6c*/ 	.word	0x0002a580


	//   ....[122]....
        /*0d70*/ 	.word	0x0002a5e0


	//   ....[123]....
        /*0d74*/ 	.word	0x0002a6a0


	//   ....[124]....
        /*0d78*/ 	.word	0x0002a730


	//   ....[125]....
        /*0d7c*/ 	.word	0x0002a7d0


	//   ....[126]....
        /*0d80*/ 	.word	0x0002a8f0


	//   ....[127]....
        /*0d84*/ 	.word	0x0002a960


	//   ....[128]....
        /*0d88*/ 	.word	0x0002a9d0


	//   ....[129]....
        /*0d8c*/ 	.word	0x0002aa40


	//   ....[130]....
        /*0d90*/ 	.word	0x0002aab0


	//   ....[131]....
        /*0d94*/ 	.word	0x0002ab30


	//   ....[132]....
        /*0d98*/ 	.word	0x0002abc0


	//   ....[133]....
        /*0d9c*/ 	.word	0x0002ac50


	//   ....[134]....
        /*0da0*/ 	.word	0x0002acc0


	//   ....[135]....
        /*0da4*/ 	.word	0x0002ad30


	//   ....[136]....
        /*0da8*/ 	.word	0x0002ada0


	//   ....[137]....
        /*0dac*/ 	.word	0x0002ae20


	//   ....[138]....
        /*0db0*/ 	.word	0x0002ae90


	//   ....[139]....
        /*0db4*/ 	.word	0x0002af30


	//   ....[140]....
        /*0db8*/ 	.word	0x0002afc0


	//   ....[141]....
        /*0dbc*/ 	.word	0x0002b0e0


	//----- nvinfo : EIATTR_REG_RECONFIG
	.align		4
.L_997:
        /*0dc0*/ 	.byte	0x01, 0x54
	.zero		2


	//----- nvinfo : EIATTR_SYSCALL_OFFSETS
	.align		4
        /*0dc4*/ 	.byte	0x04, 0x46
        /*0dc6*/ 	.short	(.L_999 - .L_998)


	//   ....[0]....
.L_998:
        /*0dc8*/ 	.word	0x00001c60


	//   ....[1]....
        /*0dcc*/ 	.word	0x00001db0


	//   ....[2]....
        /*0dd0*/ 	.word	0x00009320


	//   ....[3]....
        /*0dd4*/ 	.word	0x00009620


	//   ....[4]....
        /*0dd8*/ 	.word	0x00020010


	//   ....[5]....
        /*0ddc*/ 	.word	0x00020160


	//   ....[6]....
        /*0de0*/ 	.word	0x00020250


	//   ....[7]....
        /*0de4*/ 	.word	0x00021220


	//----- nvinfo : EIATTR_MBARRIER_INSTR_OFFSETS
	.align		4
.L_999:
        /*0de8*/ 	.byte	0x04, 0x39
        /*0dea*/ 	.short	(.L_1001 - .L_1000)


	//   ....[0]....
.L_1000:
        /*0dec*/ 	.word	0x00000270
        /*0df0*/ 	.word	0x000000ff
        /*0df4*/ 	.word	0x00028800
        /*0df8*/ 	.short	0x0100
        /*0dfa*/ 	.byte	0x08
	.zero		1


	//   ....[1]....
        /*0dfc*/ 	.word	0x00000280
        /*0e00*/ 	.word	0x000000ff
        /*0e04*/ 	.word	0x00028820
        /*0e08*/ 	.short	0x0100
        /*0e0a*/ 	.byte	0x08
	.zero		1


	//   ....[2]....
        /*0e0c*/ 	.word	0x00000370
        /*0e10*/ 	.word	0x000000ff
        /*0e14*/ 	.word	0x00028830
        /*0e18*/ 	.short	0x0100
        /*0e1a*/ 	.byte	0x08
	.zero		1


	//   ....[3]....
        /*0e1c*/ 	.word	0x00000380
        /*0e20*/ 	.word	0x000000ff
        /*0e24*/ 	.word	0x00028840
        /*0e28*/ 	.short	0x0100
        /*0e2a*/ 	.byte	0x08
	.zero		1


	//   ....[4]....
        /*0e2c*/ 	.word	0x00000390
        /*0e30*/ 	.word	0x000000ff
        /*0e34*/ 	.word	0x00028838
        /*0e38*/ 	.short	0x0100
        /*0e3a*/ 	.byte	0x08
	.zero		1


	//   ....[5]....
        /*0e3c*/ 	.word	0x000003a0
        /*0e40*/ 	.word	0x000000ff
        /*0e44*/ 	.word	0x00028848
        /*0e48*/ 	.short	0x0100
        /*0e4a*/ 	.byte	0x08
	.zero		1


	//   ....[6]....
        /*0e4c*/ 	.word	0x000004d0
        /*0e50*/ 	.word	0x000000ff
        /*0e54*/ 	.word	0x00028850
        /*0e58*/ 	.short	0x0100
        /*0e5a*/ 	.byte	0x08
	.zero		1


	//   ....[7]....
        /*0e5c*/ 	.word	0x000004e0
        /*0e60*/ 	.word	0x000000ff
        /*0e64*/ 	.word	0x00028860
        /*0e68*/ 	.short	0x0100
        /*0e6a*/ 	.byte	0x08
	.zero		1


	//   ....[8]....
        /*0e6c*/ 	.word	0x000004f0
        /*0e70*/ 	.word	0x000000ff
        /*0e74*/ 	.word	0x00028858
        /*0e78*/ 	.short	0x0100
        /*0e7a*/ 	.byte	0x08
	.zero		1


	//   ....[9]....
        /*0e7c*/ 	.word	0x00000500
        /*0e80*/ 	.word	0x000000ff
        /*0e84*/ 	.word	0x00028868
        /*0e88*/ 	.short	0x0100
        /*0e8a*/ 	.byte	0x08
	.zero		1


	//   ....[10]....
        /*0e8c*/ 	.word	0x000005f0
        /*0e90*/ 	.word	0x000000ff
        /*0e94*/ 	.word	0x00028870
        /*0e98*/ 	.short	0x0100
        /*0e9a*/ 	.byte	0x06
	.zero		1


	//   ....[11]....
        /*0e9c*/ 	.word	0x00000600
        /*0ea0*/ 	.word	0x000000ff
        /*0ea4*/ 	.word	0x00028880
        /*0ea8*/ 	.short	0x0100
        /*0eaa*/ 	.byte	0x06
	.zero		1


	//   ....[12]....
        /*0eac*/ 	.word	0x00000610
        /*0eb0*/ 	.word	0x000000ff
        /*0eb4*/ 	.word	0x00028878
        /*0eb8*/ 	.short	0x0100
        /*0eba*/ 	.byte	0x06
	.zero		1


	//   ....[13]....
        /*0ebc*/ 	.word	0x00000620
        /*0ec0*/ 	.word	0x000000ff
        /*0ec4*/ 	.word	0x00028888
        /*0ec8*/ 	.short	0x0100
        /*0eca*/ 	.byte	0x06
	.zero		1


	//   ....[14]....
        /*0ecc*/ 	.word	0x00000750
        /*0ed0*/ 	.word	0x000000ff
        /*0ed4*/ 	.word	0x00028890
        /*0ed8*/ 	.short	0x0100
        /*0eda*/ 	.byte	0x08
	.zero		1


	//   ....[15]....
        /*0edc*/ 	.word	0x00000760
        /*0ee0*/ 	.word	0x000000ff
        /*0ee4*/ 	.word	0x000288a0
        /*0ee8*/ 	.short	0x0100
        /*0eea*/ 	.byte	0x08
	.zero		1


	//   ....[16]....
        /*0eec*/ 	.word	0x00000770
        /*0ef0*/ 	.word	0x000000ff
        /*0ef4*/ 	.word	0x00028898
        /*0ef8*/ 	.short	0x0100
        /*0efa*/ 	.byte	0x08
	.zero		1


	//   ....[17]....
        /*0efc*/ 	.word	0x00000780
        /*0f00*/ 	.word	0x000000ff
        /*0f04*/ 	.word	0x000288a8
        /*0f08*/ 	.short	0x0100
        /*0f0a*/ 	.byte	0x08
	.zero		1


	//   ....[18]....
        /*0f0c*/ 	.word	0x000008b0
        /*0f10*/ 	.word	0x000000ff
        /*0f14*/ 	.word	0x000288b0
        /*0f18*/ 	.short	0x0100
        /*0f1a*/ 	.byte	0x08
	.zero		1


	//   ....[19]....
        /*0f1c*/ 	.word	0x000008c0
        /*0f20*/ 	.word	0x000000ff
        /*0f24*/ 	.word	0x000288c0
        /*0f28*/ 	.short	0x0100
        /*0f2a*/ 	.byte	0x08
	.zero		1


	//   ....[20]....
        /*0f2c*/ 	.word	0x000008d0
        /*0f30*/ 	.word	0x000000ff
        /*0f34*/ 	.word	0x000288b8
        /*0f38*/ 	.short	0x0100
        /*0f3a*/ 	.byte	0x08
	.zero		1


	//   ....[21]....
        /*0f3c*/ 	.word	0x000008e0
        /*0f40*/ 	.word	0x000000ff
        /*0f44*/ 	.word	0x000288c8
        /*0f48*/ 	.short	0x0100
        /*0f4a*/ 	.byte	0x08
	.zero		1


	//   ....[22]....
        /*0f4c*/ 	.word	0x000033c0
        /*0f50*/ 	.word	0x0000005b
        /*0f54*/ 	.word	0x00028890
        /*0f58*/ 	.short	0x010a
        /*0f5a*/ 	.byte	0x3f
	.zero		1


	//   ....[23]....
        /*0f5c*/ 	.word	0x00005b80
        /*0f60*/ 	.word	0x0000005b
        /*0f64*/ 	.word	0x00028890
        /*0f68*/ 	.short	0x010a
        /*0f6a*/ 	.byte	0x3f
	.zero		1


	//   ....[24]....
        /*0f6c*/ 	.word	0x00007c30
        /*0f70*/ 	.word	0x0000005b
        /*0f74*/ 	.word	0x00028890
        /*0f78*/ 	.short	0x010a
        /*0f7a*/ 	.byte	0x3f
	.zero		1


	//   ....[25]....
        /*0f7c*/ 	.word	0x00008350
        /*0f80*/ 	.word	0x0000000b
        /*0f84*/ 	.word	0x00000000
        /*0f88*/ 	.short	0x0101
        /*0f8a*/ 	.byte	0x3f
	.zero		1


	//   ....[26]....
        /*0f8c*/ 	.word	0x00008390
        /*0f90*/ 	.word	0x0000005b
        /*0f94*/ 	.word	0x000288b0
        /*0f98*/ 	.short	0x010a
        /*0f9a*/ 	.byte	0x3f
	.zero		1


	//   ....[27]....
        /*0f9c*/ 	.word	0x000089c0
        /*0fa0*/ 	.word	0x0000005b
        /*0fa4*/ 	.word	0x00000000
        /*0fa8*/ 	.short	0x0101
        /*0faa*/ 	.byte	0x3f
	.zero		1


	//   ....[28]....
        /*0fac*/ 	.word	0x000093b0
        /*0fb0*/ 	.word	0x00000012
        /*0fb4*/ 	.word	0x00028800
        /*0fb8*/ 	.short	0x010a
        /*0fba*/ 	.byte	0x3f
	.zero		1


	//   ....[29]....
        /*0fbc*/ 	.word	0x00009400
        /*0fc0*/ 	.word	0x00000012
        /*0fc4*/ 	.word	0x00028800
        /*0fc8*/ 	.short	0x010a
        /*0fca*/ 	.byte	0x3f
	.zero		1


	//   ....[30]....
        /*0fcc*/ 	.word	0x0000a610
        /*0fd0*/ 	.word	0x00000012
        /*0fd4*/ 	.word	0x00028800
        /*0fd8*/ 	.short	0x010a
        /*0fda*/ 	.byte	0x3f
	.zero		1


	//   ....[31]....
        /*0fdc*/ 	.word	0x0000cd00
        /*0fe0*/ 	.word	0x00000012
        /*0fe4*/ 	.word	0x00028800
        /*0fe8*/ 	.short	0x010a
        /*0fea*/ 	.byte	0x3f
	.zero		1


	//   ....[32]....
        /*0fec*/ 	.word	0x0000e8a0
        /*0ff0*/ 	.word	0x0000000b
        /*0ff4*/ 	.word	0x00028830
        /*0ff8*/ 	.short	0x010a
        /*0ffa*/ 	.byte	0x3f
	.zero		1


	//   ....[33]....
        /*0ffc*/ 	.word	0x0000e8e0
        /*1000*/ 	.word	0x0000000b
        /*1004*/ 	.word	0x00028830
        /*1008*/ 	.short	0x010a
        /*100a*/ 	.byte	0x3f
	.zero		1


	//   ....[34]....
        /*100c*/ 	.word	0x0000ef40
        /*1010*/ 	.word	0x00000000
        /*1014*/ 	.word	0x00000000
        /*1018*/ 	.short	0x0101
        /*101a*/ 	.byte	0x3f
	.zero		1


	//   ....[35]....
        /*101c*/ 	.word	0x00011c60
        /*1020*/ 	.word	0x00000009
        /*1024*/ 	.word	0x00028830
        /*1028*/ 	.short	0x010a
        /*102a*/ 	.byte	0x3f
	.zero		1


	//   ....[36]....
        /*102c*/ 	.word	0x00011cb0
        /*1030*/ 	.word	0x00000009
        /*1034*/ 	.word	0x00028830
        /*1038*/ 	.short	0x010a
        /*103a*/ 	.byte	0x3f
	.zero		1


	//   ....[37]....
        /*103c*/ 	.word	0x00012100
        /*1040*/ 	.word	0x00000009
        /*1044*/ 	.word	0x00028850
        /*1048*/ 	.short	0x010a
        /*104a*/ 	.byte	0x3f
	.zero		1


	//   ....[38]....
        /*104c*/ 	.word	0x00012140
        /*1050*/ 	.word	0x00000009
        /*1054*/ 	.word	0x00028850
        /*1058*/ 	.short	0x010a
        /*105a*/ 	.byte	0x3f
	.zero		1


	//   ....[39]....
        /*105c*/ 	.word	0x00012680
        /*1060*/ 	.word	0x00000008
        /*1064*/ 	.word	0x00000000
        /*1068*/ 	.short	0x0101
        /*106a*/ 	.byte	0x3f
	.zero		1


	//   ....[40]....
        /*106c*/ 	.word	0x00014860
        /*1070*/ 	.word	0x0000001b
        /*1074*/ 	.word	0x00000000
        /*1078*/ 	.short	0x0101
        /*107a*/ 	.byte	0x3f
	.zero		1


	//   ....[41]....
        /*107c*/ 	.word	0x000151f0
        /*1080*/ 	.word	0x00000003
        /*1084*/ 	.word	0x00028830
        /*1088*/ 	.short	0x010a
        /*108a*/ 	.byte	0x3f
	.zero		1


	//   ....[42]....
        /*108c*/ 	.word	0x00015240
        /*1090*/ 	.word	0x00000003
        /*1094*/ 	.word	0x00028830
        /*1098*/ 	.short	0x010a
        /*109a*/ 	.byte	0x3f
	.zero		1


	//   ....[43]....
        /*109c*/ 	.word	0x000156c0
        /*10a0*/ 	.word	0x00000003
        /*10a4*/ 	.word	0x00028850
        /*10a8*/ 	.short	0x010a
        /*10aa*/ 	.byte	0x3f
	.zero		1


	//   ....[44]....
        /*10ac*/ 	.word	0x00015700
        /*10b0*/ 	.word	0x00000003
        /*10b4*/ 	.word	0x00028850
        /*10b8*/ 	.short	0x010a
        /*10ba*/ 	.byte	0x3f
	.zero		1


	//   ....[45]....
        /*10bc*/ 	.word	0x00016ae0
        /*10c0*/ 	.word	0x00000005
        /*10c4*/ 	.word	0x00000000
        /*10c8*/ 	.short	0x0101
        /*10ca*/ 	.byte	0x3f
	.zero		1


	//   ....[46]....
        /*10cc*/ 	.word	0x00016da0
        /*10d0*/ 	.word	0x0000000f
        /*10d4*/ 	.word	0x00000000
        /*10d8*/ 	.short	0x0101
        /*10da*/ 	.byte	0x3f
	.zero		1


	//   ....[47]....
        /*10dc*/ 	.word	0x000174c0
        /*10e0*/ 	.word	0x00000003
        /*10e4*/ 	.word	0x00028830
        /*10e8*/ 	.short	0x010a
        /*10ea*/ 	.byte	0x3f
	.zero		1


	//   ....[48]....
        /*10ec*/ 	.word	0x00017510
        /*10f0*/ 	.word	0x00000003
        /*10f4*/ 	.word	0x00028830
        /*10f8*/ 	.short	0x010a
        /*10fa*/ 	.byte	0x3f
	.zero		1


	//   ....[49]....
        /*10fc*/ 	.word	0x00017990
        /*1100*/ 	.word	0x00000003
        /*1104*/ 	.word	0x00028850
        /*1108*/ 	.short	0x010a
        /*110a*/ 	.byte	0x3f
	.zero		1


	//   ....[50]....
        /*110c*/ 	.word	0x000179d0
        /*1110*/ 	.word	0x00000003
        /*1114*/ 	.word	0x00028850
        /*1118*/ 	.short	0x010a
        /*111a*/ 	.byte	0x3f
	.zero		1


	//   ....[51]....
        /*111c*/ 	.word	0x00017ef0
        /*1120*/ 	.word	0x00000003
        /*1124*/ 	.word	0x00000000
        /*1128*/ 	.short	0x0101
        /*112a*/ 	.byte	0x3f
	.zero		1


	//   ....[52]....
        /*112c*/ 	.word	0x0001a0e0
        /*1130*/ 	.word	0x0000000e
        /*1134*/ 	.word	0x00000000
        /*1138*/ 	.short	0x0101
        /*113a*/ 	.byte	0x3f
	.zero		1


	//   ....[53]....
        /*113c*/ 	.word	0x0001a730
        /*1140*/ 	.word	0x0000000b
        /*1144*/ 	.word	0x00028850
        /*1148*/ 	.short	0x010a
        /*114a*/ 	.byte	0x3f
	.zero		1


	//   ....[54]....
        /*114c*/ 	.word	0x0001a7b0
        /*1150*/ 	.word	0x0000000b
        /*1154*/ 	.word	0x00028850
        /*1158*/ 	.short	0x010a
        /*115a*/ 	.byte	0x3f
	.zero		1


	//   ....[55]....
        /*115c*/ 	.word	0x0001adc0
        /*1160*/ 	.word	0x00000000
        /*1164*/ 	.word	0x00000000
        /*1168*/ 	.short	0x0101
        /*116a*/ 	.byte	0x3f
	.zero		1


	//   ....[56]....
        /*116c*/ 	.word	0x0001c2f0
        /*1170*/ 	.word	0x00000000
        /*1174*/ 	.word	0x00000000
        /*1178*/ 	.short	0x0101
        /*117a*/ 	.byte	0x3f
	.zero		1


	//   ....[57]....
        /*117c*/ 	.word	0x0001ea40
        /*1180*/ 	.word	0x00000016
        /*1184*/ 	.word	0x00028820
        /*1188*/ 	.short	0x010a
        /*118a*/ 	.byte	0x3f
	.zero		1


	//   ....[58]....
        /*118c*/ 	.word	0x0001ead0
        /*1190*/ 	.word	0x0000000b
        /*1194*/ 	.word	0x000288a0
        /*1198*/ 	.short	0x010a
        /*119a*/ 	.byte	0x3f
	.zero		1


	//   ....[59]....
        /*119c*/ 	.word	0x0001ee30
        /*11a0*/ 	.word	0x0000000b
        /*11a4*/ 	.word	0x000288c0
        /*11a8*/ 	.short	0x010a
        /*11aa*/ 	.byte	0x3f
	.zero		1


	//   ....[60]....
        /*11ac*/ 	.word	0x0001f260
        /*11b0*/ 	.word	0x0000000c
        /*11b4*/ 	.word	0x000288a0
        /*11b8*/ 	.short	0x010a
        /*11ba*/ 	.byte	0x3f
	.zero		1


	//   ....[61]....
        /*11bc*/ 	.word	0x0001f5a0
        /*11c0*/ 	.word	0x0000000c
        /*11c4*/ 	.word	0x000288c0
        /*11c8*/ 	.short	0x010a
        /*11ca*/ 	.byte	0x3f
	.zero		1


	//   ....[62]....
        /*11cc*/ 	.word	0x00020770
        /*11d0*/ 	.word	0x00000007
        /*11d4*/ 	.word	0x00028840
        /*11d8*/ 	.short	0x010a
        /*11da*/ 	.byte	0x3f
	.zero		1


	//   ....[63]....
        /*11dc*/ 	.word	0x00020ef0
        /*11e0*/ 	.word	0x00000007
        /*11e4*/ 	.word	0x00028830
        /*11e8*/ 	.short	0x0107
        /*11ea*/ 	.byte	0x3f
	.zero		1


	//   ....[64]....
        /*11ec*/ 	.word	0x00020fc0
        /*11f0*/ 	.word	0x00000007
        /*11f4*/ 	.word	0x00028830
        /*11f8*/ 	.short	0x0101
        /*11fa*/ 	.byte	0x3f
	.zero		1


	//   ....[65]....
        /*11fc*/ 	.word	0x00021b00
        /*1200*/ 	.word	0x00000016
        /*1204*/ 	.word	0x00028800
        /*1208*/ 	.short	0x0107
        /*120a*/ 	.byte	0x3f
	.zero		1


	//   ....[66]....
        /*120c*/ 	.word	0x00021c10
        /*1210*/ 	.word	0x00000016
        /*1214*/ 	.word	0x00028800
        /*1218*/ 	.short	0x0101
        /*121a*/ 	.byte	0x3f
	.zero		1


	//   ....[67]....
        /*121c*/ 	.word	0x00021c40
        /*1220*/ 	.word	0x00000016
        /*1224*/ 	.word	0x00028820
        /*1228*/ 	.short	0x010a
        /*122a*/ 	.byte	0x3f
	.zero		1


	//   ....[68]....
        /*122c*/ 	.word	0x00021fd0
        /*1230*/ 	.word	0x00000006
        /*1234*/ 	.word	0x00028840
        /*1238*/ 	.short	0x010a
        /*123a*/ 	.byte	0x3f
	.zero		1


	//   ....[69]....
        /*123c*/ 	.word	0x000224f0
        /*1240*/ 	.word	0x00000006
        /*1244*/ 	.word	0x00028830
        /*1248*/ 	.short	0x0107
        /*124a*/ 	.byte	0x3f
	.zero		1


	//   ....[70]....
        /*124c*/ 	.word	0x000225b0
        /*1250*/ 	.word	0x00000006
        /*1254*/ 	.word	0x00028830
        /*1258*/ 	.short	0x0101
        /*125a*/ 	.byte	0x3f
	.zero		1


	//   ....[71]....
        /*125c*/ 	.word	0x00022610
        /*1260*/ 	.word	0x00000006
        /*1264*/ 	.word	0x00028860
        /*1268*/ 	.short	0x010a
        /*126a*/ 	.byte	0x3f
	.zero		1


	//   ....[72]....
        /*126c*/ 	.word	0x00022b60
        /*1270*/ 	.word	0x00000006
        /*1274*/ 	.word	0x00028850
        /*1278*/ 	.short	0x0107
        /*127a*/ 	.byte	0x3f
	.zero		1


	//   ....[73]....
        /*127c*/ 	.word	0x00022d10
        /*1280*/ 	.word	0x00000006
        /*1284*/ 	.word	0x00028850
        /*1288*/ 	.short	0x0101
        /*128a*/ 	.byte	0x3f
	.zero		1


	//   ....[74]....
        /*128c*/ 	.word	0x00022f30
        /*1290*/ 	.word	0x00000000
        /*1294*/ 	.word	0x00028860
        /*1298*/ 	.short	0x010a
        /*129a*/ 	.byte	0x3f
	.zero		1


	//   ....[75]....
        /*129c*/ 	.word	0x00023460
        /*12a0*/ 	.word	0x00000000
        /*12a4*/ 	.word	0x00028850
        /*12a8*/ 	.short	0x0107
        /*12aa*/ 	.byte	0x3f
	.zero		1


	//   ....[76]....
        /*12ac*/ 	.word	0x00023520
        /*12b0*/ 	.word	0x00000000
        /*12b4*/ 	.word	0x00028850
        /*12b8*/ 	.short	0x0101
        /*12ba*/ 	.byte	0x3f
	.zero		1


	//   ....[77]....
        /*12bc*/ 	.word	0x00024250
        /*12c0*/ 	.word	0x00000007
        /*12c4*/ 	.word	0x00028820
        /*12c8*/ 	.short	0x010a
        /*12ca*/ 	.byte	0x3f
	.zero		1


	//   ....[78]....
        /*12cc*/ 	.word	0x000243c0
        /*12d0*/ 	.word	0x00000005
        /*12d4*/ 	.word	0x00028840
        /*12d8*/ 	.short	0x010a
        /*12da*/ 	.byte	0x3f
	.zero		1


	//   ....[79]....
        /*12dc*/ 	.word	0x00024460
        /*12e0*/ 	.word	0x00000003
        /*12e4*/ 	.word	0x00028840
        /*12e8*/ 	.short	0x010a
        /*12ea*/ 	.byte	0x3f
	.zero		1


	//   ....[80]....
        /*12ec*/ 	.word	0x000244a0
        /*12f0*/ 	.word	0x00000005
        /*12f4*/ 	.word	0x00028860
        /*12f8*/ 	.short	0x010a
        /*12fa*/ 	.byte	0x3f
	.zero		1


	//   ....[81]....
        /*12fc*/ 	.word	0x000244e0
        /*1300*/ 	.word	0x00000003
        /*1304*/ 	.word	0x00028860
        /*1308*/ 	.short	0x010a
        /*130a*/ 	.byte	0x3f
	.zero		1


	//   ....[82]....
        /*130c*/ 	.word	0x00024540
        /*1310*/ 	.word	0x0000005b
        /*1314*/ 	.word	0x00028890
        /*1318*/ 	.short	0x010a
        /*131a*/ 	.byte	0x3f
	.zero		1


	//   ....[83]....
        /*131c*/ 	.word	0x00024a50
        /*1320*/ 	.word	0x0000005b
        /*1324*/ 	.word	0x00028890
        /*1328*/ 	.short	0x010a
        /*132a*/ 	.byte	0x3f
	.zero		1


	//   ....[84]....
        /*132c*/ 	.word	0x00024f50
        /*1330*/ 	.word	0x0000005b
        /*1334*/ 	.word	0x00028890
        /*1338*/ 	.short	0x010a
        /*133a*/ 	.byte	0x3f
	.zero		1


	//   ....[85]....
        /*133c*/ 	.word	0x00025420
        /*1340*/ 	.word	0x0000005b
        /*1344*/ 	.word	0x000288b0
        /*1348*/ 	.short	0x010a
        /*134a*/ 	.byte	0x3f
	.zero		1


	//   ....[86]....
        /*134c*/ 	.word	0x00025c20
        /*1350*/ 	.word	0x00000012
        /*1354*/ 	.word	0x00028800
        /*1358*/ 	.short	0x010a
        /*135a*/ 	.byte	0x3f
	.zero		1


	//   ....[87]....
        /*135c*/ 	.word	0x000267f0
        /*1360*/ 	.word	0x00000012
        /*1364*/ 	.word	0x00028800
        /*1368*/ 	.short	0x010a
        /*136a*/ 	.byte	0x3f
	.zero		1


	//   ....[88]....
        /*136c*/ 	.word	0x00026840
        /*1370*/ 	.word	0x0000000b
        /*1374*/ 	.word	0x00028830
        /*1378*/ 	.short	0x010a
        /*137a*/ 	.byte	0x3f
	.zero		1


	//   ....[89]....
        /*137c*/ 	.word	0x00026890
        /*1380*/ 	.word	0x00000009
        /*1384*/ 	.word	0x00028830
        /*1388*/ 	.short	0x010a
        /*138a*/ 	.byte	0x3f
	.zero		1


	//   ....[90]....
        /*138c*/ 	.word	0x000268e0
        /*1390*/ 	.word	0x00000009
        /*1394*/ 	.word	0x00028850
        /*1398*/ 	.short	0x010a
        /*139a*/ 	.byte	0x3f
	.zero		1


	//   ....[91]....
        /*139c*/ 	.word	0x00026930
        /*13a0*/ 	.word	0x00000003
        /*13a4*/ 	.word	0x00028830
        /*13a8*/ 	.short	0x010a
        /*13aa*/ 	.byte	0x3f
	.zero		1


	//   ....[92]....
        /*13ac*/ 	.word	0x00026980
        /*13b0*/ 	.word	0x00000003
        /*13b4*/ 	.word	0x00028850
        /*13b8*/ 	.short	0x010a
        /*13ba*/ 	.byte	0x3f
	.zero		1


	//   ....[93]....
        /*13bc*/ 	.word	0x000269d0
        /*13c0*/ 	.word	0x00000003
        /*13c4*/ 	.word	0x00028830
        /*13c8*/ 	.short	0x010a
        /*13ca*/ 	.byte	0x3f
	.zero		1


	//   ....[94]....
        /*13cc*/ 	.word	0x00026a20
        /*13d0*/ 	.word	0x00000003
        /*13d4*/ 	.word	0x00028850
        /*13d8*/ 	.short	0x010a
        /*13da*/ 	.byte	0x3f
	.zero		1


	//   ....[95]....
        /*13dc*/ 	.word	0x00026a70
        /*13e0*/ 	.word	0x0000000b
        /*13e4*/ 	.word	0x00028850
        /*13e8*/ 	.short	0x010a
        /*13ea*/ 	.byte	0x3f
	.zero		1


	//   ....[96]....
        /*13ec*/ 	.word	0x00027040
        /*13f0*/ 	.word	0x00000016
        /*13f4*/ 	.word	0x00028820
        /*13f8*/ 	.short	0x010a
        /*13fa*/ 	.byte	0x3f
	.zero		1


	//   ....[97]....
        /*13fc*/ 	.word	0x00027090
        /*1400*/ 	.word	0x0000000b
        /*1404*/ 	.word	0x000288a0
        /*1408*/ 	.short	0x010a
        /*140a*/ 	.byte	0x3f
	.zero		1


	//   ....[98]....
        /*140c*/ 	.word	0x000270e0
        /*1410*/ 	.word	0x0000000b
        /*1414*/ 	.word	0x000288c0
        /*1418*/ 	.short	0x010a
        /*141a*/ 	.byte	0x3f
	.zero		1


	//   ....[99]....
        /*141c*/ 	.word	0x00027130
        /*1420*/ 	.word	0x0000000c
        /*1424*/ 	.word	0x000288a0
        /*1428*/ 	.short	0x010a
        /*142a*/ 	.byte	0x3f
	.zero		1


	//   ....[100]....
        /*142c*/ 	.word	0x00027180
        /*1430*/ 	.word	0x0000000c
        /*1434*/ 	.word	0x000288c0
        /*1438*/ 	.short	0x010a
        /*143a*/ 	.byte	0x3f
	.zero		1


	//   ....[101]....
        /*143c*/ 	.word	0x000272a0
        /*1440*/ 	.word	0x00000007
        /*1444*/ 	.word	0x00028840
        /*1448*/ 	.short	0x010a
        /*144a*/ 	.byte	0x3f
	.zero		1


	//   ....[102]....
        /*144c*/ 	.word	0x00028840
        /*1450*/ 	.word	0x00000016
        /*1454*/ 	.word	0x00028820
        /*1458*/ 	.short	0x010a
        /*145a*/ 	.byte	0x3f
	.zero		1


	//   ....[103]....
        /*145c*/ 	.word	0x00028890
        /*1460*/ 	.word	0x00000006
        /*1464*/ 	.word	0x00028840
        /*1468*/ 	.short	0x010a
        /*146a*/ 	.byte	0x3f
	.zero		1


	//   ....[104]....
        /*146c*/ 	.word	0x00029210
        /*1470*/ 	.word	0x00000006
        /*1474*/ 	.word	0x00028860
        /*1478*/ 	.short	0x010a
        /*147a*/ 	.byte	0x3f
	.zero		1


	//   ....[105]....
        /*147c*/ 	.word	0x00029c90
        /*1480*/ 	.word	0x00000000
        /*1484*/ 	.word	0x00028860
        /*1488*/ 	.short	0x010a
        /*148a*/ 	.byte	0x3f
	.zero		1


	//   ....[106]....
        /*148c*/ 	.word	0x0002b000
        /*1490*/ 	.word	0x00000007
        /*1494*/ 	.word	0x00028820
        /*1498*/ 	.short	0x010a
        /*149a*/ 	.byte	0x3f
	.zero		1


	//   ....[107]....
        /*149c*/ 	.word	0x0002b1a0
        /*14a0*/ 	.word	0x00000005
        /*14a4*/ 	.word	0x00028840
        /*14a8*/ 	.short	0x010a
        /*14aa*/ 	.byte	0x3f
	.zero		1


	//   ....[108]....
        /*14ac*/ 	.word	0x0002b1f0
        /*14b0*/ 	.word	0x00000003
        /*14b4*/ 	.word	0x00028840
        /*14b8*/ 	.short	0x010a
        /*14ba*/ 	.byte	0x3f
	.zero		1


	//   ....[109]....
        /*14bc*/ 	.word	0x0002b240
        /*14c0*/ 	.word	0x00000005
        /*14c4*/ 	.word	0x00028860
        /*14c8*/ 	.short	0x010a
        /*14ca*/ 	.byte	0x3f
	.zero		1


	//----- nvinfo : EIATTR_NUM_MBARRIERS
	.align		4
.L_1001:
        /*14cc*/ 	.byte	0x03, 0x38
        /*14ce*/ 	.short	0x0016


	//----- nvinfo : EIATTR_EXIT_INSTR_OFFSETS
	.align		4
        /*14d0*/ 	.byte	0x04, 0x1c
        /*14d2*/ 	.short	(.L_1003 - .L_1002)


	//   ....[0]....
.L_1002:
        /*14d4*/ 	.word	0x00024530


	//----- nvinfo : EIATTR_MAX_THREADS
	.align		4
.L_1003:
        /*14d8*/ 	.byte	0x04, 0x05
        /*14da*/ 	.short	(.L_1005 - .L_1004)
.L_1004:
        /*14dc*/ 	.word	0x00000180
        /*14e0*/ 	.word	0x00000001
        /*14e4*/ 	.word	0x00000001


	//----- nvinfo : EIATTR_CRS_STACK_SIZE
	.align		4
.L_1005:
        /*14e8*/ 	.byte	0x04, 0x1e
        /*14ea*/ 	.short	(.L_1007 - .L_1006)
.L_1006:
        /*14ec*/ 	.word	0x00000000


	//----- nvinfo : EIATTR_CBANK_PARAM_SIZE
	.align		4
.L_1007:
        /*14f0*/ 	.byte	0x03, 0x19
        /*14f2*/ 	.short	0x0af0


	//----- nvinfo : EIATTR_PARAM_CBANK
	.align		4
        /*14f4*/ 	.byte	0x04, 0x0a
        /*14f6*/ 	.short	(.L_1009 - .L_1008)
	.align		4
.L_1008:
        /*14f8*/ 	.word	index@(.nv.constant0._ZN7cutlass13device_kernelIN5flash11enable_sm90INS1_16FlashAttnFwdSm90INS1_25CollectiveMainloopFwdSm90ILi2EN4cute5tupleIJNS5_1CILi1EEES8_S8_EEENS6_IJNS7_ILi128EEESA_SA_EEELi128ENS_10bfloat16_tEfNS_4arch4Sm90ELb0ELb1ELb0ELb1ELb1ELb1ELb0ELb1ELb1ELb1ELb0ELb0EEENS1_21CollectiveEpilogueFwdISB_S9_SC_SE_Li256ELb1ELb1ELb0ELb0EEENS1_36VarlenDynamicPersistentTileSchedulerILi128ELi128ELi256ELi128ELb0ELb1ELb1ELb1ELb0ELb1EEEEEEEEEvNT_6ParamsE)
        /*14fc*/ 	.short	0x0210
        /*14fe*/ 	.short	0x0af0


	//----- nvinfo : EIATTR_SW_WAR
	.align		4
.L_1009:
        /*1500*/ 	.byte	0x04, 0x36
        /*1502*/ 	.short	(.L_1011 - .L_1010)
.L_1010:
        /*1504*/ 	.word	0x00000008
.L_1011:


//--------------------- .nv.info._ZN7cutlass13device_kernelIN5flash11enable_sm90INS1_16FlashAttnFwdSm90INS1_25CollectiveMainloopFwdSm90ILi2EN4cute5tupleIJNS5_1CILi1EEES8_S8_EEENS6_IJNS7_ILi128EEESA_SA_EEELi128ENS_10bfloat16_tEfNS_4arch4Sm90ELb1ELb0ELb0ELb0ELb1ELb0ELb0ELb1ELb1ELb1ELb0ELb0EEENS1_21CollectiveEpilogueFwdISB_S9_SC_SE_Li256ELb0ELb1ELb0ELb0EEENS1_30DynamicPersistentTileSchedulerILi256ELi128ELb0ELb1ELb1EEEEEEEEEvNT_6ParamsE --------------------------
	.section	.nv.info._ZN7cutlass13device_kernelIN5flash11enable_sm90INS1_16FlashAttnFwdSm90INS1_25CollectiveMainloopFwdSm90ILi2EN4cute5tupleIJNS5_1CILi1EEES8_S8_EEENS6_IJNS7_ILi128EEESA_SA_EEELi128ENS_10bfloat16_tEfNS_4arch4Sm90ELb1ELb0ELb0ELb0ELb1ELb0ELb0ELb1ELb1ELb1ELb0ELb0EEENS1_21CollectiveEpilogueFwdISB_S9_SC_SE_Li256ELb0ELb1ELb0ELb0EEENS1_30DynamicPersistentTileSchedulerILi256ELi128ELb0ELb1ELb1EEEEEEEEEvNT_6ParamsE,"",@"SHT_CUDA_INFO"
	.sectionflags	@""
	.align	4


	//----- nvinfo : EIATTR_CUDA_API_VERSION
	.align		4
        /*0000*/ 	.byte	0x04, 0x37
        /*0002*/ 	.short	(.L_1013 - .L_1012)
.L_1012:
        /*0004*/ 	.word	0x00000082


	//----- nvinfo : EIATTR_KPARAM_INFO
	.align		4
.L_1013:
        /*0008*/ 	.byte	0x04, 0x17
        /*000a*/ 	.short	(.L_1015 - .L_1014)
.L_1014:
        /*000c*/ 	.word	0x00000000
        /*0010*/ 	.short	0x0000
        /*0012*/ 	.short	0x0070
        /*0014*/ 	.byte	0x00, 0xf0, 0x01, 0x2a


	//----- nvinfo : EIATTR_SPARSE_MMA_MASK
	.align		4
.L_1015:
        /*0018*/ 	.byte	0x03, 0x50
        /*001a*/ 	.short	0x0000


	//----- nvinfo : EIATTR_MAXREG_COUNT
	.align		4
        /*001c*/ 	.byte	0x03, 0x1b
        /*001e*/ 	.short	0x00a8


	//----- nvinfo : EIATTR_NUM_BARRIERS
	.align		4
        /*0020*/ 	.byte	0x02, 0x4c
        /*0022*/ 	.byte	0x10
	.zero		1


	//----- nvinfo : EIATTR_EXTERNS
	.align		4
        /*0024*/ 	.byte	0x04, 0x0f
        /*0026*/ 	.short	(.L_1017 - .L_1016)


	//   ....[0]....
	.align		4
.L_1016:
        /*0028*/ 	.word	index@(__assertfail)


	//----- nvinfo : EIATTR_MERCURY_ISA_VERSION
	.align		4
.L_1017:
        /*002c*/ 	.byte	0x03, 0x5f
        /*002e*/ 	.short	0x0101


	//----- nvinfo : EIATTR_INT_WARP_WIDE_INSTR_OFFSETS
	.align		4
        /*0030*/ 	.byte	0x04, 0x31
        /*0032*/ 	.short	(.L_1019 - .L_1018)


	//   ....[0]....
.L_1018:
        /*0034*/ 	.word	0x000000b0


	//   ....[1]....
        /*0038*/ 	.word	0x000000c0


	//   ....[2]....
        /*003c*/ 	.word	0x00000160


	//   ....[3]....
        /*0040*/ 	.word	0x0000b4b0


	//   ....[4]....
        /*0044*/ 	.word	0x0000b540


	//   ....[5]....
        /*0048*/ 	.word	0x0000e180


	//   ....[6]....
        /*004c*/ 	.word	0x0000e210


	//----- nvinfo : EIATTR_COOP_GROUP_MASK_REGIDS
	.align		4
.L_1019:
        /*0050*/ 	.byte	0x04, 0x29
        /*0052*/ 	.short	(.L_1021 - .L_1020)


	//   ....[0]....
.L_1020:
        /*0054*/ 	.word	0xffffffff


	//   ....[1]....
        /*0058*/ 	.word	0xffffffff


	//   ....[2]....
        /*005c*/ 	.word	0xffffffff


	//   ....[3]....
        /*0060*/ 	.word	0xffffffff


	//   ....[4]....
        /*0064*/ 	.word	0xffffffff


	//   ....[5]....
        /*0068*/ 	.word	0xffffffff


	//   ....[6]....
        /*006c*/ 	.word	0xffffffff


	//   ....[7]....
        /*0070*/ 	.word	0xffffffff


	//   ....[8]....
        /*0074*/ 	.word	0xffffffff


	//   ....[9]....
        /*0078*/ 	.word	0xffffffff


	//   ....[10]....
        /*007c*/ 	.word	0xffffffff


	//   ....[11]....
        /*0080*/ 	.word	0xffffffff


	//   ....[12]....
        /*0084*/ 	.word	0xffffffff


	//   ....[13]....
        /*0088*/ 	.word	0xffffffff


	//   ....[14]....
        /*008c*/ 	.word	0xffffffff


	//   ....[15]....
        /*0090*/ 	.word	0xffffffff


	//   ....[16]....
        /*0094*/ 	.word	0xffffffff


	//   ....[17]....
        /*0098*/ 	.word	0xffffffff


	//   ....[18]....
        /*009c*/ 	.word	0xffffffff


	//   ....[19]....
        /*00a0*/ 	.word	0xffffffff


	//   ....[20]....
        /*00a4*/ 	.word	0xffffffff


	//   ....[21]....
        /*00a8*/ 	.word	0xffffffff


	//   ....[22]....
        /*00ac*/ 	.word	0xffffffff


	//   ....[23]....
        /*00b0*/ 	.word	0xffffffff


	//   ....[24]....
        /*00b4*/ 	.word	0xffffffff


	//   ....[25]....
        /*00b8*/ 	.word	0xffffffff


	//   ....[26]....
        /*00bc*/ 	.word	0xffffffff


	//   ....[27]....
        /*00c0*/ 	.word	0xffffffff


	//   ....[28]....
        /*00c4*/ 	.word	0xffffffff


	//   ....[29]....
        /*00c8*/ 	.word	0xffffffff


	//   ....[30]....
        /*00cc*/ 	.word	0xffffffff


	//   ....[31]....
        /*00d0*/ 	.word	0xffffffff


	//   ....[32]....
        /*00d4*/ 	.word	0xffffffff


	//   ....[33]....
        /*00d8*/ 	.word	0xffffffff


	//   ....[34]....
        /*00dc*/ 	.word	0xffffffff


	//   ....[35]....
        /*00e0*/ 	.word	0xffffffff


	//   ....[36]....
        /*00e4*/ 	.word	0xffffffff


	//   ....[37]....
        /*00e8*/ 	.word	0xffffffff


	//   ....[38]....
        /*00ec*/ 	.word	0xffffffff


	//   ....[39]....
        /*00f0*/ 	.word	0xffffffff


	//   ....[40]....
        /*00f4*/ 	.word	0xffffffff


	//   ....[41]....
        /*00f8*/ 	.word	0xffffffff


	//   ....[42]....
        /*00fc*/ 	.word	0xffffffff


	//   ....[43]....
        /*0100*/ 	.word	0xffffffff


	//   ....[44]....
        /*0104*/ 	.word	0xffffffff


	//   ....[45]....
        /*0108*/ 	.word	0xffffffff


	//   ....[46]....
        /*010c*/ 	.word	0xffffffff


	//   ....[47]....
        /*0110*/ 	.word	0xffffffff


	//   ....[48]....
        /*0114*/ 	.word	0xffffffff


	//   ....[49]....
        /*0118*/ 	.word	0xffffffff


	//   ....[50]....
        /*011c*/ 	.word	0xffffffff


	//   ....[51]....
        /*0120*/ 	.word	0xffffffff


	//   ....[52]....
        /*0124*/ 	.word	0xffffffff


	//   ....[53]....
        /*0128*/ 	.word	0xffffffff


	//   ....[54]....
        /*012c*/ 	.word	0xffffffff


	//   ....[55]....
        /*0130*/ 	.word	0xffffffff


	//   ....[56]....
        /*0134*/ 	.word	0xffffffff


	//   ....[57]....
        /*0138*/ 	.word	0xffffffff


	//   ....[58]....
        /*013c*/ 	.word	0xffffffff


	//   ....[59]....
        /*0140*/ 	.word	0xffffffff


	//   ....[60]....
        /*0144*/ 	.word	0xffffffff


	//   ....[61]....
        /*0148*/ 	.word	0xffffffff


	//   ....[62]....
        /*014c*/ 	.word	0xffffffff


	//   ....[63]....
        /*0150*/ 	.word	0xffffffff


	//   ....[64]....
        /*0154*/ 	.word	0xffffffff


	//   ....[65]....
        /*0158*/ 	.word	0xffffffff


	//   ....[66]....
        /*015c*/ 	.word	0xffffffff


	//   ....[67]....
        /*0160*/ 	.word	0xffffffff


	//   ....[68]....
        /*0164*/ 	.word	0xffffffff


	//   ....[69]....
        /*0168*/ 	.word	0xffffffff


	//   ....[70]....
        /*016c*/ 	.word	0xffffffff


	//   ....[71]....
        /*0170*/ 	.word	0xffffffff


	//   ....[72]....
        /*0174*/ 	.word	0xffffffff


	//   ....[73]....
        /*0178*/ 	.word	0xffffffff


	//   ....[74]....
        /*017c*/ 	.word	0xffffffff


	//   ....[75]....
        /*0180*/ 	.word	0xffffffff


	//   ....[76]....
        /*0184*/ 	.word	0xffffffff


	//   ....[77]....
        /*0188*/ 	.word	0xffffffff


	//   ....[78]....
        /*018c*/ 	.word	0xffffffff


	//   ....[79]....
        /*0190*/ 	.word	0xffffffff


	//   ....[80]....
        /*0194*/ 	.word	0xffffffff


	//   ....[81]....
        /*0198*/ 	.word	0xffffffff


	//   ....[82]....
        /*019c*/ 	.word	0xffffffff


	//   ....[83]....
        /*01a0*/ 	.word	0xffffffff


	//   ....[84]....
        /*01a4*/ 	.word	0xffffffff


	//   ....[85]....
        /*01a8*/ 	.word	0xffffffff


	//   ....[86]....
        /*01ac*/ 	.word	0xffffffff


	//   ....[87]....
        /*01b0*/ 	.word	0xffffffff


	//   ....[88]....
        /*01b4*/ 	.word	0xffffffff


	//   ....[89]....
        /*01b8*/ 	.word	0xffffffff


	//   ....[90]....
        /*01bc*/ 	.word	0xffffffff


	//   ....[91]....
        /*01c0*/ 	.word	0xffffffff


	//   ....[92]....
        /*01c4*/ 	.word	0xffffffff


	//   ....[93]....
        /*01c8*/ 	.word	0xffffffff


	//   ....[94]....
        /*01cc*/ 	.word	0xffffffff


	//   ....[95]....
        /*01d0*/ 	.word	0xffffffff


	//   ....[96]....
        /*01d4*/ 	.word	0xffffffff


	//   ....[97]....
        /*01d8*/ 	.word	0xffffffff


	//   ....[98]....
        /*01dc*/ 	.word	0xffffffff


	//   ....[99]....
        /*01e0*/ 	.word	0xffffffff


	//   ....[100]....
        /*01e4*/ 	.word	0xffffffff


	//   ....[101]....
        /*01e8*/ 	.word	0xffffffff


	//   ....[102]....
        /*01ec*/ 	.word	0xffffffff


	//   ....[103]....
        /*01f0*/ 	.word	0xffffffff


	//   ....[104]....
        /*01f4*/ 	.word	0xffffffff


	//   ....[105]....
        /*01f8*/ 	.word	0xffffffff


	//   ....[106]....
        /*01fc*/ 	.word	0xffffffff


	//   ....[107]....
        /*0200*/ 	.word	0xffffffff


	//   ....[108]....
        /*0204*/ 	.word	0xffffffff


	//   ....[109]....
        /*0208*/ 	.word	0xffffffff


	//   ....[110]....
        /*020c*/ 	.word	0xffffffff


	//   ....[111]....
        /*0210*/ 	.word	0xffffffff


	//   ....[112]....
        /*0214*/ 	.word	0xffffffff


	//   ....[113]....
        /*0218*/ 	.word	0xffffffff


	//   ....[114]....
        /*021c*/ 	.word	0xffffffff


	//   ....[115]....
        /*0220*/ 	.word	0xffffffff


	//   ....[116]....
        /*0224*/ 	.word	0xffffffff


	//   ....[117]....
        /*0228*/ 	.word	0xffffffff


	//   ....[118]....
        /*022c*/ 	.word	0xffffffff


	//   ....[119]....
        /*0230*/ 	.word	0xffffffff


	//   ....[120]....
        /*0234*/ 	.word	0xffffffff


	//   ....[121]....
        /*0238*/ 	.word	0xffffffff


	//   ....[122]....
        /*023c*/ 	.word	0xffffffff


	//   ....[123]....
        /*0240*/ 	.word	0xffffffff


	//   ....[124]....
        /*0244*/ 	.word	0xffffffff


	//   ....[125]....
        /*0248*/ 	.word	0xffffffff


	//   ....[126]....
        /*024c*/ 	.word	0xffffffff


	//   ....[127]....
        /*0250*/ 	.word	0xffffffff


	//   ....[128]....
        /*0254*/ 	.word	0xffffffff


	//   ....[129]....
        /*0258*/ 	.word	0xffffffff


	//   ....[130]....
        /*025c*/ 	.word	0x0500000f


	//   ....[131]....
        /*0260*/ 	.word	0x0500000f


	//   ....[132]....
        /*0264*/ 	.word	0x0500000f


	//   ....[133]....
        /*0268*/ 	.word	0x0500000f


	//   ....[134]....
        /*026c*/ 	.word	0x0500000f


	//   ....[135]....
        /*0270*/ 	.word	0x0500000f


	//   ....[136]....
        /*0274*/ 	.word	0x0500000f


	//   ....[137]....
        /*0278*/ 	.word	0x0500000f


	//   ....[138]....
        /*027c*/ 	.word	0x0500000f


	//   ....[139]....
        /*0280*/ 	.word	0x0500000f


	//   ....[140]....
        /*0284*/ 	.word	0x0500000f


	//   ....[141]....
        /*0288*/ 	.word	0x0500000f


	//   ....[142]....
        /*028c*/ 	.word	0x0500000f


	//   ....[143]....
        /*0290*/ 	.word	0x0500000f


	//   ....[144]....
        /*0294*/ 	.word	0x0500000f


	//   ....[145]....
        /*0298*/ 	.word	0x0500000f


	//   ....[146]....
        /*029c*/ 	.word	0x0500000f


	//   ....[147]....
        /*02a0*/ 	.word	0x0500000f


	//   ....[148]....
        /*02a4*/ 	.word	0x0500000f


	//   ....[149]....
        /*02a8*/ 	.word	0x0500000f


	//   ....[150]....
        /*02ac*/ 	.word	0x0500000f


	//   ....[151]....
        /*02b0*/ 	.word	0x0500000f


	//   ....[152]....
        /*02b4*/ 	.word	0x0500000f


	//   ....[153]....
        /*02b8*/ 	.word	0x0500000f


	//   ....[154]....
        /*02bc*/ 	.word	0x0500000f


	//   ....[155]....
        /*02c0*/ 	.word	0x0500000f


	//   ....[156]....
        /*02c4*/ 	.word	0x0500000f


	//   ....[157]....
        /*02c8*/ 	.word	0x0500000f


	//   ....[158]....
        /*02cc*/ 	.word	0x0500000f


	//   ....[159]....
        /*02d0*/ 	.word	0x0500000f


	//   ....[160]....
        /*02d4*/ 	.word	0x0500000f


	//   ....[161]....
        /*02d8*/ 	.word	0x0500000f


	//   ....[162]....
        /*02dc*/ 	.word	0x0500000f


	//   ....[163]....
        /*02e0*/ 	.word	0x0500000f


	//   ....[164]....
        /*02e4*/ 	.word	0x0500000f


	//   ....[165]....
        /*02e8*/ 	.word	0x0500000f


	//   ....[166]....
        /*02ec*/ 	.word	0x0500000f


	//   ....[167]....
        /*02f0*/ 	.word	0x0500000f


	//   ....[168]....
        /*02f4*/ 	.word	0x0500000f


	//   ....[169]....
        /*02f8*/ 	.word	0x0500000f


	//   ....[170]....
        /*02fc*/ 	.word	0x0500000f


	//   ....[171]....
        /*0300*/ 	.word	0x0500000f


	//   ....[172]....
        /*0304*/ 	.word	0x0500000f


	//   ....[173]....
        /*0308*/ 	.word	0x0500000f


	//   ....[174]....
        /*030c*/ 	.word	0x0500000f


	//   ....[175]....
        /*0310*/ 	.word	0x0500000f


	//   ....[176]....
        /*0314*/ 	.word	0x0500000f


	//   ....[177]....
        /*0318*/ 	.word	0x0500000f


	//   ....[178]....
        /*031c*/ 	.word	0x0500000f


	//   ....[179]....
        /*0320*/ 	.word	0x0500000f


	//   ....[180]....
        /*0324*/ 	.word	0x0500000f


	//   ....[181]....
        /*0328*/ 	.word	0x0500000f


	//   ....[182]....
        /*032c*/ 	.word	0x0500000f


	//   ....[183]....
        /*0330*/ 	.word	0x0500000f


	//   ....[184]....
        /*0334*/ 	.word	0x0500000f


	//   ....[185]....
        /*0338*/ 	.word	0x0500000f


	//   ....[186]....
        /*033c*/ 	.word	0x0500000f


	//   ....[187]....
        /*0340*/ 	.word	0x0500000f


	//   ....[188]....
        /*0344*/ 	.word	0x0500000f


	//   ....[189]....
        /*0348*/ 	.word	0x0500000f


	//   ....[190]....
        /*034c*/ 	.word	0x0500000f


	//   ....[191]....
        /*0350*/ 	.word	0x0500000f


	//   ....[192]....
        /*0354*/ 	.word	0x0500000f


	//   ....[193]....
        /*0358*/ 	.word	0x0500000f


	//   ....[194]....
        /*035c*/ 	.word	0x0500000f


	//   ....[195]....
        /*0360*/ 	.word	0x0500000f


	//   ....[196]....
        /*0364*/ 	.word	0x0500000f


	//   ....[197]....
        /*0368*/ 	.word	0x0500000f


	//   ....[198]....
        /*036c*/ 	.word	0x0500000f


	//   ....[199]....
        /*0370*/ 	.word	0x0500000f


	//   ....[200]....
        /*0374*/ 	.word	0x0500000f


	//   ....[201]....
        /*0378*/ 	.word	0x0500000f


	//   ....[202]....
        /*037c*/ 	.word	0x0500000f


	//   ....[203]....
        /*0380*/ 	.word	0x0500000f


	//   ....[204]....
        /*0384*/ 	.word	0x0500000f


	//   ....[205]....
        /*0388*/ 	.word	0x0500000f


	//   ....[206]....
        /*038c*/ 	.word	0x0500000f


	//   ....[207]....
        /*0390*/ 	.word	0x0500000f


	//   ....[208]....
        /*0394*/ 	.word	0x0500000f


	//   ....[209]....
        /*0398*/ 	.word	0x0500000f


	//   ....[210]....
        /*039c*/ 	.word	0x0500000f


	//   ....[211]....
        /*03a0*/ 	.word	0x0500000f


	//   ....[212]....
        /*03a4*/ 	.word	0x0500000f


	//----- nvinfo : EIATTR_COOP_GROUP_INSTR_OFFSETS
	.align		4
.L_1021:
        /*03a8*/ 	.byte	0x04, 0x28
        /*03aa*/ 	.short	(.L_1023 - .L_1022)


	//   ....[0]....
.L_1022:
        /*03ac*/ 	.word	0x00000070


	//   ....[1]....
        /*03b0*/ 	.word	0x00000080


	//   ....[2]....
        /*03b4*/ 	.word	0x000002c0


	//   ....[3]....
        /*03b8*/ 	.word	0x00000420


	//   ....[4]....
        /*03bc*/ 	.word	0x00000540


	//   ....[5]....
        /*03c0*/ 	.word	0x000006a0


	//   ....[6]....
        /*03c4*/ 	.word	0x000013a0


	//   ....[7]....
        /*03c8*/ 	.word	0x00001cb0


	//   ....[8]....
        /*03cc*/ 	.word	0x00001cf0


	//   ....[9]....
        /*03d0*/ 	.word	0x00002440


	//   ....[10]....
        /*03d4*/ 	.word	0x00002510


	//   ....[11]....
        /*03d8*/ 	.word	0x00002ee0


	//   ....[12]....
        /*03dc*/ 	.word	0x00002f50


	//   ....[13]....
        /*03e0*/ 	.word	0x00004350


	//   ....[14]....
        /*03e4*/ 	.word	0x00004370


	//   ....[15]....
        /*03e8*/ 	.word	0x00004a20


	//   ....[16]....
        /*03ec*/ 	.word	0x00004a70


	//   ....[17]....
        /*03f0*/ 	.word	0x000053a0


	//   ....[18]....
        /*03f4*/ 	.word	0x00005420


	//   ....[19]....
        /*03f8*/ 	.word	0x000070e0


	//   ....[20]....
        /*03fc*/ 	.word	0x000070f0


	//   ....[21]....
        /*0400*/ 	.word	0x00007130


	//   ....[22]....
        /*0404*/ 	.word	0x00007140


	//   ....[23]....
        /*0408*/ 	.word	0x000085c0


	//   ....[24]....
        /*040c*/ 	.word	0x000085f0


	//   ....[25]....
        /*0410*/ 	.word	0x000086c0


	//   ....[26]....
        /*0414*/ 	.word	0x000086d0


	//   ....[27]....
        /*0418*/ 	.word	0x00009810


	//   ....[28]....
        /*041c*/ 	.word	0x00009840


	//   ....[29]....
        /*0420*/ 	.word	0x00009870


	//   ....[30]....
        /*0424*/ 	.word	0x000098a0


	//   ....[31]....
        /*0428*/ 	.word	0x00009e10


	//   ....[32]....
        /*042c*/ 	.word	0x00009e50


	//   ....[33]....
        /*0430*/ 	.word	0x00009f10


	//   ....[34]....
        /*0434*/ 	.word	0x00009f30


	//   ....[35]....
        /*0438*/ 	.word	0x00009ff0


	//   ....[36]....
        /*043c*/ 	.word	0x0000a010


	//   ....[37]....
        /*0440*/ 	.word	0x0000a0e0


	//   ....[38]....
        /*0444*/ 	.word	0x0000a100


	//   ....[39]....
        /*0448*/ 	.word	0x0000a780


	//   ....[40]....
        /*044c*/ 	.word	0x0000a7b0


	//   ....[41]....
        /*0450*/ 	.word	0x0000a880


	//   ....[42]....
        /*0454*/ 	.word	0x0000a8a0


	//   ....[43]....
        /*0458*/ 	.word	0x0000a960


	//   ....[44]....
        /*045c*/ 	.word	0x0000a980


	//   ....[45]....
        /*0460*/ 	.word	0x0000aa50


	//   ....[46]....
        /*0464*/ 	.word	0x0000aa70


	//   ....[47]....
        /*0468*/ 	.word	0x0000abe0


	//   ....[48]....
        /*046c*/ 	.word	0x0000bfc0


	//   ....[49]....
        /*0470*/ 	.word	0x0000bfe0


	//   ....[50]....
        /*0474*/ 	.word	0x0000bff0


	//   ....[51]....
        /*0478*/ 	.word	0x0000c030


	//   ....[52]....
        /*047c*/ 	.word	0x0000c0b0


	//   ....[53]....
        /*0480*/ 	.word	0x0000c0d0


	//   ....[54]....
        /*0484*/ 	.word	0x0000c150


	//   ....[55]....
        /*0488*/ 	.word	0x0000c170


	//   ....[56]....
        /*048c*/ 	.word	0x0000c1f0


	//   ....[57]....
        /*0490*/ 	.word	0x0000c210


	//   ....[58]....
        /*0494*/ 	.word	0x0000c290


	//   ....[59]....
        /*0498*/ 	.word	0x0000c2b0


	//   ....[60]....
        /*049c*/ 	.word	0x0000c330


	//   ....[61]....
        /*04a0*/ 	.word	0x0000c350


	//   ....[62]....
        /*04a4*/ 	.word	0x0000c3d0


	//   ....[63]....
        /*04a8*/ 	.word	0x0000c3f0


	//   ....[64]....
        /*04ac*/ 	.word	0x0000ca30


	//   ....[65]....
        /*04b0*/ 	.word	0x0000ca50


	//   ....[66]....
        /*04b4*/ 	.word	0x0000ca70


	//   ....[67]....
        /*04b8*/ 	.word	0x0000cad0


	//   ....[68]....
        /*04bc*/ 	.word	0x0000cb40


	//   ....[69]....
        /*04c0*/ 	.word	0x0000cb60


	//   ....[70]....
        /*04c4*/ 	.word	0x0000cbe0


	//   ....[71]....
        /*04c8*/ 	.word	0x0000cc00


	//   ....[72]....
        /*04cc*/ 	.word	0x0000cc80


	//   ....[73]....
        /*04d0*/ 	.word	0x0000cca0


	//   ....[74]....
        /*04d4*/ 	.word	0x0000cd20


	//   ....[75]....
        /*04d8*/ 	.word	0x0000cd50


	//   ....[76]....
        /*04dc*/ 	.word	0x0000cdc0


	//   ....[77]....
        /*04e0*/ 	.word	0x0000cde0


	//   ....[78]....
        /*04e4*/ 	.word	0x0000ce60


	//   ....[79]....
        /*04e8*/ 	.word	0x0000ce80


	//   ....[80]....
        /*04ec*/ 	.word	0x0000d540


	//   ....[81]....
        /*04f0*/ 	.word	0x0000d570


	//   ....[82]....
        /*04f4*/ 	.word	0x0000d580


	//   ....[83]....
        /*04f8*/ 	.word	0x0000d5d0


	//   ....[84]....
        /*04fc*/ 	.word	0x0000d5e0


	//   ....[85]....
        /*0500*/ 	.word	0x0000d630


	//   ....[86]....
        /*0504*/ 	.word	0x0000d640


	//   ....[87]....
        /*0508*/ 	.word	0x0000d690


	//   ....[88]....
        /*050c*/ 	.word	0x0000d6a0


	//   ....[89]....
        /*0510*/ 	.word	0x0000d6f0


	//   ....[90]....
        /*0514*/ 	.word	0x0000d700


	//   ....[91]....
        /*0518*/ 	.word	0x0000d750


	//   ....[92]....
        /*051c*/ 	.word	0x0000d760


	//   ....[93]....
        /*0520*/ 	.word	0x0000d7b0


	//   ....[94]....
        /*0524*/ 	.word	0x0000d7c0


	//   ....[95]....
        /*0528*/ 	.word	0x0000d7d0


	//   ....[96]....
        /*052c*/ 	.word	0x0000da70


	//   ....[97]....
        /*0530*/ 	.word	0x0000da90


	//   ....[98]....
        /*0534*/ 	.word	0x0000dab0


	//   ....[99]....
        /*0538*/ 	.word	0x0000db10


	//   ....[100]....
        /*053c*/ 	.word	0x0000db30


	//   ....[101]....
        /*0540*/ 	.word	0x0000db90


	//   ....[102]....
        /*0544*/ 	.word	0x0000dbb0


	//   ....[103]....
        /*0548*/ 	.word	0x0000dc10


	//   ....[104]....
        /*054c*/ 	.word	0x0000dc30


	//   ....[105]....
        /*0550*/ 	.word	0x0000dc90


	//   ....[106]....
        /*0554*/ 	.word	0x0000dcb0


	//   ....[107]....
        /*0558*/ 	.word	0x0000dd10


	//   ....[108]....
        /*055c*/ 	.word	0x0000dd30


	//   ....[109]....
        /*0560*/ 	.word	0x0000dd90


	//   ....[110]....
        /*0564*/ 	.word	0x0000ddb0


	//   ....[111]....
        /*0568*/ 	.word	0x0000ddc0


	//   ....[112]....
        /*056c*/ 	.word	0x0000e360


	//   ....[113]....
        /*0570*/ 	.word	0x0000e380


	//   ....[114]....
        /*0574*/ 	.word	0x0000e3a0


	//   ....[115]....
        /*0578*/ 	.word	0x0000e3e0


	//   ....[116]....
        /*057c*/ 	.word	0x0000e430


	//   ....[117]....
        /*0580*/ 	.word	0x0000e460


	//   ....[118]....
        /*0584*/ 	.word	0x0000e4b0


	//   ....[119]....
        /*0588*/ 	.word	0x0000e4e0


	//   ....[120]....
        /*058c*/ 	.word	0x0000e530


	//   ....[121]....
        /*0590*/ 	.word	0x0000e560


	//   ....[122]....
        /*0594*/ 	.word	0x0000e5b0


	//   ....[123]....
        /*0598*/ 	.word	0x0000e5e0


	//   ....[124]....
        /*059c*/ 	.word	0x0000e630


	//   ....[125]....
        /*05a0*/ 	.word	0x0000e660


	//   ....[126]....
        /*05a4*/ 	.word	0x0000e6b0


	//   ....[127]....
        /*05a8*/ 	.word	0x0000e6e0


	//   ....[128]....
        /*05ac*/ 	.word	0x0000e9c0


	//   ....[129]....
        /*05b0*/ 	.word	0x0000eb90


	//   ....[130]....
        /*05b4*/ 	.word	0x0000f120


	//   ....[131]....
        /*05b8*/ 	.word	0x0000f200


	//   ....[132]....
        /*05bc*/ 	.word	0x0000f2a0


	//   ....[133]....
        /*05c0*/ 	.word	0x0000f320


	//   ....[134]....
        /*05c4*/ 	.word	0x0000f3e0


	//   ....[135]....
        /*05c8*/ 	.word	0x0000f450


	//   ....[136]....
        /*05cc*/ 	.word	0x0000f520


	//   ....[137]....
        /*05d0*/ 	.word	0x0000f5a0


	//   ....[138]....
        /*05d4*/ 	.word	0x0000f670


	//   ....[139]....
        /*05d8*/ 	.word	0x0000f6f0


	//   ....[140]....
        /*05dc*/ 	.word	0x0000f7c0


	//   ....[141]....
        /*05e0*/ 	.word	0x0000f840


	//   ....[142]....
        /*05e4*/ 	.word	0x0000f910


	//   ....[143]....
        /*05e8*/ 	.word	0x0000f990


	//   ....[144]....
        /*05ec*/ 	.word	0x0000fa60


	//   ....[145]....
        /*05f0*/ 	.word	0x0000fae0


	//   ....[146]....
        /*05f4*/ 	.word	0x0000fba0


	//   ....[147]....
        /*05f8*/ 	.word	0x0000fc30


	//   ....[148]....
        /*05fc*/ 	.word	0x0000fcb0


	//   ....[149]....
        /*0600*/ 	.word	0x0000fd30


	//   ....[150]....
        /*0604*/ 	.word	0x0000fde0


	//   ....[151]....
        /*0608*/ 	.word	0x0000fe50


	//   ....[152]....
        /*060c*/ 	.word	0x0000ff30


	//   ....[153]....
        /*0610*/ 	.word	0x0000ffa0


	//   ....[154]....
        /*0614*/ 	.word	0x00010080


	//   ....[155]....
        /*0618*/ 	.word	0x000100f0


	//   ....[156]....
        /*061c*/ 	.word	0x000101d0


	//   ....[157]....
        /*0620*/ 	.word	0x00010240


	//   ....[158]....
        /*0624*/ 	.word	0x00010320


	//   ....[159]....
        /*0628*/ 	.word	0x00010390


	//   ....[160]....
        /*062c*/ 	.word	0x00010470


	//   ....[161]....
        /*0630*/ 	.word	0x000104e0


	//   ....[162]....
        /*0634*/ 	.word	0x000105a0


	//   ....[163]....
        /*0638*/ 	.word	0x000106d0


	//   ....[164]....
        /*063c*/ 	.word	0x00010780


	//   ....[165]....
        /*0640*/ 	.word	0x000107e0


	//   ....[166]....
        /*0644*/ 	.word	0x000108a0


	//   ....[167]....
        /*0648*/ 	.word	0x00010900


	//   ....[168]....
        /*064c*/ 	.word	0x000109c0


	//   ....[169]....
        /*0650*/ 	.word	0x00010a20


	//   ....[170]....
        /*0654*/ 	.word	0x00010ae0


	//   ....[171]....
        /*0658*/ 	.word	0x00010b40


	//   ....[172]....
        /*065c*/ 	.word	0x00010c00


	//   ....[173]....
        /*0660*/ 	.word	0x00010c60


	//   ....[174]....
        /*0664*/ 	.word	0x00010d20


	//   ....[175]....
        /*0668*/ 	.word	0x00010d80


	//   ....[176]....
        /*066c*/ 	.word	0x00010e40


	//   ....[177]....
        /*0670*/ 	.word	0x00010ea0


	//   ....[178]....
        /*0674*/ 	.word	0x00010f60


	//   ....[179]....
        /*0678*/ 	.word	0x00011040


	//   ....[180]....
        /*067c*/ 	.word	0x000110e0


	//   ....[181]....
        /*0680*/ 	.word	0x00011140


	//   ....[182]....
        /*0684*/ 	.word	0x00011210


	//   ....[183]....
        /*0688*/ 	.word	0x00011270


	//   ....[184]....
        /*068c*/ 	.word	0x00011340


	//   ....[185]....
        /*0690*/ 	.word	0x000113a0


	//   ....[186]....
        /*0694*/ 	.word	0x00011470


	//   ....[187]....
        /*0698*/ 	.word	0x000114d0


	//   ....[188]....
        /*069c*/ 	.word	0x000115a0


	//   ....[189]....
        /*06a0*/ 	.word	0x00011600


	//   ....[190]....
        /*06a4*/ 	.word	0x000116d0


	//   ....[191]....
        /*06a8*/ 	.word	0x00011730


	//   ....[192]....
        /*06ac*/ 	.word	0x00011800


	//   ....[193]....
        /*06b0*/ 	.word	0x00011860


	//   ....[194]....
        /*06b4*/ 	.word	0x00011920


	//   ....[195]....
        /*06b8*/ 	.word	0x00011a40


	//   ....[196]....
        /*06bc*/ 	.word	0x00011ae0


	//   ....[197]....
        /*06c0*/ 	.word	0x00011b40


	//   ....[198]....
        /*06c4*/ 	.word	0x00011c10


	//   ....[199]....
        /*06c8*/ 	.word	0x00011cb0


	//   ....[200]....
        /*06cc*/ 	.word	0x00011d70


	//   ....[201]....
        /*06d0*/ 	.word	0x00011e10


	//   ....[202]....
        /*06d4*/ 	.word	0x00011ed0


	//   ....[203]....
        /*06d8*/ 	.word	0x00011f70


	//   ....[204]....
        /*06dc*/ 	.word	0x00012030


	//   ....[205]....
        /*06e0*/ 	.word	0x000120d0


	//   ....[206]....
        /*06e4*/ 	.word	0x00012190


	//   ....[207]....
        /*06e8*/ 	.word	0x00012230


	//   ....[208]....
        /*06ec*/ 	.word	0x000122f0


	//   ....[209]....
        /*06f0*/ 	.word	0x00012390


	//   ....[210]....
        /*06f4*/ 	.word	0x00012450


	//   ....[211]....
        /*06f8*/ 	.word	0x00012520


	//   ....[212]....
        /*06fc*/ 	.word	0x00012640


	//----- nvinfo : EIATTR_REG_RECONFIG
	.align		4
.L_1023:
        /*0700*/ 	.byte	0x01, 0x54
	.zero		2


	//----- nvinfo : EIATTR_SYSCALL_OFFSETS
	.align		4
        /*0704*/ 	.byte	0x04, 0x46
        /*0706*/ 	.short	(.L_1025 - .L_1024)


	//   ....[0]....
.L_1024:
        /*0708*/ 	.word	0x00001580


	//   ....[1]....
        /*070c*/ 	.word	0x0000b6a0


	//   ....[2]....
        /*0710*/ 	.word	0x0000b7f0


	//   ....[3]....
        /*0714*/ 	.word	0x0000b8e0


	//   ....[4]....
        /*0718*/ 	.word	0x0000c6e0


	//----- nvinfo : EIATTR_MBARRIER_INSTR_OFFSETS
	.align		4
.L_1025:
        /*071c*/ 	.byte	0x04, 0x39
        /*071e*/ 	.short	(.L_1027 - .L_1026)


	//   ....[0]....
.L_1026:
        /*0720*/ 	.word	0x00000170
        /*0724*/ 	.word	0x000000ff
        /*0728*/ 	.word	0x00028800
        /*072c*/ 	.short	0x0100
        /*072e*/ 	.byte	0x08
	.zero		1


	//   ....[1]....
        /*0730*/ 	.word	0x00000180
        /*0734*/ 	.word	0x000000ff
        /*0738*/ 	.word	0x00028820
        /*073c*/ 	.short	0x0100
        /*073e*/ 	.byte	0x08
	.zero		1


	//   ....[2]....
        /*0740*/ 	.word	0x00000270
        /*0744*/ 	.word	0x000000ff
        /*0748*/ 	.word	0x00028830
        /*074c*/ 	.short	0x0100
        /*074e*/ 	.byte	0x08
	.zero		1


	//   ....[3]....
        /*0750*/ 	.word	0x00000280
        /*0754*/ 	.word	0x000000ff
        /*0758*/ 	.word	0x00028840
        /*075c*/ 	.short	0x0100
        /*075e*/ 	.byte	0x08
	.zero		1


	//   ....[4]....
        /*0760*/ 	.word	0x00000290
        /*0764*/ 	.word	0x000000ff
        /*0768*/ 	.word	0x00028838
        /*076c*/ 	.short	0x0100
        /*076e*/ 	.byte	0x08
	.zero		1


	//   ....[5]....
        /*0770*/ 	.word	0x000002a0
        /*0774*/ 	.word	0x000000ff
        /*0778*/ 	.word	0x00028848
        /*077c*/ 	.short	0x0100
        /*077e*/ 	.byte	0x08
	.zero		1


	//   ....[6]....
        /*0780*/ 	.word	0x000003d0
        /*0784*/ 	.word	0x000000ff
        /*0788*/ 	.word	0x00028850
        /*078c*/ 	.short	0x0100
        /*078e*/ 	.byte	0x08
	.zero		1


	//   ....[7]....
        /*0790*/ 	.word	0x000003e0
        /*0794*/ 	.word	0x000000ff
        /*0798*/ 	.word	0x00028860
        /*079c*/ 	.short	0x0100
        /*079e*/ 	.byte	0x08
	.zero		1


	//   ....[8]....
        /*07a0*/ 	.word	0x000003f0
        /*07a4*/ 	.word	0x000000ff
        /*07a8*/ 	.word	0x00028858
        /*07ac*/ 	.short	0x0100
        /*07ae*/ 	.byte	0x08
	.zero		1


	//   ....[9]....
        /*07b0*/ 	.word	0x00000400
        /*07b4*/ 	.word	0x000000ff
        /*07b8*/ 	.word	0x00028868
        /*07bc*/ 	.short	0x0100
        /*07be*/ 	.byte	0x08
	.zero		1


	//   ....[10]....
        /*07c0*/ 	.word	0x000004f0
        /*07c4*/ 	.word	0x000000ff
        /*07c8*/ 	.word	0x00028870
        /*07cc*/ 	.short	0x0100
        /*07ce*/ 	.byte	0x06
	.zero		1


	//   ....[11]....
        /*07d0*/ 	.word	0x00000500
        /*07d4*/ 	.word	0x000000ff
        /*07d8*/ 	.word	0x00028880
        /*07dc*/ 	.short	0x0100
        /*07de*/ 	.byte	0x06
	.zero		1


	//   ....[12]....
        /*07e0*/ 	.word	0x00000510
        /*07e4*/ 	.word	0x000000ff
        /*07e8*/ 	.word	0x00028878
        /*07ec*/ 	.short	0x0100
        /*07ee*/ 	.byte	0x06
	.zero		1


	//   ....[13]....
        /*07f0*/ 	.word	0x00000520
        /*07f4*/ 	.word	0x000000ff
        /*07f8*/ 	.word	0x00028888
        /*07fc*/ 	.short	0x0100
        /*07fe*/ 	.byte	0x06
	.zero		1


	//   ....[14]....
        /*0800*/ 	.word	0x00000650
        /*0804*/ 	.word	0x000000ff
        /*0808*/ 	.word	0x00028890
        /*080c*/ 	.short	0x0100
        /*080e*/ 	.byte	0x08
	.zero		1


	//   ....[15]....
        /*0810*/ 	.word	0x00000660
        /*0814*/ 	.word	0x000000ff
        /*0818*/ 	.word	0x000288a0
        /*081c*/ 	.short	0x0100
        /*081e*/ 	.byte	0x08
	.zero		1


	//   ....[16]....
        /*0820*/ 	.word	0x00000670
        /*0824*/ 	.word	0x000000ff
        /*0828*/ 	.word	0x00028898
        /*082c*/ 	.short	0x0100
        /*082e*/ 	.byte	0x08
	.zero		1


	//   ....[17]....
        /*0830*/ 	.word	0x00000680
        /*0834*/ 	.word	0x000000ff
        /*0838*/ 	.word	0x000288a8
        /*083c*/ 	.short	0x0100
        /*083e*/ 	.byte	0x08
	.zero		1


	//   ....[18]....
        /*0840*/ 	.word	0x000007c0
        /*0844*/ 	.word	0x000000ff
        /*0848*/ 	.word	0x000288b0
        /*084c*/ 	.short	0x0100
        /*084e*/ 	.byte	0x08
	.zero		1


	//   ....[19]....
        /*0850*/ 	.word	0x000007d0
        /*0854*/ 	.word	0x000000ff
        /*0858*/ 	.word	0x000288c0
        /*085c*/ 	.short	0x0100
        /*085e*/ 	.byte	0x08
	.zero		1


	//   ....[20]....
        /*0860*/ 	.word	0x000007e0
        /*0864*/ 	.word	0x000000ff
        /*0868*/ 	.word	0x000288b8
        /*086c*/ 	.short	0x0100
        /*086e*/ 	.byte	0x08
	.zero		1


	//   ....[21]....
        /*0870*/ 	.word	0x000007f0
        /*0874*/ 	.word	0x000000ff
        /*0878*/ 	.word	0x000288c8
        /*087c*/ 	.short	0x0100
        /*087e*/ 	.byte	0x08
	.zero		1


	//   ....[22]....
        /*0880*/ 	.word	0x00001600
        /*0884*/ 	.word	0x000000ff
        /*0888*/ 	.word	0x00028800
        /*088c*/ 	.short	0x010a
        /*088e*/ 	.byte	0x29
	.zero		1


	//   ....[23]....
        /*0890*/ 	.word	0x00001680
        /*0894*/ 	.word	0x00000003
        /*0898*/ 	.word	0x00028830
        /*089c*/ 	.short	0x010a
        /*089e*/ 	.byte	0x3f
	.zero		1


	//   ....[24]....
        /*08a0*/ 	.word	0x000016c0
        /*08a4*/ 	.word	0x00000003
        /*08a8*/ 	.word	0x00028830
        /*08ac*/ 	.short	0x010a
        /*08ae*/ 	.byte	0x3f
	.zero		1


	//   ....[25]....
        /*08b0*/ 	.word	0x000025e0
        /*08b4*/ 	.word	0x000000ff
        /*08b8*/ 	.word	0x00000000
        /*08bc*/ 	.short	0x0101
        /*08be*/ 	.byte	0x06
	.zero		1


	//   ....[26]....
        /*08c0*/ 	.word	0x00003ba0
        /*08c4*/ 	.word	0x000000ff
        /*08c8*/ 	.word	0x00028830
        /*08cc*/ 	.short	0x010a
        /*08ce*/ 	.byte	0x06
	.zero		1


	//   ....[27]....
        /*08d0*/ 	.word	0x00003be0
        /*08d4*/ 	.word	0x000000ff
        /*08d8*/ 	.word	0x00028830
        /*08dc*/ 	.short	0x010a
        /*08de*/ 	.byte	0x06
	.zero		1


	//   ....[28]....
        /*08e0*/ 	.word	0x00003f30
        /*08e4*/ 	.word	0x000000ff
        /*08e8*/ 	.word	0x00028850
        /*08ec*/ 	.short	0x010a
        /*08ee*/ 	.byte	0x06
	.zero		1


	//   ....[29]....
        /*08f0*/ 	.word	0x00003f70
        /*08f4*/ 	.word	0x000000ff
        /*08f8*/ 	.word	0x00028850
        /*08fc*/ 	.short	0x010a
        /*08fe*/ 	.byte	0x06
	.zero		1


	//   ....[30]....
        /*0900*/ 	.word	0x000043d0
        /*0904*/ 	.word	0x000000ff
        /*0908*/ 	.word	0x00000000
        /*090c*/ 	.short	0x0101
        /*090e*/ 	.byte	0x06
	.zero		1


	//   ....[31]....
        /*0910*/ 	.word	0x00005ec0
        /*0914*/ 	.word	0x000000ff
        /*0918*/ 	.word	0x00000000
        /*091c*/ 	.short	0x0101
        /*091e*/ 	.byte	0x06
	.zero		1


	//   ....[32]....
        /*0920*/ 	.word	0x000065a0
        /*0924*/ 	.word	0x000000ff
        /*0928*/ 	.word	0x00028830
        /*092c*/ 	.short	0x010a
        /*092e*/ 	.byte	0x06
	.zero		1


	//   ....[33]....
        /*0930*/ 	.word	0x000065e0
        /*0934*/ 	.word	0x000000ff
        /*0938*/ 	.word	0x00028830
        /*093c*/ 	.short	0x010a
        /*093e*/ 	.byte	0x06
	.zero		1


	//   ....[34]....
        /*0940*/ 	.word	0x00006930
        /*0944*/ 	.word	0x000000ff
        /*0948*/ 	.word	0x00028850
        /*094c*/ 	.short	0x010a
        /*094e*/ 	.byte	0x06
	.zero		1


	//   ....[35]....
        /*0950*/ 	.word	0x00006970
        /*0954*/ 	.word	0x000000ff
        /*0958*/ 	.word	0x00028850
        /*095c*/ 	.short	0x010a
        /*095e*/ 	.byte	0x06
	.zero		1


	//   ....[36]....
        /*0960*/ 	.word	0x00006d70
        /*0964*/ 	.word	0x000000ff
        /*0968*/ 	.word	0x00000000
        /*096c*/ 	.short	0x0101
        /*096e*/ 	.byte	0x06
	.zero		1


	//   ....[37]....
        /*0970*/ 	.word	0x00007f20
        /*0974*/ 	.word	0x000000ff
        /*0978*/ 	.word	0x00000000
        /*097c*/ 	.short	0x0101
        /*097e*/ 	.byte	0x06
	.zero		1


	//   ....[38]....
        /*0980*/ 	.word	0x00008530
        /*0984*/ 	.word	0x000000ff
        /*0988*/ 	.word	0x00028850
        /*098c*/ 	.short	0x010a
        /*098e*/ 	.byte	0x05
	.zero		1


	//   ....[39]....
        /*0990*/ 	.word	0x00008570
        /*0994*/ 	.word	0x000000ff
        /*0998*/ 	.word	0x00028850
        /*099c*/ 	.short	0x010a
        /*099e*/ 	.byte	0x05
	.zero		1


	//   ....[40]....
        /*09a0*/ 	.word	0x00008ae0
        /*09a4*/ 	.word	0x000000ff
        /*09a8*/ 	.word	0x00000000
        /*09ac*/ 	.short	0x0101
        /*09ae*/ 	.byte	0x04
	.zero		1


	//   ....[41]....
        /*09b0*/ 	.word	0x00009e40
        /*09b4*/ 	.word	0x00000000
        /*09b8*/ 	.word	0x00000000
        /*09bc*/ 	.short	0x0101
        /*09be*/ 	.byte	0x3f
	.zero		1


	//   ....[42]....
        /*09c0*/ 	.word	0x0000be00
        /*09c4*/ 	.word	0x00000007
        /*09c8*/ 	.word	0x00028840
        /*09cc*/ 	.short	0x010a
        /*09ce*/ 	.byte	0x3f
	.zero		1


	//   ....[43]....
        /*09d0*/ 	.word	0x0000c4c0
        /*09d4*/ 	.word	0x00000007
        /*09d8*/ 	.word	0x00028830
        /*09dc*/ 	.short	0x0107
        /*09de*/ 	.byte	0x3f
	.zero		1


	//   ....[44]....
        /*09e0*/ 	.word	0x0000c590
        /*09e4*/ 	.word	0x00000007
        /*09e8*/ 	.word	0x00028830
        /*09ec*/ 	.short	0x0101
        /*09ee*/ 	.byte	0x3f
	.zero		1


	//   ....[45]....
        /*09f0*/ 	.word	0x0000cf50
        /*09f4*/ 	.word	0x00000010
        /*09f8*/ 	.word	0x00028800
        /*09fc*/ 	.short	0x0107
        /*09fe*/ 	.byte	0x3f
	.zero		1


	//   ....[46]....
        /*0a00*/ 	.word	0x0000d020
        /*0a04*/ 	.word	0x00000010
        /*0a08*/ 	.word	0x00028800
        /*0a0c*/ 	.short	0x0101
        /*0a0e*/ 	.byte	0x3f
	.zero		1


	//   ....[47]....
        /*0a10*/ 	.word	0x0000d040
        /*0a14*/ 	.word	0x00000010
        /*0a18*/ 	.word	0x00028820
        /*0a1c*/ 	.short	0x010a
        /*0a1e*/ 	.byte	0x3f
	.zero		1


	//   ....[48]....
        /*0a20*/ 	.word	0x0000d390
        /*0a24*/ 	.word	0x00000006
        /*0a28*/ 	.word	0x00028840
        /*0a2c*/ 	.short	0x010a
        /*0a2e*/ 	.byte	0x3f
	.zero		1


	//   ....[49]....
        /*0a30*/ 	.word	0x0000d8a0
        /*0a34*/ 	.word	0x00000006
        /*0a38*/ 	.word	0x00028830
        /*0a3c*/ 	.short	0x0107
        /*0a3e*/ 	.byte	0x3f
	.zero		1


	//   ....[50]....
        /*0a40*/ 	.word	0x0000d960
        /*0a44*/ 	.word	0x00000006
        /*0a48*/ 	.word	0x00028830
        /*0a4c*/ 	.short	0x0101
        /*0a4e*/ 	.byte	0x3f
	.zero		1


	//   ....[51]....
        /*0a50*/ 	.word	0x0000d9c0
        /*0a54*/ 	.word	0x00000006
        /*0a58*/ 	.word	0x00028860
        /*0a5c*/ 	.short	0x010a
        /*0a5e*/ 	.byte	0x3f
	.zero		1


	//   ....[52]....
        /*0a60*/ 	.word	0x0000df50
        /*0a64*/ 	.word	0x00000006
        /*0a68*/ 	.word	0x00028850
        /*0a6c*/ 	.short	0x0107
        /*0a6e*/ 	.byte	0x3f
	.zero		1


	//   ....[53]....
        /*0a70*/ 	.word	0x0000e0b0
        /*0a74*/ 	.word	0x00000006
        /*0a78*/ 	.word	0x00028850
        /*0a7c*/ 	.short	0x0101
        /*0a7e*/ 	.byte	0x3f
	.zero		1


	//   ....[54]....
        /*0a80*/ 	.word	0x0000e2c0
        /*0a84*/ 	.word	0x00000004
        /*0a88*/ 	.word	0x00028860
        /*0a8c*/ 	.short	0x010a
        /*0a8e*/ 	.byte	0x3f
	.zero		1


	//   ....[55]....
        /*0a90*/ 	.word	0x0000e7c0
        /*0a94*/ 	.word	0x00000004
        /*0a98*/ 	.word	0x00028850
        /*0a9c*/ 	.short	0x0107
        /*0a9e*/ 	.byte	0x3f
	.zero		1


	//   ....[56]....
        /*0aa0*/ 	.word	0x0000e880
        /*0aa4*/ 	.word	0x00000004
        /*0aa8*/ 	.word	0x00028850
        /*0aac*/ 	.short	0x0101
        /*0aae*/ 	.byte	0x3f
	.zero		1


	//   ....[57]....
        /*0ab0*/ 	.word	0x0000eb10
        /*0ab4*/ 	.word	0x00000004
        /*0ab8*/ 	.word	0x00028820
        /*0abc*/ 	.short	0x010a
        /*0abe*/ 	.byte	0x3f
	.zero		1


	//   ....[58]....
        /*0ac0*/ 	.word	0x0000ec90
        /*0ac4*/ 	.word	0x00000005
        /*0ac8*/ 	.word	0x00028840
        /*0acc*/ 	.short	0x010a
        /*0ace*/ 	.byte	0x3f
	.zero		1


	//   ....[59]....
        /*0ad0*/ 	.word	0x0000ed30
        /*0ad4*/ 	.word	0x00000017
        /*0ad8*/ 	.word	0x00028840
        /*0adc*/ 	.short	0x010a
        /*0ade*/ 	.byte	0x3f
	.zero		1


	//   ....[60]....
        /*0ae0*/ 	.word	0x0000ed70
        /*0ae4*/ 	.word	0x00000005
        /*0ae8*/ 	.word	0x00028860
        /*0aec*/ 	.short	0x010a
        /*0aee*/ 	.byte	0x3f
	.zero		1


	//   ....[61]....
        /*0af0*/ 	.word	0x0000edb0
        /*0af4*/ 	.word	0x00000017
        /*0af8*/ 	.word	0x00028860
        /*0afc*/ 	.short	0x010a
        /*0afe*/ 	.byte	0x3f
	.zero		1


	//   ....[62]....
        /*0b00*/ 	.word	0x0000ee20
        /*0b04*/ 	.word	0x00000003
        /*0b08*/ 	.word	0x00028800
        /*0b0c*/ 	.short	0x010a
        /*0b0e*/ 	.byte	0x3f
	.zero		1


	//   ....[63]....
        /*0b10*/ 	.word	0x0000ee70
        /*0b14*/ 	.word	0x00000003
        /*0b18*/ 	.word	0x00028830
        /*0b1c*/ 	.short	0x010a
        /*0b1e*/ 	.byte	0x3f
	.zero		1


	//   ....[64]....
        /*0b20*/ 	.word	0x0000eed0
        /*0b24*/ 	.word	0x00000005
        /*0b28*/ 	.word	0x00028830
        /*0b2c*/ 	.short	0x010a
        /*0b2e*/ 	.byte	0x3f
	.zero		1


	//   ....[65]....
        /*0b30*/ 	.word	0x0000ef30
        /*0b34*/ 	.word	0x00000005
        /*0b38*/ 	.word	0x00028850
        /*0b3c*/ 	.short	0x010a
        /*0b3e*/ 	.byte	0x3f
	.zero		1


	//   ....[66]....
        /*0b40*/ 	.word	0x0000ef90
        /*0b44*/ 	.word	0x00000005
        /*0b48*/ 	.word	0x00028830
        /*0b4c*/ 	.short	0x010a
        /*0b4e*/ 	.byte	0x3f
	.zero		1


	//   ....[67]....
        /*0b50*/ 	.word	0x0000eff0
        /*0b54*/ 	.word	0x00000005
        /*0b58*/ 	.word	0x00028850
        /*0b5c*/ 	.short	0x010a
        /*0b5e*/ 	.byte	0x3f
	.zero		1


	//   ....[68]....
        /*0b60*/ 	.word	0x0000f050
        /*0b64*/ 	.word	0x00000009
        /*0b68*/ 	.word	0x00028850
        /*0b6c*/ 	.short	0x010a
        /*0b6e*/ 	.byte	0x3f
	.zero		1


	//   ....[69]....
        /*0b70*/ 	.word	0x0000f150
        /*0b74*/ 	.word	0x00000007
        /*0b78*/ 	.word	0x00028840
        /*0b7c*/ 	.short	0x010a
        /*0b7e*/ 	.byte	0x3f
	.zero		1


	//   ....[70]....
        /*0b80*/ 	.word	0x000105d0
        /*0b84*/ 	.word	0x00000010
        /*0b88*/ 	.word	0x00028820
        /*0b8c*/ 	.short	0x010a
        /*0b8e*/ 	.byte	0x3f
	.zero		1


	//   ....[71]....
        /*0b90*/ 	.word	0x00010620
        /*0b94*/ 	.word	0x00000006
        /*0b98*/ 	.word	0x00028840
        /*0b9c*/ 	.short	0x010a
        /*0b9e*/ 	.byte	0x3f
	.zero		1


	//   ....[72]....
        /*0ba0*/ 	.word	0x00010f90
        /*0ba4*/ 	.word	0x00000006
        /*0ba8*/ 	.word	0x00028860
        /*0bac*/ 	.short	0x010a
        /*0bae*/ 	.byte	0x3f
	.zero		1


	//   ....[73]....
        /*0bb0*/ 	.word	0x00011990
        /*0bb4*/ 	.word	0x00000004
        /*0bb8*/ 	.word	0x00028860
        /*0bbc*/ 	.short	0x010a
        /*0bbe*/ 	.byte	0x3f
	.zero		1


	//   ....[74]....
        /*0bc0*/ 	.word	0x00012560
        /*0bc4*/ 	.word	0x00000004
        /*0bc8*/ 	.word	0x00028820
        /*0bcc*/ 	.short	0x010a
        /*0bce*/ 	.byte	0x3f
	.zero		1


	//   ....[75]....
        /*0bd0*/ 	.word	0x00012700
        /*0bd4*/ 	.word	0x00000005
        /*0bd8*/ 	.word	0x00028840
        /*0bdc*/ 	.short	0x010a
        /*0bde*/ 	.byte	0x3f
	.zero		1


	//   ....[76]....
        /*0be0*/ 	.word	0x00012750
        /*0be4*/ 	.word	0x00000017
        /*0be8*/ 	.word	0x00028840
        /*0bec*/ 	.short	0x010a
        /*0bee*/ 	.byte	0x3f
	.zero		1


	//   ....[77]....
        /*0bf0*/ 	.word	0x000127a0
        /*0bf4*/ 	.word	0x00000005
        /*0bf8*/ 	.word	0x00028860
        /*0bfc*/ 	.short	0x010a
        /*0bfe*/ 	.byte	0x3f
	.zero		1


	//----- nvinfo : EIATTR_NUM_MBARRIERS
	.align		4
.L_1027:
        /*0c00*/ 	.byte	0x03, 0x38
        /*0c02*/ 	.short	0x0016


	//----- nvinfo : EIATTR_EXIT_INSTR_OFFSETS
	.align		4
        /*0c04*/ 	.byte	0x04, 0x1c
        /*0c06*/ 	.short	(.L_1029 - .L_1028)


	//   ....[0]....
.L_1028:
        /*0c08*/ 	.word	0x00000960


	//   ....[1]....
        /*0c0c*/ 	.word	0x0000ab70


	//   ....[2]....
        /*0c10*/ 	.word	0x0000ee00


	//----- nvinfo : EIATTR_MAX_THREADS
	.align		4
.L_1029:
        /*0c14*/ 	.byte	0x04, 0x05
        /*0c16*/ 	.short	(.L_1031 - .L_1030)
.L_1030:
        /*0c18*/ 	.word	0x00000180
        /*0c1c*/ 	.word	0x00000001
        /*0c20*/ 	.word	0x00000001


	//----- nvinfo : EIATTR_CRS_STACK_SIZE
	.align		4
.L_1031:
        /*0c24*/ 	.byte	0x04, 0x1e
        /*0c26*/ 	.short	(.L_1033 - .L_1032)
.L_1032:
        /*0c28*/ 	.word	0x00000000


	//----- nvinfo : EIATTR_CBANK_PARAM_SIZE
	.align		4
.L_1033:
        /*0c2c*/ 	.byte	0x03, 0x19
        /*0c2e*/ 	.short	0x0af0


	//----- nvinfo : EIATTR_PARAM_CBANK
	.align		4
        /*0c30*/ 	.byte	0x04, 0x0a
        /*0c32*/ 	.short	(.L_1035 - .L_1034)
	.align		4
.L_1034:
        /*0c34*/ 	.word	index@(.nv.constant0._ZN7cutlass13device_kernelIN5flash11enable_sm90INS1_16FlashAttnFwdSm90INS1_25CollectiveMainloopFwdSm90ILi2EN4cute5tupleIJNS5_1CILi1EEES8_S8_EEENS6_IJNS7_ILi128EEESA_SA_EEELi128ENS_10bfloat16_tEfNS_4arch4Sm90ELb1ELb0ELb0ELb0ELb1ELb0ELb0ELb1ELb1ELb1ELb0ELb0EEENS1_21CollectiveEpilogueFwdISB_S9_SC_SE_Li256ELb0ELb1ELb0ELb0EEENS1_30DynamicPersistentTileSchedulerILi256ELi128ELb0ELb1ELb1EEEEEEEEEvNT_6ParamsE)
        /*0c38*/ 	.short	0x0210
        /*0c3a*/ 	.short	0x0af0


	//----- nvinfo : EIATTR_SW_WAR
	.align		4
.L_1035:
        /*0c3c*/ 	.byte	0x04, 0x36
        /*0c3e*/ 	.short	(.L_1037 - .L_1036)
.L_1036:
        /*0c40*/ 	.word	0x00000008
.L_1037:


//--------------------- .nv.info._ZN7cutlass13device_kernelIN5flash11enable_sm90INS1_16FlashAttnFwdSm90INS1_25CollectiveMainloopFwdSm90ILi2EN4cute5tupleIJNS5_1CILi1EEES8_S8_EEENS6_IJNS7_ILi128EEESA_SA_EEELi128ENS_10bfloat16_tEfNS_4arch4Sm90ELb1ELb0ELb0ELb1ELb1ELb0ELb0ELb1ELb1ELb1ELb0ELb0EEENS1_21CollectiveEpilogueFwdISB_S9_SC_SE_Li256ELb1ELb1ELb0ELb0EEENS1_36VarlenDynamicPersistentTileSchedulerILi128ELi128ELi256ELi128ELb0ELb1ELb1ELb1ELb1ELb1EEEEEEEEEvNT_6ParamsE --------------------------
	.section	.nv.info._ZN7cutlass13device_kernelIN5flash11enable_sm90INS1_16FlashAttnFwdSm90INS1_25CollectiveMainloopFwdSm90ILi2EN4cute5tupleIJNS5_1CILi1EEES8_S8_EEENS6_IJNS7_ILi128EEESA_SA_EEELi128ENS_10bfloat16_tEfNS_4arch4Sm90ELb1ELb0ELb0ELb1ELb1ELb0ELb0ELb1ELb1ELb1ELb0ELb0EEENS1_21CollectiveEpilogueFwdISB_S9_SC_SE_Li256ELb1ELb1ELb0ELb0EEENS1_36VarlenDynamicPersistentTileSchedulerILi128ELi128ELi256ELi128ELb0ELb1ELb1ELb1ELb1ELb1EEEEEEEEEvNT_6ParamsE,"",@"SHT_CUDA_INFO"
	.sectionflags	@""
	.align	4


	//----- nvinfo : EIATTR_CUDA_API_VERSION
	.align		4
        /*0000*/ 	.byte	0x04, 0x37
        /*0002*/ 	.short	(.L_1039 - .L_1038)
.L_1038:
        /*0004*/ 	.word	0x00000082


	//----- nvinfo : EIATTR_KPARAM_INFO
	.align		4
.L_1039:
        /*0008*/ 	.byte	0x04, 0x17
        /*000a*/ 	.short	(.L_1041 - .L_1040)
.L_1040:
        /*000c*/ 	.word	0x00000000
        /*0010*/ 	.short	0x0000
        /*0012*/ 	.short	0x0070
        /*0014*/ 	.byte	0x00, 0xf0, 0x01, 0x2a


	//----- nvinfo : EIATTR_SPARSE_MMA_MASK
	.align		4
.L_1041:
        /*0018*/ 	.byte	0x03, 0x50
        /*001a*/ 	.short	0x0000


	//----- nvinfo : EIATTR_MAXREG_COUNT
	.align		4
        /*001c*/ 	.byte	0x03, 0x1b
        /*001e*/ 	.short	0x00a8


	//----- nvinfo : EIATTR_NUM_BARRIERS
	.align		4
        /*0020*/ 	.byte	0x02, 0x4c
        /*0022*/ 	.byte	0x10
	.zero		1


	//----- nvinfo : EIATTR_EXTERNS
	.align		4
        /*0024*/ 	.byte	0x04, 0x0f
        /*0026*/ 	.short	(.L_1043 - .L_1042)


	//   ....[0]....
	.align		4
.L_1042:
        /*0028*/ 	.word	index@(__assertfail)


	//----- nvinfo : EIATTR_ANNOTATIONS
	.align		4
.L_1043:
        /*002c*/ 	.byte	0x04, 0x55
        /*002e*/ 	.short	(.L_1045 - .L_1044)


	//   ....[0]....
.L_1044:
        /* <DEDUP_REMOVED lines=14> */


	//----- nvinfo : EIATTR_MERCURY_ISA_VERSION
	.align		4
.L_1045:
        /*00f8*/ 	.byte	0x03, 0x5f
        /*00fa*/ 	.short	0x0101


	//----- nvinfo : EIATTR_UNUSED_LOAD_BYTE_OFFSET
	.align		4
        /*00fc*/ 	.byte	0x04, 0x44
        /*00fe*/ 	.short	(.L_1047 - .L_1046)


	//   ....[0]....
.L_1046:
        /*0100*/ 	.word	0x00000970
        /*0104*/ 	.word	0x0000fff0


	//   ....[1]....
        /*0108*/ 	.word	0x00009030
        /*010c*/ 	.word	0x0000fff0


	//----- nvinfo : EIATTR_INT_WARP_WIDE_INSTR_OFFSETS
	.align		4
.L_1047:
        /*0110*/ 	.byte	0x04, 0x31
        /*0112*/ 	.short	(.L_1049 - .L_1048)


	//   ....[0]....
.L_1048:
        /*0114*/ 	.word	0x000000c0


	//   ....[1]....
        /*0118*/ 	.word	0x000000d0


	//   ....[2]....
        /*011c*/ 	.word	0x00000170


	//   ....[3]....
        /*0120*/ 	.word	0x0000c440


	//   ....[4]....
        /*0124*/ 	.word	0x0000c4d0


	//   ....[5]....
        /*0128*/ 	.word	0x0000f3b0


	//   ....[6]....
        /*012c*/ 	.word	0x0000f440


	//----- nvinfo : EIATTR_COOP_GROUP_MASK_REGIDS
	.align		4
.L_1049:
        /*0130*/ 	.byte	0x04, 0x29
        /*0132*/ 	.short	(.L_1051 - .L_1050)


	//   ....[0]....
.L_1050:
        /*0134*/ 	.word	0xffffffff


	//   ....[1]....
        /*0138*/ 	.word	0xffffffff


	//   ....[2]....
        /*013c*/ 	.word	0xffffffff


	//   ....[3]....
        /*0140*/ 	.word	0xffffffff


	//   ....[4]....
        /*0144*/ 	.word	0xffffffff


	//   ....[5]....
        /*0148*/ 	.word	0xffffffff


	//   ....[6]....
        /*014c*/ 	.word	0xffffffff


	//   ....[7]....
        /*0150*/ 	.word	0xffffffff


	//   ....[8]....
        /*0154*/ 	.word	0xffffffff


	//   ....[9]....
        /*0158*/ 	.word	0xffffffff


	//   ....[10]....
        /*015c*/ 	.word	0xffffffff


	//   ....[11]....
        /*0160*/ 	.word	0xffffffff


	//   ....[12]....
        /*0164*/ 	.word	0xffffffff


	//   ....[13]....
        /*0168*/ 	.word	0xffffffff


	//   ....[14]....
        /*016c*/ 	.word	0xffffffff


	//   ....[15]....
        /*0170*/ 	.word	0xffffffff


	//   ....[16]....
        /*0174*/ 	.word	0xffffffff


	//   ....[17]....
        /*0178*/ 	.word	0xffffffff


	//   ....[18]....
        /*017c*/ 	.word	0xffffffff


	//   ....[19]....
        /*0180*/ 	.word	0xffffffff


	//   ....[20]....
        /*0184*/ 	.word	0xffffffff


	//   ....[21]....
        /*0188*/ 	.word	0xffffffff


	//   ....[22]....
        /*018c*/ 	.word	0xffffffff


	//   ....[23]....
        /*0190*/ 	.word	0xffffffff


	//   ....[24]....
        /*0194*/ 	.word	0xffffffff


	//   ....[25]....
        /*0198*/ 	.word	0xffffffff


	//   ....[26]....
        /*019c*/ 	.word	0xffffffff


	//   ....[27]....
        /*01a0*/ 	.word	0xffffffff


	//   ....[28]....
        /*01a4*/ 	.word	0xffffffff


	//   ....[29]....
        /*01a8*/ 	.word	0xffffffff


	//   ....[30]....
        /*01ac*/ 	.word	0xffffffff


	//   ....[31]....
        /*01b0*/ 	.word	0xffffffff


	//   ....[32]....
        /*01b4*/ 	.word	0xffffffff


	//   ....[33]....
        /*01b8*/ 	.word	0xffffffff


	//   ....[34]....
        /*01bc*/ 	.word	0xffffffff


	//   ....[35]....
        /*01c0*/ 	.word	0xffffffff


	//   ....[36]....
        /*01c4*/ 	.word	0xffffffff


	//   ....[37]....
        /*01c8*/ 	.word	0xffffffff


	//   ....[38]....
        /*01cc*/ 	.word	0xffffffff


	//   ....[39]....
        /*01d0*/ 	.word	0xffffffff


	//   ....[40]....
        /*01d4*/ 	.word	0xffffffff


	//   ....[41]....
        /*01d8*/ 	.word	0xffffffff


	//   ....[42]....
        /*01dc*/ 	.word	0xffffffff


	//   ....[43]....
        /*01e0*/ 	.word	0xffffffff


	//   ....[44]....
        /*01e4*/ 	.word	0xffffffff


	//   ....[45]....
        /*01e8*/ 	.word	0xffffffff


	//   ....[46]....
        /*01ec*/ 	.word	0xffffffff


	//   ....[47]....
        /*01f0*/ 	.word	0xffffffff


	//   ....[48]....
        /*01f4*/ 	.word	0xffffffff


	//   ....[49]....
        /*01f8*/ 	.word	0xffffffff


	//   ....[50]....
        /*01fc*/ 	.word	0xffffffff


	//   ....[51]....
        /*0200*/ 	.word	0xffffffff


	//   ....[52]....
        /*0204*/ 	.word	0xffffffff


	//   ....[53]....
        /*0208*/ 	.word	0xffffffff


	//   ....[54]....
        /*020c*/ 	.word	0xffffffff


	//   ....[55]....
        /*0210*/ 	.word	0xffffffff


	//   ....[56]....
        /*0214*/ 	.word	0xffffffff


	//   ....[57]....
        /*0218*/ 	.word	0xffffffff


	//   ....[58]....
        /*021c*/ 	.word	0xffffffff


	//   ....[59]....
        /*0220*/ 	.word	0xffffffff


	//   ....[60]....
        /*0224*/ 	.word	0xffffffff


	//   ....[61]....
        /*0228*/ 	.word	0xffffffff


	//   ....[62]....
        /*022c*/ 	.word	0xffffffff


	//   ....[63]....
        /*0230*/ 	.word	0xffffffff


	//   ....[64]....
        /*0234*/ 	.word	0xffffffff


	//   ....[65]....
        /*0238*/ 	.word	0xffffffff


	//   ....[66]....
        /*023c*/ 	.word	0xffffffff


	//   ....[67]....
        /*0240*/ 	.word	0xffffffff


	//   ....[68]....
        /*0244*/ 	.word	0xffffffff


	//   ....[69]....
        /*0248*/ 	.word	0xffffffff


	//   ....[70]....
        /*024c*/ 	.word	0xffffffff


	//   ....[71]....
        /*0250*/ 	.word	0xffffffff


	//   ....[72]....
        /*0254*/ 	.word	0xffffffff


	//   ....[73]....
        /*0258*/ 	.word	0xffffffff


	//   ....[74]....
        /*025c*/ 	.word	0xffffffff


	//   ....[75]....
        /*0260*/ 	.word	0xffffffff


	//   ....[76]....
        /*0264*/ 	.word	0xffffffff


	//   ....[77]....
        /*0268*/ 	.word	0xffffffff


	//   ....[78]....
        /*026c*/ 	.word	0xffffffff


	//   ....[79]....
        /*0270*/ 	.word	0xffffffff


	//   ....[80]....
        /*0274*/ 	.word	0xffffffff


	//   ....[81]....
        /*0278*/ 	.word	0xffffffff


	//   ....[82]....
        /*027c*/ 	.word	0xffffffff


	//   ....[83]....
        /*0280*/ 	.word	0xffffffff


	//   ....[84]....
        /*0284*/ 	.word	0xffffffff


	//   ....[85]....
        /*0288*/ 	.word	0xffffffff


	//   ....[86]....
        /*028c*/ 	.word	0xffffffff


	//   ....[87]....
        /*0290*/ 	.word	0xffffffff


	//   ....[88]....
        /*0294*/ 	.word	0xffffffff


	//   ....[89]....
        /*0298*/ 	.word	0xffffffff


	//   ....[90]....
        /*029c*/ 	.word	0xffffffff


	//   ....[91]....
        /*02a0*/ 	.word	0xffffffff


	//   ....[92]....
        /*02a4*/ 	.word	0xffffffff


	//   ....[93]....
        /*02a8*/ 	.word	0xffffffff


	//   ....[94]....
        /*02ac*/ 	.word	0xffffffff


	//   ....[95]....
        /*02b0*/ 	.word	0xffffffff


	//   ....[96]....
        /*02b4*/ 	.word	0xffffffff


	//   ....[97]....
        /*02b8*/ 	.word	0xffffffff


	//   ....[98]....
        /*02bc*/ 	.word	0xffffffff


	//   ....[99]....
        /*02c0*/ 	.word	0xffffffff


	//   ....[100]....
        /*02c4*/ 	.word	0xffffffff


	//   ....[101]....
        /*02c8*/ 	.word	0xffffffff


	//   ....[102]....
        /*02cc*/ 	.word	0xffffffff


	//   ....[103]....
        /*02d0*/ 	.word	0xffffffff


	//   ....[104]....
        /*02d4*/ 	.word	0xffffffff


	//   ....[105]....
        /*02d8*/ 	.word	0xffffffff


	//   ....[106]....
        /*02dc*/ 	.word	0xffffffff


	//   ....[107]....
        /*02e0*/ 	.word	0xffffffff


	//   ....[108]....
        /*02e4*/ 	.word	0xffffffff


	//   ....[109]....
        /*02e8*/ 	.word	0xffffffff


	//   ....[110]....
        /*02ec*/ 	.word	0xffffffff


	//   ....[111]....
        /*02f0*/ 	.word	0xffffffff


	//   ....[112]....
        /*02f4*/ 	.word	0xffffffff


	//   ....[113]....
        /*02f8*/ 	.word	0xffffffff


	//   ....[114]....
        /*02fc*/ 	.word	0xffffffff


	//   ....[115]....
        /*0300*/ 	.word	0xffffffff


	//   ....[116]....
        /*0304*/ 	.word	0xffffffff


	//   ....[117]....
        /*0308*/ 	.word	0xffffffff


	//   ....[118]....
        /*030c*/ 	.word	0xffffffff


	//   ....[119]....
        /*0310*/ 	.word	0xffffffff


	//   ....[120]....
        /*0314*/ 	.word	0xffffffff


	//   ....[121]....
        /*0318*/ 	.word	0xffffffff


	//   ....[122]....
        /*031c*/ 	.word	0xffffffff


	//   ....[123]....
        /*0320*/ 	.word	0xffffffff


	//   ....[124]....
        /*0324*/ 	.word	0xffffffff


	//   ....[125]....
        /*0328*/ 	.word	0xffffffff


	//   ....[126]....
        /*032c*/ 	.word	0xffffffff


	//   ....[127]....
        /*0330*/ 	.word	0xffffffff


	//   ....[128]....
        /*0334*/ 	.word	0xffffffff


	//   ....[129]....
        /*0338*/ 	.word	0xffffffff


	//   ....[130]....
        /*033c*/ 	.word	0xffffffff


	//   ....[131]....
        /*0340*/ 	.word	0xffffffff


	//   ....[132]....
        /*0344*/ 	.word	0xffffffff


	//   ....[133]....
        /*0348*/ 	.word	0xffffffff


	//   ....[134]....
        /*034c*/ 	.word	0xffffffff


	//   ....[135]....
        /*0350*/ 	.word	0xffffffff


	//   ....[136]....
        /*0354*/ 	.word	0xffffffff


	//   ....[137]....
        /*0358*/ 	.word	0xffffffff


	//   ....[138]....
        /*035c*/ 	.word	0xffffffff


	//   ....[139]....
        /*0360*/ 	.word	0xffffffff


	//   ....[140]....
        /*0364*/ 	.word	0xffffffff


	//   ....[141]....
        /*0368*/ 	.word	0xffffffff


	//   ....[142]....
        /*036c*/ 	.word	0xffffffff


	//   ....[143]....
        /*0370*/ 	.word	0xffffffff


	//   ....[144]....
        /*0374*/ 	.word	0xffffffff


	//   ....[145]....
        /*0378*/ 	.word	0xffffffff


	//   ....[146]....
        /*037c*/ 	.word	0xffffffff


	//   ....[147]....
        /*0380*/ 	.word	0xffffffff


	//   ....[148]....
        /*0384*/ 	.word	0xffffffff


	//   ....[149]....
        /*0388*/ 	.word	0xffffffff


	//   ....[150]....
        /*038c*/ 	.word	0xffffffff


	//   ....[151]....
        /*0390*/ 	.word	0xffffffff


	//   ....[152]....
        /*0394*/ 	.word	0xffffffff


	//   ....[153]....
        /*0398*/ 	.word	0xffffffff


	//   ....[154]....
        /*039c*/ 	.word	0xffffffff


	//   ....[155]....
        /*03a0*/ 	.word	0xffffffff


	//   ....[156]....
        /*03a4*/ 	.word	0xffffffff


	//   ....[157]....
        /*03a8*/ 	.word	0xffffffff


	//   ....[158]....
        /*03ac*/ 	.word	0xffffffff


	//   ....[159]....
        /*03b0*/ 	.word	0xffffffff


	//   ....[160]....
        /*03b4*/ 	.word	0xffffffff


	//   ....[161]....
        /*03b8*/ 	.word	0x0500000f


	//   ....[162]....
        /*03bc*/ 	.word	0x0500000f


	//   ....[163]....
        /*03c0*/ 	.word	0x0500000f


	//   ....[164]....
        /*03c4*/ 	.word	0x0500000f


	//   ....[165]....
        /*03c8*/ 	.word	0x0500000f


	//   ....[166]....
        /*03cc*/ 	.word	0x0500000f


	//   ....[167]....
        /*03d0*/ 	.word	0x0500000f


	//   ....[168]....
        /*03d4*/ 	.word	0x0500000f


	//   ....[169]....
        /*03d8*/ 	.word	0x0500000f


	//   ....[170]....
        /*03dc*/ 	.word	0x0500000f


	//   ....[171]....
        /*03e0*/ 	.word	0x0500000f


	//   ....[172]....
        /*03e4*/ 	.word	0x0500000f


	//   ....[173]....
        /*03e8*/ 	.word	0x0500000f


	//   ....[174]....
        /*03ec*/ 	.word	0x0500000f


	//   ....[175]....
        /*03f0*/ 	.word	0x0500000f


	//   ....[176]....
        /*03f4*/ 	.word	0x0500000f


	//   ....[177]....
        /*03f8*/ 	.word	0x0500000f


	//   ....[178]....
        /*03fc*/ 	.word	0x0500000f


	//   ....[179]....
        /*0400*/ 	.word	0x0500000f


	//   ....[180]....
        /*0404*/ 	.word	0x0500000f


	//   ....[181]....
        /*0408*/ 	.word	0x0500000f


	//   ....[182]....
        /*040c*/ 	.word	0x0500000f


	//   ....[183]....
        /*0410*/ 	.word	0x0500000f


	//   ....[184]....
        /*0414*/ 	.word	0x0500000f


	//   ....[185]....
        /*0418*/ 	.word	0x0500000f


	//   ....[186]....
        /*041c*/ 	.word	0x0500000f


	//   ....[187]....
        /*0420*/ 	.word	0x0500000f


	//   ....[188]....
        /*0424*/ 	.word	0x0500000f


	//   ....[189]....
        /*0428*/ 	.word	0x0500000f


	//   ....[190]....
        /*042c*/ 	.word	0x0500000f


	//   ....[191]....
        /*0430*/ 	.word	0x0500000f


	//   ....[192]....
        /*0434*/ 	.word	0x0500000f


	//   ....[193]....
        /*0438*/ 	.word	0x0500000f


	//   ....[194]....
        /*043c*/ 	.word	0x0500000f


	//   ....[195]....
        /*0440*/ 	.word	0x0500000f


	//   ....[196]....
        /*0444*/ 	.word	0x0500000f


	//   ....[197]....
        /*0448*/ 	.word	0x0500000f


	//   ....[198]....
        /*044c*/ 	.word	0x0500000f


	//   ....[199]....
        /*0450*/ 	.word	0x0500000f


	//   ....[200]....
        /*0454*/ 	.word	0x0500000f


	//   ....[201]....
        /*0458*/ 	.word	0x0500000f


	//   ....[202]....
        /*045c*/ 	.word	0x0500000f


	//   ....[203]....
        /*0460*/ 	.word	0x0500000f


	//   ....[204]....
        /*0464*/ 	.word	0x0500000f


	//   ....[205]....
        /*0468*/ 	.word	0x0500000f


	//   ....[206]....
        /*046c*/ 	.word	0x0500000f


	//   ....[207]....
        /*0470*/ 	.word	0x0500000f


	//   ....[208]....
        /*0474*/ 	.word	0x0500000f


	//   ....[209]....
        /*0478*/ 	.word	0x0500000f


	//   ....[210]....
        /*047c*/ 	.word	0x0500000f


	//   ....[211]....
        /*0480*/ 	.word	0x0500000f


	//   ....[212]....
        /*0484*/ 	.word	0x0500000f


	//   ....[213]....
        /*0488*/ 	.word	0x0500000f


	//   ....[214]....
        /*048c*/ 	.word	0x0500000f


	//   ....[215]....
        /*0490*/ 	.word	0x0500000f


	//   ....[216]....
        /*0494*/ 	.word	0x0500000f


	//   ....[217]....
        /*0498*/ 	.word	0x0500000f


	//   ....[218]....
        /*049c*/ 	.word	0x0500000f


	//   ....[219]....
        /*04a0*/ 	.word	0x0500000f


	//   ....[220]....
        /*04a4*/ 	.word	0x0500000f


	//   ....[221]....
        /*04a8*/ 	.word	0x0500000f


	//   ....[222]....
        /*04ac*/ 	.word	0x0500000f


	//   ....[223]....
        /*04b0*/ 	.word	0x0500000f


	//   ....[224]....
        /*04b4*/ 	.word	0x0500000f


	//   ....[225]....
        /*04b8*/ 	.word	0x0500000f


	//   ....[226]....
        /*04bc*/ 	.word	0x0500000f


	//   ....[227]....
        /*04c0*/ 	.word	0x0500000f


	//   ....[228]....
        /*04c4*/ 	.word	0x0500000f


	//   ....[229]....
        /*04c8*/ 	.word	0x0500000f


	//   ....[230]....
        /*04cc*/ 	.word	0x0500000f


	//   ....[231]....
        /*04d0*/ 	.word	0x0500000f


	//   ....[232]....
        /*04d4*/ 	.word	0x0500000f


	//   ....[233]....
        /*04d8*/ 	.word	0x0500000f


	//   ....[234]....
        /*04dc*/ 	.word	0x0500000f


	//   ....[235]....
        /*04e0*/ 	.word	0x0500000f


	//   ....[236]....
        /*04e4*/ 	.word	0x0500000f


	//   ....[237]....
        /*04e8*/ 	.word	0x0500000f


	//   ....[238]....
        /*04ec*/ 	.word	0x0500000f


	//   ....[239]....
        /*04f0*/ 	.word	0x0500000f


	//   ....[240]....
        /*04f4*/ 	.word	0x0500000f


	//   ....[241]....
        /*04f8*/ 	.word	0x0500000f


	//   ....[242]....
        /*04fc*/ 	.word	0x0500000f


	//   ....[243]....
        /*0500*/ 	.word	0x0500000f


	//   ....[244]....
        /*0504*/ 	.word	0x0500000f


	//   ....[245]....
        /*0508*/ 	.word	0x0500000f


	//   ....[246]....
        /*050c*/ 	.word	0x0500000f


	//   ....[247]....
        /*0510*/ 	.word	0x0500000f


	//   ....[248]....
        /*0514*/ 	.word	0x0500000f


	//   ....[249]....
        /*0518*/ 	.word	0x0500000f


	//   ....[250]....
        /*051c*/ 	.word	0x0500000f


	//   ....[251]....
        /*0520*/ 	.word	0x0500000f


	//   ....[252]....
        /*0524*/ 	.word	0x0500000f


	//   ....[253]....
        /*0528*/ 	.word	0x0500000f


	//   ....[254]....
        /*052c*/ 	.word	0x0500000f


	//   ....[255]....
        /*0530*/ 	.word	0x0500000f


	//   ....[0]....
        /*0534*/ 	.word	0x0500000f


	//   ....[1]....
        /*0538*/ 	.word	0x0500000f


	//   ....[2]....
        /*053c*/ 	.word	0x0500000f


	//   ....[3]....
        /*0540*/ 	.word	0x0500000f


	//----- nvinfo : EIATTR_COOP_GROUP_INSTR_OFFSETS
	.align		4
.L_1051:
        /*0544*/ 	.byte	0x04, 0x28
        /*0546*/ 	.short	(.L_1053 - .L_1052)


	//   ....[0]....
.L_1052:
        /*0548*/ 	.word	0x00000080


	//   ....[1]....
        /*054c*/ 	.word	0x00000090


	//   ....[2]....
        /*0550*/ 	.word	0x000002d0


	//   ....[3]....
        /*0554*/ 	.word	0x00000430


	//   ....[4]....
        /*0558*/ 	.word	0x00000550


	//   ....[5]....
        /*055c*/ 	.word	0x000006b0


	//   ....[6]....
        /*0560*/ 	.word	0x00001570


	//   ....[7]....
        /*0564*/ 	.word	0x00001e70


	//   ....[8]....
        /*0568*/ 	.word	0x00001eb0


	//   ....[9]....
        /*056c*/ 	.word	0x000025c0


	//   ....[10]....
        /*0570*/ 	.word	0x00002690


	//   ....[11]....
        /*0574*/ 	.word	0x00003060


	//   ....[12]....
        /*0578*/ 	.word	0x000030d0


	//   ....[13]....
        /*057c*/ 	.word	0x000044b0


	//   ....[14]....
        /*0580*/ 	.word	0x000044d0


	//   ....[15]....
        /*0584*/ 	.word	0x00004ba0


	//   ....[16]....
        /*0588*/ 	.word	0x00004be0


	//   ....[17]....
        /*058c*/ 	.word	0x00005510


	//   ....[18]....
        /*0590*/ 	.word	0x00005590


	//   ....[19]....
        /*0594*/ 	.word	0x00007210


	//   ....[20]....
        /*0598*/ 	.word	0x00007220


	//   ....[21]....
        /*059c*/ 	.word	0x00007260


	//   ....[22]....
        /*05a0*/ 	.word	0x00007270


	//   ....[23]....
        /*05a4*/ 	.word	0x000086f0


	//   ....[24]....
        /*05a8*/ 	.word	0x00008720


	//   ....[25]....
        /*05ac*/ 	.word	0x000087f0


	//   ....[26]....
        /*05b0*/ 	.word	0x00008800


	//   ....[27]....
        /*05b4*/ 	.word	0x00009b00


	//   ....[28]....
        /*05b8*/ 	.word	0x00009b40


	//   ....[29]....
        /*05bc*/ 	.word	0x00009ba0


	//   ....[30]....
        /*05c0*/ 	.word	0x00009be0


	//   ....[31]....
        /*05c4*/ 	.word	0x0000a190


	//   ....[32]....
        /*05c8*/ 	.word	0x0000a1b0


	//   ....[33]....
        /*05cc*/ 	.word	0x0000a270


	//   ....[34]....
        /*05d0*/ 	.word	0x0000a290


	//   ....[35]....
        /*05d4*/ 	.word	0x0000a350


	//   ....[36]....
        /*05d8*/ 	.word	0x0000a370


	//   ....[37]....
        /*05dc*/ 	.word	0x0000a440


	//   ....[38]....
        /*05e0*/ 	.word	0x0000a460


	//   ....[39]....
        /*05e4*/ 	.word	0x0000ad40


	//   ....[40]....
        /*05e8*/ 	.word	0x0000ad60


	//   ....[41]....
        /*05ec*/ 	.word	0x0000ae20


	//   ....[42]....
        /*05f0*/ 	.word	0x0000ae40


	//   ....[43]....
        /*05f4*/ 	.word	0x0000af00


	//   ....[44]....
        /*05f8*/ 	.word	0x0000af20


	//   ....[45]....
        /*05fc*/ 	.word	0x0000aff0


	//   ....[46]....
        /*0600*/ 	.word	0x0000b010


	//   ....[47]....
        /*0604*/ 	.word	0x0000b150


	//   ....[48]....
        /*0608*/ 	.word	0x0000b320


	//   ....[49]....
        /*060c*/ 	.word	0x0000b350


	//   ....[50]....
        /*0610*/ 	.word	0x0000b380


	//   ....[51]....
        /*0614*/ 	.word	0x0000b3b0


	//   ....[52]....
        /*0618*/ 	.word	0x0000b3e0


	//   ....[53]....
        /*061c*/ 	.word	0x0000b410


	//   ....[54]....
        /*0620*/ 	.word	0x0000b560


	//   ....[55]....
        /*0624*/ 	.word	0x0000b590


	//   ....[56]....
        /*0628*/ 	.word	0x0000b5c0


	//   ....[57]....
        /*062c*/ 	.word	0x0000b5f0


	//   ....[58]....
        /*0630*/ 	.word	0x0000b620


	//   ....[59]....
        /*0634*/ 	.word	0x0000b650


	//   ....[60]....
        /*0638*/ 	.word	0x0000b6e0


	//   ....[61]....
        /*063c*/ 	.word	0x0000b740


	//   ....[62]....
        /*0640*/ 	.word	0x0000b7d0


	//   ....[63]....
        /*0644*/ 	.word	0x0000cf70


	//   ....[64]....
        /*0648*/ 	.word	0x0000cf90


	//   ....[65]....
        /*064c*/ 	.word	0x0000d030


	//   ....[66]....
        /*0650*/ 	.word	0x0000d050


	//   ....[67]....
        /*0654*/ 	.word	0x0000d0e0


	//   ....[68]....
        /*0658*/ 	.word	0x0000d100


	//   ....[69]....
        /*065c*/ 	.word	0x0000d190


	//   ....[70]....
        /*0660*/ 	.word	0x0000d1b0


	//   ....[71]....
        /*0664*/ 	.word	0x0000d240


	//   ....[72]....
        /*0668*/ 	.word	0x0000d260


	//   ....[73]....
        /*066c*/ 	.word	0x0000d2f0


	//   ....[74]....
        /*0670*/ 	.word	0x0000d310


	//   ....[75]....
        /*0674*/ 	.word	0x0000d3a0


	//   ....[76]....
        /*0678*/ 	.word	0x0000d3c0


	//   ....[77]....
        /*067c*/ 	.word	0x0000d3d0


	//   ....[78]....
        /*0680*/ 	.word	0x0000d450


	//   ....[79]....
        /*0684*/ 	.word	0x0000dbb0


	//   ....[80]....
        /*0688*/ 	.word	0x0000dbe0


	//   ....[81]....
        /*068c*/ 	.word	0x0000dc40


	//   ....[82]....
        /*0690*/ 	.word	0x0000dc90


	//   ....[83]....
        /*0694*/ 	.word	0x0000dce0


	//   ....[84]....
        /*0698*/ 	.word	0x0000dd30


	//   ....[85]....
        /*069c*/ 	.word	0x0000dd80


	//   ....[86]....
        /*06a0*/ 	.word	0x0000ddd0


	//   ....[87]....
        /*06a4*/ 	.word	0x0000de20


	//   ....[88]....
        /*06a8*/ 	.word	0x0000de70


	//   ....[89]....
        /*06ac*/ 	.word	0x0000dec0


	//   ....[90]....
        /*06b0*/ 	.word	0x0000df10


	//   ....[91]....
        /*06b4*/ 	.word	0x0000df50


	//   ....[92]....
        /*06b8*/ 	.word	0x0000dfa0


	//   ....[93]....
        /*06bc*/ 	.word	0x0000dfc0


	//   ....[94]....
        /*06c0*/ 	.word	0x0000e000


	//   ....[95]....
        /*06c4*/ 	.word	0x0000e760


	//   ....[96]....
        /*06c8*/ 	.word	0x0000e790


	//   ....[97]....
        /*06cc*/ 	.word	0x0000e7f0


	//   ....[98]....
        /*06d0*/ 	.word	0x0000e800


	//   ....[99]....
        /*06d4*/ 	.word	0x0000e850


	//   ....[100]....
        /*06d8*/ 	.word	0x0000e860


	//   ....[101]....
        /*06dc*/ 	.word	0x0000e8b0


	//   ....[102]....
        /*06e0*/ 	.word	0x0000e8c0


	//   ....[103]....
        /*06e4*/ 	.word	0x0000e910


	//   ....[104]....
        /*06e8*/ 	.word	0x0000e920


	//   ....[105]....
        /*06ec*/ 	.word	0x0000e970


	//   ....[106]....
        /*06f0*/ 	.word	0x0000e980


	//   ....[107]....
        /*06f4*/ 	.word	0x0000e9d0


	//   ....[108]....
        /*06f8*/ 	.word	0x0000e9e0


	//   ....[109]....
        /*06fc*/ 	.word	0x0000e9f0


	//   ....[110]....
        /*0700*/ 	.word	0x0000ea40


	//   ....[111]....
        /*0704*/ 	.word	0x0000eca0


	//   ....[112]....
        /*0708*/ 	.word	0x0000ecc0


	//   ....[113]....
        /*070c*/ 	.word	0x0000ecd0


	//   ....[114]....
        /*0710*/ 	.word	0x0000ed40


	//   ....[115]....
        /*0714*/ 	.word	0x0000ed50


	//   ....[116]....
        /*0718*/ 	.word	0x0000edc0


	//   ....[117]....
        /*071c*/ 	.word	0x0000edd0


	//   ....[118]....
        /*0720*/ 	.word	0x0000ee40


	//   ....[119]....
        /*0724*/ 	.word	0x0000ee50


	//   ....[120]....
        /*0728*/ 	.word	0x0000eec0


	//   ....[121]....
        /*072c*/ 	.word	0x0000eed0


	//   ....[122]....
        /*0730*/ 	.word	0x0000ef40


	//   ....[123]....
        /*0734*/ 	.word	0x0000ef50


	//   ....[124]....
        /*0738*/ 	.word	0x0000efc0


	//   ....[125]....
        /*073c*/ 	.word	0x0000efd0


	//   ....[126]....
        /*0740*/ 	.word	0x0000efe0


	//   ....[127]....
        /*0744*/ 	.word	0x0000f590


	//   ....[128]....
        /*0748*/ 	.word	0x0000f5d0


	//   ....[129]....
        /*074c*/ 	.word	0x0000f610


	//   ....[130]....
        /*0750*/ 	.word	0x0000f630


	//   ....[131]....
        /*0754*/ 	.word	0x0000f640


	//   ....[132]....
        /*0758*/ 	.word	0x0000f660


	//   ....[133]....
        /*075c*/ 	.word	0x0000f6d0


	//   ....[134]....
        /*0760*/ 	.word	0x0000f6f0


	//   ....[135]....
        /*0764*/ 	.word	0x0000f750


	//   ....[136]....
        /*0768*/ 	.word	0x0000f770


	//   ....[137]....
        /*076c*/ 	.word	0x0000f7d0


	//   ....[138]....
        /*0770*/ 	.word	0x0000f7f0


	//   ....[139]....
        /*0774*/ 	.word	0x0000f850


	//   ....[140]....
        /*0778*/ 	.word	0x0000f870


	//   ....[141]....
        /*077c*/ 	.word	0x0000f8c0


	//   ....[142]....
        /*0780*/ 	.word	0x0000f8e0


	//   ....[143]....
        /*0784*/ 	.word	0x0000fce0


	//   ....[144]....
        /*0788*/ 	.word	0x0000fd30


	//   ....[145]....
        /*078c*/ 	.word	0x0000fd60


	//   ....[146]....
        /*0790*/ 	.word	0x0000fd70


	//   ....[147]....
        /*0794*/ 	.word	0x0000fda0


	//   ....[148]....
        /*0798*/ 	.word	0x0000fdd0


	//   ....[149]....
        /*079c*/ 	.word	0x0000fe00


	//   ....[150]....
        /*07a0*/ 	.word	0x0000fe30


	//   ....[151]....
        /*07a4*/ 	.word	0x0000ffb0


	//   ....[152]....
        /*07a8*/ 	.word	0x0000ffe0


	//   ....[153]....
        /*07ac*/ 	.word	0x00010010


	//   ....[154]....
        /*07b0*/ 	.word	0x00010040


	//   ....[155]....
        /*07b4*/ 	.word	0x00010070


	//   ....[156]....
        /*07b8*/ 	.word	0x000100a0


	//   ....[157]....
        /*07bc*/ 	.word	0x00010160


	//   ....[158]....
        /*07c0*/ 	.word	0x00010180


	//   ....[159]....
        /*07c4*/ 	.word	0x000101f0


	//   ....[160]....
        /*07c8*/ 	.word	0x00010890


	//   ....[161]....
        /*07cc*/ 	.word	0x00010e30


	//   ....[162]....
        /*07d0*/ 	.word	0x00010f20


	//   ....[163]....
        /*07d4*/ 	.word	0x00010fc0


	//   ....[164]....
        /*07d8*/ 	.word	0x00011020


	//   ....[165]....
        /*07dc*/ 	.word	0x00011120


	//   ....[166]....
        /*07e0*/ 	.word	0x00011190


	//   ....[167]....
        /*07e4*/ 	.word	0x00011290


	//   ....[168]....
        /*07e8*/ 	.word	0x00011300


	//   ....[169]....
        /*07ec*/ 	.word	0x00011400


	//   ....[170]....
        /*07f0*/ 	.word	0x00011470


	//   ....[171]....
        /*07f4*/ 	.word	0x00011570


	//   ....[172]....
        /*07f8*/ 	.word	0x000115e0


	//   ....[173]....
        /*07fc*/ 	.word	0x000116e0


	//   ....[174]....
        /*0800*/ 	.word	0x00011750


	//   ....[175]....
        /*0804*/ 	.word	0x00011850


	//   ....[176]....
        /*0808*/ 	.word	0x000118c0


	//   ....[177]....
        /*080c*/ 	.word	0x00011960


	//   ....[178]....
        /*0810*/ 	.word	0x00011a60


	//   ....[179]....
        /*0814*/ 	.word	0x00011ad0


	//   ....[180]....
        /*0818*/ 	.word	0x00011b50


	//   ....[181]....
        /*081c*/ 	.word	0x00011c10


	//   ....[182]....
        /*0820*/ 	.word	0x00011c90


	//   ....[183]....
        /*0824*/ 	.word	0x00011d60


	//   ....[184]....
        /*0828*/ 	.word	0x00011de0


	//   ....[185]....
        /*082c*/ 	.word	0x00011eb0


	//   ....[186]....
        /*0830*/ 	.word	0x00011f30


	//   ....[187]....
        /*0834*/ 	.word	0x00012000


	//   ....[188]....
        /*0838*/ 	.word	0x00012080


	//   ....[189]....
        /*083c*/ 	.word	0x00012150


	//   ....[190]....
        /*0840*/ 	.word	0x000121d0


	//   ....[191]....
        /*0844*/ 	.word	0x00012290


	//   ....[192]....
        /*0848*/ 	.word	0x00012310


	//   ....[193]....
        /*084c*/ 	.word	0x000123c0


	//   ....[194]....
        /*0850*/ 	.word	0x000124f0


	//   ....[195]....
        /*0854*/ 	.word	0x00012590


	//   ....[196]....
        /*0858*/ 	.word	0x00012600


	//   ....[197]....
        /*085c*/ 	.word	0x000126c0


	//   ....[198]....
        /*0860*/ 	.word	0x00012720


	//   ....[199]....
        /*0864*/ 	.word	0x000127e0


	//   ....[200]....
        /*0868*/ 	.word	0x00012840


	//   ....[201]....
        /*086c*/ 	.word	0x00012900


	//   ....[202]....
        /*0870*/ 	.word	0x00012960


	//   ....[203]....
        /*0874*/ 	.word	0x00012a20


	//   ....[204]....
        /*0878*/ 	.word	0x00012a80


	//   ....[205]....
        /*087c*/ 	.word	0x00012b40


	//   ....[206]....
        /*0880*/ 	.word	0x00012ba0


	//   ....[207]....
        /*0884*/ 	.word	0x00012c60


	//   ....[208]....
        /*0888*/ 	.word	0x00012cc0


	//   ....[209]....
        /*088c*/ 	.word	0x00012d80


	//   ....[210]....
        /*0890*/ 	.word	0x00012e70


	//   ....[211]....
        /*0894*/ 	.word	0x00012f10


	//   ....[212]....
        /*0898*/ 	.word	0x00012f70


	//   ....[213]....
        /*089c*/ 	.word	0x00013050


	//   ....[214]....
        /*08a0*/ 	.word	0x000130b0


	//   ....[215]....
        /*08a4*/ 	.word	0x00013190


	//   ....[216]....
        /*08a8*/ 	.word	0x000131f0


	//   ....[217]....
        /*08ac*/ 	.word	0x000132d0


	//   ....[218]....
        /*08b0*/ 	.word	0x00013330


	//   ....[219]....
        /*08b4*/ 	.word	0x00013410


	//   ....[220]....
        /*08b8*/ 	.word	0x00013470


	//   ....[221]....
        /*08bc*/ 	.word	0x00013550


	//   ....[222]....
        /*08c0*/ 	.word	0x000135b0


	//   ....[223]....
        /*08c4*/ 	.word	0x00013690


	//   ....[224]....
        /*08c8*/ 	.word	0x000136f0


	//   ....[225]....
        /*08cc*/ 	.word	0x000137c0


	//   ....[226]....
        /*08d0*/ 	.word	0x000138e0


	//   ....[227]....
        /*08d4*/ 	.word	0x00013980


	//   ....[228]....
        /*08d8*/ 	.word	0x00013a40


	//   ....[229]....
        /*08dc*/ 	.word	0x00013b10


	//   ....[230]....
        /*08e0*/ 	.word	0x00013b70


	//   ....[231]....
        /*08e4*/ 	.word	0x00013c50


	//   ....[232]....
        /*08e8*/ 	.word	0x00013cb0


	//   ....[233]....
        /*08ec*/ 	.word	0x00013d80


	//   ....[234]....
        /*08f0*/ 	.word	0x00013de0


	//   ....[235]....
        /*08f4*/ 	.word	0x00013eb0


	//   ....[236]....
        /*08f8*/ 	.word	0x00013f10


	//   ....[237]....
        /*08fc*/ 	.word	0x00013ff0


	//   ....[238]....
        /*0900*/ 	.word	0x00014050


	//   ....[239]....
        /*0904*/ 	.word	0x00014120


	//   ....[240]....
        /*0908*/ 	.word	0x00014180


	//   ....[241]....
        /*090c*/ 	.word	0x00014240


	//   ....[242]....
        /*0910*/ 	.word	0x000142d0


	//   ....[243]....
        /*0914*/ 	.word	0x00014370


	//   ....[244]....
        /*0918*/ 	.word	0x00014490


	//   ....[245]....
        /*091c*/ 	.word	0x00014500


	//   ....[246]....
        /*0920*/ 	.word	0x00014570


	//   ....[247]....
        /*0924*/ 	.word	0x000145e0


	//   ....[248]....
        /*0928*/ 	.word	0x00014650


	//   ....[249]....
        /*092c*/ 	.word	0x000146d0


	//   ....[250]....
        /*0930*/ 	.word	0x00014760


	//   ....[251]....
        /*0934*/ 	.word	0x000147f0


	//   ....[252]....
        /*0938*/ 	.word	0x00014860


	//   ....[253]....
        /*093c*/ 	.word	0x000148d0


	//   ....[254]....
        /*0940*/ 	.word	0x00014940


	//   ....[255]....
        /*0944*/ 	.word	0x000149c0


	//   ....[0]....
        /*0948*/ 	.word	0x00014a30


	//   ....[1]....
        /*094c*/ 	.word	0x00014ad0


	//   ....[2]....
        /*0950*/ 	.word	0x00014b60


	//   ....[3]....
        /*0954*/ 	.word	0x00014c80


	//----- nvinfo : EIATTR_REG_RECONFIG
	.align		4
.L_1053:
        /*0958*/ 	.byte	0x01, 0x54
	.zero		2


	//----- nvinfo : EIATTR_SYSCALL_OFFSETS
	.align		4
        /*095c*/ 	.byte	0x04, 0x46
        /*095e*/ 	.short	(.L_1055 - .L_1054)


	//   ....[0]....
.L_1054:
        /*0960*/ 	.word	0x00001750


	//   ....[1]....
        /*0964*/ 	.word	0x0000c630


	//   ....[2]....
        /*0968*/ 	.word	0x0000c780


	//   ....[3]....
        /*096c*/ 	.word	0x0000c870


	//   ....[4]....
        /*0970*/ 	.word	0x0000d800


	//----- nvinfo : EIATTR_MBARRIER_INSTR_OFFSETS
	.align		4
.L_1055:
        /*0974*/ 	.byte	0x04, 0x39
        /*0976*/ 	.short	(.L_1057 - .L_1056)


	//   ....[0]....
.L_1056:
        /*0978*/ 	.word	0x00000180
        /*097c*/ 	.word	0x000000ff
        /*0980*/ 	.word	0x00028800
        /*0984*/ 	.short	0x0100
        /*0986*/ 	.byte	0x08
	.zero		1


	//   ....[1]....
        /*0988*/ 	.word	0x00000190
        /*098c*/ 	.word	0x000000ff
        /*0990*/ 	.word	0x00028820
        /*0994*/ 	.short	0x0100
        /*0996*/ 	.byte	0x08
	.zero		1


	//   ....[2]....
        /*0998*/ 	.word	0x00000280
        /*099c*/ 	.word	0x000000ff
        /*09a0*/ 	.word	0x00028830
        /*09a4*/ 	.short	0x0100
        /*09a6*/ 	.byte	0x08
	.zero		1


	//   ....[3]....
        /*09a8*/ 	.word	0x00000290
        /*09ac*/ 	.word	0x000000ff
        /*09b0*/ 	.word	0x00028840
        /*09b4*/ 	.short	0x0100
        /*09b6*/ 	.byte	0x08
	.zero		1


	//   ....[4]....
        /*09b8*/ 	.word	0x000002a0
        /*09bc*/ 	.word	0x000000ff
        /*09c0*/ 	.word	0x00028838
        /*09c4*/ 	.short	0x0100
        /*09c6*/ 	.byte	0x08
	.zero		1


	//   ....[5]....
        /*09c8*/ 	.word	0x000002b0
        /*09cc*/ 	.word	0x000000ff
        /*09d0*/ 	.word	0x00028848
        /*09d4*/ 	.short	0x0100
        /*09d6*/ 	.byte	0x08
	.zero		1


	//   ....[6]....
        /*09d8*/ 	.word	0x000003e0
        /*09dc*/ 	.word	0x000000ff
        /*09e0*/ 	.word	0x00028850
        /*09e4*/ 	.short	0x0100
        /*09e6*/ 	.byte	0x08
	.zero		1


	//   ....[7]....
        /*09e8*/ 	.word	0x000003f0
        /*09ec*/ 	.word	0x000000ff
        /*09f0*/ 	.word	0x00028860
        /*09f4*/ 	.short	0x0100
        /*09f6*/ 	.byte	0x08
	.zero		1


	//   ....[8]....
        /*09f8*/ 	.word	0x00000400
        /*09fc*/ 	.word	0x000000ff
        /*0a00*/ 	.word	0x00028858
        /*0a04*/ 	.short	0x0100
        /*0a06*/ 	.byte	0x08
	.zero		1


	//   ....[9]....
        /*0a08*/ 	.word	0x00000410
        /*0a0c*/ 	.word	0x000000ff
        /*0a10*/ 	.word	0x00028868
        /*0a14*/ 	.short	0x0100
        /*0a16*/ 	.byte	0x08
	.zero		1


	//   ....[10]....
        /*0a18*/ 	.word	0x00000500
        /*0a1c*/ 	.word	0x000000ff
        /*0a20*/ 	.word	0x00028870
        /*0a24*/ 	.short	0x0100
        /*0a26*/ 	.byte	0x06
	.zero		1


	//   ....[11]....
        /*0a28*/ 	.word	0x00000510
        /*0a2c*/ 	.word	0x000000ff
        /*0a30*/ 	.word	0x00028880
        /*0a34*/ 	.short	0x0100
        /*0a36*/ 	.byte	0x06
	.zero		1


	//   ....[12]....
        /*0a38*/ 	.word	0x00000520
        /*0a3c*/ 	.word	0x000000ff
        /*0a40*/ 	.word	0x00028878
        /*0a44*/ 	.short	0x0100
        /*0a46*/ 	.byte	0x06
	.zero		1


	//   ....[13]....
        /*0a48*/ 	.word	0x00000530
        /*0a4c*/ 	.word	0x000000ff
        /*0a50*/ 	.word	0x00028888
        /*0a54*/ 	.short	0x0100
        /*0a56*/ 	.byte	0x06
	.zero		1


	//   ....[14]....
        /*0a58*/ 	.word	0x00000660
        /*0a5c*/ 	.word	0x000000ff
        /*0a60*/ 	.word	0x00028890
        /*0a64*/ 	.short	0x0100
        /*0a66*/ 	.byte	0x08
	.zero		1


	//   ....[15]....
        /*0a68*/ 	.word	0x00000670
        /*0a6c*/ 	.word	0x000000ff
        /*0a70*/ 	.word	0x000288a0
        /*0a74*/ 	.short	0x0100
        /*0a76*/ 	.byte	0x08
	.zero		1


	//   ....[16]....
        /*0a78*/ 	.word	0x00000680
        /*0a7c*/ 	.word	0x000000ff
        /*0a80*/ 	.word	0x00028898
        /*0a84*/ 	.short	0x0100
        /*0a86*/ 	.byte	0x08
	.zero		1


	//   ....[17]....
        /*0a88*/ 	.word	0x00000690
        /*0a8c*/ 	.word	0x000000ff
        /*0a90*/ 	.word	0x000288a8
        /*0a94*/ 	.short	0x0100
        /*0a96*/ 	.byte	0x08
	.zero		1


	//   ....[18]....
        /*0a98*/ 	.word	0x000007d0
        /*0a9c*/ 	.word	0x000000ff
        /*0aa0*/ 	.word	0x000288b0
        /*0aa4*/ 	.short	0x0100
        /*0aa6*/ 	.byte	0x08
	.zero		1


	//   ....[19]....
        /*0aa8*/ 	.word	0x000007e0
        /*0aac*/ 	.word	0x000000ff
        /*0ab0*/ 	.word	0x000288c0
        /*0ab4*/ 	.short	0x0100
        /*0ab6*/ 	.byte	0x08
	.zero		1


	//   ....[20]....
        /*0ab8*/ 	.word	0x000007f0
        /*0abc*/ 	.word	0x000000ff
        /*0ac0*/ 	.word	0x000288b8
        /*0ac4*/ 	.short	0x0100
        /*0ac6*/ 	.byte	0x08
	.zero		1


	//   ....[21]....
        /*0ac8*/ 	.word	0x00000800
        /*0acc*/ 	.word	0x000000ff
        /*0ad0*/ 	.word	0x000288c8
        /*0ad4*/ 	.short	0x0100
        /*0ad6*/ 	.byte	0x08
	.zero		1


	//   ....[22]....
        /*0ad8*/ 	.word	0x000017d0
        /*0adc*/ 	.word	0x000000ff
        /*0ae0*/ 	.word	0x00028800
        /*0ae4*/ 	.short	0x010a
        /*0ae6*/ 	.byte	0x29
	.zero		1


	//   ....[23]....
        /*0ae8*/ 	.word	0x00001850
        /*0aec*/ 	.word	0x00000003
        /*0af0*/ 	.word	0x00028830
        /*0af4*/ 	.short	0x010a
        /*0af6*/ 	.byte	0x3f
	.zero		1


	//   ....[24]....
        /*0af8*/ 	.word	0x00001890
        /*0afc*/ 	.word	0x00000003
        /*0b00*/ 	.word	0x00028830
        /*0b04*/ 	.short	0x010a
        /*0b06*/ 	.byte	0x3f
	.zero		1


	//   ....[25]....
        /*0b08*/ 	.word	0x00002760
        /*0b0c*/ 	.word	0x000000ff
        /*0b10*/ 	.word	0x00000000
        /*0b14*/ 	.short	0x0101
        /*0b16*/ 	.byte	0x06
	.zero		1


	//   ....[26]....
        /*0b18*/ 	.word	0x00003d10
        /*0b1c*/ 	.word	0x000000ff
        /*0b20*/ 	.word	0x00028830
        /*0b24*/ 	.short	0x010a
        /*0b26*/ 	.byte	0x06
	.zero		1


	//   ....[27]....
        /*0b28*/ 	.word	0x00003d50
        /*0b2c*/ 	.word	0x000000ff
        /*0b30*/ 	.word	0x00028830
        /*0b34*/ 	.short	0x010a
        /*0b36*/ 	.byte	0x06
	.zero		1


	//   ....[28]....
        /*0b38*/ 	.word	0x000040a0
        /*0b3c*/ 	.word	0x000000ff
        /*0b40*/ 	.word	0x00028850
        /*0b44*/ 	.short	0x010a
        /*0b46*/ 	.byte	0x06
	.zero		1


	//   ....[29]....
        /*0b48*/ 	.word	0x000040e0
        /*0b4c*/ 	.word	0x000000ff
        /*0b50*/ 	.word	0x00028850
        /*0b54*/ 	.short	0x010a
        /*0b56*/ 	.byte	0x06
	.zero		1


	//   ....[30]....
        /*0b58*/ 	.word	0x00004550
        /*0b5c*/ 	.word	0x000000ff
        /*0b60*/ 	.word	0x00000000
        /*0b64*/ 	.short	0x0101
        /*0b66*/ 	.byte	0x06
	.zero		1


	//   ....[31]....
        /*0b68*/ 	.word	0x00006030
        /*0b6c*/ 	.word	0x000000ff
        /*0b70*/ 	.word	0x00000000
        /*0b74*/ 	.short	0x0101
        /*0b76*/ 	.byte	0x06
	.zero		1


	//   ....[32]....
        /*0b78*/ 	.word	0x00006700
        /*0b7c*/ 	.word	0x000000ff
        /*0b80*/ 	.word	0x00028830
        /*0b84*/ 	.short	0x010a
        /*0b86*/ 	.byte	0x06
	.zero		1


	//   ....[33]....
        /*0b88*/ 	.word	0x00006740
        /*0b8c*/ 	.word	0x000000ff
        /*0b90*/ 	.word	0x00028830
        /*0b94*/ 	.short	0x010a
        /*0b96*/ 	.byte	0x06
	.zero		1


	//   ....[34]....
        /*0b98*/ 	.word	0x00006a60
        /*0b9c*/ 	.word	0x000000ff
        /*0ba0*/ 	.word	0x00028850
        /*0ba4*/ 	.short	0x010a
        /*0ba6*/ 	.byte	0x06
	.zero		1


	//   ....[35]....
        /*0ba8*/ 	.word	0x00006aa0
        /*0bac*/ 	.word	0x000000ff
        /*0bb0*/ 	.word	0x00028850
        /*0bb4*/ 	.short	0x010a
        /*0bb6*/ 	.byte	0x06
	.zero		1


	//   ....[36]....
        /*0bb8*/ 	.word	0x00006ea0
        /*0bbc*/ 	.word	0x000000ff
        /*0bc0*/ 	.word	0x00000000
        /*0bc4*/ 	.short	0x0101
        /*0bc6*/ 	.byte	0x06
	.zero		1


	//   ....[37]....
        /*0bc8*/ 	.word	0x00008050
        /*0bcc*/ 	.word	0x000000ff
        /*0bd0*/ 	.word	0x00000000
        /*0bd4*/ 	.short	0x0101
        /*0bd6*/ 	.byte	0x06
	.zero		1


	//   ....[38]....
        /*0bd8*/ 	.word	0x00008660
        /*0bdc*/ 	.word	0x000000ff
        /*0be0*/ 	.word	0x00028850
        /*0be4*/ 	.short	0x010a
        /*0be6*/ 	.byte	0x05
	.zero		1


	//   ....[39]....
        /*0be8*/ 	.word	0x000086a0
        /*0bec*/ 	.word	0x000000ff
        /*0bf0*/ 	.word	0x00028850
        /*0bf4*/ 	.short	0x010a
        /*0bf6*/ 	.byte	0x05
	.zero		1


	//   ....[40]....
        /*0bf8*/ 	.word	0x00008c10
        /*0bfc*/ 	.word	0x000000ff
        /*0c00*/ 	.word	0x00000000
        /*0c04*/ 	.short	0x0101
        /*0c06*/ 	.byte	0x04
	.zero		1


	//   ....[41]....
        /*0c08*/ 	.word	0x0000a1a0
        /*0c0c*/ 	.word	0x00000000
        /*0c10*/ 	.word	0x00000000
        /*0c14*/ 	.short	0x0101
        /*0c16*/ 	.byte	0x3f
	.zero		1


	//   ....[42]....
        /*0c18*/ 	.word	0x0000cd80
        /*0c1c*/ 	.word	0x00000007
        /*0c20*/ 	.word	0x00028840
        /*0c24*/ 	.short	0x010a
        /*0c26*/ 	.byte	0x3f
	.zero		1


	//   ....[43]....
        /*0c28*/ 	.word	0x0000d500
        /*0c2c*/ 	.word	0x00000007
        /*0c30*/ 	.word	0x00028830
        /*0c34*/ 	.short	0x0107
        /*0c36*/ 	.byte	0x3f
	.zero		1


	//   ....[44]....
        /*0c38*/ 	.word	0x0000d5d0
        /*0c3c*/ 	.word	0x00000007
        /*0c40*/ 	.word	0x00028830
        /*0c44*/ 	.short	0x0101
        /*0c46*/ 	.byte	0x3f
	.zero		1


	//   ....[45]....
        /*0c48*/ 	.word	0x0000e0f0
        /*0c4c*/ 	.word	0x00000016
        /*0c50*/ 	.word	0x00028800
        /*0c54*/ 	.short	0x0107
        /*0c56*/ 	.byte	0x3f
	.zero		1


	//   ....[46]....
        /*0c58*/ 	.word	0x0000e200
        /*0c5c*/ 	.word	0x00000016
        /*0c60*/ 	.word	0x00028800
        /*0c64*/ 	.short	0x0101
        /*0c66*/ 	.byte	0x3f
	.zero		1


	//   ....[47]....
        /*0c68*/ 	.word	0x0000e220
        /*0c6c*/ 	.word	0x00000016
        /*0c70*/ 	.word	0x00028820
        /*0c74*/ 	.short	0x010a
        /*0c76*/ 	.byte	0x3f
	.zero		1


	//   ....[48]....
        /*0c78*/ 	.word	0x0000e5b0
        /*0c7c*/ 	.word	0x00000006
        /*0c80*/ 	.word	0x00028840
        /*0c84*/ 	.short	0x010a
        /*0c86*/ 	.byte	0x3f
	.zero		1


	//   ....[49]....
        /*0c88*/ 	.word	0x0000ead0
        /*0c8c*/ 	.word	0x00000006
        /*0c90*/ 	.word	0x00028830
        /*0c94*/ 	.short	0x0107
        /*0c96*/ 	.byte	0x3f
	.zero		1


	//   ....[50]....
        /*0c98*/ 	.word	0x0000eb90
        /*0c9c*/ 	.word	0x00000006
        /*0ca0*/ 	.word	0x00028830
        /*0ca4*/ 	.short	0x0101
        /*0ca6*/ 	.byte	0x3f
	.zero		1


	//   ....[51]....
        /*0ca8*/ 	.word	0x0000ec00
        /*0cac*/ 	.word	0x00000006
        /*0cb0*/ 	.word	0x00028860
        /*0cb4*/ 	.short	0x010a
        /*0cb6*/ 	.byte	0x3f
	.zero		1


	//   ....[52]....
        /*0cb8*/ 	.word	0x0000f180
        /*0cbc*/ 	.word	0x00000006
        /*0cc0*/ 	.word	0x00028850
        /*0cc4*/ 	.short	0x0107
        /*0cc6*/ 	.byte	0x3f
	.zero		1


	//   ....[53]....
        /*0cc8*/ 	.word	0x0000f2e0
        /*0ccc*/ 	.word	0x00000006
        /*0cd0*/ 	.word	0x00028850
        /*0cd4*/ 	.short	0x0101
        /*0cd6*/ 	.byte	0x3f
	.zero		1


	//   ....[54]....
        /*0cd8*/ 	.word	0x0000f4f0
        /*0cdc*/ 	.word	0x00000000
        /*0ce0*/ 	.word	0x00028860
        /*0ce4*/ 	.short	0x010a
        /*0ce6*/ 	.byte	0x3f
	.zero		1


	//   ....[55]....
        /*0ce8*/ 	.word	0x0000fa20
        /*0cec*/ 	.word	0x00000000
        /*0cf0*/ 	.word	0x00028850
        /*0cf4*/ 	.short	0x0107
        /*0cf6*/ 	.byte	0x3f
	.zero		1


	//   ....[56]....
        /*0cf8*/ 	.word	0x0000fae0
        /*0cfc*/ 	.word	0x00000000
        /*0d00*/ 	.word	0x00028850
        /*0d04*/ 	.short	0x0101
        /*0d06*/ 	.byte	0x3f
	.zero		1


	//   ....[57]....
        /*0d08*/ 	.word	0x00010810
        /*0d0c*/ 	.word	0x00000004
        /*0d10*/ 	.word	0x00028820
        /*0d14*/ 	.short	0x010a
        /*0d16*/ 	.byte	0x3f
	.zero		1


	//   ....[58]....
        /*0d18*/ 	.word	0x00010990
        /*0d1c*/ 	.word	0x00000005
        /*0d20*/ 	.word	0x00028840
        /*0d24*/ 	.short	0x010a
        /*0d26*/ 	.byte	0x3f
	.zero		1


	//   ....[59]....
        /*0d28*/ 	.word	0x00010a30
        /*0d2c*/ 	.word	0x00000019
        /*0d30*/ 	.word	0x00028840
        /*0d34*/ 	.short	0x010a
        /*0d36*/ 	.byte	0x3f
	.zero		1


	//   ....[60]....
        /*0d38*/ 	.word	0x00010a70
        /*0d3c*/ 	.word	0x00000005
        /*0d40*/ 	.word	0x00028860
        /*0d44*/ 	.short	0x010a
        /*0d46*/ 	.byte	0x3f
	.zero		1


	//   ....[61]....
        /*0d48*/ 	.word	0x00010ab0
        /*0d4c*/ 	.word	0x00000019
        /*0d50*/ 	.word	0x00028860
        /*0d54*/ 	.short	0x010a
        /*0d56*/ 	.byte	0x3f
	.zero		1


	//   ....[62]....
        /*0d58*/ 	.word	0x00010b20
        /*0d5c*/ 	.word	0x00000003
        /*0d60*/ 	.word	0x00028800
        /*0d64*/ 	.short	0x010a
        /*0d66*/ 	.byte	0x3f
	.zero		1


	//   ....[63]....
        /*0d68*/ 	.word	0x00010b70
        /*0d6c*/ 	.word	0x00000003
        /*0d70*/ 	.word	0x00028830
        /*0d74*/ 	.short	0x010a
        /*0d76*/ 	.byte	0x3f
	.zero		1


	//   ....[64]....
        /*0d78*/ 	.word	0x00010bd0
        /*0d7c*/ 	.word	0x00000005
        /*0d80*/ 	.word	0x00028830
        /*0d84*/ 	.short	0x010a
        /*0d86*/ 	.byte	0x3f
	.zero		1


	//   ....[65]....
        /*0d88*/ 	.word	0x00010c30
        /*0d8c*/ 	.word	0x00000005
        /*0d90*/ 	.word	0x00028850
        /*0d94*/ 	.short	0x010a
        /*0d96*/ 	.byte	0x3f
	.zero		1


	//   ....[66]....
        /*0d98*/ 	.word	0x00010c90
        /*0d9c*/ 	.word	0x00000005
        /*0da0*/ 	.word	0x00028830
        /*0da4*/ 	.short	0x010a
        /*0da6*/ 	.byte	0x3f
	.zero		1


	//   ....[67]....
        /*0da8*/ 	.word	0x00010cf0
        /*0dac*/ 	.word	0x00000005
        /*0db0*/ 	.word	0x00028850
        /*0db4*/ 	.short	0x010a
        /*0db6*/ 	.byte	0x3f
	.zero		1


	//   ....[68]....
        /*0db8*/ 	.word	0x00010d50
        /*0dbc*/ 	.word	0x00000009
        /*0dc0*/ 	.word	0x00028850
        /*0dc4*/ 	.short	0x010a
        /*0dc6*/ 	.byte	0x3f
	.zero		1


	//   ....[69]....
        /*0dc8*/ 	.word	0x00010e70
        /*0dcc*/ 	.word	0x00000007
        /*0dd0*/ 	.word	0x00028840
        /*0dd4*/ 	.short	0x010a
        /*0dd6*/ 	.byte	0x3f
	.zero		1


	//   ....[70]....
        /*0dd8*/ 	.word	0x000123f0
        /*0ddc*/ 	.word	0x00000016
        /*0de0*/ 	.word	0x00028820
        /*0de4*/ 	.short	0x010a
        /*0de6*/ 	.byte	0x3f
	.zero		1


	//   ....[71]....
        /*0de8*/ 	.word	0x00012440
        /*0dec*/ 	.word	0x00000006
        /*0df0*/ 	.word	0x00028840
        /*0df4*/ 	.short	0x010a
        /*0df6*/ 	.byte	0x3f
	.zero		1


	//   ....[72]....
        /*0df8*/ 	.word	0x00012dc0
        /*0dfc*/ 	.word	0x00000006
        /*0e00*/ 	.word	0x00028860
        /*0e04*/ 	.short	0x010a
        /*0e06*/ 	.byte	0x3f
	.zero		1


	//   ....[73]....
        /*0e08*/ 	.word	0x00013830
        /*0e0c*/ 	.word	0x00000000
        /*0e10*/ 	.word	0x00028860
        /*0e14*/ 	.short	0x010a
        /*0e16*/ 	.byte	0x3f
	.zero		1


	//   ....[74]....
        /*0e18*/ 	.word	0x00014ba0
        /*0e1c*/ 	.word	0x00000004
        /*0e20*/ 	.word	0x00028820
        /*0e24*/ 	.short	0x010a
        /*0e26*/ 	.byte	0x3f
	.zero		1


	//   ....[75]....
        /*0e28*/ 	.word	0x00014d40
        /*0e2c*/ 	.word	0x00000005
        /*0e30*/ 	.word	0x00028840
        /*0e34*/ 	.short	0x010a
        /*0e36*/ 	.byte	0x3f
	.zero		1


	//   ....[76]....
        /*0e38*/ 	.word	0x00014d90
        /*0e3c*/ 	.word	0x00000019
        /*0e40*/ 	.word	0x00028840
        /*0e44*/ 	.short	0x010a
        /*0e46*/ 	.byte	0x3f
	.zero		1


	//   ....[77]....
        /*0e48*/ 	.word	0x00014de0
        /*0e4c*/ 	.word	0x00000005
        /*0e50*/ 	.word	0x00028860
        /*0e54*/ 	.short	0x010a
        /*0e56*/ 	.byte	0x3f
	.zero		1


	//----- nvinfo : EIATTR_NUM_MBARRIERS
	.align		4
.L_1057:
        /*0e58*/ 	.byte	0x03, 0x38
        /*0e5a*/ 	.short	0x0016


	//----- nvinfo : EIATTR_EXIT_INSTR_OFFSETS
	.align		4
        /*0e5c*/ 	.byte	0x04, 0x1c
        /*0e5e*/ 	.short	(.L_1059 - .L_1058)


	//   ....[0]....
.L_1058:
        /*0e60*/ 	.word	0x000009b0


	//   ....[1]....
        /*0e64*/ 	.word	0x0000b100


	//   ....[2]....
        /*0e68*/ 	.word	0x00010b00


	//----- nvinfo : EIATTR_MAX_THREADS
	.align		4
.L_1059:
        /*0e6c*/ 	.byte	0x04, 0x05
        /*0e6e*/ 	.short	(.L_1061 - .L_1060)
.L_1060:
        /*0e70*/ 	.word	0x00000180
        /*0e74*/ 	.word	0x00000001
        /*0e78*/ 	.word	0x00000001


	//----- nvinfo : EIATTR_CRS_STACK_SIZE
	.align		4
.L_1061:
        /*0e7c*/ 	.byte	0x04, 0x1e
        /*0e7e*/ 	.short	(.L_1063 - .L_1062)
.L_1062:
        /*0e80*/ 	.word	0x00000000


	//----- nvinfo : EIATTR_CBANK_PARAM_SIZE
	.align		4
.L_1063:
        /*0e84*/ 	.byte	0x03, 0x19
        /*0e86*/ 	.short	0x0af0


	//----- nvinfo : EIATTR_PARAM_CBANK
	.align		4
        /*0e88*/ 	.byte	0x04, 0x0a
        /*0e8a*/ 	.short	(.L_1065 - .L_1064)
	.align		4
.L_1064:
        /*0e8c*/ 	.word	index@(.nv.constant0._ZN7cutlass13device_kernelIN5flash11enable_sm90INS1_16FlashAttnFwdSm90INS1_25CollectiveMainloopFwdSm90ILi2EN4cute5tupleIJNS5_1CILi1EEES8_S8_EEENS6_IJNS7_ILi128EEESA_SA_EEELi128ENS_10bfloat16_tEfNS_4arch4Sm90ELb1ELb0ELb0ELb1ELb1ELb0ELb0ELb1ELb1ELb1ELb0ELb0EEENS1_21CollectiveEpilogueFwdISB_S9_SC_SE_Li256ELb1ELb1ELb0ELb0EEENS1_36VarlenDynamicPersistentTileSchedulerILi128ELi128ELi256ELi128ELb0ELb1ELb1ELb1ELb1ELb1EEEEEEEEEvNT_6ParamsE)
        /*0e90*/ 	.short	0x0210
        /*0e92*/ 	.short	0x0af0


	//----- nvinfo : EIATTR_SW_WAR
	.align		4
.L_1065:
        /*0e94*/ 	.byte	0x04, 0x36
        /*0e96*/ 	.short	(.L_1067 - .L_1066)
.L_1066:
        /*0e98*/ 	.word	0x00000008
.L_1067:


//--------------------- .nv.info._ZN7cutlass13device_kernelIN5flash11enable_sm90INS1_16FlashAttnFwdSm90INS1_25CollectiveMainloopFwdSm90ILi2EN4cute5tupleIJNS5_1CILi1EEES8_S8_EEENS6_IJNS7_ILi128EEESA_SA_EEELi128ENS_10bfloat16_tEfNS_4arch4Sm90ELb1ELb0ELb0ELb1ELb1ELb1ELb0ELb1ELb1ELb1ELb0ELb0EEENS1_21CollectiveEpilogueFwdISB_S9_SC_SE_Li256ELb1ELb1ELb0ELb0EEENS1_36VarlenDynamicPersistentTileSchedulerILi128ELi128ELi256ELi128ELb0ELb1ELb1ELb1ELb1ELb1EEEEEEEEEvNT_6ParamsE --------------------------
	.section	.nv.info._ZN7cutlass13device_kernelIN5flash11enable_sm90INS1_16FlashAttnFwdSm90INS1_25CollectiveMainloopFwdSm90ILi2EN4cute5tupleIJNS5_1CILi1EEES8_S8_EEENS6_IJNS7_ILi128EEESA_SA_EEELi128ENS_10bfloat16_tEfNS_4arch4Sm90ELb1ELb0ELb0ELb1ELb1ELb1ELb0ELb1ELb1ELb1ELb0ELb0EEENS1_21CollectiveEpilogueFwdISB_S9_SC_SE_Li256ELb1ELb1ELb0ELb0EEENS1_36VarlenDynamicPersistentTileSchedulerILi128ELi128ELi256ELi128ELb0ELb1ELb1ELb1ELb1ELb1EEEEEEEEEvNT_6ParamsE,"",@"SHT_CUDA_INFO"
	.sectionflags	@""
	.align	4


	//----- nvinfo : EIATTR_CUDA_API_VERSION
	.align		4
        /*0000*/ 	.byte	0x04, 0x37
        /*0002*/ 	.short	(.L_1069 - .L_1068)
.L_1068:
        /*0004*/ 	.word	0x00000082


	//----- nvinfo : EIATTR_KPARAM_INFO
	.align		4
.L_1069:
        /*0008*/ 	.byte	0x04, 0x17
        /*000a*/ 	.short	(.L_1071 - .L_1070)
.L_1070:
        /*000c*/ 	.word	0x00000000
        /*0010*/ 	.short	0x0000
        /*0012*/ 	.short	0x0070
        /*0014*/ 	.byte	0x00, 0xf0, 0x01, 0x2a


	//----- nvinfo : EIATTR_SPARSE_MMA_MASK
	.align		4
.L_1071:
        /*0018*/ 	.byte	0x03, 0x50
        /*001a*/ 	.short	0x0000


	//----- nvinfo : EIATTR_MAXREG_COUNT
	.align		4
        /*001c*/ 	.byte	0x03, 0x1b
        /*001e*/ 	.short	0x00a8


	//----- nvinfo : EIATTR_NUM_BARRIERS
	.align		4
        /*0020*/ 	.byte	0x02, 0x4c
        /*0022*/ 	.byte	0x10
	.zero		1


	//----- nvinfo : EIATTR_EXTERNS
	.align		4
        /*0024*/ 	.byte	0x04, 0x0f
        /*0026*/ 	.short	(.L_1073 - .L_1072)


	//   ....[0]....
	.align		4
.L_1072:
        /*0028*/ 	.word	index@(__assertfail)


	//----- nvinfo : EIATTR_ANNOTATIONS
	.align		4
.L_1073:
        /*002c*/ 	.byte	0x04, 0x55
        /*002e*/ 	.short	(.L_1075 - .L_1074)


	//   ....[0]....
.L_1074:
        /* <DEDUP_REMOVED lines=16> */


	//----- nvinfo : EIATTR_MERCURY_ISA_VERSION
	.align		4
.L_1075:
        /*0118*/ 	.byte	0x03, 0x5f
        /*011a*/ 	.short	0x0101


	//----- nvinfo : EIATTR_UNUSED_LOAD_BYTE_OFFSET
	.align		4
        /*011c*/ 	.byte	0x04, 0x44
        /*011e*/ 	.short	(.L_1077 - .L_1076)


	//   ....[0]....
.L_1076:
        /*0120*/ 	.word	0x00000a60
        /*0124*/ 	.word	0x0000fff0


	//   ....[1]....
        /*0128*/ 	.word	0x00016040
        /*012c*/ 	.word	0x0000fff0


	//----- nvinfo : EIATTR_INT_WARP_WIDE_INSTR_OFFSETS
	.align		4
.L_1077:
        /*0130*/ 	.byte	0x04, 0x31
        /*0132*/ 	.short	(.L_1079 - .L_1078)


	//   ....[0]....
.L_1078:
        /*0134*/ 	.word	0x00000130


	//   ....[1]....
        /*0138*/ 	.word	0x00000170


	//   ....[2]....
        /*013c*/ 	.word	0x000001e0


	//   ....[3]....
        /*0140*/ 	.word	0x0001a600


	//   ....[4]....
        /*0144*/ 	.word	0x0001a690


	//   ....[5]....
        /*0148*/ 	.word	0x0001d5a0


	//   ....[6]....
        /*014c*/ 	.word	0x0001d630


	//----- nvinfo : EIATTR_COOP_GROUP_MASK_REGIDS
	.align		4
.L_1079:
        /*0150*/ 	.byte	0x04, 0x29
        /*0152*/ 	.short	(.L_1081 - .L_1080)


	//   ....[0]....
.L_1080:
        /*0154*/ 	.word	0xffffffff


	//   ....[1]....
        /*0158*/ 	.word	0xffffffff


	//   ....[2]....
        /*015c*/ 	.word	0xffffffff


	//   ....[3]....
        /*0160*/ 	.word	0xffffffff


	//   ....[4]....
        /*0164*/ 	.word	0xffffffff


	//   ....[5]....
        /*0168*/ 	.word	0xffffffff


	//   ....[6]....
        /*016c*/ 	.word	0xffffffff


	//   ....[7]....
        /*0170*/ 	.word	0xffffffff


	//   ....[8]....
        /*0174*/ 	.word	0xffffffff


	//   ....[9]....
        /*0178*/ 	.word	0xffffffff


	//   ....[10]....
        /*017c*/ 	.word	0xffffffff


	//   ....[11]....
        /*0180*/ 	.word	0xffffffff


	//   ....[12]....
        /*0184*/ 	.word	0xffffffff


	//   ....[13]....
        /*0188*/ 	.word	0xffffffff


	//   ....[14]....
        /*018c*/ 	.word	0xffffffff


	//   ....[15]....
        /*0190*/ 	.word	0xffffffff


	//   ....[16]....
        /*0194*/ 	.word	0xffffffff


	//   ....[17]....
        /*0198*/ 	.word	0xffffffff


	//   ....[18]....
        /*019c*/ 	.word	0xffffffff


	//   ....[19]....
        /*01a0*/ 	.word	0xffffffff


	//   ....[20]....
        /*01a4*/ 	.word	0xffffffff


	//   ....[21]....
        /*01a8*/ 	.word	0xffffffff


	//   ....[22]....
        /*01ac*/ 	.word	0xffffffff


	//   ....[23]....
        /*01b0*/ 	.word	0xffffffff


	//   ....[24]....
        /*01b4*/ 	.word	0xffffffff


	//   ....[25]....
        /*01b8*/ 	.word	0xffffffff


	//   ....[26]....
        /*01bc*/ 	.word	0xffffffff


	//   ....[27]....
        /*01c0*/ 	.word	0xffffffff


	//   ....[28]....
        /*01c4*/ 	.word	0xffffffff


	//   ....[29]....
        /*01c8*/ 	.word	0xffffffff


	//   ....[30]....
        /*01cc*/ 	.word	0xffffffff


	//   ....[31]....
        /*01d0*/ 	.word	0xffffffff


	//   ....[32]....
        /*01d4*/ 	.word	0xffffffff


	//   ....[33]....
        /*01d8*/ 	.word	0xffffffff


	//   ....[34]....
        /*01dc*/ 	.word	0xffffffff


	//   ....[35]....
        /*01e0*/ 	.word	0xffffffff


	//   ....[36]....
        /*01e4*/ 	.word	0xffffffff


	//   ....[37]....
        /*01e8*/ 	.word	0xffffffff


	//   ....[38]....
        /*01ec*/ 	.word	0xffffffff


	//   ....[39]....
        /*01f0*/ 	.word	0xffffffff


	//   ....[40]....
        /*01f4*/ 	.word	0xffffffff


	//   ....[41]....
        /*01f8*/ 	.word	0xffffffff


	//   ....[42]....
        /*01fc*/ 	.word	0xffffffff


	//   ....[43]....
        /*0200*/ 	.word	0xffffffff


	//   ....[44]....
        /*0204*/ 	.word	0xffffffff


	//   ....[45]....
        /*0208*/ 	.word	0xffffffff


	//   ....[46]....
        /*020c*/ 	.word	0xffffffff


	//   ....[47]....
        /*0210*/ 	.word	0xffffffff


	//   ....[48]....
        /*0214*/ 	.word	0xffffffff


	//   ....[49]....
        /*0218*/ 	.word	0xffffffff


	//   ....[50]....
        /*021c*/ 	.word	0xffffffff


	//   ....[51]....
        /*0220*/ 	.word	0xffffffff


	//   ....[52]....
        /*0224*/ 	.word	0xffffffff


	//   ....[53]....
        /*0228*/ 	.word	0xffffffff


	//   ....[54]....
        /*022c*/ 	.word	0xffffffff


	//   ....[55]....
        /*0230*/ 	.word	0xffffffff


	//   ....[56]....
        /*0234*/ 	.word	0xffffffff


	//   ....[57]....
        /*0238*/ 	.word	0xffffffff


	//   ....[58]....
        /*023c*/ 	.word	0xffffffff


	//   ....[59]....
        /*0240*/ 	.word	0xffffffff


	//   ....[60]....
        /*0244*/ 	.word	0xffffffff


	//   ....[61]....
        /*0248*/ 	.word	0xffffffff


	//   ....[62]....
        /*024c*/ 	.word	0xffffffff


	//   ....[63]....
        /*0250*/ 	.word	0xffffffff


	//   ....[64]....
        /*0254*/ 	.word	0xffffffff


	//   ....[65]....
        /*0258*/ 	.word	0xffffffff


	//   ....[66]....
        /*025c*/ 	.word	0xffffffff


	//   ....[67]....
        /*0260*/ 	.word	0xffffffff


	//   ....[68]....
        /*0264*/ 	.word	0xffffffff


	//   ....[69]....
        /*0268*/ 	.word	0xffffffff


	//   ....[70]....
        /*026c*/ 	.word	0xffffffff


	//   ....[71]....
        /*0270*/ 	.word	0xffffffff


	//   ....[72]....
        /*0274*/ 	.word	0xffffffff


	//   ....[73]....
        /*0278*/ 	.word	0xffffffff


	//   ....[74]....
        /*027c*/ 	.word	0xffffffff


	//   ....[75]....
        /*0280*/ 	.word	0xffffffff


	//   ....[76]....
        /*0284*/ 	.word	0xffffffff


	//   ....[77]....
        /*0288*/ 	.word	0xffffffff


	//   ....[78]....
        /*028c*/ 	.word	0xffffffff


	//   ....[79]....
        /*0290*/ 	.word	0xffffffff


	//   ....[80]....
        /*0294*/ 	.word	0xffffffff


	//   ....[81]....
        /*0298*/ 	.word	0xffffffff


	//   ....[82]....
        /*029c*/ 	.word	0xffffffff


	//   ....[83]....
        /*02a0*/ 	.word	0xffffffff


	//   ....[84]....
        /*02a4*/ 	.word	0xffffffff


	//   ....[85]....
        /*02a8*/ 	.word	0xffffffff


	//   ....[86]....
        /*02ac*/ 	.word	0xffffffff


	//   ....[87]....
        /*02b0*/ 	.word	0xffffffff


	//   ....[88]....
        /*02b4*/ 	.word	0xffffffff


	//   ....[89]....
        /*02b8*/ 	.word	0xffffffff


	//   ....[90]....
        /*02bc*/ 	.word	0xffffffff


	//   ....[91]....
        /*02c0*/ 	.word	0xffffffff


	//   ....[92]....
        /*02c4*/ 	.word	0xffffffff


	//   ....[93]....
        /*02c8*/ 	.word	0xffffffff


	//   ....[94]....
        /*02cc*/ 	.word	0xffffffff


	//   ....[95]....
        /*02d0*/ 	.word	0xffffffff


	//   ....[96]....
        /*02d4*/ 	.word	0xffffffff


	//   ....[97]....
        /*02d8*/ 	.word	0xffffffff


	//   ....[98]....
        /*02dc*/ 	.word	0xffffffff


	//   ....[99]....
        /*02e0*/ 	.word	0xffffffff


	//   ....[100]....
        /*02e4*/ 	.word	0xffffffff


	//   ....[101]....
        /*02e8*/ 	.word	0xffffffff


	//   ....[102]....
        /*02ec*/ 	.word	0xffffffff


	//   ....[103]....
        /*02f0*/ 	.word	0xffffffff


	//   ....[104]....
        /*02f4*/ 	.word	0xffffffff


	//   ....[105]....
        /*02f8*/ 	.word	0xffffffff


	//   ....[106]....
        /*02fc*/ 	.word	0xffffffff


	//   ....[107]....
        /*0300*/ 	.word	0xffffffff


	//   ....[108]....
        /*0304*/ 	.word	0xffffffff


	//   ....[109]....
        /*0308*/ 	.word	0xffffffff


	//   ....[110]....
        /*030c*/ 	.word	0xffffffff


	//   ....[111]....
        /*0310*/ 	.word	0xffffffff


	//   ....[112]....
        /*0314*/ 	.word	0xffffffff


	//   ....[113]....
        /*0318*/ 	.word	0xffffffff


	//   ....[114]....
        /*031c*/ 	.word	0xffffffff


	//   ....[115]....
        /*0320*/ 	.word	0xffffffff


	//   ....[116]....
        /*0324*/ 	.word	0xffffffff


	//   ....[117]....
        /*0328*/ 	.word	0xffffffff


	//   ....[118]....
        /*032c*/ 	.word	0xffffffff


	//   ....[119]....
        /*0330*/ 	.word	0xffffffff


	//   ....[120]....
        /*0334*/ 	.word	0xffffffff


	//   ....[121]....
        /*0338*/ 	.word	0xffffffff


	//   ....[122]....
        /*033c*/ 	.word	0xffffffff


	//   ....[123]....
        /*0340*/ 	.word	0xffffffff


	//   ....[124]....
        /*0344*/ 	.word	0xffffffff


	//   ....[125]....
        /*0348*/ 	.word	0xffffffff


	//   ....[126]....
        /*034c*/ 	.word	0xffffffff


	//   ....[127]....
        /*0350*/ 	.word	0xffffffff


	//   ....[128]....
        /*0354*/ 	.word	0xffffffff


	//   ....[129]....
        /*0358*/ 	.word	0xffffffff


	//   ....[130]....
        /*035c*/ 	.word	0xffffffff


	//   ....[131]....
        /*0360*/ 	.word	0xffffffff


	//   ....[132]....
        /*0364*/ 	.word	0xffffffff


	//   ....[133]....
        /*0368*/ 	.word	0xffffffff


	//   ....[134]....
        /*036c*/ 	.word	0xffffffff


	//   ....[135]....
        /*0370*/ 	.word	0xffffffff


	//   ....[136]....
        /*0374*/ 	.word	0xffffffff


	//   ....[137]....
        /*0378*/ 	.word	0xffffffff


	//   ....[138]....
        /*037c*/ 	.word	0xffffffff


	//   ....[139]....
        /*0380*/ 	.word	0xffffffff


	//   ....[140]....
        /*0384*/ 	.word	0xffffffff


	//   ....[141]....
        /*0388*/ 	.word	0xffffffff


	//   ....[142]....
        /*038c*/ 	.word	0xffffffff


	//   ....[143]....
        /*0390*/ 	.word	0xffffffff


	//   ....[144]....
        /*0394*/ 	.word	0xffffffff


	//   ....[145]....
        /*0398*/ 	.word	0xffffffff


	//   ....[146]....
        /*039c*/ 	.word	0xffffffff


	//   ....[147]....
        /*03a0*/ 	.word	0xffffffff


	//   ....[148]....
        /*03a4*/ 	.word	0xffffffff


	//   ....[149]....
        /*03a8*/ 	.word	0xffffffff


	//   ....[150]....
        /*03ac*/ 	.word	0xffffffff


	//   ....[151]....
        /*03b0*/ 	.word	0xffffffff


	//   ....[152]....
        /*03b4*/ 	.word	0xffffffff


	//   ....[153]....
        /*03b8*/ 	.word	0xffffffff


	//   ....[154]....
        /*03bc*/ 	.word	0xffffffff


	//   ....[155]....
        /*03c0*/ 	.word	0xffffffff


	//   ....[156]....
        /*03c4*/ 	.word	0xffffffff


	//   ....[157]....
        /*03c8*/ 	.word	0xffffffff


	//   ....[158]....
        /*03cc*/ 	.word	0xffffffff


	//   ....[159]....
        /*03d0*/ 	.word	0xffffffff


	//   ....[160]....
        /*03d4*/ 	.word	0xffffffff


	//   ....[161]....
        /*03d8*/ 	.word	0xffffffff


	//   ....[162]....
        /*03dc*/ 	.word	0xffffffff


	//   ....[163]....
        /*03e0*/ 	.word	0xffffffff


	//   ....[164]....
        /*03e4*/ 	.word	0xffffffff


	//   ....[165]....
        /*03e8*/ 	.word	0xffffffff


	//   ....[166]....
        /*03ec*/ 	.word	0xffffffff


	//   ....[167]....
        /*03f0*/ 	.word	0xffffffff


	//   ....[168]....
        /*03f4*/ 	.word	0xffffffff


	//   ....[169]....
        /*03f8*/ 	.word	0xffffffff


	//   ....[170]....
        /*03fc*/ 	.word	0xffffffff


	//   ....[171]....
        /*0400*/ 	.word	0xffffffff


	//   ....[172]....
        /*0404*/ 	.word	0xffffffff


	//   ....[173]....
        /*0408*/ 	.word	0xffffffff


	//   ....[174]....
        /*040c*/ 	.word	0xffffffff


	//   ....[175]....
        /*0410*/ 	.word	0xffffffff


	//   ....[176]....
        /*0414*/ 	.word	0xffffffff


	//   ....[177]....
        /*0418*/ 	.word	0xffffffff


	//   ....[178]....
        /*041c*/ 	.word	0xffffffff


	//   ....[179]....
        /*0420*/ 	.word	0xffffffff


	//   ....[180]....
        /*0424*/ 	.word	0xffffffff


	//   ....[181]....
        /*0428*/ 	.word	0xffffffff


	//   ....[182]....
        /*042c*/ 	.word	0xffffffff


	//   ....[183]....
        /*0430*/ 	.word	0xffffffff


	//   ....[184]....
        /*0434*/ 	.word	0xffffffff


	//   ....[185]....
        /*0438*/ 	.word	0xffffffff


	//   ....[186]....
        /*043c*/ 	.word	0xffffffff


	//   ....[187]....
        /*0440*/ 	.word	0xffffffff


	//   ....[188]....
        /*0444*/ 	.word	0xffffffff


	//   ....[189]....
        /*0448*/ 	.word	0xffffffff


	//   ....[190]....
        /*044c*/ 	.word	0xffffffff


	//   ....[191]....
        /*0450*/ 	.word	0xffffffff


	//   ....[192]....
        /*0454*/ 	.word	0xffffffff


	//   ....[193]....
        /*0458*/ 	.word	0xffffffff


	//   ....[194]....
        /*045c*/ 	.word	0xffffffff


	//   ....[195]....
        /*0460*/ 	.word	0xffffffff


	//   ....[196]....
        /*0464*/ 	.word	0xffffffff


	//   ....[197]....
        /*0468*/ 	.word	0xffffffff


	//   ....[198]....
        /*046c*/ 	.word	0xffffffff


	//   ....[199]....
        /*0470*/ 	.word	0xffffffff


	//   ....[200]....
        /*0474*/ 	.word	0xffffffff


	//   ....[201]....
        /*0478*/ 	.word	0xffffffff


	//   ....[202]....
        /*047c*/ 	.word	0xffffffff


	//   ....[203]....
        /*0480*/ 	.word	0xffffffff


	//   ....[204]....
        /*0484*/ 	.word	0xffffffff


	//   ....[205]....
        /*0488*/ 	.word	0xffffffff


	//   ....[206]....
        /*048c*/ 	.word	0xffffffff


	//   ....[207]....
        /*0490*/ 	.word	0xffffffff


	//   ....[208]....
        /*0494*/ 	.word	0xffffffff


	//   ....[209]....
        /*0498*/ 	.word	0xffffffff


	//   ....[210]....
        /*049c*/ 	.word	0xffffffff


	//   ....[211]....
        /*04a0*/ 	.word	0xffffffff


	//   ....[212]....
        /*04a4*/ 	.word	0xffffffff


	//   ....[213]....
        /*04a8*/ 	.word	0xffffffff


	//   ....[214]....
        /*04ac*/ 	.word	0xffffffff


	//   ....[215]....
        /*04b0*/ 	.word	0xffffffff


	//   ....[216]....
        /*04b4*/ 	.word	0xffffffff


	//   ....[217]....
        /*04b8*/ 	.word	0xffffffff


	//   ....[218]....
        /*04bc*/ 	.word	0xffffffff


	//   ....[219]....
        /*04c0*/ 	.word	0xffffffff


	//   ....[220]....
        /*04c4*/ 	.word	0xffffffff


	//   ....[221]....
        /*04c8*/ 	.word	0xffffffff


	//   ....[222]....
        /*04cc*/ 	.word	0xffffffff


	//   ....[223]....
        /*04d0*/ 	.word	0xffffffff


	//   ....[224]....
        /*04d4*/ 	.word	0xffffffff


	//   ....[225]....
        /*04d8*/ 	.word	0xffffffff


	//   ....[226]....
        /*04dc*/ 	.word	0xffffffff


	//   ....[227]....
        /*04e0*/ 	.word	0x0500000f


	//   ....[228]....
        /*04e4*/ 	.word	0x0500000f


	//   ....[229]....
        /*04e8*/ 	.word	0x0500000f


	//   ....[230]....
        /*04ec*/ 	.word	0x0500000f


	//   ....[231]....
        /*04f0*/ 	.word	0x0500000f


	//   ....[232]....
        /*04f4*/ 	.word	0x0500000f


	//   ....[233]....
        /*04f8*/ 	.word	0x0500000f


	//   ....[234]....
        /*04fc*/ 	.word	0x0500000f


	//   ....[235]....
        /*0500*/ 	.word	0x0500000f


	//   ....[236]....
        /*0504*/ 	.word	0x0500000f


	//   ....[237]....
        /*0508*/ 	.word	0x0500000f


	//   ....[238]....
        /*050c*/ 	.word	0x0500000f


	//   ....[239]....
        /*0510*/ 	.word	0x0500000f


	//   ....[240]....
        /*0514*/ 	.word	0x0500000f


	//   ....[241]....
        /*0518*/ 	.word	0x0500000f


	//   ....[242]....
        /*051c*/ 	.word	0x0500000f


	//   ....[243]....
        /*0520*/ 	.word	0x0500000f


	//   ....[244]....
        /*0524*/ 	.word	0x0500000f


	//   ....[245]....
        /*0528*/ 	.word	0x0500000f


	//   ....[246]....
        /*052c*/ 	.word	0x0500000f


	//   ....[247]....
        /*0530*/ 	.word	0x0500000f


	//   ....[248]....
        /*0534*/ 	.word	0x0500000f


	//   ....[249]....
        /*0538*/ 	.word	0x0500000f


	//   ....[250]....
        /*053c*/ 	.word	0x0500000f


	//   ....[251]....
        /*0540*/ 	.word	0x0500000f


	//   ....[252]....
        /*0544*/ 	.word	0x0500000f


	//   ....[253]....
        /*0548*/ 	.word	0x0500000f


	//   ....[254]....
        /*054c*/ 	.word	0x0500000f


	//   ....[255]....
        /*0550*/ 	.word	0x0500000f


	//   ....[0]....
        /*0554*/ 	.word	0x0500000f


	//   ....[1]....
        /*0558*/ 	.word	0x0500000f


	//   ....[2]....
        /*055c*/ 	.word	0x0500000f


	//   ....[3]....
        /*0560*/ 	.word	0x0500000f


	//   ....[4]....
        /*0564*/ 	.word	0x0500000f


	//   ....[5]....
        /*0568*/ 	.word	0x0500000f


	//   ....[6]....
        /*056c*/ 	.word	0x0500000f


	//   ....[7]....
        /*0570*/ 	.word	0x0500000f


	//   ....[8]....
        /*0574*/ 	.word	0x0500000f


	//   ....[9]....
        /*0578*/ 	.word	0x0500000f


	//   ....[10]....
        /*057c*/ 	.word	0x0500000f


	//   ....[11]....
        /*0580*/ 	.word	0x0500000f


	//   ....[12]....
        /*0584*/ 	.word	0x0500000f


	//   ....[13]....
        /*0588*/ 	.word	0x0500000f


	//   ....[14]....
        /*058c*/ 	.word	0x0500000f


	//   ....[15]....
        /*0590*/ 	.word	0x0500000f


	//   ....[16]....
        /*0594*/ 	.word	0x0500000f


	//   ....[17]....
        /*0598*/ 	.word	0x0500000f


	//   ....[18]....
        /*059c*/ 	.word	0x0500000f


	//   ....[19]....
        /*05a0*/ 	.word	0x0500000f


	//   ....[20]....
        /*05a4*/ 	.word	0x0500000f


	//   ....[21]....
        /*05a8*/ 	.word	0x0500000f


	//   ....[22]....
        /*05ac*/ 	.word	0x0500000f


	//   ....[23]....
        /*05b0*/ 	.word	0x0500000f


	//   ....[24]....
        /*05b4*/ 	.word	0x0500000f


	//   ....[25]....
        /*05b8*/ 	.word	0x0500000f


	//   ....[26]....
        /*05bc*/ 	.word	0x0500000f


	//   ....[27]....
        /*05c0*/ 	.word	0x0500000f


	//   ....[28]....
        /*05c4*/ 	.word	0x0500000f


	//   ....[29]....
        /*05c8*/ 	.word	0x0500000f


	//   ....[30]....
        /*05cc*/ 	.word	0x0500000f


	//   ....[31]....
        /*05d0*/ 	.word	0x0500000f


	//   ....[32]....
        /*05d4*/ 	.word	0x0500000f


	//   ....[33]....
        /*05d8*/ 	.word	0x0500000f


	//   ....[34]....
        /*05dc*/ 	.word	0x0500000f


	//   ....[35]....
        /*05e0*/ 	.word	0x0500000f


	//   ....[36]....
        /*05e4*/ 	.word	0x0500000f


	//   ....[37]....
        /*05e8*/ 	.word	0x0500000f


	//   ....[38]....
        /*05ec*/ 	.word	0x0500000f


	//   ....[39]....
        /*05f0*/ 	.word	0x0500000f


	//   ....[40]....
        /*05f4*/ 	.word	0x0500000f


	//   ....[41]....
        /*05f8*/ 	.word	0x0500000f


	//   ....[42]....
        /*05fc*/ 	.word	0x0500000f


	//   ....[43]....
        /*0600*/ 	.word	0x0500000f


	//   ....[44]....
        /*0604*/ 	.word	0x0500000f


	//   ....[45]....
        /*0608*/ 	.word	0x0500000f


	//   ....[46]....
        /*060c*/ 	.word	0x0500000f


	//   ....[47]....
        /*0610*/ 	.word	0x0500000f


	//   ....[48]....
        /*0614*/ 	.word	0x0500000f


	//   ....[49]....
        /*0618*/ 	.word	0x0500000f


	//   ....[50]....
        /*061c*/ 	.word	0x0500000f


	//   ....[51]....
        /*0620*/ 	.word	0x0500000f


	//   ....[52]....
        /*0624*/ 	.word	0x0500000f


	//   ....[53]....
        /*0628*/ 	.word	0x0500000f


	//   ....[54]....
        /*062c*/ 	.word	0x0500000f


	//   ....[55]....
        /*0630*/ 	.word	0x0500000f


	//   ....[56]....
        /*0634*/ 	.word	0x0500000f


	//   ....[57]....
        /*0638*/ 	.word	0x0500000f


	//   ....[58]....
        /*063c*/ 	.word	0x0500000f


	//   ....[59]....
        /*0640*/ 	.word	0x0500000f


	//   ....[60]....
        /*0644*/ 	.word	0x0500000f


	//   ....[61]....
        /*0648*/ 	.word	0x0500000f


	//   ....[62]....
        /*064c*/ 	.word	0x0500000f


	//   ....[63]....
        /*0650*/ 	.word	0x0500000f


	//   ....[64]....
        /*0654*/ 	.word	0x0500000f


	//   ....[65]....
        /*0658*/ 	.word	0x0500000f


	//   ....[66]....
        /*065c*/ 	.word	0x0500000f


	//   ....[67]....
        /*0660*/ 	.word	0x0500000f


	//   ....[68]....
        /*0664*/ 	.word	0x0500000f


	//   ....[69]....
        /*0668*/ 	.word	0x0500000f


	//   ....[70]....
        /*066c*/ 	.word	0x0500000f


	//   ....[71]....
        /*0670*/ 	.word	0x0500000f


	//   ....[72]....
        /*0674*/ 	.word	0x0500000f


	//   ....[73]....
        /*0678*/ 	.word	0x0500000f


	//   ....[74]....
        /*067c*/ 	.word	0x0500000f


	//   ....[75]....
        /*0680*/ 	.word	0x0500000f


	//   ....[76]....
        /*0684*/ 	.word	0x0500000f


	//   ....[77]....
        /*0688*/ 	.word	0x0500000f


	//   ....[78]....
        /*068c*/ 	.word	0x0500000f


	//   ....[79]....
        /*0690*/ 	.word	0x0500000f


	//   ....[80]....
        /*0694*/ 	.word	0x0500000f


	//   ....[81]....
        /*0698*/ 	.word	0x0500000f


	//   ....[82]....
        /*069c*/ 	.word	0x0500000f


	//   ....[83]....
        /*06a0*/ 	.word	0x0500000f


	//   ....[84]....
        /*06a4*/ 	.word	0x0500000f


	//   ....[85]....
        /*06a8*/ 	.word	0x0500000f


	//   ....[86]....
        /*06ac*/ 	.word	0x0500000f


	//   ....[87]....
        /*06b0*/ 	.word	0x0500000f


	//   ....[88]....
        /*06b4*/ 	.word	0x0500000f


	//   ....[89]....
        /*06b8*/ 	.word	0x0500000f


	//   ....[90]....
        /*06bc*/ 	.word	0x0500000f


	//   ....[91]....
        /*06c0*/ 	.word	0x0500000f


	//   ....[92]....
        /*06c4*/ 	.word	0x0500000f


	//   ....[93]....
        /*06c8*/ 	.word	0x0500000f


	//   ....[94]....
        /*06cc*/ 	.word	0x0500000f


	//   ....[95]....
        /*06d0*/ 	.word	0x0500000f


	//   ....[96]....
        /*06d4*/ 	.word	0x0500000f


	//   ....[97]....
        /*06d8*/ 	.word	0x0500000f


	//   ....[98]....
        /*06dc*/ 	.word	0x0500000f


	//   ....[99]....
        /*06e0*/ 	.word	0x0500000f


	//   ....[100]....
        /*06e4*/ 	.word	0x0500000f


	//   ....[101]....
        /*06e8*/ 	.word	0x0500000f


	//   ....[102]....
        /*06ec*/ 	.word	0x0500000f


	//   ....[103]....
        /*06f0*/ 	.word	0x0500000f


	//   ....[104]....
        /*06f4*/ 	.word	0x0500000f


	//   ....[105]....
        /*06f8*/ 	.word	0x0500000f


	//   ....[106]....
        /*06fc*/ 	.word	0x0500000f


	//   ....[107]....
        /*0700*/ 	.word	0x0500000f


	//   ....[108]....
        /*0704*/ 	.word	0x0500000f


	//   ....[109]....
        /*0708*/ 	.word	0x0500000f


	//   ....[110]....
        /*070c*/ 	.word	0x0500000f


	//   ....[111]....
        /*0710*/ 	.word	0x0500000f


	//   ....[112]....
        /*0714*/ 	.word	0x0500000f


	//   ....[113]....
        /*0718*/ 	.word	0x0500000f


	//   ....[114]....
        /*071c*/ 	.word	0x0500000f


	//   ....[115]....
        /*0720*/ 	.word	0x0500000f


	//   ....[116]....
        /*0724*/ 	.word	0x0500000f


	//   ....[117]....
        /*0728*/ 	.word	0x0500000f


	//   ....[118]....
        /*072c*/ 	.word	0x0500000f


	//   ....[119]....
        /*0730*/ 	.word	0x0500000f


	//   ....[120]....
        /*0734*/ 	.word	0x0500000f


	//   ....[121]....
        /*0738*/ 	.word	0x0500000f


	//   ....[122]....
        /*073c*/ 	.word	0x0500000f


	//   ....[123]....
        /*0740*/ 	.word	0x0500000f


	//   ....[124]....
        /*0744*/ 	.word	0x0500000f


	//   ....[125]....
        /*0748*/ 	.word	0x0500000f


	//   ....[126]....
        /*074c*/ 	.word	0x0500000f


	//   ....[127]....
        /*0750*/ 	.word	0x0500000f


	//   ....[128]....
        /*0754*/ 	.word	0x0500000f


	//   ....[129]....
        /*0758*/ 	.word	0x0500000f


	//   ....[130]....
        /*075c*/ 	.word	0x0500000f


	//   ....[131]....
        /*0760*/ 	.word	0x0500000f


	//   ....[132]....
        /*0764*/ 	.word	0x0500000f


	//   ....[133]....
        /*0768*/ 	.word	0x0500000f


	//   ....[134]....
        /*076c*/ 	.word	0x0500000f


	//   ....[135]....
        /*0770*/ 	.word	0x0500000f


	//----- nvinfo : EIATTR_COOP_GROUP_INSTR_OFFSETS
	.align		4
.L_1081:
        /*0774*/ 	.byte	0x04, 0x28
        /*0776*/ 	.short	(.L_1083 - .L_1082)


	//   ....[0]....
.L_1082:
        /*0778*/ 	.word	0x00000070


	//   ....[1]....
        /*077c*/ 	.word	0x00000140


	//   ....[2]....
        /*0780*/ 	.word	0x00000190


	//   ....[3]....
        /*0784*/ 	.word	0x000003c0


	//   ....[4]....
        /*0788*/ 	.word	0x00000520


	//   ....[5]....
        /*078c*/ 	.word	0x00000640


	//   ....[6]....
        /*0790*/ 	.word	0x000007a0


	//   ....[7]....
        /*0794*/ 	.word	0x000030e0


	//   ....[8]....
        /*0798*/ 	.word	0x000030f0


	//   ....[9]....
        /*079c*/ 	.word	0x00003860


	//   ....[10]....
        /*07a0*/ 	.word	0x00003870


	//   ....[11]....
        /*07a4*/ 	.word	0x00003fe0


	//   ....[12]....
        /*07a8*/ 	.word	0x00003ff0


	//   ....[13]....
        /*07ac*/ 	.word	0x00004750


	//   ....[14]....
        /*07b0*/ 	.word	0x00004760


	//   ....[15]....
        /*07b4*/ 	.word	0x000058b0


	//   ....[16]....
        /*07b8*/ 	.word	0x000058c0


	//   ....[17]....
        /*07bc*/ 	.word	0x000060c0


	//   ....[18]....
        /*07c0*/ 	.word	0x000060d0


	//   ....[19]....
        /*07c4*/ 	.word	0x000068a0


	//   ....[20]....
        /*07c8*/ 	.word	0x000068b0


	//   ....[21]....
        /*07cc*/ 	.word	0x00007090


	//   ....[22]....
        /*07d0*/ 	.word	0x000070a0


	//   ....[23]....
        /*07d4*/ 	.word	0x00007ab0


	//   ....[24]....
        /*07d8*/ 	.word	0x00007ac0


	//   ....[25]....
        /*07dc*/ 	.word	0x00007bd0


	//   ....[26]....
        /*07e0*/ 	.word	0x00007be0


	//   ....[27]....
        /*07e4*/ 	.word	0x00007d00


	//   ....[28]....
        /*07e8*/ 	.word	0x00007d10


	//   ....[29]....
        /*07ec*/ 	.word	0x00007e30


	//   ....[30]....
        /*07f0*/ 	.word	0x00007e40


	//   ....[31]....
        /*07f4*/ 	.word	0x000081e0


	//   ....[32]....
        /*07f8*/ 	.word	0x00008200


	//   ....[33]....
        /*07fc*/ 	.word	0x000082e0


	//   ....[34]....
        /*0800*/ 	.word	0x00008300


	//   ....[35]....
        /*0804*/ 	.word	0x000083e0


	//   ....[36]....
        /*0808*/ 	.word	0x00008400


	//   ....[37]....
        /*080c*/ 	.word	0x000084e0


	//   ....[38]....
        /*0810*/ 	.word	0x00008500


	//   ....[39]....
        /*0814*/ 	.word	0x00008ae0


	//   ....[40]....
        /*0818*/ 	.word	0x000091c0


	//   ....[41]....
        /*081c*/ 	.word	0x000091d0


	//   ....[42]....
        /*0820*/ 	.word	0x000091e0


	//   ....[43]....
        /*0824*/ 	.word	0x000091f0


	//   ....[44]....
        /*0828*/ 	.word	0x00009530


	//   ....[45]....
        /*082c*/ 	.word	0x00009540


	//   ....[46]....
        /*0830*/ 	.word	0x00009550


	//   ....[47]....
        /*0834*/ 	.word	0x00009560


	//   ....[48]....
        /*0838*/ 	.word	0x00009880


	//   ....[49]....
        /*083c*/ 	.word	0x00009890


	//   ....[50]....
        /*0840*/ 	.word	0x000098a0


	//   ....[51]....
        /*0844*/ 	.word	0x000098b0


	//   ....[52]....
        /*0848*/ 	.word	0x00009bf0


	//   ....[53]....
        /*084c*/ 	.word	0x00009c00


	//   ....[54]....
        /*0850*/ 	.word	0x00009c10


	//   ....[55]....
        /*0854*/ 	.word	0x00009c20


	//   ....[56]....
        /*0858*/ 	.word	0x0000bb20


	//   ....[57]....
        /*085c*/ 	.word	0x0000bb40


	//   ....[58]....
        /*0860*/ 	.word	0x0000bb50


	//   ....[59]....
        /*0864*/ 	.word	0x0000bb60


	//   ....[60]....
        /*0868*/ 	.word	0x0000bc70


	//   ....[61]....
        /*086c*/ 	.word	0x0000bc90


	//   ....[62]....
        /*0870*/ 	.word	0x0000bd30


	//   ....[63]....
        /*0874*/ 	.word	0x0000bd70


	//   ....[64]....
        /*0878*/ 	.word	0x0000c0b0


	//   ....[65]....
        /*087c*/ 	.word	0x0000c0d0


	//   ....[66]....
        /*0880*/ 	.word	0x0000c0f0


	//   ....[67]....
        /*0884*/ 	.word	0x0000c100


	//   ....[68]....
        /*0888*/ 	.word	0x0000c1d0


	//   ....[69]....
        /*088c*/ 	.word	0x0000c1f0


	//   ....[70]....
        /*0890*/ 	.word	0x0000c200


	//   ....[71]....
        /*0894*/ 	.word	0x0000c290


	//   ....[72]....
        /*0898*/ 	.word	0x0000e9e0


	//   ....[73]....
        /*089c*/ 	.word	0x0000ea10


	//   ....[74]....
        /*08a0*/ 	.word	0x0000f080


	//   ....[75]....
        /*08a4*/ 	.word	0x0000f150


	//   ....[76]....
        /*08a8*/ 	.word	0x0000fa00


	//   ....[77]....
        /*08ac*/ 	.word	0x0000fa60


	//   ....[78]....
        /*08b0*/ 	.word	0x00011140


	//   ....[79]....
        /*08b4*/ 	.word	0x00011160


	//   ....[80]....
        /*08b8*/ 	.word	0x000117e0


	//   ....[81]....
        /*08bc*/ 	.word	0x000118e0


	//   ....[82]....
        /*08c0*/ 	.word	0x000120d0


	//   ....[83]....
        /*08c4*/ 	.word	0x00012130


	//   ....[84]....
        /*08c8*/ 	.word	0x000140a0


	//   ....[85]....
        /*08cc*/ 	.word	0x000140b0


	//   ....[86]....
        /*08d0*/ 	.word	0x000140e0


	//   ....[87]....
        /*08d4*/ 	.word	0x000140f0


	//   ....[88]....
        /*08d8*/ 	.word	0x00015630


	//   ....[89]....
        /*08dc*/ 	.word	0x00015670


	//   ....[90]....
        /*08e0*/ 	.word	0x00015990


	//   ....[91]....
        /*08e4*/ 	.word	0x000159b0


	//   ....[92]....
        /*08e8*/ 	.word	0x00016a50


	//   ....[93]....
        /*08ec*/ 	.word	0x00016a90


	//   ....[94]....
        /*08f0*/ 	.word	0x00016ad0


	//   ....[95]....
        /*08f4*/ 	.word	0x00016b00


	//   ....[96]....
        /*08f8*/ 	.word	0x000170c0


	//   ....[97]....
        /*08fc*/ 	.word	0x000170f0


	//   ....[98]....
        /*0900*/ 	.word	0x000171b0


	//   ....[99]....
        /*0904*/ 	.word	0x000171d0


	//   ....[100]....
        /*0908*/ 	.word	0x00017290


	//   ....[101]....
        /*090c*/ 	.word	0x000172b0


	//   ....[102]....
        /*0910*/ 	.word	0x00017380


	//   ....[103]....
        /*0914*/ 	.word	0x000173a0


	//   ....[104]....
        /*0918*/ 	.word	0x00017b60


	//   ....[105]....
        /*091c*/ 	.word	0x00017b70


	//   ....[106]....
        /*0920*/ 	.word	0x00017c80


	//   ....[107]....
        /*0924*/ 	.word	0x00017c90


	//   ....[108]....
        /*0928*/ 	.word	0x00017da0


	//   ....[109]....
        /*092c*/ 	.word	0x00017db0


	//   ....[110]....
        /*0930*/ 	.word	0x00017ec0


	//   ....[111]....
        /*0934*/ 	.word	0x00017ed0


	//   ....[112]....
        /*0938*/ 	.word	0x00018040


	//   ....[113]....
        /*093c*/ 	.word	0x000181f0


	//   ....[114]....
        /*0940*/ 	.word	0x00018220


	//   ....[115]....
        /*0944*/ 	.word	0x00018250


	//   ....[116]....
        /*0948*/ 	.word	0x00018280


	//   ....[117]....
        /*094c*/ 	.word	0x000182b0


	//   ....[118]....
        /*0950*/ 	.word	0x000182e0


	//   ....[119]....
        /*0954*/ 	.word	0x00018450


	//   ....[120]....
        /*0958*/ 	.word	0x00018480


	//   ....[121]....
        /*095c*/ 	.word	0x000184b0


	//   ....[122]....
        /*0960*/ 	.word	0x000184e0


	//   ....[123]....
        /*0964*/ 	.word	0x00018510


	//   ....[124]....
        /*0968*/ 	.word	0x00018540


	//   ....[125]....
        /*096c*/ 	.word	0x000185d0


	//   ....[126]....
        /*0970*/ 	.word	0x00018630


	//   ....[127]....
        /*0974*/ 	.word	0x000186c0


	//   ....[128]....
        /*0978*/ 	.word	0x000194a0


	//   ....[129]....
        /*097c*/ 	.word	0x0001b140


	//   ....[130]....
        /*0980*/ 	.word	0x0001b160


	//   ....[131]....
        /*0984*/ 	.word	0x0001b200


	//   ....[132]....
        /*0988*/ 	.word	0x0001b220


	//   ....[133]....
        /*098c*/ 	.word	0x0001b2b0


	//   ....[134]....
        /*0990*/ 	.word	0x0001b2d0


	//   ....[135]....
        /*0994*/ 	.word	0x0001b360


	//   ....[136]....
        /*0998*/ 	.word	0x0001b380


	//   ....[137]....
        /*099c*/ 	.word	0x0001b410


	//   ....[138]....
        /*09a0*/ 	.word	0x0001b430


	//   ....[139]....
        /*09a4*/ 	.word	0x0001b4c0


	//   ....[140]....
        /*09a8*/ 	.word	0x0001b4e0


	//   ....[141]....
        /*09ac*/ 	.word	0x0001b570


	//   ....[142]....
        /*09b0*/ 	.word	0x0001b590


	//   ....[143]....
        /*09b4*/ 	.word	0x0001b5a0


	//   ....[144]....
        /*09b8*/ 	.word	0x0001b620


	//   ....[145]....
        /*09bc*/ 	.word	0x0001bd90


	//   ....[146]....
        /*09c0*/ 	.word	0x0001bdc0


	//   ....[147]....
        /*09c4*/ 	.word	0x0001be20


	//   ....[148]....
        /*09c8*/ 	.word	0x0001be70


	//   ....[149]....
        /*09cc*/ 	.word	0x0001bec0


	//   ....[150]....
        /*09d0*/ 	.word	0x0001bf10


	//   ....[151]....
        /*09d4*/ 	.word	0x0001bf60


	//   ....[152]....
        /*09d8*/ 	.word	0x0001bfb0


	//   ....[153]....
        /*09dc*/ 	.word	0x0001bff0


	//   ....[154]....
        /*09e0*/ 	.word	0x0001c050


	//   ....[155]....
        /*09e4*/ 	.word	0x0001c0a0


	//   ....[156]....
        /*09e8*/ 	.word	0x0001c0f0


	//   ....[157]....
        /*09ec*/ 	.word	0x0001c140


	//   ....[158]....
        /*09f0*/ 	.word	0x0001c180


	//   ....[159]....
        /*09f4*/ 	.word	0x0001c1a0


	//   ....[160]....
        /*09f8*/ 	.word	0x0001c1e0


	//   ....[161]....
        /*09fc*/ 	.word	0x0001c950


	//   ....[162]....
        /*0a00*/ 	.word	0x0001c980


	//   ....[163]....
        /*0a04*/ 	.word	0x0001c9e0


	//   ....[164]....
        /*0a08*/ 	.word	0x0001c9f0


	//   ....[165]....
        /*0a0c*/ 	.word	0x0001ca40


	//   ....[166]....
        /*0a10*/ 	.word	0x0001ca50


	//   ....[167]....
        /*0a14*/ 	.word	0x0001caa0


	//   ....[168]....
        /*0a18*/ 	.word	0x0001cab0


	//   ....[169]....
        /*0a1c*/ 	.word	0x0001cb00


	//   ....[170]....
        /*0a20*/ 	.word	0x0001cb10


	//   ....[171]....
        /*0a24*/ 	.word	0x0001cb60


	//   ....[172]....
        /*0a28*/ 	.word	0x0001cb70


	//   ....[173]....
        /*0a2c*/ 	.word	0x0001cbc0


	//   ....[174]....
        /*0a30*/ 	.word	0x0001cbd0


	//   ....[175]....
        /*0a34*/ 	.word	0x0001cbe0


	//   ....[176]....
        /*0a38*/ 	.word	0x0001cc30


	//   ....[177]....
        /*0a3c*/ 	.word	0x0001ce90


	//   ....[178]....
        /*0a40*/ 	.word	0x0001ceb0


	//   ....[179]....
        /*0a44*/ 	.word	0x0001cec0


	//   ....[180]....
        /*0a48*/ 	.word	0x0001cf30


	//   ....[181]....
        /*0a4c*/ 	.word	0x0001cf40


	//   ....[182]....
        /*0a50*/ 	.word	0x0001cfb0


	//   ....[183]....
        /*0a54*/ 	.word	0x0001cfc0


	//   ....[184]....
        /*0a58*/ 	.word	0x0001d030


	//   ....[185]....
        /*0a5c*/ 	.word	0x0001d040


	//   ....[186]....
        /*0a60*/ 	.word	0x0001d0b0


	//   ....[187]....
        /*0a64*/ 	.word	0x0001d0c0


	//   ....[188]....
        /*0a68*/ 	.word	0x0001d130


	//   ....[189]....
        /*0a6c*/ 	.word	0x0001d140


	//   ....[190]....
        /*0a70*/ 	.word	0x0001d1b0


	//   ....[191]....
        /*0a74*/ 	.word	0x0001d1c0


	//   ....[192]....
        /*0a78*/ 	.word	0x0001d1d0


	//   ....[193]....
        /*0a7c*/ 	.word	0x0001d780


	//   ....[194]....
        /*0a80*/ 	.word	0x0001d7c0


	//   ....[195]....
        /*0a84*/ 	.word	0x0001d800


	//   ....[196]....
        /*0a88*/ 	.word	0x0001d820


	//   ....[197]....
        /*0a8c*/ 	.word	0x0001d830


	//   ....[198]....
        /*0a90*/ 	.word	0x0001d850


	//   ....[199]....
        /*0a94*/ 	.word	0x0001d8c0


	//   ....[200]....
        /*0a98*/ 	.word	0x0001d8e0


	//   ....[201]....
        /*0a9c*/ 	.word	0x0001d940


	//   ....[202]....
        /*0aa0*/ 	.word	0x0001d960


	//   ....[203]....
        /*0aa4*/ 	.word	0x0001d9c0


	//   ....[204]....
        /*0aa8*/ 	.word	0x0001d9e0


	//   ....[205]....
        /*0aac*/ 	.word	0x0001da40


	//   ....[206]....
        /*0ab0*/ 	.word	0x0001da60


	//   ....[207]....
        /*0ab4*/ 	.word	0x0001dab0


	//   ....[208]....
        /*0ab8*/ 	.word	0x0001dad0


	//   ....[209]....
        /*0abc*/ 	.word	0x0001ded0


	//   ....[210]....
        /*0ac0*/ 	.word	0x0001df00


	//   ....[211]....
        /*0ac4*/ 	.word	0x0001df30


	//   ....[212]....
        /*0ac8*/ 	.word	0x0001df60


	//   ....[213]....
        /*0acc*/ 	.word	0x0001df90


	//   ....[214]....
        /*0ad0*/ 	.word	0x0001dfc0


	//   ....[215]....
        /*0ad4*/ 	.word	0x0001dff0


	//   ....[216]....
        /*0ad8*/ 	.word	0x0001e020


	//   ....[217]....
        /*0adc*/ 	.word	0x0001e1a0


	//   ....[218]....
        /*0ae0*/ 	.word	0x0001e1d0


	//   ....[219]....
        /*0ae4*/ 	.word	0x0001e200


	//   ....[220]....
        /*0ae8*/ 	.word	0x0001e230


	//   ....[221]....
        /*0aec*/ 	.word	0x0001e260


	//   ....[222]....
        /*0af0*/ 	.word	0x0001e290


	//   ....[223]....
        /*0af4*/ 	.word	0x0001e350


	//   ....[224]....
        /*0af8*/ 	.word	0x0001e370


	//   ....[225]....
        /*0afc*/ 	.word	0x0001e3e0


	//   ....[226]....
        /*0b00*/ 	.word	0x0001ea80


	//   ....[227]....
        /*0b04*/ 	.word	0x0001eda0


	//   ....[228]....
        /*0b08*/ 	.word	0x0001ee30


	//   ....[229]....
        /*0b0c*/ 	.word	0x0001eed0


	//   ....[230]....
        /*0b10*/ 	.word	0x0001ef60


	//   ....[231]....
        /*0b14*/ 	.word	0x0001f000


	//   ....[232]....
        /*0b18*/ 	.word	0x0001f090


	//   ....[233]....
        /*0b1c*/ 	.word	0x0001f130


	//   ....[234]....
        /*0b20*/ 	.word	0x0001f1c0


	//   ....[235]....
        /*0b24*/ 	.word	0x0001f2b0


	//   ....[236]....
        /*0b28*/ 	.word	0x0001f340


	//   ....[237]....
        /*0b2c*/ 	.word	0x0001f3e0


	//   ....[238]....
        /*0b30*/ 	.word	0x0001f470


	//   ....[239]....
        /*0b34*/ 	.word	0x0001f510


	//   ....[240]....
        /*0b38*/ 	.word	0x0001f5a0


	//   ....[241]....
        /*0b3c*/ 	.word	0x0001f640


	//   ....[242]....
        /*0b40*/ 	.word	0x0001f6d0


	//   ....[243]....
        /*0b44*/ 	.word	0x0001f7c0


	//   ....[244]....
        /*0b48*/ 	.word	0x0001f850


	//   ....[245]....
        /*0b4c*/ 	.word	0x0001f8e0


	//   ....[246]....
        /*0b50*/ 	.word	0x0001f970


	//   ....[247]....
        /*0b54*/ 	.word	0x0001fa00


	//   ....[248]....
        /*0b58*/ 	.word	0x0001fa90


	//   ....[249]....
        /*0b5c*/ 	.word	0x0001fb20


	//   ....[250]....
        /*0b60*/ 	.word	0x0001fbb0


	//   ....[251]....
        /*0b64*/ 	.word	0x0001fc90


	//   ....[252]....
        /*0b68*/ 	.word	0x0001fd40


	//   ....[253]....
        /*0b6c*/ 	.word	0x0001fdd0


	//   ....[254]....
        /*0b70*/ 	.word	0x0001fe20


	//   ....[255]....
        /*0b74*/ 	.word	0x0001fe70


	//   ....[0]....
        /*0b78*/ 	.word	0x0001ff00


	//   ....[1]....
        /*0b7c*/ 	.word	0x0001ff90


	//   ....[2]....
        /*0b80*/ 	.word	0x0001ffe0


	//   ....[3]....
        /*0b84*/ 	.word	0x00020030


	//   ....[4]....
        /*0b88*/ 	.word	0x000200c0


	//   ....[5]....
        /*0b8c*/ 	.word	0x00020150


	//   ....[6]....
        /*0b90*/ 	.word	0x000201a0


	//   ....[7]....
        /*0b94*/ 	.word	0x000201f0


	//   ....[8]....
        /*0b98*/ 	.word	0x00020280


	//   ....[9]....
        /*0b9c*/ 	.word	0x00020310


	//   ....[10]....
        /*0ba0*/ 	.word	0x00020360


	//   ....[11]....
        /*0ba4*/ 	.word	0x000203b0


	//   ....[12]....
        /*0ba8*/ 	.word	0x000204a0


	//   ....[13]....
        /*0bac*/ 	.word	0x00020550


	//   ....[14]....
        /*0bb0*/ 	.word	0x000205d0


	//   ....[15]....
        /*0bb4*/ 	.word	0x00020670


	//   ....[16]....
        /*0bb8*/ 	.word	0x00020700


	//   ....[17]....
        /*0bbc*/ 	.word	0x000207c0


	//   ....[18]....
        /*0bc0*/ 	.word	0x00020840


	//   ....[19]....
        /*0bc4*/ 	.word	0x00020890


	//   ....[20]....
        /*0bc8*/ 	.word	0x00020a50


	//   ....[21]....
        /*0bcc*/ 	.word	0x00020af0


	//   ....[22]....
        /*0bd0*/ 	.word	0x00020b70


	//   ....[23]....
        /*0bd4*/ 	.word	0x00020be0


	//   ....[24]....
        /*0bd8*/ 	.word	0x00020d60


	//   ....[25]....
        /*0bdc*/ 	.word	0x00020e80


	//   ....[26]....
        /*0be0*/ 	.word	0x00020ef0


	//   ....[27]....
        /*0be4*/ 	.word	0x00020f40


	//   ....[28]....
        /*0be8*/ 	.word	0x00021220


	//   ....[29]....
        /*0bec*/ 	.word	0x00021270


	//   ....[30]....
        /*0bf0*/ 	.word	0x00021300


	//   ....[31]....
        /*0bf4*/ 	.word	0x00021390


	//   ....[32]....
        /*0bf8*/ 	.word	0x00021420


	//   ....[33]....
        /*0bfc*/ 	.word	0x000214b0


	//   ....[34]....
        /*0c00*/ 	.word	0x00021540


	//   ....[35]....
        /*0c04*/ 	.word	0x000215d0


	//   ....[36]....
        /*0c08*/ 	.word	0x00021690


	//   ....[37]....
        /*0c0c*/ 	.word	0x00021970


	//   ....[38]....
        /*0c10*/ 	.word	0x00021a60


	//   ....[39]....
        /*0c14*/ 	.word	0x00021b00


	//   ....[40]....
        /*0c18*/ 	.word	0x00021b60


	//   ....[41]....
        /*0c1c*/ 	.word	0x00021c60


	//   ....[42]....
        /*0c20*/ 	.word	0x00021cd0


	//   ....[43]....
        /*0c24*/ 	.word	0x00021dd0


	//   ....[44]....
        /*0c28*/ 	.word	0x00021e40


	//   ....[45]....
        /*0c2c*/ 	.word	0x00021f40


	//   ....[46]....
        /*0c30*/ 	.word	0x00021fb0


	//   ....[47]....
        /*0c34*/ 	.word	0x000220b0


	//   ....[48]....
        /*0c38*/ 	.word	0x00022120


	//   ....[49]....
        /*0c3c*/ 	.word	0x00022220


	//   ....[50]....
        /*0c40*/ 	.word	0x00022290


	//   ....[51]....
        /*0c44*/ 	.word	0x00022390


	//   ....[52]....
        /*0c48*/ 	.word	0x00022400


	//   ....[53]....
        /*0c4c*/ 	.word	0x000224a0


	//   ....[54]....
        /*0c50*/ 	.word	0x000225a0


	//   ....[55]....
        /*0c54*/ 	.word	0x00022610


	//   ....[56]....
        /*0c58*/ 	.word	0x00022690


	//   ....[57]....
        /*0c5c*/ 	.word	0x00022750


	//   ....[58]....
        /*0c60*/ 	.word	0x000227d0


	//   ....[59]....
        /*0c64*/ 	.word	0x000228a0


	//   ....[60]....
        /*0c68*/ 	.word	0x00022920


	//   ....[61]....
        /*0c6c*/ 	.word	0x000229f0


	//   ....[62]....
        /*0c70*/ 	.word	0x00022a70


	//   ....[63]....
        /*0c74*/ 	.word	0x00022b40


	//   ....[64]....
        /*0c78*/ 	.word	0x00022bc0


	//   ....[65]....
        /*0c7c*/ 	.word	0x00022c90


	//   ....[66]....
        /*0c80*/ 	.word	0x00022d10


	//   ....[67]....
        /*0c84*/ 	.word	0x00022dd0


	//   ....[68]....
        /*0c88*/ 	.word	0x00022e50


	//   ....[69]....
        /*0c8c*/ 	.word	0x00022f00


	//   ....[70]....
        /*0c90*/ 	.word	0x00023030


	//   ....[71]....
        /*0c94*/ 	.word	0x000230d0


	//   ....[72]....
        /*0c98*/ 	.word	0x00023140


	//   ....[73]....
        /*0c9c*/ 	.word	0x00023200


	//   ....[74]....
        /*0ca0*/ 	.word	0x00023260


	//   ....[75]....
        /*0ca4*/ 	.word	0x00023320


	//   ....[76]....
        /*0ca8*/ 	.word	0x00023380


	//   ....[77]....
        /*0cac*/ 	.word	0x00023440


	//   ....[78]....
        /*0cb0*/ 	.word	0x000234a0


	//   ....[79]....
        /*0cb4*/ 	.word	0x00023560


	//   ....[80]....
        /*0cb8*/ 	.word	0x000235c0


	//   ....[81]....
        /*0cbc*/ 	.word	0x00023680


	//   ....[82]....
        /*0cc0*/ 	.word	0x000236e0


	//   ....[83]....
        /*0cc4*/ 	.word	0x000237a0


	//   ....[84]....
        /*0cc8*/ 	.word	0x00023800


	//   ....[85]....
        /*0ccc*/ 	.word	0x000238c0


	//   ....[86]....
        /*0cd0*/ 	.word	0x000239b0


	//   ....[87]....
        /*0cd4*/ 	.word	0x00023a50


	//   ....[88]....
        /*0cd8*/ 	.word	0x00023ab0


	//   ....[89]....
        /*0cdc*/ 	.word	0x00023b90


	//   ....[90]....
        /*0ce0*/ 	.word	0x00023bf0


	//   ....[91]....
        /*0ce4*/ 	.word	0x00023cd0


	//   ....[92]....
        /*0ce8*/ 	.word	0x00023d30


	//   ....[93]....
        /*0cec*/ 	.word	0x00023e10


	//   ....[94]....
        /*0cf0*/ 	.word	0x00023e70


	//   ....[95]....
        /*0cf4*/ 	.word	0x00023f50


	//   ....[96]....
        /*0cf8*/ 	.word	0x00023fb0


	//   ....[97]....
        /*0cfc*/ 	.word	0x00024090


	//   ....[98]....
        /*0d00*/ 	.word	0x000240f0


	//   ....[99]....
        /*0d04*/ 	.word	0x000241d0


	//   ....[100]....
        /*0d08*/ 	.word	0x00024230


	//   ....[101]....
        /*0d0c*/ 	.word	0x00024300


	//   ....[102]....
        /*0d10*/ 	.word	0x00024420


	//   ....[103]....
        /*0d14*/ 	.word	0x000244c0


	//   ....[104]....
        /*0d18*/ 	.word	0x00024580


	//   ....[105]....
        /*0d1c*/ 	.word	0x00024650


	//   ....[106]....
        /*0d20*/ 	.word	0x000246b0


	//   ....[107]....
        /*0d24*/ 	.word	0x00024790


	//   ....[108]....
        /*0d28*/ 	.word	0x000247f0


	//   ....[109]....
        /*0d2c*/ 	.word	0x000248c0


	//   ....[110]....
        /*0d30*/ 	.word	0x00024920


	//   ....[111]....
        /*0d34*/ 	.word	0x000249f0


	//   ....[112]....
        /*0d38*/ 	.word	0x00024a50


	//   ....[113]....
        /*0d3c*/ 	.word	0x00024b30


	//   ....[114]....
        /*0d40*/ 	.word	0x00024b90


	//   ....[115]....
        /*0d44*/ 	.word	0x00024c60


	//   ....[116]....
        /*0d48*/ 	.word	0x00024cc0


	//   ....[117]....
        /*0d4c*/ 	.word	0x00024d80


	//   ....[118]....
        /*0d50*/ 	.word	0x00024e10


	//   ....[119]....
        /*0d54*/ 	.word	0x00024eb0


	//   ....[120]....
        /*0d58*/ 	.word	0x00024fd0


	//   ....[121]....
        /*0d5c*/ 	.word	0x00025040


	//   ....[122]....
        /*0d60*/ 	.word	0x000250b0


	//   ....[123]....
        /*0d64*/ 	.word	0x00025120


	//   ....[124]....
        /*0d68*/ 	.word	0x00025190


	//   ....[125]....
        /*0d6c*/ 	.word	0x00025210


	//   ....[126]....
        /*0d70*/ 	.word	0x000252a0


	//   ....[127]....
        /*0d74*/ 	.word	0x00025330


	//   ....[128]....
        /*0d78*/ 	.word	0x000253a0


	//   ....[129]....
        /*0d7c*/ 	.word	0x00025410


	//   ....[130]....
        /*0d80*/ 	.word	0x00025480


	//   ....[131]....
        /*0d84*/ 	.word	0x00025500


	//   ....[132]....
        /*0d88*/ 	.word	0x00025570


	//   ....[133]....
        /*0d8c*/ 	.word	0x00025610


	//   ....[134]....
        /*0d90*/ 	.word	0x000256a0


	//   ....[135]....
        /*0d94*/ 	.word	0x000257c0


	//----- nvinfo : EIATTR_REG_RECONFIG
	.align		4
.L_1083:
        /*0d98*/ 	.byte	0x01, 0x54
	.zero		2


	//----- nvinfo : EIATTR_SYSCALL_OFFSETS
	.align		4
        /*0d9c*/ 	.byte	0x04, 0x46
        /*0d9e*/ 	.short	(.L_1085 - .L_1084)


	//   ....[0]....
.L_1084:
        /*0da0*/ 	.word	0x00001940


	//   ....[1]....
        /*0da4*/ 	.word	0x00001a90


	//   ....[2]....
        /*0da8*/ 	.word	0x00008c80


	//   ....[3]....
        /*0dac*/ 	.word	0x00008f80


	//   ....[4]....
        /*0db0*/ 	.word	0x0001a7f0


	//   ....[5]....
        /*0db4*/ 	.word	0x0001a940


	//   ....[6]....
        /*0db8*/ 	.word	0x0001aa30


	//   ....[7]....
        /*0dbc*/ 	.word	0x0001b9f0


	//----- nvinfo : EIATTR_MBARRIER_INSTR_OFFSETS
	.align		4
.L_1085:
        /*0dc0*/ 	.byte	0x04, 0x39
        /*0dc2*/ 	.short	(.L_1087 - .L_1086)


	//   ....[0]....
.L_1086:
        /*0dc4*/ 	.word	0x00000270
        /*0dc8*/ 	.word	0x000000ff
        /*0dcc*/ 	.word	0x00028800
        /*0dd0*/ 	.short	0x0100
        /*0dd2*/ 	.byte	0x08
	.zero		1


	//   ....[1]....
        /*0dd4*/ 	.word	0x00000280
        /*0dd8*/ 	.word	0x000000ff
        /*0ddc*/ 	.word	0x00028820
        /*0de0*/ 	.short	0x0100
        /*0de2*/ 	.byte	0x08
	.zero		1


	//   ....[2]....
        /*0de4*/ 	.word	0x00000370
        /*0de8*/ 	.word	0x000000ff
        /*0dec*/ 	.word	0x00028830
        /*0df0*/ 	.short	0x0100
        /*0df2*/ 	.byte	0x08
	.zero		1


	//   ....[3]....
        /*0df4*/ 	.word	0x00000380
        /*0df8*/ 	.word	0x000000ff
        /*0dfc*/ 	.word	0x00028840
        /*0e00*/ 	.short	0x0100
        /*0e02*/ 	.byte	0x08
	.zero		1


	//   ....[4]....
        /*0e04*/ 	.word	0x00000390
        /*0e08*/ 	.word	0x000000ff
        /*0e0c*/ 	.word	0x00028838
        /*0e10*/ 	.short	0x0100
        /*0e12*/ 	.byte	0x08
	.zero		1


	//   ....[5]....
        /*0e14*/ 	.word	0x000003a0
        /*0e18*/ 	.word	0x000000ff
        /*0e1c*/ 	.word	0x00028848
        /*0e20*/ 	.short	0x0100
        /*0e22*/ 	.byte	0x08
	.zero		1


	//   ....[6]....
        /*0e24*/ 	.word	0x000004d0
        /*0e28*/ 	.word	0x000000ff
        /*0e2c*/ 	.word	0x00028850
        /*0e30*/ 	.short	0x0100
        /*0e32*/ 	.byte	0x08
	.zero		1


	//   ....[7]....
        /*0e34*/ 	.word	0x000004e0
        /*0e38*/ 	.word	0x000000ff
        /*0e3c*/ 	.word	0x00028860
        /*0e40*/ 	.short	0x0100
        /*0e42*/ 	.byte	0x08
	.zero		1


	//   ....[8]....
        /*0e44*/ 	.word	0x000004f0
        /*0e48*/ 	.word	0x000000ff
        /*0e4c*/ 	.word	0x00028858
        /*0e50*/ 	.short	0x0100
        /*0e52*/ 	.byte	0x08
	.zero		1


	//   ....[9]....
        /*0e54*/ 	.word	0x00000500
        /*0e58*/ 	.word	0x000000ff
        /*0e5c*/ 	.word	0x00028868
        /*0e60*/ 	.short	0x0100
        /*0e62*/ 	.byte	0x08
	.zero		1


	//   ....[10]....
        /*0e64*/ 	.word	0x000005f0
        /*0e68*/ 	.word	0x000000ff
        /*0e6c*/ 	.word	0x00028870
        /*0e70*/ 	.short	0x0100
        /*0e72*/ 	.byte	0x06
	.zero		1


	//   ....[11]....
        /*0e74*/ 	.word	0x00000600
        /*0e78*/ 	.word	0x000000ff
        /*0e7c*/ 	.word	0x00028880
        /*0e80*/ 	.short	0x0100
        /*0e82*/ 	.byte	0x06
	.zero		1


	//   ....[12]....
        /*0e84*/ 	.word	0x00000610
        /*0e88*/ 	.word	0x000000ff
        /*0e8c*/ 	.word	0x00028878
        /*0e90*/ 	.short	0x0100
        /*0e92*/ 	.byte	0x06
	.zero		1


	//   ....[13]....
        /*0e94*/ 	.word	0x00000620
        /*0e98*/ 	.word	0x000000ff
        /*0e9c*/ 	.word	0x00028888
        /*0ea0*/ 	.short	0x0100
        /*0ea2*/ 	.byte	0x06
	.zero		1


	//   ....[14]....
        /*0ea4*/ 	.word	0x00000750
        /*0ea8*/ 	.word	0x000000ff
        /*0eac*/ 	.word	0x00028890
        /*0eb0*/ 	.short	0x0100
        /*0eb2*/ 	.byte	0x08
	.zero		1


	//   ....[15]....
        /*0eb4*/ 	.word	0x00000760
        /*0eb8*/ 	.word	0x000000ff
        /*0ebc*/ 	.word	0x000288a0
        /*0ec0*/ 	.short	0x0100
        /*0ec2*/ 	.byte	0x08
	.zero		1


	//   ....[16]....
        /*0ec4*/ 	.word	0x00000770
        /*0ec8*/ 	.word	0x000000ff
        /*0ecc*/ 	.word	0x00028898
        /*0ed0*/ 	.short	0x0100
        /*0ed2*/ 	.byte	0x08
	.zero		1


	//   ....[17]....
        /*0ed4*/ 	.word	0x00000780
        /*0ed8*/ 	.word	0x000000ff
        /*0edc*/ 	.word	0x000288a8
        /*0ee0*/ 	.short	0x0100
        /*0ee2*/ 	.byte	0x08
	.zero		1


	//   ....[18]....
        /*0ee4*/ 	.word	0x000008b0
        /*0ee8*/ 	.word	0x000000ff
        /*0eec*/ 	.word	0x000288b0
        /*0ef0*/ 	.short	0x0100
        /*0ef2*/ 	.byte	0x08
	.zero		1


	//   ....[19]....
        /*0ef4*/ 	.word	0x000008c0
        /*0ef8*/ 	.word	0x000000ff
        /*0efc*/ 	.word	0x000288c0
        /*0f00*/ 	.short	0x0100
        /*0f02*/ 	.byte	0x08
	.zero		1


	//   ....[20]....
        /*0f04*/ 	.word	0x000008d0
        /*0f08*/ 	.word	0x000000ff
        /*0f0c*/ 	.word	0x000288b8
        /*0f10*/ 	.short	0x0100
        /*0f12*/ 	.byte	0x08
	.zero		1


	//   ....[21]....
        /*0f14*/ 	.word	0x000008e0
        /*0f18*/ 	.word	0x000000ff
        /*0f1c*/ 	.word	0x000288c8
        /*0f20*/ 	.short	0x0100
        /*0f22*/ 	.byte	0x08
	.zero		1


	//   ....[22]....
        /*0f24*/ 	.word	0x00003090
        /*0f28*/ 	.word	0x0000005b
        /*0f2c*/ 	.word	0x00028890
        /*0f30*/ 	.short	0x010a
        /*0f32*/ 	.byte	0x3f
	.zero		1


	//   ....[23]....
        /*0f34*/ 	.word	0x00005850
        /*0f38*/ 	.word	0x0000005b
        /*0f3c*/ 	.word	0x00028890
        /*0f40*/ 	.short	0x010a
        /*0f42*/ 	.byte	0x3f
	.zero		1


	//   ....[24]....
        /*0f44*/ 	.word	0x000078f0
        /*0f48*/ 	.word	0x0000005b
        /*0f4c*/ 	.word	0x00028890
        /*0f50*/ 	.short	0x010a
        /*0f52*/ 	.byte	0x3f
	.zero		1


	//   ....[25]....
        /*0f54*/ 	.word	0x00008010
        /*0f58*/ 	.word	0x0000000b
        /*0f5c*/ 	.word	0x00000000
        /*0f60*/ 	.short	0x0101
        /*0f62*/ 	.byte	0x3f
	.zero		1


	//   ....[26]....
        /*0f64*/ 	.word	0x00008050
        /*0f68*/ 	.word	0x0000005b
        /*0f6c*/ 	.word	0x000288b0
        /*0f70*/ 	.short	0x010a
        /*0f72*/ 	.byte	0x3f
	.zero		1


	//   ....[27]....
        /*0f74*/ 	.word	0x00008680
        /*0f78*/ 	.word	0x0000005b
        /*0f7c*/ 	.word	0x00000000
        /*0f80*/ 	.short	0x0101
        /*0f82*/ 	.byte	0x3f
	.zero		1


	//   ....[28]....
        /*0f84*/ 	.word	0x00008d10
        /*0f88*/ 	.word	0x00000012
        /*0f8c*/ 	.word	0x00028800
        /*0f90*/ 	.short	0x010a
        /*0f92*/ 	.byte	0x3f
	.zero		1


	//   ....[29]....
        /*0f94*/ 	.word	0x00008d60
        /*0f98*/ 	.word	0x00000012
        /*0f9c*/ 	.word	0x00028800
        /*0fa0*/ 	.short	0x010a
        /*0fa2*/ 	.byte	0x3f
	.zero		1


	//   ....[30]....
        /*0fa4*/ 	.word	0x00009f70
        /*0fa8*/ 	.word	0x00000012
        /*0fac*/ 	.word	0x00028800
        /*0fb0*/ 	.short	0x010a
        /*0fb2*/ 	.byte	0x3f
	.zero		1


	//   ....[31]....
        /*0fb4*/ 	.word	0x0000c630
        /*0fb8*/ 	.word	0x00000012
        /*0fbc*/ 	.word	0x00028800
        /*0fc0*/ 	.short	0x010a
        /*0fc2*/ 	.byte	0x3f
	.zero		1


	//   ....[32]....
        /*0fc4*/ 	.word	0x0000e1e0
        /*0fc8*/ 	.word	0x00000000
        /*0fcc*/ 	.word	0x00028830
        /*0fd0*/ 	.short	0x010a
        /*0fd2*/ 	.byte	0x3f
	.zero		1


	//   ....[33]....
        /*0fd4*/ 	.word	0x0000e220
        /*0fd8*/ 	.word	0x00000000
        /*0fdc*/ 	.word	0x00028830
        /*0fe0*/ 	.short	0x010a
        /*0fe2*/ 	.byte	0x3f
	.zero		1


	//   ....[34]....
        /*0fe4*/ 	.word	0x0000fc20
        /*0fe8*/ 	.word	0x00000000
        /*0fec*/ 	.word	0x00000000
        /*0ff0*/ 	.short	0x0101
        /*0ff2*/ 	.byte	0x3f
	.zero		1


	//   ....[35]....
        /*0ff4*/ 	.word	0x00010770
        /*0ff8*/ 	.word	0x00000005
        /*0ffc*/ 	.word	0x00028830
        /*1000*/ 	.short	0x010a
        /*1002*/ 	.byte	0x3f
	.zero		1


	//   ....[36]....
        /*1004*/ 	.word	0x000107c0
        /*1008*/ 	.word	0x00000005
        /*100c*/ 	.word	0x00028830
        /*1010*/ 	.short	0x010a
        /*1012*/ 	.byte	0x3f
	.zero		1


	//   ....[37]....
        /*1014*/ 	.word	0x00010c40
        /*1018*/ 	.word	0x00000006
        /*101c*/ 	.word	0x00028850
        /*1020*/ 	.short	0x010a
        /*1022*/ 	.byte	0x3f
	.zero		1


	//   ....[38]....
        /*1024*/ 	.word	0x00010c80
        /*1028*/ 	.word	0x00000006
        /*102c*/ 	.word	0x00028850
        /*1030*/ 	.short	0x010a
        /*1032*/ 	.byte	0x3f
	.zero		1


	//   ....[39]....
        /*1034*/ 	.word	0x000129d0
        /*1038*/ 	.word	0x00000000
        /*103c*/ 	.word	0x00000000
        /*1040*/ 	.short	0x0101
        /*1042*/ 	.byte	0x3f
	.zero		1


	//   ....[40]....
        /*1044*/ 	.word	0x00012c50
        /*1048*/ 	.word	0x0000000e
        /*104c*/ 	.word	0x00000000
        /*1050*/ 	.short	0x0101
        /*1052*/ 	.byte	0x3f
	.zero		1


	//   ....[41]....
        /*1054*/ 	.word	0x00013360
        /*1058*/ 	.word	0x00000005
        /*105c*/ 	.word	0x00028830
        /*1060*/ 	.short	0x010a
        /*1062*/ 	.byte	0x3f
	.zero		1


	//   ....[42]....
        /*1064*/ 	.word	0x000133b0
        /*1068*/ 	.word	0x00000005
        /*106c*/ 	.word	0x00028830
        /*1070*/ 	.short	0x010a
        /*1072*/ 	.byte	0x3f
	.zero		1


	//   ....[43]....
        /*1074*/ 	.word	0x00013800
        /*1078*/ 	.word	0x00000006
        /*107c*/ 	.word	0x00028850
        /*1080*/ 	.short	0x010a
        /*1082*/ 	.byte	0x3f
	.zero		1


	//   ....[44]....
        /*1084*/ 	.word	0x00013840
        /*1088*/ 	.word	0x00000006
        /*108c*/ 	.word	0x00028850
        /*1090*/ 	.short	0x010a
        /*1092*/ 	.byte	0x3f
	.zero		1


	//   ....[45]....
        /*1094*/ 	.word	0x000145c0
        /*1098*/ 	.word	0x00000033
        /*109c*/ 	.word	0x00000000
        /*10a0*/ 	.short	0x0101
        /*10a2*/ 	.byte	0x3f
	.zero		1


	//   ....[46]....
        /*10a4*/ 	.word	0x00014ee0
        /*10a8*/ 	.word	0x0000000c
        /*10ac*/ 	.word	0x00000000
        /*10b0*/ 	.short	0x0101
        /*10b2*/ 	.byte	0x3f
	.zero		1


	//   ....[47]....
        /*10b4*/ 	.word	0x00015530
        /*10b8*/ 	.word	0x0000000d
        /*10bc*/ 	.word	0x00028850
        /*10c0*/ 	.short	0x010a
        /*10c2*/ 	.byte	0x3f
	.zero		1


	//   ....[48]....
        /*10c4*/ 	.word	0x000155b0
        /*10c8*/ 	.word	0x0000000d
        /*10cc*/ 	.word	0x00028850
        /*10d0*/ 	.short	0x010a
        /*10d2*/ 	.byte	0x3f
	.zero		1


	//   ....[49]....
        /*10d4*/ 	.word	0x00015bd0
        /*10d8*/ 	.word	0x00000004
        /*10dc*/ 	.word	0x00000000
        /*10e0*/ 	.short	0x0101
        /*10e2*/ 	.byte	0x3f
	.zero		1


	//   ....[50]....
        /*10e4*/ 	.word	0x000170e0
        /*10e8*/ 	.word	0x00000000
        /*10ec*/ 	.word	0x00000000
        /*10f0*/ 	.short	0x0101
        /*10f2*/ 	.byte	0x3f
	.zero		1


	//   ....[51]....
        /*10f4*/ 	.word	0x00019580
        /*10f8*/ 	.word	0x00000016
        /*10fc*/ 	.word	0x00028820
        /*1100*/ 	.short	0x010a
        /*1102*/ 	.byte	0x3f
	.zero		1


	//   ....[52]....
        /*1104*/ 	.word	0x00019610
        /*1108*/ 	.word	0x00000007
        /*110c*/ 	.word	0x000288a0
        /*1110*/ 	.short	0x010a
        /*1112*/ 	.byte	0x3f
	.zero		1


	//   ....[53]....
        /*1114*/ 	.word	0x00019970
        /*1118*/ 	.word	0x00000007
        /*111c*/ 	.word	0x000288c0
        /*1120*/ 	.short	0x010a
        /*1122*/ 	.byte	0x3f
	.zero		1


	//   ....[54]....
        /*1124*/ 	.word	0x00019da0
        /*1128*/ 	.word	0x0000000a
        /*112c*/ 	.word	0x000288a0
        /*1130*/ 	.short	0x010a
        /*1132*/ 	.byte	0x3f
	.zero		1


	//   ....[55]....
        /*1134*/ 	.word	0x0001a0e0
        /*1138*/ 	.word	0x0000000a
        /*113c*/ 	.word	0x000288c0
        /*1140*/ 	.short	0x010a
        /*1142*/ 	.byte	0x3f
	.zero		1


	//   ....[56]....
        /*1144*/ 	.word	0x0001af50
        /*1148*/ 	.word	0x00000007
        /*114c*/ 	.word	0x00028840
        /*1150*/ 	.short	0x010a
        /*1152*/ 	.byte	0x3f
	.zero		1


	//   ....[57]....
        /*1154*/ 	.word	0x0001b6d0
        /*1158*/ 	.word	0x00000007
        /*115c*/ 	.word	0x00028830
        /*1160*/ 	.short	0x0107
        /*1162*/ 	.byte	0x3f
	.zero		1


	//   ....[58]....
        /*1164*/ 	.word	0x0001b7a0
        /*1168*/ 	.word	0x00000007
        /*116c*/ 	.word	0x00028830
        /*1170*/ 	.short	0x0101
        /*1172*/ 	.byte	0x3f
	.zero		1


	//   ....[59]....
        /*1174*/ 	.word	0x0001c2d0
        /*1178*/ 	.word	0x00000016
        /*117c*/ 	.word	0x00028800
        /*1180*/ 	.short	0x0107
        /*1182*/ 	.byte	0x3f
	.zero		1


	//   ....[60]....
        /*1184*/ 	.word	0x0001c3e0
        /*1188*/ 	.word	0x00000016
        /*118c*/ 	.word	0x00028800
        /*1190*/ 	.short	0x0101
        /*1192*/ 	.byte	0x3f
	.zero		1


	//   ....[61]....
        /*1194*/ 	.word	0x0001c400
        /*1198*/ 	.word	0x00000016
        /*119c*/ 	.word	0x00028820
        /*11a0*/ 	.short	0x010a
        /*11a2*/ 	.byte	0x3f
	.zero		1


	//   ....[62]....
        /*11a4*/ 	.word	0x0001c7a0
        /*11a8*/ 	.word	0x00000006
        /*11ac*/ 	.word	0x00028840
        /*11b0*/ 	.short	0x010a
        /*11b2*/ 	.byte	0x3f
	.zero		1


	//   ....[63]....
        /*11b4*/ 	.word	0x0001ccc0
        /*11b8*/ 	.word	0x00000006
        /*11bc*/ 	.word	0x00028830
        /*11c0*/ 	.short	0x0107
        /*11c2*/ 	.byte	0x3f
	.zero		1


	//   ....[64]....
        /*11c4*/ 	.word	0x0001cd80
        /*11c8*/ 	.word	0x00000006
        /*11cc*/ 	.word	0x00028830
        /*11d0*/ 	.short	0x0101
        /*11d2*/ 	.byte	0x3f
	.zero		1


	//   ....[65]....
        /*11d4*/ 	.word	0x0001cde0
        /*11d8*/ 	.word	0x00000006
        /*11dc*/ 	.word	0x00028860
        /*11e0*/ 	.short	0x010a
        /*11e2*/ 	.byte	0x3f
	.zero		1


	//   ....[66]....
        /*11e4*/ 	.word	0x0001d320
        /*11e8*/ 	.word	0x00000006
        /*11ec*/ 	.word	0x00028850
        /*11f0*/ 	.short	0x0107
        /*11f2*/ 	.byte	0x3f
	.zero		1


	//   ....[67]....
        /*11f4*/ 	.word	0x0001d4d0
        /*11f8*/ 	.word	0x00000006
        /*11fc*/ 	.word	0x00028850
        /*1200*/ 	.short	0x0101
        /*1202*/ 	.byte	0x3f
	.zero		1


	//   ....[68]....
        /*1204*/ 	.word	0x0001d6e0
        /*1208*/ 	.word	0x00000000
        /*120c*/ 	.word	0x00028860
        /*1210*/ 	.short	0x010a
        /*1212*/ 	.byte	0x3f
	.zero		1


	//   ....[69]....
        /*1214*/ 	.word	0x0001dc10
        /*1218*/ 	.word	0x00000000
        /*121c*/ 	.word	0x00028850
        /*1220*/ 	.short	0x0107
        /*1222*/ 	.byte	0x3f
	.zero		1


	//   ....[70]....
        /*1224*/ 	.word	0x0001dcd0
        /*1228*/ 	.word	0x00000000
        /*122c*/ 	.word	0x00028850
        /*1230*/ 	.short	0x0101
        /*1232*/ 	.byte	0x3f
	.zero		1


	//   ....[71]....
        /*1234*/ 	.word	0x0001ea00
        /*1238*/ 	.word	0x00000004
        /*123c*/ 	.word	0x00028820
        /*1240*/ 	.short	0x010a
        /*1242*/ 	.byte	0x3f
	.zero		1


	//   ....[72]....
        /*1244*/ 	.word	0x0001eb70
        /*1248*/ 	.word	0x00000005
        /*124c*/ 	.word	0x00028840
        /*1250*/ 	.short	0x010a
        /*1252*/ 	.byte	0x3f
	.zero		1


	//   ....[73]....
        /*1254*/ 	.word	0x0001ec10
        /*1258*/ 	.word	0x00000019
        /*125c*/ 	.word	0x00028840
        /*1260*/ 	.short	0x010a
        /*1262*/ 	.byte	0x3f
	.zero		1


	//   ....[74]....
        /*1264*/ 	.word	0x0001ec50
        /*1268*/ 	.word	0x00000005
        /*126c*/ 	.word	0x00028860
        /*1270*/ 	.short	0x010a
        /*1272*/ 	.byte	0x3f
	.zero		1


	//   ....[75]....
        /*1274*/ 	.word	0x0001ec90
        /*1278*/ 	.word	0x00000019
        /*127c*/ 	.word	0x00028860
        /*1280*/ 	.short	0x010a
        /*1282*/ 	.byte	0x3f
	.zero		1


	//   ....[76]....
        /*1284*/ 	.word	0x0001ecf0
        /*1288*/ 	.word	0x0000005b
        /*128c*/ 	.word	0x00028890
        /*1290*/ 	.short	0x010a
        /*1292*/ 	.byte	0x3f
	.zero		1


	//   ....[77]....
        /*1294*/ 	.word	0x0001f200
        /*1298*/ 	.word	0x0000005b
        /*129c*/ 	.word	0x00028890
        /*12a0*/ 	.short	0x010a
        /*12a2*/ 	.byte	0x3f
	.zero		1


	//   ....[78]....
        /*12a4*/ 	.word	0x0001f710
        /*12a8*/ 	.word	0x0000005b
        /*12ac*/ 	.word	0x00028890
        /*12b0*/ 	.short	0x010a
        /*12b2*/ 	.byte	0x3f
	.zero		1


	//   ....[79]....
        /*12b4*/ 	.word	0x0001fbe0
        /*12b8*/ 	.word	0x0000005b
        /*12bc*/ 	.word	0x000288b0
        /*12c0*/ 	.short	0x010a
        /*12c2*/ 	.byte	0x3f
	.zero		1


	//   ....[80]....
        /*12c4*/ 	.word	0x000203e0
        /*12c8*/ 	.word	0x00000012
        /*12cc*/ 	.word	0x00028800
        /*12d0*/ 	.short	0x010a
        /*12d2*/ 	.byte	0x3f
	.zero		1


	//   ....[81]....
        /*12d4*/ 	.word	0x00020fa0
        /*12d8*/ 	.word	0x00000012
        /*12dc*/ 	.word	0x00028800
        /*12e0*/ 	.short	0x010a
        /*12e2*/ 	.byte	0x3f
	.zero		1


	//   ....[82]....
        /*12e4*/ 	.word	0x00020ff0
        /*12e8*/ 	.word	0x00000000
        /*12ec*/ 	.word	0x00028830
        /*12f0*/ 	.short	0x010a
        /*12f2*/ 	.byte	0x3f
	.zero		1


	//   ....[83]....
        /*12f4*/ 	.word	0x00021040
        /*12f8*/ 	.word	0x00000005
        /*12fc*/ 	.word	0x00028830
        /*1300*/ 	.short	0x010a
        /*1302*/ 	.byte	0x3f
	.zero		1


	//   ....[84]....
        /*1304*/ 	.word	0x00021090
        /*1308*/ 	.word	0x00000006
        /*130c*/ 	.word	0x00028850
        /*1310*/ 	.short	0x010a
        /*1312*/ 	.byte	0x3f
	.zero		1


	//   ....[85]....
        /*1314*/ 	.word	0x000210e0
        /*1318*/ 	.word	0x00000005
        /*131c*/ 	.word	0x00028830
        /*1320*/ 	.short	0x010a
        /*1322*/ 	.byte	0x3f
	.zero		1


	//   ....[86]....
        /*1324*/ 	.word	0x00021130
        /*1328*/ 	.word	0x00000006
        /*132c*/ 	.word	0x00028850
        /*1330*/ 	.short	0x010a
        /*1332*/ 	.byte	0x3f
	.zero		1


	//   ....[87]....
        /*1334*/ 	.word	0x00021180
        /*1338*/ 	.word	0x0000000d
        /*133c*/ 	.word	0x00028850
        /*1340*/ 	.short	0x010a
        /*1342*/ 	.byte	0x3f
	.zero		1


	//   ....[88]....
        /*1344*/ 	.word	0x00021750
        /*1348*/ 	.word	0x00000016
        /*134c*/ 	.word	0x00028820
        /*1350*/ 	.short	0x010a
        /*1352*/ 	.byte	0x3f
	.zero		1


	//   ....[89]....
        /*1354*/ 	.word	0x000217a0
        /*1358*/ 	.word	0x00000007
        /*135c*/ 	.word	0x000288a0
        /*1360*/ 	.short	0x010a
        /*1362*/ 	.byte	0x3f
	.zero		1


	//   ....[90]....
        /*1364*/ 	.word	0x000217f0
        /*1368*/ 	.word	0x00000007
        /*136c*/ 	.word	0x000288c0
        /*1370*/ 	.short	0x010a
        /*1372*/ 	.byte	0x3f
	.zero		1


	//   ....[91]....
        /*1374*/ 	.word	0x00021840
        /*1378*/ 	.word	0x0000000a
        /*137c*/ 	.word	0x000288a0
        /*1380*/ 	.short	0x010a
        /*1382*/ 	.byte	0x3f
	.zero		1


	//   ....[92]....
        /*1384*/ 	.word	0x00021890
        /*1388*/ 	.word	0x0000000a
        /*138c*/ 	.word	0x000288c0
        /*1390*/ 	.short	0x010a
        /*1392*/ 	.byte	0x3f
	.zero		1


	//   ....[93]....
        /*1394*/ 	.word	0x000219b0
        /*1398*/ 	.word	0x00000007
        /*139c*/ 	.word	0x00028840
        /*13a0*/ 	.short	0x010a
        /*13a2*/ 	.byte	0x3f
	.zero		1


	//   ....[94]....
        /*13a4*/ 	.word	0x00022f30
        /*13a8*/ 	.word	0x00000016
        /*13ac*/ 	.word	0x00028820
        /*13b0*/ 	.short	0x010a
        /*13b2*/ 	.byte	0x3f
	.zero		1


	//   ....[95]....
        /*13b4*/ 	.word	0x00022f80
        /*13b8*/ 	.word	0x00000006
        /*13bc*/ 	.word	0x00028840
        /*13c0*/ 	.short	0x010a
        /*13c2*/ 	.byte	0x3f
	.zero		1


	//   ....[96]....
        /*13c4*/ 	.word	0x00023900
        /*13c8*/ 	.word	0x00000006
        /*13cc*/ 	.word	0x00028860
        /*13d0*/ 	.short	0x010a
        /*13d2*/ 	.byte	0x3f
	.zero		1


	//   ....[97]....
        /*13d4*/ 	.word	0x00024370
        /*13d8*/ 	.word	0x00000000
        /*13dc*/ 	.word	0x00028860
        /*13e0*/ 	.short	0x010a
        /*13e2*/ 	.byte	0x3f
	.zero		1


	//   ....[98]....
        /*13e4*/ 	.word	0x000256e0
        /*13e8*/ 	.word	0x00000004
        /*13ec*/ 	.word	0x00028820
        /*13f0*/ 	.short	0x010a
        /*13f2*/ 	.byte	0x3f
	.zero		1


	//   ....[99]....
        /*13f4*/ 	.word	0x00025880
        /*13f8*/ 	.word	0x00000005
        /*13fc*/ 	.word	0x00028840
        /*1400*/ 	.short	0x010a
        /*1402*/ 	.byte	0x3f
	.zero		1


	//   ....[100]....
        /*1404*/ 	.word	0x000258d0
        /*1408*/ 	.word	0x00000019
        /*140c*/ 	.word	0x00028840
        /*1410*/ 	.short	0x010a
        /*1412*/ 	.byte	0x3f
	.zero		1


	//   ....[101]....
        /*1414*/ 	.word	0x00025920
        /*1418*/ 	.word	0x00000005
        /*141c*/ 	.word	0x00028860
        /*1420*/ 	.short	0x010a
        /*1422*/ 	.byte	0x3f
	.zero		1


	//----- nvinfo : EIATTR_NUM_MBARRIERS
	.align		4
.L_1087:
        /*1424*/ 	.byte	0x03, 0x38
        /*1426*/ 	.short	0x0016


	//----- nvinfo : EIATTR_EXIT_INSTR_OFFSETS
	.align		4
        /*1428*/ 	.byte	0x04, 0x1c
        /*142a*/ 	.short	(.L_1089 - .L_1088)


	//   ....[0]....
.L_1088:
        /*142c*/ 	.word	0x0001ece0


	//----- nvinfo : EIATTR_MAX_THREADS
	.align		4
.L_1089:
        /*1430*/ 	.byte	0x04, 0x05
        /*1432*/ 	.short	(.L_1091 - .L_1090)
.L_1090:
        /*1434*/ 	.word	0x00000180
        /*1438*/ 	.word	0x00000001
        /*143c*/ 	.word	0x00000001


	//----- nvinfo : EIATTR_CRS_STACK_SIZE
	.align		4
.L_1091:
        /*1440*/ 	.byte	0x04, 0x1e
        /*1442*/ 	.short	(.L_1093 - .L_1092)
.L_1092:
        /*1444*/ 	.word	0x00000000


	//----- nvinfo : EIATTR_CBANK_PARAM_SIZE
	.align		4
.L_1093:
        /*1448*/ 	.byte	0x03, 0x19
        /*144a*/ 	.short	0x0af0


	//----- nvinfo : EIATTR_PARAM_CBANK
	.align		4
        /*144c*/ 	.byte	0x04, 0x0a
        /*144e*/ 	.short	(.L_1095 - .L_1094)
	.align		4
.L_1094:
        /*1450*/ 	.word	index@(.nv.constant0._ZN7cutlass13device_kernelIN5flash11enable_sm90INS1_16FlashAttnFwdSm90INS1_25CollectiveMainloopFwdSm90ILi2EN4cute5tupleIJNS5_1CILi1EEES8_S8_EEENS6_IJNS7_ILi128EEESA_SA_EEELi128ENS_10bfloat16_tEfNS_4arch4Sm90ELb1ELb0ELb0ELb1ELb1ELb1ELb0ELb1ELb1ELb1ELb0ELb0EEENS1_21CollectiveEpilogueFwdISB_S9_SC_SE_Li256ELb1ELb1ELb0ELb0EEENS1_36VarlenDynamicPersistentTileSchedulerILi128ELi128ELi256ELi128ELb0ELb1ELb1ELb1ELb1ELb1EEEEEEEEEvNT_6ParamsE)
        /*1454*/ 	.short	0x0210
        /*1456*/ 	.short	0x0af0


	//----- nvinfo : EIATTR_SW_WAR
	.align		4
.L_1095:
        /*1458*/ 	.byte	0x04, 0x36
        /*145a*/ 	.short	(.L_1097 - .L_1096)
.L_1096:
        /*145c*/ 	.word	0x00000008
.L_1097:


//--------------------- .nv.info._ZN7cutlass13device_kernelIN5flash11enable_sm90INS1_16FlashAttnFwdSm90INS1_25CollectiveMainloopFwdSm90ILi2EN4cute5tupleIJNS5_1CILi1EEES8_S8_EEENS6_IJNS7_ILi192EEENS7_ILi128EEENS7_ILi96EEEEEELi96ENS_10bfloat16_tEfNS_4arch4Sm90ELb0ELb0ELb0ELb0ELb1ELb0ELb0ELb0ELb1ELb1ELb0ELb0EEENS1_21CollectiveEpilogueFwdINS6_IJSA_SC_SB_EEES9_SE_SG_Li384ELb0ELb1ELb0ELb0EEENS1_29StaticPersistentTileSchedulerILb0EEEEEEEEEvNT_6ParamsE --------------------------
	.section	.nv.info._ZN7cutlass13device_kernelIN5flash11enable_sm90INS1_16FlashAttnFwdSm90INS1_25CollectiveMainloopFwdSm90ILi2EN4cute5tupleIJNS5_1CILi1EEES8_S8_EEENS6_IJNS7_ILi192EEENS7_ILi128EEENS7_ILi96EEEEEELi96ENS_10bfloat16_tEfNS_4arch4Sm90ELb0ELb0ELb0ELb0ELb1ELb0ELb0ELb0ELb1ELb1ELb0ELb0EEENS1_21CollectiveEpilogueFwdINS6_IJSA_SC_SB_EEES9_SE_SG_Li384ELb0ELb1ELb0ELb0EEENS1_29StaticPersistentTileSchedulerILb0EEEEEEEEEvNT_6ParamsE,"",@"SHT_CUDA_INFO"
	.sectionflags	@""
	.align	4


	//----- nvinfo : EIATTR_CUDA_API_VERSION
	.align		4
        /*0000*/ 	.byte	0x04, 0x37
        /*0002*/ 	.short	(.L_1099 - .L_1098)
.L_1098:
        /*0004*/ 	.word	0x00000082


	//----- nvinfo : EIATTR_KPARAM_INFO
	.align		4
.L_1099:
        /*0008*/ 	.byte	0x04, 0x17
        /*000a*/ 	.short	(.L_1101 - .L_1100)
.L_1100:
        /*000c*/ 	.word	0x00000000
        /*0010*/ 	.short	0x0000
        /*0012*/ 	.short	0x0070
        /*0014*/ 	.byte	0x00, 0xf0, 0x01, 0x28


	//----- nvinfo : EIATTR_SPARSE_MMA_MASK
	.align		4
.L_1101:
        /*0018*/ 	.byte	0x03, 0x50
        /*001a*/ 	.short	0x0000


	//----- nvinfo : EIATTR_MAXREG_COUNT
	.align		4
        /*001c*/ 	.byte	0x03, 0x1b
        /*001e*/ 	.short	0x0080


	//----- nvinfo : EIATTR_NUM_BARRIERS
	.align		4
        /*0020*/ 	.byte	0x02, 0x4c
        /*0022*/ 	.byte	0x10
	.zero		1


	//----- nvinfo : EIATTR_EXTERNS
	.align		4
        /*0024*/ 	.byte	0x04, 0x0f
        /*0026*/ 	.short	(.L_1103 - .L_1102)


	//   ....[0]....
	.align		4
.L_1102:
        /*0028*/ 	.word	index@(__assertfail)


	//----- nvinfo : EIATTR_ANNOTATIONS
	.align		4
.L_1103:
        /*002c*/ 	.byte	0x04, 0x55
        /*002e*/ 	.short	(.L_1105 - .L_1104)


	//   ....[0]....
.L_1104:
        /* <DEDUP_REMOVED lines=9> */


	//----- nvinfo : EIATTR_MERCURY_ISA_VERSION
	.align		4
.L_1105:
        /*00a8*/ 	.byte	0x03, 0x5f
        /*00aa*/ 	.short	0x0101


	//----- nvinfo : EIATTR_INT_WARP_WIDE_INSTR_OFFSETS
	.align		4
        /*00ac*/ 	.byte	0x04, 0x31
        /*00ae*/ 	.short	(.L_1107 - .L_1106)


	//   ....[0]....
.L_1106:
        /*00b0*/ 	.word	0x000000c0


	//   ....[1]....
        /*00b4*/ 	.word	0x000000d0


	//   ....[2]....
        /*00b8*/ 	.word	0x00000170


	//----- nvinfo : EIATTR_COOP_GROUP_MASK_REGIDS
	.align		4
.L_1107:
        /*00bc*/ 	.byte	0x04, 0x29
        /*00be*/ 	.short	(.L_1109 - .L_1108)


	//   ....[0]....
.L_1108:
        /*00c0*/ 	.word	0xffffffff


	//   ....[1]....
        /*00c4*/ 	.word	0xffffffff


	//   ....[2]....
        /*00c8*/ 	.word	0xffffffff


	//   ....[3]....
        /*00cc*/ 	.word	0xffffffff


	//   ....[4]....
        /*00d0*/ 	.word	0xffffffff


	//   ....[5]....
        /*00d4*/ 	.word	0xffffffff


	//   ....[6]....
        /*00d8*/ 	.word	0xffffffff


	//   ....[7]....
        /*00dc*/ 	.word	0xffffffff


	//   ....[8]....
        /*00e0*/ 	.word	0xffffffff


	//   ....[9]....
        /*00e4*/ 	.word	0xffffffff


	//   ....[10]....
        /*00e8*/ 	.word	0xffffffff


	//   ....[11]....
        /*00ec*/ 	.word	0xffffffff


	//   ....[12]....
        /*00f0*/ 	.word	0xffffffff


	//   ....[13]....
        /*00f4*/ 	.word	0xffffffff


	//   ....[14]....
        /*00f8*/ 	.word	0xffffffff


	//   ....[15]....
        /*00fc*/ 	.word	0xffffffff


	//   ....[16]....
        /*0100*/ 	.word	0xffffffff


	//   ....[17]....
        /*0104*/ 	.word	0xffffffff


	//   ....[18]....
        /*0108*/ 	.word	0xffffffff


	//   ....[19]....
        /*010c*/ 	.word	0xffffffff


	//   ....[20]....
        /*0110*/ 	.word	0xffffffff


	//   ....[21]....
        /*0114*/ 	.word	0xffffffff


	//   ....[22]....
        /*0118*/ 	.word	0xffffffff


	//   ....[23]....
        /*011c*/ 	.word	0xffffffff


	//   ....[24]....
        /*0120*/ 	.word	0xffffffff


	//   ....[25]....
        /*0124*/ 	.word	0xffffffff


	//   ....[26]....
        /*0128*/ 	.word	0xffffffff


	//   ....[27]....
        /*012c*/ 	.word	0xffffffff


	//   ....[28]....
        /*0130*/ 	.word	0xffffffff


	//   ....[29]....
        /*0134*/ 	.word	0xffffffff


	//   ....[30]....
        /*0138*/ 	.word	0xffffffff


	//   ....[31]....
        /*013c*/ 	.word	0xffffffff


	//   ....[32]....
        /*0140*/ 	.word	0xffffffff


	//   ....[33]....
        /*0144*/ 	.word	0xffffffff


	//   ....[34]....
        /*0148*/ 	.word	0xffffffff


	//   ....[35]....
        /*014c*/ 	.word	0xffffffff


	//   ....[36]....
        /*0150*/ 	.word	0xffffffff


	//   ....[37]....
        /*0154*/ 	.word	0xffffffff


	//   ....[38]....
        /*0158*/ 	.word	0xffffffff


	//   ....[39]....
        /*015c*/ 	.word	0xffffffff


	//   ....[40]....
        /*0160*/ 	.word	0xffffffff


	//   ....[41]....
        /*0164*/ 	.word	0xffffffff


	//   ....[42]....
        /*0168*/ 	.word	0xffffffff


	//   ....[43]....
        /*016c*/ 	.word	0xffffffff


	//   ....[44]....
        /*0170*/ 	.word	0xffffffff


	//   ....[45]....
        /*0174*/ 	.word	0xffffffff


	//   ....[46]....
        /*0178*/ 	.word	0xffffffff


	//   ....[47]....
        /*017c*/ 	.word	0xffffffff


	//   ....[48]....
        /*0180*/ 	.word	0xffffffff


	//   ....[49]....
        /*0184*/ 	.word	0xffffffff


	//   ....[50]....
        /*0188*/ 	.word	0xffffffff


	//   ....[51]....
        /*018c*/ 	.word	0xffffffff


	//   ....[52]....
        /*0190*/ 	.word	0xffffffff


	//   ....[53]....
        /*0194*/ 	.word	0xffffffff


	//   ....[54]....
        /*0198*/ 	.word	0xffffffff


	//   ....[55]....
        /*019c*/ 	.word	0xffffffff


	//   ....[56]....
        /*01a0*/ 	.word	0xffffffff


	//   ....[57]....
        /*01a4*/ 	.word	0xffffffff


	//   ....[58]....
        /*01a8*/ 	.word	0xffffffff


	//   ....[59]....
        /*01ac*/ 	.word	0xffffffff


	//   ....[60]....
        /*01b0*/ 	.word	0xffffffff


	//   ....[61]....
        /*01b4*/ 	.word	0xffffffff


	//   ....[62]....
        /*01b8*/ 	.word	0xffffffff


	//   ....[63]....
        /*01bc*/ 	.word	0xffffffff


	//   ....[64]....
        /*01c0*/ 	.word	0xffffffff


	//   ....[65]....
        /*01c4*/ 	.word	0xffffffff


	//   ....[66]....
        /*01c8*/ 	.word	0xffffffff


	//   ....[67]....
        /*01cc*/ 	.word	0xffffffff


	//   ....[68]....
        /*01d0*/ 	.word	0xffffffff


	//   ....[69]....
        /*01d4*/ 	.word	0xffffffff


	//   ....[70]....
        /*01d8*/ 	.word	0xffffffff


	//   ....[71]....
        /*01dc*/ 	.word	0xffffffff


	//   ....[72]....
        /*01e0*/ 	.word	0xffffffff


	//   ....[73]....
        /*01e4*/ 	.word	0xffffffff


	//   ....[74]....
        /*01e8*/ 	.word	0x0500000f


	//   ....[75]....
        /*01ec*/ 	.word	0x0500000f


	//   ....[76]....
        /*01f0*/ 	.word	0x0500000f


	//   ....[77]....
        /*01f4*/ 	.word	0x0500000f


	//   ....[78]....
        /*01f8*/ 	.word	0x0500000f


	//   ....[79]....
        /*01fc*/ 	.word	0x0500000f


	//   ....[80]....
        /*0200*/ 	.word	0x0500000f


	//   ....[81]....
        /*0204*/ 	.word	0x0500000f


	//   ....[82]....
        /*0208*/ 	.word	0x0500000f


	//   ....[83]....
        /*020c*/ 	.word	0x0500000f


	//   ....[84]....
        /*0210*/ 	.word	0x0500000f


	//   ....[85]....
        /*0214*/ 	.word	0x0500000f


	//   ....[86]....
        /*0218*/ 	.word	0x0500000f


	//   ....[87]....
        /*021c*/ 	.word	0x0500000f


	//   ....[88]....
        /*0220*/ 	.word	0x0500000f


	//   ....[89]....
        /*0224*/ 	.word	0x0500000f


	//   ....[90]....
        /*0228*/ 	.word	0x0500000f


	//   ....[91]....
        /*022c*/ 	.word	0x0500000f


	//   ....[92]....
        /*0230*/ 	.word	0x0500000f


	//   ....[93]....
        /*0234*/ 	.word	0x0500000f


	//   ....[94]....
        /*0238*/ 	.word	0x0500000f


	//   ....[95]....
        /*023c*/ 	.word	0x0500000f


	//   ....[96]....
        /*0240*/ 	.word	0x0500000f


	//   ....[97]....
        /*0244*/ 	.word	0x0500000f


	//   ....[98]....
        /*0248*/ 	.word	0x0500000f


	//   ....[99]....
        /*024c*/ 	.word	0x0500000f


	//   ....[100]....
        /*0250*/ 	.word	0x0500000f


	//   ....[101]....
        /*0254*/ 	.word	0x0500000f


	//   ....[102]....
        /*0258*/ 	.word	0x0500000f


	//   ....[103]....
        /*025c*/ 	.word	0x0500000f


	//   ....[104]....
        /*0260*/ 	.word	0x0500000f


	//   ....[105]....
        /*0264*/ 	.word	0x0500000f


	//   ....[106]....
        /*0268*/ 	.word	0x0500000f


	//   ....[107]....
        /*026c*/ 	.word	0x0500000f


	//   ....[108]....
        /*0270*/ 	.word	0x0500000f


	//   ....[109]....
        /*0274*/ 	.word	0x0500000f


	//   ....[110]....
        /*0278*/ 	.word	0x0500000f


	//   ....[111]....
        /*027c*/ 	.word	0x0500000f


	//   ....[112]....
        /*0280*/ 	.word	0x0500000f


	//   ....[113]....
        /*0284*/ 	.word	0x0500000f


	//   ....[114]....
        /*0288*/ 	.word	0x0500000f


	//   ....[115]....
        /*028c*/ 	.word	0x0500000f


	//   ....[116]....
        /*0290*/ 	.word	0x0500000f


	//   ....[117]....
        /*0294*/ 	.word	0x0500000f


	//   ....[118]....
        /*0298*/ 	.word	0x0500000f


	//   ....[119]....
        /*029c*/ 	.word	0x0500000f


	//----- nvinfo : EIATTR_COOP_GROUP_INSTR_OFFSETS
	.align		4
.L_1109:
        /*02a0*/ 	.byte	0x04, 0x28
        /*02a2*/ 	.short	(.L_1111 - .L_1110)


	//   ....[0]....
.L_1110:
        /*02a4*/ 	.word	0x00000080


	//   ....[1]....
        /*02a8*/ 	.word	0x00000090


	//   ....[2]....
        /*02ac*/ 	.word	0x000002d0


	//   ....[3]....
        /*02b0*/ 	.word	0x00000430


	//   ....[4]....
        /*02b4*/ 	.word	0x00000550


	//   ....[5]....
        /*02b8*/ 	.word	0x000006b0


	//   ....[6]....
        /*02bc*/ 	.word	0x00000e60


	//   ....[7]....
        /*02c0*/ 	.word	0x00002130


	//   ....[8]....
        /*02c4*/ 	.word	0x00002230


	//   ....[9]....
        /*02c8*/ 	.word	0x00002780


	//   ....[10]....
        /*02cc*/ 	.word	0x000027e0


	//   ....[11]....
        /*02d0*/ 	.word	0x000033d0


	//   ....[12]....
        /*02d4*/ 	.word	0x000042b0


	//   ....[13]....
        /*02d8*/ 	.word	0x000042c0


	//   ....[14]....
        /*02dc*/ 	.word	0x000042f0


	//   ....[15]....
        /*02e0*/ 	.word	0x00004300


	//   ....[16]....
        /*02e4*/ 	.word	0x00005660


	//   ....[17]....
        /*02e8*/ 	.word	0x00005770


	//   ....[18]....
        /*02ec*/ 	.word	0x000057d0


	//   ....[19]....
        /*02f0*/ 	.word	0x000058c0


	//   ....[20]....
        /*02f4*/ 	.word	0x000058d0


	//   ....[21]....
        /*02f8*/ 	.word	0x00006780


	//   ....[22]....
        /*02fc*/ 	.word	0x000067d0


	//   ....[23]....
        /*0300*/ 	.word	0x00006800


	//   ....[24]....
        /*0304*/ 	.word	0x00006860


	//   ....[25]....
        /*0308*/ 	.word	0x00006d40


	//   ....[26]....
        /*030c*/ 	.word	0x00006d90


	//   ....[27]....
        /*0310*/ 	.word	0x00006ea0


	//   ....[28]....
        /*0314*/ 	.word	0x00006ee0


	//   ....[29]....
        /*0318*/ 	.word	0x000080f0


	//   ....[30]....
        /*031c*/ 	.word	0x00008110


	//   ....[31]....
        /*0320*/ 	.word	0x00008120


	//   ....[32]....
        /*0324*/ 	.word	0x000081d0


	//   ....[33]....
        /*0328*/ 	.word	0x000081f0


	//   ....[34]....
        /*032c*/ 	.word	0x00008290


	//   ....[35]....
        /*0330*/ 	.word	0x000082b0


	//   ....[36]....
        /*0334*/ 	.word	0x000082c0


	//   ....[37]....
        /*0338*/ 	.word	0x00008b00


	//   ....[38]....
        /*033c*/ 	.word	0x00008b20


	//   ....[39]....
        /*0340*/ 	.word	0x00008b50


	//   ....[40]....
        /*0344*/ 	.word	0x00008c00


	//   ....[41]....
        /*0348*/ 	.word	0x00008c10


	//   ....[42]....
        /*034c*/ 	.word	0x00008cc0


	//   ....[43]....
        /*0350*/ 	.word	0x00008cd0


	//   ....[44]....
        /*0354*/ 	.word	0x00008ce0


	//   ....[45]....
        /*0358*/ 	.word	0x00008cf0


	//   ....[46]....
        /*035c*/ 	.word	0x00008d00


	//   ....[47]....
        /*0360*/ 	.word	0x00008dd0


	//   ....[48]....
        /*0364*/ 	.word	0x00008e80


	//   ....[49]....
        /*0368*/ 	.word	0x00009560


	//   ....[50]....
        /*036c*/ 	.word	0x00009570


	//   ....[51]....
        /*0370*/ 	.word	0x00009590


	//   ....[52]....
        /*0374*/ 	.word	0x00009610


	//   ....[53]....
        /*0378*/ 	.word	0x00009620


	//   ....[54]....
        /*037c*/ 	.word	0x00009680


	//   ....[55]....
        /*0380*/ 	.word	0x000096b0


	//   ....[56]....
        /*0384*/ 	.word	0x000096f0


	//   ....[57]....
        /*0388*/ 	.word	0x000099a0


	//   ....[58]....
        /*038c*/ 	.word	0x000099c0


	//   ....[59]....
        /*0390*/ 	.word	0x00009a60


	//   ....[60]....
        /*0394*/ 	.word	0x00009a70


	//   ....[61]....
        /*0398*/ 	.word	0x00009b00


	//   ....[62]....
        /*039c*/ 	.word	0x00009b10


	//   ....[63]....
        /*03a0*/ 	.word	0x00009b20


	//   ....[64]....
        /*03a4*/ 	.word	0x00009bb0


	//   ....[65]....
        /*03a8*/ 	.word	0x0000a050


	//   ....[66]....
        /*03ac*/ 	.word	0x0000a060


	//   ....[67]....
        /*03b0*/ 	.word	0x0000a0b0


	//   ....[68]....
        /*03b4*/ 	.word	0x0000a0f0


	//   ....[69]....
        /*03b8*/ 	.word	0x0000a150


	//   ....[70]....
        /*03bc*/ 	.word	0x0000a170


	//   ....[71]....
        /*03c0*/ 	.word	0x0000a1f0


	//   ....[72]....
        /*03c4*/ 	.word	0x0000a210


	//   ....[73]....
        /*03c8*/ 	.word	0x0000a5e0


	//   ....[74]....
        /*03cc*/ 	.word	0x0000aac0


	//   ....[75]....
        /*03d0*/ 	.word	0x0000abb0


	//   ....[76]....
        /*03d4*/ 	.word	0x0000ac50


	//   ....[77]....
        /*03d8*/ 	.word	0x0000acc0


	//   ....[78]....
        /*03dc*/ 	.word	0x0000add0


	//   ....[79]....
        /*03e0*/ 	.word	0x0000ae40


	//   ....[80]....
        /*03e4*/ 	.word	0x0000af50


	//   ....[81]....
        /*03e8*/ 	.word	0x0000afc0


	//   ....[82]....
        /*03ec*/ 	.word	0x0000b0c0


	//   ....[83]....
        /*03f0*/ 	.word	0x0000b150


	//   ....[84]....
        /*03f4*/ 	.word	0x0000b1c0


	//   ....[85]....
        /*03f8*/ 	.word	0x0000b220


	//   ....[86]....
        /*03fc*/ 	.word	0x0000b340


	//   ....[87]....
        /*0400*/ 	.word	0x0000b3a0


	//   ....[88]....
        /*0404*/ 	.word	0x0000b4b0


	//   ....[89]....
        /*0408*/ 	.word	0x0000b510


	//   ....[90]....
        /*040c*/ 	.word	0x0000b5c0


	//   ....[91]....
        /*0410*/ 	.word	0x0000b6b0


	//   ....[92]....
        /*0414*/ 	.word	0x0000b790


	//   ....[93]....
        /*0418*/ 	.word	0x0000b800


	//   ....[94]....
        /*041c*/ 	.word	0x0000b8d0


	//   ....[95]....
        /*0420*/ 	.word	0x0000ba10


	//   ....[96]....
        /*0424*/ 	.word	0x0000bac0


	//   ....[97]....
        /*0428*/ 	.word	0x0000bb40


	//   ....[98]....
        /*042c*/ 	.word	0x0000bc20


	//   ....[99]....
        /*0430*/ 	.word	0x0000bc80


	//   ....[100]....
        /*0434*/ 	.word	0x0000bd50


	//   ....[101]....
        /*0438*/ 	.word	0x0000bdb0


	//   ....[102]....
        /*043c*/ 	.word	0x0000be80


	//   ....[103]....
        /*0440*/ 	.word	0x0000bf70


	//   ....[104]....
        /*0444*/ 	.word	0x0000c010


	//   ....[105]....
        /*0448*/ 	.word	0x0000c070


	//   ....[106]....
        /*044c*/ 	.word	0x0000c170


	//   ....[107]....
        /*0450*/ 	.word	0x0000c1d0


	//   ....[108]....
        /*0454*/ 	.word	0x0000c2d0


	//   ....[109]....
        /*0458*/ 	.word	0x0000c330


	//   ....[110]....
        /*045c*/ 	.word	0x0000c400


	//   ....[111]....
        /*0460*/ 	.word	0x0000c550


	//   ....[112]....
        /*0464*/ 	.word	0x0000c5f0


	//   ....[113]....
        /*0468*/ 	.word	0x0000c680


	//   ....[114]....
        /*046c*/ 	.word	0x0000c780


	//   ....[115]....
        /*0470*/ 	.word	0x0000c7e0


	//   ....[116]....
        /*0474*/ 	.word	0x0000c8d0


	//   ....[117]....
        /*0478*/ 	.word	0x0000c930


	//   ....[118]....
        /*047c*/ 	.word	0x0000c9f0


	//   ....[119]....
        /*0480*/ 	.word	0x0000cb60


	//----- nvinfo : EIATTR_REG_RECONFIG
	.align		4
.L_1111:
        /*0484*/ 	.byte	0x01, 0x54
	.zero		2


	//----- nvinfo : EIATTR_SYSCALL_OFFSETS
	.align		4
        /*0488*/ 	.byte	0x04, 0x46
        /*048a*/ 	.short	(.L_1113 - .L_1112)


	//   ....[0]....
.L_1112:
        /*048c*/ 	.word	0x00001190


	//   ....[1]....
        /*0490*/ 	.word	0x000077b0


	//   ....[2]....
        /*0494*/ 	.word	0x000078f0


	//   ....[3]....
        /*0498*/ 	.word	0x000079e0


	//   ....[4]....
        /*049c*/ 	.word	0x00008620


	//----- nvinfo : EIATTR_MBARRIER_INSTR_OFFSETS
	.align		4
.L_1113:
        /*04a0*/ 	.byte	0x04, 0x39
        /*04a2*/ 	.short	(.L_1115 - .L_1114)


	//   ....[0]....
.L_1114:
        /*04a4*/ 	.word	0x00000180
        /*04a8*/ 	.word	0x000000ff
        /*04ac*/ 	.word	0x0002d800
        /*04b0*/ 	.short	0x0100
        /*04b2*/ 	.byte	0x08
	.zero		1


	//   ....[1]....
        /*04b4*/ 	.word	0x00000190
        /*04b8*/ 	.word	0x000000ff
        /*04bc*/ 	.word	0x0002d820
        /*04c0*/ 	.short	0x0100
        /*04c2*/ 	.byte	0x08
	.zero		1


	//   ....[2]....
        /*04c4*/ 	.word	0x00000280
        /*04c8*/ 	.word	0x000000ff
        /*04cc*/ 	.word	0x0002d830
        /*04d0*/ 	.short	0x0100
        /*04d2*/ 	.byte	0x08
	.zero		1


	//   ....[3]....
        /*04d4*/ 	.word	0x00000290
        /*04d8*/ 	.word	0x000000ff
        /*04dc*/ 	.word	0x0002d840
        /*04e0*/ 	.short	0x0100
        /*04e2*/ 	.byte	0x08
	.zero		1


	//   ....[4]....
        /*04e4*/ 	.word	0x000002a0
        /*04e8*/ 	.word	0x000000ff
        /*04ec*/ 	.word	0x0002d838
        /*04f0*/ 	.short	0x0100
        /*04f2*/ 	.byte	0x08
	.zero		1


	//   ....[5]....
        /*04f4*/ 	.word	0x000002b0
        /*04f8*/ 	.word	0x000000ff
        /*04fc*/ 	.word	0x0002d848
        /*0500*/ 	.short	0x0100
        /*0502*/ 	.byte	0x08
	.zero		1


	//   ....[6]....
        /*0504*/ 	.word	0x000003e0
        /*0508*/ 	.word	0x000000ff
        /*050c*/ 	.word	0x0002d850
        /*0510*/ 	.short	0x0100
        /*0512*/ 	.byte	0x08
	.zero		1


	//   ....[7]....
        /*0514*/ 	.word	0x000003f0
        /*0518*/ 	.word	0x000000ff
        /*051c*/ 	.word	0x0002d860
        /*0520*/ 	.short	0x0100
        /*0522*/ 	.byte	0x08
	.zero		1


	//   ....[8]....
        /*0524*/ 	.word	0x00000400
        /*0528*/ 	.word	0x000000ff
        /*052c*/ 	.word	0x0002d858
        /*0530*/ 	.short	0x0100
        /*0532*/ 	.byte	0x08
	.zero		1


	//   ....[9]....
        /*0534*/ 	.word	0x00000410
        /*0538*/ 	.word	0x000000ff
        /*053c*/ 	.word	0x0002d868
        /*0540*/ 	.short	0x0100
        /*0542*/ 	.byte	0x08
	.zero		1


	//   ....[10]....
        /*0544*/ 	.word	0x00000500
        /*0548*/ 	.word	0x000000ff
        /*054c*/ 	.word	0x0002d870
        /*0550*/ 	.short	0x0100
        /*0552*/ 	.byte	0x06
	.zero		1


	//   ....[11]....
        /*0554*/ 	.word	0x00000510
        /*0558*/ 	.word	0x000000ff
        /*055c*/ 	.word	0x0002d880
        /*0560*/ 	.short	0x0100
        /*0562*/ 	.byte	0x06
	.zero		1


	//   ....[12]....
        /*0564*/ 	.word	0x00000520
        /*0568*/ 	.word	0x000000ff
        /*056c*/ 	.word	0x0002d878
        /*0570*/ 	.short	0x0100
        /*0572*/ 	.byte	0x06
	.zero		1


	//   ....[13]....
        /*0574*/ 	.word	0x00000530
        /*0578*/ 	.word	0x000000ff
        /*057c*/ 	.word	0x0002d888
        /*0580*/ 	.short	0x0100
        /*0582*/ 	.byte	0x06
	.zero		1


	//   ....[14]....
        /*0584*/ 	.word	0x00000660
        /*0588*/ 	.word	0x000000ff
        /*058c*/ 	.word	0x0002d890
        /*0590*/ 	.short	0x0100
        /*0592*/ 	.byte	0x08
	.zero		1


	//   ....[15]....
        /*0594*/ 	.word	0x00000670
        /*0598*/ 	.word	0x000000ff
        /*059c*/ 	.word	0x0002d8a0
        /*05a0*/ 	.short	0x0100
        /*05a2*/ 	.byte	0x08
	.zero		1


	//   ....[16]....
        /*05a4*/ 	.word	0x00000680
        /*05a8*/ 	.word	0x000000ff
        /*05ac*/ 	.word	0x0002d898
        /*05b0*/ 	.short	0x0100
        /*05b2*/ 	.byte	0x08
	.zero		1


	//   ....[17]....
        /*05b4*/ 	.word	0x00000690
        /*05b8*/ 	.word	0x000000ff
        /*05bc*/ 	.word	0x0002d8a8
        /*05c0*/ 	.short	0x0100
        /*05c2*/ 	.byte	0x08
	.zero		1


	//   ....[18]....
        /*05c4*/ 	.word	0x000007d0
        /*05c8*/ 	.word	0x000000ff
        /*05cc*/ 	.word	0x0002d8b0
        /*05d0*/ 	.short	0x0100
        /*05d2*/ 	.byte	0x08
	.zero		1


	//   ....[19]....
        /*05d4*/ 	.word	0x000007e0
        /*05d8*/ 	.word	0x000000ff
        /*05dc*/ 	.word	0x0002d8c0
        /*05e0*/ 	.short	0x0100
        /*05e2*/ 	.byte	0x08
	.zero		1


	//   ....[20]....
        /*05e4*/ 	.word	0x000007f0
        /*05e8*/ 	.word	0x000000ff
        /*05ec*/ 	.word	0x0002d8b8
        /*05f0*/ 	.short	0x0100
        /*05f2*/ 	.byte	0x08
	.zero		1


	//   ....[21]....
        /*05f4*/ 	.word	0x00000800
        /*05f8*/ 	.word	0x000000ff
        /*05fc*/ 	.word	0x0002d8c8
        /*0600*/ 	.short	0x0100
        /*0602*/ 	.byte	0x08
	.zero		1


	//   ....[22]....
        /*0604*/ 	.word	0x000011f0
        /*0608*/ 	.word	0x000000ff
        /*060c*/ 	.word	0x0002d800
        /*0610*/ 	.short	0x010a
        /*0612*/ 	.byte	0x28
	.zero		1


	//   ....[23]....
        /*0614*/ 	.word	0x00001270
        /*0618*/ 	.word	0x00000004
        /*061c*/ 	.word	0x0002d830
        /*0620*/ 	.short	0x010a
        /*0622*/ 	.byte	0x3f
	.zero		1


	//   ....[24]....
        /*0624*/ 	.word	0x000012c0
        /*0628*/ 	.word	0x00000004
        /*062c*/ 	.word	0x0002d830
        /*0630*/ 	.short	0x010a
        /*0632*/ 	.byte	0x3f
	.zero		1


	//   ....[25]....
        /*0634*/ 	.word	0x00001830
        /*0638*/ 	.word	0x000000ff
        /*063c*/ 	.word	0x00000000
        /*0640*/ 	.short	0x0101
        /*0642*/ 	.byte	0x06
	.zero		1


	//   ....[26]....
        /*0644*/ 	.word	0x000036a0
        /*0648*/ 	.word	0x000000ff
        /*064c*/ 	.word	0x0002d830
        /*0650*/ 	.short	0x010a
        /*0652*/ 	.byte	0x06
	.zero		1


	//   ....[27]....
        /*0654*/ 	.word	0x000036e0
        /*0658*/ 	.word	0x000000ff
        /*065c*/ 	.word	0x0002d830
        /*0660*/ 	.short	0x010a
        /*0662*/ 	.byte	0x06
	.zero		1


	//   ....[28]....
        /*0664*/ 	.word	0x000039b0
        /*0668*/ 	.word	0x000000ff
        /*066c*/ 	.word	0x0002d850
        /*0670*/ 	.short	0x010a
        /*0672*/ 	.byte	0x06
	.zero		1


	//   ....[29]....
        /*0674*/ 	.word	0x000039f0
        /*0678*/ 	.word	0x000000ff
        /*067c*/ 	.word	0x0002d850
        /*0680*/ 	.short	0x010a
        /*0682*/ 	.byte	0x06
	.zero		1


	//   ....[30]....
        /*0684*/ 	.word	0x00003f40
        /*0688*/ 	.word	0x000000ff
        /*068c*/ 	.word	0x00000000
        /*0690*/ 	.short	0x0101
        /*0692*/ 	.byte	0x06
	.zero		1


	//   ....[31]....
        /*0694*/ 	.word	0x000050e0
        /*0698*/ 	.word	0x000000ff
        /*069c*/ 	.word	0x00000000
        /*06a0*/ 	.short	0x0101
        /*06a2*/ 	.byte	0x06
	.zero		1


	//   ....[32]....
        /*06a4*/ 	.word	0x000056e0
        /*06a8*/ 	.word	0x000000ff
        /*06ac*/ 	.word	0x0002d850
        /*06b0*/ 	.short	0x010a
        /*06b2*/ 	.byte	0x08
	.zero		1


	//   ....[33]....
        /*06b4*/ 	.word	0x00005720
        /*06b8*/ 	.word	0x000000ff
        /*06bc*/ 	.word	0x0002d850
        /*06c0*/ 	.short	0x010a
        /*06c2*/ 	.byte	0x08
	.zero		1


	//   ....[34]....
        /*06c4*/ 	.word	0x000061e0
        /*06c8*/ 	.word	0x000000ff
        /*06cc*/ 	.word	0x00000000
        /*06d0*/ 	.short	0x0101
        /*06d2*/ 	.byte	0x08
	.zero		1


	//   ....[35]....
        /*06d4*/ 	.word	0x00006da0
        /*06d8*/ 	.word	0x000000ff
        /*06dc*/ 	.word	0x00000000
        /*06e0*/ 	.short	0x0101
        /*06e2*/ 	.byte	0x04
	.zero		1


	//   ....[36]....
        /*06e4*/ 	.word	0x00007ec0
        /*06e8*/ 	.word	0x00000000
        /*06ec*/ 	.word	0x0002d840
        /*06f0*/ 	.short	0x010a
        /*06f2*/ 	.byte	0x3f
	.zero		1


	//   ....[37]....
        /*06f4*/ 	.word	0x00008400
        /*06f8*/ 	.word	0x00000000
        /*06fc*/ 	.word	0x0002d830
        /*0700*/ 	.short	0x0107
        /*0702*/ 	.byte	0x3f
	.zero		1


	//   ....[38]....
        /*0704*/ 	.word	0x000084c0
        /*0708*/ 	.word	0x00000000
        /*070c*/ 	.word	0x0002d830
        /*0710*/ 	.short	0x0101
        /*0712*/ 	.byte	0x3f
	.zero		1


	//   ....[39]....
        /*0714*/ 	.word	0x00008f70
        /*0718*/ 	.word	0x000000ff
        /*071c*/ 	.word	0x0002d800
        /*0720*/ 	.short	0x0107
        /*0722*/ 	.byte	0x25
	.zero		1


	//   ....[40]....
        /*0724*/ 	.word	0x00008fd0
        /*0728*/ 	.word	0x000000ff
        /*072c*/ 	.word	0x0002d800
        /*0730*/ 	.short	0x0101
        /*0732*/ 	.byte	0x25
	.zero		1


	//   ....[41]....
        /*0734*/ 	.word	0x00008ff0
        /*0738*/ 	.word	0x000000ff
        /*073c*/ 	.word	0x0002d820
        /*0740*/ 	.short	0x010a
        /*0742*/ 	.byte	0x25
	.zero		1


	//   ....[42]....
        /*0744*/ 	.word	0x00009380
        /*0748*/ 	.word	0x00000006
        /*074c*/ 	.word	0x0002d840
        /*0750*/ 	.short	0x010a
        /*0752*/ 	.byte	0x3f
	.zero		1


	//   ....[43]....
        /*0754*/ 	.word	0x00009790
        /*0758*/ 	.word	0x00000006
        /*075c*/ 	.word	0x0002d830
        /*0760*/ 	.short	0x0107
        /*0762*/ 	.byte	0x3f
	.zero		1


	//   ....[44]....
        /*0764*/ 	.word	0x00009850
        /*0768*/ 	.word	0x00000006
        /*076c*/ 	.word	0x0002d830
        /*0770*/ 	.short	0x0101
        /*0772*/ 	.byte	0x3f
	.zero		1


	//   ....[45]....
        /*0774*/ 	.word	0x000098b0
        /*0778*/ 	.word	0x00000006
        /*077c*/ 	.word	0x0002d860
        /*0780*/ 	.short	0x010a
        /*0782*/ 	.byte	0x3f
	.zero		1


	//   ....[46]....
        /*0784*/ 	.word	0x00009ca0
        /*0788*/ 	.word	0x00000006
        /*078c*/ 	.word	0x0002d850
        /*0790*/ 	.short	0x0107
        /*0792*/ 	.byte	0x3f
	.zero		1


	//   ....[47]....
        /*0794*/ 	.word	0x00009e70
        /*0798*/ 	.word	0x00000006
        /*079c*/ 	.word	0x0002d850
        /*07a0*/ 	.short	0x0101
        /*07a2*/ 	.byte	0x3f
	.zero		1


	//   ....[48]....
        /*07a4*/ 	.word	0x00009f70
        /*07a8*/ 	.word	0x00000004
        /*07ac*/ 	.word	0x0002d860
        /*07b0*/ 	.short	0x010a
        /*07b2*/ 	.byte	0x3f
	.zero		1


	//   ....[49]....
        /*07b4*/ 	.word	0x0000a350
        /*07b8*/ 	.word	0x00000004
        /*07bc*/ 	.word	0x0002d850
        /*07c0*/ 	.short	0x0107
        /*07c2*/ 	.byte	0x3f
	.zero		1


	//   ....[50]....
        /*07c4*/ 	.word	0x0000a440
        /*07c8*/ 	.word	0x00000004
        /*07cc*/ 	.word	0x0002d850
        /*07d0*/ 	.short	0x0101
        /*07d2*/ 	.byte	0x3f
	.zero		1


	//   ....[51]....
        /*07d4*/ 	.word	0x0000a560
        /*07d8*/ 	.word	0x00000004
        /*07dc*/ 	.word	0x0002d820
        /*07e0*/ 	.short	0x010a
        /*07e2*/ 	.byte	0x3f
	.zero		1


	//   ....[52]....
        /*07e4*/ 	.word	0x0000a6e0
        /*07e8*/ 	.word	0x00000003
        /*07ec*/ 	.word	0x0002d840
        /*07f0*/ 	.short	0x010a
        /*07f2*/ 	.byte	0x3f
	.zero		1


	//   ....[53]....
        /*07f4*/ 	.word	0x0000a780
        /*07f8*/ 	.word	0x00000017
        /*07fc*/ 	.word	0x0002d840
        /*0800*/ 	.short	0x010a
        /*0802*/ 	.byte	0x3f
	.zero		1


	//   ....[54]....
        /*0804*/ 	.word	0x0000a7c0
        /*0808*/ 	.word	0x00000003
        /*080c*/ 	.word	0x0002d860
        /*0810*/ 	.short	0x010a
        /*0812*/ 	.byte	0x3f
	.zero		1


	//   ....[55]....
        /*0814*/ 	.word	0x0000a800
        /*0818*/ 	.word	0x00000017
        /*081c*/ 	.word	0x0002d860
        /*0820*/ 	.short	0x010a
        /*0822*/ 	.byte	0x3f
	.zero		1


	//   ....[56]....
        /*0824*/ 	.word	0x0000a870
        /*0828*/ 	.word	0x00000003
        /*082c*/ 	.word	0x0002d800
        /*0830*/ 	.short	0x010a
        /*0832*/ 	.byte	0x3f
	.zero		1


	//   ....[57]....
        /*0834*/ 	.word	0x0000a8c0
        /*0838*/ 	.word	0x00000004
        /*083c*/ 	.word	0x0002d830
        /*0840*/ 	.short	0x010a
        /*0842*/ 	.byte	0x3f
	.zero		1


	//   ....[58]....
        /*0844*/ 	.word	0x0000a920
        /*0848*/ 	.word	0x00000003
        /*084c*/ 	.word	0x0002d830
        /*0850*/ 	.short	0x010a
        /*0852*/ 	.byte	0x3f
	.zero		1


	//   ....[59]....
        /*0854*/ 	.word	0x0000a980
        /*0858*/ 	.word	0x00000003
        /*085c*/ 	.word	0x0002d850
        /*0860*/ 	.short	0x010a
        /*0862*/ 	.byte	0x3f
	.zero		1


	//   ....[60]....
        /*0864*/ 	.word	0x0000a9e0
        /*0868*/ 	.word	0x00000007
        /*086c*/ 	.word	0x0002d850
        /*0870*/ 	.short	0x010a
        /*0872*/ 	.byte	0x3f
	.zero		1


	//   ....[61]....
        /*0874*/ 	.word	0x0000ab00
        /*0878*/ 	.word	0x00000000
        /*087c*/ 	.word	0x0002d840
        /*0880*/ 	.short	0x010a
        /*0882*/ 	.byte	0x3f
	.zero		1


	//   ....[62]....
        /*0884*/ 	.word	0x0000b910
        /*0888*/ 	.word	0x00000003
        /*088c*/ 	.word	0x0002d820
        /*0890*/ 	.short	0x010a
        /*0892*/ 	.byte	0x3f
	.zero		1


	//   ....[63]....
        /*0894*/ 	.word	0x0000b960
        /*0898*/ 	.word	0x00000006
        /*089c*/ 	.word	0x0002d840
        /*08a0*/ 	.short	0x010a
        /*08a2*/ 	.byte	0x3f
	.zero		1


	//   ....[64]....
        /*08a4*/ 	.word	0x0000bec0
        /*08a8*/ 	.word	0x00000006
        /*08ac*/ 	.word	0x0002d860
        /*08b0*/ 	.short	0x010a
        /*08b2*/ 	.byte	0x3f
	.zero		1


	//   ....[65]....
        /*08b4*/ 	.word	0x0000c4a0
        /*08b8*/ 	.word	0x00000004
        /*08bc*/ 	.word	0x0002d860
        /*08c0*/ 	.short	0x010a
        /*08c2*/ 	.byte	0x3f
	.zero		1


	//   ....[66]....
        /*08c4*/ 	.word	0x0000ca80
        /*08c8*/ 	.word	0x00000004
        /*08cc*/ 	.word	0x0002d820
        /*08d0*/ 	.short	0x010a
        /*08d2*/ 	.byte	0x3f
	.zero		1


	//   ....[67]....
        /*08d4*/ 	.word	0x0000cc20
        /*08d8*/ 	.word	0x00000003
        /*08dc*/ 	.word	0x0002d840
        /*08e0*/ 	.short	0x010a
        /*08e2*/ 	.byte	0x3f
	.zero		1


	//   ....[68]....
        /*08e4*/ 	.word	0x0000cc70
        /*08e8*/ 	.word	0x00000017
        /*08ec*/ 	.word	0x0002d840
        /*08f0*/ 	.short	0x010a
        /*08f2*/ 	.byte	0x3f
	.zero		1


	//   ....[69]....
        /*08f4*/ 	.word	0x0000ccc0
        /*08f8*/ 	.word	0x00000003
        /*08fc*/ 	.word	0x0002d860
        /*0900*/ 	.short	0x010a
        /*0902*/ 	.byte	0x3f
	.zero		1


	//----- nvinfo : EIATTR_NUM_MBARRIERS
	.align		4
.L_1115:
        /*0904*/ 	.byte	0x03, 0x38
        /*0906*/ 	.short	0x0016


	//----- nvinfo : EIATTR_EXIT_INSTR_OFFSETS
	.align		4
        /*0908*/ 	.byte	0x04, 0x1c
        /*090a*/ 	.short	(.L_1117 - .L_1116)


	//   ....[0]....
.L_1116:
        /*090c*/ 	.word	0x00000960


	//   ....[1]....
        /*0910*/ 	.word	0x00007000


	//   ....[2]....
        /*0914*/ 	.word	0x0000a850


	//----- nvinfo : EIATTR_MAX_THREADS
	.align		4
.L_1117:
        /*0918*/ 	.byte	0x04, 0x05
        /*091a*/ 	.short	(.L_1119 - .L_1118)
.L_1118:
        /*091c*/ 	.word	0x00000200
        /*0920*/ 	.word	0x00000001
        /*0924*/ 	.word	0x00000001


	//----- nvinfo : EIATTR_CRS_STACK_SIZE
	.align		4
.L_1119:
        /*0928*/ 	.byte	0x04, 0x1e
        /*092a*/ 	.short	(.L_1121 - .L_1120)
.L_1120:
        /*092c*/ 	.word	0x00000000


	//----- nvinfo : EIATTR_CBANK_PARAM_SIZE
	.align		4
.L_1121:
        /*0930*/ 	.byte	0x03, 0x19
        /*0932*/ 	.short	0x0a70


	//----- nvinfo : EIATTR_PARAM_CBANK
	.align		4
        /*0934*/ 	.byte	0x04, 0x0a
        /*0936*/ 	.short	(.L_1123 - .L_1122)
	.align		4
.L_1122:
        /*0938*/ 	.word	index@(.nv.constant0._ZN7cutlass13device_kernelIN5flash11enable_sm90INS1_16FlashAttnFwdSm90INS1_25CollectiveMainloopFwdSm90ILi2EN4cute5tupleIJNS5_1CILi1EEES8_S8_EEENS6_IJNS7_ILi192EEENS7_ILi128EEENS7_ILi96EEEEEELi96ENS_10bfloat16_tEfNS_4arch4Sm90ELb0ELb0ELb0ELb0ELb1ELb0ELb0ELb0ELb1ELb1ELb0ELb0EEENS1_21CollectiveEpilogueFwdINS6_IJSA_SC_SB_EEES9_SE_SG_Li384ELb0ELb1ELb0ELb0EEENS1_29StaticPersistentTileSchedulerILb0EEEEEEEEEvNT_6ParamsE)
        /*093c*/ 	.short	0x0210
        /*093e*/ 	.short	0x0a70


	//----- nvinfo : EIATTR_SW_WAR
	.align		4
.L_1123:
        /*0940*/ 	.byte	0x04, 0x36
        /*0942*/ 	.short	(.L_1125 - .L_1124)
.L_1124:
        /*0944*/ 	.word	0x00000008
.L_1125:


//--------------------- .nv.info._ZN7cutlass13device_kernelIN5flash11enable_sm90INS1_16FlashAttnFwdSm90INS1_25CollectiveMainloopFwdSm90ILi2EN4cute5tupleIJNS5_1CILi1EEES8_S8_EEENS6_IJNS7_ILi192EEENS7_ILi128EEENS7_ILi96EEEEEELi96ENS_10bfloat16_tEfNS_4arch4Sm90ELb0ELb0ELb0ELb1ELb1ELb0ELb0ELb0ELb1ELb1ELb0ELb0EEENS1_21CollectiveEpilogueFwdINS6_IJSA_SC_SB_EEES9_SE_SG_Li384ELb1ELb1ELb0ELb0EEENS1_36VarlenDynamicPersistentTileSchedulerILi192ELi128ELi384ELi128ELb0ELb1ELb1ELb0ELb1ELb1EEEEEEEEEvNT_6ParamsE --------------------------
	.section	.nv.info._ZN7cutlass13device_kernelIN5flash11enable_sm90INS1_16FlashAttnFwdSm90INS1_25CollectiveMainloopFwdSm90ILi2EN4cute5tupleIJNS5_1CILi1EEES8_S8_EEENS6_IJNS7_ILi192EEENS7_ILi128EEENS7_ILi96EEEEEELi96ENS_10bfloat16_tEfNS_4arch4Sm90ELb0ELb0ELb0ELb1ELb1ELb0ELb0ELb0ELb1ELb1ELb0ELb0EEENS1_21CollectiveEpilogueFwdINS6_IJSA_SC_SB_EEES9_SE_SG_Li384ELb1ELb1ELb0ELb0EEENS1_36VarlenDynamicPersistentTileSchedulerILi192ELi128ELi384ELi128ELb0ELb1ELb1ELb0ELb1ELb1EEEEEEEEEvNT_6ParamsE,"",@"SHT_CUDA_INFO"
	.sectionflags	@""
	.align	4


	//----- nvinfo : EIATTR_CUDA_API_VERSION
	.align		4
        /*0000*/ 	.byte	0x04, 0x37
        /*0002*/ 	.short	(.L_1127 - .L_1126)
.L_1126:
        /*0004*/ 	.word	0x00000082


	//----- nvinfo : EIATTR_KPARAM_INFO
	.align		4
.L_1127:
        /*0008*/ 	.byte	0x04, 0x17
        /*000a*/ 	.short	(.L_1129 - .L_1128)
.L_1128:
        /*000c*/ 	.word	0x00000000
        /*0010*/ 	.short	0x0000
        /*0012*/ 	.short	0x0070
        /*0014*/ 	.byte	0x00, 0xf0, 0x01, 0x2a


	//----- nvinfo : EIATTR_SPARSE_MMA_MASK
	.align		4
.L_1129:
        /*0018*/ 	.byte	0x03, 0x50
        /*001a*/ 	.short	0x0000


	//----- nvinfo : EIATTR_MAXREG_COUNT
	.align		4
        /*001c*/ 	.byte	0x03, 0x1b
        /*001e*/ 	.short	0x0080


	//----- nvinfo : EIATTR_NUM_BARRIERS
	.align		4
        /*0020*/ 	.byte	0x02, 0x4c
        /*0022*/ 	.byte	0x10
	.zero		1


	//----- nvinfo : EIATTR_EXTERNS
	.align		4
        /*0024*/ 	.byte	0x04, 0x0f
        /*0026*/ 	.short	(.L_1131 - .L_1130)


	//   ....[0]....
	.align		4
.L_1130:
        /*0028*/ 	.word	index@(__assertfail)


	//----- nvinfo : EIATTR_ANNOTATIONS
	.align		4
.L_1131:
        /*002c*/ 	.byte	0x04, 0x55
        /*002e*/ 	.short	(.L_1133 - .L_1132)


	//   ....[0]....
.L_1132:
        /* <DEDUP_REMOVED lines=32> */


	//----- nvinfo : EIATTR_MERCURY_ISA_VERSION
	.align		4
.L_1133:
        /*0220*/ 	.byte	0x03, 0x5f
        /*0222*/ 	.short	0x0101


	//----- nvinfo : EIATTR_UNUSED_LOAD_BYTE_OFFSET
	.align		4
        /*0224*/ 	.byte	0x04, 0x44
        /*0226*/ 	.short	(.L_1135 - .L_1134)


	//   ....[0]....
.L_1134:
        /*0228*/ 	.word	0x00000970
        /*022c*/ 	.word	0x0000fff0


	//   ....[1]....
        /*0230*/ 	.word	0x000063b0
        /*0234*/ 	.word	0x0000fff0


	//----- nvinfo : EIATTR_INT_WARP_WIDE_INSTR_OFFSETS
	.align		4
.L_1135:
        /*0238*/ 	.byte	0x04, 0x31
        /*023a*/ 	.short	(.L_1137 - .L_1136)


	//   ....[0]....
.L_1136:
        /*023c*/ 	.word	0x000000c0


	//   ....[1]....
        /*0240*/ 	.word	0x000000d0


	//   ....[2]....
        /*0244*/ 	.word	0x00000170


	//   ....[3]....
        /*0248*/ 	.word	0x00008e20


	//   ....[4]....
        /*024c*/ 	.word	0x00008eb0


	//   ....[5]....
        /*0250*/ 	.word	0x0000bc50


	//   ....[6]....
        /*0254*/ 	.word	0x0000bce0


	//----- nvinfo : EIATTR_COOP_GROUP_MASK_REGIDS
	.align		4
.L_1137:
        /*0258*/ 	.byte	0x04, 0x29
        /*025a*/ 	.short	(.L_1139 - .L_1138)


	//   ....[0]....
.L_1138:
        /*025c*/ 	.word	0xffffffff


	//   ....[1]....
        /*0260*/ 	.word	0xffffffff


	//   ....[2]....
        /*0264*/ 	.word	0xffffffff


	//   ....[3]....
        /*0268*/ 	.word	0xffffffff


	//   ....[4]....
        /*026c*/ 	.word	0xffffffff


	//   ....[5]....
        /*0270*/ 	.word	0xffffffff


	//   ....[6]....
        /*0274*/ 	.word	0xffffffff


	//   ....[7]....
        /*0278*/ 	.word	0xffffffff


	//   ....[8]....
        /*027c*/ 	.word	0xffffffff


	//   ....[9]....
        /*0280*/ 	.word	0xffffffff


	//   ....[10]....
        /*0284*/ 	.word	0xffffffff


	//   ....[11]....
        /*0288*/ 	.word	0xffffffff


	//   ....[12]....
        /*028c*/ 	.word	0xffffffff


	//   ....[13]....
        /*0290*/ 	.word	0xffffffff


	//   ....[14]....
        /*0294*/ 	.word	0xffffffff


	//   ....[15]....
        /*0298*/ 	.word	0xffffffff


	//   ....[16]....
        /*029c*/ 	.word	0xffffffff


	//   ....[17]....
        /*02a0*/ 	.word	0xffffffff


	//   ....[18]....
        /*02a4*/ 	.word	0xffffffff


	//   ....[19]....
        /*02a8*/ 	.word	0xffffffff


	//   ....[20]....
        /*02ac*/ 	.word	0xffffffff


	//   ....[21]....
        /*02b0*/ 	.word	0xffffffff


	//   ....[22]....
        /*02b4*/ 	.word	0xffffffff


	//   ....[23]....
        /*02b8*/ 	.word	0xffffffff


	//   ....[24]....
        /*02bc*/ 	.word	0xffffffff


	//   ....[25]....
        /*02c0*/ 	.word	0xffffffff


	//   ....[26]....
        /*02c4*/ 	.word	0xffffffff


	//   ....[27]....
        /*02c8*/ 	.word	0xffffffff


	//   ....[28]....
        /*02cc*/ 	.word	0xffffffff


	//   ....[29]....
        /*02d0*/ 	.word	0xffffffff


	//   ....[30]....
        /*02d4*/ 	.word	0xffffffff


	//   ....[31]....
        /*02d8*/ 	.word	0xffffffff


	//   ....[32]....
        /*02dc*/ 	.word	0xffffffff


	//   ....[33]....
        /*02e0*/ 	.word	0xffffffff


	//   ....[34]....
        /*02e4*/ 	.word	0xffffffff


	//   ....[35]....
        /*02e8*/ 	.word	0xffffffff


	//   ....[36]....
        /*02ec*/ 	.word	0xffffffff


	//   ....[37]....
        /*02f0*/ 	.word	0xffffffff


	//   ....[38]....
        /*02f4*/ 	.word	0xffffffff


	//   ....[39]....
        /*02f8*/ 	.word	0xffffffff


	//   ....[40]....
        /*02fc*/ 	.word	0xffffffff


	//   ....[41]....
        /*0300*/ 	.word	0xffffffff


	//   ....[42]....
        /*0304*/ 	.word	0xffffffff


	//   ....[43]....
        /*0308*/ 	.word	0xffffffff


	//   ....[44]....
        /*030c*/ 	.word	0xffffffff


	//   ....[45]....
        /*0310*/ 	.word	0xffffffff


	//   ....[46]....
        /*0314*/ 	.word	0xffffffff


	//   ....[47]....
        /*0318*/ 	.word	0xffffffff


	//   ....[48]....
        /*031c*/ 	.word	0xffffffff


	//   ....[49]....
        /*0320*/ 	.word	0xffffffff


	//   ....[50]....
        /*0324*/ 	.word	0xffffffff


	//   ....[51]....
        /*0328*/ 	.word	0xffffffff


	//   ....[52]....
        /*032c*/ 	.word	0xffffffff


	//   ....[53]....
        /*0330*/ 	.word	0xffffffff


	//   ....[54]....
        /*0334*/ 	.word	0xffffffff


	//   ....[55]....
        /*0338*/ 	.word	0xffffffff


	//   ....[56]....
        /*033c*/ 	.word	0xffffffff


	//   ....[57]....
        /*0340*/ 	.word	0xffffffff


	//   ....[58]....
        /*0344*/ 	.word	0xffffffff


	//   ....[59]....
        /*0348*/ 	.word	0xffffffff


	//   ....[60]....
        /*034c*/ 	.word	0xffffffff


	//   ....[61]....
        /*0350*/ 	.word	0xffffffff


	//   ....[62]....
        /*0354*/ 	.word	0xffffffff


	//   ....[63]....
        /*0358*/ 	.word	0xffffffff


	//   ....[64]....
        /*035c*/ 	.word	0xffffffff


	//   ....[65]....
        /*0360*/ 	.word	0xffffffff


	//   ....[66]....
        /*0364*/ 	.word	0xffffffff


	//   ....[67]....
        /*0368*/ 	.word	0xffffffff


	//   ....[68]....
        /*036c*/ 	.word	0xffffffff


	//   ....[69]....
        /*0370*/ 	.word	0xffffffff


	//   ....[70]....
        /*0374*/ 	.word	0xffffffff


	//   ....[71]....
        /*0378*/ 	.word	0xffffffff


	//   ....[72]....
        /*037c*/ 	.word	0xffffffff


	//   ....[73]....
        /*0380*/ 	.word	0xffffffff


	//   ....[74]....
        /*0384*/ 	.word	0xffffffff


	//   ....[75]....
        /*0388*/ 	.word	0xffffffff


	//   ....[76]....
        /*038c*/ 	.word	0xffffffff


	//   ....[77]....
        /*0390*/ 	.word	0xffffffff


	//   ....[78]....
        /*0394*/ 	.word	0xffffffff


	//   ....[79]....
        /*0398*/ 	.word	0xffffffff


	//   ....[80]....
        /*039c*/ 	.word	0xffffffff


	//   ....[81]....
        /*03a0*/ 	.word	0xffffffff


	//   ....[82]....
        /*03a4*/ 	.word	0xffffffff


	//   ....[83]....
        /*03a8*/ 	.word	0xffffffff


	//   ....[84]....
        /*03ac*/ 	.word	0xffffffff


	//   ....[85]....
        /*03b0*/ 	.word	0xffffffff


	//   ....[86]....
        /*03b4*/ 	.word	0xffffffff


	//   ....[87]....
        /*03b8*/ 	.word	0xffffffff


	//   ....[88]....
        /*03bc*/ 	.word	0xffffffff


	//   ....[89]....
        /*03c0*/ 	.word	0xffffffff


	//   ....[90]....
        /*03c4*/ 	.word	0xffffffff


	//   ....[91]....
        /*03c8*/ 	.word	0xffffffff


	//   ....[92]....
        /*03cc*/ 	.word	0xffffffff


	//   ....[93]....
        /*03d0*/ 	.word	0xffffffff


	//   ....[94]....
        /*03d4*/ 	.word	0xffffffff


	//   ....[95]....
        /*03d8*/ 	.word	0xffffffff


	//   ....[96]....
        /*03dc*/ 	.word	0xffffffff


	//   ....[97]....
        /*03e0*/ 	.word	0xffffffff


	//   ....[98]....
        /*03e4*/ 	.word	0xffffffff


	//   ....[99]....
        /*03e8*/ 	.word	0xffffffff


	//   ....[100]....
        /*03ec*/ 	.word	0xffffffff


	//   ....[101]....
        /*03f0*/ 	.word	0xffffffff


	//   ....[102]....
        /*03f4*/ 	.word	0xffffffff


	//   ....[103]....
        /*03f8*/ 	.word	0xffffffff


	//   ....[104]....
        /*03fc*/ 	.word	0xffffffff


	//   ....[105]....
        /*0400*/ 	.word	0xffffffff


	//   ....[106]....
        /*0404*/ 	.word	0xffffffff


	//   ....[107]....
        /*0408*/ 	.word	0xffffffff


	//   ....[108]....
        /*040c*/ 	.word	0xffffffff


	//   ....[109]....
        /*0410*/ 	.word	0xffffffff


	//   ....[110]....
        /*0414*/ 	.word	0xffffffff


	//   ....[111]....
        /*0418*/ 	.word	0x0500000f


	//   ....[112]....
        /*041c*/ 	.word	0x0500000f


	//   ....[113]....
        /*0420*/ 	.word	0x0500000f


	//   ....[114]....
        /*0424*/ 	.word	0x0500000f


	//   ....[115]....
        /*0428*/ 	.word	0x0500000f


	//   ....[116]....
        /*042c*/ 	.word	0x0500000f


	//   ....[117]....
        /*0430*/ 	.word	0x0500000f


	//   ....[118]....
        /*0434*/ 	.word	0x0500000f


	//   ....[119]....
        /*0438*/ 	.word	0x0500000f


	//   ....[120]....
        /*043c*/ 	.word	0x0500000f


	//   ....[121]....
        /*0440*/ 	.word	0x0500000f


	//   ....[122]....
        /*0444*/ 	.word	0x0500000f


	//   ....[123]....
        /*0448*/ 	.word	0x0500000f


	//   ....[124]....
        /*044c*/ 	.word	0x0500000f


	//   ....[125]....
        /*0450*/ 	.word	0x0500000f


	//   ....[126]....
        /*0454*/ 	.word	0x0500000f


	//   ....[127]....
        /*0458*/ 	.word	0x0500000f


	//   ....[128]....
        /*045c*/ 	.word	0x0500000f


	//   ....[129]....
        /*0460*/ 	.word	0x0500000f


	//   ....[130]....
        /*0464*/ 	.word	0x0500000f


	//   ....[131]....
        /*0468*/ 	.word	0x0500000f


	//   ....[132]....
        /*046c*/ 	.word	0x0500000f


	//   ....[133]....
        /*0470*/ 	.word	0x0500000f


	//   ....[134]....
        /*0474*/ 	.word	0x0500000f


	//   ....[135]....
        /*0478*/ 	.word	0x0500000f


	//   ....[136]....
        /*047c*/ 	.word	0x0500000f


	//   ....[137]....
        /*0480*/ 	.word	0x0500000f


	//   ....[138]....
        /*0484*/ 	.word	0x0500000f


	//   ....[139]....
        /*0488*/ 	.word	0x0500000f


	//   ....[140]....
        /*048c*/ 	.word	0x0500000f


	//   ....[141]....
        /*0490*/ 	.word	0x0500000f


	//   ....[142]....
        /*0494*/ 	.word	0x0500000f


	//   ....[143]....
        /*0498*/ 	.word	0x0500000f


	//   ....[144]....
        /*049c*/ 	.word	0x0500000f


	//   ....[145]....
        /*04a0*/ 	.word	0x0500000f


	//   ....[146]....
        /*04a4*/ 	.word	0x0500000f


	//   ....[147]....
        /*04a8*/ 	.word	0x0500000f


	//   ....[148]....
        /*04ac*/ 	.word	0x0500000f


	//   ....[149]....
        /*04b0*/ 	.word	0x0500000f


	//   ....[150]....
        /*04b4*/ 	.word	0x0500000f


	//   ....[151]....
        /*04b8*/ 	.word	0x0500000f


	//   ....[152]....
        /*04bc*/ 	.word	0x0500000f


	//   ....[153]....
        /*04c0*/ 	.word	0x0500000f


	//   ....[154]....
        /*04c4*/ 	.word	0x0500000f


	//   ....[155]....
        /*04c8*/ 	.word	0x0500000f


	//   ....[156]....
        /*04cc*/ 	.word	0x0500000f


	//   ....[157]....
        /*04d0*/ 	.word	0x0500000f


	//   ....[158]....
        /*04d4*/ 	.word	0x0500000f


	//   ....[159]....
        /*04d8*/ 	.word	0x0500000f


	//   ....[160]....
        /*04dc*/ 	.word	0x0500000f


	//   ....[161]....
        /*04e0*/ 	.word	0x0500000f


	//   ....[162]....
        /*04e4*/ 	.word	0x0500000f


	//   ....[163]....
        /*04e8*/ 	.word	0x0500000f


	//   ....[164]....
        /*04ec*/ 	.word	0x0500000f


	//   ....[165]....
        /*04f0*/ 	.word	0x0500000f


	//   ....[166]....
        /*04f4*/ 	.word	0x0500000f


	//   ....[167]....
        /*04f8*/ 	.word	0x0500000f


	//   ....[168]....
        /*04fc*/ 	.word	0x0500000f


	//   ....[169]....
        /*0500*/ 	.word	0x0500000f


	//   ....[170]....
        /*0504*/ 	.word	0x0500000f


	//   ....[171]....
        /*0508*/ 	.word	0x0500000f


	//   ....[172]....
        /*050c*/ 	.word	0x0500000f


	//   ....[173]....
        /*0510*/ 	.word	0x0500000f


	//----- nvinfo : EIATTR_COOP_GROUP_INSTR_OFFSETS
	.align		4
.L_1139:
        /*0514*/ 	.byte	0x04, 0x28
        /*0516*/ 	.short	(.L_1141 - .L_1140)


	//   ....[0]....
.L_1140:
        /*0518*/ 	.word	0x00000080


	//   ....[1]....
        /*051c*/ 	.word	0x000000b0


	//   ....[2]....
        /*0520*/ 	.word	0x000002d0


	//   ....[3]....
        /*0524*/ 	.word	0x00000430


	//   ....[4]....
        /*0528*/ 	.word	0x00000550


	//   ....[5]....
        /*052c*/ 	.word	0x000006b0


	//   ....[6]....
        /*0530*/ 	.word	0x00001310


	//   ....[7]....
        /*0534*/ 	.word	0x00002340


	//   ....[8]....
        /*0538*/ 	.word	0x00002450


	//   ....[9]....
        /*053c*/ 	.word	0x000027c0


	//   ....[10]....
        /*0540*/ 	.word	0x00002960


	//   ....[11]....
        /*0544*/ 	.word	0x000036f0


	//   ....[12]....
        /*0548*/ 	.word	0x000045c0


	//   ....[13]....
        /*054c*/ 	.word	0x000045d0


	//   ....[14]....
        /*0550*/ 	.word	0x00004600


	//   ....[15]....
        /*0554*/ 	.word	0x00004620


	//   ....[16]....
        /*0558*/ 	.word	0x00005970


	//   ....[17]....
        /*055c*/ 	.word	0x00005a70


	//   ....[18]....
        /*0560*/ 	.word	0x00005ad0


	//   ....[19]....
        /*0564*/ 	.word	0x00005bb0


	//   ....[20]....
        /*0568*/ 	.word	0x00005bc0


	//   ....[21]....
        /*056c*/ 	.word	0x00006cf0


	//   ....[22]....
        /*0570*/ 	.word	0x00006d30


	//   ....[23]....
        /*0574*/ 	.word	0x00006d70


	//   ....[24]....
        /*0578*/ 	.word	0x00006da0


	//   ....[25]....
        /*057c*/ 	.word	0x00007200


	//   ....[26]....
        /*0580*/ 	.word	0x00007220


	//   ....[27]....
        /*0584*/ 	.word	0x00007330


	//   ....[28]....
        /*0588*/ 	.word	0x00007350


	//   ....[29]....
        /*058c*/ 	.word	0x00007b80


	//   ....[30]....
        /*0590*/ 	.word	0x00007b90


	//   ....[31]....
        /*0594*/ 	.word	0x00007c90


	//   ....[32]....
        /*0598*/ 	.word	0x00007cb0


	//   ....[33]....
        /*059c*/ 	.word	0x00007e20


	//   ....[34]....
        /*05a0*/ 	.word	0x00007ff0


	//   ....[35]....
        /*05a4*/ 	.word	0x00008020


	//   ....[36]....
        /*05a8*/ 	.word	0x00008050


	//   ....[37]....
        /*05ac*/ 	.word	0x00008080


	//   ....[38]....
        /*05b0*/ 	.word	0x000080b0


	//   ....[39]....
        /*05b4*/ 	.word	0x000080e0


	//   ....[40]....
        /*05b8*/ 	.word	0x00008230


	//   ....[41]....
        /*05bc*/ 	.word	0x00008260


	//   ....[42]....
        /*05c0*/ 	.word	0x00008290


	//   ....[43]....
        /*05c4*/ 	.word	0x000082c0


	//   ....[44]....
        /*05c8*/ 	.word	0x000082f0


	//   ....[45]....
        /*05cc*/ 	.word	0x00008320


	//   ....[46]....
        /*05d0*/ 	.word	0x000083b0


	//   ....[47]....
        /*05d4*/ 	.word	0x000083e0


	//   ....[48]....
        /*05d8*/ 	.word	0x00008460


	//   ....[49]....
        /*05dc*/ 	.word	0x00009af0


	//   ....[50]....
        /*05e0*/ 	.word	0x00009b10


	//   ....[51]....
        /*05e4*/ 	.word	0x00009bc0


	//   ....[52]....
        /*05e8*/ 	.word	0x00009be0


	//   ....[53]....
        /*05ec*/ 	.word	0x00009c80


	//   ....[54]....
        /*05f0*/ 	.word	0x00009ca0


	//   ....[55]....
        /*05f4*/ 	.word	0x00009cb0


	//   ....[56]....
        /*05f8*/ 	.word	0x00009cc0


	//   ....[57]....
        /*05fc*/ 	.word	0x0000a680


	//   ....[58]....
        /*0600*/ 	.word	0x0000a6a0


	//   ....[59]....
        /*0604*/ 	.word	0x0000a700


	//   ....[60]....
        /*0608*/ 	.word	0x0000a740


	//   ....[61]....
        /*060c*/ 	.word	0x0000a7a0


	//   ....[62]....
        /*0610*/ 	.word	0x0000a7e0


	//   ....[63]....
        /*0614*/ 	.word	0x0000a7f0


	//   ....[64]....
        /*0618*/ 	.word	0x0000a810


	//   ....[65]....
        /*061c*/ 	.word	0x0000a8e0


	//   ....[66]....
        /*0620*/ 	.word	0x0000a920


	//   ....[67]....
        /*0624*/ 	.word	0x0000a930


	//   ....[68]....
        /*0628*/ 	.word	0x0000a950


	//   ....[69]....
        /*062c*/ 	.word	0x0000b210


	//   ....[70]....
        /*0630*/ 	.word	0x0000b220


	//   ....[71]....
        /*0634*/ 	.word	0x0000b240


	//   ....[72]....
        /*0638*/ 	.word	0x0000b2c0


	//   ....[73]....
        /*063c*/ 	.word	0x0000b2d0


	//   ....[74]....
        /*0640*/ 	.word	0x0000b330


	//   ....[75]....
        /*0644*/ 	.word	0x0000b360


	//   ....[76]....
        /*0648*/ 	.word	0x0000b3a0


	//   ....[77]....
        /*064c*/ 	.word	0x0000b690


	//   ....[78]....
        /*0650*/ 	.word	0x0000b6b0


	//   ....[79]....
        /*0654*/ 	.word	0x0000b750


	//   ....[80]....
        /*0658*/ 	.word	0x0000b760


	//   ....[81]....
        /*065c*/ 	.word	0x0000b7f0


	//   ....[82]....
        /*0660*/ 	.word	0x0000b800


	//   ....[83]....
        /*0664*/ 	.word	0x0000b810


	//   ....[84]....
        /*0668*/ 	.word	0x0000b8a0


	//   ....[85]....
        /*066c*/ 	.word	0x0000bed0


	//   ....[86]....
        /*0670*/ 	.word	0x0000bee0


	//   ....[87]....
        /*0674*/ 	.word	0x0000bf70


	//   ....[88]....
        /*0678*/ 	.word	0x0000c010


	//   ....[89]....
        /*067c*/ 	.word	0x0000c030


	//   ....[90]....
        /*0680*/ 	.word	0x0000c0b0


	//   ....[91]....
        /*0684*/ 	.word	0x0000c0d0


	//   ....[92]....
        /*0688*/ 	.word	0x0000c0e0


	//   ....[93]....
        /*068c*/ 	.word	0x0000c4c0


	//   ....[94]....
        /*0690*/ 	.word	0x0000c4f0


	//   ....[95]....
        /*0694*/ 	.word	0x0000c530


	//   ....[96]....
        /*0698*/ 	.word	0x0000c560


	//   ....[97]....
        /*069c*/ 	.word	0x0000c590


	//   ....[98]....
        /*06a0*/ 	.word	0x0000c5c0


	//   ....[99]....
        /*06a4*/ 	.word	0x0000c5f0


	//   ....[100]....
        /*06a8*/ 	.word	0x0000c620


	//   ....[101]....
        /*06ac*/ 	.word	0x0000c7a0


	//   ....[102]....
        /*06b0*/ 	.word	0x0000c7d0


	//   ....[103]....
        /*06b4*/ 	.word	0x0000c800


	//   ....[104]....
        /*06b8*/ 	.word	0x0000c830


	//   ....[105]....
        /*06bc*/ 	.word	0x0000c860


	//   ....[106]....
        /*06c0*/ 	.word	0x0000c890


	//   ....[107]....
        /*06c4*/ 	.word	0x0000c950


	//   ....[108]....
        /*06c8*/ 	.word	0x0000c970


	//   ....[109]....
        /*06cc*/ 	.word	0x0000c9e0


	//   ....[110]....
        /*06d0*/ 	.word	0x0000ce50


	//   ....[111]....
        /*06d4*/ 	.word	0x0000d330


	//   ....[112]....
        /*06d8*/ 	.word	0x0000d420


	//   ....[113]....
        /*06dc*/ 	.word	0x0000d4c0


	//   ....[114]....
        /*06e0*/ 	.word	0x0000d520


	//   ....[115]....
        /*06e4*/ 	.word	0x0000d630


	//   ....[116]....
        /*06e8*/ 	.word	0x0000d6a0


	//   ....[117]....
        /*06ec*/ 	.word	0x0000d7b0


	//   ....[118]....
        /*06f0*/ 	.word	0x0000d820


	//   ....[119]....
        /*06f4*/ 	.word	0x0000d8c0


	//   ....[120]....
        /*06f8*/ 	.word	0x0000d9f0


	//   ....[121]....
        /*06fc*/ 	.word	0x0000da40


	//   ....[122]....
        /*0700*/ 	.word	0x0000dab0


	//   ....[123]....
        /*0704*/ 	.word	0x0000dba0


	//   ....[124]....
        /*0708*/ 	.word	0x0000dc20


	//   ....[125]....
        /*070c*/ 	.word	0x0000dd00


	//   ....[126]....
        /*0710*/ 	.word	0x0000dd80


	//   ....[127]....
        /*0714*/ 	.word	0x0000dde0


	//   ....[128]....
        /*0718*/ 	.word	0x0000dee0


	//   ....[129]....
        /*071c*/ 	.word	0x0000dfe0


	//   ....[130]....
        /*0720*/ 	.word	0x0000e040


	//   ....[131]....
        /*0724*/ 	.word	0x0000e120


	//   ....[132]....
        /*0728*/ 	.word	0x0000e260


	//   ....[133]....
        /*072c*/ 	.word	0x0000e340


	//   ....[134]....
        /*0730*/ 	.word	0x0000e3c0


	//   ....[135]....
        /*0734*/ 	.word	0x0000e4a0


	//   ....[136]....
        /*0738*/ 	.word	0x0000e500


	//   ....[137]....
        /*073c*/ 	.word	0x0000e5d0


	//   ....[138]....
        /*0740*/ 	.word	0x0000e630


	//   ....[139]....
        /*0744*/ 	.word	0x0000e710


	//   ....[140]....
        /*0748*/ 	.word	0x0000e800


	//   ....[141]....
        /*074c*/ 	.word	0x0000e8a0


	//   ....[142]....
        /*0750*/ 	.word	0x0000e900


	//   ....[143]....
        /*0754*/ 	.word	0x0000ea00


	//   ....[144]....
        /*0758*/ 	.word	0x0000ea60


	//   ....[145]....
        /*075c*/ 	.word	0x0000eb60


	//   ....[146]....
        /*0760*/ 	.word	0x0000ebc0


	//   ....[147]....
        /*0764*/ 	.word	0x0000ec90


	//   ....[148]....
        /*0768*/ 	.word	0x0000ede0


	//   ....[149]....
        /*076c*/ 	.word	0x0000ee90


	//   ....[150]....
        /*0770*/ 	.word	0x0000efa0


	//   ....[151]....
        /*0774*/ 	.word	0x0000f080


	//   ....[152]....
        /*0778*/ 	.word	0x0000f0e0


	//   ....[153]....
        /*077c*/ 	.word	0x0000f1d0


	//   ....[154]....
        /*0780*/ 	.word	0x0000f230


	//   ....[155]....
        /*0784*/ 	.word	0x0000f310


	//   ....[156]....
        /*0788*/ 	.word	0x0000f3a0


	//   ....[157]....
        /*078c*/ 	.word	0x0000f440


	//   ....[158]....
        /*0790*/ 	.word	0x0000f560


	//   ....[159]....
        /*0794*/ 	.word	0x0000f5d0


	//   ....[160]....
        /*0798*/ 	.word	0x0000f640


	//   ....[161]....
        /*079c*/ 	.word	0x0000f6b0


	//   ....[162]....
        /*07a0*/ 	.word	0x0000f720


	//   ....[163]....
        /*07a4*/ 	.word	0x0000f7a0


	//   ....[164]....
        /*07a8*/ 	.word	0x0000f830


	//   ....[165]....
        /*07ac*/ 	.word	0x0000f8c0


	//   ....[166]....
        /*07b0*/ 	.word	0x0000f930


	//   ....[167]....
        /*07b4*/ 	.word	0x0000f9a0


	//   ....[168]....
        /*07b8*/ 	.word	0x0000fa10


	//   ....[169]....
        /*07bc*/ 	.word	0x0000fa90


	//   ....[170]....
        /*07c0*/ 	.word	0x0000fb00


	//   ....[171]....
        /*07c4*/ 	.word	0x0000fba0


	//   ....[172]....
        /*07c8*/ 	.word	0x0000fc30


	//   ....[173]....
        /*07cc*/ 	.word	0x0000fd50


	//----- nvinfo : EIATTR_REG_RECONFIG
	.align		4
.L_1141:
        /*07d0*/ 	.byte	0x01, 0x54
	.zero		2


	//----- nvinfo : EIATTR_SYSCALL_OFFSETS
	.align		4
        /*07d4*/ 	.byte	0x04, 0x46
        /*07d6*/ 	.short	(.L_1143 - .L_1142)


	//   ....[0]....
.L_1142:
        /*07d8*/ 	.word	0x000014d0


	//   ....[1]....
        /*07dc*/ 	.word	0x00009010


	//   ....[2]....
        /*07e0*/ 	.word	0x00009160


	//   ....[3]....
        /*07e4*/ 	.word	0x00009250


	//   ....[4]....
        /*07e8*/ 	.word	0x0000a100


	//----- nvinfo : EIATTR_MBARRIER_INSTR_OFFSETS
	.align		4
.L_1143:
        /*07ec*/ 	.byte	0x04, 0x39
        /*07ee*/ 	.short	(.L_1145 - .L_1144)


	//   ....[0]....
.L_1144:
        /*07f0*/ 	.word	0x00000180
        /*07f4*/ 	.word	0x000000ff
        /*07f8*/ 	.word	0x0002d800
        /*07fc*/ 	.short	0x0100
        /*07fe*/ 	.byte	0x08
	.zero		1


	//   ....[1]....
        /*0800*/ 	.word	0x00000190
        /*0804*/ 	.word	0x000000ff
        /*0808*/ 	.word	0x0002d820
        /*080c*/ 	.short	0x0100
        /*080e*/ 	.byte	0x08
	.zero		1


	//   ....[2]....
        /*0810*/ 	.word	0x00000280
        /*0814*/ 	.word	0x000000ff
        /*0818*/ 	.word	0x0002d830
        /*081c*/ 	.short	0x0100
        /*081e*/ 	.byte	0x08
	.zero		1


	//   ....[3]....
        /*0820*/ 	.word	0x00000290
        /*0824*/ 	.word	0x000000ff
        /*0828*/ 	.word	0x0002d840
        /*082c*/ 	.short	0x0100
        /*082e*/ 	.byte	0x08
	.zero		1


	//   ....[4]....
        /*0830*/ 	.word	0x000002a0
        /*0834*/ 	.word	0x000000ff
        /*0838*/ 	.word	0x0002d838
        /*083c*/ 	.short	0x0100
        /*083e*/ 	.byte	0x08
	.zero		1


	//   ....[5]....
        /*0840*/ 	.word	0x000002b0
        /*0844*/ 	.word	0x000000ff
        /*0848*/ 	.word	0x0002d848
        /*084c*/ 	.short	0x0100
        /*084e*/ 	.byte	0x08
	.zero		1


	//   ....[6]....
        /*0850*/ 	.word	0x000003e0
        /*0854*/ 	.word	0x000000ff
        /*0858*/ 	.word	0x0002d850
        /*085c*/ 	.short	0x0100
        /*085e*/ 	.byte	0x08
	.zero		1


	//   ....[7]....
        /*0860*/ 	.word	0x000003f0
        /*0864*/ 	.word	0x000000ff
        /*0868*/ 	.word	0x0002d860
        /*086c*/ 	.short	0x0100
        /*086e*/ 	.byte	0x08
	.zero		1


	//   ....[8]....
        /*0870*/ 	.word	0x00000400
        /*0874*/ 	.word	0x000000ff
        /*0878*/ 	.word	0x0002d858
        /*087c*/ 	.short	0x0100
        /*087e*/ 	.byte	0x08
	.zero		1


	//   ....[9]....
        /*0880*/ 	.word	0x00000410
        /*0884*/ 	.word	0x000000ff
        /*0888*/ 	.word	0x0002d868
        /*088c*/ 	.short	0x0100
        /*088e*/ 	.byte	0x08
	.zero		1


	//   ....[10]....
        /*0890*/ 	.word	0x00000500
        /*0894*/ 	.word	0x000000ff
        /*0898*/ 	.word	0x0002d870
        /*089c*/ 	.short	0x0100
        /*089e*/ 	.byte	0x06
	.zero		1


	//   ....[11]....
        /*08a0*/ 	.word	0x00000510
        /*08a4*/ 	.word	0x000000ff
        /*08a8*/ 	.word	0x0002d880
        /*08ac*/ 	.short	0x0100
        /*08ae*/ 	.byte	0x06
	.zero		1


	//   ....[12]....
        /*08b0*/ 	.word	0x00000520
        /*08b4*/ 	.word	0x000000ff
        /*08b8*/ 	.word	0x0002d878
        /*08bc*/ 	.short	0x0100
        /*08be*/ 	.byte	0x06
	.zero		1


	//   ....[13]....
        /*08c0*/ 	.word	0x00000530
        /*08c4*/ 	.word	0x000000ff
        /*08c8*/ 	.word	0x0002d888
        /*08cc*/ 	.short	0x0100
        /*08ce*/ 	.byte	0x06
	.zero		1


	//   ....[14]....
        /*08d0*/ 	.word	0x00000660
        /*08d4*/ 	.word	0x000000ff
        /*08d8*/ 	.word	0x0002d890
        /*08dc*/ 	.short	0x0100
        /*08de*/ 	.byte	0x08
	.zero		1


	//   ....[15]....
        /*08e0*/ 	.word	0x00000670
        /*08e4*/ 	.word	0x000000ff
        /*08e8*/ 	.word	0x0002d8a0
        /*08ec*/ 	.short	0x0100
        /*08ee*/ 	.byte	0x08
	.zero		1


	//   ....[16]....
        /*08f0*/ 	.word	0x00000680
        /*08f4*/ 	.word	0x000000ff
        /*08f8*/ 	.word	0x0002d898
        /*08fc*/ 	.short	0x0100
        /*08fe*/ 	.byte	0x08
	.zero		1


	//   ....[17]....
        /*0900*/ 	.word	0x00000690
        /*0904*/ 	.word	0x000000ff
        /*0908*/ 	.word	0x0002d8a8
        /*090c*/ 	.short	0x0100
        /*090e*/ 	.byte	0x08
	.zero		1


	//   ....[18]....
        /*0910*/ 	.word	0x000007c0
        /*0914*/ 	.word	0x000000ff
        /*0918*/ 	.word	0x0002d8b0
        /*091c*/ 	.short	0x0100
        /*091e*/ 	.byte	0x08
	.zero		1


	//   ....[19]....
        /*0920*/ 	.word	0x000007d0
        /*0924*/ 	.word	0x000000ff
        /*0928*/ 	.word	0x0002d8c0
        /*092c*/ 	.short	0x0100
        /*092e*/ 	.byte	0x08
	.zero		1


	//   ....[20]....
        /*0930*/ 	.word	0x000007e0
        /*0934*/ 	.word	0x000000ff
        /*0938*/ 	.word	0x0002d8b8
        /*093c*/ 	.short	0x0100
        /*093e*/ 	.byte	0x08
	.zero		1


	//   ....[21]....
        /*0940*/ 	.word	0x000007f0
        /*0944*/ 	.word	0x000000ff
        /*0948*/ 	.word	0x0002d8c8
        /*094c*/ 	.short	0x0100
        /*094e*/ 	.byte	0x08
	.zero		1


	//   ....[22]....
        /*0950*/ 	.word	0x00001530
        /*0954*/ 	.word	0x000000ff
        /*0958*/ 	.word	0x0002d800
        /*095c*/ 	.short	0x010a
        /*095e*/ 	.byte	0x28
	.zero		1


	//   ....[23]....
        /*0960*/ 	.word	0x000015a0
        /*0964*/ 	.word	0x00000004
        /*0968*/ 	.word	0x0002d830
        /*096c*/ 	.short	0x010a
        /*096e*/ 	.byte	0x3f
	.zero		1


	//   ....[24]....
        /*0970*/ 	.word	0x000015f0
        /*0974*/ 	.word	0x00000004
        /*0978*/ 	.word	0x0002d830
        /*097c*/ 	.short	0x010a
        /*097e*/ 	.byte	0x3f
	.zero		1


	//   ....[25]....
        /*0980*/ 	.word	0x00002560
        /*0984*/ 	.word	0x000000ff
        /*0988*/ 	.word	0x00000000
        /*098c*/ 	.short	0x0101
        /*098e*/ 	.byte	0x06
	.zero		1


	//   ....[26]....
        /*0990*/ 	.word	0x000039a0
        /*0994*/ 	.word	0x000000ff
        /*0998*/ 	.word	0x0002d830
        /*099c*/ 	.short	0x010a
        /*099e*/ 	.byte	0x07
	.zero		1


	//   ....[27]....
        /*09a0*/ 	.word	0x000039e0
        /*09a4*/ 	.word	0x000000ff
        /*09a8*/ 	.word	0x0002d830
        /*09ac*/ 	.short	0x010a
        /*09ae*/ 	.byte	0x07
	.zero		1


	//   ....[28]....
        /*09b0*/ 	.word	0x00003cc0
        /*09b4*/ 	.word	0x000000ff
        /*09b8*/ 	.word	0x0002d850
        /*09bc*/ 	.short	0x010a
        /*09be*/ 	.byte	0x07
	.zero		1


	//   ....[29]....
        /*09c0*/ 	.word	0x00003d00
        /*09c4*/ 	.word	0x000000ff
        /*09c8*/ 	.word	0x0002d850
        /*09cc*/ 	.short	0x010a
        /*09ce*/ 	.byte	0x07
	.zero		1


	//   ....[30]....
        /*09d0*/ 	.word	0x00004230
        /*09d4*/ 	.word	0x000000ff
        /*09d8*/ 	.word	0x00000000
        /*09dc*/ 	.short	0x0101
        /*09de*/ 	.byte	0x07
	.zero		1


	//   ....[31]....
        /*09e0*/ 	.word	0x00005410
        /*09e4*/ 	.word	0x000000ff
        /*09e8*/ 	.word	0x00000000
        /*09ec*/ 	.short	0x0101
        /*09ee*/ 	.byte	0x06
	.zero		1


	//   ....[32]....
        /*09f0*/ 	.word	0x000059e0
        /*09f4*/ 	.word	0x000000ff
        /*09f8*/ 	.word	0x0002d850
        /*09fc*/ 	.short	0x010a
        /*09fe*/ 	.byte	0x04
	.zero		1


	//   ....[33]....
        /*0a00*/ 	.word	0x00005a20
        /*0a04*/ 	.word	0x000000ff
        /*0a08*/ 	.word	0x0002d850
        /*0a0c*/ 	.short	0x010a
        /*0a0e*/ 	.byte	0x04
	.zero		1


	//   ....[34]....
        /*0a10*/ 	.word	0x00006090
        /*0a14*/ 	.word	0x000000ff
        /*0a18*/ 	.word	0x00000000
        /*0a1c*/ 	.short	0x0101
        /*0a1e*/ 	.byte	0x04
	.zero		1


	//   ....[35]....
        /*0a20*/ 	.word	0x00007230
        /*0a24*/ 	.word	0x000000ff
        /*0a28*/ 	.word	0x00000000
        /*0a2c*/ 	.short	0x0101
        /*0a2e*/ 	.byte	0x04
	.zero		1


	//   ....[36]....
        /*0a30*/ 	.word	0x00009850
        /*0a34*/ 	.word	0x00000002
        /*0a38*/ 	.word	0x0002d840
        /*0a3c*/ 	.short	0x010a
        /*0a3e*/ 	.byte	0x3f
	.zero		1


	//   ....[37]....
        /*0a40*/ 	.word	0x00009e00
        /*0a44*/ 	.word	0x00000002
        /*0a48*/ 	.word	0x0002d830
        /*0a4c*/ 	.short	0x0107
        /*0a4e*/ 	.byte	0x3f
	.zero		1


	//   ....[38]....
        /*0a50*/ 	.word	0x00009ed0
        /*0a54*/ 	.word	0x00000002
        /*0a58*/ 	.word	0x0002d830
        /*0a5c*/ 	.short	0x0101
        /*0a5e*/ 	.byte	0x3f
	.zero		1


	//   ....[39]....
        /*0a60*/ 	.word	0x0000aa90
        /*0a64*/ 	.word	0x00000017
        /*0a68*/ 	.word	0x0002d800
        /*0a6c*/ 	.short	0x0107
        /*0a6e*/ 	.byte	0x3f
	.zero		1


	//   ....[40]....
        /*0a70*/ 	.word	0x0000ab80
        /*0a74*/ 	.word	0x00000017
        /*0a78*/ 	.word	0x0002d800
        /*0a7c*/ 	.short	0x0101
        /*0a7e*/ 	.byte	0x3f
	.zero		1


	//   ....[41]....
        /*0a80*/ 	.word	0x0000aba0
        /*0a84*/ 	.word	0x00000017
        /*0a88*/ 	.word	0x0002d820
        /*0a8c*/ 	.short	0x010a
        /*0a8e*/ 	.byte	0x3f
	.zero		1


	//   ....[42]....
        /*0a90*/ 	.word	0x0000afc0
        /*0a94*/ 	.word	0x00000005
        /*0a98*/ 	.word	0x0002d840
        /*0a9c*/ 	.short	0x010a
        /*0a9e*/ 	.byte	0x3f
	.zero		1


	//   ....[43]....
        /*0aa0*/ 	.word	0x0000b450
        /*0aa4*/ 	.word	0x00000005
        /*0aa8*/ 	.word	0x0002d830
        /*0aac*/ 	.short	0x0107
        /*0aae*/ 	.byte	0x3f
	.zero		1


	//   ....[44]....
        /*0ab0*/ 	.word	0x0000b510
        /*0ab4*/ 	.word	0x00000005
        /*0ab8*/ 	.word	0x0002d830
        /*0abc*/ 	.short	0x0101
        /*0abe*/ 	.byte	0x3f
	.zero		1


	//   ....[45]....
        /*0ac0*/ 	.word	0x0000b570
        /*0ac4*/ 	.word	0x00000005
        /*0ac8*/ 	.word	0x0002d860
        /*0acc*/ 	.short	0x010a
        /*0ace*/ 	.byte	0x3f
	.zero		1


	//   ....[46]....
        /*0ad0*/ 	.word	0x0000ba90
        /*0ad4*/ 	.word	0x00000005
        /*0ad8*/ 	.word	0x0002d850
        /*0adc*/ 	.short	0x0107
        /*0ade*/ 	.byte	0x3f
	.zero		1


	//   ....[47]....
        /*0ae0*/ 	.word	0x0000bb90
        /*0ae4*/ 	.word	0x00000005
        /*0ae8*/ 	.word	0x0002d850
        /*0aec*/ 	.short	0x0101
        /*0aee*/ 	.byte	0x3f
	.zero		1


	//   ....[48]....
        /*0af0*/ 	.word	0x0000bd90
        /*0af4*/ 	.word	0x00000000
        /*0af8*/ 	.word	0x0002d860
        /*0afc*/ 	.short	0x010a
        /*0afe*/ 	.byte	0x3f
	.zero		1


	//   ....[49]....
        /*0b00*/ 	.word	0x0000c210
        /*0b04*/ 	.word	0x00000000
        /*0b08*/ 	.word	0x0002d850
        /*0b0c*/ 	.short	0x0107
        /*0b0e*/ 	.byte	0x3f
	.zero		1


	//   ....[50]....
        /*0b10*/ 	.word	0x0000c2e0
        /*0b14*/ 	.word	0x00000000
        /*0b18*/ 	.word	0x0002d850
        /*0b1c*/ 	.short	0x0101
        /*0b1e*/ 	.byte	0x3f
	.zero		1


	//   ....[51]....
        /*0b20*/ 	.word	0x0000cdd0
        /*0b24*/ 	.word	0x00000005
        /*0b28*/ 	.word	0x0002d820
        /*0b2c*/ 	.short	0x010a
        /*0b2e*/ 	.byte	0x3f
	.zero		1


	//   ....[52]....
        /*0b30*/ 	.word	0x0000cf50
        /*0b34*/ 	.word	0x00000003
        /*0b38*/ 	.word	0x0002d840
        /*0b3c*/ 	.short	0x010a
        /*0b3e*/ 	.byte	0x3f
	.zero		1


	//   ....[53]....
        /*0b40*/ 	.word	0x0000cff0
        /*0b44*/ 	.word	0x00000005
        /*0b48*/ 	.word	0x0002d840
        /*0b4c*/ 	.short	0x010a
        /*0b4e*/ 	.byte	0x3f
	.zero		1


	//   ....[54]....
        /*0b50*/ 	.word	0x0000d030
        /*0b54*/ 	.word	0x00000003
        /*0b58*/ 	.word	0x0002d860
        /*0b5c*/ 	.short	0x010a
        /*0b5e*/ 	.byte	0x3f
	.zero		1


	//   ....[55]....
        /*0b60*/ 	.word	0x0000d070
        /*0b64*/ 	.word	0x00000005
        /*0b68*/ 	.word	0x0002d860
        /*0b6c*/ 	.short	0x010a
        /*0b6e*/ 	.byte	0x3f
	.zero		1


	//   ....[56]....
        /*0b70*/ 	.word	0x0000d0e0
        /*0b74*/ 	.word	0x00000003
        /*0b78*/ 	.word	0x0002d800
        /*0b7c*/ 	.short	0x010a
        /*0b7e*/ 	.byte	0x3f
	.zero		1


	//   ....[57]....
        /*0b80*/ 	.word	0x0000d130
        /*0b84*/ 	.word	0x00000004
        /*0b88*/ 	.word	0x0002d830
        /*0b8c*/ 	.short	0x010a
        /*0b8e*/ 	.byte	0x3f
	.zero		1


	//   ....[58]....
        /*0b90*/ 	.word	0x0000d190
        /*0b94*/ 	.word	0x00000003
        /*0b98*/ 	.word	0x0002d830
        /*0b9c*/ 	.short	0x010a
        /*0b9e*/ 	.byte	0x3f
	.zero		1


	//   ....[59]....
        /*0ba0*/ 	.word	0x0000d1f0
        /*0ba4*/ 	.word	0x00000003
        /*0ba8*/ 	.word	0x0002d850
        /*0bac*/ 	.short	0x010a
        /*0bae*/ 	.byte	0x3f
	.zero		1


	//   ....[60]....
        /*0bb0*/ 	.word	0x0000d250
        /*0bb4*/ 	.word	0x00000009
        /*0bb8*/ 	.word	0x0002d850
        /*0bbc*/ 	.short	0x010a
        /*0bbe*/ 	.byte	0x3f
	.zero		1


	//   ....[61]....
        /*0bc0*/ 	.word	0x0000d370
        /*0bc4*/ 	.word	0x00000002
        /*0bc8*/ 	.word	0x0002d840
        /*0bcc*/ 	.short	0x010a
        /*0bce*/ 	.byte	0x3f
	.zero		1


	//   ....[62]....
        /*0bd0*/ 	.word	0x0000e160
        /*0bd4*/ 	.word	0x00000017
        /*0bd8*/ 	.word	0x0002d820
        /*0bdc*/ 	.short	0x010a
        /*0bde*/ 	.byte	0x3f
	.zero		1


	//   ....[63]....
        /*0be0*/ 	.word	0x0000e1b0
        /*0be4*/ 	.word	0x00000005
        /*0be8*/ 	.word	0x0002d840
        /*0bec*/ 	.short	0x010a
        /*0bee*/ 	.byte	0x3f
	.zero		1


	//   ....[64]....
        /*0bf0*/ 	.word	0x0000e750
        /*0bf4*/ 	.word	0x00000005
        /*0bf8*/ 	.word	0x0002d860
        /*0bfc*/ 	.short	0x010a
        /*0bfe*/ 	.byte	0x3f
	.zero		1


	//   ....[65]....
        /*0c00*/ 	.word	0x0000ed30
        /*0c04*/ 	.word	0x00000000
        /*0c08*/ 	.word	0x0002d860
        /*0c0c*/ 	.short	0x010a
        /*0c0e*/ 	.byte	0x3f
	.zero		1


	//   ....[66]....
        /*0c10*/ 	.word	0x0000fc70
        /*0c14*/ 	.word	0x00000005
        /*0c18*/ 	.word	0x0002d820
        /*0c1c*/ 	.short	0x010a
        /*0c1e*/ 	.byte	0x3f
	.zero		1


	//   ....[67]....
        /*0c20*/ 	.word	0x0000fe10
        /*0c24*/ 	.word	0x00000003
        /*0c28*/ 	.word	0x0002d840
        /*0c2c*/ 	.short	0x010a
        /*0c2e*/ 	.byte	0x3f
	.zero		1


	//   ....[68]....
        /*0c30*/ 	.word	0x0000fe60
        /*0c34*/ 	.word	0x00000005
        /*0c38*/ 	.word	0x0002d840
        /*0c3c*/ 	.short	0x010a
        /*0c3e*/ 	.byte	0x3f
	.zero		1


	//   ....[69]....
        /*0c40*/ 	.word	0x0000feb0
        /*0c44*/ 	.word	0x00000003
        /*0c48*/ 	.word	0x0002d860
        /*0c4c*/ 	.short	0x010a
        /*0c4e*/ 	.byte	0x3f
	.zero		1


	//----- nvinfo : EIATTR_NUM_MBARRIERS
	.align		4
.L_1145:
        /*0c50*/ 	.byte	0x03, 0x38
        /*0c52*/ 	.short	0x0016


	//----- nvinfo : EIATTR_EXIT_INSTR_OFFSETS
	.align		4
        /*0c54*/ 	.byte	0x04, 0x1c
        /*0c56*/ 	.short	(.L_1147 - .L_1146)


	//   ....[0]....
.L_1146:
        /*0c58*/ 	.word	0x000009a0


	//   ....[1]....
        /*0c5c*/ 	.word	0x00007dd0


	//   ....[2]....
        /*0c60*/ 	.word	0x0000d0c0


	//----- nvinfo : EIATTR_MAX_THREADS
	.align		4
.L_1147:
        /*0c64*/ 	.byte	0x04, 0x05
        /*0c66*/ 	.short	(.L_1149 - .L_1148)
.L_1148:
        /*0c68*/ 	.word	0x00000200
        /*0c6c*/ 	.word	0x00000001
        /*0c70*/ 	.word	0x00000001


	//----- nvinfo : EIATTR_CRS_STACK_SIZE
	.align		4
.L_1149:
        /*0c74*/ 	.byte	0x04, 0x1e
        /*0c76*/ 	.short	(.L_1151 - .L_1150)
.L_1150:
        /*0c78*/ 	.word	0x00000000


	//----- nvinfo : EIATTR_CBANK_PARAM_SIZE
	.align		4
.L_1151:
        /*0c7c*/ 	.byte	0x03, 0x19
        /*0c7e*/ 	.short	0x0af0


	//----- nvinfo : EIATTR_PARAM_CBANK
	.align		4
        /*0c80*/ 	.byte	0x04, 0x0a
        /*0c82*/ 	.short	(.L_1153 - .L_1152)
	.align		4
.L_1152:
        /*0c84*/ 	.word	index@(.nv.constant0._ZN7cutlass13device_kernelIN5flash11enable_sm90INS1_16FlashAttnFwdSm90INS1_25CollectiveMainloopFwdSm90ILi2EN4cute5tupleIJNS5_1CILi1EEES8_S8_EEENS6_IJNS7_ILi192EEENS7_ILi128EEENS7_ILi96EEEEEELi96ENS_10bfloat16_tEfNS_4arch4Sm90ELb0ELb0ELb0ELb1ELb1ELb0ELb0ELb0ELb1ELb1ELb0ELb0EEENS1_21CollectiveEpilogueFwdINS6_IJSA_SC_SB_EEES9_SE_SG_Li384ELb1ELb1ELb0ELb0EEENS1_36VarlenDynamicPersistentTileSchedulerILi192ELi128ELi384ELi128ELb0ELb1ELb1ELb0ELb1ELb1EEEEEEEEEvNT_6ParamsE)
        /*0c88*/ 	.short	0x0210
        /*0c8a*/ 	.short	0x0af0


	//----- nvinfo : EIATTR_SW_WAR
	.align		4
.L_1153:
        /*0c8c*/ 	.byte	0x04, 0x36
        /*0c8e*/ 	.short	(.L_1155 - .L_1154)
.L_1154:
        /*0c90*/ 	.word	0x00000008
.L_1155:


//--------------------- .nv.info._ZN7cutlass13device_kernelIN5flash11enable_sm90INS1_16FlashAttnFwdSm90INS1_25CollectiveMainloopFwdSm90ILi2EN4cute5tupleIJNS5_1CILi1EEES8_S8_EEENS6_IJNS7_ILi192EEENS7_ILi128EEENS7_ILi96EEEEEELi96ENS_10bfloat16_tEfNS_4arch4Sm90ELb0ELb0ELb0ELb1ELb1ELb1ELb0ELb0ELb1ELb1ELb0ELb0EEENS1_21CollectiveEpilogueFwdINS6_IJSA_SC_SB_EEES9_SE_SG_Li384ELb1ELb1ELb0ELb0EEENS1_36VarlenDynamicPersistentTileSchedulerILi192ELi128ELi384ELi128ELb0ELb1ELb1ELb0ELb1ELb1EEEEEEEEEvNT_6ParamsE --------------------------
	.section	.nv.info._ZN7cutlass13device_kernelIN5flash11enable_sm90INS1_16FlashAttnFwdSm90INS1_25CollectiveMainloopFwdSm90ILi2EN4cute5tupleIJNS5_1CILi1EEES8_S8_EEENS6_IJNS7_ILi192EEENS7_ILi128EEENS7_ILi96EEEEEELi96ENS_10bfloat16_tEfNS_4arch4Sm90ELb0ELb0ELb0ELb1ELb1ELb1ELb0ELb0ELb1ELb1ELb0ELb0EEENS1_21CollectiveEpilogueFwdINS6_IJSA_SC_SB_EEES9_SE_SG_Li384ELb1ELb1ELb0ELb0EEENS1_36VarlenDynamicPersistentTileSchedulerILi192ELi128ELi384ELi128ELb0ELb1ELb1ELb0ELb1ELb1EEEEEEEEEvNT_6ParamsE,"",@"SHT_CUDA_INFO"
	.sectionflags	@""
	.align	4


	//----- nvinfo : EIATTR_CUDA_API_VERSION
	.align		4
        /*0000*/ 	.byte	0x04, 0x37
        /*0002*/ 	.short	(.L_1157 - .L_1156)
.L_1156:
        /*0004*/ 	.word	0x00000082


	//----- nvinfo : EIATTR_KPARAM_INFO
	.align		4
.L_1157:
        /*0008*/ 	.byte	0x04, 0x17
        /*000a*/ 	.short	(.L_1159 - .L_1158)
.L_1158:
        /*000c*/ 	.word	0x00000000
        /*0010*/ 	.short	0x0000
        /*0012*/ 	.short	0x0070
        /*0014*/ 	.byte	0x00, 0xf0, 0x01, 0x2a


	//----- nvinfo : EIATTR_SPARSE_MMA_MASK
	.align		4
.L_1159:
        /*0018*/ 	.byte	0x03, 0x50
        /*001a*/ 	.short	0x0000


	//----- nvinfo : EIATTR_MAXREG_COUNT
	.align		4
        /*001c*/ 	.byte	0x03, 0x1b
        /*001e*/ 	.short	0x0080


	//----- nvinfo : EIATTR_NUM_BARRIERS
	.align		4
        /*0020*/ 	.byte	0x02, 0x4c
        /*0022*/ 	.byte	0x10
	.zero		1


	//----- nvinfo : EIATTR_EXTERNS
	.align		4
        /*0024*/ 	.byte	0x04, 0x0f
        /*0026*/ 	.short	(.L_1161 - .L_1160)


	//   ....[0]....
	.align		4
.L_1160:
        /*0028*/ 	.word	index@(__assertfail)


	//----- nvinfo : EIATTR_ANNOTATIONS
	.align		4
.L_1161:
        /*002c*/ 	.byte	0x04, 0x55
        /*002e*/ 	.short	(.L_1163 - .L_1162)


	//   ....[0]....
.L_1162:
        /* <DEDUP_REMOVED lines=89> */


	//----- nvinfo : EIATTR_MERCURY_ISA_VERSION
	.align		4
.L_1163:
        /*05a8*/ 	.byte	0x03, 0x5f
        /*05aa*/ 	.short	0x0101


	//----- nvinfo : EIATTR_UNUSED_LOAD_BYTE_OFFSET
	.align		4
        /*05ac*/ 	.byte	0x04, 0x44
        /*05ae*/ 	.short	(.L_1165 - .L_1164)


	//   ....[0]....
.L_1164:
        /*05b0*/ 	.word	0x00000a90
        /*05b4*/ 	.word	0x0000fff0


	//   ....[1]....
        /*05b8*/ 	.word	0x00010950
        /*05bc*/ 	.word	0x0000fff0


	//----- nvinfo : EIATTR_INT_WARP_WIDE_INSTR_OFFSETS
	.align		4
.L_1165:
        /*05c0*/ 	.byte	0x04, 0x31
        /*05c2*/ 	.short	(.L_1167 - .L_1166)


	//   ....[0]....
.L_1166:
        /*05c4*/ 	.word	0x00000130


	//   ....[1]....
        /*05c8*/ 	.word	0x00000170


	//   ....[2]....
        /*05cc*/ 	.word	0x000001e0


	//   ....[3]....
        /*05d0*/ 	.word	0x00014d60


	//   ....[4]....
        /*05d4*/ 	.word	0x00014df0


	//   ....[5]....
        /*05d8*/ 	.word	0x00017b50


	//   ....[6]....
        /*05dc*/ 	.word	0x00017be0


	//----- nvinfo : EIATTR_COOP_GROUP_MASK_REGIDS
	.align		4
.L_1167:
        /*05e0*/ 	.byte	0x04, 0x29
        /*05e2*/ 	.short	(.L_1169 - .L_1168)


	//   ....[0]....
.L_1168:
        /*05e4*/ 	.word	0xffffffff


	//   ....[1]....
        /*05e8*/ 	.word	0xffffffff


	//   ....[2]....
        /*05ec*/ 	.word	0xffffffff


	//   ....[3]....
        /*05f0*/ 	.word	0xffffffff


	//   ....[4]....
        /*05f4*/ 	.word	0xffffffff


	//   ....[5]....
        /*05f8*/ 	.word	0xffffffff


	//   ....[6]....
        /*05fc*/ 	.word	0xffffffff


	//   ....[7]....
        /*0600*/ 	.word	0xffffffff


	//   ....[8]....
        /*0604*/ 	.word	0xffffffff


	//   ....[9]....
        /*0608*/ 	.word	0xffffffff


	//   ....[10]....
        /*060c*/ 	.word	0xffffffff


	//   ....[11]....
        /*0610*/ 	.word	0xffffffff


	//   ....[12]....
        /*0614*/ 	.word	0xffffffff


	//   ....[13]....
        /*0618*/ 	.word	0xffffffff


	//   ....[14]....
        /*061c*/ 	.word	0xffffffff


	//   ....[15]....
        /*0620*/ 	.word	0xffffffff


	//   ....[16]....
        /*0624*/ 	.word	0xffffffff


	//   ....[17]....
        /*0628*/ 	.word	0xffffffff


	//   ....[18]....
        /*062c*/ 	.word	0xffffffff


	//   ....[19]....
        /*0630*/ 	.word	0xffffffff


	//   ....[20]....
        /*0634*/ 	.word	0xffffffff


	//   ....[21]....
        /*0638*/ 	.word	0xffffffff


	//   ....[22]....
        /*063c*/ 	.word	0xffffffff


	//   ....[23]....
        /*0640*/ 	.word	0xffffffff


	//   ....[24]....
        /*0644*/ 	.word	0xffffffff


	//   ....[25]....
        /*0648*/ 	.word	0xffffffff


	//   ....[26]....
        /*064c*/ 	.word	0xffffffff


	//   ....[27]....
        /*0650*/ 	.word	0xffffffff


	//   ....[28]....
        /*0654*/ 	.word	0xffffffff


	//   ....[29]....
        /*0658*/ 	.word	0xffffffff


	//   ....[30]....
        /*065c*/ 	.word	0xffffffff


	//   ....[31]....
        /*0660*/ 	.word	0xffffffff


	//   ....[32]....
        /*0664*/ 	.word	0xffffffff


	//   ....[33]....
        /*0668*/ 	.word	0xffffffff


	//   ....[34]....
        /*066c*/ 	.word	0xffffffff


	//   ....[35]....
        /*0670*/ 	.word	0xffffffff


	//   ....[36]....
        /*0674*/ 	.word	0xffffffff


	//   ....[37]....
        /*0678*/ 	.word	0xffffffff


	//   ....[38]....
        /*067c*/ 	.word	0xffffffff


	//   ....[39]....
        /*0680*/ 	.word	0xffffffff


	//   ....[40]....
        /*0684*/ 	.word	0xffffffff


	//   ....[41]....
        /*0688*/ 	.word	0xffffffff


	//   ....[42]....
        /*068c*/ 	.word	0xffffffff


	//   ....[43]....
        /*0690*/ 	.word	0xffffffff


	//   ....[44]....
        /*0694*/ 	.word	0xffffffff


	//   ....[45]....
        /*0698*/ 	.word	0xffffffff


	//   ....[46]....
        /*069c*/ 	.word	0xffffffff


	//   ....[47]....
        /*06a0*/ 	.word	0xffffffff


	//   ....[48]....
        /*06a4*/ 	.word	0xffffffff


	//   ....[49]....
        /*06a8*/ 	.word	0xffffffff


	//   ....[50]....
        /*06ac*/ 	.word	0xffffffff


	//   ....[51]....
        /*06b0*/ 	.word	0xffffffff


	//   ....[52]....
        /*06b4*/ 	.word	0xffffffff


	//   ....[53]....
        /*06b8*/ 	.word	0xffffffff


	//   ....[54]....
        /*06bc*/ 	.word	0xffffffff


	//   ....[55]....
        /*06c0*/ 	.word	0xffffffff


	//   ....[56]....
        /*06c4*/ 	.word	0xffffffff


	//   ....[57]....
        /*06c8*/ 	.word	0xffffffff


	//   ....[58]....
        /*06cc*/ 	.word	0xffffffff


	//   ....[59]....
        /*06d0*/ 	.word	0xffffffff


	//   ....[60]....
        /*06d4*/ 	.word	0xffffffff


	//   ....[61]....
        /*06d8*/ 	.word	0xffffffff


	//   ....[62]....
        /*06dc*/ 	.word	0xffffffff


	//   ....[63]....
        /*06e0*/ 	.word	0xffffffff


	//   ....[64]....
        /*06e4*/ 	.word	0xffffffff


	//   ....[65]....
        /*06e8*/ 	.word	0xffffffff


	//   ....[66]....
        /*06ec*/ 	.word	0xffffffff


	//   ....[67]....
        /*06f0*/ 	.word	0xffffffff


	//   ....[68]....
        /*06f4*/ 	.word	0xffffffff


	//   ....[69]....
        /*06f8*/ 	.word	0xffffffff


	//   ....[70]....
        /*06fc*/ 	.word	0xffffffff


	//   ....[71]....
        /*0700*/ 	.word	0xffffffff


	//   ....[72]....
        /*0704*/ 	.word	0xffffffff


	//   ....[73]....
        /*0708*/ 	.word	0xffffffff


	//   ....[74]....
        /*070c*/ 	.word	0xffffffff


	//   ....[75]....
        /*0710*/ 	.word	0xffffffff


	//   ....[76]....
        /*0714*/ 	.word	0xffffffff


	//   ....[77]....
        /*0718*/ 	.word	0xffffffff


	//   ....[78]....
        /*071c*/ 	.word	0xffffffff


	//   ....[79]....
        /*0720*/ 	.word	0xffffffff


	//   ....[80]....
        /*0724*/ 	.word	0xffffffff


	//   ....[81]....
        /*0728*/ 	.word	0xffffffff


	//   ....[82]....
        /*072c*/ 	.word	0xffffffff


	//   ....[83]....
        /*0730*/ 	.word	0xffffffff


	//   ....[84]....
        /*0734*/ 	.word	0xffffffff


	//   ....[85]....
        /*0738*/ 	.word	0xffffffff


	//   ....[86]....
        /*073c*/ 	.word	0xffffffff


	//   ....[87]....
        /*0740*/ 	.word	0xffffffff


	//   ....[88]....
        /*0744*/ 	.word	0xffffffff


	//   ....[89]....
        /*0748*/ 	.word	0xffffffff


	//   ....[90]....
        /*074c*/ 	.word	0xffffffff


	//   ....[91]....
        /*0750*/ 	.word	0xffffffff


	//   ....[92]....
        /*0754*/ 	.word	0xffffffff


	//   ....[93]....
        /*0758*/ 	.word	0xffffffff


	//   ....[94]....
        /*075c*/ 	.word	0xffffffff


	//   ....[95]....
        /*0760*/ 	.word	0xffffffff


	//   ....[96]....
        /*0764*/ 	.word	0xffffffff


	//   ....[97]....
        /*0768*/ 	.word	0xffffffff


	//   ....[98]....
        /*076c*/ 	.word	0xffffffff


	//   ....[99]....
        /*0770*/ 	.word	0xffffffff


	//   ....[100]....
        /*0774*/ 	.word	0xffffffff


	//   ....[101]....
        /*0778*/ 	.word	0xffffffff


	//   ....[102]....
        /*077c*/ 	.word	0xffffffff


	//   ....[103]....
        /*0780*/ 	.word	0xffffffff


	//   ....[104]....
        /*0784*/ 	.word	0xffffffff


	//   ....[105]....
        /*0788*/ 	.word	0xffffffff


	//   ....[106]....
        /*078c*/ 	.word	0xffffffff


	//   ....[107]....
        /*0790*/ 	.word	0xffffffff


	//   ....[108]....
        /*0794*/ 	.word	0xffffffff


	//   ....[109]....
        /*0798*/ 	.word	0xffffffff


	//   ....[110]....
        /*079c*/ 	.word	0xffffffff


	//   ....[111]....
        /*07a0*/ 	.word	0xffffffff


	//   ....[112]....
        /*07a4*/ 	.word	0xffffffff


	//   ....[113]....
        /*07a8*/ 	.word	0xffffffff


	//   ....[114]....
        /*07ac*/ 	.word	0xffffffff


	//   ....[115]....
        /*07b0*/ 	.word	0xffffffff


	//   ....[116]....
        /*07b4*/ 	.word	0xffffffff


	//   ....[117]....
        /*07b8*/ 	.word	0xffffffff


	//   ....[118]....
        /*07bc*/ 	.word	0xffffffff


	//   ....[119]....
        /*07c0*/ 	.word	0xffffffff


	//   ....[120]....
        /*07c4*/ 	.word	0xffffffff


	//   ....[121]....
        /*07c8*/ 	.word	0xffffffff


	//   ....[122]....
        /*07cc*/ 	.word	0xffffffff


	//   ....[123]....
        /*07d0*/ 	.word	0xffffffff


	//   ....[124]....
        /*07d4*/ 	.word	0xffffffff


	//   ....[125]....
        /*07d8*/ 	.word	0xffffffff


	//   ....[126]....
        /*07dc*/ 	.word	0xffffffff


	//   ....[127]....
        /*07e0*/ 	.word	0xffffffff


	//   ....[128]....
        /*07e4*/ 	.word	0xffffffff


	//   ....[129]....
        /*07e8*/ 	.word	0x0500000f


	//   ....[130]....
        /*07ec*/ 	.word	0x0500000f


	//   ....[131]....
        /*07f0*/ 	.word	0x0500000f


	//   ....[132]....
        /*07f4*/ 	.word	0x0500000f


	//   ....[133]....
        /*07f8*/ 	.word	0x0500000f


	//   ....[134]....
        /*07fc*/ 	.word	0x0500000f


	//   ....[135]....
        /*0800*/ 	.word	0x0500000f


	//   ....[136]....
        /*0804*/ 	.word	0x0500000f


	//   ....[137]....
        /*0808*/ 	.word	0x0500000f


	//   ....[138]....
        /*080c*/ 	.word	0x0500000f


	//   ....[139]....
        /*0810*/ 	.word	0x0500000f


	//   ....[140]....
        /*0814*/ 	.word	0x0500000f


	//   ....[141]....
        /*0818*/ 	.word	0x0500000f


	//   ....[142]....
        /*081c*/ 	.word	0x0500000f


	//   ....[143]....
        /*0820*/ 	.word	0x0500000f


	//   ....[144]....
        /*0824*/ 	.word	0x0500000f


	//   ....[145]....
        /*0828*/ 	.word	0x0500000f


	//   ....[146]....
        /*082c*/ 	.word	0x0500000f


	//   ....[147]....
        /*0830*/ 	.word	0x0500000f


	//   ....[148]....
        /*0834*/ 	.word	0x0500000f


	//   ....[149]....
        /*0838*/ 	.word	0x0500000f


	//   ....[150]....
        /*083c*/ 	.word	0x0500000f


	//   ....[151]....
        /*0840*/ 	.word	0x0500000f


	//   ....[152]....
        /*0844*/ 	.word	0x0500000f


	//   ....[153]....
        /*0848*/ 	.word	0x0500000f


	//   ....[154]....
        /*084c*/ 	.word	0x0500000f


	//   ....[155]....
        /*0850*/ 	.word	0x0500000f


	//   ....[156]....
        /*0854*/ 	.word	0x0500000f


	//   ....[157]....
        /*0858*/ 	.word	0x0500000f


	//   ....[158]....
        /*085c*/ 	.word	0x0500000f


	//   ....[159]....
        /*0860*/ 	.word	0x0500000f


	//   ....[160]....
        /*0864*/ 	.word	0x0500000f


	//   ....[161]....
        /*0868*/ 	.word	0x0500000f


	//   ....[162]....
        /*086c*/ 	.word	0x0500000f


	//   ....[163]....
        /*0870*/ 	.word	0x0500000f


	//   ....[164]....
        /*0874*/ 	.word	0x0500000f


	//   ....[165]....
        /*0878*/ 	.word	0x0500000f


	//   ....[166]....
        /*087c*/ 	.word	0x0500000f


	//   ....[167]....
        /*0880*/ 	.word	0x0500000f


	//   ....[168]....
        /*0884*/ 	.word	0x0500000f


	//   ....[169]....
        /*0888*/ 	.word	0x0500000f


	//   ....[170]....
        /*088c*/ 	.word	0x0500000f


	//   ....[171]....
        /*0890*/ 	.word	0x0500000f


	//   ....[172]....
        /*0894*/ 	.word	0x0500000f


	//   ....[173]....
        /*0898*/ 	.word	0x0500000f


	//   ....[174]....
        /*089c*/ 	.word	0x0500000f


	//   ....[175]....
        /*08a0*/ 	.word	0x0500000f


	//   ....[176]....
        /*08a4*/ 	.word	0x0500000f


	//   ....[177]....
        /*08a8*/ 	.word	0x0500000f


	//   ....[178]....
        /*08ac*/ 	.word	0x0500000f


	//   ....[179]....
        /*08b0*/ 	.word	0x0500000f


	//   ....[180]....
        /*08b4*/ 	.word	0x0500000f


	//   ....[181]....
        /*08b8*/ 	.word	0x0500000f


	//   ....[182]....
        /*08bc*/ 	.word	0x0500000f


	//   ....[183]....
        /*08c0*/ 	.word	0x0500000f


	//   ....[184]....
        /*08c4*/ 	.word	0x0500000f


	//   ....[185]....
        /*08c8*/ 	.word	0x0500000f


	//   ....[186]....
        /*08cc*/ 	.word	0x0500000f


	//   ....[187]....
        /*08d0*/ 	.word	0x0500000f


	//   ....[188]....
        /*08d4*/ 	.word	0x0500000f


	//   ....[189]....
        /*08d8*/ 	.word	0x0500000f


	//   ....[190]....
        /*08dc*/ 	.word	0x0500000f


	//   ....[191]....
        /*08e0*/ 	.word	0x0500000f


	//   ....[192]....
        /*08e4*/ 	.word	0x0500000f


	//   ....[193]....
        /*08e8*/ 	.word	0x0500000f


	//   ....[194]....
        /*08ec*/ 	.word	0x0500000f


	//   ....[195]....
        /*08f0*/ 	.word	0x0500000f


	//   ....[196]....
        /*08f4*/ 	.word	0x0500000f


	//   ....[197]....
        /*08f8*/ 	.word	0x0500000f


	//   ....[198]....
        /*08fc*/ 	.word	0x0500000f


	//   ....[199]....
        /*0900*/ 	.word	0x0500000f


	//   ....[200]....
        /*0904*/ 	.word	0x0500000f


	//   ....[201]....
        /*0908*/ 	.word	0x0500000f


	//   ....[202]....
        /*090c*/ 	.word	0x0500000f


	//   ....[203]....
        /*0910*/ 	.word	0x0500000f


	//   ....[204]....
        /*0914*/ 	.word	0x0500000f


	//   ....[205]....
        /*0918*/ 	.word	0x0500000f


	//   ....[206]....
        /*091c*/ 	.word	0x0500000f


	//   ....[207]....
        /*0920*/ 	.word	0x0500000f


	//   ....[208]....
        /*0924*/ 	.word	0x0500000f


	//   ....[209]....
        /*0928*/ 	.word	0x0500000f


	//   ....[210]....
        /*092c*/ 	.word	0x0500000f


	//   ....[211]....
        /*0930*/ 	.word	0x0500000f


	//----- nvinfo : EIATTR_COOP_GROUP_INSTR_OFFSETS
	.align		4
.L_1169:
        /*0934*/ 	.byte	0x04, 0x28
        /*0936*/ 	.short	(.L_1171 - .L_1170)


	//   ....[0]....
.L_1170:
        /*0938*/ 	.word	0x00000070


	//   ....[1]....
        /*093c*/ 	.word	0x00000140


	//   ....[2]....
        /*0940*/ 	.word	0x00000190


	//   ....[3]....
        /*0944*/ 	.word	0x000003c0


	//   ....[4]....
        /*0948*/ 	.word	0x00000520


	//   ....[5]....
        /*094c*/ 	.word	0x00000640


	//   ....[6]....
        /*0950*/ 	.word	0x000007a0


	//   ....[7]....
        /*0954*/ 	.word	0x000031d0


	//   ....[8]....
        /*0958*/ 	.word	0x000031e0


	//   ....[9]....
        /*095c*/ 	.word	0x00004d80


	//   ....[10]....
        /*0960*/ 	.word	0x00004d90


	//   ....[11]....
        /*0964*/ 	.word	0x000067a0


	//   ....[12]....
        /*0968*/ 	.word	0x000067b0


	//   ....[13]....
        /*096c*/ 	.word	0x00006c90


	//   ....[14]....
        /*0970*/ 	.word	0x00006cb0


	//   ....[15]....
        /*0974*/ 	.word	0x000072f0


	//   ....[16]....
        /*0978*/ 	.word	0x000078c0


	//   ....[17]....
        /*097c*/ 	.word	0x000078d0


	//   ....[18]....
        /*0980*/ 	.word	0x000078e0


	//   ....[19]....
        /*0984*/ 	.word	0x000078f0


	//   ....[20]....
        /*0988*/ 	.word	0x00009600


	//   ....[21]....
        /*098c*/ 	.word	0x00009610


	//   ....[22]....
        /*0990*/ 	.word	0x00009620


	//   ....[23]....
        /*0994*/ 	.word	0x00009630


	//   ....[24]....
        /*0998*/ 	.word	0x0000c090


	//   ....[25]....
        /*099c*/ 	.word	0x0000c1c0


	//   ....[26]....
        /*09a0*/ 	.word	0x0000c450


	//   ....[27]....
        /*09a4*/ 	.word	0x0000c4b0


	//   ....[28]....
        /*09a8*/ 	.word	0x0000d640


	//   ....[29]....
        /*09ac*/ 	.word	0x0000e6b0


	//   ....[30]....
        /*09b0*/ 	.word	0x0000e6d0


	//   ....[31]....
        /*09b4*/ 	.word	0x0000e900


	//   ....[32]....
        /*09b8*/ 	.word	0x0000e920


	//   ....[33]....
        /*09bc*/ 	.word	0x0000fcb0


	//   ....[34]....
        /*09c0*/ 	.word	0x0000feb0


	//   ....[35]....
        /*09c4*/ 	.word	0x00010380


	//   ....[36]....
        /*09c8*/ 	.word	0x000103a0


	//   ....[37]....
        /*09cc*/ 	.word	0x000103d0


	//   ....[38]....
        /*09d0*/ 	.word	0x00011300


	//   ....[39]....
        /*09d4*/ 	.word	0x00011340


	//   ....[40]....
        /*09d8*/ 	.word	0x00011380


	//   ....[41]....
        /*09dc*/ 	.word	0x00011390


	//   ....[42]....
        /*09e0*/ 	.word	0x00011920


	//   ....[43]....
        /*09e4*/ 	.word	0x00011940


	//   ....[44]....
        /*09e8*/ 	.word	0x00011a60


	//   ....[45]....
        /*09ec*/ 	.word	0x00011a80


	//   ....[46]....
        /*09f0*/ 	.word	0x000123a0


	//   ....[47]....
        /*09f4*/ 	.word	0x000123b0


	//   ....[48]....
        /*09f8*/ 	.word	0x00012510


	//   ....[49]....
        /*09fc*/ 	.word	0x00012520


	//   ....[50]....
        /*0a00*/ 	.word	0x000126c0


	//   ....[51]....
        /*0a04*/ 	.word	0x00012890


	//   ....[52]....
        /*0a08*/ 	.word	0x000128c0


	//   ....[53]....
        /*0a0c*/ 	.word	0x000128f0


	//   ....[54]....
        /*0a10*/ 	.word	0x00012920


	//   ....[55]....
        /*0a14*/ 	.word	0x00012950


	//   ....[56]....
        /*0a18*/ 	.word	0x00012980


	//   ....[57]....
        /*0a1c*/ 	.word	0x00012af0


	//   ....[58]....
        /*0a20*/ 	.word	0x00012b20


	//   ....[59]....
        /*0a24*/ 	.word	0x00012b50


	//   ....[60]....
        /*0a28*/ 	.word	0x00012b80


	//   ....[61]....
        /*0a2c*/ 	.word	0x00012bb0


	//   ....[62]....
        /*0a30*/ 	.word	0x00012be0


	//   ....[63]....
        /*0a34*/ 	.word	0x00012c70


	//   ....[64]....
        /*0a38*/ 	.word	0x00012ca0


	//   ....[65]....
        /*0a3c*/ 	.word	0x00012d20


	//   ....[66]....
        /*0a40*/ 	.word	0x000138a0


	//   ....[67]....
        /*0a44*/ 	.word	0x000159f0


	//   ....[68]....
        /*0a48*/ 	.word	0x00015a00


	//   ....[69]....
        /*0a4c*/ 	.word	0x00015ac0


	//   ....[70]....
        /*0a50*/ 	.word	0x00015ad0


	//   ....[71]....
        /*0a54*/ 	.word	0x00015b80


	//   ....[72]....
        /*0a58*/ 	.word	0x00015b90


	//   ....[73]....
        /*0a5c*/ 	.word	0x00015ba0


	//   ....[74]....
        /*0a60*/ 	.word	0x00015bb0


	//   ....[75]....
        /*0a64*/ 	.word	0x000165b0


	//   ....[76]....
        /*0a68*/ 	.word	0x000165c0


	//   ....[77]....
        /*0a6c*/ 	.word	0x00016680


	//   ....[78]....
        /*0a70*/ 	.word	0x000166a0


	//   ....[79]....
        /*0a74*/ 	.word	0x00016740


	//   ....[80]....
        /*0a78*/ 	.word	0x00016760


	//   ....[81]....
        /*0a7c*/ 	.word	0x00016770


	//   ....[82]....
        /*0a80*/ 	.word	0x00016780


	//   ....[83]....
        /*0a84*/ 	.word	0x000168a0


	//   ....[84]....
        /*0a88*/ 	.word	0x000168b0


	//   ....[85]....
        /*0a8c*/ 	.word	0x000168c0


	//   ....[86]....
        /*0a90*/ 	.word	0x00016950


	//   ....[87]....
        /*0a94*/ 	.word	0x00017150


	//   ....[88]....
        /*0a98*/ 	.word	0x00017160


	//   ....[89]....
        /*0a9c*/ 	.word	0x00017180


	//   ....[90]....
        /*0aa0*/ 	.word	0x00017200


	//   ....[91]....
        /*0aa4*/ 	.word	0x00017210


	//   ....[92]....
        /*0aa8*/ 	.word	0x00017270


	//   ....[93]....
        /*0aac*/ 	.word	0x000172a0


	//   ....[94]....
        /*0ab0*/ 	.word	0x000172e0


	//   ....[95]....
        /*0ab4*/ 	.word	0x00017590


	//   ....[96]....
        /*0ab8*/ 	.word	0x000175b0


	//   ....[97]....
        /*0abc*/ 	.word	0x00017650


	//   ....[98]....
        /*0ac0*/ 	.word	0x00017660


	//   ....[99]....
        /*0ac4*/ 	.word	0x000176f0


	//   ....[100]....
        /*0ac8*/ 	.word	0x00017700


	//   ....[101]....
        /*0acc*/ 	.word	0x00017710


	//   ....[102]....
        /*0ad0*/ 	.word	0x000177a0


	//   ....[103]....
        /*0ad4*/ 	.word	0x00017d90


	//   ....[104]....
        /*0ad8*/ 	.word	0x00017da0


	//   ....[105]....
        /*0adc*/ 	.word	0x00017e30


	//   ....[106]....
        /*0ae0*/ 	.word	0x00017ed0


	//   ....[107]....
        /*0ae4*/ 	.word	0x00017ef0


	//   ....[108]....
        /*0ae8*/ 	.word	0x00017f70


	//   ....[109]....
        /*0aec*/ 	.word	0x00017f90


	//   ....[110]....
        /*0af0*/ 	.word	0x00017fa0


	//   ....[111]....
        /*0af4*/ 	.word	0x000183a0


	//   ....[112]....
        /*0af8*/ 	.word	0x000183d0


	//   ....[113]....
        /*0afc*/ 	.word	0x00018410


	//   ....[114]....
        /*0b00*/ 	.word	0x00018440


	//   ....[115]....
        /*0b04*/ 	.word	0x00018470


	//   ....[116]....
        /*0b08*/ 	.word	0x000184a0


	//   ....[117]....
        /*0b0c*/ 	.word	0x000184d0


	//   ....[118]....
        /*0b10*/ 	.word	0x00018500


	//   ....[119]....
        /*0b14*/ 	.word	0x00018680


	//   ....[120]....
        /*0b18*/ 	.word	0x000186b0


	//   ....[121]....
        /*0b1c*/ 	.word	0x000186e0


	//   ....[122]....
        /*0b20*/ 	.word	0x00018710


	//   ....[123]....
        /*0b24*/ 	.word	0x00018740


	//   ....[124]....
        /*0b28*/ 	.word	0x00018770


	//   ....[125]....
        /*0b2c*/ 	.word	0x00018830


	//   ....[126]....
        /*0b30*/ 	.word	0x00018850


	//   ....[127]....
        /*0b34*/ 	.word	0x000188c0


	//   ....[128]....
        /*0b38*/ 	.word	0x00018d30


	//   ....[129]....
        /*0b3c*/ 	.word	0x00019070


	//   ....[130]....
        /*0b40*/ 	.word	0x00019100


	//   ....[131]....
        /*0b44*/ 	.word	0x000191f0


	//   ....[132]....
        /*0b48*/ 	.word	0x00019280


	//   ....[133]....
        /*0b4c*/ 	.word	0x00019360


	//   ....[134]....
        /*0b50*/ 	.word	0x000193f0


	//   ....[135]....
        /*0b54*/ 	.word	0x00019530


	//   ....[136]....
        /*0b58*/ 	.word	0x000195e0


	//   ....[137]....
        /*0b5c*/ 	.word	0x00019670


	//   ....[138]....
        /*0b60*/ 	.word	0x000196c0


	//   ....[139]....
        /*0b64*/ 	.word	0x00019710


	//   ....[140]....
        /*0b68*/ 	.word	0x00019800


	//   ....[141]....
        /*0b6c*/ 	.word	0x00019890


	//   ....[142]....
        /*0b70*/ 	.word	0x000198e0


	//   ....[143]....
        /*0b74*/ 	.word	0x00019930


	//   ....[144]....
        /*0b78*/ 	.word	0x00019b50


	//   ....[145]....
        /*0b7c*/ 	.word	0x00019ba0


	//   ....[146]....
        /*0b80*/ 	.word	0x00019c30


	//   ....[147]....
        /*0b84*/ 	.word	0x00019cc0


	//   ....[148]....
        /*0b88*/ 	.word	0x00019d80


	//   ....[149]....
        /*0b8c*/ 	.word	0x0001a060


	//   ....[150]....
        /*0b90*/ 	.word	0x0001a150


	//   ....[151]....
        /*0b94*/ 	.word	0x0001a1e0


	//   ....[152]....
        /*0b98*/ 	.word	0x0001a240


	//   ....[153]....
        /*0b9c*/ 	.word	0x0001a360


	//   ....[154]....
        /*0ba0*/ 	.word	0x0001a3c0


	//   ....[155]....
        /*0ba4*/ 	.word	0x0001a4e0


	//   ....[156]....
        /*0ba8*/ 	.word	0x0001a540


	//   ....[157]....
        /*0bac*/ 	.word	0x0001a5f0


	//   ....[158]....
        /*0bb0*/ 	.word	0x0001a710


	//   ....[159]....
        /*0bb4*/ 	.word	0x0001a780


	//   ....[160]....
        /*0bb8*/ 	.word	0x0001a7e0


	//   ....[161]....
        /*0bbc*/ 	.word	0x0001a8f0


	//   ....[162]....
        /*0bc0*/ 	.word	0x0001a950


	//   ....[163]....
        /*0bc4*/ 	.word	0x0001aa70


	//   ....[164]....
        /*0bc8*/ 	.word	0x0001aad0


	//   ....[165]....
        /*0bcc*/ 	.word	0x0001ab70


	//   ....[166]....
        /*0bd0*/ 	.word	0x0001ac40


	//   ....[167]....
        /*0bd4*/ 	.word	0x0001ad40


	//   ....[168]....
        /*0bd8*/ 	.word	0x0001ada0


	//   ....[169]....
        /*0bdc*/ 	.word	0x0001ae40


	//   ....[170]....
        /*0be0*/ 	.word	0x0001afe0


	//   ....[171]....
        /*0be4*/ 	.word	0x0001b0c0


	//   ....[172]....
        /*0be8*/ 	.word	0x0001b140


	//   ....[173]....
        /*0bec*/ 	.word	0x0001b220


	//   ....[174]....
        /*0bf0*/ 	.word	0x0001b280


	//   ....[175]....
        /*0bf4*/ 	.word	0x0001b350


	//   ....[176]....
        /*0bf8*/ 	.word	0x0001b3b0


	//   ....[177]....
        /*0bfc*/ 	.word	0x0001b490


	//   ....[178]....
        /*0c00*/ 	.word	0x0001b580


	//   ....[179]....
        /*0c04*/ 	.word	0x0001b620


	//   ....[180]....
        /*0c08*/ 	.word	0x0001b680


	//   ....[181]....
        /*0c0c*/ 	.word	0x0001b780


	//   ....[182]....
        /*0c10*/ 	.word	0x0001b7e0


	//   ....[183]....
        /*0c14*/ 	.word	0x0001b8e0


	//   ....[184]....
        /*0c18*/ 	.word	0x0001b940


	//   ....[185]....
        /*0c1c*/ 	.word	0x0001ba10


	//   ....[186]....
        /*0c20*/ 	.word	0x0001bb60


	//   ....[187]....
        /*0c24*/ 	.word	0x0001bc10


	//   ....[188]....
        /*0c28*/ 	.word	0x0001bd20


	//   ....[189]....
        /*0c2c*/ 	.word	0x0001be00


	//   ....[190]....
        /*0c30*/ 	.word	0x0001be60


	//   ....[191]....
        /*0c34*/ 	.word	0x0001bf50


	//   ....[192]....
        /*0c38*/ 	.word	0x0001bfb0


	//   ....[193]....
        /*0c3c*/ 	.word	0x0001c090


	//   ....[194]....
        /*0c40*/ 	.word	0x0001c120


	//   ....[195]....
        /*0c44*/ 	.word	0x0001c1c0


	//   ....[196]....
        /*0c48*/ 	.word	0x0001c2e0


	//   ....[197]....
        /*0c4c*/ 	.word	0x0001c350


	//   ....[198]....
        /*0c50*/ 	.word	0x0001c3c0


	//   ....[199]....
        /*0c54*/ 	.word	0x0001c430


	//   ....[200]....
        /*0c58*/ 	.word	0x0001c4a0


	//   ....[201]....
        /*0c5c*/ 	.word	0x0001c520


	//   ....[202]....
        /*0c60*/ 	.word	0x0001c5b0


	//   ....[203]....
        /*0c64*/ 	.word	0x0001c640


	//   ....[204]....
        /*0c68*/ 	.word	0x0001c6b0


	//   ....[205]....
        /*0c6c*/ 	.word	0x0001c720


	//   ....[206]....
        /*0c70*/ 	.word	0x0001c790


	//   ....[207]....
        /*0c74*/ 	.word	0x0001c810


	//   ....[208]....
        /*0c78*/ 	.word	0x0001c880


	//   ....[209]....
        /*0c7c*/ 	.word	0x0001c920


	//   ....[210]....
        /*0c80*/ 	.word	0x0001c9b0


	//   ....[211]....
        /*0c84*/ 	.word	0x0001cad0


	//----- nvinfo : EIATTR_REG_RECONFIG
	.align		4
.L_1171:
        /*0c88*/ 	.byte	0x01, 0x54
	.zero		2


	//----- nvinfo : EIATTR_SYSCALL_OFFSETS
	.align		4
        /*0c8c*/ 	.byte	0x04, 0x46
        /*0c8e*/ 	.short	(.L_1173 - .L_1172)


	//   ....[0]....
.L_1172:
        /*0c90*/ 	.word	0x00001c80


	//   ....[1]....
        /*0c94*/ 	.word	0x00001dd0


	//   ....[2]....
        /*0c98*/ 	.word	0x000074c0


	//   ....[3]....
        /*0c9c*/ 	.word	0x00007840


	//   ....[4]....
        /*0ca0*/ 	.word	0x00014f50


	//   ....[5]....
        /*0ca4*/ 	.word	0x000150a0


	//   ....[6]....
        /*0ca8*/ 	.word	0x00015190


	//   ....[7]....
        /*0cac*/ 	.word	0x00016020


	//----- nvinfo : EIATTR_MBARRIER_INSTR_OFFSETS
	.align		4
.L_1173:
        /*0cb0*/ 	.byte	0x04, 0x39
        /*0cb2*/ 	.short	(.L_1175 - .L_1174)


	//   ....[0]....
.L_1174:
        /*0cb4*/ 	.word	0x00000270
        /*0cb8*/ 	.word	0x000000ff
        /*0cbc*/ 	.word	0x0002d800
        /*0cc0*/ 	.short	0x0100
        /*0cc2*/ 	.byte	0x08
	.zero		1


	//   ....[1]....
        /*0cc4*/ 	.word	0x00000280
        /*0cc8*/ 	.word	0x000000ff
        /*0ccc*/ 	.word	0x0002d820
        /*0cd0*/ 	.short	0x0100
        /*0cd2*/ 	.byte	0x08
	.zero		1


	//   ....[2]....
        /*0cd4*/ 	.word	0x00000370
        /*0cd8*/ 	.word	0x000000ff
        /*0cdc*/ 	.word	0x0002d830
        /*0ce0*/ 	.short	0x0100
        /*0ce2*/ 	.byte	0x08
	.zero		1


	//   ....[3]....
        /*0ce4*/ 	.word	0x00000380
        /*0ce8*/ 	.word	0x000000ff
        /*0cec*/ 	.word	0x0002d840
        /*0cf0*/ 	.short	0x0100
        /*0cf2*/ 	.byte	0x08
	.zero		1


	//   ....[4]....
        /*0cf4*/ 	.word	0x00000390
        /*0cf8*/ 	.word	0x000000ff
        /*0cfc*/ 	.word	0x0002d838
        /*0d00*/ 	.short	0x0100
        /*0d02*/ 	.byte	0x08
	.zero		1


	//   ....[5]....
        /*0d04*/ 	.word	0x000003a0
        /*0d08*/ 	.word	0x000000ff
        /*0d0c*/ 	.word	0x0002d848
        /*0d10*/ 	.short	0x0100
        /*0d12*/ 	.byte	0x08
	.zero		1


	//   ....[6]....
        /*0d14*/ 	.word	0x000004d0
        /*0d18*/ 	.word	0x000000ff
        /*0d1c*/ 	.word	0x0002d850
        /*0d20*/ 	.short	0x0100
        /*0d22*/ 	.byte	0x08
	.zero		1


	//   ....[7]....
        /*0d24*/ 	.word	0x000004e0
        /*0d28*/ 	.word	0x000000ff
        /*0d2c*/ 	.word	0x0002d860
        /*0d30*/ 	.short	0x0100
        /*0d32*/ 	.byte	0x08
	.zero		1


	//   ....[8]....
        /*0d34*/ 	.word	0x000004f0
        /*0d38*/ 	.word	0x000000ff
        /*0d3c*/ 	.word	0x0002d858
        /*0d40*/ 	.short	0x0100
        /*0d42*/ 	.byte	0x08
	.zero		1


	//   ....[9]....
        /*0d44*/ 	.word	0x00000500
        /*0d48*/ 	.word	0x000000ff
        /*0d4c*/ 	.word	0x0002d868
        /*0d50*/ 	.short	0x0100
        /*0d52*/ 	.byte	0x08
	.zero		1


	//   ....[10]....
        /*0d54*/ 	.word	0x000005f0
        /*0d58*/ 	.word	0x000000ff
        /*0d5c*/ 	.word	0x0002d870
        /*0d60*/ 	.short	0x0100
        /*0d62*/ 	.byte	0x06
	.zero		1


	//   ....[11]....
        /*0d64*/ 	.word	0x00000600
        /*0d68*/ 	.word	0x000000ff
        /*0d6c*/ 	.word	0x0002d880
        /*0d70*/ 	.short	0x0100
        /*0d72*/ 	.byte	0x06
	.zero		1


	//   ....[12]....
        /*0d74*/ 	.word	0x00000610
        /*0d78*/ 	.word	0x000000ff
        /*0d7c*/ 	.word	0x0002d878
        /*0d80*/ 	.short	0x0100
        /*0d82*/ 	.byte	0x06
	.zero		1


	//   ....[13]....
        /*0d84*/ 	.word	0x00000620
        /*0d88*/ 	.word	0x000000ff
        /*0d8c*/ 	.word	0x0002d888
        /*0d90*/ 	.short	0x0100
        /*0d92*/ 	.byte	0x06
	.zero		1


	//   ....[14]....
        /*0d94*/ 	.word	0x00000750
        /*0d98*/ 	.word	0x000000ff
        /*0d9c*/ 	.word	0x0002d890
        /*0da0*/ 	.short	0x0100
        /*0da2*/ 	.byte	0x08
	.zero		1


	//   ....[15]....
        /*0da4*/ 	.word	0x00000760
        /*0da8*/ 	.word	0x000000ff
        /*0dac*/ 	.word	0x0002d8a0
        /*0db0*/ 	.short	0x0100
        /*0db2*/ 	.byte	0x08
	.zero		1


	//   ....[16]....
        /*0db4*/ 	.word	0x00000770
        /*0db8*/ 	.word	0x000000ff
        /*0dbc*/ 	.word	0x0002d898
        /*0dc0*/ 	.short	0x0100
        /*0dc2*/ 	.byte	0x08
	.zero		1


	//   ....[17]....
        /*0dc4*/ 	.word	0x00000780
        /*0dc8*/ 	.word	0x000000ff
        /*0dcc*/ 	.word	0x0002d8a8
        /*0dd0*/ 	.short	0x0100
        /*0dd2*/ 	.byte	0x08
	.zero		1


	//   ....[18]....
        /*0dd4*/ 	.word	0x000008b0
        /*0dd8*/ 	.word	0x000000ff
        /*0ddc*/ 	.word	0x0002d8b0
        /*0de0*/ 	.short	0x0100
        /*0de2*/ 	.byte	0x08
	.zero		1


	//   ....[19]....
        /*0de4*/ 	.word	0x000008c0
        /*0de8*/ 	.word	0x000000ff
        /*0dec*/ 	.word	0x0002d8c0
        /*0df0*/ 	.short	0x0100
        /*0df2*/ 	.byte	0x08
	.zero		1


	//   ....[20]....
        /*0df4*/ 	.word	0x000008d0
        /*0df8*/ 	.word	0x000000ff
        /*0dfc*/ 	.word	0x0002d8b8
        /*0e00*/ 	.short	0x0100
        /*0e02*/ 	.byte	0x08
	.zero		1


	//   ....[21]....
        /*0e04*/ 	.word	0x000008e0
        /*0e08*/ 	.word	0x000000ff
        /*0e0c*/ 	.word	0x0002d8c8
        /*0e10*/ 	.short	0x0100
        /*0e12*/ 	.byte	0x08
	.zero		1


	//   ....[22]....
        /*0e14*/ 	.word	0x00003180
        /*0e18*/ 	.word	0x0000001f
        /*0e1c*/ 	.word	0x0002d890
        /*0e20*/ 	.short	0x010a
        /*0e22*/ 	.byte	0x3f
	.zero		1


	//   ....[23]....
        /*0e24*/ 	.word	0x00004d30
        /*0e28*/ 	.word	0x0000001f
        /*0e2c*/ 	.word	0x0002d890
        /*0e30*/ 	.short	0x010a
        /*0e32*/ 	.byte	0x3f
	.zero		1


	//   ....[24]....
        /*0e34*/ 	.word	0x000065f0
        /*0e38*/ 	.word	0x0000001f
        /*0e3c*/ 	.word	0x0002d890
        /*0e40*/ 	.short	0x010a
        /*0e42*/ 	.byte	0x3f
	.zero		1


	//   ....[25]....
        /*0e44*/ 	.word	0x00006ae0
        /*0e48*/ 	.word	0x0000000b
        /*0e4c*/ 	.word	0x00000000
        /*0e50*/ 	.short	0x0101
        /*0e52*/ 	.byte	0x3f
	.zero		1


	//   ....[26]....
        /*0e54*/ 	.word	0x00006b20
        /*0e58*/ 	.word	0x0000001f
        /*0e5c*/ 	.word	0x0002d8b0
        /*0e60*/ 	.short	0x010a
        /*0e62*/ 	.byte	0x3f
	.zero		1


	//   ....[27]....
        /*0e64*/ 	.word	0x00006fd0
        /*0e68*/ 	.word	0x0000001f
        /*0e6c*/ 	.word	0x00000000
        /*0e70*/ 	.short	0x0101
        /*0e72*/ 	.byte	0x3f
	.zero		1


	//   ....[28]....
        /*0e74*/ 	.word	0x00007560
        /*0e78*/ 	.word	0x00000002
        /*0e7c*/ 	.word	0x0002d800
        /*0e80*/ 	.short	0x010a
        /*0e82*/ 	.byte	0x3f
	.zero		1


	//   ....[29]....
        /*0e84*/ 	.word	0x000075b0
        /*0e88*/ 	.word	0x00000002
        /*0e8c*/ 	.word	0x0002d800
        /*0e90*/ 	.short	0x010a
        /*0e92*/ 	.byte	0x3f
	.zero		1


	//   ....[30]....
        /*0e94*/ 	.word	0x00008030
        /*0e98*/ 	.word	0x00000002
        /*0e9c*/ 	.word	0x0002d800
        /*0ea0*/ 	.short	0x010a
        /*0ea2*/ 	.byte	0x3f
	.zero		1


	//   ....[31]....
        /*0ea4*/ 	.word	0x00009b40
        /*0ea8*/ 	.word	0x00000002
        /*0eac*/ 	.word	0x0002d800
        /*0eb0*/ 	.short	0x010a
        /*0eb2*/ 	.byte	0x3f
	.zero		1


	//   ....[32]....
        /*0eb4*/ 	.word	0x0000b2e0
        /*0eb8*/ 	.word	0x00000008
        /*0ebc*/ 	.word	0x0002d830
        /*0ec0*/ 	.short	0x010a
        /*0ec2*/ 	.byte	0x3f
	.zero		1


	//   ....[33]....
        /*0ec4*/ 	.word	0x0000b3b0
        /*0ec8*/ 	.word	0x00000008
        /*0ecc*/ 	.word	0x0002d830
        /*0ed0*/ 	.short	0x010a
        /*0ed2*/ 	.byte	0x3f
	.zero		1


	//   ....[34]....
        /*0ed4*/ 	.word	0x0000c810
        /*0ed8*/ 	.word	0x00000008
        /*0edc*/ 	.word	0x00000000
        /*0ee0*/ 	.short	0x0101
        /*0ee2*/ 	.byte	0x3f
	.zero		1


	//   ....[35]....
        /*0ee4*/ 	.word	0x0000d920
        /*0ee8*/ 	.word	0x00000003
        /*0eec*/ 	.word	0x0002d830
        /*0ef0*/ 	.short	0x010a
        /*0ef2*/ 	.byte	0x3f
	.zero		1


	//   ....[36]....
        /*0ef4*/ 	.word	0x0000d970
        /*0ef8*/ 	.word	0x00000003
        /*0efc*/ 	.word	0x0002d830
        /*0f00*/ 	.short	0x010a
        /*0f02*/ 	.byte	0x3f
	.zero		1


	//   ....[37]....
        /*0f04*/ 	.word	0x0000ddf0
        /*0f08*/ 	.word	0x00000003
        /*0f0c*/ 	.word	0x0002d850
        /*0f10*/ 	.short	0x010a
        /*0f12*/ 	.byte	0x3f
	.zero		1


	//   ....[38]....
        /*0f14*/ 	.word	0x0000de30
        /*0f18*/ 	.word	0x00000003
        /*0f1c*/ 	.word	0x0002d850
        /*0f20*/ 	.short	0x010a
        /*0f22*/ 	.byte	0x3f
	.zero		1


	//   ....[39]....
        /*0f24*/ 	.word	0x0000e4a0
        /*0f28*/ 	.word	0x00000000
        /*0f2c*/ 	.word	0x00000000
        /*0f30*/ 	.short	0x0101
        /*0f32*/ 	.byte	0x3f
	.zero		1


	//   ....[40]....
        /*0f34*/ 	.word	0x0000f6b0
        /*0f38*/ 	.word	0x00000005
        /*0f3c*/ 	.word	0x00000000
        /*0f40*/ 	.short	0x0101
        /*0f42*/ 	.byte	0x3f
	.zero		1


	//   ....[41]....
        /*0f44*/ 	.word	0x0000fd30
        /*0f48*/ 	.word	0x0000000c
        /*0f4c*/ 	.word	0x0002d850
        /*0f50*/ 	.short	0x010a
        /*0f52*/ 	.byte	0x3f
	.zero		1


	//   ....[42]....
        /*0f54*/ 	.word	0x0000fde0
        /*0f58*/ 	.word	0x0000000c
        /*0f5c*/ 	.word	0x0002d850
        /*0f60*/ 	.short	0x010a
        /*0f62*/ 	.byte	0x3f
	.zero		1


	//   ....[43]....
        /*0f64*/ 	.word	0x000105e0
        /*0f68*/ 	.word	0x0000000c
        /*0f6c*/ 	.word	0x00000000
        /*0f70*/ 	.short	0x0101
        /*0f72*/ 	.byte	0x3f
	.zero		1


	//   ....[44]....
        /*0f74*/ 	.word	0x00011930
        /*0f78*/ 	.word	0x00000003
        /*0f7c*/ 	.word	0x00000000
        /*0f80*/ 	.short	0x0101
        /*0f82*/ 	.byte	0x3f
	.zero		1


	//   ....[45]....
        /*0f84*/ 	.word	0x00013980
        /*0f88*/ 	.word	0x00000016
        /*0f8c*/ 	.word	0x0002d820
        /*0f90*/ 	.short	0x010a
        /*0f92*/ 	.byte	0x3f
	.zero		1


	//   ....[46]....
        /*0f94*/ 	.word	0x00013a40
        /*0f98*/ 	.word	0x00000008
        /*0f9c*/ 	.word	0x0002d8a0
        /*0fa0*/ 	.short	0x010a
        /*0fa2*/ 	.byte	0x3f
	.zero		1


	//   ....[47]....
        /*0fa4*/ 	.word	0x00013e70
        /*0fa8*/ 	.word	0x00000008
        /*0fac*/ 	.word	0x0002d8c0
        /*0fb0*/ 	.short	0x010a
        /*0fb2*/ 	.byte	0x3f
	.zero		1


	//   ....[48]....
        /*0fb4*/ 	.word	0x000143d0
        /*0fb8*/ 	.word	0x00000008
        /*0fbc*/ 	.word	0x0002d8a0
        /*0fc0*/ 	.short	0x010a
        /*0fc2*/ 	.byte	0x3f
	.zero		1


	//   ....[49]....
        /*0fc4*/ 	.word	0x000147f0
        /*0fc8*/ 	.word	0x00000008
        /*0fcc*/ 	.word	0x0002d8c0
        /*0fd0*/ 	.short	0x010a
        /*0fd2*/ 	.byte	0x3f
	.zero		1


	//   ....[50]....
        /*0fd4*/ 	.word	0x00015780
        /*0fd8*/ 	.word	0x00000000
        /*0fdc*/ 	.word	0x0002d840
        /*0fe0*/ 	.short	0x010a
        /*0fe2*/ 	.byte	0x3f
	.zero		1


	//   ....[51]....
        /*0fe4*/ 	.word	0x00015d00
        /*0fe8*/ 	.word	0x00000000
        /*0fec*/ 	.word	0x0002d830
        /*0ff0*/ 	.short	0x0107
        /*0ff2*/ 	.byte	0x3f
	.zero		1


	//   ....[52]....
        /*0ff4*/ 	.word	0x00015dd0
        /*0ff8*/ 	.word	0x00000000
        /*0ffc*/ 	.word	0x0002d830
        /*1000*/ 	.short	0x0101
        /*1002*/ 	.byte	0x3f
	.zero		1


	//   ....[53]....
        /*1004*/ 	.word	0x00016a20
        /*1008*/ 	.word	0x00000016
        /*100c*/ 	.word	0x0002d800
        /*1010*/ 	.short	0x0107
        /*1012*/ 	.byte	0x3f
	.zero		1


	//   ....[54]....
        /*1014*/ 	.word	0x00016b10
        /*1018*/ 	.word	0x00000016
        /*101c*/ 	.word	0x0002d800
        /*1020*/ 	.short	0x0101
        /*1022*/ 	.byte	0x3f
	.zero		1


	//   ....[55]....
        /*1024*/ 	.word	0x00016b30
        /*1028*/ 	.word	0x00000016
        /*102c*/ 	.word	0x0002d820
        /*1030*/ 	.short	0x010a
        /*1032*/ 	.byte	0x3f
	.zero		1


	//   ....[56]....
        /*1034*/ 	.word	0x00016f50
        /*1038*/ 	.word	0x00000005
        /*103c*/ 	.word	0x0002d840
        /*1040*/ 	.short	0x010a
        /*1042*/ 	.byte	0x3f
	.zero		1


	//   ....[57]....
        /*1044*/ 	.word	0x00017390
        /*1048*/ 	.word	0x00000005
        /*104c*/ 	.word	0x0002d830
        /*1050*/ 	.short	0x0107
        /*1052*/ 	.byte	0x3f
	.zero		1


	//   ....[58]....
        /*1054*/ 	.word	0x00017450
        /*1058*/ 	.word	0x00000005
        /*105c*/ 	.word	0x0002d830
        /*1060*/ 	.short	0x0101
        /*1062*/ 	.byte	0x3f
	.zero		1


	//   ....[59]....
        /*1064*/ 	.word	0x000174b0
        /*1068*/ 	.word	0x00000005
        /*106c*/ 	.word	0x0002d860
        /*1070*/ 	.short	0x010a
        /*1072*/ 	.byte	0x3f
	.zero		1


	//   ....[60]....
        /*1074*/ 	.word	0x00017990
        /*1078*/ 	.word	0x00000005
        /*107c*/ 	.word	0x0002d850
        /*1080*/ 	.short	0x0107
        /*1082*/ 	.byte	0x3f
	.zero		1


	//   ....[61]....
        /*1084*/ 	.word	0x00017a80
        /*1088*/ 	.word	0x00000005
        /*108c*/ 	.word	0x0002d850
        /*1090*/ 	.short	0x0101
        /*1092*/ 	.byte	0x3f
	.zero		1


	//   ....[62]....
        /*1094*/ 	.word	0x00017ca0
        /*1098*/ 	.word	0x00000000
        /*109c*/ 	.word	0x0002d860
        /*10a0*/ 	.short	0x010a
        /*10a2*/ 	.byte	0x3f
	.zero		1


	//   ....[63]....
        /*10a4*/ 	.word	0x000180d0
        /*10a8*/ 	.word	0x00000000
        /*10ac*/ 	.word	0x0002d850
        /*10b0*/ 	.short	0x0107
        /*10b2*/ 	.byte	0x3f
	.zero		1


	//   ....[64]....
        /*10b4*/ 	.word	0x000181b0
        /*10b8*/ 	.word	0x00000000
        /*10bc*/ 	.word	0x0002d850
        /*10c0*/ 	.short	0x0101
        /*10c2*/ 	.byte	0x3f
	.zero		1


	//   ....[65]....
        /*10c4*/ 	.word	0x00018cb0
        /*10c8*/ 	.word	0x00000005
        /*10cc*/ 	.word	0x0002d820
        /*10d0*/ 	.short	0x010a
        /*10d2*/ 	.byte	0x3f
	.zero		1


	//   ....[66]....
        /*10d4*/ 	.word	0x00018e50
        /*10d8*/ 	.word	0x00000003
        /*10dc*/ 	.word	0x0002d840
        /*10e0*/ 	.short	0x010a
        /*10e2*/ 	.byte	0x3f
	.zero		1


	//   ....[67]....
        /*10e4*/ 	.word	0x00018ee0
        /*10e8*/ 	.word	0x00000005
        /*10ec*/ 	.word	0x0002d840
        /*10f0*/ 	.short	0x010a
        /*10f2*/ 	.byte	0x3f
	.zero		1


	//   ....[68]....
        /*10f4*/ 	.word	0x00018f20
        /*10f8*/ 	.word	0x00000003
        /*10fc*/ 	.word	0x0002d860
        /*1100*/ 	.short	0x010a
        /*1102*/ 	.byte	0x3f
	.zero		1


	//   ....[69]....
        /*1104*/ 	.word	0x00018f60
        /*1108*/ 	.word	0x00000005
        /*110c*/ 	.word	0x0002d860
        /*1110*/ 	.short	0x010a
        /*1112*/ 	.byte	0x3f
	.zero		1


	//   ....[70]....
        /*1114*/ 	.word	0x00018fc0
        /*1118*/ 	.word	0x0000001f
        /*111c*/ 	.word	0x0002d890
        /*1120*/ 	.short	0x010a
        /*1122*/ 	.byte	0x3f
	.zero		1


	//   ....[71]....
        /*1124*/ 	.word	0x00019140
        /*1128*/ 	.word	0x0000001f
        /*112c*/ 	.word	0x0002d890
        /*1130*/ 	.short	0x010a
        /*1132*/ 	.byte	0x3f
	.zero		1


	//   ....[72]....
        /*1134*/ 	.word	0x000192c0
        /*1138*/ 	.word	0x0000001f
        /*113c*/ 	.word	0x0002d890
        /*1140*/ 	.short	0x010a
        /*1142*/ 	.byte	0x3f
	.zero		1


	//   ....[73]....
        /*1144*/ 	.word	0x00019430
        /*1148*/ 	.word	0x0000001f
        /*114c*/ 	.word	0x0002d8b0
        /*1150*/ 	.short	0x010a
        /*1152*/ 	.byte	0x3f
	.zero		1


	//   ....[74]....
        /*1154*/ 	.word	0x00019750
        /*1158*/ 	.word	0x00000002
        /*115c*/ 	.word	0x0002d800
        /*1160*/ 	.short	0x010a
        /*1162*/ 	.byte	0x3f
	.zero		1


	//   ....[75]....
        /*1164*/ 	.word	0x00019970
        /*1168*/ 	.word	0x00000002
        /*116c*/ 	.word	0x0002d800
        /*1170*/ 	.short	0x010a
        /*1172*/ 	.byte	0x3f
	.zero		1


	//   ....[76]....
        /*1174*/ 	.word	0x000199c0
        /*1178*/ 	.word	0x00000008
        /*117c*/ 	.word	0x0002d830
        /*1180*/ 	.short	0x010a
        /*1182*/ 	.byte	0x3f
	.zero		1


	//   ....[77]....
        /*1184*/ 	.word	0x00019a10
        /*1188*/ 	.word	0x00000003
        /*118c*/ 	.word	0x0002d830
        /*1190*/ 	.short	0x010a
        /*1192*/ 	.byte	0x3f
	.zero		1


	//   ....[78]....
        /*1194*/ 	.word	0x00019a60
        /*1198*/ 	.word	0x00000003
        /*119c*/ 	.word	0x0002d850
        /*11a0*/ 	.short	0x010a
        /*11a2*/ 	.byte	0x3f
	.zero		1


	//   ....[79]....
        /*11a4*/ 	.word	0x00019ab0
        /*11a8*/ 	.word	0x0000000c
        /*11ac*/ 	.word	0x0002d850
        /*11b0*/ 	.short	0x010a
        /*11b2*/ 	.byte	0x3f
	.zero		1


	//   ....[80]....
        /*11b4*/ 	.word	0x00019e40
        /*11b8*/ 	.word	0x00000016
        /*11bc*/ 	.word	0x0002d820
        /*11c0*/ 	.short	0x010a
        /*11c2*/ 	.byte	0x3f
	.zero		1


	//   ....[81]....
        /*11c4*/ 	.word	0x00019e90
        /*11c8*/ 	.word	0x00000008
        /*11cc*/ 	.word	0x0002d8a0
        /*11d0*/ 	.short	0x010a
        /*11d2*/ 	.byte	0x3f
	.zero		1


	//   ....[82]....
        /*11d4*/ 	.word	0x00019ee0
        /*11d8*/ 	.word	0x00000008
        /*11dc*/ 	.word	0x0002d8c0
        /*11e0*/ 	.short	0x010a
        /*11e2*/ 	.byte	0x3f
	.zero		1


	//   ....[83]....
        /*11e4*/ 	.word	0x00019f30
        /*11e8*/ 	.word	0x00000008
        /*11ec*/ 	.word	0x0002d8a0
        /*11f0*/ 	.short	0x010a
        /*11f2*/ 	.byte	0x3f
	.zero		1


	//   ....[84]....
        /*11f4*/ 	.word	0x00019f80
        /*11f8*/ 	.word	0x00000008
        /*11fc*/ 	.word	0x0002d8c0
        /*1200*/ 	.short	0x010a
        /*1202*/ 	.byte	0x3f
	.zero		1


	//   ....[85]....
        /*1204*/ 	.word	0x0001a0a0
        /*1208*/ 	.word	0x00000000
        /*120c*/ 	.word	0x0002d840
        /*1210*/ 	.short	0x010a
        /*1212*/ 	.byte	0x3f
	.zero		1


	//   ....[86]....
        /*1214*/ 	.word	0x0001aee0
        /*1218*/ 	.word	0x00000016
        /*121c*/ 	.word	0x0002d820
        /*1220*/ 	.short	0x010a
        /*1222*/ 	.byte	0x3f
	.zero		1


	//   ....[87]....
        /*1224*/ 	.word	0x0001af30
        /*1228*/ 	.word	0x00000005
        /*122c*/ 	.word	0x0002d840
        /*1230*/ 	.short	0x010a
        /*1232*/ 	.byte	0x3f
	.zero		1


	//   ....[88]....
        /*1234*/ 	.word	0x0001b4d0
        /*1238*/ 	.word	0x00000005
        /*123c*/ 	.word	0x0002d860
        /*1240*/ 	.short	0x010a
        /*1242*/ 	.byte	0x3f
	.zero		1


	//   ....[89]....
        /*1244*/ 	.word	0x0001bab0
        /*1248*/ 	.word	0x00000000
        /*124c*/ 	.word	0x0002d860
        /*1250*/ 	.short	0x010a
        /*1252*/ 	.byte	0x3f
	.zero		1


	//   ....[90]....
        /*1254*/ 	.word	0x0001c9f0
        /*1258*/ 	.word	0x00000005
        /*125c*/ 	.word	0x0002d820
        /*1260*/ 	.short	0x010a
        /*1262*/ 	.byte	0x3f
	.zero		1


	//   ....[91]....
        /*1264*/ 	.word	0x0001cb90
        /*1268*/ 	.word	0x00000003
        /*126c*/ 	.word	0x0002d840
        /*1270*/ 	.short	0x010a
        /*1272*/ 	.byte	0x3f
	.zero		1


	//   ....[92]....
        /*1274*/ 	.word	0x0001cbe0
        /*1278*/ 	.word	0x00000005
        /*127c*/ 	.word	0x0002d840
        /*1280*/ 	.short	0x010a
        /*1282*/ 	.byte	0x3f
	.zero		1


	//   ....[93]....
        /*1284*/ 	.word	0x0001cc30
        /*1288*/ 	.word	0x00000003
        /*128c*/ 	.word	0x0002d860
        /*1290*/ 	.short	0x010a
        /*1292*/ 	.byte	0x3f
	.zero		1


	//----- nvinfo : EIATTR_NUM_MBARRIERS
	.align		4
.L_1175:
        /*1294*/ 	.byte	0x03, 0x38
        /*1296*/ 	.short	0x0016


	//----- nvinfo : EIATTR_EXIT_INSTR_OFFSETS
	.align		4
        /*1298*/ 	.byte	0x04, 0x1c
        /*129a*/ 	.short	(.L_1177 - .L_1176)


	//   ....[0]....
.L_1176:
        /*129c*/ 	.word	0x00018fb0


	//----- nvinfo : EIATTR_MAX_THREADS
	.align		4
.L_1177:
        /*12a0*/ 	.byte	0x04, 0x05
        /*12a2*/ 	.short	(.L_1179 - .L_1178)
.L_1178:
        /*12a4*/ 	.word	0x00000200
        /*12a8*/ 	.word	0x00000001
        /*12ac*/ 	.word	0x00000001


	//----- nvinfo : EIATTR_CRS_STACK_SIZE
	.align		4
.L_1179:
        /*12b0*/ 	.byte	0x04, 0x1e
        /*12b2*/ 	.short	(.L_1181 - .L_1180)
.L_1180:
        /*12b4*/ 	.word	0x00000000


	//----- nvinfo : EIATTR_CBANK_PARAM_SIZE
	.align		4
.L_1181:
        /*12b8*/ 	.byte	0x03, 0x19
        /*12ba*/ 	.short	0x0af0


	//----- nvinfo : EIATTR_PARAM_CBANK
	.align		4
        /*12bc*/ 	.byte	0x04, 0x0a
        /*12be*/ 	.short	(.L_1183 - .L_1182)
	.align		4
.L_1182:
        /*12c0*/ 	.word	index@(.nv.constant0._ZN7cutlass13device_kernelIN5flash11enable_sm90INS1_16FlashAttnFwdSm90INS1_25CollectiveMainloopFwdSm90ILi2EN4cute5tupleIJNS5_1CILi1EEES8_S8_EEENS6_IJNS7_ILi192EEENS7_ILi128EEENS7_ILi96EEEEEELi96ENS_10bfloat16_tEfNS_4arch4Sm90ELb0ELb0ELb0ELb1ELb1ELb1ELb0ELb0ELb1ELb1ELb0ELb0EEENS1_21CollectiveEpilogueFwdINS6_IJSA_SC_SB_EEES9_SE_SG_Li384ELb1ELb1ELb0ELb0EEENS1_36VarlenDynamicPersistentTileSchedulerILi192ELi128ELi384ELi128ELb0ELb1ELb1ELb0ELb1ELb1EEEEEEEEEvNT_6ParamsE)
        /*12c4*/ 	.short	0x0210
        /*12c6*/ 	.short	0x0af0


	//----- nvinfo : EIATTR_SW_WAR
	.align		4
.L_1183:
        /*12c8*/ 	.byte	0x04, 0x36
        /*12ca*/ 	.short	(.L_1185 - .L_1184)
.L_1184:
        /*12cc*/ 	.word	0x00000008
.L_1185:


//--------------------- .nv.info._ZN7cutlass13device_kernelIN5flash11enable_sm90INS1_16FlashAttnFwdSm90INS1_25CollectiveMainloopFwdSm90ILi2EN4cute5tupleIJNS5_1CILi1EEES8_S8_EEENS6_IJNS7_ILi192EEENS7_ILi128EEENS7_ILi96EEEEEELi96ENS_10bfloat16_tEfNS_4arch4Sm90ELb0ELb1ELb0ELb0ELb1ELb0ELb0ELb0ELb1ELb1ELb0ELb0EEENS1_21CollectiveEpilogueFwdINS6_IJSA_SC_SB_EEES9_SE_SG_Li384ELb0ELb1ELb0ELb0EEENS1_30DynamicPersistentTileSchedulerILi384ELi128ELb0ELb1ELb1EEEEEEEEEvNT_6ParamsE --------------------------
	.section	.nv.info._ZN7cutlass13device_kernelIN5flash11enable_sm90INS1_16FlashAttnFwdSm90INS1_25CollectiveMainloopFwdSm90ILi2EN4cute5tupleIJNS5_1CILi1EEES8_S8_EEENS6_IJNS7_ILi192EEENS7_ILi128EEENS7_ILi96EEEEEELi96ENS_10bfloat16_tEfNS_4arch4Sm90ELb0ELb1ELb0ELb0ELb1ELb0ELb0ELb0ELb1ELb1ELb0ELb0EEENS1_21CollectiveEpilogueFwdINS6_IJSA_SC_SB_EEES9_SE_SG_Li384ELb0ELb1ELb0ELb0EEENS1_30DynamicPersistentTileSchedulerILi384ELi128ELb0ELb1ELb1EEEEEEEEEvNT_6ParamsE,"",@"SHT_CUDA_INFO"
	.sectionflags	@""
	.align	4


	//----- nvinfo : EIATTR_CUDA_API_VERSION
	.align		4
        /*0000*/ 	.byte	0x04, 0x37
        /*0002*/ 	.short	(.L_1187 - .L_1186)
.L_1186:
        /*0004*/ 	.word	0x00000082


	//----- nvinfo : EIATTR_KPARAM_INFO
	.align		4
.L_1187:
        /*0008*/ 	.byte	0x04, 0x17
        /*000a*/ 	.short	(.L_1189 - .L_1188)
.L_1188:
        /*000c*/ 	.word	0x00000000
        /*0010*/ 	.short	0x0000
        /*0012*/ 	.short	0x0070
        /*0014*/ 	.byte	0x00, 0xf0, 0x01, 0x2a


	//----- nvinfo : EIATTR_SPARSE_MMA_MASK
	.align		4
.L_1189:
        /*0018*/ 	.byte	0x03, 0x50
        /*001a*/ 	.short	0x0000


	//----- nvinfo : EIATTR_MAXREG_COUNT
	.align		4
        /*001c*/ 	.byte	0x03, 0x1b
        /*001e*/ 	.short	0x0080


	//----- nvinfo : EIATTR_NUM_BARRIERS
	.align		4
        /*0020*/ 	.byte	0x02, 0x4c
        /*0022*/ 	.byte	0x10
	.zero		1


	//----- nvinfo : EIATTR_EXTERNS
	.align		4
        /*0024*/ 	.byte	0x04, 0x0f
        /*0026*/ 	.short	(.L_1191 - .L_1190)


	//   ....[0]....
	.align		4
.L_1190:
        /*0028*/ 	.word	index@(__assertfail)


	//----- nvinfo : EIATTR_ANNOTATIONS
	.align		4
.L_1191:
        /*002c*/ 	.byte	0x04, 0x55
        /*002e*/ 	.short	(.L_1193 - .L_1192)


	//   ....[0]....
.L_1192:
        /* <DEDUP_REMOVED lines=12> */


	//----- nvinfo : EIATTR_MERCURY_ISA_VERSION
	.align		4
.L_1193:
        /*00d8*/ 	.byte	0x03, 0x5f
        /*00da*/ 	.short	0x0101


	//----- nvinfo : EIATTR_INT_WARP_WIDE_INSTR_OFFSETS
	.align		4
        /*00dc*/ 	.byte	0x04, 0x31
        /*00de*/ 	.short	(.L_1195 - .L_1194)


	//   ....[0]....
.L_1194:
        /*00e0*/ 	.word	0x000000c0


	//   ....[1]....
        /*00e4*/ 	.word	0x000000d0


	//   ....[2]....
        /*00e8*/ 	.word	0x00000170


	//   ....[3]....
        /*00ec*/ 	.word	0x00010660


	//   ....[4]....
        /*00f0*/ 	.word	0x000106f0


	//   ....[5]....
        /*00f4*/ 	.word	0x00013270


	//   ....[6]....
        /*00f8*/ 	.word	0x00013300


	//----- nvinfo : EIATTR_COOP_GROUP_MASK_REGIDS
	.align		4
.L_1195:
        /*00fc*/ 	.byte	0x04, 0x29
        /*00fe*/ 	.short	(.L_1197 - .L_1196)


	//   ....[0]....
.L_1196:
        /*0100*/ 	.word	0xffffffff


	//   ....[1]....
        /*0104*/ 	.word	0xffffffff


	//   ....[2]....
        /*0108*/ 	.word	0xffffffff


	//   ....[3]....
        /*010c*/ 	.word	0xffffffff


	//   ....[4]....
        /*0110*/ 	.word	0xffffffff


	//   ....[5]....
        /*0114*/ 	.word	0xffffffff


	//   ....[6]....
        /*0118*/ 	.word	0xffffffff


	//   ....[7]....
        /*011c*/ 	.word	0xffffffff


	//   ....[8]....
        /*0120*/ 	.word	0xffffffff


	//   ....[9]....
        /*0124*/ 	.word	0xffffffff


	//   ....[10]....
        /*0128*/ 	.word	0xffffffff


	//   ....[11]....
        /*012c*/ 	.word	0xffffffff


	//   ....[12]....
        /*0130*/ 	.word	0xffffffff


	//   ....[13]....
        /*0134*/ 	.word	0xffffffff


	//   ....[14]....
        /*0138*/ 	.word	0xffffffff


	//   ....[15]....
        /*013c*/ 	.word	0xffffffff


	//   ....[16]....
        /*0140*/ 	.word	0xffffffff


	//   ....[17]....
        /*0144*/ 	.word	0xffffffff


	//   ....[18]....
        /*0148*/ 	.word	0xffffffff


	//   ....[19]....
        /*014c*/ 	.word	0xffffffff


	//   ....[20]....
        /*0150*/ 	.word	0xffffffff


	//   ....[21]....
        /*0154*/ 	.word	0xffffffff


	//   ....[22]....
        /*0158*/ 	.word	0xffffffff


	//   ....[23]....
        /*015c*/ 	.word	0xffffffff


	//   ....[24]....
        /*0160*/ 	.word	0xffffffff


	//   ....[25]....
        /*0164*/ 	.word	0xffffffff


	//   ....[26]....
        /*0168*/ 	.word	0xffffffff


	//   ....[27]....
        /*016c*/ 	.word	0xffffffff


	//   ....[28]....
        /*0170*/ 	.word	0xffffffff


	//   ....[29]....
        /*0174*/ 	.word	0xffffffff


	//   ....[30]....
        /*0178*/ 	.word	0xffffffff


	//   ....[31]....
        /*017c*/ 	.word	0xffffffff


	//   ....[32]....
        /*0180*/ 	.word	0xffffffff


	//   ....[33]....
        /*0184*/ 	.word	0xffffffff


	//   ....[34]....
        /*0188*/ 	.word	0xffffffff


	//   ....[35]....
        /*018c*/ 	.word	0xffffffff


	//   ....[36]....
        /*0190*/ 	.word	0xffffffff


	//   ....[37]....
        /*0194*/ 	.word	0xffffffff


	//   ....[38]....
        /*0198*/ 	.word	0xffffffff


	//   ....[39]....
        /*019c*/ 	.word	0xffffffff


	//   ....[40]....
        /*01a0*/ 	.word	0xffffffff


	//   ....[41]....
        /*01a4*/ 	.word	0xffffffff


	//   ....[42]....
        /*01a8*/ 	.word	0xffffffff


	//   ....[43]....
        /*01ac*/ 	.word	0xffffffff


	//   ....[44]....
        /*01b0*/ 	.word	0xffffffff


	//   ....[45]....
        /*01b4*/ 	.word	0xffffffff


	//   ....[46]....
        /*01b8*/ 	.word	0xffffffff


	//   ....[47]....
        /*01bc*/ 	.word	0xffffffff


	//   ....[48]....
        /*01c0*/ 	.word	0xffffffff


	//   ....[49]....
        /*01c4*/ 	.word	0xffffffff


	//   ....[50]....
        /*01c8*/ 	.word	0xffffffff


	//   ....[51]....
        /*01cc*/ 	.word	0xffffffff


	//   ....[52]....
        /*01d0*/ 	.word	0xffffffff


	//   ....[53]....
        /*01d4*/ 	.word	0xffffffff


	//   ....[54]....
        /*01d8*/ 	.word	0xffffffff


	//   ....[55]....
        /*01dc*/ 	.word	0xffffffff


	//   ....[56]....
        /*01e0*/ 	.word	0xffffffff


	//   ....[57]....
        /*01e4*/ 	.word	0xffffffff


	//   ....[58]....
        /*01e8*/ 	.word	0xffffffff


	//   ....[59]....
        /*01ec*/ 	.word	0xffffffff


	//   ....[60]....
        /*01f0*/ 	.word	0xffffffff


	//   ....[61]....
        /*01f4*/ 	.word	0xffffffff


	//   ....[62]....
        /*01f8*/ 	.word	0xffffffff


	//   ....[63]....
        /*01fc*/ 	.word	0xffffffff


	//   ....[64]....
        /*0200*/ 	.word	0xffffffff


	//   ....[65]....
        /*0204*/ 	.word	0xffffffff


	//   ....[66]....
        /*0208*/ 	.word	0xffffffff


	//   ....[67]....
        /*020c*/ 	.word	0xffffffff


	//   ....[68]....
        /*0210*/ 	.word	0xffffffff


	//   ....[69]....
        /*0214*/ 	.word	0xffffffff


	//   ....[70]....
        /*0218*/ 	.word	0xffffffff


	//   ....[71]....
        /*021c*/ 	.word	0xffffffff


	//   ....[72]....
        /*0220*/ 	.word	0xffffffff


	//   ....[73]....
        /*0224*/ 	.word	0xffffffff


	//   ....[74]....
        /*0228*/ 	.word	0xffffffff


	//   ....[75]....
        /*022c*/ 	.word	0xffffffff


	//   ....[76]....
        /*0230*/ 	.word	0xffffffff


	//   ....[77]....
        /*0234*/ 	.word	0xffffffff


	//   ....[78]....
        /*0238*/ 	.word	0xffffffff


	//   ....[79]....
        /*023c*/ 	.word	0xffffffff


	//   ....[80]....
        /*0240*/ 	.word	0xffffffff


	//   ....[81]....
        /*0244*/ 	.word	0xffffffff


	//   ....[82]....
        /*0248*/ 	.word	0xffffffff


	//   ....[83]....
        /*024c*/ 	.word	0xffffffff


	//   ....[84]....
        /*0250*/ 	.word	0xffffffff


	//   ....[85]....
        /*0254*/ 	.word	0xffffffff


	//   ....[86]....
        /*0258*/ 	.word	0xffffffff


	//   ....[87]....
        /*025c*/ 	.word	0xffffffff


	//   ....[88]....
        /*0260*/ 	.word	0xffffffff


	//   ....[89]....
        /*0264*/ 	.word	0xffffffff


	//   ....[90]....
        /*0268*/ 	.word	0xffffffff


	//   ....[91]....
        /*026c*/ 	.word	0xffffffff


	//   ....[92]....
        /*0270*/ 	.word	0xffffffff


	//   ....[93]....
        /*0274*/ 	.word	0xffffffff


	//   ....[94]....
        /*0278*/ 	.word	0xffffffff


	//   ....[95]....
        /*027c*/ 	.word	0xffffffff


	//   ....[96]....
        /*0280*/ 	.word	0x0500000f


	//   ....[97]....
        /*0284*/ 	.word	0x0500000f


	//   ....[98]....
        /*0288*/ 	.word	0x0500000f


	//   ....[99]....
        /*028c*/ 	.word	0x0500000f


	//   ....[100]....
        /*0290*/ 	.word	0x0500000f


	//   ....[101]....
        /*0294*/ 	.word	0x0500000f


	//   ....[102]....
        /*0298*/ 	.word	0x0500000f


	//   ....[103]....
        /*029c*/ 	.word	0x0500000f


	//   ....[104]....
        /*02a0*/ 	.word	0x0500000f


	//   ....[105]....
        /*02a4*/ 	.word	0x0500000f


	//   ....[106]....
        /*02a8*/ 	.word	0x0500000f


	//   ....[107]....
        /*02ac*/ 	.word	0x0500000f


	//   ....[108]....
        /*02b0*/ 	.word	0x0500000f


	//   ....[109]....
        /*02b4*/ 	.word	0x0500000f


	//   ....[110]....
        /*02b8*/ 	.word	0x0500000f


	//   ....[111]....
        /*02bc*/ 	.word	0x0500000f


	//   ....[112]....
        /*02c0*/ 	.word	0x0500000f


	//   ....[113]....
        /*02c4*/ 	.word	0x0500000f


	//   ....[114]....
        /*02c8*/ 	.word	0x0500000f


	//   ....[115]....
        /*02cc*/ 	.word	0x0500000f


	//   ....[116]....
        /*02d0*/ 	.word	0x0500000f


	//   ....[117]....
        /*02d4*/ 	.word	0x0500000f


	//   ....[118]....
        /*02d8*/ 	.word	0x0500000f


	//   ....[119]....
        /*02dc*/ 	.word	0x0500000f


	//   ....[120]....
        /*02e0*/ 	.word	0x0500000f


	//   ....[121]....
        /*02e4*/ 	.word	0x0500000f


	//   ....[122]....
        /*02e8*/ 	.word	0x0500000f


	//   ....[123]....
        /*02ec*/ 	.word	0x0500000f


	//   ....[124]....
        /*02f0*/ 	.word	0x0500000f


	//   ....[125]....
        /*02f4*/ 	.word	0x0500000f


	//   ....[126]....
        /*02f8*/ 	.word	0x0500000f


	//   ....[127]....
        /*02fc*/ 	.word	0x0500000f


	//   ....[128]....
        /*0300*/ 	.word	0x0500000f


	//   ....[129]....
        /*0304*/ 	.word	0x0500000f


	//   ....[130]....
        /*0308*/ 	.word	0x0500000f


	//   ....[131]....
        /*030c*/ 	.word	0x0500000f


	//   ....[132]....
        /*0310*/ 	.word	0x0500000f


	//   ....[133]....
        /*0314*/ 	.word	0x0500000f


	//   ....[134]....
        /*0318*/ 	.word	0x0500000f


	//   ....[135]....
        /*031c*/ 	.word	0x0500000f


	//   ....[136]....
        /*0320*/ 	.word	0x0500000f


	//   ....[137]....
        /*0324*/ 	.word	0x0500000f


	//   ....[138]....
        /*0328*/ 	.word	0x0500000f


	//   ....[139]....
        /*032c*/ 	.word	0x0500000f


	//   ....[140]....
        /*0330*/ 	.word	0x0500000f


	//   ....[141]....
        /*0334*/ 	.word	0x0500000f


	//   ....[142]....
        /*0338*/ 	.word	0x0500000f


	//----- nvinfo : EIATTR_COOP_GROUP_INSTR_OFFSETS
	.align		4
.L_1197:
        /*033c*/ 	.byte	0x04, 0x28
        /*033e*/ 	.short	(.L_1199 - .L_1198)


	//   ....[0]....
.L_1198:
        /*0340*/ 	.word	0x00000080


	//   ....[1]....
        /*0344*/ 	.word	0x00000090


	//   ....[2]....
        /*0348*/ 	.word	0x000002d0


	//   ....[3]....
        /*034c*/ 	.word	0x00000430


	//   ....[4]....
        /*0350*/ 	.word	0x00000550


	//   ....[5]....
        /*0354*/ 	.word	0x000006b0


	//   ....[6]....
        /*0358*/ 	.word	0x00001860


	//   ....[7]....
        /*035c*/ 	.word	0x00002030


	//   ....[8]....
        /*0360*/ 	.word	0x00002dc0


	//   ....[9]....
        /*0364*/ 	.word	0x000035f0


	//   ....[10]....
        /*0368*/ 	.word	0x00003700


	//   ....[11]....
        /*036c*/ 	.word	0x00003f30


	//   ....[12]....
        /*0370*/ 	.word	0x00003f90


	//   ....[13]....
        /*0374*/ 	.word	0x00004b70


	//   ....[14]....
        /*0378*/ 	.word	0x00005940


	//   ....[15]....
        /*037c*/ 	.word	0x00005b60


	//   ....[16]....
        /*0380*/ 	.word	0x00006740


	//   ....[17]....
        /*0384*/ 	.word	0x00006840


	//   ....[18]....
        /*0388*/ 	.word	0x000070c0


	//   ....[19]....
        /*038c*/ 	.word	0x00007130


	//   ....[20]....
        /*0390*/ 	.word	0x00008130


	//   ....[21]....
        /*0394*/ 	.word	0x000090e0


	//   ....[22]....
        /*0398*/ 	.word	0x000090f0


	//   ....[23]....
        /*039c*/ 	.word	0x00009120


	//   ....[24]....
        /*03a0*/ 	.word	0x00009130


	//   ....[25]....
        /*03a4*/ 	.word	0x0000a480


	//   ....[26]....
        /*03a8*/ 	.word	0x0000af10


	//   ....[27]....
        /*03ac*/ 	.word	0x0000b130


	//   ....[28]....
        /*03b0*/ 	.word	0x0000bd10


	//   ....[29]....
        /*03b4*/ 	.word	0x0000be10


	//   ....[30]....
        /*03b8*/ 	.word	0x0000c690


	//   ....[31]....
        /*03bc*/ 	.word	0x0000c700


	//   ....[32]....
        /*03c0*/ 	.word	0x0000d700


	//   ....[33]....
        /*03c4*/ 	.word	0x0000d810


	//   ....[34]....
        /*03c8*/ 	.word	0x0000d870


	//   ....[35]....
        /*03cc*/ 	.word	0x0000d980


	//   ....[36]....
        /*03d0*/ 	.word	0x0000d990


	//   ....[37]....
        /*03d4*/ 	.word	0x0000e8b0


	//   ....[38]....
        /*03d8*/ 	.word	0x0000e8e0


	//   ....[39]....
        /*03dc*/ 	.word	0x0000e910


	//   ....[40]....
        /*03e0*/ 	.word	0x0000e940


	//   ....[41]....
        /*03e4*/ 	.word	0x0000ee50


	//   ....[42]....
        /*03e8*/ 	.word	0x0000ee80


	//   ....[43]....
        /*03ec*/ 	.word	0x0000ef80


	//   ....[44]....
        /*03f0*/ 	.word	0x0000efa0


	//   ....[45]....
        /*03f4*/ 	.word	0x0000f640


	//   ....[46]....
        /*03f8*/ 	.word	0x0000f650


	//   ....[47]....
        /*03fc*/ 	.word	0x0000f750


	//   ....[48]....
        /*0400*/ 	.word	0x0000f770


	//   ....[49]....
        /*0404*/ 	.word	0x0000f930


	//   ....[50]....
        /*0408*/ 	.word	0x00011290


	//   ....[51]....
        /*040c*/ 	.word	0x000112b0


	//   ....[52]....
        /*0410*/ 	.word	0x000112c0


	//   ....[53]....
        /*0414*/ 	.word	0x00011360


	//   ....[54]....
        /*0418*/ 	.word	0x00011380


	//   ....[55]....
        /*041c*/ 	.word	0x00011420


	//   ....[56]....
        /*0420*/ 	.word	0x00011440


	//   ....[57]....
        /*0424*/ 	.word	0x00011450


	//   ....[58]....
        /*0428*/ 	.word	0x00011ce0


	//   ....[59]....
        /*042c*/ 	.word	0x00011d00


	//   ....[60]....
        /*0430*/ 	.word	0x00011d30


	//   ....[61]....
        /*0434*/ 	.word	0x00011de0


	//   ....[62]....
        /*0438*/ 	.word	0x00011df0


	//   ....[63]....
        /*043c*/ 	.word	0x00011e90


	//   ....[64]....
        /*0440*/ 	.word	0x00011ea0


	//   ....[65]....
        /*0444*/ 	.word	0x00011eb0


	//   ....[66]....
        /*0448*/ 	.word	0x00011ec0


	//   ....[67]....
        /*044c*/ 	.word	0x00011f80


	//   ....[68]....
        /*0450*/ 	.word	0x00011fa0


	//   ....[69]....
        /*0454*/ 	.word	0x00012000


	//   ....[70]....
        /*0458*/ 	.word	0x00012840


	//   ....[71]....
        /*045c*/ 	.word	0x00012850


	//   ....[72]....
        /*0460*/ 	.word	0x00012870


	//   ....[73]....
        /*0464*/ 	.word	0x000128f0


	//   ....[74]....
        /*0468*/ 	.word	0x00012900


	//   ....[75]....
        /*046c*/ 	.word	0x00012960


	//   ....[76]....
        /*0470*/ 	.word	0x00012990


	//   ....[77]....
        /*0474*/ 	.word	0x000129d0


	//   ....[78]....
        /*0478*/ 	.word	0x00012cd0


	//   ....[79]....
        /*047c*/ 	.word	0x00012cf0


	//   ....[80]....
        /*0480*/ 	.word	0x00012d90


	//   ....[81]....
        /*0484*/ 	.word	0x00012da0


	//   ....[82]....
        /*0488*/ 	.word	0x00012e30


	//   ....[83]....
        /*048c*/ 	.word	0x00012e40


	//   ....[84]....
        /*0490*/ 	.word	0x00012e50


	//   ....[85]....
        /*0494*/ 	.word	0x00012ee0


	//   ....[86]....
        /*0498*/ 	.word	0x00013500


	//   ....[87]....
        /*049c*/ 	.word	0x00013510


	//   ....[88]....
        /*04a0*/ 	.word	0x00013560


	//   ....[89]....
        /*04a4*/ 	.word	0x000135a0


	//   ....[90]....
        /*04a8*/ 	.word	0x00013600


	//   ....[91]....
        /*04ac*/ 	.word	0x00013620


	//   ....[92]....
        /*04b0*/ 	.word	0x000136a0


	//   ....[93]....
        /*04b4*/ 	.word	0x000136c0


	//   ....[94]....
        /*04b8*/ 	.word	0x00013a20


	//   ....[95]....
        /*04bc*/ 	.word	0x00013c10


	//   ....[96]....
        /*04c0*/ 	.word	0x00014260


	//   ....[97]....
        /*04c4*/ 	.word	0x00014340


	//   ....[98]....
        /*04c8*/ 	.word	0x000143e0


	//   ....[99]....
        /*04cc*/ 	.word	0x00014440


	//   ....[100]....
        /*04d0*/ 	.word	0x00014550


	//   ....[101]....
        /*04d4*/ 	.word	0x000145c0


	//   ....[102]....
        /*04d8*/ 	.word	0x000146d0


	//   ....[103]....
        /*04dc*/ 	.word	0x00014740


	//   ....[104]....
        /*04e0*/ 	.word	0x00014840


	//   ....[105]....
        /*04e4*/ 	.word	0x000148d0


	//   ....[106]....
        /*04e8*/ 	.word	0x00014940


	//   ....[107]....
        /*04ec*/ 	.word	0x000149a0


	//   ....[108]....
        /*04f0*/ 	.word	0x00014ab0


	//   ....[109]....
        /*04f4*/ 	.word	0x00014b10


	//   ....[110]....
        /*04f8*/ 	.word	0x00014c30


	//   ....[111]....
        /*04fc*/ 	.word	0x00014c90


	//   ....[112]....
        /*0500*/ 	.word	0x00014d30


	//   ....[113]....
        /*0504*/ 	.word	0x00014e00


	//   ....[114]....
        /*0508*/ 	.word	0x00014f20


	//   ....[115]....
        /*050c*/ 	.word	0x00014f80


	//   ....[116]....
        /*0510*/ 	.word	0x00015070


	//   ....[117]....
        /*0514*/ 	.word	0x000151a0


	//   ....[118]....
        /*0518*/ 	.word	0x00015250


	//   ....[119]....
        /*051c*/ 	.word	0x000152d0


	//   ....[120]....
        /*0520*/ 	.word	0x000153b0


	//   ....[121]....
        /*0524*/ 	.word	0x00015410


	//   ....[122]....
        /*0528*/ 	.word	0x000154e0


	//   ....[123]....
        /*052c*/ 	.word	0x00015540


	//   ....[124]....
        /*0530*/ 	.word	0x00015610


	//   ....[125]....
        /*0534*/ 	.word	0x00015700


	//   ....[126]....
        /*0538*/ 	.word	0x000157a0


	//   ....[127]....
        /*053c*/ 	.word	0x00015800


	//   ....[128]....
        /*0540*/ 	.word	0x00015900


	//   ....[129]....
        /*0544*/ 	.word	0x00015960


	//   ....[130]....
        /*0548*/ 	.word	0x00015a60


	//   ....[131]....
        /*054c*/ 	.word	0x00015ac0


	//   ....[132]....
        /*0550*/ 	.word	0x00015b90


	//   ....[133]....
        /*0554*/ 	.word	0x00015ce0


	//   ....[134]....
        /*0558*/ 	.word	0x00015d80


	//   ....[135]....
        /*055c*/ 	.word	0x00015e10


	//   ....[136]....
        /*0560*/ 	.word	0x00015f10


	//   ....[137]....
        /*0564*/ 	.word	0x00015f70


	//   ....[138]....
        /*0568*/ 	.word	0x00016060


	//   ....[139]....
        /*056c*/ 	.word	0x000160c0


	//   ....[140]....
        /*0570*/ 	.word	0x00016180


	//   ....[141]....
        /*0574*/ 	.word	0x00016270


	//   ....[142]....
        /*0578*/ 	.word	0x00016390


	//----- nvinfo : EIATTR_REG_RECONFIG
	.align		4
.L_1199:
        /*057c*/ 	.byte	0x01, 0x54
	.zero		2


	//----- nvinfo : EIATTR_SYSCALL_OFFSETS
	.align		4
        /*0580*/ 	.byte	0x04, 0x46
        /*0582*/ 	.short	(.L_1201 - .L_1200)


	//   ....[0]....
.L_1200:
        /*0584*/ 	.word	0x00001a50


	//   ....[1]....
        /*0588*/ 	.word	0x00010860


	//   ....[2]....
        /*058c*/ 	.word	0x000109b0


	//   ....[3]....
        /*0590*/ 	.word	0x00010aa0


	//   ....[4]....
        /*0594*/ 	.word	0x000117b0


	//----- nvinfo : EIATTR_MBARRIER_INSTR_OFFSETS
	.align		4
.L_1201:
        /*0598*/ 	.byte	0x04, 0x39
        /*059a*/ 	.short	(.L_1203 - .L_1202)


	//   ....[0]....
.L_1202:
        /*059c*/ 	.word	0x00000180
        /*05a0*/ 	.word	0x000000ff
        /*05a4*/ 	.word	0x0002d800
        /*05a8*/ 	.short	0x0100
        /*05aa*/ 	.byte	0x08
	.zero		1


	//   ....[1]....
        /*05ac*/ 	.word	0x00000190
        /*05b0*/ 	.word	0x000000ff
        /*05b4*/ 	.word	0x0002d820
        /*05b8*/ 	.short	0x0100
        /*05ba*/ 	.byte	0x08
	.zero		1


	//   ....[2]....
        /*05bc*/ 	.word	0x00000280
        /*05c0*/ 	.word	0x000000ff
        /*05c4*/ 	.word	0x0002d830
        /*05c8*/ 	.short	0x0100
        /*05ca*/ 	.byte	0x08
	.zero		1


	//   ....[3]....
        /*05cc*/ 	.word	0x00000290
        /*05d0*/ 	.word	0x000000ff
        /*05d4*/ 	.word	0x0002d840
        /*05d8*/ 	.short	0x0100
        /*05da*/ 	.byte	0x08
	.zero		1


	//   ....[4]....
        /*05dc*/ 	.word	0x000002a0
        /*05e0*/ 	.word	0x000000ff
        /*05e4*/ 	.word	0x0002d838
        /*05e8*/ 	.short	0x0100
        /*05ea*/ 	.byte	0x08
	.zero		1


	//   ....[5]....
        /*05ec*/ 	.word	0x000002b0
        /*05f0*/ 	.word	0x000000ff
        /*05f4*/ 	.word	0x0002d848
        /*05f8*/ 	.short	0x0100
        /*05fa*/ 	.byte	0x08
	.zero		1


	//   ....[6]....
        /*05fc*/ 	.word	0x000003e0
        /*0600*/ 	.word	0x000000ff
        /*0604*/ 	.word	0x0002d850
        /*0608*/ 	.short	0x0100
        /*060a*/ 	.byte	0x08
	.zero		1


	//   ....[7]....
        /*060c*/ 	.word	0x000003f0
        /*0610*/ 	.word	0x000000ff
        /*0614*/ 	.word	0x0002d860
        /*0618*/ 	.short	0x0100
        /*061a*/ 	.byte	0x08
	.zero		1


	//   ....[8]....
        /*061c*/ 	.word	0x00000400
        /*0620*/ 	.word	0x000000ff
        /*0624*/ 	.word	0x0002d858
        /*0628*/ 	.short	0x0100
        /*062a*/ 	.byte	0x08
	.zero		1


	//   ....[9]....
        /*062c*/ 	.word	0x00000410
        /*0630*/ 	.word	0x000000ff
        /*0634*/ 	.word	0x0002d868
        /*0638*/ 	.short	0x0100
        /*063a*/ 	.byte	0x08
	.zero		1


	//   ....[10]....
        /*063c*/ 	.word	0x00000500
        /*0640*/ 	.word	0x000000ff
        /*0644*/ 	.word	0x0002d870
        /*0648*/ 	.short	0x0100
        /*064a*/ 	.byte	0x06
	.zero		1


	//   ....[11]....
        /*064c*/ 	.word	0x00000510
        /*0650*/ 	.word	0x000000ff
        /*0654*/ 	.word	0x0002d880
        /*0658*/ 	.short	0x0100
        /*065a*/ 	.byte	0x06
	.zero		1


	//   ....[12]....
        /*065c*/ 	.word	0x00000520
        /*0660*/ 	.word	0x000000ff
        /*0664*/ 	.word	0x0002d878
        /*0668*/ 	.short	0x0100
        /*066a*/ 	.byte	0x06
	.zero		1


	//   ....[13]....
        /*066c*/ 	.word	0x00000530
        /*0670*/ 	.word	0x000000ff
        /*0674*/ 	.word	0x0002d888
        /*0678*/ 	.short	0x0100
        /*067a*/ 	.byte	0x06
	.zero		1


	//   ....[14]....
        /*067c*/ 	.word	0x00000660
        /*0680*/ 	.word	0x000000ff
        /*0684*/ 	.word	0x0002d890
        /*0688*/ 	.short	0x0100
        /*068a*/ 	.byte	0x08
	.zero		1


	//   ....[15]....
        /*068c*/ 	.word	0x00000670
        /*0690*/ 	.word	0x000000ff
        /*0694*/ 	.word	0x0002d8a0
        /*0698*/ 	.short	0x0100
        /*069a*/ 	.byte	0x08
	.zero		1


	//   ....[16]....
        /*069c*/ 	.word	0x00000680
        /*06a0*/ 	.word	0x000000ff
        /*06a4*/ 	.word	0x0002d898
        /*06a8*/ 	.short	0x0100
        /*06aa*/ 	.byte	0x08
	.zero		1


	//   ....[17]....
        /*06ac*/ 	.word	0x00000690
        /*06b0*/ 	.word	0x000000ff
        /*06b4*/ 	.word	0x0002d8a8
        /*06b8*/ 	.short	0x0100
        /*06ba*/ 	.byte	0x08
	.zero		1


	//   ....[18]....
        /*06bc*/ 	.word	0x000007d0
        /*06c0*/ 	.word	0x000000ff
        /*06c4*/ 	.word	0x0002d8b0
        /*06c8*/ 	.short	0x0100
        /*06ca*/ 	.byte	0x08
	.zero		1


	//   ....[19]....
        /*06cc*/ 	.word	0x000007e0
        /*06d0*/ 	.word	0x000000ff
        /*06d4*/ 	.word	0x0002d8c0
        /*06d8*/ 	.short	0x0100
        /*06da*/ 	.byte	0x08
	.zero		1


	//   ....[20]....
        /*06dc*/ 	.word	0x000007f0
        /*06e0*/ 	.word	0x000000ff
        /*06e4*/ 	.word	0x0002d8b8
        /*06e8*/ 	.short	0x0100
        /*06ea*/ 	.byte	0x08
	.zero		1


	//   ....[21]....
        /*06ec*/ 	.word	0x00000800
        /*06f0*/ 	.word	0x000000ff
        /*06f4*/ 	.word	0x0002d8c8
        /*06f8*/ 	.short	0x0100
        /*06fa*/ 	.byte	0x08
	.zero		1


	//   ....[22]....
        /*06fc*/ 	.word	0x00001ad0
        /*0700*/ 	.word	0x000000ff
        /*0704*/ 	.word	0x0002d800
        /*0708*/ 	.short	0x010a
        /*070a*/ 	.byte	0x28
	.zero		1


	//   ....[23]....
        /*070c*/ 	.word	0x00001b50
        /*0710*/ 	.word	0x00000003
        /*0714*/ 	.word	0x0002d830
        /*0718*/ 	.short	0x010a
        /*071a*/ 	.byte	0x3f
	.zero		1


	//   ....[24]....
        /*071c*/ 	.word	0x00001b90
        /*0720*/ 	.word	0x00000003
        /*0724*/ 	.word	0x0002d830
        /*0728*/ 	.short	0x010a
        /*072a*/ 	.byte	0x3f
	.zero		1


	//   ....[25]....
        /*072c*/ 	.word	0x00002040
        /*0730*/ 	.word	0x000000ff
        /*0734*/ 	.word	0x00000000
        /*0738*/ 	.short	0x0101
        /*073a*/ 	.byte	0x06
	.zero		1


	//   ....[26]....
        /*073c*/ 	.word	0x00005010
        /*0740*/ 	.word	0x000000ff
        /*0744*/ 	.word	0x0002d830
        /*0748*/ 	.short	0x010a
        /*074a*/ 	.byte	0x06
	.zero		1


	//   ....[27]....
        /*074c*/ 	.word	0x00005050
        /*0750*/ 	.word	0x000000ff
        /*0754*/ 	.word	0x0002d830
        /*0758*/ 	.short	0x010a
        /*075a*/ 	.byte	0x06
	.zero		1


	//   ....[28]....
        /*075c*/ 	.word	0x00005320
        /*0760*/ 	.word	0x000000ff
        /*0764*/ 	.word	0x0002d850
        /*0768*/ 	.short	0x010a
        /*076a*/ 	.byte	0x06
	.zero		1


	//   ....[29]....
        /*076c*/ 	.word	0x00005360
        /*0770*/ 	.word	0x000000ff
        /*0774*/ 	.word	0x0002d850
        /*0778*/ 	.short	0x010a
        /*077a*/ 	.byte	0x06
	.zero		1


	//   ....[30]....
        /*077c*/ 	.word	0x00005900
        /*0780*/ 	.word	0x000000ff
        /*0784*/ 	.word	0x00000000
        /*0788*/ 	.short	0x0101
        /*078a*/ 	.byte	0x06
	.zero		1


	//   ....[31]....
        /*078c*/ 	.word	0x00007bd0
        /*0790*/ 	.word	0x000000ff
        /*0794*/ 	.word	0x00000000
        /*0798*/ 	.short	0x0101
        /*079a*/ 	.byte	0x06
	.zero		1


	//   ....[32]....
        /*079c*/ 	.word	0x000084d0
        /*07a0*/ 	.word	0x000000ff
        /*07a4*/ 	.word	0x0002d830
        /*07a8*/ 	.short	0x010a
        /*07aa*/ 	.byte	0x06
	.zero		1


	//   ....[33]....
        /*07ac*/ 	.word	0x00008510
        /*07b0*/ 	.word	0x000000ff
        /*07b4*/ 	.word	0x0002d830
        /*07b8*/ 	.short	0x010a
        /*07ba*/ 	.byte	0x06
	.zero		1


	//   ....[34]....
        /*07bc*/ 	.word	0x000087e0
        /*07c0*/ 	.word	0x000000ff
        /*07c4*/ 	.word	0x0002d850
        /*07c8*/ 	.short	0x010a
        /*07ca*/ 	.byte	0x06
	.zero		1


	//   ....[35]....
        /*07cc*/ 	.word	0x00008820
        /*07d0*/ 	.word	0x000000ff
        /*07d4*/ 	.word	0x0002d850
        /*07d8*/ 	.short	0x010a
        /*07da*/ 	.byte	0x06
	.zero		1


	//   ....[36]....
        /*07dc*/ 	.word	0x00008d70
        /*07e0*/ 	.word	0x000000ff
        /*07e4*/ 	.word	0x00000000
        /*07e8*/ 	.short	0x0101
        /*07ea*/ 	.byte	0x06
	.zero		1


	//   ....[37]....
        /*07ec*/ 	.word	0x00009f20
        /*07f0*/ 	.word	0x000000ff
        /*07f4*/ 	.word	0x00000000
        /*07f8*/ 	.short	0x0101
        /*07fa*/ 	.byte	0x06
	.zero		1


	//   ....[38]....
        /*07fc*/ 	.word	0x0000a630
        /*0800*/ 	.word	0x000000ff
        /*0804*/ 	.word	0x0002d830
        /*0808*/ 	.short	0x010a
        /*080a*/ 	.byte	0x06
	.zero		1


	//   ....[39]....
        /*080c*/ 	.word	0x0000a670
        /*0810*/ 	.word	0x000000ff
        /*0814*/ 	.word	0x0002d830
        /*0818*/ 	.short	0x010a
        /*081a*/ 	.byte	0x06
	.zero		1


	//   ....[40]....
        /*081c*/ 	.word	0x0000a940
        /*0820*/ 	.word	0x000000ff
        /*0824*/ 	.word	0x0002d850
        /*0828*/ 	.short	0x010a
        /*082a*/ 	.byte	0x06
	.zero		1


	//   ....[41]....
        /*082c*/ 	.word	0x0000a980
        /*0830*/ 	.word	0x000000ff
        /*0834*/ 	.word	0x0002d850
        /*0838*/ 	.short	0x010a
        /*083a*/ 	.byte	0x06
	.zero		1


	//   ....[42]....
        /*083c*/ 	.word	0x0000aed0
        /*0840*/ 	.word	0x000000ff
        /*0844*/ 	.word	0x00000000
        /*0848*/ 	.short	0x0101
        /*084a*/ 	.byte	0x06
	.zero		1


	//   ....[43]....
        /*084c*/ 	.word	0x0000d1a0
        /*0850*/ 	.word	0x000000ff
        /*0854*/ 	.word	0x00000000
        /*0858*/ 	.short	0x0101
        /*085a*/ 	.byte	0x06
	.zero		1


	//   ....[44]....
        /*085c*/ 	.word	0x0000d780
        /*0860*/ 	.word	0x000000ff
        /*0864*/ 	.word	0x0002d850
        /*0868*/ 	.short	0x010a
        /*086a*/ 	.byte	0x08
	.zero		1


	//   ....[45]....
        /*086c*/ 	.word	0x0000d7c0
        /*0870*/ 	.word	0x000000ff
        /*0874*/ 	.word	0x0002d850
        /*0878*/ 	.short	0x010a
        /*087a*/ 	.byte	0x08
	.zero		1


	//   ....[46]....
        /*087c*/ 	.word	0x0000de50
        /*0880*/ 	.word	0x000000ff
        /*0884*/ 	.word	0x00000000
        /*0888*/ 	.short	0x0101
        /*088a*/ 	.byte	0x08
	.zero		1


	//   ....[47]....
        /*088c*/ 	.word	0x0000ee70
        /*0890*/ 	.word	0x000000ff
        /*0894*/ 	.word	0x00000000
        /*0898*/ 	.short	0x0101
        /*089a*/ 	.byte	0x05
	.zero		1


	//   ....[48]....
        /*089c*/ 	.word	0x00011010
        /*08a0*/ 	.word	0x00000006
        /*08a4*/ 	.word	0x0002d840
        /*08a8*/ 	.short	0x010a
        /*08aa*/ 	.byte	0x3f
	.zero		1


	//   ....[49]....
        /*08ac*/ 	.word	0x00011590
        /*08b0*/ 	.word	0x00000006
        /*08b4*/ 	.word	0x0002d830
        /*08b8*/ 	.short	0x0107
        /*08ba*/ 	.byte	0x3f
	.zero		1


	//   ....[50]....
        /*08bc*/ 	.word	0x00011660
        /*08c0*/ 	.word	0x00000006
        /*08c4*/ 	.word	0x0002d830
        /*08c8*/ 	.short	0x0101
        /*08ca*/ 	.byte	0x3f
	.zero		1


	//   ....[51]....
        /*08cc*/ 	.word	0x00012150
        /*08d0*/ 	.word	0x00000010
        /*08d4*/ 	.word	0x0002d800
        /*08d8*/ 	.short	0x0107
        /*08da*/ 	.byte	0x3f
	.zero		1


	//   ....[52]....
        /*08dc*/ 	.word	0x00012240
        /*08e0*/ 	.word	0x00000010
        /*08e4*/ 	.word	0x0002d800
        /*08e8*/ 	.short	0x0101
        /*08ea*/ 	.byte	0x3f
	.zero		1


	//   ....[53]....
        /*08ec*/ 	.word	0x00012260
        /*08f0*/ 	.word	0x00000010
        /*08f4*/ 	.word	0x0002d820
        /*08f8*/ 	.short	0x010a
        /*08fa*/ 	.byte	0x3f
	.zero		1


	//   ....[54]....
        /*08fc*/ 	.word	0x00012600
        /*0900*/ 	.word	0x00000006
        /*0904*/ 	.word	0x0002d840
        /*0908*/ 	.short	0x010a
        /*090a*/ 	.byte	0x3f
	.zero		1


	//   ....[55]....
        /*090c*/ 	.word	0x00012a70
        /*0910*/ 	.word	0x00000006
        /*0914*/ 	.word	0x0002d830
        /*0918*/ 	.short	0x0107
        /*091a*/ 	.byte	0x3f
	.zero		1


	//   ....[56]....
        /*091c*/ 	.word	0x00012b30
        /*0920*/ 	.word	0x00000006
        /*0924*/ 	.word	0x0002d830
        /*0928*/ 	.short	0x0101
        /*092a*/ 	.byte	0x3f
	.zero		1


	//   ....[57]....
        /*092c*/ 	.word	0x00012b90
        /*0930*/ 	.word	0x00000006
        /*0934*/ 	.word	0x0002d860
        /*0938*/ 	.short	0x010a
        /*093a*/ 	.byte	0x3f
	.zero		1


	//   ....[58]....
        /*093c*/ 	.word	0x00012fd0
        /*0940*/ 	.word	0x00000006
        /*0944*/ 	.word	0x0002d850
        /*0948*/ 	.short	0x0107
        /*094a*/ 	.byte	0x3f
	.zero		1


	//   ....[59]....
        /*094c*/ 	.word	0x000131a0
        /*0950*/ 	.word	0x00000006
        /*0954*/ 	.word	0x0002d850
        /*0958*/ 	.short	0x0101
        /*095a*/ 	.byte	0x3f
	.zero		1


	//   ....[60]....
        /*095c*/ 	.word	0x000133b0
        /*0960*/ 	.word	0x00000004
        /*0964*/ 	.word	0x0002d860
        /*0968*/ 	.short	0x010a
        /*096a*/ 	.byte	0x3f
	.zero		1


	//   ....[61]....
        /*096c*/ 	.word	0x00013800
        /*0970*/ 	.word	0x00000004
        /*0974*/ 	.word	0x0002d850
        /*0978*/ 	.short	0x0107
        /*097a*/ 	.byte	0x3f
	.zero		1


	//   ....[62]....
        /*097c*/ 	.word	0x000138c0
        /*0980*/ 	.word	0x00000004
        /*0984*/ 	.word	0x0002d850
        /*0988*/ 	.short	0x0101
        /*098a*/ 	.byte	0x3f
	.zero		1


	//   ....[63]....
        /*098c*/ 	.word	0x00013b90
        /*0990*/ 	.word	0x00000004
        /*0994*/ 	.word	0x0002d820
        /*0998*/ 	.short	0x010a
        /*099a*/ 	.byte	0x3f
	.zero		1


	//   ....[64]....
        /*099c*/ 	.word	0x00013d10
        /*09a0*/ 	.word	0x00000005
        /*09a4*/ 	.word	0x0002d840
        /*09a8*/ 	.short	0x010a
        /*09aa*/ 	.byte	0x3f
	.zero		1


	//   ....[65]....
        /*09ac*/ 	.word	0x00013db0
        /*09b0*/ 	.word	0x00000017
        /*09b4*/ 	.word	0x0002d840
        /*09b8*/ 	.short	0x010a
        /*09ba*/ 	.byte	0x3f
	.zero		1


	//   ....[66]....
        /*09bc*/ 	.word	0x00013df0
        /*09c0*/ 	.word	0x00000005
        /*09c4*/ 	.word	0x0002d860
        /*09c8*/ 	.short	0x010a
        /*09ca*/ 	.byte	0x3f
	.zero		1


	//   ....[67]....
        /*09cc*/ 	.word	0x00013e30
        /*09d0*/ 	.word	0x00000017
        /*09d4*/ 	.word	0x0002d860
        /*09d8*/ 	.short	0x010a
        /*09da*/ 	.byte	0x3f
	.zero		1


	//   ....[68]....
        /*09dc*/ 	.word	0x00013ea0
        /*09e0*/ 	.word	0x00000003
        /*09e4*/ 	.word	0x0002d800
        /*09e8*/ 	.short	0x010a
        /*09ea*/ 	.byte	0x3f
	.zero		1


	//   ....[69]....
        /*09ec*/ 	.word	0x00013ef0
        /*09f0*/ 	.word	0x00000003
        /*09f4*/ 	.word	0x0002d830
        /*09f8*/ 	.short	0x010a
        /*09fa*/ 	.byte	0x3f
	.zero		1


	//   ....[70]....
        /*09fc*/ 	.word	0x00013f50
        /*0a00*/ 	.word	0x00000009
        /*0a04*/ 	.word	0x0002d830
        /*0a08*/ 	.short	0x010a
        /*0a0a*/ 	.byte	0x3f
	.zero		1


	//   ....[71]....
        /*0a0c*/ 	.word	0x00013fb0
        /*0a10*/ 	.word	0x00000009
        /*0a14*/ 	.word	0x0002d850
        /*0a18*/ 	.short	0x010a
        /*0a1a*/ 	.byte	0x3f
	.zero		1


	//   ....[72]....
        /*0a1c*/ 	.word	0x00014010
        /*0a20*/ 	.word	0x00000007
        /*0a24*/ 	.word	0x0002d830
        /*0a28*/ 	.short	0x010a
        /*0a2a*/ 	.byte	0x3f
	.zero		1


	//   ....[73]....
        /*0a2c*/ 	.word	0x00014070
        /*0a30*/ 	.word	0x00000007
        /*0a34*/ 	.word	0x0002d850
        /*0a38*/ 	.short	0x010a
        /*0a3a*/ 	.byte	0x3f
	.zero		1


	//   ....[74]....
        /*0a3c*/ 	.word	0x000140d0
        /*0a40*/ 	.word	0x00000009
        /*0a44*/ 	.word	0x0002d830
        /*0a48*/ 	.short	0x010a
        /*0a4a*/ 	.byte	0x3f
	.zero		1


	//   ....[75]....
        /*0a4c*/ 	.word	0x00014130
        /*0a50*/ 	.word	0x00000009
        /*0a54*/ 	.word	0x0002d850
        /*0a58*/ 	.short	0x010a
        /*0a5a*/ 	.byte	0x3f
	.zero		1


	//   ....[76]....
        /*0a5c*/ 	.word	0x00014190
        /*0a60*/ 	.word	0x00000006
        /*0a64*/ 	.word	0x0002d850
        /*0a68*/ 	.short	0x010a
        /*0a6a*/ 	.byte	0x3f
	.zero		1


	//   ....[77]....
        /*0a6c*/ 	.word	0x00014290
        /*0a70*/ 	.word	0x00000006
        /*0a74*/ 	.word	0x0002d840
        /*0a78*/ 	.short	0x010a
        /*0a7a*/ 	.byte	0x3f
	.zero		1


	//   ....[78]....
        /*0a7c*/ 	.word	0x000150a0
        /*0a80*/ 	.word	0x00000010
        /*0a84*/ 	.word	0x0002d820
        /*0a88*/ 	.short	0x010a
        /*0a8a*/ 	.byte	0x3f
	.zero		1


	//   ....[79]....
        /*0a8c*/ 	.word	0x000150f0
        /*0a90*/ 	.word	0x00000006
        /*0a94*/ 	.word	0x0002d840
        /*0a98*/ 	.short	0x010a
        /*0a9a*/ 	.byte	0x3f
	.zero		1


	//   ....[80]....
        /*0a9c*/ 	.word	0x00015650
        /*0aa0*/ 	.word	0x00000006
        /*0aa4*/ 	.word	0x0002d860
        /*0aa8*/ 	.short	0x010a
        /*0aaa*/ 	.byte	0x3f
	.zero		1


	//   ....[81]....
        /*0aac*/ 	.word	0x00015c30
        /*0ab0*/ 	.word	0x00000004
        /*0ab4*/ 	.word	0x0002d860
        /*0ab8*/ 	.short	0x010a
        /*0aba*/ 	.byte	0x3f
	.zero		1


	//   ....[82]....
        /*0abc*/ 	.word	0x000162b0
        /*0ac0*/ 	.word	0x00000004
        /*0ac4*/ 	.word	0x0002d820
        /*0ac8*/ 	.short	0x010a
        /*0aca*/ 	.byte	0x3f
	.zero		1


	//   ....[83]....
        /*0acc*/ 	.word	0x00016450
        /*0ad0*/ 	.word	0x00000005
        /*0ad4*/ 	.word	0x0002d840
        /*0ad8*/ 	.short	0x010a
        /*0ada*/ 	.byte	0x3f
	.zero		1


	//   ....[84]....
        /*0adc*/ 	.word	0x000164a0
        /*0ae0*/ 	.word	0x00000017
        /*0ae4*/ 	.word	0x0002d840
        /*0ae8*/ 	.short	0x010a
        /*0aea*/ 	.byte	0x3f
	.zero		1


	//   ....[85]....
        /*0aec*/ 	.word	0x000164f0
        /*0af0*/ 	.word	0x00000005
        /*0af4*/ 	.word	0x0002d860
        /*0af8*/ 	.short	0x010a
        /*0afa*/ 	.byte	0x3f
	.zero		1


	//----- nvinfo : EIATTR_NUM_MBARRIERS
	.align		4
.L_1203:
        /*0afc*/ 	.byte	0x03, 0x38
        /*0afe*/ 	.short	0x0016


	//----- nvinfo : EIATTR_EXIT_INSTR_OFFSETS
	.align		4
        /*0b00*/ 	.byte	0x04, 0x1c
        /*0b02*/ 	.short	(.L_1205 - .L_1204)


	//   ....[0]....
.L_1204:
        /*0b04*/ 	.word	0x00000970


	//   ....[1]....
        /*0b08*/ 	.word	0x0000f8a0


	//   ....[2]....
        /*0b0c*/ 	.word	0x00013e80


	//----- nvinfo : EIATTR_MAX_THREADS
	.align		4
.L_1205:
        /*0b10*/ 	.byte	0x04, 0x05
        /*0b12*/ 	.short	(.L_1207 - .L_1206)
.L_1206:
        /*0b14*/ 	.word	0x00000200
        /*0b18*/ 	.word	0x00000001
        /*0b1c*/ 	.word	0x00000001


	//----- nvinfo : EIATTR_CRS_STACK_SIZE
	.align		4
.L_1207:
        /*0b20*/ 	.byte	0x04, 0x1e
        /*0b22*/ 	.short	(.L_1209 - .L_1208)
.L_1208:
        /*0b24*/ 	.word	0x00000000


	//----- nvinfo : EIATTR_CBANK_PARAM_SIZE
	.align		4
.L_1209:
        /*0b28*/ 	.byte	0x03, 0x19
        /*0b2a*/ 	.short	0x0af0


	//----- nvinfo : EIATTR_PARAM_CBANK
	.align		4
        /*0b2c*/ 	.byte	0x04, 0x0a
        /*0b2e*/ 	.short	(.L_1211 - .L_1210)
	.align		4
.L_1210:
        /*0b30*/ 	.word	index@(.nv.constant0._ZN7cutlass13device_kernelIN5flash11enable_sm90INS1_16FlashAttnFwdSm90INS1_25CollectiveMainloopFwdSm90ILi2EN4cute5tupleIJNS5_1CILi1EEES8_S8_EEENS6_IJNS7_ILi192EEENS7_ILi128EEENS7_ILi96EEEEEELi96ENS_10bfloat16_tEfNS_4arch4Sm90ELb0ELb1ELb0ELb0ELb1ELb0ELb0ELb0ELb1ELb1ELb0ELb0EEENS1_21CollectiveEpilogueFwdINS6_IJSA_SC_SB_EEES9_SE_SG_Li384ELb0ELb1ELb0ELb0EEENS1_30DynamicPersistentTileSchedulerILi384ELi128ELb0ELb1ELb1EEEEEEEEEvNT_6ParamsE)
        /*0b34*/ 	.short	0x0210
        /*0b36*/ 	.short	0x0af0


	//----- nvinfo : EIATTR_SW_WAR
	.align		4
.L_1211:
        /*0b38*/ 	.byte	0x04, 0x36
        /*0b3a*/ 	.short	(.L_1213 - .L_1212)
.L_1212:
        /*0b3c*/ 	.word	0x00000008
.L_1213:


//--------------------- .nv.info._ZN7cutlass13device_kernelIN5flash11enable_sm90INS1_16FlashAttnFwdSm90INS1_25CollectiveMainloopFwdSm90ILi2EN4cute5tupleIJNS5_1CILi1EEES8_S8_EEENS6_IJNS7_ILi192EEENS7_ILi128EEENS7_ILi96EEEEEELi96ENS_10bfloat16_tEfNS_4arch4Sm90ELb0ELb1ELb0ELb1ELb1ELb0ELb0ELb0ELb1ELb1ELb0ELb0EEENS1_21CollectiveEpilogueFwdINS6_IJSA_SC_SB_EEES9_SE_SG_Li384ELb1ELb1ELb0ELb0EEENS1_36VarlenDynamicPersistentTileSchedulerILi192ELi128ELi384ELi128ELb0ELb1ELb1ELb1ELb0ELb1EEEEEEEEEvNT_6ParamsE --------------------------
	.section	.nv.info._ZN7cutlass13device_kernelIN5flash11enable_sm90INS1_16FlashAttnFwdSm90INS1_25CollectiveMainloopFwdSm90ILi2EN4cute5tupleIJNS5_1CILi1EEES8_S8_EEENS6_IJNS7_ILi192EEENS7_ILi128EEENS7_ILi96EEEEEELi96ENS_10bfloat16_tEfNS_4arch4Sm90ELb0ELb1ELb0ELb1ELb1ELb0ELb0ELb0ELb1ELb1ELb0ELb0EEENS1_21CollectiveEpilogueFwdINS6_IJSA_SC_SB_EEES9_SE_SG_Li384ELb1ELb1ELb0ELb0EEENS1_36VarlenDynamicPersistentTileSchedulerILi192ELi128ELi384ELi128ELb0ELb1ELb1ELb1ELb0ELb1EEEEEEEEEvNT_6ParamsE,"",@"SHT_CUDA_INFO"
	.sectionflags	@""
	.align	4


	//----- nvinfo : EIATTR_CUDA_API_VERSION
	.align		4
        /*0000*/ 	.byte	0x04, 0x37
        /*0002*/ 	.short	(.L_1215 - .L_1214)
.L_1214:
        /*0004*/ 	.word	0x00000082


	//----- nvinfo : EIATTR_KPARAM_INFO
	.align		4
.L_1215:
        /*0008*/ 	.byte	0x04, 0x17
        /*000a*/ 	.short	(.L_1217 - .L_1216)
.L_1216:
        /*000c*/ 	.word	0x00000000
        /*0010*/ 	.short	0x0000
        /*0012*/ 	.short	0x0070
        /*0014*/ 	.byte	0x00, 0xf0, 0x01, 0x2a


	//----- nvinfo : EIATTR_SPARSE_MMA_MASK
	.align		4
.L_1217:
        /*0018*/ 	.byte	0x03, 0x50
        /*001a*/ 	.short	0x0000


	//----- nvinfo : EIATTR_MAXREG_COUNT
	.align		4
        /*001c*/ 	.byte	0x03, 0x1b
        /*001e*/ 	.short	0x0080


	//----- nvinfo : EIATTR_NUM_BARRIERS
	.align		4
        /*0020*/ 	.byte	0x02, 0x4c
        /*0022*/ 	.byte	0x10
	.zero		1


	//----- nvinfo : EIATTR_EXTERNS
	.align		4
        /*0024*/ 	.byte	0x04, 0x0f
        /*0026*/ 	.short	(.L_1219 - .L_1218)


	//   ....[0]....
	.align		4
.L_1218:
        /*0028*/ 	.word	index@(__assertfail)


	//----- nvinfo : EIATTR_ANNOTATIONS
	.align		4
.L_1219:
        /*002c*/ 	.byte	0x04, 0x55
        /*002e*/ 	.short	(.L_1221 - .L_1220)


	//   ....[0]....
.L_1220:
        /* <DEDUP_REMOVED lines=21> */


	//----- nvinfo : EIATTR_MERCURY_ISA_VERSION
	.align		4
.L_1221:
        /*0168*/ 	.byte	0x03, 0x5f
        /*016a*/ 	.short	0x0101


	//----- nvinfo : EIATTR_UNUSED_LOAD_BYTE_OFFSET
	.align		4
        /*016c*/ 	.byte	0x04, 0x44
        /*016e*/ 	.short	(.L_1223 - .L_1222)


	//   ....[0]....
.L_1222:
        /*0170*/ 	.word	0x00000980
        /*0174*/ 	.word	0x0000fff0


	//   ....[1]....
        /*0178*/ 	.word	0x0000e290
        /*017c*/ 	.word	0x0000fff0


	//----- nvinfo : EIATTR_INT_WARP_WIDE_INSTR_OFFSETS
	.align		4
.L_1223:
        /*0180*/ 	.byte	0x04, 0x31
        /*0182*/ 	.short	(.L_1225 - .L_1224)


	//   ....[0]....
.L_1224:
        /*0184*/ 	.word	0x000000c0


	//   ....[1]....
        /*0188*/ 	.word	0x000000d0


	//   ....[2]....
        /*018c*/ 	.word	0x00000170


	//   ....[3]....
        /*0190*/ 	.word	0x00011450


	//   ....[4]....
        /*0194*/ 	.word	0x000114e0


	//   ....[5]....
        /*0198*/ 	.word	0x00014240


	//   ....[6]....
        /*019c*/ 	.word	0x000142d0


	//----- nvinfo : EIATTR_COOP_GROUP_MASK_REGIDS
	.align		4
.L_1225:
        /*01a0*/ 	.byte	0x04, 0x29
        /*01a2*/ 	.short	(.L_1227 - .L_1226)


	//   ....[0]....
.L_1226:
        /*01a4*/ 	.word	0xffffffff


	//   ....[1]....
        /*01a8*/ 	.word	0xffffffff


	//   ....[2]....
        /*01ac*/ 	.word	0xffffffff


	//   ....[3]....
        /*01b0*/ 	.word	0xffffffff


	//   ....[4]....
        /*01b4*/ 	.word	0xffffffff


	//   ....[5]....
        /*01b8*/ 	.word	0xffffffff


	//   ....[6]....
        /*01bc*/ 	.word	0xffffffff


	//   ....[7]....
        /*01c0*/ 	.word	0xffffffff


	//   ....[8]....
        /*01c4*/ 	.word	0xffffffff


	//   ....[9]....
        /*01c8*/ 	.word	0xffffffff


	//   ....[10]....
        /*01cc*/ 	.word	0xffffffff


	//   ....[11]....
        /*01d0*/ 	.word	0xffffffff


	//   ....[12]....
        /*01d4*/ 	.word	0xffffffff


	//   ....[13]....
        /*01d8*/ 	.word	0xffffffff


	//   ....[14]....
        /*01dc*/ 	.word	0xffffffff


	//   ....[15]....
        /*01e0*/ 	.word	0xffffffff


	//   ....[16]....
        /*01e4*/ 	.word	0xffffffff


	//   ....[17]....
        /*01e8*/ 	.word	0xffffffff


	//   ....[18]....
        /*01ec*/ 	.word	0xffffffff


	//   ....[19]....
        /*01f0*/ 	.word	0xffffffff


	//   ....[20]....
        /*01f4*/ 	.word	0xffffffff


	//   ....[21]....
        /*01f8*/ 	.word	0xffffffff


	//   ....[22]....
        /*01fc*/ 	.word	0xffffffff


	//   ....[23]....
        /*0200*/ 	.word	0xffffffff


	//   ....[24]....
        /*0204*/ 	.word	0xffffffff


	//   ....[25]....
        /*0208*/ 	.word	0xffffffff


	//   ....[26]....
        /*020c*/ 	.word	0xffffffff


	//   ....[27]....
        /*0210*/ 	.word	0xffffffff


	//   ....[28]....
        /*0214*/ 	.word	0xffffffff


	//   ....[29]....
        /*0218*/ 	.word	0xffffffff


	//   ....[30]....
        /*021c*/ 	.word	0xffffffff


	//   ....[31]....
        /*0220*/ 	.word	0xffffffff


	//   ....[32]....
        /*0224*/ 	.word	0xffffffff


	//   ....[33]....
        /*0228*/ 	.word	0xffffffff


	//   ....[34]....
        /*022c*/ 	.word	0xffffffff


	//   ....[35]....
        /*0230*/ 	.word	0xffffffff


	//   ....[36]....
        /*0234*/ 	.word	0xffffffff


	//   ....[37]....
        /*0238*/ 	.word	0xffffffff


	//   ....[38]....
        /*023c*/ 	.word	0xffffffff


	//   ....[39]....
        /*0240*/ 	.word	0xffffffff


	//   ....[40]....
        /*0244*/ 	.word	0xffffffff


	//   ....[41]....
        /*0248*/ 	.word	0xffffffff


	//   ....[42]....
        /*024c*/ 	.word	0xffffffff


	//   ....[43]....
        /*0250*/ 	.word	0xffffffff


	//   ....[44]....
        /*0254*/ 	.word	0xffffffff


	//   ....[45]....
        /*0258*/ 	.word	0xffffffff


	//   ....[46]....
        /*025c*/ 	.word	0xffffffff


	//   ....[47]....
        /*0260*/ 	.word	0xffffffff


	//   ....[48]....
        /*0264*/ 	.word	0xffffffff


	//   ....[49]....
        /*0268*/ 	.word	0xffffffff


	//   ....[50]....
        /*026c*/ 	.word	0xffffffff


	//   ....[51]....
        /*0270*/ 	.word	0xffffffff


	//   ....[52]....
        /*0274*/ 	.word	0xffffffff


	//   ....[53]....
        /*0278*/ 	.word	0xffffffff


	//   ....[54]....
        /*027c*/ 	.word	0xffffffff


	//   ....[55]....
        /*0280*/ 	.word	0xffffffff


	//   ....[56]....
        /*0284*/ 	.word	0xffffffff


	//   ....[57]....
        /*0288*/ 	.word	0xffffffff


	//   ....[58]....
        /*028c*/ 	.word	0xffffffff


	//   ....[59]....
        /*0290*/ 	.word	0xffffffff


	//   ....[60]....
        /*0294*/ 	.word	0xffffffff


	//   ....[61]....
        /*0298*/ 	.word	0xffffffff


	//   ....[62]....
        /*029c*/ 	.word	0xffffffff


	//   ....[63]....
        /*02a0*/ 	.word	0xffffffff


	//   ....[64]....
        /*02a4*/ 	.word	0xffffffff


	//   ....[65]....
        /*02a8*/ 	.word	0xffffffff


	//   ....[66]....
        /*02ac*/ 	.word	0xffffffff


	//   ....[67]....
        /*02b0*/ 	.word	0xffffffff


	//   ....[68]....
        /*02b4*/ 	.word	0xffffffff


	//   ....[69]....
        /*02b8*/ 	.word	0xffffffff


	//   ....[70]....
        /*02bc*/ 	.word	0xffffffff


	//   ....[71]....
        /*02c0*/ 	.word	0xffffffff


	//   ....[72]....
        /*02c4*/ 	.word	0xffffffff


	//   ....[73]....
        /*02c8*/ 	.word	0xffffffff


	//   ....[74]....
        /*02cc*/ 	.word	0xffffffff


	//   ....[75]....
        /*02d0*/ 	.word	0xffffffff


	//   ....[76]....
        /*02d4*/ 	.word	0xffffffff


	//   ....[77]....
        /*02d8*/ 	.word	0xffffffff


	//   ....[78]....
        /*02dc*/ 	.word	0xffffffff


	//   ....[79]....
        /*02e0*/ 	.word	0xffffffff


	//   ....[80]....
        /*02e4*/ 	.word	0xffffffff


	//   ....[81]....
        /*02e8*/ 	.word	0xffffffff


	//   ....[82]....
        /*02ec*/ 	.word	0xffffffff


	//   ....[83]....
        /*02f0*/ 	.word	0xffffffff


	//   ....[84]....
        /*02f4*/ 	.word	0xffffffff


	//   ....[85]....
        /*02f8*/ 	.word	0xffffffff


	//   ....[86]....
        /*02fc*/ 	.word	0xffffffff


	//   ....[87]....
        /*0300*/ 	.word	0xffffffff


	//   ....[88]....
        /*0304*/ 	.word	0xffffffff


	//   ....[89]....
        /*0308*/ 	.word	0xffffffff


	//   ....[90]....
        /*030c*/ 	.word	0xffffffff


	//   ....[91]....
        /*0310*/ 	.word	0xffffffff


	//   ....[92]....
        /*0314*/ 	.word	0xffffffff


	//   ....[93]....
        /*0318*/ 	.word	0xffffffff


	//   ....[94]....
        /*031c*/ 	.word	0xffffffff


	//   ....[95]....
        /*0320*/ 	.word	0xffffffff


	//   ....[96]....
        /*0324*/ 	.word	0xffffffff


	//   ....[97]....
        /*0328*/ 	.word	0xffffffff


	//   ....[98]....
        /*032c*/ 	.word	0xffffffff


	//   ....[99]....
        /*0330*/ 	.word	0xffffffff


	//   ....[100]....
        /*0334*/ 	.word	0xffffffff


	//   ....[101]....
        /*0338*/ 	.word	0xffffffff


	//   ....[102]....
        /*033c*/ 	.word	0xffffffff


	//   ....[103]....
        /*0340*/ 	.word	0xffffffff


	//   ....[104]....
        /*0344*/ 	.word	0xffffffff


	//   ....[105]....
        /*0348*/ 	.word	0xffffffff


	//   ....[106]....
        /*034c*/ 	.word	0xffffffff


	//   ....[107]....
        /*0350*/ 	.word	0xffffffff


	//   ....[108]....
        /*0354*/ 	.word	0xffffffff


	//   ....[109]....
        /*0358*/ 	.word	0xffffffff


	//   ....[110]....
        /*035c*/ 	.word	0xffffffff


	//   ....[111]....
        /*0360*/ 	.word	0xffffffff


	//   ....[112]....
        /*0364*/ 	.word	0xffffffff


	//   ....[113]....
        /*0368*/ 	.word	0xffffffff


	//   ....[114]....
        /*036c*/ 	.word	0xffffffff


	//   ....[115]....
        /*0370*/ 	.word	0xffffffff


	//   ....[116]....
        /*0374*/ 	.word	0xffffffff


	//   ....[117]....
        /*0378*/ 	.word	0xffffffff


	//   ....[118]....
        /*037c*/ 	.word	0xffffffff


	//   ....[119]....
        /*0380*/ 	.word	0xffffffff


	//   ....[120]....
        /*0384*/ 	.word	0xffffffff


	//   ....[121]....
        /*0388*/ 	.word	0xffffffff


	//   ....[122]....
        /*038c*/ 	.word	0xffffffff


	//   ....[123]....
        /*0390*/ 	.word	0xffffffff


	//   ....[124]....
        /*0394*/ 	.word	0xffffffff


	//   ....[125]....
        /*0398*/ 	.word	0xffffffff


	//   ....[126]....
        /*039c*/ 	.word	0xffffffff


	//   ....[127]....
        /*03a0*/ 	.word	0x0500000f


	//   ....[128]....
        /*03a4*/ 	.word	0x0500000f


	//   ....[129]....
        /*03a8*/ 	.word	0x0500000f


	//   ....[130]....
        /*03ac*/ 	.word	0x0500000f


	//   ....[131]....
        /*03b0*/ 	.word	0x0500000f


	//   ....[132]....
        /*03b4*/ 	.word	0x0500000f


	//   ....[133]....
        /*03b8*/ 	.word	0x0500000f


	//   ....[134]....
        /*03bc*/ 	.word	0x0500000f


	//   ....[135]....
        /*03c0*/ 	.word	0x0500000f


	//   ....[136]....
        /*03c4*/ 	.word	0x0500000f


	//   ....[137]....
        /*03c8*/ 	.word	0x0500000f


	//   ....[138]....
        /*03cc*/ 	.word	0x0500000f


	//   ....[139]....
        /*03d0*/ 	.word	0x0500000f


	//   ....[140]....
        /*03d4*/ 	.word	0x0500000f


	//   ....[141]....
        /*03d8*/ 	.word	0x0500000f


	//   ....[142]....
        /*03dc*/ 	.word	0x0500000f


	//   ....[143]....
        /*03e0*/ 	.word	0x0500000f


	//   ....[144]....
        /*03e4*/ 	.word	0x0500000f


	//   ....[145]....
        /*03e8*/ 	.word	0x0500000f


	//   ....[146]....
        /*03ec*/ 	.word	0x0500000f


	//   ....[147]....
        /*03f0*/ 	.word	0x0500000f


	//   ....[148]....
        /*03f4*/ 	.word	0x0500000f


	//   ....[149]....
        /*03f8*/ 	.word	0x0500000f


	//   ....[150]....
        /*03fc*/ 	.word	0x0500000f


	//   ....[151]....
        /*0400*/ 	.word	0x0500000f


	//   ....[152]....
        /*0404*/ 	.word	0x0500000f


	//   ....[153]....
        /*0408*/ 	.word	0x0500000f


	//   ....[154]....
        /*040c*/ 	.word	0x0500000f


	//   ....[155]....
        /*0410*/ 	.word	0x0500000f


	//   ....[156]....
        /*0414*/ 	.word	0x0500000f


	//   ....[157]....
        /*0418*/ 	.word	0x0500000f


	//   ....[158]....
        /*041c*/ 	.word	0x0500000f


	//   ....[159]....
        /*0420*/ 	.word	0x0500000f


	//   ....[160]....
        /*0424*/ 	.word	0x0500000f


	//   ....[161]....
        /*0428*/ 	.word	0x0500000f


	//   ....[162]....
        /*042c*/ 	.word	0x0500000f


	//   ....[163]....
        /*0430*/ 	.word	0x0500000f


	//   ....[164]....
        /*0434*/ 	.word	0x0500000f


	//   ....[165]....
        /*0438*/ 	.word	0x0500000f


	//   ....[166]....
        /*043c*/ 	.word	0x0500000f


	//   ....[167]....
        /*0440*/ 	.word	0x0500000f


	//   ....[168]....
        /*0444*/ 	.word	0x0500000f


	//   ....[169]....
        /*0448*/ 	.word	0x0500000f


	//   ....[170]....
        /*044c*/ 	.word	0x0500000f


	//   ....[171]....
        /*0450*/ 	.word	0x0500000f


	//   ....[172]....
        /*0454*/ 	.word	0x0500000f


	//   ....[173]....
        /*0458*/ 	.word	0x0500000f


	//   ....[174]....
        /*045c*/ 	.word	0x0500000f


	//   ....[175]....
        /*0460*/ 	.word	0x0500000f


	//   ....[176]....
        /*0464*/ 	.word	0x0500000f


	//   ....[177]....
        /*0468*/ 	.word	0x0500000f


	//   ....[178]....
        /*046c*/ 	.word	0x0500000f


	//   ....[179]....
        /*0470*/ 	.word	0x0500000f


	//   ....[180]....
        /*0474*/ 	.word	0x0500000f


	//   ....[181]....
        /*0478*/ 	.word	0x0500000f


	//   ....[182]....
        /*047c*/ 	.word	0x0500000f


	//   ....[183]....
        /*0480*/ 	.word	0x0500000f


	//   ....[184]....
        /*0484*/ 	.word	0x0500000f


	//   ....[185]....
        /*0488*/ 	.word	0x0500000f


	//   ....[186]....
        /*048c*/ 	.word	0x0500000f


	//   ....[187]....
        /*0490*/ 	.word	0x0500000f


	//   ....[188]....
        /*0494*/ 	.word	0x0500000f


	//   ....[189]....
        /*0498*/ 	.word	0x0500000f


	//----- nvinfo : EIATTR_COOP_GROUP_INSTR_OFFSETS
	.align		4
.L_1227:
        /*049c*/ 	.byte	0x04, 0x28
        /*049e*/ 	.short	(.L_1229 - .L_1228)


	//   ....[0]....
.L_1228:
        /*04a0*/ 	.word	0x00000080


	//   ....[1]....
        /*04a4*/ 	.word	0x00000090


	//   ....[2]....
        /*04a8*/ 	.word	0x000002d0


	//   ....[3]....
        /*04ac*/ 	.word	0x00000430


	//   ....[4]....
        /*04b0*/ 	.word	0x00000550


	//   ....[5]....
        /*04b4*/ 	.word	0x000006b0


	//   ....[6]....
        /*04b8*/ 	.word	0x000019b0


	//   ....[7]....
        /*04bc*/ 	.word	0x00002170


	//   ....[8]....
        /*04c0*/ 	.word	0x000023b0


	//   ....[9]....
        /*04c4*/ 	.word	0x00003720


	//   ....[10]....
        /*04c8*/ 	.word	0x00003830


	//   ....[11]....
        /*04cc*/ 	.word	0x00004030


	//   ....[12]....
        /*04d0*/ 	.word	0x000040a0


	//   ....[13]....
        /*04d4*/ 	.word	0x00004ca0


	//   ....[14]....
        /*04d8*/ 	.word	0x00005a60


	//   ....[15]....
        /*04dc*/ 	.word	0x00005c70


	//   ....[16]....
        /*04e0*/ 	.word	0x00006850


	//   ....[17]....
        /*04e4*/ 	.word	0x00006950


	//   ....[18]....
        /*04e8*/ 	.word	0x000071d0


	//   ....[19]....
        /*04ec*/ 	.word	0x00007240


	//   ....[20]....
        /*04f0*/ 	.word	0x00008240


	//   ....[21]....
        /*04f4*/ 	.word	0x00009220


	//   ....[22]....
        /*04f8*/ 	.word	0x00009230


	//   ....[23]....
        /*04fc*/ 	.word	0x00009260


	//   ....[24]....
        /*0500*/ 	.word	0x00009270


	//   ....[25]....
        /*0504*/ 	.word	0x0000a5c0


	//   ....[26]....
        /*0508*/ 	.word	0x0000b040


	//   ....[27]....
        /*050c*/ 	.word	0x0000b250


	//   ....[28]....
        /*0510*/ 	.word	0x0000be30


	//   ....[29]....
        /*0514*/ 	.word	0x0000bf30


	//   ....[30]....
        /*0518*/ 	.word	0x0000c7b0


	//   ....[31]....
        /*051c*/ 	.word	0x0000c820


	//   ....[32]....
        /*0520*/ 	.word	0x0000d820


	//   ....[33]....
        /*0524*/ 	.word	0x0000d930


	//   ....[34]....
        /*0528*/ 	.word	0x0000d990


	//   ....[35]....
        /*052c*/ 	.word	0x0000da80


	//   ....[36]....
        /*0530*/ 	.word	0x0000da90


	//   ....[37]....
        /*0534*/ 	.word	0x0000ec60


	//   ....[38]....
        /*0538*/ 	.word	0x0000eca0


	//   ....[39]....
        /*053c*/ 	.word	0x0000ecd0


	//   ....[40]....
        /*0540*/ 	.word	0x0000ed10


	//   ....[41]....
        /*0544*/ 	.word	0x0000f1c0


	//   ....[42]....
        /*0548*/ 	.word	0x0000f1e0


	//   ....[43]....
        /*054c*/ 	.word	0x0000f2f0


	//   ....[44]....
        /*0550*/ 	.word	0x0000f310


	//   ....[45]....
        /*0554*/ 	.word	0x0000fbe0


	//   ....[46]....
        /*0558*/ 	.word	0x0000fbf0


	//   ....[47]....
        /*055c*/ 	.word	0x0000fcf0


	//   ....[48]....
        /*0560*/ 	.word	0x0000fd10


	//   ....[49]....
        /*0564*/ 	.word	0x0000fe90


	//   ....[50]....
        /*0568*/ 	.word	0x00010060


	//   ....[51]....
        /*056c*/ 	.word	0x00010090


	//   ....[52]....
        /*0570*/ 	.word	0x000100c0


	//   ....[53]....
        /*0574*/ 	.word	0x000100f0


	//   ....[54]....
        /*0578*/ 	.word	0x00010120


	//   ....[55]....
        /*057c*/ 	.word	0x00010150


	//   ....[56]....
        /*0580*/ 	.word	0x000102a0


	//   ....[57]....
        /*0584*/ 	.word	0x000102d0


	//   ....[58]....
        /*0588*/ 	.word	0x00010300


	//   ....[59]....
        /*058c*/ 	.word	0x00010330


	//   ....[60]....
        /*0590*/ 	.word	0x00010360


	//   ....[61]....
        /*0594*/ 	.word	0x00010390


	//   ....[62]....
        /*0598*/ 	.word	0x00010420


	//   ....[63]....
        /*059c*/ 	.word	0x00010480


	//   ....[64]....
        /*05a0*/ 	.word	0x00010510


	//   ....[65]....
        /*05a4*/ 	.word	0x00012100


	//   ....[66]....
        /*05a8*/ 	.word	0x00012120


	//   ....[67]....
        /*05ac*/ 	.word	0x000121d0


	//   ....[68]....
        /*05b0*/ 	.word	0x000121f0


	//   ....[69]....
        /*05b4*/ 	.word	0x00012290


	//   ....[70]....
        /*05b8*/ 	.word	0x000122b0


	//   ....[71]....
        /*05bc*/ 	.word	0x000122c0


	//   ....[72]....
        /*05c0*/ 	.word	0x000122d0


	//   ....[73]....
        /*05c4*/ 	.word	0x00012c70


	//   ....[74]....
        /*05c8*/ 	.word	0x00012c80


	//   ....[75]....
        /*05cc*/ 	.word	0x00012ce0


	//   ....[76]....
        /*05d0*/ 	.word	0x00012d20


	//   ....[77]....
        /*05d4*/ 	.word	0x00012d80


	//   ....[78]....
        /*05d8*/ 	.word	0x00012dc0


	//   ....[79]....
        /*05dc*/ 	.word	0x00012dd0


	//   ....[80]....
        /*05e0*/ 	.word	0x00012df0


	//   ....[81]....
        /*05e4*/ 	.word	0x00012ec0


	//   ....[82]....
        /*05e8*/ 	.word	0x00012f00


	//   ....[83]....
        /*05ec*/ 	.word	0x00012f10


	//   ....[84]....
        /*05f0*/ 	.word	0x00012f30


	//   ....[85]....
        /*05f4*/ 	.word	0x000137f0


	//   ....[86]....
        /*05f8*/ 	.word	0x00013800


	//   ....[87]....
        /*05fc*/ 	.word	0x00013820


	//   ....[88]....
        /*0600*/ 	.word	0x000138a0


	//   ....[89]....
        /*0604*/ 	.word	0x000138b0


	//   ....[90]....
        /*0608*/ 	.word	0x00013910


	//   ....[91]....
        /*060c*/ 	.word	0x00013940


	//   ....[92]....
        /*0610*/ 	.word	0x00013980


	//   ....[93]....
        /*0614*/ 	.word	0x00013c70


	//   ....[94]....
        /*0618*/ 	.word	0x00013c90


	//   ....[95]....
        /*061c*/ 	.word	0x00013d30


	//   ....[96]....
        /*0620*/ 	.word	0x00013d40


	//   ....[97]....
        /*0624*/ 	.word	0x00013dd0


	//   ....[98]....
        /*0628*/ 	.word	0x00013de0


	//   ....[99]....
        /*062c*/ 	.word	0x00013df0


	//   ....[100]....
        /*0630*/ 	.word	0x00013e80


	//   ....[101]....
        /*0634*/ 	.word	0x000144c0


	//   ....[102]....
        /*0638*/ 	.word	0x000144d0


	//   ....[103]....
        /*063c*/ 	.word	0x00014560


	//   ....[104]....
        /*0640*/ 	.word	0x00014600


	//   ....[105]....
        /*0644*/ 	.word	0x00014620


	//   ....[106]....
        /*0648*/ 	.word	0x000146a0


	//   ....[107]....
        /*064c*/ 	.word	0x000146c0


	//   ....[108]....
        /*0650*/ 	.word	0x000146d0


	//   ....[109]....
        /*0654*/ 	.word	0x00014ab0


	//   ....[110]....
        /*0658*/ 	.word	0x00014ae0


	//   ....[111]....
        /*065c*/ 	.word	0x00014b20


	//   ....[112]....
        /*0660*/ 	.word	0x00014b50


	//   ....[113]....
        /*0664*/ 	.word	0x00014b80


	//   ....[114]....
        /*0668*/ 	.word	0x00014bb0


	//   ....[115]....
        /*066c*/ 	.word	0x00014be0


	//   ....[116]....
        /*0670*/ 	.word	0x00014c10


	//   ....[117]....
        /*0674*/ 	.word	0x00014d90


	//   ....[118]....
        /*0678*/ 	.word	0x00014dc0


	//   ....[119]....
        /*067c*/ 	.word	0x00014df0


	//   ....[120]....
        /*0680*/ 	.word	0x00014e20


	//   ....[121]....
        /*0684*/ 	.word	0x00014e50


	//   ....[122]....
        /*0688*/ 	.word	0x00014e80


	//   ....[123]....
        /*068c*/ 	.word	0x00014f40


	//   ....[124]....
        /*0690*/ 	.word	0x00014f60


	//   ....[125]....
        /*0694*/ 	.word	0x00014fd0


	//   ....[126]....
        /*0698*/ 	.word	0x00015670


	//   ....[127]....
        /*069c*/ 	.word	0x00015cd0


	//   ....[128]....
        /*06a0*/ 	.word	0x00015dc0


	//   ....[129]....
        /*06a4*/ 	.word	0x00015e60


	//   ....[130]....
        /*06a8*/ 	.word	0x00015ec0


	//   ....[131]....
        /*06ac*/ 	.word	0x00015fd0


	//   ....[132]....
        /*06b0*/ 	.word	0x00016040


	//   ....[133]....
        /*06b4*/ 	.word	0x00016150


	//   ....[134]....
        /*06b8*/ 	.word	0x000161c0


	//   ....[135]....
        /*06bc*/ 	.word	0x00016260


	//   ....[136]....
        /*06c0*/ 	.word	0x00016380


	//   ....[137]....
        /*06c4*/ 	.word	0x000163d0


	//   ....[138]....
        /*06c8*/ 	.word	0x00016440


	//   ....[139]....
        /*06cc*/ 	.word	0x00016540


	//   ....[140]....
        /*06d0*/ 	.word	0x000165b0


	//   ....[141]....
        /*06d4*/ 	.word	0x00016690


	//   ....[142]....
        /*06d8*/ 	.word	0x00016710


	//   ....[143]....
        /*06dc*/ 	.word	0x00016770


	//   ....[144]....
        /*06e0*/ 	.word	0x00016870


	//   ....[145]....
        /*06e4*/ 	.word	0x00016970


	//   ....[146]....
        /*06e8*/ 	.word	0x000169d0


	//   ....[147]....
        /*06ec*/ 	.word	0x00016ab0


	//   ....[148]....
        /*06f0*/ 	.word	0x00016bf0


	//   ....[149]....
        /*06f4*/ 	.word	0x00016cd0


	//   ....[150]....
        /*06f8*/ 	.word	0x00016d50


	//   ....[151]....
        /*06fc*/ 	.word	0x00016e30


	//   ....[152]....
        /*0700*/ 	.word	0x00016e90


	//   ....[153]....
        /*0704*/ 	.word	0x00016f60


	//   ....[154]....
        /*0708*/ 	.word	0x00016fc0


	//   ....[155]....
        /*070c*/ 	.word	0x000170a0


	//   ....[156]....
        /*0710*/ 	.word	0x00017190


	//   ....[157]....
        /*0714*/ 	.word	0x00017230


	//   ....[158]....
        /*0718*/ 	.word	0x00017290


	//   ....[159]....
        /*071c*/ 	.word	0x00017390


	//   ....[160]....
        /*0720*/ 	.word	0x000173f0


	//   ....[161]....
        /*0724*/ 	.word	0x000174f0


	//   ....[162]....
        /*0728*/ 	.word	0x00017550


	//   ....[163]....
        /*072c*/ 	.word	0x00017620


	//   ....[164]....
        /*0730*/ 	.word	0x00017770


	//   ....[165]....
        /*0734*/ 	.word	0x00017820


	//   ....[166]....
        /*0738*/ 	.word	0x00017930


	//   ....[167]....
        /*073c*/ 	.word	0x00017a10


	//   ....[168]....
        /*0740*/ 	.word	0x00017a70


	//   ....[169]....
        /*0744*/ 	.word	0x00017b60


	//   ....[170]....
        /*0748*/ 	.word	0x00017bc0


	//   ....[171]....
        /*074c*/ 	.word	0x00017ca0


	//   ....[172]....
        /*0750*/ 	.word	0x00017d30


	//   ....[173]....
        /*0754*/ 	.word	0x00017dd0


	//   ....[174]....
        /*0758*/ 	.word	0x00017ef0


	//   ....[175]....
        /*075c*/ 	.word	0x00017f60


	//   ....[176]....
        /*0760*/ 	.word	0x00017fd0


	//   ....[177]....
        /*0764*/ 	.word	0x00018040


	//   ....[178]....
        /*0768*/ 	.word	0x000180b0


	//   ....[179]....
        /*076c*/ 	.word	0x00018130


	//   ....[180]....
        /*0770*/ 	.word	0x000181c0


	//   ....[181]....
        /*0774*/ 	.word	0x00018250


	//   ....[182]....
        /*0778*/ 	.word	0x000182c0


	//   ....[183]....
        /*077c*/ 	.word	0x00018330


	//   ....[184]....
        /*0780*/ 	.word	0x000183a0


	//   ....[185]....
        /*0784*/ 	.word	0x00018420


	//   ....[186]....
        /*0788*/ 	.word	0x00018490


	//   ....[187]....
        /*078c*/ 	.word	0x00018530


	//   ....[188]....
        /*0790*/ 	.word	0x000185c0


	//   ....[189]....
        /*0794*/ 	.word	0x000186f0


	//----- nvinfo : EIATTR_REG_RECONFIG
	.align		4
.L_1229:
        /*0798*/ 	.byte	0x01, 0x54
	.zero		2


	//----- nvinfo : EIATTR_SYSCALL_OFFSETS
	.align		4
        /*079c*/ 	.byte	0x04, 0x46
        /*079e*/ 	.short	(.L_1231 - .L_1230)


	//   ....[0]....
.L_1230:
        /*07a0*/ 	.word	0x00001ba0


	//   ....[1]....
        /*07a4*/ 	.word	0x00011640


	//   ....[2]....
        /*07a8*/ 	.word	0x00011790


	//   ....[3]....
        /*07ac*/ 	.word	0x00011880


	//   ....[4]....
        /*07b0*/ 	.word	0x000126c0


	//----- nvinfo : EIATTR_MBARRIER_INSTR_OFFSETS
	.align		4
.L_1231:
        /*07b4*/ 	.byte	0x04, 0x39
        /*07b6*/ 	.short	(.L_1233 - .L_1232)


	//   ....[0]....
.L_1232:
        /*07b8*/ 	.word	0x00000180
        /*07bc*/ 	.word	0x000000ff
        /*07c0*/ 	.word	0x0002d800
        /*07c4*/ 	.short	0x0100
        /*07c6*/ 	.byte	0x08
	.zero		1


	//   ....[1]....
        /*07c8*/ 	.word	0x00000190
        /*07cc*/ 	.word	0x000000ff
        /*07d0*/ 	.word	0x0002d820
        /*07d4*/ 	.short	0x0100
        /*07d6*/ 	.byte	0x08
	.zero		1


	//   ....[2]....
        /*07d8*/ 	.word	0x00000280
        /*07dc*/ 	.word	0x000000ff
        /*07e0*/ 	.word	0x0002d830
        /*07e4*/ 	.short	0x0100
        /*07e6*/ 	.byte	0x08
	.zero		1


	//   ....[3]....
        /*07e8*/ 	.word	0x00000290
        /*07ec*/ 	.word	0x000000ff
        /*07f0*/ 	.word	0x0002d840
        /*07f4*/ 	.short	0x0100
        /*07f6*/ 	.byte	0x08
	.zero		1


	//   ....[4]....
        /*07f8*/ 	.word	0x000002a0
        /*07fc*/ 	.word	0x000000ff
        /*0800*/ 	.word	0x0002d838
        /*0804*/ 	.short	0x0100
        /*0806*/ 	.byte	0x08
	.zero		1


	//   ....[5]....
        /*0808*/ 	.word	0x000002b0
        /*080c*/ 	.word	0x000000ff
        /*0810*/ 	.word	0x0002d848
        /*0814*/ 	.short	0x0100
        /*0816*/ 	.byte	0x08
	.zero		1


	//   ....[6]....
        /*0818*/ 	.word	0x000003e0
        /*081c*/ 	.word	0x000000ff
        /*0820*/ 	.word	0x0002d850
        /*0824*/ 	.short	0x0100
        /*0826*/ 	.byte	0x08
	.zero		1


	//   ....[7]....
        /*0828*/ 	.word	0x000003f0
        /*082c*/ 	.word	0x000000ff
        /*0830*/ 	.word	0x0002d860
        /*0834*/ 	.short	0x0100
        /*0836*/ 	.byte	0x08
	.zero		1


	//   ....[8]....
        /*0838*/ 	.word	0x00000400
        /*083c*/ 	.word	0x000000ff
        /*0840*/ 	.word	0x0002d858
        /*0844*/ 	.short	0x0100
        /*0846*/ 	.byte	0x08
	.zero		1


	//   ....[9]....
        /*0848*/ 	.word	0x00000410
        /*084c*/ 	.word	0x000000ff
        /*0850*/ 	.word	0x0002d868
        /*0854*/ 	.short	0x0100
        /*0856*/ 	.byte	0x08
	.zero		1


	//   ....[10]....
        /*0858*/ 	.word	0x00000500
        /*085c*/ 	.word	0x000000ff
        /*0860*/ 	.word	0x0002d870
        /*0864*/ 	.short	0x0100
        /*0866*/ 	.byte	0x06
	.zero		1


	//   ....[11]....
        /*0868*/ 	.word	0x00000510
        /*086c*/ 	.word	0x000000ff
        /*0870*/ 	.word	0x0002d880
        /*0874*/ 	.short	0x0100
        /*0876*/ 	.byte	0x06
	.zero		1


	//   ....[12]....
        /*0878*/ 	.word	0x00000520
        /*087c*/ 	.word	0x000000ff
        /*0880*/ 	.word	0x0002d878
        /*0884*/ 	.short	0x0100
        /*0886*/ 	.byte	0x06
	.zero		1


	//   ....[13]....
        /*0888*/ 	.word	0x00000530
        /*088c*/ 	.word	0x000000ff
        /*0890*/ 	.word	0x0002d888
        /*0894*/ 	.short	0x0100
        /*0896*/ 	.byte	0x06
	.zero		1


	//   ....[14]....
        /*0898*/ 	.word	0x00000660
        /*089c*/ 	.word	0x000000ff
        /*08a0*/ 	.word	0x0002d890
        /*08a4*/ 	.short	0x0100
        /*08a6*/ 	.byte	0x08
	.zero		1


	//   ....[15]....
        /*08a8*/ 	.word	0x00000670
        /*08ac*/ 	.word	0x000000ff
        /*08b0*/ 	.word	0x0002d8a0
        /*08b4*/ 	.short	0x0100
        /*08b6*/ 	.byte	0x08
	.zero		1


	//   ....[16]....
        /*08b8*/ 	.word	0x00000680
        /*08bc*/ 	.word	0x000000ff
        /*08c0*/ 	.word	0x0002d898
        /*08c4*/ 	.short	0x0100
        /*08c6*/ 	.byte	0x08
	.zero		1


	//   ....[17]....
        /*08c8*/ 	.word	0x00000690
        /*08cc*/ 	.word	0x000000ff
        /*08d0*/ 	.word	0x0002d8a8
        /*08d4*/ 	.short	0x0100
        /*08d6*/ 	.byte	0x08
	.zero		1


	//   ....[18]....
        /*08d8*/ 	.word	0x000007d0
        /*08dc*/ 	.word	0x000000ff
        /*08e0*/ 	.word	0x0002d8b0
        /*08e4*/ 	.short	0x0100
        /*08e6*/ 	.byte	0x08
	.zero		1


	//   ....[19]....
        /*08e8*/ 	.word	0x000007e0
        /*08ec*/ 	.word	0x000000ff
        /*08f0*/ 	.word	0x0002d8c0
        /*08f4*/ 	.short	0x0100
        /*08f6*/ 	.byte	0x08
	.zero		1


	//   ....[20]....
        /*08f8*/ 	.word	0x000007f0
        /*08fc*/ 	.word	0x000000ff
        /*0900*/ 	.word	0x0002d8b8
        /*0904*/ 	.short	0x0100
        /*0906*/ 	.byte	0x08
	.zero		1


	//   ....[21]....
        /*0908*/ 	.word	0x00000800
        /*090c*/ 	.word	0x000000ff
        /*0910*/ 	.word	0x0002d8c8
        /*0914*/ 	.short	0x0100
        /*0916*/ 	.byte	0x08
	.zero		1


	//   ....[22]....
        /*0918*/ 	.word	0x00001c20
        /*091c*/ 	.word	0x000000ff
        /*0920*/ 	.word	0x0002d800
        /*0924*/ 	.short	0x010a
        /*0926*/ 	.byte	0x29
	.zero		1


	//   ....[23]....
        /*0928*/ 	.word	0x00001ca0
        /*092c*/ 	.word	0x00000003
        /*0930*/ 	.word	0x0002d830
        /*0934*/ 	.short	0x010a
        /*0936*/ 	.byte	0x3f
	.zero		1


	//   ....[24]....
        /*0938*/ 	.word	0x00001ce0
        /*093c*/ 	.word	0x00000003
        /*0940*/ 	.word	0x0002d830
        /*0944*/ 	.short	0x010a
        /*0946*/ 	.byte	0x3f
	.zero		1


	//   ....[25]....
        /*0948*/ 	.word	0x00002180
        /*094c*/ 	.word	0x000000ff
        /*0950*/ 	.word	0x00000000
        /*0954*/ 	.short	0x0101
        /*0956*/ 	.byte	0x06
	.zero		1


	//   ....[26]....
        /*0958*/ 	.word	0x00005140
        /*095c*/ 	.word	0x000000ff
        /*0960*/ 	.word	0x0002d830
        /*0964*/ 	.short	0x010a
        /*0966*/ 	.byte	0x06
	.zero		1


	//   ....[27]....
        /*0968*/ 	.word	0x00005180
        /*096c*/ 	.word	0x000000ff
        /*0970*/ 	.word	0x0002d830
        /*0974*/ 	.short	0x010a
        /*0976*/ 	.byte	0x06
	.zero		1


	//   ....[28]....
        /*0978*/ 	.word	0x00005450
        /*097c*/ 	.word	0x000000ff
        /*0980*/ 	.word	0x0002d850
        /*0984*/ 	.short	0x010a
        /*0986*/ 	.byte	0x06
	.zero		1


	//   ....[29]....
        /*0988*/ 	.word	0x00005490
        /*098c*/ 	.word	0x000000ff
        /*0990*/ 	.word	0x0002d850
        /*0994*/ 	.short	0x010a
        /*0996*/ 	.byte	0x06
	.zero		1


	//   ....[30]....
        /*0998*/ 	.word	0x00005a20
        /*099c*/ 	.word	0x000000ff
        /*09a0*/ 	.word	0x00000000
        /*09a4*/ 	.short	0x0101
        /*09a6*/ 	.byte	0x06
	.zero		1


	//   ....[31]....
        /*09a8*/ 	.word	0x00007ce0
        /*09ac*/ 	.word	0x000000ff
        /*09b0*/ 	.word	0x00000000
        /*09b4*/ 	.short	0x0101
        /*09b6*/ 	.byte	0x06
	.zero		1


	//   ....[32]....
        /*09b8*/ 	.word	0x00008610
        /*09bc*/ 	.word	0x000000ff
        /*09c0*/ 	.word	0x0002d830
        /*09c4*/ 	.short	0x010a
        /*09c6*/ 	.byte	0x06
	.zero		1


	//   ....[33]....
        /*09c8*/ 	.word	0x00008650
        /*09cc*/ 	.word	0x000000ff
        /*09d0*/ 	.word	0x0002d830
        /*09d4*/ 	.short	0x010a
        /*09d6*/ 	.byte	0x06
	.zero		1


	//   ....[34]....
        /*09d8*/ 	.word	0x00008920
        /*09dc*/ 	.word	0x000000ff
        /*09e0*/ 	.word	0x0002d850
        /*09e4*/ 	.short	0x010a
        /*09e6*/ 	.byte	0x06
	.zero		1


	//   ....[35]....
        /*09e8*/ 	.word	0x00008960
        /*09ec*/ 	.word	0x000000ff
        /*09f0*/ 	.word	0x0002d850
        /*09f4*/ 	.short	0x010a
        /*09f6*/ 	.byte	0x06
	.zero		1


	//   ....[36]....
        /*09f8*/ 	.word	0x00008eb0
        /*09fc*/ 	.word	0x000000ff
        /*0a00*/ 	.word	0x00000000
        /*0a04*/ 	.short	0x0101
        /*0a06*/ 	.byte	0x06
	.zero		1


	//   ....[37]....
        /*0a08*/ 	.word	0x0000a050
        /*0a0c*/ 	.word	0x000000ff
        /*0a10*/ 	.word	0x00000000
        /*0a14*/ 	.short	0x0101
        /*0a16*/ 	.byte	0x06
	.zero		1


	//   ....[38]....
        /*0a18*/ 	.word	0x0000a760
        /*0a1c*/ 	.word	0x000000ff
        /*0a20*/ 	.word	0x0002d830
        /*0a24*/ 	.short	0x010a
        /*0a26*/ 	.byte	0x06
	.zero		1


	//   ....[39]....
        /*0a28*/ 	.word	0x0000a7a0
        /*0a2c*/ 	.word	0x000000ff
        /*0a30*/ 	.word	0x0002d830
        /*0a34*/ 	.short	0x010a
        /*0a36*/ 	.byte	0x06
	.zero		1


	//   ....[40]....
        /*0a38*/ 	.word	0x0000aa70
        /*0a3c*/ 	.word	0x000000ff
        /*0a40*/ 	.word	0x0002d850
        /*0a44*/ 	.short	0x010a
        /*0a46*/ 	.byte	0x06
	.zero		1


	//   ....[41]....
        /*0a48*/ 	.word	0x0000aab0
        /*0a4c*/ 	.word	0x000000ff
        /*0a50*/ 	.word	0x0002d850
        /*0a54*/ 	.short	0x010a
        /*0a56*/ 	.byte	0x06
	.zero		1


	//   ....[42]....
        /*0a58*/ 	.word	0x0000b000
        /*0a5c*/ 	.word	0x000000ff
        /*0a60*/ 	.word	0x00000000
        /*0a64*/ 	.short	0x0101
        /*0a66*/ 	.byte	0x06
	.zero		1


	//   ....[43]....
        /*0a68*/ 	.word	0x0000d2c0
        /*0a6c*/ 	.word	0x000000ff
        /*0a70*/ 	.word	0x00000000
        /*0a74*/ 	.short	0x0101
        /*0a76*/ 	.byte	0x06
	.zero		1


	//   ....[44]....
        /*0a78*/ 	.word	0x0000d8a0
        /*0a7c*/ 	.word	0x000000ff
        /*0a80*/ 	.word	0x0002d850
        /*0a84*/ 	.short	0x010a
        /*0a86*/ 	.byte	0x08
	.zero		1


	//   ....[45]....
        /*0a88*/ 	.word	0x0000d8e0
        /*0a8c*/ 	.word	0x000000ff
        /*0a90*/ 	.word	0x0002d850
        /*0a94*/ 	.short	0x010a
        /*0a96*/ 	.byte	0x08
	.zero		1


	//   ....[46]....
        /*0a98*/ 	.word	0x0000df70
        /*0a9c*/ 	.word	0x000000ff
        /*0aa0*/ 	.word	0x00000000
        /*0aa4*/ 	.short	0x0101
        /*0aa6*/ 	.byte	0x08
	.zero		1


	//   ....[47]....
        /*0aa8*/ 	.word	0x0000f1f0
        /*0aac*/ 	.word	0x000000ff
        /*0ab0*/ 	.word	0x00000000
        /*0ab4*/ 	.short	0x0101
        /*0ab6*/ 	.byte	0x04
	.zero		1


	//   ....[48]....
        /*0ab8*/ 	.word	0x00011e60
        /*0abc*/ 	.word	0x00000002
        /*0ac0*/ 	.word	0x0002d840
        /*0ac4*/ 	.short	0x010a
        /*0ac6*/ 	.byte	0x3f
	.zero		1


	//   ....[49]....
        /*0ac8*/ 	.word	0x00012410
        /*0acc*/ 	.word	0x00000002
        /*0ad0*/ 	.word	0x0002d830
        /*0ad4*/ 	.short	0x0107
        /*0ad6*/ 	.byte	0x3f
	.zero		1


	//   ....[50]....
        /*0ad8*/ 	.word	0x000124e0
        /*0adc*/ 	.word	0x00000002
        /*0ae0*/ 	.word	0x0002d830
        /*0ae4*/ 	.short	0x0101
        /*0ae6*/ 	.byte	0x3f
	.zero		1


	//   ....[51]....
        /*0ae8*/ 	.word	0x00013070
        /*0aec*/ 	.word	0x00000016
        /*0af0*/ 	.word	0x0002d800
        /*0af4*/ 	.short	0x0107
        /*0af6*/ 	.byte	0x3f
	.zero		1


	//   ....[52]....
        /*0af8*/ 	.word	0x00013160
        /*0afc*/ 	.word	0x00000016
        /*0b00*/ 	.word	0x0002d800
        /*0b04*/ 	.short	0x0101
        /*0b06*/ 	.byte	0x3f
	.zero		1


	//   ....[53]....
        /*0b08*/ 	.word	0x00013180
        /*0b0c*/ 	.word	0x00000016
        /*0b10*/ 	.word	0x0002d820
        /*0b14*/ 	.short	0x010a
        /*0b16*/ 	.byte	0x3f
	.zero		1


	//   ....[54]....
        /*0b18*/ 	.word	0x000135a0
        /*0b1c*/ 	.word	0x00000005
        /*0b20*/ 	.word	0x0002d840
        /*0b24*/ 	.short	0x010a
        /*0b26*/ 	.byte	0x3f
	.zero		1


	//   ....[55]....
        /*0b28*/ 	.word	0x00013a30
        /*0b2c*/ 	.word	0x00000005
        /*0b30*/ 	.word	0x0002d830
        /*0b34*/ 	.short	0x0107
        /*0b36*/ 	.byte	0x3f
	.zero		1


	//   ....[56]....
        /*0b38*/ 	.word	0x00013af0
        /*0b3c*/ 	.word	0x00000005
        /*0b40*/ 	.word	0x0002d830
        /*0b44*/ 	.short	0x0101
        /*0b46*/ 	.byte	0x3f
	.zero		1


	//   ....[57]....
        /*0b48*/ 	.word	0x00013b50
        /*0b4c*/ 	.word	0x00000005
        /*0b50*/ 	.word	0x0002d860
        /*0b54*/ 	.short	0x010a
        /*0b56*/ 	.byte	0x3f
	.zero		1


	//   ....[58]....
        /*0b58*/ 	.word	0x00014070
        /*0b5c*/ 	.word	0x00000005
        /*0b60*/ 	.word	0x0002d850
        /*0b64*/ 	.short	0x0107
        /*0b66*/ 	.byte	0x3f
	.zero		1


	//   ....[59]....
        /*0b68*/ 	.word	0x00014160
        /*0b6c*/ 	.word	0x00000005
        /*0b70*/ 	.word	0x0002d850
        /*0b74*/ 	.short	0x0101
        /*0b76*/ 	.byte	0x3f
	.zero		1


	//   ....[60]....
        /*0b78*/ 	.word	0x00014380
        /*0b7c*/ 	.word	0x00000000
        /*0b80*/ 	.word	0x0002d860
        /*0b84*/ 	.short	0x010a
        /*0b86*/ 	.byte	0x3f
	.zero		1


	//   ....[61]....
        /*0b88*/ 	.word	0x00014800
        /*0b8c*/ 	.word	0x00000000
        /*0b90*/ 	.word	0x0002d850
        /*0b94*/ 	.short	0x0107
        /*0b96*/ 	.byte	0x3f
	.zero		1


	//   ....[62]....
        /*0b98*/ 	.word	0x000148d0
        /*0b9c*/ 	.word	0x00000000
        /*0ba0*/ 	.word	0x0002d850
        /*0ba4*/ 	.short	0x0101
        /*0ba6*/ 	.byte	0x3f
	.zero		1


	//   ....[63]....
        /*0ba8*/ 	.word	0x000155f0
        /*0bac*/ 	.word	0x00000005
        /*0bb0*/ 	.word	0x0002d820
        /*0bb4*/ 	.short	0x010a
        /*0bb6*/ 	.byte	0x3f
	.zero		1


	//   ....[64]....
        /*0bb8*/ 	.word	0x00015770
        /*0bbc*/ 	.word	0x00000003
        /*0bc0*/ 	.word	0x0002d840
        /*0bc4*/ 	.short	0x010a
        /*0bc6*/ 	.byte	0x3f
	.zero		1


	//   ....[65]....
        /*0bc8*/ 	.word	0x00015810
        /*0bcc*/ 	.word	0x00000019
        /*0bd0*/ 	.word	0x0002d840
        /*0bd4*/ 	.short	0x010a
        /*0bd6*/ 	.byte	0x3f
	.zero		1


	//   ....[66]....
        /*0bd8*/ 	.word	0x00015850
        /*0bdc*/ 	.word	0x00000003
        /*0be0*/ 	.word	0x0002d860
        /*0be4*/ 	.short	0x010a
        /*0be6*/ 	.byte	0x3f
	.zero		1


	//   ....[67]....
        /*0be8*/ 	.word	0x00015890
        /*0bec*/ 	.word	0x00000019
        /*0bf0*/ 	.word	0x0002d860
        /*0bf4*/ 	.short	0x010a
        /*0bf6*/ 	.byte	0x3f
	.zero		1


	//   ....[68]....
        /*0bf8*/ 	.word	0x00015900
        /*0bfc*/ 	.word	0x00000003
        /*0c00*/ 	.word	0x0002d800
        /*0c04*/ 	.short	0x010a
        /*0c06*/ 	.byte	0x3f
	.zero		1


	//   ....[69]....
        /*0c08*/ 	.word	0x00015950
        /*0c0c*/ 	.word	0x00000003
        /*0c10*/ 	.word	0x0002d830
        /*0c14*/ 	.short	0x010a
        /*0c16*/ 	.byte	0x3f
	.zero		1


	//   ....[70]....
        /*0c18*/ 	.word	0x000159b0
        /*0c1c*/ 	.word	0x00000007
        /*0c20*/ 	.word	0x0002d830
        /*0c24*/ 	.short	0x010a
        /*0c26*/ 	.byte	0x3f
	.zero		1


	//   ....[71]....
        /*0c28*/ 	.word	0x00015a10
        /*0c2c*/ 	.word	0x00000007
        /*0c30*/ 	.word	0x0002d850
        /*0c34*/ 	.short	0x010a
        /*0c36*/ 	.byte	0x3f
	.zero		1


	//   ....[72]....
        /*0c38*/ 	.word	0x00015a70
        /*0c3c*/ 	.word	0x00000007
        /*0c40*/ 	.word	0x0002d830
        /*0c44*/ 	.short	0x010a
        /*0c46*/ 	.byte	0x3f
	.zero		1


	//   ....[73]....
        /*0c48*/ 	.word	0x00015ad0
        /*0c4c*/ 	.word	0x00000007
        /*0c50*/ 	.word	0x0002d850
        /*0c54*/ 	.short	0x010a
        /*0c56*/ 	.byte	0x3f
	.zero		1


	//   ....[74]....
        /*0c58*/ 	.word	0x00015b30
        /*0c5c*/ 	.word	0x00000007
        /*0c60*/ 	.word	0x0002d830
        /*0c64*/ 	.short	0x010a
        /*0c66*/ 	.byte	0x3f
	.zero		1


	//   ....[75]....
        /*0c68*/ 	.word	0x00015b90
        /*0c6c*/ 	.word	0x00000007
        /*0c70*/ 	.word	0x0002d850
        /*0c74*/ 	.short	0x010a
        /*0c76*/ 	.byte	0x3f
	.zero		1


	//   ....[76]....
        /*0c78*/ 	.word	0x00015bf0
        /*0c7c*/ 	.word	0x00000005
        /*0c80*/ 	.word	0x0002d850
        /*0c84*/ 	.short	0x010a
        /*0c86*/ 	.byte	0x3f
	.zero		1


	//   ....[77]....
        /*0c88*/ 	.word	0x00015d10
        /*0c8c*/ 	.word	0x00000002
        /*0c90*/ 	.word	0x0002d840
        /*0c94*/ 	.short	0x010a
        /*0c96*/ 	.byte	0x3f
	.zero		1


	//   ....[78]....
        /*0c98*/ 	.word	0x00016af0
        /*0c9c*/ 	.word	0x00000016
        /*0ca0*/ 	.word	0x0002d820
        /*0ca4*/ 	.short	0x010a
        /*0ca6*/ 	.byte	0x3f
	.zero		1


	//   ....[79]....
        /*0ca8*/ 	.word	0x00016b40
        /*0cac*/ 	.word	0x00000005
        /*0cb0*/ 	.word	0x0002d840
        /*0cb4*/ 	.short	0x010a
        /*0cb6*/ 	.byte	0x3f
	.zero		1


	//   ....[80]....
        /*0cb8*/ 	.word	0x000170e0
        /*0cbc*/ 	.word	0x00000005
        /*0cc0*/ 	.word	0x0002d860
        /*0cc4*/ 	.short	0x010a
        /*0cc6*/ 	.byte	0x3f
	.zero		1


	//   ....[81]....
        /*0cc8*/ 	.word	0x000176c0
        /*0ccc*/ 	.word	0x00000000
        /*0cd0*/ 	.word	0x0002d860
        /*0cd4*/ 	.short	0x010a
        /*0cd6*/ 	.byte	0x3f
	.zero		1


	//   ....[82]....
        /*0cd8*/ 	.word	0x00018610
        /*0cdc*/ 	.word	0x00000005
        /*0ce0*/ 	.word	0x0002d820
        /*0ce4*/ 	.short	0x010a
        /*0ce6*/ 	.byte	0x3f
	.zero		1


	//   ....[83]....
        /*0ce8*/ 	.word	0x000187b0
        /*0cec*/ 	.word	0x00000003
        /*0cf0*/ 	.word	0x0002d840
        /*0cf4*/ 	.short	0x010a
        /*0cf6*/ 	.byte	0x3f
	.zero		1


	//   ....[84]....
        /*0cf8*/ 	.word	0x00018800
        /*0cfc*/ 	.word	0x00000019
        /*0d00*/ 	.word	0x0002d840
        /*0d04*/ 	.short	0x010a
        /*0d06*/ 	.byte	0x3f
	.zero		1


	//   ....[85]....
        /*0d08*/ 	.word	0x00018850
        /*0d0c*/ 	.word	0x00000003
        /*0d10*/ 	.word	0x0002d860
        /*0d14*/ 	.short	0x010a
        /*0d16*/ 	.byte	0x3f
	.zero		1


	//----- nvinfo : EIATTR_NUM_MBARRIERS
	.align		4
.L_1233:
        /*0d18*/ 	.byte	0x03, 0x38
        /*0d1a*/ 	.short	0x0016


	//----- nvinfo : EIATTR_EXIT_INSTR_OFFSETS
	.align		4
        /*0d1c*/ 	.byte	0x04, 0x1c
        /*0d1e*/ 	.short	(.L_1235 - .L_1234)


	//   ....[0]....
.L_1234:
        /*0d20*/ 	.word	0x000009b0


	//   ....[1]....
        /*0d24*/ 	.word	0x0000fe40


	//   ....[2]....
        /*0d28*/ 	.word	0x000158e0


	//----- nvinfo : EIATTR_MAX_THREADS
	.align		4
.L_1235:
        /*0d2c*/ 	.byte	0x04, 0x05
        /*0d2e*/ 	.short	(.L_1237 - .L_1236)
.L_1236:
        /*0d30*/ 	.word	0x00000200
        /*0d34*/ 	.word	0x00000001
        /*0d38*/ 	.word	0x00000001


	//----- nvinfo : EIATTR_CRS_STACK_SIZE
	.align		4
.L_1237:
        /*0d3c*/ 	.byte	0x04, 0x1e
        /*0d3e*/ 	.short	(.L_1239 - .L_1238)
.L_1238:
        /*0d40*/ 	.word	0x00000000


	//----- nvinfo : EIATTR_CBANK_PARAM_SIZE
	.align		4
.L_1239:
        /*0d44*/ 	.byte	0x03, 0x19
        /*0d46*/ 	.short	0x0af0


	//----- nvinfo : EIATTR_PARAM_CBANK
	.align		4
        /*0d48*/ 	.byte	0x04, 0x0a
        /*0d4a*/ 	.short	(.L_1241 - .L_1240)
	.align		4
.L_1240:
        /*0d4c*/ 	.word	index@(.nv.constant0._ZN7cutlass13device_kernelIN5flash11enable_sm90INS1_16FlashAttnFwdSm90INS1_25CollectiveMainloopFwdSm90ILi2EN4cute5tupleIJNS5_1CILi1EEES8_S8_EEENS6_IJNS7_ILi192EEENS7_ILi128EEENS7_ILi96EEEEEELi96ENS_10bfloat16_tEfNS_4arch4Sm90ELb0ELb1ELb0ELb1ELb1ELb0ELb0ELb0ELb1ELb1ELb0ELb0EEENS1_21CollectiveEpilogueFwdINS6_IJSA_SC_SB_EEES9_SE_SG_Li384ELb1ELb1ELb0ELb0EEENS1_36VarlenDynamicPersistentTileSchedulerILi192ELi128ELi384ELi128ELb0ELb1ELb1ELb1ELb0ELb1EEEEEEEEEvNT_6ParamsE)
        /*0d50*/ 	.short	0x0210
        /*0d52*/ 	.short	0x0af0


	//----- nvinfo : EIATTR_SW_WAR
	.align		4
.L_1241:
        /*0d54*/ 	.byte	0x04, 0x36
        /*0d56*/ 	.short	(.L_1243 - .L_1242)
.L_1242:
        /*0d58*/ 	.word	0x00000008
.L_1243:


//--------------------- .nv.info._ZN7cutlass13device_kernelIN5flash11enable_sm90INS1_16FlashAttnFwdSm90INS1_25CollectiveMainloopFwdSm90ILi2EN4cute5tupleIJNS5_1CILi1EEES8_S8_EEENS6_IJNS7_ILi192EEENS7_ILi128EEENS7_ILi96EEEEEELi96ENS_10bfloat16_tEfNS_4arch4Sm90ELb0ELb1ELb0ELb1ELb1ELb1ELb0ELb0ELb1ELb1ELb0ELb0EEENS1_21CollectiveEpilogueFwdINS6_IJSA_SC_SB_EEES9_SE_SG_Li384ELb1ELb1ELb0ELb0EEENS1_36VarlenDynamicPersistentTileSchedulerILi192ELi128ELi384ELi128ELb0ELb1ELb1ELb1ELb0ELb1EEEEEEEEEvNT_6ParamsE --------------------------
	.section	.nv.info._ZN7cutlass13device_kernelIN5flash11enable_sm90INS1_16FlashAttnFwdSm90INS1_25CollectiveMainloopFwdSm90ILi2EN4cute5tupleIJNS5_1CILi1EEES8_S8_EEENS6_IJNS7_ILi192EEENS7_ILi128EEENS7_ILi96EEEEEELi96ENS_10bfloat16_tEfNS_4arch4Sm90ELb0ELb1ELb0ELb1ELb1ELb1ELb0ELb0ELb1ELb1ELb0ELb0EEENS1_21CollectiveEpilogueFwdINS6_IJSA_SC_SB_EEES9_SE_SG_Li384ELb1ELb1ELb0ELb0EEENS1_36VarlenDynamicPersistentTileSchedulerILi192ELi128ELi384ELi128ELb0ELb1ELb1ELb1ELb0ELb1EEEEEEEEEvNT_6ParamsE,"",@"SHT_CUDA_INFO"
	.sectionflags	@""
	.align	4


	//----- nvinfo : EIATTR_CUDA_API_VERSION
	.align		4
        /*0000*/ 	.byte	0x04, 0x37
        /*0002*/ 	.short	(.L_1245 - .L_1244)
.L_1244:
        /*0004*/ 	.word	0x00000082


	//----- nvinfo : EIATTR_KPARAM_INFO
	.align		4
.L_1245:
        /*0008*/ 	.byte	0x04, 0x17
        /*000a*/ 	.short	(.L_1247 - .L_1246)
.L_1246:
        /*000c*/ 	.word	0x00000000
        /*0010*/ 	.short	0x0000
        /*0012*/ 	.short	0x0070
        /*0014*/ 	.byte	0x00, 0xf0, 0x01, 0x2a


	//----- nvinfo : EIATTR_SPARSE_MMA_MASK
	.align		4
.L_1247:
        /*0018*/ 	.byte	0x03, 0x50
        /*001a*/ 	.short	0x0000


	//----- nvinfo : EIATTR_MAXREG_COUNT
	.align		4
        /*001c*/ 	.byte	0x03, 0x1b
        /*001e*/ 	.short	0x0080


	//----- nvinfo : EIATTR_NUM_BARRIERS
	.align		4
        /*0020*/ 	.byte	0x02, 0x4c
        /*0022*/ 	.byte	0x10
	.zero		1


	//----- nvinfo : EIATTR_EXTERNS
	.align		4
        /*0024*/ 	.byte	0x04, 0x0f
        /*0026*/ 	.short	(.L_1249 - .L_1248)


	//   ....[0]....
	.align		4
.L_1248:
        /*0028*/ 	.word	index@(__assertfail)


	//----- nvinfo : EIATTR_ANNOTATIONS
	.align		4
.L_1249:
        /*002c*/ 	.byte	0x04, 0x55
        /*002e*/ 	.short	(.L_1251 - .L_1250)


	//   ....[0]....
.L_1250:
        /* <DEDUP_REMOVED lines=108> */


	//----- nvinfo : EIATTR_MERCURY_ISA_VERSION
	.align		4
.L_1251:
        /*06e0*/ 	.byte	0x03, 0x5f
        /*06e2*/ 	.short	0x0101


	//----- nvinfo : EIATTR_UNUSED_LOAD_BYTE_OFFSET
	.align		4
        /*06e4*/ 	.byte	0x04, 0x44
        /*06e6*/ 	.short	(.L_1253 - .L_1252)


	//   ....[0]....
.L_1252:
        /*06e8*/ 	.word	0x00000a90
        /*06ec*/ 	.word	0x0000fff0


	//   ....[1]....
        /*06f0*/ 	.word	0x00019a40
        /*06f4*/ 	.word	0x0000fff0


	//----- nvinfo : EIATTR_INT_WARP_WIDE_INSTR_OFFSETS
	.align		4
.L_1253:
        /*06f8*/ 	.byte	0x04, 0x31
        /*06fa*/ 	.short	(.L_1255 - .L_1254)


	//   ....[0]....
.L_1254:
        /*06fc*/ 	.word	0x00000130


	//   ....[1]....
        /*0700*/ 	.word	0x00000170


	//   ....[2]....
        /*0704*/ 	.word	0x000001e0


	//   ....[3]....
        /*0708*/ 	.word	0x0001e790


	//   ....[4]....
        /*070c*/ 	.word	0x0001e820


	//   ....[5]....
        /*0710*/ 	.word	0x00021550


	//   ....[6]....
        /*0714*/ 	.word	0x000215e0


	//----- nvinfo : EIATTR_COOP_GROUP_MASK_REGIDS
	.align		4
.L_1255:
        /*0718*/ 	.byte	0x04, 0x29
        /*071a*/ 	.short	(.L_1257 - .L_1256)


	//   ....[0]....
.L_1256:
        /*071c*/ 	.word	0xffffffff


	//   ....[1]....
        /*0720*/ 	.word	0xffffffff


	//   ....[2]....
        /*0724*/ 	.word	0xffffffff


	//   ....[3]....
        /*0728*/ 	.word	0xffffffff


	//   ....[4]....
        /*072c*/ 	.word	0xffffffff


	//   ....[5]....
        /*0730*/ 	.word	0xffffffff


	//   ....[6]....
        /*0734*/ 	.word	0xffffffff


	//   ....[7]....
        /*0738*/ 	.word	0xffffffff


	//   ....[8]....
        /*073c*/ 	.word	0xffffffff


	//   ....[9]....
        /*0740*/ 	.word	0xffffffff


	//   ....[10]....
        /*0744*/ 	.word	0xffffffff


	//   ....[11]....
        /*0748*/ 	.word	0xffffffff


	//   ....[12]....
        /*074c*/ 	.word	0xffffffff


	//   ....[13]....
        /*0750*/ 	.word	0xffffffff


	//   ....[14]....
        /*0754*/ 	.word	0xffffffff


	//   ....[15]....
        /*0758*/ 	.word	0xffffffff


	//   ....[16]....
        /*075c*/ 	.word	0xffffffff


	//   ....[17]....
        /*0760*/ 	.word	0xffffffff


	//   ....[18]....
        /*0764*/ 	.word	0xffffffff


	//   ....[19]....
        /*0768*/ 	.word	0xffffffff


	//   ....[20]....
        /*076c*/ 	.word	0xffffffff


	//   ....[21]....
        /*0770*/ 	.word	0xffffffff


	//   ....[22]....
        /*0774*/ 	.word	0xffffffff


	//   ....[23]....
        /*0778*/ 	.word	0xffffffff


	//   ....[24]....
        /*077c*/ 	.word	0xffffffff


	//   ....[25]....
        /*0780*/ 	.word	0xffffffff


	//   ....[26]....
        /*0784*/ 	.word	0xffffffff


	//   ....[27]....
        /*0788*/ 	.word	0xffffffff


	//   ....[28]....
        /*078c*/ 	.word	0xffffffff


	//   ....[29]....
        /*0790*/ 	.word	0xffffffff


	//   ....[30]....
        /*0794*/ 	.word	0xffffffff


	//   ....[31]....
        /*0798*/ 	.word	0xffffffff


	//   ....[32]....
        /*079c*/ 	.word	0xffffffff


	//   ....[33]....
        /*07a0*/ 	.word	0xffffffff


	//   ....[34]....
        /*07a4*/ 	.word	0xffffffff


	//   ....[35]....
        /*07a8*/ 	.word	0xffffffff


	//   ....[36]....
        /*07ac*/ 	.word	0xffffffff


	//   ....[37]....
        /*07b0*/ 	.word	0xffffffff


	//   ....[38]....
        /*07b4*/ 	.word	0xffffffff


	//   ....[39]....
        /*07b8*/ 	.word	0xffffffff


	//   ....[40]....
        /*07bc*/ 	.word	0xffffffff


	//   ....[41]....
        /*07c0*/ 	.word	0xffffffff


	//   ....[42]....
        /*07c4*/ 	.word	0xffffffff


	//   ....[43]....
        /*07c8*/ 	.word	0xffffffff


	//   ....[44]....
        /*07cc*/ 	.word	0xffffffff


	//   ....[45]....
        /*07d0*/ 	.word	0xffffffff


	//   ....[46]....
        /*07d4*/ 	.word	0xffffffff


	//   ....[47]....
        /*07d8*/ 	.word	0xffffffff


	//   ....[48]....
        /*07dc*/ 	.word	0xffffffff


	//   ....[49]....
        /*07e0*/ 	.word	0xffffffff


	//   ....[50]....
        /*07e4*/ 	.word	0xffffffff


	//   ....[51]....
        /*07e8*/ 	.word	0xffffffff


	//   ....[52]....
        /*07ec*/ 	.word	0xffffffff


	//   ....[53]....
        /*07f0*/ 	.word	0xffffffff


	//   ....[54]....
        /*07f4*/ 	.word	0xffffffff


	//   ....[55]....
        /*07f8*/ 	.word	0xffffffff


	//   ....[56]....
        /*07fc*/ 	.word	0xffffffff


	//   ....[57]....
        /*0800*/ 	.word	0xffffffff


	//   ....[58]....
        /*0804*/ 	.word	0xffffffff


	//   ....[59]....
        /*0808*/ 	.word	0xffffffff


	//   ....[60]....
        /*080c*/ 	.word	0xffffffff


	//   ....[61]....
        /*0810*/ 	.word	0xffffffff


	//   ....[62]....
        /*0814*/ 	.word	0xffffffff


	//   ....[63]....
        /*0818*/ 	.word	0xffffffff


	//   ....[64]....
        /*081c*/ 	.word	0xffffffff


	//   ....[65]....
        /*0820*/ 	.word	0xffffffff


	//   ....[66]....
        /*0824*/ 	.word	0xffffffff


	//   ....[67]....
        /*0828*/ 	.word	0xffffffff


	//   ....[68]....
        /*082c*/ 	.word	0xffffffff


	//   ....[69]....
        /*0830*/ 	.word	0xffffffff


	//   ....[70]....
        /*0834*/ 	.word	0xffffffff


	//   ....[71]....
        /*0838*/ 	.word	0xffffffff


	//   ....[72]....
        /*083c*/ 	.word	0xffffffff


	//   ....[73]....
        /*0840*/ 	.word	0xffffffff


	//   ....[74]....
        /*0844*/ 	.word	0xffffffff


	//   ....[75]....
        /*0848*/ 	.word	0xffffffff


	//   ....[76]....
        /*084c*/ 	.word	0xffffffff


	//   ....[77]....
        /*0850*/ 	.word	0xffffffff


	//   ....[78]....
        /*0854*/ 	.word	0xffffffff


	//   ....[79]....
        /*0858*/ 	.word	0xffffffff


	//   ....[80]....
        /*085c*/ 	.word	0xffffffff


	//   ....[81]....
        /*0860*/ 	.word	0xffffffff


	//   ....[82]....
        /*0864*/ 	.word	0xffffffff


	//   ....[83]....
        /*0868*/ 	.word	0xffffffff


	//   ....[84]....
        /*086c*/ 	.word	0xffffffff


	//   ....[85]....
        /*0870*/ 	.word	0xffffffff


	//   ....[86]....
        /*0874*/ 	.word	0xffffffff


	//   ....[87]....
        /*0878*/ 	.word	0xffffffff


	//   ....[88]....
        /*087c*/ 	.word	0xffffffff


	//   ....[89]....
        /*0880*/ 	.word	0xffffffff


	//   ....[90]....
        /*0884*/ 	.word	0xffffffff


	//   ....[91]....
        /*0888*/ 	.word	0xffffffff


	//   ....[92]....
        /*088c*/ 	.word	0xffffffff


	//   ....[93]....
        /*0890*/ 	.word	0xffffffff


	//   ....[94]....
        /*0894*/ 	.word	0xffffffff


	//   ....[95]....
        /*0898*/ 	.word	0xffffffff


	//   ....[96]....
        /*089c*/ 	.word	0xffffffff


	//   ....[97]....
        /*08a0*/ 	.word	0xffffffff


	//   ....[98]....
        /*08a4*/ 	.word	0xffffffff


	//   ....[99]....
        /*08a8*/ 	.word	0xffffffff


	//   ....[100]....
        /*08ac*/ 	.word	0xffffffff


	//   ....[101]....
        /*08b0*/ 	.word	0xffffffff


	//   ....[102]....
        /*08b4*/ 	.word	0xffffffff


	//   ....[103]....
        /*08b8*/ 	.word	0xffffffff


	//   ....[104]....
        /*08bc*/ 	.word	0xffffffff


	//   ....[105]....
        /*08c0*/ 	.word	0xffffffff


	//   ....[106]....
        /*08c4*/ 	.word	0xffffffff


	//   ....[107]....
        /*08c8*/ 	.word	0xffffffff


	//   ....[108]....
        /*08cc*/ 	.word	0xffffffff


	//   ....[109]....
        /*08d0*/ 	.word	0xffffffff


	//   ....[110]....
        /*08d4*/ 	.word	0xffffffff


	//   ....[111]....
        /*08d8*/ 	.word	0xffffffff


	//   ....[112]....
        /*08dc*/ 	.word	0xffffffff


	//   ....[113]....
        /*08e0*/ 	.word	0xffffffff


	//   ....[114]....
        /*08e4*/ 	.word	0xffffffff


	//   ....[115]....
        /*08e8*/ 	.word	0xffffffff


	//   ....[116]....
        /*08ec*/ 	.word	0xffffffff


	//   ....[117]....
        /*08f0*/ 	.word	0xffffffff


	//   ....[118]....
        /*08f4*/ 	.word	0xffffffff


	//   ....[119]....
        /*08f8*/ 	.word	0xffffffff


	//   ....[120]....
        /*08fc*/ 	.word	0xffffffff


	//   ....[121]....
        /*0900*/ 	.word	0xffffffff


	//   ....[122]....
        /*0904*/ 	.word	0xffffffff


	//   ....[123]....
        /*0908*/ 	.word	0xffffffff


	//   ....[124]....
        /*090c*/ 	.word	0xffffffff


	//   ....[125]....
        /*0910*/ 	.word	0xffffffff


	//   ....[126]....
        /*0914*/ 	.word	0xffffffff


	//   ....[127]....
        /*0918*/ 	.word	0xffffffff


	//   ....[128]....
        /*091c*/ 	.word	0xffffffff


	//   ....[129]....
        /*0920*/ 	.word	0xffffffff


	//   ....[130]....
        /*0924*/ 	.word	0xffffffff


	//   ....[131]....
        /*0928*/ 	.word	0xffffffff


	//   ....[132]....
        /*092c*/ 	.word	0xffffffff


	//   ....[133]....
        /*0930*/ 	.word	0xffffffff


	//   ....[134]....
        /*0934*/ 	.word	0xffffffff


	//   ....[135]....
        /*0938*/ 	.word	0xffffffff


	//   ....[136]....
        /*093c*/ 	.word	0xffffffff


	//   ....[137]....
        /*0940*/ 	.word	0xffffffff


	//   ....[138]....
        /*0944*/ 	.word	0xffffffff


	//   ....[139]....
        /*0948*/ 	.word	0xffffffff


	//   ....[140]....
        /*094c*/ 	.word	0xffffffff


	//   ....[141]....
        /*0950*/ 	.word	0xffffffff


	//   ....[142]....
        /*0954*/ 	.word	0xffffffff


	//   ....[143]....
        /*0958*/ 	.word	0xffffffff


	//   ....[144]....
        /*095c*/ 	.word	0xffffffff


	//   ....[145]....
        /*0960*/ 	.word	0x0500000f


	//   ....[146]....
        /*0964*/ 	.word	0x0500000f


	//   ....[147]....
        /*0968*/ 	.word	0x0500000f


	//   ....[148]....
        /*096c*/ 	.word	0x0500000f


	//   ....[149]....
        /*0970*/ 	.word	0x0500000f


	//   ....[150]....
        /*0974*/ 	.word	0x0500000f


	//   ....[151]....
        /*0978*/ 	.word	0x0500000f


	//   ....[152]....
        /*097c*/ 	.word	0x0500000f


	//   ....[153]....
        /*0980*/ 	.word	0x0500000f


	//   ....[154]....
        /*0984*/ 	.word	0x0500000f


	//   ....[155]....
        /*0988*/ 	.word	0x0500000f


	//   ....[156]....
        /*098c*/ 	.word	0x0500000f


	//   ....[157]....
        /*0990*/ 	.word	0x0500000f


	//   ....[158]....
        /*0994*/ 	.word	0x0500000f


	//   ....[159]....
        /*0998*/ 	.word	0x0500000f


	//   ....[160]....
        /*099c*/ 	.word	0x0500000f


	//   ....[161]....
        /*09a0*/ 	.word	0x0500000f


	//   ....[162]....
        /*09a4*/ 	.word	0x0500000f


	//   ....[163]....
        /*09a8*/ 	.word	0x0500000f


	//   ....[164]....
        /*09ac*/ 	.word	0x0500000f


	//   ....[165]....
        /*09b0*/ 	.word	0x0500000f


	//   ....[166]....
        /*09b4*/ 	.word	0x0500000f


	//   ....[167]....
        /*09b8*/ 	.word	0x0500000f


	//   ....[168]....
        /*09bc*/ 	.word	0x0500000f


	//   ....[169]....
        /*09c0*/ 	.word	0x0500000f


	//   ....[170]....
        /*09c4*/ 	.word	0x0500000f


	//   ....[171]....
        /*09c8*/ 	.word	0x0500000f


	//   ....[172]....
        /*09cc*/ 	.word	0x0500000f


	//   ....[173]....
        /*09d0*/ 	.word	0x0500000f


	//   ....[174]....
        /*09d4*/ 	.word	0x0500000f


	//   ....[175]....
        /*09d8*/ 	.word	0x0500000f


	//   ....[176]....
        /*09dc*/ 	.word	0x0500000f


	//   ....[177]....
        /*09e0*/ 	.word	0x0500000f


	//   ....[178]....
        /*09e4*/ 	.word	0x0500000f


	//   ....[179]....
        /*09e8*/ 	.word	0x0500000f


	//   ....[180]....
        /*09ec*/ 	.word	0x0500000f


	//   ....[181]....
        /*09f0*/ 	.word	0x0500000f


	//   ....[182]....
        /*09f4*/ 	.word	0x0500000f


	//   ....[183]....
        /*09f8*/ 	.word	0x0500000f


	//   ....[184]....
        /*09fc*/ 	.word	0x0500000f


	//   ....[185]....
        /*0a00*/ 	.word	0x0500000f


	//   ....[186]....
        /*0a04*/ 	.word	0x0500000f


	//   ....[187]....
        /*0a08*/ 	.word	0x0500000f


	//   ....[188]....
        /*0a0c*/ 	.word	0x0500000f


	//   ....[189]....
        /*0a10*/ 	.word	0x0500000f


	//   ....[190]....
        /*0a14*/ 	.word	0x0500000f


	//   ....[191]....
        /*0a18*/ 	.word	0x0500000f


	//   ....[192]....
        /*0a1c*/ 	.word	0x0500000f


	//   ....[193]....
        /*0a20*/ 	.word	0x0500000f


	//   ....[194]....
        /*0a24*/ 	.word	0x0500000f


	//   ....[195]....
        /*0a28*/ 	.word	0x0500000f


	//   ....[196]....
        /*0a2c*/ 	.word	0x0500000f


	//   ....[197]....
        /*0a30*/ 	.word	0x0500000f


	//   ....[198]....
        /*0a34*/ 	.word	0x0500000f


	//   ....[199]....
        /*0a38*/ 	.word	0x0500000f


	//   ....[200]....
        /*0a3c*/ 	.word	0x0500000f


	//   ....[201]....
        /*0a40*/ 	.word	0x0500000f


	//   ....[202]....
        /*0a44*/ 	.word	0x0500000f


	//   ....[203]....
        /*0a48*/ 	.word	0x0500000f


	//   ....[204]....
        /*0a4c*/ 	.word	0x0500000f


	//   ....[205]....
        /*0a50*/ 	.word	0x0500000f


	//   ....[206]....
        /*0a54*/ 	.word	0x0500000f


	//   ....[207]....
        /*0a58*/ 	.word	0x0500000f


	//   ....[208]....
        /*0a5c*/ 	.word	0x0500000f


	//   ....[209]....
        /*0a60*/ 	.word	0x0500000f


	//   ....[210]....
        /*0a64*/ 	.word	0x0500000f


	//   ....[211]....
        /*0a68*/ 	.word	0x0500000f


	//   ....[212]....
        /*0a6c*/ 	.word	0x0500000f


	//   ....[213]....
        /*0a70*/ 	.word	0x0500000f


	//   ....[214]....
        /*0a74*/ 	.word	0x0500000f


	//   ....[215]....
        /*0a78*/ 	.word	0x0500000f


	//   ....[216]....
        /*0a7c*/ 	.word	0x0500000f


	//   ....[217]....
        /*0a80*/ 	.word	0x0500000f


	//   ....[218]....
        /*0a84*/ 	.word	0x0500000f


	//   ....[219]....
        /*0a88*/ 	.word	0x0500000f


	//   ....[220]....
        /*0a8c*/ 	.word	0x0500000f


	//   ....[221]....
        /*0a90*/ 	.word	0x0500000f


	//   ....[222]....
        /*0a94*/ 	.word	0x0500000f


	//   ....[223]....
        /*0a98*/ 	.word	0x0500000f


	//   ....[224]....
        /*0a9c*/ 	.word	0x0500000f


	//   ....[225]....
        /*0aa0*/ 	.word	0x0500000f


	//   ....[226]....
        /*0aa4*/ 	.word	0x0500000f


	//   ....[227]....
        /*0aa8*/ 	.word	0x0500000f


	//----- nvinfo : EIATTR_COOP_GROUP_INSTR_OFFSETS
	.align		4
.L_1257:
        /*0aac*/ 	.byte	0x04, 0x28
        /*0aae*/ 	.short	(.L_1259 - .L_1258)


	//   ....[0]....
.L_1258:
        /*0ab0*/ 	.word	0x00000070


	//   ....[1]....
        /*0ab4*/ 	.word	0x00000140


	//   ....[2]....
        /*0ab8*/ 	.word	0x00000190


	//   ....[3]....
        /*0abc*/ 	.word	0x000003c0


	//   ....[4]....
        /*0ac0*/ 	.word	0x00000520


	//   ....[5]....
        /*0ac4*/ 	.word	0x00000640


	//   ....[6]....
        /*0ac8*/ 	.word	0x000007a0


	//   ....[7]....
        /*0acc*/ 	.word	0x00003500


	//   ....[8]....
        /*0ad0*/ 	.word	0x00003510


	//   ....[9]....
        /*0ad4*/ 	.word	0x00005240


	//   ....[10]....
        /*0ad8*/ 	.word	0x00005250


	//   ....[11]....
        /*0adc*/ 	.word	0x00006d50


	//   ....[12]....
        /*0ae0*/ 	.word	0x00006d60


	//   ....[13]....
        /*0ae4*/ 	.word	0x000072c0


	//   ....[14]....
        /*0ae8*/ 	.word	0x000072e0


	//   ....[15]....
        /*0aec*/ 	.word	0x00007de0


	//   ....[16]....
        /*0af0*/ 	.word	0x000085b0


	//   ....[17]....
        /*0af4*/ 	.word	0x000085c0


	//   ....[18]....
        /*0af8*/ 	.word	0x000085d0


	//   ....[19]....
        /*0afc*/ 	.word	0x000085e0


	//   ....[20]....
        /*0b00*/ 	.word	0x0000a580


	//   ....[21]....
        /*0b04*/ 	.word	0x0000a590


	//   ....[22]....
        /*0b08*/ 	.word	0x0000a5a0


	//   ....[23]....
        /*0b0c*/ 	.word	0x0000a5b0


	//   ....[24]....
        /*0b10*/ 	.word	0x0000cb10


	//   ....[25]....
        /*0b14*/ 	.word	0x0000d890


	//   ....[26]....
        /*0b18*/ 	.word	0x0000df90


	//   ....[27]....
        /*0b1c*/ 	.word	0x0000e0a0


	//   ....[28]....
        /*0b20*/ 	.word	0x0000e870


	//   ....[29]....
        /*0b24*/ 	.word	0x0000e930


	//   ....[30]....
        /*0b28*/ 	.word	0x0000f640


	//   ....[31]....
        /*0b2c*/ 	.word	0x00010630


	//   ....[32]....
        /*0b30*/ 	.word	0x00010860


	//   ....[33]....
        /*0b34*/ 	.word	0x00011850


	//   ....[34]....
        /*0b38*/ 	.word	0x00011950


	//   ....[35]....
        /*0b3c*/ 	.word	0x00011d30


	//   ....[36]....
        /*0b40*/ 	.word	0x00011eb0


	//   ....[37]....
        /*0b44*/ 	.word	0x00012fb0


	//   ....[38]....
        /*0b48*/ 	.word	0x00014160


	//   ....[39]....
        /*0b4c*/ 	.word	0x00014180


	//   ....[40]....
        /*0b50*/ 	.word	0x000143b0


	//   ....[41]....
        /*0b54*/ 	.word	0x000143d0


	//   ....[42]....
        /*0b58*/ 	.word	0x00015740


	//   ....[43]....
        /*0b5c*/ 	.word	0x000164a0


	//   ....[44]....
        /*0b60*/ 	.word	0x000166d0


	//   ....[45]....
        /*0b64*/ 	.word	0x00017650


	//   ....[46]....
        /*0b68*/ 	.word	0x000176e0


	//   ....[47]....
        /*0b6c*/ 	.word	0x00017c80


	//   ....[48]....
        /*0b70*/ 	.word	0x00017ce0


	//   ....[49]....
        /*0b74*/ 	.word	0x00018d20


	//   ....[50]....
        /*0b78*/ 	.word	0x00018f20


	//   ....[51]....
        /*0b7c*/ 	.word	0x000193d0


	//   ....[52]....
        /*0b80*/ 	.word	0x00019400


	//   ....[53]....
        /*0b84*/ 	.word	0x00019440


	//   ....[54]....
        /*0b88*/ 	.word	0x0001a440


	//   ....[55]....
        /*0b8c*/ 	.word	0x0001a480


	//   ....[56]....
        /*0b90*/ 	.word	0x0001a4c0


	//   ....[57]....
        /*0b94*/ 	.word	0x0001a4e0


	//   ....[58]....
        /*0b98*/ 	.word	0x0001aa20


	//   ....[59]....
        /*0b9c*/ 	.word	0x0001aa40


	//   ....[60]....
        /*0ba0*/ 	.word	0x0001ab60


	//   ....[61]....
        /*0ba4*/ 	.word	0x0001ab80


	//   ....[62]....
        /*0ba8*/ 	.word	0x0001b3e0


	//   ....[63]....
        /*0bac*/ 	.word	0x0001b3f0


	//   ....[64]....
        /*0bb0*/ 	.word	0x0001b550


	//   ....[65]....
        /*0bb4*/ 	.word	0x0001b560


	//   ....[66]....
        /*0bb8*/ 	.word	0x0001b700


	//   ....[67]....
        /*0bbc*/ 	.word	0x0001b8d0


	//   ....[68]....
        /*0bc0*/ 	.word	0x0001b900


	//   ....[69]....
        /*0bc4*/ 	.word	0x0001b930


	//   ....[70]....
        /*0bc8*/ 	.word	0x0001b960


	//   ....[71]....
        /*0bcc*/ 	.word	0x0001b990


	//   ....[72]....
        /*0bd0*/ 	.word	0x0001b9c0


	//   ....[73]....
        /*0bd4*/ 	.word	0x0001bb30


	//   ....[74]....
        /*0bd8*/ 	.word	0x0001bb60


	//   ....[75]....
        /*0bdc*/ 	.word	0x0001bb90


	//   ....[76]....
        /*0be0*/ 	.word	0x0001bbc0


	//   ....[77]....
        /*0be4*/ 	.word	0x0001bbf0


	//   ....[78]....
        /*0be8*/ 	.word	0x0001bc20


	//   ....[79]....
        /*0bec*/ 	.word	0x0001bcc0


	//   ....[80]....
        /*0bf0*/ 	.word	0x0001bd20


	//   ....[81]....
        /*0bf4*/ 	.word	0x0001bdc0


	//   ....[82]....
        /*0bf8*/ 	.word	0x0001ceb0


	//   ....[83]....
        /*0bfc*/ 	.word	0x0001f410


	//   ....[84]....
        /*0c00*/ 	.word	0x0001f420


	//   ....[85]....
        /*0c04*/ 	.word	0x0001f4e0


	//   ....[86]....
        /*0c08*/ 	.word	0x0001f4f0


	//   ....[87]....
        /*0c0c*/ 	.word	0x0001f5a0


	//   ....[88]....
        /*0c10*/ 	.word	0x0001f5b0


	//   ....[89]....
        /*0c14*/ 	.word	0x0001f5c0


	//   ....[90]....
        /*0c18*/ 	.word	0x0001f5d0


	//   ....[91]....
        /*0c1c*/ 	.word	0x0001ffe0


	//   ....[92]....
        /*0c20*/ 	.word	0x0001fff0


	//   ....[93]....
        /*0c24*/ 	.word	0x00020010


	//   ....[94]....
        /*0c28*/ 	.word	0x000200c0


	//   ....[95]....
        /*0c2c*/ 	.word	0x000200f0


	//   ....[96]....
        /*0c30*/ 	.word	0x00020110


	//   ....[97]....
        /*0c34*/ 	.word	0x00020190


	//   ....[98]....
        /*0c38*/ 	.word	0x000201a0


	//   ....[99]....
        /*0c3c*/ 	.word	0x00020270


	//   ....[100]....
        /*0c40*/ 	.word	0x000202b0


	//   ....[101]....
        /*0c44*/ 	.word	0x000202c0


	//   ....[102]....
        /*0c48*/ 	.word	0x00020340


	//   ....[103]....
        /*0c4c*/ 	.word	0x00020b40


	//   ....[104]....
        /*0c50*/ 	.word	0x00020b50


	//   ....[105]....
        /*0c54*/ 	.word	0x00020b70


	//   ....[106]....
        /*0c58*/ 	.word	0x00020bf0


	//   ....[107]....
        /*0c5c*/ 	.word	0x00020c00


	//   ....[108]....
        /*0c60*/ 	.word	0x00020c60


	//   ....[109]....
        /*0c64*/ 	.word	0x00020c90


	//   ....[110]....
        /*0c68*/ 	.word	0x00020cd0


	//   ....[111]....
        /*0c6c*/ 	.word	0x00020f80


	//   ....[112]....
        /*0c70*/ 	.word	0x00020fa0


	//   ....[113]....
        /*0c74*/ 	.word	0x00021040


	//   ....[114]....
        /*0c78*/ 	.word	0x00021050


	//   ....[115]....
        /*0c7c*/ 	.word	0x000210e0


	//   ....[116]....
        /*0c80*/ 	.word	0x000210f0


	//   ....[117]....
        /*0c84*/ 	.word	0x00021100


	//   ....[118]....
        /*0c88*/ 	.word	0x00021190


	//   ....[119]....
        /*0c8c*/ 	.word	0x00021790


	//   ....[120]....
        /*0c90*/ 	.word	0x000217a0


	//   ....[121]....
        /*0c94*/ 	.word	0x00021830


	//   ....[122]....
        /*0c98*/ 	.word	0x000218d0


	//   ....[123]....
        /*0c9c*/ 	.word	0x000218f0


	//   ....[124]....
        /*0ca0*/ 	.word	0x00021970


	//   ....[125]....
        /*0ca4*/ 	.word	0x00021990


	//   ....[126]....
        /*0ca8*/ 	.word	0x000219a0


	//   ....[127]....
        /*0cac*/ 	.word	0x00021da0


	//   ....[128]....
        /*0cb0*/ 	.word	0x00021dd0


	//   ....[129]....
        /*0cb4*/ 	.word	0x00021e10


	//   ....[130]....
        /*0cb8*/ 	.word	0x00021e40


	//   ....[131]....
        /*0cbc*/ 	.word	0x00021e70


	//   ....[132]....
        /*0cc0*/ 	.word	0x00021ea0


	//   ....[133]....
        /*0cc4*/ 	.word	0x00021ed0


	//   ....[134]....
        /*0cc8*/ 	.word	0x00021f00


	//   ....[135]....
        /*0ccc*/ 	.word	0x00022080


	//   ....[136]....
        /*0cd0*/ 	.word	0x000220b0


	//   ....[137]....
        /*0cd4*/ 	.word	0x000220e0


	//   ....[138]....
        /*0cd8*/ 	.word	0x00022110


	//   ....[139]....
        /*0cdc*/ 	.word	0x00022140


	//   ....[140]....
        /*0ce0*/ 	.word	0x00022170


	//   ....[141]....
        /*0ce4*/ 	.word	0x00022230


	//   ....[142]....
        /*0ce8*/ 	.word	0x00022250


	//   ....[143]....
        /*0cec*/ 	.word	0x000222c0


	//   ....[144]....
        /*0cf0*/ 	.word	0x00022960


	//   ....[145]....
        /*0cf4*/ 	.word	0x00022ca0


	//   ....[146]....
        /*0cf8*/ 	.word	0x00022d30


	//   ....[147]....
        /*0cfc*/ 	.word	0x00022e20


	//   ....[148]....
        /*0d00*/ 	.word	0x00022eb0


	//   ....[149]....
        /*0d04*/ 	.word	0x00022f90


	//   ....[150]....
        /*0d08*/ 	.word	0x00023020


	//   ....[151]....
        /*0d0c*/ 	.word	0x00023160


	//   ....[152]....
        /*0d10*/ 	.word	0x00023200


	//   ....[153]....
        /*0d14*/ 	.word	0x00023290


	//   ....[154]....
        /*0d18*/ 	.word	0x000232e0


	//   ....[155]....
        /*0d1c*/ 	.word	0x00023330


	//   ....[156]....
        /*0d20*/ 	.word	0x00023400


	//   ....[157]....
        /*0d24*/ 	.word	0x00023490


	//   ....[158]....
        /*0d28*/ 	.word	0x000234e0


	//   ....[159]....
        /*0d2c*/ 	.word	0x00023530


	//   ....[160]....
        /*0d30*/ 	.word	0x00023890


	//   ....[161]....
        /*0d34*/ 	.word	0x000238e0


	//   ....[162]....
        /*0d38*/ 	.word	0x00023970


	//   ....[163]....
        /*0d3c*/ 	.word	0x00023a00


	//   ....[164]....
        /*0d40*/ 	.word	0x00023ac0


	//   ....[165]....
        /*0d44*/ 	.word	0x00023da0


	//   ....[166]....
        /*0d48*/ 	.word	0x00023e90


	//   ....[167]....
        /*0d4c*/ 	.word	0x00023f20


	//   ....[168]....
        /*0d50*/ 	.word	0x00023f80


	//   ....[169]....
        /*0d54*/ 	.word	0x000240a0


	//   ....[170]....
        /*0d58*/ 	.word	0x00024100


	//   ....[171]....
        /*0d5c*/ 	.word	0x00024220


	//   ....[172]....
        /*0d60*/ 	.word	0x00024280


	//   ....[173]....
        /*0d64*/ 	.word	0x00024330


	//   ....[174]....
        /*0d68*/ 	.word	0x00024450


	//   ....[175]....
        /*0d6c*/ 	.word	0x000244c0


	//   ....[176]....
        /*0d70*/ 	.word	0x00024520


	//   ....[177]....
        /*0d74*/ 	.word	0x000245c0


	//   ....[178]....
        /*0d78*/ 	.word	0x00024690


	//   ....[179]....
        /*0d7c*/ 	.word	0x00024730


	//   ....[180]....
        /*0d80*/ 	.word	0x00024810


	//   ....[181]....
        /*0d84*/ 	.word	0x000248a0


	//   ....[182]....
        /*0d88*/ 	.word	0x00024970


	//   ....[183]....
        /*0d8c*/ 	.word	0x00024a00


	//   ....[184]....
        /*0d90*/ 	.word	0x00024ae0


	//   ....[185]....
        /*0d94*/ 	.word	0x00024ba0


	//   ....[186]....
        /*0d98*/ 	.word	0x00024d20


	//   ....[187]....
        /*0d9c*/ 	.word	0x00024e00


	//   ....[188]....
        /*0da0*/ 	.word	0x00024e80


	//   ....[189]....
        /*0da4*/ 	.word	0x00024f60


	//   ....[190]....
        /*0da8*/ 	.word	0x00024fc0


	//   ....[191]....
        /*0dac*/ 	.word	0x00025090


	//   ....[192]....
        /*0db0*/ 	.word	0x000250f0


	//   ....[193]....
        /*0db4*/ 	.word	0x000251d0


	//   ....[194]....
        /*0db8*/ 	.word	0x000252c0


	//   ....[195]....
        /*0dbc*/ 	.word	0x00025360


	//   ....[196]....
        /*0dc0*/ 	.word	0x000253c0


	//   ....[197]....
        /*0dc4*/ 	.word	0x000254c0


	//   ....[198]....
        /*0dc8*/ 	.word	0x00025520


	//   ....[199]....
        /*0dcc*/ 	.word	0x00025620


	//   ....[200]....
        /*0dd0*/ 	.word	0x00025680


	//   ....[201]....
        /*0dd4*/ 	.word	0x00025750


	//   ....[202]....
        /*0dd8*/ 	.word	0x000258a0


	//   ....[203]....
        /*0ddc*/ 	.word	0x00025950


	//   ....[204]....
        /*0de0*/ 	.word	0x00025a60


	//   ....[205]....
        /*0de4*/ 	.word	0x00025b40


	//   ....[206]....
        /*0de8*/ 	.word	0x00025ba0


	//   ....[207]....
        /*0dec*/ 	.word	0x00025c90


	//   ....[208]....
        /*0df0*/ 	.word	0x00025cf0


	//   ....[209]....
        /*0df4*/ 	.word	0x00025dd0


	//   ....[210]....
        /*0df8*/ 	.word	0x00025e60


	//   ....[211]....
        /*0dfc*/ 	.word	0x00025f00


	//   ....[212]....
        /*0e00*/ 	.word	0x00026020


	//   ....[213]....
        /*0e04*/ 	.word	0x00026090


	//   ....[214]....
        /*0e08*/ 	.word	0x00026100


	//   ....[215]....
        /*0e0c*/ 	.word	0x00026170


	//   ....[216]....
        /*0e10*/ 	.word	0x000261e0


	//   ....[217]....
        /*0e14*/ 	.word	0x00026260


	//   ....[218]....
        /*0e18*/ 	.word	0x000262f0


	//   ....[219]....
        /*0e1c*/ 	.word	0x00026380


	//   ....[220]....
        /*0e20*/ 	.word	0x000263f0


	//   ....[221]....
        /*0e24*/ 	.word	0x00026460


	//   ....[222]....
        /*0e28*/ 	.word	0x000264d0


	//   ....[223]....
        /*0e2c*/ 	.word	0x00026550


	//   ....[224]....
        /*0e30*/ 	.word	0x000265c0


	//   ....[225]....
        /*0e34*/ 	.word	0x00026660


	//   ....[226]....
        /*0e38*/ 	.word	0x000266f0


	//   ....[227]....
        /*0e3c*/ 	.word	0x00026820


	//----- nvinfo : EIATTR_REG_RECONFIG
	.align		4
.L_1259:
        /*0e40*/ 	.byte	0x01, 0x54
	.zero		2


	//----- nvinfo : EIATTR_SYSCALL_OFFSETS
	.align		4
        /*0e44*/ 	.byte	0x04, 0x46
        /*0e46*/ 	.short	(.L_1261 - .L_1260)


	//   ....[0]....
.L_1260:
        /*0e48*/ 	.word	0x00001e50


	//   ....[1]....
        /*0e4c*/ 	.word	0x00001fa0


	//   ....[2]....
        /*0e50*/ 	.word	0x00008000


	//   ....[3]....
        /*0e54*/ 	.word	0x00008320


	//   ....[4]....
        /*0e58*/ 	.word	0x0001e980


	//   ....[5]....
        /*0e5c*/ 	.word	0x0001ead0


	//   ....[6]....
        /*0e60*/ 	.word	0x0001ebc0


	//   ....[7]....
        /*0e64*/ 	.word	0x0001fa50


	//----- nvinfo : EIATTR_MBARRIER_INSTR_OFFSETS
	.align		4
.L_1261:
        /*0e68*/ 	.byte	0x04, 0x39
        /*0e6a*/ 	.short	(.L_1263 - .L_1262)


	//   ....[0]....
.L_1262:
        /*0e6c*/ 	.word	0x00000270
        /*0e70*/ 	.word	0x000000ff
        /*0e74*/ 	.word	0x0002d800
        /*0e78*/ 	.short	0x0100
        /*0e7a*/ 	.byte	0x08
	.zero		1


	//   ....[1]....
        /*0e7c*/ 	.word	0x00000280
        /*0e80*/ 	.word	0x000000ff
        /*0e84*/ 	.word	0x0002d820
        /*0e88*/ 	.short	0x0100
        /*0e8a*/ 	.byte	0x08
	.zero		1


	//   ....[2]....
        /*0e8c*/ 	.word	0x00000370
        /*0e90*/ 	.word	0x000000ff
        /*0e94*/ 	.word	0x0002d830
        /*0e98*/ 	.short	0x0100
        /*0e9a*/ 	.byte	0x08
	.zero		1


	//   ....[3]....
        /*0e9c*/ 	.word	0x00000380
        /*0ea0*/ 	.word	0x000000ff
        /*0ea4*/ 	.word	0x0002d840
        /*0ea8*/ 	.short	0x0100
        /*0eaa*/ 	.byte	0x08
	.zero		1


	//   ....[4]....
        /*0eac*/ 	.word	0x00000390
        /*0eb0*/ 	.word	0x000000ff
        /*0eb4*/ 	.word	0x0002d838
        /*0eb8*/ 	.short	0x0100
        /*0eba*/ 	.byte	0x08
	.zero		1


	//   ....[5]....
        /*0ebc*/ 	.word	0x000003a0
        /*0ec0*/ 	.word	0x000000ff
        /*0ec4*/ 	.word	0x0002d848
        /*0ec8*/ 	.short	0x0100
        /*0eca*/ 	.byte	0x08
	.zero		1


	//   ....[6]....
        /*0ecc*/ 	.word	0x000004d0
        /*0ed0*/ 	.word	0x000000ff
        /*0ed4*/ 	.word	0x0002d850
        /*0ed8*/ 	.short	0x0100
        /*0eda*/ 	.byte	0x08
	.zero		1


	//   ....[7]....
        /*0edc*/ 	.word	0x000004e0
        /*0ee0*/ 	.word	0x000000ff
        /*0ee4*/ 	.word	0x0002d860
        /*0ee8*/ 	.short	0x0100
        /*0eea*/ 	.byte	0x08
	.zero		1


	//   ....[8]....
        /*0eec*/ 	.word	0x000004f0
        /*0ef0*/ 	.word	0x000000ff
        /*0ef4*/ 	.word	0x0002d858
        /*0ef8*/ 	.short	0x0100
        /*0efa*/ 	.byte	0x08
	.zero		1


	//   ....[9]....
        /*0efc*/ 	.word	0x00000500
        /*0f00*/ 	.word	0x000000ff
        /*0f04*/ 	.word	0x0002d868
        /*0f08*/ 	.short	0x0100
        /*0f0a*/ 	.byte	0x08
	.zero		1


	//   ....[10]....
        /*0f0c*/ 	.word	0x000005f0
        /*0f10*/ 	.word	0x000000ff
        /*0f14*/ 	.word	0x0002d870
        /*0f18*/ 	.short	0x0100
        /*0f1a*/ 	.byte	0x06
	.zero		1


	//   ....[11]....
        /*0f1c*/ 	.word	0x00000600
        /*0f20*/ 	.word	0x000000ff
        /*0f24*/ 	.word	0x0002d880
        /*0f28*/ 	.short	0x0100
        /*0f2a*/ 	.byte	0x06
	.zero		1


	//   ....[12]....
        /*0f2c*/ 	.word	0x00000610
        /*0f30*/ 	.word	0x000000ff
        /*0f34*/ 	.word	0x0002d878
        /*0f38*/ 	.short	0x0100
        /*0f3a*/ 	.byte	0x06
	.zero		1


	//   ....[13]....
        /*0f3c*/ 	.word	0x00000620
        /*0f40*/ 	.word	0x000000ff
        /*0f44*/ 	.word	0x0002d888
        /*0f48*/ 	.short	0x0100
        /*0f4a*/ 	.byte	0x06
	.zero		1


	//   ....[14]....
        /*0f4c*/ 	.word	0x00000750
        /*0f50*/ 	.word	0x000000ff
        /*0f54*/ 	.word	0x0002d890
        /*0f58*/ 	.short	0x0100
        /*0f5a*/ 	.byte	0x08
	.zero		1


	//   ....[15]....
        /*0f5c*/ 	.word	0x00000760
        /*0f60*/ 	.word	0x000000ff
        /*0f64*/ 	.word	0x0002d8a0
        /*0f68*/ 	.short	0x0100
        /*0f6a*/ 	.byte	0x08
	.zero		1


	//   ....[16]....
        /*0f6c*/ 	.word	0x00000770
        /*0f70*/ 	.word	0x000000ff
        /*0f74*/ 	.word	0x0002d898
        /*0f78*/ 	.short	0x0100
        /*0f7a*/ 	.byte	0x08
	.zero		1


	//   ....[17]....
        /*0f7c*/ 	.word	0x00000780
        /*0f80*/ 	.word	0x000000ff
        /*0f84*/ 	.word	0x0002d8a8
        /*0f88*/ 	.short	0x0100
        /*0f8a*/ 	.byte	0x08
	.zero		1


	//   ....[18]....
        /*0f8c*/ 	.word	0x000008b0
        /*0f90*/ 	.word	0x000000ff
        /*0f94*/ 	.word	0x0002d8b0
        /*0f98*/ 	.short	0x0100
        /*0f9a*/ 	.byte	0x08
	.zero		1


	//   ....[19]....
        /*0f9c*/ 	.word	0x000008c0
        /*0fa0*/ 	.word	0x000000ff
        /*0fa4*/ 	.word	0x0002d8c0
        /*0fa8*/ 	.short	0x0100
        /*0faa*/ 	.byte	0x08
	.zero		1


	//   ....[20]....
        /*0fac*/ 	.word	0x000008d0
        /*0fb0*/ 	.word	0x000000ff
        /*0fb4*/ 	.word	0x0002d8b8
        /*0fb8*/ 	.short	0x0100
        /*0fba*/ 	.byte	0x08
	.zero		1


	//   ....[21]....
        /*0fbc*/ 	.word	0x000008e0
        /*0fc0*/ 	.word	0x000000ff
        /*0fc4*/ 	.word	0x0002d8c8
        /*0fc8*/ 	.short	0x0100
        /*0fca*/ 	.byte	0x08
	.zero		1


	//   ....[22]....
        /*0fcc*/ 	.word	0x000034b0
        /*0fd0*/ 	.word	0x00000023
        /*0fd4*/ 	.word	0x0002d890
        /*0fd8*/ 	.short	0x010a
        /*0fda*/ 	.byte	0x3f
	.zero		1


	//   ....[23]....
        /*0fdc*/ 	.word	0x000051f0
        /*0fe0*/ 	.word	0x00000023
        /*0fe4*/ 	.word	0x0002d890
        /*0fe8*/ 	.short	0x010a
        /*0fea*/ 	.byte	0x3f
	.zero		1


	//   ....[24]....
        /*0fec*/ 	.word	0x00006b60
        /*0ff0*/ 	.word	0x00000023
        /*0ff4*/ 	.word	0x0002d890
        /*0ff8*/ 	.short	0x010a
        /*0ffa*/ 	.byte	0x3f
	.zero		1


	//   ....[25]....
        /*0ffc*/ 	.word	0x000070e0
        /*1000*/ 	.word	0x0000000b
        /*1004*/ 	.word	0x00000000
        /*1008*/ 	.short	0x0101
        /*100a*/ 	.byte	0x3f
	.zero		1


	//   ....[26]....
        /*100c*/ 	.word	0x00007120
        /*1010*/ 	.word	0x00000023
        /*1014*/ 	.word	0x0002d8b0
        /*1018*/ 	.short	0x010a
        /*101a*/ 	.byte	0x3f
	.zero		1


	//   ....[27]....
        /*101c*/ 	.word	0x00007660
        /*1020*/ 	.word	0x00000023
        /*1024*/ 	.word	0x00000000
        /*1028*/ 	.short	0x0101
        /*102a*/ 	.byte	0x3f
	.zero		1


	//   ....[28]....
        /*102c*/ 	.word	0x000080a0
        /*1030*/ 	.word	0x00000002
        /*1034*/ 	.word	0x0002d800
        /*1038*/ 	.short	0x010a
        /*103a*/ 	.byte	0x3f
	.zero		1


	//   ....[29]....
        /*103c*/ 	.word	0x000080f0
        /*1040*/ 	.word	0x00000002
        /*1044*/ 	.word	0x0002d800
        /*1048*/ 	.short	0x010a
        /*104a*/ 	.byte	0x3f
	.zero		1


	//   ....[30]....
        /*104c*/ 	.word	0x00008d50
        /*1050*/ 	.word	0x00000002
        /*1054*/ 	.word	0x0002d800
        /*1058*/ 	.short	0x010a
        /*105a*/ 	.byte	0x3f
	.zero		1


	//   ....[31]....
        /*105c*/ 	.word	0x0000ab40
        /*1060*/ 	.word	0x00000002
        /*1064*/ 	.word	0x0002d800
        /*1068*/ 	.short	0x010a
        /*106a*/ 	.byte	0x3f
	.zero		1


	//   ....[32]....
        /*106c*/ 	.word	0x0000c4c0
        /*1070*/ 	.word	0x00000008
        /*1074*/ 	.word	0x0002d830
        /*1078*/ 	.short	0x010a
        /*107a*/ 	.byte	0x3f
	.zero		1


	//   ....[33]....
        /*107c*/ 	.word	0x0000c570
        /*1080*/ 	.word	0x00000008
        /*1084*/ 	.word	0x0002d830
        /*1088*/ 	.short	0x010a
        /*108a*/ 	.byte	0x3f
	.zero		1


	//   ....[34]....
        /*108c*/ 	.word	0x0000cb60
        /*1090*/ 	.word	0x00000000
        /*1094*/ 	.word	0x00000000
        /*1098*/ 	.short	0x0101
        /*109a*/ 	.byte	0x3f
	.zero		1


	//   ....[35]....
        /*109c*/ 	.word	0x0000fb20
        /*10a0*/ 	.word	0x00000009
        /*10a4*/ 	.word	0x0002d830
        /*10a8*/ 	.short	0x010a
        /*10aa*/ 	.byte	0x3f
	.zero		1


	//   ....[36]....
        /*10ac*/ 	.word	0x0000fb70
        /*10b0*/ 	.word	0x00000009
        /*10b4*/ 	.word	0x0002d830
        /*10b8*/ 	.short	0x010a
        /*10ba*/ 	.byte	0x3f
	.zero		1


	//   ....[37]....
        /*10bc*/ 	.word	0x0000ff90
        /*10c0*/ 	.word	0x00000009
        /*10c4*/ 	.word	0x0002d850
        /*10c8*/ 	.short	0x010a
        /*10ca*/ 	.byte	0x3f
	.zero		1


	//   ....[38]....
        /*10cc*/ 	.word	0x0000ffd0
        /*10d0*/ 	.word	0x00000009
        /*10d4*/ 	.word	0x0002d850
        /*10d8*/ 	.short	0x010a
        /*10da*/ 	.byte	0x3f
	.zero		1


	//   ....[39]....
        /*10dc*/ 	.word	0x00010640
        /*10e0*/ 	.word	0x00000008
        /*10e4*/ 	.word	0x00000000
        /*10e8*/ 	.short	0x0101
        /*10ea*/ 	.byte	0x3f
	.zero		1


	//   ....[40]....
        /*10ec*/ 	.word	0x000129e0
        /*10f0*/ 	.word	0x00000012
        /*10f4*/ 	.word	0x00000000
        /*10f8*/ 	.short	0x0101
        /*10fa*/ 	.byte	0x3f
	.zero		1


	//   ....[41]....
        /*10fc*/ 	.word	0x00013400
        /*1100*/ 	.word	0x00000003
        /*1104*/ 	.word	0x0002d830
        /*1108*/ 	.short	0x010a
        /*110a*/ 	.byte	0x3f
	.zero		1


	//   ....[42]....
        /*110c*/ 	.word	0x00013450
        /*1110*/ 	.word	0x00000003
        /*1114*/ 	.word	0x0002d830
        /*1118*/ 	.short	0x010a
        /*111a*/ 	.byte	0x3f
	.zero		1


	//   ....[43]....
        /*111c*/ 	.word	0x000138a0
        /*1120*/ 	.word	0x00000003
        /*1124*/ 	.word	0x0002d850
        /*1128*/ 	.short	0x010a
        /*112a*/ 	.byte	0x3f
	.zero		1


	//   ....[44]....
        /*112c*/ 	.word	0x000138e0
        /*1130*/ 	.word	0x00000003
        /*1134*/ 	.word	0x0002d850
        /*1138*/ 	.short	0x010a
        /*113a*/ 	.byte	0x3f
	.zero		1


	//   ....[45]....
        /*113c*/ 	.word	0x00013f50
        /*1140*/ 	.word	0x00000000
        /*1144*/ 	.word	0x00000000
        /*1148*/ 	.short	0x0101
        /*114a*/ 	.byte	0x3f
	.zero		1


	//   ....[46]....
        /*114c*/ 	.word	0x00015120
        /*1150*/ 	.word	0x00000006
        /*1154*/ 	.word	0x00000000
        /*1158*/ 	.short	0x0101
        /*115a*/ 	.byte	0x3f
	.zero		1


	//   ....[47]....
        /*115c*/ 	.word	0x000158b0
        /*1160*/ 	.word	0x00000003
        /*1164*/ 	.word	0x0002d830
        /*1168*/ 	.short	0x010a
        /*116a*/ 	.byte	0x3f
	.zero		1


	//   ....[48]....
        /*116c*/ 	.word	0x00015900
        /*1170*/ 	.word	0x00000003
        /*1174*/ 	.word	0x0002d830
        /*1178*/ 	.short	0x010a
        /*117a*/ 	.byte	0x3f
	.zero		1


	//   ....[49]....
        /*117c*/ 	.word	0x00015d50
        /*1180*/ 	.word	0x00000003
        /*1184*/ 	.word	0x0002d850
        /*1188*/ 	.short	0x010a
        /*118a*/ 	.byte	0x3f
	.zero		1


	//   ....[50]....
        /*118c*/ 	.word	0x00015d90
        /*1190*/ 	.word	0x00000003
        /*1194*/ 	.word	0x0002d850
        /*1198*/ 	.short	0x010a
        /*119a*/ 	.byte	0x3f
	.zero		1


	//   ....[51]....
        /*119c*/ 	.word	0x000164b0
        /*11a0*/ 	.word	0x00000000
        /*11a4*/ 	.word	0x00000000
        /*11a8*/ 	.short	0x0101
        /*11aa*/ 	.byte	0x3f
	.zero		1


	//   ....[52]....
        /*11ac*/ 	.word	0x00018700
        /*11b0*/ 	.word	0x00000008
        /*11b4*/ 	.word	0x00000000
        /*11b8*/ 	.short	0x0101
        /*11ba*/ 	.byte	0x3f
	.zero		1


	//   ....[53]....
        /*11bc*/ 	.word	0x00018da0
        /*11c0*/ 	.word	0x0000000b
        /*11c4*/ 	.word	0x0002d850
        /*11c8*/ 	.short	0x010a
        /*11ca*/ 	.byte	0x3f
	.zero		1


	//   ....[54]....
        /*11cc*/ 	.word	0x00018e50
        /*11d0*/ 	.word	0x0000000b
        /*11d4*/ 	.word	0x0002d850
        /*11d8*/ 	.short	0x010a
        /*11da*/ 	.byte	0x3f
	.zero		1


	//   ....[55]....
        /*11dc*/ 	.word	0x00019650
        /*11e0*/ 	.word	0x00000003
        /*11e4*/ 	.word	0x00000000
        /*11e8*/ 	.short	0x0101
        /*11ea*/ 	.byte	0x3f
	.zero		1


	//   ....[56]....
        /*11ec*/ 	.word	0x0001aa30
        /*11f0*/ 	.word	0x00000000
        /*11f4*/ 	.word	0x00000000
        /*11f8*/ 	.short	0x0101
        /*11fa*/ 	.byte	0x3f
	.zero		1


	//   ....[57]....
        /*11fc*/ 	.word	0x0001cf90
        /*1200*/ 	.word	0x00000017
        /*1204*/ 	.word	0x0002d820
        /*1208*/ 	.short	0x010a
        /*120a*/ 	.byte	0x3f
	.zero		1


	//   ....[58]....
        /*120c*/ 	.word	0x0001d050
        /*1210*/ 	.word	0x00000009
        /*1214*/ 	.word	0x0002d8a0
        /*1218*/ 	.short	0x010a
        /*121a*/ 	.byte	0x3f
	.zero		1


	//   ....[59]....
        /*121c*/ 	.word	0x0001d480
        /*1220*/ 	.word	0x00000009
        /*1224*/ 	.word	0x0002d8c0
        /*1228*/ 	.short	0x010a
        /*122a*/ 	.byte	0x3f
	.zero		1


	//   ....[60]....
        /*122c*/ 	.word	0x0001d9e0
        /*1230*/ 	.word	0x00000008
        /*1234*/ 	.word	0x0002d8a0
        /*1238*/ 	.short	0x010a
        /*123a*/ 	.byte	0x3f
	.zero		1


	//   ....[61]....
        /*123c*/ 	.word	0x0001de00
        /*1240*/ 	.word	0x00000008
        /*1244*/ 	.word	0x0002d8c0
        /*1248*/ 	.short	0x010a
        /*124a*/ 	.byte	0x3f
	.zero		1


	//   ....[62]....
        /*124c*/ 	.word	0x0001f1a0
        /*1250*/ 	.word	0x00000000
        /*1254*/ 	.word	0x0002d840
        /*1258*/ 	.short	0x010a
        /*125a*/ 	.byte	0x3f
	.zero		1


	//   ....[63]....
        /*125c*/ 	.word	0x0001f720
        /*1260*/ 	.word	0x00000000
        /*1264*/ 	.word	0x0002d830
        /*1268*/ 	.short	0x0107
        /*126a*/ 	.byte	0x3f
	.zero		1


	//   ....[64]....
        /*126c*/ 	.word	0x0001f7f0
        /*1270*/ 	.word	0x00000000
        /*1274*/ 	.word	0x0002d830
        /*1278*/ 	.short	0x0101
        /*127a*/ 	.byte	0x3f
	.zero		1


	//   ....[65]....
        /*127c*/ 	.word	0x00020410
        /*1280*/ 	.word	0x00000017
        /*1284*/ 	.word	0x0002d800
        /*1288*/ 	.short	0x0107
        /*128a*/ 	.byte	0x3f
	.zero		1


	//   ....[66]....
        /*128c*/ 	.word	0x00020500
        /*1290*/ 	.word	0x00000017
        /*1294*/ 	.word	0x0002d800
        /*1298*/ 	.short	0x0101
        /*129a*/ 	.byte	0x3f
	.zero		1


	//   ....[67]....
        /*129c*/ 	.word	0x00020520
        /*12a0*/ 	.word	0x00000017
        /*12a4*/ 	.word	0x0002d820
        /*12a8*/ 	.short	0x010a
        /*12aa*/ 	.byte	0x3f
	.zero		1


	//   ....[68]....
        /*12ac*/ 	.word	0x00020940
        /*12b0*/ 	.word	0x00000005
        /*12b4*/ 	.word	0x0002d840
        /*12b8*/ 	.short	0x010a
        /*12ba*/ 	.byte	0x3f
	.zero		1


	//   ....[69]....
        /*12bc*/ 	.word	0x00020d80
        /*12c0*/ 	.word	0x00000005
        /*12c4*/ 	.word	0x0002d830
        /*12c8*/ 	.short	0x0107
        /*12ca*/ 	.byte	0x3f
	.zero		1


	//   ....[70]....
        /*12cc*/ 	.word	0x00020e40
        /*12d0*/ 	.word	0x00000005
        /*12d4*/ 	.word	0x0002d830
        /*12d8*/ 	.short	0x0101
        /*12da*/ 	.byte	0x3f
	.zero		1


	//   ....[71]....
        /*12dc*/ 	.word	0x00020ea0
        /*12e0*/ 	.word	0x00000005
        /*12e4*/ 	.word	0x0002d860
        /*12e8*/ 	.short	0x010a
        /*12ea*/ 	.byte	0x3f
	.zero		1


	//   ....[72]....
        /*12ec*/ 	.word	0x00021380
        /*12f0*/ 	.word	0x00000005
        /*12f4*/ 	.word	0x0002d850
        /*12f8*/ 	.short	0x0107
        /*12fa*/ 	.byte	0x3f
	.zero		1


	//   ....[73]....
        /*12fc*/ 	.word	0x00021470
        /*1300*/ 	.word	0x00000005
        /*1304*/ 	.word	0x0002d850
        /*1308*/ 	.short	0x0101
        /*130a*/ 	.byte	0x3f
	.zero		1


	//   ....[74]....
        /*130c*/ 	.word	0x000216a0
        /*1310*/ 	.word	0x00000000
        /*1314*/ 	.word	0x0002d860
        /*1318*/ 	.short	0x010a
        /*131a*/ 	.byte	0x3f
	.zero		1


	//   ....[75]....
        /*131c*/ 	.word	0x00021ad0
        /*1320*/ 	.word	0x00000000
        /*1324*/ 	.word	0x0002d850
        /*1328*/ 	.short	0x0107
        /*132a*/ 	.byte	0x3f
	.zero		1


	//   ....[76]....
        /*132c*/ 	.word	0x00021bb0
        /*1330*/ 	.word	0x00000000
        /*1334*/ 	.word	0x0002d850
        /*1338*/ 	.short	0x0101
        /*133a*/ 	.byte	0x3f
	.zero		1


	//   ....[77]....
        /*133c*/ 	.word	0x000228e0
        /*1340*/ 	.word	0x00000005
        /*1344*/ 	.word	0x0002d820
        /*1348*/ 	.short	0x010a
        /*134a*/ 	.byte	0x3f
	.zero		1


	//   ....[78]....
        /*134c*/ 	.word	0x00022a80
        /*1350*/ 	.word	0x00000003
        /*1354*/ 	.word	0x0002d840
        /*1358*/ 	.short	0x010a
        /*135a*/ 	.byte	0x3f
	.zero		1


	//   ....[79]....
        /*135c*/ 	.word	0x00022b10
        /*1360*/ 	.word	0x00000019
        /*1364*/ 	.word	0x0002d840
        /*1368*/ 	.short	0x010a
        /*136a*/ 	.byte	0x3f
	.zero		1


	//   ....[80]....
        /*136c*/ 	.word	0x00022b50
        /*1370*/ 	.word	0x00000003
        /*1374*/ 	.word	0x0002d860
        /*1378*/ 	.short	0x010a
        /*137a*/ 	.byte	0x3f
	.zero		1


	//   ....[81]....
        /*137c*/ 	.word	0x00022b90
        /*1380*/ 	.word	0x00000019
        /*1384*/ 	.word	0x0002d860
        /*1388*/ 	.short	0x010a
        /*138a*/ 	.byte	0x3f
	.zero		1


	//   ....[82]....
        /*138c*/ 	.word	0x00022bf0
        /*1390*/ 	.word	0x00000023
        /*1394*/ 	.word	0x0002d890
        /*1398*/ 	.short	0x010a
        /*139a*/ 	.byte	0x3f
	.zero		1


	//   ....[83]....
        /*139c*/ 	.word	0x00022d70
        /*13a0*/ 	.word	0x00000023
        /*13a4*/ 	.word	0x0002d890
        /*13a8*/ 	.short	0x010a
        /*13aa*/ 	.byte	0x3f
	.zero		1


	//   ....[84]....
        /*13ac*/ 	.word	0x00022ef0
        /*13b0*/ 	.word	0x00000023
        /*13b4*/ 	.word	0x0002d890
        /*13b8*/ 	.short	0x010a
        /*13ba*/ 	.byte	0x3f
	.zero		1


	//   ....[85]....
        /*13bc*/ 	.word	0x00023060
        /*13c0*/ 	.word	0x00000023
        /*13c4*/ 	.word	0x0002d8b0
        /*13c8*/ 	.short	0x010a
        /*13ca*/ 	.byte	0x3f
	.zero		1


	//   ....[86]....
        /*13cc*/ 	.word	0x00023360
        /*13d0*/ 	.word	0x00000002
        /*13d4*/ 	.word	0x0002d800
        /*13d8*/ 	.short	0x010a
        /*13da*/ 	.byte	0x3f
	.zero		1


	//   ....[87]....
        /*13dc*/ 	.word	0x00023570
        /*13e0*/ 	.word	0x00000002
        /*13e4*/ 	.word	0x0002d800
        /*13e8*/ 	.short	0x010a
        /*13ea*/ 	.byte	0x3f
	.zero		1


	//   ....[88]....
        /*13ec*/ 	.word	0x000235c0
        /*13f0*/ 	.word	0x00000008
        /*13f4*/ 	.word	0x0002d830
        /*13f8*/ 	.short	0x010a
        /*13fa*/ 	.byte	0x3f
	.zero		1


	//   ....[89]....
        /*13fc*/ 	.word	0x00023610
        /*1400*/ 	.word	0x00000009
        /*1404*/ 	.word	0x0002d830
        /*1408*/ 	.short	0x010a
        /*140a*/ 	.byte	0x3f
	.zero		1


	//   ....[90]....
        /*140c*/ 	.word	0x00023660
        /*1410*/ 	.word	0x00000009
        /*1414*/ 	.word	0x0002d850
        /*1418*/ 	.short	0x010a
        /*141a*/ 	.byte	0x3f
	.zero		1


	//   ....[91]....
        /*141c*/ 	.word	0x000236b0
        /*1420*/ 	.word	0x00000003
        /*1424*/ 	.word	0x0002d830
        /*1428*/ 	.short	0x010a
        /*142a*/ 	.byte	0x3f
	.zero		1


	//   ....[92]....
        /*142c*/ 	.word	0x00023700
        /*1430*/ 	.word	0x00000003
        /*1434*/ 	.word	0x0002d850
        /*1438*/ 	.short	0x010a
        /*143a*/ 	.byte	0x3f
	.zero		1


	//   ....[93]....
        /*143c*/ 	.word	0x00023750
        /*1440*/ 	.word	0x00000003
        /*1444*/ 	.word	0x0002d830
        /*1448*/ 	.short	0x010a
        /*144a*/ 	.byte	0x3f
	.zero		1


	//   ....[94]....
        /*144c*/ 	.word	0x000237a0
        /*1450*/ 	.word	0x00000003
        /*1454*/ 	.word	0x0002d850
        /*1458*/ 	.short	0x010a
        /*145a*/ 	.byte	0x3f
	.zero		1


	//   ....[95]....
        /*145c*/ 	.word	0x000237f0
        /*1460*/ 	.word	0x0000000b
        /*1464*/ 	.word	0x0002d850
        /*1468*/ 	.short	0x010a
        /*146a*/ 	.byte	0x3f
	.zero		1


	//   ....[96]....
        /*146c*/ 	.word	0x00023b80
        /*1470*/ 	.word	0x00000017
        /*1474*/ 	.word	0x0002d820
        /*1478*/ 	.short	0x010a
        /*147a*/ 	.byte	0x3f
	.zero		1


	//   ....[97]....
        /*147c*/ 	.word	0x00023bd0
        /*1480*/ 	.word	0x00000009
        /*1484*/ 	.word	0x0002d8a0
        /*1488*/ 	.short	0x010a
        /*148a*/ 	.byte	0x3f
	.zero		1


	//   ....[98]....
        /*148c*/ 	.word	0x00023c20
        /*1490*/ 	.word	0x00000009
        /*1494*/ 	.word	0x0002d8c0
        /*1498*/ 	.short	0x010a
        /*149a*/ 	.byte	0x3f
	.zero		1


	//   ....[99]....
        /*149c*/ 	.word	0x00023c70
        /*14a0*/ 	.word	0x00000008
        /*14a4*/ 	.word	0x0002d8a0
        /*14a8*/ 	.short	0x010a
        /*14aa*/ 	.byte	0x3f
	.zero		1


	//   ....[100]....
        /*14ac*/ 	.word	0x00023cc0
        /*14b0*/ 	.word	0x00000008
        /*14b4*/ 	.word	0x0002d8c0
        /*14b8*/ 	.short	0x010a
        /*14ba*/ 	.byte	0x3f
	.zero		1


	//   ....[101]....
        /*14bc*/ 	.word	0x00023de0
        /*14c0*/ 	.word	0x00000000
        /*14c4*/ 	.word	0x0002d840
        /*14c8*/ 	.short	0x010a
        /*14ca*/ 	.byte	0x3f
	.zero		1


	//   ....[102]....
        /*14cc*/ 	.word	0x00024c20
        /*14d0*/ 	.word	0x00000017
        /*14d4*/ 	.word	0x0002d820
        /*14d8*/ 	.short	0x010a
        /*14da*/ 	.byte	0x3f
	.zero		1


	//   ....[103]....
        /*14dc*/ 	.word	0x00024c70
        /*14e0*/ 	.word	0x00000005
        /*14e4*/ 	.word	0x0002d840
        /*14e8*/ 	.short	0x010a
        /*14ea*/ 	.byte	0x3f
	.zero		1


	//   ....[104]....
        /*14ec*/ 	.word	0x00025210
        /*14f0*/ 	.word	0x00000005
        /*14f4*/ 	.word	0x0002d860
        /*14f8*/ 	.short	0x010a
        /*14fa*/ 	.byte	0x3f
	.zero		1


	//   ....[105]....
        /*14fc*/ 	.word	0x000257f0
        /*1500*/ 	.word	0x00000000
        /*1504*/ 	.word	0x0002d860
        /*1508*/ 	.short	0x010a
        /*150a*/ 	.byte	0x3f
	.zero		1


	//   ....[106]....
        /*150c*/ 	.word	0x00026740
        /*1510*/ 	.word	0x00000005
        /*1514*/ 	.word	0x0002d820
        /*1518*/ 	.short	0x010a
        /*151a*/ 	.byte	0x3f
	.zero		1


	//   ....[107]....
        /*151c*/ 	.word	0x000268e0
        /*1520*/ 	.word	0x00000003
        /*1524*/ 	.word	0x0002d840
        /*1528*/ 	.short	0x010a
        /*152a*/ 	.byte	0x3f
	.zero		1


	//   ....[108]....
        /*152c*/ 	.word	0x00026930
        /*1530*/ 	.word	0x00000019
        /*1534*/ 	.word	0x0002d840
        /*1538*/ 	.short	0x010a
        /*153a*/ 	.byte	0x3f
	.zero		1


	//   ....[109]....
        /*153c*/ 	.word	0x00026980
        /*1540*/ 	.word	0x00000003
        /*1544*/ 	.word	0x0002d860
        /*1548*/ 	.short	0x010a
        /*154a*/ 	.byte	0x3f
	.zero		1


	//----- nvinfo : EIATTR_NUM_MBARRIERS
	.align		4
.L_1263:
        /*154c*/ 	.byte	0x03, 0x38
        /*154e*/ 	.short	0x0016


	//----- nvinfo : EIATTR_EXIT_INSTR_OFFSETS
	.align		4
        /*1550*/ 	.byte	0x04, 0x1c
        /*1552*/ 	.short	(.L_1265 - .L_1264)


	//   ....[0]....
.L_1264:
        /*1554*/ 	.word	0x00022be0


	//----- nvinfo : EIATTR_MAX_THREADS
	.align		4
.L_1265:
        /*1558*/ 	.byte	0x04, 0x05
        /*155a*/ 	.short	(.L_1267 - .L_1266)
.L_1266:
        /*155c*/ 	.word	0x00000200
        /*1560*/ 	.word	0x00000001
        /*1564*/ 	.word	0x00000001


	//----- nvinfo : EIATTR_CRS_STACK_SIZE
	.align		4
.L_1267:
        /*1568*/ 	.byte	0x04, 0x1e
        /*156a*/ 	.short	(.L_1269 - .L_1268)
.L_1268:
        /*156c*/ 	.word	0x00000000


	//----- nvinfo : EIATTR_CBANK_PARAM_SIZE
	.align		4
.L_1269:
        /*1570*/ 	.byte	0x03, 0x19
        /*1572*/ 	.short	0x0af0


	//----- nvinfo : EIATTR_PARAM_CBANK
	.align		4
        /*1574*/ 	.byte	0x04, 0x0a
        /*1576*/ 	.short	(.L_1271 - .L_1270)
	.align		4
.L_1270:
        /*1578*/ 	.word	index@(.nv.constant0._ZN7cutlass13device_kernelIN5flash11enable_sm90INS1_16FlashAttnFwdSm90INS1_25CollectiveMainloopFwdSm90ILi2EN4cute5tupleIJNS5_1CILi1EEES8_S8_EEENS6_IJNS7_ILi192EEENS7_ILi128EEENS7_ILi96EEEEEELi96ENS_10bfloat16_tEfNS_4arch4Sm90ELb0ELb1ELb0ELb1ELb1ELb1ELb0ELb0ELb1ELb1ELb0ELb0EEENS1_21CollectiveEpilogueFwdINS6_IJSA_SC_SB_EEES9_SE_SG_Li384ELb1ELb1ELb0ELb0EEENS1_36VarlenDynamicPersistentTileSchedulerILi192ELi128ELi384ELi128ELb0ELb1ELb1ELb1ELb0ELb1EEEEEEEEEvNT_6ParamsE)
        /*157c*/ 	.short	0x0210
        /*157e*/ 	.short	0x0af0


	//----- nvinfo : EIATTR_SW_WAR
	.align		4
.L_1271:
        /*1580*/ 	.byte	0x04, 0x36
        /*1582*/ 	.short	(.L_1273 - .L_1272)
.L_1272:
        /*1584*/ 	.word	0x00000008
.L_1273:


//--------------------- .nv.info._ZN7cutlass13device_kernelIN5flash11enable_sm90INS1_16FlashAttnFwdSm90INS1_25CollectiveMainloopFwdSm90ILi2EN4cute5tupleIJNS5_1CILi1EEES8_S8_EEENS6_IJNS7_ILi192EEENS7_ILi128EEENS7_ILi96EEEEEELi96ENS_10bfloat16_tEfNS_4arch4Sm90ELb1ELb0ELb0ELb0ELb1ELb0ELb0ELb0ELb1ELb1ELb0ELb0EEENS1_21CollectiveEpilogueFwdINS6_IJSA_SC_SB_EEES9_SE_SG_Li384ELb0ELb1ELb0ELb0EEENS1_30DynamicPersistentTileSchedulerILi384ELi128ELb0ELb1ELb1EEEEEEEEEvNT_6ParamsE --------------------------
	.section	.nv.info._ZN7cutlass13device_kernelIN5flash11enable_sm90INS1_16FlashAttnFwdSm90INS1_25CollectiveMainloopFwdSm90ILi2EN4cute5tupleIJNS5_1CILi1EEES8_S8_EEENS6_IJNS7_ILi192EEENS7_ILi128EEENS7_ILi96EEEEEELi96ENS_10bfloat16_tEfNS_4arch4Sm90ELb1ELb0ELb0ELb0ELb1ELb0ELb0ELb0ELb1ELb1ELb0ELb0EEENS1_21CollectiveEpilogueFwdINS6_IJSA_SC_SB_EEES9_SE_SG_Li384ELb0ELb1ELb0ELb0EEENS1_30DynamicPersistentTileSchedulerILi384ELi128ELb0ELb1ELb1EEEEEEEEEvNT_6ParamsE,"",@"SHT_CUDA_INFO"
	.sectionflags	@""
	.align	4


	//----- nvinfo : EIATTR_CUDA_API_VERSION
	.align		4
        /*0000*/ 	.byte	0x04, 0x37
        /*0002*/ 	.short	(.L_1275 - .L_1274)
.L_1274:
        /*0004*/ 	.word	0x00000082


	//----- nvinfo : EIATTR_KPARAM_INFO
	.align		4
.L_1275:
        /*0008*/ 	.byte	0x04, 0x17
        /*000a*/ 	.short	(.L_1277 - .L_1276)
.L_1276:
        /*000c*/ 	.word	0x00000000
        /*0010*/ 	.short	0x0000
        /*0012*/ 	.short	0x0070
        /*0014*/ 	.byte	0x00, 0xf0, 0x01, 0x2a


	//----- nvinfo : EIATTR_SPARSE_MMA_MASK
	.align		4
.L_1277:
        /*0018*/ 	.byte	0x03, 0x50
        /*001a*/ 	.short	0x0000


	//----- nvinfo : EIATTR_MAXREG_COUNT
	.align		4
        /*001c*/ 	.byte	0x03, 0x1b
        /*001e*/ 	.short	0x0080


	//----- nvinfo : EIATTR_NUM_BARRIERS
	.align		4
        /*0020*/ 	.byte	0x02, 0x4c
        /*0022*/ 	.byte	0x10
	.zero		1


	//----- nvinfo : EIATTR_EXTERNS
	.align		4
        /*0024*/ 	.byte	0x04, 0x0f
        /*0026*/ 	.short	(.L_1279 - .L_1278)


	//   ....[0]....
	.align		4
.L_1278:
        /*0028*/ 	.word	index@(__assertfail)


	//----- nvinfo : EIATTR_ANNOTATIONS
	.align		4
.L_1279:
        /*002c*/ 	.byte	0x04, 0x55
        /*002e*/ 	.short	(.L_1281 - .L_1280)


	//   ....[0]....
.L_1280:
        /* <DEDUP_REMOVED lines=12> */


	//----- nvinfo : EIATTR_MERCURY_ISA_VERSION
	.align		4
.L_1281:
        /*00d8*/ 	.byte	0x03, 0x5f
        /*00da*/ 	.short	0x0101


	//----- nvinfo : EIATTR_INT_WARP_WIDE_INSTR_OFFSETS
	.align		4
        /*00dc*/ 	.byte	0x04, 0x31
        /*00de*/ 	.short	(.L_1283 - .L_1282)


	//   ....[0]....
.L_1282:
        /*00e0*/ 	.word	0x000000c0


	//   ....[1]....
        /*00e4*/ 	.word	0x000000d0


	//   ....[2]....
        /*00e8*/ 	.word	0x00000170


	//   ....[3]....
        /*00ec*/ 	.word	0x0000b280


	//   ....[4]....
        /*00f0*/ 	.word	0x0000b310


	//   ....[5]....
        /*00f4*/ 	.word	0x0000dec0


	//   ....[6]....
        /*00f8*/ 	.word	0x0000df50


	//----- nvinfo : EIATTR_COOP_GROUP_MASK_REGIDS
	.align		4
.L_1283:
        /*00fc*/ 	.byte	0x04, 0x29
        /*00fe*/ 	.short	(.L_1285 - .L_1284)


	//   ....[0]....
.L_1284:
        /*0100*/ 	.word	0xffffffff


	//   ....[1]....
        /*0104*/ 	.word	0xffffffff


	//   ....[2]....
        /*0108*/ 	.word	0xffffffff


	//   ....[3]....
        /*010c*/ 	.word	0xffffffff


	//   ....[4]....
        /*0110*/ 	.word	0xffffffff


	//   ....[5]....
        /*0114*/ 	.word	0xffffffff


	//   ....[6]....
        /*0118*/ 	.word	0xffffffff


	//   ....[7]....
        /*011c*/ 	.word	0xffffffff


	//   ....[8]....
        /*0120*/ 	.word	0xffffffff


	//   ....[9]....
        /*0124*/ 	.word	0xffffffff


	//   ....[10]....
        /*0128*/ 	.word	0xffffffff


	//   ....[11]....
        /*012c*/ 	.word	0xffffffff


	//   ....[12]....
        /*0130*/ 	.word	0xffffffff


	//   ....[13]....
        /*0134*/ 	.word	0xffffffff


	//   ....[14]....
        /*0138*/ 	.word	0xffffffff


	//   ....[15]....
        /*013c*/ 	.word	0xffffffff


	//   ....[16]....
        /*0140*/ 	.word	0xffffffff


	//   ....[17]....
        /*0144*/ 	.word	0xffffffff


	//   ....[18]....
        /*0148*/ 	.word	0xffffffff


	//   ....[19]....
        /*014c*/ 	.word	0xffffffff


	//   ....[20]....
        /*0150*/ 	.word	0xffffffff


	//   ....[21]....
        /*0154*/ 	.word	0xffffffff


	//   ....[22]....
        /*0158*/ 	.word	0xffffffff


	//   ....[23]....
        /*015c*/ 	.word	0xffffffff


	//   ....[24]....
        /*0160*/ 	.word	0xffffffff


	//   ....[25]....
        /*0164*/ 	.word	0xffffffff


	//   ....[26]....
        /*0168*/ 	.word	0xffffffff


	//   ....[27]....
        /*016c*/ 	.word	0xffffffff


	//   ....[28]....
        /*0170*/ 	.word	0xffffffff


	//   ....[29]....
        /*0174*/ 	.word	0xffffffff


	//   ....[30]....
        /*0178*/ 	.word	0xffffffff


	//   ....[31]....
        /*017c*/ 	.word	0xffffffff


	//   ....[32]....
        /*0180*/ 	.word	0xffffffff


	//   ....[33]....
        /*0184*/ 	.word	0xffffffff


	//   ....[34]....
        /*0188*/ 	.word	0xffffffff


	//   ....[35]....
        /*018c*/ 	.word	0xffffffff


	//   ....[36]....
        /*0190*/ 	.word	0xffffffff


	//   ....[37]....
        /*0194*/ 	.word	0xffffffff


	//   ....[38]....
        /*0198*/ 	.word	0xffffffff


	//   ....[39]....
        /*019c*/ 	.word	0xffffffff


	//   ....[40]....
        /*01a0*/ 	.word	0xffffffff


	//   ....[41]....
        /*01a4*/ 	.word	0xffffffff


	//   ....[42]....
        /*01a8*/ 	.word	0xffffffff


	//   ....[43]....
        /*01ac*/ 	.word	0xffffffff


	//   ....[44]....
        /*01b0*/ 	.word	0xffffffff


	//   ....[45]....
        /*01b4*/ 	.word	0xffffffff


	//   ....[46]....
        /*01b8*/ 	.word	0xffffffff


	//   ....[47]....
        /*01bc*/ 	.word	0xffffffff


	//   ....[48]....
        /*01c0*/ 	.word	0xffffffff


	//   ....[49]....
        /*01c4*/ 	.word	0xffffffff


	//   ....[50]....
        /*01c8*/ 	.word	0xffffffff


	//   ....[51]....
        /*01cc*/ 	.word	0xffffffff


	//   ....[52]....
        /*01d0*/ 	.word	0xffffffff


	//   ....[53]....
        /*01d4*/ 	.word	0xffffffff


	//   ....[54]....
        /*01d8*/ 	.word	0xffffffff


	//   ....[55]....
        /*01dc*/ 	.word	0xffffffff


	//   ....[56]....
        /*01e0*/ 	.word	0xffffffff


	//   ....[57]....
        /*01e4*/ 	.word	0xffffffff


	//   ....[58]....
        /*01e8*/ 	.word	0xffffffff


	//   ....[59]....
        /*01ec*/ 	.word	0xffffffff


	//   ....[60]....
        /*01f0*/ 	.word	0xffffffff


	//   ....[61]....
        /*01f4*/ 	.word	0xffffffff


	//   ....[62]....
        /*01f8*/ 	.word	0xffffffff


	//   ....[63]....
        /*01fc*/ 	.word	0xffffffff


	//   ....[64]....
        /*0200*/ 	.word	0xffffffff


	//   ....[65]....
        /*0204*/ 	.word	0xffffffff


	//   ....[66]....
        /*0208*/ 	.word	0xffffffff


	//   ....[67]....
        /*020c*/ 	.word	0xffffffff


	//   ....[68]....
        /*0210*/ 	.word	0xffffffff


	//   ....[69]....
        /*0214*/ 	.word	0xffffffff


	//   ....[70]....
        /*0218*/ 	.word	0xffffffff


	//   ....[71]....
        /*021c*/ 	.word	0xffffffff


	//   ....[72]....
        /*0220*/ 	.word	0xffffffff


	//   ....[73]....
        /*0224*/ 	.word	0xffffffff


	//   ....[74]....
        /*0228*/ 	.word	0xffffffff


	//   ....[75]....
        /*022c*/ 	.word	0xffffffff


	//   ....[76]....
        /*0230*/ 	.word	0xffffffff


	//   ....[77]....
        /*0234*/ 	.word	0xffffffff


	//   ....[78]....
        /*0238*/ 	.word	0xffffffff


	//   ....[79]....
        /*023c*/ 	.word	0xffffffff


	//   ....[80]....
        /*0240*/ 	.word	0xffffffff


	//   ....[81]....
        /*0244*/ 	.word	0xffffffff


	//   ....[82]....
        /*0248*/ 	.word	0xffffffff


	//   ....[83]....
        /*024c*/ 	.word	0xffffffff


	//   ....[84]....
        /*0250*/ 	.word	0xffffffff


	//   ....[85]....
        /*0254*/ 	.word	0xffffffff


	//   ....[86]....
        /*0258*/ 	.word	0xffffffff


	//   ....[87]....
        /*025c*/ 	.word	0xffffffff


	//   ....[88]....
        /*0260*/ 	.word	0xffffffff


	//   ....[89]....
        /*0264*/ 	.word	0x0500000f


	//   ....[90]....
        /*0268*/ 	.word	0x0500000f


	//   ....[91]....
        /*026c*/ 	.word	0x0500000f


	//   ....[92]....
        /*0270*/ 	.word	0x0500000f


	//   ....[93]....
        /*0274*/ 	.word	0x0500000f


	//   ....[94]....
        /*0278*/ 	.word	0x0500000f


	//   ....[95]....
        /*027c*/ 	.word	0x0500000f


	//   ....[96]....
        /*0280*/ 	.word	0x0500000f


	//   ....[97]....
        /*0284*/ 	.word	0x0500000f


	//   ....[98]....
        /*0288*/ 	.word	0x0500000f


	//   ....[99]....
        /*028c*/ 	.word	0x0500000f


	//   ....[100]....
        /*0290*/ 	.word	0x0500000f


	//   ....[101]....
        /*0294*/ 	.word	0x0500000f


	//   ....[102]....
        /*0298*/ 	.word	0x0500000f


	//   ....[103]....
        /*029c*/ 	.word	0x0500000f


	//   ....[104]....
        /*02a0*/ 	.word	0x0500000f


	//   ....[105]....
        /*02a4*/ 	.word	0x0500000f


	//   ....[106]....
        /*02a8*/ 	.word	0x0500000f


	//   ....[107]....
        /*02ac*/ 	.word	0x0500000f


	//   ....[108]....
        /*02b0*/ 	.word	0x0500000f


	//   ....[109]....
        /*02b4*/ 	.word	0x0500000f


	//   ....[110]....
        /*02b8*/ 	.word	0x0500000f


	//   ....[111]....
        /*02bc*/ 	.word	0x0500000f


	//   ....[112]....
        /*02c0*/ 	.word	0x0500000f


	//   ....[113]....
        /*02c4*/ 	.word	0x0500000f


	//   ....[114]....
        /*02c8*/ 	.word	0x0500000f


	//   ....[115]....
        /*02cc*/ 	.word	0x0500000f


	//   ....[116]....
        /*02d0*/ 	.word	0x0500000f


	//   ....[117]....
        /*02d4*/ 	.word	0x0500000f


	//   ....[118]....
        /*02d8*/ 	.word	0x0500000f


	//   ....[119]....
        /*02dc*/ 	.word	0x0500000f


	//   ....[120]....
        /*02e0*/ 	.word	0x0500000f


	//   ....[121]....
        /*02e4*/ 	.word	0x0500000f


	//   ....[122]....
        /*02e8*/ 	.word	0x0500000f


	//   ....[123]....
        /*02ec*/ 	.word	0x0500000f


	//   ....[124]....
        /*02f0*/ 	.word	0x0500000f


	//   ....[125]....
        /*02f4*/ 	.word	0x0500000f


	//   ....[126]....
        /*02f8*/ 	.word	0x0500000f


	//   ....[127]....
        /*02fc*/ 	.word	0x0500000f


	//   ....[128]....
        /*0300*/ 	.word	0x0500000f


	//   ....[129]....
        /*0304*/ 	.word	0x0500000f


	//   ....[130]....
        /*0308*/ 	.word	0x0500000f


	//   ....[131]....
        /*030c*/ 	.word	0x0500000f


	//   ....[132]....
        /*0310*/ 	.word	0x0500000f


	//   ....[133]....
        /*0314*/ 	.word	0x0500000f


	//   ....[134]....
        /*0318*/ 	.word	0x0500000f


	//   ....[135]....
        /*031c*/ 	.word	0x0500000f


	//----- nvinfo : EIATTR_COOP_GROUP_INSTR_OFFSETS
	.align		4
.L_1285:
        /*0320*/ 	.byte	0x04, 0x28
        /*0322*/ 	.short	(.L_1287 - .L_1286)


	//   ....[0]....
.L_1286:
        /*0324*/ 	.word	0x00000080


	//   ....[1]....
        /*0328*/ 	.word	0x00000090


	//   ....[2]....
        /*032c*/ 	.word	0x000002d0


	//   ....[3]....
        /*0330*/ 	.word	0x00000430


	//   ....[4]....
        /*0334*/ 	.word	0x00000550


	//   ....[5]....
        /*0338*/ 	.word	0x000006b0


	//   ....[6]....
        /*033c*/ 	.word	0x000014e0


	//   ....[7]....
        /*0340*/ 	.word	0x00001d10


	//   ....[8]....
        /*0344*/ 	.word	0x00001d50


	//   ....[9]....
        /*0348*/ 	.word	0x00002570


	//   ....[10]....
        /*034c*/ 	.word	0x00002640


	//   ....[11]....
        /*0350*/ 	.word	0x00002e90


	//   ....[12]....
        /*0354*/ 	.word	0x00002f00


	//   ....[13]....
        /*0358*/ 	.word	0x00003ae0


	//   ....[14]....
        /*035c*/ 	.word	0x000044d0


	//   ....[15]....
        /*0360*/ 	.word	0x00004520


	//   ....[16]....
        /*0364*/ 	.word	0x00004b90


	//   ....[17]....
        /*0368*/ 	.word	0x00004c90


	//   ....[18]....
        /*036c*/ 	.word	0x00005480


	//   ....[19]....
        /*0370*/ 	.word	0x00005520


	//   ....[20]....
        /*0374*/ 	.word	0x00006590


	//   ....[21]....
        /*0378*/ 	.word	0x00007310


	//   ....[22]....
        /*037c*/ 	.word	0x00007320


	//   ....[23]....
        /*0380*/ 	.word	0x00007350


	//   ....[24]....
        /*0384*/ 	.word	0x00007360


	//   ....[25]....
        /*0388*/ 	.word	0x000086c0


	//   ....[26]....
        /*038c*/ 	.word	0x000087d0


	//   ....[27]....
        /*0390*/ 	.word	0x00008830


	//   ....[28]....
        /*0394*/ 	.word	0x00008900


	//   ....[29]....
        /*0398*/ 	.word	0x00008930


	//   ....[30]....
        /*039c*/ 	.word	0x00009870


	//   ....[31]....
        /*03a0*/ 	.word	0x000098a0


	//   ....[32]....
        /*03a4*/ 	.word	0x000098d0


	//   ....[33]....
        /*03a8*/ 	.word	0x00009900


	//   ....[34]....
        /*03ac*/ 	.word	0x00009e10


	//   ....[35]....
        /*03b0*/ 	.word	0x00009e30


	//   ....[36]....
        /*03b4*/ 	.word	0x00009f40


	//   ....[37]....
        /*03b8*/ 	.word	0x00009f60


	//   ....[38]....
        /*03bc*/ 	.word	0x0000a600


	//   ....[39]....
        /*03c0*/ 	.word	0x0000a610


	//   ....[40]....
        /*03c4*/ 	.word	0x0000a710


	//   ....[41]....
        /*03c8*/ 	.word	0x0000a730


	//   ....[42]....
        /*03cc*/ 	.word	0x0000a8f0


	//   ....[43]....
        /*03d0*/ 	.word	0x0000beb0


	//   ....[44]....
        /*03d4*/ 	.word	0x0000bed0


	//   ....[45]....
        /*03d8*/ 	.word	0x0000bee0


	//   ....[46]....
        /*03dc*/ 	.word	0x0000bf80


	//   ....[47]....
        /*03e0*/ 	.word	0x0000bfa0


	//   ....[48]....
        /*03e4*/ 	.word	0x0000c040


	//   ....[49]....
        /*03e8*/ 	.word	0x0000c060


	//   ....[50]....
        /*03ec*/ 	.word	0x0000c070


	//   ....[51]....
        /*03f0*/ 	.word	0x0000c920


	//   ....[52]....
        /*03f4*/ 	.word	0x0000c940


	//   ....[53]....
        /*03f8*/ 	.word	0x0000c960


	//   ....[54]....
        /*03fc*/ 	.word	0x0000ca30


	//   ....[55]....
        /*0400*/ 	.word	0x0000ca40


	//   ....[56]....
        /*0404*/ 	.word	0x0000cae0


	//   ....[57]....
        /*0408*/ 	.word	0x0000caf0


	//   ....[58]....
        /*040c*/ 	.word	0x0000cb00


	//   ....[59]....
        /*0410*/ 	.word	0x0000cb10


	//   ....[60]....
        /*0414*/ 	.word	0x0000cbd0


	//   ....[61]....
        /*0418*/ 	.word	0x0000cbf0


	//   ....[62]....
        /*041c*/ 	.word	0x0000cc50


	//   ....[63]....
        /*0420*/ 	.word	0x0000d490


	//   ....[64]....
        /*0424*/ 	.word	0x0000d4a0


	//   ....[65]....
        /*0428*/ 	.word	0x0000d4c0


	//   ....[66]....
        /*042c*/ 	.word	0x0000d540


	//   ....[67]....
        /*0430*/ 	.word	0x0000d550


	//   ....[68]....
        /*0434*/ 	.word	0x0000d5b0


	//   ....[69]....
        /*0438*/ 	.word	0x0000d5e0


	//   ....[70]....
        /*043c*/ 	.word	0x0000d620


	//   ....[71]....
        /*0440*/ 	.word	0x0000d920


	//   ....[72]....
        /*0444*/ 	.word	0x0000d940


	//   ....[73]....
        /*0448*/ 	.word	0x0000d9e0


	//   ....[74]....
        /*044c*/ 	.word	0x0000d9f0


	//   ....[75]....
        /*0450*/ 	.word	0x0000da80


	//   ....[76]....
        /*0454*/ 	.word	0x0000da90


	//   ....[77]....
        /*0458*/ 	.word	0x0000daa0


	//   ....[78]....
        /*045c*/ 	.word	0x0000db30


	//   ....[79]....
        /*0460*/ 	.word	0x0000e150


	//   ....[80]....
        /*0464*/ 	.word	0x0000e160


	//   ....[81]....
        /*0468*/ 	.word	0x0000e1b0


	//   ....[82]....
        /*046c*/ 	.word	0x0000e1f0


	//   ....[83]....
        /*0470*/ 	.word	0x0000e250


	//   ....[84]....
        /*0474*/ 	.word	0x0000e270


	//   ....[85]....
        /*0478*/ 	.word	0x0000e2f0


	//   ....[86]....
        /*047c*/ 	.word	0x0000e310


	//   ....[87]....
        /*0480*/ 	.word	0x0000e670


	//   ....[88]....
        /*0484*/ 	.word	0x0000e860


	//   ....[89]....
        /*0488*/ 	.word	0x0000edf0


	//   ....[90]....
        /*048c*/ 	.word	0x0000eed0


	//   ....[91]....
        /*0490*/ 	.word	0x0000ef70


	//   ....[92]....
        /*0494*/ 	.word	0x0000efd0


	//   ....[93]....
        /*0498*/ 	.word	0x0000f0e0


	//   ....[94]....
        /*049c*/ 	.word	0x0000f150


	//   ....[95]....
        /*04a0*/ 	.word	0x0000f260


	//   ....[96]....
        /*04a4*/ 	.word	0x0000f2d0


	//   ....[97]....
        /*04a8*/ 	.word	0x0000f3d0


	//   ....[98]....
        /*04ac*/ 	.word	0x0000f460


	//   ....[99]....
        /*04b0*/ 	.word	0x0000f4d0


	//   ....[100]....
        /*04b4*/ 	.word	0x0000f530


	//   ....[101]....
        /*04b8*/ 	.word	0x0000f650


	//   ....[102]....
        /*04bc*/ 	.word	0x0000f6b0


	//   ....[103]....
        /*04c0*/ 	.word	0x0000f7d0


	//   ....[104]....
        /*04c4*/ 	.word	0x0000f830


	//   ....[105]....
        /*04c8*/ 	.word	0x0000f8d0


	//   ....[106]....
        /*04cc*/ 	.word	0x0000f9a0


	//   ....[107]....
        /*04d0*/ 	.word	0x0000fac0


	//   ....[108]....
        /*04d4*/ 	.word	0x0000fb20


	//   ....[109]....
        /*04d8*/ 	.word	0x0000fc10


	//   ....[110]....
        /*04dc*/ 	.word	0x0000fd40


	//   ....[111]....
        /*04e0*/ 	.word	0x0000fdf0


	//   ....[112]....
        /*04e4*/ 	.word	0x0000fe70


	//   ....[113]....
        /*04e8*/ 	.word	0x0000ff50


	//   ....[114]....
        /*04ec*/ 	.word	0x0000ffb0


	//   ....[115]....
        /*04f0*/ 	.word	0x00010080


	//   ....[116]....
        /*04f4*/ 	.word	0x000100e0


	//   ....[117]....
        /*04f8*/ 	.word	0x000101b0


	//   ....[118]....
        /*04fc*/ 	.word	0x000102a0


	//   ....[119]....
        /*0500*/ 	.word	0x00010340


	//   ....[120]....
        /*0504*/ 	.word	0x000103a0


	//   ....[121]....
        /*0508*/ 	.word	0x000104a0


	//   ....[122]....
        /*050c*/ 	.word	0x00010500


	//   ....[123]....
        /*0510*/ 	.word	0x00010600


	//   ....[124]....
        /*0514*/ 	.word	0x00010660


	//   ....[125]....
        /*0518*/ 	.word	0x00010730


	//   ....[126]....
        /*051c*/ 	.word	0x00010880


	//   ....[127]....
        /*0520*/ 	.word	0x00010920


	//   ....[128]....
        /*0524*/ 	.word	0x000109b0


	//   ....[129]....
        /*0528*/ 	.word	0x00010ab0


	//   ....[130]....
        /*052c*/ 	.word	0x00010b10


	//   ....[131]....
        /*0530*/ 	.word	0x00010c00


	//   ....[132]....
        /*0534*/ 	.word	0x00010c60


	//   ....[133]....
        /*0538*/ 	.word	0x00010d20


	//   ....[134]....
        /*053c*/ 	.word	0x00010e10


	//   ....[135]....
        /*0540*/ 	.word	0x00010f30


	//----- nvinfo : EIATTR_REG_RECONFIG
	.align		4
.L_1287:
        /*0544*/ 	.byte	0x01, 0x54
	.zero		2


	//----- nvinfo : EIATTR_SYSCALL_OFFSETS
	.align		4
        /*0548*/ 	.byte	0x04, 0x46
        /*054a*/ 	.short	(.L_1289 - .L_1288)


	//   ....[0]....
.L_1288:
        /*054c*/ 	.word	0x000016d0


	//   ....[1]....
        /*0550*/ 	.word	0x0000b480


	//   ....[2]....
        /*0554*/ 	.word	0x0000b5d0


	//   ....[3]....
        /*0558*/ 	.word	0x0000b6c0


	//   ....[4]....
        /*055c*/ 	.word	0x0000c3d0


	//----- nvinfo : EIATTR_MBARRIER_INSTR_OFFSETS
	.align		4
.L_1289:
        /*0560*/ 	.byte	0x04, 0x39
        /*0562*/ 	.short	(.L_1291 - .L_1290)


	//   ....[0]....
.L_1290:
        /*0564*/ 	.word	0x00000180
        /*0568*/ 	.word	0x000000ff
        /*056c*/ 	.word	0x0002d800
        /*0570*/ 	.short	0x0100
        /*0572*/ 	.byte	0x08
	.zero		1


	//   ....[1]....
        /*0574*/ 	.word	0x00000190
        /*0578*/ 	.word	0x000000ff
        /*057c*/ 	.word	0x0002d820
        /*0580*/ 	.short	0x0100
        /*0582*/ 	.byte	0x08
	.zero		1


	//   ....[2]....
        /*0584*/ 	.word	0x00000280
        /*0588*/ 	.word	0x000000ff
        /*058c*/ 	.word	0x0002d830
        /*0590*/ 	.short	0x0100
        /*0592*/ 	.byte	0x08
	.zero		1


	//   ....[3]....
        /*0594*/ 	.word	0x00000290
        /*0598*/ 	.word	0x000000ff
        /*059c*/ 	.word	0x0002d840
        /*05a0*/ 	.short	0x0100
        /*05a2*/ 	.byte	0x08
	.zero		1


	//   ....[4]....
        /*05a4*/ 	.word	0x000002a0
        /*05a8*/ 	.word	0x000000ff
        /*05ac*/ 	.word	0x0002d838
        /*05b0*/ 	.short	0x0100
        /*05b2*/ 	.byte	0x08
	.zero		1


	//   ....[5]....
        /*05b4*/ 	.word	0x000002b0
        /*05b8*/ 	.word	0x000000ff
        /*05bc*/ 	.word	0x0002d848
        /*05c0*/ 	.short	0x0100
        /*05c2*/ 	.byte	0x08
	.zero		1


	//   ....[6]....
        /*05c4*/ 	.word	0x000003e0
        /*05c8*/ 	.word	0x000000ff
        /*05cc*/ 	.word	0x0002d850
        /*05d0*/ 	.short	0x0100
        /*05d2*/ 	.byte	0x08
	.zero		1


	//   ....[7]....
        /*05d4*/ 	.word	0x000003f0
        /*05d8*/ 	.word	0x000000ff
        /*05dc*/ 	.word	0x0002d860
        /*05e0*/ 	.short	0x0100
        /*05e2*/ 	.byte	0x08
	.zero		1


	//   ....[8]....
        /*05e4*/ 	.word	0x00000400
        /*05e8*/ 	.word	0x000000ff
        /*05ec*/ 	.word	0x0002d858
        /*05f0*/ 	.short	0x0100
        /*05f2*/ 	.byte	0x08
	.zero		1


	//   ....[9]....
        /*05f4*/ 	.word	0x00000410
        /*05f8*/ 	.word	0x000000ff
        /*05fc*/ 	.word	0x0002d868
        /*0600*/ 	.short	0x0100
        /*0602*/ 	.byte	0x08
	.zero		1


	//   ....[10]....
        /*0604*/ 	.word	0x00000500
        /*0608*/ 	.word	0x000000ff
        /*060c*/ 	.word	0x0002d870
        /*0610*/ 	.short	0x0100
        /*0612*/ 	.byte	0x06
	.zero		1


	//   ....[11]....
        /*0614*/ 	.word	0x00000510
        /*0618*/ 	.word	0x000000ff
        /*061c*/ 	.word	0x0002d880
        /*0620*/ 	.short	0x0100
        /*0622*/ 	.byte	0x06
	.zero		1


	//   ....[12]....
        /*0624*/ 	.word	0x00000520
        /*0628*/ 	.word	0x000000ff
        /*062c*/ 	.word	0x0002d878
        /*0630*/ 	.short	0x0100
        /*0632*/ 	.byte	0x06
	.zero		1


	//   ....[13]....
        /*0634*/ 	.word	0x00000530
        /*0638*/ 	.word	0x000000ff
        /*063c*/ 	.word	0x0002d888
        /*0640*/ 	.short	0x0100
        /*0642*/ 	.byte	0x06
	.zero		1


	//   ....[14]....
        /*0644*/ 	.word	0x00000660
        /*0648*/ 	.word	0x000000ff
        /*064c*/ 	.word	0x0002d890
        /*0650*/ 	.short	0x0100
        /*0652*/ 	.byte	0x08
	.zero		1


	//   ....[15]....
        /*0654*/ 	.word	0x00000670
        /*0658*/ 	.word	0x000000ff
        /*065c*/ 	.word	0x0002d8a0
        /*0660*/ 	.short	0x0100
        /*0662*/ 	.byte	0x08
	.zero		1


	//   ....[16]....
        /*0664*/ 	.word	0x00000680
        /*0668*/ 	.word	0x000000ff
        /*066c*/ 	.word	0x0002d898
        /*0670*/ 	.short	0x0100
        /*0672*/ 	.byte	0x08
	.zero		1


	//   ....[17]....
        /*0674*/ 	.word	0x00000690
        /*0678*/ 	.word	0x000000ff
        /*067c*/ 	.word	0x0002d8a8
        /*0680*/ 	.short	0x0100
        /*0682*/ 	.byte	0x08
	.zero		1


	//   ....[18]....
        /*0684*/ 	.word	0x000007d0
        /*0688*/ 	.word	0x000000ff
        /*068c*/ 	.word	0x0002d8b0
        /*0690*/ 	.short	0x0100
        /*0692*/ 	.byte	0x08
	.zero		1


	//   ....[19]....
        /*0694*/ 	.word	0x000007e0
        /*0698*/ 	.word	0x000000ff
        /*069c*/ 	.word	0x0002d8c0
        /*06a0*/ 	.short	0x0100
        /*06a2*/ 	.byte	0x08
	.zero		1


	//   ....[20]....
        /*06a4*/ 	.word	0x000007f0
        /*06a8*/ 	.word	0x000000ff
        /*06ac*/ 	.word	0x0002d8b8
        /*06b0*/ 	.short	0x0100
        /*06b2*/ 	.byte	0x08
	.zero		1


	//   ....[21]....
        /*06b4*/ 	.word	0x00000800
        /*06b8*/ 	.word	0x000000ff
        /*06bc*/ 	.word	0x0002d8c8
        /*06c0*/ 	.short	0x0100
        /*06c2*/ 	.byte	0x08
	.zero		1


	//   ....[22]....
        /*06c4*/ 	.word	0x00001750
        /*06c8*/ 	.word	0x000000ff
        /*06cc*/ 	.word	0x0002d800
        /*06d0*/ 	.short	0x010a
        /*06d2*/ 	.byte	0x28
	.zero		1


	//   ....[23]....
        /*06d4*/ 	.word	0x000017d0
        /*06d8*/ 	.word	0x00000000
        /*06dc*/ 	.word	0x0002d830
        /*06e0*/ 	.short	0x010a
        /*06e2*/ 	.byte	0x3f
	.zero		1


	//   ....[24]....
        /*06e4*/ 	.word	0x00001810
        /*06e8*/ 	.word	0x00000000
        /*06ec*/ 	.word	0x0002d830
        /*06f0*/ 	.short	0x010a
        /*06f2*/ 	.byte	0x3f
	.zero		1


	//   ....[25]....
        /*06f4*/ 	.word	0x00001ef0
        /*06f8*/ 	.word	0x000000ff
        /*06fc*/ 	.word	0x00000000
        /*0700*/ 	.short	0x0101
        /*0702*/ 	.byte	0x06
	.zero		1


	//   ....[26]....
        /*0704*/ 	.word	0x00003c40
        /*0708*/ 	.word	0x000000ff
        /*070c*/ 	.word	0x0002d830
        /*0710*/ 	.short	0x010a
        /*0712*/ 	.byte	0x06
	.zero		1


	//   ....[27]....
        /*0714*/ 	.word	0x00003c80
        /*0718*/ 	.word	0x000000ff
        /*071c*/ 	.word	0x0002d830
        /*0720*/ 	.short	0x010a
        /*0722*/ 	.byte	0x06
	.zero		1


	//   ....[28]....
        /*0724*/ 	.word	0x00003f50
        /*0728*/ 	.word	0x000000ff
        /*072c*/ 	.word	0x0002d850
        /*0730*/ 	.short	0x010a
        /*0732*/ 	.byte	0x06
	.zero		1


	//   ....[29]....
        /*0734*/ 	.word	0x00003f90
        /*0738*/ 	.word	0x000000ff
        /*073c*/ 	.word	0x0002d850
        /*0740*/ 	.short	0x010a
        /*0742*/ 	.byte	0x06
	.zero		1


	//   ....[30]....
        /*0744*/ 	.word	0x00004540
        /*0748*/ 	.word	0x000000ff
        /*074c*/ 	.word	0x00000000
        /*0750*/ 	.short	0x0101
        /*0752*/ 	.byte	0x06
	.zero		1


	//   ....[31]....
        /*0754*/ 	.word	0x00006010
        /*0758*/ 	.word	0x000000ff
        /*075c*/ 	.word	0x00000000
        /*0760*/ 	.short	0x0101
        /*0762*/ 	.byte	0x06
	.zero		1


	//   ....[32]....
        /*0764*/ 	.word	0x00006700
        /*0768*/ 	.word	0x000000ff
        /*076c*/ 	.word	0x0002d830
        /*0770*/ 	.short	0x010a
        /*0772*/ 	.byte	0x06
	.zero		1


	//   ....[33]....
        /*0774*/ 	.word	0x00006740
        /*0778*/ 	.word	0x000000ff
        /*077c*/ 	.word	0x0002d830
        /*0780*/ 	.short	0x010a
        /*0782*/ 	.byte	0x06
	.zero		1


	//   ....[34]....
        /*0784*/ 	.word	0x00006a10
        /*0788*/ 	.word	0x000000ff
        /*078c*/ 	.word	0x0002d850
        /*0790*/ 	.short	0x010a
        /*0792*/ 	.byte	0x06
	.zero		1


	//   ....[35]....
        /*0794*/ 	.word	0x00006a50
        /*0798*/ 	.word	0x000000ff
        /*079c*/ 	.word	0x0002d850
        /*07a0*/ 	.short	0x010a
        /*07a2*/ 	.byte	0x06
	.zero		1


	//   ....[36]....
        /*07a4*/ 	.word	0x00006fa0
        /*07a8*/ 	.word	0x000000ff
        /*07ac*/ 	.word	0x00000000
        /*07b0*/ 	.short	0x0101
        /*07b2*/ 	.byte	0x06
	.zero		1


	//   ....[37]....
        /*07b4*/ 	.word	0x00008150
        /*07b8*/ 	.word	0x000000ff
        /*07bc*/ 	.word	0x00000000
        /*07c0*/ 	.short	0x0101
        /*07c2*/ 	.byte	0x06
	.zero		1


	//   ....[38]....
        /*07c4*/ 	.word	0x00008740
        /*07c8*/ 	.word	0x000000ff
        /*07cc*/ 	.word	0x0002d850
        /*07d0*/ 	.short	0x010a
        /*07d2*/ 	.byte	0x08
	.zero		1


	//   ....[39]....
        /*07d4*/ 	.word	0x00008780
        /*07d8*/ 	.word	0x000000ff
        /*07dc*/ 	.word	0x0002d850
        /*07e0*/ 	.short	0x010a
        /*07e2*/ 	.byte	0x08
	.zero		1


	//   ....[40]....
        /*07e4*/ 	.word	0x00008e10
        /*07e8*/ 	.word	0x000000ff
        /*07ec*/ 	.word	0x00000000
        /*07f0*/ 	.short	0x0101
        /*07f2*/ 	.byte	0x08
	.zero		1


	//   ....[41]....
        /*07f4*/ 	.word	0x00009e40
        /*07f8*/ 	.word	0x000000ff
        /*07fc*/ 	.word	0x00000000
        /*0800*/ 	.short	0x0101
        /*0802*/ 	.byte	0x05
	.zero		1


	//   ....[42]....
        /*0804*/ 	.word	0x0000bc30
        /*0808*/ 	.word	0x00000006
        /*080c*/ 	.word	0x0002d840
        /*0810*/ 	.short	0x010a
        /*0812*/ 	.byte	0x3f
	.zero		1


	//   ....[43]....
        /*0814*/ 	.word	0x0000c1b0
        /*0818*/ 	.word	0x00000006
        /*081c*/ 	.word	0x0002d830
        /*0820*/ 	.short	0x0107
        /*0822*/ 	.byte	0x3f
	.zero		1


	//   ....[44]....
        /*0824*/ 	.word	0x0000c280
        /*0828*/ 	.word	0x00000006
        /*082c*/ 	.word	0x0002d830
        /*0830*/ 	.short	0x0101
        /*0832*/ 	.byte	0x3f
	.zero		1


	//   ....[45]....
        /*0834*/ 	.word	0x0000cda0
        /*0838*/ 	.word	0x00000011
        /*083c*/ 	.word	0x0002d800
        /*0840*/ 	.short	0x0107
        /*0842*/ 	.byte	0x3f
	.zero		1


	//   ....[46]....
        /*0844*/ 	.word	0x0000ce90
        /*0848*/ 	.word	0x00000011
        /*084c*/ 	.word	0x0002d800
        /*0850*/ 	.short	0x0101
        /*0852*/ 	.byte	0x3f
	.zero		1


	//   ....[47]....
        /*0854*/ 	.word	0x0000ceb0
        /*0858*/ 	.word	0x00000011
        /*085c*/ 	.word	0x0002d820
        /*0860*/ 	.short	0x010a
        /*0862*/ 	.byte	0x3f
	.zero		1


	//   ....[48]....
        /*0864*/ 	.word	0x0000d250
        /*0868*/ 	.word	0x00000006
        /*086c*/ 	.word	0x0002d840
        /*0870*/ 	.short	0x010a
        /*0872*/ 	.byte	0x3f
	.zero		1


	//   ....[49]....
        /*0874*/ 	.word	0x0000d6c0
        /*0878*/ 	.word	0x00000006
        /*087c*/ 	.word	0x0002d830
        /*0880*/ 	.short	0x0107
        /*0882*/ 	.byte	0x3f
	.zero		1


	//   ....[50]....
        /*0884*/ 	.word	0x0000d780
        /*0888*/ 	.word	0x00000006
        /*088c*/ 	.word	0x0002d830
        /*0890*/ 	.short	0x0101
        /*0892*/ 	.byte	0x3f
	.zero		1


	//   ....[51]....
        /*0894*/ 	.word	0x0000d7e0
        /*0898*/ 	.word	0x00000006
        /*089c*/ 	.word	0x0002d860
        /*08a0*/ 	.short	0x010a
        /*08a2*/ 	.byte	0x3f
	.zero		1


	//   ....[52]....
        /*08a4*/ 	.word	0x0000dc20
        /*08a8*/ 	.word	0x00000006
        /*08ac*/ 	.word	0x0002d850
        /*08b0*/ 	.short	0x0107
        /*08b2*/ 	.byte	0x3f
	.zero		1


	//   ....[53]....
        /*08b4*/ 	.word	0x0000ddf0
        /*08b8*/ 	.word	0x00000006
        /*08bc*/ 	.word	0x0002d850
        /*08c0*/ 	.short	0x0101
        /*08c2*/ 	.byte	0x3f
	.zero		1


	//   ....[54]....
        /*08c4*/ 	.word	0x0000e000
        /*08c8*/ 	.word	0x00000004
        /*08cc*/ 	.word	0x0002d860
        /*08d0*/ 	.short	0x010a
        /*08d2*/ 	.byte	0x3f
	.zero		1


	//   ....[55]....
        /*08d4*/ 	.word	0x0000e450
        /*08d8*/ 	.word	0x00000004
        /*08dc*/ 	.word	0x0002d850
        /*08e0*/ 	.short	0x0107
        /*08e2*/ 	.byte	0x3f
	.zero		1


	//   ....[56]....
        /*08e4*/ 	.word	0x0000e510
        /*08e8*/ 	.word	0x00000004
        /*08ec*/ 	.word	0x0002d850
        /*08f0*/ 	.short	0x0101
        /*08f2*/ 	.byte	0x3f
	.zero		1


	//   ....[57]....
        /*08f4*/ 	.word	0x0000e7e0
        /*08f8*/ 	.word	0x00000004
        /*08fc*/ 	.word	0x0002d820
        /*0900*/ 	.short	0x010a
        /*0902*/ 	.byte	0x3f
	.zero		1


	//   ....[58]....
        /*0904*/ 	.word	0x0000e960
        /*0908*/ 	.word	0x00000005
        /*090c*/ 	.word	0x0002d840
        /*0910*/ 	.short	0x010a
        /*0912*/ 	.byte	0x3f
	.zero		1


	//   ....[59]....
        /*0914*/ 	.word	0x0000ea00
        /*0918*/ 	.word	0x00000017
        /*091c*/ 	.word	0x0002d840
        /*0920*/ 	.short	0x010a
        /*0922*/ 	.byte	0x3f
	.zero		1


	//   ....[60]....
        /*0924*/ 	.word	0x0000ea40
        /*0928*/ 	.word	0x00000005
        /*092c*/ 	.word	0x0002d860
        /*0930*/ 	.short	0x010a
        /*0932*/ 	.byte	0x3f
	.zero		1


	//   ....[61]....
        /*0934*/ 	.word	0x0000ea80
        /*0938*/ 	.word	0x00000017
        /*093c*/ 	.word	0x0002d860
        /*0940*/ 	.short	0x010a
        /*0942*/ 	.byte	0x3f
	.zero		1


	//   ....[62]....
        /*0944*/ 	.word	0x0000eaf0
        /*0948*/ 	.word	0x00000003
        /*094c*/ 	.word	0x0002d800
        /*0950*/ 	.short	0x010a
        /*0952*/ 	.byte	0x3f
	.zero		1


	//   ....[63]....
        /*0954*/ 	.word	0x0000eb40
        /*0958*/ 	.word	0x00000000
        /*095c*/ 	.word	0x0002d830
        /*0960*/ 	.short	0x010a
        /*0962*/ 	.byte	0x3f
	.zero		1


	//   ....[64]....
        /*0964*/ 	.word	0x0000eba0
        /*0968*/ 	.word	0x00000004
        /*096c*/ 	.word	0x0002d830
        /*0970*/ 	.short	0x010a
        /*0972*/ 	.byte	0x3f
	.zero		1


	//   ....[65]....
        /*0974*/ 	.word	0x0000ec00
        /*0978*/ 	.word	0x00000004
        /*097c*/ 	.word	0x0002d850
        /*0980*/ 	.short	0x010a
        /*0982*/ 	.byte	0x3f
	.zero		1


	//   ....[66]....
        /*0984*/ 	.word	0x0000ec60
        /*0988*/ 	.word	0x00000004
        /*098c*/ 	.word	0x0002d830
        /*0990*/ 	.short	0x010a
        /*0992*/ 	.byte	0x3f
	.zero		1


	//   ....[67]....
        /*0994*/ 	.word	0x0000ecc0
        /*0998*/ 	.word	0x00000004
        /*099c*/ 	.word	0x0002d850
        /*09a0*/ 	.short	0x010a
        /*09a2*/ 	.byte	0x3f
	.zero		1


	//   ....[68]....
        /*09a4*/ 	.word	0x0000ed20
        /*09a8*/ 	.word	0x00000006
        /*09ac*/ 	.word	0x0002d850
        /*09b0*/ 	.short	0x010a
        /*09b2*/ 	.byte	0x3f
	.zero		1


	//   ....[69]....
        /*09b4*/ 	.word	0x0000ee20
        /*09b8*/ 	.word	0x00000006
        /*09bc*/ 	.word	0x0002d840
        /*09c0*/ 	.short	0x010a
        /*09c2*/ 	.byte	0x3f
	.zero		1


	//   ....[70]....
        /*09c4*/ 	.word	0x0000fc40
        /*09c8*/ 	.word	0x00000011
        /*09cc*/ 	.word	0x0002d820
        /*09d0*/ 	.short	0x010a
        /*09d2*/ 	.byte	0x3f
	.zero		1


	//   ....[71]....
        /*09d4*/ 	.word	0x0000fc90
        /*09d8*/ 	.word	0x00000006
        /*09dc*/ 	.word	0x0002d840
        /*09e0*/ 	.short	0x010a
        /*09e2*/ 	.byte	0x3f
	.zero		1


	//   ....[72]....
        /*09e4*/ 	.word	0x000101f0
        /*09e8*/ 	.word	0x00000006
        /*09ec*/ 	.word	0x0002d860
        /*09f0*/ 	.short	0x010a
        /*09f2*/ 	.byte	0x3f
	.zero		1


	//   ....[73]....
        /*09f4*/ 	.word	0x000107d0
        /*09f8*/ 	.word	0x00000004
        /*09fc*/ 	.word	0x0002d860
        /*0a00*/ 	.short	0x010a
        /*0a02*/ 	.byte	0x3f
	.zero		1


	//   ....[74]....
        /*0a04*/ 	.word	0x00010e50
        /*0a08*/ 	.word	0x00000004
        /*0a0c*/ 	.word	0x0002d820
        /*0a10*/ 	.short	0x010a
        /*0a12*/ 	.byte	0x3f
	.zero		1


	//   ....[75]....
        /*0a14*/ 	.word	0x00010ff0
        /*0a18*/ 	.word	0x00000005
        /*0a1c*/ 	.word	0x0002d840
        /*0a20*/ 	.short	0x010a
        /*0a22*/ 	.byte	0x3f
	.zero		1


	//   ....[76]....
        /*0a24*/ 	.word	0x00011040
        /*0a28*/ 	.word	0x00000017
        /*0a2c*/ 	.word	0x0002d840
        /*0a30*/ 	.short	0x010a
        /*0a32*/ 	.byte	0x3f
	.zero		1


	//   ....[77]....
        /*0a34*/ 	.word	0x00011090
        /*0a38*/ 	.word	0x00000005
        /*0a3c*/ 	.word	0x0002d860
        /*0a40*/ 	.short	0x010a
        /*0a42*/ 	.byte	0x3f
	.zero		1


	//----- nvinfo : EIATTR_NUM_MBARRIERS
	.align		4
.L_1291:
        /*0a44*/ 	.byte	0x03, 0x38
        /*0a46*/ 	.short	0x0016


	//----- nvinfo : EIATTR_EXIT_INSTR_OFFSETS
	.align		4
        /*0a48*/ 	.byte	0x04, 0x1c
        /*0a4a*/ 	.short	(.L_1293 - .L_1292)


	//   ....[0]....
.L_1292:
        /*0a4c*/ 	.word	0x00000970


	//   ....[1]....
        /*0a50*/ 	.word	0x0000a860


	//   ....[2]....
        /*0a54*/ 	.word	0x0000ead0


	//----- nvinfo : EIATTR_MAX_THREADS
	.align		4
.L_1293:
        /*0a58*/ 	.byte	0x04, 0x05
        /*0a5a*/ 	.short	(.L_1295 - .L_1294)
.L_1294:
        /*0a5c*/ 	.word	0x00000200
        /*0a60*/ 	.word	0x00000001
        /*0a64*/ 	.word	0x00000001


	//----- nvinfo : EIATTR_CRS_STACK_SIZE
	.align		4
.L_1295:
        /*0a68*/ 	.byte	0x04, 0x1e
        /*0a6a*/ 	.short	(.L_1297 - .L_1296)
.L_1296:
        /*0a6c*/ 	.word	0x00000000


	//----- nvinfo : EIATTR_CBANK_PARAM_SIZE
	.align		4
.L_1297:
        /*0a70*/ 	.byte	0x03, 0x19
        /*0a72*/ 	.short	0x0af0


	//----- nvinfo : EIATTR_PARAM_CBANK
	.align		4
        /*0a74*/ 	.byte	0x04, 0x0a
        /*0a76*/ 	.short	(.L_1299 - .L_1298)
	.align		4
.L_1298:
        /*0a78*/ 	.word	index@(.nv.constant0._ZN7cutlass13device_kernelIN5flash11enable_sm90INS1_16FlashAttnFwdSm90INS1_25CollectiveMainloopFwdSm90ILi2EN4cute5tupleIJNS5_1CILi1EEES8_S8_EEENS6_IJNS7_ILi192EEENS7_ILi128EEENS7_ILi96EEEEEELi96ENS_10bfloat16_tEfNS_4arch4Sm90ELb1ELb0ELb0ELb0ELb1ELb0ELb0ELb0ELb1ELb1ELb0ELb0EEENS1_21CollectiveEpilogueFwdINS6_IJSA_SC_SB_EEES9_SE_SG_Li384ELb0ELb1ELb0ELb0EEENS1_30DynamicPersistentTileSchedulerILi384ELi128ELb0ELb1ELb1EEEEEEEEEvNT_6ParamsE)
        /*0a7c*/ 	.short	0x0210
        /*0a7e*/ 	.short	0x0af0


	//----- nvinfo : EIATTR_SW_WAR
	.align		4
.L_1299:
        /*0a80*/ 	.byte	0x04, 0x36
        /*0a82*/ 	.short	(.L_1301 - .L_1300)
.L_1300:
        /*0a84*/ 	.word	0x00000008
.L_1301:


//--------------------- .nv.info._ZN7cutlass13device_kernelIN5flash11enable_sm90INS1_16FlashAttnFwdSm90INS1_25CollectiveMainloopFwdSm90ILi2EN4cute5tupleIJNS5_1CILi1EEES8_S8_EEENS6_IJNS7_ILi192EEENS7_ILi128EEENS7_ILi96EEEEEELi96ENS_10bfloat16_tEfNS_4arch4Sm90ELb1ELb0ELb0ELb1ELb1ELb0ELb0ELb0ELb1ELb1ELb0ELb0EEENS1_21CollectiveEpilogueFwdINS6_IJSA_SC_SB_EEES9_SE_SG_Li384ELb1ELb1ELb0ELb0EEENS1_36VarlenDynamicPersistentTileSchedulerILi192ELi128ELi384ELi128ELb0ELb1ELb1ELb1ELb1ELb1EEEEEEEEEvNT_6ParamsE --------------------------
	.section	.nv.info._ZN7cutlass13device_kernelIN5flash11enable_sm90INS1_16FlashAttnFwdSm90INS1_25CollectiveMainloopFwdSm90ILi2EN4cute5tupleIJNS5_1CILi1EEES8_S8_EEENS6_IJNS7_ILi192EEENS7_ILi128EEENS7_ILi96EEEEEELi96ENS_10bfloat16_tEfNS_4arch4Sm90ELb1ELb0ELb0ELb1ELb1ELb0ELb0ELb0ELb1ELb1ELb0ELb0EEENS1_21CollectiveEpilogueFwdINS6_IJSA_SC_SB_EEES9_SE_SG_Li384ELb1ELb1ELb0ELb0EEENS1_36VarlenDynamicPersistentTileSchedulerILi192ELi128ELi384ELi128ELb0ELb1ELb1ELb1ELb1ELb1EEEEEEEEEvNT_6ParamsE,"",@"SHT_CUDA_INFO"
	.sectionflags	@""
	.align	4


	//----- nvinfo : EIATTR_CUDA_API_VERSION
	.align		4
        /*0000*/ 	.byte	0x04, 0x37
        /*0002*/ 	.short	(.L_1303 - .L_1302)
.L_1302:
        /*0004*/ 	.word	0x00000082


	//----- nvinfo : EIATTR_KPARAM_INFO
	.align		4
.L_1303:
        /*0008*/ 	.byte	0x04, 0x17
        /*000a*/ 	.short	(.L_1305 - .L_1304)
.L_1304:
        /*000c*/ 	.word	0x00000000
        /*0010*/ 	.short	0x0000
        /*0012*/ 	.short	0x0070
        /*0014*/ 	.byte	0x00, 0xf0, 0x01, 0x2a


	//----- nvinfo : EIATTR_SPARSE_MMA_MASK
	.align		4
.L_1305:
        /*0018*/ 	.byte	0x03, 0x50
        /*001a*/ 	.short	0x0000


	//----- nvinfo : EIATTR_MAXREG_COUNT
	.align		4
        /*001c*/ 	.byte	0x03, 0x1b
        /*001e*/ 	.short	0x0080


	//----- nvinfo : EIATTR_NUM_BARRIERS
	.align		4
        /*0020*/ 	.byte	0x02, 0x4c
        /*0022*/ 	.byte	0x10
	.zero		1


	//----- nvinfo : EIATTR_EXTERNS
	.align		4
        /*0024*/ 	.byte	0x04, 0x0f
        /*0026*/ 	.short	(.L_1307 - .L_1306)


	//   ....[0]....
	.align		4
.L_1306:
        /*0028*/ 	.word	index@(__assertfail)


	//----- nvinfo : EIATTR_ANNOTATIONS
	.align		4
.L_1307:
        /*002c*/ 	.byte	0x04, 0x55
        /*002e*/ 	.short	(.L_1309 - .L_1308)


	//   ....[0]....
.L_1308:
        /* <DEDUP_REMOVED lines=32> */


	//----- nvinfo : EIATTR_MERCURY_ISA_VERSION
	.align		4
.L_1309:
        /*0220*/ 	.byte	0x03, 0x5f
        /*0222*/ 	.short	0x0101


	//----- nvinfo : EIATTR_UNUSED_LOAD_BYTE_OFFSET
	.align		4
        /*0224*/ 	.byte	0x04, 0x44
        /*0226*/ 	.short	(.L_1311 - .L_1310)


	//   ....[0]....
.L_1310:
        /*0228*/ 	.word	0x00000970
        /*022c*/ 	.word	0x0000fff0


	//   ....[1]....
        /*0230*/ 	.word	0x00008fa0
        /*0234*/ 	.word	0x0000fff0


	//----- nvinfo : EIATTR_INT_WARP_WIDE_INSTR_OFFSETS
	.align		4
.L_1311:
        /*0238*/ 	.byte	0x04, 0x31
        /*023a*/ 	.short	(.L_1313 - .L_1312)


	//   ....[0]....
.L_1312:
        /*023c*/ 	.word	0x000000c0


	//   ....[1]....
        /*0240*/ 	.word	0x000000d0


	//   ....[2]....
        /*0244*/ 	.word	0x00000170


	//   ....[3]....
        /*0248*/ 	.word	0x0000bd40


	//   ....[4]....
        /*024c*/ 	.word	0x0000bdd0


	//   ....[5]....
        /*0250*/ 	.word	0x0000ebc0


	//   ....[6]....
        /*0254*/ 	.word	0x0000ec50


	//----- nvinfo : EIATTR_COOP_GROUP_MASK_REGIDS
	.align		4
.L_1313:
        /*0258*/ 	.byte	0x04, 0x29
        /*025a*/ 	.short	(.L_1315 - .L_1314)


	//   ....[0]....
.L_1314:
        /*025c*/ 	.word	0xffffffff


	//   ....[1]....
        /*0260*/ 	.word	0xffffffff


	//   ....[2]....
        /*0264*/ 	.word	0xffffffff


	//   ....[3]....
        /*0268*/ 	.word	0xffffffff


	//   ....[4]....
        /*026c*/ 	.word	0xffffffff


	//   ....[5]....
        /*0270*/ 	.word	0xffffffff


	//   ....[6]....
        /*0274*/ 	.word	0xffffffff


	//   ....[7]....
        /*0278*/ 	.word	0xffffffff


	//   ....[8]....
        /*027c*/ 	.word	0xffffffff


	//   ....[9]....
        /*0280*/ 	.word	0xffffffff


	//   ....[10]....
        /*0284*/ 	.word	0xffffffff


	//   ....[11]....
        /*0288*/ 	.word	0xffffffff


	//   ....[12]....
        /*028c*/ 	.word	0xffffffff


	//   ....[13]....
        /*0290*/ 	.word	0xffffffff


	//   ....[14]....
        /*0294*/ 	.word	0xffffffff


	//   ....[15]....
        /*0298*/ 	.word	0xffffffff


	//   ....[16]....
        /*029c*/ 	.word	0xffffffff


	//   ....[17]....
        /*02a0*/ 	.word	0xffffffff


	//   ....[18]....
        /*02a4*/ 	.word	0xffffffff


	//   ....[19]....
        /*02a8*/ 	.word	0xffffffff


	//   ....[20]....
        /*02ac*/ 	.word	0xffffffff


	//   ....[21]....
        /*02b0*/ 	.word	0xffffffff


	//   ....[22]....
        /*02b4*/ 	.word	0xffffffff


	//   ....[23]....
        /*02b8*/ 	.word	0xffffffff


	//   ....[24]....
        /*02bc*/ 	.word	0xffffffff


	//   ....[25]....
        /*02c0*/ 	.word	0xffffffff


	//   ....[26]....
        /*02c4*/ 	.word	0xffffffff


	//   ....[27]....
        /*02c8*/ 	.word	0xffffffff


	//   ....[28]....
        /*02cc*/ 	.word	0xffffffff


	//   ....[29]....
        /*02d0*/ 	.word	0xffffffff


	//   ....[30]....
        /*02d4*/ 	.word	0xffffffff


	//   ....[31]....
        /*02d8*/ 	.word	0xffffffff


	//   ....[32]....
        /*02dc*/ 	.word	0xffffffff


	//   ....[33]....
        /*02e0*/ 	.word	0xffffffff


	//   ....[34]....
        /*02e4*/ 	.word	0xffffffff


	//   ....[35]....
        /*02e8*/ 	.word	0xffffffff


	//   ....[36]....
        /*02ec*/ 	.word	0xffffffff


	//   ....[37]....
        /*02f0*/ 	.word	0xffffffff


	//   ....[38]....
        /*02f4*/ 	.word	0xffffffff


	//   ....[39]....
        /*02f8*/ 	.word	0xffffffff


	//   ....[40]....
        /*02fc*/ 	.word	0xffffffff


	//   ....[41]....
        /*0300*/ 	.word	0xffffffff


	//   ....[42]....
        /*0304*/ 	.word	0xffffffff


	//   ....[43]....
        /*0308*/ 	.word	0xffffffff


	//   ....[44]....
        /*030c*/ 	.word	0xffffffff


	//   ....[45]....
        /*0310*/ 	.word	0xffffffff


	//   ....[46]....
        /*0314*/ 	.word	0xffffffff


	//   ....[47]....
        /*0318*/ 	.word	0xffffffff


	//   ....[48]....
        /*031c*/ 	.word	0xffffffff


	//   ....[49]....
        /*0320*/ 	.word	0xffffffff


	//   ....[50]....
        /*0324*/ 	.word	0xffffffff


	//   ....[51]....
        /*0328*/ 	.word	0xffffffff


	//   ....[52]....
        /*032c*/ 	.word	0xffffffff


	//   ....[53]....
        /*0330*/ 	.word	0xffffffff


	//   ....[54]....
        /*0334*/ 	.word	0xffffffff


	//   ....[55]....
        /*0338*/ 	.word	0xffffffff


	//   ....[56]....
        /*033c*/ 	.word	0xffffffff


	//   ....[57]....
        /*0340*/ 	.word	0xffffffff


	//   ....[58]....
        /*0344*/ 	.word	0xffffffff


	//   ....[59]....
        /*0348*/ 	.word	0xffffffff


	//   ....[60]....
        /*034c*/ 	.word	0xffffffff


	//   ....[61]....
        /*0350*/ 	.word	0xffffffff


	//   ....[62]....
        /*0354*/ 	.word	0xffffffff


	//   ....[63]....
        /*0358*/ 	.word	0xffffffff


	//   ....[64]....
        /*035c*/ 	.word	0xffffffff


	//   ....[65]....
        /*0360*/ 	.word	0xffffffff


	//   ....[66]....
        /*0364*/ 	.word	0xffffffff


	//   ....[67]....
        /*0368*/ 	.word	0xffffffff


	//   ....[68]....
        /*036c*/ 	.word	0xffffffff


	//   ....[69]....
        /*0370*/ 	.word	0xffffffff


	//   ....[70]....
        /*0374*/ 	.word	0xffffffff


	//   ....[71]....
        /*0378*/ 	.word	0xffffffff


	//   ....[72]....
        /*037c*/ 	.word	0xffffffff


	//   ....[73]....
        /*0380*/ 	.word	0xffffffff


	//   ....[74]....
        /*0384*/ 	.word	0xffffffff


	//   ....[75]....
        /*0388*/ 	.word	0xffffffff


	//   ....[76]....
        /*038c*/ 	.word	0xffffffff


	//   ....[77]....
        /*0390*/ 	.word	0xffffffff


	//   ....[78]....
        /*0394*/ 	.word	0xffffffff


	//   ....[79]....
        /*0398*/ 	.word	0xffffffff


	//   ....[80]....
        /*039c*/ 	.word	0xffffffff


	//   ....[81]....
        /*03a0*/ 	.word	0xffffffff


	//   ....[82]....
        /*03a4*/ 	.word	0xffffffff


	//   ....[83]....
        /*03a8*/ 	.word	0xffffffff


	//   ....[84]....
        /*03ac*/ 	.word	0xffffffff


	//   ....[85]....
        /*03b0*/ 	.word	0xffffffff


	//   ....[86]....
        /*03b4*/ 	.word	0xffffffff


	//   ....[87]....
        /*03b8*/ 	.word	0xffffffff


	//   ....[88]....
        /*03bc*/ 	.word	0xffffffff


	//   ....[89]....
        /*03c0*/ 	.word	0xffffffff


	//   ....[90]....
        /*03c4*/ 	.word	0xffffffff


	//   ....[91]....
        /*03c8*/ 	.word	0xffffffff


	//   ....[92]....
        /*03cc*/ 	.word	0xffffffff


	//   ....[93]....
        /*03d0*/ 	.word	0xffffffff


	//   ....[94]....
        /*03d4*/ 	.word	0xffffffff


	//   ....[95]....
        /*03d8*/ 	.word	0xffffffff


	//   ....[96]....
        /*03dc*/ 	.word	0xffffffff


	//   ....[97]....
        /*03e0*/ 	.word	0xffffffff


	//   ....[98]....
        /*03e4*/ 	.word	0xffffffff


	//   ....[99]....
        /*03e8*/ 	.word	0xffffffff


	//   ....[100]....
        /*03ec*/ 	.word	0xffffffff


	//   ....[101]....
        /*03f0*/ 	.word	0xffffffff


	//   ....[102]....
        /*03f4*/ 	.word	0xffffffff


	//   ....[103]....
        /*03f8*/ 	.word	0xffffffff


	//   ....[104]....
        /*03fc*/ 	.word	0xffffffff


	//   ....[105]....
        /*0400*/ 	.word	0xffffffff


	//   ....[106]....
        /*0404*/ 	.word	0xffffffff


	//   ....[107]....
        /*0408*/ 	.word	0xffffffff


	//   ....[108]....
        /*040c*/ 	.word	0xffffffff


	//   ....[109]....
        /*0410*/ 	.word	0xffffffff


	//   ....[110]....
        /*0414*/ 	.word	0xffffffff


	//   ....[111]....
        /*0418*/ 	.word	0xffffffff


	//   ....[112]....
        /*041c*/ 	.word	0xffffffff


	//   ....[113]....
        /*0420*/ 	.word	0xffffffff


	//   ....[114]....
        /*0424*/ 	.word	0xffffffff


	//   ....[115]....
        /*0428*/ 	.word	0xffffffff


	//   ....[116]....
        /*042c*/ 	.word	0xffffffff


	//   ....[117]....
        /*0430*/ 	.word	0xffffffff


	//   ....[118]....
        /*0434*/ 	.word	0xffffffff


	//   ....[119]....
        /*0438*/ 	.word	0xffffffff


	//   ....[120]....
        /*043c*/ 	.word	0x0500000f


	//   ....[121]....
        /*0440*/ 	.word	0x0500000f


	//   ....[122]....
        /*0444*/ 	.word	0x0500000f


	//   ....[123]....
        /*0448*/ 	.word	0x0500000f


	//   ....[124]....
        /*044c*/ 	.word	0x0500000f


	//   ....[125]....
        /*0450*/ 	.word	0x0500000f


	//   ....[126]....
        /*0454*/ 	.word	0x0500000f


	//   ....[127]....
        /*0458*/ 	.word	0x0500000f


	//   ....[128]....
        /*045c*/ 	.word	0x0500000f


	//   ....[129]....
        /*0460*/ 	.word	0x0500000f


	//   ....[130]....
        /*0464*/ 	.word	0x0500000f


	//   ....[131]....
        /*0468*/ 	.word	0x0500000f


	//   ....[132]....
        /*046c*/ 	.word	0x0500000f


	//   ....[133]....
        /*0470*/ 	.word	0x0500000f


	//   ....[134]....
        /*0474*/ 	.word	0x0500000f


	//   ....[135]....
        /*0478*/ 	.word	0x0500000f


	//   ....[136]....
        /*047c*/ 	.word	0x0500000f


	//   ....[137]....
        /*0480*/ 	.word	0x0500000f


	//   ....[138]....
        /*0484*/ 	.word	0x0500000f


	//   ....[139]....
        /*0488*/ 	.word	0x0500000f


	//   ....[140]....
        /*048c*/ 	.word	0x0500000f


	//   ....[141]....
        /*0490*/ 	.word	0x0500000f


	//   ....[142]....
        /*0494*/ 	.word	0x0500000f


	//   ....[143]....
        /*0498*/ 	.word	0x0500000f


	//   ....[144]....
        /*049c*/ 	.word	0x0500000f


	//   ....[145]....
        /*04a0*/ 	.word	0x0500000f


	//   ....[146]....
        /*04a4*/ 	.word	0x0500000f


	//   ....[147]....
        /*04a8*/ 	.word	0x0500000f


	//   ....[148]....
        /*04ac*/ 	.word	0x0500000f


	//   ....[149]....
        /*04b0*/ 	.word	0x0500000f


	//   ....[150]....
        /*04b4*/ 	.word	0x0500000f


	//   ....[151]....
        /*04b8*/ 	.word	0x0500000f


	//   ....[152]....
        /*04bc*/ 	.word	0x0500000f


	//   ....[153]....
        /*04c0*/ 	.word	0x0500000f


	//   ....[154]....
        /*04c4*/ 	.word	0x0500000f


	//   ....[155]....
        /*04c8*/ 	.word	0x0500000f


	//   ....[156]....
        /*04cc*/ 	.word	0x0500000f


	//   ....[157]....
        /*04d0*/ 	.word	0x0500000f


	//   ....[158]....
        /*04d4*/ 	.word	0x0500000f


	//   ....[159]....
        /*04d8*/ 	.word	0x0500000f


	//   ....[160]....
        /*04dc*/ 	.word	0x0500000f


	//   ....[161]....
        /*04e0*/ 	.word	0x0500000f


	//   ....[162]....
        /*04e4*/ 	.word	0x0500000f


	//   ....[163]....
        /*04e8*/ 	.word	0x0500000f


	//   ....[164]....
        /*04ec*/ 	.word	0x0500000f


	//   ....[165]....
        /*04f0*/ 	.word	0x0500000f


	//   ....[166]....
        /*04f4*/ 	.word	0x0500000f


	//   ....[167]....
        /*04f8*/ 	.word	0x0500000f


	//   ....[168]....
        /*04fc*/ 	.word	0x0500000f


	//   ....[169]....
        /*0500*/ 	.word	0x0500000f


	//   ....[170]....
        /*0504*/ 	.word	0x0500000f


	//   ....[171]....
        /*0508*/ 	.word	0x0500000f


	//   ....[172]....
        /*050c*/ 	.word	0x0500000f


	//   ....[173]....
        /*0510*/ 	.word	0x0500000f


	//   ....[174]....
        /*0514*/ 	.word	0x0500000f


	//   ....[175]....
        /*0518*/ 	.word	0x0500000f


	//   ....[176]....
        /*051c*/ 	.word	0x0500000f


	//   ....[177]....
        /*0520*/ 	.word	0x0500000f


	//   ....[178]....
        /*0524*/ 	.word	0x0500000f


	//   ....[179]....
        /*0528*/ 	.word	0x0500000f


	//   ....[180]....
        /*052c*/ 	.word	0x0500000f


	//   ....[181]....
        /*0530*/ 	.word	0x0500000f


	//   ....[182]....
        /*0534*/ 	.word	0x0500000f


	//----- nvinfo : EIATTR_COOP_GROUP_INSTR_OFFSETS
	.align		4
.L_1315:
        /*0538*/ 	.byte	0x04, 0x28
        /*053a*/ 	.short	(.L_1317 - .L_1316)


	//   ....[0]....
.L_1316:
        /*053c*/ 	.word	0x00000080


	//   ....[1]....
        /*0540*/ 	.word	0x000000b0


	//   ....[2]....
        /*0544*/ 	.word	0x000002d0


	//   ....[3]....
        /*0548*/ 	.word	0x00000430


	//   ....[4]....
        /*054c*/ 	.word	0x00000550


	//   ....[5]....
        /*0550*/ 	.word	0x000006b0


	//   ....[6]....
        /*0554*/ 	.word	0x000014f0


	//   ....[7]....
        /*0558*/ 	.word	0x00001c30


	//   ....[8]....
        /*055c*/ 	.word	0x00002290


	//   ....[9]....
        /*0560*/ 	.word	0x000022a0


	//   ....[10]....
        /*0564*/ 	.word	0x00002300


	//   ....[11]....
        /*0568*/ 	.word	0x00002cb0


	//   ....[12]....
        /*056c*/ 	.word	0x00002d20


	//   ....[13]....
        /*0570*/ 	.word	0x00003a10


	//   ....[14]....
        /*0574*/ 	.word	0x000043e0


	//   ....[15]....
        /*0578*/ 	.word	0x00004400


	//   ....[16]....
        /*057c*/ 	.word	0x00004a70


	//   ....[17]....
        /*0580*/ 	.word	0x00004b70


	//   ....[18]....
        /*0584*/ 	.word	0x000053a0


	//   ....[19]....
        /*0588*/ 	.word	0x00005400


	//   ....[20]....
        /*058c*/ 	.word	0x00006450


	//   ....[21]....
        /*0590*/ 	.word	0x000071b0


	//   ....[22]....
        /*0594*/ 	.word	0x000071c0


	//   ....[23]....
        /*0598*/ 	.word	0x000071f0


	//   ....[24]....
        /*059c*/ 	.word	0x00007210


	//   ....[25]....
        /*05a0*/ 	.word	0x00008560


	//   ....[26]....
        /*05a4*/ 	.word	0x00008660


	//   ....[27]....
        /*05a8*/ 	.word	0x000086c0


	//   ....[28]....
        /*05ac*/ 	.word	0x000087a0


	//   ....[29]....
        /*05b0*/ 	.word	0x000087b0


	//   ....[30]....
        /*05b4*/ 	.word	0x000098d0


	//   ....[31]....
        /*05b8*/ 	.word	0x00009910


	//   ....[32]....
        /*05bc*/ 	.word	0x00009940


	//   ....[33]....
        /*05c0*/ 	.word	0x00009970


	//   ....[34]....
        /*05c4*/ 	.word	0x00009df0


	//   ....[35]....
        /*05c8*/ 	.word	0x00009e00


	//   ....[36]....
        /*05cc*/ 	.word	0x00009f10


	//   ....[37]....
        /*05d0*/ 	.word	0x00009f30


	//   ....[38]....
        /*05d4*/ 	.word	0x0000a750


	//   ....[39]....
        /*05d8*/ 	.word	0x0000a760


	//   ....[40]....
        /*05dc*/ 	.word	0x0000a860


	//   ....[41]....
        /*05e0*/ 	.word	0x0000a880


	//   ....[42]....
        /*05e4*/ 	.word	0x0000a9f0


	//   ....[43]....
        /*05e8*/ 	.word	0x0000abc0


	//   ....[44]....
        /*05ec*/ 	.word	0x0000abf0


	//   ....[45]....
        /*05f0*/ 	.word	0x0000ac20


	//   ....[46]....
        /*05f4*/ 	.word	0x0000ac50


	//   ....[47]....
        /*05f8*/ 	.word	0x0000ac80


	//   ....[48]....
        /*05fc*/ 	.word	0x0000acb0


	//   ....[49]....
        /*0600*/ 	.word	0x0000ae00


	//   ....[50]....
        /*0604*/ 	.word	0x0000ae30


	//   ....[51]....
        /*0608*/ 	.word	0x0000ae60


	//   ....[52]....
        /*060c*/ 	.word	0x0000ae90


	//   ....[53]....
        /*0610*/ 	.word	0x0000aec0


	//   ....[54]....
        /*0614*/ 	.word	0x0000aef0


	//   ....[55]....
        /*0618*/ 	.word	0x0000af80


	//   ....[56]....
        /*061c*/ 	.word	0x0000afe0


	//   ....[57]....
        /*0620*/ 	.word	0x0000b080


	//   ....[58]....
        /*0624*/ 	.word	0x0000ca10


	//   ....[59]....
        /*0628*/ 	.word	0x0000ca30


	//   ....[60]....
        /*062c*/ 	.word	0x0000cae0


	//   ....[61]....
        /*0630*/ 	.word	0x0000cb00


	//   ....[62]....
        /*0634*/ 	.word	0x0000cba0


	//   ....[63]....
        /*0638*/ 	.word	0x0000cbc0


	//   ....[64]....
        /*063c*/ 	.word	0x0000cbd0


	//   ....[65]....
        /*0640*/ 	.word	0x0000cbe0


	//   ....[66]....
        /*0644*/ 	.word	0x0000d5a0


	//   ....[67]....
        /*0648*/ 	.word	0x0000d5b0


	//   ....[68]....
        /*064c*/ 	.word	0x0000d6a0


	//   ....[69]....
        /*0650*/ 	.word	0x0000d6b0


	//   ....[70]....
        /*0654*/ 	.word	0x0000d760


	//   ....[71]....
        /*0658*/ 	.word	0x0000d770


	//   ....[72]....
        /*065c*/ 	.word	0x0000d780


	//   ....[73]....
        /*0660*/ 	.word	0x0000d790


	//   ....[74]....
        /*0664*/ 	.word	0x0000d860


	//   ....[75]....
        /*0668*/ 	.word	0x0000d8a0


	//   ....[76]....
        /*066c*/ 	.word	0x0000d8b0


	//   ....[77]....
        /*0670*/ 	.word	0x0000d8d0


	//   ....[78]....
        /*0674*/ 	.word	0x0000e180


	//   ....[79]....
        /*0678*/ 	.word	0x0000e190


	//   ....[80]....
        /*067c*/ 	.word	0x0000e1b0


	//   ....[81]....
        /*0680*/ 	.word	0x0000e230


	//   ....[82]....
        /*0684*/ 	.word	0x0000e240


	//   ....[83]....
        /*0688*/ 	.word	0x0000e2a0


	//   ....[84]....
        /*068c*/ 	.word	0x0000e2d0


	//   ....[85]....
        /*0690*/ 	.word	0x0000e310


	//   ....[86]....
        /*0694*/ 	.word	0x0000e600


	//   ....[87]....
        /*0698*/ 	.word	0x0000e620


	//   ....[88]....
        /*069c*/ 	.word	0x0000e6c0


	//   ....[89]....
        /*06a0*/ 	.word	0x0000e6d0


	//   ....[90]....
        /*06a4*/ 	.word	0x0000e760


	//   ....[91]....
        /*06a8*/ 	.word	0x0000e770


	//   ....[92]....
        /*06ac*/ 	.word	0x0000e780


	//   ....[93]....
        /*06b0*/ 	.word	0x0000e810


	//   ....[94]....
        /*06b4*/ 	.word	0x0000ee40


	//   ....[95]....
        /*06b8*/ 	.word	0x0000ee50


	//   ....[96]....
        /*06bc*/ 	.word	0x0000eee0


	//   ....[97]....
        /*06c0*/ 	.word	0x0000ef80


	//   ....[98]....
        /*06c4*/ 	.word	0x0000efa0


	//   ....[99]....
        /*06c8*/ 	.word	0x0000f020


	//   ....[100]....
        /*06cc*/ 	.word	0x0000f040


	//   ....[101]....
        /*06d0*/ 	.word	0x0000f050


	//   ....[102]....
        /*06d4*/ 	.word	0x0000f430


	//   ....[103]....
        /*06d8*/ 	.word	0x0000f460


	//   ....[104]....
        /*06dc*/ 	.word	0x0000f4a0


	//   ....[105]....
        /*06e0*/ 	.word	0x0000f4d0


	//   ....[106]....
        /*06e4*/ 	.word	0x0000f500


	//   ....[107]....
        /*06e8*/ 	.word	0x0000f530


	//   ....[108]....
        /*06ec*/ 	.word	0x0000f560


	//   ....[109]....
        /*06f0*/ 	.word	0x0000f590


	//   ....[110]....
        /*06f4*/ 	.word	0x0000f710


	//   ....[111]....
        /*06f8*/ 	.word	0x0000f740


	//   ....[112]....
        /*06fc*/ 	.word	0x0000f770


	//   ....[113]....
        /*0700*/ 	.word	0x0000f7a0


	//   ....[114]....
        /*0704*/ 	.word	0x0000f7d0


	//   ....[115]....
        /*0708*/ 	.word	0x0000f800


	//   ....[116]....
        /*070c*/ 	.word	0x0000f8c0


	//   ....[117]....
        /*0710*/ 	.word	0x0000f8e0


	//   ....[118]....
        /*0714*/ 	.word	0x0000f950


	//   ....[119]....
        /*0718*/ 	.word	0x0000fff0


	//   ....[120]....
        /*071c*/ 	.word	0x00010590


	//   ....[121]....
        /*0720*/ 	.word	0x00010680


	//   ....[122]....
        /*0724*/ 	.word	0x00010720


	//   ....[123]....
        /*0728*/ 	.word	0x00010780


	//   ....[124]....
        /*072c*/ 	.word	0x00010890


	//   ....[125]....
        /*0730*/ 	.word	0x00010900


	//   ....[126]....
        /*0734*/ 	.word	0x00010a10


	//   ....[127]....
        /*0738*/ 	.word	0x00010a80


	//   ....[128]....
        /*073c*/ 	.word	0x00010b20


	//   ....[129]....
        /*0740*/ 	.word	0x00010c60


	//   ....[130]....
        /*0744*/ 	.word	0x00010cb0


	//   ....[131]....
        /*0748*/ 	.word	0x00010d20


	//   ....[132]....
        /*074c*/ 	.word	0x00010e20


	//   ....[133]....
        /*0750*/ 	.word	0x00010e90


	//   ....[134]....
        /*0754*/ 	.word	0x00010f90


	//   ....[135]....
        /*0758*/ 	.word	0x00011010


	//   ....[136]....
        /*075c*/ 	.word	0x00011090


	//   ....[137]....
        /*0760*/ 	.word	0x00011190


	//   ....[138]....
        /*0764*/ 	.word	0x00011290


	//   ....[139]....
        /*0768*/ 	.word	0x000112f0


	//   ....[140]....
        /*076c*/ 	.word	0x000113d0


	//   ....[141]....
        /*0770*/ 	.word	0x00011510


	//   ....[142]....
        /*0774*/ 	.word	0x000115f0


	//   ....[143]....
        /*0778*/ 	.word	0x00011670


	//   ....[144]....
        /*077c*/ 	.word	0x00011750


	//   ....[145]....
        /*0780*/ 	.word	0x000117b0


	//   ....[146]....
        /*0784*/ 	.word	0x00011880


	//   ....[147]....
        /*0788*/ 	.word	0x000118e0


	//   ....[148]....
        /*078c*/ 	.word	0x000119c0


	//   ....[149]....
        /*0790*/ 	.word	0x00011ab0


	//   ....[150]....
        /*0794*/ 	.word	0x00011b50


	//   ....[151]....
        /*0798*/ 	.word	0x00011bb0


	//   ....[152]....
        /*079c*/ 	.word	0x00011cb0


	//   ....[153]....
        /*07a0*/ 	.word	0x00011d10


	//   ....[154]....
        /*07a4*/ 	.word	0x00011e10


	//   ....[155]....
        /*07a8*/ 	.word	0x00011e70


	//   ....[156]....
        /*07ac*/ 	.word	0x00011f40


	//   ....[157]....
        /*07b0*/ 	.word	0x00012090


	//   ....[158]....
        /*07b4*/ 	.word	0x00012140


	//   ....[159]....
        /*07b8*/ 	.word	0x00012250


	//   ....[160]....
        /*07bc*/ 	.word	0x00012330


	//   ....[161]....
        /*07c0*/ 	.word	0x00012390


	//   ....[162]....
        /*07c4*/ 	.word	0x00012480


	//   ....[163]....
        /*07c8*/ 	.word	0x000124e0


	//   ....[164]....
        /*07cc*/ 	.word	0x000125c0


	//   ....[165]....
        /*07d0*/ 	.word	0x00012650


	//   ....[166]....
        /*07d4*/ 	.word	0x000126f0


	//   ....[167]....
        /*07d8*/ 	.word	0x00012810


	//   ....[168]....
        /*07dc*/ 	.word	0x00012880


	//   ....[169]....
        /*07e0*/ 	.word	0x000128f0


	//   ....[170]....
        /*07e4*/ 	.word	0x00012960


	//   ....[171]....
        /*07e8*/ 	.word	0x000129d0


	//   ....[172]....
        /*07ec*/ 	.word	0x00012a50


	//   ....[173]....
        /*07f0*/ 	.word	0x00012ae0


	//   ....[174]....
        /*07f4*/ 	.word	0x00012b70


	//   ....[175]....
        /*07f8*/ 	.word	0x00012be0


	//   ....[176]....
        /*07fc*/ 	.word	0x00012c50


	//   ....[177]....
        /*0800*/ 	.word	0x00012cc0


	//   ....[178]....
        /*0804*/ 	.word	0x00012d40


	//   ....[179]....
        /*0808*/ 	.word	0x00012db0


	//   ....[180]....
        /*080c*/ 	.word	0x00012e50


	//   ....[181]....
        /*0810*/ 	.word	0x00012ee0


	//   ....[182]....
        /*0814*/ 	.word	0x00013010


	//----- nvinfo : EIATTR_REG_RECONFIG
	.align		4
.L_1317:
        /*0818*/ 	.byte	0x01, 0x54
	.zero		2


	//----- nvinfo : EIATTR_SYSCALL_OFFSETS
	.align		4
        /*081c*/ 	.byte	0x04, 0x46
        /*081e*/ 	.short	(.L_1319 - .L_1318)


	//   ....[0]....
.L_1318:
        /*0820*/ 	.word	0x000016e0


	//   ....[1]....
        /*0824*/ 	.word	0x0000bf30


	//   ....[2]....
        /*0828*/ 	.word	0x0000c080


	//   ....[3]....
        /*082c*/ 	.word	0x0000c170


	//   ....[4]....
        /*0830*/ 	.word	0x0000d020


	//----- nvinfo : EIATTR_MBARRIER_INSTR_OFFSETS
	.align		4
.L_1319:
        /*0834*/ 	.byte	0x04, 0x39
        /*0836*/ 	.short	(.L_1321 - .L_1320)


	//   ....[0]....
.L_1320:
        /*0838*/ 	.word	0x00000180
        /*083c*/ 	.word	0x000000ff
        /*0840*/ 	.word	0x0002d800
        /*0844*/ 	.short	0x0100
        /*0846*/ 	.byte	0x08
	.zero		1


	//   ....[1]....
        /*0848*/ 	.word	0x00000190
        /*084c*/ 	.word	0x000000ff
        /*0850*/ 	.word	0x0002d820
        /*0854*/ 	.short	0x0100
        /*0856*/ 	.byte	0x08
	.zero		1


	//   ....[2]....
        /*0858*/ 	.word	0x00000280
        /*085c*/ 	.word	0x000000ff
        /*0860*/ 	.word	0x0002d830
        /*0864*/ 	.short	0x0100
        /*0866*/ 	.byte	0x08
	.zero		1


	//   ....[3]....
        /*0868*/ 	.word	0x00000290
        /*086c*/ 	.word	0x000000ff
        /*0870*/ 	.word	0x0002d840
        /*0874*/ 	.short	0x0100
        /*0876*/ 	.byte	0x08
	.zero		1


	//   ....[4]....
        /*0878*/ 	.word	0x000002a0
        /*087c*/ 	.word	0x000000ff
        /*0880*/ 	.word	0x0002d838
        /*0884*/ 	.short	0x0100
        /*0886*/ 	.byte	0x08
	.zero		1


	//   ....[5]....
        /*0888*/ 	.word	0x000002b0
        /*088c*/ 	.word	0x000000ff
        /*0890*/ 	.word	0x0002d848
        /*0894*/ 	.short	0x0100
        /*0896*/ 	.byte	0x08
	.zero		1


	//   ....[6]....
        /*0898*/ 	.word	0x000003e0
        /*089c*/ 	.word	0x000000ff
        /*08a0*/ 	.word	0x0002d850
        /*08a4*/ 	.short	0x0100
        /*08a6*/ 	.byte	0x08
	.zero		1


	//   ....[7]....
        /*08a8*/ 	.word	0x000003f0
        /*08ac*/ 	.word	0x000000ff
        /*08b0*/ 	.word	0x0002d860
        /*08b4*/ 	.short	0x0100
        /*08b6*/ 	.byte	0x08
	.zero		1


	//   ....[8]....
        /*08b8*/ 	.word	0x00000400
        /*08bc*/ 	.word	0x000000ff
        /*08c0*/ 	.word	0x0002d858
        /*08c4*/ 	.short	0x0100
        /*08c6*/ 	.byte	0x08
	.zero		1


	//   ....[9]....
        /*08c8*/ 	.word	0x00000410
        /*08cc*/ 	.word	0x000000ff
        /*08d0*/ 	.word	0x0002d868
        /*08d4*/ 	.short	0x0100
        /*08d6*/ 	.byte	0x08
	.zero		1


	//   ....[10]....
        /*08d8*/ 	.word	0x00000500
        /*08dc*/ 	.word	0x000000ff
        /*08e0*/ 	.word	0x0002d870
        /*08e4*/ 	.short	0x0100
        /*08e6*/ 	.byte	0x06
	.zero		1


	//   ....[11]....
        /*08e8*/ 	.word	0x00000510
        /*08ec*/ 	.word	0x000000ff
        /*08f0*/ 	.word	0x0002d880
        /*08f4*/ 	.short	0x0100
        /*08f6*/ 	.byte	0x06
	.zero		1


	//   ....[12]....
        /*08f8*/ 	.word	0x00000520
        /*08fc*/ 	.word	0x000000ff
        /*0900*/ 	.word	0x0002d878
        /*0904*/ 	.short	0x0100
        /*0906*/ 	.byte	0x06
	.zero		1


	//   ....[13]....
        /*0908*/ 	.word	0x00000530
        /*090c*/ 	.word	0x000000ff
        /*0910*/ 	.word	0x0002d888
        /*0914*/ 	.short	0x0100
        /*0916*/ 	.byte	0x06
	.zero		1


	//   ....[14]....
        /*0918*/ 	.word	0x00000660
        /*091c*/ 	.word	0x000000ff
        /*0920*/ 	.word	0x0002d890
        /*0924*/ 	.short	0x0100
        /*0926*/ 	.byte	0x08
	.zero		1


	//   ....[15]....
        /*0928*/ 	.word	0x00000670
        /*092c*/ 	.word	0x000000ff
        /*0930*/ 	.word	0x0002d8a0
        /*0934*/ 	.short	0x0100
        /*0936*/ 	.byte	0x08
	.zero		1


	//   ....[16]....
        /*0938*/ 	.word	0x00000680
        /*093c*/ 	.word	0x000000ff
        /*0940*/ 	.word	0x0002d898
        /*0944*/ 	.short	0x0100
        /*0946*/ 	.byte	0x08
	.zero		1


	//   ....[17]....
        /*0948*/ 	.word	0x00000690
        /*094c*/ 	.word	0x000000ff
        /*0950*/ 	.word	0x0002d8a8
        /*0954*/ 	.short	0x0100
        /*0956*/ 	.byte	0x08
	.zero		1


	//   ....[18]....
        /*0958*/ 	.word	0x000007c0
        /*095c*/ 	.word	0x000000ff
        /*0960*/ 	.word	0x0002d8b0
        /*0964*/ 	.short	0x0100
        /*0966*/ 	.byte	0x08
	.zero		1


	//   ....[19]....
        /*0968*/ 	.word	0x000007d0
        /*096c*/ 	.word	0x000000ff
        /*0970*/ 	.word	0x0002d8c0
        /*0974*/ 	.short	0x0100
        /*0976*/ 	.byte	0x08
	.zero		1


	//   ....[20]....
        /*0978*/ 	.word	0x000007e0
        /*097c*/ 	.word	0x000000ff
        /*0980*/ 	.word	0x0002d8b8
        /*0984*/ 	.short	0x0100
        /*0986*/ 	.byte	0x08
	.zero		1


	//   ....[21]....
        /*0988*/ 	.word	0x000007f0
        /*098c*/ 	.word	0x000000ff
        /*0990*/ 	.word	0x0002d8c8
        /*0994*/ 	.short	0x0100
        /*0996*/ 	.byte	0x08
	.zero		1


	//   ....[22]....
        /*0998*/ 	.word	0x00001740
        /*099c*/ 	.word	0x000000ff
        /*09a0*/ 	.word	0x0002d800
        /*09a4*/ 	.short	0x010a
        /*09a6*/ 	.byte	0x28
	.zero		1


	//   ....[23]....
        /*09a8*/ 	.word	0x000017b0
        /*09ac*/ 	.word	0x00000003
        /*09b0*/ 	.word	0x0002d830
        /*09b4*/ 	.short	0x010a
        /*09b6*/ 	.byte	0x3f
	.zero		1


	//   ....[24]....
        /*09b8*/ 	.word	0x000017f0
        /*09bc*/ 	.word	0x00000003
        /*09c0*/ 	.word	0x0002d830
        /*09c4*/ 	.short	0x010a
        /*09c6*/ 	.byte	0x3f
	.zero		1


	//   ....[25]....
        /*09c8*/ 	.word	0x00002410
        /*09cc*/ 	.word	0x000000ff
        /*09d0*/ 	.word	0x00000000
        /*09d4*/ 	.short	0x0101
        /*09d6*/ 	.byte	0x06
	.zero		1


	//   ....[26]....
        /*09d8*/ 	.word	0x00003b40
        /*09dc*/ 	.word	0x000000ff
        /*09e0*/ 	.word	0x0002d830
        /*09e4*/ 	.short	0x010a
        /*09e6*/ 	.byte	0x07
	.zero		1


	//   ....[27]....
        /*09e8*/ 	.word	0x00003b80
        /*09ec*/ 	.word	0x000000ff
        /*09f0*/ 	.word	0x0002d830
        /*09f4*/ 	.short	0x010a
        /*09f6*/ 	.byte	0x07
	.zero		1


	//   ....[28]....
        /*09f8*/ 	.word	0x00003e60
        /*09fc*/ 	.word	0x000000ff
        /*0a00*/ 	.word	0x0002d850
        /*0a04*/ 	.short	0x010a
        /*0a06*/ 	.byte	0x07
	.zero		1


	//   ....[29]....
        /*0a08*/ 	.word	0x00003ea0
        /*0a0c*/ 	.word	0x000000ff
        /*0a10*/ 	.word	0x0002d850
        /*0a14*/ 	.short	0x010a
        /*0a16*/ 	.byte	0x07
	.zero		1


	//   ....[30]....
        /*0a18*/ 	.word	0x00004390
        /*0a1c*/ 	.word	0x000000ff
        /*0a20*/ 	.word	0x00000000
        /*0a24*/ 	.short	0x0101
        /*0a26*/ 	.byte	0x07
	.zero		1


	//   ....[31]....
        /*0a28*/ 	.word	0x00005ef0
        /*0a2c*/ 	.word	0x000000ff
        /*0a30*/ 	.word	0x00000000
        /*0a34*/ 	.short	0x0101
        /*0a36*/ 	.byte	0x06
	.zero		1


	//   ....[32]....
        /*0a38*/ 	.word	0x00006590
        /*0a3c*/ 	.word	0x000000ff
        /*0a40*/ 	.word	0x0002d830
        /*0a44*/ 	.short	0x010a
        /*0a46*/ 	.byte	0x07
	.zero		1


	//   ....[33]....
        /*0a48*/ 	.word	0x000065d0
        /*0a4c*/ 	.word	0x000000ff
        /*0a50*/ 	.word	0x0002d830
        /*0a54*/ 	.short	0x010a
        /*0a56*/ 	.byte	0x07
	.zero		1


	//   ....[34]....
        /*0a58*/ 	.word	0x000068b0
        /*0a5c*/ 	.word	0x000000ff
        /*0a60*/ 	.word	0x0002d850
        /*0a64*/ 	.short	0x010a
        /*0a66*/ 	.byte	0x07
	.zero		1


	//   ....[35]....
        /*0a68*/ 	.word	0x000068f0
        /*0a6c*/ 	.word	0x000000ff
        /*0a70*/ 	.word	0x0002d850
        /*0a74*/ 	.short	0x010a
        /*0a76*/ 	.byte	0x07
	.zero		1


	//   ....[36]....
        /*0a78*/ 	.word	0x00006e20
        /*0a7c*/ 	.word	0x000000ff
        /*0a80*/ 	.word	0x00000000
        /*0a84*/ 	.short	0x0101
        /*0a86*/ 	.byte	0x07
	.zero		1


	//   ....[37]....
        /*0a88*/ 	.word	0x00008000
        /*0a8c*/ 	.word	0x000000ff
        /*0a90*/ 	.word	0x00000000
        /*0a94*/ 	.short	0x0101
        /*0a96*/ 	.byte	0x06
	.zero		1


	//   ....[38]....
        /*0a98*/ 	.word	0x000085d0
        /*0a9c*/ 	.word	0x000000ff
        /*0aa0*/ 	.word	0x0002d850
        /*0aa4*/ 	.short	0x010a
        /*0aa6*/ 	.byte	0x04
	.zero		1


	//   ....[39]....
        /*0aa8*/ 	.word	0x00008610
        /*0aac*/ 	.word	0x000000ff
        /*0ab0*/ 	.word	0x0002d850
        /*0ab4*/ 	.short	0x010a
        /*0ab6*/ 	.byte	0x04
	.zero		1


	//   ....[40]....
        /*0ab8*/ 	.word	0x00008c80
        /*0abc*/ 	.word	0x000000ff
        /*0ac0*/ 	.word	0x00000000
        /*0ac4*/ 	.short	0x0101
        /*0ac6*/ 	.byte	0x04
	.zero		1


	//   ....[41]....
        /*0ac8*/ 	.word	0x00009e10
        /*0acc*/ 	.word	0x000000ff
        /*0ad0*/ 	.word	0x00000000
        /*0ad4*/ 	.short	0x0101
        /*0ad6*/ 	.byte	0x04
	.zero		1


	//   ....[42]....
        /*0ad8*/ 	.word	0x0000c770
        /*0adc*/ 	.word	0x00000002
        /*0ae0*/ 	.word	0x0002d840
        /*0ae4*/ 	.short	0x010a
        /*0ae6*/ 	.byte	0x3f
	.zero		1


	//   ....[43]....
        /*0ae8*/ 	.word	0x0000cd20
        /*0aec*/ 	.word	0x00000002
        /*0af0*/ 	.word	0x0002d830
        /*0af4*/ 	.short	0x0107
        /*0af6*/ 	.byte	0x3f
	.zero		1


	//   ....[44]....
        /*0af8*/ 	.word	0x0000ce00
        /*0afc*/ 	.word	0x00000002
        /*0b00*/ 	.word	0x0002d830
        /*0b04*/ 	.short	0x0101
        /*0b06*/ 	.byte	0x3f
	.zero		1


	//   ....[45]....
        /*0b08*/ 	.word	0x0000da10
        /*0b0c*/ 	.word	0x00000017
        /*0b10*/ 	.word	0x0002d800
        /*0b14*/ 	.short	0x0107
        /*0b16*/ 	.byte	0x3f
	.zero		1


	//   ....[46]....
        /*0b18*/ 	.word	0x0000db00
        /*0b1c*/ 	.word	0x00000017
        /*0b20*/ 	.word	0x0002d800
        /*0b24*/ 	.short	0x0101
        /*0b26*/ 	.byte	0x3f
	.zero		1


	//   ....[47]....
        /*0b28*/ 	.word	0x0000db20
        /*0b2c*/ 	.word	0x00000017
        /*0b30*/ 	.word	0x0002d820
        /*0b34*/ 	.short	0x010a
        /*0b36*/ 	.byte	0x3f
	.zero		1


	//   ....[48]....
        /*0b38*/ 	.word	0x0000df30
        /*0b3c*/ 	.word	0x00000005
        /*0b40*/ 	.word	0x0002d840
        /*0b44*/ 	.short	0x010a
        /*0b46*/ 	.byte	0x3f
	.zero		1


	//   ....[49]....
        /*0b48*/ 	.word	0x0000e3c0
        /*0b4c*/ 	.word	0x00000005
        /*0b50*/ 	.word	0x0002d830
        /*0b54*/ 	.short	0x0107
        /*0b56*/ 	.byte	0x3f
	.zero		1


	//   ....[50]....
        /*0b58*/ 	.word	0x0000e480
        /*0b5c*/ 	.word	0x00000005
        /*0b60*/ 	.word	0x0002d830
        /*0b64*/ 	.short	0x0101
        /*0b66*/ 	.byte	0x3f
	.zero		1


	//   ....[51]....
        /*0b68*/ 	.word	0x0000e4e0
        /*0b6c*/ 	.word	0x00000005
        /*0b70*/ 	.word	0x0002d860
        /*0b74*/ 	.short	0x010a
        /*0b76*/ 	.byte	0x3f
	.zero		1


	//   ....[52]....
        /*0b78*/ 	.word	0x0000ea00
        /*0b7c*/ 	.word	0x00000005
        /*0b80*/ 	.word	0x0002d850
        /*0b84*/ 	.short	0x0107
        /*0b86*/ 	.byte	0x3f
	.zero		1


	//   ....[53]....
        /*0b88*/ 	.word	0x0000eb00
        /*0b8c*/ 	.word	0x00000005
        /*0b90*/ 	.word	0x0002d850
        /*0b94*/ 	.short	0x0101
        /*0b96*/ 	.byte	0x3f
	.zero		1


	//   ....[54]....
        /*0b98*/ 	.word	0x0000ed00
        /*0b9c*/ 	.word	0x00000000
        /*0ba0*/ 	.word	0x0002d860
        /*0ba4*/ 	.short	0x010a
        /*0ba6*/ 	.byte	0x3f
	.zero		1


	//   ....[55]....
        /*0ba8*/ 	.word	0x0000f180
        /*0bac*/ 	.word	0x00000000
        /*0bb0*/ 	.word	0x0002d850
        /*0bb4*/ 	.short	0x0107
        /*0bb6*/ 	.byte	0x3f
	.zero		1


	//   ....[56]....
        /*0bb8*/ 	.word	0x0000f250
        /*0bbc*/ 	.word	0x00000000
        /*0bc0*/ 	.word	0x0002d850
        /*0bc4*/ 	.short	0x0101
        /*0bc6*/ 	.byte	0x3f
	.zero		1


	//   ....[57]....
        /*0bc8*/ 	.word	0x0000ff70
        /*0bcc*/ 	.word	0x00000005
        /*0bd0*/ 	.word	0x0002d820
        /*0bd4*/ 	.short	0x010a
        /*0bd6*/ 	.byte	0x3f
	.zero		1


	//   ....[58]....
        /*0bd8*/ 	.word	0x000100f0
        /*0bdc*/ 	.word	0x00000003
        /*0be0*/ 	.word	0x0002d840
        /*0be4*/ 	.short	0x010a
        /*0be6*/ 	.byte	0x3f
	.zero		1


	//   ....[59]....
        /*0be8*/ 	.word	0x00010190
        /*0bec*/ 	.word	0x00000005
        /*0bf0*/ 	.word	0x0002d840
        /*0bf4*/ 	.short	0x010a
        /*0bf6*/ 	.byte	0x3f
	.zero		1


	//   ....[60]....
        /*0bf8*/ 	.word	0x000101d0
        /*0bfc*/ 	.word	0x00000003
        /*0c00*/ 	.word	0x0002d860
        /*0c04*/ 	.short	0x010a
        /*0c06*/ 	.byte	0x3f
	.zero		1


	//   ....[61]....
        /*0c08*/ 	.word	0x00010210
        /*0c0c*/ 	.word	0x00000005
        /*0c10*/ 	.word	0x0002d860
        /*0c14*/ 	.short	0x010a
        /*0c16*/ 	.byte	0x3f
	.zero		1


	//   ....[62]....
        /*0c18*/ 	.word	0x00010280
        /*0c1c*/ 	.word	0x00000003
        /*0c20*/ 	.word	0x0002d800
        /*0c24*/ 	.short	0x010a
        /*0c26*/ 	.byte	0x3f
	.zero		1


	//   ....[63]....
        /*0c28*/ 	.word	0x000102d0
        /*0c2c*/ 	.word	0x00000003
        /*0c30*/ 	.word	0x0002d830
        /*0c34*/ 	.short	0x010a
        /*0c36*/ 	.byte	0x3f
	.zero		1


	//   ....[64]....
        /*0c38*/ 	.word	0x00010330
        /*0c3c*/ 	.word	0x00000005
        /*0c40*/ 	.word	0x0002d830
        /*0c44*/ 	.short	0x010a
        /*0c46*/ 	.byte	0x3f
	.zero		1


	//   ....[65]....
        /*0c48*/ 	.word	0x00010390
        /*0c4c*/ 	.word	0x00000005
        /*0c50*/ 	.word	0x0002d850
        /*0c54*/ 	.short	0x010a
        /*0c56*/ 	.byte	0x3f
	.zero		1


	//   ....[66]....
        /*0c58*/ 	.word	0x000103f0
        /*0c5c*/ 	.word	0x00000005
        /*0c60*/ 	.word	0x0002d830
        /*0c64*/ 	.short	0x010a
        /*0c66*/ 	.byte	0x3f
	.zero		1


	//   ....[67]....
        /*0c68*/ 	.word	0x00010450
        /*0c6c*/ 	.word	0x00000005
        /*0c70*/ 	.word	0x0002d850
        /*0c74*/ 	.short	0x010a
        /*0c76*/ 	.byte	0x3f
	.zero		1


	//   ....[68]....
        /*0c78*/ 	.word	0x000104b0
        /*0c7c*/ 	.word	0x00000008
        /*0c80*/ 	.word	0x0002d850
        /*0c84*/ 	.short	0x010a
        /*0c86*/ 	.byte	0x3f
	.zero		1


	//   ....[69]....
        /*0c88*/ 	.word	0x000105d0
        /*0c8c*/ 	.word	0x00000002
        /*0c90*/ 	.word	0x0002d840
        /*0c94*/ 	.short	0x010a
        /*0c96*/ 	.byte	0x3f
	.zero		1


	//   ....[70]....
        /*0c98*/ 	.word	0x00011410
        /*0c9c*/ 	.word	0x00000017
        /*0ca0*/ 	.word	0x0002d820
        /*0ca4*/ 	.short	0x010a
        /*0ca6*/ 	.byte	0x3f
	.zero		1


	//   ....[71]....
        /*0ca8*/ 	.word	0x00011460
        /*0cac*/ 	.word	0x00000005
        /*0cb0*/ 	.word	0x0002d840
        /*0cb4*/ 	.short	0x010a
        /*0cb6*/ 	.byte	0x3f
	.zero		1


	//   ....[72]....
        /*0cb8*/ 	.word	0x00011a00
        /*0cbc*/ 	.word	0x00000005
        /*0cc0*/ 	.word	0x0002d860
        /*0cc4*/ 	.short	0x010a
        /*0cc6*/ 	.byte	0x3f
	.zero		1


	//   ....[73]....
        /*0cc8*/ 	.word	0x00011fe0
        /*0ccc*/ 	.word	0x00000000
        /*0cd0*/ 	.word	0x0002d860
        /*0cd4*/ 	.short	0x010a
        /*0cd6*/ 	.byte	0x3f
	.zero		1


	//   ....[74]....
        /*0cd8*/ 	.word	0x00012f30
        /*0cdc*/ 	.word	0x00000005
        /*0ce0*/ 	.word	0x0002d820
        /*0ce4*/ 	.short	0x010a
        /*0ce6*/ 	.byte	0x3f
	.zero		1


	//   ....[75]....
        /*0ce8*/ 	.word	0x000130d0
        /*0cec*/ 	.word	0x00000003
        /*0cf0*/ 	.word	0x0002d840
        /*0cf4*/ 	.short	0x010a
        /*0cf6*/ 	.byte	0x3f
	.zero		1


	//   ....[76]....
        /*0cf8*/ 	.word	0x00013120
        /*0cfc*/ 	.word	0x00000005
        /*0d00*/ 	.word	0x0002d840
        /*0d04*/ 	.short	0x010a
        /*0d06*/ 	.byte	0x3f
	.zero		1


	//   ....[77]....
        /*0d08*/ 	.word	0x00013170
        /*0d0c*/ 	.word	0x00000003
        /*0d10*/ 	.word	0x0002d860
        /*0d14*/ 	.short	0x010a
        /*0d16*/ 	.byte	0x3f
	.zero		1


	//----- nvinfo : EIATTR_NUM_MBARRIERS
	.align		4
.L_1321:
        /*0d18*/ 	.byte	0x03, 0x38
        /*0d1a*/ 	.short	0x0016


	//----- nvinfo : EIATTR_EXIT_INSTR_OFFSETS
	.align		4
        /*0d1c*/ 	.byte	0x04, 0x1c
        /*0d1e*/ 	.short	(.L_1323 - .L_1322)


	//   ....[0]....
.L_1322:
        /*0d20*/ 	.word	0x000009a0


	//   ....[1]....
        /*0d24*/ 	.word	0x0000a9a0


	//   ....[2]....
        /*0d28*/ 	.word	0x00010260


	//----- nvinfo : EIATTR_MAX_THREADS
	.align		4
.L_1323:
        /*0d2c*/ 	.byte	0x04, 0x05
        /*0d2e*/ 	.short	(.L_1325 - .L_1324)
.L_1324:
        /*0d30*/ 	.word	0x00000200
        /*0d34*/ 	.word	0x00000001
        /*0d38*/ 	.word	0x00000001


	//----- nvinfo : EIATTR_CRS_STACK_SIZE
	.align		4
.L_1325:
        /*0d3c*/ 	.byte	0x04, 0x1e
        /*0d3e*/ 	.short	(.L_1327 - .L_1326)
.L_1326:
        /*0d40*/ 	.word	0x00000000


	//----- nvinfo : EIATTR_CBANK_PARAM_SIZE
	.align		4
.L_1327:
        /*0d44*/ 	.byte	0x03, 0x19
        /*0d46*/ 	.short	0x0af0


	//----- nvinfo : EIATTR_PARAM_CBANK
	.align		4
        /*0d48*/ 	.byte	0x04, 0x0a
        /*0d4a*/ 	.short	(.L_1329 - .L_1328)
	.align		4
.L_1328:
        /*0d4c*/ 	.word	index@(.nv.constant0._ZN7cutlass13device_kernelIN5flash11enable_sm90INS1_16FlashAttnFwdSm90INS1_25CollectiveMainloopFwdSm90ILi2EN4cute5tupleIJNS5_1CILi1EEES8_S8_EEENS6_IJNS7_ILi192EEENS7_ILi128EEENS7_ILi96EEEEEELi96ENS_10bfloat16_tEfNS_4arch4Sm90ELb1ELb0ELb0ELb1ELb1ELb0ELb0ELb0ELb1ELb1ELb0ELb0EEENS1_21CollectiveEpilogueFwdINS6_IJSA_SC_SB_EEES9_SE_SG_Li384ELb1ELb1ELb0ELb0EEENS1_36VarlenDynamicPersistentTileSchedulerILi192ELi128ELi384ELi128ELb0ELb1ELb1ELb1ELb1ELb1EEEEEEEEEvNT_6ParamsE)
        /*0d50*/ 	.short	0x0210
        /*0d52*/ 	.short	0x0af0


	//----- nvinfo : EIATTR_SW_WAR
	.align		4
.L_1329:
        /*0d54*/ 	.byte	0x04, 0x36
        /*0d56*/ 	.short	(.L_1331 - .L_1330)
.L_1330:
        /*0d58*/ 	.word	0x00000008
.L_1331:


//--------------------- .nv.info._ZN7cutlass13device_kernelIN5flash11enable_sm90INS1_16FlashAttnFwdSm90INS1_25CollectiveMainloopFwdSm90ILi2EN4cute5tupleIJNS5_1CILi1EEES8_S8_EEENS6_IJNS7_ILi192EEENS7_ILi128EEENS7_ILi96EEEEEELi96ENS_10bfloat16_tEfNS_4arch4Sm90ELb1ELb0ELb0ELb1ELb1ELb1ELb0ELb0ELb1ELb1ELb0ELb0EEENS1_21CollectiveEpilogueFwdINS6_IJSA_SC_SB_EEES9_SE_SG_Li384ELb1ELb1ELb0ELb0EEENS1_36VarlenDynamicPersistentTileSchedulerILi192ELi128ELi384ELi128ELb0ELb1ELb1ELb1ELb1ELb1EEEEEEEEEvNT_6ParamsE --------------------------
	.section	.nv.info._ZN7cutlass13device_kernelIN5flash11enable_sm90INS1_16FlashAttnFwdSm90INS1_25CollectiveMainloopFwdSm90ILi2EN4cute5tupleIJNS5_1CILi1EEES8_S8_EEENS6_IJNS7_ILi192EEENS7_ILi128EEENS7_ILi96EEEEEELi96ENS_10bfloat16_tEfNS_4arch4Sm90ELb1ELb0ELb0ELb1ELb1ELb1ELb0ELb0ELb1ELb1ELb0ELb0EEENS1_21CollectiveEpilogueFwdINS6_IJSA_SC_SB_EEES9_SE_SG_Li384ELb1ELb1ELb0ELb0EEENS1_36VarlenDynamicPersistentTileSchedulerILi192ELi128ELi384ELi128ELb0ELb1ELb1ELb1ELb1ELb1EEEEEEEEEvNT_6ParamsE,"",@"SHT_CUDA_INFO"
	.sectionflags	@""
	.align	4


	//----- nvinfo : EIATTR_CUDA_API_VERSION
	.align		4
        /*0000*/ 	.byte	0x04, 0x37
        /*0002*/ 	.short	(.L_1333 - .L_1332)
.L_1332:
        /*0004*/ 	.word	0x00000082


	//----- nvinfo : EIATTR_KPARAM_INFO
	.align		4
.L_1333:
        /*0008*/ 	.byte	0x04, 0x17
        /*000a*/ 	.short	(.L_1335 - .L_1334)
.L_1334:
        /*000c*/ 	.word	0x00000000
        /*0010*/ 	.short	0x0000
        /*0012*/ 	.short	0x0070
        /*0014*/ 	.byte	0x00, 0xf0, 0x01, 0x2a


	//----- nvinfo : EIATTR_SPARSE_MMA_MASK
	.align		4
.L_1335:
        /*0018*/ 	.byte	0x03, 0x50
        /*001a*/ 	.short	0x0000


	//----- nvinfo : EIATTR_MAXREG_COUNT
	.align		4
        /*001c*/ 	.byte	0x03, 0x1b
        /*001e*/ 	.short	0x0080


	//----- nvinfo : EIATTR_NUM_BARRIERS
	.align		4
        /*0020*/ 	.byte	0x02, 0x4c
        /*0022*/ 	.byte	0x10
	.zero		1


	//----- nvinfo : EIATTR_EXTERNS
	.align		4
        /*0024*/ 	.byte	0x04, 0x0f
        /*0026*/ 	.short	(.L_1337 - .L_1336)


	//   ....[0]....
	.align		4
.L_1336:
        /*0028*/ 	.word	index@(__assertfail)


	//----- nvinfo : EIATTR_ANNOTATIONS
	.align		4
.L_1337:
        /*002c*/ 	.byte	0x04, 0x55
        /*002e*/ 	.short	(.L_1339 - .L_1338)


	//   ....[0]....
.L_1338:
        /* <DEDUP_REMOVED lines=102> */


	//----- nvinfo : EIATTR_MERCURY_ISA_VERSION
	.align		4
.L_1339:
        /*0680*/ 	.byte	0x03, 0x5f
        /*0682*/ 	.short	0x0101


	//----- nvinfo : EIATTR_UNUSED_LOAD_BYTE_OFFSET
	.align		4
        /*0684*/ 	.byte	0x04, 0x44
        /*0686*/ 	.short	(.L_1341 - .L_1340)


	//   ....[0]....
.L_1340:
        /*0688*/ 	.word	0x00000a90
        /*068c*/ 	.word	0x0000fff0


	//   ....[1]....
        /*0690*/ 	.word	0x00013f70
        /*0694*/ 	.word	0x0000fff0


	//----- nvinfo : EIATTR_INT_WARP_WIDE_INSTR_OFFSETS
	.align		4
.L_1341:
        /*0698*/ 	.byte	0x04, 0x31
        /*069a*/ 	.short	(.L_1343 - .L_1342)


	//   ....[0]....
.L_1342:
        /*069c*/ 	.word	0x00000130


	//   ....[1]....
        /*06a0*/ 	.word	0x00000170


	//   ....[2]....
        /*06a4*/ 	.word	0x000001e0


	//   ....[3]....
        /*06a8*/ 	.word	0x00018740


	//   ....[4]....
        /*06ac*/ 	.word	0x000187d0


	//   ....[5]....
        /*06b0*/ 	.word	0x0001b4e0


	//   ....[6]....
        /*06b4*/ 	.word	0x0001b570


	//----- nvinfo : EIATTR_COOP_GROUP_MASK_REGIDS
	.align		4
.L_1343:
        /*06b8*/ 	.byte	0x04, 0x29
        /*06ba*/ 	.short	(.L_1345 - .L_1344)


	//   ....[0]....
.L_1344:
        /*06bc*/ 	.word	0xffffffff


	//   ....[1]....
        /*06c0*/ 	.word	0xffffffff


	//   ....[2]....
        /*06c4*/ 	.word	0xffffffff


	//   ....[3]....
        /*06c8*/ 	.word	0xffffffff


	//   ....[4]....
        /*06cc*/ 	.word	0xffffffff


	//   ....[5]....
        /*06d0*/ 	.word	0xffffffff


	//   ....[6]....
        /*06d4*/ 	.word	0xffffffff


	//   ....[7]....
        /*06d8*/ 	.word	0xffffffff


	//   ....[8]....
        /*06dc*/ 	.word	0xffffffff


	//   ....[9]....
        /*06e0*/ 	.word	0xffffffff


	//   ....[10]....
        /*06e4*/ 	.word	0xffffffff


	//   ....[11]....
        /*06e8*/ 	.word	0xffffffff


	//   ....[12]....
        /*06ec*/ 	.word	0xffffffff


	//   ....[13]....
        /*06f0*/ 	.word	0xffffffff


	//   ....[14]....
        /*06f4*/ 	.word	0xffffffff


	//   ....[15]....
        /*06f8*/ 	.word	0xffffffff


	//   ....[16]....
        /*06fc*/ 	.word	0xffffffff


	//   ....[17]....
        /*0700*/ 	.word	0xffffffff


	//   ....[18]....
        /*0704*/ 	.word	0xffffffff


	//   ....[19]....
        /*0708*/ 	.word	0xffffffff


	//   ....[20]....
        /*070c*/ 	.word	0xffffffff


	//   ....[21]....
        /*0710*/ 	.word	0xffffffff


	//   ....[22]....
        /*0714*/ 	.word	0xffffffff


	//   ....[23]....
        /*0718*/ 	.word	0xffffffff


	//   ....[24]....
        /*071c*/ 	.word	0xffffffff


	//   ....[25]....
        /*0720*/ 	.word	0xffffffff


	//   ....[26]....
        /*0724*/ 	.word	0xffffffff


	//   ....[27]....
        /*0728*/ 	.word	0xffffffff


	//   ....[28]....
        /*072c*/ 	.word	0xffffffff


	//   ....[29]....
        /*0730*/ 	.word	0xffffffff


	//   ....[30]....
        /*0734*/ 	.word	0xffffffff


	//   ....[31]....
        /*0738*/ 	.word	0xffffffff


	//   ....[32]....
        /*073c*/ 	.word	0xffffffff


	//   ....[33]....
        /*0740*/ 	.word	0xffffffff


	//   ....[34]....
        /*0744*/ 	.word	0xffffffff


	//   ....[35]....
        /*0748*/ 	.word	0xffffffff


	//   ....[36]....
        /*074c*/ 	.word	0xffffffff


	//   ....[37]....
        /*0750*/ 	.word	0xffffffff


	//   ....[38]....
        /*0754*/ 	.word	0xffffffff


	//   ....[39]....
        /*0758*/ 	.word	0xffffffff


	//   ....[40]....
        /*075c*/ 	.word	0xffffffff


	//   ....[41]....
        /*0760*/ 	.word	0xffffffff


	//   ....[42]....
        /*0764*/ 	.word	0xffffffff


	//   ....[43]....
        /*0768*/ 	.word	0xffffffff


	//   ....[44]....
        /*076c*/ 	.word	0xffffffff


	//   ....[45]....
        /*0770*/ 	.word	0xffffffff


	//   ....[46]....
        /*0774*/ 	.word	0xffffffff


	//   ....[47]....
        /*0778*/ 	.word	0xffffffff


	//   ....[48]....
        /*077c*/ 	.word	0xffffffff


	//   ....[49]....
        /*0780*/ 	.word	0xffffffff


	//   ....[50]....
        /*0784*/ 	.word	0xffffffff


	//   ....[51]....
        /*0788*/ 	.word	0xffffffff


	//   ....[52]....
        /*078c*/ 	.word	0xffffffff


	//   ....[53]....
        /*0790*/ 	.word	0xffffffff


	//   ....[54]....
        /*0794*/ 	.word	0xffffffff


	//   ....[55]....
        /*0798*/ 	.word	0xffffffff


	//   ....[56]....
        /*079c*/ 	.word	0xffffffff


	//   ....[57]....
        /*07a0*/ 	.word	0xffffffff


	//   ....[58]....
        /*07a4*/ 	.word	0xffffffff


	//   ....[59]....
        /*07a8*/ 	.word	0xffffffff


	//   ....[60]....
        /*07ac*/ 	.word	0xffffffff


	//   ....[61]....
        /*07b0*/ 	.word	0xffffffff


	//   ....[62]....
        /*07b4*/ 	.word	0xffffffff


	//   ....[63]....
        /*07b8*/ 	.word	0xffffffff


	//   ....[64]....
        /*07bc*/ 	.word	0xffffffff


	//   ....[65]....
        /*07c0*/ 	.word	0xffffffff


	//   ....[66]....
        /*07c4*/ 	.word	0xffffffff


	//   ....[67]....
        /*07c8*/ 	.word	0xffffffff


	//   ....[68]....
        /*07cc*/ 	.word	0xffffffff


	//   ....[69]....
        /*07d0*/ 	.word	0xffffffff


	//   ....[70]....
        /*07d4*/ 	.word	0xffffffff


	//   ....[71]....
        /*07d8*/ 	.word	0xffffffff


	//   ....[72]....
        /*07dc*/ 	.word	0xffffffff


	//   ....[73]....
        /*07e0*/ 	.word	0xffffffff


	//   ....[74]....
        /*07e4*/ 	.word	0xffffffff


	//   ....[75]....
        /*07e8*/ 	.word	0xffffffff


	//   ....[76]....
        /*07ec*/ 	.word	0xffffffff


	//   ....[77]....
        /*07f0*/ 	.word	0xffffffff


	//   ....[78]....
        /*07f4*/ 	.word	0xffffffff


	//   ....[79]....
        /*07f8*/ 	.word	0xffffffff


	//   ....[80]....
        /*07fc*/ 	.word	0xffffffff


	//   ....[81]....
        /*0800*/ 	.word	0xffffffff


	//   ....[82]....
        /*0804*/ 	.word	0xffffffff


	//   ....[83]....
        /*0808*/ 	.word	0xffffffff


	//   ....[84]....
        /*080c*/ 	.word	0xffffffff


	//   ....[85]....
        /*0810*/ 	.word	0xffffffff


	//   ....[86]....
        /*0814*/ 	.word	0xffffffff


	//   ....[87]....
        /*0818*/ 	.word	0xffffffff


	//   ....[88]....
        /*081c*/ 	.word	0xffffffff


	//   ....[89]....
        /*0820*/ 	.word	0xffffffff


	//   ....[90]....
        /*0824*/ 	.word	0xffffffff


	//   ....[91]....
        /*0828*/ 	.word	0xffffffff


	//   ....[92]....
        /*082c*/ 	.word	0xffffffff


	//   ....[93]....
        /*0830*/ 	.word	0xffffffff


	//   ....[94]....
        /*0834*/ 	.word	0xffffffff


	//   ....[95]....
        /*0838*/ 	.word	0xffffffff


	//   ....[96]....
        /*083c*/ 	.word	0xffffffff


	//   ....[97]....
        /*0840*/ 	.word	0xffffffff


	//   ....[98]....
        /*0844*/ 	.word	0xffffffff


	//   ....[99]....
        /*0848*/ 	.word	0xffffffff


	//   ....[100]....
        /*084c*/ 	.word	0xffffffff


	//   ....[101]....
        /*0850*/ 	.word	0xffffffff


	//   ....[102]....
        /*0854*/ 	.word	0xffffffff


	//   ....[103]....
        /*0858*/ 	.word	0xffffffff


	//   ....[104]....
        /*085c*/ 	.word	0xffffffff


	//   ....[105]....
        /*0860*/ 	.word	0xffffffff


	//   ....[106]....
        /*0864*/ 	.word	0xffffffff


	//   ....[107]....
        /*0868*/ 	.word	0xffffffff


	//   ....[108]....
        /*086c*/ 	.word	0xffffffff


	//   ....[109]....
        /*0870*/ 	.word	0xffffffff


	//   ....[110]....
        /*0874*/ 	.word	0xffffffff


	//   ....[111]....
        /*0878*/ 	.word	0xffffffff


	//   ....[112]....
        /*087c*/ 	.word	0xffffffff


	//   ....[113]....
        /*0880*/ 	.word	0xffffffff


	//   ....[114]....
        /*0884*/ 	.word	0xffffffff


	//   ....[115]....
        /*0888*/ 	.word	0xffffffff


	//   ....[116]....
        /*088c*/ 	.word	0xffffffff


	//   ....[117]....
        /*0890*/ 	.word	0xffffffff


	//   ....[118]....
        /*0894*/ 	.word	0xffffffff


	//   ....[119]....
        /*0898*/ 	.word	0xffffffff


	//   ....[120]....
        /*089c*/ 	.word	0xffffffff


	//   ....[121]....
        /*08a0*/ 	.word	0xffffffff


	//   ....[122]....
        /*08a4*/ 	.word	0xffffffff


	//   ....[123]....
        /*08a8*/ 	.word	0xffffffff


	//   ....[124]....
        /*08ac*/ 	.word	0xffffffff


	//   ....[125]....
        /*08b0*/ 	.word	0xffffffff


	//   ....[126]....
        /*08b4*/ 	.word	0xffffffff


	//   ....[127]....
        /*08b8*/ 	.word	0xffffffff


	//   ....[128]....
        /*08bc*/ 	.word	0xffffffff


	//   ....[129]....
        /*08c0*/ 	.word	0xffffffff


	//   ....[130]....
        /*08c4*/ 	.word	0xffffffff


	//   ....[131]....
        /*08c8*/ 	.word	0xffffffff


	//   ....[132]....
        /*08cc*/ 	.word	0xffffffff


	//   ....[133]....
        /*08d0*/ 	.word	0xffffffff


	//   ....[134]....
        /*08d4*/ 	.word	0xffffffff


	//   ....[135]....
        /*08d8*/ 	.word	0xffffffff


	//   ....[136]....
        /*08dc*/ 	.word	0xffffffff


	//   ....[137]....
        /*08e0*/ 	.word	0xffffffff


	//   ....[138]....
        /*08e4*/ 	.word	0x0500000f


	//   ....[139]....
        /*08e8*/ 	.word	0x0500000f


	//   ....[140]....
        /*08ec*/ 	.word	0x0500000f


	//   ....[141]....
        /*08f0*/ 	.word	0x0500000f


	//   ....[142]....
        /*08f4*/ 	.word	0x0500000f


	//   ....[143]....
        /*08f8*/ 	.word	0x0500000f


	//   ....[144]....
        /*08fc*/ 	.word	0x0500000f


	//   ....[145]....
        /*0900*/ 	.word	0x0500000f


	//   ....[146]....
        /*0904*/ 	.word	0x0500000f


	//   ....[147]....
        /*0908*/ 	.word	0x0500000f


	//   ....[148]....
        /*090c*/ 	.word	0x0500000f


	//   ....[149]....
        /*0910*/ 	.word	0x0500000f


	//   ....[150]....
        /*0914*/ 	.word	0x0500000f


	//   ....[151]....
        /*0918*/ 	.word	0x0500000f


	//   ....[152]....
        /*091c*/ 	.word	0x0500000f


	//   ....[153]....
        /*0920*/ 	.word	0x0500000f


	//   ....[154]....
        /*0924*/ 	.word	0x0500000f


	//   ....[155]....
        /*0928*/ 	.word	0x0500000f


	//   ....[156]....
        /*092c*/ 	.word	0x0500000f


	//   ....[157]....
        /*0930*/ 	.word	0x0500000f


	//   ....[158]....
        /*0934*/ 	.word	0x0500000f


	//   ....[159]....
        /*0938*/ 	.word	0x0500000f


	//   ....[160]....
        /*093c*/ 	.word	0x0500000f


	//   ....[161]....
        /*0940*/ 	.word	0x0500000f


	//   ....[162]....
        /*0944*/ 	.word	0x0500000f


	//   ....[163]....
        /*0948*/ 	.word	0x0500000f


	//   ....[164]....
        /*094c*/ 	.word	0x0500000f


	//   ....[165]....
        /*0950*/ 	.word	0x0500000f


	//   ....[166]....
        /*0954*/ 	.word	0x0500000f


	//   ....[167]....
        /*0958*/ 	.word	0x0500000f


	//   ....[168]....
        /*095c*/ 	.word	0x0500000f


	//   ....[169]....
        /*0960*/ 	.word	0x0500000f


	//   ....[170]....
        /*0964*/ 	.word	0x0500000f


	//   ....[171]....
        /*0968*/ 	.word	0x0500000f


	//   ....[172]....
        /*096c*/ 	.word	0x0500000f


	//   ....[173]....
        /*0970*/ 	.word	0x0500000f


	//   ....[174]....
        /*0974*/ 	.word	0x0500000f


	//   ....[175]....
        /*0978*/ 	.word	0x0500000f


	//   ....[176]....
        /*097c*/ 	.word	0x0500000f


	//   ....[177]....
        /*0980*/ 	.word	0x0500000f


	//   ....[178]....
        /*0984*/ 	.word	0x0500000f


	//   ....[179]....
        /*0988*/ 	.word	0x0500000f


	//   ....[180]....
        /*098c*/ 	.word	0x0500000f


	//   ....[181]....
        /*0990*/ 	.word	0x0500000f


	//   ....[182]....
        /*0994*/ 	.word	0x0500000f


	//   ....[183]....
        /*0998*/ 	.word	0x0500000f


	//   ....[184]....
        /*099c*/ 	.word	0x0500000f


	//   ....[185]....
        /*09a0*/ 	.word	0x0500000f


	//   ....[186]....
        /*09a4*/ 	.word	0x0500000f


	//   ....[187]....
        /*09a8*/ 	.word	0x0500000f


	//   ....[188]....
        /*09ac*/ 	.word	0x0500000f


	//   ....[189]....
        /*09b0*/ 	.word	0x0500000f


	//   ....[190]....
        /*09b4*/ 	.word	0x0500000f


	//   ....[191]....
        /*09b8*/ 	.word	0x0500000f


	//   ....[192]....
        /*09bc*/ 	.word	0x0500000f


	//   ....[193]....
        /*09c0*/ 	.word	0x0500000f


	//   ....[194]....
        /*09c4*/ 	.word	0x0500000f


	//   ....[195]....
        /*09c8*/ 	.word	0x0500000f


	//   ....[196]....
        /*09cc*/ 	.word	0x0500000f


	//   ....[197]....
        /*09d0*/ 	.word	0x0500000f


	//   ....[198]....
        /*09d4*/ 	.word	0x0500000f


	//   ....[199]....
        /*09d8*/ 	.word	0x0500000f


	//   ....[200]....
        /*09dc*/ 	.word	0x0500000f


	//   ....[201]....
        /*09e0*/ 	.word	0x0500000f


	//   ....[202]....
        /*09e4*/ 	.word	0x0500000f


	//   ....[203]....
        /*09e8*/ 	.word	0x0500000f


	//   ....[204]....
        /*09ec*/ 	.word	0x0500000f


	//   ....[205]....
        /*09f0*/ 	.word	0x0500000f


	//   ....[206]....
        /*09f4*/ 	.word	0x0500000f


	//   ....[207]....
        /*09f8*/ 	.word	0x0500000f


	//   ....[208]....
        /*09fc*/ 	.word	0x0500000f


	//   ....[209]....
        /*0a00*/ 	.word	0x0500000f


	//   ....[210]....
        /*0a04*/ 	.word	0x0500000f


	//   ....[211]....
        /*0a08*/ 	.word	0x0500000f


	//   ....[212]....
        /*0a0c*/ 	.word	0x0500000f


	//   ....[213]....
        /*0a10*/ 	.word	0x0500000f


	//   ....[214]....
        /*0a14*/ 	.word	0x0500000f


	//   ....[215]....
        /*0a18*/ 	.word	0x0500000f


	//   ....[216]....
        /*0a1c*/ 	.word	0x0500000f


	//   ....[217]....
        /*0a20*/ 	.word	0x0500000f


	//   ....[218]....
        /*0a24*/ 	.word	0x0500000f


	//   ....[219]....
        /*0a28*/ 	.word	0x0500000f


	//   ....[220]....
        /*0a2c*/ 	.word	0x0500000f


	//----- nvinfo : EIATTR_COOP_GROUP_INSTR_OFFSETS
	.align		4
.L_1345:
        /*0a30*/ 	.byte	0x04, 0x28
        /*0a32*/ 	.short	(.L_1347 - .L_1346)


	//   ....[0]....
.L_1346:
        /*0a34*/ 	.word	0x00000070


	//   ....[1]....
        /*0a38*/ 	.word	0x00000140


	//   ....[2]....
        /*0a3c*/ 	.word	0x00000190


	//   ....[3]....
        /*0a40*/ 	.word	0x000003c0


	//   ....[4]....
        /*0a44*/ 	.word	0x00000520


	//   ....[5]....
        /*0a48*/ 	.word	0x00000640


	//   ....[6]....
        /*0a4c*/ 	.word	0x000007a0


	//   ....[7]....
        /*0a50*/ 	.word	0x000032d0


	//   ....[8]....
        /*0a54*/ 	.word	0x000032e0


	//   ....[9]....
        /*0a58*/ 	.word	0x00004f60


	//   ....[10]....
        /*0a5c*/ 	.word	0x00004f70


	//   ....[11]....
        /*0a60*/ 	.word	0x000069f0


	//   ....[12]....
        /*0a64*/ 	.word	0x00006a00


	//   ....[13]....
        /*0a68*/ 	.word	0x00006f30


	//   ....[14]....
        /*0a6c*/ 	.word	0x00006f50


	//   ....[15]....
        /*0a70*/ 	.word	0x000076b0


	//   ....[16]....
        /*0a74*/ 	.word	0x00007e30


	//   ....[17]....
        /*0a78*/ 	.word	0x00007e40


	//   ....[18]....
        /*0a7c*/ 	.word	0x00007e50


	//   ....[19]....
        /*0a80*/ 	.word	0x00007e60


	//   ....[20]....
        /*0a84*/ 	.word	0x00009d80


	//   ....[21]....
        /*0a88*/ 	.word	0x00009d90


	//   ....[22]....
        /*0a8c*/ 	.word	0x00009da0


	//   ....[23]....
        /*0a90*/ 	.word	0x00009db0


	//   ....[24]....
        /*0a94*/ 	.word	0x0000c110


	//   ....[25]....
        /*0a98*/ 	.word	0x0000c780


	//   ....[26]....
        /*0a9c*/ 	.word	0x0000c790


	//   ....[27]....
        /*0aa0*/ 	.word	0x0000c7b0


	//   ....[28]....
        /*0aa4*/ 	.word	0x0000ce30


	//   ....[29]....
        /*0aa8*/ 	.word	0x0000ce50


	//   ....[30]....
        /*0aac*/ 	.word	0x0000df90


	//   ....[31]....
        /*0ab0*/ 	.word	0x0000ed40


	//   ....[32]....
        /*0ab4*/ 	.word	0x0000ed60


	//   ....[33]....
        /*0ab8*/ 	.word	0x0000f580


	//   ....[34]....
        /*0abc*/ 	.word	0x0000f680


	//   ....[35]....
        /*0ac0*/ 	.word	0x0000fda0


	//   ....[36]....
        /*0ac4*/ 	.word	0x0000fe00


	//   ....[37]....
        /*0ac8*/ 	.word	0x00010e20


	//   ....[38]....
        /*0acc*/ 	.word	0x00011ce0


	//   ....[39]....
        /*0ad0*/ 	.word	0x00011d00


	//   ....[40]....
        /*0ad4*/ 	.word	0x00011f50


	//   ....[41]....
        /*0ad8*/ 	.word	0x00011f70


	//   ....[42]....
        /*0adc*/ 	.word	0x000132b0


	//   ....[43]....
        /*0ae0*/ 	.word	0x000134b0


	//   ....[44]....
        /*0ae4*/ 	.word	0x00013970


	//   ....[45]....
        /*0ae8*/ 	.word	0x000139b0


	//   ....[46]....
        /*0aec*/ 	.word	0x000139c0


	//   ....[47]....
        /*0af0*/ 	.word	0x000149e0


	//   ....[48]....
        /*0af4*/ 	.word	0x00014a20


	//   ....[49]....
        /*0af8*/ 	.word	0x00014a50


	//   ....[50]....
        /*0afc*/ 	.word	0x00014a70


	//   ....[51]....
        /*0b00*/ 	.word	0x00014f20


	//   ....[52]....
        /*0b04*/ 	.word	0x00014f40


	//   ....[53]....
        /*0b08*/ 	.word	0x00015060


	//   ....[54]....
        /*0b0c*/ 	.word	0x00015080


	//   ....[55]....
        /*0b10*/ 	.word	0x00015970


	//   ....[56]....
        /*0b14*/ 	.word	0x00015980


	//   ....[57]....
        /*0b18*/ 	.word	0x00015ae0


	//   ....[58]....
        /*0b1c*/ 	.word	0x00015af0


	//   ....[59]....
        /*0b20*/ 	.word	0x00015c90


	//   ....[60]....
        /*0b24*/ 	.word	0x00015e60


	//   ....[61]....
        /*0b28*/ 	.word	0x00015e90


	//   ....[62]....
        /*0b2c*/ 	.word	0x00015ec0


	//   ....[63]....
        /*0b30*/ 	.word	0x00015ef0


	//   ....[64]....
        /*0b34*/ 	.word	0x00015f20


	//   ....[65]....
        /*0b38*/ 	.word	0x00015f50


	//   ....[66]....
        /*0b3c*/ 	.word	0x000160c0


	//   ....[67]....
        /*0b40*/ 	.word	0x000160f0


	//   ....[68]....
        /*0b44*/ 	.word	0x00016120


	//   ....[69]....
        /*0b48*/ 	.word	0x00016150


	//   ....[70]....
        /*0b4c*/ 	.word	0x00016180


	//   ....[71]....
        /*0b50*/ 	.word	0x000161b0


	//   ....[72]....
        /*0b54*/ 	.word	0x00016250


	//   ....[73]....
        /*0b58*/ 	.word	0x000162b0


	//   ....[74]....
        /*0b5c*/ 	.word	0x00016350


	//   ....[75]....
        /*0b60*/ 	.word	0x000171b0


	//   ....[76]....
        /*0b64*/ 	.word	0x000193d0


	//   ....[77]....
        /*0b68*/ 	.word	0x000193e0


	//   ....[78]....
        /*0b6c*/ 	.word	0x000194a0


	//   ....[79]....
        /*0b70*/ 	.word	0x000194b0


	//   ....[80]....
        /*0b74*/ 	.word	0x00019560


	//   ....[81]....
        /*0b78*/ 	.word	0x00019570


	//   ....[82]....
        /*0b7c*/ 	.word	0x00019580


	//   ....[83]....
        /*0b80*/ 	.word	0x00019590


	//   ....[84]....
        /*0b84*/ 	.word	0x00019f90


	//   ....[85]....
        /*0b88*/ 	.word	0x00019fa0


	//   ....[86]....
        /*0b8c*/ 	.word	0x00019fc0


	//   ....[87]....
        /*0b90*/ 	.word	0x0001a070


	//   ....[88]....
        /*0b94*/ 	.word	0x0001a0a0


	//   ....[89]....
        /*0b98*/ 	.word	0x0001a0c0


	//   ....[90]....
        /*0b9c*/ 	.word	0x0001a140


	//   ....[91]....
        /*0ba0*/ 	.word	0x0001a150


	//   ....[92]....
        /*0ba4*/ 	.word	0x0001a220


	//   ....[93]....
        /*0ba8*/ 	.word	0x0001a260


	//   ....[94]....
        /*0bac*/ 	.word	0x0001a270


	//   ....[95]....
        /*0bb0*/ 	.word	0x0001a2f0


	//   ....[96]....
        /*0bb4*/ 	.word	0x0001aae0


	//   ....[97]....
        /*0bb8*/ 	.word	0x0001aaf0


	//   ....[98]....
        /*0bbc*/ 	.word	0x0001ab10


	//   ....[99]....
        /*0bc0*/ 	.word	0x0001ab90


	//   ....[100]....
        /*0bc4*/ 	.word	0x0001aba0


	//   ....[101]....
        /*0bc8*/ 	.word	0x0001ac00


	//   ....[102]....
        /*0bcc*/ 	.word	0x0001ac30


	//   ....[103]....
        /*0bd0*/ 	.word	0x0001ac70


	//   ....[104]....
        /*0bd4*/ 	.word	0x0001af20


	//   ....[105]....
        /*0bd8*/ 	.word	0x0001af40


	//   ....[106]....
        /*0bdc*/ 	.word	0x0001afe0


	//   ....[107]....
        /*0be0*/ 	.word	0x0001aff0


	//   ....[108]....
        /*0be4*/ 	.word	0x0001b080


	//   ....[109]....
        /*0be8*/ 	.word	0x0001b090


	//   ....[110]....
        /*0bec*/ 	.word	0x0001b0a0


	//   ....[111]....
        /*0bf0*/ 	.word	0x0001b130


	//   ....[112]....
        /*0bf4*/ 	.word	0x0001b720


	//   ....[113]....
        /*0bf8*/ 	.word	0x0001b730


	//   ....[114]....
        /*0bfc*/ 	.word	0x0001b7c0


	//   ....[115]....
        /*0c00*/ 	.word	0x0001b860


	//   ....[116]....
        /*0c04*/ 	.word	0x0001b880


	//   ....[117]....
        /*0c08*/ 	.word	0x0001b900


	//   ....[118]....
        /*0c0c*/ 	.word	0x0001b920


	//   ....[119]....
        /*0c10*/ 	.word	0x0001b930


	//   ....[120]....
        /*0c14*/ 	.word	0x0001bd30


	//   ....[121]....
        /*0c18*/ 	.word	0x0001bd60


	//   ....[122]....
        /*0c1c*/ 	.word	0x0001bda0


	//   ....[123]....
        /*0c20*/ 	.word	0x0001bdd0


	//   ....[124]....
        /*0c24*/ 	.word	0x0001be00


	//   ....[125]....
        /*0c28*/ 	.word	0x0001be30


	//   ....[126]....
        /*0c2c*/ 	.word	0x0001be60


	//   ....[127]....
        /*0c30*/ 	.word	0x0001be90


	//   ....[128]....
        /*0c34*/ 	.word	0x0001c010


	//   ....[129]....
        /*0c38*/ 	.word	0x0001c040


	//   ....[130]....
        /*0c3c*/ 	.word	0x0001c070


	//   ....[131]....
        /*0c40*/ 	.word	0x0001c0a0


	//   ....[132]....
        /*0c44*/ 	.word	0x0001c0d0


	//   ....[133]....
        /*0c48*/ 	.word	0x0001c100


	//   ....[134]....
        /*0c4c*/ 	.word	0x0001c1c0


	//   ....[135]....
        /*0c50*/ 	.word	0x0001c1e0


	//   ....[136]....
        /*0c54*/ 	.word	0x0001c250


	//   ....[137]....
        /*0c58*/ 	.word	0x0001c8f0


	//   ....[138]....
        /*0c5c*/ 	.word	0x0001cc30


	//   ....[139]....
        /*0c60*/ 	.word	0x0001ccc0


	//   ....[140]....
        /*0c64*/ 	.word	0x0001cdb0


	//   ....[141]....
        /*0c68*/ 	.word	0x0001ce40


	//   ....[142]....
        /*0c6c*/ 	.word	0x0001cf20


	//   ....[143]....
        /*0c70*/ 	.word	0x0001cfb0


	//   ....[144]....
        /*0c74*/ 	.word	0x0001d0f0


	//   ....[145]....
        /*0c78*/ 	.word	0x0001d190


	//   ....[146]....
        /*0c7c*/ 	.word	0x0001d220


	//   ....[147]....
        /*0c80*/ 	.word	0x0001d270


	//   ....[148]....
        /*0c84*/ 	.word	0x0001d2c0


	//   ....[149]....
        /*0c88*/ 	.word	0x0001d3a0


	//   ....[150]....
        /*0c8c*/ 	.word	0x0001d430


	//   ....[151]....
        /*0c90*/ 	.word	0x0001d480


	//   ....[152]....
        /*0c94*/ 	.word	0x0001d4d0


	//   ....[153]....
        /*0c98*/ 	.word	0x0001d790


	//   ....[154]....
        /*0c9c*/ 	.word	0x0001d7e0


	//   ....[155]....
        /*0ca0*/ 	.word	0x0001d870


	//   ....[156]....
        /*0ca4*/ 	.word	0x0001d900


	//   ....[157]....
        /*0ca8*/ 	.word	0x0001d9c0


	//   ....[158]....
        /*0cac*/ 	.word	0x0001dca0


	//   ....[159]....
        /*0cb0*/ 	.word	0x0001dd90


	//   ....[160]....
        /*0cb4*/ 	.word	0x0001de20


	//   ....[161]....
        /*0cb8*/ 	.word	0x0001de80


	//   ....[162]....
        /*0cbc*/ 	.word	0x0001dfa0


	//   ....[163]....
        /*0cc0*/ 	.word	0x0001e000


	//   ....[164]....
        /*0cc4*/ 	.word	0x0001e120


	//   ....[165]....
        /*0cc8*/ 	.word	0x0001e180


	//   ....[166]....
        /*0ccc*/ 	.word	0x0001e230


	//   ....[167]....
        /*0cd0*/ 	.word	0x0001e350


	//   ....[168]....
        /*0cd4*/ 	.word	0x0001e3c0


	//   ....[169]....
        /*0cd8*/ 	.word	0x0001e420


	//   ....[170]....
        /*0cdc*/ 	.word	0x0001e4c0


	//   ....[171]....
        /*0ce0*/ 	.word	0x0001e590


	//   ....[172]....
        /*0ce4*/ 	.word	0x0001e630


	//   ....[173]....
        /*0ce8*/ 	.word	0x0001e710


	//   ....[174]....
        /*0cec*/ 	.word	0x0001e7a0


	//   ....[175]....
        /*0cf0*/ 	.word	0x0001e870


	//   ....[176]....
        /*0cf4*/ 	.word	0x0001e900


	//   ....[177]....
        /*0cf8*/ 	.word	0x0001e9e0


	//   ....[178]....
        /*0cfc*/ 	.word	0x0001eaa0


	//   ....[179]....
        /*0d00*/ 	.word	0x0001ec20


	//   ....[180]....
        /*0d04*/ 	.word	0x0001ed00


	//   ....[181]....
        /*0d08*/ 	.word	0x0001ed80


	//   ....[182]....
        /*0d0c*/ 	.word	0x0001ee60


	//   ....[183]....
        /*0d10*/ 	.word	0x0001eec0


	//   ....[184]....
        /*0d14*/ 	.word	0x0001ef90


	//   ....[185]....
        /*0d18*/ 	.word	0x0001eff0


	//   ....[186]....
        /*0d1c*/ 	.word	0x0001f0d0


	//   ....[187]....
        /*0d20*/ 	.word	0x0001f1c0


	//   ....[188]....
        /*0d24*/ 	.word	0x0001f260


	//   ....[189]....
        /*0d28*/ 	.word	0x0001f2c0


	//   ....[190]....
        /*0d2c*/ 	.word	0x0001f3c0


	//   ....[191]....
        /*0d30*/ 	.word	0x0001f420


	//   ....[192]....
        /*0d34*/ 	.word	0x0001f520


	//   ....[193]....
        /*0d38*/ 	.word	0x0001f580


	//   ....[194]....
        /*0d3c*/ 	.word	0x0001f650


	//   ....[195]....
        /*0d40*/ 	.word	0x0001f7a0


	//   ....[196]....
        /*0d44*/ 	.word	0x0001f850


	//   ....[197]....
        /*0d48*/ 	.word	0x0001f960


	//   ....[198]....
        /*0d4c*/ 	.word	0x0001fa40


	//   ....[199]....
        /*0d50*/ 	.word	0x0001faa0


	//   ....[200]....
        /*0d54*/ 	.word	0x0001fb90


	//   ....[201]....
        /*0d58*/ 	.word	0x0001fbf0


	//   ....[202]....
        /*0d5c*/ 	.word	0x0001fcd0


	//   ....[203]....
        /*0d60*/ 	.word	0x0001fd60


	//   ....[204]....
        /*0d64*/ 	.word	0x0001fe00


	//   ....[205]....
        /*0d68*/ 	.word	0x0001ff20


	//   ....[206]....
        /*0d6c*/ 	.word	0x0001ff90


	//   ....[207]....
        /*0d70*/ 	.word	0x00020000


	//   ....[208]....
        /*0d74*/ 	.word	0x00020070


	//   ....[209]....
        /*0d78*/ 	.word	0x000200e0


	//   ....[210]....
        /*0d7c*/ 	.word	0x00020160


	//   ....[211]....
        /*0d80*/ 	.word	0x000201f0


	//   ....[212]....
        /*0d84*/ 	.word	0x00020280


	//   ....[213]....
        /*0d88*/ 	.word	0x000202f0


	//   ....[214]....
        /*0d8c*/ 	.word	0x00020360


	//   ....[215]....
        /*0d90*/ 	.word	0x000203d0


	//   ....[216]....
        /*0d94*/ 	.word	0x00020450


	//   ....[217]....
        /*0d98*/ 	.word	0x000204c0


	//   ....[218]....
        /*0d9c*/ 	.word	0x00020560


	//   ....[219]....
        /*0da0*/ 	.word	0x000205f0


	//   ....[220]....
        /*0da4*/ 	.word	0x00020720


	//----- nvinfo : EIATTR_REG_RECONFIG
	.align		4
.L_1347:
        /*0da8*/ 	.byte	0x01, 0x54
	.zero		2


	//----- nvinfo : EIATTR_SYSCALL_OFFSETS
	.align		4
        /*0dac*/ 	.byte	0x04, 0x46
        /*0dae*/ 	.short	(.L_1349 - .L_1348)


	//   ....[0]....
.L_1348:
        /*0db0*/ 	.word	0x00001d00


	//   ....[1]....
        /*0db4*/ 	.word	0x00001e50


	//   ....[2]....
        /*0db8*/ 	.word	0x000078c0


	//   ....[3]....
        /*0dbc*/ 	.word	0x00007be0


	//   ....[4]....
        /*0dc0*/ 	.word	0x00018930


	//   ....[5]....
        /*0dc4*/ 	.word	0x00018a80


	//   ....[6]....
        /*0dc8*/ 	.word	0x00018b70


	//   ....[7]....
        /*0dcc*/ 	.word	0x00019a00


	//----- nvinfo : EIATTR_MBARRIER_INSTR_OFFSETS
	.align		4
.L_1349:
        /*0dd0*/ 	.byte	0x04, 0x39
        /*0dd2*/ 	.short	(.L_1351 - .L_1350)


	//   ....[0]....
.L_1350:
        /*0dd4*/ 	.word	0x00000270
        /*0dd8*/ 	.word	0x000000ff
        /*0ddc*/ 	.word	0x0002d800
        /*0de0*/ 	.short	0x0100
        /*0de2*/ 	.byte	0x08
	.zero		1


	//   ....[1]....
        /*0de4*/ 	.word	0x00000280
        /*0de8*/ 	.word	0x000000ff
        /*0dec*/ 	.word	0x0002d820
        /*0df0*/ 	.short	0x0100
        /*0df2*/ 	.byte	0x08
	.zero		1


	//   ....[2]....
        /*0df4*/ 	.word	0x00000370
        /*0df8*/ 	.word	0x000000ff
        /*0dfc*/ 	.word	0x0002d830
        /*0e00*/ 	.short	0x0100
        /*0e02*/ 	.byte	0x08
	.zero		1


	//   ....[3]....
        /*0e04*/ 	.word	0x00000380
        /*0e08*/ 	.word	0x000000ff
        /*0e0c*/ 	.word	0x0002d840
        /*0e10*/ 	.short	0x0100
        /*0e12*/ 	.byte	0x08
	.zero		1


	//   ....[4]....
        /*0e14*/ 	.word	0x00000390
        /*0e18*/ 	.word	0x000000ff
        /*0e1c*/ 	.word	0x0002d838
        /*0e20*/ 	.short	0x0100
        /*0e22*/ 	.byte	0x08
	.zero		1


	//   ....[5]....
        /*0e24*/ 	.word	0x000003a0
        /*0e28*/ 	.word	0x000000ff
        /*0e2c*/ 	.word	0x0002d848
        /*0e30*/ 	.short	0x0100
        /*0e32*/ 	.byte	0x08
	.zero		1


	//   ....[6]....
        /*0e34*/ 	.word	0x000004d0
        /*0e38*/ 	.word	0x000000ff
        /*0e3c*/ 	.word	0x0002d850
        /*0e40*/ 	.short	0x0100
        /*0e42*/ 	.byte	0x08
	.zero		1


	//   ....[7]....
        /*0e44*/ 	.word	0x000004e0
        /*0e48*/ 	.word	0x000000ff
        /*0e4c*/ 	.word	0x0002d860
        /*0e50*/ 	.short	0x0100
        /*0e52*/ 	.byte	0x08
	.zero		1


	//   ....[8]....
        /*0e54*/ 	.word	0x000004f0
        /*0e58*/ 	.word	0x000000ff
        /*0e5c*/ 	.word	0x0002d858
        /*0e60*/ 	.short	0x0100
        /*0e62*/ 	.byte	0x08
	.zero		1


	//   ....[9]....
        /*0e64*/ 	.word	0x00000500
        /*0e68*/ 	.word	0x000000ff
        /*0e6c*/ 	.word	0x0002d868
        /*0e70*/ 	.short	0x0100
        /*0e72*/ 	.byte	0x08
	.zero		1


	//   ....[10]....
        /*0e74*/ 	.word	0x000005f0
        /*0e78*/ 	.word	0x000000ff
        /*0e7c*/ 	.word	0x0002d870
        /*0e80*/ 	.short	0x0100
        /*0e82*/ 	.byte	0x06
	.zero		1


	//   ....[11]....
        /*0e84*/ 	.word	0x00000600
        /*0e88*/ 	.word	0x000000ff
        /*0e8c*/ 	.word	0x0002d880
        /*0e90*/ 	.short	0x0100
        /*0e92*/ 	.byte	0x06
	.zero		1


	//   ....[12]....
        /*0e94*/ 	.word	0x00000610
        /*0e98*/ 	.word	0x000000ff
        /*0e9c*/ 	.word	0x0002d878
        /*0ea0*/ 	.short	0x0100
        /*0ea2*/ 	.byte	0x06
	.zero		1


	//   ....[13]....
        /*0ea4*/ 	.word	0x00000620
        /*0ea8*/ 	.word	0x000000ff
        /*0eac*/ 	.word	0x0002d888
        /*0eb0*/ 	.short	0x0100
        /*0eb2*/ 	.byte	0x06
	.zero		1


	//   ....[14]....
        /*0eb4*/ 	.word	0x00000750
        /*0eb8*/ 	.word	0x000000ff
        /*0ebc*/ 	.word	0x0002d890
        /*0ec0*/ 	.short	0x0100
        /*0ec2*/ 	.byte	0x08
	.zero		1


	//   ....[15]....
        /*0ec4*/ 	.word	0x00000760
        /*0ec8*/ 	.word	0x000000ff
        /*0ecc*/ 	.word	0x0002d8a0
        /*0ed0*/ 	.short	0x0100
        /*0ed2*/ 	.byte	0x08
	.zero		1


	//   ....[16]....
        /*0ed4*/ 	.word	0x00000770
        /*0ed8*/ 	.word	0x000000ff
        /*0edc*/ 	.word	0x0002d898
        /*0ee0*/ 	.short	0x0100
        /*0ee2*/ 	.byte	0x08
	.zero		1


	//   ....[17]....
        /*0ee4*/ 	.word	0x00000780
        /*0ee8*/ 	.word	0x000000ff
        /*0eec*/ 	.word	0x0002d8a8
        /*0ef0*/ 	.short	0x0100
        /*0ef2*/ 	.byte	0x08
	.zero		1


	//   ....[18]....
        /*0ef4*/ 	.word	0x000008b0
        /*0ef8*/ 	.word	0x000000ff
        /*0efc*/ 	.word	0x0002d8b0
        /*0f00*/ 	.short	0x0100
        /*0f02*/ 	.byte	0x08
	.zero		1


	//   ....[19]....
        /*0f04*/ 	.word	0x000008c0
        /*0f08*/ 	.word	0x000000ff
        /*0f0c*/ 	.word	0x0002d8c0
        /*0f10*/ 	.short	0x0100
        /*0f12*/ 	.byte	0x08
	.zero		1


	//   ....[20]....
        /*0f14*/ 	.word	0x000008d0
        /*0f18*/ 	.word	0x000000ff
        /*0f1c*/ 	.word	0x0002d8b8
        /*0f20*/ 	.short	0x0100
        /*0f22*/ 	.byte	0x08
	.zero		1


	//   ....[21]....
        /*0f24*/ 	.word	0x000008e0
        /*0f28*/ 	.word	0x000000ff
        /*0f2c*/ 	.word	0x0002d8c8
        /*0f30*/ 	.short	0x0100
        /*0f32*/ 	.byte	0x08
	.zero		1


	//   ....[22]....
        /*0f34*/ 	.word	0x00003280
        /*0f38*/ 	.word	0x00000023
        /*0f3c*/ 	.word	0x0002d890
        /*0f40*/ 	.short	0x010a
        /*0f42*/ 	.byte	0x3f
	.zero		1


	//   ....[23]....
        /*0f44*/ 	.word	0x00004f10
        /*0f48*/ 	.word	0x00000023
        /*0f4c*/ 	.word	0x0002d890
        /*0f50*/ 	.short	0x010a
        /*0f52*/ 	.byte	0x3f
	.zero		1


	//   ....[24]....
        /*0f54*/ 	.word	0x00006840
        /*0f58*/ 	.word	0x00000023
        /*0f5c*/ 	.word	0x0002d890
        /*0f60*/ 	.short	0x010a
        /*0f62*/ 	.byte	0x3f
	.zero		1


	//   ....[25]....
        /*0f64*/ 	.word	0x00006d80
        /*0f68*/ 	.word	0x0000000b
        /*0f6c*/ 	.word	0x00000000
        /*0f70*/ 	.short	0x0101
        /*0f72*/ 	.byte	0x3f
	.zero		1


	//   ....[26]....
        /*0f74*/ 	.word	0x00006dc0
        /*0f78*/ 	.word	0x00000023
        /*0f7c*/ 	.word	0x0002d8b0
        /*0f80*/ 	.short	0x010a
        /*0f82*/ 	.byte	0x3f
	.zero		1


	//   ....[27]....
        /*0f84*/ 	.word	0x000072c0
        /*0f88*/ 	.word	0x00000023
        /*0f8c*/ 	.word	0x00000000
        /*0f90*/ 	.short	0x0101
        /*0f92*/ 	.byte	0x3f
	.zero		1


	//   ....[28]....
        /*0f94*/ 	.word	0x00007960
        /*0f98*/ 	.word	0x00000002
        /*0f9c*/ 	.word	0x0002d800
        /*0fa0*/ 	.short	0x010a
        /*0fa2*/ 	.byte	0x3f
	.zero		1


	//   ....[29]....
        /*0fa4*/ 	.word	0x000079b0
        /*0fa8*/ 	.word	0x00000002
        /*0fac*/ 	.word	0x0002d800
        /*0fb0*/ 	.short	0x010a
        /*0fb2*/ 	.byte	0x3f
	.zero		1


	//   ....[30]....
        /*0fb4*/ 	.word	0x000085d0
        /*0fb8*/ 	.word	0x00000002
        /*0fbc*/ 	.word	0x0002d800
        /*0fc0*/ 	.short	0x010a
        /*0fc2*/ 	.byte	0x3f
	.zero		1


	//   ....[31]....
        /*0fc4*/ 	.word	0x0000a2f0
        /*0fc8*/ 	.word	0x00000002
        /*0fcc*/ 	.word	0x0002d800
        /*0fd0*/ 	.short	0x010a
        /*0fd2*/ 	.byte	0x3f
	.zero		1


	//   ....[32]....
        /*0fd4*/ 	.word	0x0000bad0
        /*0fd8*/ 	.word	0x00000000
        /*0fdc*/ 	.word	0x0002d830
        /*0fe0*/ 	.short	0x010a
        /*0fe2*/ 	.byte	0x3f
	.zero		1


	//   ....[33]....
        /*0fe4*/ 	.word	0x0000bb80
        /*0fe8*/ 	.word	0x00000000
        /*0fec*/ 	.word	0x0002d830
        /*0ff0*/ 	.short	0x010a
        /*0ff2*/ 	.byte	0x3f
	.zero		1


	//   ....[34]....
        /*0ff4*/ 	.word	0x0000d340
        /*0ff8*/ 	.word	0x00000000
        /*0ffc*/ 	.word	0x00000000
        /*1000*/ 	.short	0x0101
        /*1002*/ 	.byte	0x3f
	.zero		1


	//   ....[35]....
        /*1004*/ 	.word	0x0000e0e0
        /*1008*/ 	.word	0x00000003
        /*100c*/ 	.word	0x0002d830
        /*1010*/ 	.short	0x010a
        /*1012*/ 	.byte	0x3f
	.zero		1


	//   ....[36]....
        /*1014*/ 	.word	0x0000e130
        /*1018*/ 	.word	0x00000003
        /*101c*/ 	.word	0x0002d830
        /*1020*/ 	.short	0x010a
        /*1022*/ 	.byte	0x3f
	.zero		1


	//   ....[37]....
        /*1024*/ 	.word	0x0000e580
        /*1028*/ 	.word	0x00000004
        /*102c*/ 	.word	0x0002d850
        /*1030*/ 	.short	0x010a
        /*1032*/ 	.byte	0x3f
	.zero		1


	//   ....[38]....
        /*1034*/ 	.word	0x0000e5c0
        /*1038*/ 	.word	0x00000004
        /*103c*/ 	.word	0x0002d850
        /*1040*/ 	.short	0x010a
        /*1042*/ 	.byte	0x3f
	.zero		1


	//   ....[39]....
        /*1044*/ 	.word	0x0000ecd0
        /*1048*/ 	.word	0x0000000f
        /*104c*/ 	.word	0x00000000
        /*1050*/ 	.short	0x0101
        /*1052*/ 	.byte	0x3f
	.zero		1


	//   ....[40]....
        /*1054*/ 	.word	0x00010800
        /*1058*/ 	.word	0x00000007
        /*105c*/ 	.word	0x00000000
        /*1060*/ 	.short	0x0101
        /*1062*/ 	.byte	0x3f
	.zero		1


	//   ....[41]....
        /*1064*/ 	.word	0x00010f80
        /*1068*/ 	.word	0x00000003
        /*106c*/ 	.word	0x0002d830
        /*1070*/ 	.short	0x010a
        /*1072*/ 	.byte	0x3f
	.zero		1


	//   ....[42]....
        /*1074*/ 	.word	0x00010fd0
        /*1078*/ 	.word	0x00000003
        /*107c*/ 	.word	0x0002d830
        /*1080*/ 	.short	0x010a
        /*1082*/ 	.byte	0x3f
	.zero		1


	//   ....[43]....
        /*1084*/ 	.word	0x00011420
        /*1088*/ 	.word	0x00000004
        /*108c*/ 	.word	0x0002d850
        /*1090*/ 	.short	0x010a
        /*1092*/ 	.byte	0x3f
	.zero		1


	//   ....[44]....
        /*1094*/ 	.word	0x00011460
        /*1098*/ 	.word	0x00000004
        /*109c*/ 	.word	0x0002d850
        /*10a0*/ 	.short	0x010a
        /*10a2*/ 	.byte	0x3f
	.zero		1


	//   ....[45]....
        /*10a4*/ 	.word	0x00011ad0
        /*10a8*/ 	.word	0x00000003
        /*10ac*/ 	.word	0x00000000
        /*10b0*/ 	.short	0x0101
        /*10b2*/ 	.byte	0x3f
	.zero		1


	//   ....[46]....
        /*10b4*/ 	.word	0x00012d00
        /*10b8*/ 	.word	0x00000005
        /*10bc*/ 	.word	0x00000000
        /*10c0*/ 	.short	0x0101
        /*10c2*/ 	.byte	0x3f
	.zero		1


	//   ....[47]....
        /*10c4*/ 	.word	0x00013330
        /*10c8*/ 	.word	0x00000005
        /*10cc*/ 	.word	0x0002d850
        /*10d0*/ 	.short	0x010a
        /*10d2*/ 	.byte	0x3f
	.zero		1


	//   ....[48]....
        /*10d4*/ 	.word	0x000133e0
        /*10d8*/ 	.word	0x00000005
        /*10dc*/ 	.word	0x0002d850
        /*10e0*/ 	.short	0x010a
        /*10e2*/ 	.byte	0x3f
	.zero		1


	//   ....[49]....
        /*10e4*/ 	.word	0x00013be0
        /*10e8*/ 	.word	0x00000005
        /*10ec*/ 	.word	0x00000000
        /*10f0*/ 	.short	0x0101
        /*10f2*/ 	.byte	0x3f
	.zero		1


	//   ....[50]....
        /*10f4*/ 	.word	0x00014f30
        /*10f8*/ 	.word	0x00000000
        /*10fc*/ 	.word	0x00000000
        /*1100*/ 	.short	0x0101
        /*1102*/ 	.byte	0x3f
	.zero		1


	//   ....[51]....
        /*1104*/ 	.word	0x00017290
        /*1108*/ 	.word	0x00000016
        /*110c*/ 	.word	0x0002d820
        /*1110*/ 	.short	0x010a
        /*1112*/ 	.byte	0x3f
	.zero		1


	//   ....[52]....
        /*1114*/ 	.word	0x00017350
        /*1118*/ 	.word	0x00000008
        /*111c*/ 	.word	0x0002d8a0
        /*1120*/ 	.short	0x010a
        /*1122*/ 	.byte	0x3f
	.zero		1


	//   ....[53]....
        /*1124*/ 	.word	0x00017780
        /*1128*/ 	.word	0x00000008
        /*112c*/ 	.word	0x0002d8c0
        /*1130*/ 	.short	0x010a
        /*1132*/ 	.byte	0x3f
	.zero		1


	//   ....[54]....
        /*1134*/ 	.word	0x00017ce0
        /*1138*/ 	.word	0x00000008
        /*113c*/ 	.word	0x0002d8a0
        /*1140*/ 	.short	0x010a
        /*1142*/ 	.byte	0x3f
	.zero		1


	//   ....[55]....
        /*1144*/ 	.word	0x00018100
        /*1148*/ 	.word	0x00000008
        /*114c*/ 	.word	0x0002d8c0
        /*1150*/ 	.short	0x010a
        /*1152*/ 	.byte	0x3f
	.zero		1


	//   ....[56]....
        /*1154*/ 	.word	0x00019160
        /*1158*/ 	.word	0x00000000
        /*115c*/ 	.word	0x0002d840
        /*1160*/ 	.short	0x010a
        /*1162*/ 	.byte	0x3f
	.zero		1


	//   ....[57]....
        /*1164*/ 	.word	0x000196e0
        /*1168*/ 	.word	0x00000000
        /*116c*/ 	.word	0x0002d830
        /*1170*/ 	.short	0x0107
        /*1172*/ 	.byte	0x3f
	.zero		1


	//   ....[58]....
        /*1174*/ 	.word	0x000197b0
        /*1178*/ 	.word	0x00000000
        /*117c*/ 	.word	0x0002d830
        /*1180*/ 	.short	0x0101
        /*1182*/ 	.byte	0x3f
	.zero		1


	//   ....[59]....
        /*1184*/ 	.word	0x0001a3c0
        /*1188*/ 	.word	0x00000016
        /*118c*/ 	.word	0x0002d800
        /*1190*/ 	.short	0x0107
        /*1192*/ 	.byte	0x3f
	.zero		1


	//   ....[60]....
        /*1194*/ 	.word	0x0001a4b0
        /*1198*/ 	.word	0x00000016
        /*119c*/ 	.word	0x0002d800
        /*11a0*/ 	.short	0x0101
        /*11a2*/ 	.byte	0x3f
	.zero		1


	//   ....[61]....
        /*11a4*/ 	.word	0x0001a4d0
        /*11a8*/ 	.word	0x00000016
        /*11ac*/ 	.word	0x0002d820
        /*11b0*/ 	.short	0x010a
        /*11b2*/ 	.byte	0x3f
	.zero		1


	//   ....[62]....
        /*11b4*/ 	.word	0x0001a8e0
        /*11b8*/ 	.word	0x00000005
        /*11bc*/ 	.word	0x0002d840
        /*11c0*/ 	.short	0x010a
        /*11c2*/ 	.byte	0x3f
	.zero		1


	//   ....[63]....
        /*11c4*/ 	.word	0x0001ad20
        /*11c8*/ 	.word	0x00000005
        /*11cc*/ 	.word	0x0002d830
        /*11d0*/ 	.short	0x0107
        /*11d2*/ 	.byte	0x3f
	.zero		1


	//   ....[64]....
        /*11d4*/ 	.word	0x0001ade0
        /*11d8*/ 	.word	0x00000005
        /*11dc*/ 	.word	0x0002d830
        /*11e0*/ 	.short	0x0101
        /*11e2*/ 	.byte	0x3f
	.zero		1


	//   ....[65]....
        /*11e4*/ 	.word	0x0001ae40
        /*11e8*/ 	.word	0x00000005
        /*11ec*/ 	.word	0x0002d860
        /*11f0*/ 	.short	0x010a
        /*11f2*/ 	.byte	0x3f
	.zero		1


	//   ....[66]....
        /*11f4*/ 	.word	0x0001b320
        /*11f8*/ 	.word	0x00000005
        /*11fc*/ 	.word	0x0002d850
        /*1200*/ 	.short	0x0107
        /*1202*/ 	.byte	0x3f
	.zero		1


	//   ....[67]....
        /*1204*/ 	.word	0x0001b410
        /*1208*/ 	.word	0x00000005
        /*120c*/ 	.word	0x0002d850
        /*1210*/ 	.short	0x0101
        /*1212*/ 	.byte	0x3f
	.zero		1


	//   ....[68]....
        /*1214*/ 	.word	0x0001b630
        /*1218*/ 	.word	0x00000000
        /*121c*/ 	.word	0x0002d860
        /*1220*/ 	.short	0x010a
        /*1222*/ 	.byte	0x3f
	.zero		1


	//   ....[69]....
        /*1224*/ 	.word	0x0001ba60
        /*1228*/ 	.word	0x00000000
        /*122c*/ 	.word	0x0002d850
        /*1230*/ 	.short	0x0107
        /*1232*/ 	.byte	0x3f
	.zero		1


	//   ....[70]....
        /*1234*/ 	.word	0x0001bb40
        /*1238*/ 	.word	0x00000000
        /*123c*/ 	.word	0x0002d850
        /*1240*/ 	.short	0x0101
        /*1242*/ 	.byte	0x3f
	.zero		1


	//   ....[71]....
        /*1244*/ 	.word	0x0001c870
        /*1248*/ 	.word	0x00000005
        /*124c*/ 	.word	0x0002d820
        /*1250*/ 	.short	0x010a
        /*1252*/ 	.byte	0x3f
	.zero		1


	//   ....[72]....
        /*1254*/ 	.word	0x0001ca10
        /*1258*/ 	.word	0x00000003
        /*125c*/ 	.word	0x0002d840
        /*1260*/ 	.short	0x010a
        /*1262*/ 	.byte	0x3f
	.zero		1


	//   ....[73]....
        /*1264*/ 	.word	0x0001caa0
        /*1268*/ 	.word	0x00000005
        /*126c*/ 	.word	0x0002d840
        /*1270*/ 	.short	0x010a
        /*1272*/ 	.byte	0x3f
	.zero		1


	//   ....[74]....
        /*1274*/ 	.word	0x0001cae0
        /*1278*/ 	.word	0x00000003
        /*127c*/ 	.word	0x0002d860
        /*1280*/ 	.short	0x010a
        /*1282*/ 	.byte	0x3f
	.zero		1


	//   ....[75]....
        /*1284*/ 	.word	0x0001cb20
        /*1288*/ 	.word	0x00000005
        /*128c*/ 	.word	0x0002d860
        /*1290*/ 	.short	0x010a
        /*1292*/ 	.byte	0x3f
	.zero		1


	//   ....[76]....
        /*1294*/ 	.word	0x0001cb80
        /*1298*/ 	.word	0x00000023
        /*129c*/ 	.word	0x0002d890
        /*12a0*/ 	.short	0x010a
        /*12a2*/ 	.byte	0x3f
	.zero		1


	//   ....[77]....
        /*12a4*/ 	.word	0x0001cd00
        /*12a8*/ 	.word	0x00000023
        /*12ac*/ 	.word	0x0002d890
        /*12b0*/ 	.short	0x010a
        /*12b2*/ 	.byte	0x3f
	.zero		1


	//   ....[78]....
        /*12b4*/ 	.word	0x0001ce80
        /*12b8*/ 	.word	0x00000023
        /*12bc*/ 	.word	0x0002d890
        /*12c0*/ 	.short	0x010a
        /*12c2*/ 	.byte	0x3f
	.zero		1


	//   ....[79]....
        /*12c4*/ 	.word	0x0001cff0
        /*12c8*/ 	.word	0x00000023
        /*12cc*/ 	.word	0x0002d8b0
        /*12d0*/ 	.short	0x010a
        /*12d2*/ 	.byte	0x3f
	.zero		1


	//   ....[80]....
        /*12d4*/ 	.word	0x0001d300
        /*12d8*/ 	.word	0x00000002
        /*12dc*/ 	.word	0x0002d800
        /*12e0*/ 	.short	0x010a
        /*12e2*/ 	.byte	0x3f
	.zero		1


	//   ....[81]....
        /*12e4*/ 	.word	0x0001d510
        /*12e8*/ 	.word	0x00000002
        /*12ec*/ 	.word	0x0002d800
        /*12f0*/ 	.short	0x010a
        /*12f2*/ 	.byte	0x3f
	.zero		1


	//   ....[82]....
        /*12f4*/ 	.word	0x0001d560
        /*12f8*/ 	.word	0x00000000
        /*12fc*/ 	.word	0x0002d830
        /*1300*/ 	.short	0x010a
        /*1302*/ 	.byte	0x3f
	.zero		1


	//   ....[83]....
        /*1304*/ 	.word	0x0001d5b0
        /*1308*/ 	.word	0x00000003
        /*130c*/ 	.word	0x0002d830
        /*1310*/ 	.short	0x010a
        /*1312*/ 	.byte	0x3f
	.zero		1


	//   ....[84]....
        /*1314*/ 	.word	0x0001d600
        /*1318*/ 	.word	0x00000004
        /*131c*/ 	.word	0x0002d850
        /*1320*/ 	.short	0x010a
        /*1322*/ 	.byte	0x3f
	.zero		1


	//   ....[85]....
        /*1324*/ 	.word	0x0001d650
        /*1328*/ 	.word	0x00000003
        /*132c*/ 	.word	0x0002d830
        /*1330*/ 	.short	0x010a
        /*1332*/ 	.byte	0x3f
	.zero		1


	//   ....[86]....
        /*1334*/ 	.word	0x0001d6a0
        /*1338*/ 	.word	0x00000004
        /*133c*/ 	.word	0x0002d850
        /*1340*/ 	.short	0x010a
        /*1342*/ 	.byte	0x3f
	.zero		1


	//   ....[87]....
        /*1344*/ 	.word	0x0001d6f0
        /*1348*/ 	.word	0x00000005
        /*134c*/ 	.word	0x0002d850
        /*1350*/ 	.short	0x010a
        /*1352*/ 	.byte	0x3f
	.zero		1


	//   ....[88]....
        /*1354*/ 	.word	0x0001da80
        /*1358*/ 	.word	0x00000016
        /*135c*/ 	.word	0x0002d820
        /*1360*/ 	.short	0x010a
        /*1362*/ 	.byte	0x3f
	.zero		1


	//   ....[89]....
        /*1364*/ 	.word	0x0001dad0
        /*1368*/ 	.word	0x00000008
        /*136c*/ 	.word	0x0002d8a0
        /*1370*/ 	.short	0x010a
        /*1372*/ 	.byte	0x3f
	.zero		1


	//   ....[90]....
        /*1374*/ 	.word	0x0001db20
        /*1378*/ 	.word	0x00000008
        /*137c*/ 	.word	0x0002d8c0
        /*1380*/ 	.short	0x010a
        /*1382*/ 	.byte	0x3f
	.zero		1


	//   ....[91]....
        /*1384*/ 	.word	0x0001db70
        /*1388*/ 	.word	0x00000008
        /*138c*/ 	.word	0x0002d8a0
        /*1390*/ 	.short	0x010a
        /*1392*/ 	.byte	0x3f
	.zero		1


	//   ....[92]....
        /*1394*/ 	.word	0x0001dbc0
        /*1398*/ 	.word	0x00000008
        /*139c*/ 	.word	0x0002d8c0
        /*13a0*/ 	.short	0x010a
        /*13a2*/ 	.byte	0x3f
	.zero		1


	//   ....[93]....
        /*13a4*/ 	.word	0x0001dce0
        /*13a8*/ 	.word	0x00000000
        /*13ac*/ 	.word	0x0002d840
        /*13b0*/ 	.short	0x010a
        /*13b2*/ 	.byte	0x3f
	.zero		1


	//   ....[94]....
        /*13b4*/ 	.word	0x0001eb20
        /*13b8*/ 	.word	0x00000016
        /*13bc*/ 	.word	0x0002d820
        /*13c0*/ 	.short	0x010a
        /*13c2*/ 	.byte	0x3f
	.zero		1


	//   ....[95]....
        /*13c4*/ 	.word	0x0001eb70
        /*13c8*/ 	.word	0x00000005
        /*13cc*/ 	.word	0x0002d840
        /*13d0*/ 	.short	0x010a
        /*13d2*/ 	.byte	0x3f
	.zero		1


	//   ....[96]....
        /*13d4*/ 	.word	0x0001f110
        /*13d8*/ 	.word	0x00000005
        /*13dc*/ 	.word	0x0002d860
        /*13e0*/ 	.short	0x010a
        /*13e2*/ 	.byte	0x3f
	.zero		1


	//   ....[97]....
        /*13e4*/ 	.word	0x0001f6f0
        /*13e8*/ 	.word	0x00000000
        /*13ec*/ 	.word	0x0002d860
        /*13f0*/ 	.short	0x010a
        /*13f2*/ 	.byte	0x3f
	.zero		1


	//   ....[98]....
        /*13f4*/ 	.word	0x00020640
        /*13f8*/ 	.word	0x00000005
        /*13fc*/ 	.word	0x0002d820
        /*1400*/ 	.short	0x010a
        /*1402*/ 	.byte	0x3f
	.zero		1


	//   ....[99]....
        /*1404*/ 	.word	0x000207e0
        /*1408*/ 	.word	0x00000003
        /*140c*/ 	.word	0x0002d840
        /*1410*/ 	.short	0x010a
        /*1412*/ 	.byte	0x3f
	.zero		1


	//   ....[100]....
        /*1414*/ 	.word	0x00020830
        /*1418*/ 	.word	0x00000005
        /*141c*/ 	.word	0x0002d840
        /*1420*/ 	.short	0x010a
        /*1422*/ 	.byte	0x3f
	.zero		1


	//   ....[101]....
        /*1424*/ 	.word	0x00020880
        /*1428*/ 	.word	0x00000003
        /*142c*/ 	.word	0x0002d860
        /*1430*/ 	.short	0x010a
        /*1432*/ 	.byte	0x3f
	.zero		1


	//----- nvinfo : EIATTR_NUM_MBARRIERS
	.align		4
.L_1351:
        /*1434*/ 	.byte	0x03, 0x38
        /*1436*/ 	.short	0x0016


	//----- nvinfo : EIATTR_EXIT_INSTR_OFFSETS
	.align		4
        /*1438*/ 	.byte	0x04, 0x1c
        /*143a*/ 	.short	(.L_1353 - .L_1352)


	//   ....[0]....
.L_1352:
        /*143c*/ 	.word	0x0001cb70


	//----- nvinfo : EIATTR_MAX_THREADS
	.align		4
.L_1353:
        /*1440*/ 	.byte	0x04, 0x05
        /*1442*/ 	.short	(.L_1355 - .L_1354)
.L_1354:
        /*1444*/ 	.word	0x00000200
        /*1448*/ 	.word	0x00000001
        /*144c*/ 	.word	0x00000001


	//----- nvinfo : EIATTR_CRS_STACK_SIZE
	.align		4
.L_1355:
        /*1450*/ 	.byte	0x04, 0x1e
        /*1452*/ 	.short	(.L_1357 - .L_1356)
.L_1356:
        /*1454*/ 	.word	0x00000000


	//----- nvinfo : EIATTR_CBANK_PARAM_SIZE
	.align		4
.L_1357:
        /*1458*/ 	.byte	0x03, 0x19
        /*145a*/ 	.short	0x0af0


	//----- nvinfo : EIATTR_PARAM_CBANK
	.align		4
        /*145c*/ 	.byte	0x04, 0x0a
        /*145e*/ 	.short	(.L_1359 - .L_1358)
	.align		4
.L_1358:
        /*1460*/ 	.word	index@(.nv.constant0._ZN7cutlass13device_kernelIN5flash11enable_sm90INS1_16FlashAttnFwdSm90INS1_25CollectiveMainloopFwdSm90ILi2EN4cute5tupleIJNS5_1CILi1EEES8_S8_EEENS6_IJNS7_ILi192EEENS7_ILi128EEENS7_ILi96EEEEEELi96ENS_10bfloat16_tEfNS_4arch4Sm90ELb1ELb0ELb0ELb1ELb1ELb1ELb0ELb0ELb1ELb1ELb0ELb0EEENS1_21CollectiveEpilogueFwdINS6_IJSA_SC_SB_EEES9_SE_SG_Li384ELb1ELb1ELb0ELb0EEENS1_36VarlenDynamicPersistentTileSchedulerILi192ELi128ELi384ELi128ELb0ELb1ELb1ELb1ELb1ELb1EEEEEEEEEvNT_6ParamsE)
        /*1464*/ 	.short	0x0210
        /*1466*/ 	.short	0x0af0


	//----- nvinfo : EIATTR_SW_WAR
	.align		4
.L_1359:
        /*1468*/ 	.byte	0x04, 0x36
        /*146a*/ 	.short	(.L_1361 - .L_1360)
.L_1360:
        /*146c*/ 	.word	0x00000008
.L_1361:


//--------------------- .nv.info._ZN7cutlass13device_kernelIN5flash11enable_sm90INS1_16FlashAttnFwdSm90INS1_25CollectiveMainloopFwdSm90ILi2EN4cute5tupleIJNS5_1CILi1EEES8_S8_EEENS6_IJNS7_ILi192EEENS7_ILi128EEENS7_ILi64EEEEEELi64ENS_10bfloat16_tEfNS_4arch4Sm90ELb0ELb0ELb0ELb0ELb1ELb0ELb0ELb1ELb1ELb1ELb0ELb0EEENS1_21CollectiveEpilogueFwdINS6_IJSA_SC_SB_EEES9_SE_SG_Li384ELb0ELb1ELb0ELb0EEENS1_29StaticPersistentTileSchedulerILb0EEEEEEEEEvNT_6ParamsE --------------------------
	.section	.nv.info._ZN7cutlass13device_kernelIN5flash11enable_sm90INS1_16FlashAttnFwdSm90INS1_25CollectiveMainloopFwdSm90ILi2EN4cute5tupleIJNS5_1CILi1EEES8_S8_EEENS6_IJNS7_ILi192EEENS7_ILi128EEENS7_ILi64EEEEEELi64ENS_10bfloat16_tEfNS_4arch4Sm90ELb0ELb0ELb0ELb0ELb1ELb0ELb0ELb1ELb1ELb1ELb0ELb0EEENS1_21CollectiveEpilogueFwdINS6_IJSA_SC_SB_EEES9_SE_SG_Li384ELb0ELb1ELb0ELb0EEENS1_29StaticPersistentTileSchedulerILb0EEEEEEEEEvNT_6ParamsE,"",@"SHT_CUDA_INFO"
	.sectionflags	@""
	.align	4


	//----- nvinfo : EIATTR_CUDA_API_VERSION
	.align		4
        /*0000*/ 	.byte	0x04, 0x37
        /*0002*/ 	.short	(.L_1363 - .L_1362)
.L_1362:
        /*0004*/ 	.word	0x00000082


	//----- nvinfo : EIATTR_KPARAM_INFO
	.align		4
.L_1363:
        /*0008*/ 	.byte	0x04, 0x17
        /*000a*/ 	.short	(.L_1365 - .L_1364)
.L_1364:
        /*000c*/ 	.word	0x00000000
        /*0010*/ 	.short	0x0000
        /*0012*/ 	.short	0x0070
        /*0014*/ 	.byte	0x00, 0xf0, 0x01, 0x28


	//----- nvinfo : EIATTR_SPARSE_MMA_MASK
	.align		4
.L_1365:
        /*0018*/ 	.byte	0x03, 0x50
        /*001a*/ 	.short	0x0000


	//----- nvinfo : EIATTR_MAXREG_COUNT
	.align		4
        /*001c*/ 	.byte	0x03, 0x1b
        /*001e*/ 	.short	0x0080


	//----- nvinfo : EIATTR_NUM_BARRIERS
	.align		4
        /*0020*/ 	.byte	0x02, 0x4c
        /*0022*/ 	.byte	0x10
	.zero		1


	//----- nvinfo : EIATTR_EXTERNS
	.align		4
        /*0024*/ 	.byte	0x04, 0x0f
        /*0026*/ 	.short	(.L_1367 - .L_1366)


	//   ....[0]....
	.align		4
.L_1366:
        /*0028*/ 	.word	index@(__assertfail)


	//----- nvinfo : EIATTR_ANNOTATIONS
	.align		4
.L_1367:
        /*002c*/ 	.byte	0x04, 0x55
        /*002e*/ 	.short	(.L_1369 - .L_1368)


	//   ....[0]....
.L_1368:
        /*0030*/ 	.word	0x00000001
        /*0034*/ 	.byte	0x90, 0x65, 0x00, 0x00, 0x01, 0x00, 0x00, 0x00, 0xb0, 0x65, 0x00, 0x00, 0x01, 0x00, 0x00, 0x00
        /*0044*/ 	.byte	0x60, 0x66, 0x00, 0x00, 0x01, 0x00, 0x00, 0x00, 0xf0, 0x67, 0x00, 0x00, 0x01, 0x00, 0x00, 0x00
        /*0054*/ 	.byte	0x60, 0x6d, 0x00, 0x00, 0x01, 0x00, 0x00, 0x00, 0x50, 0x79, 0x00, 0x00, 0x01, 0x00, 0x00, 0x00
        /*0064*/ 	.byte	0xb0, 0x84, 0x00, 0x00, 0x01, 0x00, 0x00, 0x00, 0x80, 0x86, 0x00, 0x00, 0x01, 0x00, 0x00, 0x00
        /*0074*/ 	.byte	0xb0, 0x86, 0x00, 0x00, 0x01, 0x00, 0x00, 0x00, 0x30, 0x9b, 0x00, 0x00, 0x01, 0x00, 0x00, 0x00
        /*0084*/ 	.byte	0x60, 0x9b, 0x00, 0x00, 0x01, 0x00, 0x00, 0x00, 0xe0, 0x9b, 0x00, 0x00, 0x01, 0x00, 0x00, 0x00
        /*0094*/ 	.byte	0x00, 0x9c, 0x00, 0x00


	//----- nvinfo : EIATTR_MERCURY_ISA_VERSION
	.align		4
.L_1369:
        /*0098*/ 	.byte	0x03, 0x5f
        /*009a*/ 	.short	0x0101


	//----- nvinfo : EIATTR_INT_WARP_WIDE_INSTR_OFFSETS
	.align		4
        /*009c*/ 	.byte	0x04, 0x31
        /*009e*/ 	.short	(.L_1371 - .L_1370)


	//   ....[0]....
.L_1370:
        /*00a0*/ 	.word	0x000000c0


	//   ....[1]....
        /*00a4*/ 	.word	0x000000d0


	//   ....[2]....
        /*00a8*/ 	.word	0x00000170


	//----- nvinfo : EIATTR_COOP_GROUP_MASK_REGIDS
	.align		4
.L_1371:
        /*00ac*/ 	.byte	0x04, 0x29
        /*00ae*/ 	.short	(.L_1373 - .L_1372)


	//   ....[0]....
.L_1372:
        /*00b0*/ 	.word	0xffffffff


	//   ....[1]....
        /*00b4*/ 	.word	0xffffffff


	//   ....[2]....
        /*00b8*/ 	.word	0xffffffff


	//   ....[3]....
        /*00bc*/ 	.word	0xffffffff


	//   ....[4]....
        /*00c0*/ 	.word	0xffffffff


	//   ....[5]....
        /*00c4*/ 	.word	0xffffffff


	//   ....[6]....
        /*00c8*/ 	.word	0xffffffff


	//   ....[7]....
        /*00cc*/ 	.word	0xffffffff


	//   ....[8]....
        /*00d0*/ 	.word	0xffffffff


	//   ....[9]....
        /*00d4*/ 	.word	0xffffffff


	//   ....[10]....
        /*00d8*/ 	.word	0xffffffff


	//   ....[11]....
        /*00dc*/ 	.word	0xffffffff


	//   ....[12]....
        /*00e0*/ 	.word	0xffffffff


	//   ....[13]....
        /*00e4*/ 	.word	0xffffffff


	//   ....[14]....
        /*00e8*/ 	.word	0xffffffff


	//   ....[15]....
        /*00ec*/ 	.word	0xffffffff


	//   ....[16]....
        /*00f0*/ 	.word	0xffffffff


	//   ....[17]....
        /*00f4*/ 	.word	0xffffffff


	//   ....[18]....
        /*00f8*/ 	.word	0xffffffff


	//   ....[19]....
        /*00fc*/ 	.word	0xffffffff


	//   ....[20]....
        /*0100*/ 	.word	0xffffffff


	//   ....[21]....
        /*0104*/ 	.word	0xffffffff


	//   ....[22]....
        /*0108*/ 	.word	0xffffffff


	//   ....[23]....
        /*010c*/ 	.word	0xffffffff


	//   ....[24]....
        /*0110*/ 	.word	0xffffffff


	//   ....[25]....
        /*0114*/ 	.word	0xffffffff


	//   ....[26]....
        /*0118*/ 	.word	0xffffffff


	//   ....[27]....
        /*011c*/ 	.word	0xffffffff


	//   ....[28]....
        /*0120*/ 	.word	0xffffffff


	//   ....[29]....
        /*0124*/ 	.word	0xffffffff


	//   ....[30]....
        /*0128*/ 	.word	0xffffffff


	//   ....[31]....
        /*012c*/ 	.word	0xffffffff


	//   ....[32]....
        /*0130*/ 	.word	0xffffffff


	//   ....[33]....
        /*0134*/ 	.word	0xffffffff


	//   ....[34]....
        /*0138*/ 	.word	0xffffffff


	//   ....[35]....
        /*013c*/ 	.word	0xffffffff


	//   ....[36]....
        /*0140*/ 	.word	0xffffffff


	//   ....[37]....
        /*0144*/ 	.word	0xffffffff


	//   ....[38]....
        /*0148*/ 	.word	0xffffffff


	//   ....[39]....
        /*014c*/ 	.word	0xffffffff


	//   ....[40]....
        /*0150*/ 	.word	0xffffffff


	//   ....[41]....
        /*0154*/ 	.word	0xffffffff


	//   ....[42]....
        /*0158*/ 	.word	0xffffffff


	//   ....[43]....
        /*015c*/ 	.word	0xffffffff


	//   ....[44]....
        /*0160*/ 	.word	0xffffffff


	//   ....[45]....
        /*0164*/ 	.word	0xffffffff


	//   ....[46]....
        /*0168*/ 	.word	0xffffffff


	//   ....[47]....
        /*016c*/ 	.word	0xffffffff


	//   ....[48]....
        /*0170*/ 	.word	0xffffffff


	//   ....[49]....
        /*0174*/ 	.word	0xffffffff


	//   ....[50]....
        /*0178*/ 	.word	0xffffffff


	//   ....[51]....
        /*017c*/ 	.word	0xffffffff


	//   ....[52]....
        /*0180*/ 	.word	0xffffffff


	//   ....[53]....
        /*0184*/ 	.word	0xffffffff


	//   ....[54]....
        /*0188*/ 	.word	0xffffffff


	//   ....[55]....
        /*018c*/ 	.word	0xffffffff


	//   ....[56]....
        /*0190*/ 	.word	0xffffffff


	//   ....[57]....
        /*0194*/ 	.word	0xffffffff


	//   ....[58]....
        /*0198*/ 	.word	0xffffffff


	//   ....[59]....
        /*019c*/ 	.word	0xffffffff


	//   ....[60]....
        /*01a0*/ 	.word	0xffffffff


	//   ....[61]....
        /*01a4*/ 	.word	0xffffffff


	//   ....[62]....
        /*01a8*/ 	.word	0xffffffff


	//   ....[63]....
        /*01ac*/ 	.word	0xffffffff


	//   ....[64]....
        /*01b0*/ 	.word	0xffffffff


	//   ....[65]....
        /*01b4*/ 	.word	0xffffffff


	//   ....[66]....
        /*01b8*/ 	.word	0xffffffff


	//   ....[67]....
        /*01bc*/ 	.word	0xffffffff


	//   ....[68]....
        /*01c0*/ 	.word	0xffffffff


	//   ....[69]....
        /*01c4*/ 	.word	0xffffffff


	//   ....[70]....
        /*01c8*/ 	.word	0xffffffff


	//   ....[71]....
        /*01cc*/ 	.word	0xffffffff


	//   ....[72]....
        /*01d0*/ 	.word	0xffffffff


	//   ....[73]....
        /*01d4*/ 	.word	0xffffffff


	//   ....[74]....
        /*01d8*/ 	.word	0xffffffff


	//   ....[75]....
        /*01dc*/ 	.word	0xffffffff


	//   ....[76]....
        /*01e0*/ 	.word	0xffffffff


	//   ....[77]....
        /*01e4*/ 	.word	0xffffffff


	//   ....[78]....
        /*01e8*/ 	.word	0xffffffff


	//   ....[79]....
        /*01ec*/ 	.word	0xffffffff


	//   ....[80]....
        /*01f0*/ 	.word	0xffffffff


	//   ....[81]....
        /*01f4*/ 	.word	0xffffffff


	//   ....[82]....
        /*01f8*/ 	.word	0xffffffff


	//   ....[83]....
        /*01fc*/ 	.word	0xffffffff


	//   ....[84]....
        /*0200*/ 	.word	0xffffffff


	//   ....[85]....
        /*0204*/ 	.word	0xffffffff


	//   ....[86]....
        /*0208*/ 	.word	0xffffffff


	//   ....[87]....
        /*020c*/ 	.word	0xffffffff


	//   ....[88]....
        /*0210*/ 	.word	0xffffffff


	//   ....[89]....
        /*0214*/ 	.word	0xffffffff


	//   ....[90]....
        /*0218*/ 	.word	0xffffffff


	//   ....[91]....
        /*021c*/ 	.word	0xffffffff


	//   ....[92]....
        /*0220*/ 	.word	0xffffffff


	//   ....[93]....
        /*0224*/ 	.word	0xffffffff


	//   ....[94]....
        /*0228*/ 	.word	0xffffffff


	//   ....[95]....
        /*022c*/ 	.word	0xffffffff


	//   ....[96]....
        /*0230*/ 	.word	0xffffffff


	//   ....[97]....
        /*0234*/ 	.word	0xffffffff


	//   ....[98]....
        /*0238*/ 	.word	0xffffffff


	//   ....[99]....
        /*023c*/ 	.word	0xffffffff


	//   ....[100]....
        /*0240*/ 	.word	0xffffffff


	//   ....[101]....
        /*0244*/ 	.word	0xffffffff


	//   ....[102]....
        /*0248*/ 	.word	0xffffffff


	//   ....[103]....
        /*024c*/ 	.word	0xffffffff


	//   ....[104]....
        /*0250*/ 	.word	0xffffffff


	//   ....[105]....
        /*0254*/ 	.word	0xffffffff


	//   ....[106]....
        /*0258*/ 	.word	0xffffffff


	//   ....[107]....
        /*025c*/ 	.word	0xffffffff


	//   ....[108]....
        /*0260*/ 	.word	0xffffffff


	//   ....[109]....
        /*0264*/ 	.word	0xffffffff


	//   ....[110]....
        /*0268*/ 	.word	0xffffffff


	//   ....[111]....
        /*026c*/ 	.word	0xffffffff


	//   ....[112]....
        /*0270*/ 	.word	0xffffffff


	//   ....[113]....
        /*0274*/ 	.word	0xffffffff


	//   ....[114]....
        /*0278*/ 	.word	0xffffffff


	//   ....[115]....
        /*027c*/ 	.word	0xffffffff


	//   ....[116]....
        /*0280*/ 	.word	0xffffffff


	//   ....[117]....
        /*0284*/ 	.word	0xffffffff


	//   ....[118]....
        /*0288*/ 	.word	0xffffffff


	//   ....[119]....
        /*028c*/ 	.word	0xffffffff


	//   ....[120]....
        /*0290*/ 	.word	0x0500000f


	//   ....[121]....
        /*0294*/ 	.word	0x0500000f


	//   ....[122]....
        /*0298*/ 	.word	0x0500000f


	//   ....[123]....
        /*029c*/ 	.word	0x0500000f


	//   ....[124]....
        /*02a0*/ 	.word	0x0500000f


	//   ....[125]....
        /*02a4*/ 	.word	0x0500000f


	//   ....[126]....
        /*02a8*/ 	.word	0x0500000f


	//   ....[127]....
        /*02ac*/ 	.word	0x0500000f


	//   ....[128]....
        /*02b0*/ 	.word	0x0500000f


	//   ....[129]....
        /*02b4*/ 	.word	0x0500000f


	//   ....[130]....
        /*02b8*/ 	.word	0x0500000f


	//   ....[131]....
        /*02bc*/ 	.word	0x0500000f


	//   ....[132]....
        /*02c0*/ 	.word	0x0500000f


	//   ....[133]....
        /*02c4*/ 	.word	0x0500000f


	//   ....[134]....
        /*02c8*/ 	.word	0x0500000f


	//   ....[135]....
        /*02cc*/ 	.word	0x0500000f


	//   ....[136]....
        /*02d0*/ 	.word	0x0500000f


	//   ....[137]....
        /*02d4*/ 	.word	0x0500000f


	//   ....[138]....
        /*02d8*/ 	.word	0x0500000f


	//   ....[139]....
        /*02dc*/ 	.word	0x0500000f


	//   ....[140]....
        /*02e0*/ 	.word	0x0500000f


	//   ....[141]....
        /*02e4*/ 	.word	0x0500000f


	//   ....[142]....
        /*02e8*/ 	.word	0x0500000f


	//   ....[143]....
        /*02ec*/ 	.word	0x0500000f


	//   ....[144]....
        /*02f0*/ 	.word	0x0500000f


	//   ....[145]....
        /*02f4*/ 	.word	0x0500000f


	//   ....[146]....
        /*02f8*/ 	.word	0x0500000f


	//   ....[147]....
        /*02fc*/ 	.word	0x0500000f


	//   ....[148]....
        /*0300*/ 	.word	0x0500000f


	//   ....[149]....
        /*0304*/ 	.word	0x0500000f


	//   ....[150]....
        /*0308*/ 	.word	0x0500000f


	//   ....[151]....
        /*030c*/ 	.word	0x0500000f


	//   ....[152]....
        /*0310*/ 	.word	0x0500000f


	//   ....[153]....
        /*0314*/ 	.word	0x0500000f


	//   ....[154]....
        /*0318*/ 	.word	0x0500000f


	//   ....[155]....
        /*031c*/ 	.word	0x0500000f


	//   ....[156]....
        /*0320*/ 	.word	0x0500000f


	//   ....[157]....
        /*0324*/ 	.word	0x0500000f


	//   ....[158]....
        /*0328*/ 	.word	0x0500000f


	//   ....[159]....
        /*032c*/ 	.word	0x0500000f


	//   ....[160]....
        /*0330*/ 	.word	0x0500000f


	//   ....[161]....
        /*0334*/ 	.word	0x0500000f


	//   ....[162]....
        /*0338*/ 	.word	0x0500000f


	//   ....[163]....
        /*033c*/ 	.word	0x0500000f


	//   ....[164]....
        /*0340*/ 	.word	0x0500000f


	//   ....[165]....
        /*0344*/ 	.word	0x0500000f


	//   ....[166]....
        /*0348*/ 	.word	0x0500000f


	//   ....[167]....
        /*034c*/ 	.word	0x0500000f


	//   ....[168]....
        /*0350*/ 	.word	0x0500000f


	//   ....[169]....
        /*0354*/ 	.word	0x0500000f


	//   ....[170]....
        /*0358*/ 	.word	0x0500000f


	//   ....[171]....
        /*035c*/ 	.word	0x0500000f


	//   ....[172]....
        /*0360*/ 	.word	0x0500000f


	//   ....[173]....
        /*0364*/ 	.word	0x0500000f


	//   ....[174]....
        /*0368*/ 	.word	0x0500000f


	//   ....[175]....
        /*036c*/ 	.word	0x0500000f


	//   ....[176]....
        /*0370*/ 	.word	0x0500000f


	//   ....[177]....
        /*0374*/ 	.word	0x0500000f


	//   ....[178]....
        /*0378*/ 	.word	0x0500000f


	//   ....[179]....
        /*037c*/ 	.word	0x0500000f


	//   ....[180]....
        /*0380*/ 	.word	0x0500000f


	//   ....[181]....
        /*0384*/ 	.word	0x0500000f


	//   ....[182]....
        /*0388*/ 	.word	0x0500000f


	//   ....[183]....
        /*038c*/ 	.word	0x0500000f


	//   ....[184]....
        /*0390*/ 	.word	0x0500000f


	//   ....[185]....
        /*0394*/ 	.word	0x0500000f


	//   ....[186]....
        /*0398*/ 	.word	0x0500000f


	//   ....[187]....
        /*039c*/ 	.word	0x0500000f


	//   ....[188]....
        /*03a0*/ 	.word	0x0500000f


	//   ....[189]....
        /*03a4*/ 	.word	0x0500000f


	//   ....[190]....
        /*03a8*/ 	.word	0x0500000f


	//   ....[191]....
        /*03ac*/ 	.word	0x0500000f


	//   ....[192]....
        /*03b0*/ 	.word	0x0500000f


	//   ....[193]....
        /*03b4*/ 	.word	0x0500000f


	//   ....[194]....
        /*03b8*/ 	.word	0x0500000f


	//   ....[195]....
        /*03bc*/ 	.word	0x0500000f


	//   ....[196]....
        /*03c0*/ 	.word	0x0500000f


	//   ....[197]....
        /*03c4*/ 	.word	0x0500000f


	//   ....[198]....
        /*03c8*/ 	.word	0x0500000f


	//   ....[199]....
        /*03cc*/ 	.word	0x0500000f


	//   ....[200]....
        /*03d0*/ 	.word	0x0500000f


	//   ....[201]....
        /*03d4*/ 	.word	0x0500000f


	//   ....[202]....
        /*03d8*/ 	.word	0x0500000f


	//   ....[203]....
        /*03dc*/ 	.word	0x0500000f


	//   ....[204]....
        /*03e0*/ 	.word	0x0500000f


	//   ....[205]....
        /*03e4*/ 	.word	0x0500000f


	//   ....[206]....
        /*03e8*/ 	.word	0x0500000f


	//   ....[207]....
        /*03ec*/ 	.word	0x0500000f


	//   ....[208]....
        /*03f0*/ 	.word	0x0500000f


	//   ....[209]....
        /*03f4*/ 	.word	0x0500000f


	//----- nvinfo : EIATTR_COOP_GROUP_INSTR_OFFSETS
	.align		4
.L_1373:
        /*03f8*/ 	.byte	0x04, 0x28
        /*03fa*/ 	.short	(.L_1375 - .L_1374)


	//   ....[0]....
.L_1374:
        /*03fc*/ 	.word	0x00000080


	//   ....[1]....
        /*0400*/ 	.word	0x00000090


	//   ....[2]....
        /*0404*/ 	.word	0x000002d0


	//   ....[3]....
        /*0408*/ 	.word	0x00000430


	//   ....[4]....
        /*040c*/ 	.word	0x00000550


	//   ....[5]....
        /*0410*/ 	.word	0x000006b0


	//   ....[6]....
        /*0414*/ 	.word	0x00000ca0


	//   ....[7]....
        /*0418*/ 	.word	0x00001c70


	//   ....[8]....
        /*041c*/ 	.word	0x00001d70


	//   ....[9]....
        /*0420*/ 	.word	0x00002360


	//   ....[10]....
        /*0424*/ 	.word	0x000023b0


	//   ....[11]....
        /*0428*/ 	.word	0x00003bf0


	//   ....[12]....
        /*042c*/ 	.word	0x00003c00


	//   ....[13]....
        /*0430*/ 	.word	0x00003c30


	//   ....[14]....
        /*0434*/ 	.word	0x00003c40


	//   ....[15]....
        /*0438*/ 	.word	0x00004ee0


	//   ....[16]....
        /*043c*/ 	.word	0x00004f10


	//   ....[17]....
        /*0440*/ 	.word	0x00004fc0


	//   ....[18]....
        /*0444*/ 	.word	0x00004fd0


	//   ....[19]....
        /*0448*/ 	.word	0x00005b30


	//   ....[20]....
        /*044c*/ 	.word	0x00005b90


	//   ....[21]....
        /*0450*/ 	.word	0x00005c10


	//   ....[22]....
        /*0454*/ 	.word	0x00005c40


	//   ....[23]....
        /*0458*/ 	.word	0x000060c0


	//   ....[24]....
        /*045c*/ 	.word	0x000060f0


	//   ....[25]....
        /*0460*/ 	.word	0x00006120


	//   ....[26]....
        /*0464*/ 	.word	0x00006160


	//   ....[27]....
        /*0468*/ 	.word	0x00006190


	//   ....[28]....
        /*046c*/ 	.word	0x000061b0


	//   ....[29]....
        /*0470*/ 	.word	0x000061c0


	//   ....[30]....
        /*0474*/ 	.word	0x000061d0


	//   ....[31]....
        /*0478*/ 	.word	0x00007210


	//   ....[32]....
        /*047c*/ 	.word	0x00007230


	//   ....[33]....
        /*0480*/ 	.word	0x00007240


	//   ....[34]....
        /*0484*/ 	.word	0x000072d0


	//   ....[35]....
        /*0488*/ 	.word	0x000072f0


	//   ....[36]....
        /*048c*/ 	.word	0x00007370


	//   ....[37]....
        /*0490*/ 	.word	0x00007390


	//   ....[38]....
        /*0494*/ 	.word	0x00007410


	//   ....[39]....
        /*0498*/ 	.word	0x00007430


	//   ....[40]....
        /*049c*/ 	.word	0x000074b0


	//   ....[41]....
        /*04a0*/ 	.word	0x000074d0


	//   ....[42]....
        /*04a4*/ 	.word	0x00007550


	//   ....[43]....
        /*04a8*/ 	.word	0x00007570


	//   ....[44]....
        /*04ac*/ 	.word	0x000075f0


	//   ....[45]....
        /*04b0*/ 	.word	0x00007610


	//   ....[46]....
        /*04b4*/ 	.word	0x00007620


	//   ....[47]....
        /*04b8*/ 	.word	0x00007e00


	//   ....[48]....
        /*04bc*/ 	.word	0x00007e20


	//   ....[49]....
        /*04c0*/ 	.word	0x00007e50


	//   ....[50]....
        /*04c4*/ 	.word	0x00007ee0


	//   ....[51]....
        /*04c8*/ 	.word	0x00007ef0


	//   ....[52]....
        /*04cc*/ 	.word	0x00007f80


	//   ....[53]....
        /*04d0*/ 	.word	0x00007f90


	//   ....[54]....
        /*04d4*/ 	.word	0x00008020


	//   ....[55]....
        /*04d8*/ 	.word	0x00008030


	//   ....[56]....
        /*04dc*/ 	.word	0x000080c0


	//   ....[57]....
        /*04e0*/ 	.word	0x000080d0


	//   ....[58]....
        /*04e4*/ 	.word	0x00008160


	//   ....[59]....
        /*04e8*/ 	.word	0x00008170


	//   ....[60]....
        /*04ec*/ 	.word	0x00008200


	//   ....[61]....
        /*04f0*/ 	.word	0x00008210


	//   ....[62]....
        /*04f4*/ 	.word	0x00008220


	//   ....[63]....
        /*04f8*/ 	.word	0x000082c0


	//   ....[64]....
        /*04fc*/ 	.word	0x000082f0


	//   ....[65]....
        /*0500*/ 	.word	0x00008300


	//   ....[66]....
        /*0504*/ 	.word	0x000083c0


	//   ....[67]....
        /*0508*/ 	.word	0x00008410


	//   ....[68]....
        /*050c*/ 	.word	0x00008440


	//   ....[69]....
        /*0510*/ 	.word	0x00008450


	//   ....[70]....
        /*0514*/ 	.word	0x00008490


	//   ....[71]....
        /*0518*/ 	.word	0x00008af0


	//   ....[72]....
        /*051c*/ 	.word	0x00008b10


	//   ....[73]....
        /*0520*/ 	.word	0x00008b80


	//   ....[74]....
        /*0524*/ 	.word	0x00008b90


	//   ....[75]....
        /*0528*/ 	.word	0x00008bd0


	//   ....[76]....
        /*052c*/ 	.word	0x00008be0


	//   ....[77]....
        /*0530*/ 	.word	0x00008c20


	//   ....[78]....
        /*0534*/ 	.word	0x00008c30


	//   ....[79]....
        /*0538*/ 	.word	0x00008c70


	//   ....[80]....
        /*053c*/ 	.word	0x00008c80


	//   ....[81]....
        /*0540*/ 	.word	0x00008cc0


	//   ....[82]....
        /*0544*/ 	.word	0x00008cd0


	//   ....[83]....
        /*0548*/ 	.word	0x00008d10


	//   ....[84]....
        /*054c*/ 	.word	0x00008d20


	//   ....[85]....
        /*0550*/ 	.word	0x00008d30


	//   ....[86]....
        /*0554*/ 	.word	0x00008d70


	//   ....[87]....
        /*0558*/ 	.word	0x00008fe0


	//   ....[88]....
        /*055c*/ 	.word	0x00009010


	//   ....[89]....
        /*0560*/ 	.word	0x00009070


	//   ....[90]....
        /*0564*/ 	.word	0x00009080


	//   ....[91]....
        /*0568*/ 	.word	0x000090d0


	//   ....[92]....
        /*056c*/ 	.word	0x000090e0


	//   ....[93]....
        /*0570*/ 	.word	0x00009130


	//   ....[94]....
        /*0574*/ 	.word	0x00009140


	//   ....[95]....
        /*0578*/ 	.word	0x00009190


	//   ....[96]....
        /*057c*/ 	.word	0x000091a0


	//   ....[97]....
        /*0580*/ 	.word	0x000091f0


	//   ....[98]....
        /*0584*/ 	.word	0x00009200


	//   ....[99]....
        /*0588*/ 	.word	0x00009250


	//   ....[100]....
        /*058c*/ 	.word	0x00009260


	//   ....[101]....
        /*0590*/ 	.word	0x00009270


	//   ....[102]....
        /*0594*/ 	.word	0x000092b0


	//   ....[103]....
        /*0598*/ 	.word	0x00009700


	//   ....[104]....
        /*059c*/ 	.word	0x00009710


	//   ....[105]....
        /*05a0*/ 	.word	0x00009720


	//   ....[106]....
        /*05a4*/ 	.word	0x00009730


	//   ....[107]....
        /*05a8*/ 	.word	0x00009750


	//   ....[108]....
        /*05ac*/ 	.word	0x000097b0


	//   ....[109]....
        /*05b0*/ 	.word	0x000097f0


	//   ....[110]....
        /*05b4*/ 	.word	0x00009810


	//   ....[111]....
        /*05b8*/ 	.word	0x00009850


	//   ....[112]....
        /*05bc*/ 	.word	0x00009870


	//   ....[113]....
        /*05c0*/ 	.word	0x000098b0


	//   ....[114]....
        /*05c4*/ 	.word	0x000098d0


	//   ....[115]....
        /*05c8*/ 	.word	0x00009910


	//   ....[116]....
        /*05cc*/ 	.word	0x00009930


	//   ....[117]....
        /*05d0*/ 	.word	0x00009970


	//   ....[118]....
        /*05d4*/ 	.word	0x00009990


	//   ....[119]....
        /*05d8*/ 	.word	0x00009d00


	//   ....[120]....
        /*05dc*/ 	.word	0x0000a1e0


	//   ....[121]....
        /*05e0*/ 	.word	0x0000a2d0


	//   ....[122]....
        /*05e4*/ 	.word	0x0000a370


	//   ....[123]....
        /*05e8*/ 	.word	0x0000a3e0


	//   ....[124]....
        /*05ec*/ 	.word	0x0000a4d0


	//   ....[125]....
        /*05f0*/ 	.word	0x0000a540


	//   ....[126]....
        /*05f4*/ 	.word	0x0000a630


	//   ....[127]....
        /*05f8*/ 	.word	0x0000a6a0


	//   ....[128]....
        /*05fc*/ 	.word	0x0000a790


	//   ....[129]....
        /*0600*/ 	.word	0x0000a800


	//   ....[130]....
        /*0604*/ 	.word	0x0000a8f0


	//   ....[131]....
        /*0608*/ 	.word	0x0000a960


	//   ....[132]....
        /*060c*/ 	.word	0x0000aa50


	//   ....[133]....
        /*0610*/ 	.word	0x0000aac0


	//   ....[134]....
        /*0614*/ 	.word	0x0000abb0


	//   ....[135]....
        /*0618*/ 	.word	0x0000ac20


	//   ....[136]....
        /*061c*/ 	.word	0x0000ad00


	//   ....[137]....
        /*0620*/ 	.word	0x0000ad90


	//   ....[138]....
        /*0624*/ 	.word	0x0000ae00


	//   ....[139]....
        /*0628*/ 	.word	0x0000ae60


	//   ....[140]....
        /*062c*/ 	.word	0x0000af60


	//   ....[141]....
        /*0630*/ 	.word	0x0000afc0


	//   ....[142]....
        /*0634*/ 	.word	0x0000b0c0


	//   ....[143]....
        /*0638*/ 	.word	0x0000b120


	//   ....[144]....
        /*063c*/ 	.word	0x0000b220


	//   ....[145]....
        /*0640*/ 	.word	0x0000b280


	//   ....[146]....
        /*0644*/ 	.word	0x0000b380


	//   ....[147]....
        /*0648*/ 	.word	0x0000b3e0


	//   ....[148]....
        /*064c*/ 	.word	0x0000b4e0


	//   ....[149]....
        /*0650*/ 	.word	0x0000b540


	//   ....[150]....
        /*0654*/ 	.word	0x0000b630


	//   ....[151]....
        /*0658*/ 	.word	0x0000b690


	//   ....[152]....
        /*065c*/ 	.word	0x0000b770


	//   ....[153]....
        /*0660*/ 	.word	0x0000b7f0


	//   ....[154]....
        /*0664*/ 	.word	0x0000b8d0


	//   ....[155]....
        /*0668*/ 	.word	0x0000b930


	//   ....[156]....
        /*066c*/ 	.word	0x0000ba20


	//   ....[157]....
        /*0670*/ 	.word	0x0000baa0


	//   ....[158]....
        /*0674*/ 	.word	0x0000bb60


	//   ....[159]....
        /*0678*/ 	.word	0x0000bbe0


	//   ....[160]....
        /*067c*/ 	.word	0x0000bc70


	//   ....[161]....
        /*0680*/ 	.word	0x0000bdb0


	//   ....[162]....
        /*0684*/ 	.word	0x0000be60


	//   ....[163]....
        /*0688*/ 	.word	0x0000bee0


	//   ....[164]....
        /*068c*/ 	.word	0x0000bfa0


	//   ....[165]....
        /*0690*/ 	.word	0x0000c000


	//   ....[166]....
        /*0694*/ 	.word	0x0000c0b0


	//   ....[167]....
        /*0698*/ 	.word	0x0000c110


	//   ....[168]....
        /*069c*/ 	.word	0x0000c1c0


	//   ....[169]....
        /*06a0*/ 	.word	0x0000c220


	//   ....[170]....
        /*06a4*/ 	.word	0x0000c2d0


	//   ....[171]....
        /*06a8*/ 	.word	0x0000c330


	//   ....[172]....
        /*06ac*/ 	.word	0x0000c3e0


	//   ....[173]....
        /*06b0*/ 	.word	0x0000c440


	//   ....[174]....
        /*06b4*/ 	.word	0x0000c4f0


	//   ....[175]....
        /*06b8*/ 	.word	0x0000c550


	//   ....[176]....
        /*06bc*/ 	.word	0x0000c600


	//   ....[177]....
        /*06c0*/ 	.word	0x0000c6f0


	//   ....[178]....
        /*06c4*/ 	.word	0x0000c7a0


	//   ....[179]....
        /*06c8*/ 	.word	0x0000c800


	//   ....[180]....
        /*06cc*/ 	.word	0x0000c8c0


	//   ....[181]....
        /*06d0*/ 	.word	0x0000c920


	//   ....[182]....
        /*06d4*/ 	.word	0x0000c9e0


	//   ....[183]....
        /*06d8*/ 	.word	0x0000ca40


	//   ....[184]....
        /*06dc*/ 	.word	0x0000cb00


	//   ....[185]....
        /*06e0*/ 	.word	0x0000cb60


	//   ....[186]....
        /*06e4*/ 	.word	0x0000cc20


	//   ....[187]....
        /*06e8*/ 	.word	0x0000cc80


	//   ....[188]....
        /*06ec*/ 	.word	0x0000cd40


	//   ....[189]....
        /*06f0*/ 	.word	0x0000cda0


	//   ....[190]....
        /*06f4*/ 	.word	0x0000ce60


	//   ....[191]....
        /*06f8*/ 	.word	0x0000cec0


	//   ....[192]....
        /*06fc*/ 	.word	0x0000cf70


	//   ....[193]....
        /*0700*/ 	.word	0x0000d060


	//   ....[194]....
        /*0704*/ 	.word	0x0000d110


	//   ....[195]....
        /*0708*/ 	.word	0x0000d180


	//   ....[196]....
        /*070c*/ 	.word	0x0000d270


	//   ....[197]....
        /*0710*/ 	.word	0x0000d2d0


	//   ....[198]....
        /*0714*/ 	.word	0x0000d380


	//   ....[199]....
        /*0718*/ 	.word	0x0000d3e0


	//   ....[200]....
        /*071c*/ 	.word	0x0000d4a0


	//   ....[201]....
        /*0720*/ 	.word	0x0000d500


	//   ....[202]....
        /*0724*/ 	.word	0x0000d5b0


	//   ....[203]....
        /*0728*/ 	.word	0x0000d610


	//   ....[204]....
        /*072c*/ 	.word	0x0000d6d0


	//   ....[205]....
        /*0730*/ 	.word	0x0000d730


	//   ....[206]....
        /*0734*/ 	.word	0x0000d7e0


	//   ....[207]....
        /*0738*/ 	.word	0x0000d840


	//   ....[208]....
        /*073c*/ 	.word	0x0000d8f0


	//   ....[209]....
        /*0740*/ 	.word	0x0000da00


	//----- nvinfo : EIATTR_REG_RECONFIG
	.align		4
.L_1375:
        /*0744*/ 	.byte	0x01, 0x54
	.zero		2


	//----- nvinfo : EIATTR_SYSCALL_OFFSETS
	.align		4
        /*0748*/ 	.byte	0x04, 0x46
        /*074a*/ 	.short	(.L_1377 - .L_1376)


	//   ....[0]....
.L_1376:
        /*074c*/ 	.word	0x00001000


	//   ....[1]....
        /*0750*/ 	.word	0x00006900


	//   ....[2]....
        /*0754*/ 	.word	0x00006a40


	//   ....[3]....
        /*0758*/ 	.word	0x00006b30


	//   ....[4]....
        /*075c*/ 	.word	0x00007940


	//----- nvinfo : EIATTR_MBARRIER_INSTR_OFFSETS
	.align		4
.L_1377:
        /*0760*/ 	.byte	0x04, 0x39
        /*0762*/ 	.short	(.L_1379 - .L_1378)


	//   ....[0]....
.L_1378:
        /*0764*/ 	.word	0x00000180
        /*0768*/ 	.word	0x000000ff
        /*076c*/ 	.word	0x00016800
        /*0770*/ 	.short	0x0100
        /*0772*/ 	.byte	0x08
	.zero		1


	//   ....[1]....
        /*0774*/ 	.word	0x00000190
        /*0778*/ 	.word	0x000000ff
        /*077c*/ 	.word	0x00016820
        /*0780*/ 	.short	0x0100
        /*0782*/ 	.byte	0x08
	.zero		1


	//   ....[2]....
        /*0784*/ 	.word	0x00000280
        /*0788*/ 	.word	0x000000ff
        /*078c*/ 	.word	0x00016830
        /*0790*/ 	.short	0x0100
        /*0792*/ 	.byte	0x08
	.zero		1


	//   ....[3]....
        /*0794*/ 	.word	0x00000290
        /*0798*/ 	.word	0x000000ff
        /*079c*/ 	.word	0x00016840
        /*07a0*/ 	.short	0x0100
        /*07a2*/ 	.byte	0x08
	.zero		1


	//   ....[4]....
        /*07a4*/ 	.word	0x000002a0
        /*07a8*/ 	.word	0x000000ff
        /*07ac*/ 	.word	0x00016838
        /*07b0*/ 	.short	0x0100
        /*07b2*/ 	.byte	0x08
	.zero		1


	//   ....[5]....
        /*07b4*/ 	.word	0x000002b0
        /*07b8*/ 	.word	0x000000ff
        /*07bc*/ 	.word	0x00016848
        /*07c0*/ 	.short	0x0100
        /*07c2*/ 	.byte	0x08
	.zero		1


	//   ....[6]....
        /*07c4*/ 	.word	0x000003e0
        /*07c8*/ 	.word	0x000000ff
        /*07cc*/ 	.word	0x00016850
        /*07d0*/ 	.short	0x0100
        /*07d2*/ 	.byte	0x08
	.zero		1


	//   ....[7]....
        /*07d4*/ 	.word	0x000003f0
        /*07d8*/ 	.word	0x000000ff
        /*07dc*/ 	.word	0x00016860
        /*07e0*/ 	.short	0x0100
        /*07e2*/ 	.byte	0x08
	.zero		1


	//   ....[8]....
        /*07e4*/ 	.word	0x00000400
        /*07e8*/ 	.word	0x000000ff
        /*07ec*/ 	.word	0x00016858
        /*07f0*/ 	.short	0x0100
        /*07f2*/ 	.byte	0x08
	.zero		1


	//   ....[9]....
        /*07f4*/ 	.word	0x00000410
        /*07f8*/ 	.word	0x000000ff
        /*07fc*/ 	.word	0x00016868
        /*0800*/ 	.short	0x0100
        /*0802*/ 	.byte	0x08
	.zero		1


	//   ....[10]....
        /*0804*/ 	.word	0x00000500
        /*0808*/ 	.word	0x000000ff
        /*080c*/ 	.word	0x00016870
        /*0810*/ 	.short	0x0100
        /*0812*/ 	.byte	0x06
	.zero		1


	//   ....[11]....
        /*0814*/ 	.word	0x00000510
        /*0818*/ 	.word	0x000000ff
        /*081c*/ 	.word	0x00016880
        /*0820*/ 	.short	0x0100
        /*0822*/ 	.byte	0x06
	.zero		1


	//   ....[12]....
        /*0824*/ 	.word	0x00000520
        /*0828*/ 	.word	0x000000ff
        /*082c*/ 	.word	0x00016878
        /*0830*/ 	.short	0x0100
        /*0832*/ 	.byte	0x06
	.zero		1


	//   ....[13]....
        /*0834*/ 	.word	0x00000530
        /*0838*/ 	.word	0x000000ff
        /*083c*/ 	.word	0x00016888
        /*0840*/ 	.short	0x0100
        /*0842*/ 	.byte	0x06
	.zero		1


	//   ....[14]....
        /*0844*/ 	.word	0x00000660
        /*0848*/ 	.word	0x000000ff
        /*084c*/ 	.word	0x00016890
        /*0850*/ 	.short	0x0100
        /*0852*/ 	.byte	0x08
	.zero		1


	//   ....[15]....
        /*0854*/ 	.word	0x00000670
        /*0858*/ 	.word	0x000000ff
        /*085c*/ 	.word	0x000168a0
        /*0860*/ 	.short	0x0100
        /*0862*/ 	.byte	0x08
	.zero		1


	//   ....[16]....
        /*0864*/ 	.word	0x00000680
        /*0868*/ 	.word	0x000000ff
        /*086c*/ 	.word	0x00016898
        /*0870*/ 	.short	0x0100
        /*0872*/ 	.byte	0x08
	.zero		1


	//   ....[17]....
        /*0874*/ 	.word	0x00000690
        /*0878*/ 	.word	0x000000ff
        /*087c*/ 	.word	0x000168a8
        /*0880*/ 	.short	0x0100
        /*0882*/ 	.byte	0x08
	.zero		1


	//   ....[18]....
        /*0884*/ 	.word	0x000007d0
        /*0888*/ 	.word	0x000000ff
        /*088c*/ 	.word	0x000168b0
        /*0890*/ 	.short	0x0100
        /*0892*/ 	.byte	0x08
	.zero		1


	//   ....[19]....
        /*0894*/ 	.word	0x000007e0
        /*0898*/ 	.word	0x000000ff
        /*089c*/ 	.word	0x000168c0
        /*08a0*/ 	.short	0x0100
        /*08a2*/ 	.byte	0x08
	.zero		1


	//   ....[20]....
        /*08a4*/ 	.word	0x000007f0
        /*08a8*/ 	.word	0x000000ff
        /*08ac*/ 	.word	0x000168b8
        /*08b0*/ 	.short	0x0100
        /*08b2*/ 	.byte	0x08
	.zero		1


	//   ....[21]....
        /*08b4*/ 	.word	0x00000800
        /*08b8*/ 	.word	0x000000ff
        /*08bc*/ 	.word	0x000168c8
        /*08c0*/ 	.short	0x0100
        /*08c2*/ 	.byte	0x08
	.zero		1


	//   ....[22]....
        /*08c4*/ 	.word	0x00001060
        /*08c8*/ 	.word	0x000000ff
        /*08cc*/ 	.word	0x00016800
        /*08d0*/ 	.short	0x010a
        /*08d2*/ 	.byte	0x2c
	.zero		1


	//   ....[23]....
        /*08d4*/ 	.word	0x000010e0
        /*08d8*/ 	.word	0x00000004
        /*08dc*/ 	.word	0x00016830
        /*08e0*/ 	.short	0x010a
        /*08e2*/ 	.byte	0x3f
	.zero		1


	//   ....[24]....
        /*08e4*/ 	.word	0x00001130
        /*08e8*/ 	.word	0x00000004
        /*08ec*/ 	.word	0x00016830
        /*08f0*/ 	.short	0x010a
        /*08f2*/ 	.byte	0x3f
	.zero		1


	//   ....[25]....
        /*08f4*/ 	.word	0x00001db0
        /*08f8*/ 	.word	0x000000ff
        /*08fc*/ 	.word	0x00000000
        /*0900*/ 	.short	0x0101
        /*0902*/ 	.byte	0x06
	.zero		1


	//   ....[26]....
        /*0904*/ 	.word	0x000031c0
        /*0908*/ 	.word	0x000000ff
        /*090c*/ 	.word	0x00016830
        /*0910*/ 	.short	0x010a
        /*0912*/ 	.byte	0x06
	.zero		1


	//   ....[27]....
        /*0914*/ 	.word	0x00003200
        /*0918*/ 	.word	0x000000ff
        /*091c*/ 	.word	0x00016830
        /*0920*/ 	.short	0x010a
        /*0922*/ 	.byte	0x06
	.zero		1


	//   ....[28]....
        /*0924*/ 	.word	0x00003410
        /*0928*/ 	.word	0x000000ff
        /*092c*/ 	.word	0x00016850
        /*0930*/ 	.short	0x010a
        /*0932*/ 	.byte	0x06
	.zero		1


	//   ....[29]....
        /*0934*/ 	.word	0x00003450
        /*0938*/ 	.word	0x000000ff
        /*093c*/ 	.word	0x00016850
        /*0940*/ 	.short	0x010a
        /*0942*/ 	.byte	0x06
	.zero		1


	//   ....[30]....
        /*0944*/ 	.word	0x00003870
        /*0948*/ 	.word	0x000000ff
        /*094c*/ 	.word	0x00000000
        /*0950*/ 	.short	0x0101
        /*0952*/ 	.byte	0x06
	.zero		1


	//   ....[31]....
        /*0954*/ 	.word	0x00004a20
        /*0958*/ 	.word	0x000000ff
        /*095c*/ 	.word	0x00000000
        /*0960*/ 	.short	0x0101
        /*0962*/ 	.byte	0x06
	.zero		1


	//   ....[32]....
        /*0964*/ 	.word	0x00004e30
        /*0968*/ 	.word	0x000000ff
        /*096c*/ 	.word	0x00016850
        /*0970*/ 	.short	0x010a
        /*0972*/ 	.byte	0x04
	.zero		1


	//   ....[33]....
        /*0974*/ 	.word	0x00004e70
        /*0978*/ 	.word	0x000000ff
        /*097c*/ 	.word	0x00016850
        /*0980*/ 	.short	0x010a
        /*0982*/ 	.byte	0x04
	.zero		1


	//   ....[34]....
        /*0984*/ 	.word	0x00005790
        /*0988*/ 	.word	0x000000ff
        /*098c*/ 	.word	0x00000000
        /*0990*/ 	.short	0x0101
        /*0992*/ 	.byte	0x04
	.zero		1


	//   ....[35]....
        /*0994*/ 	.word	0x00006010
        /*0998*/ 	.word	0x000000ff
        /*099c*/ 	.word	0x00000000
        /*09a0*/ 	.short	0x0101
        /*09a2*/ 	.byte	0x2c
	.zero		1


	//   ....[36]....
        /*09a4*/ 	.word	0x00007000
        /*09a8*/ 	.word	0x00000000
        /*09ac*/ 	.word	0x00016840
        /*09b0*/ 	.short	0x010a
        /*09b2*/ 	.byte	0x3f
	.zero		1


	//   ....[37]....
        /*09b4*/ 	.word	0x00007720
        /*09b8*/ 	.word	0x00000000
        /*09bc*/ 	.word	0x00016830
        /*09c0*/ 	.short	0x0107
        /*09c2*/ 	.byte	0x3f
	.zero		1


	//   ....[38]....
        /*09c4*/ 	.word	0x000077e0
        /*09c8*/ 	.word	0x00000000
        /*09cc*/ 	.word	0x00016830
        /*09d0*/ 	.short	0x0101
        /*09d2*/ 	.byte	0x3f
	.zero		1


	//   ....[39]....
        /*09d4*/ 	.word	0x00008540
        /*09d8*/ 	.word	0x000000ff
        /*09dc*/ 	.word	0x00016800
        /*09e0*/ 	.short	0x0107
        /*09e2*/ 	.byte	0x26
	.zero		1


	//   ....[40]....
        /*09e4*/ 	.word	0x000085a0
        /*09e8*/ 	.word	0x000000ff
        /*09ec*/ 	.word	0x00016800
        /*09f0*/ 	.short	0x0101
        /*09f2*/ 	.byte	0x26
	.zero		1


	//   ....[41]....
        /*09f4*/ 	.word	0x000085c0
        /*09f8*/ 	.word	0x000000ff
        /*09fc*/ 	.word	0x00016820
        /*0a00*/ 	.short	0x010a
        /*0a02*/ 	.byte	0x26
	.zero		1


	//   ....[42]....
        /*0a04*/ 	.word	0x00008930
        /*0a08*/ 	.word	0x00000005
        /*0a0c*/ 	.word	0x00016840
        /*0a10*/ 	.short	0x010a
        /*0a12*/ 	.byte	0x3f
	.zero		1


	//   ....[43]....
        /*0a14*/ 	.word	0x00008df0
        /*0a18*/ 	.word	0x00000005
        /*0a1c*/ 	.word	0x00016830
        /*0a20*/ 	.short	0x0107
        /*0a22*/ 	.byte	0x3f
	.zero		1


	//   ....[44]....
        /*0a24*/ 	.word	0x00008eb0
        /*0a28*/ 	.word	0x00000005
        /*0a2c*/ 	.word	0x00016830
        /*0a30*/ 	.short	0x0101
        /*0a32*/ 	.byte	0x3f
	.zero		1


	//   ....[45]....
        /*0a34*/ 	.word	0x00008f10
        /*0a38*/ 	.word	0x00000005
        /*0a3c*/ 	.word	0x00016860
        /*0a40*/ 	.short	0x010a
        /*0a42*/ 	.byte	0x3f
	.zero		1


	//   ....[46]....
        /*0a44*/ 	.word	0x00009370
        /*0a48*/ 	.word	0x00000005
        /*0a4c*/ 	.word	0x00016850
        /*0a50*/ 	.short	0x0107
        /*0a52*/ 	.byte	0x3f
	.zero		1


	//   ....[47]....
        /*0a54*/ 	.word	0x00009530
        /*0a58*/ 	.word	0x00000005
        /*0a5c*/ 	.word	0x00016850
        /*0a60*/ 	.short	0x0101
        /*0a62*/ 	.byte	0x3f
	.zero		1


	//   ....[48]....
        /*0a64*/ 	.word	0x00009620
        /*0a68*/ 	.word	0x00000004
        /*0a6c*/ 	.word	0x00016860
        /*0a70*/ 	.short	0x010a
        /*0a72*/ 	.byte	0x3f
	.zero		1


	//   ....[49]....
        /*0a74*/ 	.word	0x00009a70
        /*0a78*/ 	.word	0x00000004
        /*0a7c*/ 	.word	0x00016850
        /*0a80*/ 	.short	0x0107
        /*0a82*/ 	.byte	0x3f
	.zero		1


	//   ....[50]....
        /*0a84*/ 	.word	0x00009b50
        /*0a88*/ 	.word	0x00000004
        /*0a8c*/ 	.word	0x00016850
        /*0a90*/ 	.short	0x0101
        /*0a92*/ 	.byte	0x3f
	.zero		1


	//   ....[51]....
        /*0a94*/ 	.word	0x00009c80
        /*0a98*/ 	.word	0x00000007
        /*0a9c*/ 	.word	0x00016820
        /*0aa0*/ 	.short	0x010a
        /*0aa2*/ 	.byte	0x3f
	.zero		1


	//   ....[52]....
        /*0aa4*/ 	.word	0x00009e00
        /*0aa8*/ 	.word	0x00000005
        /*0aac*/ 	.word	0x00016840
        /*0ab0*/ 	.short	0x010a
        /*0ab2*/ 	.byte	0x3f
	.zero		1


	//   ....[53]....
        /*0ab4*/ 	.word	0x00009ea0
        /*0ab8*/ 	.word	0x00000003
        /*0abc*/ 	.word	0x00016840
        /*0ac0*/ 	.short	0x010a
        /*0ac2*/ 	.byte	0x3f
	.zero		1


	//   ....[54]....
        /*0ac4*/ 	.word	0x00009ee0
        /*0ac8*/ 	.word	0x00000005
        /*0acc*/ 	.word	0x00016860
        /*0ad0*/ 	.short	0x010a
        /*0ad2*/ 	.byte	0x3f
	.zero		1


	//   ....[55]....
        /*0ad4*/ 	.word	0x00009f20
        /*0ad8*/ 	.word	0x00000003
        /*0adc*/ 	.word	0x00016860
        /*0ae0*/ 	.short	0x010a
        /*0ae2*/ 	.byte	0x3f
	.zero		1


	//   ....[56]....
        /*0ae4*/ 	.word	0x00009f90
        /*0ae8*/ 	.word	0x00000003
        /*0aec*/ 	.word	0x00016800
        /*0af0*/ 	.short	0x010a
        /*0af2*/ 	.byte	0x3f
	.zero		1


	//   ....[57]....
        /*0af4*/ 	.word	0x00009fe0
        /*0af8*/ 	.word	0x00000004
        /*0afc*/ 	.word	0x00016830
        /*0b00*/ 	.short	0x010a
        /*0b02*/ 	.byte	0x3f
	.zero		1


	//   ....[58]....
        /*0b04*/ 	.word	0x0000a040
        /*0b08*/ 	.word	0x00000003
        /*0b0c*/ 	.word	0x00016830
        /*0b10*/ 	.short	0x010a
        /*0b12*/ 	.byte	0x3f
	.zero		1


	//   ....[59]....
        /*0b14*/ 	.word	0x0000a0a0
        /*0b18*/ 	.word	0x00000003
        /*0b1c*/ 	.word	0x00016850
        /*0b20*/ 	.short	0x010a
        /*0b22*/ 	.byte	0x3f
	.zero		1


	//   ....[60]....
        /*0b24*/ 	.word	0x0000a100
        /*0b28*/ 	.word	0x0000000b
        /*0b2c*/ 	.word	0x00016850
        /*0b30*/ 	.short	0x010a
        /*0b32*/ 	.byte	0x3f
	.zero		1


	//   ....[61]....
        /*0b34*/ 	.word	0x0000a220
        /*0b38*/ 	.word	0x00000000
        /*0b3c*/ 	.word	0x00016840
        /*0b40*/ 	.short	0x010a
        /*0b42*/ 	.byte	0x3f
	.zero		1


	//   ....[62]....
        /*0b44*/ 	.word	0x0000bcb0
        /*0b48*/ 	.word	0x00000003
        /*0b4c*/ 	.word	0x00016820
        /*0b50*/ 	.short	0x010a
        /*0b52*/ 	.byte	0x3f
	.zero		1


	//   ....[63]....
        /*0b54*/ 	.word	0x0000bd00
        /*0b58*/ 	.word	0x00000005
        /*0b5c*/ 	.word	0x00016840
        /*0b60*/ 	.short	0x010a
        /*0b62*/ 	.byte	0x3f
	.zero		1


	//   ....[64]....
        /*0b64*/ 	.word	0x0000c640
        /*0b68*/ 	.word	0x00000005
        /*0b6c*/ 	.word	0x00016860
        /*0b70*/ 	.short	0x010a
        /*0b72*/ 	.byte	0x3f
	.zero		1


	//   ....[65]....
        /*0b74*/ 	.word	0x0000cfb0
        /*0b78*/ 	.word	0x00000004
        /*0b7c*/ 	.word	0x00016860
        /*0b80*/ 	.short	0x010a
        /*0b82*/ 	.byte	0x3f
	.zero		1


	//   ....[66]....
        /*0b84*/ 	.word	0x0000d920
        /*0b88*/ 	.word	0x00000007
        /*0b8c*/ 	.word	0x00016820
        /*0b90*/ 	.short	0x010a
        /*0b92*/ 	.byte	0x3f
	.zero		1


	//   ....[67]....
        /*0b94*/ 	.word	0x0000dac0
        /*0b98*/ 	.word	0x00000005
        /*0b9c*/ 	.word	0x00016840
        /*0ba0*/ 	.short	0x010a
        /*0ba2*/ 	.byte	0x3f
	.zero		1


	//   ....[68]....
        /*0ba4*/ 	.word	0x0000db10
        /*0ba8*/ 	.word	0x00000003
        /*0bac*/ 	.word	0x00016840
        /*0bb0*/ 	.short	0x010a
        /*0bb2*/ 	.byte	0x3f
	.zero		1


	//   ....[69]....
        /*0bb4*/ 	.word	0x0000db60
        /*0bb8*/ 	.word	0x00000005
        /*0bbc*/ 	.word	0x00016860
        /*0bc0*/ 	.short	0x010a
        /*0bc2*/ 	.byte	0x3f
	.zero		1


	//----- nvinfo : EIATTR_NUM_MBARRIERS
	.align		4
.L_1379:
        /*0bc4*/ 	.byte	0x03, 0x38
        /*0bc6*/ 	.short	0x0016


	//----- nvinfo : EIATTR_EXIT_INSTR_OFFSETS
	.align		4
        /*0bc8*/ 	.byte	0x04, 0x1c
        /*0bca*/ 	.short	(.L_1381 - .L_1380)


	//   ....[0]....
.L_1380:
        /*0bcc*/ 	.word	0x00000960


	//   ....[1]....
        /*0bd0*/ 	.word	0x00006290


	//   ....[2]....
        /*0bd4*/ 	.word	0x00009f70


	//----- nvinfo : EIATTR_MAX_THREADS
	.align		4
.L_1381:
        /*0bd8*/ 	.byte	0x04, 0x05
        /*0bda*/ 	.short	(.L_1383 - .L_1382)
.L_1382:
        /*0bdc*/ 	.word	0x00000200
        /*0be0*/ 	.word	0x00000001
        /*0be4*/ 	.word	0x00000001


	//----- nvinfo : EIATTR_CRS_STACK_SIZE
	.align		4
.L_1383:
        /*0be8*/ 	.byte	0x04, 0x1e
        /*0bea*/ 	.short	(.L_1385 - .L_1384)
.L_1384:
        /*0bec*/ 	.word	0x00000000


	//----- nvinfo : EIATTR_CBANK_PARAM_SIZE
	.align		4
.L_1385:
        /*0bf0*/ 	.byte	0x03, 0x19
        /*0bf2*/ 	.short	0x0a70


	//----- nvinfo : EIATTR_PARAM_CBANK
	.align		4
        /*0bf4*/ 	.byte	0x04, 0x0a
        /*0bf6*/ 	.short	(.L_1387 - .L_1386)
	.align		4
.L_1386:
        /*0bf8*/ 	.word	index@(.nv.constant0._ZN7cutlass13device_kernelIN5flash11enable_sm90INS1_16FlashAttnFwdSm90INS1_25CollectiveMainloopFwdSm90ILi2EN4cute5tupleIJNS5_1CILi1EEES8_S8_EEENS6_IJNS7_ILi192EEENS7_ILi128EEENS7_ILi64EEEEEELi64ENS_10bfloat16_tEfNS_4arch4Sm90ELb0ELb0ELb0ELb0ELb1ELb0ELb0ELb1ELb1ELb1ELb0ELb0EEENS1_21CollectiveEpilogueFwdINS6_IJSA_SC_SB_EEES9_SE_SG_Li384ELb0ELb1ELb0ELb0EEENS1_29StaticPersistentTileSchedulerILb0EEEEEEEEEvNT_6ParamsE)
        /*0bfc*/ 	.short	0x0210
        /*0bfe*/ 	.short	0x0a70


	//----- nvinfo : EIATTR_SW_WAR
	.align		4
.L_1387:
        /*0c00*/ 	.byte	0x04, 0x36
        /*0c02*/ 	.short	(.L_1389 - .L_1388)
.L_1388:
        /*0c04*/ 	.word	0x00000008
.L_1389:


//--------------------- .nv.info._ZN7cutlass13device_kernelIN5flash11enable_sm90INS1_16FlashAttnFwdSm90INS1_25CollectiveMainloopFwdSm90ILi2EN4cute5tupleIJNS5_1CILi1EEES8_S8_EEENS6_IJNS7_ILi192EEENS7_ILi128EEENS7_ILi64EEEEEELi64ENS_10bfloat16_tEfNS_4arch4Sm90ELb0ELb0ELb0ELb1ELb1ELb0ELb0ELb1ELb1ELb1ELb0ELb0EEENS1_21CollectiveEpilogueFwdINS6_IJSA_SC_SB_EEES9_SE_SG_Li384ELb1ELb1ELb0ELb0EEENS1_36VarlenDynamicPersistentTileSchedulerILi192ELi128ELi384ELi128ELb0ELb1ELb1ELb0ELb1ELb1EEEEEEEEEvNT_6ParamsE --------------------------
	.section	.nv.info._ZN7cutlass13device_kernelIN5flash11enable_sm90INS1_16FlashAttnFwdSm90INS1_25CollectiveMainloopFwdSm90ILi2EN4cute5tupleIJNS5_1CILi1EEES8_S8_EEENS6_IJNS7_ILi192EEENS7_ILi128EEENS7_ILi64EEEEEELi64ENS_10bfloat16_tEfNS_4arch4Sm90ELb0ELb0ELb0ELb1ELb1ELb0ELb0ELb1ELb1ELb1ELb0ELb0EEENS1_21CollectiveEpilogueFwdINS6_IJSA_SC_SB_EEES9_SE_SG_Li384ELb1ELb1ELb0ELb0EEENS1_36VarlenDynamicPersistentTileSchedulerILi192ELi128ELi384ELi128ELb0ELb1ELb1ELb0ELb1ELb1EEEEEEEEEvNT_6ParamsE,"",@"SHT_CUDA_INFO"
	.sectionflags	@""
	.align	4


	//----- nvinfo : EIATTR_CUDA_API_VERSION
	.align		4
        /*0000*/ 	.byte	0x04, 0x37
        /*0002*/ 	.short	(.L_1391 - .L_1390)
.L_1390:
        /*0004*/ 	.word	0x00000082


	//----- nvinfo : EIATTR_KPARAM_INFO
	.align		4
.L_1391:
        /*0008*/ 	.byte	0x04, 0x17
        /*000a*/ 	.short	(.L_1393 - .L_1392)
.L_1392:
        /*000c*/ 	.word	0x00000000
        /*0010*/ 	.short	0x0000
        /*0012*/ 	.short	0x0070
        /*0014*/ 	.byte	0x00, 0xf0, 0x01, 0x2a


	//----- nvinfo : EIATTR_SPARSE_MMA_MASK
	.align		4
.L_1393:
        /*0018*/ 	.byte	0x03, 0x50
        /*001a*/ 	.short	0x0000


	//----- nvinfo : EIATTR_MAXREG_COUNT
	.align		4
        /*001c*/ 	.byte	0x03, 0x1b
        /*001e*/ 	.short	0x0080


	//----- nvinfo : EIATTR_NUM_BARRIERS
	.align		4
        /*0020*/ 	.byte	0x02, 0x4c
        /*0022*/ 	.byte	0x10
	.zero		1


	//----- nvinfo : EIATTR_EXTERNS
	.align		4
        /*0024*/ 	.byte	0x04, 0x0f
        /*0026*/ 	.short	(.L_1395 - .L_1394)


	//   ....[0]....
	.align		4
.L_1394:
        /*0028*/ 	.word	index@(__assertfail)


	//----- nvinfo : EIATTR_ANNOTATIONS
	.align		4
.L_1395:
        /*002c*/ 	.byte	0x04, 0x55
        /*002e*/ 	.short	(.L_1397 - .L_1396)


	//   ....[0]....
.L_1396:
        /* <DEDUP_REMOVED lines=29> */


	//----- nvinfo : EIATTR_MERCURY_ISA_VERSION
	.align		4
.L_1397:
        /*01e8*/ 	.byte	0x03, 0x5f
        /*01ea*/ 	.short	0x0101


	//----- nvinfo : EIATTR_UNUSED_LOAD_BYTE_OFFSET
	.align		4
        /*01ec*/ 	.byte	0x04, 0x44
        /*01ee*/ 	.short	(.L_1399 - .L_1398)


	//   ....[0]....
.L_1398:
        /*01f0*/ 	.word	0x00000970
        /*01f4*/ 	.word	0x0000fff0


	//   ....[1]....
        /*01f8*/ 	.word	0x00005b10
        /*01fc*/ 	.word	0x0000fff0


	//----- nvinfo : EIATTR_INT_WARP_WIDE_INSTR_OFFSETS
	.align		4
.L_1399:
        /*0200*/ 	.byte	0x04, 0x31
        /*0202*/ 	.short	(.L_1401 - .L_1400)


	//   ....[0]....
.L_1400:
        /*0204*/ 	.word	0x000000c0


	//   ....[1]....
        /*0208*/ 	.word	0x000000d0


	//   ....[2]....
        /*020c*/ 	.word	0x00000170


	//   ....[3]....
        /*0210*/ 	.word	0x00008450


	//   ....[4]....
        /*0214*/ 	.word	0x000084e0


	//   ....[5]....
        /*0218*/ 	.word	0x0000b6d0


	//   ....[6]....
        /*021c*/ 	.word	0x0000b760


	//----- nvinfo : EIATTR_COOP_GROUP_MASK_REGIDS
	.align		4
.L_1401:
        /*0220*/ 	.byte	0x04, 0x29
        /*0222*/ 	.short	(.L_1403 - .L_1402)


	//   ....[0]....
.L_1402:
        /*0224*/ 	.word	0xffffffff


	//   ....[1]....
        /*0228*/ 	.word	0xffffffff


	//   ....[2]....
        /*022c*/ 	.word	0xffffffff


	//   ....[3]....
        /*0230*/ 	.word	0xffffffff


	//   ....[4]....
        /*0234*/ 	.word	0xffffffff


	//   ....[5]....
        /*0238*/ 	.word	0xffffffff


	//   ....[6]....
        /*023c*/ 	.word	0xffffffff


	//   ....[7]....
        /*0240*/ 	.word	0xffffffff


	//   ....[8]....
        /*0244*/ 	.word	0xffffffff


	//   ....[9]....
        /*0248*/ 	.word	0xffffffff


	//   ....[10]....
        /*024c*/ 	.word	0xffffffff


	//   ....[11]....
        /*0250*/ 	.word	0xffffffff


	//   ....[12]....
        /*0254*/ 	.word	0xffffffff


	//   ....[13]....
        /*0258*/ 	.word	0xffffffff


	//   ....[14]....
        /*025c*/ 	.word	0xffffffff


	//   ....[15]....
        /*0260*/ 	.word	0xffffffff


	//   ....[16]....
        /*0264*/ 	.word	0xffffffff


	//   ....[17]....
        /*0268*/ 	.word	0xffffffff


	//   ....[18]....
        /*026c*/ 	.word	0xffffffff


	//   ....[19]....
        /*0270*/ 	.word	0xffffffff


	//   ....[20]....
        /*0274*/ 	.word	0xffffffff


	//   ....[21]....
        /*0278*/ 	.word	0xffffffff


	//   ....[22]....
        /*027c*/ 	.word	0xffffffff


	//   ....[23]....
        /*0280*/ 	.word	0xffffffff


	//   ....[24]....
        /*0284*/ 	.word	0xffffffff


	//   ....[25]....
        /*0288*/ 	.word	0xffffffff


	//   ....[26]....
        /*028c*/ 	.word	0xffffffff


	//   ....[27]....
        /*0290*/ 	.word	0xffffffff


	//   ....[28]....
        /*0294*/ 	.word	0xffffffff


	//   ....[29]....
        /*0298*/ 	.word	0xffffffff


	//   ....[30]....
        /*029c*/ 	.word	0xffffffff


	//   ....[31]....
        /*02a0*/ 	.word	0xffffffff


	//   ....[32]....
        /*02a4*/ 	.word	0xffffffff


	//   ....[33]....
        /*02a8*/ 	.word	0xffffffff


	//   ....[34]....
        /*02ac*/ 	.word	0xffffffff


	//   ....[35]....
        /*02b0*/ 	.word	0xffffffff


	//   ....[36]....
        /*02b4*/ 	.word	0xffffffff


	//   ....[37]....
        /*02b8*/ 	.word	0xffffffff


	//   ....[38]....
        /*02bc*/ 	.word	0xffffffff


	//   ....[39]....
        /*02c0*/ 	.word	0xffffffff


	//   ....[40]....
        /*02c4*/ 	.word	0xffffffff


	//   ....[41]....
        /*02c8*/ 	.word	0xffffffff


	//   ....[42]....
        /*02cc*/ 	.word	0xffffffff


	//   ....[43]....
        /*02d0*/ 	.word	0xffffffff


	//   ....[44]....
        /*02d4*/ 	.word	0xffffffff


	//   ....[45]....
        /*02d8*/ 	.word	0xffffffff


	//   ....[46]....
        /*02dc*/ 	.word	0xffffffff


	//   ....[47]....
        /*02e0*/ 	.word	0xffffffff


	//   ....[48]....
        /*02e4*/ 	.word	0xffffffff


	//   ....[49]....
        /*02e8*/ 	.word	0xffffffff


	//   ....[50]....
        /*02ec*/ 	.word	0xffffffff


	//   ....[51]....
        /*02f0*/ 	.word	0xffffffff


	//   ....[52]....
        /*02f4*/ 	.word	0xffffffff


	//   ....[53]....
        /*02f8*/ 	.word	0xffffffff


	//   ....[54]....
        /*02fc*/ 	.word	0xffffffff


	//   ....[55]....
        /*0300*/ 	.word	0xffffffff


	//   ....[56]....
        /*0304*/ 	.word	0xffffffff


	//   ....[57]....
        /*0308*/ 	.word	0xffffffff


	//   ....[58]....
        /*030c*/ 	.word	0xffffffff


	//   ....[59]....
        /*0310*/ 	.word	0xffffffff


	//   ....[60]....
        /*0314*/ 	.word	0xffffffff


	//   ....[61]....
        /*0318*/ 	.word	0xffffffff


	//   ....[62]....
        /*031c*/ 	.word	0xffffffff


	//   ....[63]....
        /*0320*/ 	.word	0xffffffff


	//   ....[64]....
        /*0324*/ 	.word	0xffffffff


	//   ....[65]....
        /*0328*/ 	.word	0xffffffff


	//   ....[66]....
        /*032c*/ 	.word	0xffffffff


	//   ....[67]....
        /*0330*/ 	.word	0xffffffff


	//   ....[68]....
        /*0334*/ 	.word	0xffffffff


	//   ....[69]....
        /*0338*/ 	.word	0xffffffff


	//   ....[70]....
        /*033c*/ 	.word	0xffffffff


	//   ....[71]....
        /*0340*/ 	.word	0xffffffff


	//   ....[72]....
        /*0344*/ 	.word	0xffffffff


	//   ....[73]....
        /*0348*/ 	.word	0xffffffff


	//   ....[74]....
        /*034c*/ 	.word	0xffffffff


	//   ....[75]....
        /*0350*/ 	.word	0xffffffff


	//   ....[76]....
        /*0354*/ 	.word	0xffffffff


	//   ....[77]....
        /*0358*/ 	.word	0xffffffff


	//   ....[78]....
        /*035c*/ 	.word	0xffffffff


	//   ....[79]....
        /*0360*/ 	.word	0xffffffff


	//   ....[80]....
        /*0364*/ 	.word	0xffffffff


	//   ....[81]....
        /*0368*/ 	.word	0xffffffff


	//   ....[82]....
        /*036c*/ 	.word	0xffffffff


	//   ....[83]....
        /*0370*/ 	.word	0xffffffff


	//   ....[84]....
        /*0374*/ 	.word	0xffffffff


	//   ....[85]....
        /*0378*/ 	.word	0xffffffff


	//   ....[86]....
        /*037c*/ 	.word	0xffffffff


	//   ....[87]....
        /*0380*/ 	.word	0xffffffff


	//   ....[88]....
        /*0384*/ 	.word	0xffffffff


	//   ....[89]....
        /*0388*/ 	.word	0xffffffff


	//   ....[90]....
        /*038c*/ 	.word	0xffffffff


	//   ....[91]....
        /*0390*/ 	.word	0xffffffff


	//   ....[92]....
        /*0394*/ 	.word	0xffffffff


	//   ....[93]....
        /*0398*/ 	.word	0xffffffff


	//   ....[94]....
        /*039c*/ 	.word	0xffffffff


	//   ....[95]....
        /*03a0*/ 	.word	0xffffffff


	//   ....[96]....
        /*03a4*/ 	.word	0xffffffff


	//   ....[97]....
        /*03a8*/ 	.word	0xffffffff


	//   ....[98]....
        /*03ac*/ 	.word	0xffffffff


	//   ....[99]....
        /*03b0*/ 	.word	0xffffffff


	//   ....[100]....
        /*03b4*/ 	.word	0xffffffff


	//   ....[101]....
        /*03b8*/ 	.word	0xffffffff


	//   ....[102]....
        /*03bc*/ 	.word	0xffffffff


	//   ....[103]....
        /*03c0*/ 	.word	0xffffffff


	//   ....[104]....
        /*03c4*/ 	.word	0xffffffff


	//   ....[105]....
        /*03c8*/ 	.word	0xffffffff


	//   ....[106]....
        /*03cc*/ 	.word	0xffffffff


	//   ....[107]....
        /*03d0*/ 	.word	0xffffffff


	//   ....[108]....
        /*03d4*/ 	.word	0xffffffff


	//   ....[109]....
        /*03d8*/ 	.word	0xffffffff


	//   ....[110]....
        /*03dc*/ 	.word	0xffffffff


	//   ....[111]....
        /*03e0*/ 	.word	0xffffffff


	//   ....[112]....
        /*03e4*/ 	.word	0xffffffff


	//   ....[113]....
        /*03e8*/ 	.word	0xffffffff


	//   ....[114]....
        /*03ec*/ 	.word	0xffffffff


	//   ....[115]....
        /*03f0*/ 	.word	0xffffffff


	//   ....[116]....
        /*03f4*/ 	.word	0xffffffff


	//   ....[117]....
        /*03f8*/ 	.word	0xffffffff


	//   ....[118]....
        /*03fc*/ 	.word	0xffffffff


	//   ....[119]....
        /*0400*/ 	.word	0xffffffff


	//   ....[120]....
        /*0404*/ 	.word	0xffffffff


	//   ....[121]....
        /*0408*/ 	.word	0xffffffff


	//   ....[122]....
        /*040c*/ 	.word	0xffffffff


	//   ....[123]....
        /*0410*/ 	.word	0xffffffff


	//   ....[124]....
        /*0414*/ 	.word	0xffffffff


	//   ....[125]....
        /*0418*/ 	.word	0xffffffff


	//   ....[126]....
        /*041c*/ 	.word	0xffffffff


	//   ....[127]....
        /*0420*/ 	.word	0xffffffff


	//   ....[128]....
        /*0424*/ 	.word	0xffffffff


	//   ....[129]....
        /*0428*/ 	.word	0xffffffff


	//   ....[130]....
        /*042c*/ 	.word	0xffffffff


	//   ....[131]....
        /*0430*/ 	.word	0xffffffff


	//   ....[132]....
        /*0434*/ 	.word	0xffffffff


	//   ....[133]....
        /*0438*/ 	.word	0xffffffff


	//   ....[134]....
        /*043c*/ 	.word	0xffffffff


	//   ....[135]....
        /*0440*/ 	.word	0xffffffff


	//   ....[136]....
        /*0444*/ 	.word	0xffffffff


	//   ....[137]....
        /*0448*/ 	.word	0xffffffff


	//   ....[138]....
        /*044c*/ 	.word	0xffffffff


	//   ....[139]....
        /*0450*/ 	.word	0xffffffff


	//   ....[140]....
        /*0454*/ 	.word	0xffffffff


	//   ....[141]....
        /*0458*/ 	.word	0xffffffff


	//   ....[142]....
        /*045c*/ 	.word	0xffffffff


	//   ....[143]....
        /*0460*/ 	.word	0xffffffff


	//   ....[144]....
        /*0464*/ 	.word	0xffffffff


	//   ....[145]....
        /*0468*/ 	.word	0xffffffff


	//   ....[146]....
        /*046c*/ 	.word	0xffffffff


	//   ....[147]....
        /*0470*/ 	.word	0xffffffff


	//   ....[148]....
        /*0474*/ 	.word	0xffffffff


	//   ....[149]....
        /*0478*/ 	.word	0xffffffff


	//   ....[150]....
        /*047c*/ 	.word	0xffffffff


	//   ....[151]....
        /*0480*/ 	.word	0xffffffff


	//   ....[152]....
        /*0484*/ 	.word	0xffffffff


	//   ....[153]....
        /*0488*/ 	.word	0xffffffff


	//   ....[154]....
        /*048c*/ 	.word	0xffffffff


	//   ....[155]....
        /*0490*/ 	.word	0xffffffff


	//   ....[156]....
        /*0494*/ 	.word	0xffffffff


	//   ....[157]....
        /*0498*/ 	.word	0xffffffff


	//   ....[158]....
        /*049c*/ 	.word	0xffffffff


	//   ....[159]....
        /*04a0*/ 	.word	0xffffffff


	//   ....[160]....
        /*04a4*/ 	.word	0xffffffff


	//   ....[161]....
        /*04a8*/ 	.word	0x0500000f


	//   ....[162]....
        /*04ac*/ 	.word	0x0500000f


	//   ....[163]....
        /*04b0*/ 	.word	0x0500000f


	//   ....[164]....
        /*04b4*/ 	.word	0x0500000f


	//   ....[165]....
        /*04b8*/ 	.word	0x0500000f


	//   ....[166]....
        /*04bc*/ 	.word	0x0500000f


	//   ....[167]....
        /*04c0*/ 	.word	0x0500000f


	//   ....[168]....
        /*04c4*/ 	.word	0x0500000f


	//   ....[169]....
        /*04c8*/ 	.word	0x0500000f


	//   ....[170]....
        /*04cc*/ 	.word	0x0500000f


	//   ....[171]....
        /*04d0*/ 	.word	0x0500000f


	//   ....[172]....
        /*04d4*/ 	.word	0x0500000f


	//   ....[173]....
        /*04d8*/ 	.word	0x0500000f


	//   ....[174]....
        /*04dc*/ 	.word	0x0500000f


	//   ....[175]....
        /*04e0*/ 	.word	0x0500000f


	//   ....[176]....
        /*04e4*/ 	.word	0x0500000f


	//   ....[177]....
        /*04e8*/ 	.word	0x0500000f


	//   ....[178]....
        /*04ec*/ 	.word	0x0500000f


	//   ....[179]....
        /*04f0*/ 	.word	0x0500000f


	//   ....[180]....
        /*04f4*/ 	.word	0x0500000f


	//   ....[181]....
        /*04f8*/ 	.word	0x0500000f


	//   ....[182]....
        /*04fc*/ 	.word	0x0500000f


	//   ....[183]....
        /*0500*/ 	.word	0x0500000f


	//   ....[184]....
        /*0504*/ 	.word	0x0500000f


	//   ....[185]....
        /*0508*/ 	.word	0x0500000f


	//   ....[186]....
        /*050c*/ 	.word	0x0500000f


	//   ....[187]....
        /*0510*/ 	.word	0x0500000f


	//   ....[188]....
        /*0514*/ 	.word	0x0500000f


	//   ....[189]....
        /*0518*/ 	.word	0x0500000f


	//   ....[190]....
        /*051c*/ 	.word	0x0500000f


	//   ....[191]....
        /*0520*/ 	.word	0x0500000f


	//   ....[192]....
        /*0524*/ 	.word	0x0500000f


	//   ....[193]....
        /*0528*/ 	.word	0x0500000f


	//   ....[194]....
        /*052c*/ 	.word	0x0500000f


	//   ....[195]....
        /*0530*/ 	.word	0x0500000f


	//   ....[196]....
        /*0534*/ 	.word	0x0500000f


	//   ....[197]....
        /*0538*/ 	.word	0x0500000f


	//   ....[198]....
        /*053c*/ 	.word	0x0500000f


	//   ....[199]....
        /*0540*/ 	.word	0x0500000f


	//   ....[200]....
        /*0544*/ 	.word	0x0500000f


	//   ....[201]....
        /*0548*/ 	.word	0x0500000f


	//   ....[202]....
        /*054c*/ 	.word	0x0500000f


	//   ....[203]....
        /*0550*/ 	.word	0x0500000f


	//   ....[204]....
        /*0554*/ 	.word	0x0500000f


	//   ....[205]....
        /*0558*/ 	.word	0x0500000f


	//   ....[206]....
        /*055c*/ 	.word	0x0500000f


	//   ....[207]....
        /*0560*/ 	.word	0x0500000f


	//   ....[208]....
        /*0564*/ 	.word	0x0500000f


	//   ....[209]....
        /*0568*/ 	.word	0x0500000f


	//   ....[210]....
        /*056c*/ 	.word	0x0500000f


	//   ....[211]....
        /*0570*/ 	.word	0x0500000f


	//   ....[212]....
        /*0574*/ 	.word	0x0500000f


	//   ....[213]....
        /*0578*/ 	.word	0x0500000f


	//   ....[214]....
        /*057c*/ 	.word	0x0500000f


	//   ....[215]....
        /*0580*/ 	.word	0x0500000f


	//   ....[216]....
        /*0584*/ 	.word	0x0500000f


	//   ....[217]....
        /*0588*/ 	.word	0x0500000f


	//   ....[218]....
        /*058c*/ 	.word	0x0500000f


	//   ....[219]....
        /*0590*/ 	.word	0x0500000f


	//   ....[220]....
        /*0594*/ 	.word	0x0500000f


	//   ....[221]....
        /*0598*/ 	.word	0x0500000f


	//   ....[222]....
        /*059c*/ 	.word	0x0500000f


	//   ....[223]....
        /*05a0*/ 	.word	0x0500000f


	//   ....[224]....
        /*05a4*/ 	.word	0x0500000f


	//   ....[225]....
        /*05a8*/ 	.word	0x0500000f


	//   ....[226]....
        /*05ac*/ 	.word	0x0500000f


	//   ....[227]....
        /*05b0*/ 	.word	0x0500000f


	//   ....[228]....
        /*05b4*/ 	.word	0x0500000f


	//   ....[229]....
        /*05b8*/ 	.word	0x0500000f


	//   ....[230]....
        /*05bc*/ 	.word	0x0500000f


	//   ....[231]....
        /*05c0*/ 	.word	0x0500000f


	//   ....[232]....
        /*05c4*/ 	.word	0x0500000f


	//   ....[233]....
        /*05c8*/ 	.word	0x0500000f


	//   ....[234]....
        /*05cc*/ 	.word	0x0500000f


	//   ....[235]....
        /*05d0*/ 	.word	0x0500000f


	//   ....[236]....
        /*05d4*/ 	.word	0x0500000f


	//   ....[237]....
        /*05d8*/ 	.word	0x0500000f


	//   ....[238]....
        /*05dc*/ 	.word	0x0500000f


	//   ....[239]....
        /*05e0*/ 	.word	0x0500000f


	//   ....[240]....
        /*05e4*/ 	.word	0x0500000f


	//   ....[241]....
        /*05e8*/ 	.word	0x0500000f


	//   ....[242]....
        /*05ec*/ 	.word	0x0500000f


	//   ....[243]....
        /*05f0*/ 	.word	0x0500000f


	//   ....[244]....
        /*05f4*/ 	.word	0x0500000f


	//   ....[245]....
        /*05f8*/ 	.word	0x0500000f


	//   ....[246]....
        /*05fc*/ 	.word	0x0500000f


	//   ....[247]....
        /*0600*/ 	.word	0x0500000f


	//   ....[248]....
        /*0604*/ 	.word	0x0500000f


	//   ....[249]....
        /*0608*/ 	.word	0x0500000f


	//   ....[250]....
        /*060c*/ 	.word	0x0500000f


	//   ....[251]....
        /*0610*/ 	.word	0x0500000f


	//   ....[252]....
        /*0614*/ 	.word	0x0500000f


	//   ....[253]....
        /*0618*/ 	.word	0x0500000f


	//   ....[254]....
        /*061c*/ 	.word	0x0500000f


	//   ....[255]....
        /*0620*/ 	.word	0x0500000f


	//   ....[0]....
        /*0624*/ 	.word	0x0500000f


	//   ....[1]....
        /*0628*/ 	.word	0x0500000f


	//   ....[2]....
        /*062c*/ 	.word	0x0500000f


	//   ....[3]....
        /*0630*/ 	.word	0x0500000f


	//   ....[4]....
        /*0634*/ 	.word	0x0500000f


	//   ....[5]....
        /*0638*/ 	.word	0x0500000f


	//   ....[6]....
        /*063c*/ 	.word	0x0500000f


	//   ....[7]....
        /*0640*/ 	.word	0x0500000f


	//   ....[8]....
        /*0644*/ 	.word	0x0500000f


	//   ....[9]....
        /*0648*/ 	.word	0x0500000f


	//   ....[10]....
        /*064c*/ 	.word	0x0500000f


	//   ....[11]....
        /*0650*/ 	.word	0x0500000f


	//----- nvinfo : EIATTR_COOP_GROUP_INSTR_OFFSETS
	.align		4
.L_1403:
        /*0654*/ 	.byte	0x04, 0x28
        /*0656*/ 	.short	(.L_1405 - .L_1404)


	//   ....[0]....
.L_1404:
        /*0658*/ 	.word	0x00000080


	//   ....[1]....
        /*065c*/ 	.word	0x00000090


	//   ....[2]....
        /*0660*/ 	.word	0x000002d0


	//   ....[3]....
        /*0664*/ 	.word	0x00000430


	//   ....[4]....
        /*0668*/ 	.word	0x00000550


	//   ....[5]....
        /*066c*/ 	.word	0x000006b0


	//   ....[6]....
        /*0670*/ 	.word	0x00001200


	//   ....[7]....
        /*0674*/ 	.word	0x00002070


	//   ....[8]....
        /*0678*/ 	.word	0x00002170


	//   ....[9]....
        /*067c*/ 	.word	0x00002770


	//   ....[10]....
        /*0680*/ 	.word	0x000027c0


	//   ....[11]....
        /*0684*/ 	.word	0x00004090


	//   ....[12]....
        /*0688*/ 	.word	0x000040a0


	//   ....[13]....
        /*068c*/ 	.word	0x000040d0


	//   ....[14]....
        /*0690*/ 	.word	0x000040e0


	//   ....[15]....
        /*0694*/ 	.word	0x00005390


	//   ....[16]....
        /*0698*/ 	.word	0x000053d0


	//   ....[17]....
        /*069c*/ 	.word	0x00005480


	//   ....[18]....
        /*06a0*/ 	.word	0x00005490


	//   ....[19]....
        /*06a4*/ 	.word	0x00006290


	//   ....[20]....
        /*06a8*/ 	.word	0x000062d0


	//   ....[21]....
        /*06ac*/ 	.word	0x00006300


	//   ....[22]....
        /*06b0*/ 	.word	0x00006330


	//   ....[23]....
        /*06b4*/ 	.word	0x00006830


	//   ....[24]....
        /*06b8*/ 	.word	0x00006870


	//   ....[25]....
        /*06bc*/ 	.word	0x000068b0


	//   ....[26]....
        /*06c0*/ 	.word	0x000068e0


	//   ....[27]....
        /*06c4*/ 	.word	0x00006900


	//   ....[28]....
        /*06c8*/ 	.word	0x00006910


	//   ....[29]....
        /*06cc*/ 	.word	0x00006930


	//   ....[30]....
        /*06d0*/ 	.word	0x00006950


	//   ....[31]....
        /*06d4*/ 	.word	0x00007200


	//   ....[32]....
        /*06d8*/ 	.word	0x00007230


	//   ....[33]....
        /*06dc*/ 	.word	0x00007270


	//   ....[34]....
        /*06e0*/ 	.word	0x000072a0


	//   ....[35]....
        /*06e4*/ 	.word	0x000072c0


	//   ....[36]....
        /*06e8*/ 	.word	0x000072d0


	//   ....[37]....
        /*06ec*/ 	.word	0x000072e0


	//   ....[38]....
        /*06f0*/ 	.word	0x00007300


	//   ....[39]....
        /*06f4*/ 	.word	0x00007450


	//   ....[40]....
        /*06f8*/ 	.word	0x00007640


	//   ....[41]....
        /*06fc*/ 	.word	0x00007670


	//   ....[42]....
        /*0700*/ 	.word	0x000076a0


	//   ....[43]....
        /*0704*/ 	.word	0x000076d0


	//   ....[44]....
        /*0708*/ 	.word	0x00007700


	//   ....[45]....
        /*070c*/ 	.word	0x00007730


	//   ....[46]....
        /*0710*/ 	.word	0x00007880


	//   ....[47]....
        /*0714*/ 	.word	0x000078b0


	//   ....[48]....
        /*0718*/ 	.word	0x000078e0


	//   ....[49]....
        /*071c*/ 	.word	0x00007910


	//   ....[50]....
        /*0720*/ 	.word	0x00007940


	//   ....[51]....
        /*0724*/ 	.word	0x00007970


	//   ....[52]....
        /*0728*/ 	.word	0x00007a00


	//   ....[53]....
        /*072c*/ 	.word	0x00007a30


	//   ....[54]....
        /*0730*/ 	.word	0x00007ab0


	//   ....[55]....
        /*0734*/ 	.word	0x00009060


	//   ....[56]....
        /*0738*/ 	.word	0x00009080


	//   ....[57]....
        /*073c*/ 	.word	0x00009110


	//   ....[58]....
        /*0740*/ 	.word	0x00009130


	//   ....[59]....
        /*0744*/ 	.word	0x000091b0


	//   ....[60]....
        /*0748*/ 	.word	0x000091d0


	//   ....[61]....
        /*074c*/ 	.word	0x00009250


	//   ....[62]....
        /*0750*/ 	.word	0x00009270


	//   ....[63]....
        /*0754*/ 	.word	0x000092f0


	//   ....[64]....
        /*0758*/ 	.word	0x00009310


	//   ....[65]....
        /*075c*/ 	.word	0x00009390


	//   ....[66]....
        /*0760*/ 	.word	0x000093b0


	//   ....[67]....
        /*0764*/ 	.word	0x00009430


	//   ....[68]....
        /*0768*/ 	.word	0x00009450


	//   ....[69]....
        /*076c*/ 	.word	0x00009460


	//   ....[70]....
        /*0770*/ 	.word	0x00009470


	//   ....[71]....
        /*0774*/ 	.word	0x00009d70


	//   ....[72]....
        /*0778*/ 	.word	0x00009da0


	//   ....[73]....
        /*077c*/ 	.word	0x00009e40


	//   ....[74]....
        /*0780*/ 	.word	0x00009e60


	//   ....[75]....
        /*0784*/ 	.word	0x00009ee0


	//   ....[76]....
        /*0788*/ 	.word	0x00009f00


	//   ....[77]....
        /*078c*/ 	.word	0x00009f80


	//   ....[78]....
        /*0790*/ 	.word	0x00009fa0


	//   ....[79]....
        /*0794*/ 	.word	0x0000a020


	//   ....[80]....
        /*0798*/ 	.word	0x0000a040


	//   ....[81]....
        /*079c*/ 	.word	0x0000a0c0


	//   ....[82]....
        /*07a0*/ 	.word	0x0000a0e0


	//   ....[83]....
        /*07a4*/ 	.word	0x0000a160


	//   ....[84]....
        /*07a8*/ 	.word	0x0000a180


	//   ....[85]....
        /*07ac*/ 	.word	0x0000a190


	//   ....[86]....
        /*07b0*/ 	.word	0x0000a200


	//   ....[87]....
        /*07b4*/ 	.word	0x0000a250


	//   ....[88]....
        /*07b8*/ 	.word	0x0000a280


	//   ....[89]....
        /*07bc*/ 	.word	0x0000a310


	//   ....[90]....
        /*07c0*/ 	.word	0x0000a320


	//   ....[91]....
        /*07c4*/ 	.word	0x0000a390


	//   ....[92]....
        /*07c8*/ 	.word	0x0000a3a0


	//   ....[93]....
        /*07cc*/ 	.word	0x0000a3e0


	//   ....[94]....
        /*07d0*/ 	.word	0x0000a400


	//   ....[95]....
        /*07d4*/ 	.word	0x0000ab80


	//   ....[96]....
        /*07d8*/ 	.word	0x0000abb0


	//   ....[97]....
        /*07dc*/ 	.word	0x0000ac00


	//   ....[98]....
        /*07e0*/ 	.word	0x0000ac10


	//   ....[99]....
        /*07e4*/ 	.word	0x0000ac50


	//   ....[100]....
        /*07e8*/ 	.word	0x0000ac60


	//   ....[101]....
        /*07ec*/ 	.word	0x0000aca0


	//   ....[102]....
        /*07f0*/ 	.word	0x0000acb0


	//   ....[103]....
        /*07f4*/ 	.word	0x0000acf0


	//   ....[104]....
        /*07f8*/ 	.word	0x0000ad00


	//   ....[105]....
        /*07fc*/ 	.word	0x0000ad40


	//   ....[106]....
        /*0800*/ 	.word	0x0000ad50


	//   ....[107]....
        /*0804*/ 	.word	0x0000ad90


	//   ....[108]....
        /*0808*/ 	.word	0x0000ada0


	//   ....[109]....
        /*080c*/ 	.word	0x0000adb0


	//   ....[110]....
        /*0810*/ 	.word	0x0000adf0


	//   ....[111]....
        /*0814*/ 	.word	0x0000b0a0


	//   ....[112]....
        /*0818*/ 	.word	0x0000b0d0


	//   ....[113]....
        /*081c*/ 	.word	0x0000b130


	//   ....[114]....
        /*0820*/ 	.word	0x0000b140


	//   ....[115]....
        /*0824*/ 	.word	0x0000b190


	//   ....[116]....
        /*0828*/ 	.word	0x0000b1a0


	//   ....[117]....
        /*082c*/ 	.word	0x0000b1f0


	//   ....[118]....
        /*0830*/ 	.word	0x0000b200


	//   ....[119]....
        /*0834*/ 	.word	0x0000b250


	//   ....[120]....
        /*0838*/ 	.word	0x0000b260


	//   ....[121]....
        /*083c*/ 	.word	0x0000b2b0


	//   ....[122]....
        /*0840*/ 	.word	0x0000b2c0


	//   ....[123]....
        /*0844*/ 	.word	0x0000b310


	//   ....[124]....
        /*0848*/ 	.word	0x0000b320


	//   ....[125]....
        /*084c*/ 	.word	0x0000b330


	//   ....[126]....
        /*0850*/ 	.word	0x0000b370


	//   ....[127]....
        /*0854*/ 	.word	0x0000b920


	//   ....[128]....
        /*0858*/ 	.word	0x0000b960


	//   ....[129]....
        /*085c*/ 	.word	0x0000b990


	//   ....[130]....
        /*0860*/ 	.word	0x0000b9a0


	//   ....[131]....
        /*0864*/ 	.word	0x0000b9b0


	//   ....[132]....
        /*0868*/ 	.word	0x0000b9c0


	//   ....[133]....
        /*086c*/ 	.word	0x0000b9e0


	//   ....[134]....
        /*0870*/ 	.word	0x0000ba30


	//   ....[135]....
        /*0874*/ 	.word	0x0000ba50


	//   ....[136]....
        /*0878*/ 	.word	0x0000ba90


	//   ....[137]....
        /*087c*/ 	.word	0x0000bab0


	//   ....[138]....
        /*0880*/ 	.word	0x0000baf0


	//   ....[139]....
        /*0884*/ 	.word	0x0000bb10


	//   ....[140]....
        /*0888*/ 	.word	0x0000bb60


	//   ....[141]....
        /*088c*/ 	.word	0x0000bb90


	//   ....[142]....
        /*0890*/ 	.word	0x0000bbf0


	//   ....[143]....
        /*0894*/ 	.word	0x0000bf70


	//   ....[144]....
        /*0898*/ 	.word	0x0000bfa0


	//   ....[145]....
        /*089c*/ 	.word	0x0000bfd0


	//   ....[146]....
        /*08a0*/ 	.word	0x0000c000


	//   ....[147]....
        /*08a4*/ 	.word	0x0000c030


	//   ....[148]....
        /*08a8*/ 	.word	0x0000c060


	//   ....[149]....
        /*08ac*/ 	.word	0x0000c090


	//   ....[150]....
        /*08b0*/ 	.word	0x0000c0c0


	//   ....[151]....
        /*08b4*/ 	.word	0x0000c240


	//   ....[152]....
        /*08b8*/ 	.word	0x0000c270


	//   ....[153]....
        /*08bc*/ 	.word	0x0000c2a0


	//   ....[154]....
        /*08c0*/ 	.word	0x0000c2d0


	//   ....[155]....
        /*08c4*/ 	.word	0x0000c300


	//   ....[156]....
        /*08c8*/ 	.word	0x0000c330


	//   ....[157]....
        /*08cc*/ 	.word	0x0000c3f0


	//   ....[158]....
        /*08d0*/ 	.word	0x0000c410


	//   ....[159]....
        /*08d4*/ 	.word	0x0000c480


	//   ....[160]....
        /*08d8*/ 	.word	0x0000c8f0


	//   ....[161]....
        /*08dc*/ 	.word	0x0000cdd0


	//   ....[162]....
        /*08e0*/ 	.word	0x0000cec0


	//   ....[163]....
        /*08e4*/ 	.word	0x0000cf60


	//   ....[164]....
        /*08e8*/ 	.word	0x0000cfc0


	//   ....[165]....
        /*08ec*/ 	.word	0x0000d0b0


	//   ....[166]....
        /*08f0*/ 	.word	0x0000d120


	//   ....[167]....
        /*08f4*/ 	.word	0x0000d210


	//   ....[168]....
        /*08f8*/ 	.word	0x0000d280


	//   ....[169]....
        /*08fc*/ 	.word	0x0000d370


	//   ....[170]....
        /*0900*/ 	.word	0x0000d3e0


	//   ....[171]....
        /*0904*/ 	.word	0x0000d4d0


	//   ....[172]....
        /*0908*/ 	.word	0x0000d540


	//   ....[173]....
        /*090c*/ 	.word	0x0000d630


	//   ....[174]....
        /*0910*/ 	.word	0x0000d6a0


	//   ....[175]....
        /*0914*/ 	.word	0x0000d790


	//   ....[176]....
        /*0918*/ 	.word	0x0000d800


	//   ....[177]....
        /*091c*/ 	.word	0x0000d8a0


	//   ....[178]....
        /*0920*/ 	.word	0x0000d990


	//   ....[179]....
        /*0924*/ 	.word	0x0000da00


	//   ....[180]....
        /*0928*/ 	.word	0x0000da60


	//   ....[181]....
        /*092c*/ 	.word	0x0000db50


	//   ....[182]....
        /*0930*/ 	.word	0x0000dbb0


	//   ....[183]....
        /*0934*/ 	.word	0x0000dcb0


	//   ....[184]....
        /*0938*/ 	.word	0x0000dd10


	//   ....[185]....
        /*093c*/ 	.word	0x0000de10


	//   ....[186]....
        /*0940*/ 	.word	0x0000de70


	//   ....[187]....
        /*0944*/ 	.word	0x0000df70


	//   ....[188]....
        /*0948*/ 	.word	0x0000dfd0


	//   ....[189]....
        /*094c*/ 	.word	0x0000e0d0


	//   ....[190]....
        /*0950*/ 	.word	0x0000e130


	//   ....[191]....
        /*0954*/ 	.word	0x0000e230


	//   ....[192]....
        /*0958*/ 	.word	0x0000e290


	//   ....[193]....
        /*095c*/ 	.word	0x0000e340


	//   ....[194]....
        /*0960*/ 	.word	0x0000e400


	//   ....[195]....
        /*0964*/ 	.word	0x0000e4c0


	//   ....[196]....
        /*0968*/ 	.word	0x0000e520


	//   ....[197]....
        /*096c*/ 	.word	0x0000e620


	//   ....[198]....
        /*0970*/ 	.word	0x0000e680


	//   ....[199]....
        /*0974*/ 	.word	0x0000e750


	//   ....[200]....
        /*0978*/ 	.word	0x0000e7b0


	//   ....[201]....
        /*097c*/ 	.word	0x0000e870


	//   ....[202]....
        /*0980*/ 	.word	0x0000e9b0


	//   ....[203]....
        /*0984*/ 	.word	0x0000ea50


	//   ....[204]....
        /*0988*/ 	.word	0x0000eac0


	//   ....[205]....
        /*098c*/ 	.word	0x0000eb70


	//   ....[206]....
        /*0990*/ 	.word	0x0000ebd0


	//   ....[207]....
        /*0994*/ 	.word	0x0000ec80


	//   ....[208]....
        /*0998*/ 	.word	0x0000ece0


	//   ....[209]....
        /*099c*/ 	.word	0x0000ed90


	//   ....[210]....
        /*09a0*/ 	.word	0x0000edf0


	//   ....[211]....
        /*09a4*/ 	.word	0x0000eea0


	//   ....[212]....
        /*09a8*/ 	.word	0x0000ef00


	//   ....[213]....
        /*09ac*/ 	.word	0x0000efb0


	//   ....[214]....
        /*09b0*/ 	.word	0x0000f010


	//   ....[215]....
        /*09b4*/ 	.word	0x0000f0c0


	//   ....[216]....
        /*09b8*/ 	.word	0x0000f120


	//   ....[217]....
        /*09bc*/ 	.word	0x0000f1d0


	//   ....[218]....
        /*09c0*/ 	.word	0x0000f2c0


	//   ....[219]....
        /*09c4*/ 	.word	0x0000f370


	//   ....[220]....
        /*09c8*/ 	.word	0x0000f3d0


	//   ....[221]....
        /*09cc*/ 	.word	0x0000f490


	//   ....[222]....
        /*09d0*/ 	.word	0x0000f4f0


	//   ....[223]....
        /*09d4*/ 	.word	0x0000f5b0


	//   ....[224]....
        /*09d8*/ 	.word	0x0000f610


	//   ....[225]....
        /*09dc*/ 	.word	0x0000f6d0


	//   ....[226]....
        /*09e0*/ 	.word	0x0000f730


	//   ....[227]....
        /*09e4*/ 	.word	0x0000f7f0


	//   ....[228]....
        /*09e8*/ 	.word	0x0000f850


	//   ....[229]....
        /*09ec*/ 	.word	0x0000f910


	//   ....[230]....
        /*09f0*/ 	.word	0x0000f970


	//   ....[231]....
        /*09f4*/ 	.word	0x0000fa30


	//   ....[232]....
        /*09f8*/ 	.word	0x0000fa90


	//   ....[233]....
        /*09fc*/ 	.word	0x0000fb40


	//   ....[234]....
        /*0a00*/ 	.word	0x0000fc30


	//   ....[235]....
        /*0a04*/ 	.word	0x0000fcd0


	//   ....[236]....
        /*0a08*/ 	.word	0x0000fd70


	//   ....[237]....
        /*0a0c*/ 	.word	0x0000fe20


	//   ....[238]....
        /*0a10*/ 	.word	0x0000fe80


	//   ....[239]....
        /*0a14*/ 	.word	0x0000ff40


	//   ....[240]....
        /*0a18*/ 	.word	0x0000ffa0


	//   ....[241]....
        /*0a1c*/ 	.word	0x00010060


	//   ....[242]....
        /*0a20*/ 	.word	0x000100c0


	//   ....[243]....
        /*0a24*/ 	.word	0x00010180


	//   ....[244]....
        /*0a28*/ 	.word	0x000101e0


	//   ....[245]....
        /*0a2c*/ 	.word	0x000102a0


	//   ....[246]....
        /*0a30*/ 	.word	0x00010300


	//   ....[247]....
        /*0a34*/ 	.word	0x000103c0


	//   ....[248]....
        /*0a38*/ 	.word	0x00010420


	//   ....[249]....
        /*0a3c*/ 	.word	0x000104c0


	//   ....[250]....
        /*0a40*/ 	.word	0x00010550


	//   ....[251]....
        /*0a44*/ 	.word	0x000105f0


	//   ....[252]....
        /*0a48*/ 	.word	0x00010710


	//   ....[253]....
        /*0a4c*/ 	.word	0x00010780


	//   ....[254]....
        /*0a50*/ 	.word	0x000107f0


	//   ....[255]....
        /*0a54*/ 	.word	0x00010860


	//   ....[0]....
        /*0a58*/ 	.word	0x000108d0


	//   ....[1]....
        /*0a5c*/ 	.word	0x00010950


	//   ....[2]....
        /*0a60*/ 	.word	0x000109e0


	//   ....[3]....
        /*0a64*/ 	.word	0x00010a70


	//   ....[4]....
        /*0a68*/ 	.word	0x00010ae0


	//   ....[5]....
        /*0a6c*/ 	.word	0x00010b50


	//   ....[6]....
        /*0a70*/ 	.word	0x00010bc0


	//   ....[7]....
        /*0a74*/ 	.word	0x00010c40


	//   ....[8]....
        /*0a78*/ 	.word	0x00010cb0


	//   ....[9]....
        /*0a7c*/ 	.word	0x00010d50


	//   ....[10]....
        /*0a80*/ 	.word	0x00010de0


	//   ....[11]....
        /*0a84*/ 	.word	0x00010f00


	//----- nvinfo : EIATTR_REG_RECONFIG
	.align		4
.L_1405:
        /*0a88*/ 	.byte	0x01, 0x54
	.zero		2


	//----- nvinfo : EIATTR_SYSCALL_OFFSETS
	.align		4
        /*0a8c*/ 	.byte	0x04, 0x46
        /*0a8e*/ 	.short	(.L_1407 - .L_1406)


	//   ....[0]....
.L_1406:
        /*0a90*/ 	.word	0x000013f0


	//   ....[1]....
        /*0a94*/ 	.word	0x00008640


	//   ....[2]....
        /*0a98*/ 	.word	0x00008790


	//   ....[3]....
        /*0a9c*/ 	.word	0x00008880


	//   ....[4]....
        /*0aa0*/ 	.word	0x00009880


	//----- nvinfo : EIATTR_MBARRIER_INSTR_OFFSETS
	.align		4
.L_1407:
        /*0aa4*/ 	.byte	0x04, 0x39
        /*0aa6*/ 	.short	(.L_1409 - .L_1408)


	//   ....[0]....
.L_1408:
        /*0aa8*/ 	.word	0x00000180
        /*0aac*/ 	.word	0x000000ff
        /*0ab0*/ 	.word	0x00016800
        /*0ab4*/ 	.short	0x0100
        /*0ab6*/ 	.byte	0x08
	.zero		1


	//   ....[1]....
        /*0ab8*/ 	.word	0x00000190
        /*0abc*/ 	.word	0x000000ff
        /*0ac0*/ 	.word	0x00016820
        /*0ac4*/ 	.short	0x0100
        /*0ac6*/ 	.byte	0x08
	.zero		1


	//   ....[2]....
        /*0ac8*/ 	.word	0x00000280
        /*0acc*/ 	.word	0x000000ff
        /*0ad0*/ 	.word	0x00016830
        /*0ad4*/ 	.short	0x0100
        /*0ad6*/ 	.byte	0x08
	.zero		1


	//   ....[3]....
        /*0ad8*/ 	.word	0x00000290
        /*0adc*/ 	.word	0x000000ff
        /*0ae0*/ 	.word	0x00016840
        /*0ae4*/ 	.short	0x0100
        /*0ae6*/ 	.byte	0x08
	.zero		1


	//   ....[4]....
        /*0ae8*/ 	.word	0x000002a0
        /*0aec*/ 	.word	0x000000ff
        /*0af0*/ 	.word	0x00016838
        /*0af4*/ 	.short	0x0100
        /*0af6*/ 	.byte	0x08
	.zero		1


	//   ....[5]....
        /*0af8*/ 	.word	0x000002b0
        /*0afc*/ 	.word	0x000000ff
        /*0b00*/ 	.word	0x00016848
        /*0b04*/ 	.short	0x0100
        /*0b06*/ 	.byte	0x08
	.zero		1


	//   ....[6]....
        /*0b08*/ 	.word	0x000003e0
        /*0b0c*/ 	.word	0x000000ff
        /*0b10*/ 	.word	0x00016850
        /*0b14*/ 	.short	0x0100
        /*0b16*/ 	.byte	0x08
	.zero		1


	//   ....[7]....
        /*0b18*/ 	.word	0x000003f0
        /*0b1c*/ 	.word	0x000000ff
        /*0b20*/ 	.word	0x00016860
        /*0b24*/ 	.short	0x0100
        /*0b26*/ 	.byte	0x08
	.zero		1


	//   ....[8]....
        /*0b28*/ 	.word	0x00000400
        /*0b2c*/ 	.word	0x000000ff
        /*0b30*/ 	.word	0x00016858
        /*0b34*/ 	.short	0x0100
        /*0b36*/ 	.byte	0x08
	.zero		1


	//   ....[9]....
        /*0b38*/ 	.word	0x00000410
        /*0b3c*/ 	.word	0x000000ff
        /*0b40*/ 	.word	0x00016868
        /*0b44*/ 	.short	0x0100
        /*0b46*/ 	.byte	0x08
	.zero		1


	//   ....[10]....
        /*0b48*/ 	.word	0x00000500
        /*0b4c*/ 	.word	0x000000ff
        /*0b50*/ 	.word	0x00016870
        /*0b54*/ 	.short	0x0100
        /*0b56*/ 	.byte	0x06
	.zero		1


	//   ....[11]....
        /*0b58*/ 	.word	0x00000510
        /*0b5c*/ 	.word	0x000000ff
        /*0b60*/ 	.word	0x00016880
        /*0b64*/ 	.short	0x0100
        /*0b66*/ 	.byte	0x06
	.zero		1


	//   ....[12]....
        /*0b68*/ 	.word	0x00000520
        /*0b6c*/ 	.word	0x000000ff
        /*0b70*/ 	.word	0x00016878
        /*0b74*/ 	.short	0x0100
        /*0b76*/ 	.byte	0x06
	.zero		1


	//   ....[13]....
        /*0b78*/ 	.word	0x00000530
        /*0b7c*/ 	.word	0x000000ff
        /*0b80*/ 	.word	0x00016888
        /*0b84*/ 	.short	0x0100
        /*0b86*/ 	.byte	0x06
	.zero		1


	//   ....[14]....
        /*0b88*/ 	.word	0x00000660
        /*0b8c*/ 	.word	0x000000ff
        /*0b90*/ 	.word	0x00016890
        /*0b94*/ 	.short	0x0100
        /*0b96*/ 	.byte	0x08
	.zero		1


	//   ....[15]....
        /*0b98*/ 	.word	0x00000670
        /*0b9c*/ 	.word	0x000000ff
        /*0ba0*/ 	.word	0x000168a0
        /*0ba4*/ 	.short	0x0100
        /*0ba6*/ 	.byte	0x08
	.zero		1


	//   ....[16]....
        /*0ba8*/ 	.word	0x00000680
        /*0bac*/ 	.word	0x000000ff
        /*0bb0*/ 	.word	0x00016898
        /*0bb4*/ 	.short	0x0100
        /*0bb6*/ 	.byte	0x08
	.zero		1


	//   ....[17]....
        /*0bb8*/ 	.word	0x00000690
        /*0bbc*/ 	.word	0x000000ff
        /*0bc0*/ 	.word	0x000168a8
        /*0bc4*/ 	.short	0x0100
        /*0bc6*/ 	.byte	0x08
	.zero		1


	//   ....[18]....
        /*0bc8*/ 	.word	0x000007d0
        /*0bcc*/ 	.word	0x000000ff
        /*0bd0*/ 	.word	0x000168b0
        /*0bd4*/ 	.short	0x0100
        /*0bd6*/ 	.byte	0x08
	.zero		1


	//   ....[19]....
        /*0bd8*/ 	.word	0x000007e0
        /*0bdc*/ 	.word	0x000000ff
        /*0be0*/ 	.word	0x000168c0
        /*0be4*/ 	.short	0x0100
        /*0be6*/ 	.byte	0x08
	.zero		1


	//   ....[20]....
        /*0be8*/ 	.word	0x000007f0
        /*0bec*/ 	.word	0x000000ff
        /*0bf0*/ 	.word	0x000168b8
        /*0bf4*/ 	.short	0x0100
        /*0bf6*/ 	.byte	0x08
	.zero		1


	//   ....[21]....
        /*0bf8*/ 	.word	0x00000800
        /*0bfc*/ 	.word	0x000000ff
        /*0c00*/ 	.word	0x000168c8
        /*0c04*/ 	.short	0x0100
        /*0c06*/ 	.byte	0x08
	.zero		1


	//   ....[22]....
        /*0c08*/ 	.word	0x00001470
        /*0c0c*/ 	.word	0x000000ff
        /*0c10*/ 	.word	0x00016800
        /*0c14*/ 	.short	0x010a
        /*0c16*/ 	.byte	0x31
	.zero		1


	//   ....[23]....
        /*0c18*/ 	.word	0x000014f0
        /*0c1c*/ 	.word	0x00000004
        /*0c20*/ 	.word	0x00016830
        /*0c24*/ 	.short	0x010a
        /*0c26*/ 	.byte	0x3f
	.zero		1


	//   ....[24]....
        /*0c28*/ 	.word	0x00001540
        /*0c2c*/ 	.word	0x00000004
        /*0c30*/ 	.word	0x00016830
        /*0c34*/ 	.short	0x010a
        /*0c36*/ 	.byte	0x3f
	.zero		1


	//   ....[25]....
        /*0c38*/ 	.word	0x000021a0
        /*0c3c*/ 	.word	0x000000ff
        /*0c40*/ 	.word	0x00000000
        /*0c44*/ 	.short	0x0101
        /*0c46*/ 	.byte	0x06
	.zero		1


	//   ....[26]....
        /*0c48*/ 	.word	0x00003600
        /*0c4c*/ 	.word	0x000000ff
        /*0c50*/ 	.word	0x00016830
        /*0c54*/ 	.short	0x010a
        /*0c56*/ 	.byte	0x06
	.zero		1


	//   ....[27]....
        /*0c58*/ 	.word	0x00003640
        /*0c5c*/ 	.word	0x000000ff
        /*0c60*/ 	.word	0x00016830
        /*0c64*/ 	.short	0x010a
        /*0c66*/ 	.byte	0x06
	.zero		1


	//   ....[28]....
        /*0c68*/ 	.word	0x00003880
        /*0c6c*/ 	.word	0x000000ff
        /*0c70*/ 	.word	0x00016850
        /*0c74*/ 	.short	0x010a
        /*0c76*/ 	.byte	0x06
	.zero		1


	//   ....[29]....
        /*0c78*/ 	.word	0x000038c0
        /*0c7c*/ 	.word	0x000000ff
        /*0c80*/ 	.word	0x00016850
        /*0c84*/ 	.short	0x010a
        /*0c86*/ 	.byte	0x06
	.zero		1


	//   ....[30]....
        /*0c88*/ 	.word	0x00003d10
        /*0c8c*/ 	.word	0x000000ff
        /*0c90*/ 	.word	0x00000000
        /*0c94*/ 	.short	0x0101
        /*0c96*/ 	.byte	0x06
	.zero		1


	//   ....[31]....
        /*0c98*/ 	.word	0x00004ec0
        /*0c9c*/ 	.word	0x000000ff
        /*0ca0*/ 	.word	0x00000000
        /*0ca4*/ 	.short	0x0101
        /*0ca6*/ 	.byte	0x06
	.zero		1


	//   ....[32]....
        /*0ca8*/ 	.word	0x00005300
        /*0cac*/ 	.word	0x000000ff
        /*0cb0*/ 	.word	0x00016850
        /*0cb4*/ 	.short	0x010a
        /*0cb6*/ 	.byte	0x05
	.zero		1


	//   ....[33]....
        /*0cb8*/ 	.word	0x00005340
        /*0cbc*/ 	.word	0x000000ff
        /*0cc0*/ 	.word	0x00016850
        /*0cc4*/ 	.short	0x010a
        /*0cc6*/ 	.byte	0x05
	.zero		1


	//   ....[34]....
        /*0cc8*/ 	.word	0x000058f0
        /*0ccc*/ 	.word	0x000000ff
        /*0cd0*/ 	.word	0x00000000
        /*0cd4*/ 	.short	0x0101
        /*0cd6*/ 	.byte	0x04
	.zero		1


	//   ....[35]....
        /*0cd8*/ 	.word	0x00006750
        /*0cdc*/ 	.word	0x00000000
        /*0ce0*/ 	.word	0x00000000
        /*0ce4*/ 	.short	0x0101
        /*0ce6*/ 	.byte	0x3f
	.zero		1


	//   ....[36]....
        /*0ce8*/ 	.word	0x00008db0
        /*0cec*/ 	.word	0x00000003
        /*0cf0*/ 	.word	0x00016840
        /*0cf4*/ 	.short	0x010a
        /*0cf6*/ 	.byte	0x3f
	.zero		1


	//   ....[37]....
        /*0cf8*/ 	.word	0x00009570
        /*0cfc*/ 	.word	0x00000003
        /*0d00*/ 	.word	0x00016830
        /*0d04*/ 	.short	0x0107
        /*0d06*/ 	.byte	0x3f
	.zero		1


	//   ....[38]....
        /*0d08*/ 	.word	0x00009640
        /*0d0c*/ 	.word	0x00000003
        /*0d10*/ 	.word	0x00016830
        /*0d14*/ 	.short	0x0101
        /*0d16*/ 	.byte	0x3f
	.zero		1


	//   ....[39]....
        /*0d18*/ 	.word	0x0000a4a0
        /*0d1c*/ 	.word	0x00000016
        /*0d20*/ 	.word	0x00016800
        /*0d24*/ 	.short	0x0107
        /*0d26*/ 	.byte	0x3f
	.zero		1


	//   ....[40]....
        /*0d28*/ 	.word	0x0000a5a0
        /*0d2c*/ 	.word	0x00000016
        /*0d30*/ 	.word	0x00016800
        /*0d34*/ 	.short	0x0101
        /*0d36*/ 	.byte	0x3f
	.zero		1


	//   ....[41]....
        /*0d38*/ 	.word	0x0000a5c0
        /*0d3c*/ 	.word	0x00000016
        /*0d40*/ 	.word	0x00016820
        /*0d44*/ 	.short	0x010a
        /*0d46*/ 	.byte	0x3f
	.zero		1


	//   ....[42]....
        /*0d48*/ 	.word	0x0000a960
        /*0d4c*/ 	.word	0x00000005
        /*0d50*/ 	.word	0x00016840
        /*0d54*/ 	.short	0x010a
        /*0d56*/ 	.byte	0x3f
	.zero		1


	//   ....[43]....
        /*0d58*/ 	.word	0x0000ae70
        /*0d5c*/ 	.word	0x00000005
        /*0d60*/ 	.word	0x00016830
        /*0d64*/ 	.short	0x0107
        /*0d66*/ 	.byte	0x3f
	.zero		1


	//   ....[44]....
        /*0d68*/ 	.word	0x0000af30
        /*0d6c*/ 	.word	0x00000005
        /*0d70*/ 	.word	0x00016830
        /*0d74*/ 	.short	0x0101
        /*0d76*/ 	.byte	0x3f
	.zero		1


	//   ....[45]....
        /*0d78*/ 	.word	0x0000af90
        /*0d7c*/ 	.word	0x00000005
        /*0d80*/ 	.word	0x00016860
        /*0d84*/ 	.short	0x010a
        /*0d86*/ 	.byte	0x3f
	.zero		1


	//   ....[46]....
        /*0d88*/ 	.word	0x0000b460
        /*0d8c*/ 	.word	0x00000005
        /*0d90*/ 	.word	0x00016850
        /*0d94*/ 	.short	0x0107
        /*0d96*/ 	.byte	0x3f
	.zero		1


	//   ....[47]....
        /*0d98*/ 	.word	0x0000b600
        /*0d9c*/ 	.word	0x00000005
        /*0da0*/ 	.word	0x00016850
        /*0da4*/ 	.short	0x0101
        /*0da6*/ 	.byte	0x3f
	.zero		1


	//   ....[48]....
        /*0da8*/ 	.word	0x0000b810
        /*0dac*/ 	.word	0x00000000
        /*0db0*/ 	.word	0x00016860
        /*0db4*/ 	.short	0x010a
        /*0db6*/ 	.byte	0x3f
	.zero		1


	//   ....[49]....
        /*0db8*/ 	.word	0x0000bca0
        /*0dbc*/ 	.word	0x00000000
        /*0dc0*/ 	.word	0x00016850
        /*0dc4*/ 	.short	0x0107
        /*0dc6*/ 	.byte	0x3f
	.zero		1


	//   ....[50]....
        /*0dc8*/ 	.word	0x0000bd70
        /*0dcc*/ 	.word	0x00000000
        /*0dd0*/ 	.word	0x00016850
        /*0dd4*/ 	.short	0x0101
        /*0dd6*/ 	.byte	0x3f
	.zero		1


	//   ....[51]....
        /*0dd8*/ 	.word	0x0000c870
        /*0ddc*/ 	.word	0x00000005
        /*0de0*/ 	.word	0x00016820
        /*0de4*/ 	.short	0x010a
        /*0de6*/ 	.byte	0x3f
	.zero		1


	//   ....[52]....
        /*0de8*/ 	.word	0x0000c9f0
        /*0dec*/ 	.word	0x00000003
        /*0df0*/ 	.word	0x00016840
        /*0df4*/ 	.short	0x010a
        /*0df6*/ 	.byte	0x3f
	.zero		1


	//   ....[53]....
        /*0df8*/ 	.word	0x0000ca90
        /*0dfc*/ 	.word	0x00000019
        /*0e00*/ 	.word	0x00016840
        /*0e04*/ 	.short	0x010a
        /*0e06*/ 	.byte	0x3f
	.zero		1


	//   ....[54]....
        /*0e08*/ 	.word	0x0000cad0
        /*0e0c*/ 	.word	0x00000003
        /*0e10*/ 	.word	0x00016860
        /*0e14*/ 	.short	0x010a
        /*0e16*/ 	.byte	0x3f
	.zero		1


	//   ....[55]....
        /*0e18*/ 	.word	0x0000cb10
        /*0e1c*/ 	.word	0x00000019
        /*0e20*/ 	.word	0x00016860
        /*0e24*/ 	.short	0x010a
        /*0e26*/ 	.byte	0x3f
	.zero		1


	//   ....[56]....
        /*0e28*/ 	.word	0x0000cb80
        /*0e2c*/ 	.word	0x00000003
        /*0e30*/ 	.word	0x00016800
        /*0e34*/ 	.short	0x010a
        /*0e36*/ 	.byte	0x3f
	.zero		1


	//   ....[57]....
        /*0e38*/ 	.word	0x0000cbd0
        /*0e3c*/ 	.word	0x00000004
        /*0e40*/ 	.word	0x00016830
        /*0e44*/ 	.short	0x010a
        /*0e46*/ 	.byte	0x3f
	.zero		1


	//   ....[58]....
        /*0e48*/ 	.word	0x0000cc30
        /*0e4c*/ 	.word	0x00000003
        /*0e50*/ 	.word	0x00016830
        /*0e54*/ 	.short	0x010a
        /*0e56*/ 	.byte	0x3f
	.zero		1


	//   ....[59]....
        /*0e58*/ 	.word	0x0000cc90
        /*0e5c*/ 	.word	0x00000003
        /*0e60*/ 	.word	0x00016850
        /*0e64*/ 	.short	0x010a
        /*0e66*/ 	.byte	0x3f
	.zero		1


	//   ....[60]....
        /*0e68*/ 	.word	0x0000ccf0
        /*0e6c*/ 	.word	0x0000000b
        /*0e70*/ 	.word	0x00016850
        /*0e74*/ 	.short	0x010a
        /*0e76*/ 	.byte	0x3f
	.zero		1


	//   ....[61]....
        /*0e78*/ 	.word	0x0000ce10
        /*0e7c*/ 	.word	0x00000003
        /*0e80*/ 	.word	0x00016840
        /*0e84*/ 	.short	0x010a
        /*0e86*/ 	.byte	0x3f
	.zero		1


	//   ....[62]....
        /*0e88*/ 	.word	0x0000e8b0
        /*0e8c*/ 	.word	0x00000016
        /*0e90*/ 	.word	0x00016820
        /*0e94*/ 	.short	0x010a
        /*0e96*/ 	.byte	0x3f
	.zero		1


	//   ....[63]....
        /*0e98*/ 	.word	0x0000e900
        /*0e9c*/ 	.word	0x00000005
        /*0ea0*/ 	.word	0x00016840
        /*0ea4*/ 	.short	0x010a
        /*0ea6*/ 	.byte	0x3f
	.zero		1


	//   ....[64]....
        /*0ea8*/ 	.word	0x0000f210
        /*0eac*/ 	.word	0x00000005
        /*0eb0*/ 	.word	0x00016860
        /*0eb4*/ 	.short	0x010a
        /*0eb6*/ 	.byte	0x3f
	.zero		1


	//   ....[65]....
        /*0eb8*/ 	.word	0x0000fb80
        /*0ebc*/ 	.word	0x00000000
        /*0ec0*/ 	.word	0x00016860
        /*0ec4*/ 	.short	0x010a
        /*0ec6*/ 	.byte	0x3f
	.zero		1


	//   ....[66]....
        /*0ec8*/ 	.word	0x00010e20
        /*0ecc*/ 	.word	0x00000005
        /*0ed0*/ 	.word	0x00016820
        /*0ed4*/ 	.short	0x010a
        /*0ed6*/ 	.byte	0x3f
	.zero		1


	//   ....[67]....
        /*0ed8*/ 	.word	0x00010fc0
        /*0edc*/ 	.word	0x00000003
        /*0ee0*/ 	.word	0x00016840
        /*0ee4*/ 	.short	0x010a
        /*0ee6*/ 	.byte	0x3f
	.zero		1


	//   ....[68]....
        /*0ee8*/ 	.word	0x00011010
        /*0eec*/ 	.word	0x00000019
        /*0ef0*/ 	.word	0x00016840
        /*0ef4*/ 	.short	0x010a
        /*0ef6*/ 	.byte	0x3f
	.zero		1


	//   ....[69]....
        /*0ef8*/ 	.word	0x00011060
        /*0efc*/ 	.word	0x00000003
        /*0f00*/ 	.word	0x00016860
        /*0f04*/ 	.short	0x010a
        /*0f06*/ 	.byte	0x3f
	.zero		1


	//----- nvinfo : EIATTR_NUM_MBARRIERS
	.align		4
.L_1409:
        /*0f08*/ 	.byte	0x03, 0x38
        /*0f0a*/ 	.short	0x0016


	//----- nvinfo : EIATTR_EXIT_INSTR_OFFSETS
	.align		4
        /*0f0c*/ 	.byte	0x04, 0x1c
        /*0f0e*/ 	.short	(.L_1411 - .L_1410)


	//   ....[0]....
.L_1410:
        /*0f10*/ 	.word	0x000009b0


	//   ....[1]....
        /*0f14*/ 	.word	0x00007400


	//   ....[2]....
        /*0f18*/ 	.word	0x0000cb60


	//----- nvinfo : EIATTR_MAX_THREADS
	.align		4
.L_1411:
        /*0f1c*/ 	.byte	0x04, 0x05
        /*0f1e*/ 	.short	(.L_1413 - .L_1412)
.L_1412:
        /*0f20*/ 	.word	0x00000200
        /*0f24*/ 	.word	0x00000001
        /*0f28*/ 	.word	0x00000001


	//----- nvinfo : EIATTR_CRS_STACK_SIZE
	.align		4
.L_1413:
        /*0f2c*/ 	.byte	0x04, 0x1e
        /*0f2e*/ 	.short	(.L_1415 - .L_1414)
.L_1414:
        /*0f30*/ 	.word	0x00000000


	//----- nvinfo : EIATTR_CBANK_PARAM_SIZE
	.align		4
.L_1415:
        /*0f34*/ 	.byte	0x03, 0x19
        /*0f36*/ 	.short	0x0af0


	//----- nvinfo : EIATTR_PARAM_CBANK
	.align		4
        /*0f38*/ 	.byte	0x04, 0x0a
        /*0f3a*/ 	.short	(.L_1417 - .L_1416)
	.align		4
.L_1416:
        /*0f3c*/ 	.word	index@(.nv.constant0._ZN7cutlass13device_kernelIN5flash11enable_sm90INS1_16FlashAttnFwdSm90INS1_25CollectiveMainloopFwdSm90ILi2EN4cute5tupleIJNS5_1CILi1EEES8_S8_EEENS6_IJNS7_ILi192EEENS7_ILi128EEENS7_ILi64EEEEEELi64ENS_10bfloat16_tEfNS_4arch4Sm90ELb0ELb0ELb0ELb1ELb1ELb0ELb0ELb1ELb1ELb1ELb0ELb0EEENS1_21CollectiveEpilogueFwdINS6_IJSA_SC_SB_EEES9_SE_SG_Li384ELb1ELb1ELb0ELb0EEENS1_36VarlenDynamicPersistentTileSchedulerILi192ELi128ELi384ELi128ELb0ELb1ELb1ELb0ELb1ELb1EEEEEEEEEvNT_6ParamsE)
        /*0f40*/ 	.short	0x0210
        /*0f42*/ 	.short	0x0af0


	//----- nvinfo : EIATTR_SW_WAR
	.align		4
.L_1417:
        /*0f44*/ 	.byte	0x04, 0x36
        /*0f46*/ 	.short	(.L_1419 - .L_1418)
.L_1418:
        /*0f48*/ 	.word	0x00000008
.L_1419:


//--------------------- .nv.info._ZN7cutlass13device_kernelIN5flash11enable_sm90INS1_16FlashAttnFwdSm90INS1_25CollectiveMainloopFwdSm90ILi2EN4cute5tupleIJNS5_1CILi1EEES8_S8_EEENS6_IJNS7_ILi192EEENS7_ILi128EEENS7_ILi64EEEEEELi64ENS_10bfloat16_tEfNS_4arch4Sm90ELb0ELb0ELb0ELb1ELb1ELb1ELb0ELb1ELb1ELb1ELb0ELb0EEENS1_21CollectiveEpilogueFwdINS6_IJSA_SC_SB_EEES9_SE_SG_Li384ELb1ELb1ELb0ELb0EEENS1_36VarlenDynamicPersistentTileSchedulerILi192ELi128ELi384ELi128ELb0ELb1ELb1ELb0ELb1ELb1EEEEEEEEEvNT_6ParamsE --------------------------
	.section	.nv.info._ZN7cutlass13device_kernelIN5flash11enable_sm90INS1_16FlashAttnFwdSm90INS1_25CollectiveMainloopFwdSm90ILi2EN4cute5tupleIJNS5_1CILi1EEES8_S8_EEENS6_IJNS7_ILi192EEENS7_ILi128EEENS7_ILi64EEEEEELi64ENS_10bfloat16_tEfNS_4arch4Sm90ELb0ELb0ELb0ELb1ELb1ELb1ELb0ELb1ELb1ELb1ELb0ELb0EEENS1_21CollectiveEpilogueFwdINS6_IJSA_SC_SB_EEES9_SE_SG_Li384ELb1ELb1ELb0ELb0EEENS1_36VarlenDynamicPersistentTileSchedulerILi192ELi128ELi384ELi128ELb0ELb1ELb1ELb0ELb1ELb1EEEEEEEEEvNT_6ParamsE,"",@"SHT_CUDA_INFO"
	.sectionflags	@""
	.align	4


	//----- nvinfo : EIATTR_CUDA_API_VERSION
	.align		4
        /*0000*/ 	.byte	0x04, 0x37
        /*0002*/ 	.short	(.L_1421 - .L_1420)
.L_1420:
        /*0004*/ 	.word	0x00000082


	//----- nvinfo : EIATTR_KPARAM_INFO
	.align		4
.L_1421:
        /*0008*/ 	.byte	0x04, 0x17
        /*000a*/ 	.short	(.L_1423 - .L_1422)
.L_1422:
        /*000c*/ 	.word	0x00000000
        /*0010*/ 	.short	0x0000
        /*0012*/ 	.short	0x0070
        /*0014*/ 	.byte	0x00, 0xf0, 0x01, 0x2a


	//----- nvinfo : EIATTR_SPARSE_MMA_MASK
	.align		4
.L_1423:
        /*0018*/ 	.byte	0x03, 0x50
        /*001a*/ 	.short	0x0000


	//----- nvinfo : EIATTR_MAXREG_COUNT
	.align		4
        /*001c*/ 	.byte	0x03, 0x1b
        /*001e*/ 	.short	0x0080


	//----- nvinfo : EIATTR_NUM_BARRIERS
	.align		4
        /*0020*/ 	.byte	0x02, 0x4c
        /*0022*/ 	.byte	0x10
	.zero		1


	//----- nvinfo : EIATTR_EXTERNS
	.align		4
        /*0024*/ 	.byte	0x04, 0x0f
        /*0026*/ 	.short	(.L_1425 - .L_1424)


	//   ....[0]....
	.align		4
.L_1424:
        /*0028*/ 	.word	index@(__assertfail)


	//----- nvinfo : EIATTR_ANNOTATIONS
	.align		4
.L_1425:
        /*002c*/ 	.byte	0x04, 0x55
        /*002e*/ 	.short	(.L_1427 - .L_1426)


	//   ....[0]....
.L_1426:
        /* <DEDUP_REMOVED lines=65> */


	//----- nvinfo : EIATTR_MERCURY_ISA_VERSION
	.align		4
.L_1427:
        /*0430*/ 	.byte	0x03, 0x5f
        /*0432*/ 	.short	0x0101


	//----- nvinfo : EIATTR_UNUSED_LOAD_BYTE_OFFSET
	.align		4
        /*0434*/ 	.byte	0x04, 0x44
        /*0436*/ 	.short	(.L_1429 - .L_1428)


	//   ....[0]....
.L_1428:
        /*0438*/ 	.word	0x00000a80
        /*043c*/ 	.word	0x0000fff0


	//   ....[1]....
        /*0440*/ 	.word	0x0000cdf0
        /*0444*/ 	.word	0x0000fff0


	//----- nvinfo : EIATTR_INT_WARP_WIDE_INSTR_OFFSETS
	.align		4
.L_1429:
        /*0448*/ 	.byte	0x04, 0x31
        /*044a*/ 	.short	(.L_1431 - .L_1430)


	//   ....[0]....
.L_1430:
        /*044c*/ 	.word	0x00000130


	//   ....[1]....
        /*0450*/ 	.word	0x00000170


	//   ....[2]....
        /*0454*/ 	.word	0x000001e0


	//   ....[3]....
        /*0458*/ 	.word	0x00010680


	//   ....[4]....
        /*045c*/ 	.word	0x00010710


	//   ....[5]....
        /*0460*/ 	.word	0x000139e0


	//   ....[6]....
        /*0464*/ 	.word	0x00013a70


	//----- nvinfo : EIATTR_COOP_GROUP_MASK_REGIDS
	.align		4
.L_1431:
        /*0468*/ 	.byte	0x04, 0x29
        /*046a*/ 	.short	(.L_1433 - .L_1432)


	//   ....[0]....
.L_1432:
        /*046c*/ 	.word	0xffffffff


	//   ....[1]....
        /*0470*/ 	.word	0xffffffff


	//   ....[2]....
        /*0474*/ 	.word	0xffffffff


	//   ....[3]....
        /*0478*/ 	.word	0xffffffff


	//   ....[4]....
        /*047c*/ 	.word	0xffffffff


	//   ....[5]....
        /*0480*/ 	.word	0xffffffff


	//   ....[6]....
        /*0484*/ 	.word	0xffffffff


	//   ....[7]....
        /*0488*/ 	.word	0xffffffff


	//   ....[8]....
        /*048c*/ 	.word	0xffffffff


	//   ....[9]....
        /*0490*/ 	.word	0xffffffff


	//   ....[10]....
        /*0494*/ 	.word	0xffffffff


	//   ....[11]....
        /*0498*/ 	.word	0xffffffff


	//   ....[12]....
        /*049c*/ 	.word	0xffffffff


	//   ....[13]....
        /*04a0*/ 	.word	0xffffffff


	//   ....[14]....
        /*04a4*/ 	.word	0xffffffff


	//   ....[15]....
        /*04a8*/ 	.word	0xffffffff


	//   ....[16]....
        /*04ac*/ 	.word	0xffffffff


	//   ....[17]....
        /*04b0*/ 	.word	0xffffffff


	//   ....[18]....
        /*04b4*/ 	.word	0xffffffff


	//   ....[19]....
        /*04b8*/ 	.word	0xffffffff


	//   ....[20]....
        /*04bc*/ 	.word	0xffffffff


	//   ....[21]....
        /*04c0*/ 	.word	0xffffffff


	//   ....[22]....
        /*04c4*/ 	.word	0xffffffff


	//   ....[23]....
        /*04c8*/ 	.word	0xffffffff


	//   ....[24]....
        /*04cc*/ 	.word	0xffffffff


	//   ....[25]....
        /*04d0*/ 	.word	0xffffffff


	//   ....[26]....
        /*04d4*/ 	.word	0xffffffff


	//   ....[27]....
        /*04d8*/ 	.word	0xffffffff


	//   ....[28]....
        /*04dc*/ 	.word	0xffffffff


	//   ....[29]....
        /*04e0*/ 	.word	0xffffffff


	//   ....[30]....
        /*04e4*/ 	.word	0xffffffff


	//   ....[31]....
        /*04e8*/ 	.word	0xffffffff


	//   ....[32]....
        /*04ec*/ 	.word	0xffffffff


	//   ....[33]....
        /*04f0*/ 	.word	0xffffffff


	//   ....[34]....
        /*04f4*/ 	.word	0xffffffff


	//   ....[35]....
        /*04f8*/ 	.word	0xffffffff


	//   ....[36]....
        /*04fc*/ 	.word	0xffffffff


	//   ....[37]....
        /*0500*/ 	.word	0xffffffff


	//   ....[38]....
        /*0504*/ 	.word	0xffffffff


	//   ....[39]....
        /*0508*/ 	.word	0xffffffff


	//   ....[40]....
        /*050c*/ 	.word	0xffffffff


	//   ....[41]....
        /*0510*/ 	.word	0xffffffff


	//   ....[42]....
        /*0514*/ 	.word	0xffffffff


	//   ....[43]....
        /*0518*/ 	.word	0xffffffff


	//   ....[44]....
        /*051c*/ 	.word	0xffffffff


	//   ....[45]....
        /*0520*/ 	.word	0xffffffff


	//   ....[46]....
        /*0524*/ 	.word	0xffffffff


	//   ....[47]....
        /*0528*/ 	.word	0xffffffff


	//   ....[48]....
        /*052c*/ 	.word	0xffffffff


	//   ....[49]....
        /*0530*/ 	.word	0xffffffff


	//   ....[50]....
        /*0534*/ 	.word	0xffffffff


	//   ....[51]....
        /*0538*/ 	.word	0xffffffff


	//   ....[52]....
        /*053c*/ 	.word	0xffffffff


	//   ....[53]....
        /*0540*/ 	.word	0xffffffff


	//   ....[54]....
        /*0544*/ 	.word	0xffffffff


	//   ....[55]....
        /*0548*/ 	.word	0xffffffff


	//   ....[56]....
        /*054c*/ 	.word	0xffffffff


	//   ....[57]....
        /*0550*/ 	.word	0xffffffff


	//   ....[58]....
        /*0554*/ 	.word	0xffffffff


	//   ....[59]....
        /*0558*/ 	.word	0xffffffff


	//   ....[60]....
        /*055c*/ 	.word	0xffffffff


	//   ....[61]....
        /*0560*/ 	.word	0xffffffff


	//   ....[62]....
        /*0564*/ 	.word	0xffffffff


	//   ....[63]....
        /*0568*/ 	.word	0xffffffff


	//   ....[64]....
        /*056c*/ 	.word	0xffffffff


	//   ....[65]....
        /*0570*/ 	.word	0xffffffff


	//   ....[66]....
        /*0574*/ 	.word	0xffffffff


	//   ....[67]....
        /*0578*/ 	.word	0xffffffff


	//   ....[68]....
        /*057c*/ 	.word	0xffffffff


	//   ....[69]....
        /*0580*/ 	.word	0xffffffff


	//   ....[70]....
        /*0584*/ 	.word	0xffffffff


	//   ....[71]....
        /*0588*/ 	.word	0xffffffff


	//   ....[72]....
        /*058c*/ 	.word	0xffffffff


	//   ....[73]....
        /*0590*/ 	.word	0xffffffff


	//   ....[74]....
        /*0594*/ 	.word	0xffffffff


	//   ....[75]....
        /*0598*/ 	.word	0xffffffff


	//   ....[76]....
        /*059c*/ 	.word	0xffffffff


	//   ....[77]....
        /*05a0*/ 	.word	0xffffffff


	//   ....[78]....
        /*05a4*/ 	.word	0xffffffff


	//   ....[79]....
        /*05a8*/ 	.word	0xffffffff


	//   ....[80]....
        /*05ac*/ 	.word	0xffffffff


	//   ....[81]....
        /*05b0*/ 	.word	0xffffffff


	//   ....[82]....
        /*05b4*/ 	.word	0xffffffff


	//   ....[83]....
        /*05b8*/ 	.word	0xffffffff


	//   ....[84]....
        /*05bc*/ 	.word	0xffffffff


	//   ....[85]....
        /*05c0*/ 	.word	0xffffffff


	//   ....[86]....
        /*05c4*/ 	.word	0xffffffff


	//   ....[87]....
        /*05c8*/ 	.word	0xffffffff


	//   ....[88]....
        /*05cc*/ 	.word	0xffffffff


	//   ....[89]....
        /*05d0*/ 	.word	0xffffffff


	//   ....[90]....
        /*05d4*/ 	.word	0xffffffff


	//   ....[91]....
        /*05d8*/ 	.word	0xffffffff


	//   ....[92]....
        /*05dc*/ 	.word	0xffffffff


	//   ....[93]....
        /*05e0*/ 	.word	0xffffffff


	//   ....[94]....
        /*05e4*/ 	.word	0xffffffff


	//   ....[95]....
        /*05e8*/ 	.word	0xffffffff


	//   ....[96]....
        /*05ec*/ 	.word	0xffffffff


	//   ....[97]....
        /*05f0*/ 	.word	0xffffffff


	//   ....[98]....
        /*05f4*/ 	.word	0xffffffff


	//   ....[99]....
        /*05f8*/ 	.word	0xffffffff


	//   ....[100]....
        /*05fc*/ 	.word	0xffffffff


	//   ....[101]....
        /*0600*/ 	.word	0xffffffff


	//   ....[102]....
        /*0604*/ 	.word	0xffffffff


	//   ....[103]....
        /*0608*/ 	.word	0xffffffff


	//   ....[104]....
        /*060c*/ 	.word	0xffffffff


	//   ....[105]....
        /*0610*/ 	.word	0xffffffff


	//   ....[106]....
        /*0614*/ 	.word	0xffffffff


	//   ....[107]....
        /*0618*/ 	.word	0xffffffff


	//   ....[108]....
        /*061c*/ 	.word	0xffffffff


	//   ....[109]....
        /*0620*/ 	.word	0xffffffff


	//   ....[110]....
        /*0624*/ 	.word	0xffffffff


	//   ....[111]....
        /*0628*/ 	.word	0xffffffff


	//   ....[112]....
        /*062c*/ 	.word	0xffffffff


	//   ....[113]....
        /*0630*/ 	.word	0xffffffff


	//   ....[114]....
        /*0634*/ 	.word	0xffffffff


	//   ....[115]....
        /*0638*/ 	.word	0xffffffff


	//   ....[116]....
        /*063c*/ 	.word	0xffffffff


	//   ....[117]....
        /*0640*/ 	.word	0xffffffff


	//   ....[118]....
        /*0644*/ 	.word	0xffffffff


	//   ....[119]....
        /*0648*/ 	.word	0xffffffff


	//   ....[120]....
        /*064c*/ 	.word	0xffffffff


	//   ....[121]....
        /*0650*/ 	.word	0xffffffff


	//   ....[122]....
        /*0654*/ 	.word	0xffffffff


	//   ....[123]....
        /*0658*/ 	.word	0xffffffff


	//   ....[124]....
        /*065c*/ 	.word	0xffffffff


	//   ....[125]....
        /*0660*/ 	.word	0xffffffff


	//   ....[126]....
        /*0664*/ 	.word	0xffffffff


	//   ....[127]....
        /*0668*/ 	.word	0xffffffff


	//   ....[128]....
        /*066c*/ 	.word	0xffffffff


	//   ....[129]....
        /*0670*/ 	.word	0xffffffff


	//   ....[130]....
        /*0674*/ 	.word	0xffffffff


	//   ....[131]....
        /*0678*/ 	.word	0xffffffff


	//   ....[132]....
        /*067c*/ 	.word	0xffffffff


	//   ....[133]....
        /*0680*/ 	.word	0xffffffff


	//   ....[134]....
        /*0684*/ 	.word	0xffffffff


	//   ....[135]....
        /*0688*/ 	.word	0xffffffff


	//   ....[136]....
        /*068c*/ 	.word	0xffffffff


	//   ....[137]....
        /*0690*/ 	.word	0xffffffff


	//   ....[138]....
        /*0694*/ 	.word	0xffffffff


	//   ....[139]....
        /*0698*/ 	.word	0xffffffff


	//   ....[140]....
        /*069c*/ 	.word	0xffffffff


	//   ....[141]....
        /*06a0*/ 	.word	0xffffffff


	//   ....[142]....
        /*06a4*/ 	.word	0xffffffff


	//   ....[143]....
        /*06a8*/ 	.word	0xffffffff


	//   ....[144]....
        /*06ac*/ 	.word	0xffffffff


	//   ....[145]....
        /*06b0*/ 	.word	0xffffffff


	//   ....[146]....
        /*06b4*/ 	.word	0xffffffff


	//   ....[147]....
        /*06b8*/ 	.word	0xffffffff


	//   ....[148]....
        /*06bc*/ 	.word	0xffffffff


	//   ....[149]....
        /*06c0*/ 	.word	0xffffffff


	//   ....[150]....
        /*06c4*/ 	.word	0xffffffff


	//   ....[151]....
        /*06c8*/ 	.word	0xffffffff


	//   ....[152]....
        /*06cc*/ 	.word	0xffffffff


	//   ....[153]....
        /*06d0*/ 	.word	0xffffffff


	//   ....[154]....
        /*06d4*/ 	.word	0xffffffff


	//   ....[155]....
        /*06d8*/ 	.word	0xffffffff


	//   ....[156]....
        /*06dc*/ 	.word	0xffffffff


	//   ....[157]....
        /*06e0*/ 	.word	0xffffffff


	//   ....[158]....
        /*06e4*/ 	.word	0xffffffff


	//   ....[159]....
        /*06e8*/ 	.word	0xffffffff


	//   ....[160]....
        /*06ec*/ 	.word	0xffffffff


	//   ....[161]....
        /*06f0*/ 	.word	0xffffffff


	//   ....[162]....
        /*06f4*/ 	.word	0xffffffff


	//   ....[163]....
        /*06f8*/ 	.word	0xffffffff


	//   ....[164]....
        /*06fc*/ 	.word	0xffffffff


	//   ....[165]....
        /*0700*/ 	.word	0xffffffff


	//   ....[166]....
        /*0704*/ 	.word	0xffffffff


	//   ....[167]....
        /*0708*/ 	.word	0xffffffff


	//   ....[168]....
        /*070c*/ 	.word	0xffffffff


	//   ....[169]....
        /*0710*/ 	.word	0xffffffff


	//   ....[170]....
        /*0714*/ 	.word	0xffffffff


	//   ....[171]....
        /*0718*/ 	.word	0xffffffff


	//   ....[172]....
        /*071c*/ 	.word	0xffffffff


	//   ....[173]....
        /*0720*/ 	.word	0xffffffff


	//   ....[174]....
        /*0724*/ 	.word	0xffffffff


	//   ....[175]....
        /*0728*/ 	.word	0xffffffff


	//   ....[176]....
        /*072c*/ 	.word	0xffffffff


	//   ....[177]....
        /*0730*/ 	.word	0xffffffff


	//   ....[178]....
        /*0734*/ 	.word	0xffffffff


	//   ....[179]....
        /*0738*/ 	.word	0xffffffff


	//   ....[180]....
        /*073c*/ 	.word	0xffffffff


	//   ....[181]....
        /*0740*/ 	.word	0xffffffff


	//   ....[182]....
        /*0744*/ 	.word	0xffffffff


	//   ....[183]....
        /*0748*/ 	.word	0xffffffff


	//   ....[184]....
        /*074c*/ 	.word	0xffffffff


	//   ....[185]....
        /*0750*/ 	.word	0xffffffff


	//   ....[186]....
        /*0754*/ 	.word	0xffffffff


	//   ....[187]....
        /*0758*/ 	.word	0x0500000f


	//   ....[188]....
        /*075c*/ 	.word	0x0500000f


	//   ....[189]....
        /*0760*/ 	.word	0x0500000f


	//   ....[190]....
        /*0764*/ 	.word	0x0500000f


	//   ....[191]....
        /*0768*/ 	.word	0x0500000f


	//   ....[192]....
        /*076c*/ 	.word	0x0500000f


	//   ....[193]....
        /*0770*/ 	.word	0x0500000f


	//   ....[194]....
        /*0774*/ 	.word	0x0500000f


	//   ....[195]....
        /*0778*/ 	.word	0x0500000f


	//   ....[196]....
        /*077c*/ 	.word	0x0500000f


	//   ....[197]....
        /*0780*/ 	.word	0x0500000f


	//   ....[198]....
        /*0784*/ 	.word	0x0500000f


	//   ....[199]....
        /*0788*/ 	.word	0x0500000f


	//   ....[200]....
        /*078c*/ 	.word	0x0500000f


	//   ....[201]....
        /*0790*/ 	.word	0x0500000f


	//   ....[202]....
        /*0794*/ 	.word	0x0500000f


	//   ....[203]....
        /*0798*/ 	.word	0x0500000f


	//   ....[204]....
        /*079c*/ 	.word	0x0500000f


	//   ....[205]....
        /*07a0*/ 	.word	0x0500000f


	//   ....[206]....
        /*07a4*/ 	.word	0x0500000f


	//   ....[207]....
        /*07a8*/ 	.word	0x0500000f


	//   ....[208]....
        /*07ac*/ 	.word	0x0500000f


	//   ....[209]....
        /*07b0*/ 	.word	0x0500000f


	//   ....[210]....
        /*07b4*/ 	.word	0x0500000f


	//   ....[211]....
        /*07b8*/ 	.word	0x0500000f


	//   ....[212]....
        /*07bc*/ 	.word	0x0500000f


	//   ....[213]....
        /*07c0*/ 	.word	0x0500000f


	//   ....[214]....
        /*07c4*/ 	.word	0x0500000f


	//   ....[215]....
        /*07c8*/ 	.word	0x0500000f


	//   ....[216]....
        /*07cc*/ 	.word	0x0500000f


	//   ....[217]....
        /*07d0*/ 	.word	0x0500000f


	//   ....[218]....
        /*07d4*/ 	.word	0x0500000f


	//   ....[219]....
        /*07d8*/ 	.word	0x0500000f


	//   ....[220]....
        /*07dc*/ 	.word	0x0500000f


	//   ....[221]....
        /*07e0*/ 	.word	0x0500000f


	//   ....[222]....
        /*07e4*/ 	.word	0x0500000f


	//   ....[223]....
        /*07e8*/ 	.word	0x0500000f


	//   ....[224]....
        /*07ec*/ 	.word	0x0500000f


	//   ....[225]....
        /*07f0*/ 	.word	0x0500000f


	//   ....[226]....
        /*07f4*/ 	.word	0x0500000f


	//   ....[227]....
        /*07f8*/ 	.word	0x0500000f


	//   ....[228]....
        /*07fc*/ 	.word	0x0500000f


	//   ....[229]....
        /*0800*/ 	.word	0x0500000f


	//   ....[230]....
        /*0804*/ 	.word	0x0500000f


	//   ....[231]....
        /*0808*/ 	.word	0x0500000f


	//   ....[232]....
        /*080c*/ 	.word	0x0500000f


	//   ....[233]....
        /*0810*/ 	.word	0x0500000f


	//   ....[234]....
        /*0814*/ 	.word	0x0500000f


	//   ....[235]....
        /*0818*/ 	.word	0x0500000f


	//   ....[236]....
        /*081c*/ 	.word	0x0500000f


	//   ....[237]....
        /*0820*/ 	.word	0x0500000f


	//   ....[238]....
        /*0824*/ 	.word	0x0500000f


	//   ....[239]....
        /*0828*/ 	.word	0x0500000f


	//   ....[240]....
        /*082c*/ 	.word	0x0500000f


	//   ....[241]....
        /*0830*/ 	.word	0x0500000f


	//   ....[242]....
        /*0834*/ 	.word	0x0500000f


	//   ....[243]....
        /*0838*/ 	.word	0x0500000f


	//   ....[244]....
        /*083c*/ 	.word	0x0500000f


	//   ....[245]....
        /*0840*/ 	.word	0x0500000f


	//   ....[246]....
        /*0844*/ 	.word	0x0500000f


	//   ....[247]....
        /*0848*/ 	.word	0x0500000f


	//   ....[248]....
        /*084c*/ 	.word	0x0500000f


	//   ....[249]....
        /*0850*/ 	.word	0x0500000f


	//   ....[250]....
        /*0854*/ 	.word	0x0500000f


	//   ....[251]....
        /*0858*/ 	.word	0x0500000f


	//   ....[252]....
        /*085c*/ 	.word	0x0500000f


	//   ....[253]....
        /*0860*/ 	.word	0x0500000f


	//   ....[254]....
        /*0864*/ 	.word	0x0500000f


	//   ....[255]....
        /*0868*/ 	.word	0x0500000f


	//   ....[0]....
        /*086c*/ 	.word	0x0500000f


	//   ....[1]....
        /*0870*/ 	.word	0x0500000f


	//   ....[2]....
        /*0874*/ 	.word	0x0500000f


	//   ....[3]....
        /*0878*/ 	.word	0x0500000f


	//   ....[4]....
        /*087c*/ 	.word	0x0500000f


	//   ....[5]....
        /*0880*/ 	.word	0x0500000f


	//   ....[6]....
        /*0884*/ 	.word	0x0500000f


	//   ....[7]....
        /*0888*/ 	.word	0x0500000f


	//   ....[8]....
        /*088c*/ 	.word	0x0500000f


	//   ....[9]....
        /*0890*/ 	.word	0x0500000f


	//   ....[10]....
        /*0894*/ 	.word	0x0500000f


	//   ....[11]....
        /*0898*/ 	.word	0x0500000f


	//   ....[12]....
        /*089c*/ 	.word	0x0500000f


	//   ....[13]....
        /*08a0*/ 	.word	0x0500000f


	//   ....[14]....
        /*08a4*/ 	.word	0x0500000f


	//   ....[15]....
        /*08a8*/ 	.word	0x0500000f


	//   ....[16]....
        /*08ac*/ 	.word	0x0500000f


	//   ....[17]....
        /*08b0*/ 	.word	0x0500000f


	//   ....[18]....
        /*08b4*/ 	.word	0x0500000f


	//   ....[19]....
        /*08b8*/ 	.word	0x0500000f


	//   ....[20]....
        /*08bc*/ 	.word	0x0500000f


	//   ....[21]....
        /*08c0*/ 	.word	0x0500000f


	//   ....[22]....
        /*08c4*/ 	.word	0x0500000f


	//   ....[23]....
        /*08c8*/ 	.word	0x0500000f


	//   ....[24]....
        /*08cc*/ 	.word	0x0500000f


	//   ....[25]....
        /*08d0*/ 	.word	0x0500000f


	//   ....[26]....
        /*08d4*/ 	.word	0x0500000f


	//   ....[27]....
        /*08d8*/ 	.word	0x0500000f


	//   ....[28]....
        /*08dc*/ 	.word	0x0500000f


	//   ....[29]....
        /*08e0*/ 	.word	0x0500000f


	//   ....[30]....
        /*08e4*/ 	.word	0x0500000f


	//   ....[31]....
        /*08e8*/ 	.word	0x0500000f


	//   ....[32]....
        /*08ec*/ 	.word	0x0500000f


	//   ....[33]....
        /*08f0*/ 	.word	0x0500000f


	//   ....[34]....
        /*08f4*/ 	.word	0x0500000f


	//   ....[35]....
        /*08f8*/ 	.word	0x0500000f


	//   ....[36]....
        /*08fc*/ 	.word	0x0500000f


	//   ....[37]....
        /*0900*/ 	.word	0x0500000f


	//   ....[38]....
        /*0904*/ 	.word	0x0500000f


	//   ....[39]....
        /*0908*/ 	.word	0x0500000f


	//   ....[40]....
        /*090c*/ 	.word	0x0500000f


	//   ....[41]....
        /*0910*/ 	.word	0x0500000f


	//   ....[42]....
        /*0914*/ 	.word	0x0500000f


	//   ....[43]....
        /*0918*/ 	.word	0x0500000f


	//   ....[44]....
        /*091c*/ 	.word	0x0500000f


	//   ....[45]....
        /*0920*/ 	.word	0x0500000f


	//   ....[46]....
        /*0924*/ 	.word	0x0500000f


	//   ....[47]....
        /*0928*/ 	.word	0x0500000f


	//   ....[48]....
        /*092c*/ 	.word	0x0500000f


	//   ....[49]....
        /*0930*/ 	.word	0x0500000f


	//   ....[50]....
        /*0934*/ 	.word	0x0500000f


	//   ....[51]....
        /*0938*/ 	.word	0x0500000f


	//   ....[52]....
        /*093c*/ 	.word	0x0500000f


	//   ....[53]....
        /*0940*/ 	.word	0x0500000f


	//   ....[54]....
        /*0944*/ 	.word	0x0500000f


	//   ....[55]....
        /*0948*/ 	.word	0x0500000f


	//   ....[56]....
        /*094c*/ 	.word	0x0500000f


	//   ....[57]....
        /*0950*/ 	.word	0x0500000f


	//   ....[58]....
        /*0954*/ 	.word	0x0500000f


	//   ....[59]....
        /*0958*/ 	.word	0x0500000f


	//   ....[60]....
        /*095c*/ 	.word	0x0500000f


	//   ....[61]....
        /*0960*/ 	.word	0x0500000f


	//   ....[62]....
        /*0964*/ 	.word	0x0500000f


	//   ....[63]....
        /*0968*/ 	.word	0x0500000f


	//   ....[64]....
        /*096c*/ 	.word	0x0500000f


	//   ....[65]....
        /*0970*/ 	.word	0x0500000f


	//   ....[66]....
        /*0974*/ 	.word	0x0500000f


	//   ....[67]....
        /*0978*/ 	.word	0x0500000f


	//----- nvinfo : EIATTR_COOP_GROUP_INSTR_OFFSETS
	.align		4
.L_1433:
        /*097c*/ 	.byte	0x04, 0x28
        /*097e*/ 	.short	(.L_1435 - .L_1434)


	//   ....[0]....
.L_1434:
        /*0980*/ 	.word	0x00000070


	//   ....[1]....
        /*0984*/ 	.word	0x00000140


	//   ....[2]....
        /*0988*/ 	.word	0x00000190


	//   ....[3]....
        /*098c*/ 	.word	0x000003c0


	//   ....[4]....
        /*0990*/ 	.word	0x00000520


	//   ....[5]....
        /*0994*/ 	.word	0x00000640


	//   ....[6]....
        /*0998*/ 	.word	0x000007a0


	//   ....[7]....
        /*099c*/ 	.word	0x00002b50


	//   ....[8]....
        /*09a0*/ 	.word	0x00002b60


	//   ....[9]....
        /*09a4*/ 	.word	0x000032a0


	//   ....[10]....
        /*09a8*/ 	.word	0x000032b0


	//   ....[11]....
        /*09ac*/ 	.word	0x00003fd0


	//   ....[12]....
        /*09b0*/ 	.word	0x00003fe0


	//   ....[13]....
        /*09b4*/ 	.word	0x000047f0


	//   ....[14]....
        /*09b8*/ 	.word	0x00004800


	//   ....[15]....
        /*09bc*/ 	.word	0x00005280


	//   ....[16]....
        /*09c0*/ 	.word	0x00005290


	//   ....[17]....
        /*09c4*/ 	.word	0x000053a0


	//   ....[18]....
        /*09c8*/ 	.word	0x000053b0


	//   ....[19]....
        /*09cc*/ 	.word	0x00005740


	//   ....[20]....
        /*09d0*/ 	.word	0x00005760


	//   ....[21]....
        /*09d4*/ 	.word	0x00005840


	//   ....[22]....
        /*09d8*/ 	.word	0x00005860


	//   ....[23]....
        /*09dc*/ 	.word	0x00005cd0


	//   ....[24]....
        /*09e0*/ 	.word	0x000062b0


	//   ....[25]....
        /*09e4*/ 	.word	0x000062c0


	//   ....[26]....
        /*09e8*/ 	.word	0x000062d0


	//   ....[27]....
        /*09ec*/ 	.word	0x000062e0


	//   ....[28]....
        /*09f0*/ 	.word	0x00007330


	//   ....[29]....
        /*09f4*/ 	.word	0x00007340


	//   ....[30]....
        /*09f8*/ 	.word	0x00007350


	//   ....[31]....
        /*09fc*/ 	.word	0x00007360


	//   ....[32]....
        /*0a00*/ 	.word	0x000091b0


	//   ....[33]....
        /*0a04*/ 	.word	0x000092a0


	//   ....[34]....
        /*0a08*/ 	.word	0x000097f0


	//   ....[35]....
        /*0a0c*/ 	.word	0x00009860


	//   ....[36]....
        /*0a10*/ 	.word	0x0000b0c0


	//   ....[37]....
        /*0a14*/ 	.word	0x0000b0f0


	//   ....[38]....
        /*0a18*/ 	.word	0x0000b5b0


	//   ....[39]....
        /*0a1c*/ 	.word	0x0000b610


	//   ....[40]....
        /*0a20*/ 	.word	0x0000c5f0


	//   ....[41]....
        /*0a24*/ 	.word	0x0000c8c0


	//   ....[42]....
        /*0a28*/ 	.word	0x0000c8f0


	//   ....[43]....
        /*0a2c*/ 	.word	0x0000c9c0


	//   ....[44]....
        /*0a30*/ 	.word	0x0000d600


	//   ....[45]....
        /*0a34*/ 	.word	0x0000d630


	//   ....[46]....
        /*0a38*/ 	.word	0x0000d640


	//   ....[47]....
        /*0a3c*/ 	.word	0x0000d650


	//   ....[48]....
        /*0a40*/ 	.word	0x0000db60


	//   ....[49]....
        /*0a44*/ 	.word	0x0000db80


	//   ....[50]....
        /*0a48*/ 	.word	0x0000dba0


	//   ....[51]....
        /*0a4c*/ 	.word	0x0000dbb0


	//   ....[52]....
        /*0a50*/ 	.word	0x0000dbd0


	//   ....[53]....
        /*0a54*/ 	.word	0x0000dc00


	//   ....[54]....
        /*0a58*/ 	.word	0x0000dca0


	//   ....[55]....
        /*0a5c*/ 	.word	0x0000dcb0


	//   ....[56]....
        /*0a60*/ 	.word	0x0000e5b0


	//   ....[57]....
        /*0a64*/ 	.word	0x0000e5e0


	//   ....[58]....
        /*0a68*/ 	.word	0x0000e600


	//   ....[59]....
        /*0a6c*/ 	.word	0x0000e630


	//   ....[60]....
        /*0a70*/ 	.word	0x0000e660


	//   ....[61]....
        /*0a74*/ 	.word	0x0000e670


	//   ....[62]....
        /*0a78*/ 	.word	0x0000e6a0


	//   ....[63]....
        /*0a7c*/ 	.word	0x0000e710


	//   ....[64]....
        /*0a80*/ 	.word	0x0000e830


	//   ....[65]....
        /*0a84*/ 	.word	0x0000ea20


	//   ....[66]....
        /*0a88*/ 	.word	0x0000ea50


	//   ....[67]....
        /*0a8c*/ 	.word	0x0000ea80


	//   ....[68]....
        /*0a90*/ 	.word	0x0000eab0


	//   ....[69]....
        /*0a94*/ 	.word	0x0000eae0


	//   ....[70]....
        /*0a98*/ 	.word	0x0000eb10


	//   ....[71]....
        /*0a9c*/ 	.word	0x0000ec80


	//   ....[72]....
        /*0aa0*/ 	.word	0x0000ecb0


	//   ....[73]....
        /*0aa4*/ 	.word	0x0000ece0


	//   ....[74]....
        /*0aa8*/ 	.word	0x0000ed10


	//   ....[75]....
        /*0aac*/ 	.word	0x0000ed40


	//   ....[76]....
        /*0ab0*/ 	.word	0x0000ed70


	//   ....[77]....
        /*0ab4*/ 	.word	0x0000ee00


	//   ....[78]....
        /*0ab8*/ 	.word	0x0000ee30


	//   ....[79]....
        /*0abc*/ 	.word	0x0000eeb0


	//   ....[80]....
        /*0ac0*/ 	.word	0x0000f9c0


	//   ....[81]....
        /*0ac4*/ 	.word	0x00011290


	//   ....[82]....
        /*0ac8*/ 	.word	0x000112b0


	//   ....[83]....
        /*0acc*/ 	.word	0x00011340


	//   ....[84]....
        /*0ad0*/ 	.word	0x00011360


	//   ....[85]....
        /*0ad4*/ 	.word	0x000113e0


	//   ....[86]....
        /*0ad8*/ 	.word	0x00011400


	//   ....[87]....
        /*0adc*/ 	.word	0x00011480


	//   ....[88]....
        /*0ae0*/ 	.word	0x000114a0


	//   ....[89]....
        /*0ae4*/ 	.word	0x00011520


	//   ....[90]....
        /*0ae8*/ 	.word	0x00011540


	//   ....[91]....
        /*0aec*/ 	.word	0x000115c0


	//   ....[92]....
        /*0af0*/ 	.word	0x000115e0


	//   ....[93]....
        /*0af4*/ 	.word	0x00011660


	//   ....[94]....
        /*0af8*/ 	.word	0x00011680


	//   ....[95]....
        /*0afc*/ 	.word	0x00011690


	//   ....[96]....
        /*0b00*/ 	.word	0x000116a0


	//   ....[97]....
        /*0b04*/ 	.word	0x00012010


	//   ....[98]....
        /*0b08*/ 	.word	0x00012020


	//   ....[99]....
        /*0b0c*/ 	.word	0x00012040


	//   ....[100]....
        /*0b10*/ 	.word	0x000120d0


	//   ....[101]....
        /*0b14*/ 	.word	0x000120f0


	//   ....[102]....
        /*0b18*/ 	.word	0x00012170


	//   ....[103]....
        /*0b1c*/ 	.word	0x00012190


	//   ....[104]....
        /*0b20*/ 	.word	0x00012210


	//   ....[105]....
        /*0b24*/ 	.word	0x00012230


	//   ....[106]....
        /*0b28*/ 	.word	0x000122b0


	//   ....[107]....
        /*0b2c*/ 	.word	0x000122d0


	//   ....[108]....
        /*0b30*/ 	.word	0x00012350


	//   ....[109]....
        /*0b34*/ 	.word	0x00012370


	//   ....[110]....
        /*0b38*/ 	.word	0x000123f0


	//   ....[111]....
        /*0b3c*/ 	.word	0x00012410


	//   ....[112]....
        /*0b40*/ 	.word	0x00012420


	//   ....[113]....
        /*0b44*/ 	.word	0x00012490


	//   ....[114]....
        /*0b48*/ 	.word	0x000124e0


	//   ....[115]....
        /*0b4c*/ 	.word	0x00012570


	//   ....[116]....
        /*0b50*/ 	.word	0x000125a0


	//   ....[117]....
        /*0b54*/ 	.word	0x000125b0


	//   ....[118]....
        /*0b58*/ 	.word	0x00012620


	//   ....[119]....
        /*0b5c*/ 	.word	0x00012630


	//   ....[120]....
        /*0b60*/ 	.word	0x00012640


	//   ....[121]....
        /*0b64*/ 	.word	0x00012e60


	//   ....[122]....
        /*0b68*/ 	.word	0x00012e80


	//   ....[123]....
        /*0b6c*/ 	.word	0x00012ef0


	//   ....[124]....
        /*0b70*/ 	.word	0x00012f00


	//   ....[125]....
        /*0b74*/ 	.word	0x00012f40


	//   ....[126]....
        /*0b78*/ 	.word	0x00012f50


	//   ....[127]....
        /*0b7c*/ 	.word	0x00012f90


	//   ....[128]....
        /*0b80*/ 	.word	0x00012fa0


	//   ....[129]....
        /*0b84*/ 	.word	0x00012fe0


	//   ....[130]....
        /*0b88*/ 	.word	0x00012ff0


	//   ....[131]....
        /*0b8c*/ 	.word	0x00013030


	//   ....[132]....
        /*0b90*/ 	.word	0x00013040


	//   ....[133]....
        /*0b94*/ 	.word	0x00013080


	//   ....[134]....
        /*0b98*/ 	.word	0x00013090


	//   ....[135]....
        /*0b9c*/ 	.word	0x000130a0


	//   ....[136]....
        /*0ba0*/ 	.word	0x000130e0


	//   ....[137]....
        /*0ba4*/ 	.word	0x000133a0


	//   ....[138]....
        /*0ba8*/ 	.word	0x000133d0


	//   ....[139]....
        /*0bac*/ 	.word	0x00013430


	//   ....[140]....
        /*0bb0*/ 	.word	0x00013440


	//   ....[141]....
        /*0bb4*/ 	.word	0x00013490


	//   ....[142]....
        /*0bb8*/ 	.word	0x000134a0


	//   ....[143]....
        /*0bbc*/ 	.word	0x000134f0


	//   ....[144]....
        /*0bc0*/ 	.word	0x00013500


	//   ....[145]....
        /*0bc4*/ 	.word	0x00013550


	//   ....[146]....
        /*0bc8*/ 	.word	0x00013560


	//   ....[147]....
        /*0bcc*/ 	.word	0x000135b0


	//   ....[148]....
        /*0bd0*/ 	.word	0x000135c0


	//   ....[149]....
        /*0bd4*/ 	.word	0x00013610


	//   ....[150]....
        /*0bd8*/ 	.word	0x00013620


	//   ....[151]....
        /*0bdc*/ 	.word	0x00013630


	//   ....[152]....
        /*0be0*/ 	.word	0x00013670


	//   ....[153]....
        /*0be4*/ 	.word	0x00013c60


	//   ....[154]....
        /*0be8*/ 	.word	0x00013c70


	//   ....[155]....
        /*0bec*/ 	.word	0x00013ce0


	//   ....[156]....
        /*0bf0*/ 	.word	0x00013d20


	//   ....[157]....
        /*0bf4*/ 	.word	0x00013d40


	//   ....[158]....
        /*0bf8*/ 	.word	0x00013d80


	//   ....[159]....
        /*0bfc*/ 	.word	0x00013da0


	//   ....[160]....
        /*0c00*/ 	.word	0x00013de0


	//   ....[161]....
        /*0c04*/ 	.word	0x00013e00


	//   ....[162]....
        /*0c08*/ 	.word	0x00013e40


	//   ....[163]....
        /*0c0c*/ 	.word	0x00013e60


	//   ....[164]....
        /*0c10*/ 	.word	0x00013ea0


	//   ....[165]....
        /*0c14*/ 	.word	0x00013ec0


	//   ....[166]....
        /*0c18*/ 	.word	0x00013f00


	//   ....[167]....
        /*0c1c*/ 	.word	0x00013f20


	//   ....[168]....
        /*0c20*/ 	.word	0x00013f30


	//   ....[169]....
        /*0c24*/ 	.word	0x000142a0


	//   ....[170]....
        /*0c28*/ 	.word	0x000142d0


	//   ....[171]....
        /*0c2c*/ 	.word	0x00014310


	//   ....[172]....
        /*0c30*/ 	.word	0x00014340


	//   ....[173]....
        /*0c34*/ 	.word	0x00014370


	//   ....[174]....
        /*0c38*/ 	.word	0x000143a0


	//   ....[175]....
        /*0c3c*/ 	.word	0x000143d0


	//   ....[176]....
        /*0c40*/ 	.word	0x00014400


	//   ....[177]....
        /*0c44*/ 	.word	0x00014580


	//   ....[178]....
        /*0c48*/ 	.word	0x000145b0


	//   ....[179]....
        /*0c4c*/ 	.word	0x000145e0


	//   ....[180]....
        /*0c50*/ 	.word	0x00014610


	//   ....[181]....
        /*0c54*/ 	.word	0x00014640


	//   ....[182]....
        /*0c58*/ 	.word	0x00014670


	//   ....[183]....
        /*0c5c*/ 	.word	0x00014730


	//   ....[184]....
        /*0c60*/ 	.word	0x00014750


	//   ....[185]....
        /*0c64*/ 	.word	0x000147c0


	//   ....[186]....
        /*0c68*/ 	.word	0x00014c30


	//   ....[187]....
        /*0c6c*/ 	.word	0x00014f50


	//   ....[188]....
        /*0c70*/ 	.word	0x00014fe0


	//   ....[189]....
        /*0c74*/ 	.word	0x00015070


	//   ....[190]....
        /*0c78*/ 	.word	0x00015100


	//   ....[191]....
        /*0c7c*/ 	.word	0x000151e0


	//   ....[192]....
        /*0c80*/ 	.word	0x00015270


	//   ....[193]....
        /*0c84*/ 	.word	0x00015310


	//   ....[194]....
        /*0c88*/ 	.word	0x000153a0


	//   ....[195]....
        /*0c8c*/ 	.word	0x00015490


	//   ....[196]....
        /*0c90*/ 	.word	0x00015520


	//   ....[197]....
        /*0c94*/ 	.word	0x000155c0


	//   ....[198]....
        /*0c98*/ 	.word	0x00015650


	//   ....[199]....
        /*0c9c*/ 	.word	0x00015790


	//   ....[200]....
        /*0ca0*/ 	.word	0x00015840


	//   ....[201]....
        /*0ca4*/ 	.word	0x000158d0


	//   ....[202]....
        /*0ca8*/ 	.word	0x00015920


	//   ....[203]....
        /*0cac*/ 	.word	0x00015970


	//   ....[204]....
        /*0cb0*/ 	.word	0x00015a50


	//   ....[205]....
        /*0cb4*/ 	.word	0x00015ae0


	//   ....[206]....
        /*0cb8*/ 	.word	0x00015b30


	//   ....[207]....
        /*0cbc*/ 	.word	0x00015b80


	//   ....[208]....
        /*0cc0*/ 	.word	0x00015db0


	//   ....[209]....
        /*0cc4*/ 	.word	0x00015e50


	//   ....[210]....
        /*0cc8*/ 	.word	0x00015eb0


	//   ....[211]....
        /*0ccc*/ 	.word	0x00015f20


	//   ....[212]....
        /*0cd0*/ 	.word	0x00015f80


	//   ....[213]....
        /*0cd4*/ 	.word	0x00015ff0


	//   ....[214]....
        /*0cd8*/ 	.word	0x000160b0


	//   ....[215]....
        /*0cdc*/ 	.word	0x00016110


	//   ....[216]....
        /*0ce0*/ 	.word	0x000161d0


	//   ....[217]....
        /*0ce4*/ 	.word	0x000164b0


	//   ....[218]....
        /*0ce8*/ 	.word	0x000165a0


	//   ....[219]....
        /*0cec*/ 	.word	0x00016640


	//   ....[220]....
        /*0cf0*/ 	.word	0x000166a0


	//   ....[221]....
        /*0cf4*/ 	.word	0x00016790


	//   ....[222]....
        /*0cf8*/ 	.word	0x00016800


	//   ....[223]....
        /*0cfc*/ 	.word	0x000168f0


	//   ....[224]....
        /*0d00*/ 	.word	0x00016960


	//   ....[225]....
        /*0d04*/ 	.word	0x00016a50


	//   ....[226]....
        /*0d08*/ 	.word	0x00016ac0


	//   ....[227]....
        /*0d0c*/ 	.word	0x00016bb0


	//   ....[228]....
        /*0d10*/ 	.word	0x00016c20


	//   ....[229]....
        /*0d14*/ 	.word	0x00016d10


	//   ....[230]....
        /*0d18*/ 	.word	0x00016d80


	//   ....[231]....
        /*0d1c*/ 	.word	0x00016e70


	//   ....[232]....
        /*0d20*/ 	.word	0x00016ee0


	//   ....[233]....
        /*0d24*/ 	.word	0x00016f80


	//   ....[234]....
        /*0d28*/ 	.word	0x000170a0


	//   ....[235]....
        /*0d2c*/ 	.word	0x000170f0


	//   ....[236]....
        /*0d30*/ 	.word	0x00017150


	//   ....[237]....
        /*0d34*/ 	.word	0x00017240


	//   ....[238]....
        /*0d38*/ 	.word	0x000172a0


	//   ....[239]....
        /*0d3c*/ 	.word	0x000173a0


	//   ....[240]....
        /*0d40*/ 	.word	0x00017400


	//   ....[241]....
        /*0d44*/ 	.word	0x00017500


	//   ....[242]....
        /*0d48*/ 	.word	0x00017560


	//   ....[243]....
        /*0d4c*/ 	.word	0x00017660


	//   ....[244]....
        /*0d50*/ 	.word	0x000176c0


	//   ....[245]....
        /*0d54*/ 	.word	0x000177c0


	//   ....[246]....
        /*0d58*/ 	.word	0x00017820


	//   ....[247]....
        /*0d5c*/ 	.word	0x00017920


	//   ....[248]....
        /*0d60*/ 	.word	0x00017980


	//   ....[249]....
        /*0d64*/ 	.word	0x00017a80


	//   ....[250]....
        /*0d68*/ 	.word	0x00017ae0


	//   ....[251]....
        /*0d6c*/ 	.word	0x00017bd0


	//   ....[252]....
        /*0d70*/ 	.word	0x00017c30


	//   ....[253]....
        /*0d74*/ 	.word	0x00017d10


	//   ....[254]....
        /*0d78*/ 	.word	0x00017d70


	//   ....[255]....
        /*0d7c*/ 	.word	0x00017e40


	//   ....[0]....
        /*0d80*/ 	.word	0x00017ea0


	//   ....[1]....
        /*0d84*/ 	.word	0x00017f60


	//   ....[2]....
        /*0d88*/ 	.word	0x000180a0


	//   ....[3]....
        /*0d8c*/ 	.word	0x00018150


	//   ....[4]....
        /*0d90*/ 	.word	0x000181c0


	//   ....[5]....
        /*0d94*/ 	.word	0x00018290


	//   ....[6]....
        /*0d98*/ 	.word	0x000182f0


	//   ....[7]....
        /*0d9c*/ 	.word	0x000183a0


	//   ....[8]....
        /*0da0*/ 	.word	0x00018400


	//   ....[9]....
        /*0da4*/ 	.word	0x000184b0


	//   ....[10]....
        /*0da8*/ 	.word	0x00018510


	//   ....[11]....
        /*0dac*/ 	.word	0x000185c0


	//   ....[12]....
        /*0db0*/ 	.word	0x00018620


	//   ....[13]....
        /*0db4*/ 	.word	0x000186d0


	//   ....[14]....
        /*0db8*/ 	.word	0x00018730


	//   ....[15]....
        /*0dbc*/ 	.word	0x000187e0


	//   ....[16]....
        /*0dc0*/ 	.word	0x00018840


	//   ....[17]....
        /*0dc4*/ 	.word	0x000188f0


	//   ....[18]....
        /*0dc8*/ 	.word	0x000189e0


	//   ....[19]....
        /*0dcc*/ 	.word	0x00018a90


	//   ....[20]....
        /*0dd0*/ 	.word	0x00018af0


	//   ....[21]....
        /*0dd4*/ 	.word	0x00018bb0


	//   ....[22]....
        /*0dd8*/ 	.word	0x00018c10


	//   ....[23]....
        /*0ddc*/ 	.word	0x00018cd0


	//   ....[24]....
        /*0de0*/ 	.word	0x00018d30


	//   ....[25]....
        /*0de4*/ 	.word	0x00018df0


	//   ....[26]....
        /*0de8*/ 	.word	0x00018e50


	//   ....[27]....
        /*0dec*/ 	.word	0x00018f10


	//   ....[28]....
        /*0df0*/ 	.word	0x00018f70


	//   ....[29]....
        /*0df4*/ 	.word	0x00019030


	//   ....[30]....
        /*0df8*/ 	.word	0x00019090


	//   ....[31]....
        /*0dfc*/ 	.word	0x00019150


	//   ....[32]....
        /*0e00*/ 	.word	0x000191b0


	//   ....[33]....
        /*0e04*/ 	.word	0x00019260


	//   ....[34]....
        /*0e08*/ 	.word	0x00019350


	//   ....[35]....
        /*0e0c*/ 	.word	0x00019400


	//   ....[36]....
        /*0e10*/ 	.word	0x000194c0


	//   ....[37]....
        /*0e14*/ 	.word	0x00019570


	//   ....[38]....
        /*0e18*/ 	.word	0x000195d0


	//   ....[39]....
        /*0e1c*/ 	.word	0x00019680


	//   ....[40]....
        /*0e20*/ 	.word	0x000196e0


	//   ....[41]....
        /*0e24*/ 	.word	0x00019790


	//   ....[42]....
        /*0e28*/ 	.word	0x000197f0


	//   ....[43]....
        /*0e2c*/ 	.word	0x000198a0


	//   ....[44]....
        /*0e30*/ 	.word	0x00019900


	//   ....[45]....
        /*0e34*/ 	.word	0x000199b0


	//   ....[46]....
        /*0e38*/ 	.word	0x00019a10


	//   ....[47]....
        /*0e3c*/ 	.word	0x00019ac0


	//   ....[48]....
        /*0e40*/ 	.word	0x00019b20


	//   ....[49]....
        /*0e44*/ 	.word	0x00019bc0


	//   ....[50]....
        /*0e48*/ 	.word	0x00019c50


	//   ....[51]....
        /*0e4c*/ 	.word	0x00019cf0


	//   ....[52]....
        /*0e50*/ 	.word	0x00019e10


	//   ....[53]....
        /*0e54*/ 	.word	0x00019e80


	//   ....[54]....
        /*0e58*/ 	.word	0x00019ef0


	//   ....[55]....
        /*0e5c*/ 	.word	0x00019f60


	//   ....[56]....
        /*0e60*/ 	.word	0x00019fd0


	//   ....[57]....
        /*0e64*/ 	.word	0x0001a050


	//   ....[58]....
        /*0e68*/ 	.word	0x0001a0e0


	//   ....[59]....
        /*0e6c*/ 	.word	0x0001a170


	//   ....[60]....
        /*0e70*/ 	.word	0x0001a1e0


	//   ....[61]....
        /*0e74*/ 	.word	0x0001a250


	//   ....[62]....
        /*0e78*/ 	.word	0x0001a2c0


	//   ....[63]....
        /*0e7c*/ 	.word	0x0001a340


	//   ....[64]....
        /*0e80*/ 	.word	0x0001a3b0


	//   ....[65]....
        /*0e84*/ 	.word	0x0001a450


	//   ....[66]....
        /*0e88*/ 	.word	0x0001a4e0


	//   ....[67]....
        /*0e8c*/ 	.word	0x0001a600


	//----- nvinfo : EIATTR_REG_RECONFIG
	.align		4
.L_1435:
        /*0e90*/ 	.byte	0x01, 0x54
	.zero		2


	//----- nvinfo : EIATTR_SYSCALL_OFFSETS
	.align		4
        /*0e94*/ 	.byte	0x04, 0x46
        /*0e96*/ 	.short	(.L_1437 - .L_1436)


	//   ....[0]....
.L_1436:
        /*0e98*/ 	.word	0x00001850


	//   ....[1]....
        /*0e9c*/ 	.word	0x000019a0


	//   ....[2]....
        /*0ea0*/ 	.word	0x00005ea0


	//   ....[3]....
        /*0ea4*/ 	.word	0x00006220


	//   ....[4]....
        /*0ea8*/ 	.word	0x00010870


	//   ....[5]....
        /*0eac*/ 	.word	0x000109c0


	//   ....[6]....
        /*0eb0*/ 	.word	0x00010ab0


	//   ....[7]....
        /*0eb4*/ 	.word	0x00011ae0


	//----- nvinfo : EIATTR_MBARRIER_INSTR_OFFSETS
	.align		4
.L_1437:
        /*0eb8*/ 	.byte	0x04, 0x39
        /*0eba*/ 	.short	(.L_1439 - .L_1438)


	//   ....[0]....
.L_1438:
        /*0ebc*/ 	.word	0x00000270
        /*0ec0*/ 	.word	0x000000ff
        /*0ec4*/ 	.word	0x00016800
        /*0ec8*/ 	.short	0x0100
        /*0eca*/ 	.byte	0x08
	.zero		1


	//   ....[1]....
        /*0ecc*/ 	.word	0x00000280
        /*0ed0*/ 	.word	0x000000ff
        /*0ed4*/ 	.word	0x00016820
        /*0ed8*/ 	.short	0x0100
        /*0eda*/ 	.byte	0x08
	.zero		1


	//   ....[2]....
        /*0edc*/ 	.word	0x00000370
        /*0ee0*/ 	.word	0x000000ff
        /*0ee4*/ 	.word	0x00016830
        /*0ee8*/ 	.short	0x0100
        /*0eea*/ 	.byte	0x08
	.zero		1


	//   ....[3]....
        /*0eec*/ 	.word	0x00000380
        /*0ef0*/ 	.word	0x000000ff
        /*0ef4*/ 	.word	0x00016840
        /*0ef8*/ 	.short	0x0100
        /*0efa*/ 	.byte	0x08
	.zero		1


	//   ....[4]....
        /*0efc*/ 	.word	0x00000390
        /*0f00*/ 	.word	0x000000ff
        /*0f04*/ 	.word	0x00016838
        /*0f08*/ 	.short	0x0100
        /*0f0a*/ 	.byte	0x08
	.zero		1


	//   ....[5]....
        /*0f0c*/ 	.word	0x000003a0
        /*0f10*/ 	.word	0x000000ff
        /*0f14*/ 	.word	0x00016848
        /*0f18*/ 	.short	0x0100
        /*0f1a*/ 	.byte	0x08
	.zero		1


	//   ....[6]....
        /*0f1c*/ 	.word	0x000004d0
        /*0f20*/ 	.word	0x000000ff
        /*0f24*/ 	.word	0x00016850
        /*0f28*/ 	.short	0x0100
        /*0f2a*/ 	.byte	0x08
	.zero		1


	//   ....[7]....
        /*0f2c*/ 	.word	0x000004e0
        /*0f30*/ 	.word	0x000000ff
        /*0f34*/ 	.word	0x00016860
        /*0f38*/ 	.short	0x0100
        /*0f3a*/ 	.byte	0x08
	.zero		1


	//   ....[8]....
        /*0f3c*/ 	.word	0x000004f0
        /*0f40*/ 	.word	0x000000ff
        /*0f44*/ 	.word	0x00016858
        /*0f48*/ 	.short	0x0100
        /*0f4a*/ 	.byte	0x08
	.zero		1


	//   ....[9]....
        /*0f4c*/ 	.word	0x00000500
        /*0f50*/ 	.word	0x000000ff
        /*0f54*/ 	.word	0x00016868
        /*0f58*/ 	.short	0x0100
        /*0f5a*/ 	.byte	0x08
	.zero		1


	//   ....[10]....
        /*0f5c*/ 	.word	0x000005f0
        /*0f60*/ 	.word	0x000000ff
        /*0f64*/ 	.word	0x00016870
        /*0f68*/ 	.short	0x0100
        /*0f6a*/ 	.byte	0x06
	.zero		1


	//   ....[11]....
        /*0f6c*/ 	.word	0x00000600
        /*0f70*/ 	.word	0x000000ff
        /*0f74*/ 	.word	0x00016880
        /*0f78*/ 	.short	0x0100
        /*0f7a*/ 	.byte	0x06
	.zero		1


	//   ....[12]....
        /*0f7c*/ 	.word	0x00000610
        /*0f80*/ 	.word	0x000000ff
        /*0f84*/ 	.word	0x00016878
        /*0f88*/ 	.short	0x0100
        /*0f8a*/ 	.byte	0x06
	.zero		1


	//   ....[13]....
        /*0f8c*/ 	.word	0x00000620
        /*0f90*/ 	.word	0x000000ff
        /*0f94*/ 	.word	0x00016888
        /*0f98*/ 	.short	0x0100
        /*0f9a*/ 	.byte	0x06
	.zero		1


	//   ....[14]....
        /*0f9c*/ 	.word	0x00000750
        /*0fa0*/ 	.word	0x000000ff
        /*0fa4*/ 	.word	0x00016890
        /*0fa8*/ 	.short	0x0100
        /*0faa*/ 	.byte	0x08
	.zero		1


	//   ....[15]....
        /*0fac*/ 	.word	0x00000760
        /*0fb0*/ 	.word	0x000000ff
        /*0fb4*/ 	.word	0x000168a0
        /*0fb8*/ 	.short	0x0100
        /*0fba*/ 	.byte	0x08
	.zero		1


	//   ....[16]....
        /*0fbc*/ 	.word	0x00000770
        /*0fc0*/ 	.word	0x000000ff
        /*0fc4*/ 	.word	0x00016898
        /*0fc8*/ 	.short	0x0100
        /*0fca*/ 	.byte	0x08
	.zero		1


	//   ....[17]....
        /*0fcc*/ 	.word	0x00000780
        /*0fd0*/ 	.word	0x000000ff
        /*0fd4*/ 	.word	0x000168a8
        /*0fd8*/ 	.short	0x0100
        /*0fda*/ 	.byte	0x08
	.zero		1


	//   ....[18]....
        /*0fdc*/ 	.word	0x000008b0
        /*0fe0*/ 	.word	0x000000ff
        /*0fe4*/ 	.word	0x000168b0
        /*0fe8*/ 	.short	0x0100
        /*0fea*/ 	.byte	0x08
	.zero		1


	//   ....[19]....
        /*0fec*/ 	.word	0x000008c0
        /*0ff0*/ 	.word	0x000000ff
        /*0ff4*/ 	.word	0x000168c0
        /*0ff8*/ 	.short	0x0100
        /*0ffa*/ 	.byte	0x08
	.zero		1


	//   ....[20]....
        /*0ffc*/ 	.word	0x000008d0
        /*1000*/ 	.word	0x000000ff
        /*1004*/ 	.word	0x000168b8
        /*1008*/ 	.short	0x0100
        /*100a*/ 	.byte	0x08
	.zero		1


	//   ....[21]....
        /*100c*/ 	.word	0x000008e0
        /*1010*/ 	.word	0x000000ff
        /*1014*/ 	.word	0x000168c8
        /*1018*/ 	.short	0x0100
        /*101a*/ 	.byte	0x08
	.zero		1


	//   ....[22]....
        /*101c*/ 	.word	0x00002b00
        /*1020*/ 	.word	0x00000047
        /*1024*/ 	.word	0x00016890
        /*1028*/ 	.short	0x010a
        /*102a*/ 	.byte	0x3f
	.zero		1


	//   ....[23]....
        /*102c*/ 	.word	0x00003f70
        /*1030*/ 	.word	0x00000047
        /*1034*/ 	.word	0x00016890
        /*1038*/ 	.short	0x010a
        /*103a*/ 	.byte	0x3f
	.zero		1


	//   ....[24]....
        /*103c*/ 	.word	0x000050c0
        /*1040*/ 	.word	0x00000047
        /*1044*/ 	.word	0x00016890
        /*1048*/ 	.short	0x010a
        /*104a*/ 	.byte	0x3f
	.zero		1


	//   ....[25]....
        /*104c*/ 	.word	0x00005570
        /*1050*/ 	.word	0x00000008
        /*1054*/ 	.word	0x00000000
        /*1058*/ 	.short	0x0101
        /*105a*/ 	.byte	0x3f
	.zero		1


	//   ....[26]....
        /*105c*/ 	.word	0x000055b0
        /*1060*/ 	.word	0x00000047
        /*1064*/ 	.word	0x000168b0
        /*1068*/ 	.short	0x010a
        /*106a*/ 	.byte	0x3f
	.zero		1


	//   ....[27]....
        /*106c*/ 	.word	0x000059e0
        /*1070*/ 	.word	0x00000047
        /*1074*/ 	.word	0x00000000
        /*1078*/ 	.short	0x0101
        /*107a*/ 	.byte	0x3f
	.zero		1


	//   ....[28]....
        /*107c*/ 	.word	0x00005f40
        /*1080*/ 	.word	0x00000012
        /*1084*/ 	.word	0x00016800
        /*1088*/ 	.short	0x010a
        /*108a*/ 	.byte	0x3f
	.zero		1


	//   ....[29]....
        /*108c*/ 	.word	0x00005f90
        /*1090*/ 	.word	0x00000012
        /*1094*/ 	.word	0x00016800
        /*1098*/ 	.short	0x010a
        /*109a*/ 	.byte	0x3f
	.zero		1


	//   ....[30]....
        /*109c*/ 	.word	0x00006640
        /*10a0*/ 	.word	0x00000012
        /*10a4*/ 	.word	0x00016800
        /*10a8*/ 	.short	0x010a
        /*10aa*/ 	.byte	0x3f
	.zero		1


	//   ....[31]....
        /*10ac*/ 	.word	0x00007640
        /*10b0*/ 	.word	0x00000012
        /*10b4*/ 	.word	0x00016800
        /*10b8*/ 	.short	0x010a
        /*10ba*/ 	.byte	0x3f
	.zero		1


	//   ....[32]....
        /*10bc*/ 	.word	0x00008400
        /*10c0*/ 	.word	0x00000003
        /*10c4*/ 	.word	0x00016830
        /*10c8*/ 	.short	0x010a
        /*10ca*/ 	.byte	0x3f
	.zero		1


	//   ....[33]....
        /*10cc*/ 	.word	0x000084a0
        /*10d0*/ 	.word	0x00000003
        /*10d4*/ 	.word	0x00016830
        /*10d8*/ 	.short	0x010a
        /*10da*/ 	.byte	0x3f
	.zero		1


	//   ....[34]....
        /*10dc*/ 	.word	0x000095d0
        /*10e0*/ 	.word	0x00000003
        /*10e4*/ 	.word	0x00000000
        /*10e8*/ 	.short	0x0101
        /*10ea*/ 	.byte	0x3f
	.zero		1


	//   ....[35]....
        /*10ec*/ 	.word	0x0000a5f0
        /*10f0*/ 	.word	0x00000009
        /*10f4*/ 	.word	0x00016830
        /*10f8*/ 	.short	0x010a
        /*10fa*/ 	.byte	0x3f
	.zero		1


	//   ....[36]....
        /*10fc*/ 	.word	0x0000a640
        /*1100*/ 	.word	0x00000009
        /*1104*/ 	.word	0x00016830
        /*1108*/ 	.short	0x010a
        /*110a*/ 	.byte	0x3f
	.zero		1


	//   ....[37]....
        /*110c*/ 	.word	0x0000a9b0
        /*1110*/ 	.word	0x00000004
        /*1114*/ 	.word	0x00016850
        /*1118*/ 	.short	0x010a
        /*111a*/ 	.byte	0x3f
	.zero		1


	//   ....[38]....
        /*111c*/ 	.word	0x0000a9f0
        /*1120*/ 	.word	0x00000004
        /*1124*/ 	.word	0x00016850
        /*1128*/ 	.short	0x010a
        /*112a*/ 	.byte	0x3f
	.zero		1


	//   ....[39]....
        /*112c*/ 	.word	0x0000aeb0
        /*1130*/ 	.word	0x00000000
        /*1134*/ 	.word	0x00000000
        /*1138*/ 	.short	0x0101
        /*113a*/ 	.byte	0x3f
	.zero		1


	//   ....[40]....
        /*113c*/ 	.word	0x0000c0a0
        /*1140*/ 	.word	0x0000000a
        /*1144*/ 	.word	0x00000000
        /*1148*/ 	.short	0x0101
        /*114a*/ 	.byte	0x3f
	.zero		1


	//   ....[41]....
        /*114c*/ 	.word	0x0000c4f0
        /*1150*/ 	.word	0x0000000c
        /*1154*/ 	.word	0x00016850
        /*1158*/ 	.short	0x010a
        /*115a*/ 	.byte	0x3f
	.zero		1


	//   ....[42]....
        /*115c*/ 	.word	0x0000c560
        /*1160*/ 	.word	0x0000000c
        /*1164*/ 	.word	0x00016850
        /*1168*/ 	.short	0x010a
        /*116a*/ 	.byte	0x3f
	.zero		1


	//   ....[43]....
        /*116c*/ 	.word	0x0000cc20
        /*1170*/ 	.word	0x00000000
        /*1174*/ 	.word	0x00000000
        /*1178*/ 	.short	0x0101
        /*117a*/ 	.byte	0x3f
	.zero		1


	//   ....[44]....
        /*117c*/ 	.word	0x0000dc70
        /*1180*/ 	.word	0x00000000
        /*1184*/ 	.word	0x00000000
        /*1188*/ 	.short	0x0101
        /*118a*/ 	.byte	0x3f
	.zero		1


	//   ....[45]....
        /*118c*/ 	.word	0x0000faa0
        /*1190*/ 	.word	0x00000016
        /*1194*/ 	.word	0x00016820
        /*1198*/ 	.short	0x010a
        /*119a*/ 	.byte	0x3f
	.zero		1


	//   ....[46]....
        /*119c*/ 	.word	0x0000fb50
        /*11a0*/ 	.word	0x00000005
        /*11a4*/ 	.word	0x000168a0
        /*11a8*/ 	.short	0x010a
        /*11aa*/ 	.byte	0x3f
	.zero		1


	//   ....[47]....
        /*11ac*/ 	.word	0x0000fd90
        /*11b0*/ 	.word	0x00000005
        /*11b4*/ 	.word	0x000168c0
        /*11b8*/ 	.short	0x010a
        /*11ba*/ 	.byte	0x3f
	.zero		1


	//   ....[48]....
        /*11bc*/ 	.word	0x000100f0
        /*11c0*/ 	.word	0x00000005
        /*11c4*/ 	.word	0x000168a0
        /*11c8*/ 	.short	0x010a
        /*11ca*/ 	.byte	0x3f
	.zero		1


	//   ....[49]....
        /*11cc*/ 	.word	0x00010310
        /*11d0*/ 	.word	0x00000005
        /*11d4*/ 	.word	0x000168c0
        /*11d8*/ 	.short	0x010a
        /*11da*/ 	.byte	0x3f
	.zero		1


	//   ....[50]....
        /*11dc*/ 	.word	0x00010fc0
        /*11e0*/ 	.word	0x00000003
        /*11e4*/ 	.word	0x00016840
        /*11e8*/ 	.short	0x010a
        /*11ea*/ 	.byte	0x3f
	.zero		1


	//   ....[51]....
        /*11ec*/ 	.word	0x000117a0
        /*11f0*/ 	.word	0x00000003
        /*11f4*/ 	.word	0x00016830
        /*11f8*/ 	.short	0x0107
        /*11fa*/ 	.byte	0x3f
	.zero		1


	//   ....[52]....
        /*11fc*/ 	.word	0x00011870
        /*1200*/ 	.word	0x00000003
        /*1204*/ 	.word	0x00016830
        /*1208*/ 	.short	0x0101
        /*120a*/ 	.byte	0x3f
	.zero		1


	//   ....[53]....
        /*120c*/ 	.word	0x00012720
        /*1210*/ 	.word	0x00000016
        /*1214*/ 	.word	0x00016800
        /*1218*/ 	.short	0x0107
        /*121a*/ 	.byte	0x3f
	.zero		1


	//   ....[54]....
        /*121c*/ 	.word	0x00012810
        /*1220*/ 	.word	0x00000016
        /*1224*/ 	.word	0x00016800
        /*1228*/ 	.short	0x0101
        /*122a*/ 	.byte	0x3f
	.zero		1


	//   ....[55]....
        /*122c*/ 	.word	0x00012830
        /*1230*/ 	.word	0x00000016
        /*1234*/ 	.word	0x00016820
        /*1238*/ 	.short	0x010a
        /*123a*/ 	.byte	0x3f
	.zero		1


	//   ....[56]....
        /*123c*/ 	.word	0x00012c00
        /*1240*/ 	.word	0x00000005
        /*1244*/ 	.word	0x00016840
        /*1248*/ 	.short	0x010a
        /*124a*/ 	.byte	0x3f
	.zero		1


	//   ....[57]....
        /*124c*/ 	.word	0x00013160
        /*1250*/ 	.word	0x00000005
        /*1254*/ 	.word	0x00016830
        /*1258*/ 	.short	0x0107
        /*125a*/ 	.byte	0x3f
	.zero		1


	//   ....[58]....
        /*125c*/ 	.word	0x00013220
        /*1260*/ 	.word	0x00000005
        /*1264*/ 	.word	0x00016830
        /*1268*/ 	.short	0x0101
        /*126a*/ 	.byte	0x3f
	.zero		1


	//   ....[59]....
        /*126c*/ 	.word	0x00013280
        /*1270*/ 	.word	0x00000005
        /*1274*/ 	.word	0x00016860
        /*1278*/ 	.short	0x010a
        /*127a*/ 	.byte	0x3f
	.zero		1


	//   ....[60]....
        /*127c*/ 	.word	0x00013760
        /*1280*/ 	.word	0x00000005
        /*1284*/ 	.word	0x00016850
        /*1288*/ 	.short	0x0107
        /*128a*/ 	.byte	0x3f
	.zero		1


	//   ....[61]....
        /*128c*/ 	.word	0x00013920
        /*1290*/ 	.word	0x00000005
        /*1294*/ 	.word	0x00016850
        /*1298*/ 	.short	0x0101
        /*129a*/ 	.byte	0x3f
	.zero		1


	//   ....[62]....
        /*129c*/ 	.word	0x00013b20
        /*12a0*/ 	.word	0x00000000
        /*12a4*/ 	.word	0x00016860
        /*12a8*/ 	.short	0x010a
        /*12aa*/ 	.byte	0x3f
	.zero		1


	//   ....[63]....
        /*12ac*/ 	.word	0x00013fe0
        /*12b0*/ 	.word	0x00000000
        /*12b4*/ 	.word	0x00016850
        /*12b8*/ 	.short	0x0107
        /*12ba*/ 	.byte	0x3f
	.zero		1


	//   ....[64]....
        /*12bc*/ 	.word	0x000140a0
        /*12c0*/ 	.word	0x00000000
        /*12c4*/ 	.word	0x00016850
        /*12c8*/ 	.short	0x0101
        /*12ca*/ 	.byte	0x3f
	.zero		1


	//   ....[65]....
        /*12cc*/ 	.word	0x00014bb0
        /*12d0*/ 	.word	0x00000004
        /*12d4*/ 	.word	0x00016820
        /*12d8*/ 	.short	0x010a
        /*12da*/ 	.byte	0x3f
	.zero		1


	//   ....[66]....
        /*12dc*/ 	.word	0x00014d20
        /*12e0*/ 	.word	0x00000005
        /*12e4*/ 	.word	0x00016840
        /*12e8*/ 	.short	0x010a
        /*12ea*/ 	.byte	0x3f
	.zero		1


	//   ....[67]....
        /*12ec*/ 	.word	0x00014dc0
        /*12f0*/ 	.word	0x00000019
        /*12f4*/ 	.word	0x00016840
        /*12f8*/ 	.short	0x010a
        /*12fa*/ 	.byte	0x3f
	.zero		1


	//   ....[68]....
        /*12fc*/ 	.word	0x00014e00
        /*1300*/ 	.word	0x00000005
        /*1304*/ 	.word	0x00016860
        /*1308*/ 	.short	0x010a
        /*130a*/ 	.byte	0x3f
	.zero		1


	//   ....[69]....
        /*130c*/ 	.word	0x00014e40
        /*1310*/ 	.word	0x00000019
        /*1314*/ 	.word	0x00016860
        /*1318*/ 	.short	0x010a
        /*131a*/ 	.byte	0x3f
	.zero		1


	//   ....[70]....
        /*131c*/ 	.word	0x00014ea0
        /*1320*/ 	.word	0x00000047
        /*1324*/ 	.word	0x00016890
        /*1328*/ 	.short	0x010a
        /*132a*/ 	.byte	0x3f
	.zero		1


	//   ....[71]....
        /*132c*/ 	.word	0x00015130
        /*1330*/ 	.word	0x00000047
        /*1334*/ 	.word	0x00016890
        /*1338*/ 	.short	0x010a
        /*133a*/ 	.byte	0x3f
	.zero		1


	//   ....[72]....
        /*133c*/ 	.word	0x000153e0
        /*1340*/ 	.word	0x00000047
        /*1344*/ 	.word	0x00016890
        /*1348*/ 	.short	0x010a
        /*134a*/ 	.byte	0x3f
	.zero		1


	//   ....[73]....
        /*134c*/ 	.word	0x00015690
        /*1350*/ 	.word	0x00000047
        /*1354*/ 	.word	0x000168b0
        /*1358*/ 	.short	0x010a
        /*135a*/ 	.byte	0x3f
	.zero		1


	//   ....[74]....
        /*135c*/ 	.word	0x000159a0
        /*1360*/ 	.word	0x00000012
        /*1364*/ 	.word	0x00016800
        /*1368*/ 	.short	0x010a
        /*136a*/ 	.byte	0x3f
	.zero		1


	//   ....[75]....
        /*136c*/ 	.word	0x00015bb0
        /*1370*/ 	.word	0x00000012
        /*1374*/ 	.word	0x00016800
        /*1378*/ 	.short	0x010a
        /*137a*/ 	.byte	0x3f
	.zero		1


	//   ....[76]....
        /*137c*/ 	.word	0x00015c00
        /*1380*/ 	.word	0x00000003
        /*1384*/ 	.word	0x00016830
        /*1388*/ 	.short	0x010a
        /*138a*/ 	.byte	0x3f
	.zero		1


	//   ....[77]....
        /*138c*/ 	.word	0x00015c50
        /*1390*/ 	.word	0x00000009
        /*1394*/ 	.word	0x00016830
        /*1398*/ 	.short	0x010a
        /*139a*/ 	.byte	0x3f
	.zero		1


	//   ....[78]....
        /*139c*/ 	.word	0x00015ca0
        /*13a0*/ 	.word	0x00000004
        /*13a4*/ 	.word	0x00016850
        /*13a8*/ 	.short	0x010a
        /*13aa*/ 	.byte	0x3f
	.zero		1


	//   ....[79]....
        /*13ac*/ 	.word	0x00015cf0
        /*13b0*/ 	.word	0x0000000c
        /*13b4*/ 	.word	0x00016850
        /*13b8*/ 	.short	0x010a
        /*13ba*/ 	.byte	0x3f
	.zero		1


	//   ....[80]....
        /*13bc*/ 	.word	0x00016290
        /*13c0*/ 	.word	0x00000016
        /*13c4*/ 	.word	0x00016820
        /*13c8*/ 	.short	0x010a
        /*13ca*/ 	.byte	0x3f
	.zero		1


	//   ....[81]....
        /*13cc*/ 	.word	0x000162e0
        /*13d0*/ 	.word	0x00000005
        /*13d4*/ 	.word	0x000168a0
        /*13d8*/ 	.short	0x010a
        /*13da*/ 	.byte	0x3f
	.zero		1


	//   ....[82]....
        /*13dc*/ 	.word	0x00016330
        /*13e0*/ 	.word	0x00000005
        /*13e4*/ 	.word	0x000168c0
        /*13e8*/ 	.short	0x010a
        /*13ea*/ 	.byte	0x3f
	.zero		1


	//   ....[83]....
        /*13ec*/ 	.word	0x00016380
        /*13f0*/ 	.word	0x00000005
        /*13f4*/ 	.word	0x000168a0
        /*13f8*/ 	.short	0x010a
        /*13fa*/ 	.byte	0x3f
	.zero		1


	//   ....[84]....
        /*13fc*/ 	.word	0x000163d0
        /*1400*/ 	.word	0x00000005
        /*1404*/ 	.word	0x000168c0
        /*1408*/ 	.short	0x010a
        /*140a*/ 	.byte	0x3f
	.zero		1


	//   ....[85]....
        /*140c*/ 	.word	0x000164f0
        /*1410*/ 	.word	0x00000003
        /*1414*/ 	.word	0x00016840
        /*1418*/ 	.short	0x010a
        /*141a*/ 	.byte	0x3f
	.zero		1


	//   ....[86]....
        /*141c*/ 	.word	0x00017fa0
        /*1420*/ 	.word	0x00000016
        /*1424*/ 	.word	0x00016820
        /*1428*/ 	.short	0x010a
        /*142a*/ 	.byte	0x3f
	.zero		1


	//   ....[87]....
        /*142c*/ 	.word	0x00017ff0
        /*1430*/ 	.word	0x00000005
        /*1434*/ 	.word	0x00016840
        /*1438*/ 	.short	0x010a
        /*143a*/ 	.byte	0x3f
	.zero		1


	//   ....[88]....
        /*143c*/ 	.word	0x00018930
        /*1440*/ 	.word	0x00000005
        /*1444*/ 	.word	0x00016860
        /*1448*/ 	.short	0x010a
        /*144a*/ 	.byte	0x3f
	.zero		1


	//   ....[89]....
        /*144c*/ 	.word	0x000192a0
        /*1450*/ 	.word	0x00000000
        /*1454*/ 	.word	0x00016860
        /*1458*/ 	.short	0x010a
        /*145a*/ 	.byte	0x3f
	.zero		1


	//   ....[90]....
        /*145c*/ 	.word	0x0001a520
        /*1460*/ 	.word	0x00000004
        /*1464*/ 	.word	0x00016820
        /*1468*/ 	.short	0x010a
        /*146a*/ 	.byte	0x3f
	.zero		1


	//   ....[91]....
        /*146c*/ 	.word	0x0001a6c0
        /*1470*/ 	.word	0x00000005
        /*1474*/ 	.word	0x00016840
        /*1478*/ 	.short	0x010a
        /*147a*/ 	.byte	0x3f
	.zero		1


	//   ....[92]....
        /*147c*/ 	.word	0x0001a710
        /*1480*/ 	.word	0x00000019
        /*1484*/ 	.word	0x00016840
        /*1488*/ 	.short	0x010a
        /*148a*/ 	.byte	0x3f
	.zero		1


	//   ....[93]....
        /*148c*/ 	.word	0x0001a760
        /*1490*/ 	.word	0x00000005
        /*1494*/ 	.word	0x00016860
        /*1498*/ 	.short	0x010a
        /*149a*/ 	.byte	0x3f
	.zero		1


	//----- nvinfo : EIATTR_NUM_MBARRIERS
	.align		4
.L_1439:
        /*149c*/ 	.byte	0x03, 0x38
        /*149e*/ 	.short	0x0016


	//----- nvinfo : EIATTR_EXIT_INSTR_OFFSETS
	.align		4
        /*14a0*/ 	.byte	0x04, 0x1c
        /*14a2*/ 	.short	(.L_1441 - .L_1440)


	//   ....[0]....
.L_1440:
        /*14a4*/ 	.word	0x00014e90


	//----- nvinfo : EIATTR_MAX_THREADS
	.align		4
.L_1441:
        /*14a8*/ 	.byte	0x04, 0x05
        /*14aa*/ 	.short	(.L_1443 - .L_1442)
.L_1442:
        /*14ac*/ 	.word	0x00000200
        /*14b0*/ 	.word	0x00000001
        /*14b4*/ 	.word	0x00000001


	//----- nvinfo : EIATTR_CRS_STACK_SIZE
	.align		4
.L_1443:
        /*14b8*/ 	.byte	0x04, 0x1e
        /*14ba*/ 	.short	(.L_1445 - .L_1444)
.L_1444:
        /*14bc*/ 	.word	0x00000000


	//----- nvinfo : EIATTR_CBANK_PARAM_SIZE
	.align		4
.L_1445:
        /*14c0*/ 	.byte	0x03, 0x19
        /*14c2*/ 	.short	0x0af0


	//----- nvinfo : EIATTR_PARAM_CBANK
	.align		4
        /*14c4*/ 	.byte	0x04, 0x0a
        /*14c6*/ 	.short	(.L_1447 - .L_1446)
	.align		4
.L_1446:
        /*14c8*/ 	.word	index@(.nv.constant0._ZN7cutlass13device_kernelIN5flash11enable_sm90INS1_16FlashAttnFwdSm90INS1_25CollectiveMainloopFwdSm90ILi2EN4cute5tupleIJNS5_1CILi1EEES8_S8_EEENS6_IJNS7_ILi192EEENS7_ILi128EEENS7_ILi64EEEEEELi64ENS_10bfloat16_tEfNS_4arch4Sm90ELb0ELb0ELb0ELb1ELb1ELb1ELb0ELb1ELb1ELb1ELb0ELb0EEENS1_21CollectiveEpilogueFwdINS6_IJSA_SC_SB_EEES9_SE_SG_Li384ELb1ELb1ELb0ELb0EEENS1_36VarlenDynamicPersistentTileSchedulerILi192ELi128ELi384ELi128ELb0ELb1ELb1ELb0ELb1ELb1EEEEEEEEEvNT_6ParamsE)
        /*14cc*/ 	.short	0x0210
        /*14ce*/ 	.short	0x0af0


	//----- nvinfo : EIATTR_SW_WAR
	.align		4
.L_1447:
        /*14d0*/ 	.byte	0x04, 0x36
        /*14d2*/ 	.short	(.L_1449 - .L_1448)
.L_1448:
        /*14d4*/ 	.word	0x00000008
.L_1449:


//--------------------- .nv.info._ZN7cutlass13device_kernelIN5flash11enable_sm90INS1_16FlashAttnFwdSm90INS1_25CollectiveMainloopFwdSm90ILi2EN4cute5tupleIJNS5_1CILi1EEES8_S8_EEENS6_IJNS7_ILi192EEENS7_ILi128EEENS7_ILi64EEEEEELi64ENS_10bfloat16_tEfNS_4arch4Sm90ELb0ELb1ELb0ELb0ELb1ELb0ELb0ELb1ELb1ELb1ELb0ELb0EEENS1_21CollectiveEpilogueFwdINS6_IJSA_SC_SB_EEES9_SE_SG_Li384ELb0ELb1ELb0ELb0EEENS1_30DynamicPersistentTileSchedulerILi384ELi128ELb0ELb1ELb1EEEEEEEEEvNT_6ParamsE --------------------------
	.section	.nv.info._ZN7cutlass13device_kernelIN5flash11enable_sm90INS1_16FlashAttnFwdSm90INS1_25CollectiveMainloopFwdSm90ILi2EN4cute5tupleIJNS5_1CILi1EEES8_S8_EEENS6_IJNS7_ILi192EEENS7_ILi128EEENS7_ILi64EEEEEELi64ENS_10bfloat16_tEfNS_4arch4Sm90ELb0ELb1ELb0ELb0ELb1ELb0ELb0ELb1ELb1ELb1ELb0ELb0EEENS1_21CollectiveEpilogueFwdINS6_IJSA_SC_SB_EEES9_SE_SG_Li384ELb0ELb1ELb0ELb0EEENS1_30DynamicPersistentTileSchedulerILi384ELi128ELb0ELb1ELb1EEEEEEEEEvNT_6ParamsE,"",@"SHT_CUDA_INFO"
	.sectionflags	@""
	.align	4


	//----- nvinfo : EIATTR_CUDA_API_VERSION
	.align		4
        /*0000*/ 	.byte	0x04, 0x37
        /*0002*/ 	.short	(.L_1451 - .L_1450)
.L_1450:
        /*0004*/ 	.word	0x00000082


	//----- nvinfo : EIATTR_KPARAM_INFO
	.align		4
.L_1451:
        /*0008*/ 	.byte	0x04, 0x17
        /*000a*/ 	.short	(.L_1453 - .L_1452)
.L_1452:
        /*000c*/ 	.word	0x00000000
        /*0010*/ 	.short	0x0000
        /*0012*/ 	.short	0x0070
        /*0014*/ 	.byte	0x00, 0xf0, 0x01, 0x2a


	//----- nvinfo : EIATTR_SPARSE_MMA_MASK
	.align		4
.L_1453:
        /*0018*/ 	.byte	0x03, 0x50
        /*001a*/ 	.short	0x0000


	//----- nvinfo : EIATTR_MAXREG_COUNT
	.align		4
        /*001c*/ 	.byte	0x03, 0x1b
        /*001e*/ 	.short	0x0080


	//----- nvinfo : EIATTR_NUM_BARRIERS
	.align		4
        /*0020*/ 	.byte	0x02, 0x4c
        /*0022*/ 	.byte	0x10
	.zero		1


	//----- nvinfo : EIATTR_EXTERNS
	.align		4
        /*0024*/ 	.byte	0x04, 0x0f
        /*0026*/ 	.short	(.L_1455 - .L_1454)


	//   ....[0]....
	.align		4
.L_1454:
        /*0028*/ 	.word	index@(__assertfail)


	//----- nvinfo : EIATTR_ANNOTATIONS
	.align		4
.L_1455:
        /*002c*/ 	.byte	0x04, 0x55
        /*002e*/ 	.short	(.L_1457 - .L_1456)


	//   ....[0]....
.L_1456:
        /* <DEDUP_REMOVED lines=11> */


	//----- nvinfo : EIATTR_MERCURY_ISA_VERSION
	.align		4
.L_1457:
        /*00c8*/ 	.byte	0x03, 0x5f
        /*00ca*/ 	.short	0x0101


	//----- nvinfo : EIATTR_INT_WARP_WIDE_INSTR_OFFSETS
	.align		4
        /*00cc*/ 	.byte	0x04, 0x31
        /*00ce*/ 	.short	(.L_1459 - .L_1458)


	//   ....[0]....
.L_1458:
        /*00d0*/ 	.word	0x000000c0


	//   ....[1]....
        /*00d4*/ 	.word	0x000000d0


	//   ....[2]....
        /*00d8*/ 	.word	0x00000170


	//   ....[3]....
        /*00dc*/ 	.word	0x0000efa0


	//   ....[4]....
        /*00e0*/ 	.word	0x0000f030


	//   ....[5]....
        /*00e4*/ 	.word	0x000120c0


	//   ....[6]....
        /*00e8*/ 	.word	0x00012150


	//----- nvinfo : EIATTR_COOP_GROUP_MASK_REGIDS
	.align		4
.L_1459:
        /*00ec*/ 	.byte	0x04, 0x29
        /*00ee*/ 	.short	(.L_1461 - .L_1460)


	//   ....[0]....
.L_1460:
        /*00f0*/ 	.word	0xffffffff


	//   ....[1]....
        /*00f4*/ 	.word	0xffffffff


	//   ....[2]....
        /*00f8*/ 	.word	0xffffffff


	//   ....[3]....
        /*00fc*/ 	.word	0xffffffff


	//   ....[4]....
        /*0100*/ 	.word	0xffffffff


	//   ....[5]....
        /*0104*/ 	.word	0xffffffff


	//   ....[6]....
        /*0108*/ 	.word	0xffffffff


	//   ....[7]....
        /*010c*/ 	.word	0xffffffff


	//   ....[8]....
        /*0110*/ 	.word	0xffffffff


	//   ....[9]....
        /*0114*/ 	.word	0xffffffff


	//   ....[10]....
        /*0118*/ 	.word	0xffffffff


	//   ....[11]....
        /*011c*/ 	.word	0xffffffff


	//   ....[12]....
        /*0120*/ 	.word	0xffffffff


	//   ....[13]....
        /*0124*/ 	.word	0xffffffff


	//   ....[14]....
        /*0128*/ 	.word	0xffffffff


	//   ....[15]....
        /*012c*/ 	.word	0xffffffff


	//   ....[16]....
        /*0130*/ 	.word	0xffffffff


	//   ....[17]....
        /*0134*/ 	.word	0xffffffff


	//   ....[18]....
        /*0138*/ 	.word	0xffffffff


	//   ....[19]....
        /*013c*/ 	.word	0xffffffff


	//   ....[20]....
        /*0140*/ 	.word	0xffffffff


	//   ....[21]....
        /*0144*/ 	.word	0xffffffff


	//   ....[22]....
        /*0148*/ 	.word	0xffffffff


	//   ....[23]....
        /*014c*/ 	.word	0xffffffff


	//   ....[24]....
        /*0150*/ 	.word	0xffffffff


	//   ....[25]....
        /*0154*/ 	.word	0xffffffff


	//   ....[26]....
        /*0158*/ 	.word	0xffffffff


	//   ....[27]....
        /*015c*/ 	.word	0xffffffff


	//   ....[28]....
        /*0160*/ 	.word	0xffffffff


	//   ....[29]....
        /*0164*/ 	.word	0xffffffff


	//   ....[30]....
        /*0168*/ 	.word	0xffffffff


	//   ....[31]....
        /*016c*/ 	.word	0xffffffff


	//   ....[32]....
        /*0170*/ 	.word	0xffffffff


	//   ....[33]....
        /*0174*/ 	.word	0xffffffff


	//   ....[34]....
        /*0178*/ 	.word	0xffffffff


	//   ....[35]....
        /*017c*/ 	.word	0xffffffff


	//   ....[36]....
        /*0180*/ 	.word	0xffffffff


	//   ....[37]....
        /*0184*/ 	.word	0xffffffff


	//   ....[38]....
        /*0188*/ 	.word	0xffffffff


	//   ....[39]....
        /*018c*/ 	.word	0xffffffff


	//   ....[40]....
        /*0190*/ 	.word	0xffffffff


	//   ....[41]....
        /*0194*/ 	.word	0xffffffff


	//   ....[42]....
        /*0198*/ 	.word	0xffffffff


	//   ....[43]....
        /*019c*/ 	.word	0xffffffff


	//   ....[44]....
        /*01a0*/ 	.word	0xffffffff


	//   ....[45]....
        /*01a4*/ 	.word	0xffffffff


	//   ....[46]....
        /*01a8*/ 	.word	0xffffffff


	//   ....[47]....
        /*01ac*/ 	.word	0xffffffff


	//   ....[48]....
        /*01b0*/ 	.word	0xffffffff


	//   ....[49]....
        /*01b4*/ 	.word	0xffffffff


	//   ....[50]....
        /*01b8*/ 	.word	0xffffffff


	//   ....[51]....
        /*01bc*/ 	.word	0xffffffff


	//   ....[52]....
        /*01c0*/ 	.word	0xffffffff


	//   ....[53]....
        /*01c4*/ 	.word	0xffffffff


	//   ....[54]....
        /*01c8*/ 	.word	0xffffffff


	//   ....[55]....
        /*01cc*/ 	.word	0xffffffff


	//   ....[56]....
        /*01d0*/ 	.word	0xffffffff


	//   ....[57]....
        /*01d4*/ 	.word	0xffffffff


	//   ....[58]....
        /*01d8*/ 	.word	0xffffffff


	//   ....[59]....
        /*01dc*/ 	.word	0xffffffff


	//   ....[60]....
        /*01e0*/ 	.word	0xffffffff


	//   ....[61]....
        /*01e4*/ 	.word	0xffffffff


	//   ....[62]....
        /*01e8*/ 	.word	0xffffffff


	//   ....[63]....
        /*01ec*/ 	.word	0xffffffff


	//   ....[64]....
        /*01f0*/ 	.word	0xffffffff


	//   ....[65]....
        /*01f4*/ 	.word	0xffffffff


	//   ....[66]....
        /*01f8*/ 	.word	0xffffffff


	//   ....[67]....
        /*01fc*/ 	.word	0xffffffff


	//   ....[68]....
        /*0200*/ 	.word	0xffffffff


	//   ....[69]....
        /*0204*/ 	.word	0xffffffff


	//   ....[70]....
        /*0208*/ 	.word	0xffffffff


	//   ....[71]....
        /*020c*/ 	.word	0xffffffff


	//   ....[72]....
        /*0210*/ 	.word	0xffffffff


	//   ....[73]....
        /*0214*/ 	.word	0xffffffff


	//   ....[74]....
        /*0218*/ 	.word	0xffffffff


	//   ....[75]....
        /*021c*/ 	.word	0xffffffff


	//   ....[76]....
        /*0220*/ 	.word	0xffffffff


	//   ....[77]....
        /*0224*/ 	.word	0xffffffff


	//   ....[78]....
        /*0228*/ 	.word	0xffffffff


	//   ....[79]....
        /*022c*/ 	.word	0xffffffff


	//   ....[80]....
        /*0230*/ 	.word	0xffffffff


	//   ....[81]....
        /*0234*/ 	.word	0xffffffff


	//   ....[82]....
        /*0238*/ 	.word	0xffffffff


	//   ....[83]....
        /*023c*/ 	.word	0xffffffff


	//   ....[84]....
        /*0240*/ 	.word	0xffffffff


	//   ....[85]....
        /*0244*/ 	.word	0xffffffff


	//   ....[86]....
        /*0248*/ 	.word	0xffffffff


	//   ....[87]....
        /*024c*/ 	.word	0xffffffff


	//   ....[88]....
        /*0250*/ 	.word	0xffffffff


	//   ....[89]....
        /*0254*/ 	.word	0xffffffff


	//   ....[90]....
        /*0258*/ 	.word	0xffffffff


	//   ....[91]....
        /*025c*/ 	.word	0xffffffff


	//   ....[92]....
        /*0260*/ 	.word	0xffffffff


	//   ....[93]....
        /*0264*/ 	.word	0xffffffff


	//   ....[94]....
        /*0268*/ 	.word	0xffffffff


	//   ....[95]....
        /*026c*/ 	.word	0xffffffff


	//   ....[96]....
        /*0270*/ 	.word	0xffffffff


	//   ....[97]....
        /*0274*/ 	.word	0xffffffff


	//   ....[98]....
        /*0278*/ 	.word	0xffffffff


	//   ....[99]....
        /*027c*/ 	.word	0xffffffff


	//   ....[100]....
        /*0280*/ 	.word	0xffffffff


	//   ....[101]....
        /*0284*/ 	.word	0xffffffff


	//   ....[102]....
        /*0288*/ 	.word	0xffffffff


	//   ....[103]....
        /*028c*/ 	.word	0xffffffff


	//   ....[104]....
        /*0290*/ 	.word	0xffffffff


	//   ....[105]....
        /*0294*/ 	.word	0xffffffff


	//   ....[106]....
        /*0298*/ 	.word	0xffffffff


	//   ....[107]....
        /*029c*/ 	.word	0xffffffff


	//   ....[108]....
        /*02a0*/ 	.word	0xffffffff


	//   ....[109]....
        /*02a4*/ 	.word	0xffffffff


	//   ....[110]....
        /*02a8*/ 	.word	0xffffffff


	//   ....[111]....
        /*02ac*/ 	.word	0xffffffff


	//   ....[112]....
        /*02b0*/ 	.word	0xffffffff


	//   ....[113]....
        /*02b4*/ 	.word	0xffffffff


	//   ....[114]....
        /*02b8*/ 	.word	0xffffffff


	//   ....[115]....
        /*02bc*/ 	.word	0xffffffff


	//   ....[116]....
        /*02c0*/ 	.word	0xffffffff


	//   ....[117]....
        /*02c4*/ 	.word	0xffffffff


	//   ....[118]....
        /*02c8*/ 	.word	0xffffffff


	//   ....[119]....
        /*02cc*/ 	.word	0xffffffff


	//   ....[120]....
        /*02d0*/ 	.word	0xffffffff


	//   ....[121]....
        /*02d4*/ 	.word	0xffffffff


	//   ....[122]....
        /*02d8*/ 	.word	0xffffffff


	//   ....[123]....
        /*02dc*/ 	.word	0xffffffff


	//   ....[124]....
        /*02e0*/ 	.word	0xffffffff


	//   ....[125]....
        /*02e4*/ 	.word	0xffffffff


	//   ....[126]....
        /*02e8*/ 	.word	0xffffffff


	//   ....[127]....
        /*02ec*/ 	.word	0xffffffff


	//   ....[128]....
        /*02f0*/ 	.word	0xffffffff


	//   ....[129]....
        /*02f4*/ 	.word	0xffffffff


	//   ....[130]....
        /*02f8*/ 	.word	0xffffffff


	//   ....[131]....
        /*02fc*/ 	.word	0xffffffff


	//   ....[132]....
        /*0300*/ 	.word	0xffffffff


	//   ....[133]....
        /*0304*/ 	.word	0xffffffff


	//   ....[134]....
        /*0308*/ 	.word	0xffffffff


	//   ....[135]....
        /*030c*/ 	.word	0xffffffff


	//   ....[136]....
        /*0310*/ 	.word	0xffffffff


	//   ....[137]....
        /*0314*/ 	.word	0xffffffff


	//   ....[138]....
        /*0318*/ 	.word	0xffffffff


	//   ....[139]....
        /*031c*/ 	.word	0xffffffff


	//   ....[140]....
        /*0320*/ 	.word	0xffffffff


	//   ....[141]....
        /*0324*/ 	.word	0xffffffff


	//   ....[142]....
        /*0328*/ 	.word	0xffffffff


	//   ....[143]....
        /*032c*/ 	.word	0xffffffff


	//   ....[144]....
        /*0330*/ 	.word	0x0500000f


	//   ....[145]....
        /*0334*/ 	.word	0x0500000f


	//   ....[146]....
        /*0338*/ 	.word	0x0500000f


	//   ....[147]....
        /*033c*/ 	.word	0x0500000f


	//   ....[148]....
        /*0340*/ 	.word	0x0500000f


	//   ....[149]....
        /*0344*/ 	.word	0x0500000f


	//   ....[150]....
        /*0348*/ 	.word	0x0500000f


	//   ....[151]....
        /*034c*/ 	.word	0x0500000f


	//   ....[152]....
        /*0350*/ 	.word	0x0500000f


	//   ....[153]....
        /*0354*/ 	.word	0x0500000f


	//   ....[154]....
        /*0358*/ 	.word	0x0500000f


	//   ....[155]....
        /*035c*/ 	.word	0x0500000f


	//   ....[156]....
        /*0360*/ 	.word	0x0500000f


	//   ....[157]....
        /*0364*/ 	.word	0x0500000f


	//   ....[158]....
        /*0368*/ 	.word	0x0500000f


	//   ....[159]....
        /*036c*/ 	.word	0x0500000f


	//   ....[160]....
        /*0370*/ 	.word	0x0500000f


	//   ....[161]....
        /*0374*/ 	.word	0x0500000f


	//   ....[162]....
        /*0378*/ 	.word	0x0500000f


	//   ....[163]....
        /*037c*/ 	.word	0x0500000f


	//   ....[164]....
        /*0380*/ 	.word	0x0500000f


	//   ....[165]....
        /*0384*/ 	.word	0x0500000f


	//   ....[166]....
        /*0388*/ 	.word	0x0500000f


	//   ....[167]....
        /*038c*/ 	.word	0x0500000f


	//   ....[168]....
        /*0390*/ 	.word	0x0500000f


	//   ....[169]....
        /*0394*/ 	.word	0x0500000f


	//   ....[170]....
        /*0398*/ 	.word	0x0500000f


	//   ....[171]....
        /*039c*/ 	.word	0x0500000f


	//   ....[172]....
        /*03a0*/ 	.word	0x0500000f


	//   ....[173]....
        /*03a4*/ 	.word	0x0500000f


	//   ....[174]....
        /*03a8*/ 	.word	0x0500000f


	//   ....[175]....
        /*03ac*/ 	.word	0x0500000f


	//   ....[176]....
        /*03b0*/ 	.word	0x0500000f


	//   ....[177]....
        /*03b4*/ 	.word	0x0500000f


	//   ....[178]....
        /*03b8*/ 	.word	0x0500000f


	//   ....[179]....
        /*03bc*/ 	.word	0x0500000f


	//   ....[180]....
        /*03c0*/ 	.word	0x0500000f


	//   ....[181]....
        /*03c4*/ 	.word	0x0500000f


	//   ....[182]....
        /*03c8*/ 	.word	0x0500000f


	//   ....[183]....
        /*03cc*/ 	.word	0x0500000f


	//   ....[184]....
        /*03d0*/ 	.word	0x0500000f


	//   ....[185]....
        /*03d4*/ 	.word	0x0500000f


	//   ....[186]....
        /*03d8*/ 	.word	0x0500000f


	//   ....[187]....
        /*03dc*/ 	.word	0x0500000f


	//   ....[188]....
        /*03e0*/ 	.word	0x0500000f


	//   ....[189]....
        /*03e4*/ 	.word	0x0500000f


	//   ....[190]....
        /*03e8*/ 	.word	0x0500000f


	//   ....[191]....
        /*03ec*/ 	.word	0x0500000f


	//   ....[192]....
        /*03f0*/ 	.word	0x0500000f


	//   ....[193]....
        /*03f4*/ 	.word	0x0500000f


	//   ....[194]....
        /*03f8*/ 	.word	0x0500000f


	//   ....[195]....
        /*03fc*/ 	.word	0x0500000f


	//   ....[196]....
        /*0400*/ 	.word	0x0500000f


	//   ....[197]....
        /*0404*/ 	.word	0x0500000f


	//   ....[198]....
        /*0408*/ 	.word	0x0500000f


	//   ....[199]....
        /*040c*/ 	.word	0x0500000f


	//   ....[200]....
        /*0410*/ 	.word	0x0500000f


	//   ....[201]....
        /*0414*/ 	.word	0x0500000f


	//   ....[202]....
        /*0418*/ 	.word	0x0500000f


	//   ....[203]....
        /*041c*/ 	.word	0x0500000f


	//   ....[204]....
        /*0420*/ 	.word	0x0500000f


	//   ....[205]....
        /*0424*/ 	.word	0x0500000f


	//   ....[206]....
        /*0428*/ 	.word	0x0500000f


	//   ....[207]....
        /*042c*/ 	.word	0x0500000f


	//   ....[208]....
        /*0430*/ 	.word	0x0500000f


	//   ....[209]....
        /*0434*/ 	.word	0x0500000f


	//   ....[210]....
        /*0438*/ 	.word	0x0500000f


	//   ....[211]....
        /*043c*/ 	.word	0x0500000f


	//   ....[212]....
        /*0440*/ 	.word	0x0500000f


	//   ....[213]....
        /*0444*/ 	.word	0x0500000f


	//   ....[214]....
        /*0448*/ 	.word	0x0500000f


	//   ....[215]....
        /*044c*/ 	.word	0x0500000f


	//   ....[216]....
        /*0450*/ 	.word	0x0500000f


	//   ....[217]....
        /*0454*/ 	.word	0x0500000f


	//   ....[218]....
        /*0458*/ 	.word	0x0500000f


	//   ....[219]....
        /*045c*/ 	.word	0x0500000f


	//   ....[220]....
        /*0460*/ 	.word	0x0500000f


	//   ....[221]....
        /*0464*/ 	.word	0x0500000f


	//   ....[222]....
        /*0468*/ 	.word	0x0500000f


	//   ....[223]....
        /*046c*/ 	.word	0x0500000f


	//   ....[224]....
        /*0470*/ 	.word	0x0500000f


	//   ....[225]....
        /*0474*/ 	.word	0x0500000f


	//   ....[226]....
        /*0478*/ 	.word	0x0500000f


	//   ....[227]....
        /*047c*/ 	.word	0x0500000f


	//   ....[228]....
        /*0480*/ 	.word	0x0500000f


	//   ....[229]....
        /*0484*/ 	.word	0x0500000f


	//   ....[230]....
        /*0488*/ 	.word	0x0500000f


	//   ....[231]....
        /*048c*/ 	.word	0x0500000f


	//   ....[232]....
        /*0490*/ 	.word	0x0500000f


	//   ....[233]....
        /*0494*/ 	.word	0x0500000f


	//   ....[234]....
        /*0498*/ 	.word	0x0500000f


	//----- nvinfo : EIATTR_COOP_GROUP_INSTR_OFFSETS
	.align		4
.L_1461:
        /*049c*/ 	.byte	0x04, 0x28
        /*049e*/ 	.short	(.L_1463 - .L_1462)


	//   ....[0]....
.L_1462:
        /*04a0*/ 	.word	0x00000080


	//   ....[1]....
        /*04a4*/ 	.word	0x00000090


	//   ....[2]....
        /*04a8*/ 	.word	0x000002d0


	//   ....[3]....
        /*04ac*/ 	.word	0x00000430


	//   ....[4]....
        /*04b0*/ 	.word	0x00000550


	//   ....[5]....
        /*04b4*/ 	.word	0x000006b0


	//   ....[6]....
        /*04b8*/ 	.word	0x00001650


	//   ....[7]....
        /*04bc*/ 	.word	0x00001d30


	//   ....[8]....
        /*04c0*/ 	.word	0x00001f80


	//   ....[9]....
        /*04c4*/ 	.word	0x000032c0


	//   ....[10]....
        /*04c8*/ 	.word	0x00003410


	//   ....[11]....
        /*04cc*/ 	.word	0x00003c60


	//   ....[12]....
        /*04d0*/ 	.word	0x00003cc0


	//   ....[13]....
        /*04d4*/ 	.word	0x000052e0


	//   ....[14]....
        /*04d8*/ 	.word	0x00005500


	//   ....[15]....
        /*04dc*/ 	.word	0x000060e0


	//   ....[16]....
        /*04e0*/ 	.word	0x000061e0


	//   ....[17]....
        /*04e4*/ 	.word	0x00006a30


	//   ....[18]....
        /*04e8*/ 	.word	0x00006aa0


	//   ....[19]....
        /*04ec*/ 	.word	0x000086a0


	//   ....[20]....
        /*04f0*/ 	.word	0x000086b0


	//   ....[21]....
        /*04f4*/ 	.word	0x000086e0


	//   ....[22]....
        /*04f8*/ 	.word	0x000086f0


	//   ....[23]....
        /*04fc*/ 	.word	0x0000a090


	//   ....[24]....
        /*0500*/ 	.word	0x0000a2b0


	//   ....[25]....
        /*0504*/ 	.word	0x0000ae90


	//   ....[26]....
        /*0508*/ 	.word	0x0000af90


	//   ....[27]....
        /*050c*/ 	.word	0x0000b7e0


	//   ....[28]....
        /*0510*/ 	.word	0x0000b840


	//   ....[29]....
        /*0514*/ 	.word	0x0000c7b0


	//   ....[30]....
        /*0518*/ 	.word	0x0000c7f0


	//   ....[31]....
        /*051c*/ 	.word	0x0000c890


	//   ....[32]....
        /*0520*/ 	.word	0x0000c8a0


	//   ....[33]....
        /*0524*/ 	.word	0x0000d460


	//   ....[34]....
        /*0528*/ 	.word	0x0000d4c0


	//   ....[35]....
        /*052c*/ 	.word	0x0000d4f0


	//   ....[36]....
        /*0530*/ 	.word	0x0000d570


	//   ....[37]....
        /*0534*/ 	.word	0x0000d9a0


	//   ....[38]....
        /*0538*/ 	.word	0x0000d9e0


	//   ....[39]....
        /*053c*/ 	.word	0x0000da00


	//   ....[40]....
        /*0540*/ 	.word	0x0000da30


	//   ....[41]....
        /*0544*/ 	.word	0x0000da50


	//   ....[42]....
        /*0548*/ 	.word	0x0000da60


	//   ....[43]....
        /*054c*/ 	.word	0x0000da80


	//   ....[44]....
        /*0550*/ 	.word	0x0000daa0


	//   ....[45]....
        /*0554*/ 	.word	0x0000e110


	//   ....[46]....
        /*0558*/ 	.word	0x0000e150


	//   ....[47]....
        /*055c*/ 	.word	0x0000e190


	//   ....[48]....
        /*0560*/ 	.word	0x0000e1c0


	//   ....[49]....
        /*0564*/ 	.word	0x0000e1e0


	//   ....[50]....
        /*0568*/ 	.word	0x0000e1f0


	//   ....[51]....
        /*056c*/ 	.word	0x0000e200


	//   ....[52]....
        /*0570*/ 	.word	0x0000e220


	//   ....[53]....
        /*0574*/ 	.word	0x0000e3c0


	//   ....[54]....
        /*0578*/ 	.word	0x0000fba0


	//   ....[55]....
        /*057c*/ 	.word	0x0000fbc0


	//   ....[56]....
        /*0580*/ 	.word	0x0000fbd0


	//   ....[57]....
        /*0584*/ 	.word	0x0000fc50


	//   ....[58]....
        /*0588*/ 	.word	0x0000fc70


	//   ....[59]....
        /*058c*/ 	.word	0x0000fcf0


	//   ....[60]....
        /*0590*/ 	.word	0x0000fd10


	//   ....[61]....
        /*0594*/ 	.word	0x0000fd90


	//   ....[62]....
        /*0598*/ 	.word	0x0000fdb0


	//   ....[63]....
        /*059c*/ 	.word	0x0000fe30


	//   ....[64]....
        /*05a0*/ 	.word	0x0000fe50


	//   ....[65]....
        /*05a4*/ 	.word	0x0000fed0


	//   ....[66]....
        /*05a8*/ 	.word	0x0000fef0


	//   ....[67]....
        /*05ac*/ 	.word	0x0000ff70


	//   ....[68]....
        /*05b0*/ 	.word	0x0000ff90


	//   ....[69]....
        /*05b4*/ 	.word	0x0000ffa0


	//   ....[70]....
        /*05b8*/ 	.word	0x000107e0


	//   ....[71]....
        /*05bc*/ 	.word	0x00010800


	//   ....[72]....
        /*05c0*/ 	.word	0x00010830


	//   ....[73]....
        /*05c4*/ 	.word	0x000108b0


	//   ....[74]....
        /*05c8*/ 	.word	0x000108d0


	//   ....[75]....
        /*05cc*/ 	.word	0x00010950


	//   ....[76]....
        /*05d0*/ 	.word	0x00010970


	//   ....[77]....
        /*05d4*/ 	.word	0x000109f0


	//   ....[78]....
        /*05d8*/ 	.word	0x00010a10


	//   ....[79]....
        /*05dc*/ 	.word	0x00010a90


	//   ....[80]....
        /*05e0*/ 	.word	0x00010ab0


	//   ....[81]....
        /*05e4*/ 	.word	0x00010b30


	//   ....[82]....
        /*05e8*/ 	.word	0x00010b50


	//   ....[83]....
        /*05ec*/ 	.word	0x00010bd0


	//   ....[84]....
        /*05f0*/ 	.word	0x00010bf0


	//   ....[85]....
        /*05f4*/ 	.word	0x00010c00


	//   ....[86]....
        /*05f8*/ 	.word	0x00010c10


	//   ....[87]....
        /*05fc*/ 	.word	0x00010cb0


	//   ....[88]....
        /*0600*/ 	.word	0x00010d00


	//   ....[89]....
        /*0604*/ 	.word	0x00010d20


	//   ....[90]....
        /*0608*/ 	.word	0x00010d40


	//   ....[91]....
        /*060c*/ 	.word	0x00010d90


	//   ....[92]....
        /*0610*/ 	.word	0x00010db0


	//   ....[93]....
        /*0614*/ 	.word	0x00010dc0


	//   ....[94]....
        /*0618*/ 	.word	0x00011560


	//   ....[95]....
        /*061c*/ 	.word	0x00011580


	//   ....[96]....
        /*0620*/ 	.word	0x000115f0


	//   ....[97]....
        /*0624*/ 	.word	0x00011600


	//   ....[98]....
        /*0628*/ 	.word	0x00011640


	//   ....[99]....
        /*062c*/ 	.word	0x00011650


	//   ....[100]....
        /*0630*/ 	.word	0x00011690


	//   ....[101]....
        /*0634*/ 	.word	0x000116a0


	//   ....[102]....
        /*0638*/ 	.word	0x000116e0


	//   ....[103]....
        /*063c*/ 	.word	0x000116f0


	//   ....[104]....
        /*0640*/ 	.word	0x00011730


	//   ....[105]....
        /*0644*/ 	.word	0x00011740


	//   ....[106]....
        /*0648*/ 	.word	0x00011780


	//   ....[107]....
        /*064c*/ 	.word	0x00011790


	//   ....[108]....
        /*0650*/ 	.word	0x000117a0


	//   ....[109]....
        /*0654*/ 	.word	0x000117e0


	//   ....[110]....
        /*0658*/ 	.word	0x00011aa0


	//   ....[111]....
        /*065c*/ 	.word	0x00011ac0


	//   ....[112]....
        /*0660*/ 	.word	0x00011b20


	//   ....[113]....
        /*0664*/ 	.word	0x00011b30


	//   ....[114]....
        /*0668*/ 	.word	0x00011b80


	//   ....[115]....
        /*066c*/ 	.word	0x00011b90


	//   ....[116]....
        /*0670*/ 	.word	0x00011be0


	//   ....[117]....
        /*0674*/ 	.word	0x00011bf0


	//   ....[118]....
        /*0678*/ 	.word	0x00011c40


	//   ....[119]....
        /*067c*/ 	.word	0x00011c50


	//   ....[120]....
        /*0680*/ 	.word	0x00011ca0


	//   ....[121]....
        /*0684*/ 	.word	0x00011cb0


	//   ....[122]....
        /*0688*/ 	.word	0x00011d00


	//   ....[123]....
        /*068c*/ 	.word	0x00011d10


	//   ....[124]....
        /*0690*/ 	.word	0x00011d20


	//   ....[125]....
        /*0694*/ 	.word	0x00011d70


	//   ....[126]....
        /*0698*/ 	.word	0x00012340


	//   ....[127]....
        /*069c*/ 	.word	0x00012350


	//   ....[128]....
        /*06a0*/ 	.word	0x00012360


	//   ....[129]....
        /*06a4*/ 	.word	0x00012370


	//   ....[130]....
        /*06a8*/ 	.word	0x00012380


	//   ....[131]....
        /*06ac*/ 	.word	0x000123d0


	//   ....[132]....
        /*06b0*/ 	.word	0x00012420


	//   ....[133]....
        /*06b4*/ 	.word	0x00012450


	//   ....[134]....
        /*06b8*/ 	.word	0x00012480


	//   ....[135]....
        /*06bc*/ 	.word	0x000124b0


	//   ....[136]....
        /*06c0*/ 	.word	0x000124e0


	//   ....[137]....
        /*06c4*/ 	.word	0x00012510


	//   ....[138]....
        /*06c8*/ 	.word	0x00012540


	//   ....[139]....
        /*06cc*/ 	.word	0x00012570


	//   ....[140]....
        /*06d0*/ 	.word	0x000125a0


	//   ....[141]....
        /*06d4*/ 	.word	0x000125d0


	//   ....[142]....
        /*06d8*/ 	.word	0x000128d0


	//   ....[143]....
        /*06dc*/ 	.word	0x00012ac0


	//   ....[144]....
        /*06e0*/ 	.word	0x00013110


	//   ....[145]....
        /*06e4*/ 	.word	0x000131f0


	//   ....[146]....
        /*06e8*/ 	.word	0x00013290


	//   ....[147]....
        /*06ec*/ 	.word	0x000132f0


	//   ....[148]....
        /*06f0*/ 	.word	0x000133e0


	//   ....[149]....
        /*06f4*/ 	.word	0x00013450


	//   ....[150]....
        /*06f8*/ 	.word	0x00013540


	//   ....[151]....
        /*06fc*/ 	.word	0x000135b0


	//   ....[152]....
        /*0700*/ 	.word	0x000136a0


	//   ....[153]....
        /*0704*/ 	.word	0x00013710


	//   ....[154]....
        /*0708*/ 	.word	0x00013800


	//   ....[155]....
        /*070c*/ 	.word	0x00013870


	//   ....[156]....
        /*0710*/ 	.word	0x00013960


	//   ....[157]....
        /*0714*/ 	.word	0x000139d0


	//   ....[158]....
        /*0718*/ 	.word	0x00013ac0


	//   ....[159]....
        /*071c*/ 	.word	0x00013b30


	//   ....[160]....
        /*0720*/ 	.word	0x00013c10


	//   ....[161]....
        /*0724*/ 	.word	0x00013ca0


	//   ....[162]....
        /*0728*/ 	.word	0x00013d10


	//   ....[163]....
        /*072c*/ 	.word	0x00013d70


	//   ....[164]....
        /*0730*/ 	.word	0x00013e60


	//   ....[165]....
        /*0734*/ 	.word	0x00013ec0


	//   ....[166]....
        /*0738*/ 	.word	0x00013fc0


	//   ....[167]....
        /*073c*/ 	.word	0x00014020


	//   ....[168]....
        /*0740*/ 	.word	0x00014120


	//   ....[169]....
        /*0744*/ 	.word	0x00014180


	//   ....[170]....
        /*0748*/ 	.word	0x00014280


	//   ....[171]....
        /*074c*/ 	.word	0x000142e0


	//   ....[172]....
        /*0750*/ 	.word	0x000143e0


	//   ....[173]....
        /*0754*/ 	.word	0x00014440


	//   ....[174]....
        /*0758*/ 	.word	0x00014540


	//   ....[175]....
        /*075c*/ 	.word	0x000145a0


	//   ....[176]....
        /*0760*/ 	.word	0x00014640


	//   ....[177]....
        /*0764*/ 	.word	0x00014700


	//   ....[178]....
        /*0768*/ 	.word	0x000147d0


	//   ....[179]....
        /*076c*/ 	.word	0x00014830


	//   ....[180]....
        /*0770*/ 	.word	0x000148f0


	//   ....[181]....
        /*0774*/ 	.word	0x00014950


	//   ....[182]....
        /*0778*/ 	.word	0x00014a00


	//   ....[183]....
        /*077c*/ 	.word	0x00014a80


	//   ....[184]....
        /*0780*/ 	.word	0x00014b30


	//   ....[185]....
        /*0784*/ 	.word	0x00014c60


	//   ....[186]....
        /*0788*/ 	.word	0x00014d10


	//   ....[187]....
        /*078c*/ 	.word	0x00014d90


	//   ....[188]....
        /*0790*/ 	.word	0x00014e50


	//   ....[189]....
        /*0794*/ 	.word	0x00014eb0


	//   ....[190]....
        /*0798*/ 	.word	0x00014f60


	//   ....[191]....
        /*079c*/ 	.word	0x00014fc0


	//   ....[192]....
        /*07a0*/ 	.word	0x00015070


	//   ....[193]....
        /*07a4*/ 	.word	0x000150d0


	//   ....[194]....
        /*07a8*/ 	.word	0x00015180


	//   ....[195]....
        /*07ac*/ 	.word	0x000151e0


	//   ....[196]....
        /*07b0*/ 	.word	0x00015290


	//   ....[197]....
        /*07b4*/ 	.word	0x000152f0


	//   ....[198]....
        /*07b8*/ 	.word	0x000153a0


	//   ....[199]....
        /*07bc*/ 	.word	0x00015400


	//   ....[200]....
        /*07c0*/ 	.word	0x000154b0


	//   ....[201]....
        /*07c4*/ 	.word	0x000155a0


	//   ....[202]....
        /*07c8*/ 	.word	0x00015640


	//   ....[203]....
        /*07cc*/ 	.word	0x000156a0


	//   ....[204]....
        /*07d0*/ 	.word	0x00015760


	//   ....[205]....
        /*07d4*/ 	.word	0x000157c0


	//   ....[206]....
        /*07d8*/ 	.word	0x00015880


	//   ....[207]....
        /*07dc*/ 	.word	0x000158e0


	//   ....[208]....
        /*07e0*/ 	.word	0x000159a0


	//   ....[209]....
        /*07e4*/ 	.word	0x00015a00


	//   ....[210]....
        /*07e8*/ 	.word	0x00015ac0


	//   ....[211]....
        /*07ec*/ 	.word	0x00015b20


	//   ....[212]....
        /*07f0*/ 	.word	0x00015be0


	//   ....[213]....
        /*07f4*/ 	.word	0x00015c40


	//   ....[214]....
        /*07f8*/ 	.word	0x00015d00


	//   ....[215]....
        /*07fc*/ 	.word	0x00015d60


	//   ....[216]....
        /*0800*/ 	.word	0x00015e20


	//   ....[217]....
        /*0804*/ 	.word	0x00015f10


	//   ....[218]....
        /*0808*/ 	.word	0x00015fc0


	//   ....[219]....
        /*080c*/ 	.word	0x00016050


	//   ....[220]....
        /*0810*/ 	.word	0x00016100


	//   ....[221]....
        /*0814*/ 	.word	0x00016160


	//   ....[222]....
        /*0818*/ 	.word	0x00016210


	//   ....[223]....
        /*081c*/ 	.word	0x00016270


	//   ....[224]....
        /*0820*/ 	.word	0x00016330


	//   ....[225]....
        /*0824*/ 	.word	0x00016390


	//   ....[226]....
        /*0828*/ 	.word	0x00016440


	//   ....[227]....
        /*082c*/ 	.word	0x000164a0


	//   ....[228]....
        /*0830*/ 	.word	0x00016560


	//   ....[229]....
        /*0834*/ 	.word	0x000165c0


	//   ....[230]....
        /*0838*/ 	.word	0x00016670


	//   ....[231]....
        /*083c*/ 	.word	0x000166d0


	//   ....[232]....
        /*0840*/ 	.word	0x00016790


	//   ....[233]....
        /*0844*/ 	.word	0x00016820


	//   ....[234]....
        /*0848*/ 	.word	0x00016940


	//----- nvinfo : EIATTR_REG_RECONFIG
	.align		4
.L_1463:
        /*084c*/ 	.byte	0x01, 0x54
	.zero		2


	//----- nvinfo : EIATTR_SYSCALL_OFFSETS
	.align		4
        /*0850*/ 	.byte	0x04, 0x46
        /*0852*/ 	.short	(.L_1465 - .L_1464)


	//   ....[0]....
.L_1464:
        /*0854*/ 	.word	0x00001830


	//   ....[1]....
        /*0858*/ 	.word	0x0000f1a0


	//   ....[2]....
        /*085c*/ 	.word	0x0000f2f0


	//   ....[3]....
        /*0860*/ 	.word	0x0000f3e0


	//   ....[4]....
        /*0864*/ 	.word	0x000102c0


	//----- nvinfo : EIATTR_MBARRIER_INSTR_OFFSETS
	.align		4
.L_1465:
        /*0868*/ 	.byte	0x04, 0x39
        /*086a*/ 	.short	(.L_1467 - .L_1466)


	//   ....[0]....
.L_1466:
        /*086c*/ 	.word	0x00000180
        /*0870*/ 	.word	0x000000ff
        /*0874*/ 	.word	0x00016800
        /*0878*/ 	.short	0x0100
        /*087a*/ 	.byte	0x08
	.zero		1


	//   ....[1]....
        /*087c*/ 	.word	0x00000190
        /*0880*/ 	.word	0x000000ff
        /*0884*/ 	.word	0x00016820
        /*0888*/ 	.short	0x0100
        /*088a*/ 	.byte	0x08
	.zero		1


	//   ....[2]....
        /*088c*/ 	.word	0x00000280
        /*0890*/ 	.word	0x000000ff
        /*0894*/ 	.word	0x00016830
        /*0898*/ 	.short	0x0100
        /*089a*/ 	.byte	0x08
	.zero		1


	//   ....[3]....
        /*089c*/ 	.word	0x00000290
        /*08a0*/ 	.word	0x000000ff
        /*08a4*/ 	.word	0x00016840
        /*08a8*/ 	.short	0x0100
        /*08aa*/ 	.byte	0x08
	.zero		1


	//   ....[4]....
        /*08ac*/ 	.word	0x000002a0
        /*08b0*/ 	.word	0x000000ff
        /*08b4*/ 	.word	0x00016838
        /*08b8*/ 	.short	0x0100
        /*08ba*/ 	.byte	0x08
	.zero		1


	//   ....[5]....
        /*08bc*/ 	.word	0x000002b0
        /*08c0*/ 	.word	0x000000ff
        /*08c4*/ 	.word	0x00016848
        /*08c8*/ 	.short	0x0100
        /*08ca*/ 	.byte	0x08
	.zero		1


	//   ....[6]....
        /*08cc*/ 	.word	0x000003e0
        /*08d0*/ 	.word	0x000000ff
        /*08d4*/ 	.word	0x00016850
        /*08d8*/ 	.short	0x0100
        /*08da*/ 	.byte	0x08
	.zero		1


	//   ....[7]....
        /*08dc*/ 	.word	0x000003f0
        /*08e0*/ 	.word	0x000000ff
        /*08e4*/ 	.word	0x00016860
        /*08e8*/ 	.short	0x0100
        /*08ea*/ 	.byte	0x08
	.zero		1


	//   ....[8]....
        /*08ec*/ 	.word	0x00000400
        /*08f0*/ 	.word	0x000000ff
        /*08f4*/ 	.word	0x00016858
        /*08f8*/ 	.short	0x0100
        /*08fa*/ 	.byte	0x08
	.zero		1


	//   ....[9]....
        /*08fc*/ 	.word	0x00000410
        /*0900*/ 	.word	0x000000ff
        /*0904*/ 	.word	0x00016868
        /*0908*/ 	.short	0x0100
        /*090a*/ 	.byte	0x08
	.zero		1


	//   ....[10]....
        /*090c*/ 	.word	0x00000500
        /*0910*/ 	.word	0x000000ff
        /*0914*/ 	.word	0x00016870
        /*0918*/ 	.short	0x0100
        /*091a*/ 	.byte	0x06
	.zero		1


	//   ....[11]....
        /*091c*/ 	.word	0x00000510
        /*0920*/ 	.word	0x000000ff
        /*0924*/ 	.word	0x00016880
        /*0928*/ 	.short	0x0100
        /*092a*/ 	.byte	0x06
	.zero		1


	//   ....[12]....
        /*092c*/ 	.word	0x00000520
        /*0930*/ 	.word	0x000000ff
        /*0934*/ 	.word	0x00016878
        /*0938*/ 	.short	0x0100
        /*093a*/ 	.byte	0x06
	.zero		1


	//   ....[13]....
        /*093c*/ 	.word	0x00000530
        /*0940*/ 	.word	0x000000ff
        /*0944*/ 	.word	0x00016888
        /*0948*/ 	.short	0x0100
        /*094a*/ 	.byte	0x06
	.zero		1


	//   ....[14]....
        /*094c*/ 	.word	0x00000660
        /*0950*/ 	.word	0x000000ff
        /*0954*/ 	.word	0x00016890
        /*0958*/ 	.short	0x0100
        /*095a*/ 	.byte	0x08
	.zero		1


	//   ....[15]....
        /*095c*/ 	.word	0x00000670
        /*0960*/ 	.word	0x000000ff
        /*0964*/ 	.word	0x000168a0
        /*0968*/ 	.short	0x0100
        /*096a*/ 	.byte	0x08
	.zero		1


	//   ....[16]....
        /*096c*/ 	.word	0x00000680
        /*0970*/ 	.word	0x000000ff
        /*0974*/ 	.word	0x00016898
        /*0978*/ 	.short	0x0100
        /*097a*/ 	.byte	0x08
	.zero		1


	//   ....[17]....
        /*097c*/ 	.word	0x00000690
        /*0980*/ 	.word	0x000000ff
        /*0984*/ 	.word	0x000168a8
        /*0988*/ 	.short	0x0100
        /*098a*/ 	.byte	0x08
	.zero		1


	//   ....[18]....
        /*098c*/ 	.word	0x000007d0
        /*0990*/ 	.word	0x000000ff
        /*0994*/ 	.word	0x000168b0
        /*0998*/ 	.short	0x0100
        /*099a*/ 	.byte	0x08
	.zero		1


	//   ....[19]....
        /*099c*/ 	.word	0x000007e0
        /*09a0*/ 	.word	0x000000ff
        /*09a4*/ 	.word	0x000168c0
        /*09a8*/ 	.short	0x0100
        /*09aa*/ 	.byte	0x08
	.zero		1


	//   ....[20]....
        /*09ac*/ 	.word	0x000007f0
        /*09b0*/ 	.word	0x000000ff
        /*09b4*/ 	.word	0x000168b8
        /*09b8*/ 	.short	0x0100
        /*09ba*/ 	.byte	0x08
	.zero		1


	//   ....[21]....
        /*09bc*/ 	.word	0x00000800
        /*09c0*/ 	.word	0x000000ff
        /*09c4*/ 	.word	0x000168c8
        /*09c8*/ 	.short	0x0100
        /*09ca*/ 	.byte	0x08
	.zero		1


	//   ....[22]....
        /*09cc*/ 	.word	0x000018b0
        /*09d0*/ 	.word	0x000000ff
        /*09d4*/ 	.word	0x00016800
        /*09d8*/ 	.short	0x010a
        /*09da*/ 	.byte	0x2d
	.zero		1


	//   ....[23]....
        /*09dc*/ 	.word	0x00001930
        /*09e0*/ 	.word	0x00000003
        /*09e4*/ 	.word	0x00016830
        /*09e8*/ 	.short	0x010a
        /*09ea*/ 	.byte	0x3f
	.zero		1


	//   ....[24]....
        /*09ec*/ 	.word	0x00001970
        /*09f0*/ 	.word	0x00000003
        /*09f4*/ 	.word	0x00016830
        /*09f8*/ 	.short	0x010a
        /*09fa*/ 	.byte	0x3f
	.zero		1


	//   ....[25]....
        /*09fc*/ 	.word	0x00001d50
        /*0a00*/ 	.word	0x000000ff
        /*0a04*/ 	.word	0x00000000
        /*0a08*/ 	.short	0x0101
        /*0a0a*/ 	.byte	0x06
	.zero		1


	//   ....[26]....
        /*0a0c*/ 	.word	0x00004be0
        /*0a10*/ 	.word	0x000000ff
        /*0a14*/ 	.word	0x00016830
        /*0a18*/ 	.short	0x010a
        /*0a1a*/ 	.byte	0x06
	.zero		1


	//   ....[27]....
        /*0a1c*/ 	.word	0x00004c20
        /*0a20*/ 	.word	0x000000ff
        /*0a24*/ 	.word	0x00016830
        /*0a28*/ 	.short	0x010a
        /*0a2a*/ 	.byte	0x06
	.zero		1


	//   ....[28]....
        /*0a2c*/ 	.word	0x00004e30
        /*0a30*/ 	.word	0x000000ff
        /*0a34*/ 	.word	0x00016850
        /*0a38*/ 	.short	0x010a
        /*0a3a*/ 	.byte	0x06
	.zero		1


	//   ....[29]....
        /*0a3c*/ 	.word	0x00004e70
        /*0a40*/ 	.word	0x000000ff
        /*0a44*/ 	.word	0x00016850
        /*0a48*/ 	.short	0x010a
        /*0a4a*/ 	.byte	0x06
	.zero		1


	//   ....[30]....
        /*0a4c*/ 	.word	0x000052a0
        /*0a50*/ 	.word	0x000000ff
        /*0a54*/ 	.word	0x00000000
        /*0a58*/ 	.short	0x0101
        /*0a5a*/ 	.byte	0x06
	.zero		1


	//   ....[31]....
        /*0a5c*/ 	.word	0x00007570
        /*0a60*/ 	.word	0x000000ff
        /*0a64*/ 	.word	0x00000000
        /*0a68*/ 	.short	0x0101
        /*0a6a*/ 	.byte	0x06
	.zero		1


	//   ....[32]....
        /*0a6c*/ 	.word	0x00007c70
        /*0a70*/ 	.word	0x000000ff
        /*0a74*/ 	.word	0x00016830
        /*0a78*/ 	.short	0x010a
        /*0a7a*/ 	.byte	0x06
	.zero		1


	//   ....[33]....
        /*0a7c*/ 	.word	0x00007cb0
        /*0a80*/ 	.word	0x000000ff
        /*0a84*/ 	.word	0x00016830
        /*0a88*/ 	.short	0x010a
        /*0a8a*/ 	.byte	0x06
	.zero		1


	//   ....[34]....
        /*0a8c*/ 	.word	0x00007ec0
        /*0a90*/ 	.word	0x000000ff
        /*0a94*/ 	.word	0x00016850
        /*0a98*/ 	.short	0x010a
        /*0a9a*/ 	.byte	0x06
	.zero		1


	//   ....[35]....
        /*0a9c*/ 	.word	0x00007f00
        /*0aa0*/ 	.word	0x000000ff
        /*0aa4*/ 	.word	0x00016850
        /*0aa8*/ 	.short	0x010a
        /*0aaa*/ 	.byte	0x06
	.zero		1


	//   ....[36]....
        /*0aac*/ 	.word	0x00008320
        /*0ab0*/ 	.word	0x000000ff
        /*0ab4*/ 	.word	0x00000000
        /*0ab8*/ 	.short	0x0101
        /*0aba*/ 	.byte	0x06
	.zero		1


	//   ....[37]....
        /*0abc*/ 	.word	0x000094d0
        /*0ac0*/ 	.word	0x000000ff
        /*0ac4*/ 	.word	0x00000000
        /*0ac8*/ 	.short	0x0101
        /*0aca*/ 	.byte	0x06
	.zero		1


	//   ....[38]....
        /*0acc*/ 	.word	0x000099d0
        /*0ad0*/ 	.word	0x000000ff
        /*0ad4*/ 	.word	0x00016830
        /*0ad8*/ 	.short	0x010a
        /*0ada*/ 	.byte	0x06
	.zero		1


	//   ....[39]....
        /*0adc*/ 	.word	0x00009a10
        /*0ae0*/ 	.word	0x000000ff
        /*0ae4*/ 	.word	0x00016830
        /*0ae8*/ 	.short	0x010a
        /*0aea*/ 	.byte	0x06
	.zero		1


	//   ....[40]....
        /*0aec*/ 	.word	0x00009bf0
        /*0af0*/ 	.word	0x000000ff
        /*0af4*/ 	.word	0x00016850
        /*0af8*/ 	.short	0x010a
        /*0afa*/ 	.byte	0x06
	.zero		1


	//   ....[41]....
        /*0afc*/ 	.word	0x00009c30
        /*0b00*/ 	.word	0x000000ff
        /*0b04*/ 	.word	0x00016850
        /*0b08*/ 	.short	0x010a
        /*0b0a*/ 	.byte	0x06
	.zero		1


	//   ....[42]....
        /*0b0c*/ 	.word	0x0000a050
        /*0b10*/ 	.word	0x000000ff
        /*0b14*/ 	.word	0x00000000
        /*0b18*/ 	.short	0x0101
        /*0b1a*/ 	.byte	0x06
	.zero		1


	//   ....[43]....
        /*0b1c*/ 	.word	0x0000c320
        /*0b20*/ 	.word	0x000000ff
        /*0b24*/ 	.word	0x00000000
        /*0b28*/ 	.short	0x0101
        /*0b2a*/ 	.byte	0x06
	.zero		1


	//   ....[44]....
        /*0b2c*/ 	.word	0x0000c720
        /*0b30*/ 	.word	0x000000ff
        /*0b34*/ 	.word	0x00016850
        /*0b38*/ 	.short	0x010a
        /*0b3a*/ 	.byte	0x05
	.zero		1


	//   ....[45]....
        /*0b3c*/ 	.word	0x0000c760
        /*0b40*/ 	.word	0x000000ff
        /*0b44*/ 	.word	0x00016850
        /*0b48*/ 	.short	0x010a
        /*0b4a*/ 	.byte	0x05
	.zero		1


	//   ....[46]....
        /*0b4c*/ 	.word	0x0000ccb0
        /*0b50*/ 	.word	0x000000ff
        /*0b54*/ 	.word	0x00000000
        /*0b58*/ 	.short	0x0101
        /*0b5a*/ 	.byte	0x04
	.zero		1


	//   ....[47]....
        /*0b5c*/ 	.word	0x0000d8e0
        /*0b60*/ 	.word	0x00000000
        /*0b64*/ 	.word	0x00000000
        /*0b68*/ 	.short	0x0101
        /*0b6a*/ 	.byte	0x3f
	.zero		1


	//   ....[48]....
        /*0b6c*/ 	.word	0x0000f940
        /*0b70*/ 	.word	0x00000000
        /*0b74*/ 	.word	0x00016840
        /*0b78*/ 	.short	0x010a
        /*0b7a*/ 	.byte	0x3f
	.zero		1


	//   ....[49]....
        /*0b7c*/ 	.word	0x000100a0
        /*0b80*/ 	.word	0x00000000
        /*0b84*/ 	.word	0x00016830
        /*0b88*/ 	.short	0x0107
        /*0b8a*/ 	.byte	0x3f
	.zero		1


	//   ....[50]....
        /*0b8c*/ 	.word	0x00010160
        /*0b90*/ 	.word	0x00000000
        /*0b94*/ 	.word	0x00016830
        /*0b98*/ 	.short	0x0101
        /*0b9a*/ 	.byte	0x3f
	.zero		1


	//   ....[51]....
        /*0b9c*/ 	.word	0x00010eb0
        /*0ba0*/ 	.word	0x00000010
        /*0ba4*/ 	.word	0x00016800
        /*0ba8*/ 	.short	0x0107
        /*0baa*/ 	.byte	0x3f
	.zero		1


	//   ....[52]....
        /*0bac*/ 	.word	0x00010fa0
        /*0bb0*/ 	.word	0x00000010
        /*0bb4*/ 	.word	0x00016800
        /*0bb8*/ 	.short	0x0101
        /*0bba*/ 	.byte	0x3f
	.zero		1


	//   ....[53]....
        /*0bbc*/ 	.word	0x00010fc0
        /*0bc0*/ 	.word	0x00000010
        /*0bc4*/ 	.word	0x00016820
        /*0bc8*/ 	.short	0x010a
        /*0bca*/ 	.byte	0x3f
	.zero		1


	//   ....[54]....
        /*0bcc*/ 	.word	0x00011340
        /*0bd0*/ 	.word	0x00000005
        /*0bd4*/ 	.word	0x00016840
        /*0bd8*/ 	.short	0x010a
        /*0bda*/ 	.byte	0x3f
	.zero		1


	//   ....[55]....
        /*0bdc*/ 	.word	0x00011860
        /*0be0*/ 	.word	0x00000005
        /*0be4*/ 	.word	0x00016830
        /*0be8*/ 	.short	0x0107
        /*0bea*/ 	.byte	0x3f
	.zero		1


	//   ....[56]....
        /*0bec*/ 	.word	0x00011920
        /*0bf0*/ 	.word	0x00000005
        /*0bf4*/ 	.word	0x00016830
        /*0bf8*/ 	.short	0x0101
        /*0bfa*/ 	.byte	0x3f
	.zero		1


	//   ....[57]....
        /*0bfc*/ 	.word	0x00011980
        /*0c00*/ 	.word	0x00000005
        /*0c04*/ 	.word	0x00016860
        /*0c08*/ 	.short	0x010a
        /*0c0a*/ 	.byte	0x3f
	.zero		1


	//   ....[58]....
        /*0c0c*/ 	.word	0x00011e40
        /*0c10*/ 	.word	0x00000005
        /*0c14*/ 	.word	0x00016850
        /*0c18*/ 	.short	0x0107
        /*0c1a*/ 	.byte	0x3f
	.zero		1


	//   ....[59]....
        /*0c1c*/ 	.word	0x00011ff0
        /*0c20*/ 	.word	0x00000005
        /*0c24*/ 	.word	0x00016850
        /*0c28*/ 	.short	0x0101
        /*0c2a*/ 	.byte	0x3f
	.zero		1


	//   ....[60]....
        /*0c2c*/ 	.word	0x00012200
        /*0c30*/ 	.word	0x00000004
        /*0c34*/ 	.word	0x00016860
        /*0c38*/ 	.short	0x010a
        /*0c3a*/ 	.byte	0x3f
	.zero		1


	//   ....[61]....
        /*0c3c*/ 	.word	0x000126b0
        /*0c40*/ 	.word	0x00000004
        /*0c44*/ 	.word	0x00016850
        /*0c48*/ 	.short	0x0107
        /*0c4a*/ 	.byte	0x3f
	.zero		1


	//   ....[62]....
        /*0c4c*/ 	.word	0x00012770
        /*0c50*/ 	.word	0x00000004
        /*0c54*/ 	.word	0x00016850
        /*0c58*/ 	.short	0x0101
        /*0c5a*/ 	.byte	0x3f
	.zero		1


	//   ....[63]....
        /*0c5c*/ 	.word	0x00012a40
        /*0c60*/ 	.word	0x00000004
        /*0c64*/ 	.word	0x00016820
        /*0c68*/ 	.short	0x010a
        /*0c6a*/ 	.byte	0x3f
	.zero		1


	//   ....[64]....
        /*0c6c*/ 	.word	0x00012bc0
        /*0c70*/ 	.word	0x00000005
        /*0c74*/ 	.word	0x00016840
        /*0c78*/ 	.short	0x010a
        /*0c7a*/ 	.byte	0x3f
	.zero		1


	//   ....[65]....
        /*0c7c*/ 	.word	0x00012c60
        /*0c80*/ 	.word	0x00000017
        /*0c84*/ 	.word	0x00016840
        /*0c88*/ 	.short	0x010a
        /*0c8a*/ 	.byte	0x3f
	.zero		1


	//   ....[66]....
        /*0c8c*/ 	.word	0x00012ca0
        /*0c90*/ 	.word	0x00000005
        /*0c94*/ 	.word	0x00016860
        /*0c98*/ 	.short	0x010a
        /*0c9a*/ 	.byte	0x3f
	.zero		1


	//   ....[67]....
        /*0c9c*/ 	.word	0x00012ce0
        /*0ca0*/ 	.word	0x00000017
        /*0ca4*/ 	.word	0x00016860
        /*0ca8*/ 	.short	0x010a
        /*0caa*/ 	.byte	0x3f
	.zero		1


	//   ....[68]....
        /*0cac*/ 	.word	0x00012d50
        /*0cb0*/ 	.word	0x00000003
        /*0cb4*/ 	.word	0x00016800
        /*0cb8*/ 	.short	0x010a
        /*0cba*/ 	.byte	0x3f
	.zero		1


	//   ....[69]....
        /*0cbc*/ 	.word	0x00012da0
        /*0cc0*/ 	.word	0x00000003
        /*0cc4*/ 	.word	0x00016830
        /*0cc8*/ 	.short	0x010a
        /*0cca*/ 	.byte	0x3f
	.zero		1


	//   ....[70]....
        /*0ccc*/ 	.word	0x00012e00
        /*0cd0*/ 	.word	0x00000005
        /*0cd4*/ 	.word	0x00016830
        /*0cd8*/ 	.short	0x010a
        /*0cda*/ 	.byte	0x3f
	.zero		1


	//   ....[71]....
        /*0cdc*/ 	.word	0x00012e60
        /*0ce0*/ 	.word	0x00000005
        /*0ce4*/ 	.word	0x00016850
        /*0ce8*/ 	.short	0x010a
        /*0cea*/ 	.byte	0x3f
	.zero		1


	//   ....[72]....
        /*0cec*/ 	.word	0x00012ec0
        /*0cf0*/ 	.word	0x0000000b
        /*0cf4*/ 	.word	0x00016830
        /*0cf8*/ 	.short	0x010a
        /*0cfa*/ 	.byte	0x3f
	.zero		1


	//   ....[73]....
        /*0cfc*/ 	.word	0x00012f20
        /*0d00*/ 	.word	0x0000000b
        /*0d04*/ 	.word	0x00016850
        /*0d08*/ 	.short	0x010a
        /*0d0a*/ 	.byte	0x3f
	.zero		1


	//   ....[74]....
        /*0d0c*/ 	.word	0x00012f80
        /*0d10*/ 	.word	0x00000007
        /*0d14*/ 	.word	0x00016830
        /*0d18*/ 	.short	0x010a
        /*0d1a*/ 	.byte	0x3f
	.zero		1


	//   ....[75]....
        /*0d1c*/ 	.word	0x00012fe0
        /*0d20*/ 	.word	0x00000007
        /*0d24*/ 	.word	0x00016850
        /*0d28*/ 	.short	0x010a
        /*0d2a*/ 	.byte	0x3f
	.zero		1


	//   ....[76]....
        /*0d2c*/ 	.word	0x00013040
        /*0d30*/ 	.word	0x00000006
        /*0d34*/ 	.word	0x00016850
        /*0d38*/ 	.short	0x010a
        /*0d3a*/ 	.byte	0x3f
	.zero		1


	//   ....[77]....
        /*0d3c*/ 	.word	0x00013140
        /*0d40*/ 	.word	0x00000000
        /*0d44*/ 	.word	0x00016840
        /*0d48*/ 	.short	0x010a
        /*0d4a*/ 	.byte	0x3f
	.zero		1


	//   ....[78]....
        /*0d4c*/ 	.word	0x00014b60
        /*0d50*/ 	.word	0x00000010
        /*0d54*/ 	.word	0x00016820
        /*0d58*/ 	.short	0x010a
        /*0d5a*/ 	.byte	0x3f
	.zero		1


	//   ....[79]....
        /*0d5c*/ 	.word	0x00014bb0
        /*0d60*/ 	.word	0x00000005
        /*0d64*/ 	.word	0x00016840
        /*0d68*/ 	.short	0x010a
        /*0d6a*/ 	.byte	0x3f
	.zero		1


	//   ....[80]....
        /*0d6c*/ 	.word	0x000154f0
        /*0d70*/ 	.word	0x00000005
        /*0d74*/ 	.word	0x00016860
        /*0d78*/ 	.short	0x010a
        /*0d7a*/ 	.byte	0x3f
	.zero		1


	//   ....[81]....
        /*0d7c*/ 	.word	0x00015e60
        /*0d80*/ 	.word	0x00000004
        /*0d84*/ 	.word	0x00016860
        /*0d88*/ 	.short	0x010a
        /*0d8a*/ 	.byte	0x3f
	.zero		1


	//   ....[82]....
        /*0d8c*/ 	.word	0x00016860
        /*0d90*/ 	.word	0x00000004
        /*0d94*/ 	.word	0x00016820
        /*0d98*/ 	.short	0x010a
        /*0d9a*/ 	.byte	0x3f
	.zero		1


	//   ....[83]....
        /*0d9c*/ 	.word	0x00016a00
        /*0da0*/ 	.word	0x00000005
        /*0da4*/ 	.word	0x00016840
        /*0da8*/ 	.short	0x010a
        /*0daa*/ 	.byte	0x3f
	.zero		1


	//   ....[84]....
        /*0dac*/ 	.word	0x00016a50
        /*0db0*/ 	.word	0x00000017
        /*0db4*/ 	.word	0x00016840
        /*0db8*/ 	.short	0x010a
        /*0dba*/ 	.byte	0x3f
	.zero		1


	//   ....[85]....
        /*0dbc*/ 	.word	0x00016aa0
        /*0dc0*/ 	.word	0x00000005
        /*0dc4*/ 	.word	0x00016860
        /*0dc8*/ 	.short	0x010a
        /*0dca*/ 	.byte	0x3f
	.zero		1


	//----- nvinfo : EIATTR_NUM_MBARRIERS
	.align		4
.L_1467:
        /*0dcc*/ 	.byte	0x03, 0x38
        /*0dce*/ 	.short	0x0016


	//----- nvinfo : EIATTR_EXIT_INSTR_OFFSETS
	.align		4
        /*0dd0*/ 	.byte	0x04, 0x1c
        /*0dd2*/ 	.short	(.L_1469 - .L_1468)


	//   ....[0]....
.L_1468:
        /*0dd4*/ 	.word	0x00000970


	//   ....[1]....
        /*0dd8*/ 	.word	0x0000e330


	//   ....[2]....
        /*0ddc*/ 	.word	0x00012d30


	//----- nvinfo : EIATTR_MAX_THREADS
	.align		4
.L_1469:
        /*0de0*/ 	.byte	0x04, 0x05
        /*0de2*/ 	.short	(.L_1471 - .L_1470)
.L_1470:
        /*0de4*/ 	.word	0x00000200
        /*0de8*/ 	.word	0x00000001
        /*0dec*/ 	.word	0x00000001


	//----- nvinfo : EIATTR_CRS_STACK_SIZE
	.align		4
.L_1471:
        /*0df0*/ 	.byte	0x04, 0x1e
        /*0df2*/ 	.short	(.L_1473 - .L_1472)
.L_1472:
        /*0df4*/ 	.word	0x00000000


	//----- nvinfo : EIATTR_CBANK_PARAM_SIZE
	.align		4
.L_1473:
        /*0df8*/ 	.byte	0x03, 0x19
        /*0dfa*/ 	.short	0x0af0


	//----- nvinfo : EIATTR_PARAM_CBANK
	.align		4
        /*0dfc*/ 	.byte	0x04, 0x0a
        /*0dfe*/ 	.short	(.L_1475 - .L_1474)
	.align		4
.L_1474:
        /*0e00*/ 	.word	index@(.nv.constant0._ZN7cutlass13device_kernelIN5flash11enable_sm90INS1_16FlashAttnFwdSm90INS1_25CollectiveMainloopFwdSm90ILi2EN4cute5tupleIJNS5_1CILi1EEES8_S8_EEENS6_IJNS7_ILi192EEENS7_ILi128EEENS7_ILi64EEEEEELi64ENS_10bfloat16_tEfNS_4arch4Sm90ELb0ELb1ELb0ELb0ELb1ELb0ELb0ELb1ELb1ELb1ELb0ELb0EEENS1_21CollectiveEpilogueFwdINS6_IJSA_SC_SB_EEES9_SE_SG_Li384ELb0ELb1ELb0ELb0EEENS1_30DynamicPersistentTileSchedulerILi384ELi128ELb0ELb1ELb1EEEEEEEEEvNT_6ParamsE)
        /*0e04*/ 	.short	0x0210
        /*0e06*/ 	.short	0x0af0


	//----- nvinfo : EIATTR_SW_WAR
	.align		4
.L_1475:
        /*0e08*/ 	.byte	0x04, 0x36
        /*0e0a*/ 	.short	(.L_1477 - .L_1476)
.L_1476:
        /*0e0c*/ 	.word	0x00000008
.L_1477:


//--------------------- .nv.info._ZN7cutlass13device_kernelIN5flash11enable_sm90INS1_16FlashAttnFwdSm90INS1_25CollectiveMainloopFwdSm90ILi2EN4cute5tupleIJNS5_1CILi1EEES8_S8_EEENS6_IJNS7_ILi192EEENS7_ILi128EEENS7_ILi64EEEEEELi64ENS_10bfloat16_tEfNS_4arch4Sm90ELb0ELb1ELb0ELb1ELb1ELb0ELb0ELb1ELb1ELb1ELb0ELb0EEENS1_21CollectiveEpilogueFwdINS6_IJSA_SC_SB_EEES9_SE_SG_Li384ELb1ELb1ELb0ELb0EEENS1_36VarlenDynamicPersistentTileSchedulerILi192ELi128ELi384ELi128ELb0ELb1ELb1ELb1ELb0ELb1EEEEEEEEEvNT_6ParamsE --------------------------
	.section	.nv.info._ZN7cutlass13device_kernelIN5flash11enable_sm90INS1_16FlashAttnFwdSm90INS1_25CollectiveMainloopFwdSm90ILi2EN4cute5tupleIJNS5_1CILi1EEES8_S8_EEENS6_IJNS7_ILi192EEENS7_ILi128EEENS7_ILi64EEEEEELi64ENS_10bfloat16_tEfNS_4arch4Sm90ELb0ELb1ELb0ELb1ELb1ELb0ELb0ELb1ELb1ELb1ELb0ELb0EEENS1_21CollectiveEpilogueFwdINS6_IJSA_SC_SB_EEES9_SE_SG_Li384ELb1ELb1ELb0ELb0EEENS1_36VarlenDynamicPersistentTileSchedulerILi192ELi128ELi384ELi128ELb0ELb1ELb1ELb1ELb0ELb1EEEEEEEEEvNT_6ParamsE,"",@"SHT_CUDA_INFO"
	.sectionflags	@""
	.align	4


	//----- nvinfo : EIATTR_CUDA_API_VERSION
	.align		4
        /*0000*/ 	.byte	0x04, 0x37
        /*0002*/ 	.short	(.L_1479 - .L_1478)
.L_1478:
        /*0004*/ 	.word	0x00000082


	//----- nvinfo : EIATTR_KPARAM_INFO
	.align		4
.L_1479:
        /*0008*/ 	.byte	0x04, 0x17
        /*000a*/ 	.short	(.L_1481 - .L_1480)
.L_1480:
        /*000c*/ 	.word	0x00000000
        /*0010*/ 	.short	0x0000
        /*0012*/ 	.short	0x0070
        /*0014*/ 	.byte	0x00, 0xf0, 0x01, 0x2a


	//----- nvinfo : EIATTR_SPARSE_MMA_MASK
	.align		4
.L_1481:
        /*0018*/ 	.byte	0x03, 0x50
        /*001a*/ 	.short	0x0000


	//----- nvinfo : EIATTR_MAXREG_COUNT
	.align		4
        /*001c*/ 	.byte	0x03, 0x1b
        /*001e*/ 	.short	0x0080


	//----- nvinfo : EIATTR_NUM_BARRIERS
	.align		4
        /*0020*/ 	.byte	0x02, 0x4c
        /*0022*/ 	.byte	0x10
	.zero		1


	//----- nvinfo : EIATTR_EXTERNS
	.align		4
        /*0024*/ 	.byte	0x04, 0x0f
        /*0026*/ 	.short	(.L_1483 - .L_1482)


	//   ....[0]....
	.align		4
.L_1482:
        /*0028*/ 	.word	index@(__assertfail)


	//----- nvinfo : EIATTR_ANNOTATIONS
	.align		4
.L_1483:
        /*002c*/ 	.byte	0x04, 0x55
        /*002e*/ 	.short	(.L_1485 - .L_1484)


	//   ....[0]....
.L_1484:
        /* <DEDUP_REMOVED lines=25> */


	//----- nvinfo : EIATTR_MERCURY_ISA_VERSION
	.align		4
.L_1485:
        /*01b0*/ 	.byte	0x03, 0x5f
        /*01b2*/ 	.short	0x0101


	//----- nvinfo : EIATTR_UNUSED_LOAD_BYTE_OFFSET
	.align		4
        /*01b4*/ 	.byte	0x04, 0x44
        /*01b6*/ 	.short	(.L_1487 - .L_1486)


	//   ....[0]....
.L_1486:
        /*01b8*/ 	.word	0x00000970
        /*01bc*/ 	.word	0x0000fff0


	//   ....[1]....
        /*01c0*/ 	.word	0x0000d030
        /*01c4*/ 	.word	0x0000fff0


	//----- nvinfo : EIATTR_INT_WARP_WIDE_INSTR_OFFSETS
	.align		4
.L_1487:
        /*01c8*/ 	.byte	0x04, 0x31
        /*01ca*/ 	.short	(.L_1489 - .L_1488)


	//   ....[0]....
.L_1488:
        /*01cc*/ 	.word	0x000000c0


	//   ....[1]....
        /*01d0*/ 	.word	0x000000d0


	//   ....[2]....
        /*01d4*/ 	.word	0x00000170


	//   ....[3]....
        /*01d8*/ 	.word	0x0000ff40


	//   ....[4]....
        /*01dc*/ 	.word	0x0000ffd0


	//   ....[5]....
        /*01e0*/ 	.word	0x000131b0


	//   ....[6]....
        /*01e4*/ 	.word	0x00013240


	//----- nvinfo : EIATTR_COOP_GROUP_MASK_REGIDS
	.align		4
.L_1489:
        /*01e8*/ 	.byte	0x04, 0x29
        /*01ea*/ 	.short	(.L_1491 - .L_1490)


	//   ....[0]....
.L_1490:
        /*01ec*/ 	.word	0xffffffff


	//   ....[1]....
        /*01f0*/ 	.word	0xffffffff


	//   ....[2]....
        /*01f4*/ 	.word	0xffffffff


	//   ....[3]....
        /*01f8*/ 	.word	0xffffffff


	//   ....[4]....
        /*01fc*/ 	.word	0xffffffff


	//   ....[5]....
        /*0200*/ 	.word	0xffffffff


	//   ....[6]....
        /*0204*/ 	.word	0xffffffff


	//   ....[7]....
        /*0208*/ 	.word	0xffffffff


	//   ....[8]....
        /*020c*/ 	.word	0xffffffff


	//   ....[9]....
        /*0210*/ 	.word	0xffffffff


	//   ....[10]....
        /*0214*/ 	.word	0xffffffff


	//   ....[11]....
        /*0218*/ 	.word	0xffffffff


	//   ....[12]....
        /*021c*/ 	.word	0xffffffff


	//   ....[13]....
        /*0220*/ 	.word	0xffffffff


	//   ....[14]....
        /*0224*/ 	.word	0xffffffff


	//   ....[15]....
        /*0228*/ 	.word	0xffffffff


	//   ....[16]....
        /*022c*/ 	.word	0xffffffff


	//   ....[17]....
        /*0230*/ 	.word	0xffffffff


	//   ....[18]....
        /*0234*/ 	.word	0xffffffff


	//   ....[19]....
        /*0238*/ 	.word	0xffffffff


	//   ....[20]....
        /*023c*/ 	.word	0xffffffff


	//   ....[21]....
        /*0240*/ 	.word	0xffffffff


	//   ....[22]....
        /*0244*/ 	.word	0xffffffff


	//   ....[23]....
        /*0248*/ 	.word	0xffffffff


	//   ....[24]....
        /*024c*/ 	.word	0xffffffff


	//   ....[25]....
        /*0250*/ 	.word	0xffffffff


	//   ....[26]....
        /*0254*/ 	.word	0xffffffff


	//   ....[27]....
        /*0258*/ 	.word	0xffffffff


	//   ....[28]....
        /*025c*/ 	.word	0xffffffff


	//   ....[29]....
        /*0260*/ 	.word	0xffffffff


	//   ....[30]....
        /*0264*/ 	.word	0xffffffff


	//   ....[31]....
        /*0268*/ 	.word	0xffffffff


	//   ....[32]....
        /*026c*/ 	.word	0xffffffff


	//   ....[33]....
        /*0270*/ 	.word	0xffffffff


	//   ....[34]....
        /*0274*/ 	.word	0xffffffff


	//   ....[35]....
        /*0278*/ 	.word	0xffffffff


	//   ....[36]....
        /*027c*/ 	.word	0xffffffff


	//   ....[37]....
        /*0280*/ 	.word	0xffffffff


	//   ....[38]....
        /*0284*/ 	.word	0xffffffff


	//   ....[39]....
        /*0288*/ 	.word	0xffffffff


	//   ....[40]....
        /*028c*/ 	.word	0xffffffff


	//   ....[41]....
        /*0290*/ 	.word	0xffffffff


	//   ....[42]....
        /*0294*/ 	.word	0xffffffff


	//   ....[43]....
        /*0298*/ 	.word	0xffffffff


	//   ....[44]....
        /*029c*/ 	.word	0xffffffff


	//   ....[45]....
        /*02a0*/ 	.word	0xffffffff


	//   ....[46]....
        /*02a4*/ 	.word	0xffffffff


	//   ....[47]....
        /*02a8*/ 	.word	0xffffffff


	//   ....[48]....
        /*02ac*/ 	.word	0xffffffff


	//   ....[49]....
        /*02b0*/ 	.word	0xffffffff


	//   ....[50]....
        /*02b4*/ 	.word	0xffffffff


	//   ....[51]....
        /*02b8*/ 	.word	0xffffffff


	//   ....[52]....
        /*02bc*/ 	.word	0xffffffff


	//   ....[53]....
        /*02c0*/ 	.word	0xffffffff


	//   ....[54]....
        /*02c4*/ 	.word	0xffffffff


	//   ....[55]....
        /*02c8*/ 	.word	0xffffffff


	//   ....[56]....
        /*02cc*/ 	.word	0xffffffff


	//   ....[57]....
        /*02d0*/ 	.word	0xffffffff


	//   ....[58]....
        /*02d4*/ 	.word	0xffffffff


	//   ....[59]....
        /*02d8*/ 	.word	0xffffffff


	//   ....[60]....
        /*02dc*/ 	.word	0xffffffff


	//   ....[61]....
        /*02e0*/ 	.word	0xffffffff


	//   ....[62]....
        /*02e4*/ 	.word	0xffffffff


	//   ....[63]....
        /*02e8*/ 	.word	0xffffffff


	//   ....[64]....
        /*02ec*/ 	.word	0xffffffff


	//   ....[65]....
        /*02f0*/ 	.word	0xffffffff


	//   ....[66]....
        /*02f4*/ 	.word	0xffffffff


	//   ....[67]....
        /*02f8*/ 	.word	0xffffffff


	//   ....[68]....
        /*02fc*/ 	.word	0xffffffff


	//   ....[69]....
        /*0300*/ 	.word	0xffffffff


	//   ....[70]....
        /*0304*/ 	.word	0xffffffff


	//   ....[71]....
        /*0308*/ 	.word	0xffffffff


	//   ....[72]....
        /*030c*/ 	.word	0xffffffff


	//   ....[73]....
        /*0310*/ 	.word	0xffffffff


	//   ....[74]....
        /*0314*/ 	.word	0xffffffff


	//   ....[75]....
        /*0318*/ 	.word	0xffffffff


	//   ....[76]....
        /*031c*/ 	.word	0xffffffff


	//   ....[77]....
        /*0320*/ 	.word	0xffffffff


	//   ....[78]....
        /*0324*/ 	.word	0xffffffff


	//   ....[79]....
        /*0328*/ 	.word	0xffffffff


	//   ....[80]....
        /*032c*/ 	.word	0xffffffff


	//   ....[81]....
        /*0330*/ 	.word	0xffffffff


	//   ....[82]....
        /*0334*/ 	.word	0xffffffff


	//   ....[83]....
        /*0338*/ 	.word	0xffffffff


	//   ....[84]....
        /*033c*/ 	.word	0xffffffff


	//   ....[85]....
        /*0340*/ 	.word	0xffffffff


	//   ....[86]....
        /*0344*/ 	.word	0xffffffff


	//   ....[87]....
        /*0348*/ 	.word	0xffffffff


	//   ....[88]....
        /*034c*/ 	.word	0xffffffff


	//   ....[89]....
        /*0350*/ 	.word	0xffffffff


	//   ....[90]....
        /*0354*/ 	.word	0xffffffff


	//   ....[91]....
        /*0358*/ 	.word	0xffffffff


	//   ....[92]....
        /*035c*/ 	.word	0xffffffff


	//   ....[93]....
        /*0360*/ 	.word	0xffffffff


	//   ....[94]....
        /*0364*/ 	.word	0xffffffff


	//   ....[95]....
        /*0368*/ 	.word	0xffffffff


	//   ....[96]....
        /*036c*/ 	.word	0xffffffff


	//   ....[97]....
        /*0370*/ 	.word	0xffffffff


	//   ....[98]....
        /*0374*/ 	.word	0xffffffff


	//   ....[99]....
        /*0378*/ 	.word	0xffffffff


	//   ....[100]....
        /*037c*/ 	.word	0xffffffff


	//   ....[101]....
        /*0380*/ 	.word	0xffffffff


	//   ....[102]....
        /*0384*/ 	.word	0xffffffff


	//   ....[103]....
        /*0388*/ 	.word	0xffffffff


	//   ....[104]....
        /*038c*/ 	.word	0xffffffff


	//   ....[105]....
        /*0390*/ 	.word	0xffffffff


	//   ....[106]....
        /*0394*/ 	.word	0xffffffff


	//   ....[107]....
        /*0398*/ 	.word	0xffffffff


	//   ....[108]....
        /*039c*/ 	.word	0xffffffff


	//   ....[109]....
        /*03a0*/ 	.word	0xffffffff


	//   ....[110]....
        /*03a4*/ 	.word	0xffffffff


	//   ....[111]....
        /*03a8*/ 	.word	0xffffffff


	//   ....[112]....
        /*03ac*/ 	.word	0xffffffff


	//   ....[113]....
        /*03b0*/ 	.word	0xffffffff


	//   ....[114]....
        /*03b4*/ 	.word	0xffffffff


	//   ....[115]....
        /*03b8*/ 	.word	0xffffffff


	//   ....[116]....
        /*03bc*/ 	.word	0xffffffff


	//   ....[117]....
        /*03c0*/ 	.word	0xffffffff


	//   ....[118]....
        /*03c4*/ 	.word	0xffffffff


	//   ....[119]....
        /*03c8*/ 	.word	0xffffffff


	//   ....[120]....
        /*03cc*/ 	.word	0xffffffff


	//   ....[121]....
        /*03d0*/ 	.word	0xffffffff


	//   ....[122]....
        /*03d4*/ 	.word	0xffffffff


	//   ....[123]....
        /*03d8*/ 	.word	0xffffffff


	//   ....[124]....
        /*03dc*/ 	.word	0xffffffff


	//   ....[125]....
        /*03e0*/ 	.word	0xffffffff


	//   ....[126]....
        /*03e4*/ 	.word	0xffffffff


	//   ....[127]....
        /*03e8*/ 	.word	0xffffffff


	//   ....[128]....
        /*03ec*/ 	.word	0xffffffff


	//   ....[129]....
        /*03f0*/ 	.word	0xffffffff


	//   ....[130]....
        /*03f4*/ 	.word	0xffffffff


	//   ....[131]....
        /*03f8*/ 	.word	0xffffffff


	//   ....[132]....
        /*03fc*/ 	.word	0xffffffff


	//   ....[133]....
        /*0400*/ 	.word	0xffffffff


	//   ....[134]....
        /*0404*/ 	.word	0xffffffff


	//   ....[135]....
        /*0408*/ 	.word	0xffffffff


	//   ....[136]....
        /*040c*/ 	.word	0xffffffff


	//   ....[137]....
        /*0410*/ 	.word	0xffffffff


	//   ....[138]....
        /*0414*/ 	.word	0xffffffff


	//   ....[139]....
        /*0418*/ 	.word	0xffffffff


	//   ....[140]....
        /*041c*/ 	.word	0xffffffff


	//   ....[141]....
        /*0420*/ 	.word	0xffffffff


	//   ....[142]....
        /*0424*/ 	.word	0xffffffff


	//   ....[143]....
        /*0428*/ 	.word	0xffffffff


	//   ....[144]....
        /*042c*/ 	.word	0xffffffff


	//   ....[145]....
        /*0430*/ 	.word	0xffffffff


	//   ....[146]....
        /*0434*/ 	.word	0xffffffff


	//   ....[147]....
        /*0438*/ 	.word	0xffffffff


	//   ....[148]....
        /*043c*/ 	.word	0xffffffff


	//   ....[149]....
        /*0440*/ 	.word	0xffffffff


	//   ....[150]....
        /*0444*/ 	.word	0xffffffff


	//   ....[151]....
        /*0448*/ 	.word	0xffffffff


	//   ....[152]....
        /*044c*/ 	.word	0xffffffff


	//   ....[153]....
        /*0450*/ 	.word	0xffffffff


	//   ....[154]....
        /*0454*/ 	.word	0xffffffff


	//   ....[155]....
        /*0458*/ 	.word	0xffffffff


	//   ....[156]....
        /*045c*/ 	.word	0xffffffff


	//   ....[157]....
        /*0460*/ 	.word	0xffffffff


	//   ....[158]....
        /*0464*/ 	.word	0xffffffff


	//   ....[159]....
        /*0468*/ 	.word	0xffffffff


	//   ....[160]....
        /*046c*/ 	.word	0xffffffff


	//   ....[161]....
        /*0470*/ 	.word	0xffffffff


	//   ....[162]....
        /*0474*/ 	.word	0xffffffff


	//   ....[163]....
        /*0478*/ 	.word	0xffffffff


	//   ....[164]....
        /*047c*/ 	.word	0xffffffff


	//   ....[165]....
        /*0480*/ 	.word	0xffffffff


	//   ....[166]....
        /*0484*/ 	.word	0xffffffff


	//   ....[167]....
        /*0488*/ 	.word	0xffffffff


	//   ....[168]....
        /*048c*/ 	.word	0xffffffff


	//   ....[169]....
        /*0490*/ 	.word	0xffffffff


	//   ....[170]....
        /*0494*/ 	.word	0xffffffff


	//   ....[171]....
        /*0498*/ 	.word	0xffffffff


	//   ....[172]....
        /*049c*/ 	.word	0xffffffff


	//   ....[173]....
        /*04a0*/ 	.word	0xffffffff


	//   ....[174]....
        /*04a4*/ 	.word	0xffffffff


	//   ....[175]....
        /*04a8*/ 	.word	0x0500000f


	//   ....[176]....
        /*04ac*/ 	.word	0x0500000f


	//   ....[177]....
        /*04b0*/ 	.word	0x0500000f


	//   ....[178]....
        /*04b4*/ 	.word	0x0500000f


	//   ....[179]....
        /*04b8*/ 	.word	0x0500000f


	//   ....[180]....
        /*04bc*/ 	.word	0x0500000f


	//   ....[181]....
        /*04c0*/ 	.word	0x0500000f


	//   ....[182]....
        /*04c4*/ 	.word	0x0500000f


	//   ....[183]....
        /*04c8*/ 	.word	0x0500000f


	//   ....[184]....
        /*04cc*/ 	.word	0x0500000f


	//   ....[185]....
        /*04d0*/ 	.word	0x0500000f


	//   ....[186]....
        /*04d4*/ 	.word	0x0500000f


	//   ....[187]....
        /*04d8*/ 	.word	0x0500000f


	//   ....[188]....
        /*04dc*/ 	.word	0x0500000f


	//   ....[189]....
        /*04e0*/ 	.word	0x0500000f


	//   ....[190]....
        /*04e4*/ 	.word	0x0500000f


	//   ....[191]....
        /*04e8*/ 	.word	0x0500000f


	//   ....[192]....
        /*04ec*/ 	.word	0x0500000f


	//   ....[193]....
        /*04f0*/ 	.word	0x0500000f


	//   ....[194]....
        /*04f4*/ 	.word	0x0500000f


	//   ....[195]....
        /*04f8*/ 	.word	0x0500000f


	//   ....[196]....
        /*04fc*/ 	.word	0x0500000f


	//   ....[197]....
        /*0500*/ 	.word	0x0500000f


	//   ....[198]....
        /*0504*/ 	.word	0x0500000f


	//   ....[199]....
        /*0508*/ 	.word	0x0500000f


	//   ....[200]....
        /*050c*/ 	.word	0x0500000f


	//   ....[201]....
        /*0510*/ 	.word	0x0500000f


	//   ....[202]....
        /*0514*/ 	.word	0x0500000f


	//   ....[203]....
        /*0518*/ 	.word	0x0500000f


	//   ....[204]....
        /*051c*/ 	.word	0x0500000f


	//   ....[205]....
        /*0520*/ 	.word	0x0500000f


	//   ....[206]....
        /*0524*/ 	.word	0x0500000f


	//   ....[207]....
        /*0528*/ 	.word	0x0500000f


	//   ....[208]....
        /*052c*/ 	.word	0x0500000f


	//   ....[209]....
        /*0530*/ 	.word	0x0500000f


	//   ....[210]....
        /*0534*/ 	.word	0x0500000f


	//   ....[211]....
        /*0538*/ 	.word	0x0500000f


	//   ....[212]....
        /*053c*/ 	.word	0x0500000f


	//   ....[213]....
        /*0540*/ 	.word	0x0500000f


	//   ....[214]....
        /*0544*/ 	.word	0x0500000f


	//   ....[215]....
        /*0548*/ 	.word	0x0500000f


	//   ....[216]....
        /*054c*/ 	.word	0x0500000f


	//   ....[217]....
        /*0550*/ 	.word	0x0500000f


	//   ....[218]....
        /*0554*/ 	.word	0x0500000f


	//   ....[219]....
        /*0558*/ 	.word	0x0500000f


	//   ....[220]....
        /*055c*/ 	.word	0x0500000f


	//   ....[221]....
        /*0560*/ 	.word	0x0500000f


	//   ....[222]....
        /*0564*/ 	.word	0x0500000f


	//   ....[223]....
        /*0568*/ 	.word	0x0500000f


	//   ....[224]....
        /*056c*/ 	.word	0x0500000f


	//   ....[225]....
        /*0570*/ 	.word	0x0500000f


	//   ....[226]....
        /*0574*/ 	.word	0x0500000f


	//   ....[227]....
        /*0578*/ 	.word	0x0500000f


	//   ....[228]....
        /*057c*/ 	.word	0x0500000f


	//   ....[229]....
        /*0580*/ 	.word	0x0500000f


	//   ....[230]....
        /*0584*/ 	.word	0x0500000f


	//   ....[231]....
        /*0588*/ 	.word	0x0500000f


	//   ....[232]....
        /*058c*/ 	.word	0x0500000f


	//   ....[233]....
        /*0590*/ 	.word	0x0500000f


	//   ....[234]....
        /*0594*/ 	.word	0x0500000f


	//   ....[235]....
        /*0598*/ 	.word	0x0500000f


	//   ....[236]....
        /*059c*/ 	.word	0x0500000f


	//   ....[237]....
        /*05a0*/ 	.word	0x0500000f


	//   ....[238]....
        /*05a4*/ 	.word	0x0500000f


	//   ....[239]....
        /*05a8*/ 	.word	0x0500000f


	//   ....[240]....
        /*05ac*/ 	.word	0x0500000f


	//   ....[241]....
        /*05b0*/ 	.word	0x0500000f


	//   ....[242]....
        /*05b4*/ 	.word	0x0500000f


	//   ....[243]....
        /*05b8*/ 	.word	0x0500000f


	//   ....[244]....
        /*05bc*/ 	.word	0x0500000f


	//   ....[245]....
        /*05c0*/ 	.word	0x0500000f


	//   ....[246]....
        /*05c4*/ 	.word	0x0500000f


	//   ....[247]....
        /*05c8*/ 	.word	0x0500000f


	//   ....[248]....
        /*05cc*/ 	.word	0x0500000f


	//   ....[249]....
        /*05d0*/ 	.word	0x0500000f


	//   ....[250]....
        /*05d4*/ 	.word	0x0500000f


	//   ....[251]....
        /*05d8*/ 	.word	0x0500000f


	//   ....[252]....
        /*05dc*/ 	.word	0x0500000f


	//   ....[253]....
        /*05e0*/ 	.word	0x0500000f


	//   ....[254]....
        /*05e4*/ 	.word	0x0500000f


	//   ....[255]....
        /*05e8*/ 	.word	0x0500000f


	//   ....[0]....
        /*05ec*/ 	.word	0x0500000f


	//   ....[1]....
        /*05f0*/ 	.word	0x0500000f


	//   ....[2]....
        /*05f4*/ 	.word	0x0500000f


	//   ....[3]....
        /*05f8*/ 	.word	0x0500000f


	//   ....[4]....
        /*05fc*/ 	.word	0x0500000f


	//   ....[5]....
        /*0600*/ 	.word	0x0500000f


	//   ....[6]....
        /*0604*/ 	.word	0x0500000f


	//   ....[7]....
        /*0608*/ 	.word	0x0500000f


	//   ....[8]....
        /*060c*/ 	.word	0x0500000f


	//   ....[9]....
        /*0610*/ 	.word	0x0500000f


	//   ....[10]....
        /*0614*/ 	.word	0x0500000f


	//   ....[11]....
        /*0618*/ 	.word	0x0500000f


	//   ....[12]....
        /*061c*/ 	.word	0x0500000f


	//   ....[13]....
        /*0620*/ 	.word	0x0500000f


	//   ....[14]....
        /*0624*/ 	.word	0x0500000f


	//   ....[15]....
        /*0628*/ 	.word	0x0500000f


	//   ....[16]....
        /*062c*/ 	.word	0x0500000f


	//   ....[17]....
        /*0630*/ 	.word	0x0500000f


	//   ....[18]....
        /*0634*/ 	.word	0x0500000f


	//   ....[19]....
        /*0638*/ 	.word	0x0500000f


	//   ....[20]....
        /*063c*/ 	.word	0x0500000f


	//   ....[21]....
        /*0640*/ 	.word	0x0500000f


	//   ....[22]....
        /*0644*/ 	.word	0x0500000f


	//   ....[23]....
        /*0648*/ 	.word	0x0500000f


	//   ....[24]....
        /*064c*/ 	.word	0x0500000f


	//   ....[25]....
        /*0650*/ 	.word	0x0500000f


	//----- nvinfo : EIATTR_COOP_GROUP_INSTR_OFFSETS
	.align		4
.L_1491:
        /*0654*/ 	.byte	0x04, 0x28
        /*0656*/ 	.short	(.L_1493 - .L_1492)


	//   ....[0]....
.L_1492:
        /*0658*/ 	.word	0x00000080


	//   ....[1]....
        /*065c*/ 	.word	0x00000090


	//   ....[2]....
        /*0660*/ 	.word	0x000002d0


	//   ....[3]....
        /*0664*/ 	.word	0x00000430


	//   ....[4]....
        /*0668*/ 	.word	0x00000550


	//   ....[5]....
        /*066c*/ 	.word	0x000006b0


	//   ....[6]....
        /*0670*/ 	.word	0x000017c0


	//   ....[7]....
        /*0674*/ 	.word	0x00001e90


	//   ....[8]....
        /*0678*/ 	.word	0x00002100


	//   ....[9]....
        /*067c*/ 	.word	0x00003430


	//   ....[10]....
        /*0680*/ 	.word	0x00003580


	//   ....[11]....
        /*0684*/ 	.word	0x00003dd0


	//   ....[12]....
        /*0688*/ 	.word	0x00003e30


	//   ....[13]....
        /*068c*/ 	.word	0x00005440


	//   ....[14]....
        /*0690*/ 	.word	0x00005650


	//   ....[15]....
        /*0694*/ 	.word	0x00006230


	//   ....[16]....
        /*0698*/ 	.word	0x00006330


	//   ....[17]....
        /*069c*/ 	.word	0x00006b80


	//   ....[18]....
        /*06a0*/ 	.word	0x00006bf0


	//   ....[19]....
        /*06a4*/ 	.word	0x00008810


	//   ....[20]....
        /*06a8*/ 	.word	0x00008820


	//   ....[21]....
        /*06ac*/ 	.word	0x00008850


	//   ....[22]....
        /*06b0*/ 	.word	0x00008860


	//   ....[23]....
        /*06b4*/ 	.word	0x0000a1f0


	//   ....[24]....
        /*06b8*/ 	.word	0x0000a400


	//   ....[25]....
        /*06bc*/ 	.word	0x0000afe0


	//   ....[26]....
        /*06c0*/ 	.word	0x0000b0e0


	//   ....[27]....
        /*06c4*/ 	.word	0x0000b930


	//   ....[28]....
        /*06c8*/ 	.word	0x0000b9a0


	//   ....[29]....
        /*06cc*/ 	.word	0x0000c900


	//   ....[30]....
        /*06d0*/ 	.word	0x0000c930


	//   ....[31]....
        /*06d4*/ 	.word	0x0000c9e0


	//   ....[32]....
        /*06d8*/ 	.word	0x0000c9f0


	//   ....[33]....
        /*06dc*/ 	.word	0x0000d7b0


	//   ....[34]....
        /*06e0*/ 	.word	0x0000d7f0


	//   ....[35]....
        /*06e4*/ 	.word	0x0000d830


	//   ....[36]....
        /*06e8*/ 	.word	0x0000d860


	//   ....[37]....
        /*06ec*/ 	.word	0x0000dd40


	//   ....[38]....
        /*06f0*/ 	.word	0x0000dd80


	//   ....[39]....
        /*06f4*/ 	.word	0x0000ddb0


	//   ....[40]....
        /*06f8*/ 	.word	0x0000dde0


	//   ....[41]....
        /*06fc*/ 	.word	0x0000de00


	//   ....[42]....
        /*0700*/ 	.word	0x0000de10


	//   ....[43]....
        /*0704*/ 	.word	0x0000de30


	//   ....[44]....
        /*0708*/ 	.word	0x0000de50


	//   ....[45]....
        /*070c*/ 	.word	0x0000e6f0


	//   ....[46]....
        /*0710*/ 	.word	0x0000e720


	//   ....[47]....
        /*0714*/ 	.word	0x0000e760


	//   ....[48]....
        /*0718*/ 	.word	0x0000e790


	//   ....[49]....
        /*071c*/ 	.word	0x0000e7a0


	//   ....[50]....
        /*0720*/ 	.word	0x0000e7b0


	//   ....[51]....
        /*0724*/ 	.word	0x0000e7c0


	//   ....[52]....
        /*0728*/ 	.word	0x0000e7e0


	//   ....[53]....
        /*072c*/ 	.word	0x0000e940


	//   ....[54]....
        /*0730*/ 	.word	0x0000eb30


	//   ....[55]....
        /*0734*/ 	.word	0x0000eb60


	//   ....[56]....
        /*0738*/ 	.word	0x0000eb90


	//   ....[57]....
        /*073c*/ 	.word	0x0000ebc0


	//   ....[58]....
        /*0740*/ 	.word	0x0000ebf0


	//   ....[59]....
        /*0744*/ 	.word	0x0000ec20


	//   ....[60]....
        /*0748*/ 	.word	0x0000ed70


	//   ....[61]....
        /*074c*/ 	.word	0x0000eda0


	//   ....[62]....
        /*0750*/ 	.word	0x0000edd0


	//   ....[63]....
        /*0754*/ 	.word	0x0000ee00


	//   ....[64]....
        /*0758*/ 	.word	0x0000ee30


	//   ....[65]....
        /*075c*/ 	.word	0x0000ee60


	//   ....[66]....
        /*0760*/ 	.word	0x0000eef0


	//   ....[67]....
        /*0764*/ 	.word	0x0000ef50


	//   ....[68]....
        /*0768*/ 	.word	0x0000efe0


	//   ....[69]....
        /*076c*/ 	.word	0x00010b40


	//   ....[70]....
        /*0770*/ 	.word	0x00010b60


	//   ....[71]....
        /*0774*/ 	.word	0x00010bf0


	//   ....[72]....
        /*0778*/ 	.word	0x00010c10


	//   ....[73]....
        /*077c*/ 	.word	0x00010c90


	//   ....[74]....
        /*0780*/ 	.word	0x00010cb0


	//   ....[75]....
        /*0784*/ 	.word	0x00010d30


	//   ....[76]....
        /*0788*/ 	.word	0x00010d50


	//   ....[77]....
        /*078c*/ 	.word	0x00010dd0


	//   ....[78]....
        /*0790*/ 	.word	0x00010df0


	//   ....[79]....
        /*0794*/ 	.word	0x00010e70


	//   ....[80]....
        /*0798*/ 	.word	0x00010e90


	//   ....[81]....
        /*079c*/ 	.word	0x00010f10


	//   ....[82]....
        /*07a0*/ 	.word	0x00010f30


	//   ....[83]....
        /*07a4*/ 	.word	0x00010f40


	//   ....[84]....
        /*07a8*/ 	.word	0x00010f50


	//   ....[85]....
        /*07ac*/ 	.word	0x00011830


	//   ....[86]....
        /*07b0*/ 	.word	0x00011860


	//   ....[87]....
        /*07b4*/ 	.word	0x00011900


	//   ....[88]....
        /*07b8*/ 	.word	0x00011920


	//   ....[89]....
        /*07bc*/ 	.word	0x000119a0


	//   ....[90]....
        /*07c0*/ 	.word	0x000119c0


	//   ....[91]....
        /*07c4*/ 	.word	0x00011a40


	//   ....[92]....
        /*07c8*/ 	.word	0x00011a60


	//   ....[93]....
        /*07cc*/ 	.word	0x00011ae0


	//   ....[94]....
        /*07d0*/ 	.word	0x00011b00


	//   ....[95]....
        /*07d4*/ 	.word	0x00011b80


	//   ....[96]....
        /*07d8*/ 	.word	0x00011ba0


	//   ....[97]....
        /*07dc*/ 	.word	0x00011c20


	//   ....[98]....
        /*07e0*/ 	.word	0x00011c40


	//   ....[99]....
        /*07e4*/ 	.word	0x00011c50


	//   ....[100]....
        /*07e8*/ 	.word	0x00011cc0


	//   ....[101]....
        /*07ec*/ 	.word	0x00011d10


	//   ....[102]....
        /*07f0*/ 	.word	0x00011d40


	//   ....[103]....
        /*07f4*/ 	.word	0x00011dd0


	//   ....[104]....
        /*07f8*/ 	.word	0x00011de0


	//   ....[105]....
        /*07fc*/ 	.word	0x00011e50


	//   ....[106]....
        /*0800*/ 	.word	0x00011e60


	//   ....[107]....
        /*0804*/ 	.word	0x00011ea0


	//   ....[108]....
        /*0808*/ 	.word	0x00011ec0


	//   ....[109]....
        /*080c*/ 	.word	0x00012640


	//   ....[110]....
        /*0810*/ 	.word	0x00012670


	//   ....[111]....
        /*0814*/ 	.word	0x000126c0


	//   ....[112]....
        /*0818*/ 	.word	0x000126d0


	//   ....[113]....
        /*081c*/ 	.word	0x00012710


	//   ....[114]....
        /*0820*/ 	.word	0x00012720


	//   ....[115]....
        /*0824*/ 	.word	0x00012760


	//   ....[116]....
        /*0828*/ 	.word	0x00012770


	//   ....[117]....
        /*082c*/ 	.word	0x000127b0


	//   ....[118]....
        /*0830*/ 	.word	0x000127c0


	//   ....[119]....
        /*0834*/ 	.word	0x00012800


	//   ....[120]....
        /*0838*/ 	.word	0x00012810


	//   ....[121]....
        /*083c*/ 	.word	0x00012850


	//   ....[122]....
        /*0840*/ 	.word	0x00012860


	//   ....[123]....
        /*0844*/ 	.word	0x00012870


	//   ....[124]....
        /*0848*/ 	.word	0x000128b0


	//   ....[125]....
        /*084c*/ 	.word	0x00012b60


	//   ....[126]....
        /*0850*/ 	.word	0x00012b90


	//   ....[127]....
        /*0854*/ 	.word	0x00012bf0


	//   ....[128]....
        /*0858*/ 	.word	0x00012c00


	//   ....[129]....
        /*085c*/ 	.word	0x00012c50


	//   ....[130]....
        /*0860*/ 	.word	0x00012c60


	//   ....[131]....
        /*0864*/ 	.word	0x00012cb0


	//   ....[132]....
        /*0868*/ 	.word	0x00012cc0


	//   ....[133]....
        /*086c*/ 	.word	0x00012d10


	//   ....[134]....
        /*0870*/ 	.word	0x00012d20


	//   ....[135]....
        /*0874*/ 	.word	0x00012d70


	//   ....[136]....
        /*0878*/ 	.word	0x00012d80


	//   ....[137]....
        /*087c*/ 	.word	0x00012dd0


	//   ....[138]....
        /*0880*/ 	.word	0x00012de0


	//   ....[139]....
        /*0884*/ 	.word	0x00012df0


	//   ....[140]....
        /*0888*/ 	.word	0x00012e30


	//   ....[141]....
        /*088c*/ 	.word	0x00013400


	//   ....[142]....
        /*0890*/ 	.word	0x00013440


	//   ....[143]....
        /*0894*/ 	.word	0x00013470


	//   ....[144]....
        /*0898*/ 	.word	0x00013480


	//   ....[145]....
        /*089c*/ 	.word	0x00013490


	//   ....[146]....
        /*08a0*/ 	.word	0x000134a0


	//   ....[147]....
        /*08a4*/ 	.word	0x000134c0


	//   ....[148]....
        /*08a8*/ 	.word	0x00013510


	//   ....[149]....
        /*08ac*/ 	.word	0x00013530


	//   ....[150]....
        /*08b0*/ 	.word	0x00013570


	//   ....[151]....
        /*08b4*/ 	.word	0x00013590


	//   ....[152]....
        /*08b8*/ 	.word	0x000135d0


	//   ....[153]....
        /*08bc*/ 	.word	0x000135f0


	//   ....[154]....
        /*08c0*/ 	.word	0x00013640


	//   ....[155]....
        /*08c4*/ 	.word	0x00013670


	//   ....[156]....
        /*08c8*/ 	.word	0x000136d0


	//   ....[157]....
        /*08cc*/ 	.word	0x00013a50


	//   ....[158]....
        /*08d0*/ 	.word	0x00013aa0


	//   ....[159]....
        /*08d4*/ 	.word	0x00013ad0


	//   ....[160]....
        /*08d8*/ 	.word	0x00013b00


	//   ....[161]....
        /*08dc*/ 	.word	0x00013b10


	//   ....[162]....
        /*08e0*/ 	.word	0x00013b40


	//   ....[163]....
        /*08e4*/ 	.word	0x00013b70


	//   ....[164]....
        /*08e8*/ 	.word	0x00013ba0


	//   ....[165]....
        /*08ec*/ 	.word	0x00013d20


	//   ....[166]....
        /*08f0*/ 	.word	0x00013d50


	//   ....[167]....
        /*08f4*/ 	.word	0x00013d80


	//   ....[168]....
        /*08f8*/ 	.word	0x00013db0


	//   ....[169]....
        /*08fc*/ 	.word	0x00013de0


	//   ....[170]....
        /*0900*/ 	.word	0x00013e10


	//   ....[171]....
        /*0904*/ 	.word	0x00013ed0


	//   ....[172]....
        /*0908*/ 	.word	0x00013ef0


	//   ....[173]....
        /*090c*/ 	.word	0x00013f60


	//   ....[174]....
        /*0910*/ 	.word	0x00014600


	//   ....[175]....
        /*0914*/ 	.word	0x00014c60


	//   ....[176]....
        /*0918*/ 	.word	0x00014d50


	//   ....[177]....
        /*091c*/ 	.word	0x00014df0


	//   ....[178]....
        /*0920*/ 	.word	0x00014e50


	//   ....[179]....
        /*0924*/ 	.word	0x00014f40


	//   ....[180]....
        /*0928*/ 	.word	0x00014fb0


	//   ....[181]....
        /*092c*/ 	.word	0x000150a0


	//   ....[182]....
        /*0930*/ 	.word	0x00015110


	//   ....[183]....
        /*0934*/ 	.word	0x00015200


	//   ....[184]....
        /*0938*/ 	.word	0x00015270


	//   ....[185]....
        /*093c*/ 	.word	0x00015360


	//   ....[186]....
        /*0940*/ 	.word	0x000153d0


	//   ....[187]....
        /*0944*/ 	.word	0x000154c0


	//   ....[188]....
        /*0948*/ 	.word	0x00015530


	//   ....[189]....
        /*094c*/ 	.word	0x00015620


	//   ....[190]....
        /*0950*/ 	.word	0x00015690


	//   ....[191]....
        /*0954*/ 	.word	0x00015730


	//   ....[192]....
        /*0958*/ 	.word	0x00015820


	//   ....[193]....
        /*095c*/ 	.word	0x00015890


	//   ....[194]....
        /*0960*/ 	.word	0x000158f0


	//   ....[195]....
        /*0964*/ 	.word	0x000159e0


	//   ....[196]....
        /*0968*/ 	.word	0x00015a40


	//   ....[197]....
        /*096c*/ 	.word	0x00015b40


	//   ....[198]....
        /*0970*/ 	.word	0x00015ba0


	//   ....[199]....
        /*0974*/ 	.word	0x00015ca0


	//   ....[200]....
        /*0978*/ 	.word	0x00015d00


	//   ....[201]....
        /*097c*/ 	.word	0x00015e00


	//   ....[202]....
        /*0980*/ 	.word	0x00015e60


	//   ....[203]....
        /*0984*/ 	.word	0x00015f60


	//   ....[204]....
        /*0988*/ 	.word	0x00015fc0


	//   ....[205]....
        /*098c*/ 	.word	0x000160c0


	//   ....[206]....
        /*0990*/ 	.word	0x00016120


	//   ....[207]....
        /*0994*/ 	.word	0x000161d0


	//   ....[208]....
        /*0998*/ 	.word	0x00016280


	//   ....[209]....
        /*099c*/ 	.word	0x00016350


	//   ....[210]....
        /*09a0*/ 	.word	0x000163b0


	//   ....[211]....
        /*09a4*/ 	.word	0x000164b0


	//   ....[212]....
        /*09a8*/ 	.word	0x00016510


	//   ....[213]....
        /*09ac*/ 	.word	0x000165e0


	//   ....[214]....
        /*09b0*/ 	.word	0x00016640


	//   ....[215]....
        /*09b4*/ 	.word	0x00016700


	//   ....[216]....
        /*09b8*/ 	.word	0x00016840


	//   ....[217]....
        /*09bc*/ 	.word	0x000168e0


	//   ....[218]....
        /*09c0*/ 	.word	0x00016950


	//   ....[219]....
        /*09c4*/ 	.word	0x00016a00


	//   ....[220]....
        /*09c8*/ 	.word	0x00016a60


	//   ....[221]....
        /*09cc*/ 	.word	0x00016b10


	//   ....[222]....
        /*09d0*/ 	.word	0x00016b70


	//   ....[223]....
        /*09d4*/ 	.word	0x00016c20


	//   ....[224]....
        /*09d8*/ 	.word	0x00016c80


	//   ....[225]....
        /*09dc*/ 	.word	0x00016d30


	//   ....[226]....
        /*09e0*/ 	.word	0x00016d90


	//   ....[227]....
        /*09e4*/ 	.word	0x00016e40


	//   ....[228]....
        /*09e8*/ 	.word	0x00016ea0


	//   ....[229]....
        /*09ec*/ 	.word	0x00016f50


	//   ....[230]....
        /*09f0*/ 	.word	0x00016fb0


	//   ....[231]....
        /*09f4*/ 	.word	0x00017060


	//   ....[232]....
        /*09f8*/ 	.word	0x00017150


	//   ....[233]....
        /*09fc*/ 	.word	0x00017200


	//   ....[234]....
        /*0a00*/ 	.word	0x00017260


	//   ....[235]....
        /*0a04*/ 	.word	0x00017320


	//   ....[236]....
        /*0a08*/ 	.word	0x00017380


	//   ....[237]....
        /*0a0c*/ 	.word	0x00017440


	//   ....[238]....
        /*0a10*/ 	.word	0x000174a0


	//   ....[239]....
        /*0a14*/ 	.word	0x00017560


	//   ....[240]....
        /*0a18*/ 	.word	0x000175c0


	//   ....[241]....
        /*0a1c*/ 	.word	0x00017680


	//   ....[242]....
        /*0a20*/ 	.word	0x000176e0


	//   ....[243]....
        /*0a24*/ 	.word	0x000177a0


	//   ....[244]....
        /*0a28*/ 	.word	0x00017800


	//   ....[245]....
        /*0a2c*/ 	.word	0x000178c0


	//   ....[246]....
        /*0a30*/ 	.word	0x00017920


	//   ....[247]....
        /*0a34*/ 	.word	0x000179d0


	//   ....[248]....
        /*0a38*/ 	.word	0x00017ac0


	//   ....[249]....
        /*0a3c*/ 	.word	0x00017b60


	//   ....[250]....
        /*0a40*/ 	.word	0x00017c00


	//   ....[251]....
        /*0a44*/ 	.word	0x00017cb0


	//   ....[252]....
        /*0a48*/ 	.word	0x00017d10


	//   ....[253]....
        /*0a4c*/ 	.word	0x00017dd0


	//   ....[254]....
        /*0a50*/ 	.word	0x00017e30


	//   ....[255]....
        /*0a54*/ 	.word	0x00017ef0


	//   ....[0]....
        /*0a58*/ 	.word	0x00017f50


	//   ....[1]....
        /*0a5c*/ 	.word	0x00018010


	//   ....[2]....
        /*0a60*/ 	.word	0x00018070


	//   ....[3]....
        /*0a64*/ 	.word	0x00018130


	//   ....[4]....
        /*0a68*/ 	.word	0x00018190


	//   ....[5]....
        /*0a6c*/ 	.word	0x00018250


	//   ....[6]....
        /*0a70*/ 	.word	0x000182b0


	//   ....[7]....
        /*0a74*/ 	.word	0x00018350


	//   ....[8]....
        /*0a78*/ 	.word	0x000183e0


	//   ....[9]....
        /*0a7c*/ 	.word	0x00018480


	//   ....[10]....
        /*0a80*/ 	.word	0x000185a0


	//   ....[11]....
        /*0a84*/ 	.word	0x00018610


	//   ....[12]....
        /*0a88*/ 	.word	0x00018680


	//   ....[13]....
        /*0a8c*/ 	.word	0x000186f0


	//   ....[14]....
        /*0a90*/ 	.word	0x00018760


	//   ....[15]....
        /*0a94*/ 	.word	0x000187e0


	//   ....[16]....
        /*0a98*/ 	.word	0x00018870


	//   ....[17]....
        /*0a9c*/ 	.word	0x00018900


	//   ....[18]....
        /*0aa0*/ 	.word	0x00018970


	//   ....[19]....
        /*0aa4*/ 	.word	0x000189e0


	//   ....[20]....
        /*0aa8*/ 	.word	0x00018a50


	//   ....[21]....
        /*0aac*/ 	.word	0x00018ad0


	//   ....[22]....
        /*0ab0*/ 	.word	0x00018b40


	//   ....[23]....
        /*0ab4*/ 	.word	0x00018be0


	//   ....[24]....
        /*0ab8*/ 	.word	0x00018c70


	//   ....[25]....
        /*0abc*/ 	.word	0x00018d90


	//----- nvinfo : EIATTR_REG_RECONFIG
	.align		4
.L_1493:
        /*0ac0*/ 	.byte	0x01, 0x54
	.zero		2


	//----- nvinfo : EIATTR_SYSCALL_OFFSETS
	.align		4
        /*0ac4*/ 	.byte	0x04, 0x46
        /*0ac6*/ 	.short	(.L_1495 - .L_1494)


	//   ....[0]....
.L_1494:
        /*0ac8*/ 	.word	0x000019a0


	//   ....[1]....
        /*0acc*/ 	.word	0x00010130


	//   ....[2]....
        /*0ad0*/ 	.word	0x00010280


	//   ....[3]....
        /*0ad4*/ 	.word	0x00010370


	//   ....[4]....
        /*0ad8*/ 	.word	0x00011300


	//----- nvinfo : EIATTR_MBARRIER_INSTR_OFFSETS
	.align		4
.L_1495:
        /*0adc*/ 	.byte	0x04, 0x39
        /*0ade*/ 	.short	(.L_1497 - .L_1496)


	//   ....[0]....
.L_1496:
        /*0ae0*/ 	.word	0x00000180
        /*0ae4*/ 	.word	0x000000ff
        /*0ae8*/ 	.word	0x00016800
        /*0aec*/ 	.short	0x0100
        /*0aee*/ 	.byte	0x08
	.zero		1


	//   ....[1]....
        /*0af0*/ 	.word	0x00000190
        /*0af4*/ 	.word	0x000000ff
        /*0af8*/ 	.word	0x00016820
        /*0afc*/ 	.short	0x0100
        /*0afe*/ 	.byte	0x08
	.zero		1


	//   ....[2]....
        /*0b00*/ 	.word	0x00000280
        /*0b04*/ 	.word	0x000000ff
        /*0b08*/ 	.word	0x00016830
        /*0b0c*/ 	.short	0x0100
        /*0b0e*/ 	.byte	0x08
	.zero		1


	//   ....[3]....
        /*0b10*/ 	.word	0x00000290
        /*0b14*/ 	.word	0x000000ff
        /*0b18*/ 	.word	0x00016840
        /*0b1c*/ 	.short	0x0100
        /*0b1e*/ 	.byte	0x08
	.zero		1


	//   ....[4]....
        /*0b20*/ 	.word	0x000002a0
        /*0b24*/ 	.word	0x000000ff
        /*0b28*/ 	.word	0x00016838
        /*0b2c*/ 	.short	0x0100
        /*0b2e*/ 	.byte	0x08
	.zero		1


	//   ....[5]....
        /*0b30*/ 	.word	0x000002b0
        /*0b34*/ 	.word	0x000000ff
        /*0b38*/ 	.word	0x00016848
        /*0b3c*/ 	.short	0x0100
        /*0b3e*/ 	.byte	0x08
	.zero		1


	//   ....[6]....
        /*0b40*/ 	.word	0x000003e0
        /*0b44*/ 	.word	0x000000ff
        /*0b48*/ 	.word	0x00016850
        /*0b4c*/ 	.short	0x0100
        /*0b4e*/ 	.byte	0x08
	.zero		1


	//   ....[7]....
        /*0b50*/ 	.word	0x000003f0
        /*0b54*/ 	.word	0x000000ff
        /*0b58*/ 	.word	0x00016860
        /*0b5c*/ 	.short	0x0100
        /*0b5e*/ 	.byte	0x08
	.zero		1


	//   ....[8]....
        /*0b60*/ 	.word	0x00000400
        /*0b64*/ 	.word	0x000000ff
        /*0b68*/ 	.word	0x00016858
        /*0b6c*/ 	.short	0x0100
        /*0b6e*/ 	.byte	0x08
	.zero		1


	//   ....[9]....
        /*0b70*/ 	.word	0x00000410
        /*0b74*/ 	.word	0x000000ff
        /*0b78*/ 	.word	0x00016868
        /*0b7c*/ 	.short	0x0100
        /*0b7e*/ 	.byte	0x08
	.zero		1


	//   ....[10]....
        /*0b80*/ 	.word	0x00000500
        /*0b84*/ 	.word	0x000000ff
        /*0b88*/ 	.word	0x00016870
        /*0b8c*/ 	.short	0x0100
        /*0b8e*/ 	.byte	0x06
	.zero		1


	//   ....[11]....
        /*0b90*/ 	.word	0x00000510
        /*0b94*/ 	.word	0x000000ff
        /*0b98*/ 	.word	0x00016880
        /*0b9c*/ 	.short	0x0100
        /*0b9e*/ 	.byte	0x06
	.zero		1


	//   ....[12]....
        /*0ba0*/ 	.word	0x00000520
        /*0ba4*/ 	.word	0x000000ff
        /*0ba8*/ 	.word	0x00016878
        /*0bac*/ 	.short	0x0100
        /*0bae*/ 	.byte	0x06
	.zero		1


	//   ....[13]....
        /*0bb0*/ 	.word	0x00000530
        /*0bb4*/ 	.word	0x000000ff
        /*0bb8*/ 	.word	0x00016888
        /*0bbc*/ 	.short	0x0100
        /*0bbe*/ 	.byte	0x06
	.zero		1


	//   ....[14]....
        /*0bc0*/ 	.word	0x00000660
        /*0bc4*/ 	.word	0x000000ff
        /*0bc8*/ 	.word	0x00016890
        /*0bcc*/ 	.short	0x0100
        /*0bce*/ 	.byte	0x08
	.zero		1


	//   ....[15]....
        /*0bd0*/ 	.word	0x00000670
        /*0bd4*/ 	.word	0x000000ff
        /*0bd8*/ 	.word	0x000168a0
        /*0bdc*/ 	.short	0x0100
        /*0bde*/ 	.byte	0x08
	.zero		1


	//   ....[16]....
        /*0be0*/ 	.word	0x00000680
        /*0be4*/ 	.word	0x000000ff
        /*0be8*/ 	.word	0x00016898
        /*0bec*/ 	.short	0x0100
        /*0bee*/ 	.byte	0x08
	.zero		1


	//   ....[17]....
        /*0bf0*/ 	.word	0x00000690
        /*0bf4*/ 	.word	0x000000ff
        /*0bf8*/ 	.word	0x000168a8
        /*0bfc*/ 	.short	0x0100
        /*0bfe*/ 	.byte	0x08
	.zero		1


	//   ....[18]....
        /*0c00*/ 	.word	0x000007d0
        /*0c04*/ 	.word	0x000000ff
        /*0c08*/ 	.word	0x000168b0
        /*0c0c*/ 	.short	0x0100
        /*0c0e*/ 	.byte	0x08
	.zero		1


	//   ....[19]....
        /*0c10*/ 	.word	0x000007e0
        /*0c14*/ 	.word	0x000000ff
        /*0c18*/ 	.word	0x000168c0
        /*0c1c*/ 	.short	0x0100
        /*0c1e*/ 	.byte	0x08
	.zero		1


	//   ....[20]....
        /*0c20*/ 	.word	0x000007f0
        /*0c24*/ 	.word	0x000000ff
        /*0c28*/ 	.word	0x000168b8
        /*0c2c*/ 	.short	0x0100
        /*0c2e*/ 	.byte	0x08
	.zero		1


	//   ....[21]....
        /*0c30*/ 	.word	0x00000800
        /*0c34*/ 	.word	0x000000ff
        /*0c38*/ 	.word	0x000168c8
        /*0c3c*/ 	.short	0x0100
        /*0c3e*/ 	.byte	0x08
	.zero		1


	//   ....[22]....
        /*0c40*/ 	.word	0x00001a20
        /*0c44*/ 	.word	0x000000ff
        /*0c48*/ 	.word	0x00016800
        /*0c4c*/ 	.short	0x010a
        /*0c4e*/ 	.byte	0x2d
	.zero		1


	//   ....[23]....
        /*0c50*/ 	.word	0x00001aa0
        /*0c54*/ 	.word	0x00000003
        /*0c58*/ 	.word	0x00016830
        /*0c5c*/ 	.short	0x010a
        /*0c5e*/ 	.byte	0x3f
	.zero		1


	//   ....[24]....
        /*0c60*/ 	.word	0x00001ae0
        /*0c64*/ 	.word	0x00000003
        /*0c68*/ 	.word	0x00016830
        /*0c6c*/ 	.short	0x010a
        /*0c6e*/ 	.byte	0x3f
	.zero		1


	//   ....[25]....
        /*0c70*/ 	.word	0x00001ea0
        /*0c74*/ 	.word	0x000000ff
        /*0c78*/ 	.word	0x00000000
        /*0c7c*/ 	.short	0x0101
        /*0c7e*/ 	.byte	0x06
	.zero		1


	//   ....[26]....
        /*0c80*/ 	.word	0x00004d50
        /*0c84*/ 	.word	0x000000ff
        /*0c88*/ 	.word	0x00016830
        /*0c8c*/ 	.short	0x010a
        /*0c8e*/ 	.byte	0x06
	.zero		1


	//   ....[27]....
        /*0c90*/ 	.word	0x00004d90
        /*0c94*/ 	.word	0x000000ff
        /*0c98*/ 	.word	0x00016830
        /*0c9c*/ 	.short	0x010a
        /*0c9e*/ 	.byte	0x06
	.zero		1


	//   ....[28]....
        /*0ca0*/ 	.word	0x00004fa0
        /*0ca4*/ 	.word	0x000000ff
        /*0ca8*/ 	.word	0x00016850
        /*0cac*/ 	.short	0x010a
        /*0cae*/ 	.byte	0x06
	.zero		1


	//   ....[29]....
        /*0cb0*/ 	.word	0x00004fe0
        /*0cb4*/ 	.word	0x000000ff
        /*0cb8*/ 	.word	0x00016850
        /*0cbc*/ 	.short	0x010a
        /*0cbe*/ 	.byte	0x06
	.zero		1


	//   ....[30]....
        /*0cc0*/ 	.word	0x00005400
        /*0cc4*/ 	.word	0x000000ff
        /*0cc8*/ 	.word	0x00000000
        /*0ccc*/ 	.short	0x0101
        /*0cce*/ 	.byte	0x06
	.zero		1


	//   ....[31]....
        /*0cd0*/ 	.word	0x000076c0
        /*0cd4*/ 	.word	0x000000ff
        /*0cd8*/ 	.word	0x00000000
        /*0cdc*/ 	.short	0x0101
        /*0cde*/ 	.byte	0x06
	.zero		1


	//   ....[32]....
        /*0ce0*/ 	.word	0x00007de0
        /*0ce4*/ 	.word	0x000000ff
        /*0ce8*/ 	.word	0x00016830
        /*0cec*/ 	.short	0x010a
        /*0cee*/ 	.byte	0x06
	.zero		1


	//   ....[33]....
        /*0cf0*/ 	.word	0x00007e20
        /*0cf4*/ 	.word	0x000000ff
        /*0cf8*/ 	.word	0x00016830
        /*0cfc*/ 	.short	0x010a
        /*0cfe*/ 	.byte	0x06
	.zero		1


	//   ....[34]....
        /*0d00*/ 	.word	0x00008030
        /*0d04*/ 	.word	0x000000ff
        /*0d08*/ 	.word	0x00016850
        /*0d0c*/ 	.short	0x010a
        /*0d0e*/ 	.byte	0x06
	.zero		1


	//   ....[35]....
        /*0d10*/ 	.word	0x00008070
        /*0d14*/ 	.word	0x000000ff
        /*0d18*/ 	.word	0x00016850
        /*0d1c*/ 	.short	0x010a
        /*0d1e*/ 	.byte	0x06
	.zero		1


	//   ....[36]....
        /*0d20*/ 	.word	0x00008490
        /*0d24*/ 	.word	0x000000ff
        /*0d28*/ 	.word	0x00000000
        /*0d2c*/ 	.short	0x0101
        /*0d2e*/ 	.byte	0x06
	.zero		1


	//   ....[37]....
        /*0d30*/ 	.word	0x00009640
        /*0d34*/ 	.word	0x000000ff
        /*0d38*/ 	.word	0x00000000
        /*0d3c*/ 	.short	0x0101
        /*0d3e*/ 	.byte	0x06
	.zero		1


	//   ....[38]....
        /*0d40*/ 	.word	0x00009b30
        /*0d44*/ 	.word	0x000000ff
        /*0d48*/ 	.word	0x00016830
        /*0d4c*/ 	.short	0x010a
        /*0d4e*/ 	.byte	0x06
	.zero		1


	//   ....[39]....
        /*0d50*/ 	.word	0x00009b70
        /*0d54*/ 	.word	0x000000ff
        /*0d58*/ 	.word	0x00016830
        /*0d5c*/ 	.short	0x010a
        /*0d5e*/ 	.byte	0x06
	.zero		1


	//   ....[40]....
        /*0d60*/ 	.word	0x00009d50
        /*0d64*/ 	.word	0x000000ff
        /*0d68*/ 	.word	0x00016850
        /*0d6c*/ 	.short	0x010a
        /*0d6e*/ 	.byte	0x06
	.zero		1


	//   ....[41]....
        /*0d70*/ 	.word	0x00009d90
        /*0d74*/ 	.word	0x000000ff
        /*0d78*/ 	.word	0x00016850
        /*0d7c*/ 	.short	0x010a
        /*0d7e*/ 	.byte	0x06
	.zero		1


	//   ....[42]....
        /*0d80*/ 	.word	0x0000a1b0
        /*0d84*/ 	.word	0x000000ff
        /*0d88*/ 	.word	0x00000000
        /*0d8c*/ 	.short	0x0101
        /*0d8e*/ 	.byte	0x06
	.zero		1


	//   ....[43]....
        /*0d90*/ 	.word	0x0000c470
        /*0d94*/ 	.word	0x000000ff
        /*0d98*/ 	.word	0x00000000
        /*0d9c*/ 	.short	0x0101
        /*0d9e*/ 	.byte	0x06
	.zero		1


	//   ....[44]....
        /*0da0*/ 	.word	0x0000c870
        /*0da4*/ 	.word	0x000000ff
        /*0da8*/ 	.word	0x00016850
        /*0dac*/ 	.short	0x010a
        /*0dae*/ 	.byte	0x05
	.zero		1


	//   ....[45]....
        /*0db0*/ 	.word	0x0000c8b0
        /*0db4*/ 	.word	0x000000ff
        /*0db8*/ 	.word	0x00016850
        /*0dbc*/ 	.short	0x010a
        /*0dbe*/ 	.byte	0x05
	.zero		1


	//   ....[46]....
        /*0dc0*/ 	.word	0x0000ce10
        /*0dc4*/ 	.word	0x000000ff
        /*0dc8*/ 	.word	0x00000000
        /*0dcc*/ 	.short	0x0101
        /*0dce*/ 	.byte	0x04
	.zero		1


	//   ....[47]....
        /*0dd0*/ 	.word	0x0000dcb0
        /*0dd4*/ 	.word	0x00000000
        /*0dd8*/ 	.word	0x00000000
        /*0ddc*/ 	.short	0x0101
        /*0dde*/ 	.byte	0x3f
	.zero		1


	//   ....[48]....
        /*0de0*/ 	.word	0x00010890
        /*0de4*/ 	.word	0x00000003
        /*0de8*/ 	.word	0x00016840
        /*0dec*/ 	.short	0x010a
        /*0dee*/ 	.byte	0x3f
	.zero		1


	//   ....[49]....
        /*0df0*/ 	.word	0x00011050
        /*0df4*/ 	.word	0x00000003
        /*0df8*/ 	.word	0x00016830
        /*0dfc*/ 	.short	0x0107
        /*0dfe*/ 	.byte	0x3f
	.zero		1


	//   ....[50]....
        /*0e00*/ 	.word	0x00011120
        /*0e04*/ 	.word	0x00000003
        /*0e08*/ 	.word	0x00016830
        /*0e0c*/ 	.short	0x0101
        /*0e0e*/ 	.byte	0x3f
	.zero		1


	//   ....[51]....
        /*0e10*/ 	.word	0x00011f60
        /*0e14*/ 	.word	0x00000016
        /*0e18*/ 	.word	0x00016800
        /*0e1c*/ 	.short	0x0107
        /*0e1e*/ 	.byte	0x3f
	.zero		1


	//   ....[52]....
        /*0e20*/ 	.word	0x00012050
        /*0e24*/ 	.word	0x00000016
        /*0e28*/ 	.word	0x00016800
        /*0e2c*/ 	.short	0x0101
        /*0e2e*/ 	.byte	0x3f
	.zero		1


	//   ....[53]....
        /*0e30*/ 	.word	0x00012070
        /*0e34*/ 	.word	0x00000016
        /*0e38*/ 	.word	0x00016820
        /*0e3c*/ 	.short	0x010a
        /*0e3e*/ 	.byte	0x3f
	.zero		1


	//   ....[54]....
        /*0e40*/ 	.word	0x00012420
        /*0e44*/ 	.word	0x00000005
        /*0e48*/ 	.word	0x00016840
        /*0e4c*/ 	.short	0x010a
        /*0e4e*/ 	.byte	0x3f
	.zero		1


	//   ....[55]....
        /*0e50*/ 	.word	0x00012930
        /*0e54*/ 	.word	0x00000005
        /*0e58*/ 	.word	0x00016830
        /*0e5c*/ 	.short	0x0107
        /*0e5e*/ 	.byte	0x3f
	.zero		1


	//   ....[56]....
        /*0e60*/ 	.word	0x000129f0
        /*0e64*/ 	.word	0x00000005
        /*0e68*/ 	.word	0x00016830
        /*0e6c*/ 	.short	0x0101
        /*0e6e*/ 	.byte	0x3f
	.zero		1


	//   ....[57]....
        /*0e70*/ 	.word	0x00012a50
        /*0e74*/ 	.word	0x00000005
        /*0e78*/ 	.word	0x00016860
        /*0e7c*/ 	.short	0x010a
        /*0e7e*/ 	.byte	0x3f
	.zero		1


	//   ....[58]....
        /*0e80*/ 	.word	0x00012f20
        /*0e84*/ 	.word	0x00000005
        /*0e88*/ 	.word	0x00016850
        /*0e8c*/ 	.short	0x0107
        /*0e8e*/ 	.byte	0x3f
	.zero		1


	//   ....[59]....
        /*0e90*/ 	.word	0x000130d0
        /*0e94*/ 	.word	0x00000005
        /*0e98*/ 	.word	0x00016850
        /*0e9c*/ 	.short	0x0101
        /*0e9e*/ 	.byte	0x3f
	.zero		1


	//   ....[60]....
        /*0ea0*/ 	.word	0x000132f0
        /*0ea4*/ 	.word	0x00000000
        /*0ea8*/ 	.word	0x00016860
        /*0eac*/ 	.short	0x010a
        /*0eae*/ 	.byte	0x3f
	.zero		1


	//   ....[61]....
        /*0eb0*/ 	.word	0x00013780
        /*0eb4*/ 	.word	0x00000000
        /*0eb8*/ 	.word	0x00016850
        /*0ebc*/ 	.short	0x0107
        /*0ebe*/ 	.byte	0x3f
	.zero		1


	//   ....[62]....
        /*0ec0*/ 	.word	0x00013850
        /*0ec4*/ 	.word	0x00000000
        /*0ec8*/ 	.word	0x00016850
        /*0ecc*/ 	.short	0x0101
        /*0ece*/ 	.byte	0x3f
	.zero		1


	//   ....[63]....
        /*0ed0*/ 	.word	0x00014580
        /*0ed4*/ 	.word	0x00000005
        /*0ed8*/ 	.word	0x00016820
        /*0edc*/ 	.short	0x010a
        /*0ede*/ 	.byte	0x3f
	.zero		1


	//   ....[64]....
        /*0ee0*/ 	.word	0x00014700
        /*0ee4*/ 	.word	0x00000003
        /*0ee8*/ 	.word	0x00016840
        /*0eec*/ 	.short	0x010a
        /*0eee*/ 	.byte	0x3f
	.zero		1


	//   ....[65]....
        /*0ef0*/ 	.word	0x000147a0
        /*0ef4*/ 	.word	0x00000005
        /*0ef8*/ 	.word	0x00016840
        /*0efc*/ 	.short	0x010a
        /*0efe*/ 	.byte	0x3f
	.zero		1


	//   ....[66]....
        /*0f00*/ 	.word	0x000147e0
        /*0f04*/ 	.word	0x00000003
        /*0f08*/ 	.word	0x00016860
        /*0f0c*/ 	.short	0x010a
        /*0f0e*/ 	.byte	0x3f
	.zero		1


	//   ....[67]....
        /*0f10*/ 	.word	0x00014820
        /*0f14*/ 	.word	0x00000005
        /*0f18*/ 	.word	0x00016860
        /*0f1c*/ 	.short	0x010a
        /*0f1e*/ 	.byte	0x3f
	.zero		1


	//   ....[68]....
        /*0f20*/ 	.word	0x00014890
        /*0f24*/ 	.word	0x00000003
        /*0f28*/ 	.word	0x00016800
        /*0f2c*/ 	.short	0x010a
        /*0f2e*/ 	.byte	0x3f
	.zero		1


	//   ....[69]....
        /*0f30*/ 	.word	0x000148e0
        /*0f34*/ 	.word	0x00000003
        /*0f38*/ 	.word	0x00016830
        /*0f3c*/ 	.short	0x010a
        /*0f3e*/ 	.byte	0x3f
	.zero		1


	//   ....[70]....
        /*0f40*/ 	.word	0x00014940
        /*0f44*/ 	.word	0x00000009
        /*0f48*/ 	.word	0x00016830
        /*0f4c*/ 	.short	0x010a
        /*0f4e*/ 	.byte	0x3f
	.zero		1


	//   ....[71]....
        /*0f50*/ 	.word	0x000149a0
        /*0f54*/ 	.word	0x00000009
        /*0f58*/ 	.word	0x00016850
        /*0f5c*/ 	.short	0x010a
        /*0f5e*/ 	.byte	0x3f
	.zero		1


	//   ....[72]....
        /*0f60*/ 	.word	0x00014a00
        /*0f64*/ 	.word	0x00000009
        /*0f68*/ 	.word	0x00016830
        /*0f6c*/ 	.short	0x010a
        /*0f6e*/ 	.byte	0x3f
	.zero		1


	//   ....[73]....
        /*0f70*/ 	.word	0x00014a60
        /*0f74*/ 	.word	0x00000009
        /*0f78*/ 	.word	0x00016850
        /*0f7c*/ 	.short	0x010a
        /*0f7e*/ 	.byte	0x3f
	.zero		1


	//   ....[74]....
        /*0f80*/ 	.word	0x00014ac0
        /*0f84*/ 	.word	0x00000009
        /*0f88*/ 	.word	0x00016830
        /*0f8c*/ 	.short	0x010a
        /*0f8e*/ 	.byte	0x3f
	.zero		1


	//   ....[75]....
        /*0f90*/ 	.word	0x00014b20
        /*0f94*/ 	.word	0x00000009
        /*0f98*/ 	.word	0x00016850
        /*0f9c*/ 	.short	0x010a
        /*0f9e*/ 	.byte	0x3f
	.zero		1


	//   ....[76]....
        /*0fa0*/ 	.word	0x00014b80
        /*0fa4*/ 	.word	0x00000006
        /*0fa8*/ 	.word	0x00016850
        /*0fac*/ 	.short	0x010a
        /*0fae*/ 	.byte	0x3f
	.zero		1


	//   ....[77]....
        /*0fb0*/ 	.word	0x00014ca0
        /*0fb4*/ 	.word	0x00000003
        /*0fb8*/ 	.word	0x00016840
        /*0fbc*/ 	.short	0x010a
        /*0fbe*/ 	.byte	0x3f
	.zero		1


	//   ....[78]....
        /*0fc0*/ 	.word	0x00016740
        /*0fc4*/ 	.word	0x00000016
        /*0fc8*/ 	.word	0x00016820
        /*0fcc*/ 	.short	0x010a
        /*0fce*/ 	.byte	0x3f
	.zero		1


	//   ....[79]....
        /*0fd0*/ 	.word	0x00016790
        /*0fd4*/ 	.word	0x00000005
        /*0fd8*/ 	.word	0x00016840
        /*0fdc*/ 	.short	0x010a
        /*0fde*/ 	.byte	0x3f
	.zero		1


	//   ....[80]....
        /*0fe0*/ 	.word	0x000170a0
        /*0fe4*/ 	.word	0x00000005
        /*0fe8*/ 	.word	0x00016860
        /*0fec*/ 	.short	0x010a
        /*0fee*/ 	.byte	0x3f
	.zero		1


	//   ....[81]....
        /*0ff0*/ 	.word	0x00017a10
        /*0ff4*/ 	.word	0x00000000
        /*0ff8*/ 	.word	0x00016860
        /*0ffc*/ 	.short	0x010a
        /*0ffe*/ 	.byte	0x3f
	.zero		1


	//   ....[82]....
        /*1000*/ 	.word	0x00018cb0
        /*1004*/ 	.word	0x00000005
        /*1008*/ 	.word	0x00016820
        /*100c*/ 	.short	0x010a
        /*100e*/ 	.byte	0x3f
	.zero		1


	//   ....[83]....
        /*1010*/ 	.word	0x00018e50
        /*1014*/ 	.word	0x00000003
        /*1018*/ 	.word	0x00016840
        /*101c*/ 	.short	0x010a
        /*101e*/ 	.byte	0x3f
	.zero		1


	//   ....[84]....
        /*1020*/ 	.word	0x00018ea0
        /*1024*/ 	.word	0x00000005
        /*1028*/ 	.word	0x00016840
        /*102c*/ 	.short	0x010a
        /*102e*/ 	.byte	0x3f
	.zero		1


	//   ....[85]....
        /*1030*/ 	.word	0x00018ef0
        /*1034*/ 	.word	0x00000003
        /*1038*/ 	.word	0x00016860
        /*103c*/ 	.short	0x010a
        /*103e*/ 	.byte	0x3f
	.zero		1


	//----- nvinfo : EIATTR_NUM_MBARRIERS
	.align		4
.L_1497:
        /*1040*/ 	.byte	0x03, 0x38
        /*1042*/ 	.short	0x0016


	//----- nvinfo : EIATTR_EXIT_INSTR_OFFSETS
	.align		4
        /*1044*/ 	.byte	0x04, 0x1c
        /*1046*/ 	.short	(.L_1499 - .L_1498)


	//   ....[0]....
.L_1498:
        /*1048*/ 	.word	0x000009b0


	//   ....[1]....
        /*104c*/ 	.word	0x0000e8f0


	//   ....[2]....
        /*1050*/ 	.word	0x00014870


	//----- nvinfo : EIATTR_MAX_THREADS
	.align		4
.L_1499:
        /*1054*/ 	.byte	0x04, 0x05
        /*1056*/ 	.short	(.L_1501 - .L_1500)
.L_1500:
        /*1058*/ 	.word	0x00000200
        /*105c*/ 	.word	0x00000001
        /*1060*/ 	.word	0x00000001


	//----- nvinfo : EIATTR_CRS_STACK_SIZE
	.align		4
.L_1501:
        /*1064*/ 	.byte	0x04, 0x1e
        /*1066*/ 	.short	(.L_1503 - .L_1502)
.L_1502:
        /*1068*/ 	.word	0x00000000


	//----- nvinfo : EIATTR_CBANK_PARAM_SIZE
	.align		4
.L_1503:
        /*106c*/ 	.byte	0x03, 0x19
        /*106e*/ 	.short	0x0af0


	//----- nvinfo : EIATTR_PARAM_CBANK
	.align		4
        /*1070*/ 	.byte	0x04, 0x0a
        /*1072*/ 	.short	(.L_1505 - .L_1504)
	.align		4
.L_1504:
        /*1074*/ 	.word	index@(.nv.constant0._ZN7cutlass13device_kernelIN5flash11enable_sm90INS1_16FlashAttnFwdSm90INS1_25CollectiveMainloopFwdSm90ILi2EN4cute5tupleIJNS5_1CILi1EEES8_S8_EEENS6_IJNS7_ILi192EEENS7_ILi128EEENS7_ILi64EEEEEELi64ENS_10bfloat16_tEfNS_4arch4Sm90ELb0ELb1ELb0ELb1ELb1ELb0ELb0ELb1ELb1ELb1ELb0ELb0EEENS1_21CollectiveEpilogueFwdINS6_IJSA_SC_SB_EEES9_SE_SG_Li384ELb1ELb1ELb0ELb0EEENS1_36VarlenDynamicPersistentTileSchedulerILi192ELi128ELi384ELi128ELb0ELb1ELb1ELb1ELb0ELb1EEEEEEEEEvNT_6ParamsE)
        /*1078*/ 	.short	0x0210
        /*107a*/ 	.short	0x0af0


	//----- nvinfo : EIATTR_SW_WAR
	.align		4
.L_1505:
        /*107c*/ 	.byte	0x04, 0x36
        /*107e*/ 	.short	(.L_1507 - .L_1506)
.L_1506:
        /*1080*/ 	.word	0x00000008
.L_1507:


//--------------------- .nv.info._ZN7cutlass13device_kernelIN5flash11enable_sm90INS1_16FlashAttnFwdSm90INS1_25CollectiveMainloopFwdSm90ILi2EN4cute5tupleIJNS5_1CILi1EEES8_S8_EEENS6_IJNS7_ILi192EEENS7_ILi128EEENS7_ILi64EEEEEELi64ENS_10bfloat16_tEfNS_4arch4Sm90ELb0ELb1ELb0ELb1ELb1ELb1ELb0ELb1ELb1ELb1ELb0ELb0EEENS1_21CollectiveEpilogueFwdINS6_IJSA_SC_SB_EEES9_SE_SG_Li384ELb1ELb1ELb0ELb0EEENS1_36VarlenDynamicPersistentTileSchedulerILi192ELi128ELi384ELi128ELb0ELb1ELb1ELb1ELb0ELb1EEEEEEEEEvNT_6ParamsE --------------------------
	.section	.nv.info._ZN7cutlass13device_kernelIN5flash11enable_sm90INS1_16FlashAttnFwdSm90INS1_25CollectiveMainloopFwdSm90ILi2EN4cute5tupleIJNS5_1CILi1EEES8_S8_EEENS6_IJNS7_ILi192EEENS7_ILi128EEENS7_ILi64EEEEEELi64ENS_10bfloat16_tEfNS_4arch4Sm90ELb0ELb1ELb0ELb1ELb1ELb1ELb0ELb1ELb1ELb1ELb0ELb0EEENS1_21CollectiveEpilogueFwdINS6_IJSA_SC_SB_EEES9_SE_SG_Li384ELb1ELb1ELb0ELb0EEENS1_36VarlenDynamicPersistentTileSchedulerILi192ELi128ELi384ELi128ELb0ELb1ELb1ELb1ELb0ELb1EEEEEEEEEvNT_6ParamsE,"",@"SHT_CUDA_INFO"
	.sectionflags	@""
	.align	4


	//----- nvinfo : EIATTR_CUDA_API_VERSION
	.align		4
        /*0000*/ 	.byte	0x04, 0x37
        /*0002*/ 	.short	(.L_1509 - .L_1508)
.L_1508:
        /*0004*/ 	.word	0x00000082


	//----- nvinfo : EIATTR_KPARAM_INFO
	.align		4
.L_1509:
        /*0008*/ 	.byte	0x04, 0x17
        /*000a*/ 	.short	(.L_1511 - .L_1510)
.L_1510:
        /*000c*/ 	.word	0x00000000
        /*0010*/ 	.short	0x0000
        /*0012*/ 	.short	0x0070
        /*0014*/ 	.byte	0x00, 0xf0, 0x01, 0x2a


	//----- nvinfo : EIATTR_SPARSE_MMA_MASK
	.align		4
.L_1511:
        /*0018*/ 	.byte	0x03, 0x50
        /*001a*/ 	.short	0x0000


	//----- nvinfo : EIATTR_MAXREG_COUNT
	.align		4
        /*001c*/ 	.byte	0x03, 0x1b
        /*001e*/ 	.short	0x0080


	//----- nvinfo : EIATTR_NUM_BARRIERS
	.align		4
        /*0020*/ 	.byte	0x02, 0x4c
        /*0022*/ 	.byte	0x10
	.zero		1


	//----- nvinfo : EIATTR_EXTERNS
	.align		4
        /*0024*/ 	.byte	0x04, 0x0f
        /*0026*/ 	.short	(.L_1513 - .L_1512)


	//   ....[0]....
	.align		4
.L_1512:
        /*0028*/ 	.word	index@(__assertfail)


	//----- nvinfo : EIATTR_ANNOTATIONS
	.align		4
.L_1513:
        /*002c*/ 	.byte	0x04, 0x55
        /*002e*/ 	.short	(.L_1515 - .L_1514)


	//   ....[0]....
.L_1514:
        /* <DEDUP_REMOVED lines=78> */


	//----- nvinfo : EIATTR_MERCURY_ISA_VERSION
	.align		4
.L_1515:
        /*0500*/ 	.byte	0x03, 0x5f
        /*0502*/ 	.short	0x0101


	//----- nvinfo : EIATTR_UNUSED_LOAD_BYTE_OFFSET
	.align		4
        /*0504*/ 	.byte	0x04, 0x44
        /*0506*/ 	.short	(.L_1517 - .L_1516)


	//   ....[0]....
.L_1516:
        /*0508*/ 	.word	0x00000a90
        /*050c*/ 	.word	0x0000fff0


	//   ....[1]....
        /*0510*/ 	.word	0x00015990
        /*0514*/ 	.word	0x0000fff0


	//----- nvinfo : EIATTR_INT_WARP_WIDE_INSTR_OFFSETS
	.align		4
.L_1517:
        /*0518*/ 	.byte	0x04, 0x31
        /*051a*/ 	.short	(.L_1519 - .L_1518)


	//   ....[0]....
.L_1518:
        /*051c*/ 	.word	0x00000130


	//   ....[1]....
        /*0520*/ 	.word	0x00000170


	//   ....[2]....
        /*0524*/ 	.word	0x000001e0


	//   ....[3]....
        /*0528*/ 	.word	0x00019c00


	//   ....[4]....
        /*052c*/ 	.word	0x00019c90


	//   ....[5]....
        /*0530*/ 	.word	0x0001ced0


	//   ....[6]....
        /*0534*/ 	.word	0x0001cf60


	//----- nvinfo : EIATTR_COOP_GROUP_MASK_REGIDS
	.align		4
.L_1519:
        /*0538*/ 	.byte	0x04, 0x29
        /*053a*/ 	.short	(.L_1521 - .L_1520)


	//   ....[0]....
.L_1520:
        /*053c*/ 	.word	0xffffffff


	//   ....[1]....
        /*0540*/ 	.word	0xffffffff


	//   ....[2]....
        /*0544*/ 	.word	0xffffffff


	//   ....[3]....
        /*0548*/ 	.word	0xffffffff


	//   ....[4]....
        /*054c*/ 	.word	0xffffffff


	//   ....[5]....
        /*0550*/ 	.word	0xffffffff


	//   ....[6]....
        /*0554*/ 	.word	0xffffffff


	//   ....[7]....
        /*0558*/ 	.word	0xffffffff


	//   ....[8]....
        /*055c*/ 	.word	0xffffffff


	//   ....[9]....
        /*0560*/ 	.word	0xffffffff


	//   ....[10]....
        /*0564*/ 	.word	0xffffffff


	//   ....[11]....
        /*0568*/ 	.word	0xffffffff


	//   ....[12]....
        /*056c*/ 	.word	0xffffffff


	//   ....[13]....
        /*0570*/ 	.word	0xffffffff


	//   ....[14]....
        /*0574*/ 	.word	0xffffffff


	//   ....[15]....
        /*0578*/ 	.word	0xffffffff


	//   ....[16]....
        /*057c*/ 	.word	0xffffffff


	//   ....[17]....
        /*0580*/ 	.word	0xffffffff


	//   ....[18]....
        /*0584*/ 	.word	0xffffffff


	//   ....[19]....
        /*0588*/ 	.word	0xffffffff


	//   ....[20]....
        /*058c*/ 	.word	0xffffffff


	//   ....[21]....
        /*0590*/ 	.word	0xffffffff


	//   ....[22]....
        /*0594*/ 	.word	0xffffffff


	//   ....[23]....
        /*0598*/ 	.word	0xffffffff


	//   ....[24]....
        /*059c*/ 	.word	0xffffffff


	//   ....[25]....
        /*05a0*/ 	.word	0xffffffff


	//   ....[26]....
        /*05a4*/ 	.word	0xffffffff


	//   ....[27]....
        /*05a8*/ 	.word	0xffffffff


	//   ....[28]....
        /*05ac*/ 	.word	0xffffffff


	//   ....[29]....
        /*05b0*/ 	.word	0xffffffff


	//   ....[30]....
        /*05b4*/ 	.word	0xffffffff


	//   ....[31]....
        /*05b8*/ 	.word	0xffffffff


	//   ....[32]....
        /*05bc*/ 	.word	0xffffffff


	//   ....[33]....
        /*05c0*/ 	.word	0xffffffff


	//   ....[34]....
        /*05c4*/ 	.word	0xffffffff


	//   ....[35]....
        /*05c8*/ 	.word	0xffffffff


	//   ....[36]....
        /*05cc*/ 	.word	0xffffffff


	//   ....[37]....
        /*05d0*/ 	.word	0xffffffff


	//   ....[38]....
        /*05d4*/ 	.word	0xffffffff


	//   ....[39]....
        /*05d8*/ 	.word	0xffffffff


	//   ....[40]....
        /*05dc*/ 	.word	0xffffffff


	//   ....[41]....
        /*05e0*/ 	.word	0xffffffff


	//   ....[42]....
        /*05e4*/ 	.word	0xffffffff


	//   ....[43]....
        /*05e8*/ 	.word	0xffffffff


	//   ....[44]....
        /*05ec*/ 	.word	0xffffffff


	//   ....[45]....
        /*05f0*/ 	.word	0xffffffff


	//   ....[46]....
        /*05f4*/ 	.word	0xffffffff


	//   ....[47]....
        /*05f8*/ 	.word	0xffffffff


	//   ....[48]....
        /*05fc*/ 	.word	0xffffffff


	//   ....[49]....
        /*0600*/ 	.word	0xffffffff


	//   ....[50]....
        /*0604*/ 	.word	0xffffffff


	//   ....[51]....
        /*0608*/ 	.word	0xffffffff


	//   ....[52]....
        /*060c*/ 	.word	0xffffffff


	//   ....[53]....
        /*0610*/ 	.word	0xffffffff


	//   ....[54]....
        /*0614*/ 	.word	0xffffffff


	//   ....[55]....
        /*0618*/ 	.word	0xffffffff


	//   ....[56]....
        /*061c*/ 	.word	0xffffffff


	//   ....[57]....
        /*0620*/ 	.word	0xffffffff


	//   ....[58]....
        /*0624*/ 	.word	0xffffffff


	//   ....[59]....
        /*0628*/ 	.word	0xffffffff


	//   ....[60]....
        /*062c*/ 	.word	0xffffffff


	//   ....[61]....
        /*0630*/ 	.word	0xffffffff


	//   ....[62]....
        /*0634*/ 	.word	0xffffffff


	//   ....[63]....
        /*0638*/ 	.word	0xffffffff


	//   ....[64]....
        /*063c*/ 	.word	0xffffffff


	//   ....[65]....
        /*0640*/ 	.word	0xffffffff


	//   ....[66]....
        /*0644*/ 	.word	0xffffffff


	//   ....[67]....
        /*0648*/ 	.word	0xffffffff


	//   ....[68]....
        /*064c*/ 	.word	0xffffffff


	//   ....[69]....
        /*0650*/ 	.word	0xffffffff


	//   ....[70]....
        /*0654*/ 	.word	0xffffffff


	//   ....[71]....
        /*0658*/ 	.word	0xffffffff


	//   ....[72]....
        /*065c*/ 	.word	0xffffffff


	//   ....[73]....
        /*0660*/ 	.word	0xffffffff


	//   ....[74]....
        /*0664*/ 	.word	0xffffffff


	//   ....[75]....
        /*0668*/ 	.word	0xffffffff


	//   ....[76]....
        /*066c*/ 	.word	0xffffffff


	//   ....[77]....
        /*0670*/ 	.word	0xffffffff


	//   ....[78]....
        /*0674*/ 	.word	0xffffffff


	//   ....[79]....
        /*0678*/ 	.word	0xffffffff


	//   ....[80]....
        /*067c*/ 	.word	0xffffffff


	//   ....[81]....
        /*0680*/ 	.word	0xffffffff


	//   ....[82]....
        /*0684*/ 	.word	0xffffffff


	//   ....[83]....
        /*0688*/ 	.word	0xffffffff


	//   ....[84]....
        /*068c*/ 	.word	0xffffffff


	//   ....[85]....
        /*0690*/ 	.word	0xffffffff


	//   ....[86]....
        /*0694*/ 	.word	0xffffffff


	//   ....[87]....
        /*0698*/ 	.word	0xffffffff


	//   ....[88]....
        /*069c*/ 	.word	0xffffffff


	//   ....[89]....
        /*06a0*/ 	.word	0xffffffff


	//   ....[90]....
        /*06a4*/ 	.word	0xffffffff


	//   ....[91]....
        /*06a8*/ 	.word	0xffffffff


	//   ....[92]....
        /*06ac*/ 	.word	0xffffffff


	//   ....[93]....
        /*06b0*/ 	.word	0xffffffff


	//   ....[94]....
        /*06b4*/ 	.word	0xffffffff


	//   ....[95]....
        /*06b8*/ 	.word	0xffffffff


	//   ....[96]....
        /*06bc*/ 	.word	0xffffffff


	//   ....[97]....
        /*06c0*/ 	.word	0xffffffff


	//   ....[98]....
        /*06c4*/ 	.word	0xffffffff


	//   ....[99]....
        /*06c8*/ 	.word	0xffffffff


	//   ....[100]....
        /*06cc*/ 	.word	0xffffffff


	//   ....[101]....
        /*06d0*/ 	.word	0xffffffff


	//   ....[102]....
        /*06d4*/ 	.word	0xffffffff


	//   ....[103]....
        /*06d8*/ 	.word	0xffffffff


	//   ....[104]....
        /*06dc*/ 	.word	0xffffffff


	//   ....[105]....
        /*06e0*/ 	.word	0xffffffff


	//   ....[106]....
        /*06e4*/ 	.word	0xffffffff


	//   ....[107]....
        /*06e8*/ 	.word	0xffffffff


	//   ....[108]....
        /*06ec*/ 	.word	0xffffffff


	//   ....[109]....
        /*06f0*/ 	.word	0xffffffff


	//   ....[110]....
        /*06f4*/ 	.word	0xffffffff


	//   ....[111]....
        /*06f8*/ 	.word	0xffffffff


	//   ....[112]....
        /*06fc*/ 	.word	0xffffffff


	//   ....[113]....
        /*0700*/ 	.word	0xffffffff


	//   ....[114]....
        /*0704*/ 	.word	0xffffffff


	//   ....[115]....
        /*0708*/ 	.word	0xffffffff


	//   ....[116]....
        /*070c*/ 	.word	0xffffffff


	//   ....[117]....
        /*0710*/ 	.word	0xffffffff


	//   ....[118]....
        /*0714*/ 	.word	0xffffffff


	//   ....[119]....
        /*0718*/ 	.word	0xffffffff


	//   ....[120]....
        /*071c*/ 	.word	0xffffffff


	//   ....[121]....
        /*0720*/ 	.word	0xffffffff


	//   ....[122]....
        /*0724*/ 	.word	0xffffffff


	//   ....[123]....
        /*0728*/ 	.word	0xffffffff


	//   ....[124]....
        /*072c*/ 	.word	0xffffffff


	//   ....[125]....
        /*0730*/ 	.word	0xffffffff


	//   ....[126]....
        /*0734*/ 	.word	0xffffffff


	//   ....[127]....
        /*0738*/ 	.word	0xffffffff


	//   ....[128]....
        /*073c*/ 	.word	0xffffffff


	//   ....[129]....
        /*0740*/ 	.word	0xffffffff


	//   ....[130]....
        /*0744*/ 	.word	0xffffffff


	//   ....[131]....
        /*0748*/ 	.word	0xffffffff


	//   ....[132]....
        /*074c*/ 	.word	0xffffffff


	//   ....[133]....
        /*0750*/ 	.word	0xffffffff


	//   ....[134]....
        /*0754*/ 	.word	0xffffffff


	//   ....[135]....
        /*0758*/ 	.word	0xffffffff


	//   ....[136]....
        /*075c*/ 	.word	0xffffffff


	//   ....[137]....
        /*0760*/ 	.word	0xffffffff


	//   ....[138]....
        /*0764*/ 	.word	0xffffffff


	//   ....[139]....
        /*0768*/ 	.word	0xffffffff


	//   ....[140]....
        /*076c*/ 	.word	0xffffffff


	//   ....[141]....
        /*0770*/ 	.word	0xffffffff


	//   ....[142]....
        /*0774*/ 	.word	0xffffffff


	//   ....[143]....
        /*0778*/ 	.word	0xffffffff


	//   ....[144]....
        /*077c*/ 	.word	0xffffffff


	//   ....[145]....
        /*0780*/ 	.word	0xffffffff


	//   ....[146]....
        /*0784*/ 	.word	0xffffffff


	//   ....[147]....
        /*0788*/ 	.word	0xffffffff


	//   ....[148]....
        /*078c*/ 	.word	0xffffffff


	//   ....[149]....
        /*0790*/ 	.word	0xffffffff


	//   ....[150]....
        /*0794*/ 	.word	0xffffffff


	//   ....[151]....
        /*0798*/ 	.word	0xffffffff


	//   ....[152]....
        /*079c*/ 	.word	0xffffffff


	//   ....[153]....
        /*07a0*/ 	.word	0xffffffff


	//   ....[154]....
        /*07a4*/ 	.word	0xffffffff


	//   ....[155]....
        /*07a8*/ 	.word	0xffffffff


	//   ....[156]....
        /*07ac*/ 	.word	0xffffffff


	//   ....[157]....
        /*07b0*/ 	.word	0xffffffff


	//   ....[158]....
        /*07b4*/ 	.word	0xffffffff


	//   ....[159]....
        /*07b8*/ 	.word	0xffffffff


	//   ....[160]....
        /*07bc*/ 	.word	0xffffffff


	//   ....[161]....
        /*07c0*/ 	.word	0xffffffff


	//   ....[162]....
        /*07c4*/ 	.word	0xffffffff


	//   ....[163]....
        /*07c8*/ 	.word	0xffffffff


	//   ....[164]....
        /*07cc*/ 	.word	0xffffffff


	//   ....[165]....
        /*07d0*/ 	.word	0xffffffff


	//   ....[166]....
        /*07d4*/ 	.word	0xffffffff


	//   ....[167]....
        /*07d8*/ 	.word	0xffffffff


	//   ....[168]....
        /*07dc*/ 	.word	0xffffffff


	//   ....[169]....
        /*07e0*/ 	.word	0xffffffff


	//   ....[170]....
        /*07e4*/ 	.word	0xffffffff


	//   ....[171]....
        /*07e8*/ 	.word	0xffffffff


	//   ....[172]....
        /*07ec*/ 	.word	0xffffffff


	//   ....[173]....
        /*07f0*/ 	.word	0xffffffff


	//   ....[174]....
        /*07f4*/ 	.word	0xffffffff


	//   ....[175]....
        /*07f8*/ 	.word	0xffffffff


	//   ....[176]....
        /*07fc*/ 	.word	0xffffffff


	//   ....[177]....
        /*0800*/ 	.word	0xffffffff


	//   ....[178]....
        /*0804*/ 	.word	0xffffffff


	//   ....[179]....
        /*0808*/ 	.word	0xffffffff


	//   ....[180]....
        /*080c*/ 	.word	0xffffffff


	//   ....[181]....
        /*0810*/ 	.word	0xffffffff


	//   ....[182]....
        /*0814*/ 	.word	0xffffffff


	//   ....[183]....
        /*0818*/ 	.word	0xffffffff


	//   ....[184]....
        /*081c*/ 	.word	0xffffffff


	//   ....[185]....
        /*0820*/ 	.word	0xffffffff


	//   ....[186]....
        /*0824*/ 	.word	0xffffffff


	//   ....[187]....
        /*0828*/ 	.word	0xffffffff


	//   ....[188]....
        /*082c*/ 	.word	0xffffffff


	//   ....[189]....
        /*0830*/ 	.word	0xffffffff


	//   ....[190]....
        /*0834*/ 	.word	0xffffffff


	//   ....[191]....
        /*0838*/ 	.word	0xffffffff


	//   ....[192]....
        /*083c*/ 	.word	0xffffffff


	//   ....[193]....
        /*0840*/ 	.word	0xffffffff


	//   ....[194]....
        /*0844*/ 	.word	0xffffffff


	//   ....[195]....
        /*0848*/ 	.word	0xffffffff


	//   ....[196]....
        /*084c*/ 	.word	0xffffffff


	//   ....[197]....
        /*0850*/ 	.word	0xffffffff


	//   ....[198]....
        /*0854*/ 	.word	0xffffffff


	//   ....[199]....
        /*0858*/ 	.word	0xffffffff


	//   ....[200]....
        /*085c*/ 	.word	0xffffffff


	//   ....[201]....
        /*0860*/ 	.word	0xffffffff


	//   ....[202]....
        /*0864*/ 	.word	0xffffffff


	//   ....[203]....
        /*0868*/ 	.word	0xffffffff


	//   ....[204]....
        /*086c*/ 	.word	0xffffffff


	//   ....[205]....
        /*0870*/ 	.word	0xffffffff


	//   ....[206]....
        /*0874*/ 	.word	0xffffffff


	//   ....[207]....
        /*0878*/ 	.word	0xffffffff


	//   ....[208]....
        /*087c*/ 	.word	0xffffffff


	//   ....[209]....
        /*0880*/ 	.word	0x0500000f


	//   ....[210]....
        /*0884*/ 	.word	0x0500000f


	//   ....[211]....
        /*0888*/ 	.word	0x0500000f


	//   ....[212]....
        /*088c*/ 	.word	0x0500000f


	//   ....[213]....
        /*0890*/ 	.word	0x0500000f


	//   ....[214]....
        /*0894*/ 	.word	0x0500000f


	//   ....[215]....
        /*0898*/ 	.word	0x0500000f


	//   ....[216]....
        /*089c*/ 	.word	0x0500000f


	//   ....[217]....
        /*08a0*/ 	.word	0x0500000f


	//   ....[218]....
        /*08a4*/ 	.word	0x0500000f


	//   ....[219]....
        /*08a8*/ 	.word	0x0500000f


	//   ....[220]....
        /*08ac*/ 	.word	0x0500000f


	//   ....[221]....
        /*08b0*/ 	.word	0x0500000f


	//   ....[222]....
        /*08b4*/ 	.word	0x0500000f


	//   ....[223]....
        /*08b8*/ 	.word	0x0500000f


	//   ....[224]....
        /*08bc*/ 	.word	0x0500000f


	//   ....[225]....
        /*08c0*/ 	.word	0x0500000f


	//   ....[226]....
        /*08c4*/ 	.word	0x0500000f


	//   ....[227]....
        /*08c8*/ 	.word	0x0500000f


	//   ....[228]....
        /*08cc*/ 	.word	0x0500000f


	//   ....[229]....
        /*08d0*/ 	.word	0x0500000f


	//   ....[230]....
        /*08d4*/ 	.word	0x0500000f


	//   ....[231]....
        /*08d8*/ 	.word	0x0500000f


	//   ....[232]....
        /*08dc*/ 	.word	0x0500000f


	//   ....[233]....
        /*08e0*/ 	.word	0x0500000f


	//   ....[234]....
        /*08e4*/ 	.word	0x0500000f


	//   ....[235]....
        /*08e8*/ 	.word	0x0500000f


	//   ....[236]....
        /*08ec*/ 	.word	0x0500000f


	//   ....[237]....
        /*08f0*/ 	.word	0x0500000f


	//   ....[238]....
        /*08f4*/ 	.word	0x0500000f


	//   ....[239]....
        /*08f8*/ 	.word	0x0500000f


	//   ....[240]....
        /*08fc*/ 	.word	0x0500000f


	//   ....[241]....
        /*0900*/ 	.word	0x0500000f


	//   ....[242]....
        /*0904*/ 	.word	0x0500000f


	//   ....[243]....
        /*0908*/ 	.word	0x0500000f


	//   ....[244]....
        /*090c*/ 	.word	0x0500000f


	//   ....[245]....
        /*0910*/ 	.word	0x0500000f


	//   ....[246]....
        /*0914*/ 	.word	0x0500000f


	//   ....[247]....
        /*0918*/ 	.word	0x0500000f


	//   ....[248]....
        /*091c*/ 	.word	0x0500000f


	//   ....[249]....
        /*0920*/ 	.word	0x0500000f


	//   ....[250]....
        /*0924*/ 	.word	0x0500000f


	//   ....[251]....
        /*0928*/ 	.word	0x0500000f


	//   ....[252]....
        /*092c*/ 	.word	0x0500000f


	//   ....[253]....
        /*0930*/ 	.word	0x0500000f


	//   ....[254]....
        /*0934*/ 	.word	0x0500000f


	//   ....[255]....
        /*0938*/ 	.word	0x0500000f


	//   ....[0]....
        /*093c*/ 	.word	0x0500000f


	//   ....[1]....
        /*0940*/ 	.word	0x0500000f


	//   ....[2]....
        /*0944*/ 	.word	0x0500000f


	//   ....[3]....
        /*0948*/ 	.word	0x0500000f


	//   ....[4]....
        /*094c*/ 	.word	0x0500000f


	//   ....[5]....
        /*0950*/ 	.word	0x0500000f


	//   ....[6]....
        /*0954*/ 	.word	0x0500000f


	//   ....[7]....
        /*0958*/ 	.word	0x0500000f


	//   ....[8]....
        /*095c*/ 	.word	0x0500000f


	//   ....[9]....
        /*0960*/ 	.word	0x0500000f


	//   ....[10]....
        /*0964*/ 	.word	0x0500000f


	//   ....[11]....
        /*0968*/ 	.word	0x0500000f


	//   ....[12]....
        /*096c*/ 	.word	0x0500000f


	//   ....[13]....
        /*0970*/ 	.word	0x0500000f


	//   ....[14]....
        /*0974*/ 	.word	0x0500000f


	//   ....[15]....
        /*0978*/ 	.word	0x0500000f


	//   ....[16]....
        /*097c*/ 	.word	0x0500000f


	//   ....[17]....
        /*0980*/ 	.word	0x0500000f


	//   ....[18]....
        /*0984*/ 	.word	0x0500000f


	//   ....[19]....
        /*0988*/ 	.word	0x0500000f


	//   ....[20]....
        /*098c*/ 	.word	0x0500000f


	//   ....[21]....
        /*0990*/ 	.word	0x0500000f


	//   ....[22]....
        /*0994*/ 	.word	0x0500000f


	//   ....[23]....
        /*0998*/ 	.word	0x0500000f


	//   ....[24]....
        /*099c*/ 	.word	0x0500000f


	//   ....[25]....
        /*09a0*/ 	.word	0x0500000f


	//   ....[26]....
        /*09a4*/ 	.word	0x0500000f


	//   ....[27]....
        /*09a8*/ 	.word	0x0500000f


	//   ....[28]....
        /*09ac*/ 	.word	0x0500000f


	//   ....[29]....
        /*09b0*/ 	.word	0x0500000f


	//   ....[30]....
        /*09b4*/ 	.word	0x0500000f


	//   ....[31]....
        /*09b8*/ 	.word	0x0500000f


	//   ....[32]....
        /*09bc*/ 	.word	0x0500000f


	//   ....[33]....
        /*09c0*/ 	.word	0x0500000f


	//   ....[34]....
        /*09c4*/ 	.word	0x0500000f


	//   ....[35]....
        /*09c8*/ 	.word	0x0500000f


	//   ....[36]....
        /*09cc*/ 	.word	0x0500000f


	//   ....[37]....
        /*09d0*/ 	.word	0x0500000f


	//   ....[38]....
        /*09d4*/ 	.word	0x0500000f


	//   ....[39]....
        /*09d8*/ 	.word	0x0500000f


	//   ....[40]....
        /*09dc*/ 	.word	0x0500000f


	//   ....[41]....
        /*09e0*/ 	.word	0x0500000f


	//   ....[42]....
        /*09e4*/ 	.word	0x0500000f


	//   ....[43]....
        /*09e8*/ 	.word	0x0500000f


	//   ....[44]....
        /*09ec*/ 	.word	0x0500000f


	//   ....[45]....
        /*09f0*/ 	.word	0x0500000f


	//   ....[46]....
        /*09f4*/ 	.word	0x0500000f


	//   ....[47]....
        /*09f8*/ 	.word	0x0500000f


	//   ....[48]....
        /*09fc*/ 	.word	0x0500000f


	//   ....[49]....
        /*0a00*/ 	.word	0x0500000f


	//   ....[50]....
        /*0a04*/ 	.word	0x0500000f


	//   ....[51]....
        /*0a08*/ 	.word	0x0500000f


	//   ....[52]....
        /*0a0c*/ 	.word	0x0500000f


	//   ....[53]....
        /*0a10*/ 	.word	0x0500000f


	//   ....[54]....
        /*0a14*/ 	.word	0x0500000f


	//   ....[55]....
        /*0a18*/ 	.word	0x0500000f


	//   ....[56]....
        /*0a1c*/ 	.word	0x0500000f


	//   ....[57]....
        /*0a20*/ 	.word	0x0500000f


	//   ....[58]....
        /*0a24*/ 	.word	0x0500000f


	//   ....[59]....
        /*0a28*/ 	.word	0x0500000f


	//   ....[60]....
        /*0a2c*/ 	.word	0x0500000f


	//   ....[61]....
        /*0a30*/ 	.word	0x0500000f


	//   ....[62]....
        /*0a34*/ 	.word	0x0500000f


	//   ....[63]....
        /*0a38*/ 	.word	0x0500000f


	//   ....[64]....
        /*0a3c*/ 	.word	0x0500000f


	//   ....[65]....
        /*0a40*/ 	.word	0x0500000f


	//   ....[66]....
        /*0a44*/ 	.word	0x0500000f


	//   ....[67]....
        /*0a48*/ 	.word	0x0500000f


	//   ....[68]....
        /*0a4c*/ 	.word	0x0500000f


	//   ....[69]....
        /*0a50*/ 	.word	0x0500000f


	//   ....[70]....
        /*0a54*/ 	.word	0x0500000f


	//   ....[71]....
        /*0a58*/ 	.word	0x0500000f


	//   ....[72]....
        /*0a5c*/ 	.word	0x0500000f


	//   ....[73]....
        /*0a60*/ 	.word	0x0500000f


	//   ....[74]....
        /*0a64*/ 	.word	0x0500000f


	//   ....[75]....
        /*0a68*/ 	.word	0x0500000f


	//   ....[76]....
        /*0a6c*/ 	.word	0x0500000f


	//   ....[77]....
        /*0a70*/ 	.word	0x0500000f


	//   ....[78]....
        /*0a74*/ 	.word	0x0500000f


	//   ....[79]....
        /*0a78*/ 	.word	0x0500000f


	//   ....[80]....
        /*0a7c*/ 	.word	0x0500000f


	//   ....[81]....
        /*0a80*/ 	.word	0x0500000f


	//   ....[82]....
        /*0a84*/ 	.word	0x0500000f


	//   ....[83]....
        /*0a88*/ 	.word	0x0500000f


	//   ....[84]....
        /*0a8c*/ 	.word	0x0500000f


	//   ....[85]....
        /*0a90*/ 	.word	0x0500000f


	//   ....[86]....
        /*0a94*/ 	.word	0x0500000f


	//   ....[87]....
        /*0a98*/ 	.word	0x0500000f


	//   ....[88]....
        /*0a9c*/ 	.word	0x0500000f


	//   ....[89]....
        /*0aa0*/ 	.word	0x0500000f


	//   ....[90]....
        /*0aa4*/ 	.word	0x0500000f


	//   ....[91]....
        /*0aa8*/ 	.word	0x0500000f


	//   ....[92]....
        /*0aac*/ 	.word	0x0500000f


	//   ....[93]....
        /*0ab0*/ 	.word	0x0500000f


	//   ....[94]....
        /*0ab4*/ 	.word	0x0500000f


	//   ....[95]....
        /*0ab8*/ 	.word	0x0500000f


	//   ....[96]....
        /*0abc*/ 	.word	0x0500000f


	//   ....[97]....
        /*0ac0*/ 	.word	0x0500000f


	//----- nvinfo : EIATTR_COOP_GROUP_INSTR_OFFSETS
	.align		4
.L_1521:
        /*0ac4*/ 	.byte	0x04, 0x28
        /*0ac6*/ 	.short	(.L_1523 - .L_1522)


	//   ....[0]....
.L_1522:
        /*0ac8*/ 	.word	0x00000070


	//   ....[1]....
        /*0acc*/ 	.word	0x00000140


	//   ....[2]....
        /*0ad0*/ 	.word	0x00000190


	//   ....[3]....
        /*0ad4*/ 	.word	0x000003c0


	//   ....[4]....
        /*0ad8*/ 	.word	0x00000520


	//   ....[5]....
        /*0adc*/ 	.word	0x00000640


	//   ....[6]....
        /*0ae0*/ 	.word	0x000007a0


	//   ....[7]....
        /*0ae4*/ 	.word	0x00002eb0


	//   ....[8]....
        /*0ae8*/ 	.word	0x00002ec0


	//   ....[9]....
        /*0aec*/ 	.word	0x00003630


	//   ....[10]....
        /*0af0*/ 	.word	0x00003640


	//   ....[11]....
        /*0af4*/ 	.word	0x00004390


	//   ....[12]....
        /*0af8*/ 	.word	0x000043a0


	//   ....[13]....
        /*0afc*/ 	.word	0x00004b70


	//   ....[14]....
        /*0b00*/ 	.word	0x00004b80


	//   ....[15]....
        /*0b04*/ 	.word	0x000055e0


	//   ....[16]....
        /*0b08*/ 	.word	0x000055f0


	//   ....[17]....
        /*0b0c*/ 	.word	0x00005710


	//   ....[18]....
        /*0b10*/ 	.word	0x00005720


	//   ....[19]....
        /*0b14*/ 	.word	0x00005ad0


	//   ....[20]....
        /*0b18*/ 	.word	0x00005af0


	//   ....[21]....
        /*0b1c*/ 	.word	0x00005bd0


	//   ....[22]....
        /*0b20*/ 	.word	0x00005bf0


	//   ....[23]....
        /*0b24*/ 	.word	0x000064a0


	//   ....[24]....
        /*0b28*/ 	.word	0x00006c50


	//   ....[25]....
        /*0b2c*/ 	.word	0x00006c60


	//   ....[26]....
        /*0b30*/ 	.word	0x00006c70


	//   ....[27]....
        /*0b34*/ 	.word	0x00006c80


	//   ....[28]....
        /*0b38*/ 	.word	0x00006fd0


	//   ....[29]....
        /*0b3c*/ 	.word	0x00006fe0


	//   ....[30]....
        /*0b40*/ 	.word	0x00006ff0


	//   ....[31]....
        /*0b44*/ 	.word	0x00007000


	//   ....[32]....
        /*0b48*/ 	.word	0x00008420


	//   ....[33]....
        /*0b4c*/ 	.word	0x00008440


	//   ....[34]....
        /*0b50*/ 	.word	0x00008450


	//   ....[35]....
        /*0b54*/ 	.word	0x00008460


	//   ....[36]....
        /*0b58*/ 	.word	0x00008550


	//   ....[37]....
        /*0b5c*/ 	.word	0x00008570


	//   ....[38]....
        /*0b60*/ 	.word	0x00008600


	//   ....[39]....
        /*0b64*/ 	.word	0x00008630


	//   ....[40]....
        /*0b68*/ 	.word	0x00009e20


	//   ....[41]....
        /*0b6c*/ 	.word	0x0000ab90


	//   ....[42]....
        /*0b70*/ 	.word	0x0000b300


	//   ....[43]....
        /*0b74*/ 	.word	0x0000b400


	//   ....[44]....
        /*0b78*/ 	.word	0x0000bbf0


	//   ....[45]....
        /*0b7c*/ 	.word	0x0000bc60


	//   ....[46]....
        /*0b80*/ 	.word	0x0000d590


	//   ....[47]....
        /*0b84*/ 	.word	0x0000d7b0


	//   ....[48]....
        /*0b88*/ 	.word	0x0000e7a0


	//   ....[49]....
        /*0b8c*/ 	.word	0x0000e7c0


	//   ....[50]....
        /*0b90*/ 	.word	0x0000ed60


	//   ....[51]....
        /*0b94*/ 	.word	0x0000edc0


	//   ....[52]....
        /*0b98*/ 	.word	0x00010b00


	//   ....[53]....
        /*0b9c*/ 	.word	0x00010b20


	//   ....[54]....
        /*0ba0*/ 	.word	0x00011080


	//   ....[55]....
        /*0ba4*/ 	.word	0x000110e0


	//   ....[56]....
        /*0ba8*/ 	.word	0x000129b0


	//   ....[57]....
        /*0bac*/ 	.word	0x00012be0


	//   ....[58]....
        /*0bb0*/ 	.word	0x00013ad0


	//   ....[59]....
        /*0bb4*/ 	.word	0x00013bd0


	//   ....[60]....
        /*0bb8*/ 	.word	0x00014190


	//   ....[61]....
        /*0bbc*/ 	.word	0x000141f0


	//   ....[62]....
        /*0bc0*/ 	.word	0x00015190


	//   ....[63]....
        /*0bc4*/ 	.word	0x000151d0


	//   ....[64]....
        /*0bc8*/ 	.word	0x00015280


	//   ....[65]....
        /*0bcc*/ 	.word	0x00015520


	//   ....[66]....
        /*0bd0*/ 	.word	0x000161b0


	//   ....[67]....
        /*0bd4*/ 	.word	0x000161e0


	//   ....[68]....
        /*0bd8*/ 	.word	0x000161f0


	//   ....[69]....
        /*0bdc*/ 	.word	0x00016200


	//   ....[70]....
        /*0be0*/ 	.word	0x000166a0


	//   ....[71]....
        /*0be4*/ 	.word	0x000166c0


	//   ....[72]....
        /*0be8*/ 	.word	0x000166d0


	//   ....[73]....
        /*0bec*/ 	.word	0x000166e0


	//   ....[74]....
        /*0bf0*/ 	.word	0x00016700


	//   ....[75]....
        /*0bf4*/ 	.word	0x00016730


	//   ....[76]....
        /*0bf8*/ 	.word	0x000167f0


	//   ....[77]....
        /*0bfc*/ 	.word	0x00016800


	//   ....[78]....
        /*0c00*/ 	.word	0x000170d0


	//   ....[79]....
        /*0c04*/ 	.word	0x00017100


	//   ....[80]....
        /*0c08*/ 	.word	0x00017120


	//   ....[81]....
        /*0c0c*/ 	.word	0x00017150


	//   ....[82]....
        /*0c10*/ 	.word	0x00017180


	//   ....[83]....
        /*0c14*/ 	.word	0x00017190


	//   ....[84]....
        /*0c18*/ 	.word	0x000171c0


	//   ....[85]....
        /*0c1c*/ 	.word	0x00017230


	//   ....[86]....
        /*0c20*/ 	.word	0x00017350


	//   ....[87]....
        /*0c24*/ 	.word	0x00017520


	//   ....[88]....
        /*0c28*/ 	.word	0x00017550


	//   ....[89]....
        /*0c2c*/ 	.word	0x00017580


	//   ....[90]....
        /*0c30*/ 	.word	0x000175b0


	//   ....[91]....
        /*0c34*/ 	.word	0x000175e0


	//   ....[92]....
        /*0c38*/ 	.word	0x00017610


	//   ....[93]....
        /*0c3c*/ 	.word	0x00017780


	//   ....[94]....
        /*0c40*/ 	.word	0x000177b0


	//   ....[95]....
        /*0c44*/ 	.word	0x000177e0


	//   ....[96]....
        /*0c48*/ 	.word	0x00017810


	//   ....[97]....
        /*0c4c*/ 	.word	0x00017840


	//   ....[98]....
        /*0c50*/ 	.word	0x00017870


	//   ....[99]....
        /*0c54*/ 	.word	0x00017910


	//   ....[100]....
        /*0c58*/ 	.word	0x00017970


	//   ....[101]....
        /*0c5c*/ 	.word	0x00017a10


	//   ....[102]....
        /*0c60*/ 	.word	0x00018ac0


	//   ....[103]....
        /*0c64*/ 	.word	0x0001a7c0


	//   ....[104]....
        /*0c68*/ 	.word	0x0001a7e0


	//   ....[105]....
        /*0c6c*/ 	.word	0x0001a870


	//   ....[106]....
        /*0c70*/ 	.word	0x0001a890


	//   ....[107]....
        /*0c74*/ 	.word	0x0001a910


	//   ....[108]....
        /*0c78*/ 	.word	0x0001a930


	//   ....[109]....
        /*0c7c*/ 	.word	0x0001a9b0


	//   ....[110]....
        /*0c80*/ 	.word	0x0001a9d0


	//   ....[111]....
        /*0c84*/ 	.word	0x0001aa50


	//   ....[112]....
        /*0c88*/ 	.word	0x0001aa70


	//   ....[113]....
        /*0c8c*/ 	.word	0x0001aaf0


	//   ....[114]....
        /*0c90*/ 	.word	0x0001ab10


	//   ....[115]....
        /*0c94*/ 	.word	0x0001ab90


	//   ....[116]....
        /*0c98*/ 	.word	0x0001abb0


	//   ....[117]....
        /*0c9c*/ 	.word	0x0001abc0


	//   ....[118]....
        /*0ca0*/ 	.word	0x0001abd0


	//   ....[119]....
        /*0ca4*/ 	.word	0x0001b530


	//   ....[120]....
        /*0ca8*/ 	.word	0x0001b540


	//   ....[121]....
        /*0cac*/ 	.word	0x0001b560


	//   ....[122]....
        /*0cb0*/ 	.word	0x0001b5c0


	//   ....[123]....
        /*0cb4*/ 	.word	0x0001b5e0


	//   ....[124]....
        /*0cb8*/ 	.word	0x0001b660


	//   ....[125]....
        /*0cbc*/ 	.word	0x0001b680


	//   ....[126]....
        /*0cc0*/ 	.word	0x0001b700


	//   ....[127]....
        /*0cc4*/ 	.word	0x0001b720


	//   ....[128]....
        /*0cc8*/ 	.word	0x0001b7a0


	//   ....[129]....
        /*0ccc*/ 	.word	0x0001b7c0


	//   ....[130]....
        /*0cd0*/ 	.word	0x0001b840


	//   ....[131]....
        /*0cd4*/ 	.word	0x0001b860


	//   ....[132]....
        /*0cd8*/ 	.word	0x0001b8e0


	//   ....[133]....
        /*0cdc*/ 	.word	0x0001b900


	//   ....[134]....
        /*0ce0*/ 	.word	0x0001b910


	//   ....[135]....
        /*0ce4*/ 	.word	0x0001b980


	//   ....[136]....
        /*0ce8*/ 	.word	0x0001b9d0


	//   ....[137]....
        /*0cec*/ 	.word	0x0001ba70


	//   ....[138]....
        /*0cf0*/ 	.word	0x0001baa0


	//   ....[139]....
        /*0cf4*/ 	.word	0x0001bab0


	//   ....[140]....
        /*0cf8*/ 	.word	0x0001bb20


	//   ....[141]....
        /*0cfc*/ 	.word	0x0001bb30


	//   ....[142]....
        /*0d00*/ 	.word	0x0001bb40


	//   ....[143]....
        /*0d04*/ 	.word	0x0001c340


	//   ....[144]....
        /*0d08*/ 	.word	0x0001c360


	//   ....[145]....
        /*0d0c*/ 	.word	0x0001c3d0


	//   ....[146]....
        /*0d10*/ 	.word	0x0001c3e0


	//   ....[147]....
        /*0d14*/ 	.word	0x0001c420


	//   ....[148]....
        /*0d18*/ 	.word	0x0001c430


	//   ....[149]....
        /*0d1c*/ 	.word	0x0001c470


	//   ....[150]....
        /*0d20*/ 	.word	0x0001c480


	//   ....[151]....
        /*0d24*/ 	.word	0x0001c4c0


	//   ....[152]....
        /*0d28*/ 	.word	0x0001c4d0


	//   ....[153]....
        /*0d2c*/ 	.word	0x0001c510


	//   ....[154]....
        /*0d30*/ 	.word	0x0001c520


	//   ....[155]....
        /*0d34*/ 	.word	0x0001c560


	//   ....[156]....
        /*0d38*/ 	.word	0x0001c570


	//   ....[157]....
        /*0d3c*/ 	.word	0x0001c580


	//   ....[158]....
        /*0d40*/ 	.word	0x0001c5c0


	//   ....[159]....
        /*0d44*/ 	.word	0x0001c880


	//   ....[160]....
        /*0d48*/ 	.word	0x0001c8b0


	//   ....[161]....
        /*0d4c*/ 	.word	0x0001c910


	//   ....[162]....
        /*0d50*/ 	.word	0x0001c920


	//   ....[163]....
        /*0d54*/ 	.word	0x0001c970


	//   ....[164]....
        /*0d58*/ 	.word	0x0001c980


	//   ....[165]....
        /*0d5c*/ 	.word	0x0001c9d0


	//   ....[166]....
        /*0d60*/ 	.word	0x0001c9e0


	//   ....[167]....
        /*0d64*/ 	.word	0x0001ca30


	//   ....[168]....
        /*0d68*/ 	.word	0x0001ca40


	//   ....[169]....
        /*0d6c*/ 	.word	0x0001ca90


	//   ....[170]....
        /*0d70*/ 	.word	0x0001caa0


	//   ....[171]....
        /*0d74*/ 	.word	0x0001caf0


	//   ....[172]....
        /*0d78*/ 	.word	0x0001cb00


	//   ....[173]....
        /*0d7c*/ 	.word	0x0001cb10


	//   ....[174]....
        /*0d80*/ 	.word	0x0001cb50


	//   ....[175]....
        /*0d84*/ 	.word	0x0001d150


	//   ....[176]....
        /*0d88*/ 	.word	0x0001d160


	//   ....[177]....
        /*0d8c*/ 	.word	0x0001d1d0


	//   ....[178]....
        /*0d90*/ 	.word	0x0001d210


	//   ....[179]....
        /*0d94*/ 	.word	0x0001d230


	//   ....[180]....
        /*0d98*/ 	.word	0x0001d270


	//   ....[181]....
        /*0d9c*/ 	.word	0x0001d290


	//   ....[182]....
        /*0da0*/ 	.word	0x0001d2d0


	//   ....[183]....
        /*0da4*/ 	.word	0x0001d2f0


	//   ....[184]....
        /*0da8*/ 	.word	0x0001d330


	//   ....[185]....
        /*0dac*/ 	.word	0x0001d350


	//   ....[186]....
        /*0db0*/ 	.word	0x0001d390


	//   ....[187]....
        /*0db4*/ 	.word	0x0001d3b0


	//   ....[188]....
        /*0db8*/ 	.word	0x0001d3f0


	//   ....[189]....
        /*0dbc*/ 	.word	0x0001d410


	//   ....[190]....
        /*0dc0*/ 	.word	0x0001d420


	//   ....[191]....
        /*0dc4*/ 	.word	0x0001d780


	//   ....[192]....
        /*0dc8*/ 	.word	0x0001d7b0


	//   ....[193]....
        /*0dcc*/ 	.word	0x0001d7f0


	//   ....[194]....
        /*0dd0*/ 	.word	0x0001d820


	//   ....[195]....
        /*0dd4*/ 	.word	0x0001d850


	//   ....[196]....
        /*0dd8*/ 	.word	0x0001d880


	//   ....[197]....
        /*0ddc*/ 	.word	0x0001d8b0


	//   ....[198]....
        /*0de0*/ 	.word	0x0001d8e0


	//   ....[199]....
        /*0de4*/ 	.word	0x0001da60


	//   ....[200]....
        /*0de8*/ 	.word	0x0001da90


	//   ....[201]....
        /*0dec*/ 	.word	0x0001dac0


	//   ....[202]....
        /*0df0*/ 	.word	0x0001daf0


	//   ....[203]....
        /*0df4*/ 	.word	0x0001db20


	//   ....[204]....
        /*0df8*/ 	.word	0x0001db50


	//   ....[205]....
        /*0dfc*/ 	.word	0x0001dc10


	//   ....[206]....
        /*0e00*/ 	.word	0x0001dc30


	//   ....[207]....
        /*0e04*/ 	.word	0x0001dca0


	//   ....[208]....
        /*0e08*/ 	.word	0x0001e340


	//   ....[209]....
        /*0e0c*/ 	.word	0x0001e660


	//   ....[210]....
        /*0e10*/ 	.word	0x0001e6f0


	//   ....[211]....
        /*0e14*/ 	.word	0x0001e780


	//   ....[212]....
        /*0e18*/ 	.word	0x0001e810


	//   ....[213]....
        /*0e1c*/ 	.word	0x0001e8f0


	//   ....[214]....
        /*0e20*/ 	.word	0x0001e980


	//   ....[215]....
        /*0e24*/ 	.word	0x0001ea20


	//   ....[216]....
        /*0e28*/ 	.word	0x0001eab0


	//   ....[217]....
        /*0e2c*/ 	.word	0x0001eba0


	//   ....[218]....
        /*0e30*/ 	.word	0x0001ec30


	//   ....[219]....
        /*0e34*/ 	.word	0x0001ecd0


	//   ....[220]....
        /*0e38*/ 	.word	0x0001ed60


	//   ....[221]....
        /*0e3c*/ 	.word	0x0001eea0


	//   ....[222]....
        /*0e40*/ 	.word	0x0001ef50


	//   ....[223]....
        /*0e44*/ 	.word	0x0001efe0


	//   ....[224]....
        /*0e48*/ 	.word	0x0001f030


	//   ....[225]....
        /*0e4c*/ 	.word	0x0001f080


	//   ....[226]....
        /*0e50*/ 	.word	0x0001f110


	//   ....[227]....
        /*0e54*/ 	.word	0x0001f1a0


	//   ....[228]....
        /*0e58*/ 	.word	0x0001f1f0


	//   ....[229]....
        /*0e5c*/ 	.word	0x0001f240


	//   ....[230]....
        /*0e60*/ 	.word	0x0001f330


	//   ....[231]....
        /*0e64*/ 	.word	0x0001f3e0


	//   ....[232]....
        /*0e68*/ 	.word	0x0001f460


	//   ....[233]....
        /*0e6c*/ 	.word	0x0001f4d0


	//   ....[234]....
        /*0e70*/ 	.word	0x0001f600


	//   ....[235]....
        /*0e74*/ 	.word	0x0001f720


	//   ....[236]....
        /*0e78*/ 	.word	0x0001f800


	//   ....[237]....
        /*0e7c*/ 	.word	0x0001f850


	//   ....[238]....
        /*0e80*/ 	.word	0x0001fbc0


	//   ....[239]....
        /*0e84*/ 	.word	0x0001fc60


	//   ....[240]....
        /*0e88*/ 	.word	0x0001fcc0


	//   ....[241]....
        /*0e8c*/ 	.word	0x0001fd30


	//   ....[242]....
        /*0e90*/ 	.word	0x0001fd90


	//   ....[243]....
        /*0e94*/ 	.word	0x0001fe00


	//   ....[244]....
        /*0e98*/ 	.word	0x0001fec0


	//   ....[245]....
        /*0e9c*/ 	.word	0x0001ff20


	//   ....[246]....
        /*0ea0*/ 	.word	0x0001ffe0


	//   ....[247]....
        /*0ea4*/ 	.word	0x000202c0


	//   ....[248]....
        /*0ea8*/ 	.word	0x000203b0


	//   ....[249]....
        /*0eac*/ 	.word	0x00020450


	//   ....[250]....
        /*0eb0*/ 	.word	0x000204b0


	//   ....[251]....
        /*0eb4*/ 	.word	0x000205a0


	//   ....[252]....
        /*0eb8*/ 	.word	0x00020610


	//   ....[253]....
        /*0ebc*/ 	.word	0x00020700


	//   ....[254]....
        /*0ec0*/ 	.word	0x00020770


	//   ....[255]....
        /*0ec4*/ 	.word	0x00020860


	//   ....[0]....
        /*0ec8*/ 	.word	0x000208d0


	//   ....[1]....
        /*0ecc*/ 	.word	0x000209c0


	//   ....[2]....
        /*0ed0*/ 	.word	0x00020a30


	//   ....[3]....
        /*0ed4*/ 	.word	0x00020b20


	//   ....[4]....
        /*0ed8*/ 	.word	0x00020b90


	//   ....[5]....
        /*0edc*/ 	.word	0x00020c80


	//   ....[6]....
        /*0ee0*/ 	.word	0x00020cf0


	//   ....[7]....
        /*0ee4*/ 	.word	0x00020d90


	//   ....[8]....
        /*0ee8*/ 	.word	0x00020eb0


	//   ....[9]....
        /*0eec*/ 	.word	0x00020f00


	//   ....[10]....
        /*0ef0*/ 	.word	0x00020f60


	//   ....[11]....
        /*0ef4*/ 	.word	0x00021020


	//   ....[12]....
        /*0ef8*/ 	.word	0x00021080


	//   ....[13]....
        /*0efc*/ 	.word	0x00021180


	//   ....[14]....
        /*0f00*/ 	.word	0x000211e0


	//   ....[15]....
        /*0f04*/ 	.word	0x000212e0


	//   ....[16]....
        /*0f08*/ 	.word	0x00021340


	//   ....[17]....
        /*0f0c*/ 	.word	0x00021440


	//   ....[18]....
        /*0f10*/ 	.word	0x000214a0


	//   ....[19]....
        /*0f14*/ 	.word	0x000215a0


	//   ....[20]....
        /*0f18*/ 	.word	0x00021600


	//   ....[21]....
        /*0f1c*/ 	.word	0x00021700


	//   ....[22]....
        /*0f20*/ 	.word	0x00021760


	//   ....[23]....
        /*0f24*/ 	.word	0x00021810


	//   ....[24]....
        /*0f28*/ 	.word	0x000218c0


	//   ....[25]....
        /*0f2c*/ 	.word	0x000219b0


	//   ....[26]....
        /*0f30*/ 	.word	0x00021a10


	//   ....[27]....
        /*0f34*/ 	.word	0x00021b00


	//   ....[28]....
        /*0f38*/ 	.word	0x00021b60


	//   ....[29]....
        /*0f3c*/ 	.word	0x00021c30


	//   ....[30]....
        /*0f40*/ 	.word	0x00021c90


	//   ....[31]....
        /*0f44*/ 	.word	0x00021d50


	//   ....[32]....
        /*0f48*/ 	.word	0x00021e90


	//   ....[33]....
        /*0f4c*/ 	.word	0x00021f40


	//   ....[34]....
        /*0f50*/ 	.word	0x00021fc0


	//   ....[35]....
        /*0f54*/ 	.word	0x00022080


	//   ....[36]....
        /*0f58*/ 	.word	0x000220e0


	//   ....[37]....
        /*0f5c*/ 	.word	0x00022190


	//   ....[38]....
        /*0f60*/ 	.word	0x000221f0


	//   ....[39]....
        /*0f64*/ 	.word	0x000222a0


	//   ....[40]....
        /*0f68*/ 	.word	0x00022300


	//   ....[41]....
        /*0f6c*/ 	.word	0x000223b0


	//   ....[42]....
        /*0f70*/ 	.word	0x00022410


	//   ....[43]....
        /*0f74*/ 	.word	0x000224c0


	//   ....[44]....
        /*0f78*/ 	.word	0x00022520


	//   ....[45]....
        /*0f7c*/ 	.word	0x000225d0


	//   ....[46]....
        /*0f80*/ 	.word	0x00022630


	//   ....[47]....
        /*0f84*/ 	.word	0x000226e0


	//   ....[48]....
        /*0f88*/ 	.word	0x000227d0


	//   ....[49]....
        /*0f8c*/ 	.word	0x00022880


	//   ....[50]....
        /*0f90*/ 	.word	0x000228e0


	//   ....[51]....
        /*0f94*/ 	.word	0x000229a0


	//   ....[52]....
        /*0f98*/ 	.word	0x00022a00


	//   ....[53]....
        /*0f9c*/ 	.word	0x00022ac0


	//   ....[54]....
        /*0fa0*/ 	.word	0x00022b20


	//   ....[55]....
        /*0fa4*/ 	.word	0x00022be0


	//   ....[56]....
        /*0fa8*/ 	.word	0x00022c40


	//   ....[57]....
        /*0fac*/ 	.word	0x00022d00


	//   ....[58]....
        /*0fb0*/ 	.word	0x00022d60


	//   ....[59]....
        /*0fb4*/ 	.word	0x00022e20


	//   ....[60]....
        /*0fb8*/ 	.word	0x00022e80


	//   ....[61]....
        /*0fbc*/ 	.word	0x00022f40


	//   ....[62]....
        /*0fc0*/ 	.word	0x00022fa0


	//   ....[63]....
        /*0fc4*/ 	.word	0x00023050


	//   ....[64]....
        /*0fc8*/ 	.word	0x00023140


	//   ....[65]....
        /*0fcc*/ 	.word	0x000231f0


	//   ....[66]....
        /*0fd0*/ 	.word	0x000232b0


	//   ....[67]....
        /*0fd4*/ 	.word	0x00023360


	//   ....[68]....
        /*0fd8*/ 	.word	0x000233c0


	//   ....[69]....
        /*0fdc*/ 	.word	0x00023470


	//   ....[70]....
        /*0fe0*/ 	.word	0x000234d0


	//   ....[71]....
        /*0fe4*/ 	.word	0x00023580


	//   ....[72]....
        /*0fe8*/ 	.word	0x000235e0


	//   ....[73]....
        /*0fec*/ 	.word	0x00023690


	//   ....[74]....
        /*0ff0*/ 	.word	0x000236f0


	//   ....[75]....
        /*0ff4*/ 	.word	0x000237a0


	//   ....[76]....
        /*0ff8*/ 	.word	0x00023800


	//   ....[77]....
        /*0ffc*/ 	.word	0x000238b0


	//   ....[78]....
        /*1000*/ 	.word	0x00023910


	//   ....[79]....
        /*1004*/ 	.word	0x000239b0


	//   ....[80]....
        /*1008*/ 	.word	0x00023a40


	//   ....[81]....
        /*100c*/ 	.word	0x00023ae0


	//   ....[82]....
        /*1010*/ 	.word	0x00023c00


	//   ....[83]....
        /*1014*/ 	.word	0x00023c70


	//   ....[84]....
        /*1018*/ 	.word	0x00023ce0


	//   ....[85]....
        /*101c*/ 	.word	0x00023d50


	//   ....[86]....
        /*1020*/ 	.word	0x00023dc0


	//   ....[87]....
        /*1024*/ 	.word	0x00023e40


	//   ....[88]....
        /*1028*/ 	.word	0x00023ed0


	//   ....[89]....
        /*102c*/ 	.word	0x00023f60


	//   ....[90]....
        /*1030*/ 	.word	0x00023fd0


	//   ....[91]....
        /*1034*/ 	.word	0x00024040


	//   ....[92]....
        /*1038*/ 	.word	0x000240b0


	//   ....[93]....
        /*103c*/ 	.word	0x00024130


	//   ....[94]....
        /*1040*/ 	.word	0x000241a0


	//   ....[95]....
        /*1044*/ 	.word	0x00024240


	//   ....[96]....
        /*1048*/ 	.word	0x000242d0


	//   ....[97]....
        /*104c*/ 	.word	0x00024400


	//----- nvinfo : EIATTR_REG_RECONFIG
	.align		4
.L_1523:
        /*1050*/ 	.byte	0x01, 0x54
	.zero		2


	//----- nvinfo : EIATTR_SYSCALL_OFFSETS
	.align		4
        /*1054*/ 	.byte	0x04, 0x46
        /*1056*/ 	.short	(.L_1525 - .L_1524)


	//   ....[0]....
.L_1524:
        /*1058*/ 	.word	0x00001bb0


	//   ....[1]....
        /*105c*/ 	.word	0x00001d00


	//   ....[2]....
        /*1060*/ 	.word	0x00006670


	//   ....[3]....
        /*1064*/ 	.word	0x00006990


	//   ....[4]....
        /*1068*/ 	.word	0x00019df0


	//   ....[5]....
        /*106c*/ 	.word	0x00019f40


	//   ....[6]....
        /*1070*/ 	.word	0x0001a030


	//   ....[7]....
        /*1074*/ 	.word	0x0001b000


	//----- nvinfo : EIATTR_MBARRIER_INSTR_OFFSETS
	.align		4
.L_1525:
        /*1078*/ 	.byte	0x04, 0x39
        /*107a*/ 	.short	(.L_1527 - .L_1526)


	//   ....[0]....
.L_1526:
        /*107c*/ 	.word	0x00000270
        /*1080*/ 	.word	0x000000ff
        /*1084*/ 	.word	0x00016800
        /*1088*/ 	.short	0x0100
        /*108a*/ 	.byte	0x08
	.zero		1


	//   ....[1]....
        /*108c*/ 	.word	0x00000280
        /*1090*/ 	.word	0x000000ff
        /*1094*/ 	.word	0x00016820
        /*1098*/ 	.short	0x0100
        /*109a*/ 	.byte	0x08
	.zero		1


	//   ....[2]....
        /*109c*/ 	.word	0x00000370
        /*10a0*/ 	.word	0x000000ff
        /*10a4*/ 	.word	0x00016830
        /*10a8*/ 	.short	0x0100
        /*10aa*/ 	.byte	0x08
	.zero		1


	//   ....[3]....
        /*10ac*/ 	.word	0x00000380
        /*10b0*/ 	.word	0x000000ff
        /*10b4*/ 	.word	0x00016840
        /*10b8*/ 	.short	0x0100
        /*10ba*/ 	.byte	0x08
	.zero		1


	//   ....[4]....
        /*10bc*/ 	.word	0x00000390
        /*10c0*/ 	.word	0x000000ff
        /*10c4*/ 	.word	0x00016838
        /*10c8*/ 	.short	0x0100
        /*10ca*/ 	.byte	0x08
	.zero		1


	//   ....[5]....
        /*10cc*/ 	.word	0x000003a0
        /*10d0*/ 	.word	0x000000ff
        /*10d4*/ 	.word	0x00016848
        /*10d8*/ 	.short	0x0100
        /*10da*/ 	.byte	0x08
	.zero		1


	//   ....[6]....
        /*10dc*/ 	.word	0x000004d0
        /*10e0*/ 	.word	0x000000ff
        /*10e4*/ 	.word	0x00016850
        /*10e8*/ 	.short	0x0100
        /*10ea*/ 	.byte	0x08
	.zero		1


	//   ....[7]....
        /*10ec*/ 	.word	0x000004e0
        /*10f0*/ 	.word	0x000000ff
        /*10f4*/ 	.word	0x00016860
        /*10f8*/ 	.short	0x0100
        /*10fa*/ 	.byte	0x08
	.zero		1


	//   ....[8]....
        /*10fc*/ 	.word	0x000004f0
        /*1100*/ 	.word	0x000000ff
        /*1104*/ 	.word	0x00016858
        /*1108*/ 	.short	0x0100
        /*110a*/ 	.byte	0x08
	.zero		1


	//   ....[9]....
        /*110c*/ 	.word	0x00000500
        /*1110*/ 	.word	0x000000ff
        /*1114*/ 	.word	0x00016868
        /*1118*/ 	.short	0x0100
        /*111a*/ 	.byte	0x08
	.zero		1


	//   ....[10]....
        /*111c*/ 	.word	0x000005f0
        /*1120*/ 	.word	0x000000ff
        /*1124*/ 	.word	0x00016870
        /*1128*/ 	.short	0x0100
        /*112a*/ 	.byte	0x06
	.zero		1


	//   ....[11]....
        /*112c*/ 	.word	0x00000600
        /*1130*/ 	.word	0x000000ff
        /*1134*/ 	.word	0x00016880
        /*1138*/ 	.short	0x0100
        /*113a*/ 	.byte	0x06
	.zero		1


	//   ....[12]....
        /*113c*/ 	.word	0x00000610
        /*1140*/ 	.word	0x000000ff
        /*1144*/ 	.word	0x00016878
        /*1148*/ 	.short	0x0100
        /*114a*/ 	.byte	0x06
	.zero		1


	//   ....[13]....
        /*114c*/ 	.word	0x00000620
        /*1150*/ 	.word	0x000000ff
        /*1154*/ 	.word	0x00016888
        /*1158*/ 	.short	0x0100
        /*115a*/ 	.byte	0x06
	.zero		1


	//   ....[14]....
        /*115c*/ 	.word	0x00000750
        /*1160*/ 	.word	0x000000ff
        /*1164*/ 	.word	0x00016890
        /*1168*/ 	.short	0x0100
        /*116a*/ 	.byte	0x08
	.zero		1


	//   ....[15]....
        /*116c*/ 	.word	0x00000760
        /*1170*/ 	.word	0x000000ff
        /*1174*/ 	.word	0x000168a0
        /*1178*/ 	.short	0x0100
        /*117a*/ 	.byte	0x08
	.zero		1


	//   ....[16]....
        /*117c*/ 	.word	0x00000770
        /*1180*/ 	.word	0x000000ff
        /*1184*/ 	.word	0x00016898
        /*1188*/ 	.short	0x0100
        /*118a*/ 	.byte	0x08
	.zero		1


	//   ....[17]....
        /*118c*/ 	.word	0x00000780
        /*1190*/ 	.word	0x000000ff
        /*1194*/ 	.word	0x000168a8
        /*1198*/ 	.short	0x0100
        /*119a*/ 	.byte	0x08
	.zero		1


	//   ....[18]....
        /*119c*/ 	.word	0x000008b0
        /*11a0*/ 	.word	0x000000ff
        /*11a4*/ 	.word	0x000168b0
        /*11a8*/ 	.short	0x0100
        /*11aa*/ 	.byte	0x08
	.zero		1


	//   ....[19]....
        /*11ac*/ 	.word	0x000008c0
        /*11b0*/ 	.word	0x000000ff
        /*11b4*/ 	.word	0x000168c0
        /*11b8*/ 	.short	0x0100
        /*11ba*/ 	.byte	0x08
	.zero		1


	//   ....[20]....
        /*11bc*/ 	.word	0x000008d0
        /*11c0*/ 	.word	0x000000ff
        /*11c4*/ 	.word	0x000168b8
        /*11c8*/ 	.short	0x0100
        /*11ca*/ 	.byte	0x08
	.zero		1


	//   ....[21]....
        /*11cc*/ 	.word	0x000008e0
        /*11d0*/ 	.word	0x000000ff
        /*11d4*/ 	.word	0x000168c8
        /*11d8*/ 	.short	0x0100
        /*11da*/ 	.byte	0x08
	.zero		1


	//   ....[22]....
        /*11dc*/ 	.word	0x00002e60
        /*11e0*/ 	.word	0x00000046
        /*11e4*/ 	.word	0x00016890
        /*11e8*/ 	.short	0x010a
        /*11ea*/ 	.byte	0x3f
	.zero		1


	//   ....[23]....
        /*11ec*/ 	.word	0x00004330
        /*11f0*/ 	.word	0x00000046
        /*11f4*/ 	.word	0x00016890
        /*11f8*/ 	.short	0x010a
        /*11fa*/ 	.byte	0x3f
	.zero		1


	//   ....[24]....
        /*11fc*/ 	.word	0x00005420
        /*1200*/ 	.word	0x00000046
        /*1204*/ 	.word	0x00016890
        /*1208*/ 	.short	0x010a
        /*120a*/ 	.byte	0x3f
	.zero		1


	//   ....[25]....
        /*120c*/ 	.word	0x000058f0
        /*1210*/ 	.word	0x00000008
        /*1214*/ 	.word	0x00000000
        /*1218*/ 	.short	0x0101
        /*121a*/ 	.byte	0x3f
	.zero		1


	//   ....[26]....
        /*121c*/ 	.word	0x00005930
        /*1220*/ 	.word	0x00000046
        /*1224*/ 	.word	0x000168b0
        /*1228*/ 	.short	0x010a
        /*122a*/ 	.byte	0x3f
	.zero		1


	//   ....[27]....
        /*122c*/ 	.word	0x00005d80
        /*1230*/ 	.word	0x00000046
        /*1234*/ 	.word	0x00000000
        /*1238*/ 	.short	0x0101
        /*123a*/ 	.byte	0x3f
	.zero		1


	//   ....[28]....
        /*123c*/ 	.word	0x00006710
        /*1240*/ 	.word	0x00000002
        /*1244*/ 	.word	0x00016800
        /*1248*/ 	.short	0x010a
        /*124a*/ 	.byte	0x3f
	.zero		1


	//   ....[29]....
        /*124c*/ 	.word	0x00006760
        /*1250*/ 	.word	0x00000002
        /*1254*/ 	.word	0x00016800
        /*1258*/ 	.short	0x010a
        /*125a*/ 	.byte	0x3f
	.zero		1


	//   ....[30]....
        /*125c*/ 	.word	0x00007370
        /*1260*/ 	.word	0x00000002
        /*1264*/ 	.word	0x00016800
        /*1268*/ 	.short	0x010a
        /*126a*/ 	.byte	0x3f
	.zero		1


	//   ....[31]....
        /*126c*/ 	.word	0x000089d0
        /*1270*/ 	.word	0x00000002
        /*1274*/ 	.word	0x00016800
        /*1278*/ 	.short	0x010a
        /*127a*/ 	.byte	0x3f
	.zero		1


	//   ....[32]....
        /*127c*/ 	.word	0x00009900
        /*1280*/ 	.word	0x0000000e
        /*1284*/ 	.word	0x00016830
        /*1288*/ 	.short	0x010a
        /*128a*/ 	.byte	0x3f
	.zero		1


	//   ....[33]....
        /*128c*/ 	.word	0x000099b0
        /*1290*/ 	.word	0x0000000e
        /*1294*/ 	.word	0x00016830
        /*1298*/ 	.short	0x010a
        /*129a*/ 	.byte	0x3f
	.zero		1


	//   ....[34]....
        /*129c*/ 	.word	0x00009e70
        /*12a0*/ 	.word	0x00000000
        /*12a4*/ 	.word	0x00000000
        /*12a8*/ 	.short	0x0101
        /*12aa*/ 	.byte	0x3f
	.zero		1


	//   ....[35]....
        /*12ac*/ 	.word	0x0000cc60
        /*12b0*/ 	.word	0x0000000b
        /*12b4*/ 	.word	0x00016830
        /*12b8*/ 	.short	0x010a
        /*12ba*/ 	.byte	0x3f
	.zero		1


	//   ....[36]....
        /*12bc*/ 	.word	0x0000ccb0
        /*12c0*/ 	.word	0x0000000b
        /*12c4*/ 	.word	0x00016830
        /*12c8*/ 	.short	0x010a
        /*12ca*/ 	.byte	0x3f
	.zero		1


	//   ....[37]....
        /*12cc*/ 	.word	0x0000cfe0
        /*12d0*/ 	.word	0x0000000b
        /*12d4*/ 	.word	0x00016850
        /*12d8*/ 	.short	0x010a
        /*12da*/ 	.byte	0x3f
	.zero		1


	//   ....[38]....
        /*12dc*/ 	.word	0x0000d020
        /*12e0*/ 	.word	0x0000000b
        /*12e4*/ 	.word	0x00016850
        /*12e8*/ 	.short	0x010a
        /*12ea*/ 	.byte	0x3f
	.zero		1


	//   ....[39]....
        /*12ec*/ 	.word	0x0000d5a0
        /*12f0*/ 	.word	0x0000000a
        /*12f4*/ 	.word	0x00000000
        /*12f8*/ 	.short	0x0101
        /*12fa*/ 	.byte	0x3f
	.zero		1


	//   ....[40]....
        /*12fc*/ 	.word	0x0000f820
        /*1300*/ 	.word	0x0000000e
        /*1304*/ 	.word	0x00000000
        /*1308*/ 	.short	0x0101
        /*130a*/ 	.byte	0x3f
	.zero		1


	//   ....[41]....
        /*130c*/ 	.word	0x00010030
        /*1310*/ 	.word	0x00000003
        /*1314*/ 	.word	0x00016830
        /*1318*/ 	.short	0x010a
        /*131a*/ 	.byte	0x3f
	.zero		1


	//   ....[42]....
        /*131c*/ 	.word	0x00010080
        /*1320*/ 	.word	0x00000003
        /*1324*/ 	.word	0x00016830
        /*1328*/ 	.short	0x010a
        /*132a*/ 	.byte	0x3f
	.zero		1


	//   ....[43]....
        /*132c*/ 	.word	0x00010400
        /*1330*/ 	.word	0x00000003
        /*1334*/ 	.word	0x00016850
        /*1338*/ 	.short	0x010a
        /*133a*/ 	.byte	0x3f
	.zero		1


	//   ....[44]....
        /*133c*/ 	.word	0x00010440
        /*1340*/ 	.word	0x00000003
        /*1344*/ 	.word	0x00016850
        /*1348*/ 	.short	0x010a
        /*134a*/ 	.byte	0x3f
	.zero		1


	//   ....[45]....
        /*134c*/ 	.word	0x000108f0
        /*1350*/ 	.word	0x00000000
        /*1354*/ 	.word	0x00000000
        /*1358*/ 	.short	0x0101
        /*135a*/ 	.byte	0x3f
	.zero		1


	//   ....[46]....
        /*135c*/ 	.word	0x00011b00
        /*1360*/ 	.word	0x0000000f
        /*1364*/ 	.word	0x00000000
        /*1368*/ 	.short	0x0101
        /*136a*/ 	.byte	0x3f
	.zero		1


	//   ....[47]....
        /*136c*/ 	.word	0x00012040
        /*1370*/ 	.word	0x00000003
        /*1374*/ 	.word	0x00016830
        /*1378*/ 	.short	0x010a
        /*137a*/ 	.byte	0x3f
	.zero		1


	//   ....[48]....
        /*137c*/ 	.word	0x00012090
        /*1380*/ 	.word	0x00000003
        /*1384*/ 	.word	0x00016830
        /*1388*/ 	.short	0x010a
        /*138a*/ 	.byte	0x3f
	.zero		1


	//   ....[49]....
        /*138c*/ 	.word	0x00012410
        /*1390*/ 	.word	0x00000003
        /*1394*/ 	.word	0x00016850
        /*1398*/ 	.short	0x010a
        /*139a*/ 	.byte	0x3f
	.zero		1


	//   ....[50]....
        /*139c*/ 	.word	0x00012450
        /*13a0*/ 	.word	0x00000003
        /*13a4*/ 	.word	0x00016850
        /*13a8*/ 	.short	0x010a
        /*13aa*/ 	.byte	0x3f
	.zero		1


	//   ....[51]....
        /*13ac*/ 	.word	0x000129c0
        /*13b0*/ 	.word	0x00000000
        /*13b4*/ 	.word	0x00000000
        /*13b8*/ 	.short	0x0101
        /*13ba*/ 	.byte	0x3f
	.zero		1


	//   ....[52]....
        /*13bc*/ 	.word	0x00014c50
        /*13c0*/ 	.word	0x0000000b
        /*13c4*/ 	.word	0x00000000
        /*13c8*/ 	.short	0x0101
        /*13ca*/ 	.byte	0x3f
	.zero		1


	//   ....[53]....
        /*13cc*/ 	.word	0x000150a0
        /*13d0*/ 	.word	0x0000000b
        /*13d4*/ 	.word	0x00016850
        /*13d8*/ 	.short	0x010a
        /*13da*/ 	.byte	0x3f
	.zero		1


	//   ....[54]....
        /*13dc*/ 	.word	0x00015110
        /*13e0*/ 	.word	0x0000000b
        /*13e4*/ 	.word	0x00016850
        /*13e8*/ 	.short	0x010a
        /*13ea*/ 	.byte	0x3f
	.zero		1


	//   ....[55]....
        /*13ec*/ 	.word	0x00015720
        /*13f0*/ 	.word	0x00000002
        /*13f4*/ 	.word	0x00000000
        /*13f8*/ 	.short	0x0101
        /*13fa*/ 	.byte	0x3f
	.zero		1


	//   ....[56]....
        /*13fc*/ 	.word	0x000167c0
        /*1400*/ 	.word	0x00000000
        /*1404*/ 	.word	0x00000000
        /*1408*/ 	.short	0x0101
        /*140a*/ 	.byte	0x3f
	.zero		1


	//   ....[57]....
        /*140c*/ 	.word	0x00018ba0
        /*1410*/ 	.word	0x00000017
        /*1414*/ 	.word	0x00016820
        /*1418*/ 	.short	0x010a
        /*141a*/ 	.byte	0x3f
	.zero		1


	//   ....[58]....
        /*141c*/ 	.word	0x00018c60
        /*1420*/ 	.word	0x0000000a
        /*1424*/ 	.word	0x000168a0
        /*1428*/ 	.short	0x010a
        /*142a*/ 	.byte	0x3f
	.zero		1


	//   ....[59]....
        /*142c*/ 	.word	0x00018ea0
        /*1430*/ 	.word	0x0000000a
        /*1434*/ 	.word	0x000168c0
        /*1438*/ 	.short	0x010a
        /*143a*/ 	.byte	0x3f
	.zero		1


	//   ....[60]....
        /*143c*/ 	.word	0x00019230
        /*1440*/ 	.word	0x00000005
        /*1444*/ 	.word	0x000168a0
        /*1448*/ 	.short	0x010a
        /*144a*/ 	.byte	0x3f
	.zero		1


	//   ....[61]....
        /*144c*/ 	.word	0x00019450
        /*1450*/ 	.word	0x00000005
        /*1454*/ 	.word	0x000168c0
        /*1458*/ 	.short	0x010a
        /*145a*/ 	.byte	0x3f
	.zero		1


	//   ....[62]....
        /*145c*/ 	.word	0x0001a510
        /*1460*/ 	.word	0x00000003
        /*1464*/ 	.word	0x00016840
        /*1468*/ 	.short	0x010a
        /*146a*/ 	.byte	0x3f
	.zero		1


	//   ....[63]....
        /*146c*/ 	.word	0x0001acd0
        /*1470*/ 	.word	0x00000003
        /*1474*/ 	.word	0x00016830
        /*1478*/ 	.short	0x0107
        /*147a*/ 	.byte	0x3f
	.zero		1


	//   ....[64]....
        /*147c*/ 	.word	0x0001ada0
        /*1480*/ 	.word	0x00000003
        /*1484*/ 	.word	0x00016830
        /*1488*/ 	.short	0x0101
        /*148a*/ 	.byte	0x3f
	.zero		1


	//   ....[65]....
        /*148c*/ 	.word	0x0001bc20
        /*1490*/ 	.word	0x00000017
        /*1494*/ 	.word	0x00016800
        /*1498*/ 	.short	0x0107
        /*149a*/ 	.byte	0x3f
	.zero		1


	//   ....[66]....
        /*149c*/ 	.word	0x0001bd10
        /*14a0*/ 	.word	0x00000017
        /*14a4*/ 	.word	0x00016800
        /*14a8*/ 	.short	0x0101
        /*14aa*/ 	.byte	0x3f
	.zero		1


	//   ....[67]....
        /*14ac*/ 	.word	0x0001bd30
        /*14b0*/ 	.word	0x00000017
        /*14b4*/ 	.word	0x00016820
        /*14b8*/ 	.short	0x010a
        /*14ba*/ 	.byte	0x3f
	.zero		1


	//   ....[68]....
        /*14bc*/ 	.word	0x0001c100
        /*14c0*/ 	.word	0x00000005
        /*14c4*/ 	.word	0x00016840
        /*14c8*/ 	.short	0x010a
        /*14ca*/ 	.byte	0x3f
	.zero		1


	//   ....[69]....
        /*14cc*/ 	.word	0x0001c640
        /*14d0*/ 	.word	0x00000005
        /*14d4*/ 	.word	0x00016830
        /*14d8*/ 	.short	0x0107
        /*14da*/ 	.byte	0x3f
	.zero		1


	//   ....[70]....
        /*14dc*/ 	.word	0x0001c700
        /*14e0*/ 	.word	0x00000005
        /*14e4*/ 	.word	0x00016830
        /*14e8*/ 	.short	0x0101
        /*14ea*/ 	.byte	0x3f
	.zero		1


	//   ....[71]....
        /*14ec*/ 	.word	0x0001c760
        /*14f0*/ 	.word	0x00000005
        /*14f4*/ 	.word	0x00016860
        /*14f8*/ 	.short	0x010a
        /*14fa*/ 	.byte	0x3f
	.zero		1


	//   ....[72]....
        /*14fc*/ 	.word	0x0001cc40
        /*1500*/ 	.word	0x00000005
        /*1504*/ 	.word	0x00016850
        /*1508*/ 	.short	0x0107
        /*150a*/ 	.byte	0x3f
	.zero		1


	//   ....[73]....
        /*150c*/ 	.word	0x0001cdf0
        /*1510*/ 	.word	0x00000005
        /*1514*/ 	.word	0x00016850
        /*1518*/ 	.short	0x0101
        /*151a*/ 	.byte	0x3f
	.zero		1


	//   ....[74]....
        /*151c*/ 	.word	0x0001d010
        /*1520*/ 	.word	0x00000000
        /*1524*/ 	.word	0x00016860
        /*1528*/ 	.short	0x010a
        /*152a*/ 	.byte	0x3f
	.zero		1


	//   ....[75]....
        /*152c*/ 	.word	0x0001d4d0
        /*1530*/ 	.word	0x00000000
        /*1534*/ 	.word	0x00016850
        /*1538*/ 	.short	0x0107
        /*153a*/ 	.byte	0x3f
	.zero		1


	//   ....[76]....
        /*153c*/ 	.word	0x0001d5a0
        /*1540*/ 	.word	0x00000000
        /*1544*/ 	.word	0x00016850
        /*1548*/ 	.short	0x0101
        /*154a*/ 	.byte	0x3f
	.zero		1


	//   ....[77]....
        /*154c*/ 	.word	0x0001e2c0
        /*1550*/ 	.word	0x00000005
        /*1554*/ 	.word	0x00016820
        /*1558*/ 	.short	0x010a
        /*155a*/ 	.byte	0x3f
	.zero		1


	//   ....[78]....
        /*155c*/ 	.word	0x0001e430
        /*1560*/ 	.word	0x00000003
        /*1564*/ 	.word	0x00016840
        /*1568*/ 	.short	0x010a
        /*156a*/ 	.byte	0x3f
	.zero		1


	//   ....[79]....
        /*156c*/ 	.word	0x0001e4d0
        /*1570*/ 	.word	0x00000019
        /*1574*/ 	.word	0x00016840
        /*1578*/ 	.short	0x010a
        /*157a*/ 	.byte	0x3f
	.zero		1


	//   ....[80]....
        /*157c*/ 	.word	0x0001e510
        /*1580*/ 	.word	0x00000003
        /*1584*/ 	.word	0x00016860
        /*1588*/ 	.short	0x010a
        /*158a*/ 	.byte	0x3f
	.zero		1


	//   ....[81]....
        /*158c*/ 	.word	0x0001e550
        /*1590*/ 	.word	0x00000019
        /*1594*/ 	.word	0x00016860
        /*1598*/ 	.short	0x010a
        /*159a*/ 	.byte	0x3f
	.zero		1


	//   ....[82]....
        /*159c*/ 	.word	0x0001e5b0
        /*15a0*/ 	.word	0x00000046
        /*15a4*/ 	.word	0x00016890
        /*15a8*/ 	.short	0x010a
        /*15aa*/ 	.byte	0x3f
	.zero		1


	//   ....[83]....
        /*15ac*/ 	.word	0x0001e840
        /*15b0*/ 	.word	0x00000046
        /*15b4*/ 	.word	0x00016890
        /*15b8*/ 	.short	0x010a
        /*15ba*/ 	.byte	0x3f
	.zero		1


	//   ....[84]....
        /*15bc*/ 	.word	0x0001eaf0
        /*15c0*/ 	.word	0x00000046
        /*15c4*/ 	.word	0x00016890
        /*15c8*/ 	.short	0x010a
        /*15ca*/ 	.byte	0x3f
	.zero		1


	//   ....[85]....
        /*15cc*/ 	.word	0x0001eda0
        /*15d0*/ 	.word	0x00000046
        /*15d4*/ 	.word	0x000168b0
        /*15d8*/ 	.short	0x010a
        /*15da*/ 	.byte	0x3f
	.zero		1


	//   ....[86]....
        /*15dc*/ 	.word	0x0001f270
        /*15e0*/ 	.word	0x00000002
        /*15e4*/ 	.word	0x00016800
        /*15e8*/ 	.short	0x010a
        /*15ea*/ 	.byte	0x3f
	.zero		1


	//   ....[87]....
        /*15ec*/ 	.word	0x0001f880
        /*15f0*/ 	.word	0x00000002
        /*15f4*/ 	.word	0x00016800
        /*15f8*/ 	.short	0x010a
        /*15fa*/ 	.byte	0x3f
	.zero		1


	//   ....[88]....
        /*15fc*/ 	.word	0x0001f8d0
        /*1600*/ 	.word	0x0000000e
        /*1604*/ 	.word	0x00016830
        /*1608*/ 	.short	0x010a
        /*160a*/ 	.byte	0x3f
	.zero		1


	//   ....[89]....
        /*160c*/ 	.word	0x0001f920
        /*1610*/ 	.word	0x0000000b
        /*1614*/ 	.word	0x00016830
        /*1618*/ 	.short	0x010a
        /*161a*/ 	.byte	0x3f
	.zero		1


	//   ....[90]....
        /*161c*/ 	.word	0x0001f970
        /*1620*/ 	.word	0x0000000b
        /*1624*/ 	.word	0x00016850
        /*1628*/ 	.short	0x010a
        /*162a*/ 	.byte	0x3f
	.zero		1


	//   ....[91]....
        /*162c*/ 	.word	0x0001f9c0
        /*1630*/ 	.word	0x00000003
        /*1634*/ 	.word	0x00016830
        /*1638*/ 	.short	0x010a
        /*163a*/ 	.byte	0x3f
	.zero		1


	//   ....[92]....
        /*163c*/ 	.word	0x0001fa10
        /*1640*/ 	.word	0x00000003
        /*1644*/ 	.word	0x00016850
        /*1648*/ 	.short	0x010a
        /*164a*/ 	.byte	0x3f
	.zero		1


	//   ....[93]....
        /*164c*/ 	.word	0x0001fa60
        /*1650*/ 	.word	0x00000003
        /*1654*/ 	.word	0x00016830
        /*1658*/ 	.short	0x010a
        /*165a*/ 	.byte	0x3f
	.zero		1


	//   ....[94]....
        /*165c*/ 	.word	0x0001fab0
        /*1660*/ 	.word	0x00000003
        /*1664*/ 	.word	0x00016850
        /*1668*/ 	.short	0x010a
        /*166a*/ 	.byte	0x3f
	.zero		1


	//   ....[95]....
        /*166c*/ 	.word	0x0001fb00
        /*1670*/ 	.word	0x0000000b
        /*1674*/ 	.word	0x00016850
        /*1678*/ 	.short	0x010a
        /*167a*/ 	.byte	0x3f
	.zero		1


	//   ....[96]....
        /*167c*/ 	.word	0x000200a0
        /*1680*/ 	.word	0x00000017
        /*1684*/ 	.word	0x00016820
        /*1688*/ 	.short	0x010a
        /*168a*/ 	.byte	0x3f
	.zero		1


	//   ....[97]....
        /*168c*/ 	.word	0x000200f0
        /*1690*/ 	.word	0x0000000a
        /*1694*/ 	.word	0x000168a0
        /*1698*/ 	.short	0x010a
        /*169a*/ 	.byte	0x3f
	.zero		1


	//   ....[98]....
        /*169c*/ 	.word	0x00020140
        /*16a0*/ 	.word	0x0000000a
        /*16a4*/ 	.word	0x000168c0
        /*16a8*/ 	.short	0x010a
        /*16aa*/ 	.byte	0x3f
	.zero		1


	//   ....[99]....
        /*16ac*/ 	.word	0x00020190
        /*16b0*/ 	.word	0x00000005
        /*16b4*/ 	.word	0x000168a0
        /*16b8*/ 	.short	0x010a
        /*16ba*/ 	.byte	0x3f
	.zero		1


	//   ....[100]....
        /*16bc*/ 	.word	0x000201e0
        /*16c0*/ 	.word	0x00000005
        /*16c4*/ 	.word	0x000168c0
        /*16c8*/ 	.short	0x010a
        /*16ca*/ 	.byte	0x3f
	.zero		1


	//   ....[101]....
        /*16cc*/ 	.word	0x00020300
        /*16d0*/ 	.word	0x00000003
        /*16d4*/ 	.word	0x00016840
        /*16d8*/ 	.short	0x010a
        /*16da*/ 	.byte	0x3f
	.zero		1


	//   ....[102]....
        /*16dc*/ 	.word	0x00021d90
        /*16e0*/ 	.word	0x00000017
        /*16e4*/ 	.word	0x00016820
        /*16e8*/ 	.short	0x010a
        /*16ea*/ 	.byte	0x3f
	.zero		1


	//   ....[103]....
        /*16ec*/ 	.word	0x00021de0
        /*16f0*/ 	.word	0x00000005
        /*16f4*/ 	.word	0x00016840
        /*16f8*/ 	.short	0x010a
        /*16fa*/ 	.byte	0x3f
	.zero		1


	//   ....[104]....
        /*16fc*/ 	.word	0x00022720
        /*1700*/ 	.word	0x00000005
        /*1704*/ 	.word	0x00016860
        /*1708*/ 	.short	0x010a
        /*170a*/ 	.byte	0x3f
	.zero		1


	//   ....[105]....
        /*170c*/ 	.word	0x00023090
        /*1710*/ 	.word	0x00000000
        /*1714*/ 	.word	0x00016860
        /*1718*/ 	.short	0x010a
        /*171a*/ 	.byte	0x3f
	.zero		1


	//   ....[106]....
        /*171c*/ 	.word	0x00024320
        /*1720*/ 	.word	0x00000005
        /*1724*/ 	.word	0x00016820
        /*1728*/ 	.short	0x010a
        /*172a*/ 	.byte	0x3f
	.zero		1


	//   ....[107]....
        /*172c*/ 	.word	0x000244c0
        /*1730*/ 	.word	0x00000003
        /*1734*/ 	.word	0x00016840
        /*1738*/ 	.short	0x010a
        /*173a*/ 	.byte	0x3f
	.zero		1


	//   ....[108]....
        /*173c*/ 	.word	0x00024510
        /*1740*/ 	.word	0x00000019
        /*1744*/ 	.word	0x00016840
        /*1748*/ 	.short	0x010a
        /*174a*/ 	.byte	0x3f
	.zero		1


	//   ....[109]....
        /*174c*/ 	.word	0x00024560
        /*1750*/ 	.word	0x00000003
        /*1754*/ 	.word	0x00016860
        /*1758*/ 	.short	0x010a
        /*175a*/ 	.byte	0x3f
	.zero		1


	//----- nvinfo : EIATTR_NUM_MBARRIERS
	.align		4
.L_1527:
        /*175c*/ 	.byte	0x03, 0x38
        /*175e*/ 	.short	0x0016


	//----- nvinfo : EIATTR_EXIT_INSTR_OFFSETS
	.align		4
        /*1760*/ 	.byte	0x04, 0x1c
        /*1762*/ 	.short	(.L_1529 - .L_1528)


	//   ....[0]....
.L_1528:
        /*1764*/ 	.word	0x0001e5a0


	//----- nvinfo : EIATTR_MAX_THREADS
	.align		4
.L_1529:
        /*1768*/ 	.byte	0x04, 0x05
        /*176a*/ 	.short	(.L_1531 - .L_1530)
.L_1530:
        /*176c*/ 	.word	0x00000200
        /*1770*/ 	.word	0x00000001
        /*1774*/ 	.word	0x00000001


	//----- nvinfo : EIATTR_CRS_STACK_SIZE
	.align		4
.L_1531:
        /*1778*/ 	.byte	0x04, 0x1e
        /*177a*/ 	.short	(.L_1533 - .L_1532)
.L_1532:
        /*177c*/ 	.word	0x00000000


	//----- nvinfo : EIATTR_CBANK_PARAM_SIZE
	.align		4
.L_1533:
        /*1780*/ 	.byte	0x03, 0x19
        /*1782*/ 	.short	0x0af0


	//----- nvinfo : EIATTR_PARAM_CBANK
	.align		4
        /*1784*/ 	.byte	0x04, 0x0a
        /*1786*/ 	.short	(.L_1535 - .L_1534)
	.align		4
.L_1534:
        /*1788*/ 	.word	index@(.nv.constant0._ZN7cutlass13device_kernelIN5flash11enable_sm90INS1_16FlashAttnFwdSm90INS1_25CollectiveMainloopFwdSm90ILi2EN4cute5tupleIJNS5_1CILi1EEES8_S8_EEENS6_IJNS7_ILi192EEENS7_ILi128EEENS7_ILi64EEEEEELi64ENS_10bfloat16_tEfNS_4arch4Sm90ELb0ELb1ELb0ELb1ELb1ELb1ELb0ELb1ELb1ELb1ELb0ELb0EEENS1_21CollectiveEpilogueFwdINS6_IJSA_SC_SB_EEES9_SE_SG_Li384ELb1ELb1ELb0ELb0EEENS1_36VarlenDynamicPersistentTileSchedulerILi192ELi128ELi384ELi128ELb0ELb1ELb1ELb1ELb0ELb1EEEEEEEEEvNT_6ParamsE)
        /*178c*/ 	.short	0x0210
        /*178e*/ 	.short	0x0af0


	//----- nvinfo : EIATTR_SW_WAR
	.align		4
.L_1535:
        /*1790*/ 	.byte	0x04, 0x36
        /*1792*/ 	.short	(.L_1537 - .L_1536)
.L_1536:
        /*1794*/ 	.word	0x00000008
.L_1537:


//--------------------- .nv.info._ZN7cutlass13device_kernelIN5flash11enable_sm90INS1_16FlashAttnFwdSm90INS1_25CollectiveMainloopFwdSm90ILi2EN4cute5tupleIJNS5_1CILi1EEES8_S8_EEENS6_IJNS7_ILi192EEENS7_ILi128EEENS7_ILi64EEEEEELi64ENS_10bfloat16_tEfNS_4arch4Sm90ELb1ELb0ELb0ELb0ELb1ELb0ELb0ELb1ELb1ELb1ELb0ELb0EEENS1_21CollectiveEpilogueFwdINS6_IJSA_SC_SB_EEES9_SE_SG_Li384ELb0ELb1ELb0ELb0EEENS1_30DynamicPersistentTileSchedulerILi384ELi128ELb0ELb1ELb1EEEEEEEEEvNT_6ParamsE --------------------------
	.section	.nv.info._ZN7cutlass13device_kernelIN5flash11enable_sm90INS1_16FlashAttnFwdSm90INS1_25CollectiveMainloopFwdSm90ILi2EN4cute5tupleIJNS5_1CILi1EEES8_S8_EEENS6_IJNS7_ILi192EEENS7_ILi128EEENS7_ILi64EEEEEELi64ENS_10bfloat16_tEfNS_4arch4Sm90ELb1ELb0ELb0ELb0ELb1ELb0ELb0ELb1ELb1ELb1ELb0ELb0EEENS1_21CollectiveEpilogueFwdINS6_IJSA_SC_SB_EEES9_SE_SG_Li384ELb0ELb1ELb0ELb0EEENS1_30DynamicPersistentTileSchedulerILi384ELi128ELb0ELb1ELb1EEEEEEEEEvNT_6ParamsE,"",@"SHT_CUDA_INFO"
	.sectionflags	@""
	.align	4


	//----- nvinfo : EIATTR_CUDA_API_VERSION
	.align		4
        /*0000*/ 	.byte	0x04, 0x37
        /*0002*/ 	.short	(.L_1539 - .L_1538)
.L_1538:
        /*0004*/ 	.word	0x00000082


	//----- nvinfo : EIATTR_KPARAM_INFO
	.align		4
.L_1539:
        /*0008*/ 	.byte	0x04, 0x17
        /*000a*/ 	.short	(.L_1541 - .L_1540)
.L_1540:
        /*000c*/ 	.word	0x00000000
        /*0010*/ 	.short	0x0000
        /*0012*/ 	.short	0x0070
        /*0014*/ 	.byte	0x00, 0xf0, 0x01, 0x2a


	//----- nvinfo : EIATTR_SPARSE_MMA_MASK
	.align		4
.L_1541:
        /*0018*/ 	.byte	0x03, 0x50
        /*001a*/ 	.short	0x0000


	//----- nvinfo : EIATTR_MAXREG_COUNT
	.align		4
        /*001c*/ 	.byte	0x03, 0x1b
        /*001e*/ 	.short	0x0080


	//----- nvinfo : EIATTR_NUM_BARRIERS
	.align		4
        /*0020*/ 	.byte	0x02, 0x4c
        /*0022*/ 	.byte	0x10
	.zero		1


	//----- nvinfo : EIATTR_EXTERNS
	.align		4
        /*0024*/ 	.byte	0x04, 0x0f
        /*0026*/ 	.short	(.L_1543 - .L_1542)


	//   ....[0]....
	.align		4
.L_1542:
        /*0028*/ 	.word	index@(__assertfail)


	//----- nvinfo : EIATTR_ANNOTATIONS
	.align		4
.L_1543:
        /*002c*/ 	.byte	0x04, 0x55
        /*002e*/ 	.short	(.L_1545 - .L_1544)


	//   ....[0]....
.L_1544:
        /* <DEDUP_REMOVED lines=11> */


	//----- nvinfo : EIATTR_MERCURY_ISA_VERSION
	.align		4
.L_1545:
        /*00c8*/ 	.byte	0x03, 0x5f
        /*00ca*/ 	.short	0x0101


	//----- nvinfo : EIATTR_INT_WARP_WIDE_INSTR_OFFSETS
	.align		4
        /*00cc*/ 	.byte	0x04, 0x31
        /*00ce*/ 	.short	(.L_1547 - .L_1546)


	//   ....[0]....
.L_1546:
        /*00d0*/ 	.word	0x000000c0


	//   ....[1]....
        /*00d4*/ 	.word	0x000000d0


	//   ....[2]....
        /*00d8*/ 	.word	0x00000170


	//   ....[3]....
        /*00dc*/ 	.word	0x0000a000


	//   ....[4]....
        /*00e0*/ 	.word	0x0000a090


	//   ....[5]....
        /*00e4*/ 	.word	0x0000d140


	//   ....[6]....
        /*00e8*/ 	.word	0x0000d1d0


	//----- nvinfo : EIATTR_COOP_GROUP_MASK_REGIDS
	.align		4
.L_1547:
        /*00ec*/ 	.byte	0x04, 0x29
        /*00ee*/ 	.short	(.L_1549 - .L_1548)


	//   ....[0]....
.L_1548:
        /*00f0*/ 	.word	0xffffffff


	//   ....[1]....
        /*00f4*/ 	.word	0xffffffff


	//   ....[2]....
        /*00f8*/ 	.word	0xffffffff


	//   ....[3]....
        /*00fc*/ 	.word	0xffffffff


	//   ....[4]....
        /*0100*/ 	.word	0xffffffff


	//   ....[5]....
        /*0104*/ 	.word	0xffffffff


	//   ....[6]....
        /*0108*/ 	.word	0xffffffff


	//   ....[7]....
        /*010c*/ 	.word	0xffffffff


	//   ....[8]....
        /*0110*/ 	.word	0xffffffff


	//   ....[9]....
        /*0114*/ 	.word	0xffffffff


	//   ....[10]....
        /*0118*/ 	.word	0xffffffff


	//   ....[11]....
        /*011c*/ 	.word	0xffffffff


	//   ....[12]....
        /*0120*/ 	.word	0xffffffff


	//   ....[13]....
        /*0124*/ 	.word	0xffffffff


	//   ....[14]....
        /*0128*/ 	.word	0xffffffff


	//   ....[15]....
        /*012c*/ 	.word	0xffffffff


	//   ....[16]....
        /*0130*/ 	.word	0xffffffff


	//   ....[17]....
        /*0134*/ 	.word	0xffffffff


	//   ....[18]....
        /*0138*/ 	.word	0xffffffff


	//   ....[19]....
        /*013c*/ 	.word	0xffffffff


	//   ....[20]....
        /*0140*/ 	.word	0xffffffff


	//   ....[21]....
        /*0144*/ 	.word	0xffffffff


	//   ....[22]....
        /*0148*/ 	.word	0xffffffff


	//   ....[23]....
        /*014c*/ 	.word	0xffffffff


	//   ....[24]....
        /*0150*/ 	.word	0xffffffff


	//   ....[25]....
        /*0154*/ 	.word	0xffffffff


	//   ....[26]....
        /*0158*/ 	.word	0xffffffff


	//   ....[27]....
        /*015c*/ 	.word	0xffffffff


	//   ....[28]....
        /*0160*/ 	.word	0xffffffff


	//   ....[29]....
        /*0164*/ 	.word	0xffffffff


	//   ....[30]....
        /*0168*/ 	.word	0xffffffff


	//   ....[31]....
        /*016c*/ 	.word	0xffffffff


	//   ....[32]....
        /*0170*/ 	.word	0xffffffff


	//   ....[33]....
        /*0174*/ 	.word	0xffffffff


	//   ....[34]....
        /*0178*/ 	.word	0xffffffff


	//   ....[35]....
        /*017c*/ 	.word	0xffffffff


	//   ....[36]....
        /*0180*/ 	.word	0xffffffff


	//   ....[37]....
        /*0184*/ 	.word	0xffffffff


	//   ....[38]....
        /*0188*/ 	.word	0xffffffff


	//   ....[39]....
        /*018c*/ 	.word	0xffffffff


	//   ....[40]....
        /*0190*/ 	.word	0xffffffff


	//   ....[41]....
        /*0194*/ 	.word	0xffffffff


	//   ....[42]....
        /*0198*/ 	.word	0xffffffff


	//   ....[43]....
        /*019c*/ 	.word	0xffffffff


	//   ....[44]....
        /*01a0*/ 	.word	0xffffffff


	//   ....[45]....
        /*01a4*/ 	.word	0xffffffff


	//   ....[46]....
        /*01a8*/ 	.word	0xffffffff


	//   ....[47]....
        /*01ac*/ 	.word	0xffffffff


	//   ....[48]....
        /*01b0*/ 	.word	0xffffffff


	//   ....[49]....
        /*01b4*/ 	.word	0xffffffff


	//   ....[50]....
        /*01b8*/ 	.word	0xffffffff


	//   ....[51]....
        /*01bc*/ 	.word	0xffffffff


	//   ....[52]....
        /*01c0*/ 	.word	0xffffffff


	//   ....[53]....
        /*01c4*/ 	.word	0xffffffff


	//   ....[54]....
        /*01c8*/ 	.word	0xffffffff


	//   ....[55]....
        /*01cc*/ 	.word	0xffffffff


	//   ....[56]....
        /*01d0*/ 	.word	0xffffffff


	//   ....[57]....
        /*01d4*/ 	.word	0xffffffff


	//   ....[58]....
        /*01d8*/ 	.word	0xffffffff


	//   ....[59]....
        /*01dc*/ 	.word	0xffffffff


	//   ....[60]....
        /*01e0*/ 	.word	0xffffffff


	//   ....[61]....
        /*01e4*/ 	.word	0xffffffff


	//   ....[62]....
        /*01e8*/ 	.word	0xffffffff


	//   ....[63]....
        /*01ec*/ 	.word	0xffffffff


	//   ....[64]....
        /*01f0*/ 	.word	0xffffffff


	//   ....[65]....
        /*01f4*/ 	.word	0xffffffff


	//   ....[66]....
        /*01f8*/ 	.word	0xffffffff


	//   ....[67]....
        /*01fc*/ 	.word	0xffffffff


	//   ....[68]....
        /*0200*/ 	.word	0xffffffff


	//   ....[69]....
        /*0204*/ 	.word	0xffffffff


	//   ....[70]....
        /*0208*/ 	.word	0xffffffff


	//   ....[71]....
        /*020c*/ 	.word	0xffffffff


	//   ....[72]....
        /*0210*/ 	.word	0xffffffff


	//   ....[73]....
        /*0214*/ 	.word	0xffffffff


	//   ....[74]....
        /*0218*/ 	.word	0xffffffff


	//   ....[75]....
        /*021c*/ 	.word	0xffffffff


	//   ....[76]....
        /*0220*/ 	.word	0xffffffff


	//   ....[77]....
        /*0224*/ 	.word	0xffffffff


	//   ....[78]....
        /*0228*/ 	.word	0xffffffff


	//   ....[79]....
        /*022c*/ 	.word	0xffffffff


	//   ....[80]....
        /*0230*/ 	.word	0xffffffff


	//   ....[81]....
        /*0234*/ 	.word	0xffffffff


	//   ....[82]....
        /*0238*/ 	.word	0xffffffff


	//   ....[83]....
        /*023c*/ 	.word	0xffffffff


	//   ....[84]....
        /*0240*/ 	.word	0xffffffff


	//   ....[85]....
        /*0244*/ 	.word	0xffffffff


	//   ....[86]....
        /*0248*/ 	.word	0xffffffff


	//   ....[87]....
        /*024c*/ 	.word	0xffffffff


	//   ....[88]....
        /*0250*/ 	.word	0xffffffff


	//   ....[89]....
        /*0254*/ 	.word	0xffffffff


	//   ....[90]....
        /*0258*/ 	.word	0xffffffff


	//   ....[91]....
        /*025c*/ 	.word	0xffffffff


	//   ....[92]....
        /*0260*/ 	.word	0xffffffff


	//   ....[93]....
        /*0264*/ 	.word	0xffffffff


	//   ....[94]....
        /*0268*/ 	.word	0xffffffff


	//   ....[95]....
        /*026c*/ 	.word	0xffffffff


	//   ....[96]....
        /*0270*/ 	.word	0xffffffff


	//   ....[97]....
        /*0274*/ 	.word	0xffffffff


	//   ....[98]....
        /*0278*/ 	.word	0xffffffff


	//   ....[99]....
        /*027c*/ 	.word	0xffffffff


	//   ....[100]....
        /*0280*/ 	.word	0xffffffff


	//   ....[101]....
        /*0284*/ 	.word	0xffffffff


	//   ....[102]....
        /*0288*/ 	.word	0xffffffff


	//   ....[103]....
        /*028c*/ 	.word	0xffffffff


	//   ....[104]....
        /*0290*/ 	.word	0xffffffff


	//   ....[105]....
        /*0294*/ 	.word	0xffffffff


	//   ....[106]....
        /*0298*/ 	.word	0xffffffff


	//   ....[107]....
        /*029c*/ 	.word	0xffffffff


	//   ....[108]....
        /*02a0*/ 	.word	0xffffffff


	//   ....[109]....
        /*02a4*/ 	.word	0xffffffff


	//   ....[110]....
        /*02a8*/ 	.word	0xffffffff


	//   ....[111]....
        /*02ac*/ 	.word	0xffffffff


	//   ....[112]....
        /*02b0*/ 	.word	0xffffffff


	//   ....[113]....
        /*02b4*/ 	.word	0xffffffff


	//   ....[114]....
        /*02b8*/ 	.word	0xffffffff


	//   ....[115]....
        /*02bc*/ 	.word	0xffffffff


	//   ....[116]....
        /*02c0*/ 	.word	0xffffffff


	//   ....[117]....
        /*02c4*/ 	.word	0xffffffff


	//   ....[118]....
        /*02c8*/ 	.word	0xffffffff


	//   ....[119]....
        /*02cc*/ 	.word	0xffffffff


	//   ....[120]....
        /*02d0*/ 	.word	0xffffffff


	//   ....[121]....
        /*02d4*/ 	.word	0xffffffff


	//   ....[122]....
        /*02d8*/ 	.word	0xffffffff


	//   ....[123]....
        /*02dc*/ 	.word	0xffffffff


	//   ....[124]....
        /*02e0*/ 	.word	0xffffffff


	//   ....[125]....
        /*02e4*/ 	.word	0xffffffff


	//   ....[126]....
        /*02e8*/ 	.word	0xffffffff


	//   ....[127]....
        /*02ec*/ 	.word	0xffffffff


	//   ....[128]....
        /*02f0*/ 	.word	0xffffffff


	//   ....[129]....
        /*02f4*/ 	.word	0xffffffff


	//   ....[130]....
        /*02f8*/ 	.word	0xffffffff


	//   ....[131]....
        /*02fc*/ 	.word	0xffffffff


	//   ....[132]....
        /*0300*/ 	.word	0xffffffff


	//   ....[133]....
        /*0304*/ 	.word	0xffffffff


	//   ....[134]....
        /*0308*/ 	.word	0xffffffff


	//   ....[135]....
        /*030c*/ 	.word	0xffffffff


	//   ....[136]....
        /*0310*/ 	.word	0xffffffff


	//   ....[137]....
        /*0314*/ 	.word	0xffffffff


	//   ....[138]....
        /*0318*/ 	.word	0x0500000f


	//   ....[139]....
        /*031c*/ 	.word	0x0500000f


	//   ....[140]....
        /*0320*/ 	.word	0x0500000f


	//   ....[141]....
        /*0324*/ 	.word	0x0500000f


	//   ....[142]....
        /*0328*/ 	.word	0x0500000f


	//   ....[143]....
        /*032c*/ 	.word	0x0500000f


	//   ....[144]....
        /*0330*/ 	.word	0x0500000f


	//   ....[145]....
        /*0334*/ 	.word	0x0500000f


	//   ....[146]....
        /*0338*/ 	.word	0x0500000f


	//   ....[147]....
        /*033c*/ 	.word	0x0500000f


	//   ....[148]....
        /*0340*/ 	.word	0x0500000f


	//   ....[149]....
        /*0344*/ 	.word	0x0500000f


	//   ....[150]....
        /*0348*/ 	.word	0x0500000f


	//   ....[151]....
        /*034c*/ 	.word	0x0500000f


	//   ....[152]....
        /*0350*/ 	.word	0x0500000f


	//   ....[153]....
        /*0354*/ 	.word	0x0500000f


	//   ....[154]....
        /*0358*/ 	.word	0x0500000f


	//   ....[155]....
        /*035c*/ 	.word	0x0500000f


	//   ....[156]....
        /*0360*/ 	.word	0x0500000f


	//   ....[157]....
        /*0364*/ 	.word	0x0500000f


	//   ....[158]....
        /*0368*/ 	.word	0x0500000f


	//   ....[159]....
        /*036c*/ 	.word	0x0500000f


	//   ....[160]....
        /*0370*/ 	.word	0x0500000f


	//   ....[161]....
        /*0374*/ 	.word	0x0500000f


	//   ....[162]....
        /*0378*/ 	.word	0x0500000f


	//   ....[163]....
        /*037c*/ 	.word	0x0500000f


	//   ....[164]....
        /*0380*/ 	.word	0x0500000f


	//   ....[165]....
        /*0384*/ 	.word	0x0500000f


	//   ....[166]....
        /*0388*/ 	.word	0x0500000f


	//   ....[167]....
        /*038c*/ 	.word	0x0500000f


	//   ....[168]....
        /*0390*/ 	.word	0x0500000f


	//   ....[169]....
        /*0394*/ 	.word	0x0500000f


	//   ....[170]....
        /*0398*/ 	.word	0x0500000f


	//   ....[171]....
        /*039c*/ 	.word	0x0500000f


	//   ....[172]....
        /*03a0*/ 	.word	0x0500000f


	//   ....[173]....
        /*03a4*/ 	.word	0x0500000f


	//   ....[174]....
        /*03a8*/ 	.word	0x0500000f


	//   ....[175]....
        /*03ac*/ 	.word	0x0500000f


	//   ....[176]....
        /*03b0*/ 	.word	0x0500000f


	//   ....[177]....
        /*03b4*/ 	.word	0x0500000f


	//   ....[178]....
        /*03b8*/ 	.word	0x0500000f


	//   ....[179]....
        /*03bc*/ 	.word	0x0500000f


	//   ....[180]....
        /*03c0*/ 	.word	0x0500000f


	//   ....[181]....
        /*03c4*/ 	.word	0x0500000f


	//   ....[182]....
        /*03c8*/ 	.word	0x0500000f


	//   ....[183]....
        /*03cc*/ 	.word	0x0500000f


	//   ....[184]....
        /*03d0*/ 	.word	0x0500000f


	//   ....[185]....
        /*03d4*/ 	.word	0x0500000f


	//   ....[186]....
        /*03d8*/ 	.word	0x0500000f


	//   ....[187]....
        /*03dc*/ 	.word	0x0500000f


	//   ....[188]....
        /*03e0*/ 	.word	0x0500000f


	//   ....[189]....
        /*03e4*/ 	.word	0x0500000f


	//   ....[190]....
        /*03e8*/ 	.word	0x0500000f


	//   ....[191]....
        /*03ec*/ 	.word	0x0500000f


	//   ....[192]....
        /*03f0*/ 	.word	0x0500000f


	//   ....[193]....
        /*03f4*/ 	.word	0x0500000f


	//   ....[194]....
        /*03f8*/ 	.word	0x0500000f


	//   ....[195]....
        /*03fc*/ 	.word	0x0500000f


	//   ....[196]....
        /*0400*/ 	.word	0x0500000f


	//   ....[197]....
        /*0404*/ 	.word	0x0500000f


	//   ....[198]....
        /*0408*/ 	.word	0x0500000f


	//   ....[199]....
        /*040c*/ 	.word	0x0500000f


	//   ....[200]....
        /*0410*/ 	.word	0x0500000f


	//   ....[201]....
        /*0414*/ 	.word	0x0500000f


	//   ....[202]....
        /*0418*/ 	.word	0x0500000f


	//   ....[203]....
        /*041c*/ 	.word	0x0500000f


	//   ....[204]....
        /*0420*/ 	.word	0x0500000f


	//   ....[205]....
        /*0424*/ 	.word	0x0500000f


	//   ....[206]....
        /*0428*/ 	.word	0x0500000f


	//   ....[207]....
        /*042c*/ 	.word	0x0500000f


	//   ....[208]....
        /*0430*/ 	.word	0x0500000f


	//   ....[209]....
        /*0434*/ 	.word	0x0500000f


	//   ....[210]....
        /*0438*/ 	.word	0x0500000f


	//   ....[211]....
        /*043c*/ 	.word	0x0500000f


	//   ....[212]....
        /*0440*/ 	.word	0x0500000f


	//   ....[213]....
        /*0444*/ 	.word	0x0500000f


	//   ....[214]....
        /*0448*/ 	.word	0x0500000f


	//   ....[215]....
        /*044c*/ 	.word	0x0500000f


	//   ....[216]....
        /*0450*/ 	.word	0x0500000f


	//   ....[217]....
        /*0454*/ 	.word	0x0500000f


	//   ....[218]....
        /*0458*/ 	.word	0x0500000f


	//   ....[219]....
        /*045c*/ 	.word	0x0500000f


	//   ....[220]....
        /*0460*/ 	.word	0x0500000f


	//   ....[221]....
        /*0464*/ 	.word	0x0500000f


	//   ....[222]....
        /*0468*/ 	.word	0x0500000f


	//   ....[223]....
        /*046c*/ 	.word	0x0500000f


	//   ....[224]....
        /*0470*/ 	.word	0x0500000f


	//   ....[225]....
        /*0474*/ 	.word	0x0500000f


	//   ....[226]....
        /*0478*/ 	.word	0x0500000f


	//   ....[227]....
        /*047c*/ 	.word	0x0500000f


	//   ....[228]....
        /*0480*/ 	.word	0x0500000f


	//----- nvinfo : EIATTR_COOP_GROUP_INSTR_OFFSETS
	.align		4
.L_1549:
        /*0484*/ 	.byte	0x04, 0x28
        /*0486*/ 	.short	(.L_1551 - .L_1550)


	//   ....[0]....
.L_1550:
        /*0488*/ 	.word	0x00000080


	//   ....[1]....
        /*048c*/ 	.word	0x00000090


	//   ....[2]....
        /*0490*/ 	.word	0x000002d0


	//   ....[3]....
        /*0494*/ 	.word	0x00000430


	//   ....[4]....
        /*0498*/ 	.word	0x00000550


	//   ....[5]....
        /*049c*/ 	.word	0x000006b0


	//   ....[6]....
        /*04a0*/ 	.word	0x00001290


	//   ....[7]....
        /*04a4*/ 	.word	0x00001960


	//   ....[8]....
        /*04a8*/ 	.word	0x00001990


	//   ....[9]....
        /*04ac*/ 	.word	0x00002070


	//   ....[10]....
        /*04b0*/ 	.word	0x000020d0


	//   ....[11]....
        /*04b4*/ 	.word	0x00002b70


	//   ....[12]....
        /*04b8*/ 	.word	0x00002bd0


	//   ....[13]....
        /*04bc*/ 	.word	0x00003e60


	//   ....[14]....
        /*04c0*/ 	.word	0x00003e80


	//   ....[15]....
        /*04c4*/ 	.word	0x00004540


	//   ....[16]....
        /*04c8*/ 	.word	0x00004590


	//   ....[17]....
        /*04cc*/ 	.word	0x00004e90


	//   ....[18]....
        /*04d0*/ 	.word	0x00004ef0


	//   ....[19]....
        /*04d4*/ 	.word	0x000068d0


	//   ....[20]....
        /*04d8*/ 	.word	0x000068e0


	//   ....[21]....
        /*04dc*/ 	.word	0x00006910


	//   ....[22]....
        /*04e0*/ 	.word	0x00006930


	//   ....[23]....
        /*04e4*/ 	.word	0x00007bb0


	//   ....[24]....
        /*04e8*/ 	.word	0x00007be0


	//   ....[25]....
        /*04ec*/ 	.word	0x00007c90


	//   ....[26]....
        /*04f0*/ 	.word	0x00007ca0


	//   ....[27]....
        /*04f4*/ 	.word	0x000088a0


	//   ....[28]....
        /*04f8*/ 	.word	0x000088d0


	//   ....[29]....
        /*04fc*/ 	.word	0x00008900


	//   ....[30]....
        /*0500*/ 	.word	0x00008930


	//   ....[31]....
        /*0504*/ 	.word	0x00008db0


	//   ....[32]....
        /*0508*/ 	.word	0x00008df0


	//   ....[33]....
        /*050c*/ 	.word	0x00008e10


	//   ....[34]....
        /*0510*/ 	.word	0x00008e40


	//   ....[35]....
        /*0514*/ 	.word	0x00008e60


	//   ....[36]....
        /*0518*/ 	.word	0x00008e70


	//   ....[37]....
        /*051c*/ 	.word	0x00008e90


	//   ....[38]....
        /*0520*/ 	.word	0x00008eb0


	//   ....[39]....
        /*0524*/ 	.word	0x00009510


	//   ....[40]....
        /*0528*/ 	.word	0x00009550


	//   ....[41]....
        /*052c*/ 	.word	0x00009580


	//   ....[42]....
        /*0530*/ 	.word	0x000095b0


	//   ....[43]....
        /*0534*/ 	.word	0x000095d0


	//   ....[44]....
        /*0538*/ 	.word	0x000095e0


	//   ....[45]....
        /*053c*/ 	.word	0x000095f0


	//   ....[46]....
        /*0540*/ 	.word	0x00009610


	//   ....[47]....
        /*0544*/ 	.word	0x000097b0


	//   ....[48]....
        /*0548*/ 	.word	0x0000ac00


	//   ....[49]....
        /*054c*/ 	.word	0x0000ac20


	//   ....[50]....
        /*0550*/ 	.word	0x0000ac30


	//   ....[51]....
        /*0554*/ 	.word	0x0000acb0


	//   ....[52]....
        /*0558*/ 	.word	0x0000acd0


	//   ....[53]....
        /*055c*/ 	.word	0x0000ad50


	//   ....[54]....
        /*0560*/ 	.word	0x0000ad70


	//   ....[55]....
        /*0564*/ 	.word	0x0000adf0


	//   ....[56]....
        /*0568*/ 	.word	0x0000ae10


	//   ....[57]....
        /*056c*/ 	.word	0x0000ae90


	//   ....[58]....
        /*0570*/ 	.word	0x0000aeb0


	//   ....[59]....
        /*0574*/ 	.word	0x0000af30


	//   ....[60]....
        /*0578*/ 	.word	0x0000af50


	//   ....[61]....
        /*057c*/ 	.word	0x0000afd0


	//   ....[62]....
        /*0580*/ 	.word	0x0000aff0


	//   ....[63]....
        /*0584*/ 	.word	0x0000b000


	//   ....[64]....
        /*0588*/ 	.word	0x0000b850


	//   ....[65]....
        /*058c*/ 	.word	0x0000b870


	//   ....[66]....
        /*0590*/ 	.word	0x0000b890


	//   ....[67]....
        /*0594*/ 	.word	0x0000b930


	//   ....[68]....
        /*0598*/ 	.word	0x0000b950


	//   ....[69]....
        /*059c*/ 	.word	0x0000b9d0


	//   ....[70]....
        /*05a0*/ 	.word	0x0000b9f0


	//   ....[71]....
        /*05a4*/ 	.word	0x0000ba70


	//   ....[72]....
        /*05a8*/ 	.word	0x0000ba90


	//   ....[73]....
        /*05ac*/ 	.word	0x0000bb10


	//   ....[74]....
        /*05b0*/ 	.word	0x0000bb30


	//   ....[75]....
        /*05b4*/ 	.word	0x0000bbb0


	//   ....[76]....
        /*05b8*/ 	.word	0x0000bbd0


	//   ....[77]....
        /*05bc*/ 	.word	0x0000bc50


	//   ....[78]....
        /*05c0*/ 	.word	0x0000bc70


	//   ....[79]....
        /*05c4*/ 	.word	0x0000bc80


	//   ....[80]....
        /*05c8*/ 	.word	0x0000bc90


	//   ....[81]....
        /*05cc*/ 	.word	0x0000bd30


	//   ....[82]....
        /*05d0*/ 	.word	0x0000bd80


	//   ....[83]....
        /*05d4*/ 	.word	0x0000bda0


	//   ....[84]....
        /*05d8*/ 	.word	0x0000bdc0


	//   ....[85]....
        /*05dc*/ 	.word	0x0000be10


	//   ....[86]....
        /*05e0*/ 	.word	0x0000be30


	//   ....[87]....
        /*05e4*/ 	.word	0x0000be40


	//   ....[88]....
        /*05e8*/ 	.word	0x0000c5e0


	//   ....[89]....
        /*05ec*/ 	.word	0x0000c600


	//   ....[90]....
        /*05f0*/ 	.word	0x0000c670


	//   ....[91]....
        /*05f4*/ 	.word	0x0000c680


	//   ....[92]....
        /*05f8*/ 	.word	0x0000c6c0


	//   ....[93]....
        /*05fc*/ 	.word	0x0000c6d0


	//   ....[94]....
        /*0600*/ 	.word	0x0000c710


	//   ....[95]....
        /*0604*/ 	.word	0x0000c720


	//   ....[96]....
        /*0608*/ 	.word	0x0000c760


	//   ....[97]....
        /*060c*/ 	.word	0x0000c770


	//   ....[98]....
        /*0610*/ 	.word	0x0000c7b0


	//   ....[99]....
        /*0614*/ 	.word	0x0000c7c0


	//   ....[100]....
        /*0618*/ 	.word	0x0000c800


	//   ....[101]....
        /*061c*/ 	.word	0x0000c810


	//   ....[102]....
        /*0620*/ 	.word	0x0000c820


	//   ....[103]....
        /*0624*/ 	.word	0x0000c860


	//   ....[104]....
        /*0628*/ 	.word	0x0000cb20


	//   ....[105]....
        /*062c*/ 	.word	0x0000cb40


	//   ....[106]....
        /*0630*/ 	.word	0x0000cba0


	//   ....[107]....
        /*0634*/ 	.word	0x0000cbb0


	//   ....[108]....
        /*0638*/ 	.word	0x0000cc00


	//   ....[109]....
        /*063c*/ 	.word	0x0000cc10


	//   ....[110]....
        /*0640*/ 	.word	0x0000cc60


	//   ....[111]....
        /*0644*/ 	.word	0x0000cc70


	//   ....[112]....
        /*0648*/ 	.word	0x0000ccc0


	//   ....[113]....
        /*064c*/ 	.word	0x0000ccd0


	//   ....[114]....
        /*0650*/ 	.word	0x0000cd20


	//   ....[115]....
        /*0654*/ 	.word	0x0000cd30


	//   ....[116]....
        /*0658*/ 	.word	0x0000cd80


	//   ....[117]....
        /*065c*/ 	.word	0x0000cd90


	//   ....[118]....
        /*0660*/ 	.word	0x0000cda0


	//   ....[119]....
        /*0664*/ 	.word	0x0000cdf0


	//   ....[120]....
        /*0668*/ 	.word	0x0000d3c0


	//   ....[121]....
        /*066c*/ 	.word	0x0000d3d0


	//   ....[122]....
        /*0670*/ 	.word	0x0000d3e0


	//   ....[123]....
        /*0674*/ 	.word	0x0000d3f0


	//   ....[124]....
        /*0678*/ 	.word	0x0000d400


	//   ....[125]....
        /*067c*/ 	.word	0x0000d450


	//   ....[126]....
        /*0680*/ 	.word	0x0000d4a0


	//   ....[127]....
        /*0684*/ 	.word	0x0000d4d0


	//   ....[128]....
        /*0688*/ 	.word	0x0000d500


	//   ....[129]....
        /*068c*/ 	.word	0x0000d530


	//   ....[130]....
        /*0690*/ 	.word	0x0000d560


	//   ....[131]....
        /*0694*/ 	.word	0x0000d590


	//   ....[132]....
        /*0698*/ 	.word	0x0000d5c0


	//   ....[133]....
        /*069c*/ 	.word	0x0000d5f0


	//   ....[134]....
        /*06a0*/ 	.word	0x0000d620


	//   ....[135]....
        /*06a4*/ 	.word	0x0000d650


	//   ....[136]....
        /*06a8*/ 	.word	0x0000d950


	//   ....[137]....
        /*06ac*/ 	.word	0x0000db40


	//   ....[138]....
        /*06b0*/ 	.word	0x0000e0d0


	//   ....[139]....
        /*06b4*/ 	.word	0x0000e1b0


	//   ....[140]....
        /*06b8*/ 	.word	0x0000e250


	//   ....[141]....
        /*06bc*/ 	.word	0x0000e2b0


	//   ....[142]....
        /*06c0*/ 	.word	0x0000e3a0


	//   ....[143]....
        /*06c4*/ 	.word	0x0000e410


	//   ....[144]....
        /*06c8*/ 	.word	0x0000e500


	//   ....[145]....
        /*06cc*/ 	.word	0x0000e570


	//   ....[146]....
        /*06d0*/ 	.word	0x0000e660


	//   ....[147]....
        /*06d4*/ 	.word	0x0000e6d0


	//   ....[148]....
        /*06d8*/ 	.word	0x0000e7c0


	//   ....[149]....
        /*06dc*/ 	.word	0x0000e830


	//   ....[150]....
        /*06e0*/ 	.word	0x0000e920


	//   ....[151]....
        /*06e4*/ 	.word	0x0000e990


	//   ....[152]....
        /*06e8*/ 	.word	0x0000ea80


	//   ....[153]....
        /*06ec*/ 	.word	0x0000eaf0


	//   ....[154]....
        /*06f0*/ 	.word	0x0000ebd0


	//   ....[155]....
        /*06f4*/ 	.word	0x0000ec60


	//   ....[156]....
        /*06f8*/ 	.word	0x0000ecd0


	//   ....[157]....
        /*06fc*/ 	.word	0x0000ed30


	//   ....[158]....
        /*0700*/ 	.word	0x0000ee30


	//   ....[159]....
        /*0704*/ 	.word	0x0000ee90


	//   ....[160]....
        /*0708*/ 	.word	0x0000ef90


	//   ....[161]....
        /*070c*/ 	.word	0x0000eff0


	//   ....[162]....
        /*0710*/ 	.word	0x0000f0f0


	//   ....[163]....
        /*0714*/ 	.word	0x0000f150


	//   ....[164]....
        /*0718*/ 	.word	0x0000f250


	//   ....[165]....
        /*071c*/ 	.word	0x0000f2b0


	//   ....[166]....
        /*0720*/ 	.word	0x0000f3b0


	//   ....[167]....
        /*0724*/ 	.word	0x0000f410


	//   ....[168]....
        /*0728*/ 	.word	0x0000f510


	//   ....[169]....
        /*072c*/ 	.word	0x0000f570


	//   ....[170]....
        /*0730*/ 	.word	0x0000f610


	//   ....[171]....
        /*0734*/ 	.word	0x0000f6d0


	//   ....[172]....
        /*0738*/ 	.word	0x0000f7a0


	//   ....[173]....
        /*073c*/ 	.word	0x0000f800


	//   ....[174]....
        /*0740*/ 	.word	0x0000f8c0


	//   ....[175]....
        /*0744*/ 	.word	0x0000f920


	//   ....[176]....
        /*0748*/ 	.word	0x0000f9d0


	//   ....[177]....
        /*074c*/ 	.word	0x0000fa50


	//   ....[178]....
        /*0750*/ 	.word	0x0000fb00


	//   ....[179]....
        /*0754*/ 	.word	0x0000fc30


	//   ....[180]....
        /*0758*/ 	.word	0x0000fce0


	//   ....[181]....
        /*075c*/ 	.word	0x0000fd60


	//   ....[182]....
        /*0760*/ 	.word	0x0000fe20


	//   ....[183]....
        /*0764*/ 	.word	0x0000fe80


	//   ....[184]....
        /*0768*/ 	.word	0x0000ff30


	//   ....[185]....
        /*076c*/ 	.word	0x0000ff90


	//   ....[186]....
        /*0770*/ 	.word	0x00010040


	//   ....[187]....
        /*0774*/ 	.word	0x000100a0


	//   ....[188]....
        /*0778*/ 	.word	0x00010150


	//   ....[189]....
        /*077c*/ 	.word	0x000101b0


	//   ....[190]....
        /*0780*/ 	.word	0x00010260


	//   ....[191]....
        /*0784*/ 	.word	0x000102c0


	//   ....[192]....
        /*0788*/ 	.word	0x00010370


	//   ....[193]....
        /*078c*/ 	.word	0x000103d0


	//   ....[194]....
        /*0790*/ 	.word	0x00010480


	//   ....[195]....
        /*0794*/ 	.word	0x00010570


	//   ....[196]....
        /*0798*/ 	.word	0x00010610


	//   ....[197]....
        /*079c*/ 	.word	0x00010670


	//   ....[198]....
        /*07a0*/ 	.word	0x00010730


	//   ....[199]....
        /*07a4*/ 	.word	0x00010790


	//   ....[200]....
        /*07a8*/ 	.word	0x00010850


	//   ....[201]....
        /*07ac*/ 	.word	0x000108b0


	//   ....[202]....
        /*07b0*/ 	.word	0x00010970


	//   ....[203]....
        /*07b4*/ 	.word	0x000109d0


	//   ....[204]....
        /*07b8*/ 	.word	0x00010a90


	//   ....[205]....
        /*07bc*/ 	.word	0x00010af0


	//   ....[206]....
        /*07c0*/ 	.word	0x00010bb0


	//   ....[207]....
        /*07c4*/ 	.word	0x00010c10


	//   ....[208]....
        /*07c8*/ 	.word	0x00010cd0


	//   ....[209]....
        /*07cc*/ 	.word	0x00010d30


	//   ....[210]....
        /*07d0*/ 	.word	0x00010df0


	//   ....[211]....
        /*07d4*/ 	.word	0x00010ee0


	//   ....[212]....
        /*07d8*/ 	.word	0x00010f90


	//   ....[213]....
        /*07dc*/ 	.word	0x00011020


	//   ....[214]....
        /*07e0*/ 	.word	0x000110d0


	//   ....[215]....
        /*07e4*/ 	.word	0x00011130


	//   ....[216]....
        /*07e8*/ 	.word	0x000111e0


	//   ....[217]....
        /*07ec*/ 	.word	0x00011240


	//   ....[218]....
        /*07f0*/ 	.word	0x00011300


	//   ....[219]....
        /*07f4*/ 	.word	0x00011360


	//   ....[220]....
        /*07f8*/ 	.word	0x00011410


	//   ....[221]....
        /*07fc*/ 	.word	0x00011470


	//   ....[222]....
        /*0800*/ 	.word	0x00011530


	//   ....[223]....
        /*0804*/ 	.word	0x00011590


	//   ....[224]....
        /*0808*/ 	.word	0x00011640


	//   ....[225]....
        /*080c*/ 	.word	0x000116a0


	//   ....[226]....
        /*0810*/ 	.word	0x00011760


	//   ....[227]....
        /*0814*/ 	.word	0x000117f0


	//   ....[228]....
        /*0818*/ 	.word	0x00011910


	//----- nvinfo : EIATTR_REG_RECONFIG
	.align		4
.L_1551:
        /*081c*/ 	.byte	0x01, 0x54
	.zero		2


	//----- nvinfo : EIATTR_SYSCALL_OFFSETS
	.align		4
        /*0820*/ 	.byte	0x04, 0x46
        /*0822*/ 	.short	(.L_1553 - .L_1552)


	//   ....[0]....
.L_1552:
        /*0824*/ 	.word	0x00001470


	//   ....[1]....
        /*0828*/ 	.word	0x0000a200


	//   ....[2]....
        /*082c*/ 	.word	0x0000a350


	//   ....[3]....
        /*0830*/ 	.word	0x0000a440


	//   ....[4]....
        /*0834*/ 	.word	0x0000b320


	//----- nvinfo : EIATTR_MBARRIER_INSTR_OFFSETS
	.align		4
.L_1553:
        /*0838*/ 	.byte	0x04, 0x39
        /*083a*/ 	.short	(.L_1555 - .L_1554)


	//   ....[0]....
.L_1554:
        /*083c*/ 	.word	0x00000180
        /*0840*/ 	.word	0x000000ff
        /*0844*/ 	.word	0x00016800
        /*0848*/ 	.short	0x0100
        /*084a*/ 	.byte	0x08
	.zero		1


	//   ....[1]....
        /*084c*/ 	.word	0x00000190
        /*0850*/ 	.word	0x000000ff
        /*0854*/ 	.word	0x00016820
        /*0858*/ 	.short	0x0100
        /*085a*/ 	.byte	0x08
	.zero		1


	//   ....[2]....
        /*085c*/ 	.word	0x00000280
        /*0860*/ 	.word	0x000000ff
        /*0864*/ 	.word	0x00016830
        /*0868*/ 	.short	0x0100
        /*086a*/ 	.byte	0x08
	.zero		1


	//   ....[3]....
        /*086c*/ 	.word	0x00000290
        /*0870*/ 	.word	0x000000ff
        /*0874*/ 	.word	0x00016840
        /*0878*/ 	.short	0x0100
        /*087a*/ 	.byte	0x08
	.zero		1


	//   ....[4]....
        /*087c*/ 	.word	0x000002a0
        /*0880*/ 	.word	0x000000ff
        /*0884*/ 	.word	0x00016838
        /*0888*/ 	.short	0x0100
        /*088a*/ 	.byte	0x08
	.zero		1


	//   ....[5]....
        /*088c*/ 	.word	0x000002b0
        /*0890*/ 	.word	0x000000ff
        /*0894*/ 	.word	0x00016848
        /*0898*/ 	.short	0x0100
        /*089a*/ 	.byte	0x08
	.zero		1


	//   ....[6]....
        /*089c*/ 	.word	0x000003e0
        /*08a0*/ 	.word	0x000000ff
        /*08a4*/ 	.word	0x00016850
        /*08a8*/ 	.short	0x0100
        /*08aa*/ 	.byte	0x08
	.zero		1


	//   ....[7]....
        /*08ac*/ 	.word	0x000003f0
        /*08b0*/ 	.word	0x000000ff
        /*08b4*/ 	.word	0x00016860
        /*08b8*/ 	.short	0x0100
        /*08ba*/ 	.byte	0x08
	.zero		1


	//   ....[8]....
        /*08bc*/ 	.word	0x00000400
        /*08c0*/ 	.word	0x000000ff
        /*08c4*/ 	.word	0x00016858
        /*08c8*/ 	.short	0x0100
        /*08ca*/ 	.byte	0x08
	.zero		1


	//   ....[9]....
        /*08cc*/ 	.word	0x00000410
        /*08d0*/ 	.word	0x000000ff
        /*08d4*/ 	.word	0x00016868
        /*08d8*/ 	.short	0x0100
        /*08da*/ 	.byte	0x08
	.zero		1


	//   ....[10]....
        /*08dc*/ 	.word	0x00000500
        /*08e0*/ 	.word	0x000000ff
        /*08e4*/ 	.word	0x00016870
        /*08e8*/ 	.short	0x0100
        /*08ea*/ 	.byte	0x06
	.zero		1


	//   ....[11]....
        /*08ec*/ 	.word	0x00000510
        /*08f0*/ 	.word	0x000000ff
        /*08f4*/ 	.word	0x00016880
        /*08f8*/ 	.short	0x0100
        /*08fa*/ 	.byte	0x06
	.zero		1


	//   ....[12]....
        /*08fc*/ 	.word	0x00000520
        /*0900*/ 	.word	0x000000ff
        /*0904*/ 	.word	0x00016878
        /*0908*/ 	.short	0x0100
        /*090a*/ 	.byte	0x06
	.zero		1


	//   ....[13]....
        /*090c*/ 	.word	0x00000530
        /*0910*/ 	.word	0x000000ff
        /*0914*/ 	.word	0x00016888
        /*0918*/ 	.short	0x0100
        /*091a*/ 	.byte	0x06
	.zero		1


	//   ....[14]....
        /*091c*/ 	.word	0x00000660
        /*0920*/ 	.word	0x000000ff
        /*0924*/ 	.word	0x00016890
        /*0928*/ 	.short	0x0100
        /*092a*/ 	.byte	0x08
	.zero		1


	//   ....[15]....
        /*092c*/ 	.word	0x00000670
        /*0930*/ 	.word	0x000000ff
        /*0934*/ 	.word	0x000168a0
        /*0938*/ 	.short	0x0100
        /*093a*/ 	.byte	0x08
	.zero		1


	//   ....[16]....
        /*093c*/ 	.word	0x00000680
        /*0940*/ 	.word	0x000000ff
        /*0944*/ 	.word	0x00016898
        /*0948*/ 	.short	0x0100
        /*094a*/ 	.byte	0x08
	.zero		1


	//   ....[17]....
        /*094c*/ 	.word	0x00000690
        /*0950*/ 	.word	0x000000ff
        /*0954*/ 	.word	0x000168a8
        /*0958*/ 	.short	0x0100
        /*095a*/ 	.byte	0x08
	.zero		1


	//   ....[18]....
        /*095c*/ 	.word	0x000007d0
        /*0960*/ 	.word	0x000000ff
        /*0964*/ 	.word	0x000168b0
        /*0968*/ 	.short	0x0100
        /*096a*/ 	.byte	0x08
	.zero		1


	//   ....[19]....
        /*096c*/ 	.word	0x000007e0
        /*0970*/ 	.word	0x000000ff
        /*0974*/ 	.word	0x000168c0
        /*0978*/ 	.short	0x0100
        /*097a*/ 	.byte	0x08
	.zero		1


	//   ....[20]....
        /*097c*/ 	.word	0x000007f0
        /*0980*/ 	.word	0x000000ff
        /*0984*/ 	.word	0x000168b8
        /*0988*/ 	.short	0x0100
        /*098a*/ 	.byte	0x08
	.zero		1


	//   ....[21]....
        /*098c*/ 	.word	0x00000800
        /*0990*/ 	.word	0x000000ff
        /*0994*/ 	.word	0x000168c8
        /*0998*/ 	.short	0x0100
        /*099a*/ 	.byte	0x08
	.zero		1


	//   ....[22]....
        /*099c*/ 	.word	0x000014f0
        /*09a0*/ 	.word	0x000000ff
        /*09a4*/ 	.word	0x00016800
        /*09a8*/ 	.short	0x010a
        /*09aa*/ 	.byte	0x2d
	.zero		1


	//   ....[23]....
        /*09ac*/ 	.word	0x00001570
        /*09b0*/ 	.word	0x00000004
        /*09b4*/ 	.word	0x00016830
        /*09b8*/ 	.short	0x010a
        /*09ba*/ 	.byte	0x3f
	.zero		1


	//   ....[24]....
        /*09bc*/ 	.word	0x000015b0
        /*09c0*/ 	.word	0x00000004
        /*09c4*/ 	.word	0x00016830
        /*09c8*/ 	.short	0x010a
        /*09ca*/ 	.byte	0x3f
	.zero		1


	//   ....[25]....
        /*09cc*/ 	.word	0x00002140
        /*09d0*/ 	.word	0x000000ff
        /*09d4*/ 	.word	0x00000000
        /*09d8*/ 	.short	0x0101
        /*09da*/ 	.byte	0x06
	.zero		1


	//   ....[26]....
        /*09dc*/ 	.word	0x000037d0
        /*09e0*/ 	.word	0x000000ff
        /*09e4*/ 	.word	0x00016830
        /*09e8*/ 	.short	0x010a
        /*09ea*/ 	.byte	0x06
	.zero		1


	//   ....[27]....
        /*09ec*/ 	.word	0x00003810
        /*09f0*/ 	.word	0x000000ff
        /*09f4*/ 	.word	0x00016830
        /*09f8*/ 	.short	0x010a
        /*09fa*/ 	.byte	0x06
	.zero		1


	//   ....[28]....
        /*09fc*/ 	.word	0x00003a20
        /*0a00*/ 	.word	0x000000ff
        /*0a04*/ 	.word	0x00016850
        /*0a08*/ 	.short	0x010a
        /*0a0a*/ 	.byte	0x06
	.zero		1


	//   ....[29]....
        /*0a0c*/ 	.word	0x00003a60
        /*0a10*/ 	.word	0x000000ff
        /*0a14*/ 	.word	0x00016850
        /*0a18*/ 	.short	0x010a
        /*0a1a*/ 	.byte	0x06
	.zero		1


	//   ....[30]....
        /*0a1c*/ 	.word	0x00003ee0
        /*0a20*/ 	.word	0x000000ff
        /*0a24*/ 	.word	0x00000000
        /*0a28*/ 	.short	0x0101
        /*0a2a*/ 	.byte	0x06
	.zero		1


	//   ....[31]....
        /*0a2c*/ 	.word	0x000059d0
        /*0a30*/ 	.word	0x000000ff
        /*0a34*/ 	.word	0x00000000
        /*0a38*/ 	.short	0x0101
        /*0a3a*/ 	.byte	0x06
	.zero		1


	//   ....[32]....
        /*0a3c*/ 	.word	0x00005eb0
        /*0a40*/ 	.word	0x000000ff
        /*0a44*/ 	.word	0x00016830
        /*0a48*/ 	.short	0x010a
        /*0a4a*/ 	.byte	0x06
	.zero		1


	//   ....[33]....
        /*0a4c*/ 	.word	0x00005ef0
        /*0a50*/ 	.word	0x000000ff
        /*0a54*/ 	.word	0x00016830
        /*0a58*/ 	.short	0x010a
        /*0a5a*/ 	.byte	0x06
	.zero		1


	//   ....[34]....
        /*0a5c*/ 	.word	0x00006100
        /*0a60*/ 	.word	0x000000ff
        /*0a64*/ 	.word	0x00016850
        /*0a68*/ 	.short	0x010a
        /*0a6a*/ 	.byte	0x06
	.zero		1


	//   ....[35]....
        /*0a6c*/ 	.word	0x00006140
        /*0a70*/ 	.word	0x000000ff
        /*0a74*/ 	.word	0x00016850
        /*0a78*/ 	.short	0x010a
        /*0a7a*/ 	.byte	0x06
	.zero		1


	//   ....[36]....
        /*0a7c*/ 	.word	0x00006560
        /*0a80*/ 	.word	0x000000ff
        /*0a84*/ 	.word	0x00000000
        /*0a88*/ 	.short	0x0101
        /*0a8a*/ 	.byte	0x06
	.zero		1


	//   ....[37]....
        /*0a8c*/ 	.word	0x00007710
        /*0a90*/ 	.word	0x000000ff
        /*0a94*/ 	.word	0x00000000
        /*0a98*/ 	.short	0x0101
        /*0a9a*/ 	.byte	0x06
	.zero		1


	//   ....[38]....
        /*0a9c*/ 	.word	0x00007b20
        /*0aa0*/ 	.word	0x000000ff
        /*0aa4*/ 	.word	0x00016850
        /*0aa8*/ 	.short	0x010a
        /*0aaa*/ 	.byte	0x05
	.zero		1


	//   ....[39]....
        /*0aac*/ 	.word	0x00007b60
        /*0ab0*/ 	.word	0x000000ff
        /*0ab4*/ 	.word	0x00016850
        /*0ab8*/ 	.short	0x010a
        /*0aba*/ 	.byte	0x05
	.zero		1


	//   ....[40]....
        /*0abc*/ 	.word	0x000080c0
        /*0ac0*/ 	.word	0x000000ff
        /*0ac4*/ 	.word	0x00000000
        /*0ac8*/ 	.short	0x0101
        /*0aca*/ 	.byte	0x04
	.zero		1


	//   ....[41]....
        /*0acc*/ 	.word	0x00008cd0
        /*0ad0*/ 	.word	0x00000000
        /*0ad4*/ 	.word	0x00000000
        /*0ad8*/ 	.short	0x0101
        /*0ada*/ 	.byte	0x3f
	.zero		1


	//   ....[42]....
        /*0adc*/ 	.word	0x0000a9a0
        /*0ae0*/ 	.word	0x00000000
        /*0ae4*/ 	.word	0x00016840
        /*0ae8*/ 	.short	0x010a
        /*0aea*/ 	.byte	0x3f
	.zero		1


	//   ....[43]....
        /*0aec*/ 	.word	0x0000b100
        /*0af0*/ 	.word	0x00000000
        /*0af4*/ 	.word	0x00016830
        /*0af8*/ 	.short	0x0107
        /*0afa*/ 	.byte	0x3f
	.zero		1


	//   ....[44]....
        /*0afc*/ 	.word	0x0000b1c0
        /*0b00*/ 	.word	0x00000000
        /*0b04*/ 	.word	0x00016830
        /*0b08*/ 	.short	0x0101
        /*0b0a*/ 	.byte	0x3f
	.zero		1


	//   ....[45]....
        /*0b0c*/ 	.word	0x0000bf30
        /*0b10*/ 	.word	0x00000010
        /*0b14*/ 	.word	0x00016800
        /*0b18*/ 	.short	0x0107
        /*0b1a*/ 	.byte	0x3f
	.zero		1


	//   ....[46]....
        /*0b1c*/ 	.word	0x0000c020
        /*0b20*/ 	.word	0x00000010
        /*0b24*/ 	.word	0x00016800
        /*0b28*/ 	.short	0x0101
        /*0b2a*/ 	.byte	0x3f
	.zero		1


	//   ....[47]....
        /*0b2c*/ 	.word	0x0000c040
        /*0b30*/ 	.word	0x00000010
        /*0b34*/ 	.word	0x00016820
        /*0b38*/ 	.short	0x010a
        /*0b3a*/ 	.byte	0x3f
	.zero		1


	//   ....[48]....
        /*0b3c*/ 	.word	0x0000c3c0
        /*0b40*/ 	.word	0x00000005
        /*0b44*/ 	.word	0x00016840
        /*0b48*/ 	.short	0x010a
        /*0b4a*/ 	.byte	0x3f
	.zero		1


	//   ....[49]....
        /*0b4c*/ 	.word	0x0000c8e0
        /*0b50*/ 	.word	0x00000005
        /*0b54*/ 	.word	0x00016830
        /*0b58*/ 	.short	0x0107
        /*0b5a*/ 	.byte	0x3f
	.zero		1


	//   ....[50]....
        /*0b5c*/ 	.word	0x0000c9a0
        /*0b60*/ 	.word	0x00000005
        /*0b64*/ 	.word	0x00016830
        /*0b68*/ 	.short	0x0101
        /*0b6a*/ 	.byte	0x3f
	.zero		1


	//   ....[51]....
        /*0b6c*/ 	.word	0x0000ca00
        /*0b70*/ 	.word	0x00000005
        /*0b74*/ 	.word	0x00016860
        /*0b78*/ 	.short	0x010a
        /*0b7a*/ 	.byte	0x3f
	.zero		1


	//   ....[52]....
        /*0b7c*/ 	.word	0x0000cf10
        /*0b80*/ 	.word	0x00000005
        /*0b84*/ 	.word	0x00016850
        /*0b88*/ 	.short	0x0107
        /*0b8a*/ 	.byte	0x3f
	.zero		1


	//   ....[53]....
        /*0b8c*/ 	.word	0x0000d070
        /*0b90*/ 	.word	0x00000005
        /*0b94*/ 	.word	0x00016850
        /*0b98*/ 	.short	0x0101
        /*0b9a*/ 	.byte	0x3f
	.zero		1


	//   ....[54]....
        /*0b9c*/ 	.word	0x0000d280
        /*0ba0*/ 	.word	0x00000004
        /*0ba4*/ 	.word	0x00016860
        /*0ba8*/ 	.short	0x010a
        /*0baa*/ 	.byte	0x3f
	.zero		1


	//   ....[55]....
        /*0bac*/ 	.word	0x0000d730
        /*0bb0*/ 	.word	0x00000004
        /*0bb4*/ 	.word	0x00016850
        /*0bb8*/ 	.short	0x0107
        /*0bba*/ 	.byte	0x3f
	.zero		1


	//   ....[56]....
        /*0bbc*/ 	.word	0x0000d7f0
        /*0bc0*/ 	.word	0x00000004
        /*0bc4*/ 	.word	0x00016850
        /*0bc8*/ 	.short	0x0101
        /*0bca*/ 	.byte	0x3f
	.zero		1


	//   ....[57]....
        /*0bcc*/ 	.word	0x0000dac0
        /*0bd0*/ 	.word	0x00000005
        /*0bd4*/ 	.word	0x00016820
        /*0bd8*/ 	.short	0x010a
        /*0bda*/ 	.byte	0x3f
	.zero		1


	//   ....[58]....
        /*0bdc*/ 	.word	0x0000dc40
        /*0be0*/ 	.word	0x00000003
        /*0be4*/ 	.word	0x00016840
        /*0be8*/ 	.short	0x010a
        /*0bea*/ 	.byte	0x3f
	.zero		1


	//   ....[59]....
        /*0bec*/ 	.word	0x0000dce0
        /*0bf0*/ 	.word	0x00000005
        /*0bf4*/ 	.word	0x00016840
        /*0bf8*/ 	.short	0x010a
        /*0bfa*/ 	.byte	0x3f
	.zero		1


	//   ....[60]....
        /*0bfc*/ 	.word	0x0000dd20
        /*0c00*/ 	.word	0x00000003
        /*0c04*/ 	.word	0x00016860
        /*0c08*/ 	.short	0x010a
        /*0c0a*/ 	.byte	0x3f
	.zero		1


	//   ....[61]....
        /*0c0c*/ 	.word	0x0000dd60
        /*0c10*/ 	.word	0x00000005
        /*0c14*/ 	.word	0x00016860
        /*0c18*/ 	.short	0x010a
        /*0c1a*/ 	.byte	0x3f
	.zero		1


	//   ....[62]....
        /*0c1c*/ 	.word	0x0000ddd0
        /*0c20*/ 	.word	0x00000003
        /*0c24*/ 	.word	0x00016800
        /*0c28*/ 	.short	0x010a
        /*0c2a*/ 	.byte	0x3f
	.zero		1


	//   ....[63]....
        /*0c2c*/ 	.word	0x0000de20
        /*0c30*/ 	.word	0x00000004
        /*0c34*/ 	.word	0x00016830
        /*0c38*/ 	.short	0x010a
        /*0c3a*/ 	.byte	0x3f
	.zero		1


	//   ....[64]....
        /*0c3c*/ 	.word	0x0000de80
        /*0c40*/ 	.word	0x00000003
        /*0c44*/ 	.word	0x00016830
        /*0c48*/ 	.short	0x010a
        /*0c4a*/ 	.byte	0x3f
	.zero		1


	//   ....[65]....
        /*0c4c*/ 	.word	0x0000dee0
        /*0c50*/ 	.word	0x00000003
        /*0c54*/ 	.word	0x00016850
        /*0c58*/ 	.short	0x010a
        /*0c5a*/ 	.byte	0x3f
	.zero		1


	//   ....[66]....
        /*0c5c*/ 	.word	0x0000df40
        /*0c60*/ 	.word	0x00000003
        /*0c64*/ 	.word	0x00016830
        /*0c68*/ 	.short	0x010a
        /*0c6a*/ 	.byte	0x3f
	.zero		1


	//   ....[67]....
        /*0c6c*/ 	.word	0x0000dfa0
        /*0c70*/ 	.word	0x00000003
        /*0c74*/ 	.word	0x00016850
        /*0c78*/ 	.short	0x010a
        /*0c7a*/ 	.byte	0x3f
	.zero		1


	//   ....[68]....
        /*0c7c*/ 	.word	0x0000e000
        /*0c80*/ 	.word	0x00000007
        /*0c84*/ 	.word	0x00016850
        /*0c88*/ 	.short	0x010a
        /*0c8a*/ 	.byte	0x3f
	.zero		1


	//   ....[69]....
        /*0c8c*/ 	.word	0x0000e100
        /*0c90*/ 	.word	0x00000000
        /*0c94*/ 	.word	0x00016840
        /*0c98*/ 	.short	0x010a
        /*0c9a*/ 	.byte	0x3f
	.zero		1


	//   ....[70]....
        /*0c9c*/ 	.word	0x0000fb30
        /*0ca0*/ 	.word	0x00000010
        /*0ca4*/ 	.word	0x00016820
        /*0ca8*/ 	.short	0x010a
        /*0caa*/ 	.byte	0x3f
	.zero		1


	//   ....[71]....
        /*0cac*/ 	.word	0x0000fb80
        /*0cb0*/ 	.word	0x00000005
        /*0cb4*/ 	.word	0x00016840
        /*0cb8*/ 	.short	0x010a
        /*0cba*/ 	.byte	0x3f
	.zero		1


	//   ....[72]....
        /*0cbc*/ 	.word	0x000104c0
        /*0cc0*/ 	.word	0x00000005
        /*0cc4*/ 	.word	0x00016860
        /*0cc8*/ 	.short	0x010a
        /*0cca*/ 	.byte	0x3f
	.zero		1


	//   ....[73]....
        /*0ccc*/ 	.word	0x00010e30
        /*0cd0*/ 	.word	0x00000004
        /*0cd4*/ 	.word	0x00016860
        /*0cd8*/ 	.short	0x010a
        /*0cda*/ 	.byte	0x3f
	.zero		1


	//   ....[74]....
        /*0cdc*/ 	.word	0x00011830
        /*0ce0*/ 	.word	0x00000005
        /*0ce4*/ 	.word	0x00016820
        /*0ce8*/ 	.short	0x010a
        /*0cea*/ 	.byte	0x3f
	.zero		1


	//   ....[75]....
        /*0cec*/ 	.word	0x000119d0
        /*0cf0*/ 	.word	0x00000003
        /*0cf4*/ 	.word	0x00016840
        /*0cf8*/ 	.short	0x010a
        /*0cfa*/ 	.byte	0x3f
	.zero		1


	//   ....[76]....
        /*0cfc*/ 	.word	0x00011a20
        /*0d00*/ 	.word	0x00000005
        /*0d04*/ 	.word	0x00016840
        /*0d08*/ 	.short	0x010a
        /*0d0a*/ 	.byte	0x3f
	.zero		1


	//   ....[77]....
        /*0d0c*/ 	.word	0x00011a70
        /*0d10*/ 	.word	0x00000003
        /*0d14*/ 	.word	0x00016860
        /*0d18*/ 	.short	0x010a
        /*0d1a*/ 	.byte	0x3f
	.zero		1


	//----- nvinfo : EIATTR_NUM_MBARRIERS
	.align		4
.L_1555:
        /*0d1c*/ 	.byte	0x03, 0x38
        /*0d1e*/ 	.short	0x0016


	//----- nvinfo : EIATTR_EXIT_INSTR_OFFSETS
	.align		4
        /*0d20*/ 	.byte	0x04, 0x1c
        /*0d22*/ 	.short	(.L_1557 - .L_1556)


	//   ....[0]....
.L_1556:
        /*0d24*/ 	.word	0x00000970


	//   ....[1]....
        /*0d28*/ 	.word	0x00009720


	//   ....[2]....
        /*0d2c*/ 	.word	0x0000ddb0


	//----- nvinfo : EIATTR_MAX_THREADS
	.align		4
.L_1557:
        /*0d30*/ 	.byte	0x04, 0x05
        /*0d32*/ 	.short	(.L_1559 - .L_1558)
.L_1558:
        /*0d34*/ 	.word	0x00000200
        /*0d38*/ 	.word	0x00000001
        /*0d3c*/ 	.word	0x00000001


	//----- nvinfo : EIATTR_CRS_STACK_SIZE
	.align		4
.L_1559:
        /*0d40*/ 	.byte	0x04, 0x1e
        /*0d42*/ 	.short	(.L_1561 - .L_1560)
.L_1560:
        /*0d44*/ 	.word	0x00000000


	//----- nvinfo : EIATTR_CBANK_PARAM_SIZE
	.align		4
.L_1561:
        /*0d48*/ 	.byte	0x03, 0x19
        /*0d4a*/ 	.short	0x0af0


	//----- nvinfo : EIATTR_PARAM_CBANK
	.align		4
        /*0d4c*/ 	.byte	0x04, 0x0a
        /*0d4e*/ 	.short	(.L_1563 - .L_1562)
	.align		4
.L_1562:
        /*0d50*/ 	.word	index@(.nv.constant0._ZN7cutlass13device_kernelIN5flash11enable_sm90INS1_16FlashAttnFwdSm90INS1_25CollectiveMainloopFwdSm90ILi2EN4cute5tupleIJNS5_1CILi1EEES8_S8_EEENS6_IJNS7_ILi192EEENS7_ILi128EEENS7_ILi64EEEEEELi64ENS_10bfloat16_tEfNS_4arch4Sm90ELb1ELb0ELb0ELb0ELb1ELb0ELb0ELb1ELb1ELb1ELb0ELb0EEENS1_21CollectiveEpilogueFwdINS6_IJSA_SC_SB_EEES9_SE_SG_Li384ELb0ELb1ELb0ELb0EEENS1_30DynamicPersistentTileSchedulerILi384ELi128ELb0ELb1ELb1EEEEEEEEEvNT_6ParamsE)
        /*0d54*/ 	.short	0x0210
        /*0d56*/ 	.short	0x0af0


	//----- nvinfo : EIATTR_SW_WAR
	.align		4
.L_1563:
        /*0d58*/ 	.byte	0x04, 0x36
        /*0d5a*/ 	.short	(.L_1565 - .L_1564)
.L_1564:
        /*0d5c*/ 	.word	0x00000008
.L_1565:


//--------------------- .nv.info._ZN7cutlass13device_kernelIN5flash11enable_sm90INS1_16FlashAttnFwdSm90INS1_25CollectiveMainloopFwdSm90ILi2EN4cute5tupleIJNS5_1CILi1EEES8_S8_EEENS6_IJNS7_ILi192EEENS7_ILi128EEENS7_ILi64EEEEEELi64ENS_10bfloat16_tEfNS_4arch4Sm90ELb1ELb0ELb0ELb1ELb1ELb0ELb0ELb1ELb1ELb1ELb0ELb0EEENS1_21CollectiveEpilogueFwdINS6_IJSA_SC_SB_EEES9_SE_SG_Li384ELb1ELb1ELb0ELb0EEENS1_36VarlenDynamicPersistentTileSchedulerILi192ELi128ELi384ELi128ELb0ELb1ELb1ELb1ELb1ELb1EEEEEEEEEvNT_6ParamsE --------------------------
	.section	.nv.info._ZN7cutlass13device_kernelIN5flash11enable_sm90INS1_16FlashAttnFwdSm90INS1_25CollectiveMainloopFwdSm90ILi2EN4cute5tupleIJNS5_1CILi1EEES8_S8_EEENS6_IJNS7_ILi192EEENS7_ILi128EEENS7_ILi64EEEEEELi64ENS_10bfloat16_tEfNS_4arch4Sm90ELb1ELb0ELb0ELb1ELb1ELb0ELb0ELb1ELb1ELb1ELb0ELb0EEENS1_21CollectiveEpilogueFwdINS6_IJSA_SC_SB_EEES9_SE_SG_Li384ELb1ELb1ELb0ELb0EEENS1_36VarlenDynamicPersistentTileSchedulerILi192ELi128ELi384ELi128ELb0ELb1ELb1ELb1ELb1ELb1EEEEEEEEEvNT_6ParamsE,"",@"SHT_CUDA_INFO"
	.sectionflags	@""
	.align	4


	//----- nvinfo : EIATTR_CUDA_API_VERSION
	.align		4
        /*0000*/ 	.byte	0x04, 0x37
        /*0002*/ 	.short	(.L_1567 - .L_1566)
.L_1566:
        /*0004*/ 	.word	0x00000082


	//----- nvinfo : EIATTR_KPARAM_INFO
	.align		4
.L_1567:
        /*0008*/ 	.byte	0x04, 0x17
        /*000a*/ 	.short	(.L_1569 - .L_1568)
.L_1568:
        /*000c*/ 	.word	0x00000000
        /*0010*/ 	.short	0x0000
        /*0012*/ 	.short	0x0070
        /*0014*/ 	.byte	0x00, 0xf0, 0x01, 0x2a


	//----- nvinfo : EIATTR_SPARSE_MMA_MASK
	.align		4
.L_1569:
        /*0018*/ 	.byte	0x03, 0x50
        /*001a*/ 	.short	0x0000


	//----- nvinfo : EIATTR_MAXREG_COUNT
	.align		4
        /*001c*/ 	.byte	0x03, 0x1b
        /*001e*/ 	.short	0x0080


	//----- nvinfo : EIATTR_NUM_BARRIERS
	.align		4
        /*0020*/ 	.byte	0x02, 0x4c
        /*0022*/ 	.byte	0x10
	.zero		1


	//----- nvinfo : EIATTR_EXTERNS
	.align		4
        /*0024*/ 	.byte	0x04, 0x0f
        /*0026*/ 	.short	(.L_1571 - .L_1570)


	//   ....[0]....
	.align		4
.L_1570:
        /*0028*/ 	.word	index@(__assertfail)


	//----- nvinfo : EIATTR_ANNOTATIONS
	.align		4
.L_1571:
        /*002c*/ 	.byte	0x04, 0x55
        /*002e*/ 	.short	(.L_1573 - .L_1572)


	//   ....[0]....
.L_1572:
        /* <DEDUP_REMOVED lines=30> */


	//----- nvinfo : EIATTR_MERCURY_ISA_VERSION
	.align		4
.L_1573:
        /*01f8*/ 	.byte	0x03, 0x5f
        /*01fa*/ 	.short	0x0101


	//----- nvinfo : EIATTR_UNUSED_LOAD_BYTE_OFFSET
	.align		4
        /*01fc*/ 	.byte	0x04, 0x44
        /*01fe*/ 	.short	(.L_1575 - .L_1574)


	//   ....[0]....
.L_1574:
        /*0200*/ 	.word	0x00000970
        /*0204*/ 	.word	0x0000fff0


	//   ....[1]....
        /*0208*/ 	.word	0x00008410
        /*020c*/ 	.word	0x0000fff0


	//----- nvinfo : EIATTR_INT_WARP_WIDE_INSTR_OFFSETS
	.align		4
.L_1575:
        /*0210*/ 	.byte	0x04, 0x31
        /*0212*/ 	.short	(.L_1577 - .L_1576)


	//   ....[0]....
.L_1576:
        /*0214*/ 	.word	0x000000c0


	//   ....[1]....
        /*0218*/ 	.word	0x000000d0


	//   ....[2]....
        /*021c*/ 	.word	0x00000170


	//   ....[3]....
        /*0220*/ 	.word	0x0000b050


	//   ....[4]....
        /*0224*/ 	.word	0x0000b0e0


	//   ....[5]....
        /*0228*/ 	.word	0x0000e2d0


	//   ....[6]....
        /*022c*/ 	.word	0x0000e360


	//----- nvinfo : EIATTR_COOP_GROUP_MASK_REGIDS
	.align		4
.L_1577:
        /*0230*/ 	.byte	0x04, 0x29
        /*0232*/ 	.short	(.L_1579 - .L_1578)


	//   ....[0]....
.L_1578:
        /*0234*/ 	.word	0xffffffff


	//   ....[1]....
        /*0238*/ 	.word	0xffffffff


	//   ....[2]....
        /*023c*/ 	.word	0xffffffff


	//   ....[3]....
        /*0240*/ 	.word	0xffffffff


	//   ....[4]....
        /*0244*/ 	.word	0xffffffff


	//   ....[5]....
        /*0248*/ 	.word	0xffffffff


	//   ....[6]....
        /*024c*/ 	.word	0xffffffff


	//   ....[7]....
        /*0250*/ 	.word	0xffffffff


	//   ....[8]....
        /*0254*/ 	.word	0xffffffff


	//   ....[9]....
        /*0258*/ 	.word	0xffffffff


	//   ....[10]....
        /*025c*/ 	.word	0xffffffff


	//   ....[11]....
        /*0260*/ 	.word	0xffffffff


	//   ....[12]....
        /*0264*/ 	.word	0xffffffff


	//   ....[13]....
        /*0268*/ 	.word	0xffffffff


	//   ....[14]....
        /*026c*/ 	.word	0xffffffff


	//   ....[15]....
        /*0270*/ 	.word	0xffffffff


	//   ....[16]....
        /*0274*/ 	.word	0xffffffff


	//   ....[17]....
        /*0278*/ 	.word	0xffffffff


	//   ....[18]....
        /*027c*/ 	.word	0xffffffff


	//   ....[19]....
        /*0280*/ 	.word	0xffffffff


	//   ....[20]....
        /*0284*/ 	.word	0xffffffff


	//   ....[21]....
        /*0288*/ 	.word	0xffffffff


	//   ....[22]....
        /*028c*/ 	.word	0xffffffff


	//   ....[23]....
        /*0290*/ 	.word	0xffffffff


	//   ....[24]....
        /*0294*/ 	.word	0xffffffff


	//   ....[25]....
        /*0298*/ 	.word	0xffffffff


	//   ....[26]....
        /*029c*/ 	.word	0xffffffff


	//   ....[27]....
        /*02a0*/ 	.word	0xffffffff


	//   ....[28]....
        /*02a4*/ 	.word	0xffffffff


	//   ....[29]....
        /*02a8*/ 	.word	0xffffffff


	//   ....[30]....
        /*02ac*/ 	.word	0xffffffff


	//   ....[31]....
        /*02b0*/ 	.word	0xffffffff


	//   ....[32]....
        /*02b4*/ 	.word	0xffffffff


	//   ....[33]....
        /*02b8*/ 	.word	0xffffffff


	//   ....[34]....
        /*02bc*/ 	.word	0xffffffff


	//   ....[35]....
        /*02c0*/ 	.word	0xffffffff


	//   ....[36]....
        /*02c4*/ 	.word	0xffffffff


	//   ....[37]....
        /*02c8*/ 	.word	0xffffffff


	//   ....[38]....
        /*02cc*/ 	.word	0xffffffff


	//   ....[39]....
        /*02d0*/ 	.word	0xffffffff


	//   ....[40]....
        /*02d4*/ 	.word	0xffffffff


	//   ....[41]....
        /*02d8*/ 	.word	0xffffffff


	//   ....[42]....
        /*02dc*/ 	.word	0xffffffff


	//   ....[43]....
        /*02e0*/ 	.word	0xffffffff


	//   ....[44]....
        /*02e4*/ 	.word	0xffffffff


	//   ....[45]....
        /*02e8*/ 	.word	0xffffffff


	//   ....[46]....
        /*02ec*/ 	.word	0xffffffff


	//   ....[47]....
        /*02f0*/ 	.word	0xffffffff


	//   ....[48]....
        /*02f4*/ 	.word	0xffffffff


	//   ....[49]....
        /*02f8*/ 	.word	0xffffffff


	//   ....[50]....
        /*02fc*/ 	.word	0xffffffff


	//   ....[51]....
        /*0300*/ 	.word	0xffffffff


	//   ....[52]....
        /*0304*/ 	.word	0xffffffff


	//   ....[53]....
        /*0308*/ 	.word	0xffffffff


	//   ....[54]....
        /*030c*/ 	.word	0xffffffff


	//   ....[55]....
        /*0310*/ 	.word	0xffffffff


	//   ....[56]....
        /*0314*/ 	.word	0xffffffff


	//   ....[57]....
        /*0318*/ 	.word	0xffffffff


	//   ....[58]....
        /*031c*/ 	.word	0xffffffff


	//   ....[59]....
        /*0320*/ 	.word	0xffffffff


	//   ....[60]....
        /*0324*/ 	.word	0xffffffff


	//   ....[61]....
        /*0328*/ 	.word	0xffffffff


	//   ....[62]....
        /*032c*/ 	.word	0xffffffff


	//   ....[63]....
        /*0330*/ 	.word	0xffffffff


	//   ....[64]....
        /*0334*/ 	.word	0xffffffff


	//   ....[65]....
        /*0338*/ 	.word	0xffffffff


	//   ....[66]....
        /*033c*/ 	.word	0xffffffff


	//   ....[67]....
        /*0340*/ 	.word	0xffffffff


	//   ....[68]....
        /*0344*/ 	.word	0xffffffff


	//   ....[69]....
        /*0348*/ 	.word	0xffffffff


	//   ....[70]....
        /*034c*/ 	.word	0xffffffff


	//   ....[71]....
        /*0350*/ 	.word	0xffffffff


	//   ....[72]....
        /*0354*/ 	.word	0xffffffff


	//   ....[73]....
        /*0358*/ 	.word	0xffffffff


	//   ....[74]....
        /*035c*/ 	.word	0xffffffff


	//   ....[75]....
        /*0360*/ 	.word	0xffffffff


	//   ....[76]....
        /*0364*/ 	.word	0xffffffff


	//   ....[77]....
        /*0368*/ 	.word	0xffffffff


	//   ....[78]....
        /*036c*/ 	.word	0xffffffff


	//   ....[79]....
        /*0370*/ 	.word	0xffffffff


	//   ....[80]....
        /*0374*/ 	.word	0xffffffff


	//   ....[81]....
        /*0378*/ 	.word	0xffffffff


	//   ....[82]....
        /*037c*/ 	.word	0xffffffff


	//   ....[83]....
        /*0380*/ 	.word	0xffffffff


	//   ....[84]....
        /*0384*/ 	.word	0xffffffff


	//   ....[85]....
        /*0388*/ 	.word	0xffffffff


	//   ....[86]....
        /*038c*/ 	.word	0xffffffff


	//   ....[87]....
        /*0390*/ 	.word	0xffffffff


	//   ....[88]....
        /*0394*/ 	.word	0xffffffff


	//   ....[89]....
        /*0398*/ 	.word	0xffffffff


	//   ....[90]....
        /*039c*/ 	.word	0xffffffff


	//   ....[91]....
        /*03a0*/ 	.word	0xffffffff


	//   ....[92]....
        /*03a4*/ 	.word	0xffffffff


	//   ....[93]....
        /*03a8*/ 	.word	0xffffffff


	//   ....[94]....
        /*03ac*/ 	.word	0xffffffff


	//   ....[95]....
        /*03b0*/ 	.word	0xffffffff


	//   ....[96]....
        /*03b4*/ 	.word	0xffffffff


	//   ....[97]....
        /*03b8*/ 	.word	0xffffffff


	//   ....[98]....
        /*03bc*/ 	.word	0xffffffff


	//   ....[99]....
        /*03c0*/ 	.word	0xffffffff


	//   ....[100]....
        /*03c4*/ 	.word	0xffffffff


	//   ....[101]....
        /*03c8*/ 	.word	0xffffffff


	//   ....[102]....
        /*03cc*/ 	.word	0xffffffff


	//   ....[103]....
        /*03d0*/ 	.word	0xffffffff


	//   ....[104]....
        /*03d4*/ 	.word	0xffffffff


	//   ....[105]....
        /*03d8*/ 	.word	0xffffffff


	//   ....[106]....
        /*03dc*/ 	.word	0xffffffff


	//   ....[107]....
        /*03e0*/ 	.word	0xffffffff


	//   ....[108]....
        /*03e4*/ 	.word	0xffffffff


	//   ....[109]....
        /*03e8*/ 	.word	0xffffffff


	//   ....[110]....
        /*03ec*/ 	.word	0xffffffff


	//   ....[111]....
        /*03f0*/ 	.word	0xffffffff


	//   ....[112]....
        /*03f4*/ 	.word	0xffffffff


	//   ....[113]....
        /*03f8*/ 	.word	0xffffffff


	//   ....[114]....
        /*03fc*/ 	.word	0xffffffff


	//   ....[115]....
        /*0400*/ 	.word	0xffffffff


	//   ....[116]....
        /*0404*/ 	.word	0xffffffff


	//   ....[117]....
        /*0408*/ 	.word	0xffffffff


	//   ....[118]....
        /*040c*/ 	.word	0xffffffff


	//   ....[119]....
        /*0410*/ 	.word	0xffffffff


	//   ....[120]....
        /*0414*/ 	.word	0xffffffff


	//   ....[121]....
        /*0418*/ 	.word	0xffffffff


	//   ....[122]....
        /*041c*/ 	.word	0xffffffff


	//   ....[123]....
        /*0420*/ 	.word	0xffffffff


	//   ....[124]....
        /*0424*/ 	.word	0xffffffff


	//   ....[125]....
        /*0428*/ 	.word	0xffffffff


	//   ....[126]....
        /*042c*/ 	.word	0xffffffff


	//   ....[127]....
        /*0430*/ 	.word	0xffffffff


	//   ....[128]....
        /*0434*/ 	.word	0xffffffff


	//   ....[129]....
        /*0438*/ 	.word	0xffffffff


	//   ....[130]....
        /*043c*/ 	.word	0xffffffff


	//   ....[131]....
        /*0440*/ 	.word	0xffffffff


	//   ....[132]....
        /*0444*/ 	.word	0xffffffff


	//   ....[133]....
        /*0448*/ 	.word	0xffffffff


	//   ....[134]....
        /*044c*/ 	.word	0xffffffff


	//   ....[135]....
        /*0450*/ 	.word	0xffffffff


	//   ....[136]....
        /*0454*/ 	.word	0xffffffff


	//   ....[137]....
        /*0458*/ 	.word	0xffffffff


	//   ....[138]....
        /*045c*/ 	.word	0xffffffff


	//   ....[139]....
        /*0460*/ 	.word	0xffffffff


	//   ....[140]....
        /*0464*/ 	.word	0xffffffff


	//   ....[141]....
        /*0468*/ 	.word	0xffffffff


	//   ....[142]....
        /*046c*/ 	.word	0xffffffff


	//   ....[143]....
        /*0470*/ 	.word	0xffffffff


	//   ....[144]....
        /*0474*/ 	.word	0xffffffff


	//   ....[145]....
        /*0478*/ 	.word	0xffffffff


	//   ....[146]....
        /*047c*/ 	.word	0xffffffff


	//   ....[147]....
        /*0480*/ 	.word	0xffffffff


	//   ....[148]....
        /*0484*/ 	.word	0xffffffff


	//   ....[149]....
        /*0488*/ 	.word	0xffffffff


	//   ....[150]....
        /*048c*/ 	.word	0xffffffff


	//   ....[151]....
        /*0490*/ 	.word	0xffffffff


	//   ....[152]....
        /*0494*/ 	.word	0xffffffff


	//   ....[153]....
        /*0498*/ 	.word	0xffffffff


	//   ....[154]....
        /*049c*/ 	.word	0xffffffff


	//   ....[155]....
        /*04a0*/ 	.word	0xffffffff


	//   ....[156]....
        /*04a4*/ 	.word	0xffffffff


	//   ....[157]....
        /*04a8*/ 	.word	0xffffffff


	//   ....[158]....
        /*04ac*/ 	.word	0xffffffff


	//   ....[159]....
        /*04b0*/ 	.word	0xffffffff


	//   ....[160]....
        /*04b4*/ 	.word	0xffffffff


	//   ....[161]....
        /*04b8*/ 	.word	0xffffffff


	//   ....[162]....
        /*04bc*/ 	.word	0xffffffff


	//   ....[163]....
        /*04c0*/ 	.word	0xffffffff


	//   ....[164]....
        /*04c4*/ 	.word	0xffffffff


	//   ....[165]....
        /*04c8*/ 	.word	0xffffffff


	//   ....[166]....
        /*04cc*/ 	.word	0xffffffff


	//   ....[167]....
        /*04d0*/ 	.word	0xffffffff


	//   ....[168]....
        /*04d4*/ 	.word	0xffffffff


	//   ....[169]....
        /*04d8*/ 	.word	0x0500000f


	//   ....[170]....
        /*04dc*/ 	.word	0x0500000f


	//   ....[171]....
        /*04e0*/ 	.word	0x0500000f


	//   ....[172]....
        /*04e4*/ 	.word	0x0500000f


	//   ....[173]....
        /*04e8*/ 	.word	0x0500000f


	//   ....[174]....
        /*04ec*/ 	.word	0x0500000f


	//   ....[175]....
        /*04f0*/ 	.word	0x0500000f


	//   ....[176]....
        /*04f4*/ 	.word	0x0500000f


	//   ....[177]....
        /*04f8*/ 	.word	0x0500000f


	//   ....[178]....
        /*04fc*/ 	.word	0x0500000f


	//   ....[179]....
        /*0500*/ 	.word	0x0500000f


	//   ....[180]....
        /*0504*/ 	.word	0x0500000f


	//   ....[181]....
        /*0508*/ 	.word	0x0500000f


	//   ....[182]....
        /*050c*/ 	.word	0x0500000f


	//   ....[183]....
        /*0510*/ 	.word	0x0500000f


	//   ....[184]....
        /*0514*/ 	.word	0x0500000f


	//   ....[185]....
        /*0518*/ 	.word	0x0500000f


	//   ....[186]....
        /*051c*/ 	.word	0x0500000f


	//   ....[187]....
        /*0520*/ 	.word	0x0500000f


	//   ....[188]....
        /*0524*/ 	.word	0x0500000f


	//   ....[189]....
        /*0528*/ 	.word	0x0500000f


	//   ....[190]....
        /*052c*/ 	.word	0x0500000f


	//   ....[191]....
        /*0530*/ 	.word	0x0500000f


	//   ....[192]....
        /*0534*/ 	.word	0x0500000f


	//   ....[193]....
        /*0538*/ 	.word	0x0500000f


	//   ....[194]....
        /*053c*/ 	.word	0x0500000f


	//   ....[195]....
        /*0540*/ 	.word	0x0500000f


	//   ....[196]....
        /*0544*/ 	.word	0x0500000f


	//   ....[197]....
        /*0548*/ 	.word	0x0500000f


	//   ....[198]....
        /*054c*/ 	.word	0x0500000f


	//   ....[199]....
        /*0550*/ 	.word	0x0500000f


	//   ....[200]....
        /*0554*/ 	.word	0x0500000f


	//   ....[201]....
        /*0558*/ 	.word	0x0500000f


	//   ....[202]....
        /*055c*/ 	.word	0x0500000f


	//   ....[203]....
        /*0560*/ 	.word	0x0500000f


	//   ....[204]....
        /*0564*/ 	.word	0x0500000f


	//   ....[205]....
        /*0568*/ 	.word	0x0500000f


	//   ....[206]....
        /*056c*/ 	.word	0x0500000f


	//   ....[207]....
        /*0570*/ 	.word	0x0500000f


	//   ....[208]....
        /*0574*/ 	.word	0x0500000f


	//   ....[209]....
        /*0578*/ 	.word	0x0500000f


	//   ....[210]....
        /*057c*/ 	.word	0x0500000f


	//   ....[211]....
        /*0580*/ 	.word	0x0500000f


	//   ....[212]....
        /*0584*/ 	.word	0x0500000f


	//   ....[213]....
        /*0588*/ 	.word	0x0500000f


	//   ....[214]....
        /*058c*/ 	.word	0x0500000f


	//   ....[215]....
        /*0590*/ 	.word	0x0500000f


	//   ....[216]....
        /*0594*/ 	.word	0x0500000f


	//   ....[217]....
        /*0598*/ 	.word	0x0500000f


	//   ....[218]....
        /*059c*/ 	.word	0x0500000f


	//   ....[219]....
        /*05a0*/ 	.word	0x0500000f


	//   ....[220]....
        /*05a4*/ 	.word	0x0500000f


	//   ....[221]....
        /*05a8*/ 	.word	0x0500000f


	//   ....[222]....
        /*05ac*/ 	.word	0x0500000f


	//   ....[223]....
        /*05b0*/ 	.word	0x0500000f


	//   ....[224]....
        /*05b4*/ 	.word	0x0500000f


	//   ....[225]....
        /*05b8*/ 	.word	0x0500000f


	//   ....[226]....
        /*05bc*/ 	.word	0x0500000f


	//   ....[227]....
        /*05c0*/ 	.word	0x0500000f


	//   ....[228]....
        /*05c4*/ 	.word	0x0500000f


	//   ....[229]....
        /*05c8*/ 	.word	0x0500000f


	//   ....[230]....
        /*05cc*/ 	.word	0x0500000f


	//   ....[231]....
        /*05d0*/ 	.word	0x0500000f


	//   ....[232]....
        /*05d4*/ 	.word	0x0500000f


	//   ....[233]....
        /*05d8*/ 	.word	0x0500000f


	//   ....[234]....
        /*05dc*/ 	.word	0x0500000f


	//   ....[235]....
        /*05e0*/ 	.word	0x0500000f


	//   ....[236]....
        /*05e4*/ 	.word	0x0500000f


	//   ....[237]....
        /*05e8*/ 	.word	0x0500000f


	//   ....[238]....
        /*05ec*/ 	.word	0x0500000f


	//   ....[239]....
        /*05f0*/ 	.word	0x0500000f


	//   ....[240]....
        /*05f4*/ 	.word	0x0500000f


	//   ....[241]....
        /*05f8*/ 	.word	0x0500000f


	//   ....[242]....
        /*05fc*/ 	.word	0x0500000f


	//   ....[243]....
        /*0600*/ 	.word	0x0500000f


	//   ....[244]....
        /*0604*/ 	.word	0x0500000f


	//   ....[245]....
        /*0608*/ 	.word	0x0500000f


	//   ....[246]....
        /*060c*/ 	.word	0x0500000f


	//   ....[247]....
        /*0610*/ 	.word	0x0500000f


	//   ....[248]....
        /*0614*/ 	.word	0x0500000f


	//   ....[249]....
        /*0618*/ 	.word	0x0500000f


	//   ....[250]....
        /*061c*/ 	.word	0x0500000f


	//   ....[251]....
        /*0620*/ 	.word	0x0500000f


	//   ....[252]....
        /*0624*/ 	.word	0x0500000f


	//   ....[253]....
        /*0628*/ 	.word	0x0500000f


	//   ....[254]....
        /*062c*/ 	.word	0x0500000f


	//   ....[255]....
        /*0630*/ 	.word	0x0500000f


	//   ....[0]....
        /*0634*/ 	.word	0x0500000f


	//   ....[1]....
        /*0638*/ 	.word	0x0500000f


	//   ....[2]....
        /*063c*/ 	.word	0x0500000f


	//   ....[3]....
        /*0640*/ 	.word	0x0500000f


	//   ....[4]....
        /*0644*/ 	.word	0x0500000f


	//   ....[5]....
        /*0648*/ 	.word	0x0500000f


	//   ....[6]....
        /*064c*/ 	.word	0x0500000f


	//   ....[7]....
        /*0650*/ 	.word	0x0500000f


	//   ....[8]....
        /*0654*/ 	.word	0x0500000f


	//   ....[9]....
        /*0658*/ 	.word	0x0500000f


	//   ....[10]....
        /*065c*/ 	.word	0x0500000f


	//   ....[11]....
        /*0660*/ 	.word	0x0500000f


	//   ....[12]....
        /*0664*/ 	.word	0x0500000f


	//   ....[13]....
        /*0668*/ 	.word	0x0500000f


	//   ....[14]....
        /*066c*/ 	.word	0x0500000f


	//   ....[15]....
        /*0670*/ 	.word	0x0500000f


	//   ....[16]....
        /*0674*/ 	.word	0x0500000f


	//   ....[17]....
        /*0678*/ 	.word	0x0500000f


	//   ....[18]....
        /*067c*/ 	.word	0x0500000f


	//   ....[19]....
        /*0680*/ 	.word	0x0500000f


	//----- nvinfo : EIATTR_COOP_GROUP_INSTR_OFFSETS
	.align		4
.L_1579:
        /*0684*/ 	.byte	0x04, 0x28
        /*0686*/ 	.short	(.L_1581 - .L_1580)


	//   ....[0]....
.L_1580:
        /*0688*/ 	.word	0x00000080


	//   ....[1]....
        /*068c*/ 	.word	0x00000090


	//   ....[2]....
        /*0690*/ 	.word	0x000002d0


	//   ....[3]....
        /*0694*/ 	.word	0x00000430


	//   ....[4]....
        /*0698*/ 	.word	0x00000550


	//   ....[5]....
        /*069c*/ 	.word	0x000006b0


	//   ....[6]....
        /*06a0*/ 	.word	0x00001460


	//   ....[7]....
        /*06a4*/ 	.word	0x00001b00


	//   ....[8]....
        /*06a8*/ 	.word	0x00001b30


	//   ....[9]....
        /*06ac*/ 	.word	0x000021e0


	//   ....[10]....
        /*06b0*/ 	.word	0x00002250


	//   ....[11]....
        /*06b4*/ 	.word	0x00002d10


	//   ....[12]....
        /*06b8*/ 	.word	0x00002d60


	//   ....[13]....
        /*06bc*/ 	.word	0x00003fc0


	//   ....[14]....
        /*06c0*/ 	.word	0x00003fe0


	//   ....[15]....
        /*06c4*/ 	.word	0x000046c0


	//   ....[16]....
        /*06c8*/ 	.word	0x00004700


	//   ....[17]....
        /*06cc*/ 	.word	0x00005000


	//   ....[18]....
        /*06d0*/ 	.word	0x00005060


	//   ....[19]....
        /*06d4*/ 	.word	0x00006a00


	//   ....[20]....
        /*06d8*/ 	.word	0x00006a10


	//   ....[21]....
        /*06dc*/ 	.word	0x00006a40


	//   ....[22]....
        /*06e0*/ 	.word	0x00006a60


	//   ....[23]....
        /*06e4*/ 	.word	0x00007ce0


	//   ....[24]....
        /*06e8*/ 	.word	0x00007d10


	//   ....[25]....
        /*06ec*/ 	.word	0x00007dc0


	//   ....[26]....
        /*06f0*/ 	.word	0x00007dd0


	//   ....[27]....
        /*06f4*/ 	.word	0x00008b70


	//   ....[28]....
        /*06f8*/ 	.word	0x00008bb0


	//   ....[29]....
        /*06fc*/ 	.word	0x00008bf0


	//   ....[30]....
        /*0700*/ 	.word	0x00008c20


	//   ....[31]....
        /*0704*/ 	.word	0x00009100


	//   ....[32]....
        /*0708*/ 	.word	0x00009140


	//   ....[33]....
        /*070c*/ 	.word	0x00009170


	//   ....[34]....
        /*0710*/ 	.word	0x000091a0


	//   ....[35]....
        /*0714*/ 	.word	0x000091c0


	//   ....[36]....
        /*0718*/ 	.word	0x000091d0


	//   ....[37]....
        /*071c*/ 	.word	0x000091f0


	//   ....[38]....
        /*0720*/ 	.word	0x00009210


	//   ....[39]....
        /*0724*/ 	.word	0x00009aa0


	//   ....[40]....
        /*0728*/ 	.word	0x00009ad0


	//   ....[41]....
        /*072c*/ 	.word	0x00009b10


	//   ....[42]....
        /*0730*/ 	.word	0x00009b40


	//   ....[43]....
        /*0734*/ 	.word	0x00009b50


	//   ....[44]....
        /*0738*/ 	.word	0x00009b60


	//   ....[45]....
        /*073c*/ 	.word	0x00009b70


	//   ....[46]....
        /*0740*/ 	.word	0x00009b90


	//   ....[47]....
        /*0744*/ 	.word	0x00009ce0


	//   ....[48]....
        /*0748*/ 	.word	0x00009ed0


	//   ....[49]....
        /*074c*/ 	.word	0x00009f00


	//   ....[50]....
        /*0750*/ 	.word	0x00009f30


	//   ....[51]....
        /*0754*/ 	.word	0x00009f60


	//   ....[52]....
        /*0758*/ 	.word	0x00009f90


	//   ....[53]....
        /*075c*/ 	.word	0x00009fc0


	//   ....[54]....
        /*0760*/ 	.word	0x0000a110


	//   ....[55]....
        /*0764*/ 	.word	0x0000a140


	//   ....[56]....
        /*0768*/ 	.word	0x0000a170


	//   ....[57]....
        /*076c*/ 	.word	0x0000a1a0


	//   ....[58]....
        /*0770*/ 	.word	0x0000a1d0


	//   ....[59]....
        /*0774*/ 	.word	0x0000a200


	//   ....[60]....
        /*0778*/ 	.word	0x0000a290


	//   ....[61]....
        /*077c*/ 	.word	0x0000a2f0


	//   ....[62]....
        /*0780*/ 	.word	0x0000a380


	//   ....[63]....
        /*0784*/ 	.word	0x0000bc60


	//   ....[64]....
        /*0788*/ 	.word	0x0000bc80


	//   ....[65]....
        /*078c*/ 	.word	0x0000bd10


	//   ....[66]....
        /*0790*/ 	.word	0x0000bd30


	//   ....[67]....
        /*0794*/ 	.word	0x0000bdb0


	//   ....[68]....
        /*0798*/ 	.word	0x0000bdd0


	//   ....[69]....
        /*079c*/ 	.word	0x0000be50


	//   ....[70]....
        /*07a0*/ 	.word	0x0000be70


	//   ....[71]....
        /*07a4*/ 	.word	0x0000bef0


	//   ....[72]....
        /*07a8*/ 	.word	0x0000bf10


	//   ....[73]....
        /*07ac*/ 	.word	0x0000bf90


	//   ....[74]....
        /*07b0*/ 	.word	0x0000bfb0


	//   ....[75]....
        /*07b4*/ 	.word	0x0000c030


	//   ....[76]....
        /*07b8*/ 	.word	0x0000c050


	//   ....[77]....
        /*07bc*/ 	.word	0x0000c060


	//   ....[78]....
        /*07c0*/ 	.word	0x0000c070


	//   ....[79]....
        /*07c4*/ 	.word	0x0000c970


	//   ....[80]....
        /*07c8*/ 	.word	0x0000c9a0


	//   ....[81]....
        /*07cc*/ 	.word	0x0000ca40


	//   ....[82]....
        /*07d0*/ 	.word	0x0000ca60


	//   ....[83]....
        /*07d4*/ 	.word	0x0000cae0


	//   ....[84]....
        /*07d8*/ 	.word	0x0000cb00


	//   ....[85]....
        /*07dc*/ 	.word	0x0000cb80


	//   ....[86]....
        /*07e0*/ 	.word	0x0000cba0


	//   ....[87]....
        /*07e4*/ 	.word	0x0000cc20


	//   ....[88]....
        /*07e8*/ 	.word	0x0000cc40


	//   ....[89]....
        /*07ec*/ 	.word	0x0000ccc0


	//   ....[90]....
        /*07f0*/ 	.word	0x0000cce0


	//   ....[91]....
        /*07f4*/ 	.word	0x0000cd60


	//   ....[92]....
        /*07f8*/ 	.word	0x0000cd80


	//   ....[93]....
        /*07fc*/ 	.word	0x0000cd90


	//   ....[94]....
        /*0800*/ 	.word	0x0000ce00


	//   ....[95]....
        /*0804*/ 	.word	0x0000ce50


	//   ....[96]....
        /*0808*/ 	.word	0x0000ce80


	//   ....[97]....
        /*080c*/ 	.word	0x0000cf10


	//   ....[98]....
        /*0810*/ 	.word	0x0000cf20


	//   ....[99]....
        /*0814*/ 	.word	0x0000cf90


	//   ....[100]....
        /*0818*/ 	.word	0x0000cfa0


	//   ....[101]....
        /*081c*/ 	.word	0x0000cfe0


	//   ....[102]....
        /*0820*/ 	.word	0x0000d000


	//   ....[103]....
        /*0824*/ 	.word	0x0000d780


	//   ....[104]....
        /*0828*/ 	.word	0x0000d7b0


	//   ....[105]....
        /*082c*/ 	.word	0x0000d800


	//   ....[106]....
        /*0830*/ 	.word	0x0000d810


	//   ....[107]....
        /*0834*/ 	.word	0x0000d850


	//   ....[108]....
        /*0838*/ 	.word	0x0000d860


	//   ....[109]....
        /*083c*/ 	.word	0x0000d8a0


	//   ....[110]....
        /*0840*/ 	.word	0x0000d8b0


	//   ....[111]....
        /*0844*/ 	.word	0x0000d8f0


	//   ....[112]....
        /*0848*/ 	.word	0x0000d900


	//   ....[113]....
        /*084c*/ 	.word	0x0000d940


	//   ....[114]....
        /*0850*/ 	.word	0x0000d950


	//   ....[115]....
        /*0854*/ 	.word	0x0000d990


	//   ....[116]....
        /*0858*/ 	.word	0x0000d9a0


	//   ....[117]....
        /*085c*/ 	.word	0x0000d9b0


	//   ....[118]....
        /*0860*/ 	.word	0x0000d9f0


	//   ....[119]....
        /*0864*/ 	.word	0x0000dca0


	//   ....[120]....
        /*0868*/ 	.word	0x0000dcd0


	//   ....[121]....
        /*086c*/ 	.word	0x0000dd30


	//   ....[122]....
        /*0870*/ 	.word	0x0000dd40


	//   ....[123]....
        /*0874*/ 	.word	0x0000dd90


	//   ....[124]....
        /*0878*/ 	.word	0x0000dda0


	//   ....[125]....
        /*087c*/ 	.word	0x0000ddf0


	//   ....[126]....
        /*0880*/ 	.word	0x0000de00


	//   ....[127]....
        /*0884*/ 	.word	0x0000de50


	//   ....[128]....
        /*0888*/ 	.word	0x0000de60


	//   ....[129]....
        /*088c*/ 	.word	0x0000deb0


	//   ....[130]....
        /*0890*/ 	.word	0x0000dec0


	//   ....[131]....
        /*0894*/ 	.word	0x0000df10


	//   ....[132]....
        /*0898*/ 	.word	0x0000df20


	//   ....[133]....
        /*089c*/ 	.word	0x0000df30


	//   ....[134]....
        /*08a0*/ 	.word	0x0000df70


	//   ....[135]....
        /*08a4*/ 	.word	0x0000e520


	//   ....[136]....
        /*08a8*/ 	.word	0x0000e560


	//   ....[137]....
        /*08ac*/ 	.word	0x0000e590


	//   ....[138]....
        /*08b0*/ 	.word	0x0000e5a0


	//   ....[139]....
        /*08b4*/ 	.word	0x0000e5b0


	//   ....[140]....
        /*08b8*/ 	.word	0x0000e5c0


	//   ....[141]....
        /*08bc*/ 	.word	0x0000e5e0


	//   ....[142]....
        /*08c0*/ 	.word	0x0000e630


	//   ....[143]....
        /*08c4*/ 	.word	0x0000e650


	//   ....[144]....
        /*08c8*/ 	.word	0x0000e690


	//   ....[145]....
        /*08cc*/ 	.word	0x0000e6b0


	//   ....[146]....
        /*08d0*/ 	.word	0x0000e6f0


	//   ....[147]....
        /*08d4*/ 	.word	0x0000e710


	//   ....[148]....
        /*08d8*/ 	.word	0x0000e760


	//   ....[149]....
        /*08dc*/ 	.word	0x0000e790


	//   ....[150]....
        /*08e0*/ 	.word	0x0000e7f0


	//   ....[151]....
        /*08e4*/ 	.word	0x0000eb70


	//   ....[152]....
        /*08e8*/ 	.word	0x0000ebc0


	//   ....[153]....
        /*08ec*/ 	.word	0x0000ebf0


	//   ....[154]....
        /*08f0*/ 	.word	0x0000ec20


	//   ....[155]....
        /*08f4*/ 	.word	0x0000ec30


	//   ....[156]....
        /*08f8*/ 	.word	0x0000ec60


	//   ....[157]....
        /*08fc*/ 	.word	0x0000ec90


	//   ....[158]....
        /*0900*/ 	.word	0x0000ecc0


	//   ....[159]....
        /*0904*/ 	.word	0x0000ee40


	//   ....[160]....
        /*0908*/ 	.word	0x0000ee70


	//   ....[161]....
        /*090c*/ 	.word	0x0000eea0


	//   ....[162]....
        /*0910*/ 	.word	0x0000eed0


	//   ....[163]....
        /*0914*/ 	.word	0x0000ef00


	//   ....[164]....
        /*0918*/ 	.word	0x0000ef30


	//   ....[165]....
        /*091c*/ 	.word	0x0000eff0


	//   ....[166]....
        /*0920*/ 	.word	0x0000f010


	//   ....[167]....
        /*0924*/ 	.word	0x0000f080


	//   ....[168]....
        /*0928*/ 	.word	0x0000f720


	//   ....[169]....
        /*092c*/ 	.word	0x0000fcc0


	//   ....[170]....
        /*0930*/ 	.word	0x0000fdb0


	//   ....[171]....
        /*0934*/ 	.word	0x0000fe50


	//   ....[172]....
        /*0938*/ 	.word	0x0000feb0


	//   ....[173]....
        /*093c*/ 	.word	0x0000ffa0


	//   ....[174]....
        /*0940*/ 	.word	0x00010010


	//   ....[175]....
        /*0944*/ 	.word	0x00010100


	//   ....[176]....
        /*0948*/ 	.word	0x00010170


	//   ....[177]....
        /*094c*/ 	.word	0x00010260


	//   ....[178]....
        /*0950*/ 	.word	0x000102d0


	//   ....[179]....
        /*0954*/ 	.word	0x000103c0


	//   ....[180]....
        /*0958*/ 	.word	0x00010430


	//   ....[181]....
        /*095c*/ 	.word	0x00010520


	//   ....[182]....
        /*0960*/ 	.word	0x00010590


	//   ....[183]....
        /*0964*/ 	.word	0x00010680


	//   ....[184]....
        /*0968*/ 	.word	0x000106f0


	//   ....[185]....
        /*096c*/ 	.word	0x00010790


	//   ....[186]....
        /*0970*/ 	.word	0x00010880


	//   ....[187]....
        /*0974*/ 	.word	0x000108f0


	//   ....[188]....
        /*0978*/ 	.word	0x00010950


	//   ....[189]....
        /*097c*/ 	.word	0x00010a40


	//   ....[190]....
        /*0980*/ 	.word	0x00010aa0


	//   ....[191]....
        /*0984*/ 	.word	0x00010ba0


	//   ....[192]....
        /*0988*/ 	.word	0x00010c00


	//   ....[193]....
        /*098c*/ 	.word	0x00010d00


	//   ....[194]....
        /*0990*/ 	.word	0x00010d60


	//   ....[195]....
        /*0994*/ 	.word	0x00010e60


	//   ....[196]....
        /*0998*/ 	.word	0x00010ec0


	//   ....[197]....
        /*099c*/ 	.word	0x00010fc0


	//   ....[198]....
        /*09a0*/ 	.word	0x00011020


	//   ....[199]....
        /*09a4*/ 	.word	0x00011120


	//   ....[200]....
        /*09a8*/ 	.word	0x00011180


	//   ....[201]....
        /*09ac*/ 	.word	0x00011230


	//   ....[202]....
        /*09b0*/ 	.word	0x000112f0


	//   ....[203]....
        /*09b4*/ 	.word	0x000113b0


	//   ....[204]....
        /*09b8*/ 	.word	0x00011410


	//   ....[205]....
        /*09bc*/ 	.word	0x00011510


	//   ....[206]....
        /*09c0*/ 	.word	0x00011570


	//   ....[207]....
        /*09c4*/ 	.word	0x00011640


	//   ....[208]....
        /*09c8*/ 	.word	0x000116a0


	//   ....[209]....
        /*09cc*/ 	.word	0x00011760


	//   ....[210]....
        /*09d0*/ 	.word	0x000118a0


	//   ....[211]....
        /*09d4*/ 	.word	0x00011950


	//   ....[212]....
        /*09d8*/ 	.word	0x000119b0


	//   ....[213]....
        /*09dc*/ 	.word	0x00011a60


	//   ....[214]....
        /*09e0*/ 	.word	0x00011ac0


	//   ....[215]....
        /*09e4*/ 	.word	0x00011b70


	//   ....[216]....
        /*09e8*/ 	.word	0x00011bd0


	//   ....[217]....
        /*09ec*/ 	.word	0x00011c80


	//   ....[218]....
        /*09f0*/ 	.word	0x00011ce0


	//   ....[219]....
        /*09f4*/ 	.word	0x00011d90


	//   ....[220]....
        /*09f8*/ 	.word	0x00011df0


	//   ....[221]....
        /*09fc*/ 	.word	0x00011ea0


	//   ....[222]....
        /*0a00*/ 	.word	0x00011f00


	//   ....[223]....
        /*0a04*/ 	.word	0x00011fb0


	//   ....[224]....
        /*0a08*/ 	.word	0x00012010


	//   ....[225]....
        /*0a0c*/ 	.word	0x000120c0


	//   ....[226]....
        /*0a10*/ 	.word	0x000121b0


	//   ....[227]....
        /*0a14*/ 	.word	0x00012260


	//   ....[228]....
        /*0a18*/ 	.word	0x000122c0


	//   ....[229]....
        /*0a1c*/ 	.word	0x00012380


	//   ....[230]....
        /*0a20*/ 	.word	0x000123e0


	//   ....[231]....
        /*0a24*/ 	.word	0x000124a0


	//   ....[232]....
        /*0a28*/ 	.word	0x00012500


	//   ....[233]....
        /*0a2c*/ 	.word	0x000125c0


	//   ....[234]....
        /*0a30*/ 	.word	0x00012620


	//   ....[235]....
        /*0a34*/ 	.word	0x000126e0


	//   ....[236]....
        /*0a38*/ 	.word	0x00012740


	//   ....[237]....
        /*0a3c*/ 	.word	0x00012800


	//   ....[238]....
        /*0a40*/ 	.word	0x00012860


	//   ....[239]....
        /*0a44*/ 	.word	0x00012920


	//   ....[240]....
        /*0a48*/ 	.word	0x00012980


	//   ....[241]....
        /*0a4c*/ 	.word	0x00012a30


	//   ....[242]....
        /*0a50*/ 	.word	0x00012b20


	//   ....[243]....
        /*0a54*/ 	.word	0x00012bd0


	//   ....[244]....
        /*0a58*/ 	.word	0x00012c60


	//   ....[245]....
        /*0a5c*/ 	.word	0x00012d10


	//   ....[246]....
        /*0a60*/ 	.word	0x00012d70


	//   ....[247]....
        /*0a64*/ 	.word	0x00012e30


	//   ....[248]....
        /*0a68*/ 	.word	0x00012e90


	//   ....[249]....
        /*0a6c*/ 	.word	0x00012f50


	//   ....[250]....
        /*0a70*/ 	.word	0x00012fb0


	//   ....[251]....
        /*0a74*/ 	.word	0x00013070


	//   ....[252]....
        /*0a78*/ 	.word	0x000130d0


	//   ....[253]....
        /*0a7c*/ 	.word	0x00013190


	//   ....[254]....
        /*0a80*/ 	.word	0x000131f0


	//   ....[255]....
        /*0a84*/ 	.word	0x000132b0


	//   ....[0]....
        /*0a88*/ 	.word	0x00013310


	//   ....[1]....
        /*0a8c*/ 	.word	0x000133b0


	//   ....[2]....
        /*0a90*/ 	.word	0x00013440


	//   ....[3]....
        /*0a94*/ 	.word	0x000134e0


	//   ....[4]....
        /*0a98*/ 	.word	0x00013600


	//   ....[5]....
        /*0a9c*/ 	.word	0x00013670


	//   ....[6]....
        /*0aa0*/ 	.word	0x000136e0


	//   ....[7]....
        /*0aa4*/ 	.word	0x00013750


	//   ....[8]....
        /*0aa8*/ 	.word	0x000137c0


	//   ....[9]....
        /*0aac*/ 	.word	0x00013840


	//   ....[10]....
        /*0ab0*/ 	.word	0x000138d0


	//   ....[11]....
        /*0ab4*/ 	.word	0x00013960


	//   ....[12]....
        /*0ab8*/ 	.word	0x000139d0


	//   ....[13]....
        /*0abc*/ 	.word	0x00013a40


	//   ....[14]....
        /*0ac0*/ 	.word	0x00013ab0


	//   ....[15]....
        /*0ac4*/ 	.word	0x00013b30


	//   ....[16]....
        /*0ac8*/ 	.word	0x00013ba0


	//   ....[17]....
        /*0acc*/ 	.word	0x00013c40


	//   ....[18]....
        /*0ad0*/ 	.word	0x00013cd0


	//   ....[19]....
        /*0ad4*/ 	.word	0x00013df0


	//----- nvinfo : EIATTR_REG_RECONFIG
	.align		4
.L_1581:
        /*0ad8*/ 	.byte	0x01, 0x54
	.zero		2


	//----- nvinfo : EIATTR_SYSCALL_OFFSETS
	.align		4
        /*0adc*/ 	.byte	0x04, 0x46
        /*0ade*/ 	.short	(.L_1583 - .L_1582)


	//   ....[0]....
.L_1582:
        /*0ae0*/ 	.word	0x00001640


	//   ....[1]....
        /*0ae4*/ 	.word	0x0000b240


	//   ....[2]....
        /*0ae8*/ 	.word	0x0000b390


	//   ....[3]....
        /*0aec*/ 	.word	0x0000b480


	//   ....[4]....
        /*0af0*/ 	.word	0x0000c480


	//----- nvinfo : EIATTR_MBARRIER_INSTR_OFFSETS
	.align		4
.L_1583:
        /*0af4*/ 	.byte	0x04, 0x39
        /*0af6*/ 	.short	(.L_1585 - .L_1584)


	//   ....[0]....
.L_1584:
        /*0af8*/ 	.word	0x00000180
        /*0afc*/ 	.word	0x000000ff
        /*0b00*/ 	.word	0x00016800
        /*0b04*/ 	.short	0x0100
        /*0b06*/ 	.byte	0x08
	.zero		1


	//   ....[1]....
        /*0b08*/ 	.word	0x00000190
        /*0b0c*/ 	.word	0x000000ff
        /*0b10*/ 	.word	0x00016820
        /*0b14*/ 	.short	0x0100
        /*0b16*/ 	.byte	0x08
	.zero		1


	//   ....[2]....
        /*0b18*/ 	.word	0x00000280
        /*0b1c*/ 	.word	0x000000ff
        /*0b20*/ 	.word	0x00016830
        /*0b24*/ 	.short	0x0100
        /*0b26*/ 	.byte	0x08
	.zero		1


	//   ....[3]....
        /*0b28*/ 	.word	0x00000290
        /*0b2c*/ 	.word	0x000000ff
        /*0b30*/ 	.word	0x00016840
        /*0b34*/ 	.short	0x0100
        /*0b36*/ 	.byte	0x08
	.zero		1


	//   ....[4]....
        /*0b38*/ 	.word	0x000002a0
        /*0b3c*/ 	.word	0x000000ff
        /*0b40*/ 	.word	0x00016838
        /*0b44*/ 	.short	0x0100
        /*0b46*/ 	.byte	0x08
	.zero		1


	//   ....[5]....
        /*0b48*/ 	.word	0x000002b0
        /*0b4c*/ 	.word	0x000000ff
        /*0b50*/ 	.word	0x00016848
        /*0b54*/ 	.short	0x0100
        /*0b56*/ 	.byte	0x08
	.zero		1


	//   ....[6]....
        /*0b58*/ 	.word	0x000003e0
        /*0b5c*/ 	.word	0x000000ff
        /*0b60*/ 	.word	0x00016850
        /*0b64*/ 	.short	0x0100
        /*0b66*/ 	.byte	0x08
	.zero		1


	//   ....[7]....
        /*0b68*/ 	.word	0x000003f0
        /*0b6c*/ 	.word	0x000000ff
        /*0b70*/ 	.word	0x00016860
        /*0b74*/ 	.short	0x0100
        /*0b76*/ 	.byte	0x08
	.zero		1


	//   ....[8]....
        /*0b78*/ 	.word	0x00000400
        /*0b7c*/ 	.word	0x000000ff
        /*0b80*/ 	.word	0x00016858
        /*0b84*/ 	.short	0x0100
        /*0b86*/ 	.byte	0x08
	.zero		1


	//   ....[9]....
        /*0b88*/ 	.word	0x00000410
        /*0b8c*/ 	.word	0x000000ff
        /*0b90*/ 	.word	0x00016868
        /*0b94*/ 	.short	0x0100
        /*0b96*/ 	.byte	0x08
	.zero		1


	//   ....[10]....
        /*0b98*/ 	.word	0x00000500
        /*0b9c*/ 	.word	0x000000ff
        /*0ba0*/ 	.word	0x00016870
        /*0ba4*/ 	.short	0x0100
        /*0ba6*/ 	.byte	0x06
	.zero		1


	//   ....[11]....
        /*0ba8*/ 	.word	0x00000510
        /*0bac*/ 	.word	0x000000ff
        /*0bb0*/ 	.word	0x00016880
        /*0bb4*/ 	.short	0x0100
        /*0bb6*/ 	.byte	0x06
	.zero		1


	//   ....[12]....
        /*0bb8*/ 	.word	0x00000520
        /*0bbc*/ 	.word	0x000000ff
        /*0bc0*/ 	.word	0x00016878
        /*0bc4*/ 	.short	0x0100
        /*0bc6*/ 	.byte	0x06
	.zero		1


	//   ....[13]....
        /*0bc8*/ 	.word	0x00000530
        /*0bcc*/ 	.word	0x000000ff
        /*0bd0*/ 	.word	0x00016888
        /*0bd4*/ 	.short	0x0100
        /*0bd6*/ 	.byte	0x06
	.zero		1


	//   ....[14]....
        /*0bd8*/ 	.word	0x00000660
        /*0bdc*/ 	.word	0x000000ff
        /*0be0*/ 	.word	0x00016890
        /*0be4*/ 	.short	0x0100
        /*0be6*/ 	.byte	0x08
	.zero		1


	//   ....[15]....
        /*0be8*/ 	.word	0x00000670
        /*0bec*/ 	.word	0x000000ff
        /*0bf0*/ 	.word	0x000168a0
        /*0bf4*/ 	.short	0x0100
        /*0bf6*/ 	.byte	0x08
	.zero		1


	//   ....[16]....
        /*0bf8*/ 	.word	0x00000680
        /*0bfc*/ 	.word	0x000000ff
        /*0c00*/ 	.word	0x00016898
        /*0c04*/ 	.short	0x0100
        /*0c06*/ 	.byte	0x08
	.zero		1


	//   ....[17]....
        /*0c08*/ 	.word	0x00000690
        /*0c0c*/ 	.word	0x000000ff
        /*0c10*/ 	.word	0x000168a8
        /*0c14*/ 	.short	0x0100
        /*0c16*/ 	.byte	0x08
	.zero		1


	//   ....[18]....
        /*0c18*/ 	.word	0x000007d0
        /*0c1c*/ 	.word	0x000000ff
        /*0c20*/ 	.word	0x000168b0
        /*0c24*/ 	.short	0x0100
        /*0c26*/ 	.byte	0x08
	.zero		1


	//   ....[19]....
        /*0c28*/ 	.word	0x000007e0
        /*0c2c*/ 	.word	0x000000ff
        /*0c30*/ 	.word	0x000168c0
        /*0c34*/ 	.short	0x0100
        /*0c36*/ 	.byte	0x08
	.zero		1


	//   ....[20]....
        /*0c38*/ 	.word	0x000007f0
        /*0c3c*/ 	.word	0x000000ff
        /*0c40*/ 	.word	0x000168b8
        /*0c44*/ 	.short	0x0100
        /*0c46*/ 	.byte	0x08
	.zero		1


	//   ....[21]....
        /*0c48*/ 	.word	0x00000800
        /*0c4c*/ 	.word	0x000000ff
        /*0c50*/ 	.word	0x000168c8
        /*0c54*/ 	.short	0x0100
        /*0c56*/ 	.byte	0x08
	.zero		1


	//   ....[22]....
        /*0c58*/ 	.word	0x000016c0
        /*0c5c*/ 	.word	0x000000ff
        /*0c60*/ 	.word	0x00016800
        /*0c64*/ 	.short	0x010a
        /*0c66*/ 	.byte	0x2d
	.zero		1


	//   ....[23]....
        /*0c68*/ 	.word	0x00001740
        /*0c6c*/ 	.word	0x00000004
        /*0c70*/ 	.word	0x00016830
        /*0c74*/ 	.short	0x010a
        /*0c76*/ 	.byte	0x3f
	.zero		1


	//   ....[24]....
        /*0c78*/ 	.word	0x00001780
        /*0c7c*/ 	.word	0x00000004
        /*0c80*/ 	.word	0x00016830
        /*0c84*/ 	.short	0x010a
        /*0c86*/ 	.byte	0x3f
	.zero		1


	//   ....[25]....
        /*0c88*/ 	.word	0x000022c0
        /*0c8c*/ 	.word	0x000000ff
        /*0c90*/ 	.word	0x00000000
        /*0c94*/ 	.short	0x0101
        /*0c96*/ 	.byte	0x06
	.zero		1


	//   ....[26]....
        /*0c98*/ 	.word	0x00003940
        /*0c9c*/ 	.word	0x000000ff
        /*0ca0*/ 	.word	0x00016830
        /*0ca4*/ 	.short	0x010a
        /*0ca6*/ 	.byte	0x06
	.zero		1


	//   ....[27]....
        /*0ca8*/ 	.word	0x00003980
        /*0cac*/ 	.word	0x000000ff
        /*0cb0*/ 	.word	0x00016830
        /*0cb4*/ 	.short	0x010a
        /*0cb6*/ 	.byte	0x06
	.zero		1


	//   ....[28]....
        /*0cb8*/ 	.word	0x00003b90
        /*0cbc*/ 	.word	0x000000ff
        /*0cc0*/ 	.word	0x00016850
        /*0cc4*/ 	.short	0x010a
        /*0cc6*/ 	.byte	0x06
	.zero		1


	//   ....[29]....
        /*0cc8*/ 	.word	0x00003bd0
        /*0ccc*/ 	.word	0x000000ff
        /*0cd0*/ 	.word	0x00016850
        /*0cd4*/ 	.short	0x010a
        /*0cd6*/ 	.byte	0x06
	.zero		1


	//   ....[30]....
        /*0cd8*/ 	.word	0x00004060
        /*0cdc*/ 	.word	0x000000ff
        /*0ce0*/ 	.word	0x00000000
        /*0ce4*/ 	.short	0x0101
        /*0ce6*/ 	.byte	0x06
	.zero		1


	//   ....[31]....
        /*0ce8*/ 	.word	0x00005b40
        /*0cec*/ 	.word	0x000000ff
        /*0cf0*/ 	.word	0x00000000
        /*0cf4*/ 	.short	0x0101
        /*0cf6*/ 	.byte	0x06
	.zero		1


	//   ....[32]....
        /*0cf8*/ 	.word	0x00006010
        /*0cfc*/ 	.word	0x000000ff
        /*0d00*/ 	.word	0x00016830
        /*0d04*/ 	.short	0x010a
        /*0d06*/ 	.byte	0x06
	.zero		1


	//   ....[33]....
        /*0d08*/ 	.word	0x00006050
        /*0d0c*/ 	.word	0x000000ff
        /*0d10*/ 	.word	0x00016830
        /*0d14*/ 	.short	0x010a
        /*0d16*/ 	.byte	0x06
	.zero		1


	//   ....[34]....
        /*0d18*/ 	.word	0x00006230
        /*0d1c*/ 	.word	0x000000ff
        /*0d20*/ 	.word	0x00016850
        /*0d24*/ 	.short	0x010a
        /*0d26*/ 	.byte	0x06
	.zero		1


	//   ....[35]....
        /*0d28*/ 	.word	0x00006270
        /*0d2c*/ 	.word	0x000000ff
        /*0d30*/ 	.word	0x00016850
        /*0d34*/ 	.short	0x010a
        /*0d36*/ 	.byte	0x06
	.zero		1


	//   ....[36]....
        /*0d38*/ 	.word	0x00006690
        /*0d3c*/ 	.word	0x000000ff
        /*0d40*/ 	.word	0x00000000
        /*0d44*/ 	.short	0x0101
        /*0d46*/ 	.byte	0x06
	.zero		1


	//   ....[37]....
        /*0d48*/ 	.word	0x00007840
        /*0d4c*/ 	.word	0x000000ff
        /*0d50*/ 	.word	0x00000000
        /*0d54*/ 	.short	0x0101
        /*0d56*/ 	.byte	0x06
	.zero		1


	//   ....[38]....
        /*0d58*/ 	.word	0x00007c50
        /*0d5c*/ 	.word	0x000000ff
        /*0d60*/ 	.word	0x00016850
        /*0d64*/ 	.short	0x010a
        /*0d66*/ 	.byte	0x05
	.zero		1


	//   ....[39]....
        /*0d68*/ 	.word	0x00007c90
        /*0d6c*/ 	.word	0x000000ff
        /*0d70*/ 	.word	0x00016850
        /*0d74*/ 	.short	0x010a
        /*0d76*/ 	.byte	0x05
	.zero		1


	//   ....[40]....
        /*0d78*/ 	.word	0x000081f0
        /*0d7c*/ 	.word	0x000000ff
        /*0d80*/ 	.word	0x00000000
        /*0d84*/ 	.short	0x0101
        /*0d86*/ 	.byte	0x04
	.zero		1


	//   ....[41]....
        /*0d88*/ 	.word	0x00009070
        /*0d8c*/ 	.word	0x00000000
        /*0d90*/ 	.word	0x00000000
        /*0d94*/ 	.short	0x0101
        /*0d96*/ 	.byte	0x3f
	.zero		1


	//   ....[42]....
        /*0d98*/ 	.word	0x0000b9b0
        /*0d9c*/ 	.word	0x00000003
        /*0da0*/ 	.word	0x00016840
        /*0da4*/ 	.short	0x010a
        /*0da6*/ 	.byte	0x3f
	.zero		1


	//   ....[43]....
        /*0da8*/ 	.word	0x0000c170
        /*0dac*/ 	.word	0x00000003
        /*0db0*/ 	.word	0x00016830
        /*0db4*/ 	.short	0x0107
        /*0db6*/ 	.byte	0x3f
	.zero		1


	//   ....[44]....
        /*0db8*/ 	.word	0x0000c240
        /*0dbc*/ 	.word	0x00000003
        /*0dc0*/ 	.word	0x00016830
        /*0dc4*/ 	.short	0x0101
        /*0dc6*/ 	.byte	0x3f
	.zero		1


	//   ....[45]....
        /*0dc8*/ 	.word	0x0000d0a0
        /*0dcc*/ 	.word	0x00000016
        /*0dd0*/ 	.word	0x00016800
        /*0dd4*/ 	.short	0x0107
        /*0dd6*/ 	.byte	0x3f
	.zero		1


	//   ....[46]....
        /*0dd8*/ 	.word	0x0000d1a0
        /*0ddc*/ 	.word	0x00000016
        /*0de0*/ 	.word	0x00016800
        /*0de4*/ 	.short	0x0101
        /*0de6*/ 	.byte	0x3f
	.zero		1


	//   ....[47]....
        /*0de8*/ 	.word	0x0000d1c0
        /*0dec*/ 	.word	0x00000016
        /*0df0*/ 	.word	0x00016820
        /*0df4*/ 	.short	0x010a
        /*0df6*/ 	.byte	0x3f
	.zero		1


	//   ....[48]....
        /*0df8*/ 	.word	0x0000d560
        /*0dfc*/ 	.word	0x00000005
        /*0e00*/ 	.word	0x00016840
        /*0e04*/ 	.short	0x010a
        /*0e06*/ 	.byte	0x3f
	.zero		1


	//   ....[49]....
        /*0e08*/ 	.word	0x0000da70
        /*0e0c*/ 	.word	0x00000005
        /*0e10*/ 	.word	0x00016830
        /*0e14*/ 	.short	0x0107
        /*0e16*/ 	.byte	0x3f
	.zero		1


	//   ....[50]....
        /*0e18*/ 	.word	0x0000db30
        /*0e1c*/ 	.word	0x00000005
        /*0e20*/ 	.word	0x00016830
        /*0e24*/ 	.short	0x0101
        /*0e26*/ 	.byte	0x3f
	.zero		1


	//   ....[51]....
        /*0e28*/ 	.word	0x0000db90
        /*0e2c*/ 	.word	0x00000005
        /*0e30*/ 	.word	0x00016860
        /*0e34*/ 	.short	0x010a
        /*0e36*/ 	.byte	0x3f
	.zero		1


	//   ....[52]....
        /*0e38*/ 	.word	0x0000e060
        /*0e3c*/ 	.word	0x00000005
        /*0e40*/ 	.word	0x00016850
        /*0e44*/ 	.short	0x0107
        /*0e46*/ 	.byte	0x3f
	.zero		1


	//   ....[53]....
        /*0e48*/ 	.word	0x0000e200
        /*0e4c*/ 	.word	0x00000005
        /*0e50*/ 	.word	0x00016850
        /*0e54*/ 	.short	0x0101
        /*0e56*/ 	.byte	0x3f
	.zero		1


	//   ....[54]....
        /*0e58*/ 	.word	0x0000e410
        /*0e5c*/ 	.word	0x00000000
        /*0e60*/ 	.word	0x00016860
        /*0e64*/ 	.short	0x010a
        /*0e66*/ 	.byte	0x3f
	.zero		1


	//   ....[55]....
        /*0e68*/ 	.word	0x0000e8a0
        /*0e6c*/ 	.word	0x00000000
        /*0e70*/ 	.word	0x00016850
        /*0e74*/ 	.short	0x0107
        /*0e76*/ 	.byte	0x3f
	.zero		1


	//   ....[56]....
        /*0e78*/ 	.word	0x0000e970
        /*0e7c*/ 	.word	0x00000000
        /*0e80*/ 	.word	0x00016850
        /*0e84*/ 	.short	0x0101
        /*0e86*/ 	.byte	0x3f
	.zero		1


	//   ....[57]....
        /*0e88*/ 	.word	0x0000f6a0
        /*0e8c*/ 	.word	0x00000005
        /*0e90*/ 	.word	0x00016820
        /*0e94*/ 	.short	0x010a
        /*0e96*/ 	.byte	0x3f
	.zero		1


	//   ....[58]....
        /*0e98*/ 	.word	0x0000f820
        /*0e9c*/ 	.word	0x00000003
        /*0ea0*/ 	.word	0x00016840
        /*0ea4*/ 	.short	0x010a
        /*0ea6*/ 	.byte	0x3f
	.zero		1


	//   ....[59]....
        /*0ea8*/ 	.word	0x0000f8c0
        /*0eac*/ 	.word	0x00000019
        /*0eb0*/ 	.word	0x00016840
        /*0eb4*/ 	.short	0x010a
        /*0eb6*/ 	.byte	0x3f
	.zero		1


	//   ....[60]....
        /*0eb8*/ 	.word	0x0000f900
        /*0ebc*/ 	.word	0x00000003
        /*0ec0*/ 	.word	0x00016860
        /*0ec4*/ 	.short	0x010a
        /*0ec6*/ 	.byte	0x3f
	.zero		1


	//   ....[61]....
        /*0ec8*/ 	.word	0x0000f940
        /*0ecc*/ 	.word	0x00000019
        /*0ed0*/ 	.word	0x00016860
        /*0ed4*/ 	.short	0x010a
        /*0ed6*/ 	.byte	0x3f
	.zero		1


	//   ....[62]....
        /*0ed8*/ 	.word	0x0000f9b0
        /*0edc*/ 	.word	0x00000003
        /*0ee0*/ 	.word	0x00016800
        /*0ee4*/ 	.short	0x010a
        /*0ee6*/ 	.byte	0x3f
	.zero		1


	//   ....[63]....
        /*0ee8*/ 	.word	0x0000fa00
        /*0eec*/ 	.word	0x00000004
        /*0ef0*/ 	.word	0x00016830
        /*0ef4*/ 	.short	0x010a
        /*0ef6*/ 	.byte	0x3f
	.zero		1


	//   ....[64]....
        /*0ef8*/ 	.word	0x0000fa60
        /*0efc*/ 	.word	0x00000003
        /*0f00*/ 	.word	0x00016830
        /*0f04*/ 	.short	0x010a
        /*0f06*/ 	.byte	0x3f
	.zero		1


	//   ....[65]....
        /*0f08*/ 	.word	0x0000fac0
        /*0f0c*/ 	.word	0x00000003
        /*0f10*/ 	.word	0x00016850
        /*0f14*/ 	.short	0x010a
        /*0f16*/ 	.byte	0x3f
	.zero		1


	//   ....[66]....
        /*0f18*/ 	.word	0x0000fb20
        /*0f1c*/ 	.word	0x00000003
        /*0f20*/ 	.word	0x00016830
        /*0f24*/ 	.short	0x010a
        /*0f26*/ 	.byte	0x3f
	.zero		1


	//   ....[67]....
        /*0f28*/ 	.word	0x0000fb80
        /*0f2c*/ 	.word	0x00000003
        /*0f30*/ 	.word	0x00016850
        /*0f34*/ 	.short	0x010a
        /*0f36*/ 	.byte	0x3f
	.zero		1


	//   ....[68]....
        /*0f38*/ 	.word	0x0000fbe0
        /*0f3c*/ 	.word	0x00000007
        /*0f40*/ 	.word	0x00016850
        /*0f44*/ 	.short	0x010a
        /*0f46*/ 	.byte	0x3f
	.zero		1


	//   ....[69]....
        /*0f48*/ 	.word	0x0000fd00
        /*0f4c*/ 	.word	0x00000003
        /*0f50*/ 	.word	0x00016840
        /*0f54*/ 	.short	0x010a
        /*0f56*/ 	.byte	0x3f
	.zero		1


	//   ....[70]....
        /*0f58*/ 	.word	0x000117a0
        /*0f5c*/ 	.word	0x00000016
        /*0f60*/ 	.word	0x00016820
        /*0f64*/ 	.short	0x010a
        /*0f66*/ 	.byte	0x3f
	.zero		1


	//   ....[71]....
        /*0f68*/ 	.word	0x000117f0
        /*0f6c*/ 	.word	0x00000005
        /*0f70*/ 	.word	0x00016840
        /*0f74*/ 	.short	0x010a
        /*0f76*/ 	.byte	0x3f
	.zero		1


	//   ....[72]....
        /*0f78*/ 	.word	0x00012100
        /*0f7c*/ 	.word	0x00000005
        /*0f80*/ 	.word	0x00016860
        /*0f84*/ 	.short	0x010a
        /*0f86*/ 	.byte	0x3f
	.zero		1


	//   ....[73]....
        /*0f88*/ 	.word	0x00012a70
        /*0f8c*/ 	.word	0x00000000
        /*0f90*/ 	.word	0x00016860
        /*0f94*/ 	.short	0x010a
        /*0f96*/ 	.byte	0x3f
	.zero		1


	//   ....[74]....
        /*0f98*/ 	.word	0x00013d10
        /*0f9c*/ 	.word	0x00000005
        /*0fa0*/ 	.word	0x00016820
        /*0fa4*/ 	.short	0x010a
        /*0fa6*/ 	.byte	0x3f
	.zero		1


	//   ....[75]....
        /*0fa8*/ 	.word	0x00013eb0
        /*0fac*/ 	.word	0x00000003
        /*0fb0*/ 	.word	0x00016840
        /*0fb4*/ 	.short	0x010a
        /*0fb6*/ 	.byte	0x3f
	.zero		1


	//   ....[76]....
        /*0fb8*/ 	.word	0x00013f00
        /*0fbc*/ 	.word	0x00000019
        /*0fc0*/ 	.word	0x00016840
        /*0fc4*/ 	.short	0x010a
        /*0fc6*/ 	.byte	0x3f
	.zero		1


	//   ....[77]....
        /*0fc8*/ 	.word	0x00013f50
        /*0fcc*/ 	.word	0x00000003
        /*0fd0*/ 	.word	0x00016860
        /*0fd4*/ 	.short	0x010a
        /*0fd6*/ 	.byte	0x3f
	.zero		1


	//----- nvinfo : EIATTR_NUM_MBARRIERS
	.align		4
.L_1585:
        /*0fd8*/ 	.byte	0x03, 0x38
        /*0fda*/ 	.short	0x0016


	//----- nvinfo : EIATTR_EXIT_INSTR_OFFSETS
	.align		4
        /*0fdc*/ 	.byte	0x04, 0x1c
        /*0fde*/ 	.short	(.L_1587 - .L_1586)


	//   ....[0]....
.L_1586:
        /*0fe0*/ 	.word	0x000009b0


	//   ....[1]....
        /*0fe4*/ 	.word	0x00009c90


	//   ....[2]....
        /*0fe8*/ 	.word	0x0000f990


	//----- nvinfo : EIATTR_MAX_THREADS
	.align		4
.L_1587:
        /*0fec*/ 	.byte	0x04, 0x05
        /*0fee*/ 	.short	(.L_1589 - .L_1588)
.L_1588:
        /*0ff0*/ 	.word	0x00000200
        /*0ff4*/ 	.word	0x00000001
        /*0ff8*/ 	.word	0x00000001


	//----- nvinfo : EIATTR_CRS_STACK_SIZE
	.align		4
.L_1589:
        /*0ffc*/ 	.byte	0x04, 0x1e
        /*0ffe*/ 	.short	(.L_1591 - .L_1590)
.L_1590:
        /*1000*/ 	.word	0x00000000


	//----- nvinfo : EIATTR_CBANK_PARAM_SIZE
	.align		4
.L_1591:
        /*1004*/ 	.byte	0x03, 0x19
        /*1006*/ 	.short	0x0af0


	//----- nvinfo : EIATTR_PARAM_CBANK
	.align		4
        /*1008*/ 	.byte	0x04, 0x0a
        /*100a*/ 	.short	(.L_1593 - .L_1592)
	.align		4
.L_1592:
        /*100c*/ 	.word	index@(.nv.constant0._ZN7cutlass13device_kernelIN5flash11enable_sm90INS1_16FlashAttnFwdSm90INS1_25CollectiveMainloopFwdSm90ILi2EN4cute5tupleIJNS5_1CILi1EEES8_S8_EEENS6_IJNS7_ILi192EEENS7_ILi128EEENS7_ILi64EEEEEELi64ENS_10bfloat16_tEfNS_4arch4Sm90ELb1ELb0ELb0ELb1ELb1ELb0ELb0ELb1ELb1ELb1ELb0ELb0EEENS1_21CollectiveEpilogueFwdINS6_IJSA_SC_SB_EEES9_SE_SG_Li384ELb1ELb1ELb0ELb0EEENS1_36VarlenDynamicPersistentTileSchedulerILi192ELi128ELi384ELi128ELb0ELb1ELb1ELb1ELb1ELb1EEEEEEEEEvNT_6ParamsE)
        /*1010*/ 	.short	0x0210
        /*1012*/ 	.short	0x0af0


	//----- nvinfo : EIATTR_SW_WAR
	.align		4
.L_1593:
        /*1014*/ 	.byte	0x04, 0x36
        /*1016*/ 	.short	(.L_1595 - .L_1594)
.L_1594:
        /*1018*/ 	.word	0x00000008
.L_1595:


//--------------------- .nv.info._ZN7cutlass13device_kernelIN5flash11enable_sm90INS1_16FlashAttnFwdSm90INS1_25CollectiveMainloopFwdSm90ILi2EN4cute5tupleIJNS5_1CILi1EEES8_S8_EEENS6_IJNS7_ILi192EEENS7_ILi128EEENS7_ILi64EEEEEELi64ENS_10bfloat16_tEfNS_4arch4Sm90ELb1ELb0ELb0ELb1ELb1ELb1ELb0ELb1ELb1ELb1ELb0ELb0EEENS1_21CollectiveEpilogueFwdINS6_IJSA_SC_SB_EEES9_SE_SG_Li384ELb1ELb1ELb0ELb0EEENS1_36VarlenDynamicPersistentTileSchedulerILi192ELi128ELi384ELi128ELb0ELb1ELb1ELb1ELb1ELb1EEEEEEEEEvNT_6ParamsE --------------------------
	.section	.nv.info._ZN7cutlass13device_kernelIN5flash11enable_sm90INS1_16FlashAttnFwdSm90INS1_25CollectiveMainloopFwdSm90ILi2EN4cute5tupleIJNS5_1CILi1EEES8_S8_EEENS6_IJNS7_ILi192EEENS7_ILi128EEENS7_ILi64EEEEEELi64ENS_10bfloat16_tEfNS_4arch4Sm90ELb1ELb0ELb0ELb1ELb1ELb1ELb0ELb1ELb1ELb1ELb0ELb0EEENS1_21CollectiveEpilogueFwdINS6_IJSA_SC_SB_EEES9_SE_SG_Li384ELb1ELb1ELb0ELb0EEENS1_36VarlenDynamicPersistentTileSchedulerILi192ELi128ELi384ELi128ELb0ELb1ELb1ELb1ELb1ELb1EEEEEEEEEvNT_6ParamsE,"",@"SHT_CUDA_INFO"
	.sectionflags	@""
	.align	4


	//----- nvinfo : EIATTR_CUDA_API_VERSION
	.align		4
        /*0000*/ 	.byte	0x04, 0x37
        /*0002*/ 	.short	(.L_1597 - .L_1596)
.L_1596:
        /*0004*/ 	.word	0x00000082


	//----- nvinfo : EIATTR_KPARAM_INFO
	.align		4
.L_1597:
        /*0008*/ 	.byte	0x04, 0x17
        /*000a*/ 	.short	(.L_1599 - .L_1598)
.L_1598:
        /*000c*/ 	.word	0x00000000
        /*0010*/ 	.short	0x0000
        /*0012*/ 	.short	0x0070
        /*0014*/ 	.byte	0x00, 0xf0, 0x01, 0x2a


	//----- nvinfo : EIATTR_SPARSE_MMA_MASK
	.align		4
.L_1599:
        /*0018*/ 	.byte	0x03, 0x50
        /*001a*/ 	.short	0x0000


	//----- nvinfo : EIATTR_MAXREG_COUNT
	.align		4
        /*001c*/ 	.byte	0x03, 0x1b
        /*001e*/ 	.short	0x0080


	//----- nvinfo : EIATTR_NUM_BARRIERS
	.align		4
        /*0020*/ 	.byte	0x02, 0x4c
        /*0022*/ 	.byte	0x10
	.zero		1


	//----- nvinfo : EIATTR_EXTERNS
	.align		4
        /*0024*/ 	.byte	0x04, 0x0f
        /*0026*/ 	.short	(.L_1601 - .L_1600)


	//   ....[0]....
	.align		4
.L_1600:
        /*0028*/ 	.word	index@(__assertfail)


	//----- nvinfo : EIATTR_ANNOTATIONS
	.align		4
.L_1601:
        /*002c*/ 	.byte	0x04, 0x55
        /*002e*/ 	.short	(.L_1603 - .L_1602)


	//   ....[0]....
.L_1602:
        /* <DEDUP_REMOVED lines=85> */


	//----- nvinfo : EIATTR_MERCURY_ISA_VERSION
	.align		4
.L_1603:
        /*0570*/ 	.byte	0x03, 0x5f
        /*0572*/ 	.short	0x0101


	//----- nvinfo : EIATTR_UNUSED_LOAD_BYTE_OFFSET
	.align		4
        /*0574*/ 	.byte	0x04, 0x44
        /*0576*/ 	.short	(.L_1605 - .L_1604)


	//   ....[0]....
.L_1604:
        /*0578*/ 	.word	0x00000a70
        /*057c*/ 	.word	0x0000fff0


	//   ....[1]....
        /*0580*/ 	.word	0x000107c0
        /*0584*/ 	.word	0x0000fff0


	//----- nvinfo : EIATTR_INT_WARP_WIDE_INSTR_OFFSETS
	.align		4
.L_1605:
        /*0588*/ 	.byte	0x04, 0x31
        /*058a*/ 	.short	(.L_1607 - .L_1606)


	//   ....[0]....
.L_1606:
        /*058c*/ 	.word	0x00000120


	//   ....[1]....
        /*0590*/ 	.word	0x000001c0


	//   ....[2]....
        /*0594*/ 	.word	0x00000230


	//   ....[3]....
        /*0598*/ 	.word	0x00014380


	//   ....[4]....
        /*059c*/ 	.word	0x00014410


	//   ....[5]....
        /*05a0*/ 	.word	0x000176a0


	//   ....[6]....
        /*05a4*/ 	.word	0x00017730


	//----- nvinfo : EIATTR_COOP_GROUP_MASK_REGIDS
	.align		4
.L_1607:
        /*05a8*/ 	.byte	0x04, 0x29
        /*05aa*/ 	.short	(.L_1609 - .L_1608)


	//   ....[0]....
.L_1608:
        /*05ac*/ 	.word	0xffffffff


	//   ....[1]....
        /*05b0*/ 	.word	0xffffffff


	//   ....[2]....
        /*05b4*/ 	.word	0xffffffff


	//   ....[3]....
        /*05b8*/ 	.word	0xffffffff


	//   ....[4]....
        /*05bc*/ 	.word	0xffffffff


	//   ....[5]....
        /*05c0*/ 	.word	0xffffffff


	//   ....[6]....
        /*05c4*/ 	.word	0xffffffff


	//   ....[7]....
        /*05c8*/ 	.word	0xffffffff


	//   ....[8]....
        /*05cc*/ 	.word	0xffffffff


	//   ....[9]....
        /*05d0*/ 	.word	0xffffffff


	//   ....[10]....
        /*05d4*/ 	.word	0xffffffff


	//   ....[11]....
        /*05d8*/ 	.word	0xffffffff


	//   ....[12]....
        /*05dc*/ 	.word	0xffffffff


	//   ....[13]....
        /*05e0*/ 	.word	0xffffffff


	//   ....[14]....
        /*05e4*/ 	.word	0xffffffff


	//   ....[15]....
        /*05e8*/ 	.word	0xffffffff


	//   ....[16]....
        /*05ec*/ 	.word	0xffffffff


	//   ....[17]....
        /*05f0*/ 	.word	0xffffffff


	//   ....[18]....
        /*05f4*/ 	.word	0xffffffff


	//   ....[19]....
        /*05f8*/ 	.word	0xffffffff


	//   ....[20]....
        /*05fc*/ 	.word	0xffffffff


	//   ....[21]....
        /*0600*/ 	.word	0xffffffff


	//   ....[22]....
        /*0604*/ 	.word	0xffffffff


	//   ....[23]....
        /*0608*/ 	.word	0xffffffff


	//   ....[24]....
        /*060c*/ 	.word	0xffffffff


	//   ....[25]....
        /*0610*/ 	.word	0xffffffff


	//   ....[26]....
        /*0614*/ 	.word	0xffffffff


	//   ....[27]....
        /*0618*/ 	.word	0xffffffff


	//   ....[28]....
        /*061c*/ 	.word	0xffffffff


	//   ....[29]....
        /*0620*/ 	.word	0xffffffff


	//   ....[30]....
        /*0624*/ 	.word	0xffffffff


	//   ....[31]....
        /*0628*/ 	.word	0xffffffff


	//   ....[32]....
        /*062c*/ 	.word	0xffffffff


	//   ....[33]....
        /*0630*/ 	.word	0xffffffff


	//   ....[34]....
        /*0634*/ 	.word	0xffffffff


	//   ....[35]....
        /*0638*/ 	.word	0xffffffff


	//   ....[36]....
        /*063c*/ 	.word	0xffffffff


	//   ....[37]....
        /*0640*/ 	.word	0xffffffff


	//   ....[38]....
        /*0644*/ 	.word	0xffffffff


	//   ....[39]....
        /*0648*/ 	.word	0xffffffff


	//   ....[40]....
        /*064c*/ 	.word	0xffffffff


	//   ....[41]....
        /*0650*/ 	.word	0xffffffff


	//   ....[42]....
        /*0654*/ 	.word	0xffffffff


	//   ....[43]....
        /*0658*/ 	.word	0xffffffff


	//   ....[44]....
        /*065c*/ 	.word	0xffffffff


	//   ....[45]....
        /*0660*/ 	.word	0xffffffff


	//   ....[46]....
        /*0664*/ 	.word	0xffffffff


	//   ....[47]....
        /*0668*/ 	.word	0xffffffff


	//   ....[48]....
        /*066c*/ 	.word	0xffffffff


	//   ....[49]....
        /*0670*/ 	.word	0xffffffff


	//   ....[50]....
        /*0674*/ 	.word	0xffffffff


	//   ....[51]....
        /*0678*/ 	.word	0xffffffff


	//   ....[52]....
        /*067c*/ 	.word	0xffffffff


	//   ....[53]....
        /*0680*/ 	.word	0xffffffff


	//   ....[54]....
        /*0684*/ 	.word	0xffffffff


	//   ....[55]....
        /*0688*/ 	.word	0xffffffff


	//   ....[56]....
        /*068c*/ 	.word	0xffffffff


	//   ....[57]....
        /*0690*/ 	.word	0xffffffff


	//   ....[58]....
        /*0694*/ 	.word	0xffffffff


	//   ....[59]....
        /*0698*/ 	.word	0xffffffff


	//   ....[60]....
        /*069c*/ 	.word	0xffffffff


	//   ....[61]....
        /*06a0*/ 	.word	0xffffffff


	//   ....[62]....
        /*06a4*/ 	.word	0xffffffff


	//   ....[63]....
        /*06a8*/ 	.word	0xffffffff


	//   ....[64]....
        /*06ac*/ 	.word	0xffffffff


	//   ....[65]....
        /*06b0*/ 	.word	0xffffffff


	//   ....[66]....
        /*06b4*/ 	.word	0xffffffff


	//   ....[67]....
        /*06b8*/ 	.word	0xffffffff


	//   ....[68]....
        /*06bc*/ 	.word	0xffffffff


	//   ....[69]....
        /*06c0*/ 	.word	0xffffffff


	//   ....[70]....
        /*06c4*/ 	.word	0xffffffff


	//   ....[71]....
        /*06c8*/ 	.word	0xffffffff


	//   ....[72]....
        /*06cc*/ 	.word	0xffffffff


	//   ....[73]....
        /*06d0*/ 	.word	0xffffffff


	//   ....[74]....
        /*06d4*/ 	.word	0xffffffff


	//   ....[75]....
        /*06d8*/ 	.word	0xffffffff


	//   ....[76]....
        /*06dc*/ 	.word	0xffffffff


	//   ....[77]....
        /*06e0*/ 	.word	0xffffffff


	//   ....[78]....
        /*06e4*/ 	.word	0xffffffff


	//   ....[79]....
        /*06e8*/ 	.word	0xffffffff


	//   ....[80]....
        /*06ec*/ 	.word	0xffffffff


	//   ....[81]....
        /*06f0*/ 	.word	0xffffffff


	//   ....[82]....
        /*06f4*/ 	.word	0xffffffff


	//   ....[83]....
        /*06f8*/ 	.word	0xffffffff


	//   ....[84]....
        /*06fc*/ 	.word	0xffffffff


	//   ....[85]....
        /*0700*/ 	.word	0xffffffff


	//   ....[86]....
        /*0704*/ 	.word	0xffffffff


	//   ....[87]....
        /*0708*/ 	.word	0xffffffff


	//   ....[88]....
        /*070c*/ 	.word	0xffffffff


	//   ....[89]....
        /*0710*/ 	.word	0xffffffff


	//   ....[90]....
        /*0714*/ 	.word	0xffffffff


	//   ....[91]....
        /*0718*/ 	.word	0xffffffff


	//   ....[92]....
        /*071c*/ 	.word	0xffffffff


	//   ....[93]....
        /*0720*/ 	.word	0xffffffff


	//   ....[94]....
        /*0724*/ 	.word	0xffffffff


	//   ....[95]....
        /*0728*/ 	.word	0xffffffff


	//   ....[96]....
        /*072c*/ 	.word	0xffffffff


	//   ....[97]....
        /*0730*/ 	.word	0xffffffff


	//   ....[98]....
        /*0734*/ 	.word	0xffffffff


	//   ....[99]....
        /*0738*/ 	.word	0xffffffff


	//   ....[100]....
        /*073c*/ 	.word	0xffffffff


	//   ....[101]....
        /*0740*/ 	.word	0xffffffff


	//   ....[102]....
        /*0744*/ 	.word	0xffffffff


	//   ....[103]....
        /*0748*/ 	.word	0xffffffff


	//   ....[104]....
        /*074c*/ 	.word	0xffffffff


	//   ....[105]....
        /*0750*/ 	.word	0xffffffff


	//   ....[106]....
        /*0754*/ 	.word	0xffffffff


	//   ....[107]....
        /*0758*/ 	.word	0xffffffff


	//   ....[108]....
        /*075c*/ 	.word	0xffffffff


	//   ....[109]....
        /*0760*/ 	.word	0xffffffff


	//   ....[110]....
        /*0764*/ 	.word	0xffffffff


	//   ....[111]....
        /*0768*/ 	.word	0xffffffff


	//   ....[112]....
        /*076c*/ 	.word	0xffffffff


	//   ....[113]....
        /*0770*/ 	.word	0xffffffff


	//   ....[114]....
        /*0774*/ 	.word	0xffffffff


	//   ....[115]....
        /*0778*/ 	.word	0xffffffff


	//   ....[116]....
        /*077c*/ 	.word	0xffffffff


	//   ....[117]....
        /*0780*/ 	.word	0xffffffff


	//   ....[118]....
        /*0784*/ 	.word	0xffffffff


	//   ....[119]....
        /*0788*/ 	.word	0xffffffff


	//   ....[120]....
        /*078c*/ 	.word	0xffffffff


	//   ....[121]....
        /*0790*/ 	.word	0xffffffff


	//   ....[122]....
        /*0794*/ 	.word	0xffffffff


	//   ....[123]....
        /*0798*/ 	.word	0xffffffff


	//   ....[124]....
        /*079c*/ 	.word	0xffffffff


	//   ....[125]....
        /*07a0*/ 	.word	0xffffffff


	//   ....[126]....
        /*07a4*/ 	.word	0xffffffff


	//   ....[127]....
        /*07a8*/ 	.word	0xffffffff


	//   ....[128]....
        /*07ac*/ 	.word	0xffffffff


	//   ....[129]....
        /*07b0*/ 	.word	0xffffffff


	//   ....[130]....
        /*07b4*/ 	.word	0xffffffff


	//   ....[131]....
        /*07b8*/ 	.word	0xffffffff


	//   ....[132]....
        /*07bc*/ 	.word	0xffffffff


	//   ....[133]....
        /*07c0*/ 	.word	0xffffffff


	//   ....[134]....
        /*07c4*/ 	.word	0xffffffff


	//   ....[135]....
        /*07c8*/ 	.word	0xffffffff


	//   ....[136]....
        /*07cc*/ 	.word	0xffffffff


	//   ....[137]....
        /*07d0*/ 	.word	0xffffffff


	//   ....[138]....
        /*07d4*/ 	.word	0xffffffff


	//   ....[139]....
        /*07d8*/ 	.word	0xffffffff


	//   ....[140]....
        /*07dc*/ 	.word	0xffffffff


	//   ....[141]....
        /*07e0*/ 	.word	0xffffffff


	//   ....[142]....
        /*07e4*/ 	.word	0xffffffff


	//   ....[143]....
        /*07e8*/ 	.word	0xffffffff


	//   ....[144]....
        /*07ec*/ 	.word	0xffffffff


	//   ....[145]....
        /*07f0*/ 	.word	0xffffffff


	//   ....[146]....
        /*07f4*/ 	.word	0xffffffff


	//   ....[147]....
        /*07f8*/ 	.word	0xffffffff


	//   ....[148]....
        /*07fc*/ 	.word	0xffffffff


	//   ....[149]....
        /*0800*/ 	.word	0xffffffff


	//   ....[150]....
        /*0804*/ 	.word	0xffffffff


	//   ....[151]....
        /*0808*/ 	.word	0xffffffff


	//   ....[152]....
        /*080c*/ 	.word	0xffffffff


	//   ....[153]....
        /*0810*/ 	.word	0xffffffff


	//   ....[154]....
        /*0814*/ 	.word	0xffffffff


	//   ....[155]....
        /*0818*/ 	.word	0xffffffff


	//   ....[156]....
        /*081c*/ 	.word	0xffffffff


	//   ....[157]....
        /*0820*/ 	.word	0xffffffff


	//   ....[158]....
        /*0824*/ 	.word	0xffffffff


	//   ....[159]....
        /*0828*/ 	.word	0xffffffff


	//   ....[160]....
        /*082c*/ 	.word	0xffffffff


	//   ....[161]....
        /*0830*/ 	.word	0xffffffff


	//   ....[162]....
        /*0834*/ 	.word	0xffffffff


	//   ....[163]....
        /*0838*/ 	.word	0xffffffff


	//   ....[164]....
        /*083c*/ 	.word	0xffffffff


	//   ....[165]....
        /*0840*/ 	.word	0xffffffff


	//   ....[166]....
        /*0844*/ 	.word	0xffffffff


	//   ....[167]....
        /*0848*/ 	.word	0xffffffff


	//   ....[168]....
        /*084c*/ 	.word	0xffffffff


	//   ....[169]....
        /*0850*/ 	.word	0xffffffff


	//   ....[170]....
        /*0854*/ 	.word	0xffffffff


	//   ....[171]....
        /*0858*/ 	.word	0xffffffff


	//   ....[172]....
        /*085c*/ 	.word	0xffffffff


	//   ....[173]....
        /*0860*/ 	.word	0xffffffff


	//   ....[174]....
        /*0864*/ 	.word	0xffffffff


	//   ....[175]....
        /*0868*/ 	.word	0xffffffff


	//   ....[176]....
        /*086c*/ 	.word	0xffffffff


	//   ....[177]....
        /*0870*/ 	.word	0xffffffff


	//   ....[178]....
        /*0874*/ 	.word	0xffffffff


	//   ....[179]....
        /*0878*/ 	.word	0xffffffff


	//   ....[180]....
        /*087c*/ 	.word	0xffffffff


	//   ....[181]....
        /*0880*/ 	.word	0xffffffff


	//   ....[182]....
        /*0884*/ 	.word	0xffffffff


	//   ....[183]....
        /*0888*/ 	.word	0xffffffff


	//   ....[184]....
        /*088c*/ 	.word	0xffffffff


	//   ....[185]....
        /*0890*/ 	.word	0xffffffff


	//   ....[186]....
        /*0894*/ 	.word	0xffffffff


	//   ....[187]....
        /*0898*/ 	.word	0xffffffff


	//   ....[188]....
        /*089c*/ 	.word	0xffffffff


	//   ....[189]....
        /*08a0*/ 	.word	0xffffffff


	//   ....[190]....
        /*08a4*/ 	.word	0xffffffff


	//   ....[191]....
        /*08a8*/ 	.word	0xffffffff


	//   ....[192]....
        /*08ac*/ 	.word	0xffffffff


	//   ....[193]....
        /*08b0*/ 	.word	0xffffffff


	//   ....[194]....
        /*08b4*/ 	.word	0xffffffff


	//   ....[195]....
        /*08b8*/ 	.word	0xffffffff


	//   ....[196]....
        /*08bc*/ 	.word	0xffffffff


	//   ....[197]....
        /*08c0*/ 	.word	0xffffffff


	//   ....[198]....
        /*08c4*/ 	.word	0xffffffff


	//   ....[199]....
        /*08c8*/ 	.word	0xffffffff


	//   ....[200]....
        /*08cc*/ 	.word	0xffffffff


	//   ....[201]....
        /*08d0*/ 	.word	0xffffffff


	//   ....[202]....
        /*08d4*/ 	.word	0xffffffff


	//   ....[203]....
        /*08d8*/ 	.word	0x0500000f


	//   ....[204]....
        /*08dc*/ 	.word	0x0500000f


	//   ....[205]....
        /*08e0*/ 	.word	0x0500000f


	//   ....[206]....
        /*08e4*/ 	.word	0x0500000f


	//   ....[207]....
        /*08e8*/ 	.word	0x0500000f


	//   ....[208]....
        /*08ec*/ 	.word	0x0500000f


	//   ....[209]....
        /*08f0*/ 	.word	0x0500000f


	//   ....[210]....
        /*08f4*/ 	.word	0x0500000f


	//   ....[211]....
        /*08f8*/ 	.word	0x0500000f


	//   ....[212]....
        /*08fc*/ 	.word	0x0500000f


	//   ....[213]....
        /*0900*/ 	.word	0x0500000f


	//   ....[214]....
        /*0904*/ 	.word	0x0500000f


	//   ....[215]....
        /*0908*/ 	.word	0x0500000f


	//   ....[216]....
        /*090c*/ 	.word	0x0500000f


	//   ....[217]....
        /*0910*/ 	.word	0x0500000f


	//   ....[218]....
        /*0914*/ 	.word	0x0500000f


	//   ....[219]....
        /*0918*/ 	.word	0x0500000f


	//   ....[220]....
        /*091c*/ 	.word	0x0500000f


	//   ....[221]....
        /*0920*/ 	.word	0x0500000f


	//   ....[222]....
        /*0924*/ 	.word	0x0500000f


	//   ....[223]....
        /*0928*/ 	.word	0x0500000f


	//   ....[224]....
        /*092c*/ 	.word	0x0500000f


	//   ....[225]....
        /*0930*/ 	.word	0x0500000f


	//   ....[226]....
        /*0934*/ 	.word	0x0500000f


	//   ....[227]....
        /*0938*/ 	.word	0x0500000f


	//   ....[228]....
        /*093c*/ 	.word	0x0500000f


	//   ....[229]....
        /*0940*/ 	.word	0x0500000f


	//   ....[230]....
        /*0944*/ 	.word	0x0500000f


	//   ....[231]....
        /*0948*/ 	.word	0x0500000f


	//   ....[232]....
        /*094c*/ 	.word	0x0500000f


	//   ....[233]....
        /*0950*/ 	.word	0x0500000f


	//   ....[234]....
        /*0954*/ 	.word	0x0500000f


	//   ....[235]....
        /*0958*/ 	.word	0x0500000f


	//   ....[236]....
        /*095c*/ 	.word	0x0500000f


	//   ....[237]....
        /*0960*/ 	.word	0x0500000f


	//   ....[238]....
        /*0964*/ 	.word	0x0500000f


	//   ....[239]....
        /*0968*/ 	.word	0x0500000f


	//   ....[240]....
        /*096c*/ 	.word	0x0500000f


	//   ....[241]....
        /*0970*/ 	.word	0x0500000f


	//   ....[242]....
        /*0974*/ 	.word	0x0500000f


	//   ....[243]....
        /*0978*/ 	.word	0x0500000f


	//   ....[244]....
        /*097c*/ 	.word	0x0500000f


	//   ....[245]....
        /*0980*/ 	.word	0x0500000f


	//   ....[246]....
        /*0984*/ 	.word	0x0500000f


	//   ....[247]....
        /*0988*/ 	.word	0x0500000f


	//   ....[248]....
        /*098c*/ 	.word	0x0500000f


	//   ....[249]....
        /*0990*/ 	.word	0x0500000f


	//   ....[250]....
        /*0994*/ 	.word	0x0500000f


	//   ....[251]....
        /*0998*/ 	.word	0x0500000f


	//   ....[252]....
        /*099c*/ 	.word	0x0500000f


	//   ....[253]....
        /*09a0*/ 	.word	0x0500000f


	//   ....[254]....
        /*09a4*/ 	.word	0x0500000f


	//   ....[255]....
        /*09a8*/ 	.word	0x0500000f


	//   ....[0]....
        /*09ac*/ 	.word	0x0500000f


	//   ....[1]....
        /*09b0*/ 	.word	0x0500000f


	//   ....[2]....
        /*09b4*/ 	.word	0x0500000f


	//   ....[3]....
        /*09b8*/ 	.word	0x0500000f


	//   ....[4]....
        /*09bc*/ 	.word	0x0500000f


	//   ....[5]....
        /*09c0*/ 	.word	0x0500000f


	//   ....[6]....
        /*09c4*/ 	.word	0x0500000f


	//   ....[7]....
        /*09c8*/ 	.word	0x0500000f


	//   ....[8]....
        /*09cc*/ 	.word	0x0500000f


	//   ....[9]....
        /*09d0*/ 	.word	0x0500000f


	//   ....[10]....
        /*09d4*/ 	.word	0x0500000f


	//   ....[11]....
        /*09d8*/ 	.word	0x0500000f


	//   ....[12]....
        /*09dc*/ 	.word	0x0500000f


	//   ....[13]....
        /*09e0*/ 	.word	0x0500000f


	//   ....[14]....
        /*09e4*/ 	.word	0x0500000f


	//   ....[15]....
        /*09e8*/ 	.word	0x0500000f


	//   ....[16]....
        /*09ec*/ 	.word	0x0500000f


	//   ....[17]....
        /*09f0*/ 	.word	0x0500000f


	//   ....[18]....
        /*09f4*/ 	.word	0x0500000f


	//   ....[19]....
        /*09f8*/ 	.word	0x0500000f


	//   ....[20]....
        /*09fc*/ 	.word	0x0500000f


	//   ....[21]....
        /*0a00*/ 	.word	0x0500000f


	//   ....[22]....
        /*0a04*/ 	.word	0x0500000f


	//   ....[23]....
        /*0a08*/ 	.word	0x0500000f


	//   ....[24]....
        /*0a0c*/ 	.word	0x0500000f


	//   ....[25]....
        /*0a10*/ 	.word	0x0500000f


	//   ....[26]....
        /*0a14*/ 	.word	0x0500000f


	//   ....[27]....
        /*0a18*/ 	.word	0x0500000f


	//   ....[28]....
        /*0a1c*/ 	.word	0x0500000f


	//   ....[29]....
        /*0a20*/ 	.word	0x0500000f


	//   ....[30]....
        /*0a24*/ 	.word	0x0500000f


	//   ....[31]....
        /*0a28*/ 	.word	0x0500000f


	//   ....[32]....
        /*0a2c*/ 	.word	0x0500000f


	//   ....[33]....
        /*0a30*/ 	.word	0x0500000f


	//   ....[34]....
        /*0a34*/ 	.word	0x0500000f


	//   ....[35]....
        /*0a38*/ 	.word	0x0500000f


	//   ....[36]....
        /*0a3c*/ 	.word	0x0500000f


	//   ....[37]....
        /*0a40*/ 	.word	0x0500000f


	//   ....[38]....
        /*0a44*/ 	.word	0x0500000f


	//   ....[39]....
        /*0a48*/ 	.word	0x0500000f


	//   ....[40]....
        /*0a4c*/ 	.word	0x0500000f


	//   ....[41]....
        /*0a50*/ 	.word	0x0500000f


	//   ....[42]....
        /*0a54*/ 	.word	0x0500000f


	//   ....[43]....
        /*0a58*/ 	.word	0x0500000f


	//   ....[44]....
        /*0a5c*/ 	.word	0x0500000f


	//   ....[45]....
        /*0a60*/ 	.word	0x0500000f


	//   ....[46]....
        /*0a64*/ 	.word	0x0500000f


	//   ....[47]....
        /*0a68*/ 	.word	0x0500000f


	//   ....[48]....
        /*0a6c*/ 	.word	0x0500000f


	//   ....[49]....
        /*0a70*/ 	.word	0x0500000f


	//   ....[50]....
        /*0a74*/ 	.word	0x0500000f


	//   ....[51]....
        /*0a78*/ 	.word	0x0500000f


	//   ....[52]....
        /*0a7c*/ 	.word	0x0500000f


	//   ....[53]....
        /*0a80*/ 	.word	0x0500000f


	//   ....[54]....
        /*0a84*/ 	.word	0x0500000f


	//   ....[55]....
        /*0a88*/ 	.word	0x0500000f


	//   ....[56]....
        /*0a8c*/ 	.word	0x0500000f


	//   ....[57]....
        /*0a90*/ 	.word	0x0500000f


	//   ....[58]....
        /*0a94*/ 	.word	0x0500000f


	//   ....[59]....
        /*0a98*/ 	.word	0x0500000f


	//   ....[60]....
        /*0a9c*/ 	.word	0x0500000f


	//   ....[61]....
        /*0aa0*/ 	.word	0x0500000f


	//   ....[62]....
        /*0aa4*/ 	.word	0x0500000f


	//   ....[63]....
        /*0aa8*/ 	.word	0x0500000f


	//   ....[64]....
        /*0aac*/ 	.word	0x0500000f


	//   ....[65]....
        /*0ab0*/ 	.word	0x0500000f


	//   ....[66]....
        /*0ab4*/ 	.word	0x0500000f


	//   ....[67]....
        /*0ab8*/ 	.word	0x0500000f


	//   ....[68]....
        /*0abc*/ 	.word	0x0500000f


	//   ....[69]....
        /*0ac0*/ 	.word	0x0500000f


	//   ....[70]....
        /*0ac4*/ 	.word	0x0500000f


	//   ....[71]....
        /*0ac8*/ 	.word	0x0500000f


	//   ....[72]....
        /*0acc*/ 	.word	0x0500000f


	//   ....[73]....
        /*0ad0*/ 	.word	0x0500000f


	//   ....[74]....
        /*0ad4*/ 	.word	0x0500000f


	//   ....[75]....
        /*0ad8*/ 	.word	0x0500000f


	//   ....[76]....
        /*0adc*/ 	.word	0x0500000f


	//   ....[77]....
        /*0ae0*/ 	.word	0x0500000f


	//   ....[78]....
        /*0ae4*/ 	.word	0x0500000f


	//   ....[79]....
        /*0ae8*/ 	.word	0x0500000f


	//   ....[80]....
        /*0aec*/ 	.word	0x0500000f


	//   ....[81]....
        /*0af0*/ 	.word	0x0500000f


	//   ....[82]....
        /*0af4*/ 	.word	0x0500000f


	//   ....[83]....
        /*0af8*/ 	.word	0x0500000f


	//   ....[84]....
        /*0afc*/ 	.word	0x0500000f


	//   ....[85]....
        /*0b00*/ 	.word	0x0500000f


	//   ....[86]....
        /*0b04*/ 	.word	0x0500000f


	//   ....[87]....
        /*0b08*/ 	.word	0x0500000f


	//   ....[88]....
        /*0b0c*/ 	.word	0x0500000f


	//   ....[89]....
        /*0b10*/ 	.word	0x0500000f


	//   ....[90]....
        /*0b14*/ 	.word	0x0500000f


	//   ....[91]....
        /*0b18*/ 	.word	0x0500000f


	//----- nvinfo : EIATTR_COOP_GROUP_INSTR_OFFSETS
	.align		4
.L_1609:
        /*0b1c*/ 	.byte	0x04, 0x28
        /*0b1e*/ 	.short	(.L_1611 - .L_1610)


	//   ....[0]....
.L_1610:
        /*0b20*/ 	.word	0x00000060


	//   ....[1]....
        /*0b24*/ 	.word	0x00000130


	//   ....[2]....
        /*0b28*/ 	.word	0x000001e0


	//   ....[3]....
        /*0b2c*/ 	.word	0x000003a0


	//   ....[4]....
        /*0b30*/ 	.word	0x00000500


	//   ....[5]....
        /*0b34*/ 	.word	0x00000620


	//   ....[6]....
        /*0b38*/ 	.word	0x00000780


	//   ....[7]....
        /*0b3c*/ 	.word	0x00002b80


	//   ....[8]....
        /*0b40*/ 	.word	0x00002b90


	//   ....[9]....
        /*0b44*/ 	.word	0x000032d0


	//   ....[10]....
        /*0b48*/ 	.word	0x000032e0


	//   ....[11]....
        /*0b4c*/ 	.word	0x00004010


	//   ....[12]....
        /*0b50*/ 	.word	0x00004020


	//   ....[13]....
        /*0b54*/ 	.word	0x00004840


	//   ....[14]....
        /*0b58*/ 	.word	0x00004850


	//   ....[15]....
        /*0b5c*/ 	.word	0x000052b0


	//   ....[16]....
        /*0b60*/ 	.word	0x000052c0


	//   ....[17]....
        /*0b64*/ 	.word	0x000053d0


	//   ....[18]....
        /*0b68*/ 	.word	0x000053e0


	//   ....[19]....
        /*0b6c*/ 	.word	0x00005770


	//   ....[20]....
        /*0b70*/ 	.word	0x00005790


	//   ....[21]....
        /*0b74*/ 	.word	0x00005870


	//   ....[22]....
        /*0b78*/ 	.word	0x00005890


	//   ....[23]....
        /*0b7c*/ 	.word	0x00005dd0


	//   ....[24]....
        /*0b80*/ 	.word	0x00006580


	//   ....[25]....
        /*0b84*/ 	.word	0x00006590


	//   ....[26]....
        /*0b88*/ 	.word	0x000065a0


	//   ....[27]....
        /*0b8c*/ 	.word	0x000065b0


	//   ....[28]....
        /*0b90*/ 	.word	0x00006900


	//   ....[29]....
        /*0b94*/ 	.word	0x00006910


	//   ....[30]....
        /*0b98*/ 	.word	0x00006920


	//   ....[31]....
        /*0b9c*/ 	.word	0x00006930


	//   ....[32]....
        /*0ba0*/ 	.word	0x00007d60


	//   ....[33]....
        /*0ba4*/ 	.word	0x00007d70


	//   ....[34]....
        /*0ba8*/ 	.word	0x00007d80


	//   ....[35]....
        /*0bac*/ 	.word	0x00007d90


	//   ....[36]....
        /*0bb0*/ 	.word	0x00007e90


	//   ....[37]....
        /*0bb4*/ 	.word	0x00007eb0


	//   ....[38]....
        /*0bb8*/ 	.word	0x00007f40


	//   ....[39]....
        /*0bbc*/ 	.word	0x00007f70


	//   ....[40]....
        /*0bc0*/ 	.word	0x000096e0


	//   ....[41]....
        /*0bc4*/ 	.word	0x00009d50


	//   ....[42]....
        /*0bc8*/ 	.word	0x00009d60


	//   ....[43]....
        /*0bcc*/ 	.word	0x00009d80


	//   ....[44]....
        /*0bd0*/ 	.word	0x0000a500


	//   ....[45]....
        /*0bd4*/ 	.word	0x0000a520


	//   ....[46]....
        /*0bd8*/ 	.word	0x0000bf20


	//   ....[47]....
        /*0bdc*/ 	.word	0x0000bf40


	//   ....[48]....
        /*0be0*/ 	.word	0x0000c760


	//   ....[49]....
        /*0be4*/ 	.word	0x0000c860


	//   ....[50]....
        /*0be8*/ 	.word	0x0000cfa0


	//   ....[51]....
        /*0bec*/ 	.word	0x0000cff0


	//   ....[52]....
        /*0bf0*/ 	.word	0x0000ea10


	//   ....[53]....
        /*0bf4*/ 	.word	0x0000ea40


	//   ....[54]....
        /*0bf8*/ 	.word	0x0000ec60


	//   ....[55]....
        /*0bfc*/ 	.word	0x0000ec80


	//   ....[56]....
        /*0c00*/ 	.word	0x0000ff40


	//   ....[57]....
        /*0c04*/ 	.word	0x0000ff80


	//   ....[58]....
        /*0c08*/ 	.word	0x00010290


	//   ....[59]....
        /*0c0c*/ 	.word	0x000102b0


	//   ....[60]....
        /*0c10*/ 	.word	0x00010f90


	//   ....[61]....
        /*0c14*/ 	.word	0x00010fc0


	//   ....[62]....
        /*0c18*/ 	.word	0x00010fe0


	//   ....[63]....
        /*0c1c*/ 	.word	0x00010ff0


	//   ....[64]....
        /*0c20*/ 	.word	0x000114a0


	//   ....[65]....
        /*0c24*/ 	.word	0x000114c0


	//   ....[66]....
        /*0c28*/ 	.word	0x000114e0


	//   ....[67]....
        /*0c2c*/ 	.word	0x000114f0


	//   ....[68]....
        /*0c30*/ 	.word	0x00011510


	//   ....[69]....
        /*0c34*/ 	.word	0x00011540


	//   ....[70]....
        /*0c38*/ 	.word	0x00011620


	//   ....[71]....
        /*0c3c*/ 	.word	0x00011630


	//   ....[72]....
        /*0c40*/ 	.word	0x00011e60


	//   ....[73]....
        /*0c44*/ 	.word	0x00011e90


	//   ....[74]....
        /*0c48*/ 	.word	0x00011eb0


	//   ....[75]....
        /*0c4c*/ 	.word	0x00011ee0


	//   ....[76]....
        /*0c50*/ 	.word	0x00011f10


	//   ....[77]....
        /*0c54*/ 	.word	0x00011f20


	//   ....[78]....
        /*0c58*/ 	.word	0x00011f50


	//   ....[79]....
        /*0c5c*/ 	.word	0x00011fc0


	//   ....[80]....
        /*0c60*/ 	.word	0x000120e0


	//   ....[81]....
        /*0c64*/ 	.word	0x000122b0


	//   ....[82]....
        /*0c68*/ 	.word	0x000122e0


	//   ....[83]....
        /*0c6c*/ 	.word	0x00012310


	//   ....[84]....
        /*0c70*/ 	.word	0x00012340


	//   ....[85]....
        /*0c74*/ 	.word	0x00012370


	//   ....[86]....
        /*0c78*/ 	.word	0x000123a0


	//   ....[87]....
        /*0c7c*/ 	.word	0x00012510


	//   ....[88]....
        /*0c80*/ 	.word	0x00012540


	//   ....[89]....
        /*0c84*/ 	.word	0x00012570


	//   ....[90]....
        /*0c88*/ 	.word	0x000125a0


	//   ....[91]....
        /*0c8c*/ 	.word	0x000125d0


	//   ....[92]....
        /*0c90*/ 	.word	0x00012600


	//   ....[93]....
        /*0c94*/ 	.word	0x000126b0


	//   ....[94]....
        /*0c98*/ 	.word	0x00012710


	//   ....[95]....
        /*0c9c*/ 	.word	0x000127b0


	//   ....[96]....
        /*0ca0*/ 	.word	0x00013590


	//   ....[97]....
        /*0ca4*/ 	.word	0x00014f50


	//   ....[98]....
        /*0ca8*/ 	.word	0x00014f70


	//   ....[99]....
        /*0cac*/ 	.word	0x00015000


	//   ....[100]....
        /*0cb0*/ 	.word	0x00015020


	//   ....[101]....
        /*0cb4*/ 	.word	0x000150a0


	//   ....[102]....
        /*0cb8*/ 	.word	0x000150c0


	//   ....[103]....
        /*0cbc*/ 	.word	0x00015140


	//   ....[104]....
        /*0cc0*/ 	.word	0x00015160


	//   ....[105]....
        /*0cc4*/ 	.word	0x000151e0


	//   ....[106]....
        /*0cc8*/ 	.word	0x00015200


	//   ....[107]....
        /*0ccc*/ 	.word	0x00015280


	//   ....[108]....
        /*0cd0*/ 	.word	0x000152a0


	//   ....[109]....
        /*0cd4*/ 	.word	0x00015320


	//   ....[110]....
        /*0cd8*/ 	.word	0x00015340


	//   ....[111]....
        /*0cdc*/ 	.word	0x00015350


	//   ....[112]....
        /*0ce0*/ 	.word	0x00015360


	//   ....[113]....
        /*0ce4*/ 	.word	0x00015ce0


	//   ....[114]....
        /*0ce8*/ 	.word	0x00015cf0


	//   ....[115]....
        /*0cec*/ 	.word	0x00015d10


	//   ....[116]....
        /*0cf0*/ 	.word	0x00015da0


	//   ....[117]....
        /*0cf4*/ 	.word	0x00015dc0


	//   ....[118]....
        /*0cf8*/ 	.word	0x00015e40


	//   ....[119]....
        /*0cfc*/ 	.word	0x00015e60


	//   ....[120]....
        /*0d00*/ 	.word	0x00015ee0


	//   ....[121]....
        /*0d04*/ 	.word	0x00015f00


	//   ....[122]....
        /*0d08*/ 	.word	0x00015f80


	//   ....[123]....
        /*0d0c*/ 	.word	0x00015fa0


	//   ....[124]....
        /*0d10*/ 	.word	0x00016020


	//   ....[125]....
        /*0d14*/ 	.word	0x00016040


	//   ....[126]....
        /*0d18*/ 	.word	0x000160c0


	//   ....[127]....
        /*0d1c*/ 	.word	0x000160e0


	//   ....[128]....
        /*0d20*/ 	.word	0x000160f0


	//   ....[129]....
        /*0d24*/ 	.word	0x00016180


	//   ....[130]....
        /*0d28*/ 	.word	0x000161b0


	//   ....[131]....
        /*0d2c*/ 	.word	0x00016210


	//   ....[132]....
        /*0d30*/ 	.word	0x00016290


	//   ....[133]....
        /*0d34*/ 	.word	0x000162a0


	//   ....[134]....
        /*0d38*/ 	.word	0x00016310


	//   ....[135]....
        /*0d3c*/ 	.word	0x00016320


	//   ....[136]....
        /*0d40*/ 	.word	0x00016330


	//   ....[137]....
        /*0d44*/ 	.word	0x00016b20


	//   ....[138]....
        /*0d48*/ 	.word	0x00016b40


	//   ....[139]....
        /*0d4c*/ 	.word	0x00016bb0


	//   ....[140]....
        /*0d50*/ 	.word	0x00016bc0


	//   ....[141]....
        /*0d54*/ 	.word	0x00016c00


	//   ....[142]....
        /*0d58*/ 	.word	0x00016c10


	//   ....[143]....
        /*0d5c*/ 	.word	0x00016c50


	//   ....[144]....
        /*0d60*/ 	.word	0x00016c60


	//   ....[145]....
        /*0d64*/ 	.word	0x00016ca0


	//   ....[146]....
        /*0d68*/ 	.word	0x00016cb0


	//   ....[147]....
        /*0d6c*/ 	.word	0x00016cf0


	//   ....[148]....
        /*0d70*/ 	.word	0x00016d00


	//   ....[149]....
        /*0d74*/ 	.word	0x00016d40


	//   ....[150]....
        /*0d78*/ 	.word	0x00016d50


	//   ....[151]....
        /*0d7c*/ 	.word	0x00016d60


	//   ....[152]....
        /*0d80*/ 	.word	0x00016da0


	//   ....[153]....
        /*0d84*/ 	.word	0x00017060


	//   ....[154]....
        /*0d88*/ 	.word	0x00017090


	//   ....[155]....
        /*0d8c*/ 	.word	0x000170f0


	//   ....[156]....
        /*0d90*/ 	.word	0x00017100


	//   ....[157]....
        /*0d94*/ 	.word	0x00017150


	//   ....[158]....
        /*0d98*/ 	.word	0x00017160


	//   ....[159]....
        /*0d9c*/ 	.word	0x000171b0


	//   ....[160]....
        /*0da0*/ 	.word	0x000171c0


	//   ....[161]....
        /*0da4*/ 	.word	0x00017210


	//   ....[162]....
        /*0da8*/ 	.word	0x00017220


	//   ....[163]....
        /*0dac*/ 	.word	0x00017270


	//   ....[164]....
        /*0db0*/ 	.word	0x00017280


	//   ....[165]....
        /*0db4*/ 	.word	0x000172d0


	//   ....[166]....
        /*0db8*/ 	.word	0x000172e0


	//   ....[167]....
        /*0dbc*/ 	.word	0x000172f0


	//   ....[168]....
        /*0dc0*/ 	.word	0x00017330


	//   ....[169]....
        /*0dc4*/ 	.word	0x00017920


	//   ....[170]....
        /*0dc8*/ 	.word	0x00017930


	//   ....[171]....
        /*0dcc*/ 	.word	0x000179a0


	//   ....[172]....
        /*0dd0*/ 	.word	0x000179e0


	//   ....[173]....
        /*0dd4*/ 	.word	0x00017a00


	//   ....[174]....
        /*0dd8*/ 	.word	0x00017a40


	//   ....[175]....
        /*0ddc*/ 	.word	0x00017a60


	//   ....[176]....
        /*0de0*/ 	.word	0x00017aa0


	//   ....[177]....
        /*0de4*/ 	.word	0x00017ac0


	//   ....[178]....
        /*0de8*/ 	.word	0x00017b00


	//   ....[179]....
        /*0dec*/ 	.word	0x00017b20


	//   ....[180]....
        /*0df0*/ 	.word	0x00017b60


	//   ....[181]....
        /*0df4*/ 	.word	0x00017b80


	//   ....[182]....
        /*0df8*/ 	.word	0x00017bc0


	//   ....[183]....
        /*0dfc*/ 	.word	0x00017be0


	//   ....[184]....
        /*0e00*/ 	.word	0x00017bf0


	//   ....[185]....
        /*0e04*/ 	.word	0x00017f50


	//   ....[186]....
        /*0e08*/ 	.word	0x00017f80


	//   ....[187]....
        /*0e0c*/ 	.word	0x00017fc0


	//   ....[188]....
        /*0e10*/ 	.word	0x00017ff0


	//   ....[189]....
        /*0e14*/ 	.word	0x00018020


	//   ....[190]....
        /*0e18*/ 	.word	0x00018050


	//   ....[191]....
        /*0e1c*/ 	.word	0x00018080


	//   ....[192]....
        /*0e20*/ 	.word	0x000180b0


	//   ....[193]....
        /*0e24*/ 	.word	0x00018230


	//   ....[194]....
        /*0e28*/ 	.word	0x00018260


	//   ....[195]....
        /*0e2c*/ 	.word	0x00018290


	//   ....[196]....
        /*0e30*/ 	.word	0x000182c0


	//   ....[197]....
        /*0e34*/ 	.word	0x000182f0


	//   ....[198]....
        /*0e38*/ 	.word	0x00018320


	//   ....[199]....
        /*0e3c*/ 	.word	0x000183e0


	//   ....[200]....
        /*0e40*/ 	.word	0x00018400


	//   ....[201]....
        /*0e44*/ 	.word	0x00018470


	//   ....[202]....
        /*0e48*/ 	.word	0x00018b10


	//   ....[203]....
        /*0e4c*/ 	.word	0x00018e30


	//   ....[204]....
        /*0e50*/ 	.word	0x00018ec0


	//   ....[205]....
        /*0e54*/ 	.word	0x00018f50


	//   ....[206]....
        /*0e58*/ 	.word	0x00018fe0


	//   ....[207]....
        /*0e5c*/ 	.word	0x000190c0


	//   ....[208]....
        /*0e60*/ 	.word	0x00019150


	//   ....[209]....
        /*0e64*/ 	.word	0x000191f0


	//   ....[210]....
        /*0e68*/ 	.word	0x00019280


	//   ....[211]....
        /*0e6c*/ 	.word	0x00019370


	//   ....[212]....
        /*0e70*/ 	.word	0x00019400


	//   ....[213]....
        /*0e74*/ 	.word	0x000194a0


	//   ....[214]....
        /*0e78*/ 	.word	0x00019530


	//   ....[215]....
        /*0e7c*/ 	.word	0x00019670


	//   ....[216]....
        /*0e80*/ 	.word	0x00019720


	//   ....[217]....
        /*0e84*/ 	.word	0x000197b0


	//   ....[218]....
        /*0e88*/ 	.word	0x00019800


	//   ....[219]....
        /*0e8c*/ 	.word	0x00019850


	//   ....[220]....
        /*0e90*/ 	.word	0x000198e0


	//   ....[221]....
        /*0e94*/ 	.word	0x00019970


	//   ....[222]....
        /*0e98*/ 	.word	0x000199c0


	//   ....[223]....
        /*0e9c*/ 	.word	0x00019a10


	//   ....[224]....
        /*0ea0*/ 	.word	0x00019b00


	//   ....[225]....
        /*0ea4*/ 	.word	0x00019bb0


	//   ....[226]....
        /*0ea8*/ 	.word	0x00019c00


	//   ....[227]....
        /*0eac*/ 	.word	0x00019c50


	//   ....[228]....
        /*0eb0*/ 	.word	0x00019de0


	//   ....[229]....
        /*0eb4*/ 	.word	0x00019f30


	//   ....[230]....
        /*0eb8*/ 	.word	0x00019fe0


	//   ....[231]....
        /*0ebc*/ 	.word	0x0001a030


	//   ....[232]....
        /*0ec0*/ 	.word	0x0001a300


	//   ....[233]....
        /*0ec4*/ 	.word	0x0001a3a0


	//   ....[234]....
        /*0ec8*/ 	.word	0x0001a400


	//   ....[235]....
        /*0ecc*/ 	.word	0x0001a470


	//   ....[236]....
        /*0ed0*/ 	.word	0x0001a4d0


	//   ....[237]....
        /*0ed4*/ 	.word	0x0001a540


	//   ....[238]....
        /*0ed8*/ 	.word	0x0001a600


	//   ....[239]....
        /*0edc*/ 	.word	0x0001a660


	//   ....[240]....
        /*0ee0*/ 	.word	0x0001a720


	//   ....[241]....
        /*0ee4*/ 	.word	0x0001aa00


	//   ....[242]....
        /*0ee8*/ 	.word	0x0001aaf0


	//   ....[243]....
        /*0eec*/ 	.word	0x0001ab90


	//   ....[244]....
        /*0ef0*/ 	.word	0x0001abf0


	//   ....[245]....
        /*0ef4*/ 	.word	0x0001ace0


	//   ....[246]....
        /*0ef8*/ 	.word	0x0001ad50


	//   ....[247]....
        /*0efc*/ 	.word	0x0001ae40


	//   ....[248]....
        /*0f00*/ 	.word	0x0001aeb0


	//   ....[249]....
        /*0f04*/ 	.word	0x0001afa0


	//   ....[250]....
        /*0f08*/ 	.word	0x0001b010


	//   ....[251]....
        /*0f0c*/ 	.word	0x0001b100


	//   ....[252]....
        /*0f10*/ 	.word	0x0001b170


	//   ....[253]....
        /*0f14*/ 	.word	0x0001b260


	//   ....[254]....
        /*0f18*/ 	.word	0x0001b2d0


	//   ....[255]....
        /*0f1c*/ 	.word	0x0001b3c0


	//   ....[0]....
        /*0f20*/ 	.word	0x0001b430


	//   ....[1]....
        /*0f24*/ 	.word	0x0001b4d0


	//   ....[2]....
        /*0f28*/ 	.word	0x0001b5f0


	//   ....[3]....
        /*0f2c*/ 	.word	0x0001b640


	//   ....[4]....
        /*0f30*/ 	.word	0x0001b6a0


	//   ....[5]....
        /*0f34*/ 	.word	0x0001b790


	//   ....[6]....
        /*0f38*/ 	.word	0x0001b7f0


	//   ....[7]....
        /*0f3c*/ 	.word	0x0001b8f0


	//   ....[8]....
        /*0f40*/ 	.word	0x0001b950


	//   ....[9]....
        /*0f44*/ 	.word	0x0001ba50


	//   ....[10]....
        /*0f48*/ 	.word	0x0001bab0


	//   ....[11]....
        /*0f4c*/ 	.word	0x0001bbb0


	//   ....[12]....
        /*0f50*/ 	.word	0x0001bc10


	//   ....[13]....
        /*0f54*/ 	.word	0x0001bd10


	//   ....[14]....
        /*0f58*/ 	.word	0x0001bd70


	//   ....[15]....
        /*0f5c*/ 	.word	0x0001be70


	//   ....[16]....
        /*0f60*/ 	.word	0x0001bee0


	//   ....[17]....
        /*0f64*/ 	.word	0x0001bfe0


	//   ....[18]....
        /*0f68*/ 	.word	0x0001c040


	//   ....[19]....
        /*0f6c*/ 	.word	0x0001c130


	//   ....[20]....
        /*0f70*/ 	.word	0x0001c190


	//   ....[21]....
        /*0f74*/ 	.word	0x0001c280


	//   ....[22]....
        /*0f78*/ 	.word	0x0001c2e0


	//   ....[23]....
        /*0f7c*/ 	.word	0x0001c3b0


	//   ....[24]....
        /*0f80*/ 	.word	0x0001c410


	//   ....[25]....
        /*0f84*/ 	.word	0x0001c4d0


	//   ....[26]....
        /*0f88*/ 	.word	0x0001c610


	//   ....[27]....
        /*0f8c*/ 	.word	0x0001c6c0


	//   ....[28]....
        /*0f90*/ 	.word	0x0001c740


	//   ....[29]....
        /*0f94*/ 	.word	0x0001c800


	//   ....[30]....
        /*0f98*/ 	.word	0x0001c860


	//   ....[31]....
        /*0f9c*/ 	.word	0x0001c910


	//   ....[32]....
        /*0fa0*/ 	.word	0x0001c970


	//   ....[33]....
        /*0fa4*/ 	.word	0x0001ca20


	//   ....[34]....
        /*0fa8*/ 	.word	0x0001ca80


	//   ....[35]....
        /*0fac*/ 	.word	0x0001cb30


	//   ....[36]....
        /*0fb0*/ 	.word	0x0001cb90


	//   ....[37]....
        /*0fb4*/ 	.word	0x0001cc40


	//   ....[38]....
        /*0fb8*/ 	.word	0x0001cca0


	//   ....[39]....
        /*0fbc*/ 	.word	0x0001cd50


	//   ....[40]....
        /*0fc0*/ 	.word	0x0001cdb0


	//   ....[41]....
        /*0fc4*/ 	.word	0x0001ce60


	//   ....[42]....
        /*0fc8*/ 	.word	0x0001cf50


	//   ....[43]....
        /*0fcc*/ 	.word	0x0001d000


	//   ....[44]....
        /*0fd0*/ 	.word	0x0001d060


	//   ....[45]....
        /*0fd4*/ 	.word	0x0001d120


	//   ....[46]....
        /*0fd8*/ 	.word	0x0001d180


	//   ....[47]....
        /*0fdc*/ 	.word	0x0001d240


	//   ....[48]....
        /*0fe0*/ 	.word	0x0001d2a0


	//   ....[49]....
        /*0fe4*/ 	.word	0x0001d360


	//   ....[50]....
        /*0fe8*/ 	.word	0x0001d3c0


	//   ....[51]....
        /*0fec*/ 	.word	0x0001d480


	//   ....[52]....
        /*0ff0*/ 	.word	0x0001d4e0


	//   ....[53]....
        /*0ff4*/ 	.word	0x0001d5a0


	//   ....[54]....
        /*0ff8*/ 	.word	0x0001d600


	//   ....[55]....
        /*0ffc*/ 	.word	0x0001d6c0


	//   ....[56]....
        /*1000*/ 	.word	0x0001d720


	//   ....[57]....
        /*1004*/ 	.word	0x0001d7d0


	//   ....[58]....
        /*1008*/ 	.word	0x0001d8c0


	//   ....[59]....
        /*100c*/ 	.word	0x0001d970


	//   ....[60]....
        /*1010*/ 	.word	0x0001da30


	//   ....[61]....
        /*1014*/ 	.word	0x0001dae0


	//   ....[62]....
        /*1018*/ 	.word	0x0001db40


	//   ....[63]....
        /*101c*/ 	.word	0x0001dbf0


	//   ....[64]....
        /*1020*/ 	.word	0x0001dc50


	//   ....[65]....
        /*1024*/ 	.word	0x0001dd00


	//   ....[66]....
        /*1028*/ 	.word	0x0001dd60


	//   ....[67]....
        /*102c*/ 	.word	0x0001de10


	//   ....[68]....
        /*1030*/ 	.word	0x0001de70


	//   ....[69]....
        /*1034*/ 	.word	0x0001df20


	//   ....[70]....
        /*1038*/ 	.word	0x0001df80


	//   ....[71]....
        /*103c*/ 	.word	0x0001e030


	//   ....[72]....
        /*1040*/ 	.word	0x0001e090


	//   ....[73]....
        /*1044*/ 	.word	0x0001e130


	//   ....[74]....
        /*1048*/ 	.word	0x0001e1c0


	//   ....[75]....
        /*104c*/ 	.word	0x0001e260


	//   ....[76]....
        /*1050*/ 	.word	0x0001e380


	//   ....[77]....
        /*1054*/ 	.word	0x0001e3f0


	//   ....[78]....
        /*1058*/ 	.word	0x0001e460


	//   ....[79]....
        /*105c*/ 	.word	0x0001e4d0


	//   ....[80]....
        /*1060*/ 	.word	0x0001e540


	//   ....[81]....
        /*1064*/ 	.word	0x0001e5c0


	//   ....[82]....
        /*1068*/ 	.word	0x0001e650


	//   ....[83]....
        /*106c*/ 	.word	0x0001e6e0


	//   ....[84]....
        /*1070*/ 	.word	0x0001e750


	//   ....[85]....
        /*1074*/ 	.word	0x0001e7c0


	//   ....[86]....
        /*1078*/ 	.word	0x0001e830


	//   ....[87]....
        /*107c*/ 	.word	0x0001e8b0


	//   ....[88]....
        /*1080*/ 	.word	0x0001e920


	//   ....[89]....
        /*1084*/ 	.word	0x0001e9c0


	//   ....[90]....
        /*1088*/ 	.word	0x0001ea50


	//   ....[91]....
        /*108c*/ 	.word	0x0001eb80


	//----- nvinfo : EIATTR_REG_RECONFIG
	.align		4
.L_1611:
        /*1090*/ 	.byte	0x01, 0x54
	.zero		2


	//----- nvinfo : EIATTR_SYSCALL_OFFSETS
	.align		4
        /*1094*/ 	.byte	0x04, 0x46
        /*1096*/ 	.short	(.L_1613 - .L_1612)


	//   ....[0]....
.L_1612:
        /*1098*/ 	.word	0x000018b0


	//   ....[1]....
        /*109c*/ 	.word	0x00001a00


	//   ....[2]....
        /*10a0*/ 	.word	0x00005fa0


	//   ....[3]....
        /*10a4*/ 	.word	0x000062c0


	//   ....[4]....
        /*10a8*/ 	.word	0x00014570


	//   ....[5]....
        /*10ac*/ 	.word	0x000146c0


	//   ....[6]....
        /*10b0*/ 	.word	0x000147b0


	//   ....[7]....
        /*10b4*/ 	.word	0x000157a0


	//----- nvinfo : EIATTR_MBARRIER_INSTR_OFFSETS
	.align		4
.L_1613:
        /*10b8*/ 	.byte	0x04, 0x39
        /*10ba*/ 	.short	(.L_1615 - .L_1614)


	//   ....[0]....
.L_1614:
        /*10bc*/ 	.word	0x00000250
        /*10c0*/ 	.word	0x000000ff
        /*10c4*/ 	.word	0x00016800
        /*10c8*/ 	.short	0x0100
        /*10ca*/ 	.byte	0x08
	.zero		1


	//   ....[1]....
        /*10cc*/ 	.word	0x00000260
        /*10d0*/ 	.word	0x000000ff
        /*10d4*/ 	.word	0x00016820
        /*10d8*/ 	.short	0x0100
        /*10da*/ 	.byte	0x08
	.zero		1


	//   ....[2]....
        /*10dc*/ 	.word	0x00000350
        /*10e0*/ 	.word	0x000000ff
        /*10e4*/ 	.word	0x00016830
        /*10e8*/ 	.short	0x0100
        /*10ea*/ 	.byte	0x08
	.zero		1


	//   ....[3]....
        /*10ec*/ 	.word	0x00000360
        /*10f0*/ 	.word	0x000000ff
        /*10f4*/ 	.word	0x00016840
        /*10f8*/ 	.short	0x0100
        /*10fa*/ 	.byte	0x08
	.zero		1


	//   ....[4]....
        /*10fc*/ 	.word	0x00000370
        /*1100*/ 	.word	0x000000ff
        /*1104*/ 	.word	0x00016838
        /*1108*/ 	.short	0x0100
        /*110a*/ 	.byte	0x08
	.zero		1


	//   ....[5]....
        /*110c*/ 	.word	0x00000380
        /*1110*/ 	.word	0x000000ff
        /*1114*/ 	.word	0x00016848
        /*1118*/ 	.short	0x0100
        /*111a*/ 	.byte	0x08
	.zero		1


	//   ....[6]....
        /*111c*/ 	.word	0x000004b0
        /*1120*/ 	.word	0x000000ff
        /*1124*/ 	.word	0x00016850
        /*1128*/ 	.short	0x0100
        /*112a*/ 	.byte	0x08
	.zero		1


	//   ....[7]....
        /*112c*/ 	.word	0x000004c0
        /*1130*/ 	.word	0x000000ff
        /*1134*/ 	.word	0x00016860
        /*1138*/ 	.short	0x0100
        /*113a*/ 	.byte	0x08
	.zero		1


	//   ....[8]....
        /*113c*/ 	.word	0x000004d0
        /*1140*/ 	.word	0x000000ff
        /*1144*/ 	.word	0x00016858
        /*1148*/ 	.short	0x0100
        /*114a*/ 	.byte	0x08
	.zero		1


	//   ....[9]....
        /*114c*/ 	.word	0x000004e0
        /*1150*/ 	.word	0x000000ff
        /*1154*/ 	.word	0x00016868
        /*1158*/ 	.short	0x0100
        /*115a*/ 	.byte	0x08
	.zero		1


	//   ....[10]....
        /*115c*/ 	.word	0x000005d0
        /*1160*/ 	.word	0x000000ff
        /*1164*/ 	.word	0x00016870
        /*1168*/ 	.short	0x0100
        /*116a*/ 	.byte	0x06
	.zero		1


	//   ....[11]....
        /*116c*/ 	.word	0x000005e0
        /*1170*/ 	.word	0x000000ff
        /*1174*/ 	.word	0x00016880
        /*1178*/ 	.short	0x0100
        /*117a*/ 	.byte	0x06
	.zero		1


	//   ....[12]....
        /*117c*/ 	.word	0x000005f0
        /*1180*/ 	.word	0x000000ff
        /*1184*/ 	.word	0x00016878
        /*1188*/ 	.short	0x0100
        /*118a*/ 	.byte	0x06
	.zero		1


	//   ....[13]....
        /*118c*/ 	.word	0x00000600
        /*1190*/ 	.word	0x000000ff
        /*1194*/ 	.word	0x00016888
        /*1198*/ 	.short	0x0100
        /*119a*/ 	.byte	0x06
	.zero		1


	//   ....[14]....
        /*119c*/ 	.word	0x00000730
        /*11a0*/ 	.word	0x000000ff
        /*11a4*/ 	.word	0x00016890
        /*11a8*/ 	.short	0x0100
        /*11aa*/ 	.byte	0x08
	.zero		1


	//   ....[15]....
        /*11ac*/ 	.word	0x00000740
        /*11b0*/ 	.word	0x000000ff
        /*11b4*/ 	.word	0x000168a0
        /*11b8*/ 	.short	0x0100
        /*11ba*/ 	.byte	0x08
	.zero		1


	//   ....[16]....
        /*11bc*/ 	.word	0x00000750
        /*11c0*/ 	.word	0x000000ff
        /*11c4*/ 	.word	0x00016898
        /*11c8*/ 	.short	0x0100
        /*11ca*/ 	.byte	0x08
	.zero		1


	//   ....[17]....
        /*11cc*/ 	.word	0x00000760
        /*11d0*/ 	.word	0x000000ff
        /*11d4*/ 	.word	0x000168a8
        /*11d8*/ 	.short	0x0100
        /*11da*/ 	.byte	0x08
	.zero		1


	//   ....[18]....
        /*11dc*/ 	.word	0x00000890
        /*11e0*/ 	.word	0x000000ff
        /*11e4*/ 	.word	0x000168b0
        /*11e8*/ 	.short	0x0100
        /*11ea*/ 	.byte	0x08
	.zero		1


	//   ....[19]....
        /*11ec*/ 	.word	0x000008a0
        /*11f0*/ 	.word	0x000000ff
        /*11f4*/ 	.word	0x000168c0
        /*11f8*/ 	.short	0x0100
        /*11fa*/ 	.byte	0x08
	.zero		1


	//   ....[20]....
        /*11fc*/ 	.word	0x000008b0
        /*1200*/ 	.word	0x000000ff
        /*1204*/ 	.word	0x000168b8
        /*1208*/ 	.short	0x0100
        /*120a*/ 	.byte	0x08
	.zero		1


	//   ....[21]....
        /*120c*/ 	.word	0x000008c0
        /*1210*/ 	.word	0x000000ff
        /*1214*/ 	.word	0x000168c8
        /*1218*/ 	.short	0x0100
        /*121a*/ 	.byte	0x08
	.zero		1


	//   ....[22]....
        /*121c*/ 	.word	0x00002b30
        /*1220*/ 	.word	0x00000045
        /*1224*/ 	.word	0x00016890
        /*1228*/ 	.short	0x010a
        /*122a*/ 	.byte	0x3f
	.zero		1


	//   ....[23]....
        /*122c*/ 	.word	0x00003fb0
        /*1230*/ 	.word	0x00000045
        /*1234*/ 	.word	0x00016890
        /*1238*/ 	.short	0x010a
        /*123a*/ 	.byte	0x3f
	.zero		1


	//   ....[24]....
        /*123c*/ 	.word	0x000050f0
        /*1240*/ 	.word	0x00000045
        /*1244*/ 	.word	0x00016890
        /*1248*/ 	.short	0x010a
        /*124a*/ 	.byte	0x3f
	.zero		1


	//   ....[25]....
        /*124c*/ 	.word	0x000055a0
        /*1250*/ 	.word	0x00000008
        /*1254*/ 	.word	0x00000000
        /*1258*/ 	.short	0x0101
        /*125a*/ 	.byte	0x3f
	.zero		1


	//   ....[26]....
        /*125c*/ 	.word	0x000055e0
        /*1260*/ 	.word	0x00000045
        /*1264*/ 	.word	0x000168b0
        /*1268*/ 	.short	0x010a
        /*126a*/ 	.byte	0x3f
	.zero		1


	//   ....[27]....
        /*126c*/ 	.word	0x00005a20
        /*1270*/ 	.word	0x00000045
        /*1274*/ 	.word	0x00000000
        /*1278*/ 	.short	0x0101
        /*127a*/ 	.byte	0x3f
	.zero		1


	//   ....[28]....
        /*127c*/ 	.word	0x00006040
        /*1280*/ 	.word	0x00000002
        /*1284*/ 	.word	0x00016800
        /*1288*/ 	.short	0x010a
        /*128a*/ 	.byte	0x3f
	.zero		1


	//   ....[29]....
        /*128c*/ 	.word	0x00006090
        /*1290*/ 	.word	0x00000002
        /*1294*/ 	.word	0x00016800
        /*1298*/ 	.short	0x010a
        /*129a*/ 	.byte	0x3f
	.zero		1


	//   ....[30]....
        /*129c*/ 	.word	0x00006bc0
        /*12a0*/ 	.word	0x00000002
        /*12a4*/ 	.word	0x00016800
        /*12a8*/ 	.short	0x010a
        /*12aa*/ 	.byte	0x3f
	.zero		1


	//   ....[31]....
        /*12ac*/ 	.word	0x00008200
        /*12b0*/ 	.word	0x00000002
        /*12b4*/ 	.word	0x00016800
        /*12b8*/ 	.short	0x010a
        /*12ba*/ 	.byte	0x3f
	.zero		1


	//   ....[32]....
        /*12bc*/ 	.word	0x00009230
        /*12c0*/ 	.word	0x00000008
        /*12c4*/ 	.word	0x00016830
        /*12c8*/ 	.short	0x010a
        /*12ca*/ 	.byte	0x3f
	.zero		1


	//   ....[33]....
        /*12cc*/ 	.word	0x000092e0
        /*12d0*/ 	.word	0x00000008
        /*12d4*/ 	.word	0x00016830
        /*12d8*/ 	.short	0x010a
        /*12da*/ 	.byte	0x3f
	.zero		1


	//   ....[34]....
        /*12dc*/ 	.word	0x0000a6a0
        /*12e0*/ 	.word	0x00000008
        /*12e4*/ 	.word	0x00000000
        /*12e8*/ 	.short	0x0101
        /*12ea*/ 	.byte	0x3f
	.zero		1


	//   ....[35]....
        /*12ec*/ 	.word	0x0000b5a0
        /*12f0*/ 	.word	0x00000003
        /*12f4*/ 	.word	0x00016830
        /*12f8*/ 	.short	0x010a
        /*12fa*/ 	.byte	0x3f
	.zero		1


	//   ....[36]....
        /*12fc*/ 	.word	0x0000b5f0
        /*1300*/ 	.word	0x00000003
        /*1304*/ 	.word	0x00016830
        /*1308*/ 	.short	0x010a
        /*130a*/ 	.byte	0x3f
	.zero		1


	//   ....[37]....
        /*130c*/ 	.word	0x0000b970
        /*1310*/ 	.word	0x00000003
        /*1314*/ 	.word	0x00016850
        /*1318*/ 	.short	0x010a
        /*131a*/ 	.byte	0x3f
	.zero		1


	//   ....[38]....
        /*131c*/ 	.word	0x0000b9b0
        /*1320*/ 	.word	0x00000003
        /*1324*/ 	.word	0x00016850
        /*1328*/ 	.short	0x010a
        /*132a*/ 	.byte	0x3f
	.zero		1


	//   ....[39]....
        /*132c*/ 	.word	0x0000d1c0
        /*1330*/ 	.word	0x0000000a
        /*1334*/ 	.word	0x00000000
        /*1338*/ 	.short	0x0101
        /*133a*/ 	.byte	0x3f
	.zero		1


	//   ....[40]....
        /*133c*/ 	.word	0x0000d9f0
        /*1340*/ 	.word	0x0000000a
        /*1344*/ 	.word	0x00000000
        /*1348*/ 	.short	0x0101
        /*134a*/ 	.byte	0x3f
	.zero		1


	//   ....[41]....
        /*134c*/ 	.word	0x0000df80
        /*1350*/ 	.word	0x00000000
        /*1354*/ 	.word	0x00016830
        /*1358*/ 	.short	0x010a
        /*135a*/ 	.byte	0x3f
	.zero		1


	//   ....[42]....
        /*135c*/ 	.word	0x0000dfd0
        /*1360*/ 	.word	0x00000000
        /*1364*/ 	.word	0x00016830
        /*1368*/ 	.short	0x010a
        /*136a*/ 	.byte	0x3f
	.zero		1


	//   ....[43]....
        /*136c*/ 	.word	0x0000e320
        /*1370*/ 	.word	0x00000003
        /*1374*/ 	.word	0x00016850
        /*1378*/ 	.short	0x010a
        /*137a*/ 	.byte	0x3f
	.zero		1


	//   ....[44]....
        /*137c*/ 	.word	0x0000e360
        /*1380*/ 	.word	0x00000003
        /*1384*/ 	.word	0x00016850
        /*1388*/ 	.short	0x010a
        /*138a*/ 	.byte	0x3f
	.zero		1


	//   ....[45]....
        /*138c*/ 	.word	0x0000e800
        /*1390*/ 	.word	0x00000000
        /*1394*/ 	.word	0x00000000
        /*1398*/ 	.short	0x0101
        /*139a*/ 	.byte	0x3f
	.zero		1


	//   ....[46]....
        /*139c*/ 	.word	0x0000fa10
        /*13a0*/ 	.word	0x0000000a
        /*13a4*/ 	.word	0x00000000
        /*13a8*/ 	.short	0x0101
        /*13aa*/ 	.byte	0x3f
	.zero		1


	//   ....[47]....
        /*13ac*/ 	.word	0x0000fe50
        /*13b0*/ 	.word	0x0000000a
        /*13b4*/ 	.word	0x00016850
        /*13b8*/ 	.short	0x010a
        /*13ba*/ 	.byte	0x3f
	.zero		1


	//   ....[48]....
        /*13bc*/ 	.word	0x0000fec0
        /*13c0*/ 	.word	0x0000000a
        /*13c4*/ 	.word	0x00016850
        /*13c8*/ 	.short	0x010a
        /*13ca*/ 	.byte	0x3f
	.zero		1


	//   ....[49]....
        /*13cc*/ 	.word	0x000105a0
        /*13d0*/ 	.word	0x00000000
        /*13d4*/ 	.word	0x00000000
        /*13d8*/ 	.short	0x0101
        /*13da*/ 	.byte	0x3f
	.zero		1


	//   ....[50]....
        /*13dc*/ 	.word	0x000115f0
        /*13e0*/ 	.word	0x00000000
        /*13e4*/ 	.word	0x00000000
        /*13e8*/ 	.short	0x0101
        /*13ea*/ 	.byte	0x3f
	.zero		1


	//   ....[51]....
        /*13ec*/ 	.word	0x00013670
        /*13f0*/ 	.word	0x00000016
        /*13f4*/ 	.word	0x00016820
        /*13f8*/ 	.short	0x010a
        /*13fa*/ 	.byte	0x3f
	.zero		1


	//   ....[52]....
        /*13fc*/ 	.word	0x00013730
        /*1400*/ 	.word	0x00000005
        /*1404*/ 	.word	0x000168a0
        /*1408*/ 	.short	0x010a
        /*140a*/ 	.byte	0x3f
	.zero		1


	//   ....[53]....
        /*140c*/ 	.word	0x00013970
        /*1410*/ 	.word	0x00000005
        /*1414*/ 	.word	0x000168c0
        /*1418*/ 	.short	0x010a
        /*141a*/ 	.byte	0x3f
	.zero		1


	//   ....[54]....
        /*141c*/ 	.word	0x00013d00
        /*1420*/ 	.word	0x00000005
        /*1424*/ 	.word	0x000168a0
        /*1428*/ 	.short	0x010a
        /*142a*/ 	.byte	0x3f
	.zero		1


	//   ....[55]....
        /*142c*/ 	.word	0x00013f20
        /*1430*/ 	.word	0x00000005
        /*1434*/ 	.word	0x000168c0
        /*1438*/ 	.short	0x010a
        /*143a*/ 	.byte	0x3f
	.zero		1


	//   ....[56]....
        /*143c*/ 	.word	0x00014ca0
        /*1440*/ 	.word	0x00000003
        /*1444*/ 	.word	0x00016840
        /*1448*/ 	.short	0x010a
        /*144a*/ 	.byte	0x3f
	.zero		1


	//   ....[57]....
        /*144c*/ 	.word	0x00015460
        /*1450*/ 	.word	0x00000003
        /*1454*/ 	.word	0x00016830
        /*1458*/ 	.short	0x0107
        /*145a*/ 	.byte	0x3f
	.zero		1


	//   ....[58]....
        /*145c*/ 	.word	0x00015530
        /*1460*/ 	.word	0x00000003
        /*1464*/ 	.word	0x00016830
        /*1468*/ 	.short	0x0101
        /*146a*/ 	.byte	0x3f
	.zero		1


	//   ....[59]....
        /*146c*/ 	.word	0x00016410
        /*1470*/ 	.word	0x00000016
        /*1474*/ 	.word	0x00016800
        /*1478*/ 	.short	0x0107
        /*147a*/ 	.byte	0x3f
	.zero		1


	//   ....[60]....
        /*147c*/ 	.word	0x00016500
        /*1480*/ 	.word	0x00000016
        /*1484*/ 	.word	0x00016800
        /*1488*/ 	.short	0x0101
        /*148a*/ 	.byte	0x3f
	.zero		1


	//   ....[61]....
        /*148c*/ 	.word	0x00016520
        /*1490*/ 	.word	0x00000016
        /*1494*/ 	.word	0x00016820
        /*1498*/ 	.short	0x010a
        /*149a*/ 	.byte	0x3f
	.zero		1


	//   ....[62]....
        /*149c*/ 	.word	0x000168e0
        /*14a0*/ 	.word	0x00000005
        /*14a4*/ 	.word	0x00016840
        /*14a8*/ 	.short	0x010a
        /*14aa*/ 	.byte	0x3f
	.zero		1


	//   ....[63]....
        /*14ac*/ 	.word	0x00016e20
        /*14b0*/ 	.word	0x00000005
        /*14b4*/ 	.word	0x00016830
        /*14b8*/ 	.short	0x0107
        /*14ba*/ 	.byte	0x3f
	.zero		1


	//   ....[64]....
        /*14bc*/ 	.word	0x00016ee0
        /*14c0*/ 	.word	0x00000005
        /*14c4*/ 	.word	0x00016830
        /*14c8*/ 	.short	0x0101
        /*14ca*/ 	.byte	0x3f
	.zero		1


	//   ....[65]....
        /*14cc*/ 	.word	0x00016f40
        /*14d0*/ 	.word	0x00000005
        /*14d4*/ 	.word	0x00016860
        /*14d8*/ 	.short	0x010a
        /*14da*/ 	.byte	0x3f
	.zero		1


	//   ....[66]....
        /*14dc*/ 	.word	0x00017420
        /*14e0*/ 	.word	0x00000005
        /*14e4*/ 	.word	0x00016850
        /*14e8*/ 	.short	0x0107
        /*14ea*/ 	.byte	0x3f
	.zero		1


	//   ....[67]....
        /*14ec*/ 	.word	0x000175e0
        /*14f0*/ 	.word	0x00000005
        /*14f4*/ 	.word	0x00016850
        /*14f8*/ 	.short	0x0101
        /*14fa*/ 	.byte	0x3f
	.zero		1


	//   ....[68]....
        /*14fc*/ 	.word	0x000177e0
        /*1500*/ 	.word	0x00000000
        /*1504*/ 	.word	0x00016860
        /*1508*/ 	.short	0x010a
        /*150a*/ 	.byte	0x3f
	.zero		1


	//   ....[69]....
        /*150c*/ 	.word	0x00017ca0
        /*1510*/ 	.word	0x00000000
        /*1514*/ 	.word	0x00016850
        /*1518*/ 	.short	0x0107
        /*151a*/ 	.byte	0x3f
	.zero		1


	//   ....[70]....
        /*151c*/ 	.word	0x00017d70
        /*1520*/ 	.word	0x00000000
        /*1524*/ 	.word	0x00016850
        /*1528*/ 	.short	0x0101
        /*152a*/ 	.byte	0x3f
	.zero		1


	//   ....[71]....
        /*152c*/ 	.word	0x00018a90
        /*1530*/ 	.word	0x00000005
        /*1534*/ 	.word	0x00016820
        /*1538*/ 	.short	0x010a
        /*153a*/ 	.byte	0x3f
	.zero		1


	//   ....[72]....
        /*153c*/ 	.word	0x00018c00
        /*1540*/ 	.word	0x00000003
        /*1544*/ 	.word	0x00016840
        /*1548*/ 	.short	0x010a
        /*154a*/ 	.byte	0x3f
	.zero		1


	//   ....[73]....
        /*154c*/ 	.word	0x00018ca0
        /*1550*/ 	.word	0x00000005
        /*1554*/ 	.word	0x00016840
        /*1558*/ 	.short	0x010a
        /*155a*/ 	.byte	0x3f
	.zero		1


	//   ....[74]....
        /*155c*/ 	.word	0x00018ce0
        /*1560*/ 	.word	0x00000003
        /*1564*/ 	.word	0x00016860
        /*1568*/ 	.short	0x010a
        /*156a*/ 	.byte	0x3f
	.zero		1


	//   ....[75]....
        /*156c*/ 	.word	0x00018d20
        /*1570*/ 	.word	0x00000005
        /*1574*/ 	.word	0x00016860
        /*1578*/ 	.short	0x010a
        /*157a*/ 	.byte	0x3f
	.zero		1


	//   ....[76]....
        /*157c*/ 	.word	0x00018d80
        /*1580*/ 	.word	0x00000045
        /*1584*/ 	.word	0x00016890
        /*1588*/ 	.short	0x010a
        /*158a*/ 	.byte	0x3f
	.zero		1


	//   ....[77]....
        /*158c*/ 	.word	0x00019010
        /*1590*/ 	.word	0x00000045
        /*1594*/ 	.word	0x00016890
        /*1598*/ 	.short	0x010a
        /*159a*/ 	.byte	0x3f
	.zero		1


	//   ....[78]....
        /*159c*/ 	.word	0x000192c0
        /*15a0*/ 	.word	0x00000045
        /*15a4*/ 	.word	0x00016890
        /*15a8*/ 	.short	0x010a
        /*15aa*/ 	.byte	0x3f
	.zero		1


	//   ....[79]....
        /*15ac*/ 	.word	0x00019570
        /*15b0*/ 	.word	0x00000045
        /*15b4*/ 	.word	0x000168b0
        /*15b8*/ 	.short	0x010a
        /*15ba*/ 	.byte	0x3f
	.zero		1


	//   ....[80]....
        /*15bc*/ 	.word	0x00019a40
        /*15c0*/ 	.word	0x00000002
        /*15c4*/ 	.word	0x00016800
        /*15c8*/ 	.short	0x010a
        /*15ca*/ 	.byte	0x3f
	.zero		1


	//   ....[81]....
        /*15cc*/ 	.word	0x0001a060
        /*15d0*/ 	.word	0x00000002
        /*15d4*/ 	.word	0x00016800
        /*15d8*/ 	.short	0x010a
        /*15da*/ 	.byte	0x3f
	.zero		1


	//   ....[82]....
        /*15dc*/ 	.word	0x0001a0b0
        /*15e0*/ 	.word	0x00000008
        /*15e4*/ 	.word	0x00016830
        /*15e8*/ 	.short	0x010a
        /*15ea*/ 	.byte	0x3f
	.zero		1


	//   ....[83]....
        /*15ec*/ 	.word	0x0001a100
        /*15f0*/ 	.word	0x00000003
        /*15f4*/ 	.word	0x00016830
        /*15f8*/ 	.short	0x010a
        /*15fa*/ 	.byte	0x3f
	.zero		1


	//   ....[84]....
        /*15fc*/ 	.word	0x0001a150
        /*1600*/ 	.word	0x00000003
        /*1604*/ 	.word	0x00016850
        /*1608*/ 	.short	0x010a
        /*160a*/ 	.byte	0x3f
	.zero		1


	//   ....[85]....
        /*160c*/ 	.word	0x0001a1a0
        /*1610*/ 	.word	0x00000000
        /*1614*/ 	.word	0x00016830
        /*1618*/ 	.short	0x010a
        /*161a*/ 	.byte	0x3f
	.zero		1


	//   ....[86]....
        /*161c*/ 	.word	0x0001a1f0
        /*1620*/ 	.word	0x00000003
        /*1624*/ 	.word	0x00016850
        /*1628*/ 	.short	0x010a
        /*162a*/ 	.byte	0x3f
	.zero		1


	//   ....[87]....
        /*162c*/ 	.word	0x0001a240
        /*1630*/ 	.word	0x0000000a
        /*1634*/ 	.word	0x00016850
        /*1638*/ 	.short	0x010a
        /*163a*/ 	.byte	0x3f
	.zero		1


	//   ....[88]....
        /*163c*/ 	.word	0x0001a7e0
        /*1640*/ 	.word	0x00000016
        /*1644*/ 	.word	0x00016820
        /*1648*/ 	.short	0x010a
        /*164a*/ 	.byte	0x3f
	.zero		1


	//   ....[89]....
        /*164c*/ 	.word	0x0001a830
        /*1650*/ 	.word	0x00000005
        /*1654*/ 	.word	0x000168a0
        /*1658*/ 	.short	0x010a
        /*165a*/ 	.byte	0x3f
	.zero		1


	//   ....[90]....
        /*165c*/ 	.word	0x0001a880
        /*1660*/ 	.word	0x00000005
        /*1664*/ 	.word	0x000168c0
        /*1668*/ 	.short	0x010a
        /*166a*/ 	.byte	0x3f
	.zero		1


	//   ....[91]....
        /*166c*/ 	.word	0x0001a8d0
        /*1670*/ 	.word	0x00000005
        /*1674*/ 	.word	0x000168a0
        /*1678*/ 	.short	0x010a
        /*167a*/ 	.byte	0x3f
	.zero		1


	//   ....[92]....
        /*167c*/ 	.word	0x0001a920
        /*1680*/ 	.word	0x00000005
        /*1684*/ 	.word	0x000168c0
        /*1688*/ 	.short	0x010a
        /*168a*/ 	.byte	0x3f
	.zero		1


	//   ....[93]....
        /*168c*/ 	.word	0x0001aa40
        /*1690*/ 	.word	0x00000003
        /*1694*/ 	.word	0x00016840
        /*1698*/ 	.short	0x010a
        /*169a*/ 	.byte	0x3f
	.zero		1


	//   ....[94]....
        /*169c*/ 	.word	0x0001c510
        /*16a0*/ 	.word	0x00000016
        /*16a4*/ 	.word	0x00016820
        /*16a8*/ 	.short	0x010a
        /*16aa*/ 	.byte	0x3f
	.zero		1


	//   ....[95]....
        /*16ac*/ 	.word	0x0001c560
        /*16b0*/ 	.word	0x00000005
        /*16b4*/ 	.word	0x00016840
        /*16b8*/ 	.short	0x010a
        /*16ba*/ 	.byte	0x3f
	.zero		1


	//   ....[96]....
        /*16bc*/ 	.word	0x0001cea0
        /*16c0*/ 	.word	0x00000005
        /*16c4*/ 	.word	0x00016860
        /*16c8*/ 	.short	0x010a
        /*16ca*/ 	.byte	0x3f
	.zero		1


	//   ....[97]....
        /*16cc*/ 	.word	0x0001d810
        /*16d0*/ 	.word	0x00000000
        /*16d4*/ 	.word	0x00016860
        /*16d8*/ 	.short	0x010a
        /*16da*/ 	.byte	0x3f
	.zero		1


	//   ....[98]....
        /*16dc*/ 	.word	0x0001eaa0
        /*16e0*/ 	.word	0x00000005
        /*16e4*/ 	.word	0x00016820
        /*16e8*/ 	.short	0x010a
        /*16ea*/ 	.byte	0x3f
	.zero		1


	//   ....[99]....
        /*16ec*/ 	.word	0x0001ec40
        /*16f0*/ 	.word	0x00000003
        /*16f4*/ 	.word	0x00016840
        /*16f8*/ 	.short	0x010a
        /*16fa*/ 	.byte	0x3f
	.zero		1


	//   ....[100]....
        /*16fc*/ 	.word	0x0001ec90
        /*1700*/ 	.word	0x00000005
        /*1704*/ 	.word	0x00016840
        /*1708*/ 	.short	0x010a
        /*170a*/ 	.byte	0x3f
	.zero		1


	//   ....[101]....
        /*170c*/ 	.word	0x0001ece0
        /*1710*/ 	.word	0x00000003
        /*1714*/ 	.word	0x00016860
        /*1718*/ 	.short	0x010a
        /*171a*/ 	.byte	0x3f
	.zero		1


	//----- nvinfo : EIATTR_NUM_MBARRIERS
	.align		4
.L_1615:
        /*171c*/ 	.byte	0x03, 0x38
        /*171e*/ 	.short	0x0016


	//----- nvinfo : EIATTR_EXIT_INSTR_OFFSETS
	.align		4
        /*1720*/ 	.byte	0x04, 0x1c
        /*1722*/ 	.short	(.L_1617 - .L_1616)


	//   ....[0]....
.L_1616:
        /*1724*/ 	.word	0x00018d70


	//----- nvinfo : EIATTR_MAX_THREADS
	.align		4
.L_1617:
        /*1728*/ 	.byte	0x04, 0x05
        /*172a*/ 	.short	(.L_1619 - .L_1618)
.L_1618:
        /*172c*/ 	.word	0x00000200
        /*1730*/ 	.word	0x00000001
        /*1734*/ 	.word	0x00000001


	//----- nvinfo : EIATTR_CRS_STACK_SIZE
	.align		4
.L_1619:
        /*1738*/ 	.byte	0x04, 0x1e
        /*173a*/ 	.short	(.L_1621 - .L_1620)
.L_1620:
        /*173c*/ 	.word	0x00000000


	//----- nvinfo : EIATTR_CBANK_PARAM_SIZE
	.align		4
.L_1621:
        /*1740*/ 	.byte	0x03, 0x19
        /*1742*/ 	.short	0x0af0


	//----- nvinfo : EIATTR_PARAM_CBANK
	.align		4
        /*1744*/ 	.byte	0x04, 0x0a
        /*1746*/ 	.short	(.L_1623 - .L_1622)
	.align		4
.L_1622:
        /*1748*/ 	.word	index@(.nv.constant0._ZN7cutlass13device_kernelIN5flash11enable_sm90INS1_16FlashAttnFwdSm90INS1_25CollectiveMainloopFwdSm90ILi2EN4cute5tupleIJNS5_1CILi1EEES8_S8_EEENS6_IJNS7_ILi192EEENS7_ILi128EEENS7_ILi64EEEEEELi64ENS_10bfloat16_tEfNS_4arch4Sm90ELb1ELb0ELb0ELb1ELb1ELb1ELb0ELb1ELb1ELb1ELb0ELb0EEENS1_21CollectiveEpilogueFwdINS6_IJSA_SC_SB_EEES9_SE_SG_Li384ELb1ELb1ELb0ELb0EEENS1_36VarlenDynamicPersistentTileSchedulerILi192ELi128ELi384ELi128ELb0ELb1ELb1ELb1ELb1ELb1EEEEEEEEEvNT_6ParamsE)
        /*174c*/ 	.short	0x0210
        /*174e*/ 	.short	0x0af0


	//----- nvinfo : EIATTR_SW_WAR
	.align		4
.L_1623:
        /*1750*/ 	.byte	0x04, 0x36
        /*1752*/ 	.short	(.L_1625 - .L_1624)
.L_1624:
        /*1754*/ 	.word	0x00000008
.L_1625:


//--------------------- .nv.callgraph             --------------------------
	.section	.nv.callgraph,"",@"SHT_CUDA_CALLGRAPH"
	.align	4
	.sectionentsize	8
	.align		4
        /*0000*/ 	.word	0x00000000
	.align		4
        /*0004*/ 	.word	0xffffffff
	.align		4
        /*0008*/ 	.word	index@(_ZN7cutlass13device_kernelIN5flash11enable_sm90INS1_16FlashAttnFwdSm90INS1_25CollectiveMainloopFwdSm90ILi2EN4cute5tupleIJNS5_1CILi1EEES8_S8_EEENS6_IJNS7_ILi128EEENS7_ILi80EEENS7_ILi256EEEEEELi256ENS_10bfloat16_tEfNS_4arch4Sm90ELb0ELb0ELb0ELb0ELb1ELb0ELb0ELb1ELb1ELb1ELb0ELb0EEENS1_21CollectiveEpilogueFwdINS6_IJSA_SC_SB_EEES9_SE_SG_Li256ELb0ELb1ELb0ELb0EEENS1_29StaticPersistentTileSchedulerILb0EEEEEEEEEvNT_6ParamsE)
	.align		4
        /*000c*/ 	.word	index@(__assertfail)
	.align		4
        /*0010*/ 	.word	index@(_ZN7cutlass13device_kernelIN5flash11enable_sm90INS1_16FlashAttnFwdSm90INS1_25CollectiveMainloopFwdSm90ILi2EN4cute5tupleIJNS5_1CILi1EEES8_S8_EEENS6_IJNS7_ILi128EEENS7_ILi80EEENS7_ILi256EEEEEELi256ENS_10bfloat16_tEfNS_4arch4Sm90ELb0ELb0ELb0ELb1ELb1ELb0ELb0ELb1ELb1ELb1ELb0ELb0EEENS1_21CollectiveEpilogueFwdINS6_IJSA_SC_SB_EEES9_SE_SG_Li256ELb1ELb1ELb0ELb0EEENS1_36VarlenDynamicPersistentTileSchedulerILi128ELi80ELi256ELi128ELb0ELb1ELb1ELb0ELb1ELb1EEEEEEEEEvNT_6ParamsE)
	.align		4
        /*0014*/ 	.word	index@(__assertfail)
	.align		4
        /*0018*/ 	.word	index@(_ZN7cutlass13device_kernelIN5flash11enable_sm90INS1_16FlashAttnFwdSm90INS1_25CollectiveMainloopFwdSm90ILi2EN4cute5tupleIJNS5_1CILi1EEES8_S8_EEENS6_IJNS7_ILi128EEENS7_ILi80EEENS7_ILi256EEEEEELi256ENS_10bfloat16_tEfNS_4arch4Sm90ELb0ELb0ELb0ELb1ELb1ELb1ELb0ELb1ELb1ELb1ELb0ELb0EEENS1_21CollectiveEpilogueFwdINS6_IJSA_SC_SB_EEES9_SE_SG_Li256ELb1ELb1ELb0ELb0EEENS1_36VarlenDynamicPersistentTileSchedulerILi128ELi80ELi256ELi128ELb0ELb1ELb1ELb0ELb1ELb1EEEEEEEEEvNT_6ParamsE)
	.align		4
        /*001c*/ 	.word	index@(__assertfail)
	.align		4
        /*0020*/ 	.word	index@(_ZN7cutlass13device_kernelIN5flash11enable_sm90INS1_16FlashAttnFwdSm90INS1_25CollectiveMainloopFwdSm90ILi2EN4cute5tupleIJNS5_1CILi1EEES8_S8_EEENS6_IJNS7_ILi128EEENS7_ILi64EEENS7_ILi256EEEEEELi256ENS_10bfloat16_tEfNS_4arch4Sm90ELb0ELb1ELb0ELb0ELb1ELb0ELb0ELb1ELb1ELb1ELb0ELb0EEENS1_21CollectiveEpilogueFwdINS6_IJSA_SC_SB_EEES9_SE_SG_Li256ELb0ELb1ELb0ELb0EEENS1_30DynamicPersistentTileSchedulerILi256ELi128ELb0ELb1ELb1EEEEEEEEEvNT_6ParamsE)
	.align		4
        /*0024*/ 	.word	index@(__assertfail)
	.align		4
        /*0028*/ 	.word	index@(_ZN7cutlass13device_kernelIN5flash11enable_sm90INS1_16FlashAttnFwdSm90INS1_25CollectiveMainloopFwdSm90ILi2EN4cute5tupleIJNS5_1CILi1EEES8_S8_EEENS6_IJNS7_ILi128EEENS7_ILi64EEENS7_ILi256EEEEEELi256ENS_10bfloat16_tEfNS_4arch4Sm90ELb0ELb1ELb0ELb1ELb1ELb0ELb0ELb1ELb1ELb1ELb0ELb0EEENS1_21CollectiveEpilogueFwdINS6_IJSA_SC_SB_EEES9_SE_SG_Li256ELb1ELb1ELb0ELb0EEENS1_36VarlenDynamicPersistentTileSchedulerILi128ELi64ELi256ELi128ELb0ELb1ELb1ELb1ELb0ELb1EEEEEEEEEvNT_6ParamsE)
	.align		4
        /*002c*/ 	.word	index@(__assertfail)
	.align		4
        /*0030*/ 	.word	index@(_ZN7cutlass13device_kernelIN5flash11enable_sm90INS1_16FlashAttnFwdSm90INS1_25CollectiveMainloopFwdSm90ILi2EN4cute5tupleIJNS5_1CILi1EEES8_S8_EEENS6_IJNS7_ILi128EEENS7_ILi64EEENS7_ILi256EEEEEELi256ENS_10bfloat16_tEfNS_4arch4Sm90ELb0ELb1ELb0ELb1ELb1ELb1ELb0ELb1ELb1ELb1ELb0ELb0EEENS1_21CollectiveEpilogueFwdINS6_IJSA_SC_SB_EEES9_SE_SG_Li256ELb1ELb1ELb0ELb0EEENS1_36VarlenDynamicPersistentTileSchedulerILi128ELi64ELi256ELi128ELb0ELb1ELb1ELb1ELb0ELb1EEEEEEEEEvNT_6ParamsE)
	.align		4
        /*0034*/ 	.word	index@(__assertfail)
	.align		4
        /*0038*/ 	.word	index@(_ZN7cutlass13device_kernelIN5flash11enable_sm90INS1_16FlashAttnFwdSm90INS1_25CollectiveMainloopFwdSm90ILi2EN4cute5tupleIJNS5_1CILi1EEES8_S8_EEENS6_IJNS7_ILi128EEENS7_ILi80EEENS7_ILi256EEEEEELi256ENS_10bfloat16_tEfNS_4arch4Sm90ELb1ELb0ELb0ELb0ELb1ELb0ELb0ELb1ELb1ELb1ELb0ELb0EEENS1_21CollectiveEpilogueFwdINS6_IJSA_SC_SB_EEES9_SE_SG_Li256ELb0ELb1ELb0ELb0EEENS1_30DynamicPersistentTileSchedulerILi256ELi128ELb0ELb1ELb1EEEEEEEEEvNT_6ParamsE)
	.align		4
        /*003c*/ 	.word	index@(__assertfail)
	.align		4
        /*0040*/ 	.word	index@(_ZN7cutlass13device_kernelIN5flash11enable_sm90INS1_16FlashAttnFwdSm90INS1_25CollectiveMainloopFwdSm90ILi2EN4cute5tupleIJNS5_1CILi1EEES8_S8_EEENS6_IJNS7_ILi128EEENS7_ILi80EEENS7_ILi256EEEEEELi256ENS_10bfloat16_tEfNS_4arch4Sm90ELb1ELb0ELb0ELb1ELb1ELb0ELb0ELb1ELb1ELb1ELb0ELb0EEENS1_21CollectiveEpilogueFwdINS6_IJSA_SC_SB_EEES9_SE_SG_Li256ELb1ELb1ELb0ELb0EEENS1_36VarlenDynamicPersistentTileSchedulerILi128ELi80ELi256ELi128ELb0ELb1ELb1ELb1ELb1ELb1EEEEEEEEEvNT_6ParamsE)
	.align		4
        /*0044*/ 	.word	index@(__assertfail)
	.align		4
        /*0048*/ 	.word	index@(_ZN7cutlass13device_kernelIN5flash11enable_sm90INS1_16FlashAttnFwdSm90INS1_25CollectiveMainloopFwdSm90ILi2EN4cute5tupleIJNS5_1CILi1EEES8_S8_EEENS6_IJNS7_ILi128EEENS7_ILi80EEENS7_ILi256EEEEEELi256ENS_10bfloat16_tEfNS_4arch4Sm90ELb1ELb0ELb0ELb1ELb1ELb1ELb0ELb1ELb1ELb1ELb0ELb0EEENS1_21CollectiveEpilogueFwdINS6_IJSA_SC_SB_EEES9_SE_SG_Li256ELb1ELb1ELb0ELb0EEENS1_36VarlenDynamicPersistentTileSchedulerILi128ELi80ELi256ELi128ELb0ELb1ELb1ELb1ELb1ELb1EEEEEEEEEvNT_6ParamsE)
	.align		4
        /*004c*/ 	.word	index@(__assertfail)
	.align		4
        /*0050*/ 	.word	index@(_ZN7cutlass13device_kernelIN5flash11enable_sm90INS1_16FlashAttnFwdSm90INS1_25CollectiveMainloopFwdSm90ILi2EN4cute5tupleIJNS5_1CILi1EEES8_S8_EEENS6_IJNS7_ILi128EEENS7_ILi96EEENS7_ILi192EEEEEELi192ENS_10bfloat16_tEfNS_4arch4Sm90ELb0ELb0ELb0ELb0ELb1ELb0ELb0ELb1ELb1ELb1ELb0ELb0EEENS1_21CollectiveEpilogueFwdINS6_IJSA_SC_SB_EEES9_SE_SG_Li256ELb0ELb1ELb0ELb0EEENS1_29StaticPersistentTileSchedulerILb0EEEEEEEEEvNT_6ParamsE)
	.align		4
        /*0054*/ 	.word	index@(__assertfail)
	.align		4
        /*0058*/ 	.word	index@(_ZN7cutlass13device_kernelIN5flash11enable_sm90INS1_16FlashAttnFwdSm90INS1_25CollectiveMainloopFwdSm90ILi2EN4cute5tupleIJNS5_1CILi1EEES8_S8_EEENS6_IJNS7_ILi128EEENS7_ILi96EEENS7_ILi192EEEEEELi192ENS_10bfloat16_tEfNS_4arch4Sm90ELb0ELb0ELb0ELb1ELb1ELb0ELb0ELb1ELb1ELb1ELb0ELb0EEENS1_21CollectiveEpilogueFwdINS6_IJSA_SC_SB_EEES9_SE_SG_Li256ELb1ELb1ELb0ELb0EEENS1_36VarlenDynamicPersistentTileSchedulerILi128ELi96ELi256ELi128ELb0ELb1ELb1ELb0ELb1ELb1EEEEEEEEEvNT_6ParamsE)
	.align		4
        /*005c*/ 	.word	index@(__assertfail)
	.align		4
        /*0060*/ 	.word	index@(_ZN7cutlass13device_kernelIN5flash11enable_sm90INS1_16FlashAttnFwdSm90INS1_25CollectiveMainloopFwdSm90ILi2EN4cute5tupleIJNS5_1CILi1EEES8_S8_EEENS6_IJNS7_ILi128EEENS7_ILi96EEENS7_ILi192EEEEEELi192ENS_10bfloat16_tEfNS_4arch4Sm90ELb0ELb0ELb0ELb1ELb1ELb1ELb0ELb1ELb1ELb1ELb0ELb0EEENS1_21CollectiveEpilogueFwdINS6_IJSA_SC_SB_EEES9_SE_SG_Li256ELb1ELb1ELb0ELb0EEENS1_36VarlenDynamicPersistentTileSchedulerILi128ELi96ELi256ELi128ELb0ELb1ELb1ELb0ELb1ELb1EEEEEEEEEvNT_6ParamsE)
	.align		4
        /*0064*/ 	.word	index@(__assertfail)
	.align		4
        /*0068*/ 	.word	index@(_ZN7cutlass13device_kernelIN5flash11enable_sm90INS1_16FlashAttnFwdSm90INS1_25CollectiveMainloopFwdSm90ILi2EN4cute5tupleIJNS5_1CILi1EEES8_S8_EEENS6_IJNS7_ILi128EEENS7_ILi96EEENS7_ILi192EEEEEELi192ENS_10bfloat16_tEfNS_4arch4Sm90ELb0ELb1ELb0ELb0ELb1ELb0ELb0ELb1ELb1ELb1ELb0ELb0EEENS1_21CollectiveEpilogueFwdINS6_IJSA_SC_SB_EEES9_SE_SG_Li256ELb0ELb1ELb0ELb0EEENS1_30DynamicPersistentTileSchedulerILi256ELi128ELb0ELb1ELb1EEEEEEEEEvNT_6ParamsE)
	.align		4
        /*006c*/ 	.word	index@(__assertfail)
	.align		4
        /*0070*/ 	.word	index@(_ZN7cutlass13device_kernelIN5flash11enable_sm90INS1_16FlashAttnFwdSm90INS1_25CollectiveMainloopFwdSm90ILi2EN4cute5tupleIJNS5_1CILi1EEES8_S8_EEENS6_IJNS7_ILi128EEENS7_ILi96EEENS7_ILi192EEEEEELi192ENS_10bfloat16_tEfNS_4arch4Sm90ELb0ELb1ELb0ELb1ELb1ELb0ELb0ELb1ELb1ELb1ELb0ELb0EEENS1_21CollectiveEpilogueFwdINS6_IJSA_SC_SB_EEES9_SE_SG_Li256ELb1ELb1ELb0ELb0EEENS1_36VarlenDynamicPersistentTileSchedulerILi128ELi96ELi256ELi128ELb0ELb1ELb1ELb1ELb0ELb1EEEEEEEEEvNT_6ParamsE)
	.align		4
        /*0074*/ 	.word	index@(__assertfail)
	.align		4
        /*0078*/ 	.word	index@(_ZN7cutlass13device_kernelIN5flash11enable_sm90INS1_16FlashAttnFwdSm90INS1_25CollectiveMainloopFwdSm90ILi2EN4cute5tupleIJNS5_1CILi1EEES8_S8_EEENS6_IJNS7_ILi128EEENS7_ILi96EEENS7_ILi192EEEEEELi192ENS_10bfloat16_tEfNS_4arch4Sm90ELb0ELb1ELb0ELb1ELb1ELb1ELb0ELb1ELb1ELb1ELb0ELb0EEENS1_21CollectiveEpilogueFwdINS6_IJSA_SC_SB_EEES9_SE_SG_Li256ELb1ELb1ELb0ELb0EEENS1_36VarlenDynamicPersistentTileSchedulerILi128ELi96ELi256ELi128ELb0ELb1ELb1ELb1ELb0ELb1EEEEEEEEEvNT_6ParamsE)
	.align		4
        /*007c*/ 	.word	index@(__assertfail)
	.align		4
        /*0080*/ 	.word	index@(_ZN7cutlass13device_kernelIN5flash11enable_sm90INS1_16FlashAttnFwdSm90INS1_25CollectiveMainloopFwdSm90ILi2EN4cute5tupleIJNS5_1CILi1EEES8_S8_EEENS6_IJNS7_ILi128EEENS7_ILi96EEENS7_ILi192EEEEEELi192ENS_10bfloat16_tEfNS_4arch4Sm90ELb1ELb0ELb0ELb0ELb1ELb0ELb0ELb1ELb1ELb1ELb0ELb0EEENS1_21CollectiveEpilogueFwdINS6_IJSA_SC_SB_EEES9_SE_SG_Li256ELb0ELb1ELb0ELb0EEENS1_30DynamicPersistentTileSchedulerILi256ELi128ELb0ELb1ELb1EEEEEEEEEvNT_6ParamsE)
	.align		4
        /*0084*/ 	.word	index@(__assertfail)
	.align		4
        /*0088*/ 	.word	index@(_ZN7cutlass13device_kernelIN5flash11enable_sm90INS1_16FlashAttnFwdSm90INS1_25CollectiveMainloopFwdSm90ILi2EN4cute5tupleIJNS5_1CILi1EEES8_S8_EEENS6_IJNS7_ILi128EEENS7_ILi96EEENS7_ILi192EEEEEELi192ENS_10bfloat16_tEfNS_4arch4Sm90ELb1ELb0ELb0ELb1ELb1ELb0ELb0ELb1ELb1ELb1ELb0ELb0EEENS1_21CollectiveEpilogueFwdINS6_IJSA_SC_SB_EEES9_SE_SG_Li256ELb1ELb1ELb0ELb0EEENS1_36VarlenDynamicPersistentTileSchedulerILi128ELi96ELi256ELi128ELb0ELb1ELb1ELb1ELb1ELb1EEEEEEEEEvNT_6ParamsE)
	.align		4
        /*008c*/ 	.word	index@(__assertfail)
	.align		4
        /*0090*/ 	.word	index@(_ZN7cutlass13device_kernelIN5flash11enable_sm90INS1_16FlashAttnFwdSm90INS1_25CollectiveMainloopFwdSm90ILi2EN4cute5tupleIJNS5_1CILi1EEES8_S8_EEENS6_IJNS7_ILi128EEENS7_ILi96EEENS7_ILi192EEEEEELi192ENS_10bfloat16_tEfNS_4arch4Sm90ELb1ELb0ELb0ELb1ELb1ELb1ELb0ELb1ELb1ELb1ELb0ELb0EEENS1_21CollectiveEpilogueFwdINS6_IJSA_SC_SB_EEES9_SE_SG_Li256ELb1ELb1ELb0ELb0EEENS1_36VarlenDynamicPersistentTileSchedulerILi128ELi96ELi256ELi128ELb0ELb1ELb1ELb1ELb1ELb1EEEEEEEEEvNT_6ParamsE)
	.align		4
        /*0094*/ 	.word	index@(__assertfail)
	.align		4
        /*0098*/ 	.word	index@(_ZN7cutlass13device_kernelIN5flash11enable_sm90INS1_16FlashAttnFwdSm90INS1_25CollectiveMainloopFwdSm90ILi2EN4cute5tupleIJNS5_1CILi1EEES8_S8_EEENS6_IJNS7_ILi128EEESA_SA_EEELi128ENS_10bfloat16_tEfNS_4arch4Sm90ELb0ELb0ELb0ELb0ELb1ELb0ELb0ELb1ELb1ELb1ELb0ELb0EEENS1_21CollectiveEpilogueFwdISB_S9_SC_SE_Li256ELb0ELb1ELb0ELb0EEENS1_29StaticPersistentTileSchedulerILb0EEEEEEEEEvNT_6ParamsE)
	.align		4
        /*009c*/ 	.word	index@(__assertfail)
	.align		4
        /*00a0*/ 	.word	index@(_ZN7cutlass13device_kernelIN5flash11enable_sm90INS1_16FlashAttnFwdSm90INS1_25CollectiveMainloopFwdSm90ILi2EN4cute5tupleIJNS5_1CILi1EEES8_S8_EEENS6_IJNS7_ILi128EEESA_SA_EEELi128ENS_10bfloat16_tEfNS_4arch4Sm90ELb0ELb0ELb0ELb1ELb1ELb0ELb0ELb1ELb1ELb1ELb0ELb0EEENS1_21CollectiveEpilogueFwdISB_S9_SC_SE_Li256ELb1ELb1ELb0ELb0EEENS1_36VarlenDynamicPersistentTileSchedulerILi128ELi128ELi256ELi128ELb0ELb1ELb1ELb0ELb1ELb1EEEEEEEEEvNT_6ParamsE)
	.align		4
        /*00a4*/ 	.word	index@(__assertfail)
	.align		4
        /*00a8*/ 	.word	index@(_ZN7cutlass13device_kernelIN5flash11enable_sm90INS1_16FlashAttnFwdSm90INS1_25CollectiveMainloopFwdSm90ILi2EN4cute5tupleIJNS5_1CILi1EEES8_S8_EEENS6_IJNS7_ILi128EEESA_SA_EEELi128ENS_10bfloat16_tEfNS_4arch4Sm90ELb0ELb0ELb0ELb1ELb1ELb1ELb0ELb1ELb1ELb1ELb0ELb0EEENS1_21CollectiveEpilogueFwdISB_S9_SC_SE_Li256ELb1ELb1ELb0ELb0EEENS1_36VarlenDynamicPersistentTileSchedulerILi128ELi128ELi256ELi128ELb0ELb1ELb1ELb0ELb1ELb1EEEEEEEEEvNT_6ParamsE)
	.align		4
        /*00ac*/ 	.word	index@(__assertfail)
	.align		4
        /*00b0*/ 	.word	index@(_ZN7cutlass13device_kernelIN5flash11enable_sm90INS1_16FlashAttnFwdSm90INS1_25CollectiveMainloopFwdSm90ILi2EN4cute5tupleIJNS5_1CILi1EEES8_S8_EEENS6_IJNS7_ILi128EEESA_SA_EEELi128ENS_10bfloat16_tEfNS_4arch4Sm90ELb0ELb1ELb0ELb0ELb1ELb0ELb0ELb1ELb1ELb1ELb0ELb0EEENS1_21CollectiveEpilogueFwdISB_S9_SC_SE_Li256ELb0ELb1ELb0ELb0EEENS1_30DynamicPersistentTileSchedulerILi256ELi128ELb0ELb1ELb1EEEEEEEEEvNT_6ParamsE)
	.align		4
        /*00b4*/ 	.word	index@(__assertfail)
	.align		4
        /*00b8*/ 	.word	index@(_ZN7cutlass13device_kernelIN5flash11enable_sm90INS1_16FlashAttnFwdSm90INS1_25CollectiveMainloopFwdSm90ILi2EN4cute5tupleIJNS5_1CILi1EEES8_S8_EEENS6_IJNS7_ILi128EEESA_SA_EEELi128ENS_10bfloat16_tEfNS_4arch4Sm90ELb0ELb1ELb0ELb1ELb1ELb0ELb0ELb1ELb1ELb1ELb0ELb0EEENS1_21CollectiveEpilogueFwdISB_S9_SC_SE_Li256ELb1ELb1ELb0ELb0EEENS1_36VarlenDynamicPersistentTileSchedulerILi128ELi128ELi256ELi128ELb0ELb1ELb1ELb1ELb0ELb1EEEEEEEEEvNT_6ParamsE)
	.align		4
        /*00bc*/ 	.word	index@(__assertfail)
	.align		4
        /*00c0*/ 	.word	index@(_ZN7cutlass13device_kernelIN5flash11enable_sm90INS1_16FlashAttnFwdSm90INS1_25CollectiveMainloopFwdSm90ILi2EN4cute5tupleIJNS5_1CILi1EEES8_S8_EEENS6_IJNS7_ILi128EEESA_SA_EEELi128ENS_10bfloat16_tEfNS_4arch4Sm90ELb0ELb1ELb0ELb1ELb1ELb1ELb0ELb1ELb1ELb1ELb0ELb0EEENS1_21CollectiveEpilogueFwdISB_S9_SC_SE_Li256ELb1ELb1ELb0ELb0EEENS1_36VarlenDynamicPersistentTileSchedulerILi128ELi128ELi256ELi128ELb0ELb1ELb1ELb1ELb0ELb1EEEEEEEEEvNT_6ParamsE)
	.align		4
        /*00c4*/ 	.word	index@(__assertfail)
	.align		4
        /*00c8*/ 	.word	index@(_ZN7cutlass13device_kernelIN5flash11enable_sm90INS1_16FlashAttnFwdSm90INS1_25CollectiveMainloopFwdSm90ILi2EN4cute5tupleIJNS5_1CILi1EEES8_S8_EEENS6_IJNS7_ILi128EEESA_SA_EEELi128ENS_10bfloat16_tEfNS_4arch4Sm90ELb1ELb0ELb0ELb0ELb1ELb0ELb0ELb1ELb1ELb1ELb0ELb0EEENS1_21CollectiveEpilogueFwdISB_S9_SC_SE_Li256ELb0ELb1ELb0ELb0EEENS1_30DynamicPersistentTileSchedulerILi256ELi128ELb0ELb1ELb1EEEEEEEEEvNT_6ParamsE)
	.align		4
        /*00cc*/ 	.word	index@(__assertfail)
	.align		4
        /*00d0*/ 	.word	index@(_ZN7cutlass13device_kernelIN5flash11enable_sm90INS1_16FlashAttnFwdSm90INS1_25CollectiveMainloopFwdSm90ILi2EN4cute5tupleIJNS5_1CILi1EEES8_S8_EEENS6_IJNS7_ILi128EEESA_SA_EEELi128ENS_10bfloat16_tEfNS_4arch4Sm90ELb1ELb0ELb0ELb1ELb1ELb0ELb0ELb1ELb1ELb1ELb0ELb0EEENS1_21CollectiveEpilogueFwdISB_S9_SC_SE_Li256ELb1ELb1ELb0ELb0EEENS1_36VarlenDynamicPersistentTileSchedulerILi128ELi128ELi256ELi128ELb0ELb1ELb1ELb1ELb1ELb1EEEEEEEEEvNT_6ParamsE)
	.align		4
        /*00d4*/ 	.word	index@(__assertfail)
	.align		4
        /*00d8*/ 	.word	index@(_ZN7cutlass13device_kernelIN5flash11enable_sm90INS1_16FlashAttnFwdSm90INS1_25CollectiveMainloopFwdSm90ILi2EN4cute5tupleIJNS5_1CILi1EEES8_S8_EEENS6_IJNS7_ILi128EEESA_SA_EEELi128ENS_10bfloat16_tEfNS_4arch4Sm90ELb1ELb0ELb0ELb1ELb1ELb1ELb0ELb1ELb1ELb1ELb0ELb0EEENS1_21CollectiveEpilogueFwdISB_S9_SC_SE_Li256ELb1ELb1ELb0ELb0EEENS1_36VarlenDynamicPersistentTileSchedulerILi128ELi128ELi256ELi128ELb0ELb1ELb1ELb1ELb1ELb1EEEEEEEEEvNT_6ParamsE)
	.align		4
        /*00dc*/ 	.word	index@(__assertfail)
	.align		4
        /*00e0*/ 	.word	index@(_ZN7cutlass13device_kernelIN5flash11enable_sm90INS1_16FlashAttnFwdSm90INS1_25CollectiveMainloopFwdSm90ILi2EN4cute5tupleIJNS5_1CILi1EEES8_S8_EEENS6_IJNS7_ILi192EEENS7_ILi128EEENS7_ILi96EEEEEELi96ENS_10bfloat16_tEfNS_4arch4Sm90ELb0ELb0ELb0ELb0ELb1ELb0ELb0ELb0ELb1ELb1ELb0ELb0EEENS1_21CollectiveEpilogueFwdINS6_IJSA_SC_SB_EEES9_SE_SG_Li384ELb0ELb1ELb0ELb0EEENS1_29StaticPersistentTileSchedulerILb0EEEEEEEEEvNT_6ParamsE)
	.align		4
        /*00e4*/ 	.word	index@(__assertfail)
	.align		4
        /*00e8*/ 	.word	index@(_ZN7cutlass13device_kernelIN5flash11enable_sm90INS1_16FlashAttnFwdSm90INS1_25CollectiveMainloopFwdSm90ILi2EN4cute5tupleIJNS5_1CILi1EEES8_S8_EEENS6_IJNS7_ILi192EEENS7_ILi128EEENS7_ILi96EEEEEELi96ENS_10bfloat16_tEfNS_4arch4Sm90ELb0ELb0ELb0ELb1ELb1ELb0ELb0ELb0ELb1ELb1ELb0ELb0EEENS1_21CollectiveEpilogueFwdINS6_IJSA_SC_SB_EEES9_SE_SG_Li384ELb1ELb1ELb0ELb0EEENS1_36VarlenDynamicPersistentTileSchedulerILi192ELi128ELi384ELi128ELb0ELb1ELb1ELb0ELb1ELb1EEEEEEEEEvNT_6ParamsE)
	.align		4
        /*00ec*/ 	.word	index@(__assertfail)
	.align		4
        /*00f0*/ 	.word	index@(_ZN7cutlass13device_kernelIN5flash11enable_sm90INS1_16FlashAttnFwdSm90INS1_25CollectiveMainloopFwdSm90ILi2EN4cute5tupleIJNS5_1CILi1EEES8_S8_EEENS6_IJNS7_ILi192EEENS7_ILi128EEENS7_ILi96EEEEEELi96ENS_10bfloat16_tEfNS_4arch4Sm90ELb0ELb0ELb0ELb1ELb1ELb1ELb0ELb0ELb1ELb1ELb0ELb0EEENS1_21CollectiveEpilogueFwdINS6_IJSA_SC_SB_EEES9_SE_SG_Li384ELb1ELb1ELb0ELb0EEENS1_36VarlenDynamicPersistentTileSchedulerILi192ELi128ELi384ELi128ELb0ELb1ELb1ELb0ELb1ELb1EEEEEEEEEvNT_6ParamsE)
	.align		4
        /*00f4*/ 	.word	index@(__assertfail)
	.align		4
        /*00f8*/ 	.word	index@(_ZN7cutlass13device_kernelIN5flash11enable_sm90INS1_16FlashAttnFwdSm90INS1_25CollectiveMainloopFwdSm90ILi2EN4cute5tupleIJNS5_1CILi1EEES8_S8_EEENS6_IJNS7_ILi192EEENS7_ILi128EEENS7_ILi96EEEEEELi96ENS_10bfloat16_tEfNS_4arch4Sm90ELb0ELb1ELb0ELb0ELb1ELb0ELb0ELb0ELb1ELb1ELb0ELb0EEENS1_21CollectiveEpilogueFwdINS6_IJSA_SC_SB_EEES9_SE_SG_Li384ELb0ELb1ELb0ELb0EEENS1_30DynamicPersistentTileSchedulerILi384ELi128ELb0ELb1ELb1EEEEEEEEEvNT_6ParamsE)
	.align		4
        /*00fc*/ 	.word	index@(__assertfail)
	.align		4
        /*0100*/ 	.word	index@(_ZN7cutlass13device_kernelIN5flash11enable_sm90INS1_16FlashAttnFwdSm90INS1_25CollectiveMainloopFwdSm90ILi2EN4cute5tupleIJNS5_1CILi1EEES8_S8_EEENS6_IJNS7_ILi192EEENS7_ILi128EEENS7_ILi96EEEEEELi96ENS_10bfloat16_tEfNS_4arch4Sm90ELb0ELb1ELb0ELb1ELb1ELb0ELb0ELb0ELb1ELb1ELb0ELb0EEENS1_21CollectiveEpilogueFwdINS6_IJSA_SC_SB_EEES9_SE_SG_Li384ELb1ELb1ELb0ELb0EEENS1_36VarlenDynamicPersistentTileSchedulerILi192ELi128ELi384ELi128ELb0ELb1ELb1ELb1ELb0ELb1EEEEEEEEEvNT_6ParamsE)
	.align		4
        /*0104*/ 	.word	index@(__assertfail)
	.align		4
        /*0108*/ 	.word	index@(_ZN7cutlass13device_kernelIN5flash11enable_sm90INS1_16FlashAttnFwdSm90INS1_25CollectiveMainloopFwdSm90ILi2EN4cute5tupleIJNS5_1CILi1EEES8_S8_EEENS6_IJNS7_ILi192EEENS7_ILi128EEENS7_ILi96EEEEEELi96ENS_10bfloat16_tEfNS_4arch4Sm90ELb0ELb1ELb0ELb1ELb1ELb1ELb0ELb0ELb1ELb1ELb0ELb0EEENS1_21CollectiveEpilogueFwdINS6_IJSA_SC_SB_EEES9_SE_SG_Li384ELb1ELb1ELb0ELb0EEENS1_36VarlenDynamicPersistentTileSchedulerILi192ELi128ELi384ELi128ELb0ELb1ELb1ELb1ELb0ELb1EEEEEEEEEvNT_6ParamsE)
	.align		4
        /*010c*/ 	.word	index@(__assertfail)
	.align		4
        /*0110*/ 	.word	index@(_ZN7cutlass13device_kernelIN5flash11enable_sm90INS1_16FlashAttnFwdSm90INS1_25CollectiveMainloopFwdSm90ILi2EN4cute5tupleIJNS5_1CILi1EEES8_S8_EEENS6_IJNS7_ILi192EEENS7_ILi128EEENS7_ILi96EEEEEELi96ENS_10bfloat16_tEfNS_4arch4Sm90ELb1ELb0ELb0ELb0ELb1ELb0ELb0ELb0ELb1ELb1ELb0ELb0EEENS1_21CollectiveEpilogueFwdINS6_IJSA_SC_SB_EEES9_SE_SG_Li384ELb0ELb1ELb0ELb0EEENS1_30DynamicPersistentTileSchedulerILi384ELi128ELb0ELb1ELb1EEEEEEEEEvNT_6ParamsE)
	.align		4
        /*0114*/ 	.word	index@(__assertfail)
	.align		4
        /*0118*/ 	.word	index@(_ZN7cutlass13device_kernelIN5flash11enable_sm90INS1_16FlashAttnFwdSm90INS1_25CollectiveMainloopFwdSm90ILi2EN4cute5tupleIJNS5_1CILi1EEES8_S8_EEENS6_IJNS7_ILi192EEENS7_ILi128EEENS7_ILi96EEEEEELi96ENS_10bfloat16_tEfNS_4arch4Sm90ELb1ELb0ELb0ELb1ELb1ELb0ELb0ELb0ELb1ELb1ELb0ELb0EEENS1_21CollectiveEpilogueFwdINS6_IJSA_SC_SB_EEES9_SE_SG_Li384ELb1ELb1ELb0ELb0EEENS1_36VarlenDynamicPersistentTileSchedulerILi192ELi128ELi384ELi128ELb0ELb1ELb1ELb1ELb1ELb1EEEEEEEEEvNT_6ParamsE)
	.align		4
        /*011c*/ 	.word	index@(__assertfail)
	.align		4
        /*0120*/ 	.word	index@(_ZN7cutlass13device_kernelIN5flash11enable_sm90INS1_16FlashAttnFwdSm90INS1_25CollectiveMainloopFwdSm90ILi2EN4cute5tupleIJNS5_1CILi1EEES8_S8_EEENS6_IJNS7_ILi192EEENS7_ILi128EEENS7_ILi96EEEEEELi96ENS_10bfloat16_tEfNS_4arch4Sm90ELb1ELb0ELb0ELb1ELb1ELb1ELb0ELb0ELb1ELb1ELb0ELb0EEENS1_21CollectiveEpilogueFwdINS6_IJSA_SC_SB_EEES9_SE_SG_Li384ELb1ELb1ELb0ELb0EEENS1_36VarlenDynamicPersistentTileSchedulerILi192ELi128ELi384ELi128ELb0ELb1ELb1ELb1ELb1ELb1EEEEEEEEEvNT_6ParamsE)
	.align		4
        /*0124*/ 	.word	index@(__assertfail)
	.align		4
        /*0128*/ 	.word	index@(_ZN7cutlass13device_kernelIN5flash11enable_sm90INS1_16FlashAttnFwdSm90INS1_25CollectiveMainloopFwdSm90ILi2EN4cute5tupleIJNS5_1CILi1EEES8_S8_EEENS6_IJNS7_ILi192EEENS7_ILi128EEENS7_ILi64EEEEEELi64ENS_10bfloat16_tEfNS_4arch4Sm90ELb0ELb0ELb0ELb0ELb1ELb0ELb0ELb1ELb1ELb1ELb0ELb0EEENS1_21CollectiveEpilogueFwdINS6_IJSA_SC_SB_EEES9_SE_SG_Li384ELb0ELb1ELb0ELb0EEENS1_29StaticPersistentTileSchedulerILb0EEEEEEEEEvNT_6ParamsE)
	.align		4
        /*012c*/ 	.word	index@(__assertfail)
	.align		4
        /*0130*/ 	.word	index@(_ZN7cutlass13device_kernelIN5flash11enable_sm90INS1_16FlashAttnFwdSm90INS1_25CollectiveMainloopFwdSm90ILi2EN4cute5tupleIJNS5_1CILi1EEES8_S8_EEENS6_IJNS7_ILi192EEENS7_ILi128EEENS7_ILi64EEEEEELi64ENS_10bfloat16_tEfNS_4arch4Sm90ELb0ELb0ELb0ELb1ELb1ELb0ELb0ELb1ELb1ELb1ELb0ELb0EEENS1_21CollectiveEpilogueFwdINS6_IJSA_SC_SB_EEES9_SE_SG_Li384ELb1ELb1ELb0ELb0EEENS1_36VarlenDynamicPersistentTileSchedulerILi192ELi128ELi384ELi128ELb0ELb1ELb1ELb0ELb1ELb1EEEEEEEEEvNT_6ParamsE)
	.align		4
        /*0134*/ 	.word	index@(__assertfail)
	.align		4
        /*0138*/ 	.word	index@(_ZN7cutlass13device_kernelIN5flash11enable_sm90INS1_16FlashAttnFwdSm90INS1_25CollectiveMainloopFwdSm90ILi2EN4cute5tupleIJNS5_1CILi1EEES8_S8_EEENS6_IJNS7_ILi192EEENS7_ILi128EEENS7_ILi64EEEEEELi64ENS_10bfloat16_tEfNS_4arch4Sm90ELb0ELb0ELb0ELb1ELb1ELb1ELb0ELb1ELb1ELb1ELb0ELb0EEENS1_21CollectiveEpilogueFwdINS6_IJSA_SC_SB_EEES9_SE_SG_Li384ELb1ELb1ELb0ELb0EEENS1_36VarlenDynamicPersistentTileSchedulerILi192ELi128ELi384ELi128ELb0ELb1ELb1ELb0ELb1ELb1EEEEEEEEEvNT_6ParamsE)
	.align		4
        /*013c*/ 	.word	index@(__assertfail)
	.align		4
        /*0140*/ 	.word	index@(_ZN7cutlass13device_kernelIN5flash11enable_sm90INS1_16FlashAttnFwdSm90INS1_25CollectiveMainloopFwdSm90ILi2EN4cute5tupleIJNS5_1CILi1EEES8_S8_EEENS6_IJNS7_ILi192EEENS7_ILi128EEENS7_ILi64EEEEEELi64ENS_10bfloat16_tEfNS_4arch4Sm90ELb0ELb1ELb0ELb0ELb1ELb0ELb0ELb1ELb1ELb1ELb0ELb0EEENS1_21CollectiveEpilogueFwdINS6_IJSA_SC_SB_EEES9_SE_SG_Li384ELb0ELb1ELb0ELb0EEENS1_30DynamicPersistentTileSchedulerILi384ELi128ELb0ELb1ELb1EEEEEEEEEvNT_6ParamsE)
	.align		4
        /*0144*/ 	.word	index@(__assertfail)
	.align		4
        /*0148*/ 	.word	index@(_ZN7cutlass13device_kernelIN5flash11enable_sm90INS1_16FlashAttnFwdSm90INS1_25CollectiveMainloopFwdSm90ILi2EN4cute5tupleIJNS5_1CILi1EEES8_S8_EEENS6_IJNS7_ILi192EEENS7_ILi128EEENS7_ILi64EEEEEELi64ENS_10bfloat16_tEfNS_4arch4Sm90ELb0ELb1ELb0ELb1ELb1ELb0ELb0ELb1ELb1ELb1ELb0ELb0EEENS1_21CollectiveEpilogueFwdINS6_IJSA_SC_SB_EEES9_SE_SG_Li384ELb1ELb1ELb0ELb0EEENS1_36VarlenDynamicPersistentTileSchedulerILi192ELi128ELi384ELi128ELb0ELb1ELb1ELb1ELb0ELb1EEEEEEEEEvNT_6ParamsE)
	.align		4
        /*014c*/ 	.word	index@(__assertfail)
	.align		4
        /*0150*/ 	.word	index@(_ZN7cutlass13device_kernelIN5flash11enable_sm90INS1_16FlashAttnFwdSm90INS1_25CollectiveMainloopFwdSm90ILi2EN4cute5tupleIJNS5_1CILi1EEES8_S8_EEENS6_IJNS7_ILi192EEENS7_ILi128EEENS7_ILi64EEEEEELi64ENS_10bfloat16_tEfNS_4arch4Sm90ELb0ELb1ELb0ELb1ELb1ELb1ELb0ELb1ELb1ELb1ELb0ELb0EEENS1_21CollectiveEpilogueFwdINS6_IJSA_SC_SB_EEES9_SE_SG_Li384ELb1ELb1ELb0ELb0EEENS1_36VarlenDynamicPersistentTileSchedulerILi192ELi128ELi384ELi128ELb0ELb1ELb1ELb1ELb0ELb1EEEEEEEEEvNT_6ParamsE)
	.align		4
        /*0154*/ 	.word	index@(__assertfail)
	.align		4
        /*0158*/ 	.word	index@(_ZN7cutlass13device_kernelIN5flash11enable_sm90INS1_16FlashAttnFwdSm90INS1_25CollectiveMainloopFwdSm90ILi2EN4cute5tupleIJNS5_1CILi1EEES8_S8_EEENS6_IJNS7_ILi192EEENS7_ILi128EEENS7_ILi64EEEEEELi64ENS_10bfloat16_tEfNS_4arch4Sm90ELb1ELb0ELb0ELb0ELb1ELb0ELb0ELb1ELb1ELb1ELb0ELb0EEENS1_21CollectiveEpilogueFwdINS6_IJSA_SC_SB_EEES9_SE_SG_Li384ELb0ELb1ELb0ELb0EEENS1_30DynamicPersistentTileSchedulerILi384ELi128ELb0ELb1ELb1EEEEEEEEEvNT_6ParamsE)
	.align		4
        /*015c*/ 	.word	index@(__assertfail)
	.align		4
        /*0160*/ 	.word	index@(_ZN7cutlass13device_kernelIN5flash11enable_sm90INS1_16FlashAttnFwdSm90INS1_25CollectiveMainloopFwdSm90ILi2EN4cute5tupleIJNS5_1CILi1EEES8_S8_EEENS6_IJNS7_ILi192EEENS7_ILi128EEENS7_ILi64EEEEEELi64ENS_10bfloat16_tEfNS_4arch4Sm90ELb1ELb0ELb0ELb1ELb1ELb0ELb0ELb1ELb1ELb1ELb0ELb0EEENS1_21CollectiveEpilogueFwdINS6_IJSA_SC_SB_EEES9_SE_SG_Li384ELb1ELb1ELb0ELb0EEENS1_36VarlenDynamicPersistentTileSchedulerILi192ELi128ELi384ELi128ELb0ELb1ELb1ELb1ELb1ELb1EEEEEEEEEvNT_6ParamsE)
	.align		4
        /*0164*/ 	.word	index@(__assertfail)
	.align		4
        /*0168*/ 	.word	index@(_ZN7cutlass13device_kernelIN5flash11enable_sm90INS1_16FlashAttnFwdSm90INS1_25CollectiveMainloopFwdSm90ILi2EN4cute5tupleIJNS5_1CILi1EEES8_S8_EEENS6_IJNS7_ILi192EEENS7_ILi128EEENS7_ILi64EEEEEELi64ENS_10bfloat16_tEfNS_4arch4Sm90ELb1ELb0ELb0ELb1ELb1ELb1ELb0ELb1ELb1ELb1ELb0ELb0EEENS1_21CollectiveEpilogueFwdINS6_IJSA_SC_SB_EEES9_SE_SG_Li384ELb1ELb1ELb0ELb0EEENS1_36VarlenDynamicPersistentTileSchedulerILi192ELi128ELi384ELi128ELb0ELb1ELb1ELb1ELb1ELb1EEEEEEEEEvNT_6ParamsE)
	.align		4
        /*016c*/ 	.word	index@(__assertfail)
	.align		4
        /*0170*/ 	.word	0x00000000
	.align		4
        /*0174*/ 	.word	0xfffffffe
	.align		4
        /*0178*/ 	.word	0x00000000
	.align		4
        /*017c*/ 	.word	0xfffffffd
	.align		4
        /*0180*/ 	.word	0x00000000
	.align		4
        /*0184*/ 	.word	0xfffffffc


//--------------------- .nv.constant4             --------------------------
	.section	.nv.constant4,"a",@progbits
	.align	8
	.align		8
.nv.constant4:
        /*0000*/ 	.dword	__assertfail
	.align		8
        /*0008*/ 	.dword	__unnamed_1
	.align		8
        /*0010*/ 	.dword	__unnamed_2
	.align		8
        /*0018*/ 	.dword	__unnamed_3
	.align		8
        /*0020*/ 	.dword	__unnamed_4
	.align		8
        /*0028*/ 	.dword	__unnamed_5
	.align		8
        /*0030*/ 	.dword	__unnamed_6
	.align		8
        /*0038*/ 	.dword	__unnamed_7
	.align		8
        /*0040*/ 	.dword	__unnamed_8
	.align		8
        /*0048*/ 	.dword	__unnamed_9
	.align		8
        /*0050*/ 	.dword	__unnamed_10
	.align		8
        /*0058*/ 	.dword	__unnamed_11
	.align		8
        /*0060*/ 	.dword	__unnamed_12
	.align		8
        /*0068*/ 	.dword	__unnamed_13
	.align		8
        /*0070*/ 	.dword	__unnamed_14
	.align		8
        /*0078*/ 	.dword	__unnamed_15
	.align		8
        /*0080*/ 	.dword	__unnamed_16
	.align		8
        /*0088*/ 	.dword	__unnamed_17
	.align		8
        /*0090*/ 	.dword	__unnamed_18
	.align		8
        /*0098*/ 	.dword	__unnamed_19
	.align		8
        /*00a0*/ 	.dword	__unnamed_20
	.align		8
        /*00a8*/ 	.dword	__unnamed_21
	.align		8
        /*00b0*/ 	.dword	__unnamed_22
	.align		8
        /*00b8*/ 	.dword	__unnamed_23
	.align		8
        /*00c0*/ 	.dword	__unnamed_24
	.align		8
        /*00c8*/ 	.dword	__unnamed_25
	.align		8
        /*00d0*/ 	.dword	__unnamed_26
	.align		8
        /*00d8*/ 	.dword	__unnamed_27
	.align		8
        /*00e0*/ 	.dword	_ZN72_INTERNAL_1a4724fc_36_flash_fwd_hdimall_bf16_paged_sm90_cu_60c5005d_36884cuda3std3__45__cpo5beginE
	.align		8
        /*00e8*/ 	.dword	_ZN72_INTERNAL_1a4724fc_36_flash_fwd_hdimall_bf16_paged_sm90_cu_60c5005d_36884cuda3std3__45__cpo3endE
	.align		8
        /*00f0*/ 	.dword	_ZN72_INTERNAL_1a4724fc_36_flash_fwd_hdimall_bf16_paged_sm90_cu_60c5005d_36884cuda3std3__45__cpo6cbeginE
	.align		8
        /*00f8*/ 	.dword	_ZN72_INTERNAL_1a4724fc_36_flash_fwd_hdimall_bf16_paged_sm90_cu_60c5005d_36884cuda3std3__45__cpo4cendE
	.align		8
        /*0100*/ 	.dword	_ZN72_INTERNAL_1a4724fc_36_flash_fwd_hdimall_bf16_paged_sm90_cu_60c5005d_36884cuda3std3__474_GLOBAL__N__1a4724fc_36_flash_fwd_hdimall_bf16_paged_sm90_cu_60c5005d_36886ignoreE
	.align		8
        /*0108*/ 	.dword	_ZN72_INTERNAL_1a4724fc_36_flash_fwd_hdimall_bf16_paged_sm90_cu_60c5005d_36884cuda3std3__419piecewise_constructE
	.align		8
        /*0110*/ 	.dword	_ZN72_INTERNAL_1a4724fc_36_flash_fwd_hdimall_bf16_paged_sm90_cu_60c5005d_36884cuda3std3__48in_placeE
	.align		8
        /*0118*/ 	.dword	_ZN72_INTERNAL_1a4724fc_36_flash_fwd_hdimall_bf16_paged_sm90_cu_60c5005d_36884cuda3std6ranges3__45__cpo4swapE
	.align		8
        /*0120*/ 	.dword	_ZN72_INTERNAL_1a4724fc_36_flash_fwd_hdimall_bf16_paged_sm90_cu_60c5005d_36884cuda3std6ranges3__45__cpo9iter_moveE
	.align		8
        /*0128*/ 	.dword	_ZN72_INTERNAL_1a4724fc_36_flash_fwd_hdimall_bf16_paged_sm90_cu_60c5005d_36884cute7productE
	.align		8
        /*0130*/ 	.dword	_ZN72_INTERNAL_1a4724fc_36_flash_fwd_hdimall_bf16_paged_sm90_cu_60c5005d_36884cute1_E
	.align		8
        /*0138*/ 	.dword	$str$23
	.align		8
        /*0140*/ 	.dword	$str$24


//--------------------- .text._ZN7cutlass13device_kernelIN5flash11enable_sm90INS1_16FlashAttnFwdSm90INS1_25CollectiveMainloopFwdSm90ILi2EN4cute5tupleIJNS5_1CILi1EEES8_S8_EEENS6_IJNS7_ILi128EEENS7_ILi80EEENS7_ILi256EEEEEELi256ENS_10bfloat16_tEfNS_4arch4Sm90ELb0ELb0ELb0ELb0ELb1ELb0ELb0ELb1ELb1ELb1ELb0ELb0EEENS1_21CollectiveEpilogueFwdINS6_IJSA_SC_SB_EEES9_SE_SG_Li256ELb0ELb1ELb0ELb0EEENS1_29StaticPersistentTileSchedulerILb0EEEEEEEEEvNT_6ParamsE --------------------------
	.section	.text._ZN7cutlass13device_kernelIN5flash11enable_sm90INS1_16FlashAttnFwdSm90INS1_25CollectiveMainloopFwdSm90ILi2EN4cute5tupleIJNS5_1CILi1EEES8_S8_EEENS6_IJNS7_ILi128EEENS7_ILi80EEENS7_ILi256EEEEEELi256ENS_10bfloat16_tEfNS_4arch4Sm90ELb0ELb0ELb0ELb0ELb1ELb0ELb0ELb1ELb1ELb1ELb0ELb0EEENS1_21CollectiveEpilogueFwdINS6_IJSA_SC_SB_EEES9_SE_SG_Li256ELb0ELb1ELb0ELb0EEENS1_29StaticPersistentTileSchedulerILb0EEEEEEEEEvNT_6ParamsE,"ax",@progbits
	.align	128
.text._ZN7cutlass13device_kernelIN5flash11enable_sm90INS1_16FlashAttnFwdSm90INS1_25CollectiveMainloopFwdSm90ILi2EN4cute5tupleIJNS5_1CILi1EEES8_S8_EEENS6_IJNS7_ILi128EEENS7_ILi80EEENS7_ILi256EEEEEELi256ENS_10bfloat16_tEfNS_4arch4Sm90ELb0ELb0ELb0ELb0ELb1ELb0ELb0ELb1ELb1ELb1ELb0ELb0EEENS1_21CollectiveEpilogueFwdINS6_IJSA_SC_SB_EEES9_SE_SG_Li256ELb0ELb1ELb0ELb0EEENS1_29StaticPersistentTileSchedulerILb0EEEEEEEEEvNT_6ParamsE:
        .type           _ZN7cutlass13device_kernelIN5flash11enable_sm90INS1_16FlashAttnFwdSm90INS1_25CollectiveMainloopFwdSm90ILi2EN4cute5tupleIJNS5_1CILi1EEES8_S8_EEENS6_IJNS7_ILi128EEENS7_ILi80EEENS7_ILi256EEEEEELi256ENS_10bfloat16_tEfNS_4arch4Sm90ELb0ELb0ELb0ELb0ELb1ELb0ELb0ELb1ELb1ELb1ELb0ELb0EEENS1_21CollectiveEpilogueFwdINS6_IJSA_SC_SB_EEES9_SE_SG_Li256ELb0ELb1ELb0ELb0EEENS1_29StaticPersistentTileSchedulerILb0EEEEEEEEEvNT_6ParamsE,@function
        .size           _ZN7cutlass13device_kernelIN5flash11enable_sm90INS1_16FlashAttnFwdSm90INS1_25CollectiveMainloopFwdSm90ILi2EN4cute5tupleIJNS5_1CILi1EEES8_S8_EEENS6_IJNS7_ILi128EEENS7_ILi80EEENS7_ILi256EEEEEELi256ENS_10bfloat16_tEfNS_4arch4Sm90ELb0ELb0ELb0ELb0ELb1ELb0ELb0ELb1ELb1ELb1ELb0ELb0EEENS1_21CollectiveEpilogueFwdINS6_IJSA_SC_SB_EEES9_SE_SG_Li256ELb0ELb1ELb0ELb0EEENS1_29StaticPersistentTileSchedulerILb0EEEEEEEEEvNT_6ParamsE,(.L_x_15824 - _ZN7cutlass13device_kernelIN5flash11enable_sm90INS1_16FlashAttnFwdSm90INS1_25CollectiveMainloopFwdSm90ILi2EN4cute5tupleIJNS5_1CILi1EEES8_S8_EEENS6_IJNS7_ILi128EEENS7_ILi80EEENS7_ILi256EEEEEELi256ENS_10bfloat16_tEfNS_4arch4Sm90ELb0ELb0ELb0ELb0ELb1ELb0ELb0ELb1ELb1ELb1ELb0ELb0EEENS1_21CollectiveEpilogueFwdINS6_IJSA_SC_SB_EEES9_SE_SG_Li256ELb0ELb1ELb0ELb0EEENS1_29StaticPersistentTileSchedulerILb0EEEEEEEEEvNT_6ParamsE)
        .other          _ZN7cutlass13device_kernelIN5flash11enable_sm90INS1_16FlashAttnFwdSm90INS1_25CollectiveMainloopFwdSm90ILi2EN4cute5tupleIJNS5_1CILi1EEES8_S8_EEENS6_IJNS7_ILi128EEENS7_ILi80EEENS7_ILi256EEEEEELi256ENS_10bfloat16_tEfNS_4arch4Sm90ELb0ELb0ELb0ELb0ELb1ELb0ELb0ELb1ELb1ELb1ELb0ELb0EEENS1_21CollectiveEpilogueFwdINS6_IJSA_SC_SB_EEES9_SE_SG_Li256ELb0ELb1ELb0ELb0EEENS1_29StaticPersistentTileSchedulerILb0EEEEEEEEEvNT_6ParamsE,@"STO_CUDA_ENTRY STV_DEFAULT"
_ZN7cutlass13device_kernelIN5flash11enable_sm90INS1_16FlashAttnFwdSm90INS1_25CollectiveMainloopFwdSm90ILi2EN4cute5tupleIJNS5_1CILi1EEES8_S8_EEENS6_IJNS7_ILi128EEENS7_ILi80EEENS7_ILi256EEEEEELi256ENS_10bfloat16_tEfNS_4arch4Sm90ELb0ELb0ELb0ELb0ELb1ELb0ELb0ELb1ELb1ELb1ELb0ELb0EEENS1_21CollectiveEpilogueFwdINS6_IJSA_SC_SB_EEES9_SE_SG_Li256ELb0ELb1ELb0ELb0EEENS1_29StaticPersistentTileSchedulerILb0EEEEEEEEEvNT_6ParamsE:
[----:B------:R-:W0:Y:S02]  /*0000*/  LDC R1, c[0x0][0x28] ;  /* 0x00000a00ff017b82 */ /* 0x000e240000000800 */
[----:B0-----:R-:W-:Y:S01]  /*0010*/  VIADD R1, R1, 0xfffffff0 ;  /* 0xfffffff001017836 */ /* 0x001fe20000000000 */
[----:B------:R-:W0:Y:S01]  /*0020*/  S2R R27, SR_TID.X ;  /* 0x00000000001b7919 */ /* 0x000e220000002100 */
[----:B------:R-:W-:Y:S01]  /*0030*/  ELECT P0, URZ, PT ;  /* 0x00000000003f782f */ /* 0x000fe20003800000 */
[----:B------:R-:W-:Y:S01]  /*0040*/  UMOV UR4, 0x80 ;  /* 0x0000008000047882 */ /* 0x000fe20000000000 */
[----:B------:R-:W-:Y:S01]  /*0050*/  UMOV UR7, 0x100 ;  /* 0x0000010000077882 */ /* 0x000fe20000000000 */
[----:B0-----:R-:W-:-:S05]  /*0060*/  SHF.R.U32.HI R0, RZ, 0x5, R27 ;  /* 0x00000005ff007819 */ /* 0x001fca000001161b */
[----:B------:R-:W0:Y:S02]  /*0070*/  SHFL.IDX PT, R2, R0, RZ, 0x1f ;  /* 0x00001fff00027589 */ /* 0x000e2400000e0000 */
[C---:B0-----:R-:W-:Y:S02]  /*0080*/  ISETP.NE.OR P0, PT, R2.reuse, RZ, !P0 ;  /* 0x000000ff0200720c */ /* 0x041fe40004705670 */
[----:B------:R-:W-:Y:S02]  /*0090*/  ISETP.NE.AND P1, PT, R2, RZ, PT ;  /* 0x000000ff0200720c */ /* 0x000fe40003f25270 */
[----:B------:R-:W-:-:S06]  /*00a0*/  SHF.R.U32.HI R2, RZ, 0x7, R27 ;  /* 0x00000007ff027819 */ /* 0x000fcc000001161b */
[----:B------:R-:W0:Y:S03]  /*00b0*/  SHFL.IDX PT, R2, R2, RZ, 0x1f ;  /* 0x00001fff02027589 */ /* 0x000e2600000e0000 */
[----:B------:R-:W-:Y:S01]  /*00c0*/  VOTEU.ALL UP0, P0 ;  /* 0x00000000003f7886 */ /* 0x000fe20000000000 */
[----:B------:R-:W-:-:S04]  /*00d0*/  VOTEU.ALL UP1, P0 ;  /* 0x00000000003f7886 */ /* 0x000fc80000020000 */
[----:B------:R-:W1:Y:S01]  /*00e0*/  @!UP0 S2UR UR8, SR_CgaCtaId ;  /* 0x00000000000889c3 */ /* 0x000e620000008800 */
[----:B------:R-:W-:Y:S01]  /*00f0*/  @!UP0 UMOV UR6, 0x400 ;  /* 0x0000040000068882 */ /* 0x000fe20000000000 */
[----:B------:R-:W-:-:S04]  /*0100*/  @!UP0 UIADD3 UR4, -UR4, 0x100000, URZ ;  /* 0x0010000004048890 */ /* 0x000fc8000fffe13f */
[----:B------:R-:W-:Y:S02]  /*0110*/  @!UP0 USHF.L.U32 UR5, UR4, 0xb, URZ ;  /* 0x0000000b04058899 */ /* 0x000fe4000800063f */
[----:B------:R-:W-:Y:S02]  /*0120*/  @!UP0 USHF.L.U32 UR4, UR4, 0x1, URZ ;  /* 0x0000000104048899 */ /* 0x000fe4000800063f */
[----:B-1----:R-:W-:Y:S02]  /*0130*/  @!UP0 ULEA UR8, UR8, UR6, 0x18 ;  /* 0x0000000608088291 */ /* 0x002fe4000f8ec03f */
[----:B------:R-:W-:-:S04]  /*0140*/  @!UP0 UIADD3 UR6, -UR7, 0x100000, URZ ;  /* 0x0010000007068890 */ /* 0x000fc8000fffe13f */
[----:B------:R-:W-:Y:S02]  /*0150*/  @!UP0 USHF.L.U32 UR7, UR6, 0xb, URZ ;  /* 0x0000000b06078899 */ /* 0x000fe4000800063f */
[----:B------:R-:W-:Y:S01]  /*0160*/  @!UP0 USHF.L.U32 UR6, UR6, 0x1, URZ ;  /* 0x0000000106068899 */ /* 0x000fe2000800063f */
[----:B------:R-:W-:-:S05]  /*0170*/  VOTEU.ALL UP0, P0 ;  /* 0x00000000003f7886 */ /* 0x000fca0000000000 */
[----:B------:R1:W2:Y:S06]  /*0180*/  @!UP0 SYNCS.EXCH.64 URZ, [UR8+0x38800], UR4 ;  /* 0x03880004083f85b2 */ /* 0x0002ac0008000100 */
[----:B------:R1:W3:Y:S02]  /*0190*/  @!UP1 SYNCS.EXCH.64 URZ, [UR8+0x38820], UR6 ;  /* 0x03882006083f95b2 */ /* 0x0002e40008000100 */
[----:B01----:R-:W-:Y:S05]  /*01a0*/  @P1 BRA `(.L_x_0) ;  /* 0x0000000000481947 */ /* 0x003fea0003800000 */
[----:B------:R-:W0:Y:S01]  /*01b0*/  S2UR UR5, SR_CgaCtaId ;  /* 0x00000000000579c3 */ /* 0x000e220000008800 */
[----:B------:R-:W-:Y:S01]  /*01c0*/  UMOV UR4, 0x400 ;  /* 0x0000040000047882 */ /* 0x000fe20000000000 */
[----:B------:R-:W-:Y:S01]  /*01d0*/  UMOV UR6, 0x80 ;  /* 0x0000008000067882 */ /* 0x000fe20000000000 */
[----:B------:R-:W-:Y:S01]  /*01e0*/  UMOV UR7, 0x100 ;  /* 0x0000010000077882 */ /* 0x000fe20000000000 */
[----:B------:R-:W-:Y:S01]  /*01f0*/  ELECT P0, URZ, PT ;  /* 0x00000000003f782f */ /* 0x000fe20003800000 */
[----:B0-----:R-:W-:Y:S02]  /*0200*/  ULEA UR8, UR5, UR4, 0x18 ;  /* 0x0000000405087291 */ /* 0x001fe4000f8ec03f */
[----:B------:R-:W-:-:S04]  /*0210*/  UIADD3 UR4, -UR6, 0x100000, URZ ;  /* 0x0010000006047890 */ /* 0x000fc8000fffe13f */
[----:B------:R-:W-:Y:S02]  /*0220*/  USHF.L.U32 UR5, UR4, 0xb, URZ ;  /* 0x0000000b04057899 */ /* 0x000fe4000800063f */
[----:B------:R-:W-:Y:S02]  /*0230*/  USHF.L.U32 UR4, UR4, 0x1, URZ ;  /* 0x0000000104047899 */ /* 0x000fe4000800063f */
[----:B------:R-:W-:-:S04]  /*0240*/  UIADD3 UR6, -UR7, 0x100000, URZ ;  /* 0x0010000007067890 */ /* 0x000fc8000fffe13f */
[----:B------:R-:W-:Y:S02]  /*0250*/  USHF.L.U32 UR7, UR6, 0xb, URZ ;  /* 0x0000000b06077899 */ /* 0x000fe4000800063f */
[----:B------:R-:W-:Y:S01]  /*0260*/  USHF.L.U32 UR6, UR6, 0x1, URZ ;  /* 0x0000000106067899 */ /* 0x000fe2000800063f */
[----:B------:R-:W0:Y:S03]  /*0270*/  FENCE.VIEW.ASYNC.S ;  /* 0x00000000000073c6 */ /* 0x000e260000000000 */
[----:B0-----:R0:W1:Y:S08]  /*0280*/  SYNCS.EXCH.64 URZ, [UR8+0x38830], UR4 ;  /* 0x03883004083f75b2 */ /* 0x0010700008000100 */
[----:B------:R0:W4:Y:S01]  /*0290*/  SYNCS.EXCH.64 URZ, [UR8+0x38840], UR6 ;  /* 0x03884006083f75b2 */ /* 0x0001220008000100 */
[----:B------:R0:W0:Y:S01]  /*02a0*/  SYNCS.EXCH.64 URZ, [UR8+0x38838], UR4 ;  /* 0x03883804083f75b2 */ /* 0x0000220008000100 */
[----:B------:R0:W0:Y:S01]  /*02b0*/  SYNCS.EXCH.64 URZ, [UR8+0x38848], UR6 ;  /* 0x03884806083f75b2 */ /* 0x0000220008000100 */
[----:B------:R-:W-:Y:S01]  /*02c0*/  NOP ;  /* 0x0000000000007918 */ /* 0x000fe20000000000 */
.L_x_0:
[----:B------:R-:W5:Y:S01]  /*02d0*/  SHFL.IDX PT, R3, R0, RZ, 0x1f ;  /* 0x00001fff00037589 */ /* 0x000f6200000e0000 */
[----:B------:R-:W-:Y:S01]  /*02e0*/  NOP ;  /* 0x0000000000007918 */ /* 0x000fe20000000000 */
[----:B-----5:R-:W-:-:S13]  /*02f0*/  ISETP.NE.AND P0, PT, R3, RZ, PT ;  /* 0x000000ff0300720c */ /* 0x020fda0003f05270 */
[----:B------:R-:W-:Y:S05]  /*0300*/  @P0 BRA `(.L_x_1) ;  /* 0x0000000000480947 */ /* 0x000fea0003800000 */
[----:B0-----:R-:W0:Y:S01]  /*0310*/  S2UR UR5, SR_CgaCtaId ;  /* 0x00000000000579c3 */ /* 0x001e220000008800 */
        /* <DEDUP_REMOVED lines=12> */
[----:B0-----:R0:W0:Y:S08]  /*03e0*/  SYNCS.EXCH.64 URZ, [UR8+0x38850], UR4 ;  /* 0x03885004083f75b2 */ /* 0x0010300008000100 */
[----:B------:R0:W0:Y:S01]  /*03f0*/  SYNCS.EXCH.64 URZ, [UR8+0x38860], UR6 ;  /* 0x03886006083f75b2 */ /* 0x0000220008000100 */
[----:B------:R0:W0:Y:S01]  /*0400*/  SYNCS.EXCH.64 URZ, [UR8+0x38858], UR4 ;  /* 0x03885804083f75b2 */ /* 0x0000220008000100 */
[----:B------:R0:W0:Y:S01]  /*0410*/  SYNCS.EXCH.64 URZ, [UR8+0x38868], UR6 ;  /* 0x03886806083f75b2 */ /* 0x0000220008000100 */
[----:B------:R-:W-:Y:S01]  /*0420*/  NOP ;  /* 0x0000000000007918 */ /* 0x000fe20000000000 */
.L_x_1:
[----:B------:R-:W5:Y:S01]  /*0430*/  SHFL.IDX PT, R3, R0, RZ, 0x1f ;  /* 0x00001fff00037589 */ /* 0x000f6200000e0000 */
[----:B------:R-:W-:Y:S01]  /*0440*/  NOP ;  /* 0x0000000000007918 */ /* 0x000fe20000000000 */
[----:B-----5:R-:W-:-:S13]  /*0450*/  ISETP.NE.AND P0, PT, R3, RZ, PT ;  /* 0x000000ff0300720c */ /* 0x020fda0003f05270 */
[----:B------:R-:W-:Y:S05]  /*0460*/  @P0 BRA `(.L_x_2) ;  /* 0x0000000000380947 */ /* 0x000fea0003800000 */
[----:B0-----:R-:W0:Y:S01]  /*0470*/  S2UR UR5, SR_CgaCtaId ;  /* 0x00000000000579c3 */ /* 0x001e220000008800 */
[----:B------:R-:W-:Y:S01]  /*0480*/  UMOV UR4, 0x400 ;  /* 0x0000040000047882 */ /* 0x000fe20000000000 */
[----:B------:R-:W-:Y:S01]  /*0490*/  UMOV UR7, 0x80 ;  /* 0x0000008000077882 */ /* 0x000fe20000000000 */
[----:B------:R-:W-:Y:S01]  /*04a0*/  ELECT P0, URZ, PT ;  /* 0x00000000003f782f */ /* 0x000fe20003800000 */
[----:B0-----:R-:W-:Y:S02]  /*04b0*/  ULEA UR6, UR5, UR4, 0x18 ;  /* 0x0000000405067291 */ /* 0x001fe4000f8ec03f */
[----:B------:R-:W-:-:S04]  /*04c0*/  UIADD3 UR4, -UR7, 0x100000, URZ ;  /* 0x0010000007047890 */ /* 0x000fc8000fffe13f */
[----:B------:R-:W-:Y:S02]  /*04d0*/  USHF.L.U32 UR5, UR4, 0xb, URZ ;  /* 0x0000000b04057899 */ /* 0x000fe4000800063f */
[----:B------:R-:W-:Y:S01]  /*04e0*/  USHF.L.U32 UR4, UR4, 0x1, URZ ;  /* 0x0000000104047899 */ /* 0x000fe2000800063f */
[----:B------:R-:W0:Y:S11]  /*04f0*/  FENCE.VIEW.ASYNC.S ;  /* 0x00000000000073c6 */ /* 0x000e360000000000 */
[----:B0-----:R0:W0:Y:S01]  /*0500*/  SYNCS.EXCH.64 URZ, [UR6+0x38870], UR4 ;  /* 0x03887004063f75b2 */ /* 0x0010220008000100 */
[----:B------:R0:W0:Y:S01]  /*0510*/  SYNCS.EXCH.64 URZ, [UR6+0x38880], UR4 ;  /* 0x03888004063f75b2 */ /* 0x0000220008000100 */
[----:B------:R0:W0:Y:S01]  /*0520*/  SYNCS.EXCH.64 URZ, [UR6+0x38878], UR4 ;  /* 0x03887804063f75b2 */ /* 0x0000220008000100 */
[----:B------:R0:W0:Y:S01]  /*0530*/  SYNCS.EXCH.64 URZ, [UR6+0x38888], UR4 ;  /* 0x03888804063f75b2 */ /* 0x0000220008000100 */
[----:B------:R-:W-:Y:S01]  /*0540*/  NOP ;  /* 0x0000000000007918 */ /* 0x000fe20000000000 */
.L_x_2:
        /* <DEDUP_REMOVED lines=22> */
.L_x_3:
[----:B------:R-:W5:Y:S01]  /*06b0*/  SHFL.IDX PT, R3, R0, RZ, 0x1f ;  /* 0x00001fff00037589 */ /* 0x000f6200000e0000 */
[----:B------:R-:W-:Y:S01]  /*06c0*/  R2UR UR9, R2 ;  /* 0x00000000020972ca */ /* 0x000fe200000e0000 */
        /* <DEDUP_REMOVED lines=21> */
.L_x_4:
[----:B------:R-:W-:Y:S01]  /*0820*/  UISETP.NE.AND UP0, UPT, UR9, URZ, UPT ;  /* 0x0000003f0900728c */ /* 0x000fe2000bf05270 */
[----:B------:R-:W-:Y:S01]  /*0830*/  NOP ;  /* 0x0000000000007918 */ /* 0x000fe20000000000 */
[----:B0-----:R-:W-:Y:S01]  /*0840*/  UMOV UR4, 0x1 ;  /* 0x0000000100047882 */ /* 0x001fe20000000000 */
[----:B------:R-:W-:Y:S01]  /*0850*/  ULDC.64 UR36, c[0x0][0x208] ;  /* 0x0000820000247ab9 */ /* 0x000fe20000000a00 */
[----:B------:R-:W-:Y:S01]  /*0860*/  USEL UR4, UR4, 0x2, !UP0 ;  /* 0x0000000204047887 */ /* 0x000fe2000c000000 */
[----:B-1234-:R-:W-:Y:S01]  /*0870*/  BAR.SYNC.DEFER_BLOCKING 0x0 ;  /* 0x0000000000007b1d */ /* 0x01efe20000010000 */
[----:B------:R-:W-:-:S04]  /*0880*/  PLOP3.LUT P0, PT, PT, PT, UP0, 0x80, 0x0 ;  /* 0x000000000000781c */ /* 0x000fc80003f0f008 */
[----:B------:R-:W-:-:S05]  /*0890*/  IMAD.U32 R2, RZ, RZ, UR4 ;  /* 0x00000004ff027e24 */ /* 0x000fca000f8e00ff */
[----:B------:R0:W-:Y:S04]  /*08a0*/  STL [R1+0xc], R2 ;  /* 0x00000c0201007387 */ /* 0x0001e80000100800 */
[----:B------:R-:W-:Y:S05]  /*08b0*/  @!P0 BRA `(.L_x_5) ;  /* 0x000000b8006c8947 */ /* 0x000fea0003800000 */
.L_x_6:
[----:B------:R-:W-:-:S08]  /*08c0*/  NOP ;  /* 0x0000000000007918 */ /* 0x000fd00000000000 */
[----:B------:R-:W1:Y:S02]  /*08d0*/  USETMAXREG.TRY_ALLOC.CTAPOOL UP0, 0xe8 ;  /* 0x000000e8000079c8 */ /* 0x000e640008000600 */
[----:B-1----:R-:W-:-:S13]  /*08e0*/  PLOP3.LUT P0, PT, PT, PT, UP0, 0x80, 0x0 ;  /* 0x000000000000781c */ /* 0x002fda0003f0f008 */
[----:B------:R-:W-:Y:S05]  /*08f0*/  @!P0 BRA `(.L_x_6) ;  /* 0xfffffffc00f08947 */ /* 0x000fea000383ffff */
[----:B------:R-:W1:Y:S08]  /*0900*/  S2UR UR4, SR_CTAID.X ;  /* 0x00000000000479c3 */ /* 0x000e700000002500 */
[----:B------:R-:W-:Y:S08]  /*0910*/  BAR.ARV 0x8, 0x180 ;  /* 0x0206000000007b1d */ /* 0x000ff00000002000 */
[----:B------:R-:W1:Y:S02]  /*0920*/  LDC R0, c[0x0][0xc34] ;  /* 0x00030d00ff007b82 */ /* 0x000e640000000800 */
[----:B-1----:R-:W-:-:S13]  /*0930*/  ISETP.LE.AND P0, PT, R0, UR4, PT ;  /* 0x0000000400007c0c */ /* 0x002fda000bf03270 */
[----:B------:R-:W-:Y:S05]  /*0940*/  @P0 EXIT ;  /* 0x000000000000094d */ /* 0x000fea0003800000 */
[----:B0-----:R-:W2:Y:S01]  /*0950*/  LDL R2, [R1+0xc] ;  /* 0x00000c0001027983 */ /* 0x001ea20000100800 */
[----:B------:R-:W-:Y:S01]  /*0960*/  VIADD R213, R27, 0xffffff80 ;  /* 0xffffff801bd57836 */ /* 0x000fe20000000000 */
[----:B------:R-:W-:Y:S01]  /*0970*/  UMOV UR38, URZ ;  /* 0x0000003f00267c82 */ /* 0x000fe20008000000 */
[----:B------:R-:W-:Y:S01]  /*0980*/  IMAD.U32 R214, RZ, RZ, UR4 ;  /* 0x00000004ffd67e24 */ /* 0x000fe2000f8e00ff */
[----:B------:R-:W-:Y:S02]  /*0990*/  UMOV UR4, URZ ;  /* 0x0000003f00047c82 */ /* 0x000fe40008000000 */
[----:B------:R-:W-:Y:S01]  /*09a0*/  SHF.R.S32.HI R0, RZ, 0x1f, R213 ;  /* 0x0000001fff007819 */ /* 0x000fe200000114d5 */
[----:B------:R-:W-:Y:S02]  /*09b0*/  IMAD.U32 R219, RZ, RZ, UR4 ;  /* 0x00000004ffdb7e24 */ /* 0x000fe4000f8e00ff */
[----:B------:R-:W-:Y:S01]  /*09c0*/  IMAD.U32 R16, RZ, RZ, UR4 ;  /* 0x00000004ff107e24 */ /* 0x000fe2000f8e00ff */
[----:B------:R-:W-:-:S02]  /*09d0*/  LEA.HI R5, R0, R213, RZ, 0x5 ;  /* 0x000000d500057211 */ /* 0x000fc400078f28ff */
[CC--:B------:R-:W-:Y:S02]  /*09e0*/  LEA.HI R4, R0.reuse, R213.reuse, RZ, 0x4 ;  /* 0x000000d500047211 */ /* 0x0c0fe400078f20ff */
[CC--:B------:R-:W-:Y:S02]  /*09f0*/  LEA.HI R6, R0.reuse, R213.reuse, RZ, 0x2 ;  /* 0x000000d500067211 */ /* 0x0c0fe400078f10ff */
[----:B------:R-:W-:Y:S02]  /*0a00*/  SHF.L.U32 R7, R5, 0x5, RZ ;  /* 0x0000000505077819 */ /* 0x000fe400000006ff */
[----:B------:R-:W-:Y:S02]  /*0a10*/  LEA.HI R218, R0, R213, RZ, 0x3 ;  /* 0x000000d500da7211 */ /* 0x000fe400078f18ff */
[----:B------:R-:W-:Y:S02]  /*0a20*/  SHF.R.S32.HI R5, RZ, 0x4, R4 ;  /* 0x00000004ff057819 */ /* 0x000fe40000011404 */
[----:B------:R-:W-:-:S02]  /*0a30*/  LOP3.LUT R10, R6, 0xfffffffc, RZ, 0xc0, !PT ;  /* 0xfffffffc060a7812 */ /* 0x000fc400078ec0ff */
[C---:B------:R-:W-:Y:S02]  /*0a40*/  LOP3.LUT R6, R4.reuse, 0x3fffff0, RZ, 0xc0, !PT ;  /* 0x03fffff004067812 */ /* 0x040fe400078ec0ff */
[----:B------:R-:W-:Y:S01]  /*0a50*/  LEA.HI R4, R4, R5, RZ, 0x1 ;  /* 0x0000000504047211 */ /* 0x000fe200078f08ff */
[----:B------:R-:W-:Y:S01]  /*0a60*/  IMAD.IADD R10, R213, 0x1, -R10 ;  /* 0x00000001d50a7824 */ /* 0x000fe200078e0a0a */
[----:B------:R-:W-:Y:S01]  /*0a70*/  LOP3.LUT R7, R7, 0xfffffc00, RZ, 0xc0, !PT ;  /* 0xfffffc0007077812 */ /* 0x000fe200078ec0ff */
[----:B------:R-:W-:Y:S01]  /*0a80*/  IMAD.IADD R6, R213, 0x1, -R6 ;  /* 0x00000001d5067824 */ /* 0x000fe200078e0a06 */
[----:B------:R-:W-:Y:S02]  /*0a90*/  LOP3.LUT R4, R4, 0x1ffffffe, RZ, 0xc0, !PT ;  /* 0x1ffffffe04047812 */ /* 0x000fe400078ec0ff */
[----:B------:R-:W-:Y:S01]  /*0aa0*/  LOP3.LUT R12, R218, 0xfffffff8, RZ, 0xc0, !PT ;  /* 0xfffffff8da0c7812 */ /* 0x000fe200078ec0ff */
[----:B------:R-:W-:Y:S01]  /*0ab0*/  IMAD R7, R6, 0x40, R7 ;  /* 0x0000004006077824 */ /* 0x000fe200078e0207 */
[----:B------:R-:W-:-:S02]  /*0ac0*/  IADD3 R4, R5, -R4, RZ ;  /* 0x8000000405047210 */ /* 0x000fc40007ffe0ff */
[----:B------:R-:W-:Y:S02]  /*0ad0*/  LEA.HI R6, R10, R10, RZ, 0x1 ;  /* 0x0000000a0a067211 */ /* 0x000fe400078f08ff */
[----:B------:R-:W-:Y:S01]  /*0ae0*/  SHF.R.S32.HI R218, RZ, 0x3, R218 ;  /* 0x00000003ffda7819 */ /* 0x000fe200000114da */
[----:B------:R-:W-:Y:S01]  /*0af0*/  IMAD R224, R4, 0x8, R7 ;  /* 0x0000000804e07824 */ /* 0x000fe200078e0207 */
[----:B--2---:R-:W-:Y:S02]  /*0b00*/  R2UR UR5, R2 ;  /* 0x00000000020572ca */ /* 0x004fe400000e0000 */
[----:B------:R-:W-:-:S04]  /*0b10*/  LEA.HI R2, R0, R213, RZ, 0x7 ;  /* 0x000000d500027211 */ /* 0x000fc800078f38ff */
[----:B------:R-:W-:Y:S02]  /*0b20*/  LOP3.LUT R220, R2, 0xffffff80, RZ, 0xc0, !PT ;  /* 0xffffff8002dc7812 */ /* 0x000fe400078ec0ff */
[----:B------:R-:W-:-:S03]  /*0b30*/  SHF.R.S32.HI R221, RZ, 0x7, R2 ;  /* 0x00000007ffdd7819 */ /* 0x000fc60000011402 */
[C---:B------:R-:W-:Y:S01]  /*0b40*/  IMAD.IADD R220, R213.reuse, 0x1, -R220 ;  /* 0x00000001d5dc7824 */ /* 0x040fe200078e0adc */
[----:B------:R-:W-:Y:S01]  /*0b50*/  LEA.HI R2, R2, R221, RZ, 0x1 ;  /* 0x000000dd02027211 */ /* 0x000fe200078f08ff */
[----:B------:R-:W-:Y:S01]  /*0b60*/  IMAD.IADD R213, R213, 0x1, -R12 ;  /* 0x00000001d5d57824 */ /* 0x000fe200078e0a0c */
[----:B------:R-:W-:Y:S01]  /*0b70*/  ULOP3.LUT UR5, UR5, 0x1, URZ, 0xfc, !UPT ;  /* 0x0000000105057892 */ /* 0x000fe2000f8efc3f */
[----:B------:R-:W-:Y:S01]  /*0b80*/  IMAD.MOV.U32 R12, RZ, RZ, -0x2 ;  /* 0xfffffffeff0c7424 */ /* 0x000fe200078e00ff */
[----:B------:R-:W-:Y:S01]  /*0b90*/  SHF.R.S32.HI R3, RZ, 0x1f, R220 ;  /* 0x0000001fff037819 */ /* 0x000fe200000114dc */
[----:B------:R-:W-:Y:S01]  /*0ba0*/  IMAD.SHL.U32 R19, R213, 0x8, RZ ;  /* 0x00000008d5137824 */ /* 0x000fe200078e00ff */
[----:B------:R-:W-:Y:S02]  /*0bb0*/  LOP3.LUT R2, R2, 0x3fffffe, RZ, 0xc0, !PT ;  /* 0x03fffffe02027812 */ /* 0x000fe400078ec0ff */
[-C--:B------:R-:W-:Y:S01]  /*0bc0*/  LEA.HI R0, R3, R220.reuse, RZ, 0x2 ;  /* 0x000000dc03007211 */ /* 0x080fe200078f10ff */
[----:B------:R-:W-:Y:S01]  /*0bd0*/  VIADD R212, R19, 0x40 ;  /* 0x0000004013d47836 */ /* 0x000fe20000000000 */
[----:B------:R-:W-:Y:S01]  /*0be0*/  LEA.HI R5, R3, R220, RZ, 0x5 ;  /* 0x000000dc03057211 */ /* 0x000fe200078f28ff */
[----:B------:R-:W-:Y:S01]  /*0bf0*/  IMAD.IADD R2, R221, 0x1, -R2 ;  /* 0x00000001dd027824 */ /* 0x000fe200078e0a02 */
[--C-:B------:R-:W-:Y:S01]  /*0c00*/  SHF.R.S32.HI R8, RZ, 0x2, R0.reuse ;  /* 0x00000002ff087819 */ /* 0x100fe20000011400 */
[----:B------:R-:W-:Y:S01]  /*0c10*/  VIADD R23, R19, 0x80 ;  /* 0x0000008013177836 */ /* 0x000fe20000000000 */
[----:B------:R-:W-:Y:S01]  /*0c20*/  SHF.R.S32.HI R9, RZ, 0x1f, R0 ;  /* 0x0000001fff097819 */ /* 0x000fe20000011400 */
[----:B------:R-:W-:Y:S01]  /*0c30*/  IMAD.U32 R226, RZ, RZ, UR5 ;  /* 0x00000005ffe27e24 */ /* 0x000fe2000f8e00ff */
[----:B------:R-:W-:-:S02]  /*0c40*/  SHF.R.S32.HI R5, RZ, 0x5, R5 ;  /* 0x00000005ff057819 */ /* 0x000fc40000011405 */
[----:B------:R-:W-:Y:S02]  /*0c50*/  LEA.HI R9, R9, R8, RZ, 0x3 ;  /* 0x0000000809097211 */ /* 0x000fe400078f18ff */
[----:B------:R-:W-:Y:S02]  /*0c60*/  LOP3.LUT R3, R0, 0x7ffffffc, RZ, 0xc0, !PT ;  /* 0x7ffffffc00037812 */ /* 0x000fe400078ec0ff */
[----:B------:R-:W-:Y:S02]  /*0c70*/  LOP3.LUT R9, R9, 0xfffffff8, RZ, 0xc0, !PT ;  /* 0xfffffff809097812 */ /* 0x000fe400078ec0ff */
[----:B------:R-:W-:Y:S01]  /*0c80*/  IADD3 R22, R19, 0xc0, RZ ;  /* 0x000000c013167810 */ /* 0x000fe20007ffe0ff */
[----:B------:R-:W-:Y:S01]  /*0c90*/  IMAD.IADD R3, R220, 0x1, -R3 ;  /* 0x00000001dc037824 */ /* 0x000fe200078e0a03 */
[----:B------:R-:W-:Y:S01]  /*0ca0*/  SHF.R.S32.HI R0, RZ, 0x1f, R23 ;  /* 0x0000001fff007819 */ /* 0x000fe20000011417 */
[----:B------:R-:W-:Y:S01]  /*0cb0*/  IMAD.IADD R8, R8, 0x1, -R9 ;  /* 0x0000000108087824 */ /* 0x000fe200078e0a09 */
[----:B------:R-:W-:Y:S01]  /*0cc0*/  LOP3.LUT R9, R6, 0x1ffffffe, RZ, 0xc0, !PT ;  /* 0x1ffffffe06097812 */ /* 0x000fe200078ec0ff */
[----:B------:R-:W-:Y:S01]  /*0cd0*/  IMAD R225, R3, R12, 0x50 ;  /* 0x0000005003e17424 */ /* 0x000fe200078e020c */
[----:B------:R-:W-:Y:S01]  /*0ce0*/  SHF.R.S32.HI R227, RZ, 0x1f, R22 ;  /* 0x0000001fffe37819 */ /* 0x000fe20000011416 */
[----:B------:R-:W-:Y:S01]  /*0cf0*/  IMAD R5, R5, 0x10, R8 ;  /* 0x0000001005057824 */ /* 0x000fe200078e0208 */
[----:B------:R-:W-:-:S04]  /*0d00*/  IADD3 R9, R10, -R9, RZ ;  /* 0x800000090a097210 */ /* 0x000fc80007ffe0ff */
[----:B------:R-:W-:Y:S02]  /*0d10*/  LEA R222, R2, R5, 0x6 ;  /* 0x0000000502de7211 */ /* 0x000fe400078e30ff */
[----:B------:R-:W-:-:S03]  /*0d20*/  SHF.R.S32.HI R2, RZ, 0x1f, R212 ;  /* 0x0000001fff027819 */ /* 0x000fc600000114d4 */
[----:B------:R-:W-:-:S07]  /*0d30*/  IMAD R223, R9, 0x8, R222 ;  /* 0x0000000809df7824 */ /* 0x000fce00078e02de */
.L_x_39:
[----:B0-----:R-:W0:Y:S01]  /*0d40*/  SHFL.IDX PT, R0, R221, RZ, 0x1f ;  /* 0x00001fffdd007589 */ /* 0x001e2200000e0000 */
[----:B-1----:R-:W1:Y:S01]  /*0d50*/  S2UR UR61, SR_CgaCtaId ;  /* 0x00000000003d79c3 */ /* 0x002e620000008800 */
[----:B------:R-:W-:Y:S01]  /*0d60*/  ULDC.64 UR6, c[0x0][0x418] ;  /* 0x0001060000067ab9 */ /* 0x000fe20000000a00 */
[----:B------:R-:W-:Y:S01]  /*0d70*/  ULDC UR4, c[0x0][0xc38] ;  /* 0x00030e0000047ab9 */ /* 0x000fe20000000800 */
[----:B------:R-:W-:Y:S01]  /*0d80*/  UISETP.NE.U32.AND UP0, UPT, UR6, URZ, UPT ;  /* 0x0000003f0600728c */ /* 0x000fe2000bf05070 */
[----:B------:R-:W-:Y:S01]  /*0d90*/  R2UR UR13, R214 ;  /* 0x00000000d60d72ca */ /* 0x000fe200000e0000 */
[----:B------:R-:W-:Y:S01]  /*0da0*/  UISETP.NE.AND UP1, UPT, UR4, 0x1, UPT ;  /* 0x000000010400788c */ /* 0x000fe2000bf25270 */
[----:B------:R-:W-:Y:S02]  /*0db0*/  UMOV UR40, 0x400 ;  /* 0x0000040000287882 */ /* 0x000fe40000000000 */
[----:B------:R-:W-:Y:S01]  /*0dc0*/  ULDC UR4, c[0x0][0xc44] ;  /* 0x0003110000047ab9 */ /* 0x000fe20000000800 */
[----:B------:R-:W-:-:S02]  /*0dd0*/  UISETP.NE.AND.EX UP0, UPT, UR7, URZ, UPT, UP0 ;  /* 0x0000003f0700728c */ /* 0x000fc4000bf05300 */
[----:B------:R-:W-:Y:S01]  /*0de0*/  UISETP.NE.AND UP2, UPT, UR4, 0x1, UPT ;  /* 0x000000010400788c */ /* 0x000fe2000bf45270 */
[----:B------:R-:W-:Y:S01]  /*0df0*/  ULDC UR39, c[0x0][0x424] ;  /* 0x0001090000277ab9 */ /* 0x000fe20000000800 */
[----:B------:R-:W-:Y:S01]  /*0e00*/  ULDC UR10, c[0x0][0x2f0] ;  /* 0x0000bc00000a7ab9 */ /* 0x000fe20000000800 */
[----:B------:R-:W-:Y:S02]  /*0e10*/  USEL UR39, UR39, 0x1, UP0 ;  /* 0x0000000127277887 */ /* 0x000fe40008000000 */
[----:B------:R-:W-:Y:S01]  /*0e20*/  @UP1 ULDC UR4, c[0x0][0xc3c] ;  /* 0x00030f0000041ab9 */ /* 0x000fe20000000800 */
[----:B------:R-:W-:Y:S01]  /*0e30*/  @UP1 ULDC UR12, c[0x0][0xc40] ;  /* 0x00031000000c1ab9 */ /* 0x000fe20000000800 */
[----:B------:R-:W-:Y:S02]  /*0e40*/  UIMAD.WIDE.U32 UR4, UR13, UR4, URZ ;  /* 0x000000040d0472a5 */ /* 0x000fe4000f8e003f */
[----:B------:R-:W-:Y:S01]  /*0e50*/  UIMAD UR39, UR39, UR10, URZ ;  /* 0x0000000a272772a4 */ /* 0x000fe2000f8e023f */
[----:B0-----:R-:W-:Y:S01]  /*0e60*/  R2UR UR6, R0 ;  /* 0x00000000000672ca */ /* 0x001fe200000e0000 */
[----:B-1----:R-:W-:Y:S01]  /*0e70*/  ULEA UR40, UR61, UR40, 0x18 ;  /* 0x000000283d287291 */ /* 0x002fe2000f8ec03f */
[----:B------:R-:W-:Y:S01]  /*0e80*/  UMOV UR14, UR13 ;  /* 0x0000000d000e7c82 */ /* 0x000fe20008000000 */
[----:B------:R-:W-:-:S02]  /*0e90*/  @UP1 USHF.R.U32.HI UR14, URZ, UR12, UR5 ;  /* 0x0000000c3f0e1299 */ /* 0x000fc40008011605 */
[----:B------:R-:W-:Y:S01]  /*0ea0*/  UIADD3 UR11, UR40, 0x14400, URZ ;  /* 0x00014400280b7890 */ /* 0x000fe2000fffe03f */
[----:B------:R-:W-:-:S03]  /*0eb0*/  @UP2 ULDC.64 UR8, c[0x0][0xc48] ;  /* 0x0003120000082ab9 */ /* 0x000fc60000000a00 */
[----:B------:R-:W-:Y:S01]  /*0ec0*/  ULOP3.LUT UP0, URZ, UR11, 0x9f, URZ, 0xc0, !UPT ;  /* 0x0000009f0b3f7892 */ /* 0x000fe2000f80c03f */
[----:B------:R-:W-:Y:S01]  /*0ed0*/  IMAD.U32 R217, RZ, RZ, UR14 ;  /* 0x0000000effd97e24 */ /* 0x000fe2000f8e00ff */
[----:B------:R-:W-:Y:S02]  /*0ee0*/  UIMAD.WIDE.U32 UR4, UR14, UR8, URZ ;  /* 0x000000080e0472a5 */ /* 0x000fe4000f8e003f */
[----:B------:R-:W-:Y:S02]  /*0ef0*/  ULEA.HI UR7, UR6, UR6, URZ, 0x1 ;  /* 0x0000000606077291 */ /* 0x000fe4000f8f083f */
[----:B------:R-:W-:Y:S01]  /*0f00*/  PLOP3.LUT P0, PT, PT, PT, UP0, 0x80, 0x0 ;  /* 0x000000000000781c */ /* 0x000fe20003f0f008 */
[----:B------:R-:W-:Y:S01]  /*0f10*/  UMOV UR10, UR14 ;  /* 0x0000000e000a7c82 */ /* 0x000fe20008000000 */
[----:B------:R-:W-:Y:S02]  /*0f20*/  ULOP3.LUT UR7, UR7, 0x1e, URZ, 0xc0, !UPT ;  /* 0x0000001e07077892 */ /* 0x000fe4000f8ec03f */
[----:B------:R-:W-:-:S02]  /*0f30*/  @UP2 USHF.R.U32.HI UR10, URZ, UR9, UR5 ;  /* 0x000000093f0a2299 */ /* 0x000fc40008011605 */
[----:B------:R-:W-:Y:S02]  /*0f40*/  UIADD3 UR7, UR6, -UR7, URZ ;  /* 0x8000000706077290 */ /* 0x000fe4000fffe03f */
[----:B------:R-:W-:Y:S02]  /*0f50*/  UIADD3 UR6, UR39, 0x4f, URZ ;  /* 0x0000004f27067890 */ /* 0x000fe4000fffe03f */
[----:B------:R-:W-:Y:S01]  /*0f60*/  ULEA UR8, UR7, UR11, 0xd ;  /* 0x0000000b07087291 */ /* 0x000fe2000f8e683f */
[----:B------:R-:W-:Y:S01]  /*0f70*/  IMAD.U32 R216, RZ, RZ, UR10 ;  /* 0x0000000affd87e24 */ /* 0x000fe2000f8e00ff */
[----:B------:R-:W-:Y:S02]  /*0f80*/  UIMAD.WIDE UR6, UR6, 0x66666667, URZ ;  /* 0x66666667060678a5 */ /* 0x000fe4000f8e023f */
[----:B------:R-:W-:Y:S02]  /*0f90*/  USHF.R.U32.HI UR8, URZ, 0x4, UR8 ;  /* 0x000000043f087899 */ /* 0x000fe40008011608 */
[----:B------:R-:W-:Y:S01]  /*0fa0*/  USHF.R.U32.HI UR60, URZ, 0x1f, UR7 ;  /* 0x0000001f3f3c7899 */ /* 0x000fe20008011607 */
[----:B------:R-:W-:Y:S01]  /*0fb0*/  UMOV UR4, UR13 ;  /* 0x0000000d00047c82 */ /* 0x000fe20008000000 */
[----:B------:R-:W-:Y:S01]  /*0fc0*/  ULOP3.LUT UR41, UR8, 0x3fff, URZ, 0xc0, !UPT ;  /* 0x00003fff08297892 */ /* 0x000fe2000f8ec03f */
[----:B------:R-:W-:Y:S01]  /*0fd0*/  MOV R215, UR4 ;  /* 0x0000000400d77c02 */ /* 0x000fe20008000f00 */
[----:B------:R-:W-:Y:S01]  /*0fe0*/  ULEA.HI.SX32 UR60, UR7, UR60, 0x1b ;  /* 0x0000003c073c7291 */ /* 0x000fe2000f8fda3f */
[----:B--234-:R-:W-:Y:S11]  /*0ff0*/  @!P0 BRA `(.L_x_7) ;  /* 0x0000000000408947 */ /* 0x01cff60003800000 */
[----:B------:R-:W-:Y:S01]  /*1000*/  MOV R0, 0x0 ;  /* 0x0000000000007802 */ /* 0x000fe20000000f00 */
[----:B------:R-:W-:Y:S01]  /*1010*/  ULDC.64 UR4, c[0x4][0x138] ;  /* 0x01004e0000047ab9 */ /* 0x000fe20000000a00 */
[----:B------:R-:W-:Y:S01]  /*1020*/  ULDC.64 UR6, c[0x4][0xb8] ;  /* 0x01002e0000067ab9 */ /* 0x000fe20000000a00 */
[----:B------:R-:W-:Y:S01]  /*1030*/  IMAD.U32 R4, RZ, RZ, UR4 ;  /* 0x00000004ff047e24 */ /* 0x000fe2000f8e00ff */
[----:B------:R0:W1:Y:S01]  /*1040*/  LDC.64 R2, c[0x4][R0] ;  /* 0x0100000000027b82 */ /* 0x0000620000000a00 */
[----:B------:R-:W-:Y:S01]  /*1050*/  IMAD.U32 R5, RZ, RZ, UR5 ;  /* 0x00000005ff057e24 */ /* 0x000fe2000f8e00ff */
[----:B------:R-:W-:Y:S01]  /*1060*/  ULDC.64 UR4, c[0x4][0x140] ;  /* 0x0100500000047ab9 */ /* 0x000fe20000000a00 */
[----:B------:R-:W-:Y:S01]  /*1070*/  MOV R10, UR6 ;  /* 0x00000006000a7c02 */ /* 0x000fe20008000f00 */
[----:B------:R-:W-:Y:S02]  /*1080*/  IMAD.U32 R6, RZ, RZ, UR4 ;  /* 0x00000004ff067e24 */ /* 0x000fe4000f8e00ff */
[----:B------:R-:W-:-:S02]  /*1090*/  IMAD.U32 R7, RZ, RZ, UR5 ;  /* 0x00000005ff077e24 */ /* 0x000fc4000f8e00ff */
[----:B------:R-:W-:Y:S02]  /*10a0*/  IMAD.U32 R11, RZ, RZ, UR7 ;  /* 0x00000007ff0b7e24 */ /* 0x000fe4000f8e00ff */
[----:B------:R-:W-:Y:S02]  /*10b0*/  IMAD.MOV.U32 R8, RZ, RZ, 0x70 ;  /* 0x00000070ff087424 */ /* 0x000fe400078e00ff */
[----:B------:R-:W-:Y:S02]  /*10c0*/  IMAD.MOV.U32 R12, RZ, RZ, 0x1 ;  /* 0x00000001ff0c7424 */ /* 0x000fe400078e00ff */
[----:B0-----:R-:W-:-:S07]  /*10d0*/  IMAD.MOV.U32 R13, RZ, RZ, RZ ;  /* 0x000000ffff0d7224 */ /* 0x001fce00078e00ff */
[----:B------:R-:W-:-:S07]  /*10e0*/  LEPC R20, `(.L_x_7) ;  /* 0x000000001014794e */ /* 0x000fce0000000000 */
[----:B-1----:R-:W-:Y:S05]  /*10f0*/  CALL.ABS.NOINC R2 ;  /* 0x0000000002007343 */ /* 0x002fea0003c00000 */
.L_x_7:
[----:B------:R-:W-:Y:S02]  /*1100*/  R2UR UR4, R219 ;  /* 0x00000000db0472ca */ /* 0x000fe400000e0000 */
[----:B------:R-:W-:-:S11]  /*1110*/  R2UR UR5, R226 ;  /* 0x00000000e20572ca */ /* 0x000fd600000e0000 */
[----:B------:R-:W-:Y:S02]  /*1120*/  ULOP3.LUT UR4, UR4, 0x1, URZ, 0xc0, !UPT ;  /* 0x0000000104047892 */ /* 0x000fe4000f8ec03f */
[----:B------:R-:W-:-:S04]  /*1130*/  IMAD.U32 R2, RZ, RZ, UR5 ;  /* 0x00000005ff027e24 */ /* 0x000fc8000f8e00ff */
[----:B------:R-:W-:Y:S02]  /*1140*/  MOV R0, UR4 ;  /* 0x0000000400007c02 */ /* 0x000fe40008000f00 */
[----:B------:R-:W-:Y:S02]  /*1150*/  ISETP.NE.AND P0, PT, R2, 0x3, PT ;  /* 0x000000030200780c */ /* 0x000fe40003f05270 */
[----:B------:R-:W-:-:S04]  /*1160*/  SHF.L.U32 R0, R0, 0x1f, RZ ;  /* 0x0000001f00007819 */ /* 0x000fc800000006ff */
[----:B------:R-:W0:Y:S02]  /*1170*/  SYNCS.PHASECHK.TRANS64.TRYWAIT P1, [UR40+0x38800], R0 ;  /* 0x03880000ff0075a7 */ /* 0x000e240008020168 */
[----:B0-----:R-:W-:Y:S05]  /*1180*/  @!P1 BRA `(.L_x_8) ;  /* 0x000000e800fc9947 */ /* 0x001fea0003800000 */
.L_x_91:
[----:B------:R-:W-:Y:S05]  /*1190*/  @!P0 BRA `(.L_x_9) ;  /* 0x0000000000048947 */ /* 0x000fea0003800000 */
[----:B------:R-:W-:Y:S01]  /*11a0*/  BPT.TRAP 0x1 ;  /* 0x000000040000795c */ /* 0x000fe20000300000 */
.L_x_9:
[----:B------:R-:W-:Y:S01]  /*11b0*/  R2UR UR4, R16 ;  /* 0x00000000100472ca */ /* 0x000fe200000e0000 */
[----:B0-----:R-:W-:-:S05]  /*11c0*/  IMAD.U32 R0, RZ, RZ, UR38 ;  /* 0x00000026ff007e24 */ /* 0x001fca000f8e00ff */
[----:B------:R-:W-:-:S07]  /*11d0*/  LEA R0, R0, UR40, 0x3 ;  /* 0x0000002800007c11 */ /* 0x000fce000f8e18ff */
[----:B------:R-:W-:-:S05]  /*11e0*/  IMAD.U32 R3, RZ, RZ, UR4 ;  /* 0x00000004ff037e24 */ /* 0x000fca000f8e00ff */
[----:B------:R-:W-:-:S04]  /*11f0*/  SHF.L.U32 R3, R3, 0x1f, RZ ;  /* 0x0000001f03037819 */ /* 0x000fc800000006ff */
[----:B------:R0:W1:Y:S01]  /*1200*/  SYNCS.PHASECHK.TRANS64.TRYWAIT P1, [R0+URZ+0x38830], R3 ;  /* 0x03883003000075a7 */ /* 0x000062000802017f */
[----:B------:R-:W-:Y:S05]  /*1210*/  @!P0 BRA `(.L_x_10) ;  /* 0x0000000000048947 */ /* 0x000fea0003800000 */
[----:B------:R-:W-:Y:S01]  /*1220*/  BPT.TRAP 0x1 ;  /* 0x000000040000795c */ /* 0x000fe20000300000 */
.L_x_10:
[----:B------:R-:W-:Y:S01]  /*1230*/  IMAD.MOV.U32 R151, RZ, RZ, RZ ;  /* 0x000000ffff977224 */ /* 0x000fe200078e00ff */
[----:B-1----:R-:W-:Y:S06]  /*1240*/  @P1 BRA `(.L_x_11) ;  /* 0x0000000000081947 */ /* 0x002fec0003800000 */
[----:B------:R-:W1:Y:S02]  /*1250*/  SYNCS.PHASECHK.TRANS64.TRYWAIT P1, [R0+URZ+0x38830], R3 ;  /* 0x03883003000075a7 */ /* 0x000e64000802017f */
[----:B-1----:R-:W-:Y:S05]  /*1260*/  @!P1 BRA `(.L_x_12) ;  /* 0x000000e800dc9947 */ /* 0x002fea0003800000 */
.L_x_11:
[----:B------:R-:W-:Y:S05]  /*1270*/  WARPSYNC.ALL ;  /* 0x0000000000007948 */ /* 0x000fea0003800000 */
[----:B------:R-:W-:Y:S01]  /*1280*/  UIADD3 UR40, UR40, 0x24400, URZ ;  /* 0x0002440028287890 */ /* 0x000fe2000fffe03f */
[----:B------:R-:W-:Y:S01]  /*1290*/  WARPGROUP.ARRIVE ;  /* 0x00000000000079c5 */ /* 0x000fe20000000000 */
[----:B------:R-:W-:Y:S01]  /*12a0*/  ULOP3.LUT UR5, UR41, 0x10000, URZ, 0xfc, !UPT ;  /* 0x0001000029057892 */ /* 0x000fe2000f8efc3f */
[----:B------:R-:W-:Y:S01]  /*12b0*/  MOV R4, UR39 ;  /* 0x0000002700047c02 */ /* 0x000fe20008000f00 */
[----:B------:R-:W-:Y:S01]  /*12c0*/  USHF.R.U32.HI UR40, URZ, 0x4, UR40 ;  /* 0x000000043f287899 */ /* 0x000fe20008011628 */
[----:B------:R-:W-:Y:S01]  /*12d0*/  MOV R5, UR38 ;  /* 0x0000002600057c02 */ /* 0x000fe20008000f00 */
[----:B------:R-:W-:Y:S01]  /*12e0*/  UMOV UR17, 0x40000040 ;  /* 0x4000004000117882 */ /* 0x000fe20000000000 */
[----:B------:R-:W-:Y:S01]  /*12f0*/  UMOV UR19, 0x40000040 ;  /* 0x4000004000137882 */ /* 0x000fe20000000000 */
[----:B------:R-:W-:Y:S01]  /*1300*/  ULOP3.LUT UR40, UR40, 0x3fff, URZ, 0xc0, !UPT ;  /* 0x00003fff28287892 */ /* 0x000fe2000f8ec03f */
[----:B------:R-:W-:Y:S01]  /*1310*/  IMAD.U32 R15, RZ, RZ, UR17 ;  /* 0x00000011ff0f7e24 */ /* 0x000fe2000f8e00ff */
[----:B------:R-:W-:Y:S01]  /*1320*/  UMOV UR16, UR5 ;  /* 0x0000000500107c82 */ /* 0x000fe20008000000 */
[----:B------:R-:W-:Y:S01]  /*1330*/  UMOV UR9, UR17 ;  /* 0x0000001100097c82 */ /* 0x000fe20008000000 */
[----:B------:R-:W-:Y:S01]  /*1340*/  ULOP3.LUT UR4, UR40, 0x10000, URZ, 0xfc, !UPT ;  /* 0x0001000028047892 */ /* 0x000fe2000f8efc3f */
[----:B------:R-:W-:Y:S01]  /*1350*/  IMAD.U32 R14, RZ, RZ, UR16 ;  /* 0x00000010ff0e7e24 */ /* 0x000fe2000f8e00ff */
[----:B------:R-:W-:Y:S01]  /*1360*/  UMOV UR8, UR16 ;  /* 0x0000001000087c82 */ /* 0x000fe20008000000 */
[----:B------:R-:W-:Y:S01]  /*1370*/  UMOV UR11, 0x40000040 ;  /* 0x40000040000b7882 */ /* 0x000fe20000000000 */
[----:B------:R-:W-:Y:S01]  /*1380*/  UMOV UR12, UR16 ;  /* 0x00000010000c7c82 */ /* 0x000fe20008000000 */
[----:B------:R-:W-:Y:S01]  /*1390*/  UMOV UR13, UR17 ;  /* 0x00000011000d7c82 */ /* 0x000fe20008000000 */
[----:B------:R-:W-:Y:S01]  /*13a0*/  MOV R18, UR4 ;  /* 0x0000000400127c02 */ /* 0x000fe20008000f00 */
[----:B------:R-:W-:Y:S01]  /*13b0*/  UIMAD UR4, UR38, 0xa00, UR4 ;  /* 0x00000a00260478a4 */ /* 0x000fe2000f8e0204 */
[----:B------:R-:W-:Y:S01]  /*13c0*/  MOV R17, UR37 ;  /* 0x0000002500117c02 */ /* 0x000fe20008000f00 */
[----:B------:R-:W-:Y:S01]  /*13d0*/  UMOV UR15, 0x40000040 ;  /* 0x40000040000f7882 */ /* 0x000fe20000000000 */
[----:B------:R-:W-:Y:S01]  /*13e0*/  UMOV UR23, 0x40000040 ;  /* 0x4000004000177882 */ /* 0x000fe20000000000 */
[----:B------:R-:W-:Y:S01]  /*13f0*/  UIADD3 UR10, UR4, 0x80, URZ ;  /* 0x00000080040a7890 */ /* 0x000fe2000fffe03f */
[----:B------:R-:W-:Y:S01]  /*1400*/  MOV R20, UR36 ;  /* 0x0000002400147c02 */ /* 0x000fe20008000f00 */
[----:B------:R-:W-:-:S02]  /*1410*/  UIADD3 UR14, UR4, 0x100, URZ ;  /* 0x00000100040e7890 */ /* 0x000fc4000fffe03f */
[----:B------:R-:W-:Y:S01]  /*1420*/  UMOV UR18, UR4 ;  /* 0x0000000400127c82 */ /* 0x000fe20008000000 */
[----:B------:R-:W-:Y:S01]  /*1430*/  UIADD3 UR6, UR4, 0x180, URZ ;  /* 0x0000018004067890 */ /* 0x000fe2000fffe03f */
[----:B------:R-:W-:Y:S01]  /*1440*/  HGMMA.64x16x16.F32.BF16 R56, gdesc[UR16], RZ, !UPT, gsb0 ;  /* 0x00200000103879f0 */ /* 0x000fe2000c0018ff */
[----:B------:R-:W-:Y:S01]  /*1450*/  UIADD3 UR7, UR4, 0x200, URZ ;  /* 0x0000020004077890 */ /* 0x000fe2000fffe03f */
[----:B------:R-:W-:Y:S01]  /*1460*/  UMOV UR19, 0x40000040 ;  /* 0x4000004000137882 */ /* 0x000fe20000000000 */
[----:B------:R-:W-:Y:S02]  /*1470*/  UIADD3 UR22, UR4, 0x384, URZ ;  /* 0x0000038404167890 */ /* 0x000fe4000fffe03f */
[----:B------:R-:W-:Y:S01]  /*1480*/  UIADD3 UR26, UR4, 0x386, URZ ;  /* 0x00000386041a7890 */ /* 0x000fe2000fffe03f */
[----:B------:R-:W-:Y:S01]  /*1490*/  UMOV UR27, 0x40000040 ;  /* 0x40000040001b7882 */ /* 0x000fe20000000000 */
        /* <DEDUP_REMOVED lines=14> */
[----:B------:R-:W-:Y:S01]  /*1580*/  UMOV UR39, 0x40000040 ;  /* 0x4000004000277882 */ /* 0x000fe20000000000 */
[----:B------:R-:W-:-:S02]  /*1590*/  WARPGROUP.DEPBAR.LE gsb0, 0x0 ;  /* 0x00008000000079c5 */ /* 0x000fc40000010000 */
[----:B------:R-:W-:-:S06]  /*15a0*/  WARPGROUP.ARRIVE ;  /* 0x00000000000079c5 */ /* 0x000fcc0000000000 */
[----:B------:R-:W-:Y:S01]  /*15b0*/  HGMMA.64x16x16.F32.BF16 R48, gdesc[UR8], RZ, !UPT, gsb0 ;  /* 0x00200000083079f0 */ /* 0x000fe2000c0018ff */
[----:B------:R-:W-:Y:S01]  /*15c0*/  UMOV UR8, UR16 ;  /* 0x0000001000087c82 */ /* 0x000fe20008000000 */
[----:B------:R-:W-:Y:S01]  /*15d0*/  UMOV UR9, UR17 ;  /* 0x0000001100097c82 */ /* 0x000fe20008000000 */
[----:B------:R-:W-:Y:S01]  /*15e0*/  UMOV UR10, UR6 ;  /* 0x00000006000a7c82 */ /* 0x000fe20008000000 */
[----:B------:R-:W-:Y:S01]  /*15f0*/  UMOV UR11, 0x40000040 ;  /* 0x40000040000b7882 */ /* 0x000fe20000000000 */
[----:B------:R-:W-:Y:S01]  /*1600*/  UIADD3 UR6, UR5, 0x2, URZ ;  /* 0x0000000205067890 */ /* 0x000fe2000fffe03f */
[----:B------:R-:W-:Y:S02]  /*1610*/  WARPGROUP.DEPBAR.LE gsb0, 0x0 ;  /* 0x00008000000079c5 */ /* 0x000fe40000010000 */
[----:B------:R-:W-:-:S06]  /*1620*/  WARPGROUP.ARRIVE ;  /* 0x00000000000079c5 */ /* 0x000fcc0000000000 */
[----:B------:R-:W-:Y:S01]  /*1630*/  HGMMA.64x16x16.F32.BF16 R40, gdesc[UR12], RZ, !UPT, gsb0 ;  /* 0x002000000c2879f0 */ /* 0x000fe2000c0018ff */
[----:B------:R-:W-:Y:S01]  /*1640*/  UIADD3 UR14, UR4, 0x102, URZ ;  /* 0x00000102040e7890 */ /* 0x000fe2000fffe03f */
[----:B------:R-:W-:Y:S01]  /*1650*/  UMOV UR15, 0x40000040 ;  /* 0x40000040000f7882 */ /* 0x000fe20000000000 */
[----:B------:R-:W-:Y:S02]  /*1660*/  WARPGROUP.DEPBAR.LE gsb0, 0x0 ;  /* 0x00008000000079c5 */ /* 0x000fe40000010000 */
[----:B------:R-:W-:-:S06]  /*1670*/  WARPGROUP.ARRIVE ;  /* 0x00000000000079c5 */ /* 0x000fcc0000000000 */
[----:B------:R-:W-:Y:S01]  /*1680*/  HGMMA.64x16x16.F32.BF16 R32, gdesc[UR8], RZ, !UPT, gsb0 ;  /* 0x00200000082079f0 */ /* 0x000fe2000c0018ff */
[----:B------:R-:W-:Y:S01]  /*1690*/  UMOV UR8, UR16 ;  /* 0x0000001000087c82 */ /* 0x000fe20008000000 */
[----:B------:R-:W-:Y:S01]  /*16a0*/  UMOV UR9, UR17 ;  /* 0x0000001100097c82 */ /* 0x000fe20008000000 */
[----:B------:R-:W-:Y:S01]  /*16b0*/  UMOV UR10, UR7 ;  /* 0x00000007000a7c82 */ /* 0x000fe20008000000 */
[----:B------:R-:W-:Y:S01]  /*16c0*/  UMOV UR11, 0x40000040 ;  /* 0x40000040000b7882 */ /* 0x000fe20000000000 */
[----:B------:R-:W-:Y:S01]  /*16d0*/  UMOV UR16, UR6 ;  /* 0x0000000600107c82 */ /* 0x000fe20008000000 */
[----:B------:R-:W-:Y:S01]  /*16e0*/  UIADD3 UR6, UR4, 0x2, URZ ;  /* 0x0000000204067890 */ /* 0x000fe2000fffe03f */
[----:B------:R-:W-:Y:S01]  /*16f0*/  IMAD.U32 R12, RZ, RZ, UR16 ;  /* 0x00000010ff0c7e24 */ /* 0x000fe2000f8e00ff */
[----:B------:R-:W-:Y:S01]  /*1700*/  UMOV UR17, 0x40000040 ;  /* 0x4000004000117882 */ /* 0x000fe20000000000 */
[----:B------:R-:W-:Y:S01]  /*1710*/  UMOV UR12, UR16 ;  /* 0x00000010000c7c82 */ /* 0x000fe20008000000 */
[----:B------:R-:W-:Y:S01]  /*1720*/  UMOV UR13, UR17 ;  /* 0x00000011000d7c82 */ /* 0x000fe20008000000 */
[----:B------:R-:W-:Y:S01]  /*1730*/  UIADD3 UR7, UR4, 0x202, URZ ;  /* 0x0000020204077890 */ /* 0x000fe2000fffe03f */
[----:B------:R-:W-:Y:S01]  /*1740*/  IMAD.U32 R13, RZ, RZ, UR17 ;  /* 0x00000011ff0d7e24 */ /* 0x000fe2000f8e00ff */
[----:B------:R-:W-:Y:S01]  /*1750*/  UMOV UR18, UR6 ;  /* 0x0000000600127c82 */ /* 0x000fe20008000000 */
[----:B------:R-:W-:Y:S01]  /*1760*/  UIADD3 UR6, UR4, 0x182, URZ ;  /* 0x0000018204067890 */ /* 0x000fe2000fffe03f */
[----:B------:R-:W-:-:S02]  /*1770*/  WARPGROUP.DEPBAR.LE gsb0, 0x0 ;  /* 0x00008000000079c5 */ /* 0x000fc40000010000 */
[----:B------:R-:W-:-:S06]  /*1780*/  WARPGROUP.ARRIVE ;  /* 0x00000000000079c5 */ /* 0x000fcc0000000000 */
[----:B------:R-:W-:Y:S01]  /*1790*/  HGMMA.64x16x16.F32.BF16 R24, gdesc[UR8], RZ, !UPT, gsb0 ;  /* 0x00200000081879f0 */ /* 0x000fe2000c0018ff */
[----:B------:R-:W-:Y:S01]  /*17a0*/  UIADD3 UR10, UR4, 0x82, URZ ;  /* 0x00000082040a7890 */ /* 0x000fe2000fffe03f */
[----:B------:R-:W-:Y:S01]  /*17b0*/  UMOV UR8, UR16 ;  /* 0x0000001000087c82 */ /* 0x000fe20008000000 */
[----:B------:R-:W-:Y:S01]  /*17c0*/  UMOV UR9, UR17 ;  /* 0x0000001100097c82 */ /* 0x000fe20008000000 */
[----:B------:R-:W-:Y:S01]  /*17d0*/  UMOV UR11, 0x40000040 ;  /* 0x40000040000b7882 */ /* 0x000fe20000000000 */
[----:B------:R-:W-:Y:S02]  /*17e0*/  WARPGROUP.DEPBAR.LE gsb0, 0x0 ;  /* 0x00008000000079c5 */ /* 0x000fe40000010000 */
[----:B------:R-:W-:-:S06]  /*17f0*/  WARPGROUP.ARRIVE ;  /* 0x00000000000079c5 */ /* 0x000fcc0000000000 */
[----:B------:R-:W-:Y:S01]  /*1800*/  HGMMA.64x16x16.F32.BF16 R56, gdesc[UR16], R56, gsb0 ;  /* 0x00200000103879f0 */ /* 0x000fe20008001838 */
[----:B------:R-:W-:Y:S02]  /*1810*/  UMOV UR19, 0x40000040 ;  /* 0x4000004000137882 */ /* 0x000fe40000000000 */
[----:B------:R-:W-:Y:S02]  /*1820*/  WARPGROUP.DEPBAR.LE gsb0, 0x0 ;  /* 0x00008000000079c5 */ /* 0x000fe40000010000 */
[----:B------:R-:W-:-:S06]  /*1830*/  WARPGROUP.ARRIVE ;  /* 0x00000000000079c5 */ /* 0x000fcc0000000000 */
[----:B------:R-:W-:Y:S01]  /*1840*/  HGMMA.64x16x16.F32.BF16 R48, gdesc[UR8], R48, gsb0 ;  /* 0x00200000083079f0 */ /* 0x000fe20008001830 */
[----:B------:R-:W-:Y:S01]  /*1850*/  UMOV UR8, UR16 ;  /* 0x0000001000087c82 */ /* 0x000fe20008000000 */
[----:B------:R-:W-:Y:S01]  /*1860*/  UMOV UR9, UR17 ;  /* 0x0000001100097c82 */ /* 0x000fe20008000000 */
[----:B------:R-:W-:Y:S01]  /*1870*/  UMOV UR10, UR6 ;  /* 0x00000006000a7c82 */ /* 0x000fe20008000000 */
[----:B------:R-:W-:Y:S01]  /*1880*/  UMOV UR11, 0x40000040 ;  /* 0x40000040000b7882 */ /* 0x000fe20000000000 */
[----:B------:R-:W-:Y:S01]  /*1890*/  UIADD3 UR6, UR5, 0x4, URZ ;  /* 0x0000000405067890 */ /* 0x000fe2000fffe03f */
[----:B------:R-:W-:Y:S02]  /*18a0*/  WARPGROUP.DEPBAR.LE gsb0, 0x0 ;  /* 0x00008000000079c5 */ /* 0x000fe40000010000 */
[----:B------:R-:W-:-:S06]  /*18b0*/  WARPGROUP.ARRIVE ;  /* 0x00000000000079c5 */ /* 0x000fcc0000000000 */
[----:B------:R-:W-:Y:S01]  /*18c0*/  HGMMA.64x16x16.F32.BF16 R40, gdesc[UR12], R40, gsb0 ;  /* 0x002000000c2879f0 */ /* 0x000fe20008001828 */
[----:B------:R-:W-:Y:S01]  /*18d0*/  UIADD3 UR14, UR4, 0x104, URZ ;  /* 0x00000104040e7890 */ /* 0x000fe2000fffe03f */
[----:B------:R-:W-:Y:S01]  /*18e0*/  UMOV UR15, 0x40000040 ;  /* 0x40000040000f7882 */ /* 0x000fe20000000000 */
[----:B------:R-:W-:Y:S02]  /*18f0*/  WARPGROUP.DEPBAR.LE gsb0, 0x0 ;  /* 0x00008000000079c5 */ /* 0x000fe40000010000 */
[----:B------:R-:W-:-:S06]  /*1900*/  WARPGROUP.ARRIVE ;  /* 0x00000000000079c5 */ /* 0x000fcc0000000000 */
[----:B------:R-:W-:Y:S01]  /*1910*/  HGMMA.64x16x16.F32.BF16 R32, gdesc[UR8], R32, gsb0 ;  /* 0x00200000082079f0 */ /* 0x000fe20008001820 */
[----:B------:R-:W-:Y:S01]  /*1920*/  UMOV UR8, UR16 ;  /* 0x0000001000087c82 */ /* 0x000fe20008000000 */
[----:B------:R-:W-:Y:S01]  /*1930*/  UMOV UR9, UR17 ;  /* 0x0000001100097c82 */ /* 0x000fe20008000000 */
[----:B------:R-:W-:Y:S01]  /*1940*/  UMOV UR10, UR7 ;  /* 0x00000007000a7c82 */ /* 0x000fe20008000000 */
[----:B------:R-:W-:Y:S01]  /*1950*/  UMOV UR11, 0x40000040 ;  /* 0x40000040000b7882 */ /* 0x000fe20000000000 */
[----:B------:R-:W-:Y:S01]  /*1960*/  UMOV UR16, UR6 ;  /* 0x0000000600107c82 */ /* 0x000fe20008000000 */
[----:B------:R-:W-:Y:S01]  /*1970*/  UIADD3 UR6, UR4, 0x4, URZ ;  /* 0x0000000404067890 */ /* 0x000fe2000fffe03f */
[----:B------:R-:W-:Y:S01]  /*1980*/  MOV R10, UR16 ;  /* 0x00000010000a7c02 */ /* 0x000fe20008000f00 */
        /* <DEDUP_REMOVED lines=9> */
[----:B------:R-:W-:Y:S01]  /*1a20*/  HGMMA.64x16x16.F32.BF16 R24, gdesc[UR8], R24, gsb0 ;  /* 0x00200000081879f0 */ /* 0x000fe20008001818 */
        /* <DEDUP_REMOVED lines=74> */
[----:B------:R-:W-:Y:S02]  /*1ed0*/  UIADD3 UR8, UR5, 0x400, URZ ;  /* 0x0000040005087890 */ /* 0x000fe4000fffe03f */
[----:B------:R-:W-:Y:S01]  /*1ee0*/  UIADD3 UR10, UR4, 0x280, URZ ;  /* 0x00000280040a7890 */ /* 0x000fe2000fffe03f */
[----:B------:R-:W-:Y:S01]  /*1ef0*/  UMOV UR9, 0x40000040 ;  /* 0x4000004000097882 */ /* 0x000fe20000000000 */
[----:B------:R-:W-:Y:S01]  /*1f00*/  UMOV UR11, 0x40000040 ;  /* 0x40000040000b7882 */ /* 0x000fe20000000000 */
[----:B------:R-:W-:Y:S02]  /*1f10*/  UMOV UR13, UR9 ;  /* 0x00000009000d7c82 */ /* 0x000fe40008000000 */
[----:B------:R-:W-:Y:S01]  /*1f20*/  UMOV UR12, UR8 ;  /* 0x00000008000c7c82 */ /* 0x000fe20008000000 */
[----:B------:R-:W-:Y:S02]  /*1f30*/  WARPGROUP.DEPBAR.LE gsb0, 0x0 ;  /* 0x00008000000079c5 */ /* 0x000fe40000010000 */
[----:B------:R-:W-:-:S06]  /*1f40*/  WARPGROUP.ARRIVE ;  /* 0x00000000000079c5 */ /* 0x000fcc0000000000 */
[----:B------:R-:W-:Y:S01]  /*1f50*/  HGMMA.64x16x16.F32.BF16 R56, gdesc[UR8], R56, gsb0 ;  /* 0x00200000083879f0 */ /* 0x000fe20008001838 */
[----:B------:R-:W-:Y:S01]  /*1f60*/  UMOV UR10, UR6 ;  /* 0x00000006000a7c82 */ /* 0x000fe20008000000 */
[----:B------:R-:W-:Y:S01]  /*1f70*/  UMOV UR11, 0x40000040 ;  /* 0x40000040000b7882 */ /* 0x000fe20000000000 */
[----:B------:R-:W-:Y:S01]  /*1f80*/  UIADD3 UR6, UR4, 0x480, URZ ;  /* 0x0000048004067890 */ /* 0x000fe2000fffe03f */
        /* <DEDUP_REMOVED lines=15> */
[----:B01----:R-:W-:Y:S02]  /*2080*/  MOV R3, UR12 ;  /* 0x0000000c00037c02 */ /* 0x003fe40008000f00 */
[----:B------:R-:W-:Y:S01]  /*2090*/  MOV R2, UR13 ;  /* 0x0000000d00027c02 */ /* 0x000fe20008000f00 */
[----:B------:R-:W-:-:S02]  /*20a0*/  WARPGROUP.DEPBAR.LE gsb0, 0x0 ;  /* 0x00008000000079c5 */ /* 0x000fc40000010000 */
        /* <DEDUP_REMOVED lines=39> */
[----:B------:R-:W-:Y:S01]  /*2320*/  UMOV UR13, 0x40000040 ;  /* 0x40000040000d7882 */ /* 0x000fe20000000000 */
[----:B------:R-:W-:Y:S01]  /*2330*/  UMOV UR15, 0x40000040 ;  /* 0x40000040000f7882 */ /* 0x000fe20000000000 */
[----:B------:R-:W-:Y:S01]  /*2340*/  UMOV UR37, UR13 ;  /* 0x0000000d00257c82 */ /* 0x000fe20008000000 */
[----:B------:R-:W-:Y:S01]  /*2350*/  MOV R7, UR13 ;  /* 0x0000000d00077c02 */ /* 0x000fe20008000f00 */
        /* <DEDUP_REMOVED lines=29> */
[----:B------:R-:W-:Y:S03]  /*2530*/  HGMMA.64x16x16.F32.BF16 R24, gdesc[UR16], R24, gsb0 ;  /* 0x00200000101879f0 */ /* 0x000fe60008001818 */
        /* <DEDUP_REMOVED lines=195> */
[----:B------:R-:W-:-:S07]  /*3170*/  UIADD3 UR5, UR5, 0xc06, URZ ;  /* 0x00000c0605057890 */ /* 0x000fce000fffe03f */
[----:B------:R-:W-:Y:S01]  /*3180*/  UMOV UR12, UR5 ;  /* 0x00000005000c7c82 */ /* 0x000fe20008000000 */
[----:B------:R-:W-:Y:S01]  /*3190*/  UIADD3 UR5, UR4, 0x786, URZ ;  /* 0x0000078604057890 */ /* 0x000fe2000fffe03f */
[----:B------:R-:W-:Y:S01]  /*31a0*/  IMAD.U32 R6, RZ, RZ, UR12 ;  /* 0x0000000cff067e24 */ /* 0x000fe2000f8e00ff */
[----:B------:R-:W-:-:S05]  /*31b0*/  UMOV UR36, UR12 ;  /* 0x0000000c00247c82 */ /* 0x000fca0008000000 */
        /* <DEDUP_REMOVED lines=40> */
[----:B------:R-:W-:-:S07]  /*3440*/  UIADD3 UR7, UR4, 0x806, URZ ;  /* 0x0000080604077890 */ /* 0x000fce000fffe03f */
[----:B------:R-:W-:Y:S01]  /*3450*/  UMOV UR38, UR7 ;  /* 0x0000000700267c82 */ /* 0x000fe20008000000 */
[----:B------:R-:W-:Y:S01]  /*3460*/  UMOV UR7, 0x40000040 ;  /* 0x4000004000077882 */ /* 0x000fe20000000000 */
[----:B------:R-:W-:Y:S02]  /*3470*/  WARPGROUP.DEPBAR.LE gsb0, 0x0 ;  /* 0x00008000000079c5 */ /* 0x000fe40000010000 */
[----:B------:R-:W-:-:S06]  /*3480*/  WARPGROUP.ARRIVE ;  /* 0x00000000000079c5 */ /* 0x000fcc0000000000 */
[----:B------:R-:W-:Y:S03]  /*3490*/  HGMMA.64x16x16.F32.BF16 R24, gdesc[UR52], R24, gsb0 ;  /* 0x00200000341879f0 */ /* 0x000fe60008001818 */
[----:B------:R-:W-:Y:S02]  /*34a0*/  WARPGROUP.DEPBAR.LE gsb0, 0x0 ;  /* 0x00008000000079c5 */ /* 0x000fe40000010000 */
[----:B------:R-:W-:-:S06]  /*34b0*/  WARPGROUP.ARRIVE ;  /* 0x00000000000079c5 */ /* 0x000fcc0000000000 */
[----:B------:R-:W-:Y:S01]  /*34c0*/  HGMMA.64x16x16.F32.BF16 R56, gdesc[UR12], R56, gsb0 ;  /* 0x002000000c3879f0 */ /* 0x000fe20008001838 */
[----:B------:R-:W-:Y:S01]  /*34d0*/  UMOV UR14, UR12 ;  /* 0x0000000c000e7c82 */ /* 0x000fe20008000000 */
[----:B------:R-:W-:Y:S01]  /*34e0*/  UMOV UR15, UR13 ;  /* 0x0000000d000f7c82 */ /* 0x000fe20008000000 */
[----:B------:R-:W-:Y:S01]  /*34f0*/  UMOV UR4, UR14 ;  /* 0x0000000e00047c82 */ /* 0x000fe20008000000 */
[----:B------:R-:W-:Y:S01]  /*3500*/  UMOV UR5, UR15 ;  /* 0x0000000f00057c82 */ /* 0x000fe20008000000 */
[----:B------:R-:W-:Y:S02]  /*3510*/  R2UR UR13, R2 ;  /* 0x00000000020d72ca */ /* 0x000fe400000e0000 */
[----:B------:R-:W-:Y:S01]  /*3520*/  R2UR UR12, R3 ;  /* 0x00000000030c72ca */ /* 0x000fe200000e0000 */
[----:B------:R-:W-:Y:S02]  /*3530*/  WARPGROUP.DEPBAR.LE gsb0, 0x0 ;  /* 0x00008000000079c5 */ /* 0x000fe40000010000 */
[----:B------:R-:W-:-:S06]  /*3540*/  WARPGROUP.ARRIVE ;  /* 0x00000000000079c5 */ /* 0x000fcc0000000000 */
[----:B------:R-:W-:Y:S01]  /*3550*/  HGMMA.64x16x16.F32.BF16 R48, gdesc[UR36], R48, gsb0 ;  /* 0x00200000243079f0 */ /* 0x000fe20008001830 */
[----:B------:R-:W-:Y:S02]  /*3560*/  R2UR UR39, R4 ;  /* 0x00000000042772ca */ /* 0x000fe400000e0000 */
[----:B------:R-:W-:Y:S02]  /*3570*/  R2UR UR38, R5 ;  /* 0x00000000052672ca */ /* 0x000fe400000e0000 */
[----:B------:R-:W-:Y:S02]  /*3580*/  R2UR UR37, R17 ;  /* 0x00000000112572ca */ /* 0x000fe400000e0000 */
[----:B------:R-:W-:Y:S01]  /*3590*/  R2UR UR36, R20 ;  /* 0x00000000142472ca */ /* 0x000fe200000e0000 */
        /* <DEDUP_REMOVED lines=9> */
[----:B------:R-:W-:Y:S01]  /*3630*/  UMOV UR7, 0x40000040 ;  /* 0x4000004000077882 */ /* 0x000fe20000000000 */
[----:B------:R-:W-:Y:S02]  /*3640*/  WARPGROUP.DEPBAR.LE gsb0, 0x0 ;  /* 0x00008000000079c5 */ /* 0x000fe40000010000 */
[----:B------:R-:W-:-:S06]  /*3650*/  WARPGROUP.ARRIVE ;  /* 0x00000000000079c5 */ /* 0x000fcc0000000000 */
[----:B------:R-:W-:Y:S03]  /*3660*/  HGMMA.64x16x16.F32.BF16 R24, gdesc[UR4], R24, gsb0 ;  /* 0x00200000041879f0 */ /* 0x000fe60008001818 */
[----:B------:R-:W-:Y:S02]  /*3670*/  WARPGROUP.DEPBAR.LE gsb0, 0x0 ;  /* 0x00008000000079c5 */ /* 0x000fe40000010000 */
[----:B------:R-:W-:Y:S05]  /*3680*/  @!P0 BRA `(.L_x_13) ;  /* 0x0000000000048947 */ /* 0x000fea0003800000 */
[----:B------:R-:W-:Y:S01]  /*3690*/  BPT.TRAP 0x1 ;  /* 0x000000040000795c */ /* 0x000fe20000300000 */
.L_x_13:
[----:B------:R-:W-:Y:S01]  /*36a0*/  VIADD R2, R225, UR39 ;  /* 0x00000027e1027c36 */ /* 0x000fe20008000000 */
[----:B------:R-:W-:Y:S01]  /*36b0*/  ULDC UR5, c[0x0][0x988] ;  /* 0x0002620000057ab9 */ /* 0x000fe20000000800 */
[----:B------:R-:W-:Y:S01]  /*36c0*/  IMAD.U32 R3, RZ, RZ, UR60 ;  /* 0x0000003cff037e24 */ /* 0x000fe2000f8e00ff */
[----:B------:R-:W-:Y:S01]  /*36d0*/  P2R R21, PR, RZ, 0x1 ;  /* 0x00000001ff157803 */ /* 0x000fe20000000000 */
[----:B------:R-:W-:Y:S01]  /*36e0*/  UISETP.GE.AND UP0, UPT, UR39, 0x51, UPT ;  /* 0x000000512700788c */ /* 0x000fe2000bf06270 */
[----:B------:R-:W-:Y:S01]  /*36f0*/  R2UR UR4, R0 ;  /* 0x00000000000472ca */ /* 0x000fe200000e0000 */
[----:B------:R-:W-:Y:S01]  /*3700*/  IMAD R2, R3, -0x50, R2 ;  /* 0xffffffb003027824 */ /* 0x000fe200078e0202 */
[-C--:B------:R-:W-:Y:S01]  /*3710*/  MOV R150, R151.reuse ;  /* 0x0000009700967202 */ /* 0x080fe20000000f00 */
[--C-:B------:R-:W-:Y:S01]  /*3720*/  IMAD.MOV.U32 R149, RZ, RZ, R151.reuse ;  /* 0x000000ffff957224 */ /* 0x100fe200078e0097 */
[----:B------:R-:W-:Y:S01]  /*3730*/  MOV R145, R151 ;  /* 0x0000009700917202 */ /* 0x000fe20000000f00 */
[--C-:B------:R-:W-:Y:S01]  /*3740*/  IMAD.MOV.U32 R148, RZ, RZ, R151.reuse ;  /* 0x000000ffff947224 */ /* 0x100fe200078e0097 */
[C---:B------:R-:W-:Y:S01]  /*3750*/  ISETP.GT.AND P2, PT, R2.reuse, RZ, PT ;  /* 0x000000ff0200720c */ /* 0x040fe20003f44270 */
[--C-:B------:R-:W-:Y:S01]  /*3760*/  IMAD.MOV.U32 R147, RZ, RZ, R151.reuse ;  /* 0x000000ffff937224 */ /* 0x100fe200078e0097 */
[C---:B------:R-:W-:Y:S01]  /*3770*/  ISETP.GT.AND P1, PT, R2.reuse, 0x1, PT ;  /* 0x000000010200780c */ /* 0x040fe20003f24270 */
[--C-:B------:R-:W-:Y:S01]  /*3780*/  IMAD.MOV.U32 R146, RZ, RZ, R151.reuse ;  /* 0x000000ffff927224 */ /* 0x100fe200078e0097 */
[----:B------:R-:W-:Y:S01]  /*3790*/  ISETP.GT.AND P6, PT, R2, 0x8, PT ;  /* 0x000000080200780c */ /* 0x000fe20003fc4270 */
[--C-:B------:R-:W-:Y:S01]  /*37a0*/  IMAD.MOV.U32 R144, RZ, RZ, R151.reuse ;  /* 0x000000ffff907224 */ /* 0x100fe200078e0097 */
[----:B------:R-:W-:Y:S01]  /*37b0*/  FSEL R56, R56, -INF , P2 ;  /* 0xff80000038387808 */ /* 0x000fe20001000000 */
[----:B------:R-:W-:Y:S01]  /*37c0*/  UIADD3 UR4, UR4, 0x38840, URZ ;  /* 0x0003884004047890 */ /* 0x000fe2000fffe03f */
[----:B------:R-:W-:Y:S01]  /*37d0*/  FSEL R57, R57, -INF , P1 ;  /* 0xff80000039397808 */ /* 0x000fe20000800000 */
[--C-:B------:R-:W-:Y:S01]  /*37e0*/  IMAD.MOV.U32 R143, RZ, RZ, R151.reuse ;  /* 0x000000ffff8f7224 */ /* 0x100fe200078e0097 */
[----:B------:R-:W-:Y:S01]  /*37f0*/  ISETP.GT.AND P5, PT, R2, 0x9, PT ;  /* 0x000000090200780c */ /* 0x000fe20003fa4270 */
[----:B------:R-:W-:Y:S01]  /*3800*/  UPRMT UR4, UR61, 0x654, UR4 ;  /* 0x000006543d047896 */ /* 0x000fe20008000004 */
[----:B------:R-:W-:Y:S01]  /*3810*/  FSEL R60, R60, -INF , P6 ;  /* 0xff8000003c3c7808 */ /* 0x000fe20003000000 */
[--C-:B------:R-:W-:Y:S01]  /*3820*/  IMAD.MOV.U32 R142, RZ, RZ, R151.reuse ;  /* 0x000000ffff8e7224 */ /* 0x100fe200078e0097 */
[----:B------:R-:W-:Y:S01]  /*3830*/  FMNMX.FTZ R3, R56, R57, !PT ;  /* 0x0000003938037209 */ /* 0x000fe20007810000 */
[--C-:B------:R-:W-:Y:S01]  /*3840*/  IMAD.MOV.U32 R141, RZ, RZ, R151.reuse ;  /* 0x000000ffff8d7224 */ /* 0x100fe200078e0097 */
[----:B------:R-:W-:Y:S01]  /*3850*/  ISETP.GT.AND P4, PT, R2, 0x10, PT ;  /* 0x000000100200780c */ /* 0x000fe20003f84270 */
[--C-:B------:R-:W-:Y:S01]  /*3860*/  IMAD.MOV.U32 R139, RZ, RZ, R151.reuse ;  /* 0x000000ffff8b7224 */ /* 0x100fe200078e0097 */
[----:B------:R-:W-:Y:S01]  /*3870*/  FSEL R61, R61, -INF , P5 ;  /* 0xff8000003d3d7808 */ /* 0x000fe20002800000 */
[--C-:B------:R-:W-:Y:S01]  /*3880*/  IMAD.MOV.U32 R138, RZ, RZ, R151.reuse ;  /* 0x000000ffff8a7224 */ /* 0x100fe200078e0097 */
[----:B------:R-:W-:Y:S01]  /*3890*/  FMNMX.FTZ R4, R60, R3, !PT ;  /* 0x000000033c047209 */ /* 0x000fe20007810000 */
[----:B------:R-:W-:Y:S01]  /*38a0*/  SYNCS.ARRIVE.TRANS64.RED.A1T0 RZ, [UR4], RZ ;  /* 0x000000ffffff79a7 */ /* 0x000fe20008100404 */
[----:B------:R-:W-:Y:S01]  /*38b0*/  ISETP.GT.AND P3, PT, R2, 0x11, PT ;  /* 0x000000110200780c */ /* 0x000fe20003f64270 */
[--C-:B------:R-:W-:Y:S01]  /*38c0*/  IMAD.MOV.U32 R137, RZ, RZ, R151.reuse ;  /* 0x000000ffff897224 */ /* 0x100fe200078e0097 */
[----:B------:R-:W-:Y:S01]  /*38d0*/  FSEL R48, R48, -INF , P4 ;  /* 0xff80000030307808 */ /* 0x000fe20002000000 */
[--C-:B------:R-:W-:Y:S01]  /*38e0*/  IMAD.MOV.U32 R136, RZ, RZ, R151.reuse ;  /* 0x000000ffff887224 */ /* 0x100fe200078e0097 */
[----:B------:R-:W-:Y:S01]  /*38f0*/  FMNMX.FTZ R3, R61, R4, !PT ;  /* 0x000000043d037209 */ /* 0x000fe20007810000 */
[--C-:B------:R-:W-:Y:S01]  /*3900*/  IMAD.MOV.U32 R134, RZ, RZ, R151.reuse ;  /* 0x000000ffff867224 */ /* 0x100fe200078e0097 */
[----:B------:R-:W-:Y:S01]  /*3910*/  FSEL R58, R58, -INF , P2 ;  /* 0xff8000003a3a7808 */ /* 0x000fe20001000000 */
[--C-:B------:R-:W-:Y:S01]  /*3920*/  IMAD.MOV.U32 R133, RZ, RZ, R151.reuse ;  /* 0x000000ffff857224 */ /* 0x100fe200078e0097 */
        /* <DEDUP_REMOVED lines=107> */
[----:B------:R-:W-:Y:S01]  /*3fe0*/  IMAD.MOV.U32 R66, RZ, RZ, R151 ;  /* 0x000000ffff427224 */ /* 0x000fe200078e0097 */
[----:B------:R-:W-:-:S02]  /*3ff0*/  FMNMX.FTZ R3, R25, R4, !PT ;  /* 0x0000000419037209 */ /* 0x000fc40007810000 */
[----:B------:R-:W-:Y:S02]  /*4000*/  FSEL R29, R29, -INF , P1 ;  /* 0xff8000001d1d7808 */ /* 0x000fe40000800000 */
[----:B------:R-:W-:Y:S02]  /*4010*/  FMNMX.FTZ R2, R28, R3, !PT ;  /* 0x000000031c027209 */ /* 0x000fe40007810000 */
[----:B------:R-:W-:Y:S02]  /*4020*/  FMNMX.FTZ R3, R58, R59, !PT ;  /* 0x0000003b3a037209 */ /* 0x000fe40007810000 */
[----:B------:R-:W-:Y:S02]  /*4030*/  FMNMX.FTZ R5, R29, R2, !PT ;  /* 0x000000021d057209 */ /* 0x000fe40007810000 */
[----:B------:R-:W-:Y:S02]  /*4040*/  FSEL R38, R38, -INF , P6 ;  /* 0xff80000026267808 */ /* 0x000fe40003000000 */
[----:B------:R-:W-:Y:S01]  /*4050*/  FSEL R39, R39, -INF , P5 ;  /* 0xff80000027277808 */ /* 0x000fe20002800000 */
[----:B------:R-:W0:Y:S01]  /*4060*/  SHFL.BFLY PT, R2, R5, 0x2, 0x1f ;  /* 0x0c401f0005027f89 */ /* 0x000e2200000e0000 */
[----:B------:R-:W-:-:S02]  /*4070*/  FSEL R26, R26, -INF , P4 ;  /* 0xff8000001a1a7808 */ /* 0x000fc40002000000 */
[----:B------:R-:W-:Y:S02]  /*4080*/  FSEL R27, R27, -INF , P3 ;  /* 0xff8000001b1b7808 */ /* 0x000fe40001800000 */
[----:B------:R-:W-:Y:S02]  /*4090*/  FSEL R30, R30, -INF , P2 ;  /* 0xff8000001e1e7808 */ /* 0x000fe40001000000 */
[----:B------:R-:W-:Y:S02]  /*40a0*/  FSEL R31, R31, -INF , P1 ;  /* 0xff8000001f1f7808 */ /* 0x000fe40000800000 */
[-C--:B------:R-:W-:Y:S02]  /*40b0*/  MOV R140, R151.reuse ;  /* 0x00000097008c7202 */ /* 0x080fe40000000f00 */
[-C--:B------:R-:W-:Y:S02]  /*40c0*/  MOV R135, R151.reuse ;  /* 0x0000009700877202 */ /* 0x080fe40000000f00 */
[----:B------:R-:W-:-:S02]  /*40d0*/  MOV R130, R151 ;  /* 0x0000009700827202 */ /* 0x000fc40000000f00 */
[-C--:B------:R-:W-:Y:S02]  /*40e0*/  MOV R125, R151.reuse ;  /* 0x00000097007d7202 */ /* 0x080fe40000000f00 */
[-C--:B------:R-:W-:Y:S02]  /*40f0*/  MOV R120, R151.reuse ;  /* 0x0000009700787202 */ /* 0x080fe40000000f00 */
[-C--:B------:R-:W-:Y:S02]  /*4100*/  MOV R115, R151.reuse ;  /* 0x0000009700737202 */ /* 0x080fe40000000f00 */
[-C--:B------:R-:W-:Y:S02]  /*4110*/  MOV R110, R151.reuse ;  /* 0x00000097006e7202 */ /* 0x080fe40000000f00 */
[----:B------:R-:W-:Y:S02]  /*4120*/  MOV R105, R151 ;  /* 0x0000009700697202 */ /* 0x000fe40000000f00 */
[----:B0-----:R-:W-:-:S02]  /*4130*/  FMNMX.FTZ R17, R5, R2, !PT ;  /* 0x0000000205117209 */ /* 0x001fc40007810000 */
[-C--:B------:R-:W-:Y:S02]  /*4140*/  MOV R100, R151.reuse ;  /* 0x0000009700647202 */ /* 0x080fe40000000f00 */
[-C--:B------:R-:W-:Y:S01]  /*4150*/  MOV R95, R151.reuse ;  /* 0x00000097005f7202 */ /* 0x080fe20000000f00 */
[----:B------:R-:W0:Y:S01]  /*4160*/  SHFL.BFLY PT, R4, R17, 0x1, 0x1f ;  /* 0x0c201f0011047f89 */ /* 0x000e2200000e0000 */
[-C--:B------:R-:W-:Y:S02]  /*4170*/  MOV R90, R151.reuse ;  /* 0x00000097005a7202 */ /* 0x080fe40000000f00 */
[-C--:B------:R-:W-:Y:S02]  /*4180*/  MOV R85, R151.reuse ;  /* 0x0000009700557202 */ /* 0x080fe40000000f00 */
[-C--:B------:R-:W-:Y:S02]  /*4190*/  MOV R80, R151.reuse ;  /* 0x0000009700507202 */ /* 0x080fe40000000f00 */
[----:B------:R-:W-:-:S02]  /*41a0*/  MOV R75, R151 ;  /* 0x00000097004b7202 */ /* 0x000fc40000000f00 */
[-C--:B------:R-:W-:Y:S02]  /*41b0*/  MOV R70, R151.reuse ;  /* 0x0000009700467202 */ /* 0x080fe40000000f00 */
[----:B------:R-:W-:Y:S02]  /*41c0*/  MOV R65, R151 ;  /* 0x0000009700417202 */ /* 0x000fe40000000f00 */
[----:B0-----:R-:W-:-:S04]  /*41d0*/  FMNMX.FTZ R4, R17, R4, !PT ;  /* 0x0000000411047209 */ /* 0x001fc80007810000 */
[C---:B------:R-:W-:Y:S01]  /*41e0*/  FSETP.NEU.FTZ.AND P0, PT, R4.reuse, -INF , PT ;  /* 0xff8000000400780b */ /* 0x040fe20003f1d000 */
[----:B------:R-:W-:-:S05]  /*41f0*/  FMUL.FTZ R2, R4, UR5 ;  /* 0x0000000504027c20 */ /* 0x000fca0008410000 */
[----:B------:R-:W-:Y:S02]  /*4200*/  FSEL R20, R2, RZ, P0 ;  /* 0x000000ff02147208 */ /* 0x000fe40000000000 */
[----:B------:R-:W-:Y:S02]  /*4210*/  FMNMX.FTZ R2, R62, R3, !PT ;  /* 0x000000033e027209 */ /* 0x000fe40007810000 */
[----:B------:R-:W-:Y:S01]  /*4220*/  ISETP.NE.AND P0, PT, R21, RZ, PT ;  /* 0x000000ff1500720c */ /* 0x000fe20003f05270 */
[--C-:B------:R-:W-:Y:S01]  /*4230*/  FFMA.FTZ R56, R56, UR5, -R20.reuse ;  /* 0x0000000538387c23 */ /* 0x100fe20008010814 */
[----:B------:R-:W-:Y:S01]  /*4240*/  FMNMX.FTZ R3, R63, R2, !PT ;  /* 0x000000023f037209 */ /* 0x000fe20007810000 */
[--C-:B------:R-:W-:Y:S01]  /*4250*/  FFMA.FTZ R57, R57, UR5, -R20.reuse ;  /* 0x0000000539397c23 */ /* 0x100fe20008010814 */
[--C-:B------:R-:W-:Y:S01]  /*4260*/  FFMA.FTZ R60, R60, UR5, -R20.reuse ;  /* 0x000000053c3c7c23 */ /* 0x100fe20008010814 */
[--C-:B------:R-:W-:Y:S01]  /*4270*/  FFMA.FTZ R61, R61, UR5, -R20.reuse ;  /* 0x000000053d3d7c23 */ /* 0x100fe20008010814 */
[----:B------:R-:W-:Y:S01]  /*4280*/  FMNMX.FTZ R2, R50, R3, !PT ;  /* 0x0000000332027209 */ /* 0x000fe20007810000 */
[----:B------:R-:W-:Y:S01]  /*4290*/  MUFU.EX2 R56, R56 ;  /* 0x0000003800387308 */ /* 0x000fe20000000800 */
[--C-:B------:R-:W-:Y:S01]  /*42a0*/  FFMA.FTZ R48, R48, UR5, -R20.reuse ;  /* 0x0000000530307c23 */ /* 0x100fe20008010814 */
[--C-:B------:R-:W-:Y:S01]  /*42b0*/  FFMA.FTZ R49, R49, UR5, -R20.reuse ;  /* 0x0000000531317c23 */ /* 0x100fe20008010814 */
[----:B------:R-:W-:Y:S01]  /*42c0*/  FMNMX.FTZ R3, R51, R2, !PT ;  /* 0x0000000233037209 */ /* 0x000fe20007810000 */
[--C-:B------:R-:W-:Y:S01]  /*42d0*/  FFMA.FTZ R52, R52, UR5, -R20.reuse ;  /* 0x0000000534347c23 */ /* 0x100fe20008010814 */
[--C-:B------:R-:W-:Y:S01]  /*42e0*/  FFMA.FTZ R53, R53, UR5, -R20.reuse ;  /* 0x0000000535357c23 */ /* 0x100fe20008010814 */
[--C-:B------:R-:W-:Y:S01]  /*42f0*/  FFMA.FTZ R40, R40, UR5, -R20.reuse ;  /* 0x0000000528287c23 */ /* 0x100fe20008010814 */
[----:B------:R-:W-:Y:S01]  /*4300*/  FMNMX.FTZ R2, R54, R3, !PT ;  /* 0x0000000336027209 */ /* 0x000fe20007810000 */
[----:B------:R-:W0:Y:S01]  /*4310*/  MUFU.EX2 R57, R57 ;  /* 0x0000003900397308 */ /* 0x000e220000000800 */
[--C-:B------:R-:W-:Y:S01]  /*4320*/  FFMA.FTZ R41, R41, UR5, -R20.reuse ;  /* 0x0000000529297c23 */ /* 0x100fe20008010814 */
        /* <DEDUP_REMOVED lines=14> */
[----:B------:R-:W1:Y:S01]  /*4410*/  MUFU.EX2 R61, R61 ;  /* 0x0000003d003d7308 */ /* 0x000e620000000800 */
[----:B------:R-:W-:Y:S01]  /*4420*/  FFMA.FTZ R20, R29, UR5, -R20 ;  /* 0x000000051d147c23 */ /* 0x000fe20008010814 */
[----:B0-----:R-:W-:Y:S01]  /*4430*/  FADD.FTZ R17, R56, R57 ;  /* 0x0000003938117221 */ /* 0x001fe20000010000 */
[----:B------:R-:W-:Y:S01]  /*4440*/  FMNMX.FTZ R3, R47, R2, !PT ;  /* 0x000000022f037209 */ /* 0x000fe20007810000 */
[--C-:B------:R-:W-:Y:S01]  /*4450*/  IMAD.MOV.U32 R29, RZ, RZ, R151.reuse ;  /* 0x000000ffff1d7224 */ /* 0x100fe200078e0097 */
[----:B------:R-:W-:Y:S01]  /*4460*/  F2FP.BF16.F32.PACK_AB R208, R57, R56 ;  /* 0x0000003839d0723e */ /* 0x000fe200000010ff */
[--C-:B------:R-:W-:Y:S01]  /*4470*/  IMAD.MOV.U32 R57, RZ, RZ, R151.reuse ;  /* 0x000000ffff397224 */ /* 0x100fe200078e0097 */
[----:B------:R-:W-:Y:S01]  /*4480*/  FMNMX.FTZ R2, R34, R3, !PT ;  /* 0x0000000322027209 */ /* 0x000fe20007810000 */
[----:B------:R-:W-:Y:S01]  /*4490*/  MUFU.EX2 R48, R48 ;  /* 0x0000003000307308 */ /* 0x000fe20000000800 */
[----:B------:R-:W-:-:S02]  /*44a0*/  IMAD.MOV.U32 R56, RZ, RZ, R151 ;  /* 0x000000ffff387224 */ /* 0x000fc400078e0097 */
[----:B------:R-:W-:-:S04]  /*44b0*/  FMNMX.FTZ R3, R35, R2, !PT ;  /* 0x0000000223037209 */ /* 0x000fc80007810000 */
[----:B------:R-:W-:Y:S01]  /*44c0*/  FMNMX.FTZ R2, R38, R3, !PT ;  /* 0x0000000326027209 */ /* 0x000fe20007810000 */
[----:B------:R-:W0:Y:S01]  /*44d0*/  MUFU.EX2 R49, R49 ;  /* 0x0000003100317308 */ /* 0x000e220000000800 */
[----:B-1----:R-:W-:Y:S02]  /*44e0*/  F2FP.BF16.F32.PACK_AB R210, R61, R60 ;  /* 0x0000003c3dd2723e */ /* 0x002fe400000010ff */
[----:B------:R-:W-:-:S04]  /*44f0*/  FMNMX.FTZ R3, R39, R2, !PT ;  /* 0x0000000227037209 */ /* 0x000fc80007810000 */
[----:B------:R-:W-:Y:S01]  /*4500*/  FMNMX.FTZ R2, R26, R3, !PT ;  /* 0x000000031a027209 */ /* 0x000fe20007810000 */
[----:B------:R-:W-:Y:S03]  /*4510*/  MUFU.EX2 R52, R52 ;  /* 0x0000003400347308 */ /* 0x000fe60000000800 */
[----:B------:R-:W-:-:S04]  /*4520*/  FMNMX.FTZ R3, R27, R2, !PT ;  /* 0x000000021b037209 */ /* 0x000fc80007810000 */
[----:B------:R-:W-:Y:S01]  /*4530*/  FMNMX.FTZ R2, R30, R3, !PT ;  /* 0x000000031e027209 */ /* 0x000fe20007810000 */
[----:B------:R-:W1:Y:S01]  /*4540*/  MUFU.EX2 R53, R53 ;  /* 0x0000003500357308 */ /* 0x000e620000000800 */
[----:B0-----:R-:W-:Y:S02]  /*4550*/  F2FP.BF16.F32.PACK_AB R204, R49, R48 ;  /* 0x0000003031cc723e */ /* 0x001fe400000010ff */
[----:B------:R-:W-:-:S05]  /*4560*/  FMNMX.FTZ R2, R31, R2, !PT ;  /* 0x000000021f027209 */ /* 0x000fca0007810000 */
[----:B------:R-:W0:Y:S01]  /*4570*/  SHFL.BFLY PT, R3, R2, 0x2, 0x1f ;  /* 0x0c401f0002037f89 */ /* 0x000e2200000e0000 */
[----:B------:R-:W-:Y:S08]  /*4580*/  MUFU.EX2 R40, R40 ;  /* 0x0000002800287308 */ /* 0x000ff00000000800 */
[----:B------:R-:W2:Y:S01]  /*4590*/  MUFU.EX2 R41, R41 ;  /* 0x0000002900297308 */ /* 0x000ea20000000800 */
[----:B-1----:R-:W-:-:S07]  /*45a0*/  F2FP.BF16.F32.PACK_AB R206, R53, R52 ;  /* 0x0000003435ce723e */ /* 0x002fce00000010ff */
[----:B------:R-:W-:Y:S01]  /*45b0*/  MUFU.EX2 R44, R44 ;  /* 0x0000002c002c7308 */ /* 0x000fe20000000800 */
[----:B0-----:R-:W-:-:S07]  /*45c0*/  FMNMX.FTZ R5, R2, R3, !PT ;  /* 0x0000000302057209 */ /* 0x001fce0007810000 */
[----:B------:R-:W0:Y:S01]  /*45d0*/  MUFU.EX2 R45, R45 ;  /* 0x0000002d002d7308 */ /* 0x000e220000000800 */
[----:B--2---:R-:W-:Y:S01]  /*45e0*/  F2FP.BF16.F32.PACK_AB R200, R41, R40 ;  /* 0x0000002829c8723e */ /* 0x004fe200000010ff */
[----:B------:R-:W1:Y:S06]  /*45f0*/  SHFL.BFLY PT, R2, R5, 0x1, 0x1f ;  /* 0x0c201f0005027f89 */ /* 0x000e6c00000e0000 */
[----:B------:R-:W-:Y:S08]  /*4600*/  MUFU.EX2 R32, R32 ;  /* 0x0000002000207308 */ /* 0x000ff00000000800 */
[----:B------:R-:W2:Y:S01]  /*4610*/  MUFU.EX2 R33, R33 ;  /* 0x0000002100217308 */ /* 0x000ea20000000800 */
[----:B0-----:R-:W-:-:S07]  /*4620*/  F2FP.BF16.F32.PACK_AB R202, R45, R44 ;  /* 0x0000002c2dca723e */ /* 0x001fce00000010ff */
[----:B------:R-:W-:Y:S01]  /*4630*/  MUFU.EX2 R36, R36 ;  /* 0x0000002400247308 */ /* 0x000fe20000000800 */
[----:B-1----:R-:W-:-:S04]  /*4640*/  FMNMX.FTZ R3, R5, R2, !PT ;  /* 0x0000000205037209 */ /* 0x002fc80007810000 */
[C---:B------:R-:W-:Y:S01]  /*4650*/  FSETP.NEU.FTZ.AND P1, PT, R3.reuse, -INF , PT ;  /* 0xff8000000300780b */ /* 0x040fe20003f3d000 */
[----:B------:R-:W-:Y:S02]  /*4660*/  FMUL.FTZ R2, R3, UR5 ;  /* 0x0000000503027c20 */ /* 0x000fe40008410000 */
[----:B------:R0:W-:Y:S01]  /*4670*/  MUFU.EX2 R5, R20 ;  /* 0x0000001400057308 */ /* 0x0001e20000000800 */
[----:B--2---:R-:W-:Y:S02]  /*4680*/  F2FP.BF16.F32.PACK_AB R196, R33, R32 ;  /* 0x0000002021c4723e */ /* 0x004fe400000010ff */
[----:B------:R-:W-:Y:S02]  /*4690*/  FSEL R2, R2, RZ, P1 ;  /* 0x000000ff02027208 */ /* 0x000fe40000800000 */
[----:B------:R-:W-:-:S03]  /*46a0*/  PLOP3.LUT P1, PT, PT, PT, UP0, 0x80, 0x0 ;  /* 0x000000000000781c */ /* 0x000fc60003f2f008 */
[----:B------:R-:W1:Y:S01]  /*46b0*/  MUFU.EX2 R37, R37 ;  /* 0x0000002500257308 */ /* 0x000e620000000800 */
[--C-:B------:R-:W-:Y:S01]  /*46c0*/  FFMA.FTZ R58, R58, UR5, -R2.reuse ;  /* 0x000000053a3a7c23 */ /* 0x100fe20008010802 */
[--C-:B------:R-:W-:Y:S01]  /*46d0*/  FFMA.FTZ R59, R59, UR5, -R2.reuse ;  /* 0x000000053b3b7c23 */ /* 0x100fe20008010802 */
[--C-:B------:R-:W-:Y:S01]  /*46e0*/  FFMA.FTZ R62, R62, UR5, -R2.reuse ;  /* 0x000000053e3e7c23 */ /* 0x100fe20008010802 */
[--C-:B------:R-:W-:Y:S01]  /*46f0*/  FFMA.FTZ R63, R63, UR5, -R2.reuse ;  /* 0x000000053f3f7c23 */ /* 0x100fe20008010802 */
[--C-:B------:R-:W-:Y:S01]  /*4700*/  FFMA.FTZ R50, R50, UR5, -R2.reuse ;  /* 0x0000000532327c23 */ /* 0x100fe20008010802 */
[----:B0-----:R-:W-:Y:S01]  /*4710*/  FADD.FTZ R20, R60, R17 ;  /* 0x000000113c147221 */ /* 0x001fe20000010000 */
[--C-:B------:R-:W-:Y:S01]  /*4720*/  FFMA.FTZ R51, R51, UR5, -R2.reuse ;  /* 0x0000000533337c23 */ /* 0x100fe20008010802 */
[----:B------:R-:W-:Y:S01]  /*4730*/  MUFU.EX2 R58, R58 ;  /* 0x0000003a003a7308 */ /* 0x000fe20000000800 */
[----:B------:R-:W-:Y:S01]  /*4740*/  FFMA.FTZ R54, R54, UR5, -R2 ;  /* 0x0000000536367c23 */ /* 0x000fe20008010802 */
[----:B------:R-:W-:Y:S01]  /*4750*/  FADD.FTZ R17, R61, R20 ;  /* 0x000000143d117221 */ /* 0x000fe20000010000 */
[--C-:B------:R-:W-:Y:S01]  /*4760*/  FFMA.FTZ R55, R55, UR5, -R2.reuse ;  /* 0x0000000537377c23 */ /* 0x100fe20008010802 */
[--C-:B------:R-:W-:Y:S01]  /*4770*/  FFMA.FTZ R42, R42, UR5, -R2.reuse ;  /* 0x000000052a2a7c23 */ /* 0x100fe20008010802 */
[--C-:B------:R-:W-:Y:S01]  /*4780*/  FFMA.FTZ R43, R43, UR5, -R2.reuse ;  /* 0x000000052b2b7c23 */ /* 0x100fe20008010802 */
[----:B------:R-:W-:Y:S01]  /*4790*/  FADD.FTZ R20, R48, R17 ;  /* 0x0000001130147221 */ /* 0x000fe20000010000 */
[--C-:B------:R-:W-:Y:S01]  /*47a0*/  FFMA.FTZ R46, R46, UR5, -R2.reuse ;  /* 0x000000052e2e7c23 */ /* 0x100fe20008010802 */
[----:B------:R-:W0:Y:S01]  /*47b0*/  MUFU.EX2 R59, R59 ;  /* 0x0000003b003b7308 */ /* 0x000e220000000800 */
[----:B------:R-:W-:Y:S01]  /*47c0*/  FFMA.FTZ R47, R47, UR5, -R2 ;  /* 0x000000052f2f7c23 */ /* 0x000fe20008010802 */
[----:B------:R-:W-:Y:S01]  /*47d0*/  FADD.FTZ R21, R49, R20 ;  /* 0x0000001431157221 */ /* 0x000fe20000010000 */
[--C-:B------:R-:W-:Y:S01]  /*47e0*/  FFMA.FTZ R34, R34, UR5, -R2.reuse ;  /* 0x0000000522227c23 */ /* 0x100fe20008010802 */
[--C-:B------:R-:W-:Y:S01]  /*47f0*/  FFMA.FTZ R35, R35, UR5, -R2.reuse ;  /* 0x0000000523237c23 */ /* 0x100fe20008010802 */
[--C-:B------:R-:W-:Y:S01]  /*4800*/  FFMA.FTZ R38, R38, UR5, -R2.reuse ;  /* 0x0000000526267c23 */ /* 0x100fe20008010802 */
[----:B------:R-:W-:Y:S01]  /*4810*/  FADD.FTZ R64, R52, R21 ;  /* 0x0000001534407221 */ /* 0x000fe20000010000 */
[--C-:B------:R-:W-:Y:S01]  /*4820*/  FFMA.FTZ R39, R39, UR5, -R2.reuse ;  /* 0x0000000527277c23 */ /* 0x100fe20008010802 */
[----:B------:R-:W2:Y:S01]  /*4830*/  MUFU.EX2 R62, R62 ;  /* 0x0000003e003e7308 */ /* 0x000ea20000000800 */
[----:B------:R-:W-:Y:S01]  /*4840*/  FFMA.FTZ R26, R26, UR5, -R2 ;  /* 0x000000051a1a7c23 */ /* 0x000fe20008010802 */
[----:B------:R-:W-:Y:S01]  /*4850*/  FADD.FTZ R21, R53, R64 ;  /* 0x0000004035157221 */ /* 0x000fe20000010000 */
[--C-:B------:R-:W-:Y:S01]  /*4860*/  FFMA.FTZ R27, R27, UR5, -R2.reuse ;  /* 0x000000051b1b7c23 */ /* 0x100fe20008010802 */
[--C-:B------:R-:W-:Y:S01]  /*4870*/  FFMA.FTZ R30, R30, UR5, -R2.reuse ;  /* 0x000000051e1e7c23 */ /* 0x100fe20008010802 */
[----:B------:R-:W-:Y:S01]  /*4880*/  FFMA.FTZ R2, R31, UR5, -R2 ;  /* 0x000000051f027c23 */ /* 0x000fe20008010802 */
[----:B------:R-:W-:Y:S01]  /*4890*/  FADD.FTZ R64, R40, R21 ;  /* 0x0000001528407221 */ /* 0x000fe20000010000 */
[----:B-1----:R-:W-:Y:S01]  /*48a0*/  F2FP.BF16.F32.PACK_AB R198, R37, R36 ;  /* 0x0000002425c6723e */ /* 0x002fe200000010ff */
[----:B------:R-:W1:Y:S01]  /*48b0*/  MUFU.EX2 R63, R63 ;  /* 0x0000003f003f7308 */ /* 0x000e620000000800 */
[----:B0-----:R-:W-:Y:S01]  /*48c0*/  FADD.FTZ R17, R58, R59 ;  /* 0x0000003b3a117221 */ /* 0x001fe20000010000 */
[----:B------:R-:W-:Y:S01]  /*48d0*/  FADD.FTZ R21, R41, R64 ;  /* 0x0000004029157221 */ /* 0x000fe20000010000 */
[----:B------:R-:W-:Y:S01]  /*48e0*/  F2FP.BF16.F32.PACK_AB R209, R59, R58 ;  /* 0x0000003a3bd1723e */ /* 0x000fe200000010ff */
[----:B------:R-:W-:Y:S01]  /*48f0*/  IMAD.MOV.U32 R64, RZ, RZ, R151 ;  /* 0x000000ffff407224 */ /* 0x000fe200078e0097 */
[-C--:B------:R-:W-:Y:S01]  /*4900*/  MOV R60, R151.reuse ;  /* 0x00000097003c7202 */ /* 0x080fe20000000f00 */
[----:B------:R-:W-:Y:S01]  /*4910*/  FADD.FTZ R0, R44, R21 ;  /* 0x000000152c007221 */ /* 0x000fe20000010000 */
[----:B------:R-:W-:Y:S01]  /*4920*/  IMAD.MOV.U32 R61, RZ, RZ, R151 ;  /* 0x000000ffff3d7224 */ /* 0x000fe200078e0097 */
[----:B------:R-:W0:Y:S01]  /*4930*/  MUFU.EX2 R50, R50 ;  /* 0x0000003200327308 */ /* 0x000e220000000800 */
[----:B--2---:R-:W-:Y:S01]  /*4940*/  FADD.FTZ R20, R62, R17 ;  /* 0x000000113e147221 */ /* 0x004fe20000010000 */
[----:B------:R-:W-:Y:S01]  /*4950*/  FADD.FTZ R21, R45, R0 ;  /* 0x000000002d157221 */ /* 0x000fe20000010000 */
[--C-:B------:R-:W-:Y:S01]  /*4960*/  IMAD.MOV.U32 R59, RZ, RZ, R151.reuse ;  /* 0x000000ffff3b7224 */ /* 0x100fe200078e0097 */
[-C--:B------:R-:W-:Y:S01]  /*4970*/  MOV R45, R151.reuse ;  /* 0x00000097002d7202 */ /* 0x080fe20000000f00 */
[--C-:B------:R-:W-:Y:S01]  /*4980*/  IMAD.MOV.U32 R58, RZ, RZ, R151.reuse ;  /* 0x000000ffff3a7224 */ /* 0x100fe200078e0097 */
[----:B------:R-:W-:Y:S01]  /*4990*/  MOV R40, R151 ;  /* 0x0000009700287202 */ /* 0x000fe20000000f00 */
[--C-:B------:R-:W-:Y:S01]  /*49a0*/  IMAD.MOV.U32 R53, RZ, RZ, R151.reuse ;  /* 0x000000ffff357224 */ /* 0x100fe200078e0097 */
[----:B------:R-:W2:Y:S01]  /*49b0*/  MUFU.EX2 R51, R51 ;  /* 0x0000003300337308 */ /* 0x000ea20000000800 */
[C---:B-1----:R-:W-:Y:S01]  /*49c0*/  FADD.FTZ R17, R63.reuse, R20 ;  /* 0x000000143f117221 */ /* 0x042fe20000010000 */
[----:B------:R-:W-:Y:S01]  /*49d0*/  F2FP.BF16.F32.PACK_AB R211, R63, R62 ;  /* 0x0000003e3fd3723e */ /* 0x000fe200000010ff */
[----:B------:R-:W-:-:S02]  /*49e0*/  IMAD.MOV.U32 R63, RZ, RZ, R151 ;  /* 0x000000ffff3f7224 */ /* 0x000fc400078e0097 */
[--C-:B------:R-:W-:Y:S02]  /*49f0*/  IMAD.MOV.U32 R62, RZ, RZ, R151.reuse ;  /* 0x000000ffff3e7224 */ /* 0x100fe400078e0097 */
[----:B------:R-:W-:Y:S01]  /*4a00*/  IMAD.MOV.U32 R52, RZ, RZ, R151 ;  /* 0x000000ffff347224 */ /* 0x000fe200078e0097 */
[----:B------:R-:W1:Y:S01]  /*4a10*/  MUFU.EX2 R54, R54 ;  /* 0x0000003600367308 */ /* 0x000e620000000800 */
[----:B0-----:R-:W-:Y:S01]  /*4a20*/  FADD.FTZ R20, R50, R17 ;  /* 0x0000001132147221 */ /* 0x001fe20000010000 */
[--C-:B------:R-:W-:Y:S02]  /*4a30*/  IMAD.MOV.U32 R49, RZ, RZ, R151.reuse ;  /* 0x000000ffff317224 */ /* 0x100fe400078e0097 */
[--C-:B------:R-:W-:Y:S02]  /*4a40*/  IMAD.MOV.U32 R48, RZ, RZ, R151.reuse ;  /* 0x000000ffff307224 */ /* 0x100fe400078e0097 */
[--C-:B------:R-:W-:Y:S02]  /*4a50*/  IMAD.MOV.U32 R44, RZ, RZ, R151.reuse ;  /* 0x000000ffff2c7224 */ /* 0x100fe400078e0097 */
[----:B------:R-:W0:Y:S01]  /*4a60*/  MUFU.EX2 R55, R55 ;  /* 0x0000003700377308 */ /* 0x000e220000000800 */
[C---:B--2---:R-:W-:Y:S01]  /*4a70*/  FADD.FTZ R17, R51.reuse, R20 ;  /* 0x0000001433117221 */ /* 0x044fe20000010000 */
[----:B------:R-:W-:Y:S01]  /*4a80*/  F2FP.BF16.F32.PACK_AB R205, R51, R50 ;  /* 0x0000003233cd723e */ /* 0x000fe200000010ff */
[--C-:B------:R-:W-:Y:S01]  /*4a90*/  IMAD.MOV.U32 R51, RZ, RZ, R151.reuse ;  /* 0x000000ffff337224 */ /* 0x100fe200078e0097 */
[----:B------:R-:W-:Y:S01]  /*4aa0*/  MOV R50, R151 ;  /* 0x0000009700327202 */ /* 0x000fe20000000f00 */
[----:B------:R-:W-:-:S02]  /*4ab0*/  IMAD.MOV.U32 R41, RZ, RZ, R151 ;  /* 0x000000ffff297224 */ /* 0x000fc400078e0097 */
[----:B------:R-:W-:Y:S01]  /*4ac0*/  IMAD.MOV.U32 R31, RZ, RZ, R151 ;  /* 0x000000ffff1f7224 */ /* 0x000fe200078e0097 */
[----:B------:R-:W2:Y:S01]  /*4ad0*/  MUFU.EX2 R42, R42 ;  /* 0x0000002a002a7308 */ /* 0x000ea20000000800 */
[----:B-1----:R-:W-:-:S07]  /*4ae0*/  FADD.FTZ R20, R54, R17 ;  /* 0x0000001136147221 */ /* 0x002fce0000010000 */
[----:B------:R-:W1:Y:S01]  /*4af0*/  MUFU.EX2 R43, R43 ;  /* 0x0000002b002b7308 */ /* 0x000e620000000800 */
[C---:B0-----:R-:W-:Y:S01]  /*4b00*/  FADD.FTZ R17, R55.reuse, R20 ;  /* 0x0000001437117221 */ /* 0x041fe20000010000 */
[----:B------:R-:W-:Y:S01]  /*4b10*/  FADD.FTZ R20, R32, R21 ;  /* 0x0000001520147221 */ /* 0x000fe20000010000 */
[----:B------:R-:W-:Y:S01]  /*4b20*/  F2FP.BF16.F32.PACK_AB R207, R55, R54 ;  /* 0x0000003637cf723e */ /* 0x000fe200000010ff */
[--C-:B------:R-:W-:Y:S01]  /*4b30*/  IMAD.MOV.U32 R54, RZ, RZ, R151.reuse ;  /* 0x000000ffff367224 */ /* 0x100fe200078e0097 */
[----:B------:R-:W-:Y:S01]  /*4b40*/  MOV R55, R151 ;  /* 0x0000009700377202 */ /* 0x000fe20000000f00 */
[----:B------:R-:W-:Y:S01]  /*4b50*/  FADD.FTZ R21, R33, R20 ;  /* 0x0000001421157221 */ /* 0x000fe20000010000 */
[----:B------:R-:W-:Y:S01]  /*4b60*/  IMAD.MOV.U32 R33, RZ, RZ, R151 ;  /* 0x000000ffff217224 */ /* 0x000fe200078e0097 */
[----:B------:R-:W0:Y:S01]  /*4b70*/  MUFU.EX2 R46, R46 ;  /* 0x0000002e002e7308 */ /* 0x000e220000000800 */
[----:B--2---:R-:W-:Y:S01]  /*4b80*/  FADD.FTZ R0, R42, R17 ;  /* 0x000000112a007221 */ /* 0x004fe20000010000 */
[----:B------:R-:W-:Y:S01]  /*4b90*/  FADD.FTZ R20, R36, R21 ;  /* 0x0000001524147221 */ /* 0x000fe20000010000 */
[----:B------:R-:W-:-:S02]  /*4ba0*/  IMAD.MOV.U32 R36, RZ, RZ, R151 ;  /* 0x000000ffff247224 */ /* 0x000fc400078e0097 */
[--C-:B------:R-:W-:Y:S02]  /*4bb0*/  IMAD.MOV.U32 R32, RZ, RZ, R151.reuse ;  /* 0x000000ffff207224 */ /* 0x100fe400078e0097 */
[----:B------:R-:W-:Y:S01]  /*4bc0*/  FADD.FTZ R21, R37, R20 ;  /* 0x0000001425157221 */ /* 0x000fe20000010000 */
[--C-:B------:R-:W-:Y:S01]  /*4bd0*/  IMAD.MOV.U32 R37, RZ, RZ, R151.reuse ;  /* 0x000000ffff257224 */ /* 0x100fe200078e0097 */
[----:B------:R-:W2:Y:S01]  /*4be0*/  MUFU.EX2 R47, R47 ;  /* 0x0000002f002f7308 */ /* 0x000ea20000000800 */
[C---:B-1----:R-:W-:Y:S01]  /*4bf0*/  FADD.FTZ R17, R43.reuse, R0 ;  /* 0x000000002b117221 */ /* 0x042fe20000010000 */
[----:B------:R-:W-:Y:S01]  /*4c00*/  F2FP.BF16.F32.PACK_AB R201, R43, R42 ;  /* 0x0000002a2bc9723e */ /* 0x000fe200000010ff */
[--C-:B------:R-:W-:Y:S02]  /*4c10*/  IMAD.MOV.U32 R43, RZ, RZ, R151.reuse ;  /* 0x000000ffff2b7224 */ /* 0x100fe400078e0097 */
[----:B------:R-:W-:-:S03]  /*4c20*/  IMAD.MOV.U32 R42, RZ, RZ, R151 ;  /* 0x000000ffff2a7224 */ /* 0x000fc600078e0097 */
[----:B------:R-:W1:Y:S01]  /*4c30*/  MUFU.EX2 R34, R34 ;  /* 0x0000002200227308 */ /* 0x000e620000000800 */
[----:B0-----:R-:W-:-:S07]  /*4c40*/  FADD.FTZ R0, R46, R17 ;  /* 0x000000112e007221 */ /* 0x001fce0000010000 */
[----:B------:R-:W0:Y:S01]  /*4c50*/  MUFU.EX2 R24, R24 ;  /* 0x0000001800187308 */ /* 0x000e220000000800 */
[C---:B--2---:R-:W-:Y:S01]  /*4c60*/  FADD.FTZ R17, R47.reuse, R0 ;  /* 0x000000002f117221 */ /* 0x044fe20000010000 */
[----:B------:R-:W-:Y:S01]  /*4c70*/  F2FP.BF16.F32.PACK_AB R203, R47, R46 ;  /* 0x0000002e2fcb723e */ /* 0x000fe200000010ff */
[--C-:B------:R-:W-:Y:S02]  /*4c80*/  IMAD.MOV.U32 R47, RZ, RZ, R151.reuse ;  /* 0x000000ffff2f7224 */ /* 0x100fe400078e0097 */
[----:B------:R-:W-:-:S03]  /*4c90*/  IMAD.MOV.U32 R46, RZ, RZ, R151 ;  /* 0x000000ffff2e7224 */ /* 0x000fc600078e0097 */
[----:B------:R-:W2:Y:S01]  /*4ca0*/  MUFU.EX2 R35, R35 ;  /* 0x0000002300237308 */ /* 0x000ea20000000800 */
[----:B-1----:R-:W-:-:S07]  /*4cb0*/  FADD.FTZ R0, R34, R17 ;  /* 0x0000001122007221 */ /* 0x002fce0000010000 */
[----:B------:R-:W1:Y:S01]  /*4cc0*/  MUFU.EX2 R25, R25 ;  /* 0x0000001900197308 */ /* 0x000e620000000800 */
[----:B0-----:R-:W-:-:S07]  /*4cd0*/  FADD.FTZ R20, R24, R21 ;  /* 0x0000001518147221 */ /* 0x001fce0000010000 */
[----:B------:R-:W0:Y:S01]  /*4ce0*/  MUFU.EX2 R38, R38 ;  /* 0x0000002600267308 */ /* 0x000e220000000800 */
[C---:B--2---:R-:W-:Y:S01]  /*4cf0*/  FADD.FTZ R17, R35.reuse, R0 ;  /* 0x0000000023117221 */ /* 0x044fe20000010000 */
[----:B------:R-:W-:Y:S01]  /*4d00*/  F2FP.BF16.F32.PACK_AB R197, R35, R34 ;  /* 0x0000002223c5723e */ /* 0x000fe200000010ff */
[----:B------:R-:W-:Y:S01]  /*4d10*/  IMAD.MOV.U32 R34, RZ, RZ, R151 ;  /* 0x000000ffff227224 */ /* 0x000fe200078e0097 */
[----:B------:R-:W-:-:S04]  /*4d20*/  MOV R35, R151 ;  /* 0x0000009700237202 */ /* 0x000fc80000000f00 */
        /* <DEDUP_REMOVED lines=8> */
[----:B--2---:R-:W-:Y:S01]  /*4db0*/  FADD.FTZ R20, R28, R21 ;  /* 0x000000151c147221 */ /* 0x004fe20000010000 */
[C---:B------:R-:W-:Y:S01]  /*4dc0*/  F2FP.BF16.F32.PACK_AB R194, R5.reuse, R28 ;  /* 0x0000001c05c2723e */ /* 0x040fe200000010ff */
[----:B------:R-:W-:Y:S02]  /*4dd0*/  IMAD.MOV.U32 R28, RZ, RZ, R151 ;  /* 0x000000ffff1c7224 */ /* 0x000fe400078e0097 */
[----:B------:R-:W-:-:S03]  /*4de0*/  FADD.FTZ R17, R5, R20 ;  /* 0x0000001405117221 */ /* 0x000fc60000010000 */
[----:B------:R-:W2:Y:S01]  /*4df0*/  MUFU.EX2 R27, R27 ;  /* 0x0000001b001b7308 */ /* 0x000ea20000000800 */
[C---:B-1----:R-:W-:Y:S01]  /*4e00*/  FADD.FTZ R21, R39.reuse, R0 ;  /* 0x0000000027157221 */ /* 0x042fe20000010000 */
[----:B------:R-:W-:Y:S01]  /*4e10*/  F2FP.BF16.F32.PACK_AB R199, R39, R38 ;  /* 0x0000002627c7723e */ /* 0x000fe200000010ff */
[--C-:B------:R-:W-:Y:S02]  /*4e20*/  IMAD.MOV.U32 R39, RZ, RZ, R151.reuse ;  /* 0x000000ffff277224 */ /* 0x100fe400078e0097 */
[----:B------:R-:W-:-:S03]  /*4e30*/  IMAD.MOV.U32 R38, RZ, RZ, R151 ;  /* 0x000000ffff267224 */ /* 0x000fc600078e0097 */
[----:B------:R-:W1:Y:S01]  /*4e40*/  MUFU.EX2 R30, R30 ;  /* 0x0000001e001e7308 */ /* 0x000e620000000800 */
[----:B0-----:R-:W-:-:S07]  /*4e50*/  FADD.FTZ R0, R26, R21 ;  /* 0x000000151a007221 */ /* 0x001fce0000010000 */
[----:B------:R0:W3:Y:S01]  /*4e60*/  MUFU.EX2 R195, R2 ;  /* 0x0000000200c37308 */ /* 0x0000e20000000800 */
[C---:B--2---:R-:W-:Y:S01]  /*4e70*/  FADD.FTZ R5, R27.reuse, R0 ;  /* 0x000000001b057221 */ /* 0x044fe20000010000 */
[----:B------:R-:W-:Y:S01]  /*4e80*/  F2FP.BF16.F32.PACK_AB R193, R27, R26 ;  /* 0x0000001a1bc1723e */ /* 0x000fe200000010ff */
[----:B------:R-:W-:Y:S01]  /*4e90*/  IMAD.MOV.U32 R27, RZ, RZ, R151 ;  /* 0x000000ffff1b7224 */ /* 0x000fe200078e0097 */
[----:B------:R-:W-:Y:S01]  /*4ea0*/  MOV R26, R151 ;  /* 0x00000097001a7202 */ /* 0x000fe20000000f00 */
[----:B-1----:R-:W-:Y:S01]  /*4eb0*/  FADD.FTZ R0, R30, R5 ;  /* 0x000000051e007221 */ /* 0x002fe20000010000 */
[----:B0-----:R-:W-:-:S03]  /*4ec0*/  IMAD.MOV.U32 R2, RZ, RZ, 0x3f800000 ;  /* 0x3f800000ff027424 */ /* 0x001fc600078e00ff */
[C---:B---3--:R-:W-:Y:S01]  /*4ed0*/  FADD.FTZ R5, R195.reuse, R0 ;  /* 0x00000000c3057221 */ /* 0x048fe20000010000 */
[----:B------:R-:W-:Y:S01]  /*4ee0*/  F2FP.BF16.F32.PACK_AB R195, R195, R30 ;  /* 0x0000001ec3c3723e */ /* 0x000fe200000010ff */
[----:B------:R-:W-:Y:S01]  /*4ef0*/  IMAD.MOV.U32 R0, RZ, RZ, 0x3f800000 ;  /* 0x3f800000ff007424 */ /* 0x000fe200078e00ff */
[----:B------:R-:W-:Y:S01]  /*4f00*/  MOV R30, R151 ;  /* 0x00000097001e7202 */ /* 0x000fe20000000f00 */
[----:B------:R-:W-:Y:S06]  /*4f10*/  @!P1 BRA `(.L_x_14) ;  /* 0x0000003c00d49947 */ /* 0x000fec0003800000 */
[----:B------:R-:W-:Y:S01]  /*4f20*/  UIADD3 UR4, UR60, -0x2, URZ ;  /* 0xfffffffe3c047890 */ /* 0x000fe2000fffe03f */
[----:B------:R-:W-:Y:S01]  /*4f30*/  IMAD.MOV.U32 R20, RZ, RZ, R3 ;  /* 0x000000ffff147224 */ /* 0x000fe200078e0003 */
[----:B------:R-:W-:Y:S01]  /*4f40*/  MOV R21, R4 ;  /* 0x0000000400157202 */ /* 0x000fe20000000f00 */
[----:B------:R-:W-:Y:S01]  /*4f50*/  IMAD.MOV.U32 R2, RZ, RZ, 0x3f800000 ;  /* 0x3f800000ff027424 */ /* 0x000fe200078e00ff */
[----:B------:R-:W-:Y:S02]  /*4f60*/  CS2R R150, SRZ ;  /* 0x0000000000967805 */ /* 0x000fe4000001ff00 */
[----:B------:R-:W-:Y:S01]  /*4f70*/  CS2R R146, SRZ ;  /* 0x0000000000927805 */ /* 0x000fe2000001ff00 */
[----:B------:R-:W-:Y:S01]  /*4f80*/  IMAD.U32 R228, RZ, RZ, UR4 ;  /* 0x00000004ffe47e24 */ /* 0x000fe2000f8e00ff */
[----:B------:R-:W-:Y:S02]  /*4f90*/  R2UR UR4, R16 ;  /* 0x00000000100472ca */ /* 0x000fe400000e0000 */
[----:B------:R-:W-:-:S02]  /*4fa0*/  CS2R R142, SRZ ;  /* 0x00000000008e7805 */ /* 0x000fc4000001ff00 */
[----:B------:R-:W-:Y:S02]  /*4fb0*/  CS2R R138, SRZ ;  /* 0x00000000008a7805 */ /* 0x000fe4000001ff00 */
[----:B------:R-:W-:Y:S02]  /*4fc0*/  CS2R R134, SRZ ;  /* 0x0000000000867805 */ /* 0x000fe4000001ff00 */
[----:B------:R-:W-:Y:S02]  /*4fd0*/  CS2R R130, SRZ ;  /* 0x0000000000827805 */ /* 0x000fe4000001ff00 */
[----:B------:R-:W-:Y:S02]  /*4fe0*/  CS2R R126, SRZ ;  /* 0x00000000007e7805 */ /* 0x000fe4000001ff00 */
[----:B------:R-:W-:Y:S02]  /*4ff0*/  CS2R R122, SRZ ;  /* 0x00000000007a7805 */ /* 0x000fe4000001ff00 */
[----:B------:R-:W-:-:S02]  /*5000*/  CS2R R118, SRZ ;  /* 0x0000000000767805 */ /* 0x000fc4000001ff00 */
[----:B------:R-:W-:Y:S02]  /*5010*/  CS2R R114, SRZ ;  /* 0x0000000000727805 */ /* 0x000fe4000001ff00 */
[----:B------:R-:W-:Y:S02]  /*5020*/  CS2R R110, SRZ ;  /* 0x00000000006e7805 */ /* 0x000fe4000001ff00 */
[----:B------:R-:W-:Y:S02]  /*5030*/  CS2R R106, SRZ ;  /* 0x00000000006a7805 */ /* 0x000fe4000001ff00 */
[----:B------:R-:W-:Y:S02]  /*5040*/  CS2R R102, SRZ ;  /* 0x0000000000667805 */ /* 0x000fe4000001ff00 */
[----:B------:R-:W-:Y:S01]  /*5050*/  CS2R R98, SRZ ;  /* 0x0000000000627805 */ /* 0x000fe2000001ff00 */
[----:B------:R-:W-:Y:S01]  /*5060*/  IMAD.U32 R229, RZ, RZ, UR4 ;  /* 0x00000004ffe57e24 */ /* 0x000fe2000f8e00ff */
        /* <DEDUP_REMOVED lines=49> */
[----:B------:R-:W-:Y:S01]  /*5380*/  CS2R R24, SRZ ;  /* 0x0000000000187805 */ /* 0x000fe2000001ff00 */
[----:B------:R-:W-:-:S06]  /*5390*/  UMOV UR39, UR38 ;  /* 0x0000002600277c82 */ /* 0x000fcc0008000000 */
.L_x_25:
[----:B------:R-:W-:Y:S01]  /*53a0*/  R2UR UR5, R229 ;  /* 0x00000000e50572ca */ /* 0x000fe200000e0000 */
[----:B------:R-:W-:-:S04]  /*53b0*/  UISETP.NE.AND UP0, UPT, UR39, 0x1, UPT ;  /* 0x000000012700788c */ /* 0x000fc8000bf05270 */
[----:B------:R-:W-:-:S08]  /*53c0*/  USEL UR4, URZ, 0x1, UP0 ;  /* 0x000000013f047887 */ /* 0x000fd00008000000 */
[----:B------:R-:W-:-:S06]  /*53d0*/  ULOP3.LUT UR4, UR5, UR4, URZ, 0x3c, !UPT ;  /* 0x0000000405047292 */ /* 0x000fcc000f8e3c3f */
[----:B------:R-:W-:Y:S01]  /*53e0*/  MOV R16, UR4 ;  /* 0x0000000400107c02 */ /* 0x000fe20008000f00 */
[----:B------:R-:W-:Y:S06]  /*53f0*/  @!P0 BRA `(.L_x_15) ;  /* 0x0000000000048947 */ /* 0x000fec0003800000 */
[----:B------:R-:W-:Y:S01]  /*5400*/  BPT.TRAP 0x1 ;  /* 0x000000040000795c */ /* 0x000fe20000300000 */
.L_x_15:
[----:B------:R-:W0:Y:S01]  /*5410*/  S2UR UR5, SR_CgaCtaId ;  /* 0x00000000000579c3 */ /* 0x000e220000008800 */
[----:B------:R-:W-:Y:S01]  /*5420*/  R2UR UR4, R16 ;  /* 0x00000000100472ca */ /* 0x000fe200000e0000 */
[----:B------:R-:W-:Y:S01]  /*5430*/  UIADD3 UR38, UR39, 0x1, URZ ;  /* 0x0000000127267890 */ /* 0x000fe2000fffe03f */
[----:B------:R-:W-:-:S03]  /*5440*/  UMOV UR61, 0x400 ;  /* 0x00000400003d7882 */ /* 0x000fc60000000000 */
[----:B------:R-:W-:-:S04]  /*5450*/  UISETP.NE.AND UP0, UPT, UR38, 0x2, UPT ;  /* 0x000000022600788c */ /* 0x000fc8000bf05270 */
[----:B------:R-:W-:-:S04]  /*5460*/  USEL UR38, UR38, URZ, UP0 ;  /* 0x0000003f26267287 */ /* 0x000fc80008000000 */
[----:B------:R-:W-:-:S05]  /*5470*/  IMAD.U32 R3, RZ, RZ, UR4 ;  /* 0x00000004ff037e24 */ /* 0x000fca000f8e00ff */
[----:B------:R-:W-:Y:S01]  /*5480*/  SHF.L.U32 R3, R3, 0x1f, RZ ;  /* 0x0000001f03037819 */ /* 0x000fe200000006ff */
[----:B0-----:R-:W-:-:S04]  /*5490*/  ULEA UR61, UR5, UR61, 0x18 ;  /* 0x0000003d053d7291 */ /* 0x001fc8000f8ec03f */
[----:B------:R-:W-:-:S09]  /*54a0*/  ULEA UR60, UR38, UR61, 0x3 ;  /* 0x0000003d263c7291 */ /* 0x000fd2000f8e183f */
[----:B------:R0:W1:Y:S01]  /*54b0*/  SYNCS.PHASECHK.TRANS64.TRYWAIT P1, [UR60+0x38830], R3 ;  /* 0x03883003ff0075a7 */ /* 0x000062000802017c */
[----:B------:R-:W-:Y:S05]  /*54c0*/  @!P0 BRA `(.L_x_16) ;  /* 0x0000000000048947 */ /* 0x000fea0003800000 */
[----:B------:R-:W-:Y:S01]  /*54d0*/  BPT.TRAP 0x1 ;  /* 0x000000040000795c */ /* 0x000fe20000300000 */
.L_x_16:
[----:B-1----:R-:W-:Y:S05]  /*54e0*/  @P1 BRA `(.L_x_17) ;  /* 0x0000000000081947 */ /* 0x002fea0003800000 */
[----:B------:R-:W1:Y:S02]  /*54f0*/  SYNCS.PHASECHK.TRANS64.TRYWAIT P1, [UR60+0x38830], R3 ;  /* 0x03883003ff0075a7 */ /* 0x000e64000802017c */
[----:B-1----:R-:W-:Y:S05]  /*5500*/  @!P1 BRA `(.L_x_18) ;  /* 0x000000a800489947 */ /* 0x002fea0003800000 */
.L_x_17:
[----:B------:R-:W-:Y:S01]  /*5510*/  R2UR UR4, R18 ;  /* 0x00000000120472ca */ /* 0x000fe200000e0000 */
[----:B------:R-:W-:Y:S01]  /*5520*/  WARPGROUP.ARRIVE ;  /* 0x00000000000079c5 */ /* 0x000fe20000000000 */
[----:B------:R-:W-:Y:S01]  /*5530*/  R2UR UR10, R14 ;  /* 0x000000000e0a72ca */ /* 0x000fe200000e0000 */
[----:B------:R-:W-:Y:S01]  /*5540*/  UMOV UR59, 0x40000040 ;  /* 0x40000040003b7882 */ /* 0x000fe20000000000 */
        /* <DEDUP_REMOVED lines=9> */
[----:B------:R-:W-:Y:S01]  /*55e0*/  UIMAD UR4, UR38, 0xa00, UR4 ;  /* 0x00000a00260478a4 */ /* 0x000fe2000f8e0204 */
[-C--:B------:R-:W-:Y:S01]  /*55f0*/  FMUL.FTZ R24, R24, R0.reuse ;  /* 0x0000000018187220 */ /* 0x080fe20000410000 */
[----:B------:R-:W-:Y:S01]  /*5600*/  UMOV UR56, UR10 ;  /* 0x0000000a00387c82 */ /* 0x000fe20008000000 */
[----:B------:R-:W-:Y:S01]  /*5610*/  UMOV UR43, 0x40000040 ;  /* 0x40000040002b7882 */ /* 0x000fe20000000000 */
[----:B------:R-:W-:Y:S01]  /*5620*/  UMOV UR57, UR11 ;  /* 0x0000000b00397c82 */ /* 0x000fe20008000000 */
[----:B------:R-:W-:Y:S01]  /*5630*/  UIADD3 UR6, UR4, 0x80, URZ ;  /* 0x0000008004067890 */ /* 0x000fe2000fffe03f */
[-C--:B------:R-:W-:Y:S01]  /*5640*/  FMUL.FTZ R25, R25, R0.reuse ;  /* 0x0000000019197220 */ /* 0x080fe20000410000 */
[----:B------:R-:W-:Y:S01]  /*5650*/  UMOV UR58, UR4 ;  /* 0x00000004003a7c82 */ /* 0x000fe20008000000 */
[----:B------:R-:W-:Y:S01]  /*5660*/  UIADD3 UR5, UR4, 0x100, URZ ;  /* 0x0000010004057890 */ /* 0x000fe2000fffe03f */
[----:B------:R-:W-:Y:S01]  /*5670*/  HGMMA.64x16x16.F32.BF16 R184, gdesc[UR56], RZ, !UPT, gsb0 ;  /* 0x0020000038b879f0 */ /* 0x000fe2000c0018ff */
[----:B------:R-:W-:Y:S01]  /*5680*/  UMOV UR56, UR10 ;  /* 0x0000000a00387c82 */ /* 0x000fe20008000000 */
[----:B------:R-:W-:Y:S01]  /*5690*/  UMOV UR57, UR11 ;  /* 0x0000000b00397c82 */ /* 0x000fe20008000000 */
[----:B------:R-:W-:Y:S01]  /*56a0*/  UMOV UR58, UR6 ;  /* 0x00000006003a7c82 */ /* 0x000fe20008000000 */
[----:B------:R-:W-:Y:S01]  /*56b0*/  UMOV UR59, 0x40000040 ;  /* 0x40000040003b7882 */ /* 0x000fe20000000000 */
[----:B------:R-:W-:Y:S01]  /*56c0*/  UIADD3 UR6, UR4, 0x180, URZ ;  /* 0x0000018004067890 */ /* 0x000fe2000fffe03f */
[-C--:B------:R-:W-:Y:S01]  /*56d0*/  FMUL.FTZ R28, R28, R0.reuse ;  /* 0x000000001c1c7220 */ /* 0x080fe20000410000 */
        /* <DEDUP_REMOVED lines=12> */
[----:B------:R-:W-:Y:S01]  /*57a0*/  UMOV UR47, 0x40000040 ;  /* 0x40000040002f7882 */ /* 0x000fe20000000000 */
[----:B------:R-:W-:Y:S01]  /*57b0*/  UIADD3 UR50, UR4, 0x782, URZ ;  /* 0x0000078204327890 */ /* 0x000fe2000fffe03f */
[-C--:B------:R-:W-:Y:S01]  /*57c0*/  FMUL.FTZ R41, R41, R0.reuse ;  /* 0x0000000029297220 */ /* 0x080fe20000410000 */
[----:B------:R-:W-:Y:S01]  /*57d0*/  UMOV UR51, 0x40000040 ;  /* 0x4000004000337882 */ /* 0x000fe20000000000 */
[----:B------:R-:W-:Y:S01]  /*57e0*/  UIADD3 UR54, UR4, 0x784, URZ ;  /* 0x0000078404367890 */ /* 0x000fe2000fffe03f */
[-C--:B------:R-:W-:Y:S01]  /*57f0*/  FMUL.FTZ R44, R44, R0.reuse ;  /* 0x000000002c2c7220 */ /* 0x080fe20000410000 */
[----:B------:R-:W-:Y:S01]  /*5800*/  UMOV UR55, 0x40000040 ;  /* 0x4000004000377882 */ /* 0x000fe20000000000 */
[----:B------:R-:W-:Y:S01]  /*5810*/  UMOV UR7, 0x40000040 ;  /* 0x4000004000077882 */ /* 0x000fe20000000000 */
[-C--:B------:R-:W-:Y:S01]  /*5820*/  FMUL.FTZ R45, R45, R0.reuse ;  /* 0x000000002d2d7220 */ /* 0x080fe20000410000 */
        /* <DEDUP_REMOVED lines=23> */
[----:B------:R-:W-:Y:S01]  /*59a0*/  FMUL.FTZ R93, R93, R0 ;  /* 0x000000005d5d7220 */ /* 0x000fe20000410000 */
[----:B------:R-:W-:-:S02]  /*59b0*/  WARPGROUP.DEPBAR.LE gsb0, 0x0 ;  /* 0x00008000000079c5 */ /* 0x000fc40000010000 */
[----:B------:R-:W-:Y:S01]  /*59c0*/  WARPGROUP.ARRIVE ;  /* 0x00000000000079c5 */ /* 0x000fe20000000000 */
[-C--:B------:R-:W-:Y:S01]  /*59d0*/  FMUL.FTZ R96, R96, R0.reuse ;  /* 0x0000000060607220 */ /* 0x080fe20000410000 */
[-C--:B------:R-:W-:Y:S01]  /*59e0*/  FMUL.FTZ R97, R97, R0.reuse ;  /* 0x0000000061617220 */ /* 0x080fe20000410000 */
[-C--:B------:R-:W-:Y:S01]  /*59f0*/  FMUL.FTZ R100, R100, R0.reuse ;  /* 0x0000000064647220 */ /* 0x080fe20000410000 */
[-C--:B------:R-:W-:Y:S01]  /*5a00*/  FMUL.FTZ R101, R101, R0.reuse ;  /* 0x0000000065657220 */ /* 0x080fe20000410000 */
[-C--:B------:R-:W-:Y:S01]  /*5a10*/  FMUL.FTZ R104, R104, R0.reuse ;  /* 0x0000000068687220 */ /* 0x080fe20000410000 */
[----:B------:R-:W-:Y:S01]  /*5a20*/  HGMMA.64x16x16.F32.BF16 R176, gdesc[UR56], RZ, !UPT, gsb0 ;  /* 0x0020000038b079f0 */ /* 0x000fe2000c0018ff */
[----:B------:R-:W-:Y:S01]  /*5a30*/  UMOV UR56, UR10 ;  /* 0x0000000a00387c82 */ /* 0x000fe20008000000 */
[----:B------:R-:W-:Y:S01]  /*5a40*/  UMOV UR57, UR11 ;  /* 0x0000000b00397c82 */ /* 0x000fe20008000000 */
[----:B------:R-:W-:Y:S01]  /*5a50*/  UMOV UR58, UR5 ;  /* 0x00000005003a7c82 */ /* 0x000fe20008000000 */
[----:B------:R-:W-:Y:S01]  /*5a60*/  UMOV UR59, 0x40000040 ;  /* 0x40000040003b7882 */ /* 0x000fe20000000000 */
[----:B------:R-:W-:Y:S01]  /*5a70*/  UIADD3 UR5, UR4, 0x200, URZ ;  /* 0x0000020004057890 */ /* 0x000fe2000fffe03f */
        /* <DEDUP_REMOVED lines=103> */
[----:B------:R-:W-:Y:S02]  /*60f0*/  R2UR UR10, R8 ;  /* 0x00000000080a72ca */ /* 0x000fe400000e0000 */
[----:B------:R-:W-:Y:S01]  /*6100*/  R2UR UR11, R9 ;  /* 0x00000000090b72ca */ /* 0x000fe200000e0000 */
[----:B------:R-:W-:Y:S02]  /*6110*/  WARPGROUP.DEPBAR.LE gsb0, 0x0 ;  /* 0x00008000000079c5 */ /* 0x000fe40000010000 */
        /* <DEDUP_REMOVED lines=37> */
[----:B------:R-:W-:Y:S02]  /*6370*/  UIADD3 UR5, UR4, 0x104, URZ ;  /* 0x0000010404057890 */ /* 0x000fe4000fffe03f */
[----:B------:R-:W-:Y:S01]  /*6380*/  UIADD3 UR18, UR4, 0x284, URZ ;  /* 0x0000028404127890 */ /* 0x000fe2000fffe03f */
[----:B------:R-:W-:Y:S01]  /*6390*/  UMOV UR19, 0x40000040 ;  /* 0x4000004000137882 */ /* 0x000fe20000000000 */
        /* <DEDUP_REMOVED lines=142> */
[----:B------:R-:W-:Y:S02]  /*6c80*/  R2UR UR14, R6 ;  /* 0x00000000060e72ca */ /* 0x000fe400000e0000 */
[----:B------:R-:W-:-:S11]  /*6c90*/  R2UR UR15, R7 ;  /* 0x00000000070f72ca */ /* 0x000fd600000e0000 */
        /* <DEDUP_REMOVED lines=252> */
[----:B------:R-:W-:-:S03]  /*7c60*/  UIADD3 UR6, UR4, 0x906, URZ ;  /* 0x0000090604067890 */ /* 0x000fc6000fffe03f */
[----:B------:R-:W-:Y:S01]  /*7c70*/  UMOV UR4, UR14 ;  /* 0x0000000e00047c82 */ /* 0x000fe20008000000 */
        /* <DEDUP_REMOVED lines=24> */
.L_x_19:
[----:B------:R-:W-:Y:S01]  /*7e00*/  R2UR UR5, R229 ;  /* 0x00000000e50572ca */ /* 0x000fe200000e0000 */
[----:B------:R-:W-:-:S12]  /*7e10*/  ULEA UR4, UR39, UR61, 0x3 ;  /* 0x0000003d27047291 */ /* 0x000fd8000f8e183f */
[----:B------:R-:W-:-:S05]  /*7e20*/  IMAD.U32 R0, RZ, RZ, UR5 ;  /* 0x00000005ff007e24 */ /* 0x000fca000f8e00ff */
[----:B------:R-:W-:-:S04]  /*7e30*/  SHF.L.U32 R0, R0, 0x1f, RZ ;  /* 0x0000001f00007819 */ /* 0x000fc800000006ff */
[----:B------:R2:W3:Y:S01]  /*7e40*/  SYNCS.PHASECHK.TRANS64.TRYWAIT P1, [UR4+0x38850], R0 ;  /* 0x03885000ff0075a7 */ /* 0x0004e20008020144 */
[----:B------:R-:W-:Y:S05]  /*7e50*/  @!P0 BRA `(.L_x_20) ;  /* 0x0000000000048947 */ /* 0x000fea0003800000 */
[----:B------:R-:W-:Y:S01]  /*7e60*/  BPT.TRAP 0x1 ;  /* 0x000000040000795c */ /* 0x000fe20000300000 */
.L_x_20:
[----:B---3--:R-:W-:Y:S05]  /*7e70*/  @P1 BRA `(.L_x_21) ;  /* 0x0000000000081947 */ /* 0x008fea0003800000 */
[----:B------:R-:W3:Y:S02]  /*7e80*/  SYNCS.PHASECHK.TRANS64.TRYWAIT P1, [UR4+0x38850], R0 ;  /* 0x03885000ff0075a7 */ /* 0x000ee40008020144 */
[----:B---3--:R-:W-:Y:S05]  /*7e90*/  @!P1 BRA `(.L_x_22) ;  /* 0x0000007c00fc9947 */ /* 0x008fea0003800000 */
.L_x_21:
[----:B------:R-:W-:Y:S01]  /*7ea0*/  UIADD3 UR61, UR61, 0x400, URZ ;  /* 0x000004003d3d7890 */ /* 0x000fe2000fffe03f */
[----:B------:R-:W-:Y:S01]  /*7eb0*/  WARPGROUP.ARRIVE ;  /* 0x00000000000079c5 */ /* 0x000fe20000000000 */
[----:B------:R-:W-:Y:S02]  /*7ec0*/  UMOV UR7, 0x40000040 ;  /* 0x4000004000077882 */ /* 0x000fe40000000000 */
[----:B------:R-:W-:-:S04]  /*7ed0*/  USHF.R.U32.HI UR61, URZ, 0x4, UR61 ;  /* 0x000000043f3d7899 */ /* 0x000fc8000801163d */
[----:B------:R-:W-:-:S04]  /*7ee0*/  ULOP3.LUT UR61, UR61, 0x3fff, URZ, 0xc0, !UPT ;  /* 0x00003fff3d3d7892 */ /* 0x000fc8000f8ec03f */
[----:B------:R-:W-:-:S04]  /*7ef0*/  ULOP3.LUT UR5, UR61, 0x2800000, URZ, 0xfc, !UPT ;  /* 0x028000003d057892 */ /* 0x000fc8000f8efc3f */
[----:B------:R-:W-:-:S07]  /*7f00*/  UIMAD UR5, UR39, 0xa00, UR5 ;  /* 0x00000a00270578a4 */ /* 0x000fce000f8e0205 */
[----:B------:R-:W-:Y:S02]  /*7f10*/  UMOV UR6, UR5 ;  /* 0x0000000500067c82 */ /* 0x000fe40008000000 */
[----:B------:R-:W-:Y:S01]  /*7f20*/  HGMMA.64x256x16.F32.BF16 R24, R208, gdesc[UR4].tnspB, R24, gsb0 ;  /* 0x43e00004d0187df0 */ /* 0x000fe20008001818 */
[----:B------:R-:W-:Y:S01]  /*7f30*/  UIADD3 UR6, UR5, 0x80, URZ ;  /* 0x0000008005067890 */ /* 0x000fe2000fffe03f */
[----:B------:R-:W-:Y:S01]  /*7f40*/  UMOV UR7, 0x40000040 ;  /* 0x4000004000077882 */ /* 0x000fe20000000000 */
[----:B------:R-:W-:Y:S02]  /*7f50*/  WARPGROUP.DEPBAR.LE gsb0, 0x0 ;  /* 0x00008000000079c5 */ /* 0x000fe40000010000 */
[----:B------:R-:W-:-:S15]  /*7f60*/  WARPGROUP.ARRIVE ;  /* 0x00000000000079c5 */ /* 0x000fde0000000000 */
[----:B------:R-:W-:-:S08]  /*7f70*/  NOP ;  /* 0x0000000000007918 */ /* 0x000fd00000000000 */
        /* <DEDUP_REMOVED lines=18> */
[----:B------:R-:W-:Y:S03]  /*80a0*/  HGMMA.64x256x16.F32.BF16 R24, R192, gdesc[UR4].tnspB, R24, gsb0 ;  /* 0x43e00004c0187df0 */ /* 0x000fe60008001818 */
[----:B------:R-:W-:Y:S02]  /*80b0*/  WARPGROUP.DEPBAR.LE gsb0, 0x0 ;  /* 0x00008000000079c5 */ /* 0x000fe40000010000 */
[----:B------:R-:W-:Y:S05]  /*80c0*/  @!P0 BRA `(.L_x_23) ;  /* 0x0000000000048947 */ /* 0x000fea0003800000 */
[----:B------:R-:W-:Y:S01]  /*80d0*/  BPT.TRAP 0x1 ;  /* 0x000000040000795c */ /* 0x000fe20000300000 */
.L_x_23:
[----:B0-2---:R-:W-:Y:S01]  /*80e0*/  FMNMX.FTZ R0, R184, R21, !PT ;  /* 0x00000015b8007209 */ /* 0x005fe20007810000 */
[----:B------:R-:W-:Y:S01]  /*80f0*/  ULDC UR5, c[0x0][0x988] ;  /* 0x0002620000057ab9 */ /* 0x000fe20000000800 */
[----:B------:R-:W-:Y:S01]  /*8100*/  FMNMX.FTZ R2, R186, R20, !PT ;  /* 0x00000014ba027209 */ /* 0x000fe20007810000 */
[----:B------:R-:W0:Y:S01]  /*8110*/  S2UR UR6, SR_CgaCtaId ;  /* 0x00000000000679c3 */ /* 0x000e220000008800 */
[----:B-1----:R-:W-:Y:S01]  /*8120*/  FMNMX.FTZ R3, R185, R0, !PT ;  /* 0x00000000b9037209 */ /* 0x002fe20007810000 */
[----:B------:R-:W-:Y:S01]  /*8130*/  UIADD3 UR60, UR60, 0x38840, URZ ;  /* 0x000388403c3c7890 */ /* 0x000fe2000fffe03f */
[----:B------:R-:W-:Y:S02]  /*8140*/  FMNMX.FTZ R193, R187, R2, !PT ;  /* 0x00000002bbc17209 */ /* 0x000fe40007810000 */
[----:B------:R-:W-:Y:S02]  /*8150*/  FMNMX.FTZ R0, R188, R3, !PT ;  /* 0x00000003bc007209 */ /* 0x000fe40007810000 */
[----:B------:R-:W-:-:S02]  /*8160*/  FMNMX.FTZ R2, R190, R193, !PT ;  /* 0x000000c1be027209 */ /* 0x000fc40007810000 */
[----:B------:R-:W-:Y:S02]  /*8170*/  FMNMX.FTZ R3, R189, R0, !PT ;  /* 0x00000000bd037209 */ /* 0x000fe40007810000 */
[----:B------:R-:W-:Y:S02]  /*8180*/  FMNMX.FTZ R193, R191, R2, !PT ;  /* 0x00000002bfc17209 */ /* 0x000fe40007810000 */
[----:B------:R-:W-:Y:S02]  /*8190*/  FMNMX.FTZ R0, R176, R3, !PT ;  /* 0x00000003b0007209 */ /* 0x000fe40007810000 */
[----:B------:R-:W-:Y:S02]  /*81a0*/  FMNMX.FTZ R2, R178, R193, !PT ;  /* 0x000000c1b2027209 */ /* 0x000fe40007810000 */
[----:B------:R-:W-:Y:S02]  /*81b0*/  FMNMX.FTZ R3, R177, R0, !PT ;  /* 0x00000000b1037209 */ /* 0x000fe40007810000 */
[----:B------:R-:W-:-:S02]  /*81c0*/  FMNMX.FTZ R193, R179, R2, !PT ;  /* 0x00000002b3c17209 */ /* 0x000fc40007810000 */
[----:B------:R-:W-:Y:S02]  /*81d0*/  FMNMX.FTZ R0, R180, R3, !PT ;  /* 0x00000003b4007209 */ /* 0x000fe40007810000 */
[----:B------:R-:W-:Y:S01]  /*81e0*/  FMNMX.FTZ R2, R182, R193, !PT ;  /* 0x000000c1b6027209 */ /* 0x000fe20007810000 */
[----:B0-----:R-:W-:Y:S01]  /*81f0*/  UPRMT UR60, UR6, 0x654, UR60 ;  /* 0x00000654063c7896 */ /* 0x001fe2000800003c */
[----:B------:R-:W-:Y:S02]  /*8200*/  FMNMX.FTZ R3, R181, R0, !PT ;  /* 0x00000000b5037209 */ /* 0x000fe40007810000 */
[----:B------:R-:W-:Y:S02]  /*8210*/  FMNMX.FTZ R193, R183, R2, !PT ;  /* 0x00000002b7c17209 */ /* 0x000fe40007810000 */
[----:B------:R-:W-:Y:S02]  /*8220*/  FMNMX.FTZ R0, R168, R3, !PT ;  /* 0x00000003a8007209 */ /* 0x000fe40007810000 */
[----:B------:R-:W-:-:S02]  /*8230*/  FMNMX.FTZ R2, R170, R193, !PT ;  /* 0x000000c1aa027209 */ /* 0x000fc40007810000 */
[----:B------:R-:W-:Y:S01]  /*8240*/  FMNMX.FTZ R3, R169, R0, !PT ;  /* 0x00000000a9037209 */ /* 0x000fe20007810000 */
[----:B------:R-:W-:Y:S01]  /*8250*/  SYNCS.ARRIVE.TRANS64.RED.A1T0 RZ, [UR60], RZ ;  /* 0x000000ffffff79a7 */ /* 0x000fe2000810043c */
[----:B------:R-:W-:Y:S02]  /*8260*/  FMNMX.FTZ R193, R171, R2, !PT ;  /* 0x00000002abc17209 */ /* 0x000fe40007810000 */
[----:B------:R-:W-:Y:S02]  /*8270*/  FMNMX.FTZ R0, R172, R3, !PT ;  /* 0x00000003ac007209 */ /* 0x000fe40007810000 */
        /* <DEDUP_REMOVED lines=18> */
[----:B------:R-:W-:-:S03]  /*83a0*/  FMNMX.FTZ R2, R159, R2, !PT ;  /* 0x000000029f027209 */ /* 0x000fc60007810000 */
[----:B------:R-:W0:Y:S04]  /*83b0*/  SHFL.BFLY PT, R3, R0, 0x2, 0x1f ;  /* 0x0c401f0000037f89 */ /* 0x000e2800000e0000 */
[----:B------:R-:W1:Y:S01]  /*83c0*/  SHFL.BFLY PT, R193, R2, 0x2, 0x1f ;  /* 0x0c401f0002c17f89 */ /* 0x000e6200000e0000 */
[----:B0-----:R-:W-:Y:S02]  /*83d0*/  FMNMX.FTZ R192, R0, R3, !PT ;  /* 0x0000000300c07209 */ /* 0x001fe40007810000 */
[----:B-1----:R-:W-:-:S03]  /*83e0*/  FMNMX.FTZ R193, R2, R193, !PT ;  /* 0x000000c102c17209 */ /* 0x002fc60007810000 */
[----:B------:R-:W0:Y:S04]  /*83f0*/  SHFL.BFLY PT, R3, R192, 0x1, 0x1f ;  /* 0x0c201f00c0037f89 */ /* 0x000e2800000e0000 */
[----:B------:R-:W1:Y:S01]  /*8400*/  SHFL.BFLY PT, R194, R193, 0x1, 0x1f ;  /* 0x0c201f00c1c27f89 */ /* 0x000e6200000e0000 */
[----:B0-----:R-:W-:Y:S02]  /*8410*/  FMNMX.FTZ R4, R192, R3, !PT ;  /* 0x00000003c0047209 */ /* 0x001fe40007810000 */
[----:B-1----:R-:W-:-:S03]  /*8420*/  FMNMX.FTZ R3, R193, R194, !PT ;  /* 0x000000c2c1037209 */ /* 0x002fc60007810000 */
[----:B------:R-:W-:Y:S02]  /*8430*/  FADD.FTZ R21, -R4, R21 ;  /* 0x0000001504157221 */ /* 0x000fe40000010100 */
[----:B------:R-:W-:Y:S02]  /*8440*/  FADD.FTZ R20, -R3, R20 ;  /* 0x0000001403147221 */ /* 0x000fe40000010100 */
[----:B------:R-:W-:Y:S02]  /*8450*/  FMUL.FTZ R194, R21, UR5 ;  /* 0x0000000515c27c20 */ /* 0x000fe40008410000 */
[----:B------:R-:W-:Y:S01]  /*8460*/  FMUL.FTZ R2, R20, UR5 ;  /* 0x0000000514027c20 */ /* 0x000fe20008410000 */
[----:B------:R-:W-:Y:S01]  /*8470*/  FMUL.FTZ R20, R4, UR5 ;  /* 0x0000000504147c20 */ /* 0x000fe20008410000 */
[----:B------:R0:W-:Y:S03]  /*8480*/  MUFU.EX2 R0, R194 ;  /* 0x000000c200007308 */ /* 0x0001e60000000800 */
[--C-:B------:R-:W-:Y:S01]  /*8490*/  FFMA.FTZ R208, R185, UR5, -R20.reuse ;  /* 0x00000005b9d07c23 */ /* 0x100fe20008010814 */
        /* <DEDUP_REMOVED lines=17> */
[--C-:B0-----:R-:W-:Y:S01]  /*85b0*/  FFMA.FTZ R194, R156, UR5, -R20.reuse ;  /* 0x000000059cc27c23 */ /* 0x101fe20008010814 */
[----:B------:R-:W-:Y:S01]  /*85c0*/  FFMA.FTZ R153, R157, UR5, -R20 ;  /* 0x000000059d997c23 */ /* 0x000fe20008010814 */
[----:B------:R-:W-:Y:S01]  /*85d0*/  FMUL.FTZ R20, R3, UR5 ;  /* 0x0000000503147c20 */ /* 0x000fe20008410000 */
[----:B------:R-:W0:Y:S03]  /*85e0*/  MUFU.EX2 R21, R21 ;  /* 0x0000001500157308 */ /* 0x000e260000000800 */
[--C-:B------:R-:W-:Y:S01]  /*85f0*/  FFMA.FTZ R209, R186, UR5, -R20.reuse ;  /* 0x00000005bad17c23 */ /* 0x100fe20008010814 */
[--C-:B------:R-:W-:Y:S01]  /*8600*/  FFMA.FTZ R152, R187, UR5, -R20.reuse ;  /* 0x00000005bb987c23 */ /* 0x100fe20008010814 */
[--C-:B------:R-:W-:Y:S01]  /*8610*/  FFMA.FTZ R211, R190, UR5, -R20.reuse ;  /* 0x00000005bed37c23 */ /* 0x100fe20008010814 */
[--C-:B------:R-:W-:Y:S01]  /*8620*/  FFMA.FTZ R156, R191, UR5, -R20.reuse ;  /* 0x00000005bf9c7c23 */ /* 0x100fe20008010814 */
[--C-:B------:R-:W-:Y:S01]  /*8630*/  FFMA.FTZ R205, R178, UR5, -R20.reuse ;  /* 0x00000005b2cd7c23 */ /* 0x100fe20008010814 */
[----:B------:R-:W-:Y:S01]  /*8640*/  MUFU.EX2 R2, R2 ;  /* 0x0000000200027308 */ /* 0x000fe20000000800 */
[--C-:B------:R-:W-:Y:S01]  /*8650*/  FFMA.FTZ R160, R179, UR5, -R20.reuse ;  /* 0x00000005b3a07c23 */ /* 0x100fe20008010814 */
[--C-:B------:R-:W-:Y:S01]  /*8660*/  FFMA.FTZ R207, R182, UR5, -R20.reuse ;  /* 0x00000005b6cf7c23 */ /* 0x100fe20008010814 */
[--C-:B------:R-:W-:Y:S01]  /*8670*/  FFMA.FTZ R164, R183, UR5, -R20.reuse ;  /* 0x00000005b7a47c23 */ /* 0x100fe20008010814 */
[--C-:B------:R-:W-:Y:S01]  /*8680*/  FFMA.FTZ R203, R174, UR5, -R20.reuse ;  /* 0x00000005aecb7c23 */ /* 0x100fe20008010814 */
[--C-:B------:R-:W-:Y:S01]  /*8690*/  FFMA.FTZ R201, R170, UR5, -R20.reuse ;  /* 0x00000005aac97c23 */ /* 0x100fe20008010814 */
[--C-:B------:R-:W-:Y:S01]  /*86a0*/  FFMA.FTZ R168, R171, UR5, -R20.reuse ;  /* 0x00000005aba87c23 */ /* 0x100fe20008010814 */
[--C-:B------:R-:W-:Y:S01]  /*86b0*/  FFMA.FTZ R199, R166, UR5, -R20.reuse ;  /* 0x00000005a6c77c23 */ /* 0x100fe20008010814 */
[----:B------:R-:W1:Y:S01]  /*86c0*/  MUFU.EX2 R209, R209 ;  /* 0x000000d100d17308 */ /* 0x000e620000000800 */
[----:B0-----:R-:W-:Y:S01]  /*86d0*/  FFMA.FTZ R17, R0, R17, R21 ;  /* 0x0000001100117223 */ /* 0x001fe20000010015 */
[--C-:B------:R-:W-:Y:S01]  /*86e0*/  FFMA.FTZ R170, R175, UR5, -R20.reuse ;  /* 0x00000005afaa7c23 */ /* 0x100fe20008010814 */
[--C-:B------:R-:W-:Y:S01]  /*86f0*/  FFMA.FTZ R197, R162, UR5, -R20.reuse ;  /* 0x00000005a2c57c23 */ /* 0x100fe20008010814 */
[--C-:B------:R-:W-:Y:S01]  /*8700*/  FFMA.FTZ R162, R163, UR5, -R20.reuse ;  /* 0x00000005a3a27c23 */ /* 0x100fe20008010814 */
[--C-:B------:R-:W-:Y:S01]  /*8710*/  FFMA.FTZ R193, R154, UR5, -R20.reuse ;  /* 0x000000059ac17c23 */ /* 0x100fe20008010814 */
[----:B------:R-:W-:-:S02]  /*8720*/  FFMA.FTZ R195, R158, UR5, -R20 ;  /* 0x000000059ec37c23 */ /* 0x000fc40008010814 */
[----:B------:R-:W0:Y:S08]  /*8730*/  MUFU.EX2 R208, R208 ;  /* 0x000000d000d07308 */ /* 0x000e300000000800 */
[----:B------:R-:W2:Y:S01]  /*8740*/  MUFU.EX2 R152, R152 ;  /* 0x0000009800987308 */ /* 0x000ea20000000800 */
[----:B-1----:R-:W-:-:S07]  /*8750*/  FFMA.FTZ R5, R2, R5, R209 ;  /* 0x0000000502057223 */ /* 0x002fce00000100d1 */
[----:B------:R-:W1:Y:S01]  /*8760*/  MUFU.EX2 R210, R210 ;  /* 0x000000d200d27308 */ /* 0x000e620000000800 */
[----:B0-----:R-:W-:-:S07]  /*8770*/  FADD.FTZ R17, R208, R17 ;  /* 0x00000011d0117221 */ /* 0x001fce0000010000 */
[----:B------:R-:W0:Y:S01]  /*8780*/  MUFU.EX2 R211, R211 ;  /* 0x000000d300d37308 */ /* 0x000e220000000800 */
[----:B--2---:R-:W-:-:S07]  /*8790*/  FADD.FTZ R172, R152, R5 ;  /* 0x0000000598ac7221 */ /* 0x004fce0000010000 */
[----:B------:R-:W2:Y:S01]  /*87a0*/  MUFU.EX2 R189, R189 ;  /* 0x000000bd00bd7308 */ /* 0x000ea20000000800 */
[----:B-1----:R-:W-:-:S07]  /*87b0*/  FADD.FTZ R174, R210, R17 ;  /* 0x00000011d2ae7221 */ /* 0x002fce0000010000 */
        /* <DEDUP_REMOVED lines=11> */
[----:B-1----:R-:W-:Y:S01]  /*8870*/  FADD.FTZ R17, R185, R166 ;  /* 0x000000a6b9117221 */ /* 0x002fe20000010000 */
[----:B------:R-:W-:-:S06]  /*8880*/  FFMA.FTZ R166, R167, UR5, -R20 ;  /* 0x00000005a7a67c23 */ /* 0x000fcc0008010814 */
        /* <DEDUP_REMOVED lines=15> */
[----:B--2---:R-:W-:Y:S01]  /*8980*/  FADD.FTZ R17, R177, R154 ;  /* 0x0000009ab1117221 */ /* 0x004fe20000010000 */
[--C-:B------:R-:W-:Y:S01]  /*8990*/  FFMA.FTZ R154, R155, UR5, -R20.reuse ;  /* 0x000000059b9a7c23 */ /* 0x100fe20008010814 */
[----:B------:R-:W-:-:S05]  /*89a0*/  FFMA.FTZ R20, R159, UR5, -R20 ;  /* 0x000000059f147c23 */ /* 0x000fca0008010814 */
        /* <DEDUP_REMOVED lines=38> */
[----:B0-----:R-:W-:-:S03]  /*8c10*/  FADD.FTZ R17, R153, R172 ;  /* 0x000000ac99117221 */ /* 0x001fc60000010000 */
[----:B--2---:R-:W-:Y:S01]  /*8c20*/  FADD.FTZ R5, R20, R5 ;  /* 0x0000000514057221 */ /* 0x004fe20000010000 */
[----:B------:R-:W-:Y:S06]  /*8c30*/  @!P0 BRA `(.L_x_24) ;  /* 0x0000000000048947 */ /* 0x000fec0003800000 */
[----:B------:R-:W-:Y:S01]  /*8c40*/  BPT.TRAP 0x1 ;  /* 0x000000040000795c */ /* 0x000fe20000300000 */
.L_x_24:
[----:B------:R-:W0:Y:S01]  /*8c50*/  S2UR UR7, SR_CgaCtaId ;  /* 0x00000000000779c3 */ /* 0x000e220000008800 */
[----:B------:R-:W-:Y:S01]  /*8c60*/  UIADD3 UR4, UR4, 0x38860, URZ ;  /* 0x0003886004047890 */ /* 0x000fe2000fffe03f */
[----:B------:R-:W-:Y:S01]  /*8c70*/  R2UR UR6, R228 ;  /* 0x00000000e40672ca */ /* 0x000fe200000e0000 */
[----:B------:R-:W-:Y:S01]  /*8c80*/  UMOV UR39, UR38 ;  /* 0x0000002600277c82 */ /* 0x000fe20008000000 */
[----:B------:R-:W-:Y:S02]  /*8c90*/  F2FP.BF16.F32.PACK_AB R208, R208, R21 ;  /* 0x00000015d0d0723e */ /* 0x000fe400000010ff */
[----:B------:R-:W-:Y:S01]  /*8ca0*/  F2FP.BF16.F32.PACK_AB R195, R20, R195 ;  /* 0x000000c314c3723e */ /* 0x000fe200000010ff */
[----:B------:R-:W-:Y:S01]  /*8cb0*/  IMAD.MOV.U32 R20, RZ, RZ, R3 ;  /* 0x000000ffff147224 */ /* 0x000fe200078e0003 */
[----:B------:R-:W-:Y:S02]  /*8cc0*/  F2FP.BF16.F32.PACK_AB R209, R152, R209 ;  /* 0x000000d198d1723e */ /* 0x000fe400000010ff */
[----:B------:R-:W-:-:S02]  /*8cd0*/  F2FP.BF16.F32.PACK_AB R210, R189, R210 ;  /* 0x000000d2bdd2723e */ /* 0x000fc400000010ff */
[----:B------:R-:W-:Y:S02]  /*8ce0*/  F2FP.BF16.F32.PACK_AB R211, R156, R211 ;  /* 0x000000d39cd3723e */ /* 0x000fe400000010ff */
[----:B------:R-:W-:Y:S02]  /*8cf0*/  F2FP.BF16.F32.PACK_AB R204, R185, R204 ;  /* 0x000000ccb9cc723e */ /* 0x000fe400000010ff */
[----:B------:R-:W-:Y:S02]  /*8d00*/  ISETP.LT.AND P1, PT, RZ, UR6, PT ;  /* 0x00000006ff007c0c */ /* 0x000fe4000bf21270 */
[----:B------:R-:W-:Y:S02]  /*8d10*/  F2FP.BF16.F32.PACK_AB R205, R160, R205 ;  /* 0x000000cda0cd723e */ /* 0x000fe400000010ff */
[----:B------:R-:W-:Y:S02]  /*8d20*/  F2FP.BF16.F32.PACK_AB R206, R181, R206 ;  /* 0x000000ceb5ce723e */ /* 0x000fe400000010ff */
[----:B------:R-:W-:Y:S01]  /*8d30*/  F2FP.BF16.F32.PACK_AB R207, R164, R207 ;  /* 0x000000cfa4cf723e */ /* 0x000fe200000010ff */
[----:B0-----:R-:W-:Y:S01]  /*8d40*/  UPRMT UR4, UR7, 0x654, UR4 ;  /* 0x0000065407047896 */ /* 0x001fe20008000004 */
[----:B------:R-:W-:-:S02]  /*8d50*/  F2FP.BF16.F32.PACK_AB R200, R177, R200 ;  /* 0x000000c8b1c8723e */ /* 0x000fc400000010ff */
[----:B------:R-:W-:Y:S02]  /*8d60*/  F2FP.BF16.F32.PACK_AB R201, R168, R201 ;  /* 0x000000c9a8c9723e */ /* 0x000fe400000010ff */
[----:B------:R-:W-:Y:S02]  /*8d70*/  F2FP.BF16.F32.PACK_AB R202, R173, R202 ;  /* 0x000000caadca723e */ /* 0x000fe400000010ff */
[----:B------:R-:W-:Y:S02]  /*8d80*/  F2FP.BF16.F32.PACK_AB R203, R170, R203 ;  /* 0x000000cbaacb723e */ /* 0x000fe400000010ff */
[----:B------:R-:W-:Y:S01]  /*8d90*/  SYNCS.ARRIVE.TRANS64.RED.A1T0 RZ, [UR4], RZ ;  /* 0x000000ffffff79a7 */ /* 0x000fe20008100404 */
[----:B------:R-:W-:Y:S01]  /*8da0*/  UIADD3 UR4, UR6, -0x1, URZ ;  /* 0xffffffff06047890 */ /* 0x000fe2000fffe03f */
[----:B------:R-:W-:Y:S02]  /*8db0*/  R2UR UR6, R16 ;  /* 0x00000000100672ca */ /* 0x000fe400000e0000 */
[----:B------:R-:W-:-:S02]  /*8dc0*/  F2FP.BF16.F32.PACK_AB R196, R169, R196 ;  /* 0x000000c4a9c4723e */ /* 0x000fc400000010ff */
[----:B------:R-:W-:Y:S01]  /*8dd0*/  F2FP.BF16.F32.PACK_AB R197, R162, R197 ;  /* 0x000000c5a2c5723e */ /* 0x000fe200000010ff */
[----:B------:R-:W-:Y:S01]  /*8de0*/  IMAD.U32 R228, RZ, RZ, UR4 ;  /* 0x00000004ffe47e24 */ /* 0x000fe2000f8e00ff */
[----:B------:R-:W-:Y:S02]  /*8df0*/  F2FP.BF16.F32.PACK_AB R198, R165, R198 ;  /* 0x000000c6a5c6723e */ /* 0x000fe400000010ff */
[----:B------:R-:W-:Y:S02]  /*8e00*/  F2FP.BF16.F32.PACK_AB R199, R166, R199 ;  /* 0x000000c7a6c7723e */ /* 0x000fe400000010ff */
[----:B------:R-:W-:Y:S02]  /*8e10*/  F2FP.BF16.F32.PACK_AB R192, R161, R192 ;  /* 0x000000c0a1c0723e */ /* 0x000fe400000010ff */
[----:B------:R-:W-:Y:S01]  /*8e20*/  F2FP.BF16.F32.PACK_AB R193, R154, R193 ;  /* 0x000000c19ac1723e */ /* 0x000fe200000010ff */
[----:B------:R-:W-:Y:S01]  /*8e30*/  IMAD.U32 R229, RZ, RZ, UR6 ;  /* 0x00000006ffe57e24 */ /* 0x000fe2000f8e00ff */
[----:B------:R-:W-:-:S02]  /*8e40*/  F2FP.BF16.F32.PACK_AB R194, R153, R194 ;  /* 0x000000c299c2723e */ /* 0x000fc400000010ff */
[----:B------:R-:W-:Y:S01]  /*8e50*/  MOV R21, R4 ;  /* 0x0000000400157202 */ /* 0x000fe20000000f00 */
[----:B------:R-:W-:Y:S06]  /*8e60*/  @P1 BRA `(.L_x_25) ;  /* 0xffffffc4004c1947 */ /* 0x000fec000383ffff */
.L_x_14:
[----:B------:R-:W-:Y:S06]  /*8e70*/  BAR.ARV 0x8, 0x180 ;  /* 0x0206000000007b1d */ /* 0x000fec0000002000 */
        /* <DEDUP_REMOVED lines=128> */
[----:B------:R-:W-:Y:S06]  /*9680*/  @!P0 BRA `(.L_x_26) ;  /* 0x0000000000048947 */ /* 0x000fec0003800000 */
[----:B------:R-:W-:Y:S01]  /*9690*/  BPT.TRAP 0x1 ;  /* 0x000000040000795c */ /* 0x000fe20000300000 */
.L_x_26:
[----:B------:R-:W0:Y:S01]  /*96a0*/  S2UR UR13, SR_CgaCtaId ;  /* 0x00000000000d79c3 */ /* 0x000e220000008800 */
[----:B------:R-:W-:Y:S01]  /*96b0*/  R2UR UR6, R16 ;  /* 0x00000000100672ca */ /* 0x000fe200000e0000 */
[----:B------:R-:W-:-:S12]  /*96c0*/  UMOV UR4, 0x400 ;  /* 0x0000040000047882 */ /* 0x000fd80000000000 */
[----:B------:R-:W-:-:S05]  /*96d0*/  IMAD.U32 R0, RZ, RZ, UR6 ;  /* 0x00000006ff007e24 */ /* 0x000fca000f8e00ff */
[----:B------:R-:W-:Y:S01]  /*96e0*/  SHF.L.U32 R0, R0, 0x1f, RZ ;  /* 0x0000001f00007819 */ /* 0x000fe200000006ff */
[----:B0-----:R-:W-:-:S04]  /*96f0*/  ULEA UR4, UR13, UR4, 0x18 ;  /* 0x000000040d047291 */ /* 0x001fc8000f8ec03f */
[----:B------:R-:W-:-:S09]  /*9700*/  ULEA UR12, UR38, UR4, 0x3 ;  /* 0x00000004260c7291 */ /* 0x000fd2000f8e183f */
[----:B------:R0:W1:Y:S01]  /*9710*/  SYNCS.PHASECHK.TRANS64.TRYWAIT P1, [UR12+0x38850], R0 ;  /* 0x03885000ff0075a7 */ /* 0x000062000802014c */
[----:B------:R-:W-:Y:S05]  /*9720*/  @!P0 BRA `(.L_x_27) ;  /* 0x0000000000048947 */ /* 0x000fea0003800000 */
[----:B------:R-:W-:Y:S01]  /*9730*/  BPT.TRAP 0x1 ;  /* 0x000000040000795c */ /* 0x000fe20000300000 */
.L_x_27:
[----:B-1----:R-:W-:Y:S05]  /*9740*/  @P1 BRA `(.L_x_28) ;  /* 0x0000000000081947 */ /* 0x002fea0003800000 */
[----:B------:R-:W1:Y:S02]  /*9750*/  SYNCS.PHASECHK.TRANS64.TRYWAIT P1, [UR12+0x38850], R0 ;  /* 0x03885000ff0075a7 */ /* 0x000e64000802014c */
[----:B-1----:R-:W-:Y:S05]  /*9760*/  @!P1 BRA `(.L_x_29) ;  /* 0x0000006400e09947 */ /* 0x002fea0003800000 */
.L_x_28:
[----:B------:R-:W-:Y:S01]  /*9770*/  UIADD3 UR6, UR4, 0x400, URZ ;  /* 0x0000040004067890 */ /* 0x000fe2000fffe03f */
[----:B------:R-:W-:Y:S01]  /*9780*/  WARPGROUP.ARRIVE ;  /* 0x00000000000079c5 */ /* 0x000fe20000000000 */
[----:B------:R-:W-:Y:S01]  /*9790*/  UMOV UR7, 0x40000040 ;  /* 0x4000004000077882 */ /* 0x000fe20000000000 */
[----:B------:R-:W-:Y:S01]  /*97a0*/  UMOV UR11, 0x40000040 ;  /* 0x40000040000b7882 */ /* 0x000fe20000000000 */
[----:B------:R-:W-:Y:S01]  /*97b0*/  USHF.R.U32.HI UR6, URZ, 0x4, UR6 ;  /* 0x000000043f067899 */ /* 0x000fe20008011606 */
[----:B01----:R-:W0:Y:S01]  /*97c0*/  SHFL.BFLY PT, R0, R17, 0x2, 0x1f ;  /* 0x0c401f0011007f89 */ /* 0x003e2200000e0000 */
[----:B------:R-:W-:Y:S01]  /*97d0*/  MOV R6, RZ ;  /* 0x000000ff00067202 */ /* 0x000fe20000000f00 */
[----:B------:R-:W-:Y:S01]  /*97e0*/  IMAD.U32 R13, RZ, RZ, UR5 ;  /* 0x00000005ff0d7e24 */ /* 0x000fe2000f8e00ff */
[----:B------:R-:W-:Y:S01]  /*97f0*/  ULOP3.LUT UR6, UR6, 0x3fff, URZ, 0xc0, !UPT ;  /* 0x00003fff06067892 */ /* 0x000fe2000f8ec03f */
[----:B------:R-:W1:Y:S03]  /*9800*/  SHFL.BFLY PT, R2, R5, 0x2, 0x1f ;  /* 0x0c401f0005027f89 */ /* 0x000e6600000e0000 */
[----:B------:R-:W-:-:S04]  /*9810*/  ULOP3.LUT UR6, UR6, 0x2800000, URZ, 0xfc, !UPT ;  /* 0x0280000006067892 */ /* 0x000fc8000f8efc3f */
[----:B------:R-:W-:-:S04]  /*9820*/  UIMAD UR6, UR38, 0xa00, UR6 ;  /* 0x00000a00260678a4 */ /* 0x000fc8000f8e0206 */
[----:B------:R-:W-:-:S05]  /*9830*/  UIADD3 UR8, UR6, 0x80, URZ ;  /* 0x0000008006087890 */ /* 0x000fca000fffe03f */
[----:B------:R-:W-:Y:S01]  /*9840*/  HGMMA.64x256x16.F32.BF16 R24, R208, gdesc[UR4].tnspB, R24, gsb0 ;  /* 0x43e00004d0187df0 */ /* 0x000fe20008001818 */
[----:B------:R-:W-:Y:S01]  /*9850*/  UMOV UR7, 0x40000040 ;  /* 0x4000004000077882 */ /* 0x000fe20000000000 */
[----:B------:R-:W-:Y:S01]  /*9860*/  UMOV UR10, UR8 ;  /* 0x00000008000a7c82 */ /* 0x000fe20008000000 */
[----:B------:R-:W-:Y:S01]  /*9870*/  UIADD3 UR8, UR6, 0x100, URZ ;  /* 0x0000010006087890 */ /* 0x000fe2000fffe03f */
[----:B0-----:R-:W-:Y:S01]  /*9880*/  FADD.FTZ R0, R0, R17 ;  /* 0x0000001100007221 */ /* 0x001fe20000010000 */
[----:B-1----:R-:W-:-:S04]  /*9890*/  FADD.FTZ R2, R2, R5 ;  /* 0x0000000502027221 */ /* 0x002fc80000010000 */
[----:B------:R-:W0:Y:S01]  /*98a0*/  SHFL.BFLY PT, R7, R0, 0x1, 0x1f ;  /* 0x0c201f0000077f89 */ /* 0x000e2200000e0000 */
[----:B------:R-:W-:-:S03]  /*98b0*/  IMAD.MOV.U32 R5, RZ, RZ, RZ ;  /* 0x000000ffff057224 */ /* 0x000fc600078e00ff */
[----:B------:R-:W1:Y:S01]  /*98c0*/  SHFL.BFLY PT, R9, R2, 0x1, 0x1f ;  /* 0x0c201f0002097f89 */ /* 0x000e6200000e0000 */
[----:B0-----:R-:W-:Y:S01]  /*98d0*/  FADD.FTZ R11, R0, R7 ;  /* 0x00000007000b7221 */ /* 0x001fe20000010000 */
[----:B------:R-:W-:Y:S02]  /*98e0*/  IMAD.U32 R7, RZ, RZ, UR5 ;  /* 0x00000005ff077e24 */ /* 0x000fe4000f8e00ff */
[----:B------:R-:W-:Y:S02]  /*98f0*/  IMAD.MOV.U32 R0, RZ, RZ, -0x800000 ;  /* 0xff800000ff007424 */ /* 0x000fe400078e00ff */
[----:B-1----:R-:W-:Y:S01]  /*9900*/  FADD.FTZ R12, R2, R9 ;  /* 0x00000009020c7221 */ /* 0x002fe20000010000 */
[----:B------:R-:W-:Y:S02]  /*9910*/  FSETP.NE.FTZ.AND P1, PT, R11, RZ, PT ;  /* 0x000000ff0b00720b */ /* 0x000fe40003f35000 */
[----:B------:R-:W-:Y:S02]  /*9920*/  MOV R2, 0xff800000 ;  /* 0xff80000000027802 */ /* 0x000fe40000000f00 */
[----:B------:R-:W-:-:S09]  /*9930*/  FSETP.NE.FTZ.AND P2, PT, R12, RZ, PT ;  /* 0x000000ff0c00720b */ /* 0x000fd20003f55000 */
[----:B------:R-:W0:Y:S01]  /*9940*/  @P1 MUFU.LG2 R8, R11 ;  /* 0x0000000b00081308 */ /* 0x000e220000000c00 */
[----:B------:R-:W-:-:S03]  /*9950*/  @P1 FMUL.FTZ R7, R7, 0.69314718246459960938 ;  /* 0x3f31721807071820 */ /* 0x000fc60000410000 */
[----:B------:R-:W-:-:S04]  /*9960*/  @P2 FMUL.FTZ R13, R13, 0.69314718246459960938 ;  /* 0x3f3172180d0d2820 */ /* 0x000fc80000410000 */
[----:B------:R-:W1:Y:S08]  /*9970*/  @P2 MUFU.LG2 R9, R12 ;  /* 0x0000000c00092308 */ /* 0x000e700000000c00 */
[----:B------:R2:W3:Y:S01]  /*9980*/  @P1 MUFU.RCP R6, R11 ;  /* 0x0000000b00061308 */ /* 0x0004e20000001000 */
[----:B0-----:R-:W-:-:S04]  /*9990*/  @P1 FMUL.FTZ R8, R8, 0.69314718246459960938 ;  /* 0x3f31721808081820 */ /* 0x001fc80000410000 */
[----:B------:R-:W-:-:S03]  /*99a0*/  @P1 FFMA.FTZ R2, R7, R4, R8 ;  /* 0x0000000407021223 */ /* 0x000fc60000010008 */
[----:B------:R2:W0:Y:S01]  /*99b0*/  @P2 MUFU.RCP R5, R12 ;  /* 0x0000000c00052308 */ /* 0x0004220000001000 */
[----:B-1----:R-:W-:-:S04]  /*99c0*/  @P2 FMUL.FTZ R10, R9, 0.69314718246459960938 ;  /* 0x3f317218090a2820 */ /* 0x002fc80000410000 */
[----:B------:R-:W-:Y:S01]  /*99d0*/  @P2 FFMA.FTZ R0, R13, R3, R10 ;  /* 0x000000030d002223 */ /* 0x000fe2000001000a */
[----:B------:R-:W-:Y:S02]  /*99e0*/  WARPGROUP.DEPBAR.LE gsb0, 0x0 ;  /* 0x00008000000079c5 */ /* 0x000fe40000010000 */
[----:B------:R-:W-:-:S06]  /*99f0*/  WARPGROUP.ARRIVE ;  /* 0x00000000000079c5 */ /* 0x000fcc0000000000 */
[----:B------:R-:W-:Y:S01]  /*9a00*/  HGMMA.64x256x16.F32.BF16 R24, R204, gdesc[UR8].tnspB, R24, gsb0 ;  /* 0x43e00008cc187df0 */ /* 0x000fe20008001818 */
[----:B------:R-:W-:Y:S01]  /*9a10*/  UMOV UR10, UR8 ;  /* 0x00000008000a7c82 */ /* 0x000fe20008000000 */
[----:B------:R-:W-:Y:S01]  /*9a20*/  UMOV UR11, 0x40000040 ;  /* 0x40000040000b7882 */ /* 0x000fe20000000000 */
[----:B------:R-:W-:Y:S02]  /*9a30*/  UIADD3 UR8, UR6, 0x180, URZ ;  /* 0x0000018006087890 */ /* 0x000fe4000fffe03f */
[----:B------:R-:W-:Y:S01]  /*9a40*/  UIADD3 UR6, UR6, 0x200, URZ ;  /* 0x0000020006067890 */ /* 0x000fe2000fffe03f */
[----:B------:R-:W-:Y:S02]  /*9a50*/  WARPGROUP.DEPBAR.LE gsb0, 0x0 ;  /* 0x00008000000079c5 */ /* 0x000fe40000010000 */
[----:B------:R-:W-:-:S15]  /*9a60*/  WARPGROUP.ARRIVE ;  /* 0x00000000000079c5 */ /* 0x000fde0000000000 */
[----:B------:R-:W-:-:S05]  /*9a70*/  NOP ;  /* 0x0000000000007918 */ /* 0x000fca0000000000 */
[----:B------:R-:W-:Y:S01]  /*9a80*/  HGMMA.64x256x16.F32.BF16 R24, R200, gdesc[UR8].tnspB, R24, gsb0 ;  /* 0x43e00008c8187df0 */ /* 0x000fe20008001818 */
[----:B------:R-:W-:Y:S01]  /*9a90*/  UMOV UR10, UR8 ;  /* 0x00000008000a7c82 */ /* 0x000fe20008000000 */
[----:B------:R-:W-:Y:S01]  /*9aa0*/  UMOV UR11, 0x40000040 ;  /* 0x40000040000b7882 */ /* 0x000fe20000000000 */
[----:B------:R-:W-:Y:S02]  /*9ab0*/  WARPGROUP.DEPBAR.LE gsb0, 0x0 ;  /* 0x00008000000079c5 */ /* 0x000fe40000010000 */
[----:B------:R-:W-:-:S15]  /*9ac0*/  WARPGROUP.ARRIVE ;  /* 0x00000000000079c5 */ /* 0x000fde0000000000 */
[----:B------:R-:W-:-:S08]  /*9ad0*/  NOP ;  /* 0x0000000000007918 */ /* 0x000fd00000000000 */
[----:B------:R-:W-:Y:S03]  /*9ae0*/  HGMMA.64x256x16.F32.BF16 R24, R196, gdesc[UR8].tnspB, R24, gsb0 ;  /* 0x43e00008c4187df0 */ /* 0x000fe60008001818 */
[----:B------:R-:W-:Y:S02]  /*9af0*/  WARPGROUP.DEPBAR.LE gsb0, 0x0 ;  /* 0x00008000000079c5 */ /* 0x000fe40000010000 */
[----:B------:R-:W-:-:S15]  /*9b00*/  WARPGROUP.ARRIVE ;  /* 0x00000000000079c5 */ /* 0x000fde0000000000 */
[----:B------:R-:W-:-:S08]  /*9b10*/  NOP ;  /* 0x0000000000007918 */ /* 0x000fd00000000000 */
[----:B------:R-:W-:Y:S03]  /*9b20*/  HGMMA.64x256x16.F32.BF16 R24, R192, gdesc[UR4].tnspB, R24, gsb0 ;  /* 0x43e00004c0187df0 */ /* 0x000fe60008001818 */
[----:B------:R-:W-:Y:S02]  /*9b30*/  WARPGROUP.DEPBAR.LE gsb0, 0x0 ;  /* 0x00008000000079c5 */ /* 0x000fe40000010000 */
[----:B0-23--:R-:W-:Y:S05]  /*9b40*/  @!P0 BRA `(.L_x_30) ;  /* 0x0000000000048947 */ /* 0x00dfea0003800000 */
[----:B------:R-:W-:Y:S01]  /*9b50*/  BPT.TRAP 0x1 ;  /* 0x000000040000795c */ /* 0x000fe20000300000 */
.L_x_30:
[----:B------:R-:W0:Y:S01]  /*9b60*/  S2UR UR5, SR_SWINHI ;  /* 0x00000000000579c3 */ /* 0x000e220000002f00 */
        /* <DEDUP_REMOVED lines=23> */
[----:B------:R-:W-:Y:S01]  /*9ce0*/  UMOV UR6, UR4 ;  /* 0x0000000400067c82 */ /* 0x000fe20008000000 */
[----:B0-----:R-:W-:Y:S01]  /*9cf0*/  UMOV UR7, UR5 ;  /* 0x0000000500077c82 */ /* 0x001fe20008000000 */
[----:B------:R-:W-:Y:S01]  /*9d00*/  FMUL.FTZ R43, R43, R5 ;  /* 0x000000052b2b7220 */ /* 0x000fe20000410000 */
[----:B------:R-:W-:-:S02]  /*9d10*/  IMAD.U32 R160, RZ, RZ, UR6 ;  /* 0x00000006ffa07e24 */ /* 0x000fc4000f8e00ff */
[-C--:B------:R-:W-:Y:S01]  /*9d20*/  FMUL.FTZ R42, R42, R5.reuse ;  /* 0x000000052a2a7220 */ /* 0x080fe20000410000 */
[----:B------:R-:W-:Y:S02]  /*9d30*/  IMAD.U32 R161, RZ, RZ, UR7 ;  /* 0x00000007ffa17e24 */ /* 0x000fe4000f8e00ff */
[-C--:B------:R-:W-:Y:S01]  /*9d40*/  FMUL.FTZ R47, R47, R5.reuse ;  /* 0x000000052f2f7220 */ /* 0x080fe20000410000 */
[-C--:B------:R-:W-:Y:S01]  /*9d50*/  FMUL.FTZ R46, R46, R5.reuse ;  /* 0x000000052e2e7220 */ /* 0x080fe20000410000 */
[----:B------:R-:W-:Y:S01]  /*9d60*/  FMUL.FTZ R51, R51, R5 ;  /* 0x0000000533337220 */ /* 0x000fe20000410000 */
[----:B------:R-:W-:-:S04]  /*9d70*/  IMAD.WIDE R20, R224, 0x2, R160 ;  /* 0x00000002e0147825 */ /* 0x000fc800078e02a0 */
[-C--:B------:R-:W-:Y:S01]  /*9d80*/  FMUL.FTZ R50, R50, R5.reuse ;  /* 0x0000000532327220 */ /* 0x080fe20000410000 */
[-C--:B------:R-:W-:Y:S01]  /*9d90*/  FMUL.FTZ R55, R55, R5.reuse ;  /* 0x0000000537377220 */ /* 0x080fe20000410000 */
[-C--:B------:R-:W-:Y:S01]  /*9da0*/  FMUL.FTZ R54, R54, R5.reuse ;  /* 0x0000000536367220 */ /* 0x080fe20000410000 */
[-C--:B------:R-:W-:Y:S01]  /*9db0*/  FMUL.FTZ R59, R59, R5.reuse ;  /* 0x000000053b3b7220 */ /* 0x080fe20000410000 */
[----:B------:R-:W-:Y:S01]  /*9dc0*/  IADD3 R9, P3, R20, 0xc060, RZ ;  /* 0x0000c06014097810 */ /* 0x000fe20007f7e0ff */
[-C--:B------:R-:W-:Y:S01]  /*9dd0*/  FMUL.FTZ R58, R58, R5.reuse ;  /* 0x000000053a3a7220 */ /* 0x080fe20000410000 */
[-C--:B------:R-:W-:Y:S01]  /*9de0*/  FMUL.FTZ R63, R63, R5.reuse ;  /* 0x000000053f3f7220 */ /* 0x080fe20000410000 */
[-C--:B------:R-:W-:Y:S01]  /*9df0*/  FMUL.FTZ R62, R62, R5.reuse ;  /* 0x000000053e3e7220 */ /* 0x080fe20000410000 */
[----:B------:R-:W-:Y:S01]  /*9e00*/  LOP3.LUT R4, R9, 0x380, RZ, 0xc0, !PT ;  /* 0x0000038009047812 */ /* 0x000fe200078ec0ff */
        /* <DEDUP_REMOVED lines=41> */
[----:B------:R-:W-:Y:S01]  /*a0a0*/  LEA R7, R218, R19, 0x6 ;  /* 0x00000013da077211 */ /* 0x000fe200078e30ff */
[-C--:B------:R-:W-:Y:S01]  /*a0b0*/  FMUL.FTZ R169, R146, R5.reuse ;  /* 0x0000000592a97220 */ /* 0x080fe20000410000 */
[-C--:B------:R-:W-:Y:S01]  /*a0c0*/  FMUL.FTZ R170, R151, R5.reuse ;  /* 0x0000000597aa7220 */ /* 0x080fe20000410000 */
[----:B------:R-:W-:Y:S01]  /*a0d0*/  FMUL.FTZ R172, R150, R5 ;  /* 0x0000000596ac7220 */ /* 0x000fe20000410000 */
[-C--:B------:R-:W-:Y:S01]  /*a0e0*/  FMUL.FTZ R195, R61, R6.reuse ;  /* 0x000000063dc37220 */ /* 0x080fe20000410000 */
[-C--:B------:R-:W-:Y:S01]  /*a0f0*/  FMUL.FTZ R194, R65, R6.reuse ;  /* 0x0000000641c27220 */ /* 0x080fe20000410000 */
[----:B------:R-:W-:Y:S01]  /*a100*/  FMUL.FTZ R193, R69, R6 ;  /* 0x0000000645c17220 */ /* 0x000fe20000410000 */
[----:B------:R-:W-:Y:S01]  /*a110*/  SHF.R.U64 R4, R4, 0x3, RZ ;  /* 0x0000000304047819 */ /* 0x000fe200000012ff */
[----:B------:R-:W-:Y:S01]  /*a120*/  IMAD.X R5, RZ, RZ, R21, P3 ;  /* 0x000000ffff057224 */ /* 0x000fe200018e0615 */
[C---:B------:R-:W-:Y:S01]  /*a130*/  IADD3 R107, P4, R20.reuse, 0xc040, RZ ;  /* 0x0000c040146b7810 */ /* 0x040fe20007f9e0ff */
[----:B------:R-:W-:Y:S01]  /*a140*/  IMAD.WIDE R160, R7, 0x2, R160 ;  /* 0x0000000207a07825 */ /* 0x000fe200078e02a0 */
[----:B------:R-:W-:-:S03]  /*a150*/  IADD3 R73, P5, R20, 0xc020, RZ ;  /* 0x0000c02014497810 */ /* 0x000fc60007fbe0ff */
[-C--:B------:R-:W-:Y:S01]  /*a160*/  FMUL.FTZ R171, R32, R6.reuse ;  /* 0x0000000620ab7220 */ /* 0x080fe20000410000 */
[C---:B------:R-:W-:Y:S01]  /*a170*/  IADD3 R33, P1, R20.reuse, 0x20, RZ ;  /* 0x0000002014217810 */ /* 0x040fe20007f3e0ff */
[-C--:B------:R-:W-:Y:S01]  /*a180*/  FMUL.FTZ R197, R53, R6.reuse ;  /* 0x0000000635c57220 */ /* 0x080fe20000410000 */
[----:B------:R-:W-:Y:S01]  /*a190*/  IADD3 R64, P2, R20, 0x8040, RZ ;  /* 0x0000804014407810 */ /* 0x000fe20007f5e0ff */
[-C--:B------:R-:W-:Y:S01]  /*a1a0*/  FMUL.FTZ R181, R52, R6.reuse ;  /* 0x0000000634b57220 */ /* 0x080fe20000410000 */
[C---:B------:R-:W-:Y:S01]  /*a1b0*/  IADD3 R69, P6, R20.reuse, 0xc000, RZ ;  /* 0x0000c00014457810 */ /* 0x040fe20007fde0ff */
[-C--:B------:R-:W-:Y:S01]  /*a1c0*/  FMUL.FTZ R196, R57, R6.reuse ;  /* 0x0000000639c47220 */ /* 0x080fe20000410000 */
[----:B------:R-:W-:Y:S01]  /*a1d0*/  IADD3 R65, P0, R20, 0x8060, RZ ;  /* 0x0000806014417810 */ /* 0x000fe20007f1e0ff */
[-C--:B------:R-:W-:Y:S01]  /*a1e0*/  FMUL.FTZ R179, R60, R6.reuse ;  /* 0x000000063cb37220 */ /* 0x080fe20000410000 */
[C---:B------:R-:W-:Y:S01]  /*a1f0*/  IADD3 R61, P3, R20.reuse, 0x8020, RZ ;  /* 0x00008020143d7810 */ /* 0x040fe20007f7e0ff */
[--C-:B------:R-:W-:Y:S01]  /*a200*/  IMAD.X R7, RZ, RZ, R21.reuse, P4 ;  /* 0x000000ffff077224 */ /* 0x100fe200020e0615 */
[----:B------:R-:W-:Y:S01]  /*a210*/  LOP3.LUT R131, R20, 0x380, RZ, 0xc0, !PT ;  /* 0x0000038014837812 */ /* 0x000fe200078ec0ff */
[--C-:B------:R-:W-:Y:S01]  /*a220*/  IMAD.X R15, RZ, RZ, R21.reuse, P1 ;  /* 0x000000ffff0f7224 */ /* 0x100fe200008e0615 */
[----:B------:R-:W-:Y:S01]  /*a230*/  LOP3.LUT R4, R4, R9, RZ, 0x3c, !PT ;  /* 0x0000000904047212 */ /* 0x000fe200078e3cff */
[--C-:B------:R-:W-:Y:S01]  /*a240*/  IMAD.X R9, RZ, RZ, R21.reuse, P5 ;  /* 0x000000ffff097224 */ /* 0x100fe200028e0615 */
[-C--:B------:R-:W-:Y:S01]  /*a250*/  IADD3.X R11, RZ, R21.reuse, RZ, P6, !PT ;  /* 0x00000015ff0b7210 */ /* 0x080fe200037fe4ff */
[--C-:B------:R-:W-:Y:S01]  /*a260*/  IMAD.X R135, RZ, RZ, R21.reuse, P2 ;  /* 0x000000ffff877224 */ /* 0x100fe200010e0615 */
[-C--:B------:R-:W-:Y:S01]  /*a270*/  IADD3.X R139, RZ, R21.reuse, RZ, P3, !PT ;  /* 0x00000015ff8b7210 */ /* 0x080fe20001ffe4ff */
[----:B------:R-:W-:Y:S01]  /*a280*/  FMUL.FTZ R180, R56, R6 ;  /* 0x0000000638b47220 */ /* 0x000fe20000410000 */
[C---:B------:R-:W-:Y:S01]  /*a290*/  IADD3 R60, P4, R20.reuse, 0x8000, RZ ;  /* 0x00008000143c7810 */ /* 0x040fe20007f9e0ff */
[--C-:B------:R-:W-:Y:S01]  /*a2a0*/  IMAD.X R13, RZ, RZ, R21.reuse, P0 ;  /* 0x000000ffff0d7224 */ /* 0x100fe200000e0615 */
[C---:B------:R-:W-:Y:S01]  /*a2b0*/  IADD3 R57, P5, R20.reuse, 0x4060, RZ ;  /* 0x0000406014397810 */ /* 0x040fe20007fbe0ff */
[----:B------:R-:W-:Y:S01]  /*a2c0*/  ULDC UR10, c[0x0][0xc44] ;  /* 0x00031100000a7ab9 */ /* 0x000fe20000000800 */
[C---:B------:R-:W-:Y:S01]  /*a2d0*/  IADD3 R53, P6, R20.reuse, 0x40, RZ ;  /* 0x0000004014357810 */ /* 0x040fe20007fde0ff */
[--C-:B------:R-:W-:Y:S01]  /*a2e0*/  IMAD.X R143, RZ, RZ, R21.reuse, P4 ;  /* 0x000000ffff8f7224 */ /* 0x100fe200020e0615 */
[C---:B------:R-:W-:Y:S01]  /*a2f0*/  IADD3 R52, P1, R20.reuse, 0x4020, RZ ;  /* 0x0000402014347810 */ /* 0x040fe20007f3e0ff */
[--C-:B------:R-:W-:Y:S01]  /*a300*/  IMAD.X R147, RZ, RZ, R21.reuse, P5 ;  /* 0x000000ffff937224 */ /* 0x100fe200028e0615 */
[C---:B------:R-:W-:Y:S01]  /*a310*/  IADD3 R32, P2, R20.reuse, 0x4000, RZ ;  /* 0x0000400014207810 */ /* 0x040fe20007f5e0ff */
[--C-:B------:R-:W-:Y:S01]  /*a320*/  IMAD.X R151, RZ, RZ, R21.reuse, P6 ;  /* 0x000000ffff977224 */ /* 0x100fe200030e0615 */
[----:B------:R-:W-:Y:S01]  /*a330*/  IADD3 R30, P3, R20, 0x60, RZ ;  /* 0x00000060141e7810 */ /* 0x000fe20007f7e0ff */
[--C-:B------:R-:W-:Y:S01]  /*a340*/  IMAD.X R155, RZ, RZ, R21.reuse, P1 ;  /* 0x000000ffff9b7224 */ /* 0x100fe200008e0615 */
[----:B------:R-:W-:Y:S01]  /*a350*/  SHF.R.U64 R131, R131, 0x3, RZ ;  /* 0x0000000383837819 */ /* 0x000fe200000012ff */
[--C-:B------:R-:W-:Y:S01]  /*a360*/  IMAD.X R157, RZ, RZ, R21.reuse, P2 ;  /* 0x000000ffff9d7224 */ /* 0x100fe200010e0615 */
[----:B------:R-:W-:Y:S01]  /*a370*/  R2UR UR14, R216 ;  /* 0x00000000d80e72ca */ /* 0x000fe200000e0000 */
[----:B------:R-:W-:Y:S01]  /*a380*/  IMAD.X R159, RZ, RZ, R21, P3 ;  /* 0x000000ffff9f7224 */ /* 0x000fe200018e0615 */
[----:B------:R-:W-:Y:S01]  /*a390*/  IADD3 R56, P0, R20, 0x4040, RZ ;  /* 0x0000404014387810 */ /* 0x000fe20007f1e0ff */
[----:B------:R-:W-:Y:S01]  /*a3a0*/  ULDC.64 UR8, c[0x0][0xb90] ;  /* 0x0002e40000087ab9 */ /* 0x000fe20000000a00 */
[----:B------:R-:W-:Y:S01]  /*a3b0*/  LOP3.LUT R130, R131, R20, RZ, 0x3c, !PT ;  /* 0x0000001483827212 */ /* 0x000fe200078e3cff */
[-C--:B------:R-:W-:Y:S01]  /*a3c0*/  FMUL.FTZ R177, R68, R6.reuse ;  /* 0x0000000644b17220 */ /* 0x080fe20000410000 */
[----:B------:R-:W-:Y:S01]  /*a3d0*/  R2UR UR16, R217 ;  /* 0x00000000d91072ca */ /* 0x000fe200000e0000 */
[----:B------:R-:W0:Y:S01]  /*a3e0*/  LDC R198, c[0x0][0xbe8] ;  /* 0x0002fa00ffc67b82 */ /* 0x000e220000000800 */
[-C--:B------:R-:W-:Y:S01]  /*a3f0*/  IADD3.X R153, RZ, R21.reuse, RZ, P0, !PT ;  /* 0x00000015ff997210 */ /* 0x080fe200007fe4ff */
[-C--:B------:R-:W-:Y:S01]  /*a400*/  FMUL.FTZ R25, R25, R6.reuse ;  /* 0x0000000619197220 */ /* 0x080fe20000410000 */
[----:B------:R-:W-:Y:S01]  /*a410*/  MOV R131, R21 ;  /* 0x0000001500837202 */ /* 0x000fe20000000f00 */
[-C--:B------:R-:W-:Y:S01]  /*a420*/  FMUL.FTZ R24, R24, R6.reuse ;  /* 0x0000000618187220 */ /* 0x080fe20000410000 */
[----:B------:R-:W-:Y:S01]  /*a430*/  LOP3.LUT R21, R64, 0x380, RZ, 0xc0, !PT ;  /* 0x0000038040157812 */ /* 0x000fe200078ec0ff */
[----:B------:R-:W-:Y:S01]  /*a440*/  UIADD3 UR5, -UR14, URZ, URZ ;  /* 0x0000003f0e057290 */ /* 0x000fe2000fffe13f */
[----:B------:R-:W-:Y:S01]  /*a450*/  LOP3.LUT R20, R61, 0x380, RZ, 0xc0, !PT ;  /* 0x000003803d147812 */ /* 0x000fe200078ec0ff */
[-C--:B------:R-:W-:Y:S01]  /*a460*/  FMUL.FTZ R29, R29, R6.reuse ;  /* 0x000000061d1d7220 */ /* 0x080fe20000410000 */
[----:B------:R-:W-:Y:S01]  /*a470*/  SHF.R.U64 R21, R21, 0x3, RZ ;  /* 0x0000000315157819 */ /* 0x000fe200000012ff */
[----:B------:R-:W-:Y:S01]  /*a480*/  FMUL.FTZ R28, R28, R6 ;  /* 0x000000061c1c7220 */ /* 0x000fe20000410000 */
[----:B------:R-:W-:Y:S01]  /*a490*/  SHF.R.U64 R20, R20, 0x3, RZ ;  /* 0x0000000314147819 */ /* 0x000fe200000012ff */
[----:B------:R-:W-:Y:S01]  /*a4a0*/  UIMAD UR10, UR10, UR5, UR16 ;  /* 0x000000050a0a72a4 */ /* 0x000fe2000f8e0210 */
[----:B------:R-:W-:Y:S01]  /*a4b0*/  LOP3.LUT R134, R21, R64, RZ, 0x3c, !PT ;  /* 0x0000004015867212 */ /* 0x000fe200078e3cff */
[-C--:B------:R-:W-:Y:S01]  /*a4c0*/  FMUL.FTZ R36, R36, R6.reuse ;  /* 0x0000000624247220 */ /* 0x080fe20000410000 */
[----:B------:R-:W-:Y:S01]  /*a4d0*/  LOP3.LUT R21, R60, 0x380, RZ, 0xc0, !PT ;  /* 0x000003803c157812 */ /* 0x000fe200078ec0ff */
[----:B------:R-:W-:Y:S01]  /*a4e0*/  USHF.R.S32.HI UR11, URZ, 0x1f, UR10 ;  /* 0x0000001f3f0b7899 */ /* 0x000fe2000801140a */
[----:B------:R-:W-:Y:S01]  /*a4f0*/  LOP3.LUT R138, R20, R61, RZ, 0x3c, !PT ;  /* 0x0000003d148a7212 */ /* 0x000fe200078e3cff */
[----:B------:R-:W-:Y:S01]  /*a500*/  UIMAD.WIDE.U32 UR6, UR10, UR8, URZ ;  /* 0x000000080a0672a5 */ /* 0x000fe2000f8e003f */
[----:B------:R-:W-:Y:S01]  /*a510*/  LOP3.LUT R20, R57, 0x380, RZ, 0xc0, !PT ;  /* 0x0000038039147812 */ /* 0x000fe200078ec0ff */
[----:B------:R-:W-:Y:S01]  /*a520*/  UIMAD UR5, UR11, UR8, URZ ;  /* 0x000000080b0572a4 */ /* 0x000fe2000f8e023f */
[----:B------:R-:W-:Y:S01]  /*a530*/  LOP3.LUT R14, R33, 0x380, RZ, 0xc0, !PT ;  /* 0x00000380210e7812 */ /* 0x000fe200078ec0ff */
[----:B------:R-:W-:Y:S01]  /*a540*/  FMUL.FTZ R41, R41, R6 ;  /* 0x0000000629297220 */ /* 0x000fe20000410000 */
[----:B------:R-:W-:Y:S01]  /*a550*/  SHF.R.U64 R21, R21, 0x3, RZ ;  /* 0x0000000315157819 */ /* 0x000fe200000012ff */
[----:B------:R-:W-:Y:S01]  /*a560*/  UIMAD UR5, UR10, UR9, UR5 ;  /* 0x000000090a0572a4 */ /* 0x000fe2000f8e0205 */
[----:B------:R-:W-:Y:S01]  /*a570*/  SHF.R.U64 R20, R20, 0x3, RZ ;  /* 0x0000000314147819 */ /* 0x000fe200000012ff */
[----:B------:R-:W-:Y:S01]  /*a580*/  IMAD.U32 R126, RZ, RZ, UR6 ;  /* 0x00000006ff7e7e24 */ /* 0x000fe2000f8e00ff */
[----:B------:R-:W-:Y:S01]  /*a590*/  SHF.R.U64 R14, R14, 0x3, RZ ;  /* 0x000000030e0e7819 */ /* 0x000fe200000012ff */
[----:B------:R-:W-:Y:S01]  /*a5a0*/  UIADD3 UR6, UR7, UR5, URZ ;  /* 0x0000000507067290 */ /* 0x000fe2000fffe03f */
[----:B------:R-:W-:Y:S01]  /*a5b0*/  LOP3.LUT R142, R21, R60, RZ, 0x3c, !PT ;  /* 0x0000003c158e7212 */ /* 0x000fe200078e3cff */
[----:B------:R-:W-:Y:S01]  /*a5c0*/  UIADD3 UR5, UR12, 0x38860, URZ ;  /* 0x000388600c057890 */ /* 0x000fe2000fffe03f */
[----:B------:R-:W-:Y:S01]  /*a5d0*/  LOP3.LUT R146, R20, R57, RZ, 0x3c, !PT ;  /* 0x0000003914927212 */ /* 0x000fe200078e3cff */
[-C--:B------:R-:W-:Y:S01]  /*a5e0*/  FMUL.FTZ R40, R40, R6.reuse ;  /* 0x0000000628287220 */ /* 0x080fe20000410000 */
[----:B------:R-:W-:Y:S01]  /*a5f0*/  LOP3.LUT R21, R52, 0x380, RZ, 0xc0, !PT ;  /* 0x0000038034157812 */ /* 0x000fe200078ec0ff */
[----:B------:R-:W-:Y:S01]  /*a600*/  UPRMT UR5, UR13, 0x654, UR5 ;  /* 0x000006540d057896 */ /* 0x000fe20008000005 */
[----:B------:R-:W-:Y:S01]  /*a610*/  LOP3.LUT R10, R69, 0x380, RZ, 0xc0, !PT ;  /* 0x00000380450a7812 */ /* 0x000fe200078ec0ff */
[-C--:B------:R-:W-:Y:S01]  /*a620*/  FMUL.FTZ R44, R44, R6.reuse ;  /* 0x000000062c2c7220 */ /* 0x080fe20000410000 */
[----:B------:R-:W-:Y:S01]  /*a630*/  LOP3.LUT R57, R32, 0x380, RZ, 0xc0, !PT ;  /* 0x0000038020397812 */ /* 0x000fe200078ec0ff */
[-C--:B------:R-:W-:Y:S01]  /*a640*/  FMUL.FTZ R49, R49, R6.reuse ;  /* 0x0000000631317220 */ /* 0x080fe20000410000 */
[----:B------:R-:W-:Y:S01]  /*a650*/  LOP3.LUT R14, R14, R33, RZ, 0x3c, !PT ;  /* 0x000000210e0e7212 */ /* 0x000fe200078e3cff */
[-C--:B------:R-:W-:Y:S01]  /*a660*/  FMUL.FTZ R48, R48, R6.reuse ;  /* 0x0000000630307220 */ /* 0x080fe20000410000 */
[----:B------:R-:W-:Y:S01]  /*a670*/  LOP3.LUT R33, R56, 0x380, RZ, 0xc0, !PT ;  /* 0x0000038038217812 */ /* 0x000fe200078ec0ff */
[-C--:B------:R-:W-:Y:S01]  /*a680*/  FMUL.FTZ R176, R72, R6.reuse ;  /* 0x0000000648b07220 */ /* 0x080fe20000410000 */
[----:B------:R-:W-:Y:S01]  /*a690*/  SHF.R.U64 R21, R21, 0x3, RZ ;  /* 0x0000000315157819 */ /* 0x000fe200000012ff */
[----:B------:R-:W-:Y:S01]  /*a6a0*/  SYNCS.ARRIVE.TRANS64.RED.A1T0 RZ, [UR5], RZ ;  /* 0x000000ffffff79a7 */ /* 0x000fe20008100405 */
[----:B------:R-:W-:Y:S01]  /*a6b0*/  SHF.R.U64 R10, R10, 0x3, RZ ;  /* 0x000000030a0a7819 */ /* 0x000fe200000012ff */
[-C--:B------:R-:W-:Y:S01]  /*a6c0*/  FMUL.FTZ R76, R76, R6.reuse ;  /* 0x000000064c4c7220 */ /* 0x080fe20000410000 */
[----:B------:R-:W-:Y:S01]  /*a6d0*/  SHF.R.U64 R57, R57, 0x3, RZ ;  /* 0x0000000339397819 */ /* 0x000fe200000012ff */
[-C--:B------:R-:W-:Y:S01]  /*a6e0*/  FMUL.FTZ R81, R81, R6.reuse ;  /* 0x0000000651517220 */ /* 0x080fe20000410000 */
[----:B------:R-:W-:Y:S01]  /*a6f0*/  LOP3.LUT R20, R53, 0x380, RZ, 0xc0, !PT ;  /* 0x0000038035147812 */ /* 0x000fe200078ec0ff */
[-C--:B------:R-:W-:Y:S01]  /*a700*/  FMUL.FTZ R80, R80, R6.reuse ;  /* 0x0000000650507220 */ /* 0x080fe20000410000 */
[----:B------:R-:W-:Y:S01]  /*a710*/  SHF.R.U64 R33, R33, 0x3, RZ ;  /* 0x0000000321217819 */ /* 0x000fe200000012ff */
[----:B------:R-:W-:Y:S01]  /*a720*/  FMUL.FTZ R84, R84, R6 ;  /* 0x0000000654547220 */ /* 0x000fe20000410000 */
[----:B------:R-:W-:Y:S01]  /*a730*/  LOP3.LUT R154, R21, R52, RZ, 0x3c, !PT ;  /* 0x00000034159a7212 */ /* 0x000fe200078e3cff */
[-C--:B------:R-:W-:Y:S01]  /*a740*/  FMUL.FTZ R89, R89, R6.reuse ;  /* 0x0000000659597220 */ /* 0x080fe20000410000 */
[----:B------:R-:W-:Y:S01]  /*a750*/  LOP3.LUT R10, R10, R69, RZ, 0x3c, !PT ;  /* 0x000000450a0a7212 */ /* 0x000fe200078e3cff */
[-C--:B------:R-:W-:Y:S01]  /*a760*/  FMUL.FTZ R88, R88, R6.reuse ;  /* 0x0000000658587220 */ /* 0x080fe20000410000 */
[----:B------:R-:W-:Y:S01]  /*a770*/  IADD3 R52, P3, R160, 0x1000, RZ ;  /* 0x00001000a0347810 */ /* 0x000fe20007f7e0ff */
[----:B------:R-:W-:Y:S01]  /*a780*/  FMUL.FTZ R92, R92, R6 ;  /* 0x000000065c5c7220 */ /* 0x000fe20000410000 */
[----:B------:R-:W-:Y:S01]  /*a790*/  LOP3.LUT R156, R57, R32, RZ, 0x3c, !PT ;  /* 0x00000020399c7212 */ /* 0x000fe200078e3cff */
[-C--:B------:R-:W-:Y:S01]  /*a7a0*/  FMUL.FTZ R97, R97, R6.reuse ;  /* 0x0000000661617220 */ /* 0x080fe20000410000 */
[----:B------:R-:W-:Y:S01]  /*a7b0*/  IADD3 R57, P6, R160, 0x4000, RZ ;  /* 0x00004000a0397810 */ /* 0x000fe20007fde0ff */
[-C--:B------:R-:W-:Y:S01]  /*a7c0*/  FMUL.FTZ R96, R96, R6.reuse ;  /* 0x0000000660607220 */ /* 0x080fe20000410000 */
[----:B------:R-:W-:Y:S01]  /*a7d0*/  IADD3 R69, P2, R160, 0x7000, RZ ;  /* 0x00007000a0457810 */ /* 0x000fe20007f5e0ff */
[-C--:B------:R-:W-:Y:S01]  /*a7e0*/  FMUL.FTZ R100, R100, R6.reuse ;  /* 0x0000000664647220 */ /* 0x080fe20000410000 */
[----:B------:R-:W-:Y:S01]  /*a7f0*/  SHF.R.U64 R20, R20, 0x3, RZ ;  /* 0x0000000314147819 */ /* 0x000fe200000012ff */
[----:B------:R-:W-:Y:S01]  /*a800*/  FMUL.FTZ R104, R104, R6 ;  /* 0x0000000668687220 */ /* 0x000fe20000410000 */
[----:B------:R-:W-:Y:S01]  /*a810*/  LOP3.LUT R152, R33, R56, RZ, 0x3c, !PT ;  /* 0x0000003821987212 */ /* 0x000fe200078e3cff */
[-C--:B------:R-:W-:Y:S01]  /*a820*/  FMUL.FTZ R108, R108, R6.reuse ;  /* 0x000000066c6c7220 */ /* 0x080fe20000410000 */
[----:B------:R-:W-:Y:S01]  /*a830*/  IADD3 R33, P4, R160, 0x2000, RZ ;  /* 0x00002000a0217810 */ /* 0x000fe20007f9e0ff */
[-C--:B------:R-:W-:Y:S01]  /*a840*/  FMUL.FTZ R112, R112, R6.reuse ;  /* 0x0000000670707220 */ /* 0x080fe20000410000 */
[----:B------:R-:W-:Y:S01]  /*a850*/  LOP3.LUT R21, R52, 0x380, RZ, 0xc0, !PT ;  /* 0x0000038034157812 */ /* 0x000fe200078ec0ff */
[-C--:B------:R-:W-:Y:S01]  /*a860*/  FMUL.FTZ R116, R116, R6.reuse ;  /* 0x0000000674747220 */ /* 0x080fe20000410000 */
        /* <DEDUP_REMOVED lines=9> */
[-C--:B------:R-:W-:Y:S01]  /*a900*/  FMUL.FTZ R133, R133, R6.reuse ;  /* 0x0000000685857220 */ /* 0x080fe20000410000 */
[----:B------:R-:W-:Y:S01]  /*a910*/  SHF.R.U64 R56, R56, 0x3, RZ ;  /* 0x0000000338387819 */ /* 0x000fe200000012ff */
[-C--:B------:R-:W-:Y:S01]  /*a920*/  FMUL.FTZ R132, R132, R6.reuse ;  /* 0x0000000684847220 */ /* 0x080fe20000410000 */
[----:B------:R-:W-:Y:S01]  /*a930*/  SHF.R.U64 R68, R68, 0x3, RZ ;  /* 0x0000000344447819 */ /* 0x000fe200000012ff */
[-C--:B------:R-:W-:Y:S01]  /*a940*/  FMUL.FTZ R137, R137, R6.reuse ;  /* 0x0000000689897220 */ /* 0x080fe20000410000 */
[----:B------:R-:W-:Y:S01]  /*a950*/  SHF.R.U64 R32, R20, 0x3, RZ ;  /* 0x0000000314207819 */ /* 0x000fe200000012ff */
[----:B------:R-:W-:Y:S01]  /*a960*/  FMUL.FTZ R136, R136, R6 ;  /* 0x0000000688887220 */ /* 0x000fe20000410000 */
[----:B------:R-:W-:Y:S01]  /*a970*/  LOP3.LUT R20, R21, R52, RZ, 0x3c, !PT ;  /* 0x0000003415147212 */ /* 0x000fe200078e3cff */
[-C--:B------:R-:W-:Y:S01]  /*a980*/  FMUL.FTZ R141, R141, R6.reuse ;  /* 0x000000068d8d7220 */ /* 0x080fe20000410000 */
[----:B------:R-:W-:Y:S01]  /*a990*/  LOP3.LUT R56, R56, R57, RZ, 0x3c, !PT ;  /* 0x0000003938387212 */ /* 0x000fe200078e3cff */
[-C--:B------:R-:W-:Y:S01]  /*a9a0*/  FMUL.FTZ R140, R140, R6.reuse ;  /* 0x000000068c8c7220 */ /* 0x080fe20000410000 */
[----:B------:R-:W-:Y:S01]  /*a9b0*/  IADD3.X R21, RZ, R161, RZ, P3, !PT ;  /* 0x000000a1ff157210 */ /* 0x000fe20001ffe4ff */
[-C--:B------:R-:W-:Y:S01]  /*a9c0*/  FMUL.FTZ R145, R145, R6.reuse ;  /* 0x0000000691917220 */ /* 0x080fe20000410000 */
[----:B------:R-:W-:Y:S01]  /*a9d0*/  LOP3.LUT R68, R68, R69, RZ, 0x3c, !PT ;  /* 0x0000004544447212 */ /* 0x000fe200078e3cff */
[--C-:B------:R-:W-:Y:S01]  /*a9e0*/  IMAD.X R69, RZ, RZ, R161.reuse, P2 ;  /* 0x000000ffff457224 */ /* 0x100fe200010e06a1 */
[----:B------:R-:W-:Y:S01]  /*a9f0*/  IADD3 R57, P3, R160, 0x8000, RZ ;  /* 0x00008000a0397810 */ /* 0x000fe20007f7e0ff */
[-C--:B------:R-:W-:Y:S01]  /*aa00*/  FMUL.FTZ R144, R144, R6.reuse ;  /* 0x0000000690907220 */ /* 0x080fe20000410000 */
[----:B------:R-:W-:Y:S01]  /*aa10*/  IADD3 R123, P2, R160, 0xe000, RZ ;  /* 0x0000e000a07b7810 */ /* 0x000fe20007f5e0ff */
[----:B------:R-:W-:Y:S01]  /*aa20*/  FMUL.FTZ R149, R149, R6 ;  /* 0x0000000695957220 */ /* 0x000fe20000410000 */
[----:B------:R-:W-:Y:S01]  /*aa30*/  F2FP.BF16.F32.PACK_AB R24, R25, R24 ;  /* 0x000000181918723e */ /* 0x000fe200000010ff */
[----:B------:R-:W-:Y:S01]  /*aa40*/  FMUL.FTZ R148, R148, R6 ;  /* 0x0000000694947220 */ /* 0x000fe20000410000 */
[----:B------:R-:W-:Y:S01]  /*aa50*/  F2FP.BF16.F32.PACK_AB R25, R27, R26 ;  /* 0x0000001a1b19723e */ /* 0x000fe200000010ff */
[----:B------:R-:W-:Y:S01]  /*aa60*/  USHF.R.S32.HI UR12, URZ, 0x1f, UR14 ;  /* 0x0000001f3f0c7899 */ /* 0x000fe2000801140e */
[----:B------:R-:W-:Y:S01]  /*aa70*/  F2FP.BF16.F32.PACK_AB R27, R31, R17 ;  /* 0x000000111f1b723e */ /* 0x000fe200000010ff */
[--C-:B------:R-:W-:Y:S01]  /*aa80*/  IMAD.X R31, RZ, RZ, R161.reuse, P3 ;  /* 0x000000ffff1f7224 */ /* 0x100fe200018e06a1 */
[----:B------:R-:W-:Y:S01]  /*aa90*/  LOP3.LUT R122, R123, 0x380, RZ, 0xc0, !PT ;  /* 0x000003807b7a7812 */ /* 0x000fe200078ec0ff */
[----:B------:R-:W-:Y:S01]  /*aaa0*/  IMAD.U32 R127, RZ, RZ, UR7 ;  /* 0x00000007ff7f7e24 */ /* 0x000fe2000f8e00ff */
[----:B------:R-:W-:Y:S01]  /*aab0*/  MOV R199, R130 ;  /* 0x0000008200c77202 */ /* 0x000fe20000000f00 */
[----:B------:R-:W-:Y:S01]  /*aac0*/  IMAD.U32 R127, RZ, RZ, UR6 ;  /* 0x00000006ff7f7e24 */ /* 0x000fe2000f8e00ff */
[----:B------:R-:W-:Y:S01]  /*aad0*/  IADD3 R130, P3, R160, 0xf000, RZ ;  /* 0x0000f000a0827810 */ /* 0x000fe20007f7e0ff */
[----:B------:R-:W-:Y:S01]  /*aae0*/  ULDC.64 UR6, c[0x0][0xb88] ;  /* 0x0002e20000067ab9 */ /* 0x000fe20000000a00 */
[----:B------:R-:W-:Y:S01]  /*aaf0*/  SHF.R.U64 R122, R122, 0x3, RZ ;  /* 0x000000037a7a7819 */ /* 0x000fe200000012ff */
[----:B------:R-:W-:Y:S01]  /*ab00*/  ULDC UR5, c[0x0][0xa88] ;  /* 0x0002a20000057ab9 */ /* 0x000fe20000000800 */
[----:B------:R-:W-:Y:S01]  /*ab10*/  LOP3.LUT R17, R130, 0x380, RZ, 0xc0, !PT ;  /* 0x0000038082117812 */ /* 0x000fe200078ec0ff */
[--C-:B------:R-:W-:Y:S01]  /*ab20*/  IMAD.X R131, RZ, RZ, R161.reuse, P3 ;  /* 0x000000ffff837224 */ /* 0x100fe200018e06a1 */
[----:B------:R-:W-:Y:S01]  /*ab30*/  LOP3.LUT R122, R122, R123, RZ, 0x3c, !PT ;  /* 0x0000007b7a7a7212 */ /* 0x000fe200078e3cff */
[----:B------:R-:W-:Y:S01]  /*ab40*/  IMAD.X R123, RZ, RZ, R161, P2 ;  /* 0x000000ffff7b7224 */ /* 0x000fe200010e06a1 */
[----:B------:R-:W-:Y:S01]  /*ab50*/  LOP3.LUT R8, R73, 0x380, RZ, 0xc0, !PT ;  /* 0x0000038049087812 */ /* 0x000fe200078ec0ff */
[----:B------:R-:W-:Y:S01]  /*ab60*/  ULDC.64 UR8, c[0x0][0xae8] ;  /* 0x0002ba0000087ab9 */ /* 0x000fe20000000a00 */
[----:B------:R-:W-:-:S02]  /*ab70*/  SHF.R.U64 R17, R17, 0x3, RZ ;  /* 0x0000000311117819 */ /* 0x000fc400000012ff */
[----:B0-----:R-:W-:Y:S02]  /*ab80*/  ISETP.NE.AND P2, PT, R198, 0x1, PT ;  /* 0x00000001c600780c */ /* 0x001fe40003f45270 */
[----:B------:R-:W-:Y:S02]  /*ab90*/  SHF.R.U64 R8, R8, 0x3, RZ ;  /* 0x0000000308087819 */ /* 0x000fe400000012ff */
[----:B------:R-:W-:Y:S02]  /*aba0*/  LOP3.LUT R130, R17, R130, RZ, 0x3c, !PT ;  /* 0x0000008211827212 */ /* 0x000fe400078e3cff */
[----:B------:R-:W-:Y:S02]  /*abb0*/  MOV R17, R4 ;  /* 0x0000000400117202 */ /* 0x000fe40000000f00 */
[----:B------:R-:W0:Y:S01]  /*abc0*/  LDC R4, c[0x0][0xc38] ;  /* 0x00030e00ff047b82 */ /* 0x000e220000000800 */
[----:B------:R-:W-:-:S07]  /*abd0*/  F2FP.BF16.F32.PACK_AB R26, R29, R28 ;  /* 0x0000001c1d1a723e */ /* 0x000fce00000010ff */
[----:B------:R-:W-:Y:S01]  /*abe0*/  BAR.SYNC.DEFER_BLOCKING 0x1, 0x100 ;  /* 0x0044000000007b1d */ /* 0x000fe20000010000 */
[----:B------:R-:W-:Y:S02]  /*abf0*/  LOP3.LUT R8, R8, R73, RZ, 0x3c, !PT ;  /* 0x0000004908087212 */ /* 0x000fe400078e3cff */
[----:B------:R-:W-:Y:S02]  /*ac00*/  LOP3.LUT R12, R65, 0x380, RZ, 0xc0, !PT ;  /* 0x00000380410c7812 */ /* 0x000fe400078ec0ff */
[----:B------:R-:W-:Y:S02]  /*ac10*/  LOP3.LUT R53, R30, 0x380, RZ, 0xc0, !PT ;  /* 0x000003801e357812 */ /* 0x000fe400078ec0ff */
[----:B------:R-:W-:Y:S02]  /*ac20*/  SHF.R.U64 R12, R12, 0x3, RZ ;  /* 0x000000030c0c7819 */ /* 0x000fe400000012ff */
[----:B------:R-:W-:Y:S02]  /*ac30*/  SHF.R.U64 R53, R53, 0x3, RZ ;  /* 0x0000000335357819 */ /* 0x000fe400000012ff */
[----:B------:R-:W-:-:S02]  /*ac40*/  R2UR UR15, R215 ;  /* 0x00000000d70f72ca */ /* 0x000fc400000e0000 */
[----:B------:R-:W-:Y:S02]  /*ac50*/  LOP3.LUT R12, R12, R65, RZ, 0x3c, !PT ;  /* 0x000000410c0c7212 */ /* 0x000fe400078e3cff */
[----:B------:R-:W-:Y:S02]  /*ac60*/  LOP3.LUT R158, R53, R30, RZ, 0x3c, !PT ;  /* 0x0000001e359e7212 */ /* 0x000fe400078e3cff */
[C---:B------:R-:W-:Y:S02]  /*ac70*/  IADD3 R53, P5, R160.reuse, 0x3000, RZ ;  /* 0x00003000a0357810 */ /* 0x040fe40007fbe0ff */
[C---:B------:R-:W-:Y:S02]  /*ac80*/  IADD3 R61, P0, R160.reuse, 0x5000, RZ ;  /* 0x00005000a03d7810 */ /* 0x040fe40007f1e0ff */
[----:B------:R-:W-:Y:S02]  /*ac90*/  IADD3 R65, P1, R160, 0x6000, RZ ;  /* 0x00006000a0417810 */ /* 0x000fe40007f3e0ff */
[----:B------:R-:W-:Y:S01]  /*aca0*/  MOV R134, R134 ;  /* 0x0000008600867202 */ /* 0x000fe20000000f00 */
[----:B------:R1:W-:Y:S01]  /*acb0*/  STSM.16.M88.4 [R199], R24 ;  /* 0x00000018c7007844 */ /* 0x0003e20000000200 */
[----:B------:R-:W-:-:S02]  /*acc0*/  LOP3.LUT R52, R53, 0x380, RZ, 0xc0, !PT ;  /* 0x0000038035347812 */ /* 0x000fc400078ec0ff */
[----:B------:R-:W-:Y:S02]  /*acd0*/  LOP3.LUT R60, R61, 0x380, RZ, 0xc0, !PT ;  /* 0x000003803d3c7812 */ /* 0x000fe400078ec0ff */
[----:B------:R-:W-:Y:S02]  /*ace0*/  LOP3.LUT R64, R65, 0x380, RZ, 0xc0, !PT ;  /* 0x0000038041407812 */ /* 0x000fe400078ec0ff */
[----:B------:R-:W-:Y:S02]  /*acf0*/  LOP3.LUT R30, R57, 0x380, RZ, 0xc0, !PT ;  /* 0x00000380391e7812 */ /* 0x000fe400078ec0ff */
[----:B------:R-:W-:Y:S02]  /*ad00*/  IADD3 R135, RZ, -UR16, RZ ;  /* 0x80000010ff877c10 */ /* 0x000fe4000fffe0ff */
[----:B------:R-:W-:Y:S02]  /*ad10*/  LOP3.LUT R6, R107, 0x380, RZ, 0xc0, !PT ;  /* 0x000003806b067812 */ /* 0x000fe400078ec0ff */
[----:B------:R-:W-:Y:S01]  /*ad20*/  SHF.R.U64 R52, R52, 0x3, RZ ;  /* 0x0000000334347819 */ /* 0x000fe200000012ff */
[----:B0-----:R-:W-:Y:S01]  /*ad30*/  IMAD R135, R4, R135, UR15 ;  /* 0x0000000f04877e24 */ /* 0x001fe2000f8e0287 */
[----:B------:R-:W-:Y:S01]  /*ad40*/  SHF.R.U64 R60, R60, 0x3, RZ ;  /* 0x000000033c3c7819 */ /* 0x000fe200000012ff */
[----:B-1----:R-:W0:Y:S01]  /*ad50*/  LDC.64 R24, c[0x0][0xb98] ;  /* 0x0002e600ff187b82 */ /* 0x002e220000000a00 */
[----:B------:R-:W-:-:S02]  /*ad60*/  MOV R27, R8 ;  /* 0x00000008001b7202 */ /* 0x000fc40000000f00 */
[----:B------:R-:W-:Y:S02]  /*ad70*/  SHF.R.U64 R64, R64, 0x3, RZ ;  /* 0x0000000340407819 */ /* 0x000fe400000012ff */
[----:B------:R-:W-:Y:S02]  /*ad80*/  SHF.R.U64 R30, R30, 0x3, RZ ;  /* 0x000000031e1e7819 */ /* 0x000fe400000012ff */
[----:B------:R-:W-:Y:S01]  /*ad90*/  SHF.R.U64 R6, R6, 0x3, RZ ;  /* 0x0000000306067819 */ /* 0x000fe200000012ff */
[----:B------:R-:W1:Y:S01]  /*ada0*/  @P2 LDC R8, c[0x0][0xbec] ;  /* 0x0002fb00ff082b82 */ /* 0x000e620000000800 */
[----:B------:R-:W-:Y:S02]  /*adb0*/  F2FP.BF16.F32.PACK_AB R40, R41, R40 ;  /* 0x000000282928723e */ /* 0x000fe400000010ff */
[----:B------:R-:W-:Y:S02]  /*adc0*/  F2FP.BF16.F32.PACK_AB R41, R43, R42 ;  /* 0x0000002a2b29723e */ /* 0x000fe400000010ff */
[----:B------:R-:W-:Y:S01]  /*add0*/  LOP3.LUT R32, R32, R33, RZ, 0x3c, !PT ;  /* 0x0000002120207212 */ /* 0x000fe200078e3cff */
[--C-:B------:R-:W-:Y:S01]  /*ade0*/  IMAD.X R33, RZ, RZ, R161.reuse, P4 ;  /* 0x000000ffff217224 */ /* 0x100fe200020e06a1 */
[----:B------:R-:W-:Y:S01]  /*adf0*/  LOP3.LUT R52, R52, R53, RZ, 0x3c, !PT ;  /* 0x0000003534347212 */ /* 0x000fe200078e3cff */
[----:B------:R-:W2:Y:S01]  /*ae00*/  @P2 LDC R9, c[0x0][0xbf0] ;  /* 0x0002fc00ff092b82 */ /* 0x000ea20000000800 */
[----:B------:R-:W-:Y:S01]  /*ae10*/  LOP3.LUT R60, R60, R61, RZ, 0x3c, !PT ;  /* 0x0000003d3c3c7212 */ /* 0x000fe200078e3cff */
[--C-:B------:R-:W-:Y:S01]  /*ae20*/  IMAD.X R53, RZ, RZ, R161.reuse, P5 ;  /* 0x000000ffff357224 */ /* 0x100fe200028e06a1 */
[----:B------:R-:W-:Y:S01]  /*ae30*/  LOP3.LUT R64, R64, R65, RZ, 0x3c, !PT ;  /* 0x0000004140407212 */ /* 0x000fe200078e3cff */
[--C-:B------:R-:W-:Y:S01]  /*ae40*/  IMAD.X R65, RZ, RZ, R161.reuse, P1 ;  /* 0x000000ffff417224 */ /* 0x100fe200008e06a1 */
[----:B------:R-:W-:Y:S01]  /*ae50*/  LOP3.LUT R30, R30, R57, RZ, 0x3c, !PT ;  /* 0x000000391e1e7212 */ /* 0x000fe200078e3cff */
[----:B------:R-:W-:Y:S01]  /*ae60*/  IMAD.X R57, RZ, RZ, R161, P6 ;  /* 0x000000ffff397224 */ /* 0x000fe200030e06a1 */
[----:B------:R-:W-:Y:S01]  /*ae70*/  F2FP.BF16.F32.PACK_AB R43, R47, R46 ;  /* 0x0000002e2f2b723e */ /* 0x000fe200000010ff */
[----:B------:R-:W-:Y:S01]  /*ae80*/  IMAD R47, R135, 0x80, R223 ;  /* 0x00000080872f7824 */ /* 0x000fe200078e02df */
[----:B------:R-:W-:-:S02]  /*ae90*/  LOP3.LUT R6, R6, R107, RZ, 0x3c, !PT ;  /* 0x0000006b06067212 */ /* 0x000fc400078e3cff */
[----:B------:R-:W-:Y:S02]  /*aea0*/  IADD3.X R61, RZ, R161, RZ, P0, !PT ;  /* 0x000000a1ff3d7210 */ /* 0x000fe400007fe4ff */
[C---:B------:R-:W-:Y:S02]  /*aeb0*/  IADD3 R73, P4, R160.reuse, 0x9000, RZ ;  /* 0x00009000a0497810 */ /* 0x040fe40007f9e0ff */
[C---:B------:R-:W-:Y:S01]  /*aec0*/  IADD3 R107, P5, R160.reuse, 0xa000, RZ ;  /* 0x0000a000a06b7810 */ /* 0x040fe20007fbe0ff */
[----:B-1----:R-:W-:Y:S01]  /*aed0*/  @P2 IMAD.HI.U32 R8, R47, R8, RZ ;  /* 0x000000082f082227 */ /* 0x002fe200078e00ff */
[C---:B------:R-:W-:Y:S02]  /*aee0*/  IADD3 R111, P6, R160.reuse, 0xb000, RZ ;  /* 0x0000b000a06f7810 */ /* 0x040fe40007fde0ff */
[C---:B------:R-:W-:Y:S02]  /*aef0*/  IADD3 R115, P0, R160.reuse, 0xc000, RZ ;  /* 0x0000c000a0737810 */ /* 0x040fe40007f1e0ff */
[----:B------:R-:W-:-:S02]  /*af00*/  IADD3 R119, P1, R160, 0xd000, RZ ;  /* 0x0000d000a0777810 */ /* 0x000fc40007f3e0ff */
[----:B------:R-:W-:Y:S02]  /*af10*/  LOP3.LUT R72, R73, 0x380, RZ, 0xc0, !PT ;  /* 0x0000038049487812 */ /* 0x000fe400078ec0ff */
[----:B------:R-:W-:Y:S02]  /*af20*/  LOP3.LUT R106, R107, 0x380, RZ, 0xc0, !PT ;  /* 0x000003806b6a7812 */ /* 0x000fe400078ec0ff */
[----:B------:R-:W-:Y:S02]  /*af30*/  LOP3.LUT R110, R111, 0x380, RZ, 0xc0, !PT ;  /* 0x000003806f6e7812 */ /* 0x000fe400078ec0ff */
[----:B------:R-:W-:Y:S02]  /*af40*/  LOP3.LUT R114, R115, 0x380, RZ, 0xc0, !PT ;  /* 0x0000038073727812 */ /* 0x000fe400078ec0ff */
[----:B------:R-:W-:Y:S02]  /*af50*/  LOP3.LUT R118, R119, 0x380, RZ, 0xc0, !PT ;  /* 0x0000038077767812 */ /* 0x000fe400078ec0ff */
[----:B------:R-:W-:-:S02]  /*af60*/  LOP3.LUT R29, R160, 0x380, RZ, 0xc0, !PT ;  /* 0x00000380a01d7812 */ /* 0x000fc400078ec0ff */
[----:B------:R-:W-:Y:S01]  /*af70*/  F2FP.BF16.F32.PACK_AB R5, R35, R34 ;  /* 0x000000222305723e */ /* 0x000fe200000010ff */
[----:B------:R-:W-:Y:S01]  /*af80*/  IMAD.MOV.U32 R35, RZ, RZ, R47 ;  /* 0x000000ffff237224 */ /* 0x000fe200078e002f */
[----:B------:R-:W-:Y:S01]  /*af90*/  SHF.R.U64 R72, R72, 0x3, RZ ;  /* 0x0000000348487819 */ /* 0x000fe200000012ff */
[----:B0-----:R-:W-:Y:S01]  /*afa0*/  IMAD R34, R24, UR12, RZ ;  /* 0x0000000c18227c24 */ /* 0x001fe2000f8e02ff */
[----:B------:R-:W-:Y:S02]  /*afb0*/  SHF.R.U64 R106, R106, 0x3, RZ ;  /* 0x000000036a6a7819 */ /* 0x000fe400000012ff */
[----:B------:R-:W-:Y:S01]  /*afc0*/  SHF.R.U64 R110, R110, 0x3, RZ ;  /* 0x000000036e6e7819 */ /* 0x000fe200000012ff */
[----:B------:R-:W-:Y:S01]  /*afd0*/  IMAD R34, R25, UR14, R34 ;  /* 0x0000000e19227c24 */ /* 0x000fe2000f8e0222 */
[----:B------:R-:W-:Y:S01]  /*afe0*/  SHF.R.U64 R114, R114, 0x3, RZ ;  /* 0x0000000372727819 */ /* 0x000fe200000012ff */
[----:B------:R-:W-:Y:S01]  /*aff0*/  IMAD.WIDE.U32 R24, R24, UR14, R126 ;  /* 0x0000000e18187c25 */ /* 0x000fe2000f8e007e */
[----:B------:R-:W-:-:S02]  /*b000*/  SHF.R.U64 R118, R118, 0x3, RZ ;  /* 0x0000000376767819 */ /* 0x000fc400000012ff */
[----:B------:R-:W-:Y:S02]  /*b010*/  SHF.R.U64 R29, R29, 0x3, RZ ;  /* 0x000000031d1d7819 */ /* 0x000fe400000012ff */
[----:B------:R-:W-:Y:S02]  /*b020*/  MOV R26, R6 ;  /* 0x00000006001a7202 */ /* 0x000fe40000000f00 */
[----:B--2---:R-:W-:Y:S02]  /*b030*/  @P2 SHF.R.U32.HI R35, RZ, R9, R8 ;  /* 0x00000009ff232219 */ /* 0x004fe40000011608 */
[----:B------:R-:W-:Y:S02]  /*b040*/  MOV R15, R14 ;  /* 0x0000000e000f7202 */ /* 0x000fe40000000f00 */
[----:B------:R-:W-:Y:S02]  /*b050*/  F2FP.BF16.F32.PACK_AB R4, R175, R171 ;  /* 0x000000abaf04723e */ /* 0x000fe400000010ff */
[----:B------:R-:W-:-:S02]  /*b060*/  F2FP.BF16.F32.PACK_AB R6, R174, R36 ;  /* 0x00000024ae06723e */ /* 0x000fc400000010ff */
[----:B------:R-:W-:Y:S01]  /*b070*/  F2FP.BF16.F32.PACK_AB R7, R39, R38 ;  /* 0x000000262707723e */ /* 0x000fe200000010ff */
[----:B------:R-:W-:Y:S01]  /*b080*/  IMAD.MOV R39, RZ, RZ, -R35 ;  /* 0x000000ffff277224 */ /* 0x000fe200078e0a23 */
[----:B------:R-:W-:Y:S02]  /*b090*/  F2FP.BF16.F32.PACK_AB R48, R49, R48 ;  /* 0x000000303130723e */ /* 0x000fe400000010ff */
[----:B------:R-:W-:Y:S01]  /*b0a0*/  LOP3.LUT R72, R72, R73, RZ, 0x3c, !PT ;  /* 0x0000004948487212 */ /* 0x000fe200078e3cff */
[----:B------:R0:W-:Y:S01]  /*b0b0*/  STSM.16.M88.4 [R15], R4 ;  /* 0x000000040f007844 */ /* 0x0001e20000000200 */
[----:B------:R-:W-:Y:S01]  /*b0c0*/  LOP3.LUT R106, R106, R107, RZ, 0x3c, !PT ;  /* 0x0000006b6a6a7212 */ /* 0x000fe200078e3cff */
[--C-:B------:R-:W-:Y:S01]  /*b0d0*/  IMAD.X R107, RZ, RZ, R161.reuse, P5 ;  /* 0x000000ffff6b7224 */ /* 0x100fe200028e06a1 */
[----:B------:R-:W-:Y:S01]  /*b0e0*/  LOP3.LUT R110, R110, R111, RZ, 0x3c, !PT ;  /* 0x0000006f6e6e7212 */ /* 0x000fe200078e3cff */
[--C-:B------:R-:W-:Y:S01]  /*b0f0*/  IMAD.X R111, RZ, RZ, R161.reuse, P6 ;  /* 0x000000ffff6f7224 */ /* 0x100fe200030e06a1 */
[----:B------:R-:W-:Y:S01]  /*b100*/  LOP3.LUT R114, R114, R115, RZ, 0x3c, !PT ;  /* 0x0000007372727212 */ /* 0x000fe200078e3cff */
[----:B------:R-:W-:Y:S01]  /*b110*/  IMAD.X R115, RZ, RZ, R161, P0 ;  /* 0x000000ffff737224 */ /* 0x000fe200000e06a1 */
[----:B------:R-:W-:Y:S01]  /*b120*/  LOP3.LUT R118, R118, R119, RZ, 0x3c, !PT ;  /* 0x0000007776767212 */ /* 0x000fe200078e3cff */
[----:B------:R-:W-:Y:S01]  /*b130*/  IMAD R39, R198, R39, R47 ;  /* 0x00000027c6277224 */ /* 0x000fe200078e022f */
[----:B------:R-:W-:Y:S01]  /*b140*/  LOP3.LUT R28, R29, R160, RZ, 0x3c, !PT ;  /* 0x000000a01d1c7212 */ /* 0x000fe200078e3cff */
[----:B------:R-:W-:Y:S01]  /*b150*/  IMAD.MOV.U32 R29, RZ, RZ, R161 ;  /* 0x000000ffff1d7224 */ /* 0x000fe200078e00a1 */
[----:B------:R-:W-:-:S02]  /*b160*/  MOV R150, R150 ;  /* 0x0000009600967202 */ /* 0x000fc40000000f00 */
[----:B------:R-:W-:Y:S02]  /*b170*/  F2FP.BF16.F32.PACK_AB R42, R173, R44 ;  /* 0x0000002cad2a723e */ /* 0x000fe400000010ff */
[----:B------:R-:W-:Y:S02]  /*b180*/  F2FP.BF16.F32.PACK_AB R49, R51, R50 ;  /* 0x000000323331723e */ /* 0x000fe400000010ff */
[-C--:B------:R-:W-:Y:S01]  /*b190*/  IADD3.X R73, RZ, R161.reuse, RZ, P4, !PT ;  /* 0x000000a1ff497210 */ /* 0x080fe200027fe4ff */
[----:B------:R-:W-:Y:S01]  /*b1a0*/  STSM.16.M88.4 [R150], R40 ;  /* 0x0000002896007844 */ /* 0x000fe20000000200 */
[----:B------:R-:W-:Y:S02]  /*b1b0*/  IADD3.X R119, RZ, R161, RZ, P1, !PT ;  /* 0x000000a1ff777210 */ /* 0x000fe40000ffe4ff */
[----:B------:R-:W-:Y:S02]  /*b1c0*/  MOV R160, R10 ;  /* 0x0000000a00a07202 */ /* 0x000fe40000000f00 */
[----:B------:R-:W-:-:S02]  /*b1d0*/  MOV R158, R158 ;  /* 0x0000009e009e7202 */ /* 0x000fc40000000f00 */
[----:B------:R-:W-:Y:S02]  /*b1e0*/  F2FP.BF16.F32.PACK_AB R50, R197, R181 ;  /* 0x000000b5c532723e */ /* 0x000fe400000010ff */
[----:B------:R-:W-:Y:S02]  /*b1f0*/  F2FP.BF16.F32.PACK_AB R51, R55, R54 ;  /* 0x000000363733723e */ /* 0x000fe400000010ff */
[----:B------:R-:W-:Y:S02]  /*b200*/  MOV R161, R12 ;  /* 0x0000000c00a17202 */ /* 0x000fe40000000f00 */
[----:B------:R-:W-:Y:S01]  /*b210*/  MOV R156, R156 ;  /* 0x0000009c009c7202 */ /* 0x000fe20000000f00 */
[----:B------:R-:W-:Y:S01]  /*b220*/  STSM.16.M88.4 [R158], R48 ;  /* 0x000000309e007844 */ /* 0x000fe20000000200 */
[----:B------:R-:W-:Y:S02]  /*b230*/  F2FP.BF16.F32.PACK_AB R8, R196, R180 ;  /* 0x000000b4c408723e */ /* 0x000fe400000010ff */
[----:B------:R-:W-:-:S02]  /*b240*/  F2FP.BF16.F32.PACK_AB R9, R59, R58 ;  /* 0x0000003a3b09723e */ /* 0x000fc400000010ff */
[----:B------:R-:W-:Y:S02]  /*b250*/  F2FP.BF16.F32.PACK_AB R10, R195, R179 ;  /* 0x000000b3c30a723e */ /* 0x000fe400000010ff */
[----:B------:R-:W-:Y:S02]  /*b260*/  F2FP.BF16.F32.PACK_AB R11, R63, R62 ;  /* 0x0000003e3f0b723e */ /* 0x000fe400000010ff */
[----:B------:R-:W-:Y:S02]  /*b270*/  MOV R154, R154 ;  /* 0x0000009a009a7202 */ /* 0x000fe40000000f00 */
[----:B------:R-:W-:Y:S01]  /*b280*/  F2FP.BF16.F32.PACK_AB R12, R194, R178 ;  /* 0x000000b2c20c723e */ /* 0x000fe200000010ff */
[----:B------:R1:W-:Y:S01]  /*b290*/  STSM.16.M88.4 [R156], R8 ;  /* 0x000000089c007844 */ /* 0x0003e20000000200 */
[----:B------:R-:W-:Y:S02]  /*b2a0*/  F2FP.BF16.F32.PACK_AB R13, R67, R66 ;  /* 0x00000042430d723e */ /* 0x000fe400000010ff */
[----:B------:R-:W-:-:S02]  /*b2b0*/  F2FP.BF16.F32.PACK_AB R14, R193, R177 ;  /* 0x000000b1c10e723e */ /* 0x000fc400000010ff */
[----:B0-----:R-:W-:Y:S02]  /*b2c0*/  F2FP.BF16.F32.PACK_AB R15, R71, R70 ;  /* 0x00000046470f723e */ /* 0x001fe400000010ff */
[----:B------:R-:W-:Y:S02]  /*b2d0*/  MOV R152, R152 ;  /* 0x0000009800987202 */ /* 0x000fe40000000f00 */
[----:B------:R-:W-:Y:S01]  /*b2e0*/  F2FP.BF16.F32.PACK_AB R4, R192, R176 ;  /* 0x000000b0c004723e */ /* 0x000fe200000010ff */
[----:B------:R-:W-:Y:S01]  /*b2f0*/  STSM.16.M88.4 [R154], R12 ;  /* 0x0000000c9a007844 */ /* 0x000fe20000000200 */
[----:B------:R-:W-:Y:S02]  /*b300*/  F2FP.BF16.F32.PACK_AB R5, R75, R74 ;  /* 0x0000004a4b05723e */ /* 0x000fe400000010ff */
[----:B------:R-:W-:Y:S02]  /*b310*/  F2FP.BF16.F32.PACK_AB R6, R191, R76 ;  /* 0x0000004cbf06723e */ /* 0x000fe400000010ff */
[----:B------:R-:W-:-:S02]  /*b320*/  F2FP.BF16.F32.PACK_AB R7, R79, R78 ;  /* 0x0000004e4f07723e */ /* 0x000fc400000010ff */
[----:B-1----:R-:W-:Y:S02]  /*b330*/  IADD3 R8, P0, R35, R24, RZ ;  /* 0x0000001823087210 */ /* 0x002fe40007f1e0ff */
[----:B------:R-:W-:Y:S01]  /*b340*/  F2FP.BF16.F32.PACK_AB R80, R81, R80 ;  /* 0x000000505150723e */ /* 0x000fe200000010ff */
[----:B------:R0:W-:Y:S01]  /*b350*/  STSM.16.M88.4 [R152], R4 ;  /* 0x0000000498007844 */ /* 0x0001e20000000200 */
[----:B------:R-:W-:Y:S02]  /*b360*/  F2FP.BF16.F32.PACK_AB R81, R83, R82 ;  /* 0x000000525351723e */ /* 0x000fe400000010ff */
[----:B------:R-:W-:Y:S02]  /*b370*/  F2FP.BF16.F32.PACK_AB R88, R89, R88 ;  /* 0x000000585958723e */ /* 0x000fe400000010ff */
[----:B------:R-:W-:Y:S02]  /*b380*/  MOV R146, R146 ;  /* 0x0000009200927202 */ /* 0x000fe40000000f00 */
[----:B------:R-:W-:-:S02]  /*b390*/  F2FP.BF16.F32.PACK_AB R82, R190, R84 ;  /* 0x00000054be52723e */ /* 0x000fc400000010ff */
[----:B------:R-:W-:Y:S02]  /*b3a0*/  F2FP.BF16.F32.PACK_AB R83, R87, R86 ;  /* 0x000000565753723e */ /* 0x000fe400000010ff */
[----:B------:R-:W-:Y:S02]  /*b3b0*/  F2FP.BF16.F32.PACK_AB R89, R91, R90 ;  /* 0x0000005a5b59723e */ /* 0x000fe400000010ff */
[----:B------:R-:W-:Y:S01]  /*b3c0*/  F2FP.BF16.F32.PACK_AB R96, R97, R96 ;  /* 0x000000606160723e */ /* 0x000fe200000010ff */
[----:B------:R-:W-:Y:S01]  /*b3d0*/  STSM.16.M88.4 [R146], R80 ;  /* 0x0000005092007844 */ /* 0x000fe20000000200 */
[----:B------:R-:W-:Y:S02]  /*b3e0*/  MOV R142, R142 ;  /* 0x0000008e008e7202 */ /* 0x000fe40000000f00 */
[----:B0-----:R-:W-:Y:S02]  /*b3f0*/  SHF.R.S32.HI R4, RZ, 0x1f, R39 ;  /* 0x0000001fff047819 */ /* 0x001fe40000011427 */
[----:B------:R-:W-:-:S02]  /*b400*/  SHF.R.S32.HI R5, RZ, 0x1f, R35 ;  /* 0x0000001fff057819 */ /* 0x000fc40000011423 */
[----:B------:R-:W-:Y:S01]  /*b410*/  F2FP.BF16.F32.PACK_AB R90, R189, R92 ;  /* 0x0000005cbd5a723e */ /* 0x000fe200000010ff */
[----:B------:R-:W-:Y:S01]  /*b420*/  IMAD R4, R4, UR6, RZ ;  /* 0x0000000604047c24 */ /* 0x000fe2000f8e02ff */
[----:B------:R-:W-:Y:S02]  /*b430*/  IADD3.X R9, R5, R25, R34, P0, !PT ;  /* 0x0000001905097210 */ /* 0x000fe400007fe422 */
[----:B------:R-:W-:Y:S01]  /*b440*/  F2FP.BF16.F32.PACK_AB R91, R95, R94 ;  /* 0x0000005e5f5b723e */ /* 0x000fe200000010ff */
[----:B------:R-:W-:Y:S01]  /*b450*/  IMAD R11, R39, UR7, R4 ;  /* 0x00000007270b7c24 */ /* 0x000fe2000f8e0204 */
[----:B------:R-:W-:Y:S01]  /*b460*/  F2FP.BF16.F32.PACK_AB R97, R99, R98 ;  /* 0x000000626361723e */ /* 0x000fe200000010ff */
[----:B------:R-:W-:Y:S01]  /*b470*/  IMAD.WIDE.U32 R8, R39, UR6, R8 ;  /* 0x0000000627087c25 */ /* 0x000fe2000f8e0008 */
[----:B------:R-:W-:Y:S01]  /*b480*/  MOV R138, R138 ;  /* 0x0000008a008a7202 */ /* 0x000fe20000000f00 */
[----:B------:R-:W-:Y:S01]  /*b490*/  STSM.16.M88.4 [R142], R88 ;  /* 0x000000588e007844 */ /* 0x000fe20000000200 */
[----:B------:R-:W-:Y:S01]  /*b4a0*/  F2FP.BF16.F32.PACK_AB R98, R188, R100 ;  /* 0x00000064bc62723e */ /* 0x000fe200000010ff */
[----:B------:R-:W-:Y:S01]  /*b4b0*/  ULDC.64 UR6, c[0x0][0xb50] ;  /* 0x0002d40000067ab9 */ /* 0x000fe20000000a00 */
[----:B------:R-:W-:Y:S01]  /*b4c0*/  F2FP.BF16.F32.PACK_AB R99, R103, R102 ;  /* 0x000000666763723e */ /* 0x000fe200000010ff */
[----:B------:R-:W-:Y:S01]  /*b4d0*/  IMAD.IADD R9, R9, 0x1, R11 ;  /* 0x0000000109097824 */ /* 0x000fe200078e020b */
[----:B------:R-:W-:-:S02]  /*b4e0*/  F2FP.BF16.F32.PACK_AB R4, R187, R104 ;  /* 0x00000068bb04723e */ /* 0x000fc400000010ff */
[----:B------:R-:W-:Y:S01]  /*b4f0*/  F2FP.BF16.F32.PACK_AB R5, R3, R18 ;  /* 0x000000120305723e */ /* 0x000fe200000010ff */
[----:B------:R-:W-:Y:S01]  /*b500*/  STSM.16.M88.4 [R138], R96 ;  /* 0x000000608a007844 */ /* 0x000fe20000000200 */
[----:B------:R-:W-:Y:S01]  /*b510*/  F2FP.BF16.F32.PACK_AB R6, R186, R108 ;  /* 0x0000006cba06723e */ /* 0x000fe200000010ff */
[----:B------:R-:W-:Y:S01]  /*b520*/  IMAD R3, R198, UR5, RZ ;  /* 0x00000005c6037c24 */ /* 0x000fe2000f8e02ff */
[----:B------:R-:W-:Y:S02]  /*b530*/  F2FP.BF16.F32.PACK_AB R7, R37, R45 ;  /* 0x0000002d2507723e */ /* 0x000fe400000010ff */
[----:B------:R-:W-:Y:S02]  /*b540*/  F2FP.BF16.F32.PACK_AB R76, R185, R112 ;  /* 0x00000070b94c723e */ /* 0x000fe400000010ff */
[----:B------:R-:W-:Y:S01]  /*b550*/  F2FP.BF16.F32.PACK_AB R77, R77, R85 ;  /* 0x000000554d4d723e */ /* 0x000fe200000010ff */
[----:B------:R0:W-:Y:S01]  /*b560*/  STSM.16.M88.4 [R134], R4 ;  /* 0x0000000486007844 */ /* 0x0001e20000000200 */
[----:B------:R-:W-:-:S02]  /*b570*/  F2FP.BF16.F32.PACK_AB R78, R184, R116 ;  /* 0x00000074b84e723e */ /* 0x000fc400000010ff */
[----:B------:R-:W-:Y:S02]  /*b580*/  F2FP.BF16.F32.PACK_AB R79, R93, R101 ;  /* 0x000000655d4f723e */ /* 0x000fe400000010ff */
[----:B------:R-:W-:Y:S02]  /*b590*/  LEA R11, P3, R8, UR6, 0x2 ;  /* 0x00000006080b7c11 */ /* 0x000fe4000f8610ff */
[----:B------:R-:W-:Y:S01]  /*b5a0*/  F2FP.BF16.F32.PACK_AB R125, R121, R125 ;  /* 0x0000007d797d723e */ /* 0x000fe200000010ff */
[----:B------:R-:W-:Y:S01]  /*b5b0*/  STSM.16.M88.4 [R161], R76 ;  /* 0x0000004ca1007844 */ /* 0x000fe20000000200 */
[----:B------:R-:W-:Y:S02]  /*b5c0*/  F2FP.BF16.F32.PACK_AB R126, R133, R132 ;  /* 0x00000084857e723e */ /* 0x000fe400000010ff */
[----:B------:R-:W-:Y:S01]  /*b5d0*/  F2FP.BF16.F32.PACK_AB R127, R162, R163 ;  /* 0x000000a3a27f723e */ /* 0x000fe200000010ff */
[----:B------:R-:W-:Y:S01]  /*b5e0*/  SHFL.IDX PT, R24, R11, RZ, 0x1c1f ;  /* 0x001c1fff0b187589 */ /* 0x000fe200000e0000 */
[----:B------:R-:W-:-:S02]  /*b5f0*/  F2FP.BF16.F32.PACK_AB R136, R137, R136 ;  /* 0x000000888988723e */ /* 0x000fc400000010ff */
[----:B------:R-:W-:Y:S01]  /*b600*/  F2FP.BF16.F32.PACK_AB R137, R164, R165 ;  /* 0x000000a5a489723e */ /* 0x000fe200000010ff */
[----:B------:R-:W-:Y:S01]  /*b610*/  SHFL.IDX PT, R36, R11, 0x1, 0x1c1f ;  /* 0x003c1f000b247f89 */ /* 0x000fe200000e0000 */
[----:B0-----:R-:W-:Y:S02]  /*b620*/  F2FP.BF16.F32.PACK_AB R4, R183, R120 ;  /* 0x00000078b704723e */ /* 0x001fe400000010ff */
[----:B------:R-:W-:Y:S02]  /*b630*/  F2FP.BF16.F32.PACK_AB R5, R105, R109 ;  /* 0x0000006d6905723e */ /* 0x000fe400000010ff */
[----:B------:R-:W-:Y:S02]  /*b640*/  F2FP.BF16.F32.PACK_AB R6, R182, R124 ;  /* 0x0000007cb606723e */ /* 0x000fe400000010ff */
[----:B------:R-:W-:Y:S02]  /*b650*/  F2FP.BF16.F32.PACK_AB R7, R113, R117 ;  /* 0x000000757107723e */ /* 0x000fe400000010ff */
[----:B------:R-:W-:-:S02]  /*b660*/  F2FP.BF16.F32.PACK_AB R124, R129, R128 ;  /* 0x00000080817c723e */ /* 0x000fc400000010ff */
[----:B------:R-:W-:Y:S01]  /*b670*/  F2FP.BF16.F32.PACK_AB R138, R141, R140 ;  /* 0x0000008c8d8a723e */ /* 0x000fe200000010ff */
[----:B------:R-:W-:Y:S01]  /*b680*/  STSM.16.M88.4 [R160], R4 ;  /* 0x00000004a0007844 */ /* 0x000fe20000000200 */
[----:B------:R-:W-:Y:S02]  /*b690*/  F2FP.BF16.F32.PACK_AB R139, R166, R167 ;  /* 0x000000a7a68b723e */ /* 0x000fe400000010ff */
[----:B------:R-:W-:Y:S01]  /*b6a0*/  F2FP.BF16.F32.PACK_AB R144, R145, R144 ;  /* 0x000000909190723e */ /* 0x000fe200000010ff */
[----:B------:R-:W-:Y:S01]  /*b6b0*/  STSM.16.M88.4 [R27], R124 ;  /* 0x0000007c1b007844 */ /* 0x000fe20000000200 */
[----:B------:R-:W-:Y:S02]  /*b6c0*/  F2FP.BF16.F32.PACK_AB R145, R168, R169 ;  /* 0x000000a9a891723e */ /* 0x000fe400000010ff */
[----:B------:R-:W-:Y:S01]  /*b6d0*/  F2FP.BF16.F32.PACK_AB R146, R149, R148 ;  /* 0x000000949592723e */ /* 0x000fe200000010ff */
[----:B------:R0:W-:Y:S01]  /*b6e0*/  STSM.16.M88.4 [R26], R136 ;  /* 0x000000881a007844 */ /* 0x0001e20000000200 */
[----:B------:R-:W-:-:S02]  /*b6f0*/  F2FP.BF16.F32.PACK_AB R147, R170, R172 ;  /* 0x000000acaa93723e */ /* 0x000fc400000010ff */
[----:B------:R-:W-:Y:S02]  /*b700*/  LEA.HI.X R9, R8, UR7, R9, 0x2, P3 ;  /* 0x0000000708097c11 */ /* 0x000fe400098f1409 */
[----:B------:R-:W-:Y:S01]  /*b710*/  LEA R12, R135, R222, 0x7 ;  /* 0x000000de870c7211 */ /* 0x000fe200078e38ff */
[----:B------:R1:W-:Y:S01]  /*b720*/  STSM.16.M88.4 [R17], R144 ;  /* 0x0000009011007844 */ /* 0x0003e20000000200 */
[----:B------:R-:W-:-:S03]  /*b730*/  LOP3.LUT P0, RZ, R220, 0x3, RZ, 0xc0, !PT ;  /* 0x00000003dcff7812 */ /* 0x000fc6000780c0ff */
[----:B------:R-:W2:Y:S01]  /*b740*/  SHFL.IDX PT, R25, R9, RZ, 0x1c1f ;  /* 0x001c1fff09197589 */ /* 0x000ea200000e0000 */
[C---:B------:R-:W-:Y:S01]  /*b750*/  VIADD R10, R12.reuse, 0x8 ;  /* 0x000000080c0a7836 */ /* 0x040fe20000000000 */
[-C--:B------:R-:W-:Y:S01]  /*b760*/  ISETP.GE.OR P1, PT, R12, R3.reuse, P0 ;  /* 0x000000030c00720c */ /* 0x080fe20000726670 */
[----:B------:R-:W-:Y:S03]  /*b770*/  BAR.SYNC.DEFER_BLOCKING 0x1, 0x100 ;  /* 0x0044000000007b1d */ /* 0x000fe60000010000 */
[----:B------:R-:W-:-:S05]  /*b780*/  ISETP.GE.OR P0, PT, R10, R3, P0 ;  /* 0x000000030a00720c */ /* 0x000fca0000706670 */
[----:B0-----:R-:W0:Y:S01]  /*b790*/  LDC.64 R26, c[0x0][0xae0] ;  /* 0x0002b800ff1a7b82 */ /* 0x001e220000000a00 */
[----:B------:R-:W3:Y:S07]  /*b7a0*/  SHFL.IDX PT, R37, R9, 0x1, 0x1c1f ;  /* 0x003c1f0009257f89 */ /* 0x000eee00000e0000 */
[----:B-1----:R-:W1:Y:S01]  /*b7b0*/  @P2 LDC R17, c[0x0][0xbec] ;  /* 0x0002fb00ff112b82 */ /* 0x002e620000000800 */
[----:B--2---:R-:W-:Y:S04]  /*b7c0*/  @!P1 ST.E desc[UR36][R24.64], R2 ;  /* 0x0000000218009985 */ /* 0x004fe8000c101924 */
[----:B---3--:R2:W-:Y:S04]  /*b7d0*/  @!P0 ST.E desc[UR36][R36.64], R0 ;  /* 0x0000000024008985 */ /* 0x0085e8000c101924 */
[----:B------:R3:W5:Y:S01]  /*b7e0*/  LD.E.128 R12, desc[UR36][R20.64] ;  /* 0x00000024140c7980 */ /* 0x000762000c101d00 */
[----:B------:R-:W-:-:S02]  /*b7f0*/  UIMAD UR5, UR11, UR8, URZ ;  /* 0x000000080b0572a4 */ /* 0x000fc4000f8e023f */
[----:B------:R-:W-:Y:S01]  /*b800*/  UIMAD.WIDE.U32 UR6, UR10, UR8, URZ ;  /* 0x000000080a0672a5 */ /* 0x000fe2000f8e003f */
[----:B------:R4:W5:Y:S01]  /*b810*/  LD.E.128 R8, desc[UR36][R28.64] ;  /* 0x000000241c087980 */ /* 0x000962000c101d00 */
[----:B--2---:R-:W-:-:S03]  /*b820*/  IMAD R0, R213, 0x20, R218 ;  /* 0x00000020d5007824 */ /* 0x004fc600078e02da */
[----:B------:R-:W5:Y:S01]  /*b830*/  LD.E.128 R32, desc[UR36][R32.64] ;  /* 0x0000002420207980 */ /* 0x000f62000c101d00 */
[----:B---3--:R-:W2:Y:S01]  /*b840*/  @P2 LDC R21, c[0x0][0xbf0] ;  /* 0x0002fc00ff152b82 */ /* 0x008ea20000000800 */
[----:B------:R-:W-:Y:S01]  /*b850*/  LEA R2, R135, R0, 0x7 ;  /* 0x0000000087027211 */ /* 0x000fe200078e38ff */
[----:B------:R-:W-:Y:S01]  /*b860*/  UIMAD UR5, UR10, UR9, UR5 ;  /* 0x000000090a0572a4 */ /* 0x000fe2000f8e0205 */
[----:B------:R-:W5:Y:S02]  /*b870*/  LD.E.128 R52, desc[UR36][R52.64] ;  /* 0x0000002434347980 */ /* 0x000f64000c101d00 */
[----:B------:R-:W-:Y:S01]  /*b880*/  ULDC.64 UR8, c[0x0][0xaf0] ;  /* 0x0002bc0000087ab9 */ /* 0x000fe20000000a00 */
[----:B-1----:R-:W-:Y:S01]  /*b890*/  @P2 IMAD.HI.U32 R0, R2, R17, RZ ;  /* 0x0000001102002227 */ /* 0x002fe200078e00ff */
[----:B------:R-:W-:Y:S01]  /*b8a0*/  UIADD3 UR7, UR7, UR5, URZ ;  /* 0x0000000507077290 */ /* 0x000fe2000fffe03f */
[----:B------:R-:W5:Y:S01]  /*b8b0*/  LD.E.128 R56, desc[UR36][R56.64] ;  /* 0x0000002438387980 */ /* 0x000f62000c101d00 */
[----:B------:R-:W-:Y:S01]  /*b8c0*/  UIMAD UR5, UR12, UR8, URZ ;  /* 0x000000080c0572a4 */ /* 0x000fe2000f8e023f */
[----:B------:R-:W-:Y:S01]  /*b8d0*/  IMAD.MOV.U32 R17, RZ, RZ, R2 ;  /* 0x000000ffff117224 */ /* 0x000fe200078e0002 */
[----:B------:R-:W-:Y:S01]  /*b8e0*/  UIMAD.WIDE.U32 UR6, UR14, UR8, UR6 ;  /* 0x000000080e0672a5 */ /* 0x000fe2000f8e0006 */
[----:B------:R-:W5:Y:S01]  /*b8f0*/  LD.E.128 R60, desc[UR36][R60.64] ;  /* 0x000000243c3c7980 */ /* 0x000f62000c101d00 */
[----:B------:R-:W-:-:S03]  /*b900*/  UIMAD UR5, UR14, UR9, UR5 ;  /* 0x000000090e0572a4 */ /* 0x000fc6000f8e0205 */
[----:B------:R-:W5:Y:S04]  /*b910*/  LD.E.128 R64, desc[UR36][R64.64] ;  /* 0x0000002440407980 */ /* 0x000f68000c101d00 */
[----:B------:R-:W5:Y:S01]  /*b920*/  LD.E.128 R68, desc[UR36][R68.64] ;  /* 0x0000002444447980 */ /* 0x000f62000c101d00 */
[----:B--2---:R-:W-:-:S03]  /*b930*/  @P2 SHF.R.U32.HI R17, RZ, R21, R0 ;  /* 0x00000015ff112219 */ /* 0x004fc60000011600 */
[----:B------:R4:W5:Y:S01]  /*b940*/  LD.E.128 R4, desc[UR36][R30.64] ;  /* 0x000000241e047980 */ /* 0x000962000c101d00 */
[--C-:B------:R-:W-:Y:S01]  /*b950*/  SHF.R.S32.HI R21, RZ, 0x1f, R17.reuse ;  /* 0x0000001fff157819 */ /* 0x100fe20000011411 */
[----:B------:R-:W-:Y:S01]  /*b960*/  IMAD.MOV R25, RZ, RZ, -R17 ;  /* 0x000000ffff197224 */ /* 0x000fe200078e0a11 */
[----:B------:R-:W-:Y:S01]  /*b970*/  UIADD3 UR7, UR7, UR5, URZ ;  /* 0x0000000507077290 */ /* 0x000fe2000fffe03f */
[----:B------:R-:W5:Y:S02]  /*b980*/  LD.E.128 R72, desc[UR36][R72.64] ;  /* 0x0000002448487980 */ /* 0x000f64000c101d00 */
[----:B0-----:R-:W-:Y:S02]  /*b990*/  IMAD R0, R21, R26, RZ ;  /* 0x0000001a15007224 */ /* 0x001fe400078e02ff */
[----:B------:R-:W-:Y:S01]  /*b9a0*/  IMAD R21, R198, R25, R2 ;  /* 0x00000019c6157224 */ /* 0x000fe200078e0202 */
[----:B------:R-:W5:Y:S01]  /*b9b0*/  LD.E.128 R104, desc[UR36][R106.64] ;  /* 0x000000246a687980 */ /* 0x000f62000c101d00 */
[----:B------:R-:W-:Y:S01]  /*b9c0*/  R2UR UR9, R16 ;  /* 0x00000000100972ca */ /* 0x000fe200000e0000 */
[----:B------:R-:W-:-:S02]  /*b9d0*/  IMAD R25, R17, R27, R0 ;  /* 0x0000001b11197224 */ /* 0x000fc400078e0200 */
[----:B------:R-:W5:Y:S01]  /*b9e0*/  LD.E.128 R108, desc[UR36][R110.64] ;  /* 0x000000246e6c7980 */ /* 0x000f62000c101d00 */
[----:B------:R-:W-:Y:S01]  /*b9f0*/  IMAD.WIDE.U32 R16, R17, R26, UR6 ;  /* 0x0000000611107e25 */ /* 0x000fe2000f8e001a */
[----:B------:R-:W-:Y:S01]  /*ba00*/  SHF.R.S32.HI R0, RZ, 0x1f, R21 ;  /* 0x0000001fff007819 */ /* 0x000fe20000011415 */
[----:B------:R-:W-:Y:S01]  /*ba10*/  ULDC.64 UR6, c[0x0][0xad8] ;  /* 0x0002b60000067ab9 */ /* 0x000fe20000000a00 */
[----:B------:R-:W5:Y:S04]  /*ba20*/  LD.E.128 R112, desc[UR36][R114.64] ;  /* 0x0000002472707980 */ /* 0x000f68000c101d00 */
[----:B------:R-:W5:Y:S04]  /*ba30*/  LD.E.128 R116, desc[UR36][R118.64] ;  /* 0x0000002476747980 */ /* 0x000f68000c101d00 */
[----:B------:R-:W5:Y:S04]  /*ba40*/  LD.E.128 R120, desc[UR36][R122.64] ;  /* 0x000000247a787980 */ /* 0x000f68000c101d00 */
[----:B------:R-:W5:Y:S01]  /*ba50*/  LD.E.128 R128, desc[UR36][R130.64] ;  /* 0x0000002482807980 */ /* 0x000f62000c101d00 */
[----:B------:R-:W-:Y:S01]  /*ba60*/  @!PT LDS RZ, [RZ] ;  /* 0x00000000fffff984 */ /* 0x000fe20000000800 */
[----:B------:R-:W-:Y:S01]  /*ba70*/  @!PT LDS RZ, [RZ] ;  /* 0x00000000fffff984 */ /* 0x000fe20000000800 */
[----:B------:R-:W-:Y:S01]  /*ba80*/  @!PT LDS RZ, [RZ] ;  /* 0x00000000fffff984 */ /* 0x000fe20000000800 */
[----:B------:R-:W-:Y:S01]  /*ba90*/  @!PT LDS RZ, [RZ] ;  /* 0x00000000fffff984 */ /* 0x000fe20000000800 */
[----:B------:R0:W-:Y:S06]  /*baa0*/  MEMBAR.ALL.CTA ;  /* 0x0000000000007992 */ /* 0x0001ec0000008000 */
[----:B0-----:R-:W0:Y:S01]  /*bab0*/  FENCE.VIEW.ASYNC.S ;  /* 0x00000000000073c6 */ /* 0x001e220000000000 */
[----:B------:R-:W-:Y:S01]  /*bac0*/  IMAD.IADD R17, R17, 0x1, R25 ;  /* 0x0000000111117824 */ /* 0x000fe200078e0219 */
[----:B------:R-:W-:Y:S01]  /*bad0*/  R2UR UR10, R214 ;  /* 0x00000000d60a72ca */ /* 0x000fe200000e0000 */
[----:B------:R-:W-:Y:S01]  /*bae0*/  IMAD R2, R0, UR6, RZ ;  /* 0x0000000600027c24 */ /* 0x000fe2000f8e02ff */
[----:B------:R-:W-:Y:S01]  /*baf0*/  UIADD3 UR38, UR38, 0x1, URZ ;  /* 0x0000000126267890 */ /* 0x000fe2000fffe03f */
[----:B------:R-:W-:Y:S01]  /*bb00*/  LEA R18, R135, R218, 0x7 ;  /* 0x000000da87127211 */ /* 0x000fe200078e38ff */
[----:B------:R-:W-:Y:S01]  /*bb10*/  IMAD.WIDE.U32 R16, R21, UR6, R16 ;  /* 0x0000000615107c25 */ /* 0x000fe2000f8e0010 */
[----:B------:R-:W-:-:S02]  /*bb20*/  UIADD3 UR4, UR4, 0x38820, URZ ;  /* 0x0003882004047890 */ /* 0x000fc4000fffe03f */
[----:B------:R-:W-:Y:S01]  /*bb30*/  UISETP.NE.AND UP0, UPT, UR38, 0x2, UPT ;  /* 0x000000022600788c */ /* 0x000fe2000bf05270 */
[----:B------:R-:W-:Y:S01]  /*bb40*/  IMAD R25, R21, UR7, R2 ;  /* 0x0000000715197c24 */ /* 0x000fe2000f8e0202 */
[----:B------:R-:W-:Y:S01]  /*bb50*/  ULDC.64 UR6, c[0x0][0xa80] ;  /* 0x0002a00000067ab9 */ /* 0x000fe20000000a00 */
[-C--:B------:R-:W-:Y:S02]  /*bb60*/  ISETP.GE.AND P2, PT, R18, R3.reuse, PT ;  /* 0x000000031200720c */ /* 0x080fe40003f46270 */
[----:B------:R-:W-:Y:S01]  /*bb70*/  LEA R2, P3, R16, UR6, 0x1 ;  /* 0x0000000610027c11 */ /* 0x000fe2000f8608ff */
[----:B------:R-:W-:Y:S01]  /*bb80*/  IMAD.IADD R17, R17, 0x1, R25 ;  /* 0x0000000111117824 */ /* 0x000fe200078e0219 */
[----:B------:R-:W-:Y:S01]  /*bb90*/  USEL UR6, URZ, 0x1, UP0 ;  /* 0x000000013f067887 */ /* 0x000fe20008000000 */
[----:B------:R-:W-:Y:S01]  /*bba0*/  VIADD R0, R18, 0x20 ;  /* 0x0000002012007836 */ /* 0x000fe20000000000 */
[----:B------:R-:W-:Y:S01]  /*bbb0*/  UPRMT UR4, URZ, 0x654, UR4 ;  /* 0x000006543f047896 */ /* 0x000fe20008000004 */
[----:B------:R-:W-:Y:S01]  /*bbc0*/  ULDC UR5, c[0x0][0xc] ;  /* 0x0000030000057ab9 */ /* 0x000fe20000000800 */
[----:B------:R-:W-:Y:S01]  /*bbd0*/  ULOP3.LUT UR9, UR9, UR6, URZ, 0x3c, !UPT ;  /* 0x0000000609097292 */ /* 0x000fe2000f8e3c3f */
[----:B------:R-:W-:Y:S01]  /*bbe0*/  LEA.HI.X R17, R16, UR7, R17, 0x1, P3 ;  /* 0x0000000710117c11 */ /* 0x000fe200098f0c11 */
[----:B------:R-:W-:Y:S01]  /*bbf0*/  UIADD3 UR10, UR5, UR10, URZ ;  /* 0x0000000a050a7290 */ /* 0x000fe2000fffe03f */
[-C--:B------:R-:W-:Y:S01]  /*bc00*/  ISETP.GE.AND P1, PT, R0, R3.reuse, PT ;  /* 0x000000030000720c */ /* 0x080fe20003f26270 */
[----:B------:R-:W-:Y:S01]  /*bc10*/  VIADD R0, R18, 0x40 ;  /* 0x0000004012007836 */ /* 0x000fe20000000000 */
[----:B------:R-:W-:Y:S01]  /*bc20*/  USEL UR38, UR38, URZ, UP0 ;  /* 0x0000003f26267287 */ /* 0x000fe20008000000 */
[----:B0-----:R4:W0:Y:S01]  /*bc30*/  SHFL.IDX PT, R24, R2, RZ, 0x181f ;  /* 0x00181fff02187589 */ /* 0x00182200000e0000 */
[----:B------:R-:W-:Y:S01]  /*bc40*/  IMAD.U32 R16, RZ, RZ, UR9 ;  /* 0x00000009ff107e24 */ /* 0x000fe2000f8e00ff */
[----:B------:R-:W-:Y:S01]  /*bc50*/  MOV R214, UR10 ;  /* 0x0000000a00d67c02 */ /* 0x000fe20008000f00 */
[----:B------:R-:W-:Y:S01]  /*bc60*/  SYNCS.ARRIVE.TRANS64.RED.A1T0 RZ, [UR4], RZ ;  /* 0x000000ffffff79a7 */ /* 0x000fe20008100404 */
[----:B------:R4:W1:Y:S01]  /*bc70*/  SHFL.IDX PT, R25, R17, RZ, 0x181f ;  /* 0x00181fff11197589 */ /* 0x00086200000e0000 */
[----:B------:R-:W-:Y:S01]  /*bc80*/  BSSY B0, `(.L_x_31) ;  /* 0x0000015000007945 */ /* 0x000fe20003800000 */
[----:B------:R-:W-:-:S02]  /*bc90*/  ISETP.GE.AND P0, PT, R0, R3, PT ;  /* 0x000000030000720c */ /* 0x000fc40003f06270 */
[----:B------:R-:W-:Y:S02]  /*bca0*/  SHF.R.S32.HI R200, RZ, 0x1f, R23 ;  /* 0x0000001fffc87819 */ /* 0x000fe40000011417 */
[----:B------:R-:W-:Y:S01]  /*bcb0*/  SHF.R.S32.HI R201, RZ, 0x1f, R212 ;  /* 0x0000001fffc97819 */ /* 0x000fe200000114d4 */
[----:B------:R-:W-:Y:S08]  /*bcc0*/  @P2 BRA `(.L_x_32) ;  /* 0x0000000000402947 */ /* 0x000ff00003800000 */
[----:B------:R-:W-:Y:S02]  /*bcd0*/  ULDC UR4, c[0x0][0xac8] ;  /* 0x0002b20000047ab9 */ /* 0x000fe40000000800 */
[----:B------:R-:W-:Y:S02]  /*bce0*/  ISETP.GE.AND P4, PT, R212, UR4, PT ;  /* 0x00000004d4007c0c */ /* 0x000fe4000bf86270 */
[----:B------:R-:W-:Y:S02]  /*bcf0*/  ISETP.GE.AND P3, PT, R23, UR4, PT ;  /* 0x0000000417007c0c */ /* 0x000fe4000bf66270 */
[----:B------:R-:W-:Y:S02]  /*bd00*/  ISETP.GE.AND P2, PT, R22, UR4, PT ;  /* 0x0000000416007c0c */ /* 0x000fe4000bf46270 */
[----:B------:R-:W-:-:S07]  /*bd10*/  ISETP.GE.AND P5, PT, R19, UR4, PT ;  /* 0x0000000413007c0c */ /* 0x000fce000bfa6270 */
[----:B0-----:R-:W-:-:S04]  /*bd20*/  @!P4 LEA R26, P6, R212, R24, 0x1 ;  /* 0x00000018d41ac211 */ /* 0x001fc800078c08ff */
[----:B-1----:R-:W-:Y:S02]  /*bd30*/  @!P4 LEA.HI.X R27, R212, R25, R201, 0x1, P6 ;  /* 0x00000019d41bc211 */ /* 0x002fe400030f0cc9 */
[----:B----4-:R-:W-:Y:S01]  /*bd40*/  @!P3 LEA R28, P6, R23, R24, 0x1 ;  /* 0x00000018171cb211 */ /* 0x010fe200078c08ff */
[----:B------:R-:W-:-:S03]  /*bd50*/  @!P5 IMAD.WIDE R20, R19, 0x2, R24 ;  /* 0x000000021314d825 */ /* 0x000fc600078e0218 */
[-C--:B------:R-:W-:Y:S02]  /*bd60*/  @!P3 LEA.HI.X R29, R23, R25.reuse, R200, 0x1, P6 ;  /* 0x00000019171db211 */ /* 0x080fe400030f0cc8 */
[C---:B------:R-:W-:Y:S01]  /*bd70*/  @!P2 LEA R30, P6, R22.reuse, R24, 0x1 ;  /* 0x00000018161ea211 */ /* 0x040fe200078c08ff */
[----:B-----5:R2:W-:Y:S03]  /*bd80*/  @!P5 ST.E.128 desc[UR36][R20.64], R8 ;  /* 0x000000081400d985 */ /* 0x0205e6000c101d24 */
[----:B------:R-:W-:Y:S01]  /*bd90*/  @!P2 LEA.HI.X R31, R22, R25, R227, 0x1, P6 ;  /* 0x00000019161fa211 */ /* 0x000fe200030f0ce3 */
[----:B------:R2:W-:Y:S04]  /*bda0*/  @!P4 ST.E.128 desc[UR36][R26.64], R56 ;  /* 0x000000381a00c985 */ /* 0x0005e8000c101d24 */
[----:B------:R2:W-:Y:S04]  /*bdb0*/  @!P3 ST.E.128 desc[UR36][R28.64], R4 ;  /* 0x000000041c00b985 */ /* 0x0005e8000c101d24 */
[----:B------:R2:W-:Y:S02]  /*bdc0*/  @!P2 ST.E.128 desc[UR36][R30.64], R112 ;  /* 0x000000701e00a985 */ /* 0x0005e4000c101d24 */
.L_x_32:
[----:B------:R-:W-:Y:S05]  /*bdd0*/  BSYNC B0 ;  /* 0x0000000000007941 */ /* 0x000fea0003800000 */
.L_x_31:
[----:B--2--5:R2:W3:Y:S01]  /*bde0*/  SHFL.IDX PT, R7, R17, 0x1, 0x181f ;  /* 0x00381f0011077f89 */ /* 0x0244e200000e0000 */
[----:B------:R-:W-:Y:S03]  /*bdf0*/  BSSY B0, `(.L_x_33) ;  /* 0x0000013000007945 */ /* 0x000fe60003800000 */
[----:B------:R2:W0:Y:S01]  /*be00*/  SHFL.IDX PT, R6, R2, 0x1, 0x181f ;  /* 0x00381f0002067f89 */ /* 0x00042200000e0000 */
[----:B------:R-:W-:Y:S05]  /*be10*/  @P1 BRA `(.L_x_34) ;  /* 0x0000000000401947 */ /* 0x000fea0003800000 */
[----:B------:R-:W-:Y:S02]  /*be20*/  ULDC UR4, c[0x0][0xac8] ;  /* 0x0002b20000047ab9 */ /* 0x000fe40000000800 */
[----:B------:R-:W-:Y:S02]  /*be30*/  ISETP.GE.AND P3, PT, R212, UR4, PT ;  /* 0x00000004d4007c0c */ /* 0x000fe4000bf66270 */
[----:B------:R-:W-:Y:S02]  /*be40*/  ISETP.GE.AND P2, PT, R23, UR4, PT ;  /* 0x0000000417007c0c */ /* 0x000fe4000bf46270 */
[----:B------:R-:W-:Y:S02]  /*be50*/  ISETP.GE.AND P1, PT, R22, UR4, PT ;  /* 0x0000000416007c0c */ /* 0x000fe4000bf26270 */
[----:B------:R-:W-:-:S07]  /*be60*/  ISETP.GE.AND P4, PT, R19, UR4, PT ;  /* 0x0000000413007c0c */ /* 0x000fce000bf86270 */
[CC--:B0-----:R-:W-:Y:S02]  /*be70*/  @!P3 LEA R8, P6, R212.reuse, R6.reuse, 0x1 ;  /* 0x00000006d408b211 */ /* 0x0c1fe400078c08ff */
[-C--:B------:R-:W-:Y:S02]  /*be80*/  @!P2 LEA R10, P5, R23, R6.reuse, 0x1 ;  /* 0x00000006170aa211 */ /* 0x080fe400078a08ff */
[-C--:B---3--:R-:W-:Y:S02]  /*be90*/  @!P3 LEA.HI.X R9, R212, R7.reuse, R201, 0x1, P6 ;  /* 0x00000007d409b211 */ /* 0x088fe400030f0cc9 */
[C---:B------:R-:W-:Y:S01]  /*bea0*/  @!P1 LEA R20, P6, R22.reuse, R6, 0x1 ;  /* 0x0000000616149211 */ /* 0x040fe200078c08ff */
[----:B------:R-:W-:Y:S01]  /*beb0*/  @!P4 IMAD.WIDE R4, R19, 0x2, R6 ;  /* 0x000000021304c825 */ /* 0x000fe200078e0206 */
[-C--:B------:R-:W-:Y:S02]  /*bec0*/  @!P2 LEA.HI.X R11, R23, R7.reuse, R200, 0x1, P5 ;  /* 0x00000007170ba211 */ /* 0x080fe400028f0cc8 */
[----:B------:R-:W-:-:S02]  /*bed0*/  @!P1 LEA.HI.X R21, R22, R7, R227, 0x1, P6 ;  /* 0x0000000716159211 */ /* 0x000fc400030f0ce3 */
[----:B------:R0:W-:Y:S04]  /*bee0*/  @!P4 ST.E.128 desc[UR36][R4.64], R12 ;  /* 0x0000000c0400c985 */ /* 0x0001e8000c101d24 */
[----:B------:R0:W-:Y:S04]  /*bef0*/  @!P3 ST.E.128 desc[UR36][R8.64], R60 ;  /* 0x0000003c0800b985 */ /* 0x0001e8000c101d24 */
[----:B------:R0:W-:Y:S04]  /*bf00*/  @!P2 ST.E.128 desc[UR36][R10.64], R72 ;  /* 0x000000480a00a985 */ /* 0x0001e8000c101d24 */
[----:B------:R0:W-:Y:S02]  /*bf10*/  @!P1 ST.E.128 desc[UR36][R20.64], R116 ;  /* 0x0000007414009985 */ /* 0x0001e4000c101d24 */
.L_x_34:
[----:B------:R-:W-:Y:S05]  /*bf20*/  BSYNC B0 ;  /* 0x0000000000007941 */ /* 0x000fea0003800000 */
.L_x_33:
[----:B---3--:R3:W1:Y:S01]  /*bf30*/  SHFL.IDX PT, R7, R17, 0x2, 0x181f ;  /* 0x00581f0011077f89 */ /* 0x00866200000e0000 */
[----:B------:R-:W-:Y:S03]  /*bf40*/  BSSY B0, `(.L_x_35) ;  /* 0x0000013000007945 */ /* 0x000fe60003800000 */
[----:B0-----:R3:W0:Y:S01]  /*bf50*/  SHFL.IDX PT, R6, R2, 0x2, 0x181f ;  /* 0x00581f0002067f89 */ /* 0x00162200000e0000 */
[----:B------:R-:W-:Y:S05]  /*bf60*/  @P0 BRA `(.L_x_36) ;  /* 0x0000000000400947 */ /* 0x000fea0003800000 */
[----:B------:R-:W-:Y:S02]  /*bf70*/  ULDC UR4, c[0x0][0xac8] ;  /* 0x0002b20000047ab9 */ /* 0x000fe40000000800 */
[----:B------:R-:W-:Y:S02]  /*bf80*/  ISETP.GE.AND P4, PT, R212, UR4, PT ;  /* 0x00000004d4007c0c */ /* 0x000fe4000bf86270 */
[----:B------:R-:W-:Y:S02]  /*bf90*/  ISETP.GE.AND P5, PT, R23, UR4, PT ;  /* 0x0000000417007c0c */ /* 0x000fe4000bfa6270 */
[----:B------:R-:W-:Y:S02]  /*bfa0*/  ISETP.GE.AND P6, PT, R22, UR4, PT ;  /* 0x0000000416007c0c */ /* 0x000fe4000bfc6270 */
[----:B------:R-:W-:-:S07]  /*bfb0*/  ISETP.GE.AND P3, PT, R19, UR4, PT ;  /* 0x0000000413007c0c */ /* 0x000fce000bf66270 */
[-C--:B0-----:R-:W-:Y:S02]  /*bfc0*/  @!P4 LEA R8, P0, R212, R6.reuse, 0x1 ;  /* 0x00000006d408c211 */ /* 0x081fe400078008ff */
[-C--:B------:R-:W-:Y:S02]  /*bfd0*/  @!P5 LEA R10, P1, R23, R6.reuse, 0x1 ;  /* 0x00000006170ad211 */ /* 0x080fe400078208ff */
[----:B------:R-:W-:Y:S02]  /*bfe0*/  @!P6 LEA R12, P2, R22, R6, 0x1 ;  /* 0x00000006160ce211 */ /* 0x000fe400078408ff */
[----:B-1----:R-:W-:Y:S01]  /*bff0*/  @!P3 IMAD.WIDE R4, R19, 0x2, R6 ;  /* 0x000000021304b825 */ /* 0x002fe200078e0206 */
[-C--:B------:R-:W-:Y:S02]  /*c000*/  @!P4 LEA.HI.X R9, R212, R7.reuse, R201, 0x1, P0 ;  /* 0x00000007d409c211 */ /* 0x080fe400000f0cc9 */
[-C--:B------:R-:W-:Y:S02]  /*c010*/  @!P5 LEA.HI.X R11, R23, R7.reuse, R200, 0x1, P1 ;  /* 0x00000007170bd211 */ /* 0x080fe400008f0cc8 */
[----:B------:R-:W-:Y:S01]  /*c020*/  @!P6 LEA.HI.X R13, R22, R7, R227, 0x1, P2 ;  /* 0x00000007160de211 */ /* 0x000fe200010f0ce3 */
[----:B------:R0:W-:Y:S04]  /*c030*/  @!P3 ST.E.128 desc[UR36][R4.64], R32 ;  /* 0x000000200400b985 */ /* 0x0001e8000c101d24 */
[----:B------:R0:W-:Y:S04]  /*c040*/  @!P4 ST.E.128 desc[UR36][R8.64], R64 ;  /* 0x000000400800c985 */ /* 0x0001e8000c101d24 */
[----:B------:R0:W-:Y:S04]  /*c050*/  @!P5 ST.E.128 desc[UR36][R10.64], R104 ;  /* 0x000000680a00d985 */ /* 0x0001e8000c101d24 */
[----:B------:R0:W-:Y:S02]  /*c060*/  @!P6 ST.E.128 desc[UR36][R12.64], R120 ;  /* 0x000000780c00e985 */ /* 0x0001e4000c101d24 */
.L_x_36:
[----:B------:R-:W-:Y:S05]  /*c070*/  BSYNC B0 ;  /* 0x0000000000007941 */ /* 0x000fea0003800000 */
.L_x_35:
[----:B------:R-:W-:Y:S01]  /*c080*/  R2UR UR4, R219 ;  /* 0x00000000db0472ca */ /* 0x000fe200000e0000 */
[----:B------:R-:W-:Y:S01]  /*c090*/  VIADD R0, R18, 0x60 ;  /* 0x0000006012007836 */ /* 0x000fe20000000000 */
[----:B0-----:R0:W0:Y:S01]  /*c0a0*/  SHFL.IDX PT, R5, R17, 0x3, 0x181f ;  /* 0x00781f0011057f89 */ /* 0x00102200000e0000 */
[----:B------:R-:W-:Y:S03]  /*c0b0*/  BSSY B0, `(.L_x_37) ;  /* 0x0000016000007945 */ /* 0x000fe60003800000 */
[----:B------:R-:W-:Y:S01]  /*c0c0*/  ISETP.GE.AND P0, PT, R0, R3, PT ;  /* 0x000000030000720c */ /* 0x000fe20003f06270 */
[----:B------:R0:W0:Y:S06]  /*c0d0*/  SHFL.IDX PT, R4, R2, 0x3, 0x181f ;  /* 0x00781f0002047f89 */ /* 0x00002c00000e0000 */
[----:B------:R-:W-:-:S06]  /*c0e0*/  UIADD3 UR4, UR4, 0x1, URZ ;  /* 0x0000000104047890 */ /* 0x000fcc000fffe03f */
[----:B------:R-:W-:Y:S01]  /*c0f0*/  IMAD.U32 R219, RZ, RZ, UR4 ;  /* 0x00000004ffdb7e24 */ /* 0x000fe2000f8e00ff */
[----:B------:R-:W-:Y:S06]  /*c100*/  @P0 BRA `(.L_x_38) ;  /* 0x0000000000400947 */ /* 0x000fec0003800000 */
        /* <DEDUP_REMOVED lines=8> */
[----:B--234-:R-:W-:Y:S01]  /*c190*/  @!P3 IMAD.WIDE R2, R19, 0x2, R4 ;  /* 0x000000021302b825 */ /* 0x01cfe200078e0204 */
[-C--:B-1----:R-:W-:Y:S02]  /*c1a0*/  @!P4 LEA.HI.X R7, R212, R5.reuse, R201, 0x1, P0 ;  /* 0x00000005d407c211 */ /* 0x082fe400000f0cc9 */
[-C--:B------:R-:W-:Y:S02]  /*c1b0*/  @!P5 LEA.HI.X R9, R23, R5.reuse, R200, 0x1, P1 ;  /* 0x000000051709d211 */ /* 0x080fe400008f0cc8 */
[----:B------:R-:W-:Y:S01]  /*c1c0*/  @!P6 LEA.HI.X R11, R22, R5, R227, 0x1, P2 ;  /* 0x00000005160be211 */ /* 0x000fe200010f0ce3 */
[----:B------:R0:W-:Y:S04]  /*c1d0*/  @!P3 ST.E.128 desc[UR36][R2.64], R52 ;  /* 0x000000340200b985 */ /* 0x0001e8000c101d24 */
[----:B------:R0:W-:Y:S04]  /*c1e0*/  @!P4 ST.E.128 desc[UR36][R6.64], R68 ;  /* 0x000000440600c985 */ /* 0x0001e8000c101d24 */
[----:B------:R0:W-:Y:S04]  /*c1f0*/  @!P5 ST.E.128 desc[UR36][R8.64], R108 ;  /* 0x0000006c0800d985 */ /* 0x0001e8000c101d24 */
[----:B------:R0:W-:Y:S02]  /*c200*/  @!P6 ST.E.128 desc[UR36][R10.64], R128 ;  /* 0x000000800a00e985 */ /* 0x0001e4000c101d24 */
.L_x_38:
[----:B------:R-:W-:Y:S05]  /*c210*/  BSYNC B0 ;  /* 0x0000000000007941 */ /* 0x000fea0003800000 */
.L_x_37:
[----:B------:R-:W5:Y:S01]  /*c220*/  LDC R0, c[0x0][0xc34] ;  /* 0x00030d00ff007b82 */ /* 0x000f620000000800 */
[----:B------:R-:W-:-:S13]  /*c230*/  R2UR UR4, R214 ;  /* 0x00000000d60472ca */ /* 0x000fda00000e0000 */
[----:B-----5:R-:W-:-:S13]  /*c240*/  ISETP.LE.AND P0, PT, R0, UR4, PT ;  /* 0x0000000400007c0c */ /* 0x020fda000bf03270 */
[----:B------:R-:W-:Y:S05]  /*c250*/  @!P0 BRA `(.L_x_39) ;  /* 0xffffff4800b88947 */ /* 0x000fea000383ffff */
[----:B------:R-:W-:Y:S05]  /*c260*/  EXIT ;  /* 0x000000000000794d */ /* 0x000fea0003800000 */
.L_x_5:
[----:B------:R-:W-:-:S08]  /*c270*/  NOP ;  /* 0x0000000000007918 */ /* 0x000fd00000000000 */
[----:B0-----:R-:W0:-:S00]  /*c280*/  USETMAXREG.DEALLOC.CTAPOOL 0x28 ;  /* 0x00000028000079c8 */ /* 0x001e0000080e0500 */
[----:B------:R-:W1:Y:S01]  /*c290*/  S2UR UR9, SR_CTAID.X ;  /* 0x00000000000979c3 */ /* 0x000e620000002500 */
[----:B0-----:R-:W-:Y:S01]  /*c2a0*/  MOV R25, 0x1 ;  /* 0x0000000100197802 */ /* 0x001fe20000000f00 */
[----:B------:R-:W-:Y:S02]  /*c2b0*/  IMAD.MOV.U32 R22, RZ, RZ, RZ ;  /* 0x000000ffff167224 */ /* 0x000fe400078e00ff */
[----:B------:R-:W-:-:S04]  /*c2c0*/  IMAD.MOV.U32 R0, RZ, RZ, 0x1 ;  /* 0x00000001ff007424 */ /* 0x000fc800078e00ff */
[----:B------:R-:W1:Y:S02]  /*c2d0*/  LDC R2, c[0x0][0xc34] ;  /* 0x00030d00ff027b82 */ /* 0x000e640000000800 */
[----:B-1----:R-:W-:-:S13]  /*c2e0*/  ISETP.LE.AND P0, PT, R2, UR9, PT ;  /* 0x0000000902007c0c */ /* 0x002fda000bf03270 */
[----:B------:R-:W-:Y:S05]  /*c2f0*/  @P0 BRA `(.L_x_40) ;  /* 0x0000003400c40947 */ /* 0x000fea0003800000 */
[----:B------:R-:W2:Y:S01]  /*c300*/  LDL R3, [R1+0xc] ;  /* 0x00000c0001037983 */ /* 0x000ea20000100800 */
[----:B------:R-:W-:Y:S01]  /*c310*/  IMAD.SHL.U32 R26, R27, 0x8, RZ ;  /* 0x000000081b1a7824 */ /* 0x000fe200078e00ff */
[----:B------:R-:W-:Y:S01]  /*c320*/  ULDC.64 UR6, c[0x0][0x2f0] ;  /* 0x0000bc0000067ab9 */ /* 0x000fe20000000a00 */
[----:B------:R-:W-:Y:S01]  /*c330*/  ULDC.64 UR4, c[0x0][0x418] ;  /* 0x0001060000047ab9 */ /* 0x000fe20000000a00 */
[----:B------:R-:W-:Y:S01]  /*c340*/  ULDC UR8, c[0x0][0x2b8] ;  /* 0x0000ae0000087ab9 */ /* 0x000fe20000000800 */
[----:B------:R-:W-:Y:S01]  /*c350*/  UISETP.NE.U32.AND UP0, UPT, UR4, URZ, UPT ;  /* 0x0000003f0400728c */ /* 0x000fe2000bf05070 */
[C---:B------:R-:W-:Y:S01]  /*c360*/  LOP3.LUT R0, R26.reuse, 0x1f8, RZ, 0xc0, !PT ;  /* 0x000001f81a007812 */ /* 0x040fe200078ec0ff */
[----:B------:R-:W-:Y:S01]  /*c370*/  UMOV UR39, 0x400 ;  /* 0x0000040000277882 */ /* 0x000fe20000000000 */
[----:B------:R-:W-:Y:S01]  /*c380*/  LOP3.LUT R37, R26, 0x38, RZ, 0xc0, !PT ;  /* 0x000000381a257812 */ /* 0x000fe200078ec0ff */
[----:B------:R-:W-:Y:S01]  /*c390*/  UISETP.NE.AND.EX UP0, UPT, UR5, URZ, UPT, UP0 ;  /* 0x0000003f0500728c */ /* 0x000fe2000bf05300 */
[----:B------:R-:W-:Y:S01]  /*c3a0*/  LOP3.LUT R16, R16, 0xfffffffb, RZ, 0xc0, !PT ;  /* 0xfffffffb10107812 */ /* 0x000fe200078ec0ff */
[----:B------:R-:W-:Y:S01]  /*c3b0*/  ULDC UR4, c[0x0][0x424] ;  /* 0x0001090000047ab9 */ /* 0x000fe20000000800 */
[----:B------:R-:W-:Y:S01]  /*c3c0*/  SHF.R.U32.HI R34, RZ, 0x3, R27 ;  /* 0x00000003ff227819 */ /* 0x000fe2000001161b */
[----:B------:R-:W-:Y:S01]  /*c3d0*/  USEL UR4, UR4, 0x1, UP0 ;  /* 0x0000000104047887 */ /* 0x000fe20008000000 */
[----:B------:R-:W-:Y:S01]  /*c3e0*/  STL [R1], RZ ;  /* 0x000000ff01007387 */ /* 0x000fe20000100800 */
[----:B------:R-:W-:Y:S01]  /*c3f0*/  IMAD.U32 R36, RZ, RZ, UR9 ;  /* 0x00000009ff247e24 */ /* 0x000fe2000f8e00ff */
[----:B------:R-:W-:Y:S01]  /*c400*/  LOP3.LUT R34, R34, 0xf, RZ, 0xc0, !PT ;  /* 0x0000000f22227812 */ /* 0x000fe200078ec0ff */
[----:B------:R-:W-:Y:S01]  /*c410*/  UIMAD UR38, UR4, UR6, URZ ;  /* 0x00000006042672a4 */ /* 0x000fe2000f8e023f */
[----:B------:R-:W0:Y:S01]  /*c420*/  S2UR UR6, SR_CgaCtaId ;  /* 0x00000000000679c3 */ /* 0x000e220000008800 */
[----:B------:R-:W-:Y:S01]  /*c430*/  IMAD.MOV.U32 R25, RZ, RZ, 0x1 ;  /* 0x00000001ff197424 */ /* 0x000fe200078e00ff */
[----:B------:R-:W-:Y:S01]  /*c440*/  MOV R22, RZ ;  /* 0x000000ff00167202 */ /* 0x000fe20000000f00 */
[----:B------:R-:W-:Y:S01]  /*c450*/  UIADD3 UR4, UR38, 0x4f, URZ ;  /* 0x0000004f26047890 */ /* 0x000fe2000fffe03f */
[----:B------:R-:W-:Y:S01]  /*c460*/  ULDC UR40, c[0x0][0x448] ;  /* 0x0001120000287ab9 */ /* 0x000fe20000000800 */
[----:B------:R-:W-:-:S02]  /*c470*/  ULDC UR43, c[0x0][0xc] ;  /* 0x00000300002b7ab9 */ /* 0x000fc40000000800 */
[----:B------:R-:W-:-:S04]  /*c480*/  UIMAD.WIDE UR4, UR4, 0x66666667, URZ ;  /* 0x66666667040478a5 */ /* 0x000fc8000f8e023f */
[----:B------:R-:W-:-:S04]  /*c490*/  USHF.R.U32.HI UR4, URZ, 0x1f, UR5 ;  /* 0x0000001f3f047899 */ /* 0x000fc80008011605 */
[----:B------:R-:W-:-:S03]  /*c4a0*/  ULEA.HI.SX32 UR5, UR5, UR4, 0x1b ;  /* 0x0000000405057291 */ /* 0x000fc6000f8fda3f */
[----:B------:R-:W-:Y:S01]  /*c4b0*/  ULDC UR4, c[0x0][0x288] ;  /* 0x0000a20000047ab9 */ /* 0x000fe20000000800 */
[----:B------:R-:W-:Y:S02]  /*c4c0*/  UIADD3 UR44, UR5, -0x1, URZ ;  /* 0xffffffff052c7890 */ /* 0x000fe4000fffe03f */
[----:B------:R-:W-:Y:S02]  /*c4d0*/  UIMAD UR40, UR40, UR4, URZ ;  /* 0x00000004282872a4 */ /* 0x000fe4000f8e023f */
[----:B------:R-:W-:Y:S02]  /*c4e0*/  UIADD3 UR41, UR5, -0x2, URZ ;  /* 0xfffffffe05297890 */ /* 0x000fe4000fffe03f */
[----:B0-----:R-:W-:Y:S02]  /*c4f0*/  ULEA UR39, UR6, UR39, 0x18 ;  /* 0x0000002706277291 */ /* 0x001fe4000f8ec03f */
[----:B------:R-:W-:-:S06]  /*c500*/  UIMAD UR6, UR44, -0x50, UR38 ;  /* 0xffffffb02c0678a4 */ /* 0x000fcc000f8e0226 */
[----:B------:R-:W-:Y:S02]  /*c510*/  IADD3 R33, -R34, UR6, RZ ;  /* 0x0000000622217c10 */ /* 0x000fe4000fffe1ff */
[----:B--2---:R-:W-:Y:S02]  /*c520*/  R2UR UR10, R3 ;  /* 0x00000000030a72ca */ /* 0x004fe400000e0000 */
[----:B------:R-:W-:Y:S02]  /*c530*/  LOP3.LUT R3, R0, 0x38, R27, 0x78, !PT ;  /* 0x0000003800037812 */ /* 0x000fe400078e781b */
[----:B------:R-:W-:Y:S02]  /*c540*/  LOP3.LUT R0, R37, 0x40, RZ, 0xfc, !PT ;  /* 0x0000004025007812 */ /* 0x000fe400078efcff */
[----:B------:R-:W-:Y:S02]  /*c550*/  SHF.L.U32 R27, R27, 0x4, RZ ;  /* 0x000000041b1b7819 */ /* 0x000fe400000006ff */
[----:B------:R-:W-:-:S02]  /*c560*/  ISETP.GE.AND P2, PT, R0, UR7, PT ;  /* 0x0000000700007c0c */ /* 0x000fc4000bf46270 */
[C---:B------:R-:W-:Y:S02]  /*c570*/  ISETP.GE.AND P1, PT, R0.reuse, UR8, PT ;  /* 0x0000000800007c0c */ /* 0x040fe4000bf26270 */
[----:B------:R-:W-:Y:S01]  /*c580*/  ISETP.GE.AND P0, PT, R0, UR7, PT ;  /* 0x0000000700007c0c */ /* 0x000fe2000bf06270 */
[----:B------:R-:W-:Y:S01]  /*c590*/  ULOP3.LUT UR42, UR10, 0x2, URZ, 0xfc, !UPT ;  /* 0x000000020a2a7892 */ /* 0x000fe2000f8efc3f */
[----:B------:R-:W-:Y:S02]  /*c5a0*/  LOP3.LUT R0, R37, 0x80, RZ, 0xfc, !PT ;  /* 0x0000008025007812 */ /* 0x000fe400078efcff */
[----:B------:R-:W-:Y:S02]  /*c5b0*/  LOP3.LUT R27, R34, 0x70, R27, 0xf8, !PT ;  /* 0x00000070221b7812 */ /* 0x000fe400078ef81b */
[----:B------:R-:W-:-:S03]  /*c5c0*/  LOP3.LUT R26, R3, 0x200, R26, 0xf8, !PT ;  /* 0x00000200031a7812 */ /* 0x000fc600078ef81a */
[----:B------:R-:W-:Y:S02]  /*c5d0*/  @P2 LOP3.LUT R16, R16, 0x4, RZ, 0xfc, !PT ;  /* 0x0000000410102812 */ /* 0x000fe400078efcff */
[----:B------:R-:W-:Y:S02]  /*c5e0*/  ISETP.GE.AND P2, PT, R0, UR7, PT ;  /* 0x0000000700007c0c */ /* 0x000fe4000bf46270 */
[----:B------:R-:W-:-:S04]  /*c5f0*/  LOP3.LUT R16, R16, 0xffffdfff, RZ, 0xc0, !PT ;  /* 0xffffdfff10107812 */ /* 0x000fc800078ec0ff */
[----:B------:R-:W-:Y:S02]  /*c600*/  @P1 LOP3.LUT R16, R16, 0x2000, RZ, 0xfc, !PT ;  /* 0x0000200010101812 */ /* 0x000fe400078efcff */
[----:B------:R-:W-:Y:S02]  /*c610*/  ISETP.GE.AND P1, PT, R0, UR8, PT ;  /* 0x0000000800007c0c */ /* 0x000fe4000bf26270 */
[----:B------:R-:W-:-:S04]  /*c620*/  LOP3.LUT R16, R16, 0xffffffbf, RZ, 0xc0, !PT ;  /* 0xffffffbf10107812 */ /* 0x000fc800078ec0ff */
[----:B------:R-:W-:Y:S02]  /*c630*/  @P0 LOP3.LUT R16, R16, 0x40, RZ, 0xfc, !PT ;  /* 0x0000004010100812 */ /* 0x000fe400078efcff */
[----:B------:R-:W-:Y:S01]  /*c640*/  ISETP.GE.AND P0, PT, R0, UR7, PT ;  /* 0x0000000700007c0c */ /* 0x000fe2000bf06270 */
[----:B------:R-:W-:Y:S01]  /*c650*/  IMAD.U32 R0, RZ, RZ, UR44 ;  /* 0x0000002cff007e24 */ /* 0x000fe2000f8e00ff */
[----:B------:R-:W-:-:S03]  /*c660*/  LOP3.LUT R16, R16, 0xfffffffd, RZ, 0xc0, !PT ;  /* 0xfffffffd10107812 */ /* 0x000fc600078ec0ff */
[----:B------:R-:W-:Y:S01]  /*c670*/  IMAD R2, R0, 0x50, R27 ;  /* 0x0000005000027824 */ /* 0x000fe200078e021b */
[----:B------:R-:W-:Y:S02]  /*c680*/  @P2 LOP3.LUT R16, R16, 0x2, RZ, 0xfc, !PT ;  /* 0x0000000210102812 */ /* 0x000fe400078efcff */
[C---:B------:R-:W-:Y:S02]  /*c690*/  LOP3.LUT R0, R37.reuse, 0xc0, RZ, 0xfc, !PT ;  /* 0x000000c025007812 */ /* 0x040fe400078efcff */
[----:B------:R-:W-:Y:S01]  /*c6a0*/  LOP3.LUT R16, R16, 0xffffefff, RZ, 0xc0, !PT ;  /* 0xffffefff10107812 */ /* 0x000fe200078ec0ff */
[----:B------:R0:W-:Y:S01]  /*c6b0*/  STL [R1+0x8], R2 ;  /* 0x0000080201007387 */ /* 0x0001e20000100800 */
[----:B------:R-:W-:Y:S02]  /*c6c0*/  ISETP.GE.AND P2, PT, R37, UR7, PT ;  /* 0x0000000725007c0c */ /* 0x000fe4000bf46270 */
[----:B------:R-:W-:-:S04]  /*c6d0*/  @P1 LOP3.LUT R16, R16, 0x1000, RZ, 0xfc, !PT ;  /* 0x0000100010101812 */ /* 0x000fc800078efcff */
[----:B------:R-:W-:-:S04]  /*c6e0*/  LOP3.LUT R16, R16, 0xffffffdf, RZ, 0xc0, !PT ;  /* 0xffffffdf10107812 */ /* 0x000fc800078ec0ff */
[----:B------:R-:W-:Y:S02]  /*c6f0*/  @P0 LOP3.LUT R16, R16, 0x20, RZ, 0xfc, !PT ;  /* 0x0000002010100812 */ /* 0x000fe400078efcff */
[----:B------:R-:W-:Y:S02]  /*c700*/  ISETP.GE.AND P0, PT, R2, UR38, PT ;  /* 0x0000002602007c0c */ /* 0x000fe4000bf06270 */
[----:B------:R-:W-:Y:S02]  /*c710*/  LOP3.LUT R16, R16, 0xfffffffe, RZ, 0xc0, !PT ;  /* 0xfffffffe10107812 */ /* 0x000fe400078ec0ff */
[----:B------:R-:W-:Y:S02]  /*c720*/  ISETP.LT.U32.AND P1, PT, R27, 0x50, !P0 ;  /* 0x000000501b00780c */ /* 0x000fe40004721070 */
[----:B------:R-:W-:Y:S02]  /*c730*/  ISETP.GE.AND P0, PT, R0, UR7, PT ;  /* 0x0000000700007c0c */ /* 0x000fe4000bf06270 */
[----:B------:R-:W-:-:S02]  /*c740*/  LOP3.LUT R16, R16, 0xfffffbff, RZ, 0xc0, !PT ;  /* 0xfffffbff10107812 */ /* 0x000fc400078ec0ff */
[----:B0-----:R-:W-:-:S05]  /*c750*/  LEA R2, R26, UR39, 0x1 ;  /* 0x000000271a027c11 */ /* 0x001fca000f8e08ff */
[----:B------:R0:W-:Y:S02]  /*c760*/  STL [R1+0x4], R2 ;  /* 0x0000040201007387 */ /* 0x0001e40000100800 */
[----:B------:R-:W-:Y:S02]  /*c770*/  @P1 LOP3.LUT R16, R16, 0x400, RZ, 0xfc, !PT ;  /* 0x0000040010101812 */ /* 0x000fe400078efcff */
[----:B------:R-:W-:Y:S02]  /*c780*/  ISETP.GE.AND P1, PT, R0, UR8, PT ;  /* 0x0000000800007c0c */ /* 0x000fe4000bf26270 */
[----:B------:R-:W-:Y:S02]  /*c790*/  @P0 LOP3.LUT R16, R16, 0x1, RZ, 0xfc, !PT ;  /* 0x0000000110100812 */ /* 0x000fe400078efcff */
[----:B------:R-:W-:Y:S02]  /*c7a0*/  ISETP.GE.AND P0, PT, R0, UR7, PT ;  /* 0x0000000700007c0c */ /* 0x000fe4000bf06270 */
[----:B------:R-:W-:-:S07]  /*c7b0*/  LOP3.LUT R16, R16, 0xfffff7ff, RZ, 0xc0, !PT ;  /* 0xfffff7ff10107812 */ /* 0x000fce00078ec0ff */
[----:B------:R-:W-:Y:S02]  /*c7c0*/  @P1 LOP3.LUT R16, R16, 0x800, RZ, 0xfc, !PT ;  /* 0x0000080010101812 */ /* 0x000fe400078efcff */
[----:B------:R-:W-:Y:S02]  /*c7d0*/  ISETP.GE.AND P1, PT, R37, UR7, PT ;  /* 0x0000000725007c0c */ /* 0x000fe4000bf26270 */
[----:B------:R-:W-:-:S04]  /*c7e0*/  LOP3.LUT R16, R16, 0xffffffef, RZ, 0xc0, !PT ;  /* 0xffffffef10107812 */ /* 0x000fc800078ec0ff */
[----:B------:R-:W-:Y:S02]  /*c7f0*/  @P0 LOP3.LUT R16, R16, 0x10, RZ, 0xfc, !PT ;  /* 0x0000001010100812 */ /* 0x000fe400078efcff */
[----:B------:R-:W-:Y:S02]  /*c800*/  ISETP.GE.AND P0, PT, R37, UR8, PT ;  /* 0x0000000825007c0c */ /* 0x000fe4000bf06270 */
[----:B------:R-:W-:-:S04]  /*c810*/  LOP3.LUT R16, R16, 0xfffffff7, RZ, 0xc0, !PT ;  /* 0xfffffff710107812 */ /* 0x000fc800078ec0ff */
[----:B------:R-:W-:-:S04]  /*c820*/  @P2 LOP3.LUT R16, R16, 0x8, RZ, 0xfc, !PT ;  /* 0x0000000810102812 */ /* 0x000fc800078efcff */
[----:B------:R-:W-:-:S04]  /*c830*/  LOP3.LUT R16, R16, 0xffffbfff, RZ, 0xc0, !PT ;  /* 0xffffbfff10107812 */ /* 0x000fc800078ec0ff */
[----:B------:R-:W-:-:S04]  /*c840*/  LOP3.LUT R16, R16, 0xffffff7f, RZ, 0xc0, !PT ;  /* 0xffffff7f10107812 */ /* 0x000fc800078ec0ff */
[----:B------:R-:W-:-:S04]  /*c850*/  @P1 LOP3.LUT R16, R16, 0x80, RZ, 0xfc, !PT ;  /* 0x0000008010101812 */ /* 0x000fc800078efcff */
[----:B0-----:R-:W-:-:S07]  /*c860*/  @P0 LOP3.LUT R16, R16, 0x4000, RZ, 0xfc, !PT ;  /* 0x0000400010100812 */ /* 0x001fce00078efcff */
.L_x_77:
[----:B0-----:R-:W0:Y:S01]  /*c870*/  LDC R0, c[0x0][0xc38] ;  /* 0x00030e00ff007b82 */ /* 0x001e220000000800 */
[----:B------:R-:W-:Y:S01]  /*c880*/  IMAD.MOV.U32 R24, RZ, RZ, R36 ;  /* 0x000000ffff187224 */ /* 0x000fe200078e0024 */
[----:B------:R-:W-:Y:S05]  /*c890*/  YIELD ;  /* 0x0000000000007946 */ /* 0x000fea0003800000 */
[----:B------:R-:W-:Y:S01]  /*c8a0*/  ULDC.64 UR4, c[0x0][0xa28] ;  /* 0x00028a0000047ab9 */ /* 0x000fe20000000a00 */
[----:B------:R-:W-:Y:S01]  /*c8b0*/  IMAD.MOV.U32 R31, RZ, RZ, RZ ;  /* 0x000000ffff1f7224 */ /* 0x000fe200078e00ff */
[----:B0-----:R-:W-:-:S13]  /*c8c0*/  ISETP.NE.AND P0, PT, R0, 0x1, PT ;  /* 0x000000010000780c */ /* 0x001fda0003f05270 */
[----:B------:R-:W0:Y:S08]  /*c8d0*/  @P0 LDC R3, c[0x0][0xc3c] ;  /* 0x00030f00ff030b82 */ /* 0x000e300000000800 */
[----:B------:R-:W1:Y:S01]  /*c8e0*/  @P0 LDC R5, c[0x0][0xc40] ;  /* 0x00031000ff050b82 */ /* 0x000e620000000800 */
[----:B0-----:R-:W-:-:S05]  /*c8f0*/  @P0 IMAD.HI.U32 R0, R36, R3, RZ ;  /* 0x0000000324000227 */ /* 0x001fca00078e00ff */
[----:B-1----:R-:W-:Y:S02]  /*c900*/  @P0 SHF.R.U32.HI R24, RZ, R5, R0 ;  /* 0x00000005ff180219 */ /* 0x002fe40000011600 */
[----:B------:R-:W0:Y:S03]  /*c910*/  LDC R0, c[0x0][0xc44] ;  /* 0x00031100ff007b82 */ /* 0x000e260000000800 */
[----:B------:R-:W-:Y:S01]  /*c920*/  IMAD.MOV.U32 R23, RZ, RZ, R24 ;  /* 0x000000ffff177224 */ /* 0x000fe200078e0018 */
[----:B0-----:R-:W-:-:S13]  /*c930*/  ISETP.NE.AND P0, PT, R0, 0x1, PT ;  /* 0x000000010000780c */ /* 0x001fda0003f05270 */
[----:B------:R-:W0:Y:S02]  /*c940*/  @P0 LDC.64 R2, c[0x0][0xc48] ;  /* 0x00031200ff020b82 */ /* 0x000e240000000a00 */
[----:B0-----:R-:W-:-:S05]  /*c950*/  @P0 IMAD.HI.U32 R0, R24, R2, RZ ;  /* 0x0000000218000227 */ /* 0x001fca00078e00ff */
[----:B------:R-:W-:Y:S02]  /*c960*/  @P0 SHF.R.U32.HI R23, RZ, R3, R0 ;  /* 0x00000003ff170219 */ /* 0x000fe40000011600 */
[----:B------:R-:W-:-:S04]  /*c970*/  ISETP.NE.U32.AND P0, PT, RZ, UR4, PT ;  /* 0x00000004ff007c0c */ /* 0x000fc8000bf05070 */
[----:B------:R-:W-:-:S13]  /*c980*/  ISETP.NE.AND.EX P0, PT, RZ, UR5, PT, P0 ;  /* 0x00000005ff007c0c */ /* 0x000fda000bf05300 */
[----:B------:R-:W0:Y:S01]  /*c990*/  @P0 LDC.64 R2, c[0x0][0xa28] ;  /* 0x00028a00ff020b82 */ /* 0x000e220000000a00 */
[----:B------:R-:W-:-:S04]  /*c9a0*/  UIADD3 UR4, UR39, 0x24400, URZ ;  /* 0x0002440027047890 */ /* 0x000fc8000fffe03f */
[----:B------:R-:W-:Y:S01]  /*c9b0*/  ULOP3.LUT UP0, URZ, UR4, 0x3ff, URZ, 0xc0, !UPT ;  /* 0x000003ff043f7892 */ /* 0x000fe2000f80c03f */
[----:B0-----:R-:W-:-:S05]  /*c9c0*/  @P0 IMAD.WIDE R2, R23, 0x4, R2 ;  /* 0x0000000417020825 */ /* 0x001fca00078e0202 */
[----:B------:R0:W5:Y:S01]  /*c9d0*/  @P0 LDG.E R31, desc[UR36][R2.64] ;  /* 0x00000024021f0981 */ /* 0x000162000c1e1900 */
[----:B------:R-:W-:-:S13]  /*c9e0*/  PLOP3.LUT P0, PT, PT, PT, UP0, 0x80, 0x0 ;  /* 0x000000000000781c */ /* 0x000fda0003f0f008 */
[----:B0-----:R-:W-:Y:S05]  /*c9f0*/  @!P0 BRA `(.L_x_41) ;  /* 0x0000000000408947 */ /* 0x001fea0003800000 */
[----:B------:R-:W-:Y:S01]  /*ca00*/  MOV R2, 0x0 ;  /* 0x0000000000027802 */ /* 0x000fe20000000f00 */
[----:B------:R-:W-:Y:S01]  /*ca10*/  ULDC.64 UR4, c[0x4][0x138] ;  /* 0x01004e0000047ab9 */ /* 0x000fe20000000a00 */
[----:B------:R-:W-:Y:S01]  /*ca20*/  ULDC.64 UR6, c[0x4][0x140] ;  /* 0x0100500000067ab9 */ /* 0x000fe20000000a00 */
[----:B------:R-:W-:Y:S01]  /*ca30*/  MOV R4, UR4 ;  /* 0x0000000400047c02 */ /* 0x000fe20008000f00 */
[----:B------:R-:W-:Y:S01]  /*ca40*/  IMAD.U32 R5, RZ, RZ, UR5 ;  /* 0x00000005ff057e24 */ /* 0x000fe2000f8e00ff */
[----:B------:R-:W-:Y:S01]  /*ca50*/  ULDC.64 UR4, c[0x4][0x98] ;  /* 0x0100260000047ab9 */ /* 0x000fe20000000a00 */
[----:B------:R-:W0:Y:S01]  /*ca60*/  LDC.64 R2, c[0x4][R2] ;  /* 0x0100000002027b82 */ /* 0x000e220000000a00 */
[----:B------:R-:W-:Y:S01]  /*ca70*/  IMAD.U32 R6, RZ, RZ, UR6 ;  /* 0x00000006ff067e24 */ /* 0x000fe2000f8e00ff */
[----:B------:R-:W-:Y:S01]  /*ca80*/  MOV R10, UR4 ;  /* 0x00000004000a7c02 */ /* 0x000fe20008000f00 */
[----:B------:R-:W-:Y:S01]  /*ca90*/  IMAD.U32 R7, RZ, RZ, UR7 ;  /* 0x00000007ff077e24 */ /* 0x000fe2000f8e00ff */
[----:B------:R-:W-:Y:S01]  /*caa0*/  MOV R13, RZ ;  /* 0x000000ff000d7202 */ /* 0x000fe20000000f00 */
[----:B------:R-:W-:-:S02]  /*cab0*/  IMAD.U32 R11, RZ, RZ, UR5 ;  /* 0x00000005ff0b7e24 */ /* 0x000fc4000f8e00ff */
[----:B------:R-:W-:Y:S02]  /*cac0*/  IMAD.MOV.U32 R8, RZ, RZ, 0x70 ;  /* 0x00000070ff087424 */ /* 0x000fe400078e00ff */
[----:B------:R-:W-:-:S07]  /*cad0*/  IMAD.MOV.U32 R12, RZ, RZ, 0x1 ;  /* 0x00000001ff0c7424 */ /* 0x000fce00078e00ff */
[----:B------:R-:W-:-:S07]  /*cae0*/  LEPC R20, `(.L_x_41) ;  /* 0x000000001014794e */ /* 0x000fce0000000000 */
[----:B0----5:R-:W-:Y:S05]  /*caf0*/  CALL.ABS.NOINC R2 ;  /* 0x0000000002007343 */ /* 0x021fea0003c00000 */
.L_x_41:
[----:B------:R-:W-:-:S04]  /*cb00*/  UIADD3 UR4, UR39, 0x400, URZ ;  /* 0x0000040027047890 */ /* 0x000fc8000fffe03f */
[----:B------:R-:W-:-:S06]  /*cb10*/  ULOP3.LUT UP0, URZ, UR4, 0x3ff, URZ, 0xc0, !UPT ;  /* 0x000003ff043f7892 */ /* 0x000fcc000f80c03f */
[----:B------:R-:W-:-:S13]  /*cb20*/  PLOP3.LUT P0, PT, PT, PT, UP0, 0x80, 0x0 ;  /* 0x000000000000781c */ /* 0x000fda0003f0f008 */
[----:B------:R-:W-:Y:S05]  /*cb30*/  @!P0 BRA `(.L_x_42) ;  /* 0x00000000007c8947 */ /* 0x000fea0003800000 */
[----:B------:R-:W-:Y:S01]  /*cb40*/  MOV R17, 0x0 ;  /* 0x0000000000117802 */ /* 0x000fe20000000f00 */
[----:B------:R-:W-:Y:S01]  /*cb50*/  ULDC.64 UR6, c[0x4][0x138] ;  /* 0x01004e0000067ab9 */ /* 0x000fe20000000a00 */
[----:B------:R-:W-:Y:S01]  /*cb60*/  ULDC.64 UR8, c[0x4][0x140] ;  /* 0x0100500000087ab9 */ /* 0x000fe20000000a00 */
[----:B------:R-:W-:Y:S01]  /*cb70*/  ULDC.64 UR4, c[0x4][0xa0] ;  /* 0x0100280000047ab9 */ /* 0x000fe20000000a00 */
[----:B------:R0:W1:Y:S01]  /*cb80*/  LDC.64 R2, c[0x4][R17] ;  /* 0x0100000011027b82 */ /* 0x0000620000000a00 */
[----:B------:R-:W-:Y:S01]  /*cb90*/  IMAD.U32 R4, RZ, RZ, UR6 ;  /* 0x00000006ff047e24 */ /* 0x000fe2000f8e00ff */
[----:B------:R-:W-:Y:S01]  /*cba0*/  MOV R7, UR9 ;  /* 0x0000000900077c02 */ /* 0x000fe20008000f00 */
[----:B------:R-:W-:Y:S01]  /*cbb0*/  IMAD.U32 R5, RZ, RZ, UR7 ;  /* 0x00000007ff057e24 */ /* 0x000fe2000f8e00ff */
[----:B------:R-:W-:Y:S01]  /*cbc0*/  MOV R12, 0x1 ;  /* 0x00000001000c7802 */ /* 0x000fe20000000f00 */
[----:B------:R-:W-:Y:S02]  /*cbd0*/  IMAD.U32 R6, RZ, RZ, UR8 ;  /* 0x00000008ff067e24 */ /* 0x000fe4000f8e00ff */
[----:B------:R-:W-:-:S02]  /*cbe0*/  IMAD.U32 R10, RZ, RZ, UR4 ;  /* 0x00000004ff0a7e24 */ /* 0x000fc4000f8e00ff */
[----:B------:R-:W-:Y:S02]  /*cbf0*/  IMAD.U32 R11, RZ, RZ, UR5 ;  /* 0x00000005ff0b7e24 */ /* 0x000fe4000f8e00ff */
[----:B------:R-:W-:Y:S02]  /*cc00*/  IMAD.MOV.U32 R8, RZ, RZ, 0x70 ;  /* 0x00000070ff087424 */ /* 0x000fe400078e00ff */
[----:B0-----:R-:W-:-:S07]  /*cc10*/  IMAD.MOV.U32 R13, RZ, RZ, RZ ;  /* 0x000000ffff0d7224 */ /* 0x001fce00078e00ff */
[----:B------:R-:W-:-:S07]  /*cc20*/  LEPC R20, `(.L_x_43) ;  /* 0x000000001014794e */ /* 0x000fce0000000000 */
[----:B-1---5:R-:W-:Y:S05]  /*cc30*/  CALL.ABS.NOINC R2 ;  /* 0x0000000002007343 */ /* 0x022fea0003c00000 */
.L_x_43:
[----:B------:R0:W1:Y:S01]  /*cc40*/  LDC.64 R2, c[0x4][R17] ;  /* 0x0100000011027b82 */ /* 0x0000620000000a00 */
[----:B------:R-:W-:Y:S01]  /*cc50*/  ULDC.64 UR4, c[0x4][0x138] ;  /* 0x01004e0000047ab9 */ /* 0x000fe20000000a00 */
[----:B------:R-:W-:Y:S01]  /*cc60*/  ULDC.64 UR6, c[0x4][0x140] ;  /* 0x0100500000067ab9 */ /* 0x000fe20000000a00 */
[----:B------:R-:W-:Y:S01]  /*cc70*/  IMAD.U32 R4, RZ, RZ, UR4 ;  /* 0x00000004ff047e24 */ /* 0x000fe2000f8e00ff */
[----:B------:R-:W-:Y:S01]  /*cc80*/  MOV R6, UR6 ;  /* 0x0000000600067c02 */ /* 0x000fe20008000f00 */
[----:B------:R-:W-:Y:S01]  /*cc90*/  IMAD.U32 R5, RZ, RZ, UR5 ;  /* 0x00000005ff057e24 */ /* 0x000fe2000f8e00ff */
[----:B------:R-:W-:Y:S01]  /*cca0*/  ULDC.64 UR4, c[0x4][0xa8] ;  /* 0x01002a0000047ab9 */ /* 0x000fe20000000a00 */
[----:B------:R-:W-:Y:S01]  /*ccb0*/  IMAD.U32 R7, RZ, RZ, UR7 ;  /* 0x00000007ff077e24 */ /* 0x000fe2000f8e00ff */
[----:B------:R-:W-:Y:S01]  /*ccc0*/  MOV R8, 0x70 ;  /* 0x0000007000087802 */ /* 0x000fe20000000f00 */
[----:B------:R-:W-:Y:S02]  /*ccd0*/  IMAD.U32 R10, RZ, RZ, UR4 ;  /* 0x00000004ff0a7e24 */ /* 0x000fe4000f8e00ff */
[----:B------:R-:W-:-:S02]  /*cce0*/  IMAD.U32 R11, RZ, RZ, UR5 ;  /* 0x00000005ff0b7e24 */ /* 0x000fc4000f8e00ff */
[----:B------:R-:W-:Y:S02]  /*ccf0*/  IMAD.MOV.U32 R12, RZ, RZ, 0x1 ;  /* 0x00000001ff0c7424 */ /* 0x000fe400078e00ff */
[----:B0-----:R-:W-:-:S07]  /*cd00*/  IMAD.MOV.U32 R13, RZ, RZ, RZ ;  /* 0x000000ffff0d7224 */ /* 0x001fce00078e00ff */
[----:B------:R-:W-:-:S07]  /*cd10*/  LEPC R20, `(.L_x_42) ;  /* 0x000000001014794e */ /* 0x000fce0000000000 */
[----:B-1----:R-:W-:Y:S05]  /*cd20*/  CALL.ABS.NOINC R2 ;  /* 0x0000000002007343 */ /* 0x002fea0003c00000 */
.L_x_42:
[----:B------:R-:W-:Y:S01]  /*cd30*/  ULDC.64 UR4, c[0x0][0x9f8] ;  /* 0x00027e0000047ab9 */ /* 0x000fe20000000a00 */
[----:B------:R-:W-:Y:S01]  /*cd40*/  IMAD.MOV.U32 R30, RZ, RZ, R23 ;  /* 0x000000ffff1e7224 */ /* 0x000fe200078e0017 */
[----:B------:R-:W-:Y:S01]  /*cd50*/  ISETP.NE.U32.AND P0, PT, RZ, UR4, PT ;  /* 0x00000004ff007c0c */ /* 0x000fe2000bf05070 */
[----:B------:R-:W0:Y:S01]  /*cd60*/  LDC R8, c[0x0][0x430] ;  /* 0x00010c00ff087b82 */ /* 0x000e220000000800 */
[----:B------:R-:W-:Y:S01]  /*cd70*/  IADD3 R19, -R23, RZ, RZ ;  /* 0x000000ff17137210 */ /* 0x000fe20007ffe1ff */
[----:B------:R-:W-:Y:S01]  /*cd80*/  ULDC UR4, c[0x0][0xc44] ;  /* 0x0003110000047ab9 */ /* 0x000fe20000000800 */
[----:B------:R-:W-:-:S13]  /*cd90*/  ISETP.NE.AND.EX P0, PT, RZ, UR5, PT, P0 ;  /* 0x00000005ff007c0c */ /* 0x000fda000bf05300 */
[----:B------:R-:W1:Y:S02]  /*cda0*/  @P0 LDC.64 R2, c[0x0][0x9f8] ;  /* 0x00027e00ff020b82 */ /* 0x000e640000000a00 */
[----:B-1----:R-:W-:-:S05]  /*cdb0*/  @P0 IMAD.WIDE R2, R23, 0x4, R2 ;  /* 0x0000000417020825 */ /* 0x002fca00078e0202 */
[----:B------:R1:W5:Y:S01]  /*cdc0*/  @P0 LDG.E R30, desc[UR36][R2.64] ;  /* 0x00000024021e0981 */ /* 0x000362000c1e1900 */
[----:B------:R-:W-:Y:S01]  /*cdd0*/  UMOV UR5, 0xffffffff ;  /* 0xffffffff00057882 */ /* 0x000fe20000000000 */
[----:B------:R-:W-:Y:S02]  /*cde0*/  IMAD R19, R19, UR4, R24 ;  /* 0x0000000413137c24 */ /* 0x000fe4000f8e0218 */
[----:B0-----:R-:W-:Y:S05]  /*cdf0*/  BRA.DIV UR5, `(.L_x_44) ;  /* 0x0000003205547947 */ /* 0x001fea000b800000 */
.L_x_94:
[----:B------:R-:W2:Y:S01]  /*ce00*/  LDL R0, [R1+0x8] ;  /* 0x0000080001007983 */ /* 0x000ea20000100800 */
[----:B------:R-:W-:Y:S02]  /*ce10*/  ISETP.NE.AND P0, PT, R8, 0x1, PT ;  /* 0x000000010800780c */ /* 0x000fe40003f05270 */
[C---:B------:R-:W-:Y:S02]  /*ce20*/  LOP3.LUT P1, RZ, R16.reuse, 0x400, RZ, 0xc0, !PT ;  /* 0x0000040010ff7812 */ /* 0x040fe4000782c0ff */
[----:B-----5:R-:W-:Y:S02]  /*ce30*/  SHF.R.S32.HI R32, RZ, 0x1f, R30 ;  /* 0x0000001fff207819 */ /* 0x020fe4000001141e */
[----:B------:R-:W-:-:S07]  /*ce40*/  LOP3.LUT R16, R16, 0xfffffdff, RZ, 0xc0, !PT ;  /* 0xfffffdff10107812 */ /* 0x000fce00078ec0ff */
[----:B-1----:R-:W0:Y:S01]  /*ce50*/  @P0 LDC R3, c[0x0][0x434] ;  /* 0x00010d00ff030b82 */ /* 0x002e220000000800 */
[----:B------:R-:W-:-:S07]  /*ce60*/  @P0 LOP3.LUT R16, R16, 0x200, RZ, 0xfc, !PT ;  /* 0x0000020010100812 */ /* 0x000fce00078efcff */
[----:B------:R-:W1:Y:S08]  /*ce70*/  @P0 LDC R5, c[0x0][0x438] ;  /* 0x00010e00ff050b82 */ /* 0x000e700000000800 */
[----:B------:R-:W3:Y:S01]  /*ce80*/  @P1 LDC.64 R6, c[0x0][0x428] ;  /* 0x00010a00ff061b82 */ /* 0x000ee20000000a00 */
[----:B------:R-:W-:Y:S02]  /*ce90*/  LOP3.LUT R16, R16, 0xfffffeff, RZ, 0xc0, !PT ;  /* 0xfffffeff10107812 */ /* 0x000fe400078ec0ff */
[----:B------:R-:W-:Y:S01]  /*cea0*/  SHF.R.S32.HI R29, RZ, 0x1f, R19 ;  /* 0x0000001fff1d7819 */ /* 0x000fe20000011413 */
[----:B--2---:R-:W-:-:S04]  /*ceb0*/  IMAD.IADD R0, R0, 0x1, R31 ;  /* 0x0000000100007824 */ /* 0x004fc800078e021f */
[----:B0-----:R-:W-:-:S04]  /*cec0*/  @P0 IMAD.HI.U32 R2, R0, R3, RZ ;  /* 0x0000000300020227 */ /* 0x001fc800078e00ff */
[----:B------:R-:W-:Y:S01]  /*ced0*/  IMAD.MOV.U32 R9, RZ, RZ, R0 ;  /* 0x000000ffff097224 */ /* 0x000fe200078e0000 */
[----:B-1----:R-:W-:Y:S01]  /*cee0*/  @P0 SHF.R.U32.HI R9, RZ, R5, R2 ;  /* 0x00000005ff090219 */ /* 0x002fe20000011602 */
[----:B---3--:R-:W-:Y:S01]  /*cef0*/  @P1 IMAD R2, R32, R6, RZ ;  /* 0x0000000620021224 */ /* 0x008fe200078e02ff */
[----:B------:R-:W0:Y:S02]  /*cf00*/  @P1 LDC.64 R4, c[0x0][0x418] ;  /* 0x00010600ff041b82 */ /* 0x000e240000000a00 */
[--C-:B------:R-:W-:Y:S01]  /*cf10*/  @P1 SHF.R.S32.HI R3, RZ, 0x1f, R9.reuse ;  /* 0x0000001fff031819 */ /* 0x100fe20000011409 */
[----:B------:R-:W-:Y:S02]  /*cf20*/  @P1 IMAD R7, R30, R7, R2 ;  /* 0x000000071e071224 */ /* 0x000fe400078e0202 */
[----:B------:R-:W-:-:S04]  /*cf30*/  @P1 IMAD.MOV.U32 R2, RZ, RZ, R9 ;  /* 0x000000ffff021224 */ /* 0x000fc800078e0009 */
[----:B------:R-:W-:-:S04]  /*cf40*/  @P1 IMAD.WIDE.U32 R2, R30, R6, R2 ;  /* 0x000000061e021225 */ /* 0x000fc800078e0002 */
[----:B------:R-:W-:Y:S01]  /*cf50*/  IMAD.MOV.U32 R6, RZ, RZ, RZ ;  /* 0x000000ffff067224 */ /* 0x000fe200078e00ff */
[----:B------:R-:W-:Y:S02]  /*cf60*/  @P1 IADD3 R3, R3, R7, RZ ;  /* 0x0000000703031210 */ /* 0x000fe40007ffe0ff */
[----:B0-----:R-:W-:-:S04]  /*cf70*/  @P1 LEA R4, P0, R2, R4, 0x2 ;  /* 0x0000000402041211 */ /* 0x001fc800078010ff */
[----:B------:R-:W-:Y:S01]  /*cf80*/  @P1 LEA.HI.X R5, R2, R5, R3, 0x2, P0 ;  /* 0x0000000502051211 */ /* 0x000fe200000f1403 */
[----:B------:R-:W-:-:S04]  /*cf90*/  IMAD.MOV R3, RZ, RZ, -R9 ;  /* 0x000000ffff037224 */ /* 0x000fc800078e0a09 */
[----:B------:R0:W5:Y:S02]  /*cfa0*/  @P1 LDG.E R6, desc[UR36][R4.64] ;  /* 0x0000002404061981 */ /* 0x000164000c1e1900 */
[----:B0-----:R-:W-:Y:S02]  /*cfb0*/  IMAD R5, R8, R3, R0 ;  /* 0x0000000308057224 */ /* 0x001fe400078e0200 */
[----:B------:R-:W-:-:S05]  /*cfc0*/  IMAD.U32 R0, RZ, RZ, UR42 ;  /* 0x0000002aff007e24 */ /* 0x000fca000f8e00ff */
[----:B------:R-:W-:-:S13]  /*cfd0*/  ISETP.NE.AND P0, PT, R0, 0x3, PT ;  /* 0x000000030000780c */ /* 0x000fda0003f05270 */
[----:B------:R-:W-:Y:S01]  /*cfe0*/  @P0 LOP3.LUT R16, R16, 0x100, RZ, 0xfc, !PT ;  /* 0x0000010010100812 */ /* 0x000fe200078efcff */
[----:B------:R-:W-:Y:S06]  /*cff0*/  @!P0 BRA `(.L_x_45) ;  /* 0x0000000000048947 */ /* 0x000fec0003800000 */
[----:B------:R-:W-:Y:S01]  /*d000*/  BPT.TRAP 0x1 ;  /* 0x000000040000795c */ /* 0x000fe20000300000 */
.L_x_45:
[----:B------:R-:W-:Y:S01]  /*d010*/  SHF.R.S32.HI R7, RZ, 0x1f, R5 ;  /* 0x0000001fff077819 */ /* 0x000fe20000011405 */
[----:B------:R-:W-:Y:S01]  /*d020*/  ULDC.64 UR4, c[0x0][0x328] ;  /* 0x0000ca0000047ab9 */ /* 0x000fe20000000a00 */
[----:B-----5:R-:W-:Y:S01]  /*d030*/  SHF.R.S32.HI R4, RZ, 0x1f, R6 ;  /* 0x0000001fff047819 */ /* 0x020fe20000011406 */
[----:B------:R-:W-:Y:S01]  /*d040*/  IMAD.WIDE.U32 R2, R5, UR4, RZ ;  /* 0x0000000405027c25 */ /* 0x000fe2000f8e00ff */
[----:B------:R-:W-:Y:S03]  /*d050*/  BSSY B0, `(.L_x_46) ;  /* 0x0000015000007945 */ /* 0x000fe60003800000 */
[----:B------:R-:W-:-:S04]  /*d060*/  IMAD R0, R7, UR4, RZ ;  /* 0x0000000407007c24 */ /* 0x000fc8000f8e02ff */
[----:B------:R-:W-:Y:S01]  /*d070*/  IMAD R9, R5, UR5, R0 ;  /* 0x0000000505097c24 */ /* 0x000fe2000f8e0200 */
[----:B------:R-:W-:-:S04]  /*d080*/  ULDC.64 UR4, c[0x0][0x338] ;  /* 0x0000ce0000047ab9 */ /* 0x000fc80000000a00 */
[----:B------:R-:W-:Y:S01]  /*d090*/  IADD3 R3, R3, R9, RZ ;  /* 0x0000000903037210 */ /* 0x000fe20007ffe0ff */
[----:B------:R-:W-:-:S04]  /*d0a0*/  IMAD R9, R4, UR4, RZ ;  /* 0x0000000404097c24 */ /* 0x000fc8000f8e02ff */
[C---:B------:R-:W-:Y:S02]  /*d0b0*/  IMAD R9, R6.reuse, UR5, R9 ;  /* 0x0000000506097c24 */ /* 0x040fe4000f8e0209 */
[----:B------:R-:W-:Y:S01]  /*d0c0*/  IMAD.WIDE.U32 R2, R6, UR4, R2 ;  /* 0x0000000406027c25 */ /* 0x000fe2000f8e0002 */
[----:B------:R-:W-:-:S03]  /*d0d0*/  ULDC.64 UR4, c[0x0][0x330] ;  /* 0x0000cc0000047ab9 */ /* 0x000fc60000000a00 */
[----:B------:R-:W-:Y:S02]  /*d0e0*/  IMAD.IADD R3, R3, 0x1, R9 ;  /* 0x0000000103037824 */ /* 0x000fe400078e0209 */
[----:B------:R-:W-:Y:S02]  /*d0f0*/  IMAD R0, R29, UR4, RZ ;  /* 0x000000041d007c24 */ /* 0x000fe4000f8e02ff */
[----:B------:R-:W-:-:S04]  /*d100*/  IMAD.WIDE.U32 R2, R19, UR4, R2 ;  /* 0x0000000413027c25 */ /* 0x000fc8000f8e0002 */
[----:B------:R-:W-:Y:S01]  /*d110*/  IMAD R9, R19, UR5, R0 ;  /* 0x0000000513097c24 */ /* 0x000fe2000f8e0200 */
[----:B------:R-:W-:Y:S01]  /*d120*/  ULDC.64 UR4, c[0x0][0x318] ;  /* 0x0000c60000047ab9 */ /* 0x000fe20000000a00 */
[----:B------:R-:W-:Y:S02]  /*d130*/  LEA R0, R22, UR39, 0x3 ;  /* 0x0000002716007c11 */ /* 0x000fe4000f8e18ff */
[----:B------:R-:W-:Y:S01]  /*d140*/  LEA R17, P0, R2, UR4, 0x1 ;  /* 0x0000000402117c11 */ /* 0x000fe2000f8008ff */
[----:B------:R-:W-:-:S05]  /*d150*/  IMAD.IADD R3, R3, 0x1, R9 ;  /* 0x0000000103037824 */ /* 0x000fca00078e0209 */
[----:B------:R-:W-:Y:S02]  /*d160*/  LEA.HI.X R18, R2, UR5, R3, 0x1, P0 ;  /* 0x0000000502127c11 */ /* 0x000fe400080f0c03 */
[----:B------:R-:W-:-:S04]  /*d170*/  SHF.L.U32 R3, R25, 0x1f, RZ ;  /* 0x0000001f19037819 */ /* 0x000fc800000006ff */
[----:B------:R-:W0:Y:S02]  /*d180*/  SYNCS.PHASECHK.TRANS64.TRYWAIT P0, [R0+URZ+0x38840], R3 ;  /* 0x03884003000075a7 */ /* 0x000e24000800017f */
[----:B0-----:R-:W-:Y:S05]  /*d190*/  @!P0 BRA `(.L_x_47) ;  /* 0x0000002c00a08947 */ /* 0x001fea0003800000 */
.L_x_95:
[----:B------:R-:W-:Y:S05]  /*d1a0*/  BSYNC B0 ;  /* 0x0000000000007941 */ /* 0x000fea0003800000 */
.L_x_46:
[----:B------:R-:W-:Y:S02]  /*d1b0*/  ULDC.64 UR4, c[0x0][0x300] ;  /* 0x0000c00000047ab9 */ /* 0x000fe40000000a00 */
[----:B------:R-:W-:-:S04]  /*d1c0*/  IMAD R2, R7, UR4, RZ ;  /* 0x0000000407027c24 */ /* 0x000fc8000f8e02ff */
[C---:B------:R-:W-:Y:S02]  /*d1d0*/  IMAD R7, R5.reuse, UR5, R2 ;  /* 0x0000000505077c24 */ /* 0x040fe4000f8e0202 */
[----:B0-----:R-:W-:Y:S01]  /*d1e0*/  IMAD.WIDE.U32 R2, R5, UR4, RZ ;  /* 0x0000000405027c25 */ /* 0x001fe2000f8e00ff */
[----:B------:R-:W-:-:S03]  /*d1f0*/  ULDC.64 UR4, c[0x0][0x310] ;  /* 0x0000c40000047ab9 */ /* 0x000fc60000000a00 */
[----:B------:R-:W-:Y:S02]  /*d200*/  IMAD.IADD R3, R3, 0x1, R7 ;  /* 0x0000000103037824 */ /* 0x000fe400078e0207 */
[----:B------:R-:W-:Y:S02]  /*d210*/  IMAD R5, R4, UR4, RZ ;  /* 0x0000000404057c24 */ /* 0x000fe4000f8e02ff */
[----:B------:R-:W-:-:S04]  /*d220*/  IMAD.WIDE.U32 R2, R6, UR4, R2 ;  /* 0x0000000406027c25 */ /* 0x000fc8000f8e0002 */
[----:B------:R-:W-:Y:S01]  /*d230*/  IMAD R5, R6, UR5, R5 ;  /* 0x0000000506057c24 */ /* 0x000fe2000f8e0205 */
[----:B------:R-:W-:Y:S02]  /*d240*/  ULDC.64 UR4, c[0x0][0x308] ;  /* 0x0000c20000047ab9 */ /* 0x000fe40000000a00 */
[----:B------:R-:W-:Y:S02]  /*d250*/  IMAD R4, R29, UR4, RZ ;  /* 0x000000041d047c24 */ /* 0x000fe4000f8e02ff */
[----:B------:R-:W-:Y:S02]  /*d260*/  IADD3 R3, R3, R5, RZ ;  /* 0x0000000503037210 */ /* 0x000fe40007ffe0ff */
[C---:B------:R-:W-:Y:S02]  /*d270*/  IMAD R5, R19.reuse, UR5, R4 ;  /* 0x0000000513057c24 */ /* 0x040fe4000f8e0204 */
[----:B------:R-:W-:Y:S01]  /*d280*/  IMAD.WIDE.U32 R2, R19, UR4, R2 ;  /* 0x0000000413027c25 */ /* 0x000fe2000f8e0002 */
[----:B------:R-:W-:-:S03]  /*d290*/  ULDC.64 UR4, c[0x0][0x2e8] ;  /* 0x0000ba0000047ab9 */ /* 0x000fc60000000a00 */
[----:B------:R-:W-:Y:S01]  /*d2a0*/  IMAD.IADD R3, R3, 0x1, R5 ;  /* 0x0000000103037824 */ /* 0x000fe200078e0205 */
[----:B------:R-:W-:Y:S01]  /*d2b0*/  LEA R4, P0, R2, UR4, 0x1 ;  /* 0x0000000402047c11 */ /* 0x000fe2000f8008ff */
[----:B------:R-:W-:Y:S01]  /*d2c0*/  UMOV UR4, 0xffffffff ;  /* 0xffffffff00047882 */ /* 0x000fe20000000000 */
[----:B------:R-:W-:Y:S02]  /*d2d0*/  IMAD R5, R22, 0x5000, R26 ;  /* 0x0000500016057824 */ /* 0x000fe400078e021a */
[----:B------:R-:W-:Y:S01]  /*d2e0*/  LEA.HI.X R6, R2, UR5, R3, 0x1, P0 ;  /* 0x0000000502067c11 */ /* 0x000fe200080f0c03 */
[----:B------:R-:W-:Y:S08]  /*d2f0*/  BRA.DIV UR4, `(.L_x_48) ;  /* 0x0000002e045c7947 */ /* 0x000ff0000b800000 */
[----:B------:R-:W0:Y:S01]  /*d300*/  SHFL.IDX PT, R14, R4, RZ, 0x181f ;  /* 0x00181fff040e7589 */ /* 0x000e2200000e0000 */
[----:B------:R-:W-:Y:S02]  /*d310*/  ISETP.GE.AND P0, PT, R33, 0x1, PT ;  /* 0x000000012100780c */ /* 0x000fe40003f06270 */
[C---:B------:R-:W-:Y:S01]  /*d320*/  LOP3.LUT P5, RZ, R16.reuse, 0x8, RZ, 0xc0, !PT ;  /* 0x0000000810ff7812 */ /* 0x040fe200078ac0ff */
[----:B------:R-:W1:Y:S01]  /*d330*/  SHFL.IDX PT, R2, R6, RZ, 0x181f ;  /* 0x00181fff06027589 */ /* 0x000e6200000e0000 */
[C---:B------:R-:W-:Y:S02]  /*d340*/  LOP3.LUT P4, RZ, R16.reuse, 0x4, RZ, 0xc0, !PT ;  /* 0x0000000410ff7812 */ /* 0x040fe4000788c0ff */
[C---:B------:R-:W-:Y:S01]  /*d350*/  LOP3.LUT P3, RZ, R16.reuse, 0x2, RZ, 0xc0, !PT ;  /* 0x0000000210ff7812 */ /* 0x040fe2000786c0ff */
[----:B------:R-:W-:Y:S01]  /*d360*/  SHFL.IDX PT, R8, R6, 0x1, 0x181f ;  /* 0x00381f0006087f89 */ /* 0x000fe200000e0000 */
[----:B------:R-:W-:-:S05]  /*d370*/  LOP3.LUT P2, RZ, R16, 0x1, RZ, 0xc0, !PT ;  /* 0x0000000110ff7812 */ /* 0x000fca000784c0ff */
[----:B------:R-:W-:Y:S02]  /*d380*/  @P0 LEA R7, R5, UR39, 0x1 ;  /* 0x0000002705070c11 */ /* 0x000fe4000f8e08ff */
[----:B0-----:R-:W-:-:S05]  /*d390*/  @P0 LEA R14, P1, R37, R14, 0x1 ;  /* 0x0000000e250e0211 */ /* 0x001fca00078208ff */
[----:B-1----:R-:W-:Y:S02]  /*d3a0*/  @P0 IMAD.X R3, RZ, RZ, R2, P1 ;  /* 0x000000ffff030224 */ /* 0x002fe400008e0602 */
[----:B------:R-:W-:Y:S02]  /*d3b0*/  @P0 IMAD.MOV.U32 R2, RZ, RZ, R14 ;  /* 0x000000ffff020224 */ /* 0x000fe400078e000e */
[----:B------:R-:W0:Y:S04]  /*d3c0*/  SHFL.IDX PT, R14, R4, 0x1, 0x181f ;  /* 0x00381f00040e7f89 */ /* 0x000e2800000e0000 */
[----:B------:R-:W-:Y:S04]  /*d3d0*/  @P0 LDGSTS.E.BYPASS.LTC128B.128 [R7+0x24400], desc[UR36][R2.64], !P5 ;  /* 0x2440000002070fae */ /* 0x000fe8000e901d64 */
[----:B------:R-:W-:Y:S04]  /*d3e0*/  @P0 LDGSTS.E.BYPASS.LTC128B.128 [R7+0x26c00], desc[UR36][R2.64+0x80], !P4 ;  /* 0x26c0008002070fae */ /* 0x000fe8000e101d64 */
[----:B------:R-:W-:Y:S04]  /*d3f0*/  @P0 LDGSTS.E.BYPASS.LTC128B.128 [R7+0x29400], desc[UR36][R2.64+0x100], !P3 ;  /* 0x2940010002070fae */ /* 0x000fe8000d901d64 */
[----:B------:R1:W-:Y:S01]  /*d400*/  @P0 LDGSTS.E.BYPASS.LTC128B.128 [R7+0x2bc00], desc[UR36][R2.64+0x180], !P2 ;  /* 0x2bc0018002070fae */ /* 0x0003e2000d101d64 */
[----:B------:R-:W-:-:S03]  /*d410*/  ISETP.GE.AND P0, PT, R33, 0x11, PT ;  /* 0x000000112100780c */ /* 0x000fc60003f06270 */
[----:B-1----:R-:W-:Y:S10]  /*d420*/  SHFL.IDX PT, R7, R6, 0x2, 0x181f ;  /* 0x00581f0006077f89 */ /* 0x002ff400000e0000 */
[----:B0-----:R-:W-:-:S02]  /*d430*/  @P0 LEA R14, P1, R37, R14, 0x1 ;  /* 0x0000000e250e0211 */ /* 0x001fc400078208ff */
[----:B------:R-:W-:Y:S02]  /*d440*/  @P0 LEA R21, R5, UR39, 0x1 ;  /* 0x0000002705150c11 */ /* 0x000fe4000f8e08ff */
[----:B------:R-:W-:Y:S01]  /*d450*/  @P0 IADD3.X R9, RZ, R8, RZ, P1, !PT ;  /* 0x00000008ff090210 */ /* 0x000fe20000ffe4ff */
[----:B------:R-:W-:Y:S02]  /*d460*/  @P0 IMAD.MOV.U32 R2, RZ, RZ, R14 ;  /* 0x000000ffff020224 */ /* 0x000fe400078e000e */
[----:B------:R-:W0:Y:S02]  /*d470*/  SHFL.IDX PT, R14, R4, 0x2, 0x181f ;  /* 0x00581f00040e7f89 */ /* 0x000e2400000e0000 */
[----:B------:R-:W-:-:S05]  /*d480*/  @P0 IMAD.MOV.U32 R3, RZ, RZ, R9 ;  /* 0x000000ffff030224 */ /* 0x000fca00078e0009 */
[----:B------:R-:W-:Y:S04]  /*d490*/  @P0 LDGSTS.E.BYPASS.LTC128B.128 [R21+0x24c00], desc[UR36][R2.64], !P5 ;  /* 0x24c0000002150fae */ /* 0x000fe8000e901d64 */
[----:B------:R-:W-:Y:S04]  /*d4a0*/  @P0 LDGSTS.E.BYPASS.LTC128B.128 [R21+0x27400], desc[UR36][R2.64+0x80], !P4 ;  /* 0x2740008002150fae */ /* 0x000fe8000e101d64 */
[----:B------:R-:W-:Y:S04]  /*d4b0*/  @P0 LDGSTS.E.BYPASS.LTC128B.128 [R21+0x29c00], desc[UR36][R2.64+0x100], !P3 ;  /* 0x29c0010002150fae */ /* 0x000fe8000d901d64 */
[----:B------:R1:W-:Y:S01]  /*d4c0*/  @P0 LDGSTS.E.BYPASS.LTC128B.128 [R21+0x2c400], desc[UR36][R2.64+0x180], !P2 ;  /* 0x2c40018002150fae */ /* 0x0003e2000d101d64 */
[----:B------:R-:W-:-:S13]  /*d4d0*/  ISETP.GE.AND P0, PT, R33, 0x21, PT ;  /* 0x000000212100780c */ /* 0x000fda0003f06270 */
[----:B0-----:R-:W-:Y:S02]  /*d4e0*/  @P0 LEA R14, P1, R37, R14, 0x1 ;  /* 0x0000000e250e0211 */ /* 0x001fe400078208ff */
[----:B------:R-:W-:Y:S02]  /*d4f0*/  @P0 LEA R9, R5, UR39, 0x1 ;  /* 0x0000002705090c11 */ /* 0x000fe4000f8e08ff */
[----:B-1----:R-:W-:Y:S01]  /*d500*/  @P0 MOV R2, R14 ;  /* 0x0000000e00020202 */ /* 0x002fe20000000f00 */
[----:B------:R-:W-:Y:S01]  /*d510*/  @P0 IMAD.X R7, RZ, RZ, R7, P1 ;  /* 0x000000ffff070224 */ /* 0x000fe200008e0607 */
[----:B------:R-:W0:Y:S03]  /*d520*/  SHFL.IDX PT, R14, R4, 0x3, 0x181f ;  /* 0x00781f00040e7f89 */ /* 0x000e2600000e0000 */
[----:B------:R-:W-:Y:S02]  /*d530*/  @P0 IMAD.MOV.U32 R3, RZ, RZ, R7 ;  /* 0x000000ffff030224 */ /* 0x000fe400078e0007 */
[----:B------:R-:W1:Y:S04]  /*d540*/  SHFL.IDX PT, R7, R6, 0x3, 0x181f ;  /* 0x00781f0006077f89 */ /* 0x000e6800000e0000 */
[----:B------:R-:W-:Y:S04]  /*d550*/  @P0 LDGSTS.E.BYPASS.LTC128B.128 [R9+0x25400], desc[UR36][R2.64], !P5 ;  /* 0x2540000002090fae */ /* 0x000fe8000e901d64 */
[----:B------:R-:W-:Y:S04]  /*d560*/  @P0 LDGSTS.E.BYPASS.LTC128B.128 [R9+0x27c00], desc[UR36][R2.64+0x80], !P4 ;  /* 0x27c0008002090fae */ /* 0x000fe8000e101d64 */
[----:B------:R-:W-:Y:S04]  /*d570*/  @P0 LDGSTS.E.BYPASS.LTC128B.128 [R9+0x2a400], desc[UR36][R2.64+0x100], !P3 ;  /* 0x2a40010002090fae */ /* 0x000fe8000d901d64 */
[----:B------:R2:W-:Y:S01]  /*d580*/  @P0 LDGSTS.E.BYPASS.LTC128B.128 [R9+0x2cc00], desc[UR36][R2.64+0x180], !P2 ;  /* 0x2cc0018002090fae */ /* 0x0005e2000d101d64 */
[----:B------:R-:W-:-:S13]  /*d590*/  ISETP.GE.AND P0, PT, R33, 0x31, PT ;  /* 0x000000312100780c */ /* 0x000fda0003f06270 */
[----:B0-----:R-:W-:Y:S02]  /*d5a0*/  @P0 LEA R14, P1, R37, R14, 0x1 ;  /* 0x0000000e250e0211 */ /* 0x001fe400078208ff */
[----:B------:R-:W-:-:S03]  /*d5b0*/  @P0 LEA R21, R5, UR39, 0x1 ;  /* 0x0000002705150c11 */ /* 0x000fc6000f8e08ff */
[----:B-1----:R-:W-:Y:S02]  /*d5c0*/  @P0 IMAD.X R7, RZ, RZ, R7, P1 ;  /* 0x000000ffff070224 */ /* 0x002fe400008e0607 */
[----:B--2---:R-:W-:Y:S02]  /*d5d0*/  @P0 IMAD.MOV.U32 R2, RZ, RZ, R14 ;  /* 0x000000ffff020224 */ /* 0x004fe400078e000e */
[----:B------:R0:W1:Y:S01]  /*d5e0*/  SHFL.IDX PT, R14, R4, 0x4, 0x181f ;  /* 0x00981f00040e7f89 */ /* 0x00006200000e0000 */
[----:B------:R-:W-:-:S03]  /*d5f0*/  @P0 MOV R3, R7 ;  /* 0x0000000700030202 */ /* 0x000fc60000000f00 */
[----:B------:R0:W2:Y:S04]  /*d600*/  SHFL.IDX PT, R7, R6, 0x4, 0x181f ;  /* 0x00981f0006077f89 */ /* 0x0000a800000e0000 */
[----:B------:R0:W-:Y:S04]  /*d610*/  @P0 LDGSTS.E.BYPASS.LTC128B.128 [R21+0x25c00], desc[UR36][R2.64], !P5 ;  /* 0x25c0000002150fae */ /* 0x0001e8000e901d64 */
[----:B------:R0:W-:Y:S04]  /*d620*/  @P0 LDGSTS.E.BYPASS.LTC128B.128 [R21+0x28400], desc[UR36][R2.64+0x80], !P4 ;  /* 0x2840008002150fae */ /* 0x0001e8000e101d64 */
[----:B------:R0:W-:Y:S04]  /*d630*/  @P0 LDGSTS.E.BYPASS.LTC128B.128 [R21+0x2ac00], desc[UR36][R2.64+0x100], !P3 ;  /* 0x2ac0010002150fae */ /* 0x0001e8000d901d64 */
[----:B------:R0:W-:Y:S02]  /*d640*/  @P0 LDGSTS.E.BYPASS.LTC128B.128 [R21+0x2d400], desc[UR36][R2.64+0x180], !P2 ;  /* 0x2d40018002150fae */ /* 0x0001e4000d101d64 */
.L_x_107:
[----:B------:R-:W-:Y:S01]  /*d650*/  ISETP.GE.AND P0, PT, R33, 0x41, PT ;  /* 0x000000412100780c */ /* 0x000fe20003f06270 */
[----:B------:R-:W-:-:S12]  /*d660*/  BSSY B0, `(.L_x_49) ;  /* 0x0000010000007945 */ /* 0x000fd80003800000 */
[----:B------:R-:W-:Y:S05]  /*d670*/  @!P0 BRA `(.L_x_50) ;  /* 0x0000000000388947 */ /* 0x000fea0003800000 */
[C---:B------:R-:W-:Y:S02]  /*d680*/  LOP3.LUT P4, RZ, R16.reuse, 0x8, RZ, 0xc0, !PT ;  /* 0x0000000810ff7812 */ /* 0x040fe4000788c0ff */
[C---:B------:R-:W-:Y:S02]  /*d690*/  LOP3.LUT P3, RZ, R16.reuse, 0x4, RZ, 0xc0, !PT ;  /* 0x0000000410ff7812 */ /* 0x040fe4000786c0ff */
[C---:B------:R-:W-:Y:S02]  /*d6a0*/  LOP3.LUT P2, RZ, R16.reuse, 0x2, RZ, 0xc0, !PT ;  /* 0x0000000210ff7812 */ /* 0x040fe4000784c0ff */
[----:B------:R-:W-:Y:S02]  /*d6b0*/  LOP3.LUT P1, RZ, R16, 0x1, RZ, 0xc0, !PT ;  /* 0x0000000110ff7812 */ /* 0x000fe4000782c0ff */
[----:B01----:R-:W-:Y:S02]  /*d6c0*/  LEA R2, P0, R37, R14, 0x1 ;  /* 0x0000000e25027211 */ /* 0x003fe400078008ff */
[----:B------:R-:W-:-:S03]  /*d6d0*/  LEA R5, R5, UR39, 0x1 ;  /* 0x0000002705057c11 */ /* 0x000fc6000f8e08ff */
[----:B--2---:R-:W-:-:S05]  /*d6e0*/  IMAD.X R3, RZ, RZ, R7, P0 ;  /* 0x000000ffff037224 */ /* 0x004fca00000e0607 */
[----:B------:R-:W-:Y:S01]  /*d6f0*/  @!PT LDS RZ, [RZ] ;  /* 0x00000000fffff984 */ /* 0x000fe20000000800 */
[----:B------:R-:W-:Y:S01]  /*d700*/  @!PT LDS RZ, [RZ] ;  /* 0x00000000fffff984 */ /* 0x000fe20000000800 */
[----:B------:R-:W-:Y:S01]  /*d710*/  @!PT LDS RZ, [RZ] ;  /* 0x00000000fffff984 */ /* 0x000fe20000000800 */
[----:B------:R3:W-:Y:S04]  /*d720*/  LDGSTS.E.BYPASS.LTC128B.128 [R5+0x26400], desc[UR36][R2.64], !P4 ;  /* 0x2640000002057fae */ /* 0x0007e8000e101d64 */
[----:B------:R3:W-:Y:S04]  /*d730*/  LDGSTS.E.BYPASS.LTC128B.128 [R5+0x28c00], desc[UR36][R2.64+0x80], !P3 ;  /* 0x28c0008002057fae */ /* 0x0007e8000d901d64 */
[----:B------:R3:W-:Y:S04]  /*d740*/  LDGSTS.E.BYPASS.LTC128B.128 [R5+0x2b400], desc[UR36][R2.64+0x100], !P2 ;  /* 0x2b40010002057fae */ /* 0x0007e8000d101d64 */
[----:B------:R3:W-:Y:S02]  /*d750*/  LDGSTS.E.BYPASS.LTC128B.128 [R5+0x2dc00], desc[UR36][R2.64+0x180], !P1 ;  /* 0x2dc0018002057fae */ /* 0x0007e4000c901d64 */
.L_x_50:
[----:B------:R-:W-:Y:S05]  /*d760*/  BSYNC B0 ;  /* 0x0000000000007941 */ /* 0x000fea0003800000 */
.L_x_49:
[----:B------:R-:W-:Y:S01]  /*d770*/  NOP ;  /* 0x0000000000007918 */ /* 0x000fe20000000000 */
[----:B------:R-:W-:-:S13]  /*d780*/  PLOP3.LUT P0, PT, PT, PT, PT, 0x80, 0x0 ;  /* 0x000000000000781c */ /* 0x000fda0003f0f070 */
.L_x_51:
[----:B------:R-:W-:Y:S02]  /*d790*/  PLOP3.LUT P1, PT, P1, P0, PT, 0xa2, 0x0 ;  /* 0x000000000000781c */ /* 0x000fe40000f21472 */
[----:B------:R-:W-:-:S08]  /*d7a0*/  @P0 R2UR P1, UR4, R0 ;  /* 0x00000000000402ca */ /* 0x000fd00000020000 */
[----:B------:R-:W-:-:S05]  /*d7b0*/  @P0 PLOP3.LUT P0, PT, P1, PT, PT, 0x80, 0x0 ;  /* 0x000000000000081c */ /* 0x000fca0000f0f070 */
[----:B------:R-:W-:Y:S01]  /*d7c0*/  @!P1 SYNCS.ARRIVE.TRANS64.RED.A0T1 RZ, [UR4+0x38830], RZ ;  /* 0x038830ffffff99a7 */ /* 0x000fe20008200404 */
[----:B------:R-:W-:Y:S07]  /*d7d0*/  @!P1 ARRIVES.LDGSTSBAR.64.TRANSCNT [UR4+0x38830] ;  /* 0x03883000ff0099b0 */ /* 0x000fee0008000a84 */
[----:B------:R-:W-:Y:S05]  /*d7e0*/  @P0 BRA.U.ANY `(.L_x_51) ;  /* 0xfffffffd00e80947 */ /* 0x000fea000393ffff */
[----:B------:R-:W-:Y:S01]  /*d7f0*/  NOP ;  /* 0x0000000000007918 */ /* 0x000fe20000000000 */
[----:B------:R-:W-:-:S13]  /*d800*/  LOP3.LUT P2, RZ, R16, 0x100, RZ, 0xc0, !PT ;  /* 0x0000010010ff7812 */ /* 0x000fda000784c0ff */
[----:B------:R-:W-:Y:S05]  /*d810*/  @!P2 BRA `(.L_x_52) ;  /* 0x000000000004a947 */ /* 0x000fea0003800000 */
[----:B------:R-:W-:Y:S01]  /*d820*/  BPT.TRAP 0x1 ;  /* 0x000000040000795c */ /* 0x000fe20000300000 */
.L_x_52:
[----:B------:R4:W-:Y:S02]  /*d830*/  SYNCS.ARRIVE.TRANS64.A1T0 RZ, [R0+URZ+0x38830], RZ ;  /* 0x038830ff00ff79a7 */ /* 0x0009e4000810003f */
[----:B------:R-:W-:Y:S05]  /*d840*/  WARPSYNC.ALL ;  /* 0x0000000000007948 */ /* 0x000fea0003800000 */
[----:B------:R-:W-:-:S04]  /*d850*/  UIADD3 UR4, UR39, 0x14400, URZ ;  /* 0x0001440027047890 */ /* 0x000fc8000fffe03f */
[----:B------:R-:W-:Y:S01]  /*d860*/  ULOP3.LUT UP0, URZ, UR4, 0x3ff, URZ, 0xc0, !UPT ;  /* 0x000003ff043f7892 */ /* 0x000fe2000f80c03f */
[----:B------:R-:W-:Y:S05]  /*d870*/  BAR.SYNC.DEFER_BLOCKING 0x8, 0x180 ;  /* 0x0206000000007b1d */ /* 0x000fea0000010000 */
[----:B------:R-:W-:-:S13]  /*d880*/  PLOP3.LUT P0, PT, PT, PT, UP0, 0x80, 0x0 ;  /* 0x000000000000781c */ /* 0x000fda0003f0f008 */
[----:B------:R-:W-:Y:S05]  /*d890*/  @!P0 BRA `(.L_x_53) ;  /* 0x0000000000408947 */ /* 0x000fea0003800000 */
[----:B0--3--:R-:W-:Y:S01]  /*d8a0*/  MOV R2, 0x0 ;  /* 0x0000000000027802 */ /* 0x009fe20000000f00 */
[----:B------:R-:W-:Y:S01]  /*d8b0*/  ULDC.64 UR6, c[0x4][0x138] ;  /* 0x01004e0000067ab9 */ /* 0x000fe20000000a00 */
[----:B------:R-:W-:Y:S01]  /*d8c0*/  ULDC.64 UR8, c[0x4][0x140] ;  /* 0x0100500000087ab9 */ /* 0x000fe20000000a00 */
[----:B------:R-:W-:Y:S01]  /*d8d0*/  ULDC.64 UR4, c[0x4][0xb0] ;  /* 0x01002c0000047ab9 */ /* 0x000fe20000000a00 */
[----:B------:R-:W-:Y:S01]  /*d8e0*/  IMAD.U32 R4, RZ, RZ, UR6 ;  /* 0x00000006ff047e24 */ /* 0x000fe2000f8e00ff */
[----:B------:R-:W-:Y:S01]  /*d8f0*/  MOV R6, UR8 ;  /* 0x0000000800067c02 */ /* 0x000fe20008000f00 */
[----:B------:R-:W0:Y:S01]  /*d900*/  LDC.64 R2, c[0x4][R2] ;  /* 0x0100000002027b82 */ /* 0x000e220000000a00 */
[----:B------:R-:W-:Y:S01]  /*d910*/  IMAD.U32 R5, RZ, RZ, UR7 ;  /* 0x00000007ff057e24 */ /* 0x000fe2000f8e00ff */
[----:B------:R-:W-:Y:S01]  /*d920*/  MOV R8, 0x70 ;  /* 0x0000007000087802 */ /* 0x000fe20000000f00 */
[----:B--2---:R-:W-:Y:S02]  /*d930*/  IMAD.U32 R7, RZ, RZ, UR9 ;  /* 0x00000009ff077e24 */ /* 0x004fe4000f8e00ff */
[----:B------:R-:W-:-:S02]  /*d940*/  IMAD.U32 R10, RZ, RZ, UR4 ;  /* 0x00000004ff0a7e24 */ /* 0x000fc4000f8e00ff */
[----:B------:R-:W-:Y:S02]  /*d950*/  IMAD.U32 R11, RZ, RZ, UR5 ;  /* 0x00000005ff0b7e24 */ /* 0x000fe4000f8e00ff */
[----:B------:R-:W-:Y:S02]  /*d960*/  IMAD.MOV.U32 R12, RZ, RZ, 0x1 ;  /* 0x00000001ff0c7424 */ /* 0x000fe400078e00ff */
[----:B------:R-:W-:-:S07]  /*d970*/  IMAD.MOV.U32 R13, RZ, RZ, RZ ;  /* 0x000000ffff0d7224 */ /* 0x000fce00078e00ff */
[----:B------:R-:W-:-:S07]  /*d980*/  LEPC R20, `(.L_x_53) ;  /* 0x000000001014794e */ /* 0x000fce0000000000 */
[----:B01--4-:R-:W-:Y:S05]  /*d990*/  CALL.ABS.NOINC R2 ;  /* 0x0000000002007343 */ /* 0x013fea0003c00000 */
.L_x_53:
[----:B------:R1:W5:Y:S01]  /*d9a0*/  LDL R20, [R1+0x4] ;  /* 0x0000040001147983 */ /* 0x0003620000100800 */
[----:B----4-:R-:W4:Y:S01]  /*d9b0*/  LDC R0, c[0x0][0x448] ;  /* 0x00011200ff007b82 */ /* 0x010f220000000800 */
[----:B0--3--:R-:W-:Y:S01]  /*d9c0*/  IMAD.MOV R3, RZ, RZ, -R24 ;  /* 0x000000ffff037224 */ /* 0x009fe200078e0a18 */
[----:B------:R-:W-:Y:S01]  /*d9d0*/  ULDC UR4, c[0x0][0xc38] ;  /* 0x00030e0000047ab9 */ /* 0x000fe20000000800 */
[----:B------:R-:W-:Y:S02]  /*d9e0*/  SHF.R.S32.HI R6, RZ, 0x1f, R23 ;  /* 0x0000001fff067819 */ /* 0x000fe40000011417 */
[----:B------:R-:W-:Y:S01]  /*d9f0*/  IMAD R4, R3, UR4, R36 ;  /* 0x0000000403047c24 */ /* 0x000fe2000f8e0224 */
[----:B------:R-:W-:Y:S01]  /*da00*/  ULDC.64 UR4, c[0x0][0x2d8] ;  /* 0x0000b60000047ab9 */ /* 0x000fe20000000a00 */
[C---:B------:R-:W-:Y:S02]  /*da10*/  LOP3.LUT P2, RZ, R16.reuse, 0x4000, RZ, 0xc0, !PT ;  /* 0x0000400010ff7812 */ /* 0x040fe4000784c0ff */
[----:B------:R-:W-:-:S02]  /*da20*/  LOP3.LUT P3, RZ, R16, 0x2000, RZ, 0xc0, !PT ;  /* 0x0000200010ff7812 */ /* 0x000fc4000786c0ff */
[----:B------:R-:W-:Y:S02]  /*da30*/  SHF.L.U32 R4, R4, 0x7, RZ ;  /* 0x0000000704047819 */ /* 0x000fe400000006ff */
[C---:B------:R-:W-:Y:S02]  /*da40*/  LOP3.LUT P4, RZ, R16.reuse, 0x1000, RZ, 0xc0, !PT ;  /* 0x0000100010ff7812 */ /* 0x040fe4000788c0ff */
[----:B--2---:R-:W-:Y:S02]  /*da50*/  LOP3.LUT R7, R27, R4, RZ, 0xfc, !PT ;  /* 0x000000041b077212 */ /* 0x004fe400078efcff */
[----:B------:R-:W-:-:S03]  /*da60*/  LOP3.LUT P5, RZ, R16, 0x800, RZ, 0xc0, !PT ;  /* 0x0000080010ff7812 */ /* 0x000fc600078ac0ff */
[----:B------:R-:W-:Y:S01]  /*da70*/  IMAD.MOV.U32 R5, RZ, RZ, R7 ;  /* 0x000000ffff057224 */ /* 0x000fe200078e0007 */
[----:B----4-:R-:W-:-:S13]  /*da80*/  ISETP.NE.AND P0, PT, R0, 0x1, PT ;  /* 0x000000010000780c */ /* 0x010fda0003f05270 */
[----:B------:R-:W0:Y:S08]  /*da90*/  @P0 LDC R2, c[0x0][0x44c] ;  /* 0x00011300ff020b82 */ /* 0x000e300000000800 */
[----:B------:R-:W2:Y:S01]  /*daa0*/  @P0 LDC R9, c[0x0][0x450] ;  /* 0x00011400ff090b82 */ /* 0x000ea20000000800 */
[----:B0-----:R-:W-:-:S05]  /*dab0*/  @P0 IMAD.HI.U32 R2, R7, R2, RZ ;  /* 0x0000000207020227 */ /* 0x001fca00078e00ff */
[----:B--2---:R-:W-:Y:S01]  /*dac0*/  @P0 SHF.R.U32.HI R5, RZ, R9, R2 ;  /* 0x00000009ff050219 */ /* 0x004fe20000011602 */
[----:B------:R-:W-:-:S04]  /*dad0*/  IMAD R2, R29, UR4, RZ ;  /* 0x000000041d027c24 */ /* 0x000fc8000f8e02ff */
[C---:B------:R-:W-:Y:S02]  /*dae0*/  IMAD R9, R19.reuse, UR5, R2 ;  /* 0x0000000513097c24 */ /* 0x040fe4000f8e0202 */
[----:B------:R-:W-:Y:S01]  /*daf0*/  IMAD.WIDE.U32 R2, R19, UR4, RZ ;  /* 0x0000000413027c25 */ /* 0x000fe2000f8e00ff */
[----:B------:R-:W-:-:S03]  /*db00*/  ULDC.64 UR4, c[0x0][0x2e0] ;  /* 0x0000b80000047ab9 */ /* 0x000fc60000000a00 */
[----:B------:R-:W-:Y:S02]  /*db10*/  IMAD R6, R6, UR4, RZ ;  /* 0x0000000406067c24 */ /* 0x000fe4000f8e02ff */
[----:B------:R-:W-:Y:S02]  /*db20*/  IMAD.IADD R3, R3, 0x1, R9 ;  /* 0x0000000103037824 */ /* 0x000fe400078e0209 */
[C---:B------:R-:W-:Y:S02]  /*db30*/  IMAD R9, R23.reuse, UR5, R6 ;  /* 0x0000000517097c24 */ /* 0x040fe4000f8e0206 */
[----:B------:R-:W-:Y:S02]  /*db40*/  IMAD.MOV R6, RZ, RZ, -R5 ;  /* 0x000000ffff067224 */ /* 0x000fe400078e0a05 */
[----:B------:R-:W-:Y:S01]  /*db50*/  IMAD.WIDE.U32 R2, R23, UR4, R2 ;  /* 0x0000000417027c25 */ /* 0x000fe2000f8e0002 */
[----:B------:R-:W-:-:S03]  /*db60*/  ULDC.64 UR4, c[0x0][0x2d0] ;  /* 0x0000b40000047ab9 */ /* 0x000fc60000000a00 */
[----:B------:R-:W-:Y:S01]  /*db70*/  IMAD R7, R0, R6, R7 ;  /* 0x0000000600077224 */ /* 0x000fe200078e0207 */
[----:B------:R-:W-:Y:S02]  /*db80*/  SHF.R.S32.HI R0, RZ, 0x1f, R5 ;  /* 0x0000001fff007819 */ /* 0x000fe40000011405 */
[----:B------:R-:W-:-:S03]  /*db90*/  IADD3 R3, R3, R9, RZ ;  /* 0x0000000903037210 */ /* 0x000fc60007ffe0ff */
[----:B------:R-:W-:Y:S02]  /*dba0*/  IMAD R0, R0, UR4, RZ ;  /* 0x0000000400007c24 */ /* 0x000fe4000f8e02ff */
[----:B------:R-:W-:-:S04]  /*dbb0*/  IMAD.WIDE.U32 R2, R5, UR4, R2 ;  /* 0x0000000405027c25 */ /* 0x000fc8000f8e0002 */
[----:B------:R-:W-:Y:S01]  /*dbc0*/  IMAD R5, R5, UR5, R0 ;  /* 0x0000000505057c24 */ /* 0x000fe2000f8e0200 */
[----:B------:R-:W-:Y:S01]  /*dbd0*/  SHF.R.S32.HI R0, RZ, 0x1f, R7 ;  /* 0x0000001fff007819 */ /* 0x000fe20000011407 */
[----:B------:R-:W-:Y:S02]  /*dbe0*/  ULDC.64 UR4, c[0x0][0x2c8] ;  /* 0x0000b20000047ab9 */ /* 0x000fe40000000a00 */
[----:B------:R-:W-:Y:S02]  /*dbf0*/  IMAD.IADD R3, R3, 0x1, R5 ;  /* 0x0000000103037824 */ /* 0x000fe400078e0205 */
[----:B------:R-:W-:Y:S02]  /*dc00*/  IMAD R0, R0, UR4, RZ ;  /* 0x0000000400007c24 */ /* 0x000fe4000f8e02ff */
[----:B------:R-:W-:-:S04]  /*dc10*/  IMAD.WIDE.U32 R2, R7, UR4, R2 ;  /* 0x0000000407027c25 */ /* 0x000fc8000f8e0002 */
[----:B------:R-:W-:Y:S01]  /*dc20*/  IMAD R5, R7, UR5, R0 ;  /* 0x0000000507057c24 */ /* 0x000fe2000f8e0200 */
[----:B------:R-:W-:Y:S02]  /*dc30*/  ULDC.64 UR4, c[0x0][0x280] ;  /* 0x0000a00000047ab9 */ /* 0x000fe40000000a00 */
[----:B------:R-:W-:Y:S01]  /*dc40*/  LEA R0, P0, R2, UR4, 0x1 ;  /* 0x0000000402007c11 */ /* 0x000fe2000f8008ff */
[----:B------:R-:W-:Y:S01]  /*dc50*/  IMAD.IADD R5, R3, 0x1, R5 ;  /* 0x0000000103057824 */ /* 0x000fe200078e0205 */
[----:B------:R-:W-:-:S04]  /*dc60*/  UMOV UR4, 0xffffffff ;  /* 0xffffffff00047882 */ /* 0x000fc80000000000 */
[----:B------:R-:W-:Y:S01]  /*dc70*/  LEA.HI.X R5, R2, UR5, R5, 0x1, P0 ;  /* 0x0000000502057c11 */ /* 0x000fe200080f0c05 */
[----:B-1----:R-:W-:Y:S06]  /*dc80*/  BRA.DIV UR4, `(.L_x_54) ;  /* 0x0000002a04bc7947 */ /* 0x002fec000b800000 */
[----:B------:R-:W0:Y:S01]  /*dc90*/  SHFL.IDX PT, R14, R0, RZ, 0x181f ;  /* 0x00181fff000e7589 */ /* 0x000e2200000e0000 */
[----:B------:R-:W-:-:S03]  /*dca0*/  IMAD.IADD R4, R34, 0x1, R4 ;  /* 0x0000000122047824 */ /* 0x000fc600078e0204 */
[----:B------:R-:W1:Y:S01]  /*dcb0*/  SHFL.IDX PT, R2, R5, RZ, 0x181f ;  /* 0x00181fff05027589 */ /* 0x000e6200000e0000 */
[C---:B------:R-:W-:Y:S01]  /*dcc0*/  VIADD R7, R4.reuse, 0x10 ;  /* 0x0000001004077836 */ /* 0x040fe20000000000 */
[----:B------:R-:W-:Y:S02]  /*dcd0*/  ISETP.GE.AND P0, PT, R4, UR40, PT ;  /* 0x0000002804007c0c */ /* 0x000fe4000bf06270 */
[----:B------:R-:W-:Y:S11]  /*dce0*/  SHFL.IDX PT, R6, R5, 0x1, 0x181f ;  /* 0x00381f0005067f89 */ /* 0x000ff600000e0000 */
[----:B0-----:R-:W-:-:S04]  /*dcf0*/  @!P0 LEA R14, P1, R37, R14, 0x1 ;  /* 0x0000000e250e8211 */ /* 0x001fc800078208ff */
[----:B-1----:R-:W-:Y:S01]  /*dd00*/  @!P0 IADD3.X R3, RZ, R2, RZ, P1, !PT ;  /* 0x00000002ff038210 */ /* 0x002fe20000ffe4ff */
[----:B------:R-:W-:Y:S02]  /*dd10*/  @!P0 IMAD.MOV.U32 R2, RZ, RZ, R14 ;  /* 0x000000ffff028224 */ /* 0x000fe400078e000e */
[----:B------:R-:W0:Y:S04]  /*dd20*/  SHFL.IDX PT, R14, R0, 0x1, 0x181f ;  /* 0x00381f00000e7f89 */ /* 0x000e2800000e0000 */
[----:B-----5:R-:W-:Y:S04]  /*dd30*/  @!P0 LDGSTS.E.BYPASS.LTC128B.128 [R20+0x14400], desc[UR36][R2.64], !P2 ;  /* 0x1440000002148fae */ /* 0x020fe8000d101d64 */
[----:B------:R-:W-:Y:S04]  /*dd40*/  @!P0 LDGSTS.E.BYPASS.LTC128B.128 [R20+0x18400], desc[UR36][R2.64+0x80], !P3 ;  /* 0x1840008002148fae */ /* 0x000fe8000d901d64 */
[----:B------:R-:W-:Y:S04]  /*dd50*/  @!P0 LDGSTS.E.BYPASS.LTC128B.128 [R20+0x1c400], desc[UR36][R2.64+0x100], !P4 ;  /* 0x1c40010002148fae */ /* 0x000fe8000e101d64 */
[----:B------:R1:W-:Y:S01]  /*dd60*/  @!P0 LDGSTS.E.BYPASS.LTC128B.128 [R20+0x20400], desc[UR36][R2.64+0x180], !P5 ;  /* 0x2040018002148fae */ /* 0x0003e2000e901d64 */
[----:B------:R-:W-:-:S13]  /*dd70*/  ISETP.GE.AND P0, PT, R7, UR40, PT ;  /* 0x0000002807007c0c */ /* 0x000fda000bf06270 */
[----:B0-----:R-:W-:-:S04]  /*dd80*/  @!P0 LEA R14, P1, R37, R14, 0x1 ;  /* 0x0000000e250e8211 */ /* 0x001fc800078208ff */
[----:B-1----:R-:W-:Y:S01]  /*dd90*/  @!P0 MOV R2, R14 ;  /* 0x0000000e00028202 */ /* 0x002fe20000000f00 */
[----:B------:R-:W-:Y:S01]  /*dda0*/  @!P0 IMAD.X R7, RZ, RZ, R6, P1 ;  /* 0x000000ffff078224 */ /* 0x000fe200008e0606 */
[----:B------:R-:W0:Y:S03]  /*ddb0*/  SHFL.IDX PT, R14, R0, 0x2, 0x181f ;  /* 0x00581f00000e7f89 */ /* 0x000e2600000e0000 */
[----:B------:R-:W-:Y:S01]  /*ddc0*/  @!P0 IMAD.MOV.U32 R3, RZ, RZ, R7 ;  /* 0x000000ffff038224 */ /* 0x000fe200078e0007 */
[----:B------:R-:W1:Y:S01]  /*ddd0*/  SHFL.IDX PT, R6, R5, 0x2, 0x181f ;  /* 0x00581f0005067f89 */ /* 0x000e6200000e0000 */
[----:B------:R-:W-:-:S03]  /*dde0*/  VIADD R7, R4, 0x20 ;  /* 0x0000002004077836 */ /* 0x000fc60000000000 */
[----:B------:R-:W-:Y:S04]  /*ddf0*/  @!P0 LDGSTS.E.BYPASS.LTC128B.128 [R20+0x14c00], desc[UR36][R2.64], !P2 ;  /* 0x14c0000002148fae */ /* 0x000fe8000d101d64 */
[----:B------:R-:W-:Y:S04]  /*de00*/  @!P0 LDGSTS.E.BYPASS.LTC128B.128 [R20+0x18c00], desc[UR36][R2.64+0x80], !P3 ;  /* 0x18c0008002148fae */ /* 0x000fe8000d901d64 */
[----:B------:R-:W-:Y:S04]  /*de10*/  @!P0 LDGSTS.E.BYPASS.LTC128B.128 [R20+0x1cc00], desc[UR36][R2.64+0x100], !P4 ;  /* 0x1cc0010002148fae */ /* 0x000fe8000e101d64 */
[----:B------:R2:W-:Y:S01]  /*de20*/  @!P0 LDGSTS.E.BYPASS.LTC128B.128 [R20+0x20c00], desc[UR36][R2.64+0x180], !P5 ;  /* 0x20c0018002148fae */ /* 0x0005e2000e901d64 */
[----:B------:R-:W-:-:S13]  /*de30*/  ISETP.GE.AND P0, PT, R7, UR40, PT ;  /* 0x0000002807007c0c */ /* 0x000fda000bf06270 */
[----:B0-----:R-:W-:-:S04]  /*de40*/  @!P0 LEA R14, P1, R37, R14, 0x1 ;  /* 0x0000000e250e8211 */ /* 0x001fc800078208ff */
[----:B--2---:R-:W-:Y:S01]  /*de50*/  @!P0 MOV R2, R14 ;  /* 0x0000000e00028202 */ /* 0x004fe20000000f00 */
[----:B-1----:R-:W-:Y:S01]  /*de60*/  @!P0 IMAD.X R7, RZ, RZ, R6, P1 ;  /* 0x000000ffff078224 */ /* 0x002fe200008e0606 */
        /* <DEDUP_REMOVED lines=48> */
[----:B------:R0:W1:Y:S03]  /*e170*/  SHFL.IDX PT, R14, R0, 0x7, 0x181f ;  /* 0x00f81f00000e7f89 */ /* 0x00006600000e0000 */
[----:B------:R-:W-:Y:S01]  /*e180*/  @!P0 IMAD.MOV.U32 R3, RZ, RZ, R7 ;  /* 0x000000ffff038224 */ /* 0x000fe200078e0007 */
[----:B------:R0:W2:Y:S04]  /*e190*/  SHFL.IDX PT, R6, R5, 0x7, 0x181f ;  /* 0x00f81f0005067f89 */ /* 0x0000a800000e0000 */
[----:B------:R0:W-:Y:S04]  /*e1a0*/  @!P0 LDGSTS.E.BYPASS.LTC128B.128 [R20+0x17400], desc[UR36][R2.64], !P2 ;  /* 0x1740000002148fae */ /* 0x0001e8000d101d64 */
[----:B------:R0:W-:Y:S04]  /*e1b0*/  @!P0 LDGSTS.E.BYPASS.LTC128B.128 [R20+0x1b400], desc[UR36][R2.64+0x80], !P3 ;  /* 0x1b40008002148fae */ /* 0x0001e8000d901d64 */
[----:B------:R0:W-:Y:S04]  /*e1c0*/  @!P0 LDGSTS.E.BYPASS.LTC128B.128 [R20+0x1f400], desc[UR36][R2.64+0x100], !P4 ;  /* 0x1f40010002148fae */ /* 0x0001e8000e101d64 */
[----:B------:R0:W-:Y:S02]  /*e1d0*/  @!P0 LDGSTS.E.BYPASS.LTC128B.128 [R20+0x23400], desc[UR36][R2.64+0x180], !P5 ;  /* 0x2340018002148fae */ /* 0x0001e4000e901d64 */
.L_x_124:
[----:B0-----:R-:W3:Y:S01]  /*e1e0*/  LDL R0, [R1] ;  /* 0x0000000001007983 */ /* 0x001ee20000100800 */
[----:B------:R-:W-:-:S05]  /*e1f0*/  VIADD R4, R4, 0x70 ;  /* 0x0000007004047836 */ /* 0x000fca0000000000 */
[----:B------:R-:W-:-:S13]  /*e200*/  ISETP.GE.AND P0, PT, R4, UR40, PT ;  /* 0x0000002804007c0c */ /* 0x000fda000bf06270 */
[----:B-1----:R-:W-:-:S05]  /*e210*/  @!P0 LEA R2, P1, R37, R14, 0x1 ;  /* 0x0000000e25028211 */ /* 0x002fca00078208ff */
[----:B--2---:R-:W-:-:S05]  /*e220*/  @!P0 IMAD.X R3, RZ, RZ, R6, P1 ;  /* 0x000000ffff038224 */ /* 0x004fca00008e0606 */
[----:B------:R-:W-:Y:S01]  /*e230*/  @!PT LDS RZ, [RZ] ;  /* 0x00000000fffff984 */ /* 0x000fe20000000800 */
[----:B------:R-:W-:Y:S01]  /*e240*/  @!PT LDS RZ, [RZ] ;  /* 0x00000000fffff984 */ /* 0x000fe20000000800 */
[----:B------:R-:W-:Y:S01]  /*e250*/  @!PT LDS RZ, [RZ] ;  /* 0x00000000fffff984 */ /* 0x000fe20000000800 */
[----:B------:R0:W-:Y:S04]  /*e260*/  @!P0 LDGSTS.E.BYPASS.LTC128B.128 [R20+0x17c00], desc[UR36][R2.64], !P2 ;  /* 0x17c0000002148fae */ /* 0x0001e8000d101d64 */
[----:B------:R0:W-:Y:S04]  /*e270*/  @!P0 LDGSTS.E.BYPASS.LTC128B.128 [R20+0x1bc00], desc[UR36][R2.64+0x80], !P3 ;  /* 0x1bc0008002148fae */ /* 0x0001e8000d901d64 */
[----:B------:R0:W-:Y:S04]  /*e280*/  @!P0 LDGSTS.E.BYPASS.LTC128B.128 [R20+0x1fc00], desc[UR36][R2.64+0x100], !P4 ;  /* 0x1fc0010002148fae */ /* 0x0001e8000e101d64 */
[----:B------:R0:W-:Y:S01]  /*e290*/  @!P0 LDGSTS.E.BYPASS.LTC128B.128 [R20+0x23c00], desc[UR36][R2.64+0x180], !P5 ;  /* 0x23c0018002148fae */ /* 0x0001e2000e901d64 */
[----:B------:R-:W-:Y:S01]  /*e2a0*/  NOP ;  /* 0x0000000000007918 */ /* 0x000fe20000000000 */
[----:B------:R-:W-:Y:S02]  /*e2b0*/  SYNCS.ARRIVE.TRANS64.RED.A0T1 RZ, [UR39+0x38800], RZ ;  /* 0x038800ffffff79a7 */ /* 0x000fe40008200427 */
[----:B------:R-:W-:Y:S01]  /*e2c0*/  ARRIVES.LDGSTSBAR.64.TRANSCNT [UR39+0x38800] ;  /* 0x03880000ff0079b0 */ /* 0x000fe20008000aa7 */
[----:B---3--:R-:W-:-:S04]  /*e2d0*/  LOP3.LUT R0, R0, 0x1, RZ, 0xc, !PT ;  /* 0x0000000100007812 */ /* 0x008fc800078e0cff */
[----:B------:R-:W-:Y:S01]  /*e2e0*/  SHF.L.U32 R0, R0, 0x1f, RZ ;  /* 0x0000001f00007819 */ /* 0x000fe200000006ff */
[----:B------:R-:W-:Y:S01]  /*e2f0*/  NOP ;  /* 0x0000000000007918 */ /* 0x000fe20000000000 */
[----:B------:R-:W-:Y:S01]  /*e300*/  SYNCS.ARRIVE.TRANS64.A1T0 RZ, [UR39+0x38800], RZ ;  /* 0x038800ffffff79a7 */ /* 0x000fe20008100027 */
[----:B------:R-:W-:Y:S01]  /*e310*/  BSSY B0, `(.L_x_55) ;  /* 0x0000003000007945 */ /* 0x000fe20003800000 */
[----:B------:R-:W1:Y:S03]  /*e320*/  SYNCS.PHASECHK.TRANS64.TRYWAIT P0, [UR39+0x38820], R0 ;  /* 0x03882000ff0075a7 */ /* 0x000e660008000167 */
[----:B01----:R-:W-:Y:S05]  /*e330*/  @!P0 BRA `(.L_x_56) ;  /* 0x0000002c00c48947 */ /* 0x003fea0003800000 */
.L_x_125:
[----:B------:R-:W-:Y:S05]  /*e340*/  BSYNC B0 ;  /* 0x0000000000007941 */ /* 0x000fea0003800000 */
.L_x_55:
[----:B------:R-:W-:Y:S01]  /*e350*/  UISETP.GE.AND UP0, UPT, UR38, 0x51, UPT ;  /* 0x000000512600788c */ /* 0x000fe2000bf06270 */
[----:B------:R-:W-:-:S05]  /*e360*/  MOV R8, UR44 ;  /* 0x0000002c00087c02 */ /* 0x000fca0008000f00 */
[----:B------:R-:W-:-:S13]  /*e370*/  PLOP3.LUT P0, PT, PT, PT, UP0, 0x40, 0x0 ;  /* 0x000000000000781c */ /* 0x000fda0003f0e808 */
[----:B------:R-:W-:Y:S05]  /*e380*/  @P0 BRA `(.L_x_57) ;  /* 0x0000000c00e80947 */ /* 0x000fea0003800000 */
[----:B------:R-:W-:Y:S01]  /*e390*/  BSSY B0, `(.L_x_57) ;  /* 0x00000f9000007945 */ /* 0x000fe20003800000 */
[----:B------:R-:W-:Y:S01]  /*e3a0*/  IMAD.MOV.U32 R10, RZ, RZ, R25 ;  /* 0x000000ffff0a7224 */ /* 0x000fe200078e0019 */
[----:B------:R-:W-:Y:S01]  /*e3b0*/  MOV R28, UR44 ;  /* 0x0000002c001c7c02 */ /* 0x000fe20008000f00 */
[----:B------:R-:W-:Y:S02]  /*e3c0*/  IMAD.MOV.U32 R6, RZ, RZ, R22 ;  /* 0x000000ffff067224 */ /* 0x000fe400078e0016 */
[----:B0-----:R-:W-:-:S07]  /*e3d0*/  IMAD.U32 R0, RZ, RZ, UR41 ;  /* 0x00000029ff007e24 */ /* 0x001fce000f8e00ff */
.L_x_70:
[----:B------:R-:W0:Y:S01]  /*e3e0*/  LDC R2, c[0x0][0x430] ;  /* 0x00010c00ff027b82 */ /* 0x000e220000000800 */
[----:B------:R-:W-:Y:S02]  /*e3f0*/  ISETP.GT.U32.AND P0, PT, R27, 0x4f, PT ;  /* 0x0000004f1b00780c */ /* 0x000fe40003f04070 */
[----:B------:R-:W-:Y:S01]  /*e400*/  LOP3.LUT P2, RZ, R16, 0x100, RZ, 0xc0, !PT ;  /* 0x0000010010ff7812 */ /* 0x000fe2000784c0ff */
[----:B------:R-:W-:Y:S01]  /*e410*/  VIADD R22, R6, 0x1 ;  /* 0x0000000106167836 */ /* 0x000fe20000000000 */
[----:B------:R-:W-:-:S09]  /*e420*/  ULDC UR4, c[0x0][0x430] ;  /* 0x00010c0000047ab9 */ /* 0x000fd20000000800 */
[----:B------:R-:W1:Y:S01]  /*e430*/  @!P0 LDC.64 R4, c[0x0][0x428] ;  /* 0x00010a00ff048b82 */ /* 0x000e620000000a00 */
[----:B0-----:R-:W-:Y:S01]  /*e440*/  ISETP.NE.AND P1, PT, R2, 0x1, PT ;  /* 0x000000010200780c */ /* 0x001fe20003f25270 */
[----:B------:R-:W-:-:S04]  /*e450*/  IMAD R2, R0, 0x50, R31 ;  /* 0x0000005000027824 */ /* 0x000fc800078e021f */
[----:B------:R-:W-:-:S04]  /*e460*/  IMAD.IADD R7, R27, 0x1, R2 ;  /* 0x000000011b077824 */ /* 0x000fc800078e0202 */
[----:B------:R-:W-:-:S04]  /*e470*/  IMAD.MOV.U32 R11, RZ, RZ, R7 ;  /* 0x000000ffff0b7224 */ /* 0x000fc800078e0007 */
[----:B------:R-:W0:Y:S08]  /*e480*/  @P1 LDC R8, c[0x0][0x434] ;  /* 0x00010d00ff081b82 */ /* 0x000e300000000800 */
[----:B------:R-:W2:Y:S01]  /*e490*/  @P1 LDC R3, c[0x0][0x438] ;  /* 0x00010e00ff031b82 */ /* 0x000ea20000000800 */
[----:B0-----:R-:W-:-:S07]  /*e4a0*/  @P1 IMAD.HI.U32 R2, R7, R8, RZ ;  /* 0x0000000807021227 */ /* 0x001fce00078e00ff */
[----:B------:R-:W0:Y:S01]  /*e4b0*/  @!P0 LDC.64 R8, c[0x0][0x418] ;  /* 0x00010600ff088b82 */ /* 0x000e220000000a00 */
[----:B--2---:R-:W-:Y:S01]  /*e4c0*/  @P1 SHF.R.U32.HI R11, RZ, R3, R2 ;  /* 0x00000003ff0b1219 */ /* 0x004fe20000011602 */
[----:B-1----:R-:W-:-:S03]  /*e4d0*/  @!P0 IMAD R2, R32, R4, RZ ;  /* 0x0000000420028224 */ /* 0x002fc600078e02ff */
[--C-:B------:R-:W-:Y:S01]  /*e4e0*/  @!P0 SHF.R.S32.HI R3, RZ, 0x1f, R11.reuse ;  /* 0x0000001fff038819 */ /* 0x100fe2000001140b */
[----:B------:R-:W-:Y:S02]  /*e4f0*/  @!P0 IMAD R5, R30, R5, R2 ;  /* 0x000000051e058224 */ /* 0x000fe400078e0202 */
[----:B------:R-:W-:-:S04]  /*e500*/  @!P0 IMAD.MOV.U32 R2, RZ, RZ, R11 ;  /* 0x000000ffff028224 */ /* 0x000fc800078e000b */
[----:B------:R-:W-:-:S04]  /*e510*/  @!P0 IMAD.WIDE.U32 R2, R30, R4, R2 ;  /* 0x000000041e028225 */ /* 0x000fc800078e0002 */
[----:B------:R-:W-:Y:S01]  /*e520*/  IMAD.MOV.U32 R4, RZ, RZ, RZ ;  /* 0x000000ffff047224 */ /* 0x000fe200078e00ff */
[----:B------:R-:W-:Y:S02]  /*e530*/  @!P0 IADD3 R3, R5, R3, RZ ;  /* 0x0000000305038210 */ /* 0x000fe40007ffe0ff */
[----:B0-----:R-:W-:-:S04]  /*e540*/  @!P0 LEA R8, P1, R2, R8, 0x2 ;  /* 0x0000000802088211 */ /* 0x001fc800078210ff */
[----:B------:R-:W-:Y:S01]  /*e550*/  @!P0 LEA.HI.X R9, R2, R9, R3, 0x2, P1 ;  /* 0x0000000902098211 */ /* 0x000fe200008f1403 */
[----:B------:R-:W-:-:S04]  /*e560*/  IMAD.MOV R2, RZ, RZ, -R11 ;  /* 0x000000ffff027224 */ /* 0x000fc800078e0a0b */
[----:B------:R0:W5:Y:S01]  /*e570*/  @!P0 LDG.E R4, desc[UR36][R8.64] ;  /* 0x0000002408048981 */ /* 0x000162000c1e1900 */
[----:B------:R-:W-:Y:S01]  /*e580*/  ISETP.NE.AND P0, PT, R22, 0x2, PT ;  /* 0x000000021600780c */ /* 0x000fe20003f05270 */
[----:B------:R-:W-:-:S03]  /*e590*/  IMAD R5, R2, UR4, R7 ;  /* 0x0000000402057c24 */ /* 0x000fc6000f8e0207 */
[----:B------:R-:W-:Y:S02]  /*e5a0*/  SEL R25, RZ, 0x1, P0 ;  /* 0x00000001ff197807 */ /* 0x000fe40000000000 */
[----:B------:R-:W-:Y:S02]  /*e5b0*/  SEL R22, R22, RZ, P0 ;  /* 0x000000ff16167207 */ /* 0x000fe40000000000 */
[----:B------:R-:W-:Y:S02]  /*e5c0*/  LOP3.LUT R25, R10, R25, RZ, 0x3c, !PT ;  /* 0x000000190a197212 */ /* 0x000fe400078e3cff */
[----:B0-----:R-:W-:Y:S01]  /*e5d0*/  MOV R8, R0 ;  /* 0x0000000000087202 */ /* 0x001fe20000000f00 */
[----:B------:R-:W-:Y:S06]  /*e5e0*/  @!P2 BRA `(.L_x_58) ;  /* 0x000000000004a947 */ /* 0x000fec0003800000 */
[----:B------:R-:W-:Y:S01]  /*e5f0*/  BPT.TRAP 0x1 ;  /* 0x000000040000795c */ /* 0x000fe20000300000 */
.L_x_58:
[----:B------:R-:W-:Y:S01]  /*e600*/  LEA R7, R22, UR39, 0x3 ;  /* 0x0000002716077c11 */ /* 0x000fe2000f8e18ff */
[----:B------:R-:W-:Y:S01]  /*e610*/  BSSY B1, `(.L_x_59) ;  /* 0x0000004000017945 */ /* 0x000fe20003800000 */
[----:B------:R-:W-:-:S04]  /*e620*/  SHF.L.U32 R0, R25, 0x1f, RZ ;  /* 0x0000001f19007819 */ /* 0x000fc800000006ff */
[----:B------:R-:W0:Y:S02]  /*e630*/  SYNCS.PHASECHK.TRANS64.TRYWAIT P0, [R7+URZ+0x38840], R0 ;  /* 0x03884000070075a7 */ /* 0x000e24000800017f */
[----:B0-----:R-:W-:Y:S05]  /*e640*/  @!P0 BRA `(.L_x_60) ;  /* 0x0000002c00188947 */ /* 0x001fea0003800000 */
.L_x_126:
[----:B------:R-:W-:Y:S05]  /*e650*/  BSYNC B1 ;  /* 0x0000000000017941 */ /* 0x000fea0003800000 */
.L_x_59:
[----:B------:R-:W-:Y:S01]  /*e660*/  SHF.R.S32.HI R21, RZ, 0x1f, R5 ;  /* 0x0000001fff157819 */ /* 0x000fe20000011405 */
[----:B------:R-:W-:Y:S01]  /*e670*/  ULDC.64 UR4, c[0x0][0x300] ;  /* 0x0000c00000047ab9 */ /* 0x000fe20000000a00 */
[----:B-----5:R-:W-:Y:S01]  /*e680*/  SHF.R.S32.HI R24, RZ, 0x1f, R4 ;  /* 0x0000001fff187819 */ /* 0x020fe20000011404 */
[----:B------:R-:W-:Y:S01]  /*e690*/  IMAD.WIDE.U32 R2, R5, UR4, RZ ;  /* 0x0000000405027c25 */ /* 0x000fe2000f8e00ff */
[C---:B------:R-:W-:Y:S02]  /*e6a0*/  LOP3.LUT P4, RZ, R16.reuse, 0x8, RZ, 0xc0, !PT ;  /* 0x0000000810ff7812 */ /* 0x040fe4000788c0ff */
[C---:B------:R-:W-:Y:S01]  /*e6b0*/  LOP3.LUT P3, RZ, R16.reuse, 0x4, RZ, 0xc0, !PT ;  /* 0x0000000410ff7812 */ /* 0x040fe2000786c0ff */
[----:B0-----:R-:W-:Y:S01]  /*e6c0*/  IMAD R0, R21, UR4, RZ ;  /* 0x0000000415007c24 */ /* 0x001fe2000f8e02ff */
[----:B------:R-:W-:Y:S01]  /*e6d0*/  LOP3.LUT P2, RZ, R16, 0x2, RZ, 0xc0, !PT ;  /* 0x0000000210ff7812 */ /* 0x000fe2000784c0ff */
[----:B------:R-:W-:Y:S01]  /*e6e0*/  IMAD R20, R22, 0x5000, R26 ;  /* 0x0000500016147824 */ /* 0x000fe200078e021a */
[----:B------:R-:W-:Y:S01]  /*e6f0*/  LOP3.LUT P1, RZ, R16, 0x1, RZ, 0xc0, !PT ;  /* 0x0000000110ff7812 */ /* 0x000fe2000782c0ff */
[----:B------:R-:W-:Y:S01]  /*e700*/  IMAD R9, R5, UR5, R0 ;  /* 0x0000000505097c24 */ /* 0x000fe2000f8e0200 */
[----:B------:R-:W-:-:S03]  /*e710*/  ULDC.64 UR4, c[0x0][0x310] ;  /* 0x0000c40000047ab9 */ /* 0x000fc60000000a00 */
[----:B------:R-:W-:Y:S02]  /*e720*/  IMAD.IADD R3, R3, 0x1, R9 ;  /* 0x0000000103037824 */ /* 0x000fe400078e0209 */
[----:B------:R-:W-:Y:S02]  /*e730*/  IMAD R9, R24, UR4, RZ ;  /* 0x0000000418097c24 */ /* 0x000fe4000f8e02ff */
[----:B------:R-:W-:-:S04]  /*e740*/  IMAD.WIDE.U32 R2, R4, UR4, R2 ;  /* 0x0000000404027c25 */ /* 0x000fc8000f8e0002 */
[----:B------:R-:W-:Y:S01]  /*e750*/  IMAD R9, R4, UR5, R9 ;  /* 0x0000000504097c24 */ /* 0x000fe2000f8e0209 */
[----:B------:R-:W-:Y:S02]  /*e760*/  ULDC.64 UR4, c[0x0][0x308] ;  /* 0x0000c20000047ab9 */ /* 0x000fe40000000a00 */
[----:B------:R-:W-:Y:S02]  /*e770*/  IMAD R0, R29, UR4, RZ ;  /* 0x000000041d007c24 */ /* 0x000fe4000f8e02ff */
[----:B------:R-:W-:Y:S02]  /*e780*/  IMAD.IADD R3, R3, 0x1, R9 ;  /* 0x0000000103037824 */ /* 0x000fe400078e0209 */
[C---:B------:R-:W-:Y:S02]  /*e790*/  IMAD R23, R19.reuse, UR5, R0 ;  /* 0x0000000513177c24 */ /* 0x040fe4000f8e0200 */
[----:B------:R-:W-:Y:S01]  /*e7a0*/  IMAD.WIDE.U32 R2, R19, UR4, R2 ;  /* 0x0000000413027c25 */ /* 0x000fe2000f8e0002 */
[----:B------:R-:W-:-:S03]  /*e7b0*/  ULDC.64 UR4, c[0x0][0x2e8] ;  /* 0x0000ba0000047ab9 */ /* 0x000fc60000000a00 */
[----:B------:R-:W-:Y:S01]  /*e7c0*/  IMAD.IADD R23, R23, 0x1, R3 ;  /* 0x0000000117177824 */ /* 0x000fe200078e0203 */
[----:B------:R-:W-:Y:S01]  /*e7d0*/  LEA R9, P0, R2, UR4, 0x1 ;  /* 0x0000000402097c11 */ /* 0x000fe2000f8008ff */
[----:B------:R-:W-:-:S03]  /*e7e0*/  UMOV UR4, 0xffffffff ;  /* 0xffffffff00047882 */ /* 0x000fc60000000000 */
[----:B------:R-:W-:Y:S01]  /*e7f0*/  LEA.HI.X R23, R2, UR5, R23, 0x1, P0 ;  /* 0x0000000502177c11 */ /* 0x000fe200080f0c17 */
[----:B------:R-:W-:Y:S08]  /*e800*/  BRA.DIV UR4, `(.L_x_61) ;  /* 0x0000002a04bc7947 */ /* 0x000ff0000b800000 */
[----:B------:R-:W0:Y:S01]  /*e810*/  SHFL.IDX PT, R14, R9, RZ, 0x181f ;  /* 0x00181fff090e7589 */ /* 0x000e2200000e0000 */
[----:B------:R-:W-:Y:S02]  /*e820*/  SHF.L.U32 R0, R37, 0x1, RZ ;  /* 0x0000000125007819 */ /* 0x000fe400000006ff */
[----:B------:R-:W-:Y:S01]  /*e830*/  LEA R20, R20, UR39, 0x1 ;  /* 0x0000002714147c11 */ /* 0x000fe2000f8e08ff */
[----:B------:R-:W1:Y:S04]  /*e840*/  SHFL.IDX PT, R3, R23, RZ, 0x181f ;  /* 0x00181fff17037589 */ /* 0x000e6800000e0000 */
[----:B------:R-:W-:Y:S01]  /*e850*/  SHFL.IDX PT, R35, R23, 0x1, 0x181f ;  /* 0x00381f0017237f89 */ /* 0x000fe200000e0000 */
[----:B0-----:R-:W-:-:S03]  /*e860*/  IADD3 R2, P0, R14, R0, RZ ;  /* 0x000000000e027210 */ /* 0x001fc60007f1e0ff */
[----:B------:R-:W0:Y:S02]  /*e870*/  SHFL.IDX PT, R14, R9, 0x1, 0x181f ;  /* 0x00381f00090e7f89 */ /* 0x000e2400000e0000 */
[----:B-1----:R-:W-:-:S05]  /*e880*/  IMAD.X R3, RZ, RZ, R3, P0 ;  /* 0x000000ffff037224 */ /* 0x002fca00000e0603 */
[----:B------:R-:W-:Y:S04]  /*e890*/  LDGSTS.E.BYPASS.LTC128B.128 [R20+0x24400], desc[UR36][R2.64], !P4 ;  /* 0x2440000002147fae */ /* 0x000fe8000e101d64 */
[----:B------:R-:W-:Y:S04]  /*e8a0*/  LDGSTS.E.BYPASS.LTC128B.128 [R20+0x26c00], desc[UR36][R2.64+0x80], !P3 ;  /* 0x26c0008002147fae */ /* 0x000fe8000d901d64 */
[----:B------:R-:W-:Y:S04]  /*e8b0*/  LDGSTS.E.BYPASS.LTC128B.128 [R20+0x29400], desc[UR36][R2.64+0x100], !P2 ;  /* 0x2940010002147fae */ /* 0x000fe8000d101d64 */
[----:B------:R0:W-:Y:S02]  /*e8c0*/  LDGSTS.E.BYPASS.LTC128B.128 [R20+0x2bc00], desc[UR36][R2.64+0x180], !P1 ;  /* 0x2bc0018002147fae */ /* 0x0001e4000c901d64 */
[----:B0-----:R-:W-:-:S02]  /*e8d0*/  IADD3 R2, P0, R14, R0, RZ ;  /* 0x000000000e027210 */ /* 0x001fc40007f1e0ff */
[----:B------:R-:W0:Y:S03]  /*e8e0*/  SHFL.IDX PT, R14, R9, 0x2, 0x181f ;  /* 0x00581f00090e7f89 */ /* 0x000e2600000e0000 */
[----:B------:R-:W-:Y:S02]  /*e8f0*/  IMAD.X R3, RZ, RZ, R35, P0 ;  /* 0x000000ffff037224 */ /* 0x000fe400000e0623 */
[----:B------:R-:W1:Y:S04]  /*e900*/  SHFL.IDX PT, R35, R23, 0x2, 0x181f ;  /* 0x00581f0017237f89 */ /* 0x000e6800000e0000 */
[----:B------:R-:W-:Y:S04]  /*e910*/  LDGSTS.E.BYPASS.LTC128B.128 [R20+0x24c00], desc[UR36][R2.64], !P4 ;  /* 0x24c0000002147fae */ /* 0x000fe8000e101d64 */
[----:B------:R-:W-:Y:S04]  /*e920*/  LDGSTS.E.BYPASS.LTC128B.128 [R20+0x27400], desc[UR36][R2.64+0x80], !P3 ;  /* 0x2740008002147fae */ /* 0x000fe8000d901d64 */
[----:B------:R-:W-:Y:S04]  /*e930*/  LDGSTS.E.BYPASS.LTC128B.128 [R20+0x29c00], desc[UR36][R2.64+0x100], !P2 ;  /* 0x29c0010002147fae */ /* 0x000fe8000d101d64 */
[----:B------:R0:W-:Y:S02]  /*e940*/  LDGSTS.E.BYPASS.LTC128B.128 [R20+0x2c400], desc[UR36][R2.64+0x180], !P1 ;  /* 0x2c40018002147fae */ /* 0x0001e4000c901d64 */
[----:B0-----:R-:W-:-:S02]  /*e950*/  IADD3 R2, P0, R14, R0, RZ ;  /* 0x000000000e027210 */ /* 0x001fc40007f1e0ff */
[----:B------:R-:W0:Y:S03]  /*e960*/  SHFL.IDX PT, R14, R9, 0x3, 0x181f ;  /* 0x00781f00090e7f89 */ /* 0x000e2600000e0000 */
[----:B-1----:R-:W-:Y:S02]  /*e970*/  IMAD.X R3, RZ, RZ, R35, P0 ;  /* 0x000000ffff037224 */ /* 0x002fe400000e0623 */
[----:B------:R-:W1:Y:S04]  /*e980*/  SHFL.IDX PT, R35, R23, 0x3, 0x181f ;  /* 0x00781f0017237f89 */ /* 0x000e6800000e0000 */
[----:B------:R-:W-:Y:S04]  /*e990*/  LDGSTS.E.BYPASS.LTC128B.128 [R20+0x25400], desc[UR36][R2.64], !P4 ;  /* 0x2540000002147fae */ /* 0x000fe8000e101d64 */
[----:B------:R-:W-:Y:S04]  /*e9a0*/  LDGSTS.E.BYPASS.LTC128B.128 [R20+0x27c00], desc[UR36][R2.64+0x80], !P3 ;  /* 0x27c0008002147fae */ /* 0x000fe8000d901d64 */
[----:B------:R-:W-:Y:S04]  /*e9b0*/  LDGSTS.E.BYPASS.LTC128B.128 [R20+0x2a400], desc[UR36][R2.64+0x100], !P2 ;  /* 0x2a40010002147fae */ /* 0x000fe8000d101d64 */
[----:B------:R0:W-:Y:S02]  /*e9c0*/  LDGSTS.E.BYPASS.LTC128B.128 [R20+0x2cc00], desc[UR36][R2.64+0x180], !P1 ;  /* 0x2cc0018002147fae */ /* 0x0001e4000c901d64 */
[----:B0-----:R-:W-:-:S02]  /*e9d0*/  IADD3 R2, P0, R14, R0, RZ ;  /* 0x000000000e027210 */ /* 0x001fc40007f1e0ff */
[----:B------:R0:W2:Y:S02]  /*e9e0*/  SHFL.IDX PT, R14, R9, 0x4, 0x181f ;  /* 0x00981f00090e7f89 */ /* 0x0000a400000e0000 */
[----:B-1----:R-:W-:Y:S02]  /*e9f0*/  IADD3.X R3, RZ, R35, RZ, P0, !PT ;  /* 0x00000023ff037210 */ /* 0x002fe400007fe4ff */
[----:B------:R0:W1:Y:S04]  /*ea00*/  SHFL.IDX PT, R35, R23, 0x4, 0x181f ;  /* 0x00981f0017237f89 */ /* 0x00006800000e0000 */
[----:B------:R0:W-:Y:S04]  /*ea10*/  LDGSTS.E.BYPASS.LTC128B.128 [R20+0x25c00], desc[UR36][R2.64], !P4 ;  /* 0x25c0000002147fae */ /* 0x0001e8000e101d64 */
[----:B------:R0:W-:Y:S04]  /*ea20*/  LDGSTS.E.BYPASS.LTC128B.128 [R20+0x28400], desc[UR36][R2.64+0x80], !P3 ;  /* 0x2840008002147fae */ /* 0x0001e8000d901d64 */
[----:B------:R0:W-:Y:S04]  /*ea30*/  LDGSTS.E.BYPASS.LTC128B.128 [R20+0x2ac00], desc[UR36][R2.64+0x100], !P2 ;  /* 0x2ac0010002147fae */ /* 0x0001e8000d101d64 */
[----:B------:R0:W-:Y:S02]  /*ea40*/  LDGSTS.E.BYPASS.LTC128B.128 [R20+0x2d400], desc[UR36][R2.64+0x180], !P1 ;  /* 0x2d40018002147fae */ /* 0x0001e4000c901d64 */
.L_x_138:
[----:B0-2---:R-:W-:-:S05]  /*ea50*/  IADD3 R2, P0, R14, R0, RZ ;  /* 0x000000000e027210 */ /* 0x005fca0007f1e0ff */
[----:B-1----:R-:W-:Y:S01]  /*ea60*/  IMAD.X R3, RZ, RZ, R35, P0 ;  /* 0x000000ffff037224 */ /* 0x002fe200000e0623 */
[----:B------:R-:W-:-:S04]  /*ea70*/  PLOP3.LUT P0, PT, PT, PT, PT, 0x80, 0x0 ;  /* 0x000000000000781c */ /* 0x000fc80003f0f070 */
[----:B------:R-:W-:Y:S01]  /*ea80*/  @!PT LDS RZ, [RZ] ;  /* 0x00000000fffff984 */ /* 0x000fe20000000800 */
[----:B------:R-:W-:Y:S01]  /*ea90*/  @!PT LDS RZ, [RZ] ;  /* 0x00000000fffff984 */ /* 0x000fe20000000800 */
[----:B------:R-:W-:Y:S01]  /*eaa0*/  @!PT LDS RZ, [RZ] ;  /* 0x00000000fffff984 */ /* 0x000fe20000000800 */
[----:B------:R0:W-:Y:S04]  /*eab0*/  LDGSTS.E.BYPASS.LTC128B.128 [R20+0x26400], desc[UR36][R2.64], !P4 ;  /* 0x2640000002147fae */ /* 0x0001e8000e101d64 */
[----:B------:R0:W-:Y:S04]  /*eac0*/  LDGSTS.E.BYPASS.LTC128B.128 [R20+0x28c00], desc[UR36][R2.64+0x80], !P3 ;  /* 0x28c0008002147fae */ /* 0x0001e8000d901d64 */
[----:B------:R0:W-:Y:S04]  /*ead0*/  LDGSTS.E.BYPASS.LTC128B.128 [R20+0x2b400], desc[UR36][R2.64+0x100], !P2 ;  /* 0x2b40010002147fae */ /* 0x0001e8000d101d64 */
[----:B------:R0:W-:Y:S01]  /*eae0*/  LDGSTS.E.BYPASS.LTC128B.128 [R20+0x2dc00], desc[UR36][R2.64+0x180], !P1 ;  /* 0x2dc0018002147fae */ /* 0x0001e2000c901d64 */
[----:B------:R-:W-:Y:S01]  /*eaf0*/  NOP ;  /* 0x0000000000007918 */ /* 0x000fe20000000000 */
.L_x_62:
        /* <DEDUP_REMOVED lines=10> */
.L_x_63:
[----:B------:R1:W-:Y:S01]  /*eba0*/  SYNCS.ARRIVE.TRANS64.A1T0 RZ, [R7+URZ+0x38830], RZ ;  /* 0x038830ff07ff79a7 */ /* 0x0003e2000810003f */
[----:B------:R-:W-:Y:S05]  /*ebb0*/  @!P2 BRA `(.L_x_64) ;  /* 0x000000000004a947 */ /* 0x000fea0003800000 */
[----:B------:R-:W-:Y:S01]  /*ebc0*/  BPT.TRAP 0x1 ;  /* 0x000000040000795c */ /* 0x000fe20000300000 */
.L_x_64:
[----:B0-----:R-:W-:Y:S01]  /*ebd0*/  SHF.L.U32 R2, R10, 0x1f, RZ ;  /* 0x0000001f0a027819 */ /* 0x001fe200000006ff */
[----:B------:R-:W-:Y:S01]  /*ebe0*/  IMAD.MOV.U32 R9, RZ, RZ, -0x50 ;  /* 0xffffffb0ff097424 */ /* 0x000fe200078e00ff */
[----:B-1----:R-:W-:Y:S01]  /*ebf0*/  LEA R7, R6, UR39, 0x3 ;  /* 0x0000002706077c11 */ /* 0x002fe2000f8e18ff */
[----:B------:R-:W-:Y:S02]  /*ec00*/  BSSY B1, `(.L_x_65) ;  /* 0x0000004000017945 */ /* 0x000fe40003800000 */
[----:B------:R-:W-:Y:S01]  /*ec10*/  IMAD R9, R28, R9, UR38 ;  /* 0x000000261c097e24 */ /* 0x000fe2000f8e0209 */
[----:B------:R-:W0:Y:S02]  /*ec20*/  SYNCS.PHASECHK.TRANS64.TRYWAIT P0, [R7+URZ+0x38860], R2 ;  /* 0x03886002070075a7 */ /* 0x000e24000800017f */
[----:B0-----:R-:W-:Y:S05]  /*ec30*/  @!P0 BRA `(.L_x_66) ;  /* 0x0000002c00308947 */ /* 0x001fea0003800000 */
.L_x_139:
[----:B------:R-:W-:Y:S05]  /*ec40*/  BSYNC B1 ;  /* 0x0000000000017941 */ /* 0x000fea0003800000 */
.L_x_65:
[----:B------:R-:W-:Y:S01]  /*ec50*/  UMOV UR4, 0xffffffff ;  /* 0xffffffff00047882 */ /* 0x000fe20000000000 */
[----:B------:R-:W-:Y:S01]  /*ec60*/  LOP3.LUT P4, RZ, R16, 0x80, RZ, 0xc0, !PT ;  /* 0x0000008010ff7812 */ /* 0x000fe2000788c0ff */
[----:B------:R-:W-:Y:S01]  /*ec70*/  IMAD R6, R6, 0x5000, R26 ;  /* 0x0000500006067824 */ /* 0x000fe200078e021a */
[C---:B------:R-:W-:Y:S01]  /*ec80*/  LOP3.LUT P3, RZ, R16.reuse, 0x40, RZ, 0xc0, !PT ;  /* 0x0000004010ff7812 */ /* 0x040fe2000786c0ff */
[----:B------:R-:W-:Y:S01]  /*ec90*/  IMAD.IADD R9, R9, 0x1, -R34 ;  /* 0x0000000109097824 */ /* 0x000fe200078e0a22 */
[C---:B------:R-:W-:Y:S02]  /*eca0*/  LOP3.LUT P2, RZ, R16.reuse, 0x20, RZ, 0xc0, !PT ;  /* 0x0000002010ff7812 */ /* 0x040fe4000784c0ff */
[----:B------:R-:W-:Y:S01]  /*ecb0*/  LOP3.LUT P1, RZ, R16, 0x10, RZ, 0xc0, !PT ;  /* 0x0000001010ff7812 */ /* 0x000fe2000782c0ff */
[----:B------:R-:W-:-:S12]  /*ecc0*/  BRA.DIV UR4, `(.L_x_67) ;  /* 0x0000002e04207947 */ /* 0x000fd8000b800000 */
[----:B------:R-:W0:Y:S01]  /*ecd0*/  SHFL.IDX PT, R14, R17, RZ, 0x181f ;  /* 0x00181fff110e7589 */ /* 0x000e2200000e0000 */
[----:B------:R-:W-:-:S03]  /*ece0*/  LEA R6, R6, UR39, 0x1 ;  /* 0x0000002706067c11 */ /* 0x000fc6000f8e08ff */
[----:B------:R-:W1:Y:S01]  /*ecf0*/  SHFL.IDX PT, R3, R18, RZ, 0x181f ;  /* 0x00181fff12037589 */ /* 0x000e6200000e0000 */
[----:B0-----:R-:W-:-:S03]  /*ed00*/  IADD3 R2, P0, R14, R0, RZ ;  /* 0x000000000e027210 */ /* 0x001fc60007f1e0ff */
[----:B------:R-:W0:Y:S01]  /*ed10*/  SHFL.IDX PT, R14, R17, 0x1, 0x181f ;  /* 0x00381f00110e7f89 */ /* 0x000e2200000e0000 */
[----:B-1----:R-:W-:Y:S02]  /*ed20*/  IADD3.X R3, RZ, R3, RZ, P0, !PT ;  /* 0x00000003ff037210 */ /* 0x002fe400007fe4ff */
[----:B------:R-:W-:-:S13]  /*ed30*/  ISETP.LT.OR P0, PT, R9, 0x1, P4 ;  /* 0x000000010900780c */ /* 0x000fda0002701670 */
[----:B------:R-:W-:Y:S01]  /*ed40*/  LDGSTS.E.BYPASS.LTC128B.128 [R6+0x400], desc[UR36][R2.64], !P0 ;  /* 0x0040000002067fae */ /* 0x000fe2000c101d64 */
[----:B------:R-:W-:-:S13]  /*ed50*/  ISETP.LT.OR P0, PT, R9, 0x1, P3 ;  /* 0x000000010900780c */ /* 0x000fda0001f01670 */
[----:B------:R-:W-:Y:S01]  /*ed60*/  LDGSTS.E.BYPASS.LTC128B.128 [R6+0x2c00], desc[UR36][R2.64+0x80], !P0 ;  /* 0x02c0008002067fae */ /* 0x000fe2000c101d64 */
[----:B------:R-:W-:-:S13]  /*ed70*/  ISETP.LT.OR P0, PT, R9, 0x1, P2 ;  /* 0x000000010900780c */ /* 0x000fda0001701670 */
[----:B------:R-:W-:Y:S01]  /*ed80*/  LDGSTS.E.BYPASS.LTC128B.128 [R6+0x5400], desc[UR36][R2.64+0x100], !P0 ;  /* 0x0540010002067fae */ /* 0x000fe2000c101d64 */
[----:B------:R-:W-:-:S13]  /*ed90*/  ISETP.LT.OR P0, PT, R9, 0x1, P1 ;  /* 0x000000010900780c */ /* 0x000fda0000f01670 */
[----:B------:R1:W-:Y:S04]  /*eda0*/  LDGSTS.E.BYPASS.LTC128B.128 [R6+0x7c00], desc[UR36][R2.64+0x180], !P0 ;  /* 0x07c0018002067fae */ /* 0x0003e8000c101d64 */
[----:B-1----:R-:W1:Y:S01]  /*edb0*/  SHFL.IDX PT, R3, R18, 0x1, 0x181f ;  /* 0x00381f0012037f89 */ /* 0x002e6200000e0000 */
[----:B0-----:R-:W-:-:S03]  /*edc0*/  IADD3 R2, P0, R14, R0, RZ ;  /* 0x000000000e027210 */ /* 0x001fc60007f1e0ff */
[----:B------:R-:W0:Y:S02]  /*edd0*/  SHFL.IDX PT, R14, R17, 0x2, 0x181f ;  /* 0x00581f00110e7f89 */ /* 0x000e2400000e0000 */
[----:B-1----:R-:W-:Y:S01]  /*ede0*/  IMAD.X R3, RZ, RZ, R3, P0 ;  /* 0x000000ffff037224 */ /* 0x002fe200000e0603 */
        /* <DEDUP_REMOVED lines=22> */
[----:B------:R-:W2:Y:S04]  /*ef50*/  SHFL.IDX PT, R18, R18, 0x4, 0x181f ;  /* 0x00981f0012127f89 */ /* 0x000ea800000e0000 */
[----:B------:R3:W4:Y:S01]  /*ef60*/  SHFL.IDX PT, R14, R17, 0x4, 0x181f ;  /* 0x00981f00110e7f89 */ /* 0x00072200000e0000 */
[----:B-1----:R-:W-:Y:S01]  /*ef70*/  IMAD.X R3, RZ, RZ, R3, P0 ;  /* 0x000000ffff037224 */ /* 0x002fe200000e0603 */
[----:B------:R-:W-:-:S13]  /*ef80*/  ISETP.LT.OR P0, PT, R9, 0x31, P4 ;  /* 0x000000310900780c */ /* 0x000fda0002701670 */
[----:B------:R3:W-:Y:S01]  /*ef90*/  LDGSTS.E.BYPASS.LTC128B.128 [R6+0x1c00], desc[UR36][R2.64], !P0 ;  /* 0x01c0000002067fae */ /* 0x0007e2000c101d64 */
[----:B------:R-:W-:-:S13]  /*efa0*/  ISETP.LT.OR P0, PT, R9, 0x31, P3 ;  /* 0x000000310900780c */ /* 0x000fda0001f01670 */
[----:B------:R3:W-:Y:S01]  /*efb0*/  LDGSTS.E.BYPASS.LTC128B.128 [R6+0x4400], desc[UR36][R2.64+0x80], !P0 ;  /* 0x0440008002067fae */ /* 0x0007e2000c101d64 */
[----:B------:R-:W-:-:S13]  /*efc0*/  ISETP.LT.OR P0, PT, R9, 0x31, P2 ;  /* 0x000000310900780c */ /* 0x000fda0001701670 */
[----:B------:R3:W-:Y:S01]  /*efd0*/  LDGSTS.E.BYPASS.LTC128B.128 [R6+0x6c00], desc[UR36][R2.64+0x100], !P0 ;  /* 0x06c0010002067fae */ /* 0x0007e2000c101d64 */
[----:B------:R-:W-:-:S13]  /*efe0*/  ISETP.LT.OR P0, PT, R9, 0x31, P1 ;  /* 0x000000310900780c */ /* 0x000fda0000f01670 */
[----:B--2-4-:R3:W-:Y:S02]  /*eff0*/  LDGSTS.E.BYPASS.LTC128B.128 [R6+0x9400], desc[UR36][R2.64+0x180], !P0 ;  /* 0x0940018002067fae */ /* 0x0147e4000c101d64 */
.L_x_151:
[----:B0--3--:R-:W-:Y:S01]  /*f000*/  IADD3 R2, P0, R14, R0, RZ ;  /* 0x000000000e027210 */ /* 0x009fe20007f1e0ff */
[----:B------:R-:W-:Y:S02]  /*f010*/  ULDC.64 UR4, c[0x0][0x328] ;  /* 0x0000ca0000047ab9 */ /* 0x000fe40000000a00 */
[----:B------:R-:W-:Y:S01]  /*f020*/  IMAD R0, R21, UR4, RZ ;  /* 0x0000000415007c24 */ /* 0x000fe2000f8e02ff */
[----:B------:R-:W-:Y:S02]  /*f030*/  IADD3.X R3, RZ, R18, RZ, P0, !PT ;  /* 0x00000012ff037210 */ /* 0x000fe400007fe4ff */
[----:B------:R-:W-:-:S13]  /*f040*/  ISETP.LT.OR P0, PT, R9, 0x41, P4 ;  /* 0x000000410900780c */ /* 0x000fda0002701670 */
[----:B------:R-:W-:Y:S01]  /*f050*/  @!PT LDS RZ, [RZ] ;  /* 0x00000000fffff984 */ /* 0x000fe20000000800 */
[----:B------:R-:W-:Y:S01]  /*f060*/  @!PT LDS RZ, [RZ] ;  /* 0x00000000fffff984 */ /* 0x000fe20000000800 */
[----:B------:R-:W-:Y:S01]  /*f070*/  @!PT LDS RZ, [RZ] ;  /* 0x00000000fffff984 */ /* 0x000fe20000000800 */
[----:B------:R-:W-:Y:S01]  /*f080*/  LDGSTS.E.BYPASS.LTC128B.128 [R6+0x2400], desc[UR36][R2.64], !P0 ;  /* 0x0240000002067fae */ /* 0x000fe2000c101d64 */
[----:B------:R-:W-:-:S13]  /*f090*/  ISETP.LT.OR P0, PT, R9, 0x41, P3 ;  /* 0x000000410900780c */ /* 0x000fda0001f01670 */
[----:B------:R-:W-:Y:S01]  /*f0a0*/  LDGSTS.E.BYPASS.LTC128B.128 [R6+0x4c00], desc[UR36][R2.64+0x80], !P0 ;  /* 0x04c0008002067fae */ /* 0x000fe2000c101d64 */
[----:B------:R-:W-:-:S13]  /*f0b0*/  ISETP.LT.OR P0, PT, R9, 0x41, P2 ;  /* 0x000000410900780c */ /* 0x000fda0001701670 */
[----:B------:R-:W-:Y:S01]  /*f0c0*/  LDGSTS.E.BYPASS.LTC128B.128 [R6+0x7400], desc[UR36][R2.64+0x100], !P0 ;  /* 0x0740010002067fae */ /* 0x000fe2000c101d64 */
[----:B------:R-:W-:Y:S01]  /*f0d0*/  ISETP.LT.OR P0, PT, R9, 0x41, P1 ;  /* 0x000000410900780c */ /* 0x000fe20000f01670 */
[----:B------:R-:W-:-:S12]  /*f0e0*/  IMAD R9, R5, UR5, R0 ;  /* 0x0000000505097c24 */ /* 0x000fd8000f8e0200 */
[----:B------:R0:W-:Y:S02]  /*f0f0*/  LDGSTS.E.BYPASS.LTC128B.128 [R6+0x9c00], desc[UR36][R2.64+0x180], !P0 ;  /* 0x09c0018002067fae */ /* 0x0001e4000c101d64 */
        /* <DEDUP_REMOVED lines=9> */
[C---:B------:R-:W-:Y:S01]  /*f190*/  IMAD R5, R19.reuse, UR5, R0 ;  /* 0x0000000513057c24 */ /* 0x040fe2000f8e0200 */
[----:B------:R-:W-:Y:S01]  /*f1a0*/  NOP ;  /* 0x0000000000007918 */ /* 0x000fe20000000000 */
[----:B------:R-:W-:Y:S01]  /*f1b0*/  IMAD.WIDE.U32 R2, R19, UR4, R2 ;  /* 0x0000000413027c25 */ /* 0x000fe2000f8e0002 */
[----:B------:R-:W-:-:S03]  /*f1c0*/  ULDC.64 UR4, c[0x0][0x318] ;  /* 0x0000c60000047ab9 */ /* 0x000fc60000000a00 */
[----:B------:R-:W-:Y:S01]  /*f1d0*/  IMAD.IADD R3, R5, 0x1, R3 ;  /* 0x0000000105037824 */ /* 0x000fe200078e0203 */
[----:B------:R-:W-:-:S04]  /*f1e0*/  LEA R17, P0, R2, UR4, 0x1 ;  /* 0x0000000402117c11 */ /* 0x000fc8000f8008ff */
[----:B------:R-:W-:Y:S02]  /*f1f0*/  LEA.HI.X R18, R2, UR5, R3, 0x1, P0 ;  /* 0x0000000502127c11 */ /* 0x000fe400080f0c03 */
[----:B------:R-:W-:-:S13]  /*f200*/  PLOP3.LUT P0, PT, PT, PT, PT, 0x80, 0x0 ;  /* 0x000000000000781c */ /* 0x000fda0003f0f070 */
.L_x_68:
        /* <DEDUP_REMOVED lines=10> */
.L_x_69:
[C---:B------:R-:W-:Y:S01]  /*f2b0*/  ISETP.GT.AND P0, PT, R8.reuse, RZ, PT ;  /* 0x000000ff0800720c */ /* 0x040fe20003f04270 */
[----:B------:R0:W-:Y:S01]  /*f2c0*/  SYNCS.ARRIVE.TRANS64.A1T0 RZ, [R7+URZ+0x38850], RZ ;  /* 0x038850ff07ff79a7 */ /* 0x0001e2000810003f */
[----:B------:R-:W-:Y:S01]  /*f2d0*/  IADD3 R0, R8, -0x1, RZ ;  /* 0xffffffff08007810 */ /* 0x000fe20007ffe0ff */
[----:B------:R-:W-:Y:S02]  /*f2e0*/  IMAD.MOV.U32 R10, RZ, RZ, R25 ;  /* 0x000000ffff0a7224 */ /* 0x000fe400078e0019 */
[----:B------:R-:W-:Y:S02]  /*f2f0*/  IMAD.MOV.U32 R6, RZ, RZ, R22 ;  /* 0x000000ffff067224 */ /* 0x000fe400078e0016 */
[----:B------:R-:W-:-:S06]  /*f300*/  IMAD.MOV.U32 R28, RZ, RZ, R8 ;  /* 0x000000ffff1c7224 */ /* 0x000fcc00078e0008 */
[----:B0-----:R-:W-:Y:S05]  /*f310*/  @P0 BRA `(.L_x_70) ;  /* 0xfffffff000300947 */ /* 0x001fea000383ffff */
[----:B------:R-:W-:Y:S05]  /*f320*/  BSYNC B0 ;  /* 0x0000000000007941 */ /* 0x000fea0003800000 */
.L_x_57:
[----:B------:R-:W-:-:S13]  /*f330*/  LOP3.LUT P0, RZ, R16, 0x100, RZ, 0xc0, !PT ;  /* 0x0000010010ff7812 */ /* 0x000fda000780c0ff */
[----:B------:R-:W-:Y:S05]  /*f340*/  @!P0 BRA `(.L_x_71) ;  /* 0x0000000000048947 */ /* 0x000fea0003800000 */
[----:B------:R-:W-:Y:S01]  /*f350*/  BPT.TRAP 0x1 ;  /* 0x000000040000795c */ /* 0x000fe20000300000 */
.L_x_71:
[----:B------:R-:W-:Y:S01]  /*f360*/  LEA R4, R22, UR39, 0x3 ;  /* 0x0000002716047c11 */ /* 0x000fe2000f8e18ff */
[----:B------:R-:W-:Y:S01]  /*f370*/  BSSY B0, `(.L_x_72) ;  /* 0x0000006000007945 */ /* 0x000fe20003800000 */
[----:B0-----:R-:W-:Y:S02]  /*f380*/  SHF.L.U32 R3, R25, 0x1f, RZ ;  /* 0x0000001f19037819 */ /* 0x001fe400000006ff */
[----:B------:R-:W-:Y:S02]  /*f390*/  MOV R5, 0xffffffb0 ;  /* 0xffffffb000057802 */ /* 0x000fe40000000f00 */
[----:B------:R-:W0:Y:S03]  /*f3a0*/  SYNCS.PHASECHK.TRANS64.TRYWAIT P0, [R4+URZ+0x38860], R3 ;  /* 0x03886003040075a7 */ /* 0x000e26000800017f */
[----:B------:R-:W-:Y:S01]  /*f3b0*/  IMAD R5, R8, R5, UR38 ;  /* 0x0000002608057e24 */ /* 0x000fe2000f8e0205 */
[----:B0-----:R-:W-:Y:S06]  /*f3c0*/  @!P0 BRA `(.L_x_73) ;  /* 0x0000002c00288947 */ /* 0x001fec0003800000 */
.L_x_152:
[----:B------:R-:W-:Y:S05]  /*f3d0*/  BSYNC B0 ;  /* 0x0000000000007941 */ /* 0x000fea0003800000 */
.L_x_72:
        /* <DEDUP_REMOVED lines=8> */
[----:B------:R-:W1:Y:S01]  /*f460*/  SHFL.IDX PT, R14, R17, RZ, 0x181f ;  /* 0x00181fff110e7589 */ /* 0x000e6200000e0000 */
[----:B------:R-:W-:-:S03]  /*f470*/  IMAD.SHL.U32 R6, R37, 0x2, RZ ;  /* 0x0000000225067824 */ /* 0x000fc600078e00ff */
[----:B------:R-:W0:Y:S02]  /*f480*/  SHFL.IDX PT, R0, R18, RZ, 0x181f ;  /* 0x00181fff12007589 */ /* 0x000e2400000e0000 */
[----:B-1----:R-:W-:Y:S02]  /*f490*/  IADD3 R2, P0, R14, R6, RZ ;  /* 0x000000060e027210 */ /* 0x002fe40007f1e0ff */
[----:B------:R-:W1:Y:S03]  /*f4a0*/  SHFL.IDX PT, R14, R17, 0x1, 0x181f ;  /* 0x00381f00110e7f89 */ /* 0x000e6600000e0000 */
[----:B0-----:R-:W-:Y:S01]  /*f4b0*/  IMAD.X R3, RZ, RZ, R0, P0 ;  /* 0x000000ffff037224 */ /* 0x001fe200000e0600 */
[----:B------:R-:W-:Y:S02]  /*f4c0*/  ISETP.LT.OR P0, PT, R5, 0x1, P4 ;  /* 0x000000010500780c */ /* 0x000fe40002701670 */
[----:B------:R-:W-:-:S02]  /*f4d0*/  LEA R0, R7, UR39, 0x1 ;  /* 0x0000002707007c11 */ /* 0x000fc4000f8e08ff */
[----:B------:R-:W0:Y:S09]  /*f4e0*/  SHFL.IDX PT, R7, R18, 0x1, 0x181f ;  /* 0x00381f0012077f89 */ /* 0x000e3200000e0000 */
[----:B------:R-:W-:Y:S01]  /*f4f0*/  LDGSTS.E.BYPASS.LTC128B.128 [R0+0x400], desc[UR36][R2.64], !P0 ;  /* 0x0040000002007fae */ /* 0x000fe2000c101d64 */
[----:B------:R-:W-:-:S13]  /*f500*/  ISETP.LT.OR P0, PT, R5, 0x1, P3 ;  /* 0x000000010500780c */ /* 0x000fda0001f01670 */
[----:B------:R-:W-:Y:S01]  /*f510*/  LDGSTS.E.BYPASS.LTC128B.128 [R0+0x2c00], desc[UR36][R2.64+0x80], !P0 ;  /* 0x02c0008002007fae */ /* 0x000fe2000c101d64 */
[----:B------:R-:W-:-:S13]  /*f520*/  ISETP.LT.OR P0, PT, R5, 0x1, P2 ;  /* 0x000000010500780c */ /* 0x000fda0001701670 */
[----:B------:R-:W-:Y:S01]  /*f530*/  LDGSTS.E.BYPASS.LTC128B.128 [R0+0x5400], desc[UR36][R2.64+0x100], !P0 ;  /* 0x0540010002007fae */ /* 0x000fe2000c101d64 */
[----:B------:R-:W-:-:S13]  /*f540*/  ISETP.LT.OR P0, PT, R5, 0x1, P1 ;  /* 0x000000010500780c */ /* 0x000fda0000f01670 */
[----:B------:R1:W-:Y:S02]  /*f550*/  LDGSTS.E.BYPASS.LTC128B.128 [R0+0x7c00], desc[UR36][R2.64+0x180], !P0 ;  /* 0x07c0018002007fae */ /* 0x0003e4000c101d64 */
[----:B-1----:R-:W-:Y:S02]  /*f560*/  IADD3 R2, P0, R14, R6, RZ ;  /* 0x000000060e027210 */ /* 0x002fe40007f1e0ff */
[----:B------:R-:W1:Y:S02]  /*f570*/  SHFL.IDX PT, R14, R17, 0x2, 0x181f ;  /* 0x00581f00110e7f89 */ /* 0x000e6400000e0000 */
[----:B0-----:R-:W-:Y:S02]  /*f580*/  IADD3.X R3, RZ, R7, RZ, P0, !PT ;  /* 0x00000007ff037210 */ /* 0x001fe400007fe4ff */
[----:B------:R-:W-:Y:S01]  /*f590*/  ISETP.LT.OR P0, PT, R5, 0x11, P4 ;  /* 0x000000110500780c */ /* 0x000fe20002701670 */
[----:B------:R-:W0:-:S12]  /*f5a0*/  SHFL.IDX PT, R7, R18, 0x2, 0x181f ;  /* 0x00581f0012077f89 */ /* 0x000e1800000e0000 */
        /* <DEDUP_REMOVED lines=8> */
[----:B------:R-:W1:Y:S03]  /*f630*/  SHFL.IDX PT, R14, R17, 0x3, 0x181f ;  /* 0x00781f00110e7f89 */ /* 0x000e6600000e0000 */
[----:B0-----:R-:W-:Y:S01]  /*f640*/  IMAD.X R3, RZ, RZ, R7, P0 ;  /* 0x000000ffff037224 */ /* 0x001fe200000e0607 */
[C---:B------:R-:W-:Y:S01]  /*f650*/  ISETP.LT.OR P0, PT, R5.reuse, 0x21, P4 ;  /* 0x000000210500780c */ /* 0x040fe20002701670 */
[----:B------:R-:W0:Y:S04]  /*f660*/  SHFL.IDX PT, R7, R18, 0x3, 0x181f ;  /* 0x00781f0012077f89 */ /* 0x000e2800000e0000 */
[----:B------:R-:W2:Y:S08]  /*f670*/  SHFL.IDX PT, R18, R18, 0x4, 0x181f ;  /* 0x00981f0012127f89 */ /* 0x000eb000000e0000 */
        /* <DEDUP_REMOVED lines=8> */
[----:B------:R1:W3:Y:S03]  /*f700*/  SHFL.IDX PT, R14, R17, 0x4, 0x181f ;  /* 0x00981f00110e7f89 */ /* 0x0002e600000e0000 */
[----:B0-----:R-:W-:Y:S01]  /*f710*/  IMAD.X R3, RZ, RZ, R7, P0 ;  /* 0x000000ffff037224 */ /* 0x001fe200000e0607 */
[----:B------:R-:W-:-:S13]  /*f720*/  ISETP.LT.OR P0, PT, R5, 0x31, P4 ;  /* 0x000000310500780c */ /* 0x000fda0002701670 */
[----:B------:R1:W-:Y:S01]  /*f730*/  LDGSTS.E.BYPASS.LTC128B.128 [R0+0x1c00], desc[UR36][R2.64], !P0 ;  /* 0x01c0000002007fae */ /* 0x0003e2000c101d64 */
[----:B------:R-:W-:-:S13]  /*f740*/  ISETP.LT.OR P0, PT, R5, 0x31, P3 ;  /* 0x000000310500780c */ /* 0x000fda0001f01670 */
[----:B------:R1:W-:Y:S01]  /*f750*/  LDGSTS.E.BYPASS.LTC128B.128 [R0+0x4400], desc[UR36][R2.64+0x80], !P0 ;  /* 0x0440008002007fae */ /* 0x0003e2000c101d64 */
[----:B------:R-:W-:-:S13]  /*f760*/  ISETP.LT.OR P0, PT, R5, 0x31, P2 ;  /* 0x000000310500780c */ /* 0x000fda0001701670 */
[----:B------:R1:W-:Y:S01]  /*f770*/  LDGSTS.E.BYPASS.LTC128B.128 [R0+0x6c00], desc[UR36][R2.64+0x100], !P0 ;  /* 0x06c0010002007fae */ /* 0x0003e2000c101d64 */
[----:B------:R-:W-:-:S13]  /*f780*/  ISETP.LT.OR P0, PT, R5, 0x31, P1 ;  /* 0x000000310500780c */ /* 0x000fda0000f01670 */
[----:B--23--:R1:W-:Y:S02]  /*f790*/  LDGSTS.E.BYPASS.LTC128B.128 [R0+0x9400], desc[UR36][R2.64+0x180], !P0 ;  /* 0x0940018002007fae */ /* 0x00c3e4000c101d64 */
.L_x_164:
[----:B01----:R-:W-:-:S05]  /*f7a0*/  IADD3 R2, P0, R14, R6, RZ ;  /* 0x000000060e027210 */ /* 0x003fca0007f1e0ff */
[----:B------:R-:W-:Y:S01]  /*f7b0*/  IMAD.X R3, RZ, RZ, R18, P0 ;  /* 0x000000ffff037224 */ /* 0x000fe200000e0612 */
[----:B------:R-:W-:-:S13]  /*f7c0*/  ISETP.LT.OR P0, PT, R5, 0x41, P4 ;  /* 0x000000410500780c */ /* 0x000fda0002701670 */
[----:B------:R-:W-:Y:S01]  /*f7d0*/  @!PT LDS RZ, [RZ] ;  /* 0x00000000fffff984 */ /* 0x000fe20000000800 */
[----:B------:R-:W-:Y:S01]  /*f7e0*/  @!PT LDS RZ, [RZ] ;  /* 0x00000000fffff984 */ /* 0x000fe20000000800 */
[----:B------:R-:W-:Y:S01]  /*f7f0*/  @!PT LDS RZ, [RZ] ;  /* 0x00000000fffff984 */ /* 0x000fe20000000800 */
[----:B------:R0:W-:Y:S01]  /*f800*/  LDGSTS.E.BYPASS.LTC128B.128 [R0+0x2400], desc[UR36][R2.64], !P0 ;  /* 0x0240000002007fae */ /* 0x0001e2000c101d64 */
[----:B------:R-:W-:-:S13]  /*f810*/  ISETP.LT.OR P0, PT, R5, 0x41, P3 ;  /* 0x000000410500780c */ /* 0x000fda0001f01670 */
[----:B------:R0:W-:Y:S01]  /*f820*/  LDGSTS.E.BYPASS.LTC128B.128 [R0+0x4c00], desc[UR36][R2.64+0x80], !P0 ;  /* 0x04c0008002007fae */ /* 0x0001e2000c101d64 */
[----:B------:R-:W-:-:S13]  /*f830*/  ISETP.LT.OR P0, PT, R5, 0x41, P2 ;  /* 0x000000410500780c */ /* 0x000fda0001701670 */
[----:B------:R0:W-:Y:S01]  /*f840*/  LDGSTS.E.BYPASS.LTC128B.128 [R0+0x7400], desc[UR36][R2.64+0x100], !P0 ;  /* 0x0740010002007fae */ /* 0x0001e2000c101d64 */
[----:B------:R-:W-:-:S13]  /*f850*/  ISETP.LT.OR P0, PT, R5, 0x41, P1 ;  /* 0x000000410500780c */ /* 0x000fda0000f01670 */
[----:B------:R0:W-:Y:S01]  /*f860*/  LDGSTS.E.BYPASS.LTC128B.128 [R0+0x9c00], desc[UR36][R2.64+0x180], !P0 ;  /* 0x09c0018002007fae */ /* 0x0001e2000c101d64 */
[----:B------:R-:W-:Y:S01]  /*f870*/  PLOP3.LUT P0, PT, PT, PT, PT, 0x80, 0x0 ;  /* 0x000000000000781c */ /* 0x000fe20003f0f070 */
[----:B------:R-:W-:-:S12]  /*f880*/  NOP ;  /* 0x0000000000007918 */ /* 0x000fd80000000000 */
.L_x_75:
        /* <DEDUP_REMOVED lines=10> */
.L_x_76:
[----:B0-----:R-:W2:Y:S01]  /*f930*/  LDL.LU R2, [R1] ;  /* 0x0000000001027983 */ /* 0x001ea20000300800 */
[----:B------:R-:W-:Y:S01]  /*f940*/  IADD3 R22, R22, 0x1, RZ ;  /* 0x0000000116167810 */ /* 0x000fe20007ffe0ff */
[----:B------:R-:W-:Y:S01]  /*f950*/  VIADD R36, R36, UR43 ;  /* 0x0000002b24247c36 */ /* 0x000fe20008000000 */
[----:B------:R-:W-:Y:S01]  /*f960*/  ULDC UR4, c[0x0][0xc34] ;  /* 0x00030d0000047ab9 */ /* 0x000fe20000000800 */
[----:B------:R0:W-:Y:S01]  /*f970*/  SYNCS.ARRIVE.TRANS64.A1T0 RZ, [R4+URZ+0x38850], RZ ;  /* 0x038850ff04ff79a7 */ /* 0x0001e2000810003f */
[----:B------:R-:W-:-:S04]  /*f980*/  ISETP.NE.AND P0, PT, R22, 0x2, PT ;  /* 0x000000021600780c */ /* 0x000fc80003f05270 */
[----:B------:R-:W-:Y:S02]  /*f990*/  SEL R22, R22, RZ, P0 ;  /* 0x000000ff16167207 */ /* 0x000fe40000000000 */
[----:B------:R-:W-:Y:S02]  /*f9a0*/  SEL R0, RZ, 0x1, P0 ;  /* 0x00000001ff007807 */ /* 0x000fe40000000000 */
[----:B------:R-:W-:Y:S02]  /*f9b0*/  ISETP.GE.AND P0, PT, R36, UR4, PT ;  /* 0x0000000424007c0c */ /* 0x000fe4000bf06270 */
[----:B------:R-:W-:Y:S01]  /*f9c0*/  LOP3.LUT R25, R25, R0, RZ, 0x3c, !PT ;  /* 0x0000000019197212 */ /* 0x000fe200078e3cff */
[----:B--2---:R-:W-:-:S05]  /*f9d0*/  VIADD R2, R2, 0x1 ;  /* 0x0000000102027836 */ /* 0x004fca0000000000 */
[----:B------:R0:W-:Y:S05]  /*f9e0*/  STL [R1], R2 ;  /* 0x0000000201007387 */ /* 0x0001ea0000100800 */
[----:B------:R-:W-:Y:S05]  /*f9f0*/  @!P0 BRA `(.L_x_77) ;  /* 0xffffffcc009c8947 */ /* 0x000fea000383ffff */
[----:B------:R-:W-:-:S07]  /*fa00*/  LOP3.LUT R0, R2, 0x1, RZ, 0xc, !PT ;  /* 0x0000000102007812 */ /* 0x000fce00078e0cff */
.L_x_40:
[----:B------:R-:W1:Y:S01]  /*fa10*/  S2R R3, SR_CgaCtaId ;  /* 0x0000000000037919 */ /* 0x000e620000008800 */
[----:B0-----:R-:W-:Y:S01]  /*fa20*/  MOV R2, 0x400 ;  /* 0x0000040000027802 */ /* 0x001fe20000000f00 */
[----:B------:R-:W-:Y:S01]  /*fa30*/  BSSY B0, `(.L_x_78) ;  /* 0x0000005000007945 */ /* 0x000fe20003800000 */
[----:B------:R-:W-:Y:S02]  /*fa40*/  SHF.L.U32 R0, R0, 0x1f, RZ ;  /* 0x0000001f00007819 */ /* 0x000fe400000006ff */
[----:B-1----:R-:W-:-:S04]  /*fa50*/  LEA R5, R3, R2, 0x18 ;  /* 0x0000000203057211 */ /* 0x002fc800078ec0ff */
[----:B------:R-:W0:Y:S02]  /*fa60*/  SYNCS.PHASECHK.TRANS64.TRYWAIT P0, [R5+URZ+0x38820], R0 ;  /* 0x03882000050075a7 */ /* 0x000e24000800017f */
[----:B0-----:R-:W-:Y:S05]  /*fa70*/  @!P0 BRA `(.L_x_79) ;  /* 0x0000002c00808947 */ /* 0x001fea0003800000 */
.L_x_165:
[----:B------:R-:W-:Y:S05]  /*fa80*/  BSYNC B0 ;  /* 0x0000000000007941 */ /* 0x000fea0003800000 */
.L_x_78:
[----:B------:R-:W-:-:S03]  /*fa90*/  UMOV UR4, 0xffffffff ;  /* 0xffffffff00047882 */ /* 0x000fc60000000000 */
[----:B------:R-:W-:Y:S05]  /*faa0*/  BRA.DIV UR4, `(.L_x_80) ;  /* 0x0000002e04887947 */ /* 0x000fea000b800000 */
[----:B0-----:R-:W0:Y:S02]  /*fab0*/  S2R R0, SR_TID.X ;  /* 0x0000000000007919 */ /* 0x001e240000002100 */
[----:B0-----:R-:W-:-:S04]  /*fac0*/  SHF.R.U32.HI R0, RZ, 0x5, R0 ;  /* 0x00000005ff007819 */ /* 0x001fc80000011600 */
[----:B------:R-:W-:-:S05]  /*fad0*/  LOP3.LUT R0, R0, 0x3, RZ, 0xc0, !PT ;  /* 0x0000000300007812 */ /* 0x000fca00078ec0ff */
[----:B------:R0:W1:Y:S02]  /*fae0*/  SHFL.IDX PT, R14, R0, RZ, 0x1f ;  /* 0x00001fff000e7589 */ /* 0x00006400000e0000 */
.L_x_168:
[----:B-1----:R-:W-:Y:S01]  /*faf0*/  ISETP.NE.AND P0, PT, R14, RZ, PT ;  /* 0x000000ff0e00720c */ /* 0x002fe20003f05270 */
[----:B------:R-:W-:-:S12]  /*fb00*/  BSSY B0, `(.L_x_81) ;  /* 0x0000026000007945 */ /* 0x000fd80003800000 */
[----:B------:R-:W-:Y:S05]  /*fb10*/  @P0 BRA `(.L_x_82) ;  /* 0x0000000000900947 */ /* 0x000fea0003800000 */
[----:B------:R-:W-:-:S03]  /*fb20*/  UMOV UR4, 0xffffffff ;  /* 0xffffffff00047882 */ /* 0x000fc60000000000 */
[----:B------:R-:W-:Y:S05]  /*fb30*/  BRA.DIV UR4, `(.L_x_83) ;  /* 0x0000002e04987947 */ /* 0x000fea000b800000 */
[----:B------:R-:W-:-:S13]  /*fb40*/  ELECT P6, URZ, PT ;  /* 0x00000000003f782f */ /* 0x000fda00038c0000 */
.L_x_171:
[----:B------:R-:W-:Y:S05]  /*fb50*/  @!P6 BRA `(.L_x_82) ;  /* 0x000000000080e947 */ /* 0x000fea0003800000 */
[----:B0-----:R-:W2:Y:S02]  /*fb60*/  LDL R0, [R1+0xc] ;  /* 0x00000c0001007983 */ /* 0x001ea40000100800 */
[----:B--2---:R-:W-:-:S13]  /*fb70*/  R2UR UR4, R0 ;  /* 0x00000000000472ca */ /* 0x004fda00000e0000 */
[----:B------:R-:W-:-:S06]  /*fb80*/  ULOP3.LUT UR4, UR4, 0x2, URZ, 0xfc, !UPT ;  /* 0x0000000204047892 */ /* 0x000fcc000f8efc3f */
[----:B------:R-:W-:-:S05]  /*fb90*/  IMAD.U32 R0, RZ, RZ, UR4 ;  /* 0x00000004ff007e24 */ /* 0x000fca000f8e00ff */
[----:B------:R-:W-:-:S13]  /*fba0*/  ISETP.NE.AND P0, PT, R0, 0x3, PT ;  /* 0x000000030000780c */ /* 0x000fda0003f05270 */
[----:B------:R-:W-:Y:S05]  /*fbb0*/  @!P0 BRA `(.L_x_84) ;  /* 0x0000000000048947 */ /* 0x000fea0003800000 */
[----:B------:R-:W-:Y:S01]  /*fbc0*/  BPT.TRAP 0x1 ;  /* 0x000000040000795c */ /* 0x000fe20000300000 */
.L_x_84:
[C---:B------:R-:W-:Y:S01]  /*fbd0*/  LEA R3, R22.reuse, R5, 0x3 ;  /* 0x0000000516037211 */ /* 0x040fe200078e18ff */
[----:B------:R-:W-:Y:S01]  /*fbe0*/  VIADD R22, R22, 0x1 ;  /* 0x0000000116167836 */ /* 0x000fe20000000000 */
[----:B------:R-:W-:-:S04]  /*fbf0*/  SHF.L.U32 R2, R25, 0x1f, RZ ;  /* 0x0000001f19027819 */ /* 0x000fc800000006ff */
[----:B------:R-:W0:Y:S01]  /*fc00*/  SYNCS.PHASECHK.TRANS64.TRYWAIT P1, [R3+URZ+0x38840], R2 ;  /* 0x03884002030075a7 */ /* 0x000e22000802017f */
[----:B------:R-:W-:-:S04]  /*fc10*/  ISETP.NE.AND P2, PT, R22, 0x2, PT ;  /* 0x000000021600780c */ /* 0x000fc80003f45270 */
[----:B------:R-:W-:Y:S01]  /*fc20*/  SEL R0, RZ, 0x1, P2 ;  /* 0x00000001ff007807 */ /* 0x000fe20001000000 */
[----:B0-----:R-:W-:Y:S08]  /*fc30*/  @!P1 BRA `(.L_x_85) ;  /* 0x0000002c00789947 */ /* 0x001ff00003800000 */
.L_x_172:
[----:B------:R-:W-:Y:S02]  /*fc40*/  SEL R22, R22, RZ, P2 ;  /* 0x000000ff16167207 */ /* 0x000fe40001000000 */
[----:B------:R-:W-:Y:S01]  /*fc50*/  LOP3.LUT R0, R25, R0, RZ, 0x3c, !PT ;  /* 0x0000000019007212 */ /* 0x000fe200078e3cff */
[----:B------:R-:W-:Y:S06]  /*fc60*/  @!P0 BRA `(.L_x_86) ;  /* 0x0000000000048947 */ /* 0x000fec0003800000 */
[----:B------:R-:W-:Y:S01]  /*fc70*/  BPT.TRAP 0x1 ;  /* 0x000000040000795c */ /* 0x000fe20000300000 */
.L_x_86:
[----:B------:R-:W-:Y:S01]  /*fc80*/  IMAD R5, R22, 0x8, R5 ;  /* 0x0000000816057824 */ /* 0x000fe200078e0205 */
[----:B------:R-:W-:-:S04]  /*fc90*/  SHF.L.U32 R0, R0, 0x1f, RZ ;  /* 0x0000001f00007819 */ /* 0x000fc800000006ff */
[----:B------:R-:W1:Y:S02]  /*fca0*/  SYNCS.PHASECHK.TRANS64.TRYWAIT P1, [R5+URZ+0x38840], R0 ;  /* 0x03884000050075a7 */ /* 0x000e64000802017f */
[----:B-1----:R-:W-:Y:S05]  /*fcb0*/  @!P1 BRA `(.L_x_87) ;  /* 0x0000002c006c9947 */ /* 0x002fea0003800000 */
.L_x_173:
[----:B------:R-:W-:Y:S05]  /*fcc0*/  @!P0 BRA `(.L_x_88) ;  /* 0x0000000000048947 */ /* 0x000fea0003800000 */
[----:B------:R-:W-:Y:S01]  /*fcd0*/  BPT.TRAP 0x1 ;  /* 0x000000040000795c */ /* 0x000fe20000300000 */
.L_x_88:
[----:B------:R-:W2:Y:S02]  /*fce0*/  SYNCS.PHASECHK.TRANS64.TRYWAIT P1, [R3+URZ+0x38860], R2 ;  /* 0x03886002030075a7 */ /* 0x000ea4000802017f */
[----:B--2---:R-:W-:Y:S05]  /*fcf0*/  @!P1 BRA `(.L_x_89) ;  /* 0x0000002c00709947 */ /* 0x004fea0003800000 */
.L_x_174:
[----:B------:R-:W-:Y:S05]  /*fd00*/  @!P0 BRA `(.L_x_90) ;  /* 0x0000000000048947 */ /* 0x000fea0003800000 */
[----:B------:R-:W-:Y:S01]  /*fd10*/  BPT.TRAP 0x1 ;  /* 0x000000040000795c */ /* 0x000fe20000300000 */
.L_x_90:
[----:B---3--:R3:W4:Y:S02]  /*fd20*/  SYNCS.PHASECHK.TRANS64.TRYWAIT P0, [R5+URZ+0x38860], R0 ;  /* 0x03886000050075a7 */ /* 0x008724000800017f */
[----:B----4-:R-:W-:Y:S05]  /*fd30*/  @!P0 NANOSLEEP.SYNCS 0x989680 ;  /* 0x009896800000895d */ /* 0x010fea0003900000 */
[----:B------:R-:W4:Y:S02]  /*fd40*/  @!P0 SYNCS.PHASECHK.TRANS64 P0, [R5+URZ+0x38860], R0 ;  /* 0x03886000050085a7 */ /* 0x000f24000800007f */
[----:B----4-:R-:W-:Y:S05]  /*fd50*/  @!P0 BRA `(.L_x_90) ;  /* 0xfffffffc00f08947 */ /* 0x010fea000383ffff */
.L_x_82:
[----:B------:R-:W-:Y:S05]  /*fd60*/  BSYNC B0 ;  /* 0x0000000000007941 */ /* 0x000fea0003800000 */
.L_x_81:
[----:B------:R-:W-:Y:S05]  /*fd70*/  EXIT ;  /* 0x000000000000794d */ /* 0x000fea0003800000 */
.L_x_8:
[----:B0-----:R-:W-:-:S04]  /*fd80*/  IMAD.U32 R3, RZ, RZ, UR40 ;  /* 0x00000028ff037e24 */ /* 0x001fc8000f8e00ff */
[----:B------:R0:W1:Y:S03]  /*fd90*/  SYNCS.PHASECHK.TRANS64.TRYWAIT P1, [R3+URZ+0x38800], R0 ;  /* 0x03880000030075a7 */ /* 0x000066000802017f */
[----:B-1----:R-:W-:Y:S05]  /*fda0*/  @!P1 NANOSLEEP.SYNCS 0x989680 ;  /* 0x009896800000995d */ /* 0x002fea0003900000 */
[----:B------:R-:W1:Y:S02]  /*fdb0*/  @!P1 SYNCS.PHASECHK.TRANS64 P1, [R3+URZ+0x38800], R0 ;  /* 0x03880000030095a7 */ /* 0x000e64000802007f */
[----:B-1----:R-:W-:Y:S05]  /*fdc0*/  @!P1 BRA `(.L_x_8) ;  /* 0xfffffffc00ec9947 */ /* 0x002fea000383ffff */
[----:B------:R-:W-:Y:S05]  /*fdd0*/  BRA `(.L_x_91) ;  /* 0xffffff1000ec7947 */ /* 0x000fea000383ffff */
.L_x_12:
[----:B-1----:R1:W2:Y:S02]  /*fde0*/  SYNCS.PHASECHK.TRANS64.TRYWAIT P1, [R0+URZ+0x38830], R3 ;  /* 0x03883003000075a7 */ /* 0x0022a4000802017f */
[----:B--2---:R-:W-:Y:S05]  /*fdf0*/  @!P1 NANOSLEEP.SYNCS 0x989680 ;  /* 0x009896800000995d */ /* 0x004fea0003900000 */
[----:B------:R-:W2:Y:S02]  /*fe00*/  @!P1 SYNCS.PHASECHK.TRANS64 P1, [R0+URZ+0x38830], R3 ;  /* 0x03883003000095a7 */ /* 0x000ea4000802007f */
[----:B--2---:R-:W-:Y:S05]  /*fe10*/  @!P1 BRA `(.L_x_12) ;  /* 0xfffffffc00f09947 */ /* 0x004fea000383ffff */
[----:B------:R-:W-:Y:S05]  /*fe20*/  BRA `(.L_x_11) ;  /* 0xffffff1400107947 */ /* 0x000fea000383ffff */
.L_x_18:
[----:B-1----:R-:W-:-:S04]  /*fe30*/  MOV R4, UR60 ;  /* 0x0000003c00047c02 */ /* 0x002fc80008000f00 */
[----:B------:R1:W2:Y:S03]  /*fe40*/  SYNCS.PHASECHK.TRANS64.TRYWAIT P1, [R4+URZ+0x38830], R3 ;  /* 0x03883003040075a7 */ /* 0x0002a6000802017f */
[----:B--2---:R-:W-:Y:S05]  /*fe50*/  @!P1 NANOSLEEP.SYNCS 0x989680 ;  /* 0x009896800000995d */ /* 0x004fea0003900000 */
[----:B------:R-:W2:Y:S02]  /*fe60*/  @!P1 SYNCS.PHASECHK.TRANS64 P1, [R4+URZ+0x38830], R3 ;  /* 0x03883003040095a7 */ /* 0x000ea4000802007f */
[----:B--2---:R-:W-:Y:S05]  /*fe70*/  @!P1 BRA `(.L_x_18) ;  /* 0xfffffffc00ec9947 */ /* 0x004fea000383ffff */
[----:B------:R-:W-:Y:S05]  /*fe80*/  BRA `(.L_x_17) ;  /* 0xffffff5400a07947 */ /* 0x000fea000383ffff */
.L_x_22:
[----:B01----:R-:W-:-:S04]  /*fe90*/  IMAD.U32 R3, RZ, RZ, UR4 ;  /* 0x00000004ff037e24 */ /* 0x003fc8000f8e00ff */
[----:B------:R0:W1:Y:S03]  /*fea0*/  SYNCS.PHASECHK.TRANS64.TRYWAIT P1, [R3+URZ+0x38850], R0 ;  /* 0x03885000030075a7 */ /* 0x000066000802017f */
[----:B-1----:R-:W-:Y:S05]  /*feb0*/  @!P1 NANOSLEEP.SYNCS 0x989680 ;  /* 0x009896800000995d */ /* 0x002fea0003900000 */
[----:B------:R-:W1:Y:S02]  /*fec0*/  @!P1 SYNCS.PHASECHK.TRANS64 P1, [R3+URZ+0x38850], R0 ;  /* 0x03885000030095a7 */ /* 0x000e64000802007f */
[----:B-1----:R-:W-:Y:S05]  /*fed0*/  @!P1 BRA `(.L_x_22) ;  /* 0xfffffffc00ec9947 */ /* 0x002fea000383ffff */
[----:B------:R-:W-:Y:S05]  /*fee0*/  BRA `(.L_x_21) ;  /* 0xffffff7c00ec7947 */ /* 0x000fea000383ffff */
.L_x_29:
[----:B-1----:R-:W-:-:S04]  /*fef0*/  IMAD.U32 R7, RZ, RZ, UR12 ;  /* 0x0000000cff077e24 */ /* 0x002fc8000f8e00ff */
[----:B------:R1:W2:Y:S03]  /*ff00*/  SYNCS.PHASECHK.TRANS64.TRYWAIT P1, [R7+URZ+0x38850], R0 ;  /* 0x03885000070075a7 */ /* 0x0002a6000802017f */
[----:B--2---:R-:W-:Y:S05]  /*ff10*/  @!P1 NANOSLEEP.SYNCS 0x989680 ;  /* 0x009896800000995d */ /* 0x004fea0003900000 */
[----:B------:R-:W2:Y:S02]  /*ff20*/  @!P1 SYNCS.PHASECHK.TRANS64 P1, [R7+URZ+0x38850], R0 ;  /* 0x03885000070095a7 */ /* 0x000ea4000802007f */
[----:B--2---:R-:W-:Y:S05]  /*ff30*/  @!P1 BRA `(.L_x_29) ;  /* 0xfffffffc00ec9947 */ /* 0x004fea000383ffff */
[----:B------:R-:W-:Y:S05]  /*ff40*/  BRA `(.L_x_28) ;  /* 0xffffff9800087947 */ /* 0x000fea000383ffff */
.L_x_44:
[----:B------:R-:W0:Y:S01]  /*ff50*/  S2R R17, SR_TID.X ;  /* 0x0000000000117919 */ /* 0x000e220000002100 */
[----:B------:R-:W-:Y:S01]  /*ff60*/  BSSY B0, `(.L_x_92) ;  /* 0x000000a000007945 */ /* 0x000fe20003800000 */
[----:B------:R-:W-:Y:S01]  /*ff70*/  MOV R12, RZ ;  /* 0x000000ff000c7202 */ /* 0x000fe20000000f00 */
[----:B------:R-:W-:Y:S02]  /*ff80*/  IMAD.MOV.U32 R11, RZ, RZ, 0x1f ;  /* 0x0000001fff0b7424 */ /* 0x000fe400078e00ff */
[----:B------:R-:W-:Y:S01]  /*ff90*/  IMAD.MOV.U32 R15, RZ, RZ, -0x1 ;  /* 0xffffffffff0f7424 */ /* 0x000fe200078e00ff */
[----:B0-----:R-:W-:-:S04]  /*ffa0*/  SHF.R.U32.HI R17, RZ, 0x5, R17 ;  /* 0x00000005ff117819 */ /* 0x001fc80000011611 */
[----:B------:R-:W-:-:S05]  /*ffb0*/  LOP3.LUT R17, R17, 0x3, RZ, 0xc0, !PT ;  /* 0x0000000311117812 */ /* 0x000fca00078ec0ff */
[----:B------:R-:W-:-:S07]  /*ffc0*/  IMAD.MOV.U32 R13, RZ, RZ, R17 ;  /* 0x000000ffff0d7224 */ /* 0x000fce00078e0011 */
[----:B-1---5:R-:W-:Y:S05]  /*ffd0*/  WARPSYNC.COLLECTIVE R15, `(.L_x_93) ;  /* 0x000000000f087348 */ /* 0x022fea0003c00000 */
[----:B------:R0:W2:Y:S02]  /*ffe0*/  SHFL.IDX P6, R14, R13, R12, R11 ;  /* 0x0000000c0d0e7389 */ /* 0x0000a400000c000b */
[----:B012--5:R-:W-:Y:S01]  /*fff0*/  ENDCOLLECTIVE ;  /* 0x000000000000791b */ /* 0x027fe20003800000 */
.L_x_93:
[----:B------:R-:W-:Y:S05]  /*10000*/  BSYNC B0 ;  /* 0x0000000000007941 */ /* 0x000fea0003800000 */
.L_x_92:
[----:B------:R-:W-:Y:S05]  /*10010*/  BRA `(.L_x_94) ;  /* 0xffffffcc00787947 */ /* 0x000fea000383ffff */
.L_x_47:
[----:B0-----:R0:W1:Y:S02]  /*10020*/  SYNCS.PHASECHK.TRANS64.TRYWAIT P0, [R0+URZ+0x38840], R3 ;  /* 0x03884003000075a7 */ /* 0x001064000800017f */
[----:B-1----:R-:W-:Y:S05]  /*10030*/  @!P0 NANOSLEEP.SYNCS 0x989680 ;  /* 0x009896800000895d */ /* 0x002fea0003900000 */
[----:B------:R-:W1:Y:S02]  /*10040*/  @!P0 SYNCS.PHASECHK.TRANS64 P0, [R0+URZ+0x38840], R3 ;  /* 0x03884003000085a7 */ /* 0x000e64000800007f */
[----:B-1----:R-:W-:Y:S05]  /*10050*/  @!P0 BRA `(.L_x_47) ;  /* 0xfffffffc00f08947 */ /* 0x002fea000383ffff */
[----:B------:R-:W-:Y:S05]  /*10060*/  BRA `(.L_x_95) ;  /* 0xffffffd0004c7947 */ /* 0x000fea000383ffff */
.L_x_48:
[----:B------:R-:W-:Y:S01]  /*10070*/  BSSY B0, `(.L_x_96) ;  /* 0x0000008000007945 */ /* 0x000fe20003800000 */
[----:B------:R-:W-:Y:S01]  /*10080*/  IMAD.MOV.U32 R13, RZ, RZ, R6 ;  /* 0x000000ffff0d7224 */ /* 0x000fe200078e0006 */
[----:B------:R-:W-:Y:S01]  /*10090*/  MOV R12, RZ ;  /* 0x000000ff000c7202 */ /* 0x000fe20000000f00 */
[----:B------:R-:W-:Y:S02]  /*100a0*/  IMAD.MOV.U32 R11, RZ, RZ, 0x181f ;  /* 0x0000181fff0b7424 */ /* 0x000fe400078e00ff */
[----:B------:R-:W-:-:S07]  /*100b0*/  IMAD.MOV.U32 R15, RZ, RZ, -0x1 ;  /* 0xffffffffff0f7424 */ /* 0x000fce00078e00ff */
[----:B------:R-:W-:Y:S05]  /*100c0*/  WARPSYNC.COLLECTIVE R15, `(.L_x_97) ;  /* 0x000000000f087348 */ /* 0x000fea0003c00000 */
[----:B------:R0:W1:Y:S02]  /*100d0*/  SHFL.IDX P6, R14, R13, R12, R11 ;  /* 0x0000000c0d0e7389 */ /* 0x00006400000c000b */
[----:B01----:R-:W-:Y:S01]  /*100e0*/  ENDCOLLECTIVE ;  /* 0x000000000000791b */ /* 0x003fe20003800000 */
.L_x_97:
[----:B------:R-:W-:Y:S05]  /*100f0*/  BSYNC B0 ;  /* 0x0000000000007941 */ /* 0x000fea0003800000 */
.L_x_96:
[----:B------:R-:W-:Y:S01]  /*10100*/  MOV R13, R4 ;  /* 0x00000004000d7202 */ /* 0x000fe20000000f00 */
[----:B------:R-:W-:Y:S01]  /*10110*/  IMAD.MOV.U32 R12, RZ, RZ, RZ ;  /* 0x000000ffff0c7224 */ /* 0x000fe200078e00ff */
[----:B------:R-:W-:Y:S01]  /*10120*/  ISETP.GE.AND P0, PT, R33, 0x1, PT ;  /* 0x000000012100780c */ /* 0x000fe20003f06270 */
[----:B------:R-:W-:Y:S01]  /*10130*/  IMAD.MOV.U32 R11, RZ, RZ, 0x181f ;  /* 0x0000181fff0b7424 */ /* 0x000fe200078e00ff */
[C---:B------:R-:W-:Y:S01]  /*10140*/  LOP3.LUT P5, RZ, R16.reuse, 0x8, RZ, 0xc0, !PT ;  /* 0x0000000810ff7812 */ /* 0x040fe200078ac0ff */
[----:B------:R-:W-:Y:S01]  /*10150*/  IMAD.MOV.U32 R15, RZ, RZ, -0x1 ;  /* 0xffffffffff0f7424 */ /* 0x000fe200078e00ff */
[C---:B------:R-:W-:Y:S01]  /*10160*/  LOP3.LUT P4, RZ, R16.reuse, 0x4, RZ, 0xc0, !PT ;  /* 0x0000000410ff7812 */ /* 0x040fe2000788c0ff */
[----:B------:R-:W-:Y:S01]  /*10170*/  IMAD.MOV.U32 R2, RZ, RZ, R14 ;  /* 0x000000ffff027224 */ /* 0x000fe200078e000e */
[----:B------:R-:W-:-:S13]  /*10180*/  LOP3.LUT P3, RZ, R16, 0x2, RZ, 0xc0, !PT ;  /* 0x0000000210ff7812 */ /* 0x000fda000786c0ff */
[----:B------:R-:W-:Y:S05]  /*10190*/  WARPSYNC.COLLECTIVE R15, `(.L_x_98) ;  /* 0x000000000f087348 */ /* 0x000fea0003c00000 */
[----:B------:R0:W1:Y:S02]  /*101a0*/  SHFL.IDX P6, R14, R13, R12, R11 ;  /* 0x0000000c0d0e7389 */ /* 0x00006400000c000b */
[----:B01----:R-:W-:Y:S01]  /*101b0*/  ENDCOLLECTIVE ;  /* 0x000000000000791b */ /* 0x003fe20003800000 */
.L_x_98:
[----:B------:R-:W-:Y:S02]  /*101c0*/  LOP3.LUT P2, RZ, R16, 0x1, RZ, 0xc0, !PT ;  /* 0x0000000110ff7812 */ /* 0x000fe4000784c0ff */
[----:B------:R-:W-:Y:S01]  /*101d0*/  @P0 LEA R7, R5, UR39, 0x1 ;  /* 0x0000002705070c11 */ /* 0x000fe2000f8e08ff */
[----:B------:R-:W-:Y:S02]  /*101e0*/  IMAD.MOV.U32 R13, RZ, RZ, R6 ;  /* 0x000000ffff0d7224 */ /* 0x000fe400078e0006 */
[----:B------:R-:W-:Y:S01]  /*101f0*/  IMAD.MOV.U32 R12, RZ, RZ, 0x1 ;  /* 0x00000001ff0c7424 */ /* 0x000fe200078e00ff */
[----:B------:R-:W-:-:S04]  /*10200*/  @P0 LEA R14, P1, R37, R14, 0x1 ;  /* 0x0000000e250e0211 */ /* 0x000fc800078208ff */
[----:B------:R-:W-:Y:S01]  /*10210*/  @P0 IADD3.X R3, RZ, R2, RZ, P1, !PT ;  /* 0x00000002ff030210 */ /* 0x000fe20000ffe4ff */
[----:B------:R-:W-:-:S08]  /*10220*/  @P0 IMAD.MOV.U32 R2, RZ, RZ, R14 ;  /* 0x000000ffff020224 */ /* 0x000fd000078e000e */
[----:B------:R-:W-:Y:S05]  /*10230*/  WARPSYNC.COLLECTIVE R15, `(.L_x_99) ;  /* 0x000000000f087348 */ /* 0x000fea0003c00000 */
[----:B------:R0:W1:Y:S02]  /*10240*/  SHFL.IDX P6, R14, R13, R12, R11 ;  /* 0x0000000c0d0e7389 */ /* 0x00006400000c000b */
[----:B01----:R-:W-:Y:S01]  /*10250*/  ENDCOLLECTIVE ;  /* 0x000000000000791b */ /* 0x003fe20003800000 */
.L_x_99:
[----:B------:R-:W-:Y:S01]  /*10260*/  @!PT LDS RZ, [RZ] ;  /* 0x00000000fffff984 */ /* 0x000fe20000000800 */
[----:B------:R-:W-:Y:S01]  /*10270*/  @!PT LDS RZ, [RZ] ;  /* 0x00000000fffff984 */ /* 0x000fe20000000800 */
[----:B------:R-:W-:Y:S01]  /*10280*/  @!PT LDS RZ, [RZ] ;  /* 0x00000000fffff984 */ /* 0x000fe20000000800 */
[----:B------:R0:W-:Y:S04]  /*10290*/  @P0 LDGSTS.E.BYPASS.LTC128B.128 [R7+0x24400], desc[UR36][R2.64], !P5 ;  /* 0x2440000002070fae */ /* 0x0001e8000e901d64 */
[----:B------:R0:W-:Y:S04]  /*102a0*/  @P0 LDGSTS.E.BYPASS.LTC128B.128 [R7+0x26c00], desc[UR36][R2.64+0x80], !P4 ;  /* 0x26c0008002070fae */ /* 0x0001e8000e101d64 */
[----:B------:R0:W-:Y:S01]  /*102b0*/  @P0 LDGSTS.E.BYPASS.LTC128B.128 [R7+0x29400], desc[UR36][R2.64+0x100], !P3 ;  /* 0x2940010002070fae */ /* 0x0001e2000d901d64 */
[----:B------:R-:W-:-:S03]  /*102c0*/  IMAD.MOV.U32 R13, RZ, RZ, R4 ;  /* 0x000000ffff0d7224 */ /* 0x000fc600078e0004 */
[----:B------:R0:W-:Y:S01]  /*102d0*/  @P0 LDGSTS.E.BYPASS.LTC128B.128 [R7+0x2bc00], desc[UR36][R2.64+0x180], !P2 ;  /* 0x2bc0018002070fae */ /* 0x0001e2000d101d64 */
[----:B------:R-:W-:Y:S02]  /*102e0*/  ISETP.GE.AND P0, PT, R33, 0x11, PT ;  /* 0x000000112100780c */ /* 0x000fe40003f06270 */
[----:B------:R-:W-:-:S11]  /*102f0*/  MOV R8, R14 ;  /* 0x0000000e00087202 */ /* 0x000fd60000000f00 */
[----:B0-----:R-:W-:Y:S05]  /*10300*/  WARPSYNC.COLLECTIVE R15, `(.L_x_100) ;  /* 0x000000000f087348 */ /* 0x001fea0003c00000 */
[----:B------:R1:W2:Y:S02]  /*10310*/  SHFL.IDX P6, R14, R13, R12, R11 ;  /* 0x0000000c0d0e7389 */ /* 0x0002a400000c000b */
[----:B012---:R-:W-:Y:S01]  /*10320*/  ENDCOLLECTIVE ;  /* 0x000000000000791b */ /* 0x007fe20003800000 */
.L_x_100:
[----:B------:R-:W-:Y:S01]  /*10330*/  @P0 LEA R21, R5, UR39, 0x1 ;  /* 0x0000002705150c11 */ /* 0x000fe2000f8e08ff */
[----:B------:R-:W-:Y:S02]  /*10340*/  IMAD.MOV.U32 R13, RZ, RZ, R6 ;  /* 0x000000ffff0d7224 */ /* 0x000fe400078e0006 */
[----:B------:R-:W-:Y:S01]  /*10350*/  IMAD.MOV.U32 R12, RZ, RZ, 0x2 ;  /* 0x00000002ff0c7424 */ /* 0x000fe200078e00ff */
[----:B------:R-:W-:-:S05]  /*10360*/  @P0 LEA R14, P1, R37, R14, 0x1 ;  /* 0x0000000e250e0211 */ /* 0x000fca00078208ff */
[----:B------:R-:W-:-:S08]  /*10370*/  @P0 IMAD.MOV.U32 R2, RZ, RZ, R14 ;  /* 0x000000ffff020224 */ /* 0x000fd000078e000e */
[----:B------:R-:W-:Y:S05]  /*10380*/  WARPSYNC.COLLECTIVE R15, `(.L_x_101) ;  /* 0x000000000f087348 */ /* 0x000fea0003c00000 */
[----:B------:R0:W1:Y:S02]  /*10390*/  SHFL.IDX P6, R14, R13, R12, R11 ;  /* 0x0000000c0d0e7389 */ /* 0x00006400000c000b */
[----:B01----:R-:W-:Y:S01]  /*103a0*/  ENDCOLLECTIVE ;  /* 0x000000000000791b */ /* 0x003fe20003800000 */
.L_x_101:
[----:B------:R-:W-:-:S05]  /*103b0*/  @P0 IMAD.X R9, RZ, RZ, R8, P1 ;  /* 0x000000ffff090224 */ /* 0x000fca00008e0608 */
[----:B------:R-:W-:-:S05]  /*103c0*/  @P0 MOV R3, R9 ;  /* 0x0000000900030202 */ /* 0x000fca0000000f00 */
[----:B------:R-:W-:Y:S01]  /*103d0*/  @!PT LDS RZ, [RZ] ;  /* 0x00000000fffff984 */ /* 0x000fe20000000800 */
[----:B------:R-:W-:Y:S01]  /*103e0*/  @!PT LDS RZ, [RZ] ;  /* 0x00000000fffff984 */ /* 0x000fe20000000800 */
[----:B------:R-:W-:Y:S01]  /*103f0*/  @!PT LDS RZ, [RZ] ;  /* 0x00000000fffff984 */ /* 0x000fe20000000800 */
[----:B------:R0:W-:Y:S01]  /*10400*/  @P0 LDGSTS.E.BYPASS.LTC128B.128 [R21+0x24c00], desc[UR36][R2.64], !P5 ;  /* 0x24c0000002150fae */ /* 0x0001e2000e901d64 */
[----:B------:R-:W-:-:S03]  /*10410*/  MOV R13, R4 ;  /* 0x00000004000d7202 */ /* 0x000fc60000000f00 */
[----:B------:R0:W-:Y:S04]  /*10420*/  @P0 LDGSTS.E.BYPASS.LTC128B.128 [R21+0x27400], desc[UR36][R2.64+0x80], !P4 ;  /* 0x2740008002150fae */ /* 0x0001e8000e101d64 */
[----:B------:R0:W-:Y:S04]  /*10430*/  @P0 LDGSTS.E.BYPASS.LTC128B.128 [R21+0x29c00], desc[UR36][R2.64+0x100], !P3 ;  /* 0x29c0010002150fae */ /* 0x0001e8000d901d64 */
[----:B------:R0:W-:Y:S01]  /*10440*/  @P0 LDGSTS.E.BYPASS.LTC128B.128 [R21+0x2c400], desc[UR36][R2.64+0x180], !P2 ;  /* 0x2c40018002150fae */ /* 0x0001e2000d101d64 */
[----:B------:R-:W-:Y:S01]  /*10450*/  IMAD.MOV.U32 R7, RZ, RZ, R14 ;  /* 0x000000ffff077224 */ /* 0x000fe200078e000e */
[----:B------:R-:W-:-:S13]  /*10460*/  ISETP.GE.AND P0, PT, R33, 0x21, PT ;  /* 0x000000212100780c */ /* 0x000fda0003f06270 */
[----:B0-----:R-:W-:Y:S05]  /*10470*/  WARPSYNC.COLLECTIVE R15, `(.L_x_102) ;  /* 0x000000000f087348 */ /* 0x001fea0003c00000 */
[----:B------:R1:W2:Y:S02]  /*10480*/  SHFL.IDX P6, R14, R13, R12, R11 ;  /* 0x0000000c0d0e7389 */ /* 0x0002a400000c000b */
[----:B012---:R-:W-:Y:S01]  /*10490*/  ENDCOLLECTIVE ;  /* 0x000000000000791b */ /* 0x007fe20003800000 */
.L_x_102:
[----:B------:R-:W-:Y:S02]  /*104a0*/  @P0 LEA R9, R5, UR39, 0x1 ;  /* 0x0000002705090c11 */ /* 0x000fe4000f8e08ff */
[----:B------:R-:W-:Y:S01]  /*104b0*/  MOV R13, R6 ;  /* 0x00000006000d7202 */ /* 0x000fe20000000f00 */
[----:B------:R-:W-:Y:S01]  /*104c0*/  IMAD.MOV.U32 R12, RZ, RZ, 0x3 ;  /* 0x00000003ff0c7424 */ /* 0x000fe200078e00ff */
[----:B------:R-:W-:-:S05]  /*104d0*/  @P0 LEA R14, P1, R37, R14, 0x1 ;  /* 0x0000000e250e0211 */ /* 0x000fca00078208ff */
[----:B------:R-:W-:-:S08]  /*104e0*/  @P0 IMAD.MOV.U32 R2, RZ, RZ, R14 ;  /* 0x000000ffff020224 */ /* 0x000fd000078e000e */
[----:B------:R-:W-:Y:S05]  /*104f0*/  WARPSYNC.COLLECTIVE R15, `(.L_x_103) ;  /* 0x000000000f087348 */ /* 0x000fea0003c00000 */
[----:B------:R0:W1:Y:S02]  /*10500*/  SHFL.IDX P6, R14, R13, R12, R11 ;  /* 0x0000000c0d0e7389 */ /* 0x00006400000c000b */
[----:B01----:R-:W-:Y:S01]  /*10510*/  ENDCOLLECTIVE ;  /* 0x000000000000791b */ /* 0x003fe20003800000 */
.L_x_103:
[----:B------:R-:W-:-:S04]  /*10520*/  @P0 IMAD.X R7, RZ, RZ, R7, P1 ;  /* 0x000000ffff070224 */ /* 0x000fc800008e0607 */
[----:B------:R-:W-:-:S05]  /*10530*/  @P0 IMAD.MOV.U32 R3, RZ, RZ, R7 ;  /* 0x000000ffff030224 */ /* 0x000fca00078e0007 */
[----:B------:R-:W-:Y:S01]  /*10540*/  @!PT LDS RZ, [RZ] ;  /* 0x00000000fffff984 */ /* 0x000fe20000000800 */
[----:B------:R-:W-:Y:S01]  /*10550*/  @!PT LDS RZ, [RZ] ;  /* 0x00000000fffff984 */ /* 0x000fe20000000800 */
[----:B------:R-:W-:Y:S01]  /*10560*/  @!PT LDS RZ, [RZ] ;  /* 0x00000000fffff984 */ /* 0x000fe20000000800 */
[----:B------:R0:W-:Y:S01]  /*10570*/  @P0 LDGSTS.E.BYPASS.LTC128B.128 [R9+0x25400], desc[UR36][R2.64], !P5 ;  /* 0x2540000002090fae */ /* 0x0001e2000e901d64 */
[----:B------:R-:W-:-:S03]  /*10580*/  IMAD.MOV.U32 R13, RZ, RZ, R4 ;  /* 0x000000ffff0d7224 */ /* 0x000fc600078e0004 */
        /* <DEDUP_REMOVED lines=8> */
.L_x_104:
[----:B------:R-:W-:Y:S01]  /*10610*/  @P0 LEA R21, R5, UR39, 0x1 ;  /* 0x0000002705150c11 */ /* 0x000fe2000f8e08ff */
[----:B------:R-:W-:Y:S01]  /*10620*/  IMAD.MOV.U32 R13, RZ, RZ, R6 ;  /* 0x000000ffff0d7224 */ /* 0x000fe200078e0006 */
[----:B------:R-:W-:Y:S02]  /*10630*/  MOV R12, 0x4 ;  /* 0x00000004000c7802 */ /* 0x000fe40000000f00 */
[----:B------:R-:W-:-:S04]  /*10640*/  @P0 LEA R14, P1, R37, R14, 0x1 ;  /* 0x0000000e250e0211 */ /* 0x000fc800078208ff */
[----:B------:R-:W-:Y:S01]  /*10650*/  @P0 IADD3.X R7, RZ, R7, RZ, P1, !PT ;  /* 0x00000007ff070210 */ /* 0x000fe20000ffe4ff */
[----:B------:R-:W-:-:S08]  /*10660*/  @P0 IMAD.MOV.U32 R2, RZ, RZ, R14 ;  /* 0x000000ffff020224 */ /* 0x000fd000078e000e */
[----:B------:R-:W-:Y:S05]  /*10670*/  WARPSYNC.COLLECTIVE R15, `(.L_x_105) ;  /* 0x000000000f087348 */ /* 0x000fea0003c00000 */
[----:B------:R0:W1:Y:S02]  /*10680*/  SHFL.IDX P6, R14, R13, R12, R11 ;  /* 0x0000000c0d0e7389 */ /* 0x00006400000c000b */
[----:B01----:R-:W-:Y:S01]  /*10690*/  ENDCOLLECTIVE ;  /* 0x000000000000791b */ /* 0x003fe20003800000 */
.L_x_105:
[----:B------:R-:W-:-:S05]  /*106a0*/  @P0 IMAD.MOV.U32 R3, RZ, RZ, R7 ;  /* 0x000000ffff030224 */ /* 0x000fca00078e0007 */
[----:B------:R-:W-:Y:S01]  /*106b0*/  @!PT LDS RZ, [RZ] ;  /* 0x00000000fffff984 */ /* 0x000fe20000000800 */
[----:B------:R-:W-:Y:S01]  /*106c0*/  @!PT LDS RZ, [RZ] ;  /* 0x00000000fffff984 */ /* 0x000fe20000000800 */
[----:B------:R-:W-:Y:S01]  /*106d0*/  @!PT LDS RZ, [RZ] ;  /* 0x00000000fffff984 */ /* 0x000fe20000000800 */
[----:B------:R0:W-:Y:S04]  /*106e0*/  @P0 LDGSTS.E.BYPASS.LTC128B.128 [R21+0x25c00], desc[UR36][R2.64], !P5 ;  /* 0x25c0000002150fae */ /* 0x0001e8000e901d64 */
[----:B------:R0:W-:Y:S01]  /*106f0*/  @P0 LDGSTS.E.BYPASS.LTC128B.128 [R21+0x28400], desc[UR36][R2.64+0x80], !P4 ;  /* 0x2840008002150fae */ /* 0x0001e2000e101d64 */
[----:B------:R-:W-:-:S03]  /*10700*/  IMAD.MOV.U32 R13, RZ, RZ, R4 ;  /* 0x000000ffff0d7224 */ /* 0x000fc600078e0004 */
[----:B------:R0:W-:Y:S04]  /*10710*/  @P0 LDGSTS.E.BYPASS.LTC128B.128 [R21+0x2ac00], desc[UR36][R2.64+0x100], !P3 ;  /* 0x2ac0010002150fae */ /* 0x0001e8000d901d64 */
[----:B------:R0:W-:Y:S01]  /*10720*/  @P0 LDGSTS.E.BYPASS.LTC128B.128 [R21+0x2d400], desc[UR36][R2.64+0x180], !P2 ;  /* 0x2d40018002150fae */ /* 0x0001e2000d101d64 */
[----:B------:R-:W-:-:S07]  /*10730*/  IMAD.MOV.U32 R7, RZ, RZ, R14 ;  /* 0x000000ffff077224 */ /* 0x000fce00078e000e */
[----:B0-----:R-:W-:Y:S05]  /*10740*/  WARPSYNC.COLLECTIVE R15, `(.L_x_106) ;  /* 0x000000000f087348 */ /* 0x001fea0003c00000 */
[----:B------:R1:W2:Y:S02]  /*10750*/  SHFL.IDX P6, R14, R13, R12, R11 ;  /* 0x0000000c0d0e7389 */ /* 0x0002a400000c000b */
[----:B012---:R-:W-:Y:S01]  /*10760*/  ENDCOLLECTIVE ;  /* 0x000000000000791b */ /* 0x007fe20003800000 */
.L_x_106:
[----:B------:R-:W-:Y:S05]  /*10770*/  BRA `(.L_x_107) ;  /* 0xffffffcc00b47947 */ /* 0x000fea000383ffff */
.L_x_54:
[----:B------:R-:W-:Y:S01]  /*10780*/  IMAD.MOV.U32 R13, RZ, RZ, R5 ;  /* 0x000000ffff0d7224 */ /* 0x000fe200078e0005 */
[----:B------:R-:W-:Y:S01]  /*10790*/  MOV R12, RZ ;  /* 0x000000ff000c7202 */ /* 0x000fe20000000f00 */
[----:B------:R-:W-:Y:S02]  /*107a0*/  IMAD.MOV.U32 R11, RZ, RZ, 0x181f ;  /* 0x0000181fff0b7424 */ /* 0x000fe400078e00ff */
[----:B------:R-:W-:Y:S02]  /*107b0*/  IMAD.MOV.U32 R15, RZ, RZ, -0x1 ;  /* 0xffffffffff0f7424 */ /* 0x000fe400078e00ff */
[----:B------:R-:W-:-:S07]  /*107c0*/  IMAD.IADD R4, R34, 0x1, R4 ;  /* 0x0000000122047824 */ /* 0x000fce00078e0204 */
[----:B-----5:R-:W-:Y:S05]  /*107d0*/  WARPSYNC.COLLECTIVE R15, `(.L_x_108) ;  /* 0x000000000f087348 */ /* 0x020fea0003c00000 */
[----:B------:R0:W1:Y:S02]  /*107e0*/  SHFL.IDX P6, R14, R13, R12, R11 ;  /* 0x0000000c0d0e7389 */ /* 0x00006400000c000b */
[----:B01---5:R-:W-:Y:S01]  /*107f0*/  ENDCOLLECTIVE ;  /* 0x000000000000791b */ /* 0x023fe20003800000 */
.L_x_108:
[C---:B------:R-:W-:Y:S02]  /*10800*/  ISETP.GE.AND P0, PT, R4.reuse, UR40, PT ;  /* 0x0000002804007c0c */ /* 0x040fe4000bf06270 */
[----:B------:R-:W-:Y:S02]  /*10810*/  IADD3 R6, R4, 0x10, RZ ;  /* 0x0000001004067810 */ /* 0x000fe40007ffe0ff */
[----:B------:R-:W-:Y:S01]  /*10820*/  MOV R13, R0 ;  /* 0x00000000000d7202 */ /* 0x000fe20000000f00 */
[----:B------:R-:W-:-:S08]  /*10830*/  IMAD.MOV.U32 R2, RZ, RZ, R14 ;  /* 0x000000ffff027224 */ /* 0x000fd000078e000e */
[----:B------:R-:W-:Y:S05]  /*10840*/  WARPSYNC.COLLECTIVE R15, `(.L_x_109) ;  /* 0x000000000f087348 */ /* 0x000fea0003c00000 */
[----:B------:R0:W1:Y:S02]  /*10850*/  SHFL.IDX P6, R14, R13, R12, R11 ;  /* 0x0000000c0d0e7389 */ /* 0x00006400000c000b */
[----:B01----:R-:W-:Y:S01]  /*10860*/  ENDCOLLECTIVE ;  /* 0x000000000000791b */ /* 0x003fe20003800000 */
.L_x_109:
[----:B------:R-:W-:Y:S02]  /*10870*/  IMAD.MOV.U32 R13, RZ, RZ, R5 ;  /* 0x000000ffff0d7224 */ /* 0x000fe400078e0005 */
[----:B------:R-:W-:Y:S01]  /*10880*/  IMAD.MOV.U32 R12, RZ, RZ, 0x1 ;  /* 0x00000001ff0c7424 */ /* 0x000fe200078e00ff */
[----:B------:R-:W-:-:S05]  /*10890*/  @!P0 LEA R14, P1, R37, R14, 0x1 ;  /* 0x0000000e250e8211 */ /* 0x000fca00078208ff */
[----:B------:R-:W-:Y:S02]  /*108a0*/  @!P0 IMAD.X R3, RZ, RZ, R2, P1 ;  /* 0x000000ffff038224 */ /* 0x000fe400008e0602 */
[----:B------:R-:W-:-:S07]  /*108b0*/  @!P0 IMAD.MOV.U32 R2, RZ, RZ, R14 ;  /* 0x000000ffff028224 */ /* 0x000fce00078e000e */
[----:B------:R-:W-:Y:S05]  /*108c0*/  WARPSYNC.COLLECTIVE R15, `(.L_x_110) ;  /* 0x000000000f087348 */ /* 0x000fea0003c00000 */
[----:B------:R0:W1:Y:S02]  /*108d0*/  SHFL.IDX P6, R14, R13, R12, R11 ;  /* 0x0000000c0d0e7389 */ /* 0x00006400000c000b */
[----:B01----:R-:W-:Y:S01]  /*108e0*/  ENDCOLLECTIVE ;  /* 0x000000000000791b */ /* 0x003fe20003800000 */
.L_x_110:
[----:B------:R-:W-:Y:S01]  /*108f0*/  @!PT LDS RZ, [RZ] ;  /* 0x00000000fffff984 */ /* 0x000fe20000000800 */
[----:B------:R-:W-:Y:S01]  /*10900*/  @!PT LDS RZ, [RZ] ;  /* 0x00000000fffff984 */ /* 0x000fe20000000800 */
[----:B------:R-:W-:Y:S01]  /*10910*/  @!PT LDS RZ, [RZ] ;  /* 0x00000000fffff984 */ /* 0x000fe20000000800 */
[----:B------:R0:W-:Y:S04]  /*10920*/  @!P0 LDGSTS.E.BYPASS.LTC128B.128 [R20+0x14400], desc[UR36][R2.64], !P2 ;  /* 0x1440000002148fae */ /* 0x0001e8000d101d64 */
[----:B------:R0:W-:Y:S04]  /*10930*/  @!P0 LDGSTS.E.BYPASS.LTC128B.128 [R20+0x18400], desc[UR36][R2.64+0x80], !P3 ;  /* 0x1840008002148fae */ /* 0x0001e8000d901d64 */
[----:B------:R0:W-:Y:S01]  /*10940*/  @!P0 LDGSTS.E.BYPASS.LTC128B.128 [R20+0x1c400], desc[UR36][R2.64+0x100], !P4 ;  /* 0x1c40010002148fae */ /* 0x0001e2000e101d64 */
[----:B------:R-:W-:-:S03]  /*10950*/  MOV R13, R0 ;  /* 0x00000000000d7202 */ /* 0x000fc60000000f00 */
[----:B------:R0:W-:Y:S01]  /*10960*/  @!P0 LDGSTS.E.BYPASS.LTC128B.128 [R20+0x20400], desc[UR36][R2.64+0x180], !P5 ;  /* 0x2040018002148fae */ /* 0x0001e2000e901d64 */
[----:B------:R-:W-:Y:S01]  /*10970*/  ISETP.GE.AND P0, PT, R6, UR40, PT ;  /* 0x0000002806007c0c */ /* 0x000fe2000bf06270 */
[----:B------:R-:W-:-:S12]  /*10980*/  IMAD.MOV.U32 R6, RZ, RZ, R14 ;  /* 0x000000ffff067224 */ /* 0x000fd800078e000e */
[----:B0-----:R-:W-:Y:S05]  /*10990*/  WARPSYNC.COLLECTIVE R15, `(.L_x_111) ;  /* 0x000000000f087348 */ /* 0x001fea0003c00000 */
[----:B------:R1:W2:Y:S02]  /*109a0*/  SHFL.IDX P6, R14, R13, R12, R11 ;  /* 0x0000000c0d0e7389 */ /* 0x0002a400000c000b */
[----:B012---:R-:W-:Y:S01]  /*109b0*/  ENDCOLLECTIVE ;  /* 0x000000000000791b */ /* 0x007fe20003800000 */
.L_x_111:
[----:B------:R-:W-:Y:S02]  /*109c0*/  IMAD.MOV.U32 R13, RZ, RZ, R5 ;  /* 0x000000ffff0d7224 */ /* 0x000fe400078e0005 */
[----:B------:R-:W-:Y:S01]  /*109d0*/  IMAD.MOV.U32 R12, RZ, RZ, 0x2 ;  /* 0x00000002ff0c7424 */ /* 0x000fe200078e00ff */
[----:B------:R-:W-:-:S05]  /*109e0*/  @!P0 LEA R14, P1, R37, R14, 0x1 ;  /* 0x0000000e250e8211 */ /* 0x000fca00078208ff */
[----:B------:R-:W-:-:S08]  /*109f0*/  @!P0 IMAD.MOV.U32 R2, RZ, RZ, R14 ;  /* 0x000000ffff028224 */ /* 0x000fd000078e000e */
[----:B------:R-:W-:Y:S05]  /*10a00*/  WARPSYNC.COLLECTIVE R15, `(.L_x_112) ;  /* 0x000000000f087348 */ /* 0x000fea0003c00000 */
[----:B------:R0:W1:Y:S02]  /*10a10*/  SHFL.IDX P6, R14, R13, R12, R11 ;  /* 0x0000000c0d0e7389 */ /* 0x00006400000c000b */
[----:B01----:R-:W-:Y:S01]  /*10a20*/  ENDCOLLECTIVE ;  /* 0x000000000000791b */ /* 0x003fe20003800000 */
.L_x_112:
[----:B------:R-:W-:Y:S01]  /*10a30*/  @!P0 IMAD.X R7, RZ, RZ, R6, P1 ;  /* 0x000000ffff078224 */ /* 0x000fe200008e0606 */
[----:B------:R-:W-:-:S03]  /*10a40*/  IADD3 R6, R4, 0x20, RZ ;  /* 0x0000002004067810 */ /* 0x000fc60007ffe0ff */
[----:B------:R-:W-:-:S05]  /*10a50*/  @!P0 IMAD.MOV.U32 R3, RZ, RZ, R7 ;  /* 0x000000ffff038224 */ /* 0x000fca00078e0007 */
[----:B------:R-:W-:Y:S01]  /*10a60*/  @!PT LDS RZ, [RZ] ;  /* 0x00000000fffff984 */ /* 0x000fe20000000800 */
[----:B------:R-:W-:Y:S01]  /*10a70*/  @!PT LDS RZ, [RZ] ;  /* 0x00000000fffff984 */ /* 0x000fe20000000800 */
[----:B------:R-:W-:Y:S01]  /*10a80*/  @!PT LDS RZ, [RZ] ;  /* 0x00000000fffff984 */ /* 0x000fe20000000800 */
[----:B------:R0:W-:Y:S04]  /*10a90*/  @!P0 LDGSTS.E.BYPASS.LTC128B.128 [R20+0x14c00], desc[UR36][R2.64], !P2 ;  /* 0x14c0000002148fae */ /* 0x0001e8000d101d64 */
[----:B------:R0:W-:Y:S01]  /*10aa0*/  @!P0 LDGSTS.E.BYPASS.LTC128B.128 [R20+0x18c00], desc[UR36][R2.64+0x80], !P3 ;  /* 0x18c0008002148fae */ /* 0x0001e2000d901d64 */
[----:B------:R-:W-:-:S03]  /*10ab0*/  MOV R13, R0 ;  /* 0x00000000000d7202 */ /* 0x000fc60000000f00 */
[----:B------:R0:W-:Y:S04]  /*10ac0*/  @!P0 LDGSTS.E.BYPASS.LTC128B.128 [R20+0x1cc00], desc[UR36][R2.64+0x100], !P4 ;  /* 0x1cc0010002148fae */ /* 0x0001e8000e101d64 */
[----:B------:R0:W-:Y:S01]  /*10ad0*/  @!P0 LDGSTS.E.BYPASS.LTC128B.128 [R20+0x20c00], desc[UR36][R2.64+0x180], !P5 ;  /* 0x20c0018002148fae */ /* 0x0001e2000e901d64 */
[----:B------:R-:W-:Y:S01]  /*10ae0*/  ISETP.GE.AND P0, PT, R6, UR40, PT ;  /* 0x0000002806007c0c */ /* 0x000fe2000bf06270 */
[----:B------:R-:W-:-:S12]  /*10af0*/  IMAD.MOV.U32 R6, RZ, RZ, R14 ;  /* 0x000000ffff067224 */ /* 0x000fd800078e000e */
[----:B0-----:R-:W-:Y:S05]  /*10b00*/  WARPSYNC.COLLECTIVE R15, `(.L_x_113) ;  /* 0x000000000f087348 */ /* 0x001fea0003c00000 */
[----:B------:R1:W2:Y:S02]  /*10b10*/  SHFL.IDX P6, R14, R13, R12, R11 ;  /* 0x0000000c0d0e7389 */ /* 0x0002a400000c000b */
[----:B012---:R-:W-:Y:S01]  /*10b20*/  ENDCOLLECTIVE ;  /* 0x000000000000791b */ /* 0x007fe20003800000 */
.L_x_113:
[----:B------:R-:W-:Y:S02]  /*10b30*/  IMAD.MOV.U32 R13, RZ, RZ, R5 ;  /* 0x000000ffff0d7224 */ /* 0x000fe400078e0005 */
[----:B------:R-:W-:Y:S01]  /*10b40*/  IMAD.MOV.U32 R12, RZ, RZ, 0x3 ;  /* 0x00000003ff0c7424 */ /* 0x000fe200078e00ff */
[----:B------:R-:W-:-:S05]  /*10b50*/  @!P0 LEA R14, P1, R37, R14, 0x1 ;  /* 0x0000000e250e8211 */ /* 0x000fca00078208ff */
[----:B------:R-:W-:-:S08]  /*10b60*/  @!P0 IMAD.MOV.U32 R2, RZ, RZ, R14 ;  /* 0x000000ffff028224 */ /* 0x000fd000078e000e */
[----:B------:R-:W-:Y:S05]  /*10b70*/  WARPSYNC.COLLECTIVE R15, `(.L_x_114) ;  /* 0x000000000f087348 */ /* 0x000fea0003c00000 */
[----:B------:R0:W1:Y:S02]  /*10b80*/  SHFL.IDX P6, R14, R13, R12, R11 ;  /* 0x0000000c0d0e7389 */ /* 0x00006400000c000b */
[----:B01----:R-:W-:Y:S01]  /*10b90*/  ENDCOLLECTIVE ;  /* 0x000000000000791b */ /* 0x003fe20003800000 */
.L_x_114:
        /* <DEDUP_REMOVED lines=16> */
.L_x_115:
[----:B------:R-:W-:Y:S02]  /*10ca0*/  IMAD.MOV.U32 R13, RZ, RZ, R5 ;  /* 0x000000ffff0d7224 */ /* 0x000fe400078e0005 */
[----:B------:R-:W-:Y:S01]  /*10cb0*/  IMAD.MOV.U32 R12, RZ, RZ, 0x4 ;  /* 0x00000004ff0c7424 */ /* 0x000fe200078e00ff */
[----:B------:R-:W-:-:S05]  /*10cc0*/  @!P0 LEA R14, P1, R37, R14, 0x1 ;  /* 0x0000000e250e8211 */ /* 0x000fca00078208ff */
[----:B------:R-:W-:-:S08]  /*10cd0*/  @!P0 IMAD.MOV.U32 R2, RZ, RZ, R14 ;  /* 0x000000ffff028224 */ /* 0x000fd000078e000e */
[----:B------:R-:W-:Y:S05]  /*10ce0*/  WARPSYNC.COLLECTIVE R15, `(.L_x_116) ;  /* 0x000000000f087348 */ /* 0x000fea0003c00000 */
[----:B------:R0:W1:Y:S02]  /*10cf0*/  SHFL.IDX P6, R14, R13, R12, R11 ;  /* 0x0000000c0d0e7389 */ /* 0x00006400000c000b */
[----:B01----:R-:W-:Y:S01]  /*10d00*/  ENDCOLLECTIVE ;  /* 0x000000000000791b */ /* 0x003fe20003800000 */
.L_x_116:
        /* <DEDUP_REMOVED lines=16> */
.L_x_117:
[----:B------:R-:W-:Y:S02]  /*10e10*/  IMAD.MOV.U32 R13, RZ, RZ, R5 ;  /* 0x000000ffff0d7224 */ /* 0x000fe400078e0005 */
[----:B------:R-:W-:Y:S01]  /*10e20*/  IMAD.MOV.U32 R12, RZ, RZ, 0x5 ;  /* 0x00000005ff0c7424 */ /* 0x000fe200078e00ff */
[----:B------:R-:W-:-:S05]  /*10e30*/  @!P0 LEA R14, P1, R37, R14, 0x1 ;  /* 0x0000000e250e8211 */ /* 0x000fca00078208ff */
[----:B------:R-:W-:-:S08]  /*10e40*/  @!P0 IMAD.MOV.U32 R2, RZ, RZ, R14 ;  /* 0x000000ffff028224 */ /* 0x000fd000078e000e */
[----:B------:R-:W-:Y:S05]  /*10e50*/  WARPSYNC.COLLECTIVE R15, `(.L_x_118) ;  /* 0x000000000f087348 */ /* 0x000fea0003c00000 */
[----:B------:R0:W1:Y:S02]  /*10e60*/  SHFL.IDX P6, R14, R13, R12, R11 ;  /* 0x0000000c0d0e7389 */ /* 0x00006400000c000b */
[----:B01----:R-:W-:Y:S01]  /*10e70*/  ENDCOLLECTIVE ;  /* 0x000000000000791b */ /* 0x003fe20003800000 */
.L_x_118:
        /* <DEDUP_REMOVED lines=16> */
.L_x_119:
[----:B------:R-:W-:Y:S02]  /*10f80*/  IMAD.MOV.U32 R13, RZ, RZ, R5 ;  /* 0x000000ffff0d7224 */ /* 0x000fe400078e0005 */
[----:B------:R-:W-:Y:S01]  /*10f90*/  IMAD.MOV.U32 R12, RZ, RZ, 0x6 ;  /* 0x00000006ff0c7424 */ /* 0x000fe200078e00ff */
[----:B------:R-:W-:-:S05]  /*10fa0*/  @!P0 LEA R14, P1, R37, R14, 0x1 ;  /* 0x0000000e250e8211 */ /* 0x000fca00078208ff */
[----:B------:R-:W-:-:S08]  /*10fb0*/  @!P0 IMAD.MOV.U32 R2, RZ, RZ, R14 ;  /* 0x000000ffff028224 */ /* 0x000fd000078e000e */
[----:B------:R-:W-:Y:S05]  /*10fc0*/  WARPSYNC.COLLECTIVE R15, `(.L_x_120) ;  /* 0x000000000f087348 */ /* 0x000fea0003c00000 */
[----:B------:R0:W1:Y:S02]  /*10fd0*/  SHFL.IDX P6, R14, R13, R12, R11 ;  /* 0x0000000c0d0e7389 */ /* 0x00006400000c000b */
[----:B01----:R-:W-:Y:S01]  /*10fe0*/  ENDCOLLECTIVE ;  /* 0x000000000000791b */ /* 0x003fe20003800000 */
.L_x_120:
        /* <DEDUP_REMOVED lines=16> */
.L_x_121:
[----:B------:R-:W-:Y:S01]  /*110f0*/  MOV R13, R5 ;  /* 0x00000005000d7202 */ /* 0x000fe20000000f00 */
[----:B------:R-:W-:Y:S01]  /*11100*/  IMAD.MOV.U32 R12, RZ, RZ, 0x7 ;  /* 0x00000007ff0c7424 */ /* 0x000fe200078e00ff */
[----:B------:R-:W-:-:S05]  /*11110*/  @!P0 LEA R14, P1, R37, R14, 0x1 ;  /* 0x0000000e250e8211 */ /* 0x000fca00078208ff */
[----:B------:R-:W-:-:S08]  /*11120*/  @!P0 IMAD.MOV.U32 R2, RZ, RZ, R14 ;  /* 0x000000ffff028224 */ /* 0x000fd000078e000e */
[----:B------:R-:W-:Y:S05]  /*11130*/  WARPSYNC.COLLECTIVE R15, `(.L_x_122) ;  /* 0x000000000f087348 */ /* 0x000fea0003c00000 */
[----:B------:R0:W1:Y:S02]  /*11140*/  SHFL.IDX P6, R14, R13, R12, R11 ;  /* 0x0000000c0d0e7389 */ /* 0x00006400000c000b */
[----:B01----:R-:W-:Y:S01]  /*11150*/  ENDCOLLECTIVE ;  /* 0x000000000000791b */ /* 0x003fe20003800000 */
.L_x_122:
[----:B------:R-:W-:-:S04]  /*11160*/  @!P0 IMAD.X R7, RZ, RZ, R6, P1 ;  /* 0x000000ffff078224 */ /* 0x000fc800008e0606 */
[----:B------:R-:W-:-:S05]  /*11170*/  @!P0 IMAD.MOV.U32 R3, RZ, RZ, R7 ;  /* 0x000000ffff038224 */ /* 0x000fca00078e0007 */
[----:B------:R-:W-:Y:S01]  /*11180*/  @!PT LDS RZ, [RZ] ;  /* 0x00000000fffff984 */ /* 0x000fe20000000800 */
[----:B------:R-:W-:Y:S01]  /*11190*/  @!PT LDS RZ, [RZ] ;  /* 0x00000000fffff984 */ /* 0x000fe20000000800 */
[----:B------:R-:W-:Y:S01]  /*111a0*/  @!PT LDS RZ, [RZ] ;  /* 0x00000000fffff984 */ /* 0x000fe20000000800 */
[----:B------:R0:W-:Y:S01]  /*111b0*/  @!P0 LDGSTS.E.BYPASS.LTC128B.128 [R20+0x17400], desc[UR36][R2.64], !P2 ;  /* 0x1740000002148fae */ /* 0x0001e2000d101d64 */
[----:B------:R-:W-:-:S03]  /*111c0*/  IMAD.MOV.U32 R13, RZ, RZ, R0 ;  /* 0x000000ffff0d7224 */ /* 0x000fc600078e0000 */
[----:B------:R0:W-:Y:S04]  /*111d0*/  @!P0 LDGSTS.E.BYPASS.LTC128B.128 [R20+0x1b400], desc[UR36][R2.64+0x80], !P3 ;  /* 0x1b40008002148fae */ /* 0x0001e8000d901d64 */
[----:B------:R0:W-:Y:S04]  /*111e0*/  @!P0 LDGSTS.E.BYPASS.LTC128B.128 [R20+0x1f400], desc[UR36][R2.64+0x100], !P4 ;  /* 0x1f40010002148fae */ /* 0x0001e8000e101d64 */
[----:B------:R0:W-:Y:S01]  /*111f0*/  @!P0 LDGSTS.E.BYPASS.LTC128B.128 [R20+0x23400], desc[UR36][R2.64+0x180], !P5 ;  /* 0x2340018002148fae */ /* 0x0001e2000e901d64 */
[----:B------:R-:W-:-:S07]  /*11200*/  IMAD.MOV.U32 R6, RZ, RZ, R14 ;  /* 0x000000ffff067224 */ /* 0x000fce00078e000e */
[----:B0-----:R-:W-:Y:S05]  /*11210*/  WARPSYNC.COLLECTIVE R15, `(.L_x_123) ;  /* 0x000000000f087348 */ /* 0x001fea0003c00000 */
[----:B------:R1:W2:Y:S02]  /*11220*/  SHFL.IDX P6, R14, R13, R12, R11 ;  /* 0x0000000c0d0e7389 */ /* 0x0002a400000c000b */
[----:B012---:R-:W-:Y:S01]  /*11230*/  ENDCOLLECTIVE ;  /* 0x000000000000791b */ /* 0x007fe20003800000 */
.L_x_123:
[----:B------:R-:W-:Y:S05]  /*11240*/  BRA `(.L_x_124) ;  /* 0xffffffcc00e47947 */ /* 0x000fea000383ffff */
.L_x_56:
[----:B0-----:R-:W-:-:S04]  /*11250*/  MOV R3, UR39 ;  /* 0x0000002700037c02 */ /* 0x001fc80008000f00 */
[----:B------:R0:W1:Y:S03]  /*11260*/  SYNCS.PHASECHK.TRANS64.TRYWAIT P0, [R3+URZ+0x38820], R0 ;  /* 0x03882000030075a7 */ /* 0x000066000800017f */
[----:B-1----:R-:W-:Y:S05]  /*11270*/  @!P0 NANOSLEEP.SYNCS 0x989680 ;  /* 0x009896800000895d */ /* 0x002fea0003900000 */
[----:B------:R-:W1:Y:S02]  /*11280*/  @!P0 SYNCS.PHASECHK.TRANS64 P0, [R3+URZ+0x38820], R0 ;  /* 0x03882000030085a7 */ /* 0x000e64000800007f */
[----:B-1----:R-:W-:Y:S05]  /*11290*/  @!P0 BRA `(.L_x_56) ;  /* 0xfffffffc00ec8947 */ /* 0x002fea000383ffff */
[----:B------:R-:W-:Y:S05]  /*112a0*/  BRA `(.L_x_125) ;  /* 0xffffffd000247947 */ /* 0x000fea000383ffff */
.L_x_60:
[----:B0-----:R0:W1:Y:S02]  /*112b0*/  SYNCS.PHASECHK.TRANS64.TRYWAIT P0, [R7+URZ+0x38840], R0 ;  /* 0x03884000070075a7 */ /* 0x001064000800017f */
[----:B-1----:R-:W-:Y:S05]  /*112c0*/  @!P0 NANOSLEEP.SYNCS 0x989680 ;  /* 0x009896800000895d */ /* 0x002fea0003900000 */
[----:B------:R-:W1:Y:S02]  /*112d0*/  @!P0 SYNCS.PHASECHK.TRANS64 P0, [R7+URZ+0x38840], R0 ;  /* 0x03884000070085a7 */ /* 0x000e64000800007f */
[----:B-1----:R-:W-:Y:S05]  /*112e0*/  @!P0 BRA `(.L_x_60) ;  /* 0xfffffffc00f08947 */ /* 0x002fea000383ffff */
[----:B------:R-:W-:Y:S05]  /*112f0*/  BRA `(.L_x_126) ;  /* 0xffffffd000d47947 */ /* 0x000fea000383ffff */
.L_x_61:
[----:B------:R-:W-:Y:S01]  /*11300*/  BSSY B1, `(.L_x_127) ;  /* 0x0000008000017945 */ /* 0x000fe20003800000 */
[----:B------:R-:W-:Y:S01]  /*11310*/  IMAD.MOV.U32 R13, RZ, RZ, R23 ;  /* 0x000000ffff0d7224 */ /* 0x000fe200078e0017 */
[----:B------:R-:W-:Y:S01]  /*11320*/  MOV R15, 0xffffffff ;  /* 0xffffffff000f7802 */ /* 0x000fe20000000f00 */
[----:B------:R-:W-:Y:S02]  /*11330*/  IMAD.MOV.U32 R12, RZ, RZ, RZ ;  /* 0x000000ffff0c7224 */ /* 0x000fe400078e00ff */
[----:B------:R-:W-:-:S07]  /*11340*/  IMAD.MOV.U32 R11, RZ, RZ, 0x181f ;  /* 0x0000181fff0b7424 */ /* 0x000fce00078e00ff */
[----:B------:R-:W-:Y:S05]  /*11350*/  WARPSYNC.COLLECTIVE R15, `(.L_x_128) ;  /* 0x000000000f087348 */ /* 0x000fea0003c00000 */
[----:B------:R0:W1:Y:S02]  /*11360*/  SHFL.IDX P6, R14, R13, R12, R11 ;  /* 0x0000000c0d0e7389 */ /* 0x00006400000c000b */
[----:B01----:R-:W-:Y:S01]  /*11370*/  ENDCOLLECTIVE ;  /* 0x000000000000791b */ /* 0x003fe20003800000 */
.L_x_128:
[----:B------:R-:W-:Y:S05]  /*11380*/  BSYNC B1 ;  /* 0x0000000000017941 */ /* 0x000fea0003800000 */
.L_x_127:
[----:B------:R-:W-:Y:S01]  /*11390*/  IMAD.MOV.U32 R13, RZ, RZ, R9 ;  /* 0x000000ffff0d7224 */ /* 0x000fe200078e0009 */
[----:B------:R-:W-:Y:S01]  /*113a0*/  MOV R11, 0x181f ;  /* 0x0000181f000b7802 */ /* 0x000fe20000000f00 */
[----:B------:R-:W-:Y:S01]  /*113b0*/  IMAD.MOV.U32 R12, RZ, RZ, RZ ;  /* 0x000000ffff0c7224 */ /* 0x000fe200078e00ff */
[----:B------:R-:W-:Y:S01]  /*113c0*/  LEA R20, R20, UR39, 0x1 ;  /* 0x0000002714147c11 */ /* 0x000fe2000f8e08ff */
[----:B------:R-:W-:Y:S02]  /*113d0*/  IMAD.MOV.U32 R15, RZ, RZ, -0x1 ;  /* 0xffffffffff0f7424 */ /* 0x000fe400078e00ff */
[----:B------:R-:W-:Y:S02]  /*113e0*/  IMAD.MOV.U32 R3, RZ, RZ, R14 ;  /* 0x000000ffff037224 */ /* 0x000fe400078e000e */
[----:B------:R-:W-:-:S07]  /*113f0*/  IMAD.SHL.U32 R0, R37, 0x2, RZ ;  /* 0x0000000225007824 */ /* 0x000fce00078e00ff */
[----:B------:R-:W-:Y:S05]  /*11400*/  WARPSYNC.COLLECTIVE R15, `(.L_x_129) ;  /* 0x000000000f087348 */ /* 0x000fea0003c00000 */
[----:B------:R0:W1:Y:S02]  /*11410*/  SHFL.IDX P6, R14, R13, R12, R11 ;  /* 0x0000000c0d0e7389 */ /* 0x00006400000c000b */
[----:B01----:R-:W-:Y:S01]  /*11420*/  ENDCOLLECTIVE ;  /* 0x000000000000791b */ /* 0x003fe20003800000 */
.L_x_129:
[----:B------:R-:W-:Y:S01]  /*11430*/  MOV R13, R23 ;  /* 0x00000017000d7202 */ /* 0x000fe20000000f00 */
[----:B------:R-:W-:Y:S01]  /*11440*/  IMAD.MOV.U32 R12, RZ, RZ, 0x1 ;  /* 0x00000001ff0c7424 */ /* 0x000fe200078e00ff */
[----:B------:R-:W-:-:S13]  /*11450*/  IADD3 R2, P0, R14, R0, RZ ;  /* 0x000000000e027210 */ /* 0x000fda0007f1e0ff */
[----:B------:R-:W-:Y:S05]  /*11460*/  WARPSYNC.COLLECTIVE R15, `(.L_x_130) ;  /* 0x000000000f087348 */ /* 0x000fea0003c00000 */
[----:B------:R0:W1:Y:S02]  /*11470*/  SHFL.IDX P6, R14, R13, R12, R11 ;  /* 0x0000000c0d0e7389 */ /* 0x00006400000c000b */
[----:B01----:R-:W-:Y:S01]  /*11480*/  ENDCOLLECTIVE ;  /* 0x000000000000791b */ /* 0x003fe20003800000 */
.L_x_130:
[----:B------:R-:W-:-:S05]  /*11490*/  IMAD.X R3, RZ, RZ, R3, P0 ;  /* 0x000000ffff037224 */ /* 0x000fca00000e0603 */
[----:B------:R-:W-:Y:S01]  /*114a0*/  @!PT LDS RZ, [RZ] ;  /* 0x00000000fffff984 */ /* 0x000fe20000000800 */
[----:B------:R-:W-:Y:S01]  /*114b0*/  @!PT LDS RZ, [RZ] ;  /* 0x00000000fffff984 */ /* 0x000fe20000000800 */
[----:B------:R-:W-:Y:S01]  /*114c0*/  @!PT LDS RZ, [RZ] ;  /* 0x00000000fffff984 */ /* 0x000fe20000000800 */
[----:B------:R0:W-:Y:S04]  /*114d0*/  LDGSTS.E.BYPASS.LTC128B.128 [R20+0x24400], desc[UR36][R2.64], !P4 ;  /* 0x2440000002147fae */ /* 0x0001e8000e101d64 */
[----:B------:R0:W-:Y:S01]  /*114e0*/  LDGSTS.E.BYPASS.LTC128B.128 [R20+0x26c00], desc[UR36][R2.64+0x80], !P3 ;  /* 0x26c0008002147fae */ /* 0x0001e2000d901d64 */
[----:B------:R-:W-:-:S03]  /*114f0*/  IMAD.MOV.U32 R13, RZ, RZ, R9 ;  /* 0x000000ffff0d7224 */ /* 0x000fc600078e0009 */
[----:B------:R0:W-:Y:S04]  /*11500*/  LDGSTS.E.BYPASS.LTC128B.128 [R20+0x29400], desc[UR36][R2.64+0x100], !P2 ;  /* 0x2940010002147fae */ /* 0x0001e8000d101d64 */
[----:B------:R0:W-:Y:S01]  /*11510*/  LDGSTS.E.BYPASS.LTC128B.128 [R20+0x2bc00], desc[UR36][R2.64+0x180], !P1 ;  /* 0x2bc0018002147fae */ /* 0x0001e2000c901d64 */
[----:B------:R-:W-:-:S07]  /*11520*/  IMAD.MOV.U32 R35, RZ, RZ, R14 ;  /* 0x000000ffff237224 */ /* 0x000fce00078e000e */
[----:B0-----:R-:W-:Y:S05]  /*11530*/  WARPSYNC.COLLECTIVE R15, `(.L_x_131) ;  /* 0x000000000f087348 */ /* 0x001fea0003c00000 */
[----:B------:R1:W2:Y:S02]  /*11540*/  SHFL.IDX P6, R14, R13, R12, R11 ;  /* 0x0000000c0d0e7389 */ /* 0x0002a400000c000b */
[----:B012---:R-:W-:Y:S01]  /*11550*/  ENDCOLLECTIVE ;  /* 0x000000000000791b */ /* 0x007fe20003800000 */
.L_x_131:
[----:B------:R-:W-:Y:S02]  /*11560*/  IMAD.MOV.U32 R13, RZ, RZ, R23 ;  /* 0x000000ffff0d7224 */ /* 0x000fe400078e0017 */
[----:B------:R-:W-:Y:S01]  /*11570*/  IMAD.MOV.U32 R12, RZ, RZ, 0x2 ;  /* 0x00000002ff0c7424 */ /* 0x000fe200078e00ff */
[----:B------:R-:W-:-:S13]  /*11580*/  IADD3 R2, P0, R14, R0, RZ ;  /* 0x000000000e027210 */ /* 0x000fda0007f1e0ff */
[----:B------:R-:W-:Y:S05]  /*11590*/  WARPSYNC.COLLECTIVE R15, `(.L_x_132) ;  /* 0x000000000f087348 */ /* 0x000fea0003c00000 */
[----:B------:R0:W1:Y:S02]  /*115a0*/  SHFL.IDX P6, R14, R13, R12, R11 ;  /* 0x0000000c0d0e7389 */ /* 0x00006400000c000b */
[----:B01----:R-:W-:Y:S01]  /*115b0*/  ENDCOLLECTIVE ;  /* 0x000000000000791b */ /* 0x003fe20003800000 */
.L_x_132:
[----:B------:R-:W-:-:S05]  /*115c0*/  IADD3.X R3, RZ, R35, RZ, P0, !PT ;  /* 0x00000023ff037210 */ /* 0x000fca00007fe4ff */
[----:B------:R-:W-:Y:S01]  /*115d0*/  @!PT LDS RZ, [RZ] ;  /* 0x00000000fffff984 */ /* 0x000fe20000000800 */
[----:B------:R-:W-:Y:S01]  /*115e0*/  @!PT LDS RZ, [RZ] ;  /* 0x00000000fffff984 */ /* 0x000fe20000000800 */
[----:B------:R-:W-:Y:S01]  /*115f0*/  @!PT LDS RZ, [RZ] ;  /* 0x00000000fffff984 */ /* 0x000fe20000000800 */
[----:B------:R0:W-:Y:S04]  /*11600*/  LDGSTS.E.BYPASS.LTC128B.128 [R20+0x24c00], desc[UR36][R2.64], !P4 ;  /* 0x24c0000002147fae */ /* 0x0001e8000e101d64 */
[----:B------:R0:W-:Y:S01]  /*11610*/  LDGSTS.E.BYPASS.LTC128B.128 [R20+0x27400], desc[UR36][R2.64+0x80], !P3 ;  /* 0x2740008002147fae */ /* 0x0001e2000d901d64 */
[----:B------:R-:W-:-:S03]  /*11620*/  MOV R13, R9 ;  /* 0x00000009000d7202 */ /* 0x000fc60000000f00 */
[----:B------:R0:W-:Y:S04]  /*11630*/  LDGSTS.E.BYPASS.LTC128B.128 [R20+0x29c00], desc[UR36][R2.64+0x100], !P2 ;  /* 0x29c0010002147fae */ /* 0x0001e8000d101d64 */
[----:B------:R0:W-:Y:S01]  /*11640*/  LDGSTS.E.BYPASS.LTC128B.128 [R20+0x2c400], desc[UR36][R2.64+0x180], !P1 ;  /* 0x2c40018002147fae */ /* 0x0001e2000c901d64 */
[----:B------:R-:W-:-:S07]  /*11650*/  IMAD.MOV.U32 R35, RZ, RZ, R14 ;  /* 0x000000ffff237224 */ /* 0x000fce00078e000e */
[----:B0-----:R-:W-:Y:S05]  /*11660*/  WARPSYNC.COLLECTIVE R15, `(.L_x_133) ;  /* 0x000000000f087348 */ /* 0x001fea0003c00000 */
[----:B------:R1:W2:Y:S02]  /*11670*/  SHFL.IDX P6, R14, R13, R12, R11 ;  /* 0x0000000c0d0e7389 */ /* 0x0002a400000c000b */
[----:B012---:R-:W-:Y:S01]  /*11680*/  ENDCOLLECTIVE ;  /* 0x000000000000791b */ /* 0x007fe20003800000 */
.L_x_133:
[----:B------:R-:W-:Y:S02]  /*11690*/  IMAD.MOV.U32 R13, RZ, RZ, R23 ;  /* 0x000000ffff0d7224 */ /* 0x000fe400078e0017 */
[----:B------:R-:W-:Y:S01]  /*116a0*/  IMAD.MOV.U32 R12, RZ, RZ, 0x3 ;  /* 0x00000003ff0c7424 */ /* 0x000fe200078e00ff */
[----:B------:R-:W-:-:S13]  /*116b0*/  IADD3 R2, P0, R14, R0, RZ ;  /* 0x000000000e027210 */ /* 0x000fda0007f1e0ff */
[----:B------:R-:W-:Y:S05]  /*116c0*/  WARPSYNC.COLLECTIVE R15, `(.L_x_134) ;  /* 0x000000000f087348 */ /* 0x000fea0003c00000 */
[----:B------:R0:W1:Y:S02]  /*116d0*/  SHFL.IDX P6, R14, R13, R12, R11 ;  /* 0x0000000c0d0e7389 */ /* 0x00006400000c000b */
[----:B01----:R-:W-:Y:S01]  /*116e0*/  ENDCOLLECTIVE ;  /* 0x000000000000791b */ /* 0x003fe20003800000 */
.L_x_134:
        /* <DEDUP_REMOVED lines=9> */
[----:B------:R-:W-:-:S07]  /*11780*/  MOV R35, R14 ;  /* 0x0000000e00237202 */ /* 0x000fce0000000f00 */
[----:B0-----:R-:W-:Y:S05]  /*11790*/  WARPSYNC.COLLECTIVE R15, `(.L_x_135) ;  /* 0x000000000f087348 */ /* 0x001fea0003c00000 */
[----:B------:R1:W2:Y:S02]  /*117a0*/  SHFL.IDX P6, R14, R13, R12, R11 ;  /* 0x0000000c0d0e7389 */ /* 0x0002a400000c000b */
[----:B012---:R-:W-:Y:S01]  /*117b0*/  ENDCOLLECTIVE ;  /* 0x000000000000791b */ /* 0x007fe20003800000 */
.L_x_135:
[----:B------:R-:W-:Y:S01]  /*117c0*/  IMAD.MOV.U32 R13, RZ, RZ, R23 ;  /* 0x000000ffff0d7224 */ /* 0x000fe200078e0017 */
[----:B------:R-:W-:Y:S02]  /*117d0*/  MOV R12, 0x4 ;  /* 0x00000004000c7802 */ /* 0x000fe40000000f00 */
[----:B------:R-:W-:-:S13]  /*117e0*/  IADD3 R2, P0, R14, R0, RZ ;  /* 0x000000000e027210 */ /* 0x000fda0007f1e0ff */
[----:B------:R-:W-:Y:S05]  /*117f0*/  WARPSYNC.COLLECTIVE R15, `(.L_x_136) ;  /* 0x000000000f087348 */ /* 0x000fea0003c00000 */
[----:B------:R0:W1:Y:S02]  /*11800*/  SHFL.IDX P6, R14, R13, R12, R11 ;  /* 0x0000000c0d0e7389 */ /* 0x00006400000c000b */
[----:B01----:R-:W-:Y:S01]  /*11810*/  ENDCOLLECTIVE ;  /* 0x000000000000791b */ /* 0x003fe20003800000 */
.L_x_136:
        /* <DEDUP_REMOVED lines=13> */
.L_x_137:
[----:B------:R-:W-:Y:S05]  /*118f0*/  BRA `(.L_x_138) ;  /* 0xffffffd000547947 */ /* 0x000fea000383ffff */
.L_x_66:
[----:B0-----:R0:W1:Y:S02]  /*11900*/  SYNCS.PHASECHK.TRANS64.TRYWAIT P0, [R7+URZ+0x38860], R2 ;  /* 0x03886002070075a7 */ /* 0x001064000800017f */
[----:B-1----:R-:W-:Y:S05]  /*11910*/  @!P0 NANOSLEEP.SYNCS 0x989680 ;  /* 0x009896800000895d */ /* 0x002fea0003900000 */
[----:B------:R-:W1:Y:S02]  /*11920*/  @!P0 SYNCS.PHASECHK.TRANS64 P0, [R7+URZ+0x38860], R2 ;  /* 0x03886002070085a7 */ /* 0x000e64000800007f */
[----:B-1----:R-:W-:Y:S05]  /*11930*/  @!P0 BRA `(.L_x_66) ;  /* 0xfffffffc00f08947 */ /* 0x002fea000383ffff */
[----:B------:R-:W-:Y:S05]  /*11940*/  BRA `(.L_x_139) ;  /* 0xffffffd000bc7947 */ /* 0x000fea000383ffff */
.L_x_67:
[----:B------:R-:W-:Y:S01]  /*11950*/  BSSY B1, `(.L_x_140) ;  /* 0x0000008000017945 */ /* 0x000fe20003800000 */
[----:B------:R-:W-:Y:S01]  /*11960*/  IMAD.MOV.U32 R13, RZ, RZ, R18 ;  /* 0x000000ffff0d7224 */ /* 0x000fe200078e0012 */
[----:B------:R-:W-:Y:S01]  /*11970*/  MOV R12, RZ ;  /* 0x000000ff000c7202 */ /* 0x000fe20000000f00 */
[----:B------:R-:W-:Y:S02]  /*11980*/  IMAD.MOV.U32 R11, RZ, RZ, 0x181f ;  /* 0x0000181fff0b7424 */ /* 0x000fe400078e00ff */
[----:B------:R-:W-:-:S07]  /*11990*/  IMAD.MOV.U32 R15, RZ, RZ, -0x1 ;  /* 0xffffffffff0f7424 */ /* 0x000fce00078e00ff */
[----:B0-----:R-:W-:Y:S05]  /*119a0*/  WARPSYNC.COLLECTIVE R15, `(.L_x_141) ;  /* 0x000000000f087348 */ /* 0x001fea0003c00000 */
[----:B------:R1:W2:Y:S02]  /*119b0*/  SHFL.IDX P6, R14, R13, R12, R11 ;  /* 0x0000000c0d0e7389 */ /* 0x0002a400000c000b */
[----:B012---:R-:W-:Y:S01]  /*119c0*/  ENDCOLLECTIVE ;  /* 0x000000000000791b */ /* 0x007fe20003800000 */
.L_x_141:
[----:B------:R-:W-:Y:S05]  /*119d0*/  BSYNC B1 ;  /* 0x0000000000017941 */ /* 0x000fea0003800000 */
.L_x_140:
[----:B------:R-:W-:Y:S01]  /*119e0*/  MOV R13, R17 ;  /* 0x00000011000d7202 */ /* 0x000fe20000000f00 */
[----:B------:R-:W-:Y:S01]  /*119f0*/  IMAD.MOV.U32 R12, RZ, RZ, RZ ;  /* 0x000000ffff0c7224 */ /* 0x000fe200078e00ff */
[----:B------:R-:W-:Y:S01]  /*11a00*/  LEA R6, R6, UR39, 0x1 ;  /* 0x0000002706067c11 */ /* 0x000fe2000f8e08ff */
[----:B------:R-:W-:Y:S02]  /*11a10*/  IMAD.MOV.U32 R11, RZ, RZ, 0x181f ;  /* 0x0000181fff0b7424 */ /* 0x000fe400078e00ff */
[----:B------:R-:W-:Y:S02]  /*11a20*/  IMAD.MOV.U32 R15, RZ, RZ, -0x1 ;  /* 0xffffffffff0f7424 */ /* 0x000fe400078e00ff */
[----:B------:R-:W-:-:S07]  /*11a30*/  IMAD.MOV.U32 R3, RZ, RZ, R14 ;  /* 0x000000ffff037224 */ /* 0x000fce00078e000e */
[----:B------:R-:W-:Y:S05]  /*11a40*/  WARPSYNC.COLLECTIVE R15, `(.L_x_142) ;  /* 0x000000000f087348 */ /* 0x000fea0003c00000 */
[----:B------:R0:W1:Y:S02]  /*11a50*/  SHFL.IDX P6, R14, R13, R12, R11 ;  /* 0x0000000c0d0e7389 */ /* 0x00006400000c000b */
[----:B01----:R-:W-:Y:S01]  /*11a60*/  ENDCOLLECTIVE ;  /* 0x000000000000791b */ /* 0x003fe20003800000 */
.L_x_142:
[----:B------:R-:W-:Y:S02]  /*11a70*/  IMAD.MOV.U32 R13, RZ, RZ, R18 ;  /* 0x000000ffff0d7224 */ /* 0x000fe400078e0012 */
[----:B------:R-:W-:Y:S01]  /*11a80*/  IMAD.MOV.U32 R12, RZ, RZ, 0x1 ;  /* 0x00000001ff0c7424 */ /* 0x000fe200078e00ff */
[----:B------:R-:W-:-:S13]  /*11a90*/  IADD3 R2, P0, R14, R0, RZ ;  /* 0x000000000e027210 */ /* 0x000fda0007f1e0ff */
[----:B------:R-:W-:Y:S05]  /*11aa0*/  WARPSYNC.COLLECTIVE R15, `(.L_x_143) ;  /* 0x000000000f087348 */ /* 0x000fea0003c00000 */
[----:B------:R0:W1:Y:S02]  /*11ab0*/  SHFL.IDX P6, R14, R13, R12, R11 ;  /* 0x0000000c0d0e7389 */ /* 0x00006400000c000b */
[----:B01----:R-:W-:Y:S01]  /*11ac0*/  ENDCOLLECTIVE ;  /* 0x000000000000791b */ /* 0x003fe20003800000 */
.L_x_143:
[----:B------:R-:W-:Y:S02]  /*11ad0*/  IADD3.X R3, RZ, R3, RZ, P0, !PT ;  /* 0x00000003ff037210 */ /* 0x000fe400007fe4ff */
[----:B------:R-:W-:Y:S02]  /*11ae0*/  ISETP.LT.OR P0, PT, R9, 0x1, P4 ;  /* 0x000000010900780c */ /* 0x000fe40002701670 */
[----:B------:R-:W-:-:S11]  /*11af0*/  MOV R13, R17 ;  /* 0x00000011000d7202 */ /* 0x000fd60000000f00 */
        /* <DEDUP_REMOVED lines=8> */
[----:B------:R-:W-:-:S13]  /*11b80*/  ISETP.LT.OR P0, PT, R9, 0x1, P1 ;  /* 0x000000010900780c */ /* 0x000fda0000f01670 */
[----:B------:R0:W-:Y:S02]  /*11b90*/  LDGSTS.E.BYPASS.LTC128B.128 [R6+0x7c00], desc[UR36][R2.64+0x180], !P0 ;  /* 0x07c0018002067fae */ /* 0x0001e4000c101d64 */
[----:B0-----:R-:W-:-:S07]  /*11ba0*/  IMAD.MOV.U32 R3, RZ, RZ, R14 ;  /* 0x000000ffff037224 */ /* 0x001fce00078e000e */
[----:B------:R-:W-:Y:S05]  /*11bb0*/  WARPSYNC.COLLECTIVE R15, `(.L_x_144) ;  /* 0x000000000f087348 */ /* 0x000fea0003c00000 */
[----:B------:R0:W1:Y:S02]  /*11bc0*/  SHFL.IDX P6, R14, R13, R12, R11 ;  /* 0x0000000c0d0e7389 */ /* 0x00006400000c000b */
[----:B01----:R-:W-:Y:S01]  /*11bd0*/  ENDCOLLECTIVE ;  /* 0x000000000000791b */ /* 0x003fe20003800000 */
.L_x_144:
[----:B------:R-:W-:Y:S02]  /*11be0*/  IMAD.MOV.U32 R13, RZ, RZ, R18 ;  /* 0x000000ffff0d7224 */ /* 0x000fe400078e0012 */
[----:B------:R-:W-:Y:S01]  /*11bf0*/  IMAD.MOV.U32 R12, RZ, RZ, 0x2 ;  /* 0x00000002ff0c7424 */ /* 0x000fe200078e00ff */
[----:B------:R-:W-:-:S13]  /*11c00*/  IADD3 R2, P0, R14, R0, RZ ;  /* 0x000000000e027210 */ /* 0x000fda0007f1e0ff */
[----:B------:R-:W-:Y:S05]  /*11c10*/  WARPSYNC.COLLECTIVE R15, `(.L_x_145) ;  /* 0x000000000f087348 */ /* 0x000fea0003c00000 */
[----:B------:R0:W1:Y:S02]  /*11c20*/  SHFL.IDX P6, R14, R13, R12, R11 ;  /* 0x0000000c0d0e7389 */ /* 0x00006400000c000b */
[----:B01----:R-:W-:Y:S01]  /*11c30*/  ENDCOLLECTIVE ;  /* 0x000000000000791b */ /* 0x003fe20003800000 */
.L_x_145:
[----:B------:R-:W-:Y:S01]  /*11c40*/  IMAD.X R3, RZ, RZ, R3, P0 ;  /* 0x000000ffff037224 */ /* 0x000fe200000e0603 */
[----:B------:R-:W-:Y:S01]  /*11c50*/  ISETP.LT.OR P0, PT, R9, 0x11, P4 ;  /* 0x000000110900780c */ /* 0x000fe20002701670 */
[----:B------:R-:W-:-:S12]  /*11c60*/  IMAD.MOV.U32 R13, RZ, RZ, R17 ;  /* 0x000000ffff0d7224 */ /* 0x000fd800078e0011 */
        /* <DEDUP_REMOVED lines=10> */
[----:B0-----:R-:W-:-:S07]  /*11d10*/  MOV R3, R14 ;  /* 0x0000000e00037202 */ /* 0x001fce0000000f00 */
[----:B------:R-:W-:Y:S05]  /*11d20*/  WARPSYNC.COLLECTIVE R15, `(.L_x_146) ;  /* 0x000000000f087348 */ /* 0x000fea0003c00000 */
[----:B------:R0:W1:Y:S02]  /*11d30*/  SHFL.IDX P6, R14, R13, R12, R11 ;  /* 0x0000000c0d0e7389 */ /* 0x00006400000c000b */
[----:B01----:R-:W-:Y:S01]  /*11d40*/  ENDCOLLECTIVE ;  /* 0x000000000000791b */ /* 0x003fe20003800000 */
.L_x_146:
[----:B------:R-:W-:Y:S01]  /*11d50*/  IMAD.MOV.U32 R13, RZ, RZ, R18 ;  /* 0x000000ffff0d7224 */ /* 0x000fe200078e0012 */
[----:B------:R-:W-:Y:S02]  /*11d60*/  MOV R12, 0x3 ;  /* 0x00000003000c7802 */ /* 0x000fe40000000f00 */
[----:B------:R-:W-:-:S13]  /*11d70*/  IADD3 R2, P0, R14, R0, RZ ;  /* 0x000000000e027210 */ /* 0x000fda0007f1e0ff */
[----:B------:R-:W-:Y:S05]  /*11d80*/  WARPSYNC.COLLECTIVE R15, `(.L_x_147) ;  /* 0x000000000f087348 */ /* 0x000fea0003c00000 */
[----:B------:R0:W1:Y:S02]  /*11d90*/  SHFL.IDX P6, R14, R13, R12, R11 ;  /* 0x0000000c0d0e7389 */ /* 0x00006400000c000b */
[----:B01----:R-:W-:Y:S01]  /*11da0*/  ENDCOLLECTIVE ;  /* 0x000000000000791b */ /* 0x003fe20003800000 */
.L_x_147:
        /* <DEDUP_REMOVED lines=17> */
.L_x_148:
[----:B------:R-:W-:Y:S01]  /*11ec0*/  MOV R13, R18 ;  /* 0x00000012000d7202 */ /* 0x000fe20000000f00 */
[----:B------:R-:W-:Y:S01]  /*11ed0*/  IMAD.MOV.U32 R12, RZ, RZ, 0x4 ;  /* 0x00000004ff0c7424 */ /* 0x000fe200078e00ff */
[----:B------:R-:W-:-:S13]  /*11ee0*/  IADD3 R2, P0, R14, R0, RZ ;  /* 0x000000000e027210 */ /* 0x000fda0007f1e0ff */
[----:B------:R-:W-:Y:S05]  /*11ef0*/  WARPSYNC.COLLECTIVE R15, `(.L_x_149) ;  /* 0x000000000f087348 */ /* 0x000fea0003c00000 */
[----:B------:R0:W1:Y:S02]  /*11f00*/  SHFL.IDX P6, R14, R13, R12, R11 ;  /* 0x0000000c0d0e7389 */ /* 0x00006400000c000b */
[----:B01----:R-:W-:Y:S01]  /*11f10*/  ENDCOLLECTIVE ;  /* 0x000000000000791b */ /* 0x003fe20003800000 */
.L_x_149:
[----:B------:R-:W-:Y:S01]  /*11f20*/  IMAD.X R3, RZ, RZ, R3, P0 ;  /* 0x000000ffff037224 */ /* 0x000fe200000e0603 */
[----:B------:R-:W-:Y:S01]  /*11f30*/  ISETP.LT.OR P0, PT, R9, 0x31, P4 ;  /* 0x000000310900780c */ /* 0x000fe20002701670 */
[----:B------:R-:W-:-:S12]  /*11f40*/  IMAD.MOV.U32 R13, RZ, RZ, R17 ;  /* 0x000000ffff0d7224 */ /* 0x000fd800078e0011 */
[----:B------:R-:W-:Y:S01]  /*11f50*/  @!PT LDS RZ, [RZ] ;  /* 0x00000000fffff984 */ /* 0x000fe20000000800 */
[----:B------:R-:W-:Y:S01]  /*11f60*/  @!PT LDS RZ, [RZ] ;  /* 0x00000000fffff984 */ /* 0x000fe20000000800 */
[----:B------:R-:W-:Y:S01]  /*11f70*/  @!PT LDS RZ, [RZ] ;  /* 0x00000000fffff984 */ /* 0x000fe20000000800 */
[----:B------:R0:W-:Y:S01]  /*11f80*/  LDGSTS.E.BYPASS.LTC128B.128 [R6+0x1c00], desc[UR36][R2.64], !P0 ;  /* 0x01c0000002067fae */ /* 0x0001e2000c101d64 */
[----:B------:R-:W-:Y:S01]  /*11f90*/  ISETP.LT.OR P0, PT, R9, 0x31, P3 ;  /* 0x000000310900780c */ /* 0x000fe20001f01670 */
[----:B------:R-:W-:-:S12]  /*11fa0*/  IMAD.MOV.U32 R18, RZ, RZ, R14 ;  /* 0x000000ffff127224 */ /* 0x000fd800078e000e */
[----:B0-----:R-:W-:Y:S05]  /*11fb0*/  WARPSYNC.COLLECTIVE R15, `(.L_x_150) ;  /* 0x000000000f087348 */ /* 0x001fea0003c00000 */
[----:B------:R1:W2:Y:S02]  /*11fc0*/  SHFL.IDX P6, R14, R13, R12, R11 ;  /* 0x0000000c0d0e7389 */ /* 0x0002a400000c000b */
[----:B012---:R-:W-:Y:S01]  /*11fd0*/  ENDCOLLECTIVE ;  /* 0x000000000000791b */ /* 0x007fe20003800000 */
.L_x_150:
        /* <DEDUP_REMOVED lines=8> */
[----:B------:R-:W-:Y:S05]  /*12060*/  BRA `(.L_x_151) ;  /* 0xffffffcc00e47947 */ /* 0x000fea000383ffff */
.L_x_73:
[----:B0-----:R0:W1:Y:S02]  /*12070*/  SYNCS.PHASECHK.TRANS64.TRYWAIT P0, [R4+URZ+0x38860], R3 ;  /* 0x03886003040075a7 */ /* 0x001064000800017f */
[----:B-1----:R-:W-:Y:S05]  /*12080*/  @!P0 NANOSLEEP.SYNCS 0x989680 ;  /* 0x009896800000895d */ /* 0x002fea0003900000 */
[----:B------:R-:W1:Y:S02]  /*12090*/  @!P0 SYNCS.PHASECHK.TRANS64 P0, [R4+URZ+0x38860], R3 ;  /* 0x03886003040085a7 */ /* 0x000e64000800007f */
[----:B-1----:R-:W-:Y:S05]  /*120a0*/  @!P0 BRA `(.L_x_73) ;  /* 0xfffffffc00f08947 */ /* 0x002fea000383ffff */
[----:B------:R-:W-:Y:S05]  /*120b0*/  BRA `(.L_x_152) ;  /* 0xffffffd000c47947 */ /* 0x000fea000383ffff */
.L_x_74:
[----:B------:R-:W-:Y:S01]  /*120c0*/  BSSY B0, `(.L_x_153) ;  /* 0x0000008000007945 */ /* 0x000fe20003800000 */
[----:B------:R-:W-:Y:S01]  /*120d0*/  MOV R13, R18 ;  /* 0x00000012000d7202 */ /* 0x000fe20000000f00 */
[----:B------:R-:W-:Y:S02]  /*120e0*/  IMAD.MOV.U32 R12, RZ, RZ, RZ ;  /* 0x000000ffff0c7224 */ /* 0x000fe400078e00ff */
[----:B------:R-:W-:Y:S02]  /*120f0*/  IMAD.MOV.U32 R11, RZ, RZ, 0x181f ;  /* 0x0000181fff0b7424 */ /* 0x000fe400078e00ff */
[----:B------:R-:W-:-:S07]  /*12100*/  IMAD.MOV.U32 R15, RZ, RZ, -0x1 ;  /* 0xffffffffff0f7424 */ /* 0x000fce00078e00ff */
[----:B0-----:R-:W-:Y:S05]  /*12110*/  WARPSYNC.COLLECTIVE R15, `(.L_x_154) ;  /* 0x000000000f087348 */ /* 0x001fea0003c00000 */
[----:B------:R1:W2:Y:S02]  /*12120*/  SHFL.IDX P6, R14, R13, R12, R11 ;  /* 0x0000000c0d0e7389 */ /* 0x0002a400000c000b */
[----:B012---:R-:W-:Y:S01]  /*12130*/  ENDCOLLECTIVE ;  /* 0x000000000000791b */ /* 0x007fe20003800000 */
.L_x_154:
[----:B------:R-:W-:Y:S05]  /*12140*/  BSYNC B0 ;  /* 0x0000000000007941 */ /* 0x000fea0003800000 */
.L_x_153:
[----:B------:R-:W-:Y:S01]  /*12150*/  IMAD.MOV.U32 R13, RZ, RZ, R17 ;  /* 0x000000ffff0d7224 */ /* 0x000fe200078e0011 */
[----:B------:R-:W-:Y:S01]  /*12160*/  MOV R15, 0xffffffff ;  /* 0xffffffff000f7802 */ /* 0x000fe20000000f00 */
[----:B------:R-:W-:Y:S01]  /*12170*/  IMAD.MOV.U32 R12, RZ, RZ, RZ ;  /* 0x000000ffff0c7224 */ /* 0x000fe200078e00ff */
[----:B------:R-:W-:Y:S01]  /*12180*/  MOV R0, R14 ;  /* 0x0000000e00007202 */ /* 0x000fe20000000f00 */
[----:B------:R-:W-:Y:S02]  /*12190*/  IMAD.MOV.U32 R11, RZ, RZ, 0x181f ;  /* 0x0000181fff0b7424 */ /* 0x000fe400078e00ff */
[----:B------:R-:W-:-:S07]  /*121a0*/  IMAD.SHL.U32 R6, R37, 0x2, RZ ;  /* 0x0000000225067824 */ /* 0x000fce00078e00ff */
[----:B------:R-:W-:Y:S05]  /*121b0*/  WARPSYNC.COLLECTIVE R15, `(.L_x_155) ;  /* 0x000000000f087348 */ /* 0x000fea0003c00000 */
[----:B------:R0:W1:Y:S02]  /*121c0*/  SHFL.IDX P6, R14, R13, R12, R11 ;  /* 0x0000000c0d0e7389 */ /* 0x00006400000c000b */
[----:B01----:R-:W-:Y:S01]  /*121d0*/  ENDCOLLECTIVE ;  /* 0x000000000000791b */ /* 0x003fe20003800000 */
.L_x_155:
[----:B------:R-:W-:Y:S01]  /*121e0*/  IMAD.MOV.U32 R13, RZ, RZ, R18 ;  /* 0x000000ffff0d7224 */ /* 0x000fe200078e0012 */
[----:B------:R-:W-:Y:S02]  /*121f0*/  MOV R12, 0x1 ;  /* 0x00000001000c7802 */ /* 0x000fe40000000f00 */
[----:B------:R-:W-:-:S13]  /*12200*/  IADD3 R2, P0, R14, R6, RZ ;  /* 0x000000060e027210 */ /* 0x000fda0007f1e0ff */
[----:B------:R-:W-:Y:S05]  /*12210*/  WARPSYNC.COLLECTIVE R15, `(.L_x_156) ;  /* 0x000000000f087348 */ /* 0x000fea0003c00000 */
[----:B------:R0:W1:Y:S02]  /*12220*/  SHFL.IDX P6, R14, R13, R12, R11 ;  /* 0x0000000c0d0e7389 */ /* 0x00006400000c000b */
[----:B01----:R-:W-:Y:S01]  /*12230*/  ENDCOLLECTIVE ;  /* 0x000000000000791b */ /* 0x003fe20003800000 */
.L_x_156:
[----:B------:R-:W-:Y:S01]  /*12240*/  IMAD.X R3, RZ, RZ, R0, P0 ;  /* 0x000000ffff037224 */ /* 0x000fe200000e0600 */
[----:B------:R-:W-:Y:S02]  /*12250*/  ISETP.LT.OR P0, PT, R5, 0x1, P4 ;  /* 0x000000010500780c */ /* 0x000fe40002701670 */
[----:B------:R-:W-:Y:S01]  /*12260*/  LEA R0, R7, UR39, 0x1 ;  /* 0x0000002707007c11 */ /* 0x000fe2000f8e08ff */
[----:B------:R-:W-:-:S10]  /*12270*/  IMAD.MOV.U32 R13, RZ, RZ, R17 ;  /* 0x000000ffff0d7224 */ /* 0x000fd400078e0011 */
        /* <DEDUP_REMOVED lines=9> */
.L_x_157:
[----:B------:R-:W-:Y:S01]  /*12310*/  @!PT LDS RZ, [RZ] ;  /* 0x00000000fffff984 */ /* 0x000fe20000000800 */
[----:B------:R-:W-:Y:S01]  /*12320*/  @!PT LDS RZ, [RZ] ;  /* 0x00000000fffff984 */ /* 0x000fe20000000800 */
[----:B------:R-:W-:Y:S01]  /*12330*/  @!PT LDS RZ, [RZ] ;  /* 0x00000000fffff984 */ /* 0x000fe20000000800 */
[----:B------:R-:W-:Y:S01]  /*12340*/  LDGSTS.E.BYPASS.LTC128B.128 [R0+0x2c00], desc[UR36][R2.64+0x80], !P0 ;  /* 0x02c0008002007fae */ /* 0x000fe2000c101d64 */
[----:B------:R-:W-:Y:S02]  /*12350*/  ISETP.LT.OR P0, PT, R5, 0x1, P2 ;  /* 0x000000010500780c */ /* 0x000fe40001701670 */
[----:B------:R-:W-:Y:S01]  /*12360*/  MOV R13, R18 ;  /* 0x00000012000d7202 */ /* 0x000fe20000000f00 */
[----:B------:R-:W-:-:S10]  /*12370*/  IMAD.MOV.U32 R12, RZ, RZ, 0x2 ;  /* 0x00000002ff0c7424 */ /* 0x000fd400078e00ff */
[----:B------:R-:W-:Y:S01]  /*12380*/  LDGSTS.E.BYPASS.LTC128B.128 [R0+0x5400], desc[UR36][R2.64+0x100], !P0 ;  /* 0x0540010002007fae */ /* 0x000fe2000c101d64 */
[----:B------:R-:W-:-:S13]  /*12390*/  ISETP.LT.OR P0, PT, R5, 0x1, P1 ;  /* 0x000000010500780c */ /* 0x000fda0000f01670 */
[----:B------:R0:W-:Y:S02]  /*123a0*/  LDGSTS.E.BYPASS.LTC128B.128 [R0+0x7c00], desc[UR36][R2.64+0x180], !P0 ;  /* 0x07c0018002007fae */ /* 0x0001e4000c101d64 */
[----:B0-----:R-:W-:-:S13]  /*123b0*/  IADD3 R2, P0, R14, R6, RZ ;  /* 0x000000060e027210 */ /* 0x001fda0007f1e0ff */
[----:B------:R-:W-:Y:S05]  /*123c0*/  WARPSYNC.COLLECTIVE R15, `(.L_x_158) ;  /* 0x000000000f087348 */ /* 0x000fea0003c00000 */
[----:B------:R0:W1:Y:S02]  /*123d0*/  SHFL.IDX P6, R14, R13, R12, R11 ;  /* 0x0000000c0d0e7389 */ /* 0x00006400000c000b */
[----:B01----:R-:W-:Y:S01]  /*123e0*/  ENDCOLLECTIVE ;  /* 0x000000000000791b */ /* 0x003fe20003800000 */
.L_x_158:
        /* <DEDUP_REMOVED lines=12> */
.L_x_159:
[----:B------:R-:W-:Y:S01]  /*124b0*/  @!PT LDS RZ, [RZ] ;  /* 0x00000000fffff984 */ /* 0x000fe20000000800 */
[----:B------:R-:W-:Y:S01]  /*124c0*/  @!PT LDS RZ, [RZ] ;  /* 0x00000000fffff984 */ /* 0x000fe20000000800 */
[----:B------:R-:W-:Y:S01]  /*124d0*/  @!PT LDS RZ, [RZ] ;  /* 0x00000000fffff984 */ /* 0x000fe20000000800 */
[----:B------:R-:W-:Y:S01]  /*124e0*/  LDGSTS.E.BYPASS.LTC128B.128 [R0+0x3400], desc[UR36][R2.64+0x80], !P0 ;  /* 0x0340008002007fae */ /* 0x000fe2000c101d64 */
[----:B------:R-:W-:Y:S01]  /*124f0*/  ISETP.LT.OR P0, PT, R5, 0x11, P2 ;  /* 0x000000110500780c */ /* 0x000fe20001701670 */
[----:B------:R-:W-:Y:S02]  /*12500*/  IMAD.MOV.U32 R13, RZ, RZ, R18 ;  /* 0x000000ffff0d7224 */ /* 0x000fe400078e0012 */
        /* <DEDUP_REMOVED lines=8> */
.L_x_160:
[----:B------:R-:W-:Y:S02]  /*12590*/  IADD3.X R3, RZ, R7, RZ, P0, !PT ;  /* 0x00000007ff037210 */ /* 0x000fe400007fe4ff */
[----:B------:R-:W-:Y:S02]  /*125a0*/  ISETP.LT.OR P0, PT, R5, 0x21, P4 ;  /* 0x000000210500780c */ /* 0x000fe40002701670 */
[----:B------:R-:W-:-:S11]  /*125b0*/  MOV R13, R17 ;  /* 0x00000011000d7202 */ /* 0x000fd60000000f00 */
        /* <DEDUP_REMOVED lines=9> */
.L_x_161:
        /* <DEDUP_REMOVED lines=14> */
.L_x_162:
[----:B------:R-:W-:Y:S01]  /*12730*/  IMAD.X R3, RZ, RZ, R7, P0 ;  /* 0x000000ffff037224 */ /* 0x000fe200000e0607 */
[----:B------:R-:W-:Y:S01]  /*12740*/  ISETP.LT.OR P0, PT, R5, 0x31, P4 ;  /* 0x000000310500780c */ /* 0x000fe20002701670 */
[----:B------:R-:W-:-:S12]  /*12750*/  IMAD.MOV.U32 R13, RZ, RZ, R17 ;  /* 0x000000ffff0d7224 */ /* 0x000fd800078e0011 */
[----:B------:R-:W-:Y:S01]  /*12760*/  @!PT LDS RZ, [RZ] ;  /* 0x00000000fffff984 */ /* 0x000fe20000000800 */
[----:B------:R-:W-:Y:S01]  /*12770*/  @!PT LDS RZ, [RZ] ;  /* 0x00000000fffff984 */ /* 0x000fe20000000800 */
[----:B------:R-:W-:Y:S01]  /*12780*/  @!PT LDS RZ, [RZ] ;  /* 0x00000000fffff984 */ /* 0x000fe20000000800 */
[----:B------:R0:W-:Y:S01]  /*12790*/  LDGSTS.E.BYPASS.LTC128B.128 [R0+0x1c00], desc[UR36][R2.64], !P0 ;  /* 0x01c0000002007fae */ /* 0x0001e2000c101d64 */
[----:B------:R-:W-:Y:S02]  /*127a0*/  ISETP.LT.OR P0, PT, R5, 0x31, P3 ;  /* 0x000000310500780c */ /* 0x000fe40001f01670 */
[----:B------:R-:W-:-:S11]  /*127b0*/  MOV R18, R14 ;  /* 0x0000000e00127202 */ /* 0x000fd60000000f00 */
[----:B0-----:R-:W-:Y:S05]  /*127c0*/  WARPSYNC.COLLECTIVE R15, `(.L_x_163) ;  /* 0x000000000f087348 */ /* 0x001fea0003c00000 */
[----:B------:R1:W2:Y:S02]  /*127d0*/  SHFL.IDX P6, R14, R13, R12, R11 ;  /* 0x0000000c0d0e7389 */ /* 0x0002a400000c000b */
[----:B012---:R-:W-:Y:S01]  /*127e0*/  ENDCOLLECTIVE ;  /* 0x000000000000791b */ /* 0x007fe20003800000 */
.L_x_163:
        /* <DEDUP_REMOVED lines=9> */
.L_x_79:
[----:B0-----:R0:W1:Y:S02]  /*12880*/  SYNCS.PHASECHK.TRANS64.TRYWAIT P0, [R5+URZ+0x38820], R0 ;  /* 0x03882000050075a7 */ /* 0x001064000800017f */
[----:B-1----:R-:W-:Y:S05]  /*12890*/  @!P0 NANOSLEEP.SYNCS 0x989680 ;  /* 0x009896800000895d */ /* 0x002fea0003900000 */
[----:B------:R-:W1:Y:S02]  /*128a0*/  @!P0 SYNCS.PHASECHK.TRANS64 P0, [R5+URZ+0x38820], R0 ;  /* 0x03882000050085a7 */ /* 0x000e64000800007f */
[----:B-1----:R-:W-:Y:S05]  /*128b0*/  @!P0 BRA `(.L_x_79) ;  /* 0xfffffffc00f08947 */ /* 0x002fea000383ffff */
[----:B------:R-:W-:Y:S05]  /*128c0*/  BRA `(.L_x_165) ;  /* 0xffffffd0006c7947 */ /* 0x000fea000383ffff */
.L_x_80:
[----:B------:R-:W1:Y:S01]  /*128d0*/  S2R R2, SR_TID.X ;  /* 0x0000000000027919 */ /* 0x000e620000002100 */
[----:B------:R-:W-:Y:S01]  /*128e0*/  BSSY B0, `(.L_x_166) ;  /* 0x000000a000007945 */ /* 0x000fe20003800000 */
[----:B------:R-:W-:Y:S01]  /*128f0*/  IMAD.MOV.U32 R12, RZ, RZ, RZ ;  /* 0x000000ffff0c7224 */ /* 0x000fe200078e00ff */
[----:B------:R-:W-:Y:S01]  /*12900*/  MOV R11, 0x1f ;  /* 0x0000001f000b7802 */ /* 0x000fe20000000f00 */
[----:B------:R-:W-:Y:S01]  /*12910*/  IMAD.MOV.U32 R15, RZ, RZ, -0x1 ;  /* 0xffffffffff0f7424 */ /* 0x000fe200078e00ff */
[----:B-1----:R-:W-:-:S04]  /*12920*/  SHF.R.U32.HI R2, RZ, 0x5, R2 ;  /* 0x00000005ff027819 */ /* 0x002fc80000011602 */
[----:B------:R-:W-:-:S05]  /*12930*/  LOP3.LUT R2, R2, 0x3, RZ, 0xc0, !PT ;  /* 0x0000000302027812 */ /* 0x000fca00078ec0ff */
[----:B------:R-:W-:-:S07]  /*12940*/  IMAD.MOV.U32 R13, RZ, RZ, R2 ;  /* 0x000000ffff0d7224 */ /* 0x000fce00078e0002 */
[----:B0-----:R-:W-:Y:S05]  /*12950*/  WARPSYNC.COLLECTIVE R15, `(.L_x_167) ;  /* 0x000000000f087348 */ /* 0x001fea0003c00000 */
[----:B------:R1:W2:Y:S02]  /*12960*/  SHFL.IDX P6, R14, R13, R12, R11 ;  /* 0x0000000c0d0e7389 */ /* 0x0002a400000c000b */
[----:B012---:R-:W-:Y:S01]  /*12970*/  ENDCOLLECTIVE ;  /* 0x000000000000791b */ /* 0x007fe20003800000 */
.L_x_167:
[----:B------:R-:W-:Y:S05]  /*12980*/  BSYNC B0 ;  /* 0x0000000000007941 */ /* 0x000fea0003800000 */
.L_x_166:
[----:B------:R-:W-:Y:S05]  /*12990*/  BRA `(.L_x_168) ;  /* 0xffffffd000547947 */ /* 0x000fea000383ffff */
.L_x_83:
[----:B------:R-:W-:Y:S01]  /*129a0*/  BSSY B1, `(.L_x_169) ;  /* 0x0000006000017945 */ /* 0x000fe20003800000 */
[----:B------:R-:W-:-:S07]  /*129b0*/  IMAD.MOV.U32 R15, RZ, RZ, -0x1 ;  /* 0xffffffffff0f7424 */ /* 0x000fce00078e00ff */
[----:B0-----:R-:W-:Y:S05]  /*129c0*/  WARPSYNC.COLLECTIVE R15, `(.L_x_170) ;  /* 0x000000000f0c7348 */ /* 0x001fea0003c00000 */
[----:B------:R-:W-:Y:S02]  /*129d0*/  ELECT P6, UR62, PT ;  /* 0x00000000003e782f */ /* 0x000fe400038c0000 */
[----:B------:R-:W-:Y:S01]  /*129e0*/  MOV R14, UR62 ;  /* 0x0000003e000e7c02 */ /* 0x000fe20008000f00 */
[----:B0-----:R-:W-:Y:S10]  /*129f0*/  ENDCOLLECTIVE ;  /* 0x000000000000791b */ /* 0x001ff40003800000 */
.L_x_170:
[----:B------:R-:W-:Y:S05]  /*12a00*/  BSYNC B1 ;  /* 0x0000000000017941 */ /* 0x000fea0003800000 */
.L_x_169:
[----:B------:R-:W-:Y:S05]  /*12a10*/  BRA `(.L_x_171) ;  /* 0xffffffd0004c7947 */ /* 0x000fea000383ffff */
.L_x_85:
[----:B0-----:R0:W1:Y:S02]  /*12a20*/  SYNCS.PHASECHK.TRANS64.TRYWAIT P1, [R3+URZ+0x38840], R2 ;  /* 0x03884002030075a7 */ /* 0x001064000802017f */
[----:B-1----:R-:W-:Y:S05]  /*12a30*/  @!P1 NANOSLEEP.SYNCS 0x989680 ;  /* 0x009896800000995d */ /* 0x002fea0003900000 */
[----:B------:R-:W1:Y:S02]  /*12a40*/  @!P1 SYNCS.PHASECHK.TRANS64 P1, [R3+URZ+0x38840], R2 ;  /* 0x03884002030095a7 */ /* 0x000e64000802007f */
[----:B-1----:R-:W-:Y:S05]  /*12a50*/  @!P1 BRA `(.L_x_85) ;  /* 0xfffffffc00f09947 */ /* 0x002fea000383ffff */
[----:B------:R-:W-:Y:S05]  /*12a60*/  BRA `(.L_x_172) ;  /* 0xffffffd000747947 */ /* 0x000fea000383ffff */
.L_x_87:
[----:B-1----:R1:W2:Y:S02]  /*12a70*/  SYNCS.PHASECHK.TRANS64.TRYWAIT P1, [R5+URZ+0x38840], R0 ;  /* 0x03884000050075a7 */ /* 0x0022a4000802017f */
[----:B--2---:R-:W-:Y:S05]  /*12a80*/  @!P1 NANOSLEEP.SYNCS 0x989680 ;  /* 0x009896800000995d */ /* 0x004fea0003900000 */
[----:B------:R-:W2:Y:S02]  /*12a90*/  @!P1 SYNCS.PHASECHK.TRANS64 P1, [R5+URZ+0x38840], R0 ;  /* 0x03884000050095a7 */ /* 0x000ea4000802007f */
[----:B--2---:R-:W-:Y:S05]  /*12aa0*/  @!P1 BRA `(.L_x_87) ;  /* 0xfffffffc00f09947 */ /* 0x004fea000383ffff */
[----:B------:R-:W-:Y:S05]  /*12ab0*/  BRA `(.L_x_173) ;  /* 0xffffffd000807947 */ /* 0x000fea000383ffff */
.L_x_89:
[----:B--2---:R2:W3:Y:S02]  /*12ac0*/  SYNCS.PHASECHK.TRANS64.TRYWAIT P1, [R3+URZ+0x38860], R2 ;  /* 0x03886002030075a7 */ /* 0x0044e4000802017f */
[----:B---3--:R-:W-:Y:S05]  /*12ad0*/  @!P1 NANOSLEEP.SYNCS 0x989680 ;  /* 0x009896800000995d */ /* 0x008fea0003900000 */
[----:B------:R-:W3:Y:S02]  /*12ae0*/  @!P1 SYNCS.PHASECHK.TRANS64 P1, [R3+URZ+0x38860], R2 ;  /* 0x03886002030095a7 */ /* 0x000ee4000802007f */
[----:B---3--:R-:W-:Y:S05]  /*12af0*/  @!P1 BRA `(.L_x_89) ;  /* 0xfffffffc00f09947 */ /* 0x008fea000383ffff */
[----:B------:R-:W-:Y:S05]  /*12b00*/  BRA `(.L_x_174) ;  /* 0xffffffd0007c7947 */ /* 0x000fea000383ffff */
.L_x_175:
[----:B------:R-:W-:-:S00]  /*12b10*/  BRA `(.L_x_175) ;  /* 0xfffffffc00fc7947 */ /* 0x000fc0000383ffff */
[----:B------:R-:W-:-:S00]  /*12b20*/  NOP ;  /* 0x0000000000007918 */ /* 0x000fc00000000000 */
        /* <DEDUP_REMOVED lines=13> */
.L_x_15824:


//--------------------- .text._ZN7cutlass13device_kernelIN5flash11enable_sm90INS1_16FlashAttnFwdSm90INS1_25CollectiveMainloopFwdSm90ILi2EN4cute5tupleIJNS5_1CILi1EEES8_S8_EEENS6_IJNS7_ILi128EEENS7_ILi80EEENS7_ILi256EEEEEELi256ENS_10bfloat16_tEfNS_4arch4Sm90ELb0ELb0ELb0ELb1ELb1ELb0ELb0ELb1ELb1ELb1ELb0ELb0EEENS1_21CollectiveEpilogueFwdINS6_IJSA_SC_SB_EEES9_SE_SG_Li256ELb1ELb1ELb0ELb0EEENS1_36VarlenDynamicPersistentTileSchedulerILi128ELi80ELi256ELi128ELb0ELb1ELb1ELb0ELb1ELb1EEEEEEEEEvNT_6ParamsE --------------------------
	.section	.text._ZN7cutlass13device_kernelIN5flash11enable_sm90INS1_16FlashAttnFwdSm90INS1_25CollectiveMainloopFwdSm90ILi2EN4cute5tupleIJNS5_1CILi1EEES8_S8_EEENS6_IJNS7_ILi128EEENS7_ILi80EEENS7_ILi256EEEEEELi256ENS_10bfloat16_tEfNS_4arch4Sm90ELb0ELb0ELb0ELb1ELb1ELb0ELb0ELb1ELb1ELb1ELb0ELb0EEENS1_21CollectiveEpilogueFwdINS6_IJSA_SC_SB_EEES9_SE_SG_Li256ELb1ELb1ELb0ELb0EEENS1_36VarlenDynamicPersistentTileSchedulerILi128ELi80ELi256ELi128ELb0ELb1ELb1ELb0ELb1ELb1EEEEEEEEEvNT_6ParamsE,"ax",@progbits
	.align	128
.text._ZN7cutlass13device_kernelIN5flash11enable_sm90INS1_16FlashAttnFwdSm90INS1_25CollectiveMainloopFwdSm90ILi2EN4cute5tupleIJNS5_1CILi1EEES8_S8_EEENS6_IJNS7_ILi128EEENS7_ILi80EEENS7_ILi256EEEEEELi256ENS_10bfloat16_tEfNS_4arch4Sm90ELb0ELb0ELb0ELb1ELb1ELb0ELb0ELb1ELb1ELb1ELb0ELb0EEENS1_21CollectiveEpilogueFwdINS6_IJSA_SC_SB_EEES9_SE_SG_Li256ELb1ELb1ELb0ELb0EEENS1_36VarlenDynamicPersistentTileSchedulerILi128ELi80ELi256ELi128ELb0ELb1ELb1ELb0ELb1ELb1EEEEEEEEEvNT_6ParamsE:
        .type           _ZN7cutlass13device_kernelIN5flash11enable_sm90INS1_16FlashAttnFwdSm90INS1_25CollectiveMainloopFwdSm90ILi2EN4cute5tupleIJNS5_1CILi1EEES8_S8_EEENS6_IJNS7_ILi128EEENS7_ILi80EEENS7_ILi256EEEEEELi256ENS_10bfloat16_tEfNS_4arch4Sm90ELb0ELb0ELb0ELb1ELb1ELb0ELb0ELb1ELb1ELb1ELb0ELb0EEENS1_21CollectiveEpilogueFwdINS6_IJSA_SC_SB_EEES9_SE_SG_Li256ELb1ELb1ELb0ELb0EEENS1_36VarlenDynamicPersistentTileSchedulerILi128ELi80ELi256ELi128ELb0ELb1ELb1ELb0ELb1ELb1EEEEEEEEEvNT_6ParamsE,@function
        .size           _ZN7cutlass13device_kernelIN5flash11enable_sm90INS1_16FlashAttnFwdSm90INS1_25CollectiveMainloopFwdSm90ILi2EN4cute5tupleIJNS5_1CILi1EEES8_S8_EEENS6_IJNS7_ILi128EEENS7_ILi80EEENS7_ILi256EEEEEELi256ENS_10bfloat16_tEfNS_4arch4Sm90ELb0ELb0ELb0ELb1ELb1ELb0ELb0ELb1ELb1ELb1ELb0ELb0EEENS1_21CollectiveEpilogueFwdINS6_IJSA_SC_SB_EEES9_SE_SG_Li256ELb1ELb1ELb0ELb0EEENS1_36VarlenDynamicPersistentTileSchedulerILi128ELi80ELi256ELi128ELb0ELb1ELb1ELb0ELb1ELb1EEEEEEEEEvNT_6ParamsE,(.L_x_15825 - _ZN7cutlass13device_kernelIN5flash11enable_sm90INS1_16FlashAttnFwdSm90INS1_25CollectiveMainloopFwdSm90ILi2EN4cute5tupleIJNS5_1CILi1EEES8_S8_EEENS6_IJNS7_ILi128EEENS7_ILi80EEENS7_ILi256EEEEEELi256ENS_10bfloat16_tEfNS_4arch4Sm90ELb0ELb0ELb0ELb1ELb1ELb0ELb0ELb1ELb1ELb1ELb0ELb0EEENS1_21CollectiveEpilogueFwdINS6_IJSA_SC_SB_EEES9_SE_SG_Li256ELb1ELb1ELb0ELb0EEENS1_36VarlenDynamicPersistentTileSchedulerILi128ELi80ELi256ELi128ELb0ELb1ELb1ELb0ELb1ELb1EEEEEEEEEvNT_6ParamsE)
        .other          _ZN7cutlass13device_kernelIN5flash11enable_sm90INS1_16FlashAttnFwdSm90INS1_25CollectiveMainloopFwdSm90ILi2EN4cute5tupleIJNS5_1CILi1EEES8_S8_EEENS6_IJNS7_ILi128EEENS7_ILi80EEENS7_ILi256EEEEEELi256ENS_10bfloat16_tEfNS_4arch4Sm90ELb0ELb0ELb0ELb1ELb1ELb0ELb0ELb1ELb1ELb1ELb0ELb0EEENS1_21CollectiveEpilogueFwdINS6_IJSA_SC_SB_EEES9_SE_SG_Li256ELb1ELb1ELb0ELb0EEENS1_36VarlenDynamicPersistentTileSchedulerILi128ELi80ELi256ELi128ELb0ELb1ELb1ELb0ELb1ELb1EEEEEEEEEvNT_6ParamsE,@"STO_CUDA_ENTRY STV_DEFAULT"
_ZN7cutlass13device_kernelIN5flash11enable_sm90INS1_16FlashAttnFwdSm90INS1_25CollectiveMainloopFwdSm90ILi2EN4cute5tupleIJNS5_1CILi1EEES8_S8_EEENS6_IJNS7_ILi128EEENS7_ILi80EEENS7_ILi256EEEEEELi256ENS_10bfloat16_tEfNS_4arch4Sm90ELb0ELb0ELb0ELb1ELb1ELb0ELb0ELb1ELb1ELb1ELb0ELb0EEENS1_21CollectiveEpilogueFwdINS6_IJSA_SC_SB_EEES9_SE_SG_Li256ELb1ELb1ELb0ELb0EEENS1_36VarlenDynamicPersistentTileSchedulerILi128ELi80ELi256ELi128ELb0ELb1ELb1ELb0ELb1ELb1EEEEEEEEEvNT_6ParamsE:
        /* <DEDUP_REMOVED lines=45> */
.L_x_176:
        /* <DEDUP_REMOVED lines=22> */
.L_x_177:
        /* <DEDUP_REMOVED lines=18> */
.L_x_178:
        /* <DEDUP_REMOVED lines=22> */
.L_x_179:
        /* <DEDUP_REMOVED lines=23> */
.L_x_180:
        /* <DEDUP_REMOVED lines=10> */
.L_x_182:
[----:B------:R-:W-:-:S08]  /*08c0*/  NOP ;  /* 0x0000000000007918 */ /* 0x000fd00000000000 */
[----:B------:R-:W1:Y:S02]  /*08d0*/  USETMAXREG.TRY_ALLOC.CTAPOOL UP0, 0xe8 ;  /* 0x000000e8000079c8 */ /* 0x000e640008000600 */
[----:B-1----:R-:W-:-:S13]  /*08e0*/  PLOP3.LUT P0, PT, PT, PT, UP0, 0x80, 0x0 ;  /* 0x000000000000781c */ /* 0x002fda0003f0f008 */
[----:B------:R-:W-:Y:S05]  /*08f0*/  @!P0 BRA `(.L_x_182) ;  /* 0xfffffffc00f08947 */ /* 0x000fea000383ffff */
[----:B------:R-:W1:Y:S08]  /*0900*/  S2UR UR5, SR_CgaCtaId ;  /* 0x00000000000579c3 */ /* 0x000e700000008800 */
[----:B------:R-:W-:Y:S06]  /*0910*/  BAR.ARV 0x8, 0x180 ;  /* 0x0206000000007b1d */ /* 0x000fec0000002000 */
[----:B------:R-:W-:-:S02]  /*0920*/  UMOV UR4, 0x400 ;  /* 0x0000040000047882 */ /* 0x000fc40000000000 */
[----:B------:R-:W-:Y:S01]  /*0930*/  BAR.SYNC.DEFER_BLOCKING 0x5, 0x180 ;  /* 0x0146000000007b1d */ /* 0x000fe20000010000 */
[----:B-1----:R-:W-:-:S09]  /*0940*/  ULEA UR4, UR5, UR4, 0x18 ;  /* 0x0000000405047291 */ /* 0x002fd2000f8ec03f */
[----:B------:R-:W1:Y:S01]  /*0950*/  LDS.128 R12, [UR4+0x388d0] ;  /* 0x0388d004ff0c7984 */ /* 0x000e620008000c00 */
[----:B------:R-:W-:Y:S01]  /*0960*/  ULDC UR4, c[0x0][0xc3c] ;  /* 0x00030f0000047ab9 */ /* 0x000fe20000000800 */
[----:B------:R-:W-:Y:S06]  /*0970*/  BAR.ARV 0x4, 0x180 ;  /* 0x0106000000007b1d */ /* 0x000fec0000002000 */
[----:B-1----:R-:W-:-:S13]  /*0980*/  ISETP.GE.AND P0, PT, R15, UR4, PT ;  /* 0x000000040f007c0c */ /* 0x002fda000bf06270 */
[----:B------:R-:W-:Y:S05]  /*0990*/  @P0 EXIT ;  /* 0x000000000000094d */ /* 0x000fea0003800000 */
[----:B0-----:R-:W2:Y:S01]  /*09a0*/  LDL R2, [R1+0x24] ;  /* 0x0000240001027983 */ /* 0x001ea20000100800 */
[----:B------:R-:W-:Y:S01]  /*09b0*/  R2UR UR5, R13 ;  /* 0x000000000d0572ca */ /* 0x000fe200000e0000 */
[----:B------:R-:W-:Y:S01]  /*09c0*/  UMOV UR38, URZ ;  /* 0x0000003f00267c82 */ /* 0x000fe20008000000 */
[----:B------:R-:W-:Y:S01]  /*09d0*/  R2UR UR6, R14 ;  /* 0x000000000e0672ca */ /* 0x000fe200000e0000 */
[----:B------:R-:W0:Y:S01]  /*09e0*/  S2R R0, SR_TID.X ;  /* 0x0000000000007919 */ /* 0x000e220000002100 */
[----:B------:R-:W-:Y:S01]  /*09f0*/  R2UR UR7, R15 ;  /* 0x000000000f0772ca */ /* 0x000fe200000e0000 */
[----:B0-----:R-:W-:-:S05]  /*0a00*/  VIADD R11, R0, 0xffffff80 ;  /* 0xffffff80000b7836 */ /* 0x001fca0000000000 */
[----:B------:R-:W-:-:S04]  /*0a10*/  SHF.R.S32.HI R0, RZ, 0x1f, R11 ;  /* 0x0000001fff007819 */ /* 0x000fc8000001140b */
[CC--:B------:R-:W-:Y:S02]  /*0a20*/  LEA.HI R4, R0.reuse, R11.reuse, RZ, 0x5 ;  /* 0x0000000b00047211 */ /* 0x0c0fe400078f28ff */
[----:B------:R-:W-:-:S03]  /*0a30*/  LEA.HI R3, R0, R11, RZ, 0x4 ;  /* 0x0000000b00037211 */ /* 0x000fc600078f20ff */
[----:B------:R-:W-:Y:S01]  /*0a40*/  IMAD.SHL.U32 R5, R4, 0x20, RZ ;  /* 0x0000002004057824 */ /* 0x000fe200078e00ff */
[----:B------:R-:W-:Y:S02]  /*0a50*/  LOP3.LUT R4, R3, 0x3fffff0, RZ, 0xc0, !PT ;  /* 0x03fffff003047812 */ /* 0x000fe400078ec0ff */
[----:B------:R-:W-:Y:S02]  /*0a60*/  SHF.R.S32.HI R6, RZ, 0x4, R3 ;  /* 0x00000004ff067819 */ /* 0x000fe40000011403 */
[----:B------:R-:W-:Y:S01]  /*0a70*/  LOP3.LUT R5, R5, 0xfffffc00, RZ, 0xc0, !PT ;  /* 0xfffffc0005057812 */ /* 0x000fe200078ec0ff */
[----:B------:R-:W-:Y:S01]  /*0a80*/  IMAD.IADD R4, R11, 0x1, -R4 ;  /* 0x000000010b047824 */ /* 0x000fe200078e0a04 */
[----:B------:R-:W-:-:S03]  /*0a90*/  LEA.HI R3, R3, R6, RZ, 0x1 ;  /* 0x0000000603037211 */ /* 0x000fc600078f08ff */
[----:B------:R-:W-:Y:S01]  /*0aa0*/  IMAD R4, R4, 0x40, R5 ;  /* 0x0000004004047824 */ /* 0x000fe200078e0205 */
[----:B------:R-:W-:Y:S02]  /*0ab0*/  LEA.HI R5, R0, R11, RZ, 0x2 ;  /* 0x0000000b00057211 */ /* 0x000fe400078f10ff */
[----:B------:R-:W-:Y:S02]  /*0ac0*/  LOP3.LUT R3, R3, 0x1ffffffe, RZ, 0xc0, !PT ;  /* 0x1ffffffe03037812 */ /* 0x000fe400078ec0ff */
[----:B------:R-:W-:Y:S02]  /*0ad0*/  LOP3.LUT R5, R5, 0xfffffffc, RZ, 0xc0, !PT ;  /* 0xfffffffc05057812 */ /* 0x000fe400078ec0ff */
[----:B------:R-:W-:Y:S01]  /*0ae0*/  IADD3 R3, R6, -R3, RZ ;  /* 0x8000000306037210 */ /* 0x000fe20007ffe0ff */
[----:B------:R-:W-:Y:S02]  /*0af0*/  IMAD.MOV.U32 R6, RZ, RZ, -0x2 ;  /* 0xfffffffeff067424 */ /* 0x000fe400078e00ff */
[----:B------:R-:W-:-:S02]  /*0b00*/  IMAD.IADD R5, R11, 0x1, -R5 ;  /* 0x000000010b057824 */ /* 0x000fc400078e0a05 */
[----:B------:R-:W-:-:S03]  /*0b10*/  IMAD R225, R3, 0x8, R4 ;  /* 0x0000000803e17824 */ /* 0x000fc600078e0204 */
[----:B------:R-:W-:-:S04]  /*0b20*/  LEA.HI R3, R5, R5, RZ, 0x1 ;  /* 0x0000000505037211 */ /* 0x000fc800078f08ff */
[----:B------:R-:W-:-:S05]  /*0b30*/  LOP3.LUT R4, R3, 0x1ffffffe, RZ, 0xc0, !PT ;  /* 0x1ffffffe03047812 */ /* 0x000fca00078ec0ff */
[----:B------:R-:W-:Y:S01]  /*0b40*/  IMAD.IADD R5, R5, 0x1, -R4 ;  /* 0x0000000105057824 */ /* 0x000fe200078e0a04 */
[----:B--2---:R-:W-:Y:S02]  /*0b50*/  R2UR UR4, R2 ;  /* 0x00000000020472ca */ /* 0x004fe400000e0000 */
[CC--:B------:R-:W-:Y:S02]  /*0b60*/  LEA.HI R2, R0.reuse, R11.reuse, RZ, 0x7 ;  /* 0x0000000b00027211 */ /* 0x0c0fe400078f38ff */
[----:B------:R-:W-:Y:S02]  /*0b70*/  LEA.HI R0, R0, R11, RZ, 0x3 ;  /* 0x0000000b00007211 */ /* 0x000fe400078f18ff */
[----:B------:R-:W-:Y:S02]  /*0b80*/  LOP3.LUT R220, R2, 0xffffff80, RZ, 0xc0, !PT ;  /* 0xffffff8002dc7812 */ /* 0x000fe400078ec0ff */
[----:B------:R-:W-:Y:S02]  /*0b90*/  SHF.R.S32.HI R221, RZ, 0x7, R2 ;  /* 0x00000007ffdd7819 */ /* 0x000fe40000011402 */
[----:B------:R-:W-:Y:S01]  /*0ba0*/  LOP3.LUT R213, R0, 0xfffffff8, RZ, 0xc0, !PT ;  /* 0xfffffff800d57812 */ /* 0x000fe200078ec0ff */
[C---:B------:R-:W-:Y:S01]  /*0bb0*/  IMAD.IADD R220, R11.reuse, 0x1, -R220 ;  /* 0x000000010bdc7824 */ /* 0x040fe200078e0adc */
[----:B------:R-:W-:Y:S01]  /*0bc0*/  LEA.HI R2, R2, R221, RZ, 0x1 ;  /* 0x000000dd02027211 */ /* 0x000fe200078f08ff */
[----:B------:R-:W-:Y:S01]  /*0bd0*/  ULOP3.LUT UR8, UR4, 0x1, URZ, 0xfc, !UPT ;  /* 0x0000000104087892 */ /* 0x000fe2000f8efc3f */
[----:B------:R-:W-:-:S02]  /*0be0*/  IADD3 R213, R11, -R213, RZ ;  /* 0x800000d50bd57210 */ /* 0x000fc40007ffe0ff */
[----:B------:R-:W-:Y:S01]  /*0bf0*/  SHF.R.S32.HI R7, RZ, 0x1f, R220 ;  /* 0x0000001fff077819 */ /* 0x000fe200000114dc */
[----:B------:R-:W-:Y:S01]  /*0c00*/  UMOV UR4, URZ ;  /* 0x0000003f00047c82 */ /* 0x000fe20008000000 */
[----:B------:R-:W-:Y:S01]  /*0c10*/  LOP3.LUT R2, R2, 0x3fffffe, RZ, 0xc0, !PT ;  /* 0x03fffffe02027812 */ /* 0x000fe200078ec0ff */
[----:B------:R-:W-:Y:S01]  /*0c20*/  IMAD.SHL.U32 R17, R213, 0x8, RZ ;  /* 0x00000008d5117824 */ /* 0x000fe200078e00ff */
[CC--:B------:R-:W-:Y:S01]  /*0c30*/  LEA.HI R8, R7.reuse, R220.reuse, RZ, 0x2 ;  /* 0x000000dc07087211 */ /* 0x0c0fe200078f10ff */
[----:B------:R-:W-:Y:S01]  /*0c40*/  IMAD.U32 R226, RZ, RZ, UR8 ;  /* 0x00000008ffe27e24 */ /* 0x000fe2000f8e00ff */
[----:B------:R-:W-:Y:S01]  /*0c50*/  LEA.HI R7, R7, R220, RZ, 0x5 ;  /* 0x000000dc07077211 */ /* 0x000fe200078f28ff */
[----:B------:R-:W-:Y:S01]  /*0c60*/  IMAD.IADD R2, R221, 0x1, -R2 ;  /* 0x00000001dd027824 */ /* 0x000fe200078e0a02 */
[--C-:B------:R-:W-:Y:S01]  /*0c70*/  SHF.R.S32.HI R9, RZ, 0x2, R8.reuse ;  /* 0x00000002ff097819 */ /* 0x100fe20000011408 */
[C---:B------:R-:W-:Y:S01]  /*0c80*/  VIADD R23, R17.reuse, 0x40 ;  /* 0x0000004011177836 */ /* 0x040fe20000000000 */
[----:B------:R-:W-:Y:S01]  /*0c90*/  SHF.R.S32.HI R10, RZ, 0x1f, R8 ;  /* 0x0000001fff0a7819 */ /* 0x000fe20000011408 */
[C---:B------:R-:W-:Y:S01]  /*0ca0*/  VIADD R22, R17.reuse, 0x80 ;  /* 0x0000008011167836 */ /* 0x040fe20000000000 */
[----:B------:R-:W-:Y:S01]  /*0cb0*/  SHF.R.S32.HI R7, RZ, 0x5, R7 ;  /* 0x00000005ff077819 */ /* 0x000fe20000011407 */
[----:B------:R-:W-:Y:S01]  /*0cc0*/  IMAD.U32 R219, RZ, RZ, UR4 ;  /* 0x00000004ffdb7e24 */ /* 0x000fe2000f8e00ff */
[----:B------:R-:W-:Y:S01]  /*0cd0*/  LEA.HI R10, R10, R9, RZ, 0x3 ;  /* 0x000000090a0a7211 */ /* 0x000fe200078f18ff */
[----:B------:R-:W-:Y:S01]  /*0ce0*/  IMAD.U32 R16, RZ, RZ, UR4 ;  /* 0x00000004ff107e24 */ /* 0x000fe2000f8e00ff */
[----:B------:R-:W-:-:S02]  /*0cf0*/  IADD3 R212, R17, 0xc0, RZ ;  /* 0x000000c011d47810 */ /* 0x000fc40007ffe0ff */
[----:B------:R-:W-:Y:S02]  /*0d00*/  LOP3.LUT R10, R10, 0xfffffff8, RZ, 0xc0, !PT ;  /* 0xfffffff80a0a7812 */ /* 0x000fe400078ec0ff */
[----:B------:R-:W-:Y:S02]  /*0d10*/  SHF.R.S32.HI R218, RZ, 0x3, R0 ;  /* 0x00000003ffda7819 */ /* 0x000fe40000011400 */
[----:B------:R-:W-:Y:S01]  /*0d20*/  SHF.R.S32.HI R3, RZ, 0x1f, R17 ;  /* 0x0000001fff037819 */ /* 0x000fe20000011411 */
[----:B------:R-:W-:Y:S01]  /*0d30*/  IMAD.IADD R10, R9, 0x1, -R10 ;  /* 0x00000001090a7824 */ /* 0x000fe200078e0a0a */
[----:B------:R-:W-:Y:S02]  /*0d40*/  LOP3.LUT R9, R8, 0x7ffffffc, RZ, 0xc0, !PT ;  /* 0x7ffffffc08097812 */ /* 0x000fe400078ec0ff */
[----:B------:R-:W-:Y:S01]  /*0d50*/  SHF.R.S32.HI R0, RZ, 0x1f, R22 ;  /* 0x0000001fff007819 */ /* 0x000fe20000011416 */
[----:B------:R-:W-:Y:S01]  /*0d60*/  IMAD R7, R7, 0x10, R10 ;  /* 0x0000001007077824 */ /* 0x000fe200078e020a */
[----:B------:R-:W-:Y:S01]  /*0d70*/  SHF.R.S32.HI R227, RZ, 0x1f, R212 ;  /* 0x0000001fffe37819 */ /* 0x000fe200000114d4 */
[----:B------:R-:W-:-:S02]  /*0d80*/  IMAD.IADD R9, R220, 0x1, -R9 ;  /* 0x00000001dc097824 */ /* 0x000fc400078e0a09 */
[----:B------:R-:W-:Y:S01]  /*0d90*/  IMAD R222, R2, 0x40, R7 ;  /* 0x0000004002de7824 */ /* 0x000fe200078e0207 */
[----:B------:R-:W-:Y:S01]  /*0da0*/  SHF.R.S32.HI R2, RZ, 0x1f, R23 ;  /* 0x0000001fff027819 */ /* 0x000fe20000011417 */
[----:B------:R-:W-:Y:S02]  /*0db0*/  IMAD R223, R9, R6, 0x50 ;  /* 0x0000005009df7424 */ /* 0x000fe400078e0206 */
[----:B------:R-:W-:-:S07]  /*0dc0*/  IMAD R224, R5, 0x8, R222 ;  /* 0x0000000805e07824 */ /* 0x000fce00078e02de */
.L_x_228:
[----:B------:R-:W-:Y:S01]  /*0dd0*/  ULDC.64 UR8, c[0x0][0xc88] ;  /* 0x0003220000087ab9 */ /* 0x000fe20000000a00 */
[----:B------:R-:W-:Y:S01]  /*0de0*/  ULDC.64 UR10, c[0x0][0xa20] ;  /* 0x00028800000a7ab9 */ /* 0x000fe20000000a00 */
[----:B------:R-:W-:-:S06]  /*0df0*/  UIMAD.WIDE UR8, UR7, 0x4, UR8 ;  /* 0x00000004070878a5 */ /* 0x000fcc000f8e0208 */
[----:B01----:R-:W-:Y:S02]  /*0e00*/  IMAD.U32 R2, RZ, RZ, UR8 ;  /* 0x00000008ff027e24 */ /* 0x003fe4000f8e00ff */
[----:B------:R-:W-:Y:S01]  /*0e10*/  IMAD.U32 R3, RZ, RZ, UR9 ;  /* 0x00000009ff037e24 */ /* 0x000fe2000f8e00ff */
[----:B------:R-:W-:-:S04]  /*0e20*/  ULDC.64 UR8, c[0x0][0xa28] ;  /* 0x00028a0000087ab9 */ /* 0x000fc80000000a00 */
[----:B--2---:R-:W2:Y:S01]  /*0e30*/  LDG.E R2, desc[UR36][R2.64] ;  /* 0x0000002402027981 */ /* 0x004ea2000c1e1900 */
[----:B------:R-:W-:Y:S02]  /*0e40*/  UISETP.NE.U32.AND UP0, UPT, UR8, URZ, UPT ;  /* 0x0000003f0800728c */ /* 0x000fe4000bf05070 */
[----:B------:R-:W-:Y:S02]  /*0e50*/  UISETP.NE.U32.AND UP1, UPT, UR10, URZ, UPT ;  /* 0x0000003f0a00728c */ /* 0x000fe4000bf25070 */
[----:B------:R-:W-:Y:S02]  /*0e60*/  UISETP.NE.AND.EX UP0, UPT, UR9, URZ, UPT, UP0 ;  /* 0x0000003f0900728c */ /* 0x000fe4000bf05300 */
[----:B------:R-:W-:-:S04]  /*0e70*/  UISETP.NE.AND.EX UP1, UPT, UR11, URZ, UPT, UP1 ;  /* 0x0000003f0b00728c */ /* 0x000fc8000bf25310 */
[----:B------:R-:W-:Y:S02]  /*0e80*/  PLOP3.LUT P0, PT, PT, PT, UP0, 0x80, 0x0 ;  /* 0x000000000000781c */ /* 0x000fe40003f0f008 */
[----:B------:R-:W-:Y:S02]  /*0e90*/  PLOP3.LUT P1, PT, PT, PT, UP1, 0x80, 0x0 ;  /* 0x000000000000781c */ /* 0x000fe40003f2f018 */
[----:B--2---:R-:W-:-:S13]  /*0ea0*/  R2UR UR4, R2 ;  /* 0x00000000020472ca */ /* 0x004fda00000e0000 */
[----:B------:R-:W-:Y:S02]  /*0eb0*/  USHF.R.S32.HI UR12, URZ, 0x1f, UR4 ;  /* 0x0000001f3f0c7899 */ /* 0x000fe40008011404 */
[----:B------:R-:W-:Y:S01]  /*0ec0*/  IMAD.U32 R215, RZ, RZ, UR4 ;  /* 0x00000004ffd77e24 */ /* 0x000fe2000f8e00ff */
[----:B------:R-:W-:Y:S02]  /*0ed0*/  @UP0 ULEA UR8, UP2, UR4, UR8, 0x2 ;  /* 0x0000000804080291 */ /* 0x000fe4000f84103f */
[----:B------:R-:W-:Y:S02]  /*0ee0*/  @UP1 ULEA UR10, UP3, UR4, UR10, 0x2 ;  /* 0x0000000a040a1291 */ /* 0x000fe4000f86103f */
[----:B------:R-:W-:Y:S01]  /*0ef0*/  @UP0 ULEA.HI.X UR9, UR4, UR9, UR12, 0x2, UP2 ;  /* 0x0000000904090291 */ /* 0x000fe200090f140c */
[----:B------:R-:W-:Y:S01]  /*0f00*/  IMAD.U32 R216, RZ, RZ, UR5 ;  /* 0x00000005ffd87e24 */ /* 0x000fe2000f8e00ff */
[----:B------:R-:W-:Y:S01]  /*0f10*/  @UP1 ULEA.HI.X UR11, UR4, UR11, UR12, 0x2, UP3 ;  /* 0x0000000b040b1291 */ /* 0x000fe200098f140c */
[----:B------:R-:W-:Y:S01]  /*0f20*/  IMAD.U32 R2, RZ, RZ, UR8 ;  /* 0x00000008ff027e24 */ /* 0x000fe2000f8e00ff */
[----:B------:R-:W-:Y:S01]  /*0f30*/  ULDC UR5, c[0x0][0x2f0] ;  /* 0x0000bc0000057ab9 */ /* 0x000fe20000000800 */
[----:B----4-:R-:W-:Y:S01]  /*0f40*/  IMAD.U32 R4, RZ, RZ, UR10 ;  /* 0x0000000aff047e24 */ /* 0x010fe2000f8e00ff */
[----:B------:R-:W-:Y:S01]  /*0f50*/  MOV R3, UR9 ;  /* 0x0000000900037c02 */ /* 0x000fe20008000f00 */
[----:B------:R-:W-:Y:S01]  /*0f60*/  ULDC.64 UR8, c[0x0][0x418] ;  /* 0x0001060000087ab9 */ /* 0x000fe20000000a00 */
[----:B------:R-:W-:Y:S01]  /*0f70*/  IMAD.U32 R5, RZ, RZ, UR11 ;  /* 0x0000000bff057e24 */ /* 0x000fe2000f8e00ff */
[----:B------:R-:W-:Y:S01]  /*0f80*/  ULDC UR4, c[0x0][0x424] ;  /* 0x0001090000047ab9 */ /* 0x000fe20000000800 */
[----:B------:R-:W-:Y:S01]  /*0f90*/  UMOV UR39, URZ ;  /* 0x0000003f00277c82 */ /* 0x000fe20008000000 */
[----:B------:R-:W2:Y:S01]  /*0fa0*/  @P0 LDG.E R2, desc[UR36][R2.64] ;  /* 0x0000002402020981 */ /* 0x000ea2000c1e1900 */
[----:B------:R-:W-:-:S03]  /*0fb0*/  IMAD.U32 R217, RZ, RZ, UR12 ;  /* 0x0000000cffd97e24 */ /* 0x000fc6000f8e00ff */
[----:B---3--:R-:W3:Y:S01]  /*0fc0*/  @P1 LDG.E R4, desc[UR36][R4.64] ;  /* 0x0000002404041981 */ /* 0x008ee2000c1e1900 */
[----:B------:R-:W-:-:S04]  /*0fd0*/  UISETP.NE.U32.AND UP0, UPT, UR8, URZ, UPT ;  /* 0x0000003f0800728c */ /* 0x000fc8000bf05070 */
[----:B------:R-:W-:-:S04]  /*0fe0*/  UISETP.NE.AND.EX UP0, UPT, UR9, URZ, UPT, UP0 ;  /* 0x0000003f0900728c */ /* 0x000fc8000bf05300 */
[----:B------:R-:W-:-:S04]  /*0ff0*/  USEL UR4, UR4, 0x1, UP0 ;  /* 0x0000000104047887 */ /* 0x000fc80008000000 */
[----:B------:R-:W-:Y:S01]  /*1000*/  UIMAD UR4, UR4, UR5, URZ ;  /* 0x00000005040472a4 */ /* 0x000fe2000f8e023f */
[----:B------:R-:W-:Y:S01]  /*1010*/  IMAD.MOV.U32 R0, RZ, RZ, RZ ;  /* 0x000000ffff007224 */ /* 0x000fe200078e00ff */
        /* <DEDUP_REMOVED lines=28> */
[----:B------:R-:W-:Y:S01]  /*11e0*/  IMAD.MOV.U32 R166, RZ, RZ, RZ ;  /* 0x000000ffffa67224 */ /* 0x000fe200078e00ff */
        /* <DEDUP_REMOVED lines=26> */
[----:B------:R-:W-:Y:S02]  /*1390*/  IMAD.MOV.U32 R41, RZ, RZ, RZ ;  /* 0x000000ffff297224 */ /* 0x000fe400078e00ff */
[----:B------:R-:W-:Y:S01]  /*13a0*/  IMAD.U32 R214, RZ, RZ, UR6 ;  /* 0x00000006ffd67e24 */ /* 0x000fe2000f8e00ff */
[----:B--2---:R-:W-:Y:S02]  /*13b0*/  @P0 R2UR UR39, R2 ;  /* 0x00000000022702ca */ /* 0x004fe400000e0000 */
[----:B------:R-:W-:Y:S02]  /*13c0*/  CS2R R2, SRZ ;  /* 0x0000000000027805 */ /* 0x000fe4000001ff00 */
[----:B---3--:R-:W-:Y:S02]  /*13d0*/  @P1 R2UR UR4, R4 ;  /* 0x00000000040412ca */ /* 0x008fe400000e0000 */
[----:B------:R-:W-:Y:S01]  /*13e0*/  PLOP3.LUT P0, PT, PT, PT, PT, 0x80, 0x0 ;  /* 0x000000000000781c */ /* 0x000fe20003f0f070 */
[----:B------:R-:W-:-:S12]  /*13f0*/  @P1 BRA `(.L_x_183) ;  /* 0x0000000000381947 */ /* 0x000fd80003800000 */
[----:B------:R-:W-:Y:S02]  /*1400*/  ULDC.64 UR6, c[0x0][0xa08] ;  /* 0x0002820000067ab9 */ /* 0x000fe40000000a00 */
[----:B------:R-:W-:-:S04]  /*1410*/  ISETP.NE.U32.AND P1, PT, RZ, UR6, PT ;  /* 0x00000006ff007c0c */ /* 0x000fc8000bf25070 */
[----:B------:R-:W-:-:S13]  /*1420*/  ISETP.NE.AND.EX P1, PT, RZ, UR7, PT, P1 ;  /* 0x00000007ff007c0c */ /* 0x000fda000bf25310 */
[----:B------:R-:W-:Y:S05]  /*1430*/  @!P1 BRA `(.L_x_183) ;  /* 0x0000000000289947 */ /* 0x000fea0003800000 */
[----:B------:R-:W-:Y:S01]  /*1440*/  R2UR UR6, R215 ;  /* 0x00000000d70672ca */ /* 0x000fe200000e0000 */
[----:B------:R-:W-:-:S12]  /*1450*/  ULDC.64 UR4, c[0x0][0xa08] ;  /* 0x0002820000047ab9 */ /* 0x000fd80000000a00 */
[----:B------:R-:W-:-:S06]  /*1460*/  UIMAD.WIDE UR4, UR6, 0x4, UR4 ;  /* 0x00000004060478a5 */ /* 0x000fcc000f8e0204 */
[----:B------:R-:W-:Y:S01]  /*1470*/  MOV R4, UR4 ;  /* 0x0000000400047c02 */ /* 0x000fe20008000f00 */
[----:B------:R-:W-:-:S05]  /*1480*/  IMAD.U32 R5, RZ, RZ, UR5 ;  /* 0x00000005ff057e24 */ /* 0x000fca000f8e00ff */
[----:B------:R-:W2:Y:S04]  /*1490*/  LDG.E R7, desc[UR36][R4.64] ;  /* 0x0000002404077981 */ /* 0x000ea8000c1e1900 */
[----:B------:R-:W3:Y:S01]  /*14a0*/  LDG.E R6, desc[UR36][R4.64+0x4] ;  /* 0x0000042404067981 */ /* 0x000ee2000c1e1900 */
[----:B--2---:R-:W-:Y:S02]  /*14b0*/  R2UR UR4, R7 ;  /* 0x00000000070472ca */ /* 0x004fe400000e0000 */
[----:B---3--:R-:W-:-:S13]  /*14c0*/  R2UR UR5, R6 ;  /* 0x00000000060572ca */ /* 0x008fda00000e0000 */
[----:B------:R-:W-:-:S12]  /*14d0*/  UIADD3 UR4, -UR4, UR5, URZ ;  /* 0x0000000504047290 */ /* 0x000fd8000fffe13f */
.L_x_183:
[----:B------:R-:W-:Y:S01]  /*14e0*/  UIADD3 UR39, -UR39, UR4, URZ ;  /* 0x0000000427277290 */ /* 0x000fe2000fffe13f */
[----:B------:R-:W-:Y:S01]  /*14f0*/  IMAD.MOV.U32 R40, RZ, RZ, RZ ;  /* 0x000000ffff287224 */ /* 0x000fe200078e00ff */
[----:B------:R-:W-:Y:S02]  /*1500*/  CS2R R162, SRZ ;  /* 0x0000000000a27805 */ /* 0x000fe4000001ff00 */
[----:B------:R-:W-:Y:S01]  /*1510*/  CS2R R34, SRZ ;  /* 0x0000000000227805 */ /* 0x000fe2000001ff00 */
[----:B------:R-:W-:Y:S01]  /*1520*/  UISETP.GE.AND UP0, UPT, UR39, 0x1, UPT ;  /* 0x000000012700788c */ /* 0x000fe2000bf06270 */
[----:B------:R-:W-:Y:S01]  /*1530*/  CS2R R36, SRZ ;  /* 0x0000000000247805 */ /* 0x000fe2000001ff00 */
[----:B------:R-:W-:Y:S01]  /*1540*/  UIADD3 UR4, UR39, 0x4f, URZ ;  /* 0x0000004f27047890 */ /* 0x000fe2000fffe03f */
[----:B------:R-:W-:Y:S02]  /*1550*/  CS2R R32, SRZ ;  /* 0x0000000000207805 */ /* 0x000fe4000001ff00 */
[----:B------:R-:W-:-:S02]  /*1560*/  CS2R R164, SRZ ;  /* 0x0000000000a47805 */ /* 0x000fc4000001ff00 */
[----:B------:R-:W-:Y:S02]  /*1570*/  CS2R R26, SRZ ;  /* 0x00000000001a7805 */ /* 0x000fe4000001ff00 */
[----:B------:R-:W-:Y:S01]  /*1580*/  PLOP3.LUT P1, PT, PT, PT, UP0, 0x80, 0x0 ;  /* 0x000000000000781c */ /* 0x000fe20003f2f008 */
[----:B------:R-:W-:Y:S01]  /*1590*/  UIMAD.WIDE UR4, UR4, 0x66666667, URZ ;  /* 0x66666667040478a5 */ /* 0x000fe2000f8e023f */
[----:B------:R-:W-:Y:S02]  /*15a0*/  CS2R R28, SRZ ;  /* 0x00000000001c7805 */ /* 0x000fe4000001ff00 */
[----:B------:R-:W-:Y:S01]  /*15b0*/  CS2R R24, SRZ ;  /* 0x0000000000187805 */ /* 0x000fe2000001ff00 */
[----:B------:R-:W-:-:S04]  /*15c0*/  USHF.R.U32.HI UR60, URZ, 0x1f, UR5 ;  /* 0x0000001f3f3c7899 */ /* 0x000fc80008011605 */
[----:B------:R-:W-:-:S04]  /*15d0*/  ULEA.HI.SX32 UR60, UR5, UR60, 0x1b ;  /* 0x0000003c053c7291 */ /* 0x000fc8000f8fda3f */
[----:B------:R-:W-:Y:S08]  /*15e0*/  @!P1 BRA `(.L_x_184) ;  /* 0x00000094005c9947 */ /* 0x000ff00003800000 */
[----:B------:R-:W0:Y:S01]  /*15f0*/  SHFL.IDX PT, R0, R221, RZ, 0x1f ;  /* 0x00001fffdd007589 */ /* 0x000e2200000e0000 */
[----:B------:R-:W1:Y:S01]  /*1600*/  S2UR UR61, SR_CgaCtaId ;  /* 0x00000000003d79c3 */ /* 0x000e620000008800 */
[----:B------:R-:W-:Y:S01]  /*1610*/  UMOV UR40, 0x400 ;  /* 0x0000040000287882 */ /* 0x000fe20000000000 */
[----:B0-----:R-:W-:Y:S01]  /*1620*/  R2UR UR4, R0 ;  /* 0x00000000000472ca */ /* 0x001fe200000e0000 */
[----:B-1----:R-:W-:-:S04]  /*1630*/  ULEA UR40, UR61, UR40, 0x18 ;  /* 0x000000283d287291 */ /* 0x002fc8000f8ec03f */
[----:B------:R-:W-:-:S04]  /*1640*/  UIADD3 UR6, UR40, 0x14400, URZ ;  /* 0x0001440028067890 */ /* 0x000fc8000fffe03f */
[----:B------:R-:W-:-:S04]  /*1650*/  ULOP3.LUT UP0, URZ, UR6, 0x9f, URZ, 0xc0, !UPT ;  /* 0x0000009f063f7892 */ /* 0x000fc8000f80c03f */
[----:B------:R-:W-:Y:S02]  /*1660*/  ULEA.HI UR5, UR4, UR4, URZ, 0x1 ;  /* 0x0000000404057291 */ /* 0x000fe4000f8f083f */
[----:B------:R-:W-:Y:S02]  /*1670*/  PLOP3.LUT P0, PT, PT, PT, UP0, 0x80, 0x0 ;  /* 0x000000000000781c */ /* 0x000fe40003f0f008 */
[----:B------:R-:W-:-:S04]  /*1680*/  ULOP3.LUT UR5, UR5, 0x1e, URZ, 0xc0, !UPT ;  /* 0x0000001e05057892 */ /* 0x000fc8000f8ec03f */
[----:B------:R-:W-:-:S04]  /*1690*/  UIADD3 UR5, UR4, -UR5, URZ ;  /* 0x8000000504057290 */ /* 0x000fc8000fffe03f */
[----:B------:R-:W-:-:S04]  /*16a0*/  ULEA UR5, UR5, UR6, 0xd ;  /* 0x0000000605057291 */ /* 0x000fc8000f8e683f */
[----:B------:R-:W-:-:S04]  /*16b0*/  USHF.R.U32.HI UR5, URZ, 0x4, UR5 ;  /* 0x000000043f057899 */ /* 0x000fc80008011605 */
[----:B------:R-:W-:Y:S01]  /*16c0*/  ULOP3.LUT UR41, UR5, 0x3fff, URZ, 0xc0, !UPT ;  /* 0x00003fff05297892 */ /* 0x000fe2000f8ec03f */
[----:B------:R-:W-:Y:S11]  /*16d0*/  @!P0 BRA `(.L_x_185) ;  /* 0x0000000000408947 */ /* 0x000ff60003800000 */
[----:B------:R-:W-:Y:S01]  /*16e0*/  MOV R0, 0x0 ;  /* 0x0000000000007802 */ /* 0x000fe20000000f00 */
[----:B------:R-:W-:Y:S01]  /*16f0*/  ULDC.64 UR4, c[0x4][0x138] ;  /* 0x01004e0000047ab9 */ /* 0x000fe20000000a00 */
[----:B------:R-:W-:Y:S01]  /*1700*/  ULDC.64 UR6, c[0x4][0xb8] ;  /* 0x01002e0000067ab9 */ /* 0x000fe20000000a00 */
[----:B------:R-:W-:Y:S01]  /*1710*/  IMAD.U32 R4, RZ, RZ, UR4 ;  /* 0x00000004ff047e24 */ /* 0x000fe2000f8e00ff */
[----:B------:R0:W1:Y:S01]  /*1720*/  LDC.64 R2, c[0x4][R0] ;  /* 0x0100000000027b82 */ /* 0x0000620000000a00 */
[----:B------:R-:W-:Y:S01]  /*1730*/  IMAD.U32 R5, RZ, RZ, UR5 ;  /* 0x00000005ff057e24 */ /* 0x000fe2000f8e00ff */
[----:B------:R-:W-:Y:S01]  /*1740*/  ULDC.64 UR4, c[0x4][0x140] ;  /* 0x0100500000047ab9 */ /* 0x000fe20000000a00 */
[----:B------:R-:W-:Y:S01]  /*1750*/  IMAD.U32 R10, RZ, RZ, UR6 ;  /* 0x00000006ff0a7e24 */ /* 0x000fe2000f8e00ff */
[----:B------:R-:W-:Y:S01]  /*1760*/  MOV R11, UR7 ;  /* 0x00000007000b7c02 */ /* 0x000fe20008000f00 */
[----:B------:R-:W-:Y:S02]  /*1770*/  IMAD.U32 R6, RZ, RZ, UR4 ;  /* 0x00000004ff067e24 */ /* 0x000fe4000f8e00ff */
[----:B------:R-:W-:-:S02]  /*1780*/  IMAD.U32 R7, RZ, RZ, UR5 ;  /* 0x00000005ff077e24 */ /* 0x000fc4000f8e00ff */
[----:B------:R-:W-:Y:S02]  /*1790*/  IMAD.MOV.U32 R8, RZ, RZ, 0x70 ;  /* 0x00000070ff087424 */ /* 0x000fe400078e00ff */
[----:B------:R-:W-:Y:S02]  /*17a0*/  IMAD.MOV.U32 R12, RZ, RZ, 0x1 ;  /* 0x00000001ff0c7424 */ /* 0x000fe400078e00ff */
[----:B0-----:R-:W-:-:S07]  /*17b0*/  IMAD.MOV.U32 R13, RZ, RZ, RZ ;  /* 0x000000ffff0d7224 */ /* 0x001fce00078e00ff */
[----:B------:R-:W-:-:S07]  /*17c0*/  LEPC R20, `(.L_x_185) ;  /* 0x000000001014794e */ /* 0x000fce0000000000 */
[----:B-1----:R-:W-:Y:S05]  /*17d0*/  CALL.ABS.NOINC R2 ;  /* 0x0000000002007343 */ /* 0x002fea0003c00000 */
.L_x_185:
[----:B------:R-:W-:Y:S02]  /*17e0*/  R2UR UR6, R219 ;  /* 0x00000000db0672ca */ /* 0x000fe400000e0000 */
[----:B------:R-:W-:-:S11]  /*17f0*/  R2UR UR5, R226 ;  /* 0x00000000e20572ca */ /* 0x000fd600000e0000 */
[----:B------:R-:W-:Y:S02]  /*1800*/  ULEA.HI UR4, UR6, UR6, URZ, 0x1 ;  /* 0x0000000606047291 */ /* 0x000fe4000f8f083f */
[----:B------:R-:W-:Y:S02]  /*1810*/  IMAD.U32 R2, RZ, RZ, UR5 ;  /* 0x00000005ff027e24 */ /* 0x000fe4000f8e00ff */
[----:B------:R-:W-:-:S03]  /*1820*/  ULOP3.LUT UR4, UR4, 0xfffffffe, URZ, 0xc0, !UPT ;  /* 0xfffffffe04047892 */ /* 0x000fc6000f8ec03f */
[----:B------:R-:W-:Y:S01]  /*1830*/  ISETP.NE.AND P0, PT, R2, 0x3, PT ;  /* 0x000000030200780c */ /* 0x000fe20003f05270 */
[----:B------:R-:W-:-:S06]  /*1840*/  UIADD3 UR4, UR6, -UR4, URZ ;  /* 0x8000000406047290 */ /* 0x000fcc000fffe03f */
[----:B------:R-:W-:-:S05]  /*1850*/  IMAD.U32 R0, RZ, RZ, UR4 ;  /* 0x00000004ff007e24 */ /* 0x000fca000f8e00ff */
[----:B------:R-:W-:-:S04]  /*1860*/  SHF.L.U32 R0, R0, 0x1f, RZ ;  /* 0x0000001f00007819 */ /* 0x000fc800000006ff */
[----:B------:R-:W0:Y:S02]  /*1870*/  SYNCS.PHASECHK.TRANS64.TRYWAIT P1, [UR40+0x38800], R0 ;  /* 0x03880000ff0075a7 */ /* 0x000e240008020168 */
[----:B0-----:R-:W-:Y:S05]  /*1880*/  @!P1 BRA `(.L_x_186) ;  /* 0x0000011800049947 */ /* 0x001fea0003800000 */
.L_x_317:
[----:B------:R-:W-:Y:S05]  /*1890*/  @!P0 BRA `(.L_x_187) ;  /* 0x0000000000048947 */ /* 0x000fea0003800000 */
[----:B------:R-:W-:Y:S01]  /*18a0*/  BPT.TRAP 0x1 ;  /* 0x000000040000795c */ /* 0x000fe20000300000 */
.L_x_187:
        /* <DEDUP_REMOVED lines=8> */
.L_x_188:
[----:B------:R-:W-:Y:S01]  /*1930*/  MOV R151, RZ ;  /* 0x000000ff00977202 */ /* 0x000fe20000000f00 */
[----:B-1----:R-:W-:Y:S06]  /*1940*/  @P1 BRA `(.L_x_189) ;  /* 0x0000000000081947 */ /* 0x002fec0003800000 */
[----:B------:R-:W1:Y:S02]  /*1950*/  SYNCS.PHASECHK.TRANS64.TRYWAIT P1, [R0+URZ+0x38830], R3 ;  /* 0x03883003000075a7 */ /* 0x000e64000802017f */
[----:B-1----:R-:W-:Y:S05]  /*1960*/  @!P1 BRA `(.L_x_190) ;  /* 0x0000011400e49947 */ /* 0x002fea0003800000 */
.L_x_189:
        /* <DEDUP_REMOVED lines=19> */
[----:B------:R-:W-:Y:S01]  /*1aa0*/  IMAD.U32 R19, RZ, RZ, UR4 ;  /* 0x00000004ff137e24 */ /* 0x000fe2000f8e00ff */
        /* <DEDUP_REMOVED lines=250> */
[----:B------:R-:W-:Y:S01]  /*2a50*/  IMAD.U32 R7, RZ, RZ, UR13 ;  /* 0x0000000dff077e24 */ /* 0x000fe2000f8e00ff */
        /* <DEDUP_REMOVED lines=308> */
.L_x_191:
        /* <DEDUP_REMOVED lines=161> */
[----:B------:R-:W-:Y:S01]  /*47b0*/  FSEL R26, R26, -INF , P4 ;  /* 0xff8000001a1a7808 */ /* 0x000fe20002000000 */
[----:B------:R-:W0:Y:S01]  /*47c0*/  SHFL.BFLY PT, R2, R5, 0x2, 0x1f ;  /* 0x0c401f0005027f89 */ /* 0x000e2200000e0000 */
[----:B------:R-:W-:Y:S01]  /*47d0*/  FSEL R27, R27, -INF , P3 ;  /* 0xff8000001b1b7808 */ /* 0x000fe20001800000 */
[--C-:B------:R-:W-:Y:S01]  /*47e0*/  IMAD.MOV.U32 R65, RZ, RZ, R151.reuse ;  /* 0x000000ffff417224 */ /* 0x100fe200078e0097 */
[----:B------:R-:W-:Y:S01]  /*47f0*/  FSEL R30, R30, -INF , P2 ;  /* 0xff8000001e1e7808 */ /* 0x000fe20001000000 */
[----:B------:R-:W-:Y:S01]  /*4800*/  IMAD.MOV.U32 R64, RZ, RZ, R151 ;  /* 0x000000ffff407224 */ /* 0x000fe200078e0097 */
[----:B------:R-:W-:-:S02]  /*4810*/  FSEL R31, R31, -INF , P1 ;  /* 0xff8000001f1f7808 */ /* 0x000fc40000800000 */
[-C--:B------:R-:W-:Y:S02]  /*4820*/  MOV R134, R151.reuse ;  /* 0x0000009700867202 */ /* 0x080fe40000000f00 */
[-C--:B------:R-:W-:Y:S02]  /*4830*/  MOV R126, R151.reuse ;  /* 0x00000097007e7202 */ /* 0x080fe40000000f00 */
[-C--:B------:R-:W-:Y:S02]  /*4840*/  MOV R118, R151.reuse ;  /* 0x0000009700767202 */ /* 0x080fe40000000f00 */
[-C--:B------:R-:W-:Y:S02]  /*4850*/  MOV R110, R151.reuse ;  /* 0x00000097006e7202 */ /* 0x080fe40000000f00 */
[-C--:B------:R-:W-:Y:S02]  /*4860*/  MOV R102, R151.reuse ;  /* 0x0000009700667202 */ /* 0x080fe40000000f00 */
[----:B------:R-:W-:-:S02]  /*4870*/  MOV R94, R151 ;  /* 0x00000097005e7202 */ /* 0x000fc40000000f00 */
[-C--:B------:R-:W-:Y:S02]  /*4880*/  MOV R86, R151.reuse ;  /* 0x0000009700567202 */ /* 0x080fe40000000f00 */
[-C--:B------:R-:W-:Y:S02]  /*4890*/  MOV R78, R151.reuse ;  /* 0x00000097004e7202 */ /* 0x080fe40000000f00 */
[----:B------:R-:W-:Y:S02]  /*48a0*/  MOV R70, R151 ;  /* 0x0000009700467202 */ /* 0x000fe40000000f00 */
[----:B0-----:R-:W-:-:S05]  /*48b0*/  FMNMX.FTZ R18, R5, R2, !PT ;  /* 0x0000000205127209 */ /* 0x001fca0007810000 */
[----:B------:R-:W0:Y:S02]  /*48c0*/  SHFL.BFLY PT, R3, R18, 0x1, 0x1f ;  /* 0x0c201f0012037f89 */ /* 0x000e2400000e0000 */
[----:B0-----:R-:W-:Y:S02]  /*48d0*/  FMNMX.FTZ R4, R18, R3, !PT ;  /* 0x0000000312047209 */ /* 0x001fe40007810000 */
[----:B------:R-:W-:Y:S02]  /*48e0*/  FMNMX.FTZ R3, R58, R59, !PT ;  /* 0x0000003b3a037209 */ /* 0x000fe40007810000 */
        /* <DEDUP_REMOVED lines=28> */
[--C-:B------:R-:W-:Y:S01]  /*4ab0*/  FFMA.FTZ R36, R36, UR5, -R20.reuse ;  /* 0x0000000524247c23 */ /* 0x100fe20008010814 */
[--C-:B------:R-:W-:Y:S01]  /*4ac0*/  FFMA.FTZ R37, R37, UR5, -R20.reuse ;  /* 0x0000000525257c23 */ /* 0x100fe20008010814 */
[----:B------:R-:W-:Y:S01]  /*4ad0*/  FMNMX.FTZ R3, R43, R2, !PT ;  /* 0x000000022b037209 */ /* 0x000fe20007810000 */
[--C-:B------:R-:W-:Y:S01]  /*4ae0*/  FFMA.FTZ R24, R24, UR5, -R20.reuse ;  /* 0x0000000518187c23 */ /* 0x100fe20008010814 */
[--C-:B------:R-:W-:Y:S01]  /*4af0*/  FFMA.FTZ R25, R25, UR5, -R20.reuse ;  /* 0x0000000519197c23 */ /* 0x100fe20008010814 */
[--C-:B------:R-:W-:Y:S01]  /*4b00*/  FFMA.FTZ R28, R28, UR5, -R20.reuse ;  /* 0x000000051c1c7c23 */ /* 0x100fe20008010814 */
[----:B------:R-:W-:Y:S01]  /*4b10*/  FMNMX.FTZ R2, R46, R3, !PT ;  /* 0x000000032e027209 */ /* 0x000fe20007810000 */
[----:B------:R-:W2:Y:S01]  /*4b20*/  MUFU.EX2 R61, R61 ;  /* 0x0000003d003d7308 */ /* 0x000ea20000000800 */
[----:B0-----:R-:W-:Y:S01]  /*4b30*/  FADD.FTZ R21, R56, R57 ;  /* 0x0000003938157221 */ /* 0x001fe20000010000 */
[----:B------:R-:W-:Y:S01]  /*4b40*/  FFMA.FTZ R20, R29, UR5, -R20 ;  /* 0x000000051d147c23 */ /* 0x000fe20008010814 */
[----:B------:R-:W-:-:S02]  /*4b50*/  FMNMX.FTZ R3, R47, R2, !PT ;  /* 0x000000022f037209 */ /* 0x000fc40007810000 */
[----:B------:R-:W-:Y:S01]  /*4b60*/  F2FP.BF16.F32.PACK_AB R208, R57, R56 ;  /* 0x0000003839d0723e */ /* 0x000fe200000010ff */
[----:B------:R-:W-:Y:S01]  /*4b70*/  IMAD.MOV.U32 R57, RZ, RZ, R151 ;  /* 0x000000ffff397224 */ /* 0x000fe200078e0097 */
[----:B------:R-:W-:Y:S01]  /*4b80*/  FMNMX.FTZ R2, R34, R3, !PT ;  /* 0x0000000322027209 */ /* 0x000fe20007810000 */
[----:B------:R-:W0:Y:S01]  /*4b90*/  MUFU.EX2 R48, R48 ;  /* 0x0000003000307308 */ /* 0x000e220000000800 */
[----:B-1----:R-:W-:Y:S01]  /*4ba0*/  FADD.FTZ R18, R60, R21 ;  /* 0x000000153c127221 */ /* 0x002fe20000010000 */
[----:B------:R-:W-:Y:S01]  /*4bb0*/  IMAD.MOV.U32 R56, RZ, RZ, R151 ;  /* 0x000000ffff387224 */ /* 0x000fe200078e0097 */
[----:B------:R-:W-:-:S04]  /*4bc0*/  FMNMX.FTZ R3, R35, R2, !PT ;  /* 0x0000000223037209 */ /* 0x000fc80007810000 */
[----:B------:R-:W-:Y:S01]  /*4bd0*/  FMNMX.FTZ R2, R38, R3, !PT ;  /* 0x0000000326027209 */ /* 0x000fe20007810000 */
[----:B------:R-:W1:Y:S01]  /*4be0*/  MUFU.EX2 R49, R49 ;  /* 0x0000003100317308 */ /* 0x000e620000000800 */
[C---:B--2---:R-:W-:Y:S01]  /*4bf0*/  FADD.FTZ R21, R61.reuse, R18 ;  /* 0x000000123d157221 */ /* 0x044fe20000010000 */
[----:B------:R-:W-:Y:S01]  /*4c00*/  F2FP.BF16.F32.PACK_AB R210, R61, R60 ;  /* 0x0000003c3dd2723e */ /* 0x000fe200000010ff */
[--C-:B------:R-:W-:Y:S01]  /*4c10*/  IMAD.MOV.U32 R61, RZ, RZ, R151.reuse ;  /* 0x000000ffff3d7224 */ /* 0x100fe200078e0097 */
[----:B------:R-:W-:Y:S01]  /*4c20*/  FMNMX.FTZ R3, R39, R2, !PT ;  /* 0x0000000227037209 */ /* 0x000fe20007810000 */
[----:B------:R-:W-:-:S03]  /*4c30*/  IMAD.MOV.U32 R60, RZ, RZ, R151 ;  /* 0x000000ffff3c7224 */ /* 0x000fc600078e0097 */
[----:B------:R-:W-:Y:S01]  /*4c40*/  FMNMX.FTZ R2, R26, R3, !PT ;  /* 0x000000031a027209 */ /* 0x000fe20007810000 */
[----:B------:R-:W-:Y:S01]  /*4c50*/  MUFU.EX2 R52, R52 ;  /* 0x0000003400347308 */ /* 0x000fe20000000800 */
[----:B0-----:R-:W-:Y:S02]  /*4c60*/  FADD.FTZ R18, R48, R21 ;  /* 0x0000001530127221 */ /* 0x001fe40000010000 */
[----:B------:R-:W-:-:S04]  /*4c70*/  FMNMX.FTZ R3, R27, R2, !PT ;  /* 0x000000021b037209 */ /* 0x000fc80007810000 */
[----:B------:R-:W-:Y:S01]  /*4c80*/  FMNMX.FTZ R2, R30, R3, !PT ;  /* 0x000000031e027209 */ /* 0x000fe20007810000 */
[----:B------:R-:W0:Y:S01]  /*4c90*/  MUFU.EX2 R53, R53 ;  /* 0x0000003500357308 */ /* 0x000e220000000800 */
[C---:B-1----:R-:W-:Y:S01]  /*4ca0*/  FADD.FTZ R29, R49.reuse, R18 ;  /* 0x00000012311d7221 */ /* 0x042fe20000010000 */
[----:B------:R-:W-:Y:S01]  /*4cb0*/  F2FP.BF16.F32.PACK_AB R204, R49, R48 ;  /* 0x0000003031cc723e */ /* 0x000fe200000010ff */
[--C-:B------:R-:W-:Y:S01]  /*4cc0*/  IMAD.MOV.U32 R49, RZ, RZ, R151.reuse ;  /* 0x000000ffff317224 */ /* 0x100fe200078e0097 */
[----:B------:R-:W-:Y:S01]  /*4cd0*/  FMNMX.FTZ R2, R31, R2, !PT ;  /* 0x000000021f027209 */ /* 0x000fe20007810000 */
[----:B------:R-:W-:-:S03]  /*4ce0*/  IMAD.MOV.U32 R48, RZ, RZ, R151 ;  /* 0x000000ffff307224 */ /* 0x000fc600078e0097 */
[----:B------:R-:W-:Y:S01]  /*4cf0*/  MUFU.EX2 R40, R40 ;  /* 0x0000002800287308 */ /* 0x000fe20000000800 */
[----:B------:R-:W1:Y:S07]  /*4d00*/  SHFL.BFLY PT, R3, R2, 0x2, 0x1f ;  /* 0x0c401f0002037f89 */ /* 0x000e6e00000e0000 */
[----:B------:R-:W2:Y:S01]  /*4d10*/  MUFU.EX2 R41, R41 ;  /* 0x0000002900297308 */ /* 0x000ea20000000800 */
[----:B0-----:R-:W-:-:S07]  /*4d20*/  F2FP.BF16.F32.PACK_AB R206, R53, R52 ;  /* 0x0000003435ce723e */ /* 0x001fce00000010ff */
[----:B------:R-:W-:Y:S08]  /*4d30*/  MUFU.EX2 R44, R44 ;  /* 0x0000002c002c7308 */ /* 0x000ff00000000800 */
[----:B------:R-:W0:Y:S01]  /*4d40*/  MUFU.EX2 R45, R45 ;  /* 0x0000002d002d7308 */ /* 0x000e220000000800 */
[----:B-1----:R-:W-:Y:S02]  /*4d50*/  FMNMX.FTZ R5, R2, R3, !PT ;  /* 0x0000000302057209 */ /* 0x002fe40007810000 */
[----:B--2---:R-:W-:-:S03]  /*4d60*/  F2FP.BF16.F32.PACK_AB R200, R41, R40 ;  /* 0x0000002829c8723e */ /* 0x004fc600000010ff */
[----:B------:R-:W1:Y:S02]  /*4d70*/  SHFL.BFLY PT, R2, R5, 0x1, 0x1f ;  /* 0x0c201f0005027f89 */ /* 0x000e6400000e0000 */
[----:B------:R-:W-:Y:S08]  /*4d80*/  MUFU.EX2 R32, R32 ;  /* 0x0000002000207308 */ /* 0x000ff00000000800 */
[----:B------:R-:W2:Y:S01]  /*4d90*/  MUFU.EX2 R33, R33 ;  /* 0x0000002100217308 */ /* 0x000ea20000000800 */
[----:B0-----:R-:W-:-:S07]  /*4da0*/  F2FP.BF16.F32.PACK_AB R202, R45, R44 ;  /* 0x0000002c2dca723e */ /* 0x001fce00000010ff */
[----:B------:R-:W-:Y:S01]  /*4db0*/  MUFU.EX2 R36, R36 ;  /* 0x0000002400247308 */ /* 0x000fe20000000800 */
[----:B-1----:R-:W-:-:S07]  /*4dc0*/  FMNMX.FTZ R3, R5, R2, !PT ;  /* 0x0000000205037209 */ /* 0x002fce0007810000 */
[----:B------:R0:W-:Y:S01]  /*4dd0*/  MUFU.EX2 R5, R20 ;  /* 0x0000001400057308 */ /* 0x0001e20000000800 */
[----:B--2---:R-:W-:Y:S01]  /*4de0*/  F2FP.BF16.F32.PACK_AB R196, R33, R32 ;  /* 0x0000002021c4723e */ /* 0x004fe200000010ff */
[C---:B------:R-:W-:Y:S01]  /*4df0*/  FMUL.FTZ R2, R3.reuse, UR5 ;  /* 0x0000000503027c20 */ /* 0x040fe20008410000 */
[----:B------:R-:W-:-:S04]  /*4e00*/  FSETP.NEU.FTZ.AND P1, PT, R3, -INF , PT ;  /* 0xff8000000300780b */ /* 0x000fc80003f3d000 */
[----:B------:R-:W-:Y:S01]  /*4e10*/  FSEL R2, R2, RZ, P1 ;  /* 0x000000ff02027208 */ /* 0x000fe20000800000 */
[----:B0-----:R-:W-:Y:S01]  /*4e20*/  FADD.FTZ R20, R52, R29 ;  /* 0x0000001d34147221 */ /* 0x001fe20000010000 */
[----:B------:R-:W0:Y:S01]  /*4e30*/  MUFU.EX2 R37, R37 ;  /* 0x0000002500257308 */ /* 0x000e220000000800 */
[----:B------:R-:W-:Y:S01]  /*4e40*/  PLOP3.LUT P1, PT, PT, PT, UP0, 0x80, 0x0 ;  /* 0x000000000000781c */ /* 0x000fe20003f2f008 */
[----:B------:R-:W-:Y:S02]  /*4e50*/  IMAD.MOV.U32 R52, RZ, RZ, R151 ;  /* 0x000000ffff347224 */ /* 0x000fe400078e0097 */
[--C-:B------:R-:W-:Y:S01]  /*4e60*/  FFMA.FTZ R58, R58, UR5, -R2.reuse ;  /* 0x000000053a3a7c23 */ /* 0x100fe20008010802 */
        /* <DEDUP_REMOVED lines=9> */
[----:B------:R-:W-:Y:S01]  /*4f00*/  FFMA.FTZ R43, R43, UR5, -R2 ;  /* 0x000000052b2b7c23 */ /* 0x000fe20008010802 */
[----:B------:R-:W-:Y:S01]  /*4f10*/  FADD.FTZ R29, R53, R20 ;  /* 0x00000014351d7221 */ /* 0x000fe20000010000 */
[--C-:B------:R-:W-:Y:S01]  /*4f20*/  FFMA.FTZ R46, R46, UR5, -R2.reuse ;  /* 0x000000052e2e7c23 */ /* 0x100fe20008010802 */
[--C-:B------:R-:W-:Y:S01]  /*4f30*/  FFMA.FTZ R47, R47, UR5, -R2.reuse ;  /* 0x000000052f2f7c23 */ /* 0x100fe20008010802 */
[----:B------:R-:W1:Y:S01]  /*4f40*/  MUFU.EX2 R59, R59 ;  /* 0x0000003b003b7308 */ /* 0x000e620000000800 */
[----:B------:R-:W-:Y:S01]  /*4f50*/  FADD.FTZ R20, R40, R29 ;  /* 0x0000001d28147221 */ /* 0x000fe20000010000 */
[--C-:B------:R-:W-:Y:S01]  /*4f60*/  FFMA.FTZ R34, R34, UR5, -R2.reuse ;  /* 0x0000000522227c23 */ /* 0x100fe20008010802 */
[--C-:B------:R-:W-:Y:S01]  /*4f70*/  FFMA.FTZ R35, R35, UR5, -R2.reuse ;  /* 0x0000000523237c23 */ /* 0x100fe20008010802 */
[----:B------:R-:W-:Y:S01]  /*4f80*/  FFMA.FTZ R38, R38, UR5, -R2 ;  /* 0x0000000526267c23 */ /* 0x000fe20008010802 */
[----:B------:R-:W-:Y:S01]  /*4f90*/  FADD.FTZ R29, R41, R20 ;  /* 0x00000014291d7221 */ /* 0x000fe20000010000 */
[--C-:B------:R-:W-:Y:S01]  /*4fa0*/  FFMA.FTZ R39, R39, UR5, -R2.reuse ;  /* 0x0000000527277c23 */ /* 0x100fe20008010802 */
[--C-:B------:R-:W-:Y:S01]  /*4fb0*/  FFMA.FTZ R26, R26, UR5, -R2.reuse ;  /* 0x000000051a1a7c23 */ /* 0x100fe20008010802 */
[----:B------:R-:W2:Y:S01]  /*4fc0*/  MUFU.EX2 R62, R62 ;  /* 0x0000003e003e7308 */ /* 0x000ea20000000800 */
[----:B------:R-:W-:Y:S01]  /*4fd0*/  FADD.FTZ R0, R44, R29 ;  /* 0x0000001d2c007221 */ /* 0x000fe20000010000 */
[--C-:B------:R-:W-:Y:S01]  /*4fe0*/  FFMA.FTZ R27, R27, UR5, -R2.reuse ;  /* 0x000000051b1b7c23 */ /* 0x100fe20008010802 */
[--C-:B------:R-:W-:Y:S01]  /*4ff0*/  FFMA.FTZ R30, R30, UR5, -R2.reuse ;  /* 0x000000051e1e7c23 */ /* 0x100fe20008010802 */
[----:B------:R-:W-:Y:S01]  /*5000*/  FFMA.FTZ R2, R31, UR5, -R2 ;  /* 0x000000051f027c23 */ /* 0x000fe20008010802 */
[----:B------:R-:W-:Y:S01]  /*5010*/  FADD.FTZ R29, R45, R0 ;  /* 0x000000002d1d7221 */ /* 0x000fe20000010000 */
[----:B0-----:R-:W-:Y:S01]  /*5020*/  F2FP.BF16.F32.PACK_AB R198, R37, R36 ;  /* 0x0000002425c6723e */ /* 0x001fe200000010ff */
[----:B------:R-:W-:Y:S01]  /*5030*/  IMAD.MOV.U32 R53, RZ, RZ, R151 ;  /* 0x000000ffff357224 */ /* 0x000fe200078e0097 */
[----:B------:R-:W0:Y:S01]  /*5040*/  MUFU.EX2 R63, R63 ;  /* 0x0000003f003f7308 */ /* 0x000e220000000800 */
[----:B-1----:R-:W-:Y:S01]  /*5050*/  FADD.FTZ R21, R58, R59 ;  /* 0x0000003b3a157221 */ /* 0x002fe20000010000 */
[----:B------:R-:W-:Y:S01]  /*5060*/  F2FP.BF16.F32.PACK_AB R209, R59, R58 ;  /* 0x0000003a3bd1723e */ /* 0x000fe200000010ff */
[----:B------:R-:W-:-:S02]  /*5070*/  IMAD.MOV.U32 R59, RZ, RZ, R151 ;  /* 0x000000ffff3b7224 */ /* 0x000fc400078e0097 */
[--C-:B------:R-:W-:Y:S02]  /*5080*/  IMAD.MOV.U32 R58, RZ, RZ, R151.reuse ;  /* 0x000000ffff3a7224 */ /* 0x100fe400078e0097 */
[----:B------:R-:W-:Y:S01]  /*5090*/  IMAD.MOV.U32 R45, RZ, RZ, R151 ;  /* 0x000000ffff2d7224 */ /* 0x000fe200078e0097 */
[----:B------:R-:W1:Y:S01]  /*50a0*/  MUFU.EX2 R50, R50 ;  /* 0x0000003200327308 */ /* 0x000e620000000800 */
[----:B--2---:R-:W-:Y:S01]  /*50b0*/  FADD.FTZ R18, R62, R21 ;  /* 0x000000153e127221 */ /* 0x004fe20000010000 */
[--C-:B------:R-:W-:Y:S02]  /*50c0*/  IMAD.MOV.U32 R44, RZ, RZ, R151.reuse ;  /* 0x000000ffff2c7224 */ /* 0x100fe400078e0097 */
[--C-:B------:R-:W-:Y:S02]  /*50d0*/  IMAD.MOV.U32 R41, RZ, RZ, R151.reuse ;  /* 0x000000ffff297224 */ /* 0x100fe400078e0097 */
[--C-:B------:R-:W-:Y:S02]  /*50e0*/  IMAD.MOV.U32 R40, RZ, RZ, R151.reuse ;  /* 0x000000ffff287224 */ /* 0x100fe400078e0097 */
[----:B------:R-:W2:Y:S01]  /*50f0*/  MUFU.EX2 R51, R51 ;  /* 0x0000003300337308 */ /* 0x000ea20000000800 */
[C---:B0-----:R-:W-:Y:S01]  /*5100*/  FADD.FTZ R21, R63.reuse, R18 ;  /* 0x000000123f157221 */ /* 0x041fe20000010000 */
[----:B------:R-:W-:Y:S01]  /*5110*/  F2FP.BF16.F32.PACK_AB R211, R63, R62 ;  /* 0x0000003e3fd3723e */ /* 0x000fe200000010ff */
[--C-:B------:R-:W-:Y:S01]  /*5120*/  IMAD.MOV.U32 R63, RZ, RZ, R151.reuse ;  /* 0x000000ffff3f7224 */ /* 0x100fe200078e0097 */
[----:B------:R-:W-:Y:S01]  /*5130*/  MOV R62, R151 ;  /* 0x00000097003e7202 */ /* 0x000fe20000000f00 */
[----:B------:R-:W-:-:S03]  /*5140*/  IMAD.MOV.U32 R31, RZ, RZ, R151 ;  /* 0x000000ffff1f7224 */ /* 0x000fc600078e0097 */
[----:B------:R-:W0:Y:S01]  /*5150*/  MUFU.EX2 R54, R54 ;  /* 0x0000003600367308 */ /* 0x000e220000000800 */
[----:B-1----:R-:W-:-:S07]  /*5160*/  FADD.FTZ R18, R50, R21 ;  /* 0x0000001532127221 */ /* 0x002fce0000010000 */
[----:B------:R-:W1:Y:S01]  /*5170*/  MUFU.EX2 R55, R55 ;  /* 0x0000003700377308 */ /* 0x000e620000000800 */
[C---:B--2---:R-:W-:Y:S01]  /*5180*/  FADD.FTZ R21, R51.reuse, R18 ;  /* 0x0000001233157221 */ /* 0x044fe20000010000 */
[----:B------:R-:W-:Y:S01]  /*5190*/  F2FP.BF16.F32.PACK_AB R205, R51, R50 ;  /* 0x0000003233cd723e */ /* 0x000fe200000010ff */
[--C-:B------:R-:W-:Y:S02]  /*51a0*/  IMAD.MOV.U32 R51, RZ, RZ, R151.reuse ;  /* 0x000000ffff337224 */ /* 0x100fe400078e0097 */
[----:B------:R-:W-:-:S03]  /*51b0*/  IMAD.MOV.U32 R50, RZ, RZ, R151 ;  /* 0x000000ffff327224 */ /* 0x000fc600078e0097 */
[----:B------:R-:W2:Y:S01]  /*51c0*/  MUFU.EX2 R42, R42 ;  /* 0x0000002a002a7308 */ /* 0x000ea20000000800 */
[----:B0-----:R-:W-:-:S07]  /*51d0*/  FADD.FTZ R18, R54, R21 ;  /* 0x0000001536127221 */ /* 0x001fce0000010000 */
[----:B------:R-:W0:Y:S01]  /*51e0*/  MUFU.EX2 R43, R43 ;  /* 0x0000002b002b7308 */ /* 0x000e220000000800 */
[C---:B-1----:R-:W-:Y:S01]  /*51f0*/  FADD.FTZ R21, R55.reuse, R18 ;  /* 0x0000001237157221 */ /* 0x042fe20000010000 */
[----:B------:R-:W-:Y:S01]  /*5200*/  FADD.FTZ R18, R32, R29 ;  /* 0x0000001d20127221 */ /* 0x000fe20000010000 */
[----:B------:R-:W-:Y:S01]  /*5210*/  F2FP.BF16.F32.PACK_AB R207, R55, R54 ;  /* 0x0000003637cf723e */ /* 0x000fe200000010ff */
[--C-:B------:R-:W-:Y:S01]  /*5220*/  IMAD.MOV.U32 R55, RZ, RZ, R151.reuse ;  /* 0x000000ffff377224 */ /* 0x100fe200078e0097 */
[----:B------:R-:W-:Y:S01]  /*5230*/  MOV R54, R151 ;  /* 0x0000009700367202 */ /* 0x000fe20000000f00 */
[----:B------:R-:W-:Y:S01]  /*5240*/  FADD.FTZ R29, R33, R18 ;  /* 0x00000012211d7221 */ /* 0x000fe20000010000 */
[----:B------:R-:W-:Y:S01]  /*5250*/  IMAD.MOV.U32 R33, RZ, RZ, R151 ;  /* 0x000000ffff217224 */ /* 0x000fe200078e0097 */
[----:B------:R-:W1:Y:S01]  /*5260*/  MUFU.EX2 R46, R46 ;  /* 0x0000002e002e7308 */ /* 0x000e620000000800 */
[----:B--2---:R-:W-:Y:S01]  /*5270*/  FADD.FTZ R0, R42, R21 ;  /* 0x000000152a007221 */ /* 0x004fe20000010000 */
[----:B------:R-:W-:Y:S01]  /*5280*/  FADD.FTZ R18, R36, R29 ;  /* 0x0000001d24127221 */ /* 0x000fe20000010000 */
[----:B------:R-:W-:-:S02]  /*5290*/  IMAD.MOV.U32 R36, RZ, RZ, R151 ;  /* 0x000000ffff247224 */ /* 0x000fc400078e0097 */
[--C-:B------:R-:W-:Y:S02]  /*52a0*/  IMAD.MOV.U32 R32, RZ, RZ, R151.reuse ;  /* 0x000000ffff207224 */ /* 0x100fe400078e0097 */
[----:B------:R-:W-:Y:S01]  /*52b0*/  FADD.FTZ R29, R37, R18 ;  /* 0x00000012251d7221 */ /* 0x000fe20000010000 */
[--C-:B------:R-:W-:Y:S01]  /*52c0*/  IMAD.MOV.U32 R37, RZ, RZ, R151.reuse ;  /* 0x000000ffff257224 */ /* 0x100fe200078e0097 */
[----:B------:R-:W2:Y:S01]  /*52d0*/  MUFU.EX2 R47, R47 ;  /* 0x0000002f002f7308 */ /* 0x000ea20000000800 */
[C---:B0-----:R-:W-:Y:S01]  /*52e0*/  FADD.FTZ R21, R43.reuse, R0 ;  /* 0x000000002b157221 */ /* 0x041fe20000010000 */
[----:B------:R-:W-:Y:S01]  /*52f0*/  F2FP.BF16.F32.PACK_AB R201, R43, R42 ;  /* 0x0000002a2bc9723e */ /* 0x000fe200000010ff */
[--C-:B------:R-:W-:Y:S02]  /*5300*/  IMAD.MOV.U32 R43, RZ, RZ, R151.reuse ;  /* 0x000000ffff2b7224 */ /* 0x100fe400078e0097 */
[----:B------:R-:W-:-:S03]  /*5310*/  IMAD.MOV.U32 R42, RZ, RZ, R151 ;  /* 0x000000ffff2a7224 */ /* 0x000fc600078e0097 */
[----:B------:R-:W0:Y:S01]  /*5320*/  MUFU.EX2 R34, R34 ;  /* 0x0000002200227308 */ /* 0x000e220000000800 */
[----:B-1----:R-:W-:-:S07]  /*5330*/  FADD.FTZ R0, R46, R21 ;  /* 0x000000152e007221 */ /* 0x002fce0000010000 */
[----:B------:R-:W1:Y:S01]  /*5340*/  MUFU.EX2 R35, R35 ;  /* 0x0000002300237308 */ /* 0x000e620000000800 */
[C---:B--2---:R-:W-:Y:S01]  /*5350*/  FADD.FTZ R21, R47.reuse, R0 ;  /* 0x000000002f157221 */ /* 0x044fe20000010000 */
[----:B------:R-:W-:Y:S01]  /*5360*/  F2FP.BF16.F32.PACK_AB R203, R47, R46 ;  /* 0x0000002e2fcb723e */ /* 0x000fe200000010ff */
[----:B------:R-:W-:Y:S01]  /*5370*/  IMAD.MOV.U32 R47, RZ, RZ, R151 ;  /* 0x000000ffff2f7224 */ /* 0x000fe200078e0097 */
[----:B------:R-:W-:-:S04]  /*5380*/  MOV R46, R151 ;  /* 0x00000097002e7202 */ /* 0x000fc80000000f00 */
[----:B------:R-:W2:Y:S01]  /*5390*/  MUFU.EX2 R24, R24 ;  /* 0x0000001800187308 */ /* 0x000ea20000000800 */
[----:B0-----:R-:W-:-:S07]  /*53a0*/  FADD.FTZ R0, R34, R21 ;  /* 0x0000001522007221 */ /* 0x001fce0000010000 */
[----:B------:R-:W0:Y:S01]  /*53b0*/  MUFU.EX2 R38, R38 ;  /* 0x0000002600267308 */ /* 0x000e220000000800 */
[C---:B-1----:R-:W-:Y:S01]  /*53c0*/  FADD.FTZ R21, R35.reuse, R0 ;  /* 0x0000000023157221 */ /* 0x042fe20000010000 */
[----:B------:R-:W-:Y:S01]  /*53d0*/  F2FP.BF16.F32.PACK_AB R197, R35, R34 ;  /* 0x0000002223c5723e */ /* 0x000fe200000010ff */
[--C-:B------:R-:W-:Y:S02]  /*53e0*/  IMAD.MOV.U32 R35, RZ, RZ, R151.reuse ;  /* 0x000000ffff237224 */ /* 0x100fe400078e0097 */
[----:B------:R-:W-:-:S03]  /*53f0*/  IMAD.MOV.U32 R34, RZ, RZ, R151 ;  /* 0x000000ffff227224 */ /* 0x000fc600078e0097 */
[----:B------:R-:W1:Y:S01]  /*5400*/  MUFU.EX2 R25, R25 ;  /* 0x0000001900197308 */ /* 0x000e620000000800 */
[----:B--2---:R-:W-:-:S07]  /*5410*/  FADD.FTZ R18, R24, R29 ;  /* 0x0000001d18127221 */ /* 0x004fce0000010000 */
        /* <DEDUP_REMOVED lines=8> */
[C---:B--2---:R-:W-:Y:S01]  /*54a0*/  FADD.FTZ R21, R39.reuse, R0 ;  /* 0x0000000027157221 */ /* 0x044fe20000010000 */
[----:B------:R-:W-:Y:S01]  /*54b0*/  F2FP.BF16.F32.PACK_AB R199, R39, R38 ;  /* 0x0000002627c7723e */ /* 0x000fe200000010ff */
[----:B------:R-:W-:Y:S01]  /*54c0*/  IMAD.MOV.U32 R39, RZ, RZ, R151 ;  /* 0x000000ffff277224 */ /* 0x000fe200078e0097 */
[----:B------:R-:W-:-:S04]  /*54d0*/  MOV R38, R151 ;  /* 0x0000009700267202 */ /* 0x000fc80000000f00 */
[----:B------:R-:W2:Y:S01]  /*54e0*/  MUFU.EX2 R27, R27 ;  /* 0x0000001b001b7308 */ /* 0x000ea20000000800 */
[----:B0-----:R-:W-:Y:S01]  /*54f0*/  FADD.FTZ R18, R28, R29 ;  /* 0x0000001d1c127221 */ /* 0x001fe20000010000 */
[C---:B------:R-:W-:Y:S01]  /*5500*/  F2FP.BF16.F32.PACK_AB R194, R5.reuse, R28 ;  /* 0x0000001c05c2723e */ /* 0x040fe200000010ff */
[--C-:B------:R-:W-:Y:S02]  /*5510*/  IMAD.MOV.U32 R29, RZ, RZ, R151.reuse ;  /* 0x000000ffff1d7224 */ /* 0x100fe400078e0097 */
[----:B------:R-:W-:Y:S01]  /*5520*/  FADD.FTZ R18, R5, R18 ;  /* 0x0000001205127221 */ /* 0x000fe20000010000 */
[----:B------:R-:W-:Y:S02]  /*5530*/  IMAD.MOV.U32 R28, RZ, RZ, R151 ;  /* 0x000000ffff1c7224 */ /* 0x000fe400078e0097 */
[----:B------:R-:W0:Y:S01]  /*5540*/  MUFU.EX2 R30, R30 ;  /* 0x0000001e001e7308 */ /* 0x000e220000000800 */
[----:B-1----:R-:W-:-:S07]  /*5550*/  FADD.FTZ R0, R26, R21 ;  /* 0x000000151a007221 */ /* 0x002fce0000010000 */
[----:B------:R1:W3:Y:S01]  /*5560*/  MUFU.EX2 R195, R2 ;  /* 0x0000000200c37308 */ /* 0x0002e20000000800 */
[C---:B--2---:R-:W-:Y:S01]  /*5570*/  FADD.FTZ R5, R27.reuse, R0 ;  /* 0x000000001b057221 */ /* 0x044fe20000010000 */
[----:B------:R-:W-:Y:S01]  /*5580*/  F2FP.BF16.F32.PACK_AB R193, R27, R26 ;  /* 0x0000001a1bc1723e */ /* 0x000fe200000010ff */
[--C-:B------:R-:W-:Y:S02]  /*5590*/  IMAD.MOV.U32 R27, RZ, RZ, R151.reuse ;  /* 0x000000ffff1b7224 */ /* 0x100fe400078e0097 */
[----:B------:R-:W-:Y:S02]  /*55a0*/  IMAD.MOV.U32 R26, RZ, RZ, R151 ;  /* 0x000000ffff1a7224 */ /* 0x000fe400078e0097 */
[----:B0-----:R-:W-:Y:S01]  /*55b0*/  FADD.FTZ R0, R30, R5 ;  /* 0x000000051e007221 */ /* 0x001fe20000010000 */
[----:B-1----:R-:W-:-:S03]  /*55c0*/  IMAD.MOV.U32 R2, RZ, RZ, 0x3f800000 ;  /* 0x3f800000ff027424 */ /* 0x002fc600078e00ff */
        /* <DEDUP_REMOVED lines=77> */
.L_x_203:
[----:B------:R-:W-:Y:S01]  /*5aa0*/  R2UR UR5, R229 ;  /* 0x00000000e50572ca */ /* 0x000fe200000e0000 */
[----:B------:R-:W-:-:S04]  /*5ab0*/  UISETP.NE.AND UP0, UPT, UR39, 0x1, UPT ;  /* 0x000000012700788c */ /* 0x000fc8000bf05270 */
[----:B------:R-:W-:-:S08]  /*5ac0*/  USEL UR4, URZ, 0x1, UP0 ;  /* 0x000000013f047887 */ /* 0x000fd00008000000 */
[----:B------:R-:W-:-:S06]  /*5ad0*/  ULOP3.LUT UR4, UR5, UR4, URZ, 0x3c, !UPT ;  /* 0x0000000405047292 */ /* 0x000fcc000f8e3c3f */
[----:B------:R-:W-:Y:S01]  /*5ae0*/  IMAD.U32 R16, RZ, RZ, UR4 ;  /* 0x00000004ff107e24 */ /* 0x000fe2000f8e00ff */
[----:B------:R-:W-:Y:S06]  /*5af0*/  @!P0 BRA `(.L_x_193) ;  /* 0x0000000000048947 */ /* 0x000fec0003800000 */
[----:B------:R-:W-:Y:S01]  /*5b00*/  BPT.TRAP 0x1 ;  /* 0x000000040000795c */ /* 0x000fe20000300000 */
.L_x_193:
        /* <DEDUP_REMOVED lines=13> */
.L_x_194:
[----:B-1----:R-:W-:Y:S05]  /*5be0*/  @P1 BRA `(.L_x_195) ;  /* 0x0000000000081947 */ /* 0x002fea0003800000 */
[----:B------:R-:W1:Y:S02]  /*5bf0*/  SYNCS.PHASECHK.TRANS64.TRYWAIT P1, [UR60+0x38830], R3 ;  /* 0x03883003ff0075a7 */ /* 0x000e64000802017c */
[----:B-1----:R-:W-:Y:S05]  /*5c00*/  @!P1 BRA `(.L_x_196) ;  /* 0x000000d400509947 */ /* 0x002fea0003800000 */
.L_x_195:
        /* <DEDUP_REMOVED lines=655> */
.L_x_197:
[----:B------:R-:W-:Y:S01]  /*8500*/  R2UR UR5, R229 ;  /* 0x00000000e50572ca */ /* 0x000fe200000e0000 */
[----:B------:R-:W-:-:S12]  /*8510*/  ULEA UR4, UR39, UR61, 0x3 ;  /* 0x0000003d27047291 */ /* 0x000fd8000f8e183f */
[----:B------:R-:W-:-:S05]  /*8520*/  IMAD.U32 R0, RZ, RZ, UR5 ;  /* 0x00000005ff007e24 */ /* 0x000fca000f8e00ff */
[----:B------:R-:W-:-:S04]  /*8530*/  SHF.L.U32 R0, R0, 0x1f, RZ ;  /* 0x0000001f00007819 */ /* 0x000fc800000006ff */
[----:B------:R2:W3:Y:S01]  /*8540*/  SYNCS.PHASECHK.TRANS64.TRYWAIT P1, [UR4+0x38850], R0 ;  /* 0x03885000ff0075a7 */ /* 0x0004e20008020144 */
[----:B------:R-:W-:Y:S05]  /*8550*/  @!P0 BRA `(.L_x_198) ;  /* 0x0000000000048947 */ /* 0x000fea0003800000 */
[----:B------:R-:W-:Y:S01]  /*8560*/  BPT.TRAP 0x1 ;  /* 0x000000040000795c */ /* 0x000fe20000300000 */
.L_x_198:
[----:B---3--:R-:W-:Y:S05]  /*8570*/  @P1 BRA `(.L_x_199) ;  /* 0x0000000000081947 */ /* 0x008fea0003800000 */
[----:B------:R-:W3:Y:S02]  /*8580*/  SYNCS.PHASECHK.TRANS64.TRYWAIT P1, [UR4+0x38850], R0 ;  /* 0x03885000ff0075a7 */ /* 0x000ee40008020144 */
[----:B---3--:R-:W-:Y:S05]  /*8590*/  @!P1 BRA `(.L_x_200) ;  /* 0x000000ac00049947 */ /* 0x008fea0003800000 */
.L_x_199:
        /* <DEDUP_REMOVED lines=36> */
.L_x_201:
[----:B--23--:R-:W-:Y:S01]  /*87e0*/  FMNMX.FTZ R0, R184, R21, !PT ;  /* 0x00000015b8007209 */ /* 0x00cfe20007810000 */
[----:B------:R-:W-:Y:S01]  /*87f0*/  ULDC UR5, c[0x0][0x988] ;  /* 0x0002620000057ab9 */ /* 0x000fe20000000800 */
[----:B------:R-:W-:Y:S01]  /*8800*/  FMNMX.FTZ R2, R186, R20, !PT ;  /* 0x00000014ba027209 */ /* 0x000fe20007810000 */
[----:B------:R-:W2:Y:S01]  /*8810*/  S2UR UR6, SR_CgaCtaId ;  /* 0x00000000000679c3 */ /* 0x000ea20000008800 */
[----:B01----:R-:W-:Y:S01]  /*8820*/  FMNMX.FTZ R3, R185, R0, !PT ;  /* 0x00000000b9037209 */ /* 0x003fe20007810000 */
        /* <DEDUP_REMOVED lines=12> */
[----:B--2---:R-:W-:Y:S01]  /*88f0*/  UPRMT UR60, UR6, 0x654, UR60 ;  /* 0x00000654063c7896 */ /* 0x004fe2000800003c */
        /* <DEDUP_REMOVED lines=40> */
[----:B------:R-:W-:Y:S03]  /*8b80*/  MUFU.EX2 R0, R21 ;  /* 0x0000001500007308 */ /* 0x000fe60000000800 */
[--C-:B------:R-:W-:Y:S01]  /*8b90*/  FFMA.FTZ R192, R152, UR5, -R20.reuse ;  /* 0x0000000598c07c23 */ /* 0x100fe20008010814 */
[----:B------:R-:W-:Y:S01]  /*8ba0*/  FMUL.FTZ R152, R3, UR5 ;  /* 0x0000000503987c20 */ /* 0x000fe20008410000 */
[--C-:B------:R-:W-:Y:S01]  /*8bb0*/  FFMA.FTZ R208, R184, UR5, -R20.reuse ;  /* 0x00000005b8d07c23 */ /* 0x100fe20008010814 */
[--C-:B------:R-:W-:Y:S01]  /*8bc0*/  FFMA.FTZ R204, R176, UR5, -R20.reuse ;  /* 0x00000005b0cc7c23 */ /* 0x100fe20008010814 */
[----:B------:R-:W-:Y:S01]  /*8bd0*/  FFMA.FTZ R185, R185, UR5, -R20 ;  /* 0x00000005b9b97c23 */ /* 0x000fe20008010814 */
[----:B------:R-:W-:Y:S01]  /*8be0*/  FFMA.FTZ R209, R186, UR5, -R152 ;  /* 0x00000005bad17c23 */ /* 0x000fe20008010898 */
[----:B------:R-:W-:Y:S01]  /*8bf0*/  FFMA.FTZ R176, R181, UR5, -R20 ;  /* 0x00000005b5b07c23 */ /* 0x000fe20008010814 */
[----:B------:R-:W-:Y:S01]  /*8c00*/  FFMA.FTZ R181, R187, UR5, -R152 ;  /* 0x00000005bbb57c23 */ /* 0x000fe20008010898 */
[----:B------:R-:W0:Y:S01]  /*8c10*/  MUFU.EX2 R208, R208 ;  /* 0x000000d000d07308 */ /* 0x000e220000000800 */
[----:B------:R-:W-:Y:S01]  /*8c20*/  FFMA.FTZ R210, R188, UR5, -R20 ;  /* 0x00000005bcd27c23 */ /* 0x000fe20008010814 */
[----:B------:R-:W-:Y:S01]  /*8c30*/  FFMA.FTZ R211, R190, UR5, -R152 ;  /* 0x00000005bed37c23 */ /* 0x000fe20008010898 */
[--C-:B------:R-:W-:Y:S01]  /*8c40*/  FFMA.FTZ R184, R189, UR5, -R20.reuse ;  /* 0x00000005bdb87c23 */ /* 0x100fe20008010814 */
[----:B------:R-:W-:Y:S01]  /*8c50*/  FFMA.FTZ R206, R180, UR5, -R20 ;  /* 0x00000005b4ce7c23 */ /* 0x000fe20008010814 */
[--C-:B------:R-:W-:Y:S01]  /*8c60*/  FFMA.FTZ R180, R191, UR5, -R152.reuse ;  /* 0x00000005bfb47c23 */ /* 0x100fe20008010898 */
[----:B------:R-:W-:Y:S01]  /*8c70*/  FFMA.FTZ R205, R178, UR5, -R152 ;  /* 0x00000005b2cd7c23 */ /* 0x000fe20008010898 */
[--C-:B------:R-:W-:Y:S01]  /*8c80*/  FFMA.FTZ R200, R168, UR5, -R20.reuse ;  /* 0x00000005a8c87c23 */ /* 0x100fe20008010814 */
[----:B------:R-:W-:Y:S01]  /*8c90*/  MUFU.EX2 R2, R2 ;  /* 0x0000000200027308 */ /* 0x000fe20000000800 */
[--C-:B------:R-:W-:Y:S01]  /*8ca0*/  FFMA.FTZ R177, R177, UR5, -R20.reuse ;  /* 0x00000005b1b17c23 */ /* 0x100fe20008010814 */
[----:B------:R-:W-:Y:S01]  /*8cb0*/  FFMA.FTZ R168, R173, UR5, -R20 ;  /* 0x00000005ada87c23 */ /* 0x000fe20008010814 */
[----:B------:R-:W-:Y:S01]  /*8cc0*/  FFMA.FTZ R173, R179, UR5, -R152 ;  /* 0x00000005b3ad7c23 */ /* 0x000fe20008010898 */
[----:B------:R-:W-:Y:S01]  /*8cd0*/  FFMA.FTZ R194, R156, UR5, -R20 ;  /* 0x000000059cc27c23 */ /* 0x000fe20008010814 */
[----:B------:R-:W-:Y:S01]  /*8ce0*/  FFMA.FTZ R207, R182, UR5, -R152 ;  /* 0x00000005b6cf7c23 */ /* 0x000fe20008010898 */
[----:B------:R-:W-:Y:S01]  /*8cf0*/  FFMA.FTZ R202, R172, UR5, -R20 ;  /* 0x00000005acca7c23 */ /* 0x000fe20008010814 */
[----:B------:R-:W-:Y:S01]  /*8d00*/  FFMA.FTZ R172, R183, UR5, -R152 ;  /* 0x00000005b7ac7c23 */ /* 0x000fe20008010898 */
[----:B------:R-:W1:Y:S01]  /*8d10*/  MUFU.EX2 R209, R209 ;  /* 0x000000d100d17308 */ /* 0x000e620000000800 */
[----:B0-----:R-:W-:Y:S01]  /*8d20*/  FFMA.FTZ R18, R0, R18, R208 ;  /* 0x0000001200127223 */ /* 0x001fe200000100d0 */
[----:B------:R-:W-:Y:S01]  /*8d30*/  FFMA.FTZ R21, R153, UR5, -R20 ;  /* 0x0000000599157c23 */ /* 0x000fe20008010814 */
[----:B------:R-:W-:Y:S01]  /*8d40*/  FFMA.FTZ R201, R170, UR5, -R152 ;  /* 0x00000005aac97c23 */ /* 0x000fe20008010898 */
[--C-:B------:R-:W-:Y:S01]  /*8d50*/  FFMA.FTZ R196, R160, UR5, -R20.reuse ;  /* 0x00000005a0c47c23 */ /* 0x100fe20008010814 */
[--C-:B------:R-:W-:Y:S01]  /*8d60*/  FFMA.FTZ R169, R169, UR5, -R20.reuse ;  /* 0x00000005a9a97c23 */ /* 0x100fe20008010814 */
[----:B------:R-:W-:Y:S01]  /*8d70*/  FFMA.FTZ R160, R165, UR5, -R20 ;  /* 0x00000005a5a07c23 */ /* 0x000fe20008010814 */
[--C-:B------:R-:W-:Y:S01]  /*8d80*/  FFMA.FTZ R165, R171, UR5, -R152.reuse ;  /* 0x00000005aba57c23 */ /* 0x100fe20008010898 */
        /* <DEDUP_REMOVED lines=8> */
[----:B------:R-:W2:Y:S01]  /*8e10*/  MUFU.EX2 R181, R181 ;  /* 0x000000b500b57308 */ /* 0x000ea20000000800 */
[----:B-1----:R-:W-:Y:S01]  /*8e20*/  FFMA.FTZ R156, R2, R5, R209 ;  /* 0x00000005029c7223 */ /* 0x002fe200000100d1 */
[--C-:B------:R-:W-:Y:S01]  /*8e30*/  FFMA.FTZ R193, R154, UR5, -R152.reuse ;  /* 0x000000059ac17c23 */ /* 0x100fe20008010898 */
[--C-:B------:R-:W-:Y:S01]  /*8e40*/  FFMA.FTZ R199, R166, UR5, -R152.reuse ;  /* 0x00000005a6c77c23 */ /* 0x100fe20008010898 */
[----:B------:R-:W-:-:S04]  /*8e50*/  FFMA.FTZ R195, R158, UR5, -R152 ;  /* 0x000000059ec37c23 */ /* 0x000fc80008010898 */
        /* <DEDUP_REMOVED lines=79> */
.L_x_202:
        /* <DEDUP_REMOVED lines=34> */
.L_x_192:
        /* <DEDUP_REMOVED lines=131> */
.L_x_204:
        /* <DEDUP_REMOVED lines=10> */
.L_x_205:
[----:B-1----:R-:W-:Y:S05]  /*9e40*/  @P1 BRA `(.L_x_206) ;  /* 0x0000000000081947 */ /* 0x002fea0003800000 */
[----:B------:R-:W1:Y:S02]  /*9e50*/  SYNCS.PHASECHK.TRANS64.TRYWAIT P1, [UR7+0x38850], R0 ;  /* 0x03885000ff0075a7 */ /* 0x000e640008020147 */
[----:B-1----:R-:W-:Y:S05]  /*9e60*/  @!P1 BRA `(.L_x_207) ;  /* 0x0000009000e89947 */ /* 0x002fea0003800000 */
.L_x_206:
[----:B------:R-:W-:Y:S01]  /*9e70*/  UIADD3 UR4, UR4, 0x400, URZ ;  /* 0x0000040004047890 */ /* 0x000fe2000fffe03f */
[----:B------:R-:W-:Y:S01]  /*9e80*/  WARPGROUP.ARRIVE ;  /* 0x00000000000079c5 */ /* 0x000fe20000000000 */
[----:B------:R-:W-:Y:S01]  /*9e90*/  UMOV UR11, 0x40000040 ;  /* 0x40000040000b7882 */ /* 0x000fe20000000000 */
[----:B-1----:R-:W1:Y:S01]  /*9ea0*/  SHFL.BFLY PT, R7, R18, 0x2, 0x1f ;  /* 0x0c401f0012077f89 */ /* 0x002e6200000e0000 */
[----:B------:R-:W-:Y:S01]  /*9eb0*/  USHF.R.U32.HI UR4, URZ, 0x4, UR4 ;  /* 0x000000043f047899 */ /* 0x000fe20008011604 */
[----:B------:R-:W-:Y:S02]  /*9ec0*/  IMAD.MOV.U32 R6, RZ, RZ, RZ ;  /* 0x000000ffff067224 */ /* 0x000fe400078e00ff */
[----:B0-----:R-:W0:Y:S01]  /*9ed0*/  SHFL.BFLY PT, R0, R5, 0x2, 0x1f ;  /* 0x0c401f0005007f89 */ /* 0x001e2200000e0000 */
[----:B------:R-:W-:Y:S01]  /*9ee0*/  ULOP3.LUT UR4, UR4, 0x3fff, URZ, 0xc0, !UPT ;  /* 0x00003fff04047892 */ /* 0x000fe2000f8ec03f */
[----:B------:R-:W-:-:S03]  /*9ef0*/  IMAD.U32 R13, RZ, RZ, UR5 ;  /* 0x00000005ff0d7e24 */ /* 0x000fc6000f8e00ff */
[----:B------:R-:W-:-:S04]  /*9f00*/  ULOP3.LUT UR4, UR4, 0x2800000, URZ, 0xfc, !UPT ;  /* 0x0280000004047892 */ /* 0x000fc8000f8efc3f */
[----:B------:R-:W-:-:S04]  /*9f10*/  UIMAD UR4, UR38, 0xa00, UR4 ;  /* 0x00000a00260478a4 */ /* 0x000fc8000f8e0204 */
[----:B------:R-:W-:-:S03]  /*9f20*/  UIADD3 UR6, UR4, 0x80, URZ ;  /* 0x0000008004067890 */ /* 0x000fc6000fffe03f */
[----:B------:R-:W-:Y:S02]  /*9f30*/  UMOV UR10, UR4 ;  /* 0x00000004000a7c82 */ /* 0x000fe40008000000 */
[----:B------:R-:W-:Y:S01]  /*9f40*/  HGMMA.64x256x16.F32.BF16 R24, R208, gdesc[UR8].tnspB, R24, gsb0 ;  /* 0x43e00008d0187df0 */ /* 0x000fe20008001818 */
[----:B------:R-:W-:Y:S01]  /*9f50*/  UMOV UR11, 0x40000040 ;  /* 0x40000040000b7882 */ /* 0x000fe20000000000 */
[----:B------:R-:W-:Y:S01]  /*9f60*/  UMOV UR10, UR6 ;  /* 0x00000006000a7c82 */ /* 0x000fe20008000000 */
[----:B------:R-:W-:Y:S01]  /*9f70*/  UIADD3 UR6, UR4, 0x100, URZ ;  /* 0x0000010004067890 */ /* 0x000fe2000fffe03f */
[----:B-1----:R-:W-:Y:S01]  /*9f80*/  FADD.FTZ R7, R7, R18 ;  /* 0x0000001207077221 */ /* 0x002fe20000010000 */
[----:B0-----:R-:W-:Y:S01]  /*9f90*/  FADD.FTZ R2, R0, R5 ;  /* 0x0000000500027221 */ /* 0x001fe20000010000 */
[----:B------:R-:W-:-:S03]  /*9fa0*/  IMAD.MOV.U32 R5, RZ, RZ, RZ ;  /* 0x000000ffff057224 */ /* 0x000fc600078e00ff */
[----:B------:R-:W0:Y:S04]  /*9fb0*/  SHFL.BFLY PT, R0, R7, 0x1, 0x1f ;  /* 0x0c201f0007007f89 */ /* 0x000e2800000e0000 */
[----:B------:R-:W1:Y:S01]  /*9fc0*/  SHFL.BFLY PT, R9, R2, 0x1, 0x1f ;  /* 0x0c201f0002097f89 */ /* 0x000e6200000e0000 */
[----:B0-----:R-:W-:Y:S01]  /*9fd0*/  FADD.FTZ R11, R7, R0 ;  /* 0x00000000070b7221 */ /* 0x001fe20000010000 */
[----:B------:R-:W-:Y:S01]  /*9fe0*/  IMAD.U32 R7, RZ, RZ, UR5 ;  /* 0x00000005ff077e24 */ /* 0x000fe2000f8e00ff */
[----:B------:R-:W-:Y:S01]  /*9ff0*/  MOV R0, 0xff800000 ;  /* 0xff80000000007802 */ /* 0x000fe20000000f00 */
[----:B-1----:R-:W-:Y:S02]  /*a000*/  FADD.FTZ R12, R2, R9 ;  /* 0x00000009020c7221 */ /* 0x002fe40000010000 */
[----:B------:R-:W-:Y:S01]  /*a010*/  FSETP.NE.FTZ.AND P1, PT, R11, RZ, PT ;  /* 0x000000ff0b00720b */ /* 0x000fe20003f35000 */
[----:B------:R-:W-:-:S02]  /*a020*/  IMAD.MOV.U32 R2, RZ, RZ, -0x800000 ;  /* 0xff800000ff027424 */ /* 0x000fc400078e00ff */
[----:B------:R-:W-:-:S10]  /*a030*/  FSETP.NE.FTZ.AND P2, PT, R12, RZ, PT ;  /* 0x000000ff0c00720b */ /* 0x000fd40003f55000 */
[----:B------:R-:W0:Y:S01]  /*a040*/  @P1 MUFU.LG2 R8, R11 ;  /* 0x0000000b00081308 */ /* 0x000e220000000c00 */
[----:B------:R-:W-:Y:S02]  /*a050*/  @P1 FMUL.FTZ R7, R7, 0.69314718246459960938 ;  /* 0x3f31721807071820 */ /* 0x000fe40000410000 */
[----:B------:R-:W-:-:S05]  /*a060*/  @P2 FMUL.FTZ R13, R13, 0.69314718246459960938 ;  /* 0x3f3172180d0d2820 */ /* 0x000fca0000410000 */
        /* <DEDUP_REMOVED lines=31> */
[----:B0-23--:R-:W-:Y:S05]  /*a260*/  @!P0 BRA `(.L_x_208) ;  /* 0x0000000000048947 */ /* 0x00dfea0003800000 */
[----:B------:R-:W-:Y:S01]  /*a270*/  BPT.TRAP 0x1 ;  /* 0x000000040000795c */ /* 0x000fe20000300000 */
.L_x_208:
[----:B------:R-:W-:Y:S01]  /*a280*/  UIADD3 UR4, UR7, 0x38860, URZ ;  /* 0x0003886007047890 */ /* 0x000fe2000fffe03f */
[----:B------:R-:W-:Y:S01]  /*a290*/  R2UR UR6, R219 ;  /* 0x00000000db0672ca */ /* 0x000fe200000e0000 */
[----:B------:R-:W-:Y:S01]  /*a2a0*/  UIADD3 UR38, UR38, 0x1, URZ ;  /* 0x0000000126267890 */ /* 0x000fe2000fffe03f */
[----:B------:R-:W-:Y:S01]  /*a2b0*/  R2UR UR5, R16 ;  /* 0x00000000100572ca */ /* 0x000fe200000e0000 */
[----:B------:R-:W-:Y:S01]  /*a2c0*/  UPRMT UR4, UR8, 0x654, UR4 ;  /* 0x0000065408047896 */ /* 0x000fe20008000004 */
[-C--:B------:R-:W-:Y:S01]  /*a2d0*/  FMUL.FTZ R3, R83, R5.reuse ;  /* 0x0000000553037220 */ /* 0x080fe20000410000 */
[----:B------:R-:W-:Y:S01]  /*a2e0*/  UISETP.NE.AND UP0, UPT, UR38, 0x2, UPT ;  /* 0x000000022600788c */ /* 0x000fe2000bf05270 */
[-C--:B------:R-:W-:Y:S01]  /*a2f0*/  FMUL.FTZ R165, R27, R5.reuse ;  /* 0x000000051ba57220 */ /* 0x080fe20000410000 */
[-C--:B------:R-:W-:Y:S01]  /*a300*/  FMUL.FTZ R163, R35, R5.reuse ;  /* 0x0000000523a37220 */ /* 0x080fe20000410000 */
[-C--:B------:R-:W-:Y:S01]  /*a310*/  FMUL.FTZ R161, R43, R5.reuse ;  /* 0x000000052ba17220 */ /* 0x080fe20000410000 */
[-C--:B------:R-:W-:Y:S01]  /*a320*/  FMUL.FTZ R159, R51, R5.reuse ;  /* 0x00000005339f7220 */ /* 0x080fe20000410000 */
[-C--:B------:R-:W-:Y:S01]  /*a330*/  FMUL.FTZ R157, R59, R5.reuse ;  /* 0x000000053b9d7220 */ /* 0x080fe20000410000 */
[-C--:B------:R-:W-:Y:S01]  /*a340*/  FMUL.FTZ R155, R67, R5.reuse ;  /* 0x00000005439b7220 */ /* 0x080fe20000410000 */
[----:B------:R-:W-:Y:S01]  /*a350*/  SYNCS.ARRIVE.TRANS64.RED.A1T0 RZ, [UR4], RZ ;  /* 0x000000ffffff79a7 */ /* 0x000fe20008100404 */
[----:B------:R-:W-:Y:S01]  /*a360*/  USEL UR4, URZ, 0x1, UP0 ;  /* 0x000000013f047887 */ /* 0x000fe20008000000 */
[-C--:B------:R-:W-:Y:S01]  /*a370*/  FMUL.FTZ R153, R75, R5.reuse ;  /* 0x000000054b997220 */ /* 0x080fe20000410000 */
[----:B------:R-:W-:Y:S01]  /*a380*/  UIADD3 UR6, UR6, 0x1, URZ ;  /* 0x0000000106067890 */ /* 0x000fe2000fffe03f */
[-C--:B------:R-:W-:Y:S01]  /*a390*/  FMUL.FTZ R83, R87, R5.reuse ;  /* 0x0000000557537220 */ /* 0x080fe20000410000 */
[----:B------:R-:W-:Y:S01]  /*a3a0*/  ULOP3.LUT UR5, UR5, UR4, URZ, 0x3c, !UPT ;  /* 0x0000000405057292 */ /* 0x000fe2000f8e3c3f */
        /* <DEDUP_REMOVED lines=114> */
[----:B------:R-:W-:Y:S01]  /*aad0*/  IMAD.U32 R219, RZ, RZ, UR6 ;  /* 0x00000006ffdb7e24 */ /* 0x000fe2000f8e00ff */
[----:B------:R-:W-:Y:S01]  /*aae0*/  PLOP3.LUT P0, PT, PT, PT, PT, 0x8, 0x0 ;  /* 0x000000000000781c */ /* 0x000fe20003f0e170 */
[-C--:B------:R-:W-:Y:S01]  /*aaf0*/  FMUL.FTZ R143, R143, R5.reuse ;  /* 0x000000058f8f7220 */ /* 0x080fe20000410000 */
[-C--:B------:R-:W-:Y:S01]  /*ab00*/  FMUL.FTZ R146, R146, R5.reuse ;  /* 0x0000000592927220 */ /* 0x080fe20000410000 */
[----:B------:R-:W-:Y:S01]  /*ab10*/  FMUL.FTZ R147, R147, R5 ;  /* 0x0000000593937220 */ /* 0x000fe20000410000 */
[----:B------:R-:W-:-:S02]  /*ab20*/  IMAD.U32 R16, RZ, RZ, UR5 ;  /* 0x00000005ff107e24 */ /* 0x000fc4000f8e00ff */
[-C--:B------:R-:W-:Y:S01]  /*ab30*/  FMUL.FTZ R150, R150, R5.reuse ;  /* 0x0000000596967220 */ /* 0x080fe20000410000 */
[----:B------:R-:W-:Y:S01]  /*ab40*/  FMUL.FTZ R151, R151, R5 ;  /* 0x0000000597977220 */ /* 0x000fe20000410000 */
[----:B------:R-:W-:-:S12]  /*ab50*/  USEL UR38, UR38, URZ, UP0 ;  /* 0x0000003f26267287 */ /* 0x000fd80008000000 */
.L_x_184:
[----:B------:R-:W0:Y:S08]  /*ab60*/  S2UR UR4, SR_CgaCtaId ;  /* 0x00000000000479c3 */ /* 0x000e300000008800 */
[----:B------:R-:W-:Y:S06]  /*ab70*/  BAR.SYNC.DEFER_BLOCKING 0x5, 0x180 ;  /* 0x0146000000007b1d */ /* 0x000fec0000010000 */
[----:B------:R-:W-:Y:S01]  /*ab80*/  UMOV UR10, 0x400 ;  /* 0x00000400000a7882 */ /* 0x000fe20000000000 */
[----:B------:R-:W-:Y:S01]  /*ab90*/  BSSY B0, `(.L_x_209) ;  /* 0x00002f4000007945 */ /* 0x000fe20003800000 */
[----:B0-----:R-:W-:-:S09]  /*aba0*/  ULEA UR10, UR4, UR10, 0x18 ;  /* 0x0000000a040a7291 */ /* 0x001fd2000f8ec03f */
[----:B------:R-:W0:Y:S02]  /*abb0*/  LDS.128 R4, [UR10+0x388d0] ;  /* 0x0388d00aff047984 */ /* 0x000e240008000c00 */
[----:B0-----:R-:W-:Y:S02]  /*abc0*/  R2UR UR5, R5 ;  /* 0x00000000050572ca */ /* 0x001fe400000e0000 */
[----:B------:R-:W-:Y:S02]  /*abd0*/  R2UR UR6, R6 ;  /* 0x00000000060672ca */ /* 0x000fe400000e0000 */
[----:B------:R-:W-:Y:S01]  /*abe0*/  R2UR UR7, R7 ;  /* 0x00000000070772ca */ /* 0x000fe200000e0000 */
[----:B------:R-:W-:Y:S06]  /*abf0*/  BAR.ARV 0x4, 0x180 ;  /* 0x0106000000007b1d */ /* 0x000fec0000002000 */
[----:B------:R-:W-:Y:S08]  /*ac00*/  @P0 BRA `(.L_x_210) ;  /* 0x0000002000080947 */ /* 0x000ff00003800000 */
[----:B------:R-:W0:Y:S01]  /*ac10*/  S2UR UR4, SR_SWINHI ;  /* 0x00000000000479c3 */ /* 0x000e220000002f00 */
[----:B------:R-:W-:-:S07]  /*ac20*/  IMAD.MOV.U32 R94, RZ, RZ, 0x2 ;  /* 0x00000002ff5e7424 */ /* 0x000fce00078e00ff */
[----:B------:R-:W-:Y:S01]  /*ac30*/  BAR.SYNC.DEFER_BLOCKING 0x1, 0x100 ;  /* 0x0044000000007b1d */ /* 0x000fe20000010000 */
[----:B------:R-:W-:Y:S02]  /*ac40*/  F2FP.BF16.F32.PACK_AB R24, R25, R24 ;  /* 0x000000181918723e */ /* 0x000fe400000010ff */
[----:B------:R-:W-:Y:S02]  /*ac50*/  F2FP.BF16.F32.PACK_AB R25, R165, R26 ;  /* 0x0000001aa519723e */ /* 0x000fe400000010ff */
[----:B------:R-:W-:Y:S01]  /*ac60*/  F2FP.BF16.F32.PACK_AB R32, R33, R32 ;  /* 0x000000202120723e */ /* 0x000fe200000010ff */
[----:B------:R-:W-:Y:S01]  /*ac70*/  ULDC.64 UR12, c[0x0][0xc00] ;  /* 0x00030000000c7ab9 */ /* 0x000fe20000000a00 */
[----:B------:R-:W-:Y:S01]  /*ac80*/  F2FP.BF16.F32.PACK_AB R26, R29, R28 ;  /* 0x0000001c1d1a723e */ /* 0x000fe200000010ff */
[----:B------:R-:W-:Y:S01]  /*ac90*/  UISETP.NE.U32.AND UP0, UPT, UR12, URZ, UPT ;  /* 0x0000003f0c00728c */ /* 0x000fe2000bf05070 */
[----:B------:R-:W-:Y:S02]  /*aca0*/  F2FP.BF16.F32.PACK_AB R27, R164, R27 ;  /* 0x0000001ba41b723e */ /* 0x000fe400000010ff */
[----:B------:R-:W-:Y:S01]  /*acb0*/  F2FP.BF16.F32.PACK_AB R33, R163, R34 ;  /* 0x00000022a321723e */ /* 0x000fe200000010ff */
[----:B------:R-:W-:Y:S01]  /*acc0*/  UISETP.NE.AND.EX UP0, UPT, UR13, URZ, UPT, UP0 ;  /* 0x0000003f0d00728c */ /* 0x000fe2000bf05300 */
[----:B------:R-:W-:-:S02]  /*acd0*/  F2FP.BF16.F32.PACK_AB R40, R41, R40 ;  /* 0x000000282928723e */ /* 0x000fc400000010ff */
[----:B------:R-:W-:Y:S01]  /*ace0*/  F2FP.BF16.F32.PACK_AB R34, R37, R36 ;  /* 0x000000242522723e */ /* 0x000fe200000010ff */
[----:B------:R-:W-:Y:S01]  /*acf0*/  ULDC.64 UR12, c[0x0][0xc00] ;  /* 0x00030000000c7ab9 */ /* 0x000fe20000000a00 */
[----:B------:R-:W-:Y:S02]  /*ad00*/  F2FP.BF16.F32.PACK_AB R35, R162, R35 ;  /* 0x00000023a223723e */ /* 0x000fe400000010ff */
[----:B------:R-:W-:Y:S02]  /*ad10*/  F2FP.BF16.F32.PACK_AB R41, R161, R42 ;  /* 0x0000002aa129723e */ /* 0x000fe400000010ff */
[----:B------:R-:W-:Y:S01]  /*ad20*/  F2FP.BF16.F32.PACK_AB R48, R49, R48 ;  /* 0x000000303130723e */ /* 0x000fe200000010ff */
[----:B------:R-:W-:Y:S01]  /*ad30*/  UMOV UR8, UR10 ;  /* 0x0000000a00087c82 */ /* 0x000fe20008000000 */
[----:B0-----:R-:W-:Y:S01]  /*ad40*/  UMOV UR9, UR4 ;  /* 0x0000000400097c82 */ /* 0x001fe20008000000 */
[----:B------:R-:W-:Y:S01]  /*ad50*/  F2FP.BF16.F32.PACK_AB R42, R45, R44 ;  /* 0x0000002c2d2a723e */ /* 0x000fe200000010ff */
[----:B------:R-:W-:Y:S01]  /*ad60*/  IMAD.WIDE R94, R225, R94, UR8 ;  /* 0x00000008e15e7e25 */ /* 0x000fe2000f8e025e */
[----:B------:R-:W-:-:S02]  /*ad70*/  F2FP.BF16.F32.PACK_AB R43, R160, R43 ;  /* 0x0000002ba02b723e */ /* 0x000fc400000010ff */
[----:B------:R-:W-:Y:S02]  /*ad80*/  F2FP.BF16.F32.PACK_AB R49, R159, R50 ;  /* 0x000000329f31723e */ /* 0x000fe400000010ff */
[C---:B------:R-:W-:Y:S02]  /*ad90*/  IADD3 R169, P1, R94.reuse, 0x20, RZ ;  /* 0x000000205ea97810 */ /* 0x040fe40007f3e0ff */
[C---:B------:R-:W-:Y:S02]  /*ada0*/  IADD3 R171, P0, R94.reuse, 0x40, RZ ;  /* 0x000000405eab7810 */ /* 0x040fe40007f1e0ff */
[C---:B------:R-:W-:Y:S01]  /*adb0*/  IADD3 R173, P4, R94.reuse, 0x60, RZ ;  /* 0x000000605ead7810 */ /* 0x040fe20007f9e0ff */
[--C-:B------:R-:W-:Y:S01]  /*adc0*/  IMAD.X R9, RZ, RZ, R95.reuse, P1 ;  /* 0x000000ffff097224 */ /* 0x100fe200008e065f */
[C---:B------:R-:W-:Y:S01]  /*add0*/  IADD3 R175, P3, R94.reuse, 0x4000, RZ ;  /* 0x000040005eaf7810 */ /* 0x040fe20007f7e0ff */
[--C-:B------:R-:W-:Y:S01]  /*ade0*/  IMAD.X R11, RZ, RZ, R95.reuse, P0 ;  /* 0x000000ffff0b7224 */ /* 0x100fe200000e065f */
[----:B------:R-:W-:Y:S01]  /*adf0*/  LOP3.LUT R5, R94, 0x380, RZ, 0xc0, !PT ;  /* 0x000003805e057812 */ /* 0x000fe200078ec0ff */
[----:B------:R-:W-:Y:S01]  /*ae00*/  IMAD.X R13, RZ, RZ, R95, P4 ;  /* 0x000000ffff0d7224 */ /* 0x000fe200020e065f */
[----:B------:R-:W-:-:S02]  /*ae10*/  LOP3.LUT R8, R169, 0x380, RZ, 0xc0, !PT ;  /* 0x00000380a9087812 */ /* 0x000fc400078ec0ff */
[C---:B------:R-:W-:Y:S02]  /*ae20*/  IADD3 R177, P6, R94.reuse, 0x4020, RZ ;  /* 0x000040205eb17810 */ /* 0x040fe40007fde0ff */
[C---:B------:R-:W-:Y:S02]  /*ae30*/  IADD3 R179, P5, R94.reuse, 0x4040, RZ ;  /* 0x000040405eb37810 */ /* 0x040fe40007fbe0ff */
[C---:B------:R-:W-:Y:S01]  /*ae40*/  IADD3 R181, P2, R94.reuse, 0x4060, RZ ;  /* 0x000040605eb57810 */ /* 0x040fe20007f5e0ff */
[--C-:B------:R-:W-:Y:S01]  /*ae50*/  IMAD.X R19, RZ, RZ, R95.reuse, P6 ;  /* 0x000000ffff137224 */ /* 0x100fe200030e065f */
[----:B------:R-:W-:Y:S01]  /*ae60*/  IADD3 R183, P1, R94, 0x8000, RZ ;  /* 0x000080005eb77810 */ /* 0x000fe20007f3e0ff */
[--C-:B------:R-:W-:Y:S01]  /*ae70*/  IMAD.X R21, RZ, RZ, R95.reuse, P5 ;  /* 0x000000ffff157224 */ /* 0x100fe200028e065f */
[----:B------:R-:W-:Y:S01]  /*ae80*/  LOP3.LUT R10, R171, 0x380, RZ, 0xc0, !PT ;  /* 0x00000380ab0a7812 */ /* 0x000fe200078ec0ff */
[--C-:B------:R-:W-:Y:S01]  /*ae90*/  IMAD.X R31, RZ, RZ, R95.reuse, P2 ;  /* 0x000000ffff1f7224 */ /* 0x100fe200010e065f */
[----:B------:R-:W-:Y:S01]  /*aea0*/  LOP3.LUT R12, R173, 0x380, RZ, 0xc0, !PT ;  /* 0x00000380ad0c7812 */ /* 0x000fe200078ec0ff */
[----:B------:R-:W-:Y:S01]  /*aeb0*/  IMAD.X R39, RZ, RZ, R95, P1 ;  /* 0x000000ffff277224 */ /* 0x000fe200008e065f */
[----:B------:R-:W-:-:S02]  /*aec0*/  LOP3.LUT R14, R175, 0x380, RZ, 0xc0, !PT ;  /* 0x00000380af0e7812 */ /* 0x000fc400078ec0ff */
[----:B------:R-:W-:Y:S02]  /*aed0*/  SHF.R.U64 R5, R5, 0x3, RZ ;  /* 0x0000000305057819 */ /* 0x000fe400000012ff */
[----:B------:R-:W-:Y:S02]  /*aee0*/  SHF.R.U64 R8, R8, 0x3, RZ ;  /* 0x0000000308087819 */ /* 0x000fe400000012ff */
[----:B------:R-:W-:Y:S02]  /*aef0*/  IADD3 R46, P0, R94, 0x8020, RZ ;  /* 0x000080205e2e7810 */ /* 0x000fe40007f1e0ff */
[----:B------:R-:W-:Y:S02]  /*af00*/  SHF.R.U64 R10, R10, 0x3, RZ ;  /* 0x000000030a0a7819 */ /* 0x000fe400000012ff */
[----:B------:R-:W-:Y:S01]  /*af10*/  LOP3.LUT R18, R177, 0x380, RZ, 0xc0, !PT ;  /* 0x00000380b1127812 */ /* 0x000fe200078ec0ff */
[----:B------:R-:W-:Y:S01]  /*af20*/  IMAD.X R47, RZ, RZ, R95, P0 ;  /* 0x000000ffff2f7224 */ /* 0x000fe200000e065f */
[----:B------:R-:W-:-:S02]  /*af30*/  IADD3 R54, P4, R94, 0x8040, RZ ;  /* 0x000080405e367810 */ /* 0x000fc40007f9e0ff */
[----:B------:R-:W-:Y:S02]  /*af40*/  IADD3.X R15, RZ, R95, RZ, P3, !PT ;  /* 0x0000005fff0f7210 */ /* 0x000fe40001ffe4ff */
[----:B------:R-:W-:Y:S01]  /*af50*/  SHF.R.U64 R12, R12, 0x3, RZ ;  /* 0x000000030c0c7819 */ /* 0x000fe200000012ff */
[--C-:B------:R-:W-:Y:S01]  /*af60*/  IMAD.X R55, RZ, RZ, R95.reuse, P4 ;  /* 0x000000ffff377224 */ /* 0x100fe200020e065f */
[----:B------:R-:W-:Y:S02]  /*af70*/  LOP3.LUT R20, R179, 0x380, RZ, 0xc0, !PT ;  /* 0x00000380b3147812 */ /* 0x000fe400078ec0ff */
[C---:B------:R-:W-:Y:S02]  /*af80*/  IADD3 R62, P3, R94.reuse, 0x8060, RZ ;  /* 0x000080605e3e7810 */ /* 0x040fe40007f7e0ff */
[C---:B------:R-:W-:Y:S02]  /*af90*/  IADD3 R70, P6, R94.reuse, 0xc000, RZ ;  /* 0x0000c0005e467810 */ /* 0x040fe40007fde0ff */
[C---:B------:R-:W-:Y:S01]  /*afa0*/  IADD3 R4, P5, R94.reuse, 0xc020, RZ ;  /* 0x0000c0205e047810 */ /* 0x040fe20007fbe0ff */
[----:B------:R-:W-:Y:S01]  /*afb0*/  IMAD.X R63, RZ, RZ, R95, P3 ;  /* 0x000000ffff3f7224 */ /* 0x000fe200018e065f */
[----:B------:R-:W-:-:S02]  /*afc0*/  IADD3 R167, P2, R94, 0xc040, RZ ;  /* 0x0000c0405ea77810 */ /* 0x000fc40007f5e0ff */
[----:B------:R-:W-:Y:S01]  /*afd0*/  IADD3 R6, P1, R94, 0xc060, RZ ;  /* 0x0000c0605e067810 */ /* 0x000fe20007f3e0ff */
[--C-:B------:R-:W-:Y:S01]  /*afe0*/  IMAD.X R79, RZ, RZ, R95.reuse, P5 ;  /* 0x000000ffff4f7224 */ /* 0x100fe200028e065f */
[----:B------:R-:W-:Y:S02]  /*aff0*/  SHF.R.U64 R14, R14, 0x3, RZ ;  /* 0x000000030e0e7819 */ /* 0x000fe400000012ff */
[----:B------:R-:W-:Y:S01]  /*b000*/  LOP3.LUT R30, R181, 0x380, RZ, 0xc0, !PT ;  /* 0x00000380b51e7812 */ /* 0x000fe200078ec0ff */
[--C-:B------:R-:W-:Y:S01]  /*b010*/  IMAD.X R7, RZ, RZ, R95.reuse, P1 ;  /* 0x000000ffff077224 */ /* 0x100fe200008e065f */
[----:B------:R-:W-:Y:S01]  /*b020*/  LOP3.LUT R94, R5, R94, RZ, 0x3c, !PT ;  /* 0x0000005e055e7212 */ /* 0x000fe200078e3cff */
[----:B------:R-:W-:Y:S01]  /*b030*/  IMAD.X R5, RZ, RZ, R95, P2 ;  /* 0x000000ffff057224 */ /* 0x000fe200010e065f */
[----:B------:R-:W-:Y:S02]  /*b040*/  LOP3.LUT R8, R8, R169, RZ, 0x3c, !PT ;  /* 0x000000a908087212 */ /* 0x000fe400078e3cff */
[----:B------:R-:W-:-:S02]  /*b050*/  LOP3.LUT R38, R183, 0x380, RZ, 0xc0, !PT ;  /* 0x00000380b7267812 */ /* 0x000fc400078ec0ff */
[----:B------:R-:W-:Y:S02]  /*b060*/  LOP3.LUT R10, R10, R171, RZ, 0x3c, !PT ;  /* 0x000000ab0a0a7212 */ /* 0x000fe400078e3cff */
[----:B------:R-:W-:Y:S02]  /*b070*/  SHF.R.U64 R18, R18, 0x3, RZ ;  /* 0x0000000312127819 */ /* 0x000fe400000012ff */
[----:B------:R-:W-:Y:S02]  /*b080*/  LOP3.LUT R169, R46, 0x380, RZ, 0xc0, !PT ;  /* 0x000003802ea97812 */ /* 0x000fe400078ec0ff */
[----:B------:R-:W-:Y:S02]  /*b090*/  LOP3.LUT R12, R12, R173, RZ, 0x3c, !PT ;  /* 0x000000ad0c0c7212 */ /* 0x000fe400078e3cff */
[----:B------:R-:W-:Y:S02]  /*b0a0*/  SHF.R.U64 R20, R20, 0x3, RZ ;  /* 0x0000000314147819 */ /* 0x000fe400000012ff */
[----:B------:R-:W-:-:S02]  /*b0b0*/  LOP3.LUT R171, R54, 0x380, RZ, 0xc0, !PT ;  /* 0x0000038036ab7812 */ /* 0x000fc400078ec0ff */
[----:B------:R-:W-:Y:S02]  /*b0c0*/  LOP3.LUT R14, R14, R175, RZ, 0x3c, !PT ;  /* 0x000000af0e0e7212 */ /* 0x000fe400078e3cff */
[----:B------:R-:W-:Y:S02]  /*b0d0*/  SHF.R.U64 R30, R30, 0x3, RZ ;  /* 0x000000031e1e7819 */ /* 0x000fe400000012ff */
[----:B------:R-:W-:Y:S02]  /*b0e0*/  LOP3.LUT R173, R62, 0x380, RZ, 0xc0, !PT ;  /* 0x000003803ead7812 */ /* 0x000fe400078ec0ff */
[----:B------:R-:W-:Y:S02]  /*b0f0*/  SHF.R.U64 R38, R38, 0x3, RZ ;  /* 0x0000000326267819 */ /* 0x000fe400000012ff */
[----:B------:R-:W-:Y:S02]  /*b100*/  LOP3.LUT R175, R70, 0x380, RZ, 0xc0, !PT ;  /* 0x0000038046af7812 */ /* 0x000fe400078ec0ff */
[----:B------:R-:W-:-:S02]  /*b110*/  MOV R94, R94 ;  /* 0x0000005e005e7202 */ /* 0x000fc40000000f00 */
[----:B------:R-:W-:Y:S02]  /*b120*/  IADD3.X R71, RZ, R95, RZ, P6, !PT ;  /* 0x0000005fff477210 */ /* 0x000fe400037fe4ff */
[----:B------:R-:W-:Y:S01]  /*b130*/  LOP3.LUT R18, R18, R177, RZ, 0x3c, !PT ;  /* 0x000000b112127212 */ /* 0x000fe200078e3cff */
[----:B------:R-:W-:Y:S01]  /*b140*/  STSM.16.M88.4 [R94], R24 ;  /* 0x000000185e007844 */ /* 0x000fe20000000200 */
[----:B------:R-:W-:Y:S02]  /*b150*/  SHF.R.U64 R169, R169, 0x3, RZ ;  /* 0x00000003a9a97819 */ /* 0x000fe400000012ff */
[----:B------:R-:W-:Y:S02]  /*b160*/  LOP3.LUT R78, R4, 0x380, RZ, 0xc0, !PT ;  /* 0x00000380044e7812 */ /* 0x000fe400078ec0ff */
[----:B------:R-:W-:Y:S02]  /*b170*/  MOV R9, R8 ;  /* 0x0000000800097202 */ /* 0x000fe40000000f00 */
[----:B------:R-:W-:-:S02]  /*b180*/  LOP3.LUT R20, R20, R179, RZ, 0x3c, !PT ;  /* 0x000000b314147212 */ /* 0x000fc400078e3cff */
[----:B------:R-:W-:Y:S01]  /*b190*/  SHF.R.U64 R171, R171, 0x3, RZ ;  /* 0x00000003abab7819 */ /* 0x000fe200000012ff */
[----:B------:R-:W-:Y:S01]  /*b1a0*/  STSM.16.M88.4 [R9], R32 ;  /* 0x0000002009007844 */ /* 0x000fe20000000200 */
[----:B------:R-:W-:Y:S02]  /*b1b0*/  LOP3.LUT R95, R167, 0x380, RZ, 0xc0, !PT ;  /* 0x00000380a75f7812 */ /* 0x000fe400078ec0ff */
[----:B------:R-:W-:Y:S02]  /*b1c0*/  MOV R10, R10 ;  /* 0x0000000a000a7202 */ /* 0x000fe40000000f00 */
[----:B------:R-:W-:Y:S02]  /*b1d0*/  F2FP.BF16.F32.PACK_AB R56, R57, R56 ;  /* 0x000000383938723e */ /* 0x000fe400000010ff */
[----:B------:R-:W-:Y:S01]  /*b1e0*/  LOP3.LUT R30, R30, R181, RZ, 0x3c, !PT ;  /* 0x000000b51e1e7212 */ /* 0x000fe200078e3cff */
[----:B------:R0:W-:Y:S01]  /*b1f0*/  STSM.16.M88.4 [R10], R40 ;  /* 0x000000280a007844 */ /* 0x0001e20000000200 */
[----:B------:R-:W-:-:S02]  /*b200*/  SHF.R.U64 R173, R173, 0x3, RZ ;  /* 0x00000003adad7819 */ /* 0x000fc400000012ff */
[----:B------:R-:W-:Y:S02]  /*b210*/  LOP3.LUT R165, R6, 0x380, RZ, 0xc0, !PT ;  /* 0x0000038006a57812 */ /* 0x000fe400078ec0ff */
[----:B------:R-:W-:Y:S02]  /*b220*/  MOV R12, R12 ;  /* 0x0000000c000c7202 */ /* 0x000fe40000000f00 */
[----:B------:R-:W-:Y:S02]  /*b230*/  F2FP.BF16.F32.PACK_AB R50, R53, R52 ;  /* 0x000000343532723e */ /* 0x000fe400000010ff */
[----:B------:R-:W-:Y:S02]  /*b240*/  F2FP.BF16.F32.PACK_AB R51, R158, R51 ;  /* 0x000000339e33723e */ /* 0x000fe400000010ff */
[----:B------:R-:W-:Y:S02]  /*b250*/  F2FP.BF16.F32.PACK_AB R57, R157, R58 ;  /* 0x0000003a9d39723e */ /* 0x000fe400000010ff */
[----:B------:R-:W-:Y:S01]  /*b260*/  F2FP.BF16.F32.PACK_AB R64, R65, R64 ;  /* 0x000000404140723e */ /* 0x000fe200000010ff */
[----:B------:R1:W-:Y:S01]  /*b270*/  STSM.16.M88.4 [R12], R48 ;  /* 0x000000300c007844 */ /* 0x0003e20000000200 */
[----:B------:R-:W-:-:S02]  /*b280*/  LOP3.LUT R38, R38, R183, RZ, 0x3c, !PT ;  /* 0x000000b726267212 */ /* 0x000fc400078e3cff */
[----:B------:R-:W-:Y:S02]  /*b290*/  SHF.R.U64 R175, R175, 0x3, RZ ;  /* 0x00000003afaf7819 */ /* 0x000fe400000012ff */
        /* <DEDUP_REMOVED lines=22> */
[----:B------:R-:W-:-:S02]  /*b400*/  F2FP.BF16.F32.PACK_AB R81, R3, R82 ;  /* 0x000000520351723e */ /* 0x000fc400000010ff */
[----:B------:R-:W-:Y:S02]  /*b410*/  F2FP.BF16.F32.PACK_AB R87, R166, R87 ;  /* 0x00000057a657723e */ /* 0x000fe400000010ff */
[----:B------:R-:W-:Y:S02]  /*b420*/  F2FP.BF16.F32.PACK_AB R104, R105, R104 ;  /* 0x000000686968723e */ /* 0x000fe400000010ff */
[----:B------:R-:W-:Y:S02]  /*b430*/  F2FP.BF16.F32.PACK_AB R112, R113, R112 ;  /* 0x000000707170723e */ /* 0x000fe400000010ff */
[----:B------:R-:W-:Y:S02]  /*b440*/  F2FP.BF16.F32.PACK_AB R120, R121, R120 ;  /* 0x000000787978723e */ /* 0x000fe400000010ff */
[----:B------:R-:W-:Y:S02]  /*b450*/  F2FP.BF16.F32.PACK_AB R128, R129, R128 ;  /* 0x000000808180723e */ /* 0x000fe400000010ff */
[----:B------:R-:W-:-:S02]  /*b460*/  F2FP.BF16.F32.PACK_AB R136, R137, R136 ;  /* 0x000000888988723e */ /* 0x000fc400000010ff */
[----:B------:R-:W-:Y:S02]  /*b470*/  F2FP.BF16.F32.PACK_AB R144, R145, R144 ;  /* 0x000000909190723e */ /* 0x000fe400000010ff */
[----:B------:R-:W-:Y:S02]  /*b480*/  R2UR UR11, R215 ;  /* 0x00000000d70b72ca */ /* 0x000fe400000e0000 */
[----:B------:R-:W-:Y:S01]  /*b490*/  R2UR UR14, R217 ;  /* 0x00000000d90e72ca */ /* 0x000fe200000e0000 */
[----:B------:R-:W-:Y:S01]  /*b4a0*/  UMOV UR4, URZ ;  /* 0x0000003f00047c82 */ /* 0x000fe20008000000 */
[----:B------:R-:W-:Y:S01]  /*b4b0*/  LOP3.LUT R62, R173, R62, RZ, 0x3c, !PT ;  /* 0x0000003ead3e7212 */ /* 0x000fe200078e3cff */
[----:B------:R-:W2:Y:S01]  /*b4c0*/  LDC R76, c[0x0][0xbe8] ;  /* 0x0002fa00ff4c7b82 */ /* 0x000ea20000000800 */
[----:B------:R-:W-:Y:S02]  /*b4d0*/  SHF.R.U64 R95, R165, 0x3, RZ ;  /* 0x00000003a55f7819 */ /* 0x000fe400000012ff */
[----:B------:R-:W-:-:S02]  /*b4e0*/  MOV R30, R30 ;  /* 0x0000001e001e7202 */ /* 0x000fc40000000f00 */
[----:B------:R-:W-:Y:S02]  /*b4f0*/  F2FP.BF16.F32.PACK_AB R82, R85, R84 ;  /* 0x000000545552723e */ /* 0x000fe400000010ff */
[----:B------:R-:W-:Y:S01]  /*b500*/  LOP3.LUT R70, R175, R70, RZ, 0x3c, !PT ;  /* 0x00000046af467212 */ /* 0x000fe200078e3cff */
[----:B------:R-:W-:Y:S01]  /*b510*/  UIMAD.WIDE UR12, UR11, 0x4, UR12 ;  /* 0x000000040b0c78a5 */ /* 0x000fe2000f8e020c */
[----:B------:R-:W-:Y:S01]  /*b520*/  MOV R38, R38 ;  /* 0x0000002600267202 */ /* 0x000fe20000000f00 */
[----:B------:R1:W-:Y:S01]  /*b530*/  STSM.16.M88.4 [R30], R80 ;  /* 0x000000501e007844 */ /* 0x0003e20000000200 */
[----:B------:R-:W-:Y:S02]  /*b540*/  F2FP.BF16.F32.PACK_AB R84, R89, R88 ;  /* 0x000000585954723e */ /* 0x000fe400000010ff */
[----:B------:R-:W-:Y:S02]  /*b550*/  F2FP.BF16.F32.PACK_AB R85, R91, R90 ;  /* 0x0000005a5b55723e */ /* 0x000fe400000010ff */
[----:B------:R-:W-:-:S02]  /*b560*/  F2FP.BF16.F32.PACK_AB R86, R93, R92 ;  /* 0x0000005c5d56723e */ /* 0x000fc400000010ff */
[----:B------:R-:W-:Y:S02]  /*b570*/  F2FP.BF16.F32.PACK_AB R97, R99, R98 ;  /* 0x000000626361723e */ /* 0x000fe400000010ff */
[----:B------:R-:W-:Y:S01]  /*b580*/  LOP3.LUT R78, R29, R4, RZ, 0x3c, !PT ;  /* 0x000000041d4e7212 */ /* 0x000fe200078e3cff */
[----:B------:R1:W-:Y:S01]  /*b590*/  STSM.16.M88.4 [R38], R84 ;  /* 0x0000005426007844 */ /* 0x0003e20000000200 */
[----:B------:R-:W-:Y:S02]  /*b5a0*/  MOV R46, R46 ;  /* 0x0000002e002e7202 */ /* 0x000fe40000000f00 */
[----:B------:R-:W-:Y:S02]  /*b5b0*/  F2FP.BF16.F32.PACK_AB R98, R101, R100 ;  /* 0x000000646562723e */ /* 0x000fe400000010ff */
[----:B------:R-:W-:Y:S02]  /*b5c0*/  F2FP.BF16.F32.PACK_AB R99, R103, R102 ;  /* 0x000000666763723e */ /* 0x000fe400000010ff */
[----:B------:R-:W-:-:S02]  /*b5d0*/  F2FP.BF16.F32.PACK_AB R105, R107, R106 ;  /* 0x0000006a6b69723e */ /* 0x000fc400000010ff */
[----:B------:R-:W-:Y:S01]  /*b5e0*/  LOP3.LUT R4, R28, R167, RZ, 0x3c, !PT ;  /* 0x000000a71c047212 */ /* 0x000fe200078e3cff */
[----:B------:R1:W-:Y:S01]  /*b5f0*/  STSM.16.M88.4 [R46], R96 ;  /* 0x000000602e007844 */ /* 0x0003e20000000200 */
[----:B------:R-:W-:Y:S02]  /*b600*/  MOV R54, R54 ;  /* 0x0000003600367202 */ /* 0x000fe40000000f00 */
[----:B------:R-:W-:Y:S02]  /*b610*/  F2FP.BF16.F32.PACK_AB R106, R109, R108 ;  /* 0x0000006c6d6a723e */ /* 0x000fe400000010ff */
[----:B------:R-:W-:Y:S02]  /*b620*/  F2FP.BF16.F32.PACK_AB R107, R111, R110 ;  /* 0x0000006e6f6b723e */ /* 0x000fe400000010ff */
[----:B------:R-:W-:Y:S02]  /*b630*/  F2FP.BF16.F32.PACK_AB R113, R115, R114 ;  /* 0x000000727371723e */ /* 0x000fe400000010ff */
[----:B------:R-:W-:Y:S01]  /*b640*/  LOP3.LUT R6, R95, R6, RZ, 0x3c, !PT ;  /* 0x000000065f067212 */ /* 0x000fe200078e3cff */
[----:B------:R1:W-:Y:S01]  /*b650*/  STSM.16.M88.4 [R54], R104 ;  /* 0x0000006836007844 */ /* 0x0003e20000000200 */
[----:B------:R-:W-:-:S02]  /*b660*/  MOV R62, R62 ;  /* 0x0000003e003e7202 */ /* 0x000fc40000000f00 */
[----:B------:R-:W-:Y:S02]  /*b670*/  F2FP.BF16.F32.PACK_AB R114, R117, R116 ;  /* 0x000000747572723e */ /* 0x000fe400000010ff */
[----:B------:R-:W-:Y:S02]  /*b680*/  F2FP.BF16.F32.PACK_AB R115, R119, R118 ;  /* 0x000000767773723e */ /* 0x000fe400000010ff */
[----:B------:R-:W-:Y:S02]  /*b690*/  F2FP.BF16.F32.PACK_AB R121, R123, R122 ;  /* 0x0000007a7b79723e */ /* 0x000fe400000010ff */
[----:B------:R-:W-:Y:S01]  /*b6a0*/  MOV R70, R70 ;  /* 0x0000004600467202 */ /* 0x000fe20000000f00 */
[----:B------:R1:W-:Y:S01]  /*b6b0*/  STSM.16.M88.4 [R62], R112 ;  /* 0x000000703e007844 */ /* 0x0003e20000000200 */
[----:B------:R-:W-:Y:S02]  /*b6c0*/  F2FP.BF16.F32.PACK_AB R122, R125, R124 ;  /* 0x0000007c7d7a723e */ /* 0x000fe400000010ff */
[----:B------:R-:W-:-:S02]  /*b6d0*/  F2FP.BF16.F32.PACK_AB R123, R127, R126 ;  /* 0x0000007e7f7b723e */ /* 0x000fc400000010ff */
[----:B------:R-:W-:Y:S02]  /*b6e0*/  F2FP.BF16.F32.PACK_AB R129, R131, R130 ;  /* 0x000000828381723e */ /* 0x000fe400000010ff */
[----:B------:R-:W-:Y:S01]  /*b6f0*/  MOV R78, R78 ;  /* 0x0000004e004e7202 */ /* 0x000fe20000000f00 */
[----:B------:R1:W-:Y:S01]  /*b700*/  STSM.16.M88.4 [R70], R120 ;  /* 0x0000007846007844 */ /* 0x0003e20000000200 */
[----:B------:R-:W-:Y:S02]  /*b710*/  F2FP.BF16.F32.PACK_AB R130, R133, R132 ;  /* 0x000000848582723e */ /* 0x000fe400000010ff */
[----:B------:R-:W-:Y:S02]  /*b720*/  F2FP.BF16.F32.PACK_AB R131, R135, R134 ;  /* 0x000000868783723e */ /* 0x000fe400000010ff */
[----:B------:R-:W-:Y:S02]  /*b730*/  F2FP.BF16.F32.PACK_AB R137, R139, R138 ;  /* 0x0000008a8b89723e */ /* 0x000fe400000010ff */
[----:B------:R-:W-:Y:S01]  /*b740*/  MOV R8, R4 ;  /* 0x0000000400087202 */ /* 0x000fe20000000f00 */
[----:B------:R1:W-:Y:S01]  /*b750*/  STSM.16.M88.4 [R78], R128 ;  /* 0x000000804e007844 */ /* 0x0003e20000000200 */
[----:B------:R-:W-:Y:S01]  /*b760*/  F2FP.BF16.F32.PACK_AB R138, R141, R140 ;  /* 0x0000008c8d8a723e */ /* 0x000fe200000010ff */
[----:B------:R-:W-:Y:S01]  /*b770*/  IMAD.U32 R4, RZ, RZ, UR12 ;  /* 0x0000000cff047e24 */ /* 0x000fe2000f8e00ff */
[----:B------:R-:W-:Y:S01]  /*b780*/  F2FP.BF16.F32.PACK_AB R139, R143, R142 ;  /* 0x0000008e8f8b723e */ /* 0x000fe200000010ff */
[----:B------:R-:W-:Y:S01]  /*b790*/  IMAD.U32 R5, RZ, RZ, UR13 ;  /* 0x0000000dff057e24 */ /* 0x000fe2000f8e00ff */
[----:B------:R-:W-:Y:S01]  /*b7a0*/  F2FP.BF16.F32.PACK_AB R145, R147, R146 ;  /* 0x000000929391723e */ /* 0x000fe200000010ff */
[----:B------:R-:W-:Y:S01]  /*b7b0*/  ULDC.64 UR12, c[0x0][0xc08] ;  /* 0x00030200000c7ab9 */ /* 0x000fe20000000a00 */
[----:B------:R-:W-:Y:S01]  /*b7c0*/  MOV R6, R6 ;  /* 0x0000000600067202 */ /* 0x000fe20000000f00 */
[----:B------:R1:W-:Y:S01]  /*b7d0*/  STSM.16.M88.4 [R8], R136 ;  /* 0x0000008808007844 */ /* 0x0003e20000000200 */
[----:B------:R-:W-:-:S02]  /*b7e0*/  F2FP.BF16.F32.PACK_AB R146, R149, R148 ;  /* 0x000000949592723e */ /* 0x000fc400000010ff */
[----:B------:R-:W-:Y:S02]  /*b7f0*/  F2FP.BF16.F32.PACK_AB R147, R151, R150 ;  /* 0x000000969793723e */ /* 0x000fe400000010ff */
[----:B------:R-:W-:-:S03]  /*b800*/  PLOP3.LUT P0, PT, PT, PT, UP0, 0x80, 0x0 ;  /* 0x000000000000781c */ /* 0x000fc60003f0f008 */
[----:B------:R1:W-:Y:S01]  /*b810*/  STSM.16.M88.4 [R6], R144 ;  /* 0x0000009006007844 */ /* 0x0003e20000000200 */
[----:B------:R-:W-:Y:S09]  /*b820*/  BAR.SYNC.DEFER_BLOCKING 0x1, 0x100 ;  /* 0x0044000000007b1d */ /* 0x000ff20000010000 */
[----:B------:R-:W3:Y:S01]  /*b830*/  @P0 LDG.E R3, desc[UR36][R4.64] ;  /* 0x0000002404030981 */ /* 0x000ee2000c1e1900 */
[----:B------:R-:W-:Y:S01]  /*b840*/  UISETP.NE.U32.AND UP1, UPT, UR12, URZ, UPT ;  /* 0x0000003f0c00728c */ /* 0x000fe2000bf25070 */
[----:B--2---:R-:W-:-:S03]  /*b850*/  ISETP.NE.AND P1, PT, R76, 0x1, PT ;  /* 0x000000014c00780c */ /* 0x004fc60003f25270 */
[----:B------:R-:W-:-:S06]  /*b860*/  UISETP.NE.AND.EX UP1, UPT, UR13, URZ, UPT, UP1 ;  /* 0x0000003f0d00728c */ /* 0x000fcc000bf25310 */
[----:B------:R-:W-:-:S04]  /*b870*/  PLOP3.LUT P2, PT, PT, PT, UP1, 0x80, 0x0 ;  /* 0x000000000000781c */ /* 0x000fc80003f4f018 */
[----:B------:R-:W2:Y:S01]  /*b880*/  @P1 LDC R7, c[0x0][0xbec] ;  /* 0x0002fb00ff071b82 */ /* 0x000ea20000000800 */
[----:B------:R-:W-:-:S04]  /*b890*/  @UP1 ULEA UR12, UP2, UR11, UR12, 0x2 ;  /* 0x0000000c0b0c1291 */ /* 0x000fc8000f84103f */
[----:B------:R-:W-:Y:S02]  /*b8a0*/  @UP1 ULEA.HI.X UR13, UR11, UR13, UR14, 0x2, UP2 ;  /* 0x0000000d0b0d1291 */ /* 0x000fe400090f140e */
[----:B0-----:R-:W-:Y:S01]  /*b8b0*/  IMAD.U32 R10, RZ, RZ, UR12 ;  /* 0x0000000cff0a7e24 */ /* 0x001fe2000f8e00ff */
[----:B------:R-:W-:Y:S01]  /*b8c0*/  ULDC UR11, c[0x0][0xa88] ;  /* 0x0002a200000b7ab9 */ /* 0x000fe20000000800 */
[----:B------:R-:W0:Y:S02]  /*b8d0*/  @P1 LDC R9, c[0x0][0xbf0] ;  /* 0x0002fc00ff091b82 */ /* 0x000e240000000800 */
[----:B------:R-:W-:Y:S02]  /*b8e0*/  MOV R11, UR13 ;  /* 0x0000000d000b7c02 */ /* 0x000fe40008000f00 */
[----:B---3--:R-:W-:Y:S01]  /*b8f0*/  @P0 R2UR UR4, R3 ;  /* 0x00000000030402ca */ /* 0x008fe200000e0000 */
[----:B------:R-:W-:-:S06]  /*b900*/  IMAD.U32 R3, RZ, RZ, UR11 ;  /* 0x0000000bff037e24 */ /* 0x000fcc000f8e00ff */
[----:B------:R1:W5:Y:S01]  /*b910*/  @P2 LDG.E R3, desc[UR36][R10.64] ;  /* 0x000000240a032981 */ /* 0x000362000c1e1900 */
[----:B0-2---:R-:W-:Y:S07]  /*b920*/  @P2 BRA `(.L_x_211) ;  /* 0x0000000000102947 */ /* 0x005fee0003800000 */
[----:B------:R-:W-:Y:S05]  /*b930*/  @!P0 BRA `(.L_x_211) ;  /* 0x00000000000c8947 */ /* 0x000fea0003800000 */
[----:B-1----:R-:W2:Y:S04]  /*b940*/  LDG.E R6, desc[UR36][R4.64] ;  /* 0x0000002404067981 */ /* 0x002ea8000c1e1900 */
[----:B-----5:R-:W2:Y:S02]  /*b950*/  LDG.E R3, desc[UR36][R4.64+0x4] ;  /* 0x0000042404037981 */ /* 0x020ea4000c1e1900 */
[----:B--2---:R-:W-:-:S07]  /*b960*/  IMAD.IADD R3, R3, 0x1, -R6 ;  /* 0x0000000103037824 */ /* 0x004fce00078e0a06 */
.L_x_211:
[----:B------:R-:W-:Y:S01]  /*b970*/  R2UR UR22, R214 ;  /* 0x00000000d61672ca */ /* 0x000fe200000e0000 */
[----:B------:R-:W-:Y:S01]  /*b980*/  ULDC.64 UR16, c[0x0][0xb90] ;  /* 0x0002e40000107ab9 */ /* 0x000fe20000000a00 */
[----:B------:R-:W-:Y:S01]  /*b990*/  R2UR UR21, R216 ;  /* 0x00000000d81572ca */ /* 0x000fe200000e0000 */
[----:B------:R-:W-:Y:S01]  /*b9a0*/  USHF.R.S32.HI UR13, URZ, 0x1f, UR4 ;  /* 0x0000001f3f0d7899 */ /* 0x000fe20008011404 */
[----:B------:R-:W-:Y:S01]  /*b9b0*/  R2UR UR20, R217 ;  /* 0x00000000d91472ca */ /* 0x000fe200000e0000 */
[----:B------:R-:W-:Y:S01]  /*b9c0*/  UMOV UR12, UR4 ;  /* 0x00000004000c7c82 */ /* 0x000fe20008000000 */
[----:B------:R-:W-:Y:S01]  /*b9d0*/  R2UR UR19, R215 ;  /* 0x00000000d71372ca */ /* 0x000fe200000e0000 */
[----:B-----5:R-:W-:-:S06]  /*b9e0*/  IMAD R79, R3, R76, RZ ;  /* 0x0000004c034f7224 */ /* 0x020fcc00078e02ff */
[----:B------:R-:W-:Y:S02]  /*b9f0*/  USHF.R.S32.HI UR18, URZ, 0x1f, UR22 ;  /* 0x0000001f3f127899 */ /* 0x000fe40008011416 */
[----:B------:R-:W-:Y:S01]  /*ba00*/  IMAD.U32 R5, RZ, RZ, UR21 ;  /* 0x00000015ff057e24 */ /* 0x000fe2000f8e00ff */
[----:B------:R-:W-:Y:S02]  /*ba10*/  UIMAD.WIDE.U32 UR14, UR22, UR16, UR12 ;  /* 0x00000010160e72a5 */ /* 0x000fe4000f8e000c */
[----:B------:R-:W-:Y:S01]  /*ba20*/  UIMAD UR11, UR18, UR16, URZ ;  /* 0x00000010120b72a4 */ /* 0x000fe2000f8e023f */
[----:B-1----:R-:W-:Y:S01]  /*ba30*/  IMAD R8, R5, 0x80, R224 ;  /* 0x0000008005087824 */ /* 0x002fe200078e02e0 */
[----:B------:R-:W-:Y:S01]  /*ba40*/  USEL UR20, UR20, URZ, !UP0 ;  /* 0x0000003f14147287 */ /* 0x000fe2000c000000 */
[----:B------:R-:W-:Y:S01]  /*ba50*/  IMAD.MOV.U32 R5, RZ, RZ, 0x2 ;  /* 0x00000002ff057424 */ /* 0x000fe200078e00ff */
[----:B------:R-:W-:Y:S01]  /*ba60*/  UIMAD UR11, UR22, UR17, UR11 ;  /* 0x00000011160b72a4 */ /* 0x000fe2000f8e020b */
[----:B------:R-:W-:Y:S01]  /*ba70*/  @P1 IMAD.HI.U32 R4, R8, R7, RZ ;  /* 0x0000000708041227 */ /* 0x000fe200078e00ff */
[----:B------:R-:W-:Y:S01]  /*ba80*/  USEL UR19, UR19, URZ, !UP0 ;  /* 0x0000003f13137287 */ /* 0x000fe2000c000000 */
[----:B------:R-:W-:-:S02]  /*ba90*/  ULDC.64 UR16, c[0x0][0xb98] ;  /* 0x0002e60000107ab9 */ /* 0x000fc40000000a00 */
[----:B------:R-:W-:Y:S01]  /*baa0*/  IMAD.MOV.U32 R6, RZ, RZ, R8 ;  /* 0x000000ffff067224 */ /* 0x000fe200078e0008 */
[----:B------:R-:W-:Y:S01]  /*bab0*/  UIADD3 UR15, UR15, UR11, URZ ;  /* 0x0000000b0f0f7290 */ /* 0x000fe2000fffe03f */
[----:B------:R-:W-:Y:S01]  /*bac0*/  @P1 SHF.R.U32.HI R6, RZ, R9, R4 ;  /* 0x00000009ff061219 */ /* 0x000fe20000011604 */
[----:B------:R-:W-:Y:S01]  /*bad0*/  UIMAD UR11, UR20, UR16, URZ ;  /* 0x00000010140b72a4 */ /* 0x000fe2000f8e023f */
[----:B------:R-:W-:Y:S01]  /*bae0*/  IMAD R4, R218, 0x40, R17 ;  /* 0x00000040da047824 */ /* 0x000fe200078e0211 */
[----:B------:R-:W-:Y:S01]  /*baf0*/  UIMAD.WIDE.U32 UR14, UR19, UR16, UR14 ;  /* 0x00000010130e72a5 */ /* 0x000fe2000f8e000e */
[--C-:B------:R-:W-:Y:S01]  /*bb00*/  SHF.R.S32.HI R7, RZ, 0x1f, R6.reuse ;  /* 0x0000001fff077819 */ /* 0x100fe20000011406 */
[----:B------:R-:W-:Y:S01]  /*bb10*/  UIMAD UR11, UR19, UR17, UR11 ;  /* 0x00000011130b72a4 */ /* 0x000fe2000f8e020b */
[----:B------:R-:W-:Y:S02]  /*bb20*/  IMAD.MOV R9, RZ, RZ, -R6 ;  /* 0x000000ffff097224 */ /* 0x000fe400078e0a06 */
[----:B------:R-:W-:Y:S01]  /*bb30*/  IMAD.WIDE R4, R4, R5, UR8 ;  /* 0x0000000804047e25 */ /* 0x000fe2000f8e0205 */
[----:B------:R-:W-:Y:S01]  /*bb40*/  IADD3 R6, P0, R6, UR14, RZ ;  /* 0x0000000e06067c10 */ /* 0x000fe2000ff1e0ff */
[----:B------:R-:W-:-:S02]  /*bb50*/  ULDC.64 UR8, c[0x0][0xb88] ;  /* 0x0002e20000087ab9 */ /* 0x000fc40000000a00 */
[----:B------:R-:W-:Y:S01]  /*bb60*/  IMAD R9, R76, R9, R8 ;  /* 0x000000094c097224 */ /* 0x000fe200078e0208 */
[----:B------:R-:W-:Y:S02]  /*bb70*/  MOV R8, UR11 ;  /* 0x0000000b00087c02 */ /* 0x000fe40008000f00 */
[C---:B------:R-:W-:Y:S02]  /*bb80*/  IADD3 R11, P5, R4.reuse, 0x1000, RZ ;  /* 0x00001000040b7810 */ /* 0x040fe40007fbe0ff */
[----:B------:R-:W-:Y:S01]  /*bb90*/  IADD3.X R7, R7, UR15, R8, P0, !PT ;  /* 0x0000000f07077c10 */ /* 0x000fe200087fe408 */
[----:B------:R-:W-:Y:S01]  /*bba0*/  ULDC.64 UR14, c[0x0][0xaa0] ;  /* 0x0002a800000e7ab9 */ /* 0x000fe20000000a00 */
[----:B------:R-:W-:Y:S02]  /*bbb0*/  LOP3.LUT R10, R11, 0x380, RZ, 0xc0, !PT ;  /* 0x000003800b0a7812 */ /* 0x000fe400078ec0ff */
[----:B------:R-:W-:Y:S01]  /*bbc0*/  SHF.R.S32.HI R8, RZ, 0x1f, R9 ;  /* 0x0000001fff087819 */ /* 0x000fe20000011409 */
[----:B------:R-:W-:Y:S01]  /*bbd0*/  IMAD.WIDE.U32 R6, R9, UR8, R6 ;  /* 0x0000000809067c25 */ /* 0x000fe2000f8e0006 */
[----:B------:R-:W-:-:S02]  /*bbe0*/  IADD3 R25, P0, R4, 0x3000, RZ ;  /* 0x0000300004197810 */ /* 0x000fc40007f1e0ff */
[----:B------:R-:W-:Y:S01]  /*bbf0*/  IADD3 R29, P3, R4, 0x4000, RZ ;  /* 0x00004000041d7810 */ /* 0x000fe20007f7e0ff */
[----:B------:R-:W-:Y:S01]  /*bc00*/  IMAD R14, R8, UR8, RZ ;  /* 0x00000008080e7c24 */ /* 0x000fe2000f8e02ff */
[----:B------:R-:W-:Y:S02]  /*bc10*/  SHF.R.U64 R10, R10, 0x3, RZ ;  /* 0x000000030a0a7819 */ /* 0x000fe400000012ff */
[----:B------:R-:W-:Y:S02]  /*bc20*/  LOP3.LUT R24, R25, 0x380, RZ, 0xc0, !PT ;  /* 0x0000038019187812 */ /* 0x000fe400078ec0ff */
[----:B------:R-:W-:Y:S02]  /*bc30*/  IADD3 R33, P2, R4, 0x5000, RZ ;  /* 0x0000500004217810 */ /* 0x000fe40007f5e0ff */
[----:B------:R-:W-:Y:S02]  /*bc40*/  LOP3.LUT R28, R29, 0x380, RZ, 0xc0, !PT ;  /* 0x000003801d1c7812 */ /* 0x000fe400078ec0ff */
[----:B------:R-:W-:Y:S01]  /*bc50*/  LOP3.LUT R8, R10, R11, RZ, 0x3c, !PT ;  /* 0x0000000b0a087212 */ /* 0x000fe200078e3cff */
[----:B------:R-:W-:Y:S01]  /*bc60*/  IMAD R11, R9, UR9, R14 ;  /* 0x00000009090b7c24 */ /* 0x000fe2000f8e020e */
[----:B------:R-:W-:Y:S01]  /*bc70*/  SHF.R.U64 R24, R24, 0x3, RZ ;  /* 0x0000000318187819 */ /* 0x000fe200000012ff */
[----:B------:R-:W-:Y:S01]  /*bc80*/  ULDC.64 UR8, c[0x0][0xb50] ;  /* 0x0002d40000087ab9 */ /* 0x000fe20000000a00 */
[----:B------:R-:W-:Y:S01]  /*bc90*/  LOP3.LUT R32, R33, 0x380, RZ, 0xc0, !PT ;  /* 0x0000038021207812 */ /* 0x000fe200078ec0ff */
[----:B------:R-:W-:Y:S01]  /*bca0*/  IMAD.IADD R7, R7, 0x1, R11 ;  /* 0x0000000107077824 */ /* 0x000fe200078e020b */
[----:B------:R-:W-:Y:S01]  /*bcb0*/  SHF.R.U64 R28, R28, 0x3, RZ ;  /* 0x000000031c1c7819 */ /* 0x000fe200000012ff */
[----:B------:R-:W-:Y:S01]  /*bcc0*/  IMAD.X R9, RZ, RZ, R5, P5 ;  /* 0x000000ffff097224 */ /* 0x000fe200028e0605 */
[----:B------:R-:W-:-:S02]  /*bcd0*/  LEA R11, P6, R6, UR8, 0x2 ;  /* 0x00000008060b7c11 */ /* 0x000fc4000f8c10ff */
[----:B------:R-:W-:Y:S01]  /*bce0*/  LOP3.LUT R24, R24, R25, RZ, 0x3c, !PT ;  /* 0x0000001918187212 */ /* 0x000fe200078e3cff */
[--C-:B------:R-:W-:Y:S01]  /*bcf0*/  IMAD.X R25, RZ, RZ, R5.reuse, P0 ;  /* 0x000000ffff197224 */ /* 0x100fe200000e0605 */
[----:B------:R-:W-:Y:S01]  /*bd00*/  SHF.R.U64 R32, R32, 0x3, RZ ;  /* 0x0000000320207819 */ /* 0x000fe200000012ff */
[----:B------:R-:W-:Y:S01]  /*bd10*/  SHFL.IDX PT, R18, R11, RZ, 0x1c1f ;  /* 0x001c1fff0b127589 */ /* 0x000fe200000e0000 */
[----:B------:R-:W-:Y:S01]  /*bd20*/  LOP3.LUT R28, R28, R29, RZ, 0x3c, !PT ;  /* 0x0000001d1c1c7212 */ /* 0x000fe200078e3cff */
[----:B------:R-:W-:Y:S01]  /*bd30*/  IMAD.X R29, RZ, RZ, R5, P3 ;  /* 0x000000ffff1d7224 */ /* 0x000fe200018e0605 */
[C---:B------:R-:W-:Y:S01]  /*bd40*/  IADD3 R57, P0, R4.reuse, 0x9000, RZ ;  /* 0x0000900004397810 */ /* 0x040fe20007f1e0ff */
[----:B------:R-:W-:Y:S01]  /*bd50*/  SHFL.IDX PT, R20, R11, 0x1, 0x1c1f ;  /* 0x003c1f000b147f89 */ /* 0x000fe200000e0000 */
[----:B------:R-:W-:Y:S02]  /*bd60*/  IADD3 R45, P3, R4, 0xa000, RZ ;  /* 0x0000a000042d7810 */ /* 0x000fe40007f7e0ff */
[----:B------:R-:W-:Y:S01]  /*bd70*/  LEA.HI.X R14, R6, UR9, R7, 0x2, P6 ;  /* 0x00000009060e7c11 */ /* 0x000fe2000b0f1407 */
[----:B------:R-:W-:Y:S01]  /*bd80*/  IMAD.U32 R7, RZ, RZ, UR21 ;  /* 0x00000015ff077e24 */ /* 0x000fe2000f8e00ff */
[----:B------:R-:W-:Y:S01]  /*bd90*/  LOP3.LUT R32, R32, R33, RZ, 0x3c, !PT ;  /* 0x0000002120207212 */ /* 0x000fe200078e3cff */
[----:B------:R-:W-:Y:S01]  /*bda0*/  IMAD.X R33, RZ, RZ, R5, P2 ;  /* 0x000000ffff217224 */ /* 0x000fe200010e0605 */
[----:B------:R-:W-:Y:S01]  /*bdb0*/  LOP3.LUT R56, R57, 0x380, RZ, 0xc0, !PT ;  /* 0x0000038039387812 */ /* 0x000fe200078ec0ff */
[----:B------:R-:W0:Y:S01]  /*bdc0*/  SHFL.IDX PT, R19, R14, RZ, 0x1c1f ;  /* 0x001c1fff0e137589 */ /* 0x000e2200000e0000 */
[----:B------:R-:W-:Y:S01]  /*bdd0*/  IADD3 R49, P2, R4, 0xb000, RZ ;  /* 0x0000b00004317810 */ /* 0x000fe20007f5e0ff */
[----:B------:R-:W-:Y:S01]  /*bde0*/  IMAD R26, R7, 0x80, R222 ;  /* 0x00000080071a7824 */ /* 0x000fe200078e02de */
[----:B------:R-:W-:Y:S01]  /*bdf0*/  LOP3.LUT R44, R45, 0x380, RZ, 0xc0, !PT ;  /* 0x000003802d2c7812 */ /* 0x000fe200078ec0ff */
[----:B------:R-:W1:Y:S01]  /*be00*/  SHFL.IDX PT, R21, R14, 0x1, 0x1c1f ;  /* 0x003c1f000e157f89 */ /* 0x000e6200000e0000 */
[----:B------:R-:W-:Y:S01]  /*be10*/  SHF.R.U64 R56, R56, 0x3, RZ ;  /* 0x0000000338387819 */ /* 0x000fe200000012ff */
[----:B------:R-:W-:Y:S01]  /*be20*/  VIADD R6, R26, 0x8 ;  /* 0x000000081a067836 */ /* 0x000fe20000000000 */
[----:B------:R-:W-:-:S02]  /*be30*/  LOP3.LUT R48, R49, 0x380, RZ, 0xc0, !PT ;  /* 0x0000038031307812 */ /* 0x000fc400078ec0ff */
[----:B------:R-:W-:Y:S02]  /*be40*/  SHF.R.U64 R44, R44, 0x3, RZ ;  /* 0x000000032c2c7819 */ /* 0x000fe400000012ff */
[----:B------:R-:W-:Y:S01]  /*be50*/  LOP3.LUT R56, R56, R57, RZ, 0x3c, !PT ;  /* 0x0000003938387212 */ /* 0x000fe200078e3cff */
[--C-:B------:R-:W-:Y:S01]  /*be60*/  IMAD.X R57, RZ, RZ, R5.reuse, P0 ;  /* 0x000000ffff397224 */ /* 0x100fe200000e0605 */
[----:B------:R-:W-:Y:S02]  /*be70*/  SHF.R.U64 R48, R48, 0x3, RZ ;  /* 0x0000000330307819 */ /* 0x000fe400000012ff */
[----:B------:R-:W-:Y:S01]  /*be80*/  LOP3.LUT R44, R44, R45, RZ, 0x3c, !PT ;  /* 0x0000002d2c2c7212 */ /* 0x000fe200078e3cff */
[----:B------:R-:W-:Y:S01]  /*be90*/  IMAD.X R45, RZ, RZ, R5, P3 ;  /* 0x000000ffff2d7224 */ /* 0x000fe200018e0605 */
[----:B------:R-:W-:Y:S02]  /*bea0*/  LOP3.LUT P0, RZ, R220, 0x3, RZ, 0xc0, !PT ;  /* 0x00000003dcff7812 */ /* 0x000fe4000780c0ff */
[----:B------:R-:W-:-:S02]  /*beb0*/  IADD3 R10, P3, R4, 0xf000, RZ ;  /* 0x0000f000040a7810 */ /* 0x000fc40007f7e0ff */
[----:B------:R-:W-:Y:S01]  /*bec0*/  LOP3.LUT R48, R48, R49, RZ, 0x3c, !PT ;  /* 0x0000003130307212 */ /* 0x000fe200078e3cff */
[--C-:B------:R-:W-:Y:S01]  /*bed0*/  IMAD.X R49, RZ, RZ, R5.reuse, P2 ;  /* 0x000000ffff317224 */ /* 0x100fe200010e0605 */
[-C--:B------:R-:W-:Y:S02]  /*bee0*/  ISETP.GE.OR P2, PT, R26, R79.reuse, P0 ;  /* 0x0000004f1a00720c */ /* 0x080fe40000746670 */
[----:B------:R-:W-:Y:S01]  /*bef0*/  IADD3 R13, P4, R4, 0x2000, RZ ;  /* 0x00002000040d7810 */ /* 0x000fe20007f9e0ff */
[----:B------:R-:W-:Y:S01]  /*bf00*/  UIMAD UR11, UR13, UR14, URZ ;  /* 0x0000000e0d0b72a4 */ /* 0x000fe2000f8e023f */
[----:B------:R-:W-:Y:S02]  /*bf10*/  LOP3.LUT R3, R10, 0x380, RZ, 0xc0, !PT ;  /* 0x000003800a037812 */ /* 0x000fe400078ec0ff */
[----:B------:R-:W-:Y:S01]  /*bf20*/  IADD3 R41, P5, R4, 0x7000, RZ ;  /* 0x0000700004297810 */ /* 0x000fe20007fbe0ff */
[----:B------:R-:W-:Y:S01]  /*bf30*/  UIMAD.WIDE.U32 UR8, UR4, UR14, URZ ;  /* 0x0000000e040872a5 */ /* 0x000fe2000f8e003f */
[----:B------:R-:W-:Y:S01]  /*bf40*/  ISETP.GE.OR P0, PT, R6, R79, P0 ;  /* 0x0000004f0600720c */ /* 0x000fe20000706670 */
[----:B------:R-:W-:Y:S01]  /*bf50*/  ULDC.64 UR12, c[0x0][0xae8] ;  /* 0x0002ba00000c7ab9 */ /* 0x000fe20000000a00 */
[----:B------:R-:W-:Y:S01]  /*bf60*/  SHF.R.U64 R3, R3, 0x3, RZ ;  /* 0x0000000303037819 */ /* 0x000fe200000012ff */
[----:B------:R-:W-:Y:S01]  /*bf70*/  IMAD.X R53, RZ, RZ, R5, P3 ;  /* 0x000000ffff357224 */ /* 0x000fe200018e0605 */
[----:B------:R-:W-:Y:S01]  /*bf80*/  LOP3.LUT R12, R13, 0x380, RZ, 0xc0, !PT ;  /* 0x000003800d0c7812 */ /* 0x000fe200078ec0ff */
[----:B0-----:R0:W-:Y:S01]  /*bf90*/  @!P2 ST.E desc[UR36][R18.64], R0 ;  /* 0x000000001200a985 */ /* 0x0011e2000c101924 */
[----:B------:R-:W-:-:S02]  /*bfa0*/  LOP3.LUT R52, R3, R10, RZ, 0x3c, !PT ;  /* 0x0000000a03347212 */ /* 0x000fc400078e3cff */
[----:B------:R-:W2:Y:S01]  /*bfb0*/  @P1 LDC R3, c[0x0][0xbec] ;  /* 0x0002fb00ff031b82 */ /* 0x000ea20000000800 */
[----:B------:R-:W-:Y:S02]  /*bfc0*/  SHF.R.U64 R12, R12, 0x3, RZ ;  /* 0x000000030c0c7819 */ /* 0x000fe400000012ff */
[----:B------:R-:W-:Y:S02]  /*bfd0*/  IADD3 R37, P6, R4, 0x6000, RZ ;  /* 0x0000600004257810 */ /* 0x000fe40007fde0ff */
[----:B-1----:R1:W-:Y:S01]  /*bfe0*/  @!P0 ST.E desc[UR36][R20.64], R2 ;  /* 0x0000000214008985 */ /* 0x0023e2000c101924 */
[----:B------:R-:W-:Y:S01]  /*bff0*/  LOP3.LUT R12, R12, R13, RZ, 0x3c, !PT ;  /* 0x0000000d0c0c7212 */ /* 0x000fe200078e3cff */
[----:B------:R-:W-:Y:S01]  /*c000*/  IMAD.X R13, RZ, RZ, R5, P4 ;  /* 0x000000ffff0d7224 */ /* 0x000fe200020e0605 */
[----:B------:R-:W-:Y:S01]  /*c010*/  IADD3 R65, P4, R4, 0x8000, RZ ;  /* 0x0000800004417810 */ /* 0x000fe20007f9e0ff */
[----:B------:R-:W-:Y:S01]  /*c020*/  UIMAD UR11, UR4, UR15, UR11 ;  /* 0x0000000f040b72a4 */ /* 0x000fe2000f8e020b */
[----:B------:R-:W-:-:S02]  /*c030*/  LOP3.LUT R36, R37, 0x380, RZ, 0xc0, !PT ;  /* 0x0000038025247812 */ /* 0x000fc400078ec0ff */
[----:B------:R-:W-:Y:S01]  /*c040*/  LOP3.LUT R40, R41, 0x380, RZ, 0xc0, !PT ;  /* 0x0000038029287812 */ /* 0x000fe200078ec0ff */
[----:B0-----:R-:W-:Y:S01]  /*c050*/  IMAD R0, R213, 0x20, R218 ;  /* 0x00000020d5007824 */ /* 0x001fe200078e02da */
[----:B------:R-:W-:Y:S02]  /*c060*/  LOP3.LUT R64, R65, 0x380, RZ, 0xc0, !PT ;  /* 0x0000038041407812 */ /* 0x000fe400078ec0ff */
[----:B------:R-:W-:Y:S01]  /*c070*/  LOP3.LUT R7, R4, 0x380, RZ, 0xc0, !PT ;  /* 0x0000038004077812 */ /* 0x000fe200078ec0ff */
[----:B-1----:R-:W0:Y:S01]  /*c080*/  @P1 LDC R21, c[0x0][0xbf0] ;  /* 0x0002fc00ff151b82 */ /* 0x002e220000000800 */
[----:B------:R-:W-:Y:S01]  /*c090*/  SHF.R.U64 R36, R36, 0x3, RZ ;  /* 0x0000000324247819 */ /* 0x000fe200000012ff */
[----:B------:R-:W-:Y:S01]  /*c0a0*/  IMAD.U32 R19, RZ, RZ, UR21 ;  /* 0x00000015ff137e24 */ /* 0x000fe2000f8e00ff */
[----:B------:R-:W-:Y:S01]  /*c0b0*/  SHF.R.U64 R40, R40, 0x3, RZ ;  /* 0x0000000328287819 */ /* 0x000fe200000012ff */
[----:B------:R-:W-:Y:S01]  /*c0c0*/  UIADD3 UR9, UR9, UR11, URZ ;  /* 0x0000000b09097290 */ /* 0x000fe2000fffe03f */
[----:B------:R-:W-:Y:S01]  /*c0d0*/  SHF.R.U64 R64, R64, 0x3, RZ ;  /* 0x0000000340407819 */ /* 0x000fe200000012ff */
[----:B------:R-:W-:Y:S01]  /*c0e0*/  UIMAD UR4, UR18, UR12, URZ ;  /* 0x0000000c120472a4 */ /* 0x000fe2000f8e023f */
[----:B------:R-:W-:Y:S01]  /*c0f0*/  LOP3.LUT R36, R36, R37, RZ, 0x3c, !PT ;  /* 0x0000002524247212 */ /* 0x000fe200078e3cff */
[----:B------:R-:W-:Y:S01]  /*c100*/  IMAD R18, R19, 0x80, R0 ;  /* 0x0000008013127824 */ /* 0x000fe200078e0200 */
[----:B------:R-:W-:Y:S01]  /*c110*/  LOP3.LUT R40, R40, R41, RZ, 0x3c, !PT ;  /* 0x0000002928287212 */ /* 0x000fe200078e3cff */
[--C-:B------:R-:W-:Y:S01]  /*c120*/  IMAD.X R37, RZ, RZ, R5.reuse, P6 ;  /* 0x000000ffff257224 */ /* 0x100fe200030e0605 */
[----:B------:R-:W-:Y:S01]  /*c130*/  LOP3.LUT R64, R64, R65, RZ, 0x3c, !PT ;  /* 0x0000004140407212 */ /* 0x000fe200078e3cff */
[----:B------:R-:W-:Y:S01]  /*c140*/  IMAD.X R65, RZ, RZ, R5, P4 ;  /* 0x000000ffff417224 */ /* 0x000fe200020e0605 */
[----:B------:R-:W-:Y:S01]  /*c150*/  IADD3.X R41, RZ, R5, RZ, P5, !PT ;  /* 0x00000005ff297210 */ /* 0x000fe20002ffe4ff */
[----:B------:R-:W-:Y:S01]  /*c160*/  UIMAD UR4, UR22, UR13, UR4 ;  /* 0x0000000d160472a4 */ /* 0x000fe2000f8e0204 */
[C---:B------:R-:W-:Y:S01]  /*c170*/  IADD3 R73, P6, R4.reuse, 0xc000, RZ ;  /* 0x0000c00004497810 */ /* 0x040fe20007fde0ff */
[----:B------:R-:W-:Y:S01]  /*c180*/  UIMAD.WIDE.U32 UR8, UR22, UR12, UR8 ;  /* 0x0000000c160872a5 */ /* 0x000fe2000f8e0008 */
[----:B------:R-:W-:Y:S01]  /*c190*/  IADD3 R69, P5, R4, 0xd000, RZ ;  /* 0x0000d00004457810 */ /* 0x000fe20007fbe0ff */
[----:B--2---:R-:W-:Y:S01]  /*c1a0*/  @P1 IMAD.HI.U32 R0, R18, R3, RZ ;  /* 0x0000000312001227 */ /* 0x004fe200078e00ff */
[----:B------:R-:W-:Y:S01]  /*c1b0*/  IADD3 R61, P4, R4, 0xe000, RZ ;  /* 0x0000e000043d7810 */ /* 0x000fe20007f9e0ff */
[----:B------:R-:W-:Y:S01]  /*c1c0*/  ULDC.64 UR12, c[0x0][0xaf0] ;  /* 0x0002bc00000c7ab9 */ /* 0x000fe20000000a00 */
[----:B------:R-:W-:Y:S01]  /*c1d0*/  UIADD3 UR9, UR9, UR4, URZ ;  /* 0x0000000409097290 */ /* 0x000fe2000fffe03f */
[----:B------:R-:W-:Y:S01]  /*c1e0*/  LOP3.LUT R72, R73, 0x380, RZ, 0xc0, !PT ;  /* 0x0000038049487812 */ /* 0x000fe200078ec0ff */
[----:B------:R-:W-:Y:S01]  /*c1f0*/  UIMAD UR4, UR20, UR12, URZ ;  /* 0x0000000c140472a4 */ /* 0x000fe2000f8e023f */
[----:B------:R-:W-:Y:S01]  /*c200*/  LOP3.LUT R68, R69, 0x380, RZ, 0xc0, !PT ;  /* 0x0000038045447812 */ /* 0x000fe200078ec0ff */
[----:B------:R-:W-:Y:S01]  /*c210*/  IMAD.MOV.U32 R19, RZ, RZ, R18 ;  /* 0x000000ffff137224 */ /* 0x000fe200078e0012 */
[----:B------:R-:W-:Y:S01]  /*c220*/  LOP3.LUT R60, R61, 0x380, RZ, 0xc0, !PT ;  /* 0x000003803d3c7812 */ /* 0x000fe200078ec0ff */
[----:B------:R-:W-:Y:S01]  /*c230*/  UIMAD.WIDE.U32 UR8, UR19, UR12, UR8 ;  /* 0x0000000c130872a5 */ /* 0x000fe2000f8e0008 */
[----:B0-----:R-:W-:Y:S01]  /*c240*/  @P1 SHF.R.U32.HI R19, RZ, R21, R0 ;  /* 0x00000015ff131219 */ /* 0x001fe20000011600 */
[----:B------:R-:W-:Y:S01]  /*c250*/  UIMAD UR4, UR19, UR13, UR4 ;  /* 0x0000000d130472a4 */ /* 0x000fe2000f8e0204 */
[----:B------:R-:W-:Y:S01]  /*c260*/  SHF.R.U64 R72, R72, 0x3, RZ ;  /* 0x0000000348487819 */ /* 0x000fe200000012ff */
[----:B------:R-:W5:Y:S01]  /*c270*/  LD.E.128 R8, desc[UR36][R8.64] ;  /* 0x0000002408087980 */ /* 0x000f62000c101d00 */
[----:B------:R-:W-:-:S02]  /*c280*/  SHF.R.U64 R68, R68, 0x3, RZ ;  /* 0x0000000344447819 */ /* 0x000fc400000012ff */
[----:B------:R-:W-:Y:S01]  /*c290*/  SHF.R.U64 R60, R60, 0x3, RZ ;  /* 0x000000033c3c7819 */ /* 0x000fe200000012ff */
[----:B------:R-:W5:Y:S01]  /*c2a0*/  LD.E.128 R12, desc[UR36][R12.64] ;  /* 0x000000240c0c7980 */ /* 0x000f62000c101d00 */
[----:B------:R-:W-:Y:S01]  /*c2b0*/  SHF.R.U64 R7, R7, 0x3, RZ ;  /* 0x0000000307077819 */ /* 0x000fe200000012ff */
[----:B------:R-:W-:Y:S01]  /*c2c0*/  UIADD3 UR4, UR9, UR4, URZ ;  /* 0x0000000409047290 */ /* 0x000fe2000fffe03f */
[--C-:B------:R-:W-:Y:S01]  /*c2d0*/  SHF.R.S32.HI R0, RZ, 0x1f, R19.reuse ;  /* 0x0000001fff007819 */ /* 0x100fe20000011413 */
[----:B------:R-:W-:Y:S01]  /*c2e0*/  IMAD.MOV R21, RZ, RZ, -R19 ;  /* 0x000000ffff157224 */ /* 0x000fe200078e0a13 */
[----:B------:R-:W-:Y:S01]  /*c2f0*/  LOP3.LUT R72, R72, R73, RZ, 0x3c, !PT ;  /* 0x0000004948487212 */ /* 0x000fe200078e3cff */
[----:B------:R-:W-:Y:S01]  /*c300*/  IMAD.U32 R3, RZ, RZ, UR9 ;  /* 0x00000009ff037e24 */ /* 0x000fe2000f8e00ff */
[----:B------:R-:W-:Y:S01]  /*c310*/  LOP3.LUT R68, R68, R69, RZ, 0x3c, !PT ;  /* 0x0000004544447212 */ /* 0x000fe200078e3cff */
[--C-:B------:R-:W-:Y:S01]  /*c320*/  IMAD.X R69, RZ, RZ, R5.reuse, P5 ;  /* 0x000000ffff457224 */ /* 0x100fe200028e0605 */
[----:B------:R-:W-:Y:S01]  /*c330*/  LOP3.LUT R60, R60, R61, RZ, 0x3c, !PT ;  /* 0x0000003d3c3c7212 */ /* 0x000fe200078e3cff */
[----:B------:R-:W-:Y:S01]  /*c340*/  IMAD.X R61, RZ, RZ, R5, P4 ;  /* 0x000000ffff3d7224 */ /* 0x000fe200020e0605 */
[----:B------:R-:W-:Y:S01]  /*c350*/  IADD3.X R73, RZ, R5, RZ, P6, !PT ;  /* 0x00000005ff497210 */ /* 0x000fe200037fe4ff */
[----:B------:R-:W5:Y:S01]  /*c360*/  LD.E.128 R24, desc[UR36][R24.64] ;  /* 0x0000002418187980 */ /* 0x000f62000c101d00 */
[----:B------:R-:W-:-:S02]  /*c370*/  LOP3.LUT R4, R7, R4, RZ, 0x3c, !PT ;  /* 0x0000000407047212 */ /* 0x000fc400078e3cff */
[----:B------:R-:W-:Y:S01]  /*c380*/  MOV R2, UR8 ;  /* 0x0000000800027c02 */ /* 0x000fe20008000f00 */
[----:B------:R-:W-:Y:S01]  /*c390*/  ULDC.64 UR8, c[0x0][0xae0] ;  /* 0x0002b80000087ab9 */ /* 0x000fe20000000a00 */
[----:B------:R-:W-:Y:S01]  /*c3a0*/  IMAD R21, R76, R21, R18 ;  /* 0x000000154c157224 */ /* 0x000fe200078e0212 */
[----:B------:R-:W5:Y:S01]  /*c3b0*/  LD.E.128 R28, desc[UR36][R28.64] ;  /* 0x000000241c1c7980 */ /* 0x000f62000c101d00 */
[----:B------:R-:W-:Y:S02]  /*c3c0*/  IMAD R0, R0, UR8, RZ ;  /* 0x0000000800007c24 */ /* 0x000fe4000f8e02ff */
[----:B------:R-:W-:Y:S01]  /*c3d0*/  IMAD.U32 R3, RZ, RZ, UR4 ;  /* 0x00000004ff037e24 */ /* 0x000fe2000f8e00ff */
[----:B------:R-:W5:Y:S01]  /*c3e0*/  LD.E.128 R4, desc[UR36][R4.64] ;  /* 0x0000002404047980 */ /* 0x000f62000c101d00 */
[C---:B------:R-:W-:Y:S01]  /*c3f0*/  IMAD R77, R19.reuse, UR9, R0 ;  /* 0x00000009134d7c24 */ /* 0x040fe2000f8e0200 */
[----:B------:R-:W-:Y:S02]  /*c400*/  SHF.R.S32.HI R0, RZ, 0x1f, R21 ;  /* 0x0000001fff007819 */ /* 0x000fe40000011415 */
[----:B------:R-:W5:Y:S01]  /*c410*/  LD.E.128 R32, desc[UR36][R32.64] ;  /* 0x0000002420207980 */ /* 0x000f62000c101d00 */
[----:B------:R-:W-:Y:S01]  /*c420*/  IMAD.WIDE.U32 R2, R19, UR8, R2 ;  /* 0x0000000813027c25 */ /* 0x000fe2000f8e0002 */
[----:B------:R-:W-:-:S02]  /*c430*/  ULDC.64 UR8, c[0x0][0xad8] ;  /* 0x0002b60000087ab9 */ /* 0x000fc40000000a00 */
[----:B------:R-:W5:Y:S04]  /*c440*/  LD.E.128 R36, desc[UR36][R36.64] ;  /* 0x0000002424247980 */ /* 0x000f68000c101d00 */
        /* <DEDUP_REMOVED lines=8> */
[----:B------:R-:W5:Y:S01]  /*c4d0*/  LD.E.128 R52, desc[UR36][R52.64] ;  /* 0x0000002434347980 */ /* 0x000f62000c101d00 */
[----:B------:R-:W-:Y:S01]  /*c4e0*/  IMAD.U32 R81, RZ, RZ, UR21 ;  /* 0x00000015ff517e24 */ /* 0x000fe2000f8e00ff */
[----:B------:R-:W-:Y:S01]  /*c4f0*/  @!PT LDS RZ, [RZ] ;  /* 0x00000000fffff984 */ /* 0x000fe20000000800 */
[----:B------:R-:W-:Y:S01]  /*c500*/  @!PT LDS RZ, [RZ] ;  /* 0x00000000fffff984 */ /* 0x000fe20000000800 */
[----:B------:R-:W-:Y:S01]  /*c510*/  @!PT LDS RZ, [RZ] ;  /* 0x00000000fffff984 */ /* 0x000fe20000000800 */
[----:B------:R-:W-:Y:S01]  /*c520*/  @!PT LDS RZ, [RZ] ;  /* 0x00000000fffff984 */ /* 0x000fe20000000800 */
[----:B------:R0:W-:Y:S06]  /*c530*/  MEMBAR.ALL.CTA ;  /* 0x0000000000007992 */ /* 0x0001ec0000008000 */
[----:B0-----:R-:W0:Y:S01]  /*c540*/  FENCE.VIEW.ASYNC.S ;  /* 0x00000000000073c6 */ /* 0x001e220000000000 */
[----:B------:R-:W-:-:S02]  /*c550*/  IMAD.IADD R3, R3, 0x1, R77 ;  /* 0x0000000103037824 */ /* 0x000fc400078e024d */
[----:B------:R-:W-:Y:S02]  /*c560*/  IMAD R18, R0, UR8, RZ ;  /* 0x0000000800127c24 */ /* 0x000fe4000f8e02ff */
[----:B------:R-:W-:Y:S01]  /*c570*/  IMAD R82, R81, 0x80, R218 ;  /* 0x0000008051527824 */ /* 0x000fe200078e02da */
[----:B------:R-:W-:Y:S01]  /*c580*/  UIADD3 UR10, UR10, 0x38820, URZ ;  /* 0x000388200a0a7890 */ /* 0x000fe2000fffe03f */
[C---:B------:R-:W-:Y:S02]  /*c590*/  IMAD R19, R21.reuse, UR9, R18 ;  /* 0x0000000915137c24 */ /* 0x040fe4000f8e0212 */
[----:B------:R-:W-:Y:S01]  /*c5a0*/  IMAD.WIDE.U32 R2, R21, UR8, R2 ;  /* 0x0000000815027c25 */ /* 0x000fe2000f8e0002 */
[C---:B------:R-:W-:Y:S01]  /*c5b0*/  ISETP.GE.AND P2, PT, R82.reuse, R79, PT ;  /* 0x0000004f5200720c */ /* 0x040fe20003f46270 */
[----:B------:R-:W-:Y:S02]  /*c5c0*/  ULDC.64 UR8, c[0x0][0xa80] ;  /* 0x0002a00000087ab9 */ /* 0x000fe40000000a00 */
[----:B------:R-:W-:Y:S01]  /*c5d0*/  VIADD R0, R82, 0x20 ;  /* 0x0000002052007836 */ /* 0x000fe20000000000 */
[----:B------:R-:W-:Y:S01]  /*c5e0*/  LEA R78, P3, R2, UR8, 0x1 ;  /* 0x00000008024e7c11 */ /* 0x000fe2000f8608ff */
[----:B------:R-:W-:Y:S01]  /*c5f0*/  IMAD.IADD R3, R3, 0x1, R19 ;  /* 0x0000000103037824 */ /* 0x000fe200078e0213 */
[----:B------:R-:W-:-:S02]  /*c600*/  UPRMT UR10, URZ, 0x654, UR10 ;  /* 0x000006543f0a7896 */ /* 0x000fc4000800000a */
[-C--:B------:R-:W-:Y:S02]  /*c610*/  ISETP.GE.AND P1, PT, R0, R79.reuse, PT ;  /* 0x0000004f0000720c */ /* 0x080fe40003f26270 */
[----:B------:R-:W-:Y:S02]  /*c620*/  IADD3 R0, R82, 0x40, RZ ;  /* 0x0000004052007810 */ /* 0x000fe40007ffe0ff */
[----:B------:R-:W-:Y:S01]  /*c630*/  LEA.HI.X R80, R2, UR9, R3, 0x1, P3 ;  /* 0x0000000902507c11 */ /* 0x000fe200098f0c03 */
[----:B0-----:R0:W1:Y:S01]  /*c640*/  SHFL.IDX PT, R76, R78, RZ, 0x181f ;  /* 0x00181fff4e4c7589 */ /* 0x00106200000e0000 */
[----:B------:R-:W-:Y:S01]  /*c650*/  ISETP.GE.AND P0, PT, R0, R79, PT ;  /* 0x0000004f0000720c */ /* 0x000fe20003f06270 */
[----:B------:R-:W-:Y:S01]  /*c660*/  SYNCS.ARRIVE.TRANS64.RED.A1T0 RZ, [UR10], RZ ;  /* 0x000000ffffff79a7 */ /* 0x000fe2000810040a */
[----:B------:R-:W-:Y:S01]  /*c670*/  BSSY B1, `(.L_x_212) ;  /* 0x0000017000017945 */ /* 0x000fe20003800000 */
[----:B------:R0:W2:Y:S01]  /*c680*/  SHFL.IDX PT, R0, R80, RZ, 0x181f ;  /* 0x00181fff50007589 */ /* 0x0000a200000e0000 */
[----:B------:R-:W-:-:S02]  /*c690*/  SHF.R.S32.HI R83, RZ, 0x1f, R22 ;  /* 0x0000001fff537819 */ /* 0x000fc40000011416 */
[----:B------:R-:W-:Y:S02]  /*c6a0*/  SHF.R.S32.HI R84, RZ, 0x1f, R23 ;  /* 0x0000001fff547819 */ /* 0x000fe40000011417 */
[----:B------:R-:W-:Y:S01]  /*c6b0*/  SHF.R.S32.HI R85, RZ, 0x1f, R17 ;  /* 0x0000001fff557819 */ /* 0x000fe20000011411 */
[----:B------:R-:W-:Y:S06]  /*c6c0*/  @P2 BRA `(.L_x_213) ;  /* 0x0000000000442947 */ /* 0x000fec0003800000 */
[----:B------:R-:W-:Y:S02]  /*c6d0*/  ULDC UR4, c[0x0][0xac8] ;  /* 0x0002b20000047ab9 */ /* 0x000fe40000000800 */
[----:B------:R-:W-:Y:S02]  /*c6e0*/  ISETP.GE.AND P5, PT, R17, UR4, PT ;  /* 0x0000000411007c0c */ /* 0x000fe4000bfa6270 */
[----:B------:R-:W-:Y:S02]  /*c6f0*/  ISETP.GE.AND P4, PT, R23, UR4, PT ;  /* 0x0000000417007c0c */ /* 0x000fe4000bf86270 */
[----:B------:R-:W-:Y:S02]  /*c700*/  ISETP.GE.AND P3, PT, R22, UR4, PT ;  /* 0x0000000416007c0c */ /* 0x000fe4000bf66270 */
[----:B------:R-:W-:-:S07]  /*c710*/  ISETP.GE.AND P2, PT, R212, UR4, PT ;  /* 0x00000004d4007c0c */ /* 0x000fce000bf46270 */
[----:B-1----:R-:W-:-:S04]  /*c720*/  @!P5 LEA R2, P6, R17, R76, 0x1 ;  /* 0x0000004c1102d211 */ /* 0x002fc800078c08ff */
[----:B--2---:R-:W-:Y:S02]  /*c730*/  @!P5 LEA.HI.X R3, R17, R0, R85, 0x1, P6 ;  /* 0x000000001103d211 */ /* 0x004fe400030f0c55 */
[----:B------:R-:W-:-:S03]  /*c740*/  @!P4 LEA R18, P6, R23, R76, 0x1 ;  /* 0x0000004c1712c211 */ /* 0x000fc600078c08ff */
[----:B-----5:R3:W-:Y:S01]  /*c750*/  @!P5 ST.E.128 desc[UR36][R2.64], R4 ;  /* 0x000000040200d985 */ /* 0x0207e2000c101d24 */
[----:B------:R-:W-:Y:S02]  /*c760*/  @!P4 LEA.HI.X R19, R23, R0, R84, 0x1, P6 ;  /* 0x000000001713c211 */ /* 0x000fe400030f0c54 */
[----:B------:R-:W-:-:S03]  /*c770*/  @!P3 LEA R20, P6, R22, R76, 0x1 ;  /* 0x0000004c1614b211 */ /* 0x000fc600078c08ff */
[----:B------:R3:W-:Y:S01]  /*c780*/  @!P4 ST.E.128 desc[UR36][R18.64], R28 ;  /* 0x0000001c1200c985 */ /* 0x0007e2000c101d24 */
[----:B------:R-:W-:Y:S02]  /*c790*/  @!P3 LEA.HI.X R21, R22, R0, R83, 0x1, P6 ;  /* 0x000000001615b211 */ /* 0x000fe400030f0c53 */
[----:B------:R-:W-:-:S03]  /*c7a0*/  @!P2 LEA R76, P6, R212, R76, 0x1 ;  /* 0x0000004cd44ca211 */ /* 0x000fc600078c08ff */
[----:B------:R3:W-:Y:S01]  /*c7b0*/  @!P3 ST.E.128 desc[UR36][R20.64], R64 ;  /* 0x000000401400b985 */ /* 0x0007e2000c101d24 */
[----:B------:R-:W-:-:S05]  /*c7c0*/  @!P2 LEA.HI.X R77, R212, R0, R227, 0x1, P6 ;  /* 0x00000000d44da211 */ /* 0x000fca00030f0ce3 */
[----:B------:R3:W-:Y:S04]  /*c7d0*/  @!P2 ST.E.128 desc[UR36][R76.64], R72 ;  /* 0x000000484c00a985 */ /* 0x0007e8000c101d24 */
.L_x_213:
[----:B------:R-:W-:Y:S05]  /*c7e0*/  BSYNC B1 ;  /* 0x0000000000017941 */ /* 0x000fea0003800000 */
.L_x_212:
[----:B--2---:R2:W4:Y:S01]  /*c7f0*/  SHFL.IDX PT, R0, R80, 0x1, 0x181f ;  /* 0x00381f0050007f89 */ /* 0x00452200000e0000 */
[----:B------:R-:W-:Y:S03]  /*c800*/  BSSY B1, `(.L_x_214) ;  /* 0x0000014000017945 */ /* 0x000fe60003800000 */
[----:B---3--:R2:W3:Y:S01]  /*c810*/  SHFL.IDX PT, R18, R78, 0x1, 0x181f ;  /* 0x00381f004e127f89 */ /* 0x0084e200000e0000 */
[----:B------:R-:W-:Y:S05]  /*c820*/  @P1 BRA `(.L_x_215) ;  /* 0x0000000000441947 */ /* 0x000fea0003800000 */
[----:B------:R-:W-:Y:S02]  /*c830*/  ULDC UR4, c[0x0][0xac8] ;  /* 0x0002b20000047ab9 */ /* 0x000fe40000000800 */
[----:B------:R-:W-:Y:S02]  /*c840*/  ISETP.GE.AND P4, PT, R17, UR4, PT ;  /* 0x0000000411007c0c */ /* 0x000fe4000bf86270 */
[----:B------:R-:W-:Y:S02]  /*c850*/  ISETP.GE.AND P3, PT, R23, UR4, PT ;  /* 0x0000000417007c0c */ /* 0x000fe4000bf66270 */
[----:B------:R-:W-:Y:S02]  /*c860*/  ISETP.GE.AND P2, PT, R22, UR4, PT ;  /* 0x0000000416007c0c */ /* 0x000fe4000bf46270 */
[----:B------:R-:W-:-:S07]  /*c870*/  ISETP.GE.AND P1, PT, R212, UR4, PT ;  /* 0x00000004d4007c0c */ /* 0x000fce000bf26270 */
[-C--:B---3--:R-:W-:Y:S02]  /*c880*/  @!P4 LEA R2, P6, R17, R18.reuse, 0x1 ;  /* 0x000000121102c211 */ /* 0x088fe400078c08ff */
[----:B-----5:R-:W-:Y:S02]  /*c890*/  @!P3 LEA R4, P5, R23, R18, 0x1 ;  /* 0x000000121704b211 */ /* 0x020fe400078a08ff */
[----:B----4-:R-:W-:Y:S02]  /*c8a0*/  @!P4 LEA.HI.X R3, R17, R0, R85, 0x1, P6 ;  /* 0x000000001103c211 */ /* 0x010fe400030f0c55 */
[----:B------:R-:W-:Y:S02]  /*c8b0*/  @!P2 LEA R6, P6, R22, R18, 0x1 ;  /* 0x000000121606a211 */ /* 0x000fe400078c08ff */
[----:B------:R-:W-:Y:S01]  /*c8c0*/  @!P3 LEA.HI.X R5, R23, R0, R84, 0x1, P5 ;  /* 0x000000001705b211 */ /* 0x000fe200028f0c54 */
[----:B------:R3:W-:Y:S01]  /*c8d0*/  @!P4 ST.E.128 desc[UR36][R2.64], R8 ;  /* 0x000000080200c985 */ /* 0x0007e2000c101d24 */
[----:B------:R-:W-:-:S02]  /*c8e0*/  @!P1 LEA R18, P5, R212, R18, 0x1 ;  /* 0x00000012d4129211 */ /* 0x000fc400078a08ff */
[-C--:B------:R-:W-:Y:S01]  /*c8f0*/  @!P2 LEA.HI.X R7, R22, R0.reuse, R83, 0x1, P6 ;  /* 0x000000001607a211 */ /* 0x080fe200030f0c53 */
[----:B------:R3:W-:Y:S01]  /*c900*/  @!P3 ST.E.128 desc[UR36][R4.64], R32 ;  /* 0x000000200400b985 */ /* 0x0007e2000c101d24 */
[----:B------:R-:W-:-:S03]  /*c910*/  @!P1 LEA.HI.X R19, R212, R0, R227, 0x1, P5 ;  /* 0x00000000d4139211 */ /* 0x000fc600028f0ce3 */
[----:B------:R3:W-:Y:S04]  /*c920*/  @!P2 ST.E.128 desc[UR36][R6.64], R56 ;  /* 0x000000380600a985 */ /* 0x0007e8000c101d24 */
[----:B------:R3:W-:Y:S02]  /*c930*/  @!P1 ST.E.128 desc[UR36][R18.64], R68 ;  /* 0x0000004412009985 */ /* 0x0007e4000c101d24 */
.L_x_215:
[----:B------:R-:W-:Y:S05]  /*c940*/  BSYNC B1 ;  /* 0x0000000000017941 */ /* 0x000fea0003800000 */
.L_x_214:
[----:B----4-:R4:W0:Y:S01]  /*c950*/  SHFL.IDX PT, R0, R80, 0x2, 0x181f ;  /* 0x00581f0050007f89 */ /* 0x01082200000e0000 */
[----:B------:R-:W-:Y:S03]  /*c960*/  BSSY B1, `(.L_x_216) ;  /* 0x0000014000017945 */ /* 0x000fe60003800000 */
[----:B---3-5:R4:W3:Y:S01]  /*c970*/  SHFL.IDX PT, R8, R78, 0x2, 0x181f ;  /* 0x00581f004e087f89 */ /* 0x0288e200000e0000 */
[----:B------:R-:W-:Y:S05]  /*c980*/  @P0 BRA `(.L_x_217) ;  /* 0x0000000000440947 */ /* 0x000fea0003800000 */
[----:B------:R-:W-:Y:S02]  /*c990*/  ULDC UR4, c[0x0][0xac8] ;  /* 0x0002b20000047ab9 */ /* 0x000fe40000000800 */
[----:B------:R-:W-:Y:S02]  /*c9a0*/  ISETP.GE.AND P3, PT, R17, UR4, PT ;  /* 0x0000000411007c0c */ /* 0x000fe4000bf66270 */
[----:B------:R-:W-:Y:S02]  /*c9b0*/  ISETP.GE.AND P2, PT, R23, UR4, PT ;  /* 0x0000000417007c0c */ /* 0x000fe4000bf46270 */
[----:B------:R-:W-:Y:S02]  /*c9c0*/  ISETP.GE.AND P1, PT, R22, UR4, PT ;  /* 0x0000000416007c0c */ /* 0x000fe4000bf26270 */
[----:B------:R-:W-:-:S07]  /*c9d0*/  ISETP.GE.AND P0, PT, R212, UR4, PT ;  /* 0x00000004d4007c0c */ /* 0x000fce000bf06270 */
[-C--:B---3--:R-:W-:Y:S02]  /*c9e0*/  @!P3 LEA R2, P6, R17, R8.reuse, 0x1 ;  /* 0x000000081102b211 */ /* 0x088fe400078c08ff */
[-C--:B------:R-:W-:Y:S02]  /*c9f0*/  @!P2 LEA R4, P5, R23, R8.reuse, 0x1 ;  /* 0x000000081704a211 */ /* 0x080fe400078a08ff */
[----:B------:R-:W-:Y:S02]  /*ca00*/  @!P1 LEA R6, P4, R22, R8, 0x1 ;  /* 0x0000000816069211 */ /* 0x000fe400078808ff */
[----:B0-----:R-:W-:Y:S02]  /*ca10*/  @!P3 LEA.HI.X R3, R17, R0, R85, 0x1, P6 ;  /* 0x000000001103b211 */ /* 0x001fe400030f0c55 */
[----:B------:R-:W-:Y:S02]  /*ca20*/  @!P0 LEA R8, P6, R212, R8, 0x1 ;  /* 0x00000008d4088211 */ /* 0x000fe400078c08ff */
[-C--:B------:R-:W-:Y:S01]  /*ca30*/  @!P2 LEA.HI.X R5, R23, R0.reuse, R84, 0x1, P5 ;  /* 0x000000001705a211 */ /* 0x080fe200028f0c54 */
[----:B------:R0:W-:Y:S01]  /*ca40*/  @!P3 ST.E.128 desc[UR36][R2.64], R12 ;  /* 0x0000000c0200b985 */ /* 0x0001e2000c101d24 */
[----:B------:R-:W-:-:S02]  /*ca50*/  @!P1 LEA.HI.X R7, R22, R0, R83, 0x1, P4 ;  /* 0x0000000016079211 */ /* 0x000fc400020f0c53 */
[----:B------:R-:W-:Y:S01]  /*ca60*/  @!P0 LEA.HI.X R9, R212, R0, R227, 0x1, P6 ;  /* 0x00000000d4098211 */ /* 0x000fe200030f0ce3 */
[----:B------:R0:W-:Y:S04]  /*ca70*/  @!P2 ST.E.128 desc[UR36][R4.64], R36 ;  /* 0x000000240400a985 */ /* 0x0001e8000c101d24 */
[----:B------:R0:W-:Y:S04]  /*ca80*/  @!P1 ST.E.128 desc[UR36][R6.64], R44 ;  /* 0x0000002c06009985 */ /* 0x0001e8000c101d24 */
[----:B------:R0:W-:Y:S02]  /*ca90*/  @!P0 ST.E.128 desc[UR36][R8.64], R60 ;  /* 0x0000003c08008985 */ /* 0x0001e4000c101d24 */
.L_x_217:
[----:B------:R-:W-:Y:S05]  /*caa0*/  BSYNC B1 ;  /* 0x0000000000017941 */ /* 0x000fea0003800000 */
.L_x_216:
[----:B0-----:R-:W-:Y:S01]  /*cab0*/  VIADD R0, R82, 0x60 ;  /* 0x0000006052007836 */ /* 0x001fe20000000000 */
[----:B--2-4-:R-:W0:Y:S04]  /*cac0*/  SHFL.IDX PT, R80, R80, 0x3, 0x181f ;  /* 0x00781f0050507f89 */ /* 0x014e2800000e0000 */
[----:B------:R-:W-:Y:S01]  /*cad0*/  ISETP.GE.AND P0, PT, R0, R79, PT ;  /* 0x0000004f0000720c */ /* 0x000fe20003f06270 */
[----:B------:R-:W2:-:S12]  /*cae0*/  SHFL.IDX PT, R78, R78, 0x3, 0x181f ;  /* 0x00781f004e4e7f89 */ /* 0x000e9800000e0000 */
[----:B------:R-:W-:Y:S05]  /*caf0*/  @P0 BRA `(.L_x_218) ;  /* 0x0000000c00f40947 */ /* 0x000fea0003800000 */
[----:B------:R-:W-:Y:S02]  /*cb00*/  ULDC UR4, c[0x0][0xac8] ;  /* 0x0002b20000047ab9 */ /* 0x000fe40000000800 */
[----:B------:R-:W-:Y:S02]  /*cb10*/  ISETP.GE.AND P3, PT, R17, UR4, PT ;  /* 0x0000000411007c0c */ /* 0x000fe4000bf66270 */
[----:B------:R-:W-:Y:S02]  /*cb20*/  ISETP.GE.AND P4, PT, R23, UR4, PT ;  /* 0x0000000417007c0c */ /* 0x000fe4000bf86270 */
[----:B------:R-:W-:-:S09]  /*cb30*/  ISETP.GE.AND P5, PT, R22, UR4, PT ;  /* 0x0000000416007c0c */ /* 0x000fd2000bfa6270 */
[-C--:B--2---:R-:W-:Y:S02]  /*cb40*/  @!P3 LEA R2, P0, R17, R78.reuse, 0x1 ;  /* 0x0000004e1102b211 */ /* 0x084fe400078008ff */
[-C--:B------:R-:W-:Y:S02]  /*cb50*/  @!P4 LEA R4, P1, R23, R78.reuse, 0x1 ;  /* 0x0000004e1704c211 */ /* 0x080fe400078208ff */
[C---:B------:R-:W-:Y:S02]  /*cb60*/  @!P5 LEA R6, P2, R22.reuse, R78, 0x1 ;  /* 0x0000004e1606d211 */ /* 0x040fe400078408ff */
[-C--:B0-----:R-:W-:Y:S02]  /*cb70*/  @!P3 LEA.HI.X R3, R17, R80.reuse, R85, 0x1, P0 ;  /* 0x000000501103b211 */ /* 0x081fe400000f0c55 */
[-C--:B------:R-:W-:Y:S02]  /*cb80*/  @!P4 LEA.HI.X R5, R23, R80.reuse, R84, 0x1, P1 ;  /* 0x000000501705c211 */ /* 0x080fe400008f0c54 */
[----:B------:R-:W-:Y:S01]  /*cb90*/  @!P5 LEA.HI.X R7, R22, R80, R83, 0x1, P2 ;  /* 0x000000501607d211 */ /* 0x000fe200010f0c53 */
[----:B------:R0:W-:Y:S01]  /*cba0*/  @!P3 ST.E.128 desc[UR36][R2.64], R24 ;  /* 0x000000180200b985 */ /* 0x0001e2000c101d24 */
[----:B------:R-:W-:-:S03]  /*cbb0*/  ISETP.GE.AND P0, PT, R212, UR4, PT ;  /* 0x00000004d4007c0c */ /* 0x000fc6000bf06270 */
[----:B------:R0:W-:Y:S04]  /*cbc0*/  @!P4 ST.E.128 desc[UR36][R4.64], R40 ;  /* 0x000000280400c985 */ /* 0x0001e8000c101d24 */
[----:B------:R0:W-:Y:S06]  /*cbd0*/  @!P5 ST.E.128 desc[UR36][R6.64], R48 ;  /* 0x000000300600d985 */ /* 0x0001ec000c101d24 */
[----:B------:R-:W-:Y:S05]  /*cbe0*/  @P0 BRA `(.L_x_218) ;  /* 0x0000000c00b80947 */ /* 0x000fea0003800000 */
[----:B0-----:R-:W-:-:S04]  /*cbf0*/  LEA R2, P0, R212, R78, 0x1 ;  /* 0x0000004ed4027211 */ /* 0x001fc800078008ff */
[----:B------:R-:W-:-:S05]  /*cc00*/  LEA.HI.X R3, R212, R80, R227, 0x1, P0 ;  /* 0x00000050d4037211 */ /* 0x000fca00000f0ce3 */
[----:B------:R0:W-:Y:S01]  /*cc10*/  ST.E.128 desc[UR36][R2.64], R52 ;  /* 0x0000003402007985 */ /* 0x0001e2000c101d24 */
[----:B------:R-:W-:Y:S05]  /*cc20*/  BRA `(.L_x_218) ;  /* 0x0000000c00a87947 */ /* 0x000fea0003800000 */
.L_x_210:
[----:B------:R-:W-:Y:S01]  /*cc30*/  R2UR UR4, R215 ;  /* 0x00000000d70472ca */ /* 0x000fe200000e0000 */
[----:B------:R-:W-:Y:S01]  /*cc40*/  ULDC.64 UR10, c[0x0][0xc00] ;  /* 0x00030000000a7ab9 */ /* 0x000fe20000000a00 */
[----:B------:R-:W-:Y:S01]  /*cc50*/  R2UR UR8, R217 ;  /* 0x00000000d90872ca */ /* 0x000fe200000e0000 */
[----:B------:R-:W-:Y:S01]  /*cc60*/  UISETP.NE.U32.AND UP0, UPT, UR10, URZ, UPT ;  /* 0x0000003f0a00728c */ /* 0x000fe2000bf05070 */
[----:B------:R-:W0:Y:S01]  /*cc70*/  LDC R11, c[0x0][0xbe8] ;  /* 0x0002fa00ff0b7b82 */ /* 0x000e220000000800 */
[----:B------:R-:W-:Y:S02]  /*cc80*/  R2UR UR13, R214 ;  /* 0x00000000d60d72ca */ /* 0x000fe400000e0000 */
[----:B------:R-:W-:-:S06]  /*cc90*/  UISETP.NE.AND.EX UP0, UPT, UR11, URZ, UPT, UP0 ;  /* 0x0000003f0b00728c */ /* 0x000fcc000bf05300 */
[----:B------:R-:W-:Y:S01]  /*cca0*/  USHF.L.U32 UR9, UR4, 0x2, URZ ;  /* 0x0000000204097899 */ /* 0x000fe2000800063f */
[----:B------:R-:W-:Y:S01]  /*ccb0*/  PLOP3.LUT P2, PT, PT, PT, UP0, 0x80, 0x0 ;  /* 0x000000000000781c */ /* 0x000fe20003f4f008 */
[----:B------:R-:W-:Y:S02]  /*ccc0*/  USHF.L.U64.HI UR12, UR4, 0x2, UR8 ;  /* 0x00000002040c7899 */ /* 0x000fe40008010208 */
[----:B------:R-:W-:-:S04]  /*ccd0*/  UIADD3 UR4, UP1, UR9, UR10, URZ ;  /* 0x0000000a09047290 */ /* 0x000fc8000ff3e03f */
[----:B------:R-:W-:Y:S02]  /*cce0*/  UIADD3.X UR8, UR12, UR11, URZ, UP1, !UPT ;  /* 0x0000000b0c087290 */ /* 0x000fe40008ffe43f */
[----:B------:R-:W-:Y:S01]  /*ccf0*/  IMAD.U32 R2, RZ, RZ, UR4 ;  /* 0x00000004ff027e24 */ /* 0x000fe2000f8e00ff */
[----:B------:R-:W-:Y:S02]  /*cd00*/  ULDC.64 UR10, c[0x0][0xc08] ;  /* 0x00030200000a7ab9 */ /* 0x000fe40000000a00 */
[----:B------:R-:W-:Y:S01]  /*cd10*/  UISETP.NE.U32.AND UP1, UPT, UR10, URZ, UPT ;  /* 0x0000003f0a00728c */ /* 0x000fe2000bf25070 */
[----:B------:R-:W-:-:S03]  /*cd20*/  IMAD.U32 R3, RZ, RZ, UR8 ;  /* 0x00000008ff037e24 */ /* 0x000fc6000f8e00ff */
[----:B------:R-:W-:Y:S02]  /*cd30*/  UISETP.NE.AND.EX UP1, UPT, UR11, URZ, UPT, UP1 ;  /* 0x0000003f0b00728c */ /* 0x000fe4000bf25310 */
[----:B------:R-:W2:Y:S01]  /*cd40*/  @P2 LDG.E R6, desc[UR36][R2.64] ;  /* 0x0000002402062981 */ /* 0x000ea2000c1e1900 */
[----:B------:R-:W-:Y:S02]  /*cd50*/  ULDC UR4, c[0x0][0xa88] ;  /* 0x0002a20000047ab9 */ /* 0x000fe40000000800 */
[----:B------:R-:W-:Y:S01]  /*cd60*/  IMAD.U32 R0, RZ, RZ, UR4 ;  /* 0x00000004ff007e24 */ /* 0x000fe2000f8e00ff */
[----:B------:R-:W-:-:S05]  /*cd70*/  PLOP3.LUT P3, PT, PT, PT, UP1, 0x80, 0x0 ;  /* 0x000000000000781c */ /* 0x000fca0003f6f018 */
[----:B------:R-:W-:-:S04]  /*cd80*/  @UP1 UIADD3 UR8, UP2, UR9, UR10, URZ ;  /* 0x0000000a09081290 */ /* 0x000fc8000ff5e03f */
[----:B------:R-:W-:Y:S02]  /*cd90*/  @UP1 UIADD3.X UR9, UR12, UR11, URZ, UP2, !UPT ;  /* 0x0000000b0c091290 */ /* 0x000fe400097fe43f */
[----:B------:R-:W-:-:S04]  /*cda0*/  IMAD.U32 R4, RZ, RZ, UR8 ;  /* 0x00000008ff047e24 */ /* 0x000fc8000f8e00ff */
[----:B------:R-:W-:-:S05]  /*cdb0*/  IMAD.U32 R5, RZ, RZ, UR9 ;  /* 0x00000009ff057e24 */ /* 0x000fca000f8e00ff */
[----:B------:R1:W5:Y:S01]  /*cdc0*/  @P3 LDG.E R0, desc[UR36][R4.64] ;  /* 0x0000002404003981 */ /* 0x000362000c1e1900 */
[----:B0-----:R-:W-:Y:S01]  /*cdd0*/  ISETP.NE.AND P0, PT, R11, 0x1, PT ;  /* 0x000000010b00780c */ /* 0x001fe20003f05270 */
[----:B------:R-:W-:Y:S01]  /*cde0*/  UMOV UR4, URZ ;  /* 0x0000003f00047c82 */ /* 0x000fe20008000000 */
[----:B------:R-:W-:Y:S01]  /*cdf0*/  USHF.R.S32.HI UR12, URZ, 0x1f, UR13 ;  /* 0x0000001f3f0c7899 */ /* 0x000fe2000801140d */
[----:B------:R-:W0:Y:S10]  /*ce00*/  S2R R7, SR_TID.X ;  /* 0x0000000000077919 */ /* 0x000e340000002100 */
[----:B------:R-:W3:Y:S01]  /*ce10*/  @P0 LDC R9, c[0x0][0xbec] ;  /* 0x0002fb00ff090b82 */ /* 0x000ee20000000800 */
[----:B0-----:R-:W-:-:S04]  /*ce20*/  IADD3 R7, R7, -0x80, RZ ;  /* 0xffffff8007077810 */ /* 0x001fc80007ffe0ff */
[----:B------:R-:W-:Y:S02]  /*ce30*/  ISETP.GE.AND P1, PT, R7, 0x80, PT ;  /* 0x000000800700780c */ /* 0x000fe40003f26270 */
[----:B--2---:R-:W-:-:S13]  /*ce40*/  @P2 R2UR UR4, R6 ;  /* 0x00000000060422ca */ /* 0x004fda00000e0000 */
[----:B------:R-:W-:Y:S01]  /*ce50*/  USHF.R.S32.HI UR11, URZ, 0x1f, UR4 ;  /* 0x0000001f3f0b7899 */ /* 0x000fe20008011404 */
[----:B-1-3--:R-:W-:Y:S11]  /*ce60*/  @P3 BRA `(.L_x_219) ;  /* 0x0000000000103947 */ /* 0x00aff60003800000 */
[----:B------:R-:W-:Y:S05]  /*ce70*/  @!P2 BRA `(.L_x_219) ;  /* 0x00000000000ca947 */ /* 0x000fea0003800000 */
[----:B------:R-:W2:Y:S04]  /*ce80*/  LDG.E R5, desc[UR36][R2.64] ;  /* 0x0000002402057981 */ /* 0x000ea8000c1e1900 */
[----:B-----5:R-:W2:Y:S02]  /*ce90*/  LDG.E R0, desc[UR36][R2.64+0x4] ;  /* 0x0000042402007981 */ /* 0x020ea4000c1e1900 */
[----:B--2---:R-:W-:-:S07]  /*cea0*/  IMAD.IADD R0, R0, 0x1, -R5 ;  /* 0x0000000100007824 */ /* 0x004fce00078e0a05 */
.L_x_219:
[----:B------:R-:W-:Y:S01]  /*ceb0*/  R2UR UR9, R215 ;  /* 0x00000000d70972ca */ /* 0x000fe200000e0000 */
[----:B------:R-:W-:Y:S01]  /*cec0*/  BSSY B1, `(.L_x_220) ;  /* 0x0000031000017945 */ /* 0x000fe20003800000 */
[----:B------:R-:W-:-:S11]  /*ced0*/  R2UR UR8, R217 ;  /* 0x00000000d90872ca */ /* 0x000fd600000e0000 */
[----:B------:R-:W-:Y:S02]  /*cee0*/  USEL UR13, UR9, URZ, !UP0 ;  /* 0x0000003f090d7287 */ /* 0x000fe4000c000000 */
[----:B------:R-:W-:Y:S01]  /*cef0*/  USEL UR14, UR8, URZ, !UP0 ;  /* 0x0000003f080e7287 */ /* 0x000fe2000c000000 */
[----:B------:R-:W-:Y:S11]  /*cf00*/  @P1 BRA `(.L_x_221) ;  /* 0x0000000000b01947 */ /* 0x000ff60003800000 */
[----:B------:R-:W0:Y:S01]  /*cf10*/  S2R R3, SR_TID.X ;  /* 0x0000000000037919 */ /* 0x000e220000002100 */
[----:B------:R-:W1:Y:S01]  /*cf20*/  LDC R7, c[0x0][0xbe8] ;  /* 0x0002fa00ff077b82 */ /* 0x000e620000000800 */
[----:B------:R-:W-:-:S13]  /*cf30*/  R2UR UR8, R216 ;  /* 0x00000000d80872ca */ /* 0x000fda00000e0000 */
[----:B------:R-:W-:-:S04]  /*cf40*/  IMAD.U32 R2, RZ, RZ, UR8 ;  /* 0x00000008ff027e24 */ /* 0x000fc8000f8e00ff */
[----:B0-----:R-:W-:Y:S02]  /*cf50*/  IMAD R2, R2, 0x80, R3 ;  /* 0x0000008002027824 */ /* 0x001fe400078e0203 */
[----:B-1---5:R-:W-:Y:S02]  /*cf60*/  IMAD R3, R0, R7, RZ ;  /* 0x0000000700037224 */ /* 0x022fe400078e02ff */
[----:B------:R-:W-:-:S05]  /*cf70*/  VIADD R4, R2, 0xffffff80 ;  /* 0xffffff8002047836 */ /* 0x000fca0000000000 */
[----:B------:R-:W-:-:S13]  /*cf80*/  ISETP.GE.AND P1, PT, R4, R3, PT ;  /* 0x000000030400720c */ /* 0x000fda0003f26270 */
[----:B------:R-:W-:Y:S05]  /*cf90*/  @P1 BRA `(.L_x_221) ;  /* 0x00000000008c1947 */ /* 0x000fea0003800000 */
[----:B------:R-:W-:Y:S01]  /*cfa0*/  ISETP.NE.AND P1, PT, R7, 0x1, PT ;  /* 0x000000010700780c */ /* 0x000fe20003f25270 */
[----:B------:R-:W-:Y:S01]  /*cfb0*/  ULDC.64 UR16, c[0x0][0xb90] ;  /* 0x0002e40000107ab9 */ /* 0x000fe20000000a00 */
[----:B------:R-:W-:Y:S01]  /*cfc0*/  R2UR UR15, R214 ;  /* 0x00000000d60f72ca */ /* 0x000fe200000e0000 */
[----:B------:R-:W-:Y:S01]  /*cfd0*/  UIMAD UR10, UR12, UR16, URZ ;  /* 0x000000100c0a72a4 */ /* 0x000fe2000f8e023f */
[----:B------:R-:W-:Y:S01]  /*cfe0*/  IMAD.MOV.U32 R2, RZ, RZ, R4 ;  /* 0x000000ffff027224 */ /* 0x000fe200078e0004 */
[----:B------:R-:W-:Y:S01]  /*cff0*/  UMOV UR8, UR4 ;  /* 0x0000000400087c82 */ /* 0x000fe20008000000 */
[----:B------:R-:W-:-:S07]  /*d000*/  UMOV UR9, UR11 ;  /* 0x0000000b00097c82 */ /* 0x000fce0008000000 */
[----:B------:R-:W0:Y:S02]  /*d010*/  @P1 LDC R3, c[0x0][0xbec] ;  /* 0x0002fb00ff031b82 */ /* 0x000e240000000800 */
[----:B------:R-:W-:Y:S02]  /*d020*/  UIMAD.WIDE.U32 UR8, UR15, UR16, UR8 ;  /* 0x000000100f0872a5 */ /* 0x000fe4000f8e0008 */
[----:B------:R-:W-:-:S03]  /*d030*/  UIMAD UR10, UR15, UR17, UR10 ;  /* 0x000000110f0a72a4 */ /* 0x000fc6000f8e020a */
[----:B------:R-:W-:Y:S01]  /*d040*/  ULDC.64 UR16, c[0x0][0xb98] ;  /* 0x0002e60000107ab9 */ /* 0x000fe20000000a00 */
[----:B------:R-:W1:Y:S01]  /*d050*/  @P1 LDC R6, c[0x0][0xbf0] ;  /* 0x0002fc00ff061b82 */ /* 0x000e620000000800 */
[----:B------:R-:W-:Y:S02]  /*d060*/  UIADD3 UR9, UR9, UR10, URZ ;  /* 0x0000000a09097290 */ /* 0x000fe4000fffe03f */
[----:B------:R-:W-:Y:S02]  /*d070*/  UIMAD UR10, UR14, UR16, URZ ;  /* 0x000000100e0a72a4 */ /* 0x000fe4000f8e023f */
[----:B------:R-:W-:Y:S02]  /*d080*/  UIMAD.WIDE.U32 UR8, UR13, UR16, UR8 ;  /* 0x000000100d0872a5 */ /* 0x000fe4000f8e0008 */
[----:B------:R-:W-:-:S03]  /*d090*/  UIMAD UR10, UR13, UR17, UR10 ;  /* 0x000000110d0a72a4 */ /* 0x000fc6000f8e020a */
[----:B------:R-:W-:Y:S01]  /*d0a0*/  ULDC.64 UR16, c[0x0][0xb88] ;  /* 0x0002e20000107ab9 */ /* 0x000fe20000000a00 */
[----:B0-----:R-:W-:-:S05]  /*d0b0*/  @P1 IMAD.HI.U32 R3, R4, R3, RZ ;  /* 0x0000000304031227 */ /* 0x001fca00078e00ff */
[----:B-1----:R-:W-:Y:S01]  /*d0c0*/  @P1 SHF.R.U32.HI R2, RZ, R6, R3 ;  /* 0x00000006ff021219 */ /* 0x002fe20000011603 */
[----:B------:R-:W-:-:S03]  /*d0d0*/  IMAD.U32 R6, RZ, RZ, UR10 ;  /* 0x0000000aff067e24 */ /* 0x000fc6000f8e00ff */
[--C-:B------:R-:W-:Y:S01]  /*d0e0*/  SHF.R.S32.HI R3, RZ, 0x1f, R2.reuse ;  /* 0x0000001fff037819 */ /* 0x100fe20000011402 */
[----:B------:R-:W-:Y:S01]  /*d0f0*/  IMAD.MOV R5, RZ, RZ, -R2 ;  /* 0x000000ffff057224 */ /* 0x000fe200078e0a02 */
[----:B------:R-:W-:-:S03]  /*d100*/  IADD3 R2, P1, R2, UR8, RZ ;  /* 0x0000000802027c10 */ /* 0x000fc6000ff3e0ff */
[----:B------:R-:W-:Y:S01]  /*d110*/  IMAD R5, R7, R5, R4 ;  /* 0x0000000507057224 */ /* 0x000fe200078e0204 */
[----:B------:R-:W-:Y:S01]  /*d120*/  IADD3.X R3, R3, UR9, R6, P1, !PT ;  /* 0x0000000903037c10 */ /* 0x000fe20008ffe406 */
[----:B------:R-:W-:-:S03]  /*d130*/  ULDC.64 UR8, c[0x0][0xb50] ;  /* 0x0002d40000087ab9 */ /* 0x000fc60000000a00 */
[----:B------:R-:W-:Y:S01]  /*d140*/  SHF.R.S32.HI R4, RZ, 0x1f, R5 ;  /* 0x0000001fff047819 */ /* 0x000fe20000011405 */
[----:B------:R-:W-:-:S04]  /*d150*/  IMAD.WIDE.U32 R2, R5, UR16, R2 ;  /* 0x0000001005027c25 */ /* 0x000fc8000f8e0002 */
[----:B------:R-:W-:-:S04]  /*d160*/  IMAD R4, R4, UR16, RZ ;  /* 0x0000001004047c24 */ /* 0x000fc8000f8e02ff */
[----:B------:R-:W-:Y:S01]  /*d170*/  IMAD R7, R5, UR17, R4 ;  /* 0x0000001105077c24 */ /* 0x000fe2000f8e0204 */
[----:B------:R-:W-:-:S04]  /*d180*/  LEA R4, P1, R2, UR8, 0x2 ;  /* 0x0000000802047c11 */ /* 0x000fc8000f8210ff */
[----:B------:R-:W-:-:S04]  /*d190*/  IADD3 R3, R3, R7, RZ ;  /* 0x0000000703037210 */ /* 0x000fc80007ffe0ff */
[----:B------:R-:W-:Y:S01]  /*d1a0*/  LEA.HI.X R5, R2, UR9, R3, 0x2, P1 ;  /* 0x0000000902057c11 */ /* 0x000fe200088f1403 */
[----:B------:R-:W-:-:S05]  /*d1b0*/  IMAD.MOV.U32 R3, RZ, RZ, -0x800000 ;  /* 0xff800000ff037424 */ /* 0x000fca00078e00ff */
[----:B------:R0:W-:Y:S02]  /*d1c0*/  STG.E desc[UR36][R4.64], R3 ;  /* 0x0000000304007986 */ /* 0x0001e4000c101924 */
.L_x_221:
[----:B------:R-:W-:Y:S05]  /*d1d0*/  BSYNC B1 ;  /* 0x0000000000017941 */ /* 0x000fea0003800000 */
.L_x_220:
[----:B------:R-:W-:Y:S01]  /*d1e0*/  R2UR UR15, R216 ;  /* 0x00000000d80f72ca */ /* 0x000fe200000e0000 */
[----:B0-----:R-:W0:Y:S01]  /*d1f0*/  @P0 LDC R3, c[0x0][0xbf0] ;  /* 0x0002fc00ff030b82 */ /* 0x001e220000000800 */
[----:B------:R-:W-:Y:S01]  /*d200*/  ULDC.64 UR16, c[0x0][0xaa0] ;  /* 0x0002a80000107ab9 */ /* 0x000fe20000000a00 */
[----:B------:R-:W-:Y:S01]  /*d210*/  R2UR UR18, R214 ;  /* 0x00000000d61272ca */ /* 0x000fe200000e0000 */
[----:B------:R-:W-:Y:S01]  /*d220*/  UIMAD UR10, UR11, UR16, URZ ;  /* 0x000000100b0a72a4 */ /* 0x000fe2000f8e023f */
[----:B------:R-:W-:Y:S01]  /*d230*/  IMAD R2, R213, 0x20, R218 ;  /* 0x00000020d5027824 */ /* 0x000fe200078e02da */
[----:B------:R-:W-:Y:S01]  /*d240*/  UIMAD.WIDE.U32 UR8, UR4, UR16, URZ ;  /* 0x00000010040872a5 */ /* 0x000fe2000f8e003f */
[----:B------:R-:W-:Y:S01]  /*d250*/  BSSY B1, `(.L_x_222) ;  /* 0x0000045000017945 */ /* 0x000fe20003800000 */
[----:B------:R-:W-:Y:S01]  /*d260*/  UIMAD UR10, UR4, UR17, UR10 ;  /* 0x00000011040a72a4 */ /* 0x000fe2000f8e020a */
[----:B------:R-:W-:Y:S02]  /*d270*/  SHF.R.S32.HI R18, RZ, 0x1f, R22 ;  /* 0x0000001fff127819 */ /* 0x000fe40000011416 */
[----:B------:R-:W-:Y:S01]  /*d280*/  ULDC.64 UR16, c[0x0][0xae8] ;  /* 0x0002ba0000107ab9 */ /* 0x000fe20000000a00 */
[----:B------:R-:W-:Y:S01]  /*d290*/  UIADD3 UR9, UR9, UR10, URZ ;  /* 0x0000000a09097290 */ /* 0x000fe2000fffe03f */
[----:B------:R-:W-:Y:S01]  /*d2a0*/  IMAD.U32 R5, RZ, RZ, UR15 ;  /* 0x0000000fff057e24 */ /* 0x000fe2000f8e00ff */
[----:B------:R-:W-:Y:S01]  /*d2b0*/  UIMAD UR4, UR12, UR16, URZ ;  /* 0x000000100c0472a4 */ /* 0x000fe2000f8e023f */
[----:B------:R-:W-:Y:S01]  /*d2c0*/  SHF.R.S32.HI R19, RZ, 0x1f, R23 ;  /* 0x0000001fff137819 */ /* 0x000fe20000011417 */
[----:B------:R-:W-:Y:S01]  /*d2d0*/  UIMAD.WIDE.U32 UR8, UR18, UR16, UR8 ;  /* 0x00000010120872a5 */ /* 0x000fe2000f8e0008 */
[----:B------:R-:W-:Y:S01]  /*d2e0*/  IMAD R6, R5, 0x80, R2 ;  /* 0x0000008005067824 */ /* 0x000fe200078e0202 */
[----:B------:R-:W-:Y:S01]  /*d2f0*/  UIMAD UR4, UR18, UR17, UR4 ;  /* 0x00000011120472a4 */ /* 0x000fe2000f8e0204 */
[----:B------:R-:W-:Y:S01]  /*d300*/  SHF.R.S32.HI R20, RZ, 0x1f, R17 ;  /* 0x0000001fff147819 */ /* 0x000fe20000011411 */
[----:B------:R-:W-:Y:S01]  /*d310*/  ULDC.64 UR10, c[0x0][0xaf0] ;  /* 0x0002bc00000a7ab9 */ /* 0x000fe20000000a00 */
[----:B------:R-:W-:Y:S01]  /*d320*/  @P0 IMAD.HI.U32 R2, R6, R9, RZ ;  /* 0x0000000906020227 */ /* 0x000fe200078e00ff */
[----:B------:R-:W-:-:S02]  /*d330*/  UIADD3 UR9, UR9, UR4, URZ ;  /* 0x0000000409097290 */ /* 0x000fc4000fffe03f */
[----:B------:R-:W-:Y:S01]  /*d340*/  UIMAD UR4, UR14, UR10, URZ ;  /* 0x0000000a0e0472a4 */ /* 0x000fe2000f8e023f */
[----:B------:R-:W-:Y:S01]  /*d350*/  IMAD.MOV.U32 R5, RZ, RZ, R6 ;  /* 0x000000ffff057224 */ /* 0x000fe200078e0006 */
[----:B0-----:R-:W-:Y:S01]  /*d360*/  @P0 SHF.R.U32.HI R5, RZ, R3, R2 ;  /* 0x00000003ff050219 */ /* 0x001fe20000011602 */
[----:B------:R-:W-:Y:S02]  /*d370*/  UIMAD.WIDE.U32 UR8, UR13, UR10, UR8 ;  /* 0x0000000a0d0872a5 */ /* 0x000fe4000f8e0008 */
[----:B------:R-:W-:Y:S01]  /*d380*/  UIMAD UR4, UR13, UR11, UR4 ;  /* 0x0000000b0d0472a4 */ /* 0x000fe2000f8e0204 */
[--C-:B------:R-:W-:Y:S01]  /*d390*/  SHF.R.S32.HI R2, RZ, 0x1f, R5.reuse ;  /* 0x0000001fff027819 */ /* 0x100fe20000011405 */
[----:B------:R-:W-:Y:S01]  /*d3a0*/  IMAD.MOV R7, RZ, RZ, -R5 ;  /* 0x000000ffff077224 */ /* 0x000fe200078e0a05 */
[----:B------:R-:W-:Y:S01]  /*d3b0*/  ULDC.64 UR10, c[0x0][0xae0] ;  /* 0x0002b800000a7ab9 */ /* 0x000fe20000000a00 */
[----:B------:R-:W-:Y:S02]  /*d3c0*/  UIADD3 UR4, UR9, UR4, URZ ;  /* 0x0000000409047290 */ /* 0x000fe4000fffe03f */
[----:B------:R-:W-:Y:S01]  /*d3d0*/  MOV R3, UR9 ;  /* 0x0000000900037c02 */ /* 0x000fe20008000f00 */
[----:B------:R-:W-:-:S02]  /*d3e0*/  IMAD R4, R2, UR10, RZ ;  /* 0x0000000a02047c24 */ /* 0x000fc4000f8e02ff */
[----:B------:R-:W-:Y:S02]  /*d3f0*/  IMAD R7, R11, R7, R6 ;  /* 0x000000070b077224 */ /* 0x000fe400078e0206 */
[----:B------:R-:W-:Y:S01]  /*d400*/  IMAD.U32 R2, RZ, RZ, UR8 ;  /* 0x00000008ff027e24 */ /* 0x000fe2000f8e00ff */
[----:B------:R-:W-:Y:S01]  /*d410*/  ULDC.64 UR8, c[0x0][0xad8] ;  /* 0x0002b60000087ab9 */ /* 0x000fe20000000a00 */
[----:B------:R-:W-:Y:S02]  /*d420*/  IMAD.U32 R3, RZ, RZ, UR4 ;  /* 0x00000004ff037e24 */ /* 0x000fe4000f8e00ff */
[C---:B------:R-:W-:Y:S01]  /*d430*/  IMAD R9, R5.reuse, UR11, R4 ;  /* 0x0000000b05097c24 */ /* 0x040fe2000f8e0204 */
[----:B------:R-:W-:Y:S01]  /*d440*/  SHF.R.S32.HI R4, RZ, 0x1f, R7 ;  /* 0x0000001fff047819 */ /* 0x000fe20000011407 */
[----:B------:R-:W-:-:S04]  /*d450*/  IMAD.WIDE.U32 R2, R5, UR10, R2 ;  /* 0x0000000a05027c25 */ /* 0x000fc8000f8e0002 */
[----:B------:R-:W-:Y:S02]  /*d460*/  IMAD.U32 R5, RZ, RZ, UR15 ;  /* 0x0000000fff057e24 */ /* 0x000fe4000f8e00ff */
[----:B------:R-:W-:Y:S02]  /*d470*/  IMAD.IADD R3, R3, 0x1, R9 ;  /* 0x0000000103037824 */ /* 0x000fe400078e0209 */
[----:B------:R-:W-:Y:S02]  /*d480*/  IMAD R4, R4, UR8, RZ ;  /* 0x0000000804047c24 */ /* 0x000fe4000f8e02ff */
[----:B------:R-:W-:Y:S02]  /*d490*/  IMAD R8, R5, 0x80, R218 ;  /* 0x0000008005087824 */ /* 0x000fe400078e02da */
[----:B-----5:R-:W-:Y:S02]  /*d4a0*/  IMAD R11, R0, R11, RZ ;  /* 0x0000000b000b7224 */ /* 0x020fe400078e02ff */
[----:B------:R-:W-:-:S02]  /*d4b0*/  IMAD R5, R7, UR9, R4 ;  /* 0x0000000907057c24 */ /* 0x000fc4000f8e0204 */
[----:B------:R-:W-:Y:S01]  /*d4c0*/  IMAD.WIDE.U32 R2, R7, UR8, R2 ;  /* 0x0000000807027c25 */ /* 0x000fe2000f8e0002 */
[C---:B------:R-:W-:Y:S01]  /*d4d0*/  ISETP.GE.AND P2, PT, R8.reuse, R11, PT ;  /* 0x0000000b0800720c */ /* 0x040fe20003f46270 */
[----:B------:R-:W-:Y:S02]  /*d4e0*/  ULDC.64 UR8, c[0x0][0xa80] ;  /* 0x0002a00000087ab9 */ /* 0x000fe40000000a00 */
[----:B------:R-:W-:Y:S01]  /*d4f0*/  VIADD R0, R8, 0x20 ;  /* 0x0000002008007836 */ /* 0x000fe20000000000 */
[----:B------:R-:W-:Y:S01]  /*d500*/  LEA R4, P3, R2, UR8, 0x1 ;  /* 0x0000000802047c11 */ /* 0x000fe2000f8608ff */
[----:B------:R-:W-:-:S03]  /*d510*/  IMAD.IADD R3, R3, 0x1, R5 ;  /* 0x0000000103037824 */ /* 0x000fc600078e0205 */
[-C--:B------:R-:W-:Y:S01]  /*d520*/  ISETP.GE.AND P1, PT, R0, R11.reuse, PT ;  /* 0x0000000b0000720c */ /* 0x080fe20003f26270 */
[----:B------:R-:W-:Y:S01]  /*d530*/  VIADD R0, R8, 0x40 ;  /* 0x0000004008007836 */ /* 0x000fe20000000000 */
[----:B------:R-:W-:Y:S02]  /*d540*/  LEA.HI.X R5, R2, UR9, R3, 0x1, P3 ;  /* 0x0000000902057c11 */ /* 0x000fe400098f0c03 */
[----:B------:R0:W1:Y:S02]  /*d550*/  SHFL.IDX PT, R2, R4, RZ, 0x181f ;  /* 0x00181fff04027589 */ /* 0x00006400000e0000 */
[----:B------:R-:W-:Y:S02]  /*d560*/  ISETP.GE.AND P0, PT, R0, R11, PT ;  /* 0x0000000b0000720c */ /* 0x000fe40003f06270 */
[----:B------:R0:W2:Y:S01]  /*d570*/  SHFL.IDX PT, R0, R5, RZ, 0x181f ;  /* 0x00181fff05007589 */ /* 0x0000a200000e0000 */
[----:B------:R-:W-:Y:S10]  /*d580*/  @P2 BRA `(.L_x_223) ;  /* 0x0000000000442947 */ /* 0x000ff40003800000 */
        /* <DEDUP_REMOVED lines=8> */
[----:B------:R3:W-:Y:S01]  /*d610*/  @!P5 ST.E.128 desc[UR36][R6.64], RZ ;  /* 0x000000ff0600d985 */ /* 0x0007e2000c101d24 */
[----:B------:R-:W-:Y:S02]  /*d620*/  @!P4 LEA.HI.X R13, R23, R0, R19, 0x1, P6 ;  /* 0x00000000170dc211 */ /* 0x000fe400030f0c13 */
[----:B------:R-:W-:-:S03]  /*d630*/  @!P3 LEA R14, P6, R22, R2, 0x1 ;  /* 0x00000002160eb211 */ /* 0x000fc600078c08ff */
[----:B------:R3:W-:Y:S01]  /*d640*/  @!P4 ST.E.128 desc[UR36][R12.64], RZ ;  /* 0x000000ff0c00c985 */ /* 0x0007e2000c101d24 */
[----:B------:R-:W-:Y:S02]  /*d650*/  @!P3 LEA.HI.X R15, R22, R0, R18, 0x1, P6 ;  /* 0x00000000160fb211 */ /* 0x000fe400030f0c12 */
[----:B------:R-:W-:-:S03]  /*d660*/  @!P2 LEA R2, P6, R212, R2, 0x1 ;  /* 0x00000002d402a211 */ /* 0x000fc600078c08ff */
[----:B------:R3:W-:Y:S01]  /*d670*/  @!P3 ST.E.128 desc[UR36][R14.64], RZ ;  /* 0x000000ff0e00b985 */ /* 0x0007e2000c101d24 */
[----:B------:R-:W-:-:S05]  /*d680*/  @!P2 LEA.HI.X R3, R212, R0, R227, 0x1, P6 ;  /* 0x00000000d403a211 */ /* 0x000fca00030f0ce3 */
[----:B------:R3:W-:Y:S04]  /*d690*/  @!P2 ST.E.128 desc[UR36][R2.64], RZ ;  /* 0x000000ff0200a985 */ /* 0x0007e8000c101d24 */
.L_x_223:
[----:B------:R-:W-:Y:S05]  /*d6a0*/  BSYNC B1 ;  /* 0x0000000000017941 */ /* 0x000fea0003800000 */
.L_x_222:
[----:B--2---:R2:W4:Y:S01]  /*d6b0*/  SHFL.IDX PT, R0, R5, 0x1, 0x181f ;  /* 0x00381f0005007f89 */ /* 0x00452200000e0000 */
[----:B------:R-:W-:Y:S03]  /*d6c0*/  BSSY B1, `(.L_x_224) ;  /* 0x0000014000017945 */ /* 0x000fe60003800000 */
[----:B-1-3--:R2:W1:Y:S01]  /*d6d0*/  SHFL.IDX PT, R2, R4, 0x1, 0x181f ;  /* 0x00381f0004027f89 */ /* 0x00a46200000e0000 */
[----:B------:R-:W-:Y:S05]  /*d6e0*/  @P1 BRA `(.L_x_225) ;  /* 0x0000000000441947 */ /* 0x000fea0003800000 */
[----:B------:R-:W-:Y:S02]  /*d6f0*/  ULDC UR4, c[0x0][0xac8] ;  /* 0x0002b20000047ab9 */ /* 0x000fe40000000800 */
[----:B------:R-:W-:Y:S02]  /*d700*/  ISETP.GE.AND P4, PT, R17, UR4, PT ;  /* 0x0000000411007c0c */ /* 0x000fe4000bf86270 */
[----:B------:R-:W-:Y:S02]  /*d710*/  ISETP.GE.AND P3, PT, R23, UR4, PT ;  /* 0x0000000417007c0c */ /* 0x000fe4000bf66270 */
[----:B------:R-:W-:Y:S02]  /*d720*/  ISETP.GE.AND P2, PT, R22, UR4, PT ;  /* 0x0000000416007c0c */ /* 0x000fe4000bf46270 */
[----:B------:R-:W-:-:S07]  /*d730*/  ISETP.GE.AND P1, PT, R212, UR4, PT ;  /* 0x00000004d4007c0c */ /* 0x000fce000bf26270 */
[-C--:B-1----:R-:W-:Y:S02]  /*d740*/  @!P4 LEA R6, P6, R17, R2.reuse, 0x1 ;  /* 0x000000021106c211 */ /* 0x082fe400078c08ff */
[----:B------:R-:W-:Y:S02]  /*d750*/  @!P3 LEA R12, P5, R23, R2, 0x1 ;  /* 0x00000002170cb211 */ /* 0x000fe400078a08ff */
[----:B----4-:R-:W-:Y:S02]  /*d760*/  @!P4 LEA.HI.X R7, R17, R0, R20, 0x1, P6 ;  /* 0x000000001107c211 */ /* 0x010fe400030f0c14 */
[----:B------:R-:W-:Y:S02]  /*d770*/  @!P2 LEA R14, P6, R22, R2, 0x1 ;  /* 0x00000002160ea211 */ /* 0x000fe400078c08ff */
[----:B------:R-:W-:Y:S01]  /*d780*/  @!P3 LEA.HI.X R13, R23, R0, R19, 0x1, P5 ;  /* 0x00000000170db211 */ /* 0x000fe200028f0c13 */
[----:B------:R3:W-:Y:S01]  /*d790*/  @!P4 ST.E.128 desc[UR36][R6.64], RZ ;  /* 0x000000ff0600c985 */ /* 0x0007e2000c101d24 */
[----:B------:R-:W-:-:S02]  /*d7a0*/  @!P1 LEA R2, P5, R212, R2, 0x1 ;  /* 0x00000002d4029211 */ /* 0x000fc400078a08ff */
[-C--:B------:R-:W-:Y:S01]  /*d7b0*/  @!P2 LEA.HI.X R15, R22, R0.reuse, R18, 0x1, P6 ;  /* 0x00000000160fa211 */ /* 0x080fe200030f0c12 */
[----:B------:R3:W-:Y:S01]  /*d7c0*/  @!P3 ST.E.128 desc[UR36][R12.64], RZ ;  /* 0x000000ff0c00b985 */ /* 0x0007e2000c101d24 */
[----:B------:R-:W-:-:S03]  /*d7d0*/  @!P1 LEA.HI.X R3, R212, R0, R227, 0x1, P5 ;  /* 0x00000000d4039211 */ /* 0x000fc600028f0ce3 */
[----:B------:R3:W-:Y:S04]  /*d7e0*/  @!P2 ST.E.128 desc[UR36][R14.64], RZ ;  /* 0x000000ff0e00a985 */ /* 0x0007e8000c101d24 */
[----:B------:R3:W-:Y:S02]  /*d7f0*/  @!P1 ST.E.128 desc[UR36][R2.64], RZ ;  /* 0x000000ff02009985 */ /* 0x0007e4000c101d24 */
.L_x_225:
[----:B------:R-:W-:Y:S05]  /*d800*/  BSYNC B1 ;  /* 0x0000000000017941 */ /* 0x000fea0003800000 */
.L_x_224:
[----:B----4-:R4:W0:Y:S01]  /*d810*/  SHFL.IDX PT, R0, R5, 0x2, 0x181f ;  /* 0x00581f0005007f89 */ /* 0x01082200000e0000 */
        /* <DEDUP_REMOVED lines=9> */
[-C--:B------:R-:W-:Y:S02]  /*d8b0*/  @!P2 LEA R12, P5, R23, R2.reuse, 0x1 ;  /* 0x00000002170ca211 */ /* 0x080fe400078a08ff */
[----:B------:R-:W-:Y:S02]  /*d8c0*/  @!P1 LEA R14, P4, R22, R2, 0x1 ;  /* 0x00000002160e9211 */ /* 0x000fe400078808ff */
[----:B0-----:R-:W-:Y:S02]  /*d8d0*/  @!P3 LEA.HI.X R7, R17, R0, R20, 0x1, P6 ;  /* 0x000000001107b211 */ /* 0x001fe400030f0c14 */
[----:B------:R-:W-:Y:S02]  /*d8e0*/  @!P0 LEA R2, P6, R212, R2, 0x1 ;  /* 0x00000002d4028211 */ /* 0x000fe400078c08ff */
[-C--:B------:R-:W-:Y:S01]  /*d8f0*/  @!P2 LEA.HI.X R13, R23, R0.reuse, R19, 0x1, P5 ;  /* 0x00000000170da211 */ /* 0x080fe200028f0c13 */
[----:B------:R3:W-:Y:S01]  /*d900*/  @!P3 ST.E.128 desc[UR36][R6.64], RZ ;  /* 0x000000ff0600b985 */ /* 0x0007e2000c101d24 */
[----:B------:R-:W-:-:S02]  /*d910*/  @!P1 LEA.HI.X R15, R22, R0, R18, 0x1, P4 ;  /* 0x00000000160f9211 */ /* 0x000fc400020f0c12 */
[----:B------:R-:W-:Y:S01]  /*d920*/  @!P0 LEA.HI.X R3, R212, R0, R227, 0x1, P6 ;  /* 0x00000000d4038211 */ /* 0x000fe200030f0ce3 */
[----:B------:R3:W-:Y:S04]  /*d930*/  @!P2 ST.E.128 desc[UR36][R12.64], RZ ;  /* 0x000000ff0c00a985 */ /* 0x0007e8000c101d24 */
[----:B------:R3:W-:Y:S04]  /*d940*/  @!P1 ST.E.128 desc[UR36][R14.64], RZ ;  /* 0x000000ff0e009985 */ /* 0x0007e8000c101d24 */
[----:B------:R3:W-:Y:S02]  /*d950*/  @!P0 ST.E.128 desc[UR36][R2.64], RZ ;  /* 0x000000ff02008985 */ /* 0x0007e4000c101d24 */
.L_x_227:
[----:B------:R-:W-:Y:S05]  /*d960*/  BSYNC B1 ;  /* 0x0000000000017941 */ /* 0x000fea0003800000 */
.L_x_226:
[----:B0-----:R-:W-:Y:S01]  /*d970*/  IADD3 R0, R8, 0x60, RZ ;  /* 0x0000006008007810 */ /* 0x001fe20007ffe0ff */
[----:B---3--:R0:W3:Y:S03]  /*d980*/  SHFL.IDX PT, R6, R5, 0x3, 0x181f ;  /* 0x00781f0005067f89 */ /* 0x0080e600000e0000 */
[----:B------:R-:W-:Y:S01]  /*d990*/  ISETP.GE.AND P0, PT, R0, R11, PT ;  /* 0x0000000b0000720c */ /* 0x000fe20003f06270 */
[----:B-1----:R0:W1:-:S12]  /*d9a0*/  SHFL.IDX PT, R2, R4, 0x3, 0x181f ;  /* 0x00781f0004027f89 */ /* 0x00205800000e0000 */
[----:B0-----:R-:W-:Y:S05]  /*d9b0*/  @P0 BRA `(.L_x_218) ;  /* 0x0000000000440947 */ /* 0x001fea0003800000 */
[----:B------:R-:W-:Y:S02]  /*d9c0*/  ULDC UR4, c[0x0][0xac8] ;  /* 0x0002b20000047ab9 */ /* 0x000fe40000000800 */
[----:B------:R-:W-:Y:S02]  /*d9d0*/  ISETP.GE.AND P3, PT, R17, UR4, PT ;  /* 0x0000000411007c0c */ /* 0x000fe4000bf66270 */
[----:B------:R-:W-:Y:S02]  /*d9e0*/  ISETP.GE.AND P2, PT, R23, UR4, PT ;  /* 0x0000000417007c0c */ /* 0x000fe4000bf46270 */
[----:B------:R-:W-:Y:S02]  /*d9f0*/  ISETP.GE.AND P1, PT, R22, UR4, PT ;  /* 0x0000000416007c0c */ /* 0x000fe4000bf26270 */
[----:B------:R-:W-:-:S07]  /*da00*/  ISETP.GE.AND P0, PT, R212, UR4, PT ;  /* 0x00000004d4007c0c */ /* 0x000fce000bf06270 */
[-C--:B-12-4-:R-:W-:Y:S02]  /*da10*/  @!P3 LEA R4, P6, R17, R2.reuse, 0x1 ;  /* 0x000000021104b211 */ /* 0x096fe400078c08ff */
[-C--:B------:R-:W-:Y:S02]  /*da20*/  @!P2 LEA R8, P5, R23, R2.reuse, 0x1 ;  /* 0x000000021708a211 */ /* 0x080fe400078a08ff */
[----:B------:R-:W-:Y:S02]  /*da30*/  @!P1 LEA R10, P4, R22, R2, 0x1 ;  /* 0x00000002160a9211 */ /* 0x000fe400078808ff */
[----:B---3--:R-:W-:Y:S02]  /*da40*/  @!P3 LEA.HI.X R5, R17, R6, R20, 0x1, P6 ;  /* 0x000000061105b211 */ /* 0x008fe400030f0c14 */
        /* <DEDUP_REMOVED lines=8> */
.L_x_218:
[----:B------:R-:W-:Y:S05]  /*dad0*/  BSYNC B0 ;  /* 0x0000000000007941 */ /* 0x000fea0003800000 */
.L_x_209:
[----:B------:R-:W-:Y:S02]  /*dae0*/  ULDC UR4, c[0x0][0xc3c] ;  /* 0x00030f0000047ab9 */ /* 0x000fe40000000800 */
[----:B------:R-:W-:-:S06]  /*daf0*/  UISETP.GE.AND UP0, UPT, UR7, UR4, UPT ;  /* 0x000000040700728c */ /* 0x000fcc000bf06270 */
[----:B------:R-:W-:-:S13]  /*db00*/  PLOP3.LUT P0, PT, PT, PT, UP0, 0x80, 0x0 ;  /* 0x000000000000781c */ /* 0x000fda0003f0f008 */
[----:B------:R-:W-:Y:S05]  /*db10*/  @!P0 BRA `(.L_x_228) ;  /* 0xffffff3000ac8947 */ /* 0x000fea000383ffff */
[----:B------:R-:W-:Y:S05]  /*db20*/  EXIT ;  /* 0x000000000000794d */ /* 0x000fea0003800000 */
.L_x_181:
[----:B------:R-:W-:-:S08]  /*db30*/  NOP ;  /* 0x0000000000007918 */ /* 0x000fd00000000000 */
[----:B0-----:R-:W0:-:S00]  /*db40*/  USETMAXREG.DEALLOC.CTAPOOL 0x28 ;  /* 0x00000028000079c8 */ /* 0x001e0000080e0500 */
[----:B0-----:R-:W-:Y:S02]  /*db50*/  LOP3.LUT R0, R0, 0x3, RZ, 0xc0, !PT ;  /* 0x0000000300007812 */ /* 0x001fe400078ec0ff */
[----:B------:R-:W-:-:S04]  /*db60*/  LOP3.LUT R23, R23, 0xfffffeff, RZ, 0xc0, !PT ;  /* 0xfffffeff17177812 */ /* 0x000fc800078ec0ff */
[----:B------:R-:W0:Y:S02]  /*db70*/  SHFL.IDX PT, R0, R0, RZ, 0x1f ;  /* 0x00001fff00007589 */ /* 0x000e2400000e0000 */
[----:B0-----:R-:W-:Y:S01]  /*db80*/  ISETP.NE.AND P0, PT, R0, RZ, PT ;  /* 0x000000ff0000720c */ /* 0x001fe20003f05270 */
[----:B------:R-:W-:-:S12]  /*db90*/  IMAD.MOV.U32 R0, RZ, RZ, RZ ;  /* 0x000000ffff007224 */ /* 0x000fd800078e00ff */
[----:B------:R-:W-:Y:S01]  /*dba0*/  @P0 LOP3.LUT R23, R23, 0x100, RZ, 0xfc, !PT ;  /* 0x0000010017170812 */ /* 0x000fe200078efcff */
[----:B------:R-:W-:Y:S06]  /*dbb0*/  @!P0 BRA `(.L_x_229) ;  /* 0x00000000001c8947 */ /* 0x000fec0003800000 */
[----:B------:R-:W0:Y:S08]  /*dbc0*/  S2UR UR5, SR_CgaCtaId ;  /* 0x00000000000579c3 */ /* 0x000e300000008800 */
[----:B------:R-:W-:Y:S06]  /*dbd0*/  BAR.SYNC.DEFER_BLOCKING 0x5, 0x180 ;  /* 0x0146000000007b1d */ /* 0x000fec0000010000 */
[----:B------:R-:W-:-:S02]  /*dbe0*/  UMOV UR4, 0x400 ;  /* 0x0000040000047882 */ /* 0x000fc40000000000 */
[----:B0-----:R-:W-:-:S09]  /*dbf0*/  ULEA UR4, UR5, UR4, 0x18 ;  /* 0x0000000405047291 */ /* 0x001fd2000f8ec03f */
[----:B------:R-:W1:Y:S01]  /*dc00*/  LDS.128 R16, [UR4+0x388d0] ;  /* 0x0388d004ff107984 */ /* 0x000e620008000c00 */
[----:B------:R-:W-:Y:S06]  /*dc10*/  BAR.ARV 0x4, 0x180 ;  /* 0x0106000000007b1d */ /* 0x000fec0000002000 */
[----:B------:R-:W-:Y:S05]  /*dc20*/  BRA `(.L_x_230) ;  /* 0x0000000800007947 */ /* 0x000fea0003800000 */
.L_x_229:
[----:B------:R-:W0:Y:S01]  /*dc30*/  S2R R2, SR_TID.X ;  /* 0x0000000000027919 */ /* 0x000e220000002100 */
[----:B------:R-:W-:Y:S01]  /*dc40*/  ULDC UR4, c[0x0][0xc3c] ;  /* 0x00030f0000047ab9 */ /* 0x000fe20000000800 */
[----:B------:R-:W1:Y:S01]  /*dc50*/  S2UR UR6, SR_CTAID.X ;  /* 0x00000000000679c3 */ /* 0x000e620000002500 */
[----:B------:R-:W-:Y:S01]  /*dc60*/  ULDC UR5, c[0x0][0xc38] ;  /* 0x00030e0000057ab9 */ /* 0x000fe20000000800 */
[----:B0-----:R-:W-:-:S04]  /*dc70*/  LOP3.LUT R5, R2, 0x1f, RZ, 0xc0, !PT ;  /* 0x0000001f02057812 */ /* 0x001fc800078ec0ff */
[----:B------:R-:W-:-:S04]  /*dc80*/  ISETP.NE.AND P0, PT, R5, 0x1f, PT ;  /* 0x0000001f0500780c */ /* 0x000fc80003f05270 */
[----:B------:R-:W-:-:S13]  /*dc90*/  ISETP.GE.OR P1, PT, R5, UR4, !P0 ;  /* 0x0000000405007c0c */ /* 0x000fda000c726670 */
[----:B------:R-:W0:Y:S02]  /*dca0*/  @!P1 LDC.64 R2, c[0x0][0xc80] ;  /* 0x00032000ff029b82 */ /* 0x000e240000000a00 */
[----:B0-----:R-:W-:-:S05]  /*dcb0*/  @!P1 IMAD.WIDE.U32 R2, R5, 0x4, R2 ;  /* 0x0000000405029825 */ /* 0x001fca00078e0002 */
[----:B------:R-:W2:Y:S01]  /*dcc0*/  @!P1 LDG.E R0, desc[UR36][R2.64] ;  /* 0x0000002402009981 */ /* 0x000ea2000c1e1900 */
[C---:B------:R-:W-:Y:S01]  /*dcd0*/  ISETP.NE.AND P1, PT, R5.reuse, RZ, PT ;  /* 0x000000ff0500720c */ /* 0x040fe20003f25270 */
[----:B------:R-:W-:Y:S01]  /*dce0*/  UMOV UR4, URZ ;  /* 0x0000003f00047c82 */ /* 0x000fe20008000000 */
[C---:B------:R-:W-:Y:S01]  /*dcf0*/  ISETP.GE.U32.AND P2, PT, R5.reuse, 0x2, PT ;  /* 0x000000020500780c */ /* 0x040fe20003f46070 */
[----:B------:R-:W-:Y:S01]  /*dd00*/  IMAD.MOV.U32 R16, RZ, RZ, RZ ;  /* 0x000000ffff107224 */ /* 0x000fe200078e00ff */
[C---:B------:R-:W-:Y:S02]  /*dd10*/  ISETP.GE.U32.AND P3, PT, R5.reuse, 0x4, PT ;  /* 0x000000040500780c */ /* 0x040fe40003f66070 */
[C---:B------:R-:W-:Y:S02]  /*dd20*/  ISETP.GE.U32.AND P4, PT, R5.reuse, 0x8, PT ;  /* 0x000000080500780c */ /* 0x040fe40003f86070 */
[----:B------:R-:W-:Y:S01]  /*dd30*/  ISETP.GE.U32.AND P5, PT, R5, 0x10, PT ;  /* 0x000000100500780c */ /* 0x000fe20003fa6070 */
[----:B--2---:R-:W0:Y:S02]  /*dd40*/  SHFL.UP PT, R4, R0, 0x1, RZ ;  /* 0x0420000000047989 */ /* 0x004e2400000e00ff */
[----:B0-----:R-:W-:-:S05]  /*dd50*/  SEL R7, R4, RZ, P1 ;  /* 0x000000ff04077207 */ /* 0x001fca0000800000 */
[----:B------:R-:W-:-:S05]  /*dd60*/  IMAD.IADD R7, R0, 0x1, R7 ;  /* 0x0000000100077824 */ /* 0x000fca00078e0207 */
[----:B------:R-:W0:Y:S02]  /*dd70*/  SHFL.UP PT, R4, R7, 0x2, RZ ;  /* 0x0440000007047989 */ /* 0x000e2400000e00ff */
        /* <DEDUP_REMOVED lines=11> */
[----:B------:R-:W0:Y:S02]  /*de30*/  SHFL.IDX PT, R4, R7, 0x1f, 0x1f ;  /* 0x03e01f0007047f89 */ /* 0x000e2400000e0000 */
[----:B0-----:R-:W-:-:S05]  /*de40*/  IMAD R4, R4, UR5, RZ ;  /* 0x0000000504047c24 */ /* 0x001fca000f8e02ff */
[----:B-1----:R-:W-:Y:S02]  /*de50*/  ISETP.GT.AND P6, PT, R4, UR6, PT ;  /* 0x0000000604007c0c */ /* 0x002fe4000bfc4270 */
[----:B------:R-:W-:-:S11]  /*de60*/  MOV R3, R4 ;  /* 0x0000000400037202 */ /* 0x000fd60000000f00 */
[----:B------:R-:W-:Y:S05]  /*de70*/  @P6 BRA `(.L_x_231) ;  /* 0x0000000000946947 */ /* 0x000fea0003800000 */
[----:B------:R-:W-:Y:S01]  /*de80*/  IMAD.MOV.U32 R4, RZ, RZ, R3 ;  /* 0x000000ffff047224 */ /* 0x000fe200078e0003 */
[----:B------:R-:W-:Y:S01]  /*de90*/  UMOV UR4, URZ ;  /* 0x0000003f00047c82 */ /* 0x000fe20008000000 */
[----:B------:R-:W-:-:S05]  /*dea0*/  ULDC UR5, c[0x0][0xc38] ;  /* 0x00030e0000057ab9 */ /* 0x000fca0000000800 */
.L_x_235:
[----:B------:R-:W0:Y:S01]  /*deb0*/  LDC R2, c[0x0][0xc3c] ;  /* 0x00030f00ff027b82 */ /* 0x000e220000000800 */
[----:B------:R-:W-:-:S06]  /*dec0*/  UIADD3 UR4, UR4, 0x1f, URZ ;  /* 0x0000001f04047890 */ /* 0x000fcc000fffe03f */
[----:B0-----:R-:W-:-:S13]  /*ded0*/  ISETP.LE.AND P6, PT, R2, UR4, PT ;  /* 0x0000000402007c0c */ /* 0x001fda000bfc3270 */
[----:B------:R-:W-:Y:S05]  /*dee0*/  @P6 BRA `(.L_x_232) ;  /* 0x0000000400246947 */ /* 0x000fea0003800000 */
[----:B------:R-:W-:Y:S01]  /*def0*/  VIADD R7, R5, UR4 ;  /* 0x0000000405077c36 */ /* 0x000fe20008000000 */
[----:B------:R-:W-:Y:S01]  /*df00*/  BSSY B0, `(.L_x_233) ;  /* 0x0000007000007945 */ /* 0x000fe20003800000 */
[----:B------:R-:W-:-:S03]  /*df10*/  IMAD.MOV.U32 R0, RZ, RZ, RZ ;  /* 0x000000ffff007224 */ /* 0x000fc600078e00ff */
[----:B------:R-:W-:-:S13]  /*df20*/  ISETP.GE.OR P6, PT, R7, R2, !P0 ;  /* 0x000000020700720c */ /* 0x000fda00047c6670 */
[----:B------:R-:W-:Y:S05]  /*df30*/  @P6 BRA `(.L_x_234) ;  /* 0x00000000000c6947 */ /* 0x000fea0003800000 */
[----:B------:R-:W0:Y:S02]  /*df40*/  LDC.64 R2, c[0x0][0xc80] ;  /* 0x00032000ff027b82 */ /* 0x000e240000000a00 */
[----:B0-----:R-:W-:-:S05]  /*df50*/  IMAD.WIDE R2, R7, 0x4, R2 ;  /* 0x0000000407027825 */ /* 0x001fca00078e0202 */
[----:B------:R0:W5:Y:S02]  /*df60*/  LDG.E R0, desc[UR36][R2.64] ;  /* 0x0000002402007981 */ /* 0x000164000c1e1900 */
.L_x_234:
[----:B------:R-:W-:Y:S05]  /*df70*/  BSYNC B0 ;  /* 0x0000000000007941 */ /* 0x000fea0003800000 */
.L_x_233:
[----:B0----5:R-:W0:Y:S02]  /*df80*/  SHFL.UP PT, R2, R0, 0x1, RZ ;  /* 0x0420000000027989 */ /* 0x021e2400000e00ff */
        /* <DEDUP_REMOVED lines=12> */
[----:B0-----:R-:W-:-:S04]  /*e050*/  SEL R9, R8, RZ, P5 ;  /* 0x000000ff08097207 */ /* 0x001fc80002800000 */
[----:B------:R-:W-:-:S05]  /*e060*/  IADD3 R9, R6, R9, RZ ;  /* 0x0000000906097210 */ /* 0x000fca0007ffe0ff */
[----:B------:R-:W0:Y:S02]  /*e070*/  SHFL.IDX PT, R3, R9, 0x1f, 0x1f ;  /* 0x03e01f0009037f89 */ /* 0x000e2400000e0000 */
[----:B0-----:R-:W-:-:S04]  /*e080*/  IMAD R3, R3, UR5, RZ ;  /* 0x0000000503037c24 */ /* 0x001fc8000f8e02ff */
[----:B------:R-:W-:-:S05]  /*e090*/  IMAD.IADD R4, R3, 0x1, R4 ;  /* 0x0000000103047824 */ /* 0x000fca00078e0204 */
[----:B------:R-:W-:-:S13]  /*e0a0*/  ISETP.GT.AND P6, PT, R4, UR6, PT ;  /* 0x0000000604007c0c */ /* 0x000fda000bfc4270 */
[----:B------:R-:W-:Y:S05]  /*e0b0*/  @!P6 BRA `(.L_x_235) ;  /* 0xfffffffc007ce947 */ /* 0x000fea000383ffff */
[----:B------:R-:W-:-:S07]  /*e0c0*/  IMAD.MOV.U32 R7, RZ, RZ, R9 ;  /* 0x000000ffff077224 */ /* 0x000fce00078e0009 */
.L_x_231:
[----:B------:R-:W-:-:S04]  /*e0d0*/  IMAD.IADD R8, R4, 0x1, -R3 ;  /* 0x0000000104087824 */ /* 0x000fc800078e0a03 */
[----:B------:R-:W-:-:S05]  /*e0e0*/  IMAD R2, R7, UR5, R8 ;  /* 0x0000000507027c24 */ /* 0x000fca000f8e0208 */
[----:B------:R-:W-:-:S13]  /*e0f0*/  ISETP.GT.AND P0, PT, R2, UR6, PT ;  /* 0x0000000602007c0c */ /* 0x000fda000bf04270 */
[----:B------:R-:W-:-:S04]  /*e100*/  VOTE.ANY R4, PT, !P0 ;  /* 0x0000000000047806 */ /* 0x000fc800040e0100 */
[----:B------:R-:W0:Y:S01]  /*e110*/  POPC R19, R4 ;  /* 0x0000000400137309 */ /* 0x000e220000000000 */
[----:B------:R-:W-:Y:S01]  /*e120*/  ISETP.NE.AND P0, PT, R4, RZ, PT ;  /* 0x000000ff0400720c */ /* 0x000fe20003f05270 */
[----:B0-----:R-:W0:Y:S02]  /*e130*/  SHFL.IDX PT, R10, R0, R19, 0x1f ;  /* 0x00001f13000a7589 */ /* 0x001e2400000e0000 */
[----:B0-----:R-:W-:-:S04]  /*e140*/  IABS R9, R10 ;  /* 0x0000000a00097213 */ /* 0x001fc80000000000 */
[----:B------:R-:W0:Y:S08]  /*e150*/  I2F.RP R6, R9 ;  /* 0x0000000900067306 */ /* 0x000e300000209400 */
[----:B0-----:R-:W0:Y:S02]  /*e160*/  MUFU.RCP R6, R6 ;  /* 0x0000000600067308 */ /* 0x001e240000001000 */
[----:B0-----:R-:W-:-:S06]  /*e170*/  VIADD R2, R6, 0xffffffe ;  /* 0x0ffffffe06027836 */ /* 0x001fcc0000000000 */
[----:B------:R0:W1:Y:S01]  /*e180*/  F2I.FTZ.U32.TRUNC.NTZ R3, R2 ;  /* 0x0000000200037305 */ /* 0x000062000021f000 */
[----:B------:R-:W-:Y:S05]  /*e190*/  @!P0 BRA `(.L_x_236) ;  /* 0x0000000000088947 */ /* 0x000fea0003800000 */
[----:B------:R-:W-:-:S06]  /*e1a0*/  VIADD R16, R19, 0xffffffff ;  /* 0xffffffff13107836 */ /* 0x000fcc0000000000 */
[----:B------:R2:W3:Y:S02]  /*e1b0*/  SHFL.IDX PT, R16, R7, R16, 0x1f ;  /* 0x00001f1007107589 */ /* 0x0004e400000e0000 */
.L_x_236:
[----:B---3--:R-:W-:Y:S01]  /*e1c0*/  IMAD R16, R16, UR5, R8 ;  /* 0x0000000510107c24 */ /* 0x008fe2000f8e0208 */
[----:B0-----:R-:W-:Y:S01]  /*e1d0*/  IABS R2, R10 ;  /* 0x0000000a00027213 */ /* 0x001fe20000000000 */
[----:B-1----:R-:W-:Y:S01]  /*e1e0*/  IMAD.MOV R0, RZ, RZ, -R3 ;  /* 0x000000ffff007224 */ /* 0x002fe200078e0a03 */
[----:B------:R-:W-:Y:S02]  /*e1f0*/  IADD3 R19, R19, UR4, RZ ;  /* 0x0000000413137c10 */ /* 0x000fe4000fffe0ff */
[----:B------:R-:W-:Y:S01]  /*e200*/  IADD3 R11, -R16, UR6, RZ ;  /* 0x00000006100b7c10 */ /* 0x000fe2000fffe1ff */
[----:B------:R-:W-:Y:S01]  /*e210*/  IMAD.MOV R4, RZ, RZ, -R2 ;  /* 0x000000ffff047224 */ /* 0x000fe200078e0a02 */
[----:B------:R-:W-:Y:S01]  /*e220*/  MOV R2, RZ ;  /* 0x000000ff00027202 */ /* 0x000fe20000000f00 */
[----:B--2---:R-:W-:Y:S01]  /*e230*/  IMAD R7, R0, R9, RZ ;  /* 0x0000000900077224 */ /* 0x004fe200078e02ff */
[----:B------:R-:W-:-:S03]  /*e240*/  IABS R0, R11 ;  /* 0x0000000b00007213 */ /* 0x000fc60000000000 */
[----:B------:R-:W-:-:S04]  /*e250*/  IMAD.HI.U32 R2, R3, R7, R2 ;  /* 0x0000000703027227 */ /* 0x000fc800078e0002 */
[----:B------:R-:W-:Y:S02]  /*e260*/  IMAD.MOV.U32 R3, RZ, RZ, R0 ;  /* 0x000000ffff037224 */ /* 0x000fe400078e0000 */
[----:B------:R-:W-:Y:S02]  /*e270*/  IMAD.MOV.U32 R0, RZ, RZ, R4 ;  /* 0x000000ffff007224 */ /* 0x000fe400078e0004 */
[----:B------:R-:W-:-:S04]  /*e280*/  IMAD.HI.U32 R2, R2, R3, RZ ;  /* 0x0000000302027227 */ /* 0x000fc800078e00ff */
[----:B------:R-:W-:-:S05]  /*e290*/  IMAD R0, R2, R0, R3 ;  /* 0x0000000002007224 */ /* 0x000fca00078e0203 */
[----:B------:R-:W-:-:S13]  /*e2a0*/  ISETP.GT.U32.AND P1, PT, R9, R0, PT ;  /* 0x000000000900720c */ /* 0x000fda0003f24070 */
[----:B------:R-:W-:Y:S02]  /*e2b0*/  @!P1 IMAD.IADD R0, R0, 0x1, -R9 ;  /* 0x0000000100009824 */ /* 0x000fe400078e0a09 */
[----:B------:R-:W-:Y:S01]  /*e2c0*/  @!P1 VIADD R2, R2, 0x1 ;  /* 0x0000000102029836 */ /* 0x000fe20000000000 */
[----:B------:R-:W-:Y:S02]  /*e2d0*/  ISETP.NE.AND P1, PT, R10, RZ, PT ;  /* 0x000000ff0a00720c */ /* 0x000fe40003f25270 */
[----:B------:R-:W-:Y:S02]  /*e2e0*/  ISETP.GE.U32.AND P0, PT, R0, R9, PT ;  /* 0x000000090000720c */ /* 0x000fe40003f06070 */
[----:B------:R-:W-:-:S04]  /*e2f0*/  LOP3.LUT R0, R11, R10, RZ, 0x3c, !PT ;  /* 0x0000000a0b007212 */ /* 0x000fc800078e3cff */
[----:B------:R-:W-:-:S07]  /*e300*/  ISETP.GE.AND P2, PT, R0, RZ, PT ;  /* 0x000000ff0000720c */ /* 0x000fce0003f46270 */
[----:B------:R-:W-:-:S06]  /*e310*/  @P0 VIADD R2, R2, 0x1 ;  /* 0x0000000102020836 */ /* 0x000fcc0000000000 */
[----:B------:R-:W-:Y:S01]  /*e320*/  @!P2 IMAD.MOV R2, RZ, RZ, -R2 ;  /* 0x000000ffff02a224 */ /* 0x000fe200078e0a02 */
[----:B------:R-:W-:-:S05]  /*e330*/  @!P1 LOP3.LUT R2, RZ, R10, RZ, 0x33, !PT ;  /* 0x0000000aff029212 */ /* 0x000fca00078e33ff */
[--C-:B------:R-:W-:Y:S02]  /*e340*/  IMAD.MOV R17, RZ, RZ, -R2.reuse ;  /* 0x000000ffff117224 */ /* 0x100fe400078e0a02 */
[----:B------:R-:W-:Y:S02]  /*e350*/  IMAD.MOV.U32 R18, RZ, RZ, R2 ;  /* 0x000000ffff127224 */ /* 0x000fe400078e0002 */
[----:B------:R-:W-:Y:S01]  /*e360*/  IMAD R17, R10, R17, R11 ;  /* 0x000000110a117224 */ /* 0x000fe200078e020b */
[----:B------:R-:W-:Y:S06]  /*e370*/  BRA `(.L_x_237) ;  /* 0x0000000000147947 */ /* 0x000fec0003800000 */
.L_x_232:
[----:B------:R-:W-:Y:S01]  /*e380*/  ULDC UR4, c[0x0][0xc3c] ;  /* 0x00030f0000047ab9 */ /* 0x000fe20000000800 */
[----:B------:R-:W-:Y:S02]  /*e390*/  IMAD.MOV.U32 R17, RZ, RZ, RZ ;  /* 0x000000ffff117224 */ /* 0x000fe400078e00ff */
[----:B------:R-:W-:Y:S02]  /*e3a0*/  IMAD.U32 R16, RZ, RZ, UR6 ;  /* 0x00000006ff107e24 */ /* 0x000fe4000f8e00ff */
[----:B------:R-:W-:Y:S02]  /*e3b0*/  IMAD.MOV.U32 R18, RZ, RZ, RZ ;  /* 0x000000ffff127224 */ /* 0x000fe400078e00ff */
[----:B------:R-:W-:-:S07]  /*e3c0*/  IMAD.U32 R19, RZ, RZ, UR4 ;  /* 0x00000004ff137e24 */ /* 0x000fce000f8e00ff */
.L_x_237:
[----:B------:R-:W-:-:S13]  /*e3d0*/  ISETP.NE.AND P0, PT, R5, RZ, PT ;  /* 0x000000ff0500720c */ /* 0x000fda0003f05270 */
[----:B------:R-:W0:Y:S01]  /*e3e0*/  @!P0 S2R R3, SR_CgaCtaId ;  /* 0x0000000000038919 */ /* 0x000e220000008800 */
[----:B------:R-:W-:-:S04]  /*e3f0*/  @!P0 MOV R0, 0x400 ;  /* 0x0000040000008802 */ /* 0x000fc80000000f00 */
[----:B0-----:R-:W-:-:S05]  /*e400*/  @!P0 LEA R0, R3, R0, 0x18 ;  /* 0x0000000003008211 */ /* 0x001fca00078ec0ff */
[----:B------:R0:W-:Y:S01]  /*e410*/  @!P0 STS.128 [R0+0x388d0], R16 ;  /* 0x0388d01000008388 */ /* 0x0001e20000000c00 */
[----:B------:R-:W-:Y:S06]  /*e420*/  BAR.ARV 0x5, 0x180 ;  /* 0x0146000000007b1d */ /* 0x000fec0000002000 */
.L_x_230:
[----:B------:R2:W-:Y:S01]  /*e430*/  STL [R1+0x1c], RZ ;  /* 0x00001cff01007387 */ /* 0x0005e20000100800 */
[----:B------:R-:W-:Y:S01]  /*e440*/  ULDC UR4, c[0x0][0xc3c] ;  /* 0x00030f0000047ab9 */ /* 0x000fe20000000800 */
[----:B------:R-:W-:Y:S01]  /*e450*/  IMAD.MOV.U32 R28, RZ, RZ, 0x1 ;  /* 0x00000001ff1c7424 */ /* 0x000fe200078e00ff */
[----:B-1----:R-:W-:Y:S01]  /*e460*/  ISETP.GE.AND P0, PT, R19, UR4, PT ;  /* 0x0000000413007c0c */ /* 0x002fe2000bf06270 */
[----:B------:R-:W-:-:S12]  /*e470*/  IMAD.MOV.U32 R27, RZ, RZ, RZ ;  /* 0x000000ffff1b7224 */ /* 0x000fd800078e00ff */
[----:B--2---:R-:W-:Y:S05]  /*e480*/  @P0 BRA `(.L_x_238) ;  /* 0x0000004800140947 */ /* 0x004fea0003800000 */
[----:B0-----:R-:W2:Y:S01]  /*e490*/  LDL R0, [R1+0x24] ;  /* 0x0000240001007983 */ /* 0x001ea20000100800 */
[----:B------:R-:W0:Y:S01]  /*e4a0*/  S2UR UR5, SR_CgaCtaId ;  /* 0x00000000000579c3 */ /* 0x000e220000008800 */
[----:B------:R-:W-:Y:S01]  /*e4b0*/  BSSY B8, `(.L_x_238) ;  /* 0x0000482000087945 */ /* 0x000fe20003800000 */
[----:B------:R-:W-:Y:S01]  /*e4c0*/  IMAD.MOV.U32 R28, RZ, RZ, 0x1 ;  /* 0x00000001ff1c7424 */ /* 0x000fe200078e00ff */
[----:B------:R-:W1:Y:S01]  /*e4d0*/  S2R R2, SR_TID.X ;  /* 0x0000000000027919 */ /* 0x000e620000002100 */
[----:B------:R-:W-:Y:S01]  /*e4e0*/  IMAD.MOV.U32 R27, RZ, RZ, RZ ;  /* 0x000000ffff1b7224 */ /* 0x000fe200078e00ff */
[----:B------:R-:W-:Y:S01]  /*e4f0*/  ULDC UR39, c[0x0][0xc] ;  /* 0x0000030000277ab9 */ /* 0x000fe20000000800 */
[----:B------:R3:W-:Y:S01]  /*e500*/  STL [R1+0x1c], RZ ;  /* 0x00001cff01007387 */ /* 0x0007e20000100800 */
[C---:B-1----:R-:W-:Y:S02]  /*e510*/  SHF.L.U32 R33, R2.reuse, 0x3, RZ ;  /* 0x0000000302217819 */ /* 0x042fe400000006ff */
[----:B------:R-:W-:-:S04]  /*e520*/  LOP3.LUT R3, R2, 0x7f, RZ, 0xc0, !PT ;  /* 0x0000007f02037812 */ /* 0x000fc800078ec0ff */
[----:B------:R-:W-:Y:S02]  /*e530*/  SHF.R.U32.HI R3, RZ, 0x3, R3 ;  /* 0x00000003ff037819 */ /* 0x000fe40000011603 */
[----:B--2---:R-:W-:Y:S02]  /*e540*/  R2UR UR4, R0 ;  /* 0x00000000000472ca */ /* 0x004fe400000e0000 */
[----:B------:R-:W-:-:S04]  /*e550*/  LOP3.LUT R0, R33, 0x1f8, RZ, 0xc0, !PT ;  /* 0x000001f821007812 */ /* 0x000fc800078ec0ff */
[----:B------:R-:W-:Y:S01]  /*e560*/  LOP3.LUT R0, R0, 0x38, R2, 0x78, !PT ;  /* 0x0000003800007812 */ /* 0x000fe200078e7802 */
[----:B------:R-:W-:-:S03]  /*e570*/  IMAD.SHL.U32 R2, R2, 0x10, RZ ;  /* 0x0000001002027824 */ /* 0x000fc600078e00ff */
[----:B------:R-:W-:Y:S02]  /*e580*/  LOP3.LUT R32, R0, 0x200, R33, 0xf8, !PT ;  /* 0x0000020000207812 */ /* 0x000fe400078ef821 */
[----:B------:R-:W-:Y:S01]  /*e590*/  LOP3.LUT R33, R33, 0x38, RZ, 0xc0, !PT ;  /* 0x0000003821217812 */ /* 0x000fe200078ec0ff */
[----:B------:R-:W-:Y:S01]  /*e5a0*/  ULOP3.LUT UR38, UR4, 0x2, URZ, 0xfc, !UPT ;  /* 0x0000000204267892 */ /* 0x000fe2000f8efc3f */
[----:B------:R-:W-:Y:S02]  /*e5b0*/  LOP3.LUT R2, R3, 0x70, R2, 0xf8, !PT ;  /* 0x0000007003027812 */ /* 0x000fe400078ef802 */
[----:B------:R-:W-:Y:S01]  /*e5c0*/  UMOV UR4, 0x400 ;  /* 0x0000040000047882 */ /* 0x000fe20000000000 */
[C---:B------:R-:W-:Y:S01]  /*e5d0*/  LOP3.LUT R0, R33.reuse, 0x40, RZ, 0xfc, !PT ;  /* 0x0000004021007812 */ /* 0x040fe200078efcff */
[----:B0-----:R-:W-:Y:S01]  /*e5e0*/  ULEA UR4, UR5, UR4, 0x18 ;  /* 0x0000000405047291 */ /* 0x001fe2000f8ec03f */
[C---:B------:R-:W-:Y:S02]  /*e5f0*/  LOP3.LUT R37, R33.reuse, 0x80, RZ, 0xfc, !PT ;  /* 0x0000008021257812 */ /* 0x040fe400078efcff */
[----:B------:R-:W-:-:S03]  /*e600*/  LOP3.LUT R36, R33, 0xc0, RZ, 0xfc, !PT ;  /* 0x000000c021247812 */ /* 0x000fc600078efcff */
[----:B------:R-:W-:-:S04]  /*e610*/  IMAD.U32 R22, RZ, RZ, UR4 ;  /* 0x00000004ff167e24 */ /* 0x000fc8000f8e00ff */
[----:B---3--:R-:W-:-:S07]  /*e620*/  IMAD R34, R32, 0x2, R22 ;  /* 0x0000000220227824 */ /* 0x008fce00078e0216 */
.L_x_303:
[----:B0-----:R-:W0:Y:S02]  /*e630*/  LDC.64 R2, c[0x0][0xc88] ;  /* 0x00032200ff027b82 */ /* 0x001e240000000a00 */
[----:B0-----:R-:W-:-:S05]  /*e640*/  IMAD.WIDE R2, R19, 0x4, R2 ;  /* 0x0000000413027825 */ /* 0x001fca00078e0202 */
[----:B--2---:R-:W2:Y:S01]  /*e650*/  LDG.E R29, desc[UR36][R2.64] ;  /* 0x00000024021d7981 */ /* 0x004ea2000c1e1900 */
[----:B------:R-:W-:Y:S05]  /*e660*/  YIELD ;  /* 0x0000000000007946 */ /* 0x000fea0003800000 */
[----:B------:R-:W-:Y:S01]  /*e670*/  ULDC.64 UR4, c[0x0][0xa28] ;  /* 0x00028a0000047ab9 */ /* 0x000fe20000000a00 */
[----:B------:R-:W-:Y:S01]  /*e680*/  IMAD.MOV.U32 R30, RZ, RZ, RZ ;  /* 0x000000ffff1e7224 */ /* 0x000fe200078e00ff */
[----:B------:R-:W-:Y:S01]  /*e690*/  ISETP.NE.U32.AND P0, PT, RZ, UR4, PT ;  /* 0x00000004ff007c0c */ /* 0x000fe2000bf05070 */
[----:B------:R-:W-:-:S03]  /*e6a0*/  ULDC.64 UR6, c[0x0][0xa18] ;  /* 0x0002860000067ab9 */ /* 0x000fc60000000a00 */
[----:B------:R-:W-:Y:S02]  /*e6b0*/  ISETP.NE.AND.EX P0, PT, RZ, UR5, PT, P0 ;  /* 0x00000005ff007c0c */ /* 0x000fe4000bf05300 */
[----:B------:R-:W-:Y:S02]  /*e6c0*/  MOV R35, RZ ;  /* 0x000000ff00237202 */ /* 0x000fe40000000f00 */
[----:B--2---:R-:W-:-:S09]  /*e6d0*/  SHF.R.S32.HI R0, RZ, 0x1f, R29 ;  /* 0x0000001fff007819 */ /* 0x004fd2000001141d */
[C---:B------:R-:W-:Y:S01]  /*e6e0*/  @P0 LEA R2, P1, R29.reuse, UR4, 0x2 ;  /* 0x000000041d020c11 */ /* 0x040fe2000f8210ff */
[C---:B------:R-:W-:Y:S01]  /*e6f0*/  IMAD.SHL.U32 R24, R29.reuse, 0x4, RZ ;  /* 0x000000041d187824 */ /* 0x040fe200078e00ff */
[C-C-:B------:R-:W-:Y:S01]  /*e700*/  SHF.L.U64.HI R25, R29.reuse, 0x2, R0.reuse ;  /* 0x000000021d197819 */ /* 0x140fe20000010200 */
[----:B------:R0:W-:Y:S01]  /*e710*/  STL [R1+0xc], R0 ;  /* 0x00000c0001007387 */ /* 0x0001e20000100800 */
[----:B------:R-:W-:Y:S01]  /*e720*/  @P0 LEA.HI.X R3, R29, UR5, R0, 0x2, P1 ;  /* 0x000000051d030c11 */ /* 0x000fe200088f1400 */
[----:B------:R-:W-:-:S04]  /*e730*/  ULDC.64 UR4, c[0x0][0xa00] ;  /* 0x0002800000047ab9 */ /* 0x000fc80000000a00 */
[----:B-1----:R1:W2:Y:S01]  /*e740*/  @P0 LDG.E R30, desc[UR36][R2.64] ;  /* 0x00000024021e0981 */ /* 0x0022a2000c1e1900 */
[----:B------:R-:W-:Y:S02]  /*e750*/  ISETP.NE.U32.AND P0, PT, RZ, UR4, PT ;  /* 0x00000004ff007c0c */ /* 0x000fe4000bf05070 */
[----:B------:R-:W-:Y:S02]  /*e760*/  LOP3.LUT R23, R23, 0xffffff7f, RZ, 0xc0, !PT ;  /* 0xffffff7f17177812 */ /* 0x000fe400078ec0ff */
[----:B------:R-:W-:Y:S02]  /*e770*/  ISETP.NE.AND.EX P2, PT, RZ, UR5, PT, P0 ;  /* 0x00000005ff007c0c */ /* 0x000fe4000bf45300 */
[----:B------:R-:W-:Y:S02]  /*e780*/  ISETP.NE.U32.AND P0, PT, RZ, UR6, PT ;  /* 0x00000006ff007c0c */ /* 0x000fe4000bf05070 */
[----:B-1----:R-:W-:Y:S02]  /*e790*/  IADD3 R2, P1, R24, UR4, RZ ;  /* 0x0000000418027c10 */ /* 0x002fe4000ff3e0ff */
[----:B------:R-:W-:-:S02]  /*e7a0*/  ISETP.NE.AND.EX P0, PT, RZ, UR7, PT, P0 ;  /* 0x00000007ff007c0c */ /* 0x000fc4000bf05300 */
[----:B------:R-:W-:Y:S01]  /*e7b0*/  IADD3.X R3, R25, UR5, RZ, P1, !PT ;  /* 0x0000000519037c10 */ /* 0x000fe20008ffe4ff */
[----:B------:R-:W-:-:S04]  /*e7c0*/  ULDC.64 UR4, c[0x0][0x418] ;  /* 0x0001060000047ab9 */ /* 0x000fc80000000a00 */
[----:B------:R-:W-:Y:S01]  /*e7d0*/  @P2 LOP3.LUT R23, R23, 0x80, RZ, 0xfc, !PT ;  /* 0x0000008017172812 */ /* 0x000fe200078efcff */
[----:B------:R1:W5:Y:S05]  /*e7e0*/  @P2 LDG.E R35, desc[UR36][R2.64] ;  /* 0x0000002402232981 */ /* 0x00036a000c1e1900 */
[----:B------:R-:W-:-:S04]  /*e7f0*/  @P0 IADD3 R4, P1, R24, UR6, RZ ;  /* 0x0000000618040c10 */ /* 0x000fc8000ff3e0ff */
[----:B------:R-:W-:-:S05]  /*e800*/  @P0 IADD3.X R5, R25, UR7, RZ, P1, !PT ;  /* 0x0000000719050c10 */ /* 0x000fca0008ffe4ff */
[----:B------:R-:W3:Y:S01]  /*e810*/  @P0 LDG.E R4, desc[UR36][R4.64] ;  /* 0x0000002404040981 */ /* 0x000ee2000c1e1900 */
[----:B------:R-:W-:-:S03]  /*e820*/  UISETP.NE.U32.AND UP0, UPT, UR4, URZ, UPT ;  /* 0x0000003f0400728c */ /* 0x000fc6000bf05070 */
[----:B------:R-:W-:Y:S01]  /*e830*/  ULDC UR4, c[0x0][0x424] ;  /* 0x0001090000047ab9 */ /* 0x000fe20000000800 */
[----:B------:R-:W-:-:S03]  /*e840*/  UISETP.NE.AND.EX UP0, UPT, UR5, URZ, UPT, UP0 ;  /* 0x0000003f0500728c */ /* 0x000fc6000bf05300 */
[----:B------:R-:W-:Y:S01]  /*e850*/  ULDC UR5, c[0x0][0x2f0] ;  /* 0x0000bc0000057ab9 */ /* 0x000fe20000000800 */
[----:B------:R-:W-:-:S04]  /*e860*/  USEL UR4, UR4, 0x1, UP0 ;  /* 0x0000000104047887 */ /* 0x000fc80008000000 */
[----:B------:R-:W-:-:S06]  /*e870*/  UIMAD UR4, UR4, UR5, URZ ;  /* 0x00000005040472a4 */ /* 0x000fcc000f8e023f */
[----:B0-----:R-:W-:Y:S01]  /*e880*/  IMAD.U32 R0, RZ, RZ, UR4 ;  /* 0x00000004ff007e24 */ /* 0x001fe2000f8e00ff */
[----:B--2---:R1:W-:Y:S04]  /*e890*/  STL [R1+0x4], R30 ;  /* 0x0000041e01007387 */ /* 0x0043e80000100800 */
[----:B---3--:R1:W-:Y:S01]  /*e8a0*/  @P0 STL [R1+0x18], R4 ;  /* 0x0000180401000387 */ /* 0x0083e20000100800 */
[----:B------:R-:W-:Y:S05]  /*e8b0*/  @P0 BRA `(.L_x_239) ;  /* 0x0000000000200947 */ /* 0x000fea0003800000 */
[----:B------:R-:W-:Y:S02]  /*e8c0*/  ULDC UR4, c[0x0][0x288] ;  /* 0x0000a20000047ab9 */ /* 0x000fe40000000800 */
[----:B-1----:R-:W-:-:S05]  /*e8d0*/  IMAD.U32 R4, RZ, RZ, UR4 ;  /* 0x00000004ff047e24 */ /* 0x002fca000f8e00ff */
[----:B------:R0:W-:Y:S01]  /*e8e0*/  STL [R1+0x18], R4 ;  /* 0x0000180401007387 */ /* 0x0001e20000100800 */
[----:B------:R-:W-:Y:S05]  /*e8f0*/  @!P2 BRA `(.L_x_239) ;  /* 0x000000000010a947 */ /* 0x000fea0003800000 */
[----:B------:R-:W2:Y:S04]  /*e900*/  LDG.E R5, desc[UR36][R2.64] ;  /* 0x0000002402057981 */ /* 0x000ea8000c1e1900 */
[----:B0-----:R-:W2:Y:S02]  /*e910*/  LDG.E R4, desc[UR36][R2.64+0x4] ;  /* 0x0000042402047981 */ /* 0x001ea4000c1e1900 */
[----:B--2---:R-:W-:-:S05]  /*e920*/  IMAD.IADD R2, R4, 0x1, -R5 ;  /* 0x0000000104027824 */ /* 0x004fca00078e0a05 */
[----:B------:R2:W-:Y:S02]  /*e930*/  STL [R1+0x18], R2 ;  /* 0x0000180201007387 */ /* 0x0005e40000100800 */
.L_x_239:
[----:B------:R-:W-:Y:S01]  /*e940*/  ULDC.64 UR4, c[0x0][0xa20] ;  /* 0x0002880000047ab9 */ /* 0x000fe20000000a00 */
[----:B------:R-:W-:Y:S01]  /*e950*/  IMAD.MOV.U32 R31, RZ, RZ, R29 ;  /* 0x000000ffff1f7224 */ /* 0x000fe200078e001d */
[----:B------:R-:W-:-:S04]  /*e960*/  ISETP.NE.U32.AND P0, PT, RZ, UR4, PT ;  /* 0x00000004ff007c0c */ /* 0x000fc8000bf05070 */
[----:B------:R-:W-:-:S13]  /*e970*/  ISETP.NE.AND.EX P0, PT, RZ, UR5, PT, P0 ;  /* 0x00000005ff007c0c */ /* 0x000fda000bf05300 */
[----:B------:R-:W-:Y:S05]  /*e980*/  @!P0 BRA `(.L_x_240) ;  /* 0x0000000000108947 */ /* 0x000fea0003800000 */
[----:B-12---:R-:W-:-:S04]  /*e990*/  IADD3 R2, P0, R24, UR4, RZ ;  /* 0x0000000418027c10 */ /* 0x006fc8000ff1e0ff */
[----:B------:R-:W-:-:S05]  /*e9a0*/  IADD3.X R3, R25, UR5, RZ, P0, !PT ;  /* 0x0000000519037c10 */ /* 0x000fca00087fe4ff */
[----:B------:R3:W5:Y:S01]  /*e9b0*/  LDG.E R0, desc[UR36][R2.64] ;  /* 0x0000002402007981 */ /* 0x000762000c1e1900 */
[----:B------:R-:W-:Y:S05]  /*e9c0*/  BRA `(.L_x_241) ;  /* 0x0000000000247947 */ /* 0x000fea0003800000 */
.L_x_240:
[----:B------:R-:W-:Y:S02]  /*e9d0*/  ULDC.64 UR4, c[0x0][0xa08] ;  /* 0x0002820000047ab9 */ /* 0x000fe40000000a00 */
[----:B------:R-:W-:-:S04]  /*e9e0*/  ISETP.NE.U32.AND P0, PT, RZ, UR4, PT ;  /* 0x00000004ff007c0c */ /* 0x000fc8000bf05070 */
[----:B------:R-:W-:-:S13]  /*e9f0*/  ISETP.NE.AND.EX P0, PT, RZ, UR5, PT, P0 ;  /* 0x00000005ff007c0c */ /* 0x000fda000bf05300 */
[----:B------:R-:W-:Y:S05]  /*ea00*/  @!P0 BRA `(.L_x_241) ;  /* 0x0000000000148947 */ /* 0x000fea0003800000 */
[----:B-12---:R-:W1:Y:S02]  /*ea10*/  LDC.64 R2, c[0x0][0xa08] ;  /* 0x00028200ff027b82 */ /* 0x006e640000000a00 */
[----:B-1----:R-:W-:-:S05]  /*ea20*/  IMAD.WIDE R2, R31, 0x4, R2 ;  /* 0x000000041f027825 */ /* 0x002fca00078e0202 */
[----:B------:R-:W2:Y:S04]  /*ea30*/  LDG.E R0, desc[UR36][R2.64] ;  /* 0x0000002402007981 */ /* 0x000ea8000c1e1900 */
[----:B------:R-:W2:Y:S02]  /*ea40*/  LDG.E R5, desc[UR36][R2.64+0x4] ;  /* 0x0000042402057981 */ /* 0x000ea4000c1e1900 */
[----:B--2---:R-:W-:-:S07]  /*ea50*/  IMAD.IADD R0, R5, 0x1, -R0 ;  /* 0x0000000105007824 */ /* 0x004fce00078e0a00 */
.L_x_241:
[----:B-123-5:R-:W-:Y:S01]  /*ea60*/  IMAD.IADD R2, R0, 0x1, -R30 ;  /* 0x0000000100027824 */ /* 0x02efe200078e0a1e */
[----:B------:R-:W-:Y:S03]  /*ea70*/  BSSY B7, `(.L_x_242) ;  /* 0x0000387000077945 */ /* 0x000fe60003800000 */
[C---:B------:R-:W-:Y:S01]  /*ea80*/  VIADD R0, R2.reuse, 0x4f ;  /* 0x0000004f02007836 */ /* 0x040fe20000000000 */
[----:B------:R1:W-:Y:S01]  /*ea90*/  STL [R1], R2 ;  /* 0x0000000201007387 */ /* 0x0003e20000100800 */
[----:B------:R-:W-:Y:S02]  /*eaa0*/  ISETP.GT.AND P0, PT, R2, RZ, PT ;  /* 0x000000ff0200720c */ /* 0x000fe40003f04270 */
[----:B------:R-:W-:-:S05]  /*eab0*/  IMAD.HI R0, R0, 0x66666667, RZ ;  /* 0x6666666700007827 */ /* 0x000fca00078e02ff */
[----:B------:R-:W-:-:S04]  /*eac0*/  SHF.R.U32.HI R3, RZ, 0x1f, R0 ;  /* 0x0000001fff037819 */ /* 0x000fc80000011600 */
[----:B------:R-:W-:-:S05]  /*ead0*/  LEA.HI.SX32 R0, R0, R3, 0x1b ;  /* 0x0000000300007211 */ /* 0x000fca00078fdaff */
[----:B------:R1:W-:Y:S01]  /*eae0*/  STL [R1+0x20], R0 ;  /* 0x0000200001007387 */ /* 0x0003e20000100800 */
[----:B------:R-:W-:Y:S05]  /*eaf0*/  @P0 BRA `(.L_x_243) ;  /* 0x0000000000440947 */ /* 0x000fea0003800000 */
[----:B-1----:R-:W1:Y:S02]  /*eb00*/  S2R R2, SR_TID.X ;  /* 0x0000000000027919 */ /* 0x002e640000002100 */
[----:B-1----:R-:W-:-:S04]  /*eb10*/  LOP3.LUT R2, R2, 0x7f, RZ, 0xc0, !PT ;  /* 0x0000007f02027812 */ /* 0x002fc800078ec0ff */
[----:B------:R-:W-:-:S13]  /*eb20*/  ISETP.NE.AND P0, PT, R2, RZ, PT ;  /* 0x000000ff0200720c */ /* 0x000fda0003f05270 */
[----:B------:R-:W-:Y:S05]  /*eb30*/  @P0 BRA `(.L_x_244) ;  /* 0x0000003400e80947 */ /* 0x000fea0003800000 */
[----:B------:R-:W1:Y:S01]  /*eb40*/  S2R R5, SR_LANEID ;  /* 0x0000000000057919 */ /* 0x000e620000000000 */
[----:B------:R-:W-:Y:S01]  /*eb50*/  VOTEU.ANY UR4, UPT, PT ;  /* 0x0000000000047886 */ /* 0x000fe200038e0100 */
[----:B------:R-:W2:Y:S01]  /*eb60*/  LDC.64 R2, c[0x0][0xc60] ;  /* 0x00031800ff027b82 */ /* 0x000ea20000000a00 */
[----:B------:R-:W1:Y:S02]  /*eb70*/  FLO.U32 R0, UR4 ;  /* 0x0000000400007d00 */ /* 0x000e6400080e0000 */
[----:B-1----:R-:W-:-:S06]  /*eb80*/  ISETP.EQ.U32.AND P0, PT, R0, R5, PT ;  /* 0x000000050000720c */ /* 0x002fcc0003f02070 */
[----:B------:R-:W2:Y:S07]  /*eb90*/  POPC R5, UR4 ;  /* 0x0000000400057d09 */ /* 0x000eae0008000000 */
[----:B--2---:R-:W2:Y:S01]  /*eba0*/  @P0 ATOMG.E.ADD.STRONG.GPU PT, R3, desc[UR36][R2.64], R5 ;  /* 0x00000005020309a8 */ /* 0x004ea200081ee1e4 */
[----:B0-----:R-:W0:Y:S02]  /*ebb0*/  S2R R4, SR_LTMASK ;  /* 0x0000000000047919 */ /* 0x001e240000003900 */
[----:B0-----:R-:W-:-:S04]  /*ebc0*/  LOP3.LUT R4, R4, UR4, RZ, 0xc0, !PT ;  /* 0x0000000404047c12 */ /* 0x001fc8000f8ec0ff */
[----:B------:R-:W0:Y:S01]  /*ebd0*/  POPC R7, R4 ;  /* 0x0000000400077309 */ /* 0x000e220000000000 */
[----:B--2---:R-:W0:Y:S02]  /*ebe0*/  SHFL.IDX PT, R0, R3, R0, 0x1f ;  /* 0x00001f0003007589 */ /* 0x004e2400000e0000 */
[----:B0-----:R-:W-:Y:S01]  /*ebf0*/  IADD3 R16, R0, UR39, R7 ;  /* 0x0000002700107c10 */ /* 0x001fe2000fffe007 */
[----:B------:R-:W-:Y:S06]  /*ec00*/  BRA `(.L_x_244) ;  /* 0x0000003400b47947 */ /* 0x000fec0003800000 */
.L_x_243:
[----:B-1----:R-:W-:Y:S01]  /*ec10*/  IADD3 R0, R22, 0x24400, RZ ;  /* 0x0002440016007810 */ /* 0x002fe20007ffe0ff */
[----:B------:R-:W-:Y:S03]  /*ec20*/  BSSY B6, `(.L_x_245) ;  /* 0x0000013000067945 */ /* 0x000fe60003800000 */
[----:B------:R-:W-:-:S13]  /*ec30*/  LOP3.LUT P0, RZ, R0, 0x3ff, RZ, 0xc0, !PT ;  /* 0x000003ff00ff7812 */ /* 0x000fda000780c0ff */
[----:B------:R-:W-:Y:S05]  /*ec40*/  @!P0 BRA `(.L_x_246) ;  /* 0x0000000000408947 */ /* 0x000fea0003800000 */
[----:B------:R-:W-:Y:S01]  /*ec50*/  MOV R2, 0x0 ;  /* 0x0000000000027802 */ /* 0x000fe20000000f00 */
[----:B------:R-:W-:Y:S01]  /*ec60*/  ULDC.64 UR6, c[0x4][0x138] ;  /* 0x01004e0000067ab9 */ /* 0x000fe20000000a00 */
[----:B------:R-:W-:Y:S01]  /*ec70*/  ULDC.64 UR8, c[0x4][0x140] ;  /* 0x0100500000087ab9 */ /* 0x000fe20000000a00 */
[----:B------:R-:W-:Y:S01]  /*ec80*/  ULDC.64 UR4, c[0x4][0x98] ;  /* 0x0100260000047ab9 */ /* 0x000fe20000000a00 */
[----:B0-----:R-:W-:Y:S01]  /*ec90*/  IMAD.U32 R4, RZ, RZ, UR6 ;  /* 0x00000006ff047e24 */ /* 0x001fe2000f8e00ff */
[----:B------:R-:W-:Y:S01]  /*eca0*/  MOV R12, 0x1 ;  /* 0x00000001000c7802 */ /* 0x000fe20000000f00 */
[----:B------:R-:W0:Y:S01]  /*ecb0*/  LDC.64 R2, c[0x4][R2] ;  /* 0x0100000002027b82 */ /* 0x000e220000000a00 */
[----:B------:R-:W-:Y:S02]  /*ecc0*/  IMAD.U32 R5, RZ, RZ, UR7 ;  /* 0x00000007ff057e24 */ /* 0x000fe4000f8e00ff */
[----:B------:R-:W-:Y:S02]  /*ecd0*/  IMAD.U32 R6, RZ, RZ, UR8 ;  /* 0x00000008ff067e24 */ /* 0x000fe4000f8e00ff */
[----:B------:R-:W-:-:S02]  /*ece0*/  IMAD.U32 R7, RZ, RZ, UR9 ;  /* 0x00000009ff077e24 */ /* 0x000fc4000f8e00ff */
[----:B------:R-:W-:Y:S02]  /*ecf0*/  IMAD.U32 R10, RZ, RZ, UR4 ;  /* 0x00000004ff0a7e24 */ /* 0x000fe4000f8e00ff */
[----:B------:R-:W-:Y:S02]  /*ed00*/  IMAD.U32 R11, RZ, RZ, UR5 ;  /* 0x00000005ff0b7e24 */ /* 0x000fe4000f8e00ff */
[----:B------:R-:W-:Y:S02]  /*ed10*/  IMAD.MOV.U32 R8, RZ, RZ, 0x70 ;  /* 0x00000070ff087424 */ /* 0x000fe400078e00ff */
[----:B------:R-:W-:-:S07]  /*ed20*/  IMAD.MOV.U32 R13, RZ, RZ, RZ ;  /* 0x000000ffff0d7224 */ /* 0x000fce00078e00ff */
[----:B------:R-:W-:-:S07]  /*ed30*/  LEPC R20, `(.L_x_246) ;  /* 0x000000001014794e */ /* 0x000fce0000000000 */
[----:B0-----:R-:W-:Y:S05]  /*ed40*/  CALL.ABS.NOINC R2 ;  /* 0x0000000002007343 */ /* 0x001fea0003c00000 */
.L_x_246:
[----:B------:R-:W-:Y:S05]  /*ed50*/  BSYNC B6 ;  /* 0x0000000000067941 */ /* 0x000fea0003800000 */
.L_x_245:
[----:B------:R-:W-:Y:S01]  /*ed60*/  VIADD R0, R22, 0x400 ;  /* 0x0000040016007836 */ /* 0x000fe20000000000 */
[----:B------:R-:W-:Y:S04]  /*ed70*/  BSSY B6, `(.L_x_247) ;  /* 0x0000022000067945 */ /* 0x000fe80003800000 */
[----:B------:R-:W-:-:S13]  /*ed80*/  LOP3.LUT P0, RZ, R0, 0x3ff, RZ, 0xc0, !PT ;  /* 0x000003ff00ff7812 */ /* 0x000fda000780c0ff */
[----:B------:R-:W-:Y:S05]  /*ed90*/  @!P0 BRA `(.L_x_248) ;  /* 0x00000000007c8947 */ /* 0x000fea0003800000 */
[----:B------:R-:W-:Y:S01]  /*eda0*/  MOV R26, 0x0 ;  /* 0x00000000001a7802 */ /* 0x000fe20000000f00 */
[----:B------:R-:W-:Y:S01]  /*edb0*/  ULDC.64 UR6, c[0x4][0x138] ;  /* 0x01004e0000067ab9 */ /* 0x000fe20000000a00 */
[----:B------:R-:W-:Y:S01]  /*edc0*/  ULDC.64 UR8, c[0x4][0x140] ;  /* 0x0100500000087ab9 */ /* 0x000fe20000000a00 */
[----:B------:R-:W-:Y:S01]  /*edd0*/  ULDC.64 UR4, c[0x4][0xa0] ;  /* 0x0100280000047ab9 */ /* 0x000fe20000000a00 */
[----:B------:R1:W2:Y:S01]  /*ede0*/  LDC.64 R2, c[0x4][R26] ;  /* 0x010000001a027b82 */ /* 0x0002a20000000a00 */
[----:B0-----:R-:W-:Y:S01]  /*edf0*/  IMAD.U32 R4, RZ, RZ, UR6 ;  /* 0x00000006ff047e24 */ /* 0x001fe2000f8e00ff */
[----:B------:R-:W-:Y:S01]  /*ee00*/  MOV R11, UR5 ;  /* 0x00000005000b7c02 */ /* 0x000fe20008000f00 */
[----:B------:R-:W-:Y:S02]  /*ee10*/  IMAD.U32 R5, RZ, RZ, UR7 ;  /* 0x00000007ff057e24 */ /* 0x000fe4000f8e00ff */
[----:B------:R-:W-:Y:S02]  /*ee20*/  IMAD.U32 R6, RZ, RZ, UR8 ;  /* 0x00000008ff067e24 */ /* 0x000fe4000f8e00ff */
[----:B------:R-:W-:-:S02]  /*ee30*/  IMAD.U32 R7, RZ, RZ, UR9 ;  /* 0x00000009ff077e24 */ /* 0x000fc4000f8e00ff */
[----:B------:R-:W-:Y:S02]  /*ee40*/  IMAD.U32 R10, RZ, RZ, UR4 ;  /* 0x00000004ff0a7e24 */ /* 0x000fe4000f8e00ff */
[----:B------:R-:W-:Y:S02]  /*ee50*/  IMAD.MOV.U32 R8, RZ, RZ, 0x70 ;  /* 0x00000070ff087424 */ /* 0x000fe400078e00ff */
[----:B------:R-:W-:Y:S02]  /*ee60*/  IMAD.MOV.U32 R12, RZ, RZ, 0x1 ;  /* 0x00000001ff0c7424 */ /* 0x000fe400078e00ff */
[----:B-1----:R-:W-:-:S07]  /*ee70*/  IMAD.MOV.U32 R13, RZ, RZ, RZ ;  /* 0x000000ffff0d7224 */ /* 0x002fce00078e00ff */
[----:B------:R-:W-:-:S07]  /*ee80*/  LEPC R20, `(.L_x_249) ;  /* 0x000000001014794e */ /* 0x000fce0000000000 */
[----:B--2---:R-:W-:Y:S05]  /*ee90*/  CALL.ABS.NOINC R2 ;  /* 0x0000000002007343 */ /* 0x004fea0003c00000 */
.L_x_249:
[----:B------:R0:W1:Y:S01]  /*eea0*/  LDC.64 R2, c[0x4][R26] ;  /* 0x010000001a027b82 */ /* 0x0000620000000a00 */
[----:B------:R-:W-:Y:S01]  /*eeb0*/  ULDC.64 UR6, c[0x4][0x138] ;  /* 0x01004e0000067ab9 */ /* 0x000fe20000000a00 */
[----:B------:R-:W-:Y:S01]  /*eec0*/  ULDC.64 UR8, c[0x4][0x140] ;  /* 0x0100500000087ab9 */ /* 0x000fe20000000a00 */
[----:B------:R-:W-:Y:S01]  /*eed0*/  ULDC.64 UR4, c[0x4][0xa8] ;  /* 0x01002a0000047ab9 */ /* 0x000fe20000000a00 */
[----:B------:R-:W-:Y:S01]  /*eee0*/  IMAD.U32 R4, RZ, RZ, UR6 ;  /* 0x00000006ff047e24 */ /* 0x000fe2000f8e00ff */
[----:B------:R-:W-:Y:S01]  /*eef0*/  MOV R10, UR4 ;  /* 0x00000004000a7c02 */ /* 0x000fe20008000f00 */
[----:B------:R-:W-:Y:S02]  /*ef00*/  IMAD.U32 R5, RZ, RZ, UR7 ;  /* 0x00000007ff057e24 */ /* 0x000fe4000f8e00ff */
        /* <DEDUP_REMOVED lines=8> */
.L_x_248:
[----:B------:R-:W-:Y:S05]  /*ef90*/  BSYNC B6 ;  /* 0x0000000000067941 */ /* 0x000fea0003800000 */
.L_x_247:
[----:B------:R-:W2:Y:S01]  /*efa0*/  LDL R26, [R1+0x20] ;  /* 0x00002000011a7983 */ /* 0x000ea20000100800 */
[----:B------:R-:W-:Y:S01]  /*efb0*/  ULDC.64 UR4, c[0x0][0x9f8] ;  /* 0x00027e0000047ab9 */ /* 0x000fe20000000a00 */
[----:B------:R-:W1:Y:S02]  /*efc0*/  LDC R6, c[0x0][0x430] ;  /* 0x00010c00ff067b82 */ /* 0x000e640000000800 */
[----:B------:R-:W3:Y:S01]  /*efd0*/  LDL R2, [R1] ;  /* 0x0000000001027983 */ /* 0x000ee20000100800 */
[----:B------:R-:W-:Y:S01]  /*efe0*/  ISETP.NE.U32.AND P0, PT, RZ, UR4, PT ;  /* 0x00000004ff007c0c */ /* 0x000fe2000bf05070 */
[----:B------:R-:W4:Y:S03]  /*eff0*/  S2R R20, SR_TID.X ;  /* 0x0000000000147919 */ /* 0x000f260000002100 */
[----:B------:R-:W-:-:S13]  /*f000*/  ISETP.NE.AND.EX P0, PT, RZ, UR5, PT, P0 ;  /* 0x00000005ff007c0c */ /* 0x000fda000bf05300 */
[----:B------:R-:W-:Y:S01]  /*f010*/  @P0 IADD3 R24, P1, R24, UR4, RZ ;  /* 0x0000000418180c10 */ /* 0x000fe2000ff3e0ff */
[----:B------:R-:W0:Y:S01]  /*f020*/  S2R R21, SR_TID.X ;  /* 0x0000000000157919 */ /* 0x000e220000002100 */
[----:B------:R-:W-:Y:S02]  /*f030*/  ULDC UR4, c[0x0][0x2f4] ;  /* 0x0000bd0000047ab9 */ /* 0x000fe40000000800 */
[----:B------:R-:W-:-:S05]  /*f040*/  @P0 IADD3.X R25, R25, UR5, RZ, P1, !PT ;  /* 0x0000000519190c10 */ /* 0x000fca0008ffe4ff */
[----:B------:R-:W3:Y:S01]  /*f050*/  @P0 LDG.E R31, desc[UR36][R24.64] ;  /* 0x00000024181f0981 */ /* 0x000ee2000c1e1900 */
[----:B-1----:R-:W-:Y:S02]  /*f060*/  ISETP.NE.AND P2, PT, R6, 0x1, PT ;  /* 0x000000010600780c */ /* 0x002fe40003f45270 */
[----:B----4-:R-:W-:-:S04]  /*f070*/  LOP3.LUT R20, R20, 0x7f, RZ, 0xc0, !PT ;  /* 0x0000007f14147812 */ /* 0x010fc800078ec0ff */
[----:B------:R-:W-:-:S07]  /*f080*/  SHF.R.U32.HI R0, RZ, 0x3, R20 ;  /* 0x00000003ff007819 */ /* 0x000fce0000011614 */
[----:B0-----:R-:W0:Y:S01]  /*f090*/  @P2 LDC R4, c[0x0][0x434] ;  /* 0x00010d00ff042b82 */ /* 0x001e220000000800 */
[----:B------:R-:W-:-:S05]  /*f0a0*/  IMAD.SHL.U32 R20, R21, 0x10, RZ ;  /* 0x0000001015147824 */ /* 0x000fca00078e00ff */
[----:B------:R-:W-:Y:S02]  /*f0b0*/  LOP3.LUT R20, R0, 0x70, R20, 0xf8, !PT ;  /* 0x0000007000147812 */ /* 0x000fe400078ef814 */
[----:B------:R-:W1:Y:S01]  /*f0c0*/  @P2 LDC R0, c[0x0][0x438] ;  /* 0x00010e00ff002b82 */ /* 0x000e620000000800 */
[----:B------:R-:W-:Y:S02]  /*f0d0*/  LOP3.LUT R23, R23, 0xffffffbf, RZ, 0xc0, !PT ;  /* 0xffffffbf17177812 */ /* 0x000fe400078ec0ff */
[----:B------:R-:W-:Y:S02]  /*f0e0*/  LOP3.LUT R8, R33, 0x40, RZ, 0xfc, !PT ;  /* 0x0000004021087812 */ /* 0x000fe400078efcff */
[----:B------:R-:W-:-:S04]  /*f0f0*/  @P2 LOP3.LUT R23, R23, 0x40, RZ, 0xfc, !PT ;  /* 0x0000004017172812 */ /* 0x000fc800078efcff */
[----:B------:R-:W-:Y:S01]  /*f100*/  LOP3.LUT R23, R23, 0xffffffef, RZ, 0xc0, !PT ;  /* 0xffffffef17177812 */ /* 0x000fe200078ec0ff */
[----:B------:R-:W-:Y:S01]  /*f110*/  UMOV UR5, 0xffffffff ;  /* 0xffffffff00057882 */ /* 0x000fe20000000000 */
[----:B--2---:R-:W-:-:S04]  /*f120*/  VIADD R26, R26, 0xffffffff ;  /* 0xffffffff1a1a7836 */ /* 0x004fc80000000000 */
[----:B------:R-:W-:-:S05]  /*f130*/  IMAD R5, R26, 0x50, R20 ;  /* 0x000000501a057824 */ /* 0x000fca00078e0214 */
[----:B---3--:R-:W-:-:S04]  /*f140*/  ISETP.GE.AND P0, PT, R5, R2, PT ;  /* 0x000000020500720c */ /* 0x008fc80003f06270 */
[----:B------:R-:W-:Y:S01]  /*f150*/  ISETP.GT.U32.OR P0, PT, R20, 0x4f, P0 ;  /* 0x0000004f1400780c */ /* 0x000fe20000704470 */
[----:B------:R-:W-:-:S04]  /*f160*/  IMAD.IADD R5, R5, 0x1, R30 ;  /* 0x0000000105057824 */ /* 0x000fc800078e021e */
[----:B0-----:R-:W-:Y:S01]  /*f170*/  @P2 IMAD.HI.U32 R7, R5, R4, RZ ;  /* 0x0000000405072227 */ /* 0x001fe200078e00ff */
[----:B------:R-:W-:-:S07]  /*f180*/  MOV R4, R5 ;  /* 0x0000000500047202 */ /* 0x000fce0000000f00 */
[----:B------:R-:W0:Y:S01]  /*f190*/  @!P0 LDC.64 R2, c[0x0][0x428] ;  /* 0x00010a00ff028b82 */ /* 0x000e220000000a00 */
[----:B-1----:R-:W-:-:S05]  /*f1a0*/  @P2 SHF.R.U32.HI R4, RZ, R0, R7 ;  /* 0x00000000ff042219 */ /* 0x002fca0000011607 */
[----:B------:R-:W-:-:S04]  /*f1b0*/  IMAD.MOV R0, RZ, RZ, -R4 ;  /* 0x000000ffff007224 */ /* 0x000fc800078e0a04 */
[----:B------:R-:W-:Y:S01]  /*f1c0*/  IMAD R0, R6, R0, R5 ;  /* 0x0000000006007224 */ /* 0x000fe200078e0205 */
[----:B------:R-:W-:Y:S02]  /*f1d0*/  SHF.R.S32.HI R6, RZ, 0x1f, R31 ;  /* 0x0000001fff067819 */ /* 0x000fe4000001141f */
[----:B------:R-:W-:-:S03]  /*f1e0*/  @!P0 SHF.R.S32.HI R5, RZ, 0x1f, R4 ;  /* 0x0000001fff058819 */ /* 0x000fc60000011404 */
[----:B------:R0:W-:Y:S02]  /*f1f0*/  STL [R1+0x8], R6 ;  /* 0x0000080601007387 */ /* 0x0001e40000100800 */
[-C--:B0-----:R-:W-:Y:S02]  /*f200*/  @!P0 IMAD R6, R6, R2.reuse, RZ ;  /* 0x0000000206068224 */ /* 0x081fe400078e02ff */
[----:B------:R-:W-:-:S04]  /*f210*/  @!P0 IMAD.WIDE.U32 R4, R31, R2, R4 ;  /* 0x000000021f048225 */ /* 0x000fc800078e0004 */
[----:B------:R-:W-:Y:S02]  /*f220*/  @!P0 IMAD R6, R31, R3, R6 ;  /* 0x000000031f068224 */ /* 0x000fe400078e0206 */
[----:B------:R-:W0:Y:S02]  /*f230*/  @!P0 LDC.64 R2, c[0x0][0x418] ;  /* 0x00010600ff028b82 */ /* 0x000e240000000a00 */
[----:B------:R-:W-:Y:S01]  /*f240*/  @!P0 IMAD.IADD R6, R5, 0x1, R6 ;  /* 0x0000000105068824 */ /* 0x000fe200078e0206 */
[----:B------:R-:W-:Y:S02]  /*f250*/  ISETP.GE.AND P2, PT, R8, UR4, PT ;  /* 0x0000000408007c0c */ /* 0x000fe4000bf46270 */
[----:B0-----:R-:W-:-:S04]  /*f260*/  @!P0 LEA R2, P1, R4, R2, 0x2 ;  /* 0x0000000204028211 */ /* 0x001fc800078210ff */
[----:B------:R-:W-:Y:S01]  /*f270*/  @!P0 LEA.HI.X R3, R4, R3, R6, 0x2, P1 ;  /* 0x0000000304038211 */ /* 0x000fe200008f1406 */
[----:B------:R-:W-:-:S06]  /*f280*/  IMAD.MOV.U32 R4, RZ, RZ, RZ ;  /* 0x000000ffff047224 */ /* 0x000fcc00078e00ff */
[----:B------:R0:W5:Y:S01]  /*f290*/  @!P0 LDG.E R4, desc[UR36][R2.64] ;  /* 0x0000002402048981 */ /* 0x000162000c1e1900 */
[----:B------:R-:W-:Y:S02]  /*f2a0*/  ISETP.GE.AND P0, PT, R33, UR4, PT ;  /* 0x0000000421007c0c */ /* 0x000fe4000bf06270 */
[----:B------:R-:W-:-:S11]  /*f2b0*/  ISETP.GE.AND P1, PT, R37, UR4, PT ;  /* 0x0000000425007c0c */ /* 0x000fd6000bf26270 */
[----:B------:R-:W-:-:S04]  /*f2c0*/  @P0 LOP3.LUT R23, R23, 0x10, RZ, 0xfc, !PT ;  /* 0x0000001017170812 */ /* 0x000fc800078efcff */
[----:B------:R-:W-:-:S04]  /*f2d0*/  LOP3.LUT R23, R23, 0xfffffff7, RZ, 0xc0, !PT ;  /* 0xfffffff717177812 */ /* 0x000fc800078ec0ff */
[----:B------:R-:W-:Y:S02]  /*f2e0*/  @P2 LOP3.LUT R23, R23, 0x8, RZ, 0xfc, !PT ;  /* 0x0000000817172812 */ /* 0x000fe400078efcff */
[----:B------:R-:W-:Y:S02]  /*f2f0*/  ISETP.GE.AND P0, PT, R36, UR4, PT ;  /* 0x0000000424007c0c */ /* 0x000fe4000bf06270 */
[----:B------:R-:W-:-:S04]  /*f300*/  LOP3.LUT R23, R23, 0xfffffffb, RZ, 0xc0, !PT ;  /* 0xfffffffb17177812 */ /* 0x000fc800078ec0ff */
[----:B------:R-:W-:-:S04]  /*f310*/  @P1 LOP3.LUT R23, R23, 0x4, RZ, 0xfc, !PT ;  /* 0x0000000417171812 */ /* 0x000fc800078efcff */
[----:B------:R-:W-:Y:S01]  /*f320*/  LOP3.LUT R23, R23, 0xfffffffd, RZ, 0xc0, !PT ;  /* 0xfffffffd17177812 */ /* 0x000fe200078ec0ff */
[----:B0-----:R-:W-:-:S03]  /*f330*/  IMAD.U32 R2, RZ, RZ, UR38 ;  /* 0x00000026ff027e24 */ /* 0x001fc6000f8e00ff */
[----:B------:R-:W-:Y:S01]  /*f340*/  @P0 LOP3.LUT R23, R23, 0x2, RZ, 0xfc, !PT ;  /* 0x0000000217170812 */ /* 0x000fe200078efcff */
[----:B------:R-:W-:Y:S06]  /*f350*/  BRA.DIV UR5, `(.L_x_250) ;  /* 0x0000003e05c47947 */ /* 0x000fec000b800000 */
.L_x_320:
[----:B------:R-:W-:Y:S02]  /*f360*/  ISETP.NE.AND P0, PT, R2, 0x3, PT ;  /* 0x000000030200780c */ /* 0x000fe40003f05270 */
[----:B------:R-:W-:Y:S02]  /*f370*/  ISETP.GT.U32.AND P1, PT, R20, 0x4f, PT ;  /* 0x0000004f1400780c */ /* 0x000fe40003f24070 */
[----:B------:R-:W-:Y:S02]  /*f380*/  LOP3.LUT R23, R23, 0xffffffdf, RZ, 0xc0, !PT ;  /* 0xffffffdf17177812 */ /* 0x000fe400078ec0ff */
[----:B------:R-:W-:-:S07]  /*f390*/  SHF.R.S32.HI R30, RZ, 0x1f, R18 ;  /* 0x0000001fff1e7819 */ /* 0x000fce0000011412 */
[----:B------:R-:W-:-:S04]  /*f3a0*/  @P0 LOP3.LUT R23, R23, 0x20, RZ, 0xfc, !PT ;  /* 0x0000002017170812 */ /* 0x000fc800078efcff */
[----:B------:R-:W-:-:S04]  /*f3b0*/  LOP3.LUT R23, R23, 0xfffffffe, RZ, 0xc0, !PT ;  /* 0xfffffffe17177812 */ /* 0x000fc800078ec0ff */
[----:B------:R-:W-:Y:S01]  /*f3c0*/  @P1 LOP3.LUT R23, R23, 0x1, RZ, 0xfc, !PT ;  /* 0x0000000117171812 */ /* 0x000fe200078efcff */
[----:B------:R-:W-:Y:S06]  /*f3d0*/  @!P0 BRA `(.L_x_251) ;  /* 0x0000000000048947 */ /* 0x000fec0003800000 */
[----:B------:R-:W-:Y:S01]  /*f3e0*/  BPT.TRAP 0x1 ;  /* 0x000000040000795c */ /* 0x000fe20000300000 */
.L_x_251:
[----:B------:R-:W-:Y:S01]  /*f3f0*/  SHF.R.S32.HI R6, RZ, 0x1f, R0 ;  /* 0x0000001fff067819 */ /* 0x000fe20000011400 */
[----:B------:R-:W-:Y:S01]  /*f400*/  ULDC.64 UR4, c[0x0][0x328] ;  /* 0x0000ca0000047ab9 */ /* 0x000fe20000000a00 */
[----:B-----5:R-:W-:Y:S01]  /*f410*/  SHF.R.S32.HI R7, RZ, 0x1f, R4 ;  /* 0x0000001fff077819 */ /* 0x020fe20000011404 */
[----:B------:R-:W-:Y:S01]  /*f420*/  IMAD.WIDE.U32 R2, R0, UR4, RZ ;  /* 0x0000000400027c25 */ /* 0x000fe2000f8e00ff */
[----:B------:R-:W-:Y:S03]  /*f430*/  BSSY B0, `(.L_x_252) ;  /* 0x0000015000007945 */ /* 0x000fe60003800000 */
[----:B------:R-:W-:-:S04]  /*f440*/  IMAD R5, R6, UR4, RZ ;  /* 0x0000000406057c24 */ /* 0x000fc8000f8e02ff */
[----:B------:R-:W-:Y:S01]  /*f450*/  IMAD R5, R0, UR5, R5 ;  /* 0x0000000500057c24 */ /* 0x000fe2000f8e0205 */
[----:B------:R-:W-:-:S03]  /*f460*/  ULDC.64 UR4, c[0x0][0x338] ;  /* 0x0000ce0000047ab9 */ /* 0x000fc60000000a00 */
[----:B------:R-:W-:Y:S02]  /*f470*/  IMAD.IADD R3, R3, 0x1, R5 ;  /* 0x0000000103037824 */ /* 0x000fe400078e0205 */
[----:B------:R-:W-:Y:S02]  /*f480*/  IMAD R5, R7, UR4, RZ ;  /* 0x0000000407057c24 */ /* 0x000fe4000f8e02ff */
[----:B------:R-:W-:-:S04]  /*f490*/  IMAD.WIDE.U32 R2, R4, UR4, R2 ;  /* 0x0000000404027c25 */ /* 0x000fc8000f8e0002 */
[----:B------:R-:W-:Y:S01]  /*f4a0*/  IMAD R5, R4, UR5, R5 ;  /* 0x0000000504057c24 */ /* 0x000fe2000f8e0205 */
[----:B------:R-:W-:-:S03]  /*f4b0*/  ULDC.64 UR4, c[0x0][0x330] ;  /* 0x0000cc0000047ab9 */ /* 0x000fc60000000a00 */
[----:B------:R-:W-:Y:S02]  /*f4c0*/  IMAD.IADD R3, R3, 0x1, R5 ;  /* 0x0000000103037824 */ /* 0x000fe400078e0205 */
[----:B------:R-:W-:Y:S02]  /*f4d0*/  IMAD R5, R30, UR4, RZ ;  /* 0x000000041e057c24 */ /* 0x000fe4000f8e02ff */
[----:B------:R-:W-:-:S04]  /*f4e0*/  IMAD.WIDE.U32 R2, R18, UR4, R2 ;  /* 0x0000000412027c25 */ /* 0x000fc8000f8e0002 */
[----:B------:R-:W-:Y:S01]  /*f4f0*/  IMAD R5, R18, UR5, R5 ;  /* 0x0000000512057c24 */ /* 0x000fe2000f8e0205 */
[----:B------:R-:W-:Y:S02]  /*f500*/  ULDC.64 UR4, c[0x0][0x318] ;  /* 0x0000c60000047ab9 */ /* 0x000fe40000000a00 */
[----:B------:R-:W-:Y:S01]  /*f510*/  LEA R24, P0, R2, UR4, 0x1 ;  /* 0x0000000402187c11 */ /* 0x000fe2000f8008ff */
[----:B------:R-:W-:-:S05]  /*f520*/  IMAD.IADD R5, R3, 0x1, R5 ;  /* 0x0000000103057824 */ /* 0x000fca00078e0205 */
[----:B------:R-:W-:Y:S02]  /*f530*/  LEA.HI.X R25, R2, UR5, R5, 0x1, P0 ;  /* 0x0000000502197c11 */ /* 0x000fe400080f0c05 */
[----:B------:R-:W-:Y:S02]  /*f540*/  LEA R5, R27, R22, 0x3 ;  /* 0x000000161b057211 */ /* 0x000fe400078e18ff */
[----:B------:R-:W-:-:S04]  /*f550*/  SHF.L.U32 R2, R28, 0x1f, RZ ;  /* 0x0000001f1c027819 */ /* 0x000fc800000006ff */
[----:B------:R-:W0:Y:S02]  /*f560*/  SYNCS.PHASECHK.TRANS64.TRYWAIT P0, [R5+URZ+0x38840], R2 ;  /* 0x03884002050075a7 */ /* 0x000e24000800017f */
[----:B0-----:R-:W-:Y:S05]  /*f570*/  @!P0 BRA `(.L_x_253) ;  /* 0x0000003c006c8947 */ /* 0x001fea0003800000 */
.L_x_321:
[----:B------:R-:W-:Y:S05]  /*f580*/  BSYNC B0 ;  /* 0x0000000000007941 */ /* 0x000fea0003800000 */
.L_x_252:
[----:B------:R-:W2:Y:S01]  /*f590*/  LDL R9, [R1] ;  /* 0x0000000001097983 */ /* 0x000ea20000100800 */
[----:B------:R-:W-:Y:S02]  /*f5a0*/  ULDC.64 UR4, c[0x0][0x300] ;  /* 0x0000c00000047ab9 */ /* 0x000fe40000000a00 */
[----:B------:R-:W-:Y:S01]  /*f5b0*/  IMAD R6, R6, UR4, RZ ;  /* 0x0000000406067c24 */ /* 0x000fe2000f8e02ff */
[----:B------:R-:W1:Y:S01]  /*f5c0*/  S2R R8, SR_TID.X ;  /* 0x0000000000087919 */ /* 0x000e620000002100 */
[----:B0-----:R-:W-:-:S04]  /*f5d0*/  IMAD.WIDE.U32 R2, R0, UR4, RZ ;  /* 0x0000000400027c25 */ /* 0x001fc8000f8e00ff */
[----:B------:R-:W-:Y:S01]  /*f5e0*/  IMAD R6, R0, UR5, R6 ;  /* 0x0000000500067c24 */ /* 0x000fe2000f8e0206 */
[----:B------:R-:W-:Y:S02]  /*f5f0*/  ULDC.64 UR4, c[0x0][0x310] ;  /* 0x0000c40000047ab9 */ /* 0x000fe40000000a00 */
[----:B------:R-:W-:Y:S02]  /*f600*/  IMAD R7, R7, UR4, RZ ;  /* 0x0000000407077c24 */ /* 0x000fe4000f8e02ff */
[----:B------:R-:W-:Y:S02]  /*f610*/  IMAD.IADD R3, R3, 0x1, R6 ;  /* 0x0000000103037824 */ /* 0x000fe400078e0206 */
        /* <DEDUP_REMOVED lines=8> */
[----:B------:R-:W-:Y:S02]  /*f6a0*/  IMAD R7, R27, 0x5000, R32 ;  /* 0x000050001b077824 */ /* 0x000fe400078e0220 */
[----:B------:R-:W-:Y:S01]  /*f6b0*/  IMAD.IADD R6, R3, 0x1, R0 ;  /* 0x0000000103067824 */ /* 0x000fe200078e0200 */
[----:B------:R-:W-:Y:S01]  /*f6c0*/  LEA R0, P0, R2, UR4, 0x1 ;  /* 0x0000000402007c11 */ /* 0x000fe2000f8008ff */
[----:B------:R-:W-:Y:S01]  /*f6d0*/  UMOV UR4, 0xffffffff ;  /* 0xffffffff00047882 */ /* 0x000fe20000000000 */
[----:B-1----:R-:W-:Y:S02]  /*f6e0*/  LOP3.LUT R8, R8, 0x7f, RZ, 0xc0, !PT ;  /* 0x0000007f08087812 */ /* 0x002fe400078ec0ff */
[----:B------:R-:W-:Y:S02]  /*f6f0*/  LEA.HI.X R6, R2, UR5, R6, 0x1, P0 ;  /* 0x0000000502067c11 */ /* 0x000fe400080f0c06 */
[----:B------:R-:W-:Y:S01]  /*f700*/  SHF.R.U32.HI R8, RZ, 0x3, R8 ;  /* 0x00000003ff087819 */ /* 0x000fe20000011608 */
[----:B--2---:R-:W-:-:S04]  /*f710*/  IMAD R4, R26, -0x50, R9 ;  /* 0xffffffb01a047824 */ /* 0x004fc800078e0209 */
[----:B------:R-:W-:-:S05]  /*f720*/  IMAD.IADD R4, R4, 0x1, -R8 ;  /* 0x0000000104047824 */ /* 0x000fca00078e0a08 */
[----:B------:R-:W-:Y:S01]  /*f730*/  ISETP.GE.AND P0, PT, R4, 0x1, PT ;  /* 0x000000010400780c */ /* 0x000fe20003f06270 */
[----:B------:R-:W-:-:S12]  /*f740*/  BRA.DIV UR4, `(.L_x_254) ;  /* 0x0000003e040c7947 */ /* 0x000fd8000b800000 */
[----:B------:R-:W0:Y:S01]  /*f750*/  SHFL.IDX PT, R3, R0, RZ, 0x181f ;  /* 0x00181fff00037589 */ /* 0x000e2200000e0000 */
[----:B------:R-:W-:Y:S01]  /*f760*/  LOP3.LUT P5, RZ, R23, 0x10, RZ, 0xc0, !PT ;  /* 0x0000001017ff7812 */ /* 0x000fe200078ac0ff */
[----:B------:R-:W-:Y:S01]  /*f770*/  @P0 IMAD R9, R7, 0x2, R22 ;  /* 0x0000000207090824 */ /* 0x000fe200078e0216 */
[C---:B------:R-:W-:Y:S01]  /*f780*/  LOP3.LUT P4, RZ, R23.reuse, 0x8, RZ, 0xc0, !PT ;  /* 0x0000000817ff7812 */ /* 0x040fe2000788c0ff */
[----:B------:R-:W1:Y:S01]  /*f790*/  SHFL.IDX PT, R2, R6, RZ, 0x181f ;  /* 0x00181fff06027589 */ /* 0x000e6200000e0000 */
[C---:B------:R-:W-:Y:S02]  /*f7a0*/  LOP3.LUT P3, RZ, R23.reuse, 0x4, RZ, 0xc0, !PT ;  /* 0x0000000417ff7812 */ /* 0x040fe4000786c0ff */
[----:B------:R-:W-:Y:S01]  /*f7b0*/  LOP3.LUT P2, RZ, R23, 0x2, RZ, 0xc0, !PT ;  /* 0x0000000217ff7812 */ /* 0x000fe2000784c0ff */
[----:B------:R-:W-:Y:S01]  /*f7c0*/  SHFL.IDX PT, R8, R6, 0x1, 0x181f ;  /* 0x00381f0006087f89 */ /* 0x000fe200000e0000 */
[----:B0-----:R-:W-:-:S05]  /*f7d0*/  @P0 LEA R3, P1, R33, R3, 0x1 ;  /* 0x0000000321030211 */ /* 0x001fca00078208ff */
[----:B-1----:R-:W-:-:S05]  /*f7e0*/  @P0 IMAD.X R2, RZ, RZ, R2, P1 ;  /* 0x000000ffff020224 */ /* 0x002fca00008e0602 */
[----:B------:R-:W-:-:S04]  /*f7f0*/  @P0 LOP3.LUT R3, R3, R2, RZ, 0x3c, !PT ;  /* 0x0000000203030212 */ /* 0x000fc800078e3cff */
[----:B------:R-:W-:-:S04]  /*f800*/  @P0 LOP3.LUT R2, R3, R2, RZ, 0x3c, !PT ;  /* 0x0000000203020212 */ /* 0x000fc800078e3cff */
[----:B------:R-:W-:-:S05]  /*f810*/  @P0 LOP3.LUT R3, R3, R2, RZ, 0x3c, !PT ;  /* 0x0000000203030212 */ /* 0x000fca00078e3cff */
[----:B------:R-:W-:Y:S04]  /*f820*/  @P0 LDGSTS.E.BYPASS.LTC128B.128 [R9+0x24400], desc[UR36][R2.64], !P5 ;  /* 0x2440000002090fae */ /* 0x000fe8000e901d64 */
[----:B------:R-:W-:Y:S04]  /*f830*/  @P0 LDGSTS.E.BYPASS.LTC128B.128 [R9+0x26c00], desc[UR36][R2.64+0x80], !P4 ;  /* 0x26c0008002090fae */ /* 0x000fe8000e101d64 */
[----:B------:R-:W-:Y:S04]  /*f840*/  @P0 LDGSTS.E.BYPASS.LTC128B.128 [R9+0x29400], desc[UR36][R2.64+0x100], !P3 ;  /* 0x2940010002090fae */ /* 0x000fe8000d901d64 */
[----:B------:R0:W-:Y:S01]  /*f850*/  @P0 LDGSTS.E.BYPASS.LTC128B.128 [R9+0x2bc00], desc[UR36][R2.64+0x180], !P2 ;  /* 0x2bc0018002090fae */ /* 0x0001e2000d101d64 */
[----:B------:R-:W-:-:S03]  /*f860*/  ISETP.GE.AND P0, PT, R4, 0x11, PT ;  /* 0x000000110400780c */ /* 0x000fc60003f06270 */
[----:B0-----:R-:W0:Y:S10]  /*f870*/  SHFL.IDX PT, R2, R0, 0x1, 0x181f ;  /* 0x00381f0000027f89 */ /* 0x001e3400000e0000 */
[----:B------:R-:W-:-:S02]  /*f880*/  @P0 LEA R21, R7, R22, 0x1 ;  /* 0x0000001607150211 */ /* 0x000fc400078e08ff */
[----:B0-----:R-:W-:-:S05]  /*f890*/  @P0 LEA R2, P1, R33, R2, 0x1 ;  /* 0x0000000221020211 */ /* 0x001fca00078208ff */
[----:B------:R-:W-:Y:S02]  /*f8a0*/  @P0 IMAD.X R3, RZ, RZ, R8, P1 ;  /* 0x000000ffff030224 */ /* 0x000fe400008e0608 */
[----:B------:R-:W-:Y:S04]  /*f8b0*/  SHFL.IDX PT, R8, R6, 0x2, 0x181f ;  /* 0x00581f0006087f89 */ /* 0x000fe800000e0000 */
[----:B------:R-:W-:Y:S04]  /*f8c0*/  @P0 LDGSTS.E.BYPASS.LTC128B.128 [R21+0x24c00], desc[UR36][R2.64], !P5 ;  /* 0x24c0000002150fae */ /* 0x000fe8000e901d64 */
[----:B------:R-:W-:Y:S04]  /*f8d0*/  @P0 LDGSTS.E.BYPASS.LTC128B.128 [R21+0x27400], desc[UR36][R2.64+0x80], !P4 ;  /* 0x2740008002150fae */ /* 0x000fe8000e101d64 */
[----:B------:R-:W-:Y:S04]  /*f8e0*/  @P0 LDGSTS.E.BYPASS.LTC128B.128 [R21+0x29c00], desc[UR36][R2.64+0x100], !P3 ;  /* 0x29c0010002150fae */ /* 0x000fe8000d901d64 */
[----:B------:R0:W-:Y:S01]  /*f8f0*/  @P0 LDGSTS.E.BYPASS.LTC128B.128 [R21+0x2c400], desc[UR36][R2.64+0x180], !P2 ;  /* 0x2c40018002150fae */ /* 0x0001e2000d101d64 */
[----:B------:R-:W-:-:S03]  /*f900*/  ISETP.GE.AND P0, PT, R4, 0x21, PT ;  /* 0x000000210400780c */ /* 0x000fc60003f06270 */
[----:B0-----:R-:W0:Y:S10]  /*f910*/  SHFL.IDX PT, R2, R0, 0x2, 0x181f ;  /* 0x00581f0000027f89 */ /* 0x001e3400000e0000 */
[----:B------:R-:W-:Y:S01]  /*f920*/  @P0 IMAD R9, R7, 0x2, R22 ;  /* 0x0000000207090824 */ /* 0x000fe200078e0216 */
        /* <DEDUP_REMOVED lines=10> */
[----:B------:R-:W1:Y:S01]  /*f9d0*/  SHFL.IDX PT, R0, R0, 0x4, 0x181f ;  /* 0x00981f0000007f89 */ /* 0x000e6200000e0000 */
[----:B0-----:R-:W-:-:S05]  /*f9e0*/  @P0 LEA R2, P1, R33, R2, 0x1 ;  /* 0x0000000221020211 */ /* 0x001fca00078208ff */
[----:B------:R-:W-:Y:S02]  /*f9f0*/  @P0 IMAD.X R3, RZ, RZ, R8, P1 ;  /* 0x000000ffff030224 */ /* 0x000fe400008e0608 */
[----:B------:R0:W2:Y:S04]  /*fa00*/  SHFL.IDX PT, R8, R6, 0x4, 0x181f ;  /* 0x00981f0006087f89 */ /* 0x0000a800000e0000 */
[----:B------:R0:W-:Y:S04]  /*fa10*/  @P0 LDGSTS.E.BYPASS.LTC128B.128 [R21+0x25c00], desc[UR36][R2.64], !P5 ;  /* 0x25c0000002150fae */ /* 0x0001e8000e901d64 */
[----:B------:R0:W-:Y:S04]  /*fa20*/  @P0 LDGSTS.E.BYPASS.LTC128B.128 [R21+0x28400], desc[UR36][R2.64+0x80], !P4 ;  /* 0x2840008002150fae */ /* 0x0001e8000e101d64 */
[----:B------:R0:W-:Y:S04]  /*fa30*/  @P0 LDGSTS.E.BYPASS.LTC128B.128 [R21+0x2ac00], desc[UR36][R2.64+0x100], !P3 ;  /* 0x2ac0010002150fae */ /* 0x0001e8000d901d64 */
[----:B-1----:R0:W-:Y:S02]  /*fa40*/  @P0 LDGSTS.E.BYPASS.LTC128B.128 [R21+0x2d400], desc[UR36][R2.64+0x180], !P2 ;  /* 0x2d40018002150fae */ /* 0x0021e4000d101d64 */
.L_x_333:
[----:B------:R-:W-:Y:S01]  /*fa50*/  ISETP.GE.AND P0, PT, R4, 0x41, PT ;  /* 0x000000410400780c */ /* 0x000fe20003f06270 */
[----:B------:R-:W-:-:S12]  /*fa60*/  BSSY B0, `(.L_x_255) ;  /* 0x0000010000007945 */ /* 0x000fd80003800000 */
[----:B------:R-:W-:Y:S05]  /*fa70*/  @!P0 BRA `(.L_x_256) ;  /* 0x0000000000388947 */ /* 0x000fea0003800000 */
[----:B------:R-:W-:Y:S01]  /*fa80*/  LOP3.LUT P4, RZ, R23, 0x10, RZ, 0xc0, !PT ;  /* 0x0000001017ff7812 */ /* 0x000fe2000788c0ff */
[----:B------:R-:W-:Y:S01]  /*fa90*/  IMAD R7, R7, 0x2, R22 ;  /* 0x0000000207077824 */ /* 0x000fe200078e0216 */
[C---:B------:R-:W-:Y:S02]  /*faa0*/  LOP3.LUT P3, RZ, R23.reuse, 0x8, RZ, 0xc0, !PT ;  /* 0x0000000817ff7812 */ /* 0x040fe4000786c0ff */
[C---:B------:R-:W-:Y:S02]  /*fab0*/  LOP3.LUT P2, RZ, R23.reuse, 0x4, RZ, 0xc0, !PT ;  /* 0x0000000417ff7812 */ /* 0x040fe4000784c0ff */
[----:B------:R-:W-:Y:S02]  /*fac0*/  LOP3.LUT P1, RZ, R23, 0x2, RZ, 0xc0, !PT ;  /* 0x0000000217ff7812 */ /* 0x000fe4000782c0ff */
[----:B0-----:R-:W-:-:S05]  /*fad0*/  LEA R2, P0, R33, R0, 0x1 ;  /* 0x0000000021027211 */ /* 0x001fca00078008ff */
        /* <DEDUP_REMOVED lines=8> */
.L_x_256:
[----:B------:R-:W-:Y:S05]  /*fb60*/  BSYNC B0 ;  /* 0x0000000000007941 */ /* 0x000fea0003800000 */
.L_x_255:
[----:B------:R-:W-:Y:S01]  /*fb70*/  NOP ;  /* 0x0000000000007918 */ /* 0x000fe20000000000 */
[----:B------:R-:W-:-:S13]  /*fb80*/  PLOP3.LUT P0, PT, PT, PT, PT, 0x80, 0x0 ;  /* 0x000000000000781c */ /* 0x000fda0003f0f070 */
.L_x_257:
        /* <DEDUP_REMOVED lines=10> */
.L_x_258:
[----:B------:R3:W5:Y:S01]  /*fc30*/  LDL.LU R0, [R1+0xc] ;  /* 0x00000c0001007983 */ /* 0x0007620000300800 */
[----:B------:R-:W-:Y:S01]  /*fc40*/  LOP3.LUT P0, RZ, R23, 0x80, RZ, 0xc0, !PT ;  /* 0x0000008017ff7812 */ /* 0x000fe2000780c0ff */
[----:B------:R3:W-:-:S12]  /*fc50*/  SYNCS.ARRIVE.TRANS64.A1T0 RZ, [R5+URZ+0x38830], RZ ;  /* 0x038830ff05ff79a7 */ /* 0x0007d8000810003f */
[----:B------:R-:W-:Y:S05]  /*fc60*/  WARPSYNC.ALL ;  /* 0x0000000000007948 */ /* 0x000fea0003800000 */
[----:B------:R-:W-:Y:S01]  /*fc70*/  ULDC.64 UR4, c[0x0][0x298] ;  /* 0x0000a60000047ab9 */ /* 0x000fe20000000a00 */
[----:B01----:R-:W-:Y:S01]  /*fc80*/  VIADD R2, R22, 0x14400 ;  /* 0x0001440016027836 */ /* 0x003fe20000000000 */
[----:B------:R-:W-:Y:S01]  /*fc90*/  SEL R29, R29, RZ, !P0 ;  /* 0x000000ff1d1d7207 */ /* 0x000fe20004000000 */
[----:B------:R-:W-:Y:S01]  /*fca0*/  IMAD.WIDE.U32 R6, R35, UR4, RZ ;  /* 0x0000000423067c25 */ /* 0x000fe2000f8e00ff */
[----:B------:R-:W-:Y:S01]  /*fcb0*/  BSSY B6, `(.L_x_259) ;  /* 0x000001b000067945 */ /* 0x000fe20003800000 */
[----:B------:R-:W-:Y:S01]  /*fcc0*/  BAR.SYNC.DEFER_BLOCKING 0x8, 0x180 ;  /* 0x0206000000007b1d */ /* 0x000fe20000010000 */
[----:B-----5:R-:W-:-:S02]  /*fcd0*/  SEL R0, R0, RZ, !P0 ;  /* 0x000000ff00007207 */ /* 0x020fc40004000000 */
[----:B------:R-:W-:-:S03]  /*fce0*/  LOP3.LUT P0, RZ, R2, 0x3ff, RZ, 0xc0, !PT ;  /* 0x000003ff02ff7812 */ /* 0x000fc6000780c0ff */
[----:B------:R0:W-:Y:S04]  /*fcf0*/  STL [R1+0xc], R0 ;  /* 0x00000c0001007387 */ /* 0x0001e80000100800 */
[----:B------:R1:W-:Y:S01]  /*fd00*/  STL.64 [R1+0x10], R6 ;  /* 0x0000100601007387 */ /* 0x0003e20000100a00 */
[----:B0-----:R-:W-:-:S05]  /*fd10*/  SHF.R.S32.HI R0, RZ, 0x1f, R35 ;  /* 0x0000001fff007819 */ /* 0x001fca0000011423 */
[----:B------:R-:W-:-:S04]  /*fd20*/  IMAD R0, R0, UR4, RZ ;  /* 0x0000000400007c24 */ /* 0x000fc8000f8e02ff */
[----:B------:R-:W-:-:S05]  /*fd30*/  IMAD R0, R35, UR5, R0 ;  /* 0x0000000523007c24 */ /* 0x000fca000f8e0200 */
[----:B------:R-:W-:Y:S01]  /*fd40*/  IADD3 R35, R7, R0, RZ ;  /* 0x0000000007237210 */ /* 0x000fe20007ffe0ff */
[----:B-1----:R-:W-:Y:S06]  /*fd50*/  @!P0 BRA `(.L_x_260) ;  /* 0x0000000000408947 */ /* 0x002fec0003800000 */
[----:B------:R-:W-:Y:S01]  /*fd60*/  MOV R2, 0x0 ;  /* 0x0000000000027802 */ /* 0x000fe20000000f00 */
[----:B------:R-:W-:Y:S01]  /*fd70*/  ULDC.64 UR6, c[0x4][0x138] ;  /* 0x01004e0000067ab9 */ /* 0x000fe20000000a00 */
[----:B------:R-:W-:Y:S01]  /*fd80*/  ULDC.64 UR8, c[0x4][0x140] ;  /* 0x0100500000087ab9 */ /* 0x000fe20000000a00 */
[----:B------:R-:W-:Y:S01]  /*fd90*/  ULDC.64 UR4, c[0x4][0xb0] ;  /* 0x01002c0000047ab9 */ /* 0x000fe20000000a00 */
[----:B------:R-:W-:Y:S01]  /*fda0*/  IMAD.U32 R4, RZ, RZ, UR6 ;  /* 0x00000006ff047e24 */ /* 0x000fe2000f8e00ff */
[----:B------:R-:W-:Y:S01]  /*fdb0*/  MOV R12, 0x1 ;  /* 0x00000001000c7802 */ /* 0x000fe20000000f00 */
[----:B------:R-:W0:Y:S01]  /*fdc0*/  LDC.64 R2, c[0x4][R2] ;  /* 0x0100000002027b82 */ /* 0x000e220000000a00 */
[----:B---3--:R-:W-:Y:S02]  /*fdd0*/  IMAD.U32 R5, RZ, RZ, UR7 ;  /* 0x00000007ff057e24 */ /* 0x008fe4000f8e00ff */
[----:B------:R-:W-:Y:S02]  /*fde0*/  IMAD.U32 R6, RZ, RZ, UR8 ;  /* 0x00000008ff067e24 */ /* 0x000fe4000f8e00ff */
[----:B------:R-:W-:-:S02]  /*fdf0*/  IMAD.U32 R7, RZ, RZ, UR9 ;  /* 0x00000009ff077e24 */ /* 0x000fc4000f8e00ff */
[----:B------:R-:W-:Y:S02]  /*fe00*/  IMAD.U32 R10, RZ, RZ, UR4 ;  /* 0x00000004ff0a7e24 */ /* 0x000fe4000f8e00ff */
[----:B------:R-:W-:Y:S02]  /*fe10*/  IMAD.U32 R11, RZ, RZ, UR5 ;  /* 0x00000005ff0b7e24 */ /* 0x000fe4000f8e00ff */
[----:B--2---:R-:W-:Y:S02]  /*fe20*/  IMAD.MOV.U32 R8, RZ, RZ, 0x70 ;  /* 0x00000070ff087424 */ /* 0x004fe400078e00ff */
[----:B------:R-:W-:-:S07]  /*fe30*/  IMAD.MOV.U32 R13, RZ, RZ, RZ ;  /* 0x000000ffff0d7224 */ /* 0x000fce00078e00ff */
[----:B------:R-:W-:-:S07]  /*fe40*/  LEPC R20, `(.L_x_260) ;  /* 0x000000001014794e */ /* 0x000fce0000000000 */
[----:B0-----:R-:W-:Y:S05]  /*fe50*/  CALL.ABS.NOINC R2 ;  /* 0x0000000002007343 */ /* 0x001fea0003c00000 */
.L_x_260:
[----:B------:R-:W-:Y:S05]  /*fe60*/  BSYNC B6 ;  /* 0x0000000000067941 */ /* 0x000fea0003800000 */
.L_x_259:
[----:B------:R-:W4:Y:S01]  /*fe70*/  LDL.LU R20, [R1+0xc] ;  /* 0x00000c0001147983 */ /* 0x000f220000300800 */
[----:B------:R-:W0:Y:S01]  /*fe80*/  LDC R6, c[0x0][0x448] ;  /* 0x00011200ff067b82 */ /* 0x000e220000000800 */
[----:B------:R-:W-:Y:S02]  /*fe90*/  ULDC.64 UR4, c[0x0][0x2d8] ;  /* 0x0000b60000047ab9 */ /* 0x000fe40000000a00 */
[----:B------:R-:W2:Y:S01]  /*fea0*/  LDL.LU.64 R2, [R1+0x10] ;  /* 0x0000100001027983 */ /* 0x000ea20000300a00 */
[----:B------:R-:W-:-:S03]  /*feb0*/  IMAD R0, R30, UR4, RZ ;  /* 0x000000041e007c24 */ /* 0x000fc6000f8e02ff */
[----:B------:R1:W5:Y:S01]  /*fec0*/  LDL R10, [R1+0x18] ;  /* 0x00001800010a7983 */ /* 0x0003620000100800 */
[----:B---3--:R-:W-:Y:S01]  /*fed0*/  IMAD R5, R18, UR5, R0 ;  /* 0x0000000512057c24 */ /* 0x008fe2000f8e0200 */
[----:B0-----:R-:W-:-:S13]  /*fee0*/  ISETP.NE.AND P0, PT, R6, 0x1, PT ;  /* 0x000000010600780c */ /* 0x001fda0003f05270 */
[----:B------:R-:W0:Y:S01]  /*fef0*/  @P0 LDC R4, c[0x0][0x450] ;  /* 0x00011400ff040b82 */ /* 0x000e220000000800 */
[----:B------:R-:W-:Y:S01]  /*ff00*/  LOP3.LUT R9, R33, 0x40, RZ, 0xfc, !PT ;  /* 0x0000004021097812 */ /* 0x000fe200078efcff */
[----:B----4-:R-:W-:Y:S02]  /*ff10*/  IMAD.MOV.U32 R21, RZ, RZ, R20 ;  /* 0x000000ffff157224 */ /* 0x010fe400078e0014 */
[----:B------:R-:W3:Y:S01]  /*ff20*/  S2R R20, SR_TID.X ;  /* 0x0000000000147919 */ /* 0x000ee20000002100 */
[----:B--2---:R-:W-:Y:S02]  /*ff30*/  IMAD.MOV.U32 R3, RZ, RZ, R35 ;  /* 0x000000ffff037224 */ /* 0x004fe400078e0023 */
[----:B------:R-:W-:Y:S01]  /*ff40*/  IMAD.WIDE.U32 R2, R18, UR4, R2 ;  /* 0x0000000412027c25 */ /* 0x000fe2000f8e0002 */
[----:B------:R-:W-:-:S03]  /*ff50*/  ULDC.64 UR4, c[0x0][0x2e0] ;  /* 0x0000b80000047ab9 */ /* 0x000fc60000000a00 */
[----:B------:R-:W-:Y:S02]  /*ff60*/  IMAD.IADD R3, R3, 0x1, R5 ;  /* 0x0000000103037824 */ /* 0x000fe400078e0205 */
[----:B------:R-:W2:Y:S01]  /*ff70*/  @P0 LDC R5, c[0x0][0x44c] ;  /* 0x00011300ff050b82 */ /* 0x000ea20000000800 */
[----:B------:R-:W-:Y:S02]  /*ff80*/  IMAD R0, R21, UR4, RZ ;  /* 0x0000000415007c24 */ /* 0x000fe4000f8e02ff */
[----:B------:R-:W-:-:S04]  /*ff90*/  IMAD.WIDE.U32 R2, R29, UR4, R2 ;  /* 0x000000041d027c25 */ /* 0x000fc8000f8e0002 */
[----:B------:R-:W-:Y:S01]  /*ffa0*/  IMAD R0, R29, UR5, R0 ;  /* 0x000000051d007c24 */ /* 0x000fe2000f8e0200 */
[----:B------:R-:W-:-:S03]  /*ffb0*/  ULDC.64 UR4, c[0x0][0x2d0] ;  /* 0x0000b40000047ab9 */ /* 0x000fc60000000a00 */
[----:B------:R-:W-:Y:S02]  /*ffc0*/  IMAD.IADD R3, R3, 0x1, R0 ;  /* 0x0000000103037824 */ /* 0x000fe400078e0200 */
[----:B------:R-:W-:Y:S01]  /*ffd0*/  IMAD.SHL.U32 R0, R17, 0x80, RZ ;  /* 0x0000008011007824 */ /* 0x000fe200078e00ff */
[C---:B---3--:R-:W-:Y:S01]  /*ffe0*/  LOP3.LUT R21, R20.reuse, 0x7f, RZ, 0xc0, !PT ;  /* 0x0000007f14157812 */ /* 0x048fe200078ec0ff */
[----:B------:R-:W-:-:S03]  /*fff0*/  IMAD.SHL.U32 R20, R20, 0x10, RZ ;  /* 0x0000001014147824 */ /* 0x000fc600078e00ff */
[----:B------:R-:W-:-:S04]  /*10000*/  SHF.R.U32.HI R21, RZ, 0x3, R21 ;  /* 0x00000003ff157819 */ /* 0x000fc80000011615 */
[----:B------:R-:W-:-:S04]  /*10010*/  LOP3.LUT R20, R21, 0x70, R20, 0xf8, !PT ;  /* 0x0000007015147812 */ /* 0x000fc800078ef814 */
[----:B------:R-:W-:-:S05]  /*10020*/  LOP3.LUT R7, R20, R0, RZ, 0xfc, !PT ;  /* 0x0000000014077212 */ /* 0x000fca00078efcff */
[----:B--2---:R-:W-:Y:S01]  /*10030*/  @P0 IMAD.HI.U32 R8, R7, R5, RZ ;  /* 0x0000000507080227 */ /* 0x004fe200078e00ff */
[----:B------:R-:W-:-:S04]  /*10040*/  MOV R5, R7 ;  /* 0x0000000700057202 */ /* 0x000fc80000000f00 */
[----:B0-----:R-:W-:Y:S01]  /*10050*/  @P0 SHF.R.U32.HI R5, RZ, R4, R8 ;  /* 0x00000004ff050219 */ /* 0x001fe20000011608 */
[----:B------:R-:W0:Y:S04]  /*10060*/  S2R R20, SR_TID.X ;  /* 0x0000000000147919 */ /* 0x000e280000002100 */
[----:B------:R-:W-:-:S04]  /*10070*/  IMAD.MOV R4, RZ, RZ, -R5 ;  /* 0x000000ffff047224 */ /* 0x000fc800078e0a05 */
[----:B------:R-:W-:Y:S01]  /*10080*/  IMAD R4, R6, R4, R7 ;  /* 0x0000000406047224 */ /* 0x000fe200078e0207 */
[----:B------:R-:W-:Y:S01]  /*10090*/  SHF.R.S32.HI R7, RZ, 0x1f, R5 ;  /* 0x0000001fff077819 */ /* 0x000fe20000011405 */
[----:B------:R-:W-:-:S04]  /*100a0*/  IMAD.WIDE.U32 R2, R5, UR4, R2 ;  /* 0x0000000405027c25 */ /* 0x000fc8000f8e0002 */
[----:B------:R-:W-:-:S04]  /*100b0*/  IMAD R7, R7, UR4, RZ ;  /* 0x0000000407077c24 */ /* 0x000fc8000f8e02ff */
[----:B------:R-:W-:Y:S01]  /*100c0*/  IMAD R7, R5, UR5, R7 ;  /* 0x0000000505077c24 */ /* 0x000fe2000f8e0207 */
[----:B------:R-:W-:Y:S01]  /*100d0*/  SHF.R.S32.HI R5, RZ, 0x1f, R4 ;  /* 0x0000001fff057819 */ /* 0x000fe20000011404 */
[----:B------:R-:W-:Y:S02]  /*100e0*/  ULDC.64 UR4, c[0x0][0x2c8] ;  /* 0x0000b20000047ab9 */ /* 0x000fe40000000a00 */
[----:B------:R-:W-:Y:S02]  /*100f0*/  IMAD.IADD R3, R3, 0x1, R7 ;  /* 0x0000000103037824 */ /* 0x000fe400078e0207 */
[----:B------:R-:W-:Y:S02]  /*10100*/  IMAD R5, R5, UR4, RZ ;  /* 0x0000000405057c24 */ /* 0x000fe4000f8e02ff */
[----:B------:R-:W-:-:S04]  /*10110*/  IMAD.WIDE.U32 R2, R4, UR4, R2 ;  /* 0x0000000404027c25 */ /* 0x000fc8000f8e0002 */
[----:B------:R-:W-:Y:S01]  /*10120*/  IMAD R5, R4, UR5, R5 ;  /* 0x0000000504057c24 */ /* 0x000fe2000f8e0205 */
[----:B------:R-:W-:-:S03]  /*10130*/  ULDC.64 UR4, c[0x0][0x280] ;  /* 0x0000a00000047ab9 */ /* 0x000fc60000000a00 */
[----:B------:R-:W-:Y:S01]  /*10140*/  IMAD.IADD R3, R3, 0x1, R5 ;  /* 0x0000000103037824 */ /* 0x000fe200078e0205 */
[----:B------:R-:W-:Y:S01]  /*10150*/  LEA R5, P0, R2, UR4, 0x1 ;  /* 0x0000000402057c11 */ /* 0x000fe2000f8008ff */
[----:B------:R-:W-:Y:S01]  /*10160*/  ULDC UR4, c[0x0][0x2b8] ;  /* 0x0000ae0000047ab9 */ /* 0x000fe20000000800 */
[----:B0-----:R-:W-:Y:S02]  /*10170*/  LOP3.LUT R20, R20, 0x7f, RZ, 0xc0, !PT ;  /* 0x0000007f14147812 */ /* 0x001fe400078ec0ff */
[----:B------:R-:W-:Y:S01]  /*10180*/  LEA.HI.X R4, R2, UR5, R3, 0x1, P0 ;  /* 0x0000000502047c11 */ /* 0x000fe200080f0c03 */
[----:B------:R-:W-:Y:S01]  /*10190*/  UMOV UR5, 0xffffffff ;  /* 0xffffffff00057882 */ /* 0x000fe20000000000 */
[----:B------:R-:W-:Y:S02]  /*101a0*/  ISETP.GE.AND P4, PT, R33, UR4, PT ;  /* 0x0000000421007c0c */ /* 0x000fe4000bf86270 */
[----:B------:R-:W-:Y:S02]  /*101b0*/  ISETP.GE.AND P3, PT, R9, UR4, PT ;  /* 0x0000000409007c0c */ /* 0x000fe4000bf66270 */
[----:B------:R-:W-:-:S02]  /*101c0*/  ISETP.GE.AND P2, PT, R37, UR4, PT ;  /* 0x0000000425007c0c */ /* 0x000fc4000bf46270 */
[----:B------:R-:W-:Y:S02]  /*101d0*/  ISETP.GE.AND P1, PT, R36, UR4, PT ;  /* 0x0000000424007c0c */ /* 0x000fe4000bf26270 */
[----:B------:R-:W-:Y:S01]  /*101e0*/  SHF.R.U32.HI R9, RZ, 0x3, R20 ;  /* 0x00000003ff097819 */ /* 0x000fe20000011614 */
[----:B-1----:R-:W-:Y:S10]  /*101f0*/  BRA.DIV UR5, `(.L_x_261) ;  /* 0x0000003a05247947 */ /* 0x002ff4000b800000 */
[----:B------:R-:W0:Y:S01]  /*10200*/  SHFL.IDX PT, R14, R5, RZ, 0x181f ;  /* 0x00181fff050e7589 */ /* 0x000e2200000e0000 */
[----:B-----5:R-:W-:Y:S02]  /*10210*/  IMAD R6, R10, R6, RZ ;  /* 0x000000060a067224 */ /* 0x020fe400078e02ff */
[----:B------:R-:W-:Y:S01]  /*10220*/  IMAD.IADD R0, R9, 0x1, R0 ;  /* 0x0000000109007824 */ /* 0x000fe200078e0200 */
[----:B------:R-:W1:Y:S03]  /*10230*/  SHFL.IDX PT, R2, R4, RZ, 0x181f ;  /* 0x00181fff04027589 */ /* 0x000e6600000e0000 */
[C---:B------:R-:W-:Y:S01]  /*10240*/  VIADD R7, R0.reuse, 0x10 ;  /* 0x0000001000077836 */ /* 0x040fe20000000000 */
[----:B------:R-:W-:-:S13]  /*10250*/  ISETP.GE.AND P0, PT, R0, R6, PT ;  /* 0x000000060000720c */ /* 0x000fda0003f06270 */
[----:B0-----:R-:W-:-:S05]  /*10260*/  @!P0 LEA R14, P5, R33, R14, 0x1 ;  /* 0x0000000e210e8211 */ /* 0x001fca00078a08ff */
[----:B-1----:R-:W-:Y:S02]  /*10270*/  @!P0 IMAD.X R3, RZ, RZ, R2, P5 ;  /* 0x000000ffff038224 */ /* 0x002fe400028e0602 */
[----:B------:R-:W-:Y:S02]  /*10280*/  @!P0 IMAD.MOV.U32 R2, RZ, RZ, R14 ;  /* 0x000000ffff028224 */ /* 0x000fe400078e000e */
[----:B------:R-:W0:Y:S04]  /*10290*/  SHFL.IDX PT, R14, R5, 0x1, 0x181f ;  /* 0x00381f00050e7f89 */ /* 0x000e2800000e0000 */
[----:B------:R-:W-:Y:S04]  /*102a0*/  @!P0 LDGSTS.E.BYPASS.LTC128B.128 [R34+0x14400], desc[UR36][R2.64], !P4 ;  /* 0x1440000002228fae */ /* 0x000fe8000e101d64 */
[----:B------:R-:W-:Y:S04]  /*102b0*/  @!P0 LDGSTS.E.BYPASS.LTC128B.128 [R34+0x18400], desc[UR36][R2.64+0x80], !P3 ;  /* 0x1840008002228fae */ /* 0x000fe8000d901d64 */
[----:B------:R-:W-:Y:S04]  /*102c0*/  @!P0 LDGSTS.E.BYPASS.LTC128B.128 [R34+0x1c400], desc[UR36][R2.64+0x100], !P2 ;  /* 0x1c40010002228fae */ /* 0x000fe8000d101d64 */
[----:B------:R1:W-:Y:S01]  /*102d0*/  @!P0 LDGSTS.E.BYPASS.LTC128B.128 [R34+0x20400], desc[UR36][R2.64+0x180], !P1 ;  /* 0x2040018002228fae */ /* 0x0003e2000c901d64 */
[----:B------:R-:W-:-:S03]  /*102e0*/  ISETP.GE.AND P0, PT, R7, R6, PT ;  /* 0x000000060700720c */ /* 0x000fc60003f06270 */
[----:B-1----:R-:W1:Y:S10]  /*102f0*/  SHFL.IDX PT, R2, R4, 0x1, 0x181f ;  /* 0x00381f0004027f89 */ /* 0x002e7400000e0000 */
[----:B0-----:R-:W-:-:S04]  /*10300*/  @!P0 LEA R14, P5, R33, R14, 0x1 ;  /* 0x0000000e210e8211 */ /* 0x001fc800078a08ff */
[----:B-1----:R-:W-:Y:S01]  /*10310*/  @!P0 IADD3.X R7, RZ, R2, RZ, P5, !PT ;  /* 0x00000002ff078210 */ /* 0x002fe20002ffe4ff */
[----:B------:R-:W-:Y:S02]  /*10320*/  @!P0 IMAD.MOV.U32 R2, RZ, RZ, R14 ;  /* 0x000000ffff028224 */ /* 0x000fe400078e000e */
[----:B------:R-:W0:Y:S02]  /*10330*/  SHFL.IDX PT, R14, R5, 0x2, 0x181f ;  /* 0x00581f00050e7f89 */ /* 0x000e2400000e0000 */
[----:B------:R-:W-:Y:S02]  /*10340*/  @!P0 IMAD.MOV.U32 R3, RZ, RZ, R7 ;  /* 0x000000ffff038224 */ /* 0x000fe400078e0007 */
[----:B------:R-:W-:-:S03]  /*10350*/  VIADD R7, R0, 0x20 ;  /* 0x0000002000077836 */ /* 0x000fc60000000000 */
[----:B------:R-:W-:Y:S04]  /*10360*/  @!P0 LDGSTS.E.BYPASS.LTC128B.128 [R34+0x14c00], desc[UR36][R2.64], !P4 ;  /* 0x14c0000002228fae */ /* 0x000fe8000e101d64 */
[----:B------:R-:W-:Y:S04]  /*10370*/  @!P0 LDGSTS.E.BYPASS.LTC128B.128 [R34+0x18c00], desc[UR36][R2.64+0x80], !P3 ;  /* 0x18c0008002228fae */ /* 0x000fe8000d901d64 */
[----:B------:R-:W-:Y:S04]  /*10380*/  @!P0 LDGSTS.E.BYPASS.LTC128B.128 [R34+0x1cc00], desc[UR36][R2.64+0x100], !P2 ;  /* 0x1cc0010002228fae */ /* 0x000fe8000d101d64 */
[----:B------:R1:W-:Y:S01]  /*10390*/  @!P0 LDGSTS.E.BYPASS.LTC128B.128 [R34+0x20c00], desc[UR36][R2.64+0x180], !P1 ;  /* 0x20c0018002228fae */ /* 0x0003e2000c901d64 */
[----:B------:R-:W-:-:S03]  /*103a0*/  ISETP.GE.AND P0, PT, R7, R6, PT ;  /* 0x000000060700720c */ /* 0x000fc60003f06270 */
[----:B-1----:R-:W1:Y:S10]  /*103b0*/  SHFL.IDX PT, R2, R4, 0x2, 0x181f ;  /* 0x00581f0004027f89 */ /* 0x002e7400000e0000 */
[----:B0-----:R-:W-:-:S05]  /*103c0*/  @!P0 LEA R14, P5, R33, R14, 0x1 ;  /* 0x0000000e210e8211 */ /* 0x001fca00078a08ff */
[----:B-1----:R-:W-:Y:S02]  /*103d0*/  @!P0 IMAD.X R7, RZ, RZ, R2, P5 ;  /* 0x000000ffff078224 */ /* 0x002fe400028e0602 */
[----:B------:R-:W-:Y:S02]  /*103e0*/  @!P0 IMAD.MOV.U32 R2, RZ, RZ, R14 ;  /* 0x000000ffff028224 */ /* 0x000fe400078e000e */
[----:B------:R-:W-:Y:S01]  /*103f0*/  @!P0 IMAD.MOV.U32 R3, RZ, RZ, R7 ;  /* 0x000000ffff038224 */ /* 0x000fe200078e0007 */
[----:B------:R-:W0:Y:S01]  /*10400*/  SHFL.IDX PT, R14, R5, 0x3, 0x181f ;  /* 0x00781f00050e7f89 */ /* 0x000e2200000e0000 */
[----:B------:R-:W-:-:S03]  /*10410*/  VIADD R7, R0, 0x30 ;  /* 0x0000003000077836 */ /* 0x000fc60000000000 */
        /* <DEDUP_REMOVED lines=46> */
[----:B------:R0:W1:Y:S04]  /*10700*/  SHFL.IDX PT, R14, R5, 0x7, 0x181f ;  /* 0x00f81f00050e7f89 */ /* 0x00006800000e0000 */
[----:B------:R0:W-:Y:S04]  /*10710*/  @!P0 LDGSTS.E.BYPASS.LTC128B.128 [R34+0x17400], desc[UR36][R2.64], !P4 ;  /* 0x1740000002228fae */ /* 0x0001e8000e101d64 */
[----:B------:R0:W-:Y:S04]  /*10720*/  @!P0 LDGSTS.E.BYPASS.LTC128B.128 [R34+0x1b400], desc[UR36][R2.64+0x80], !P3 ;  /* 0x1b40008002228fae */ /* 0x0001e8000d901d64 */
[----:B------:R0:W-:Y:S04]  /*10730*/  @!P0 LDGSTS.E.BYPASS.LTC128B.128 [R34+0x1f400], desc[UR36][R2.64+0x100], !P2 ;  /* 0x1f40010002228fae */ /* 0x0001e8000d101d64 */
[----:B------:R0:W-:Y:S04]  /*10740*/  @!P0 LDGSTS.E.BYPASS.LTC128B.128 [R34+0x23400], desc[UR36][R2.64+0x180], !P1 ;  /* 0x2340018002228fae */ /* 0x0001e8000c901d64 */
[----:B------:R0:W2:Y:S02]  /*10750*/  SHFL.IDX PT, R7, R4, 0x7, 0x181f ;  /* 0x00f81f0004077f89 */ /* 0x0000a400000e0000 */
.L_x_350:
[----:B0-----:R-:W-:Y:S01]  /*10760*/  VIADD R3, R0, 0x70 ;  /* 0x0000007000037836 */ /* 0x001fe20000000000 */
[----:B------:R-:W-:Y:S04]  /*10770*/  BSSY B0, `(.L_x_262) ;  /* 0x000000c000007945 */ /* 0x000fe80003800000 */
[----:B------:R-:W-:-:S13]  /*10780*/  ISETP.GE.AND P0, PT, R3, R6, PT ;  /* 0x000000060300720c */ /* 0x000fda0003f06270 */
[----:B------:R-:W-:Y:S05]  /*10790*/  @P0 BRA `(.L_x_263) ;  /* 0x0000000000240947 */ /* 0x000fea0003800000 */
[----:B-1----:R-:W-:-:S04]  /*107a0*/  LEA R2, P0, R33, R14, 0x1 ;  /* 0x0000000e21027211 */ /* 0x002fc800078008ff */
[----:B--2---:R-:W-:-:S05]  /*107b0*/  IADD3.X R3, RZ, R7, RZ, P0, !PT ;  /* 0x00000007ff037210 */ /* 0x004fca00007fe4ff */
[----:B------:R-:W-:Y:S01]  /*107c0*/  @!PT LDS RZ, [RZ] ;  /* 0x00000000fffff984 */ /* 0x000fe20000000800 */
[----:B------:R-:W-:Y:S01]  /*107d0*/  @!PT LDS RZ, [RZ] ;  /* 0x00000000fffff984 */ /* 0x000fe20000000800 */
[----:B------:R-:W-:Y:S01]  /*107e0*/  @!PT LDS RZ, [RZ] ;  /* 0x00000000fffff984 */ /* 0x000fe20000000800 */
[----:B------:R0:W-:Y:S04]  /*107f0*/  LDGSTS.E.BYPASS.LTC128B.128 [R34+0x17c00], desc[UR36][R2.64], !P4 ;  /* 0x17c0000002227fae */ /* 0x0001e8000e101d64 */
[----:B------:R0:W-:Y:S04]  /*10800*/  LDGSTS.E.BYPASS.LTC128B.128 [R34+0x1bc00], desc[UR36][R2.64+0x80], !P3 ;  /* 0x1bc0008002227fae */ /* 0x0001e8000d901d64 */
[----:B------:R0:W-:Y:S04]  /*10810*/  LDGSTS.E.BYPASS.LTC128B.128 [R34+0x1fc00], desc[UR36][R2.64+0x100], !P2 ;  /* 0x1fc0010002227fae */ /* 0x0001e8000d101d64 */
[----:B------:R0:W-:Y:S02]  /*10820*/  LDGSTS.E.BYPASS.LTC128B.128 [R34+0x23c00], desc[UR36][R2.64+0x180], !P1 ;  /* 0x23c0018002227fae */ /* 0x0001e4000c901d64 */
.L_x_263:
[----:B------:R-:W-:Y:S05]  /*10830*/  BSYNC B0 ;  /* 0x0000000000007941 */ /* 0x000fea0003800000 */
.L_x_262:
[----:B------:R-:W-:Y:S01]  /*10840*/  NOP ;  /* 0x0000000000007918 */ /* 0x000fe20000000000 */
[----:B------:R-:W-:-:S13]  /*10850*/  PLOP3.LUT P0, PT, PT, PT, PT, 0x80, 0x0 ;  /* 0x000000000000781c */ /* 0x000fda0003f0f070 */
.L_x_264:
[----:B------:R-:W-:Y:S02]  /*10860*/  PLOP3.LUT P1, PT, P1, P0, PT, 0xa2, 0x0 ;  /* 0x000000000000781c */ /* 0x000fe40000f21472 */
[----:B------:R-:W-:-:S08]  /*10870*/  @P0 R2UR P1, UR4, R22 ;  /* 0x00000000160402ca */ /* 0x000fd00000020000 */
[----:B------:R-:W-:-:S05]  /*10880*/  @P0 PLOP3.LUT P0, PT, P1, PT, PT, 0x80, 0x0 ;  /* 0x000000000000081c */ /* 0x000fca0000f0f070 */
[----:B------:R-:W-:Y:S01]  /*10890*/  @!P1 SYNCS.ARRIVE.TRANS64.RED.A0T1 RZ, [UR4+0x38800], RZ ;  /* 0x038800ffffff99a7 */ /* 0x000fe20008200404 */
[----:B------:R-:W-:Y:S07]  /*108a0*/  @!P1 ARRIVES.LDGSTSBAR.64.TRANSCNT [UR4+0x38800] ;  /* 0x03880000ff0099b0 */ /* 0x000fee0008000a84 */
[----:B------:R-:W-:Y:S05]  /*108b0*/  @P0 BRA.U.ANY `(.L_x_264) ;  /* 0xfffffffd00e80947 */ /* 0x000fea000393ffff */
[----:B0-----:R-:W3:Y:S02]  /*108c0*/  LDL.LU R2, [R1+0x1c] ;  /* 0x00001c0001027983 */ /* 0x001ee40000300800 */
[----:B---3--:R-:W-:-:S05]  /*108d0*/  VIADD R2, R2, 0x1 ;  /* 0x0000000102027836 */ /* 0x008fca0000000000 */
[----:B------:R0:W-:Y:S01]  /*108e0*/  STL [R1+0x1c], R2 ;  /* 0x00001c0201007387 */ /* 0x0001e20000100800 */
[----:B------:R-:W-:-:S04]  /*108f0*/  LEA.HI R0, R2, R2, RZ, 0x1 ;  /* 0x0000000202007211 */ /* 0x000fc800078f08ff */
[----:B------:R-:W-:-:S05]  /*10900*/  LOP3.LUT R0, R0, 0xfffffffe, RZ, 0xc0, !PT ;  /* 0xfffffffe00007812 */ /* 0x000fca00078ec0ff */
[----:B------:R-:W-:-:S05]  /*10910*/  IMAD.IADD R0, R2, 0x1, -R0 ;  /* 0x0000000102007824 */ /* 0x000fca00078e0a00 */
[----:B------:R-:W-:Y:S01]  /*10920*/  SHF.L.U32 R3, R0, 0x1f, RZ ;  /* 0x0000001f00037819 */ /* 0x000fe200000006ff */
[----:B------:R-:W-:Y:S01]  /*10930*/  NOP ;  /* 0x0000000000007918 */ /* 0x000fe20000000000 */
[----:B------:R0:W-:Y:S01]  /*10940*/  SYNCS.ARRIVE.TRANS64.A1T0 RZ, [R22+URZ+0x38800], RZ ;  /* 0x038800ff16ff79a7 */ /* 0x0001e2000810003f */
[----:B------:R-:W-:Y:S01]  /*10950*/  BSSY B0, `(.L_x_265) ;  /* 0x0000003000007945 */ /* 0x000fe20003800000 */
[----:B------:R-:W3:Y:S03]  /*10960*/  SYNCS.PHASECHK.TRANS64.TRYWAIT P0, [R22+URZ+0x38820], R3 ;  /* 0x03882003160075a7 */ /* 0x000ee6000800017f */
[----:B0--3--:R-:W-:Y:S05]  /*10970*/  @!P0 BRA `(.L_x_266) ;  /* 0x0000003800fc8947 */ /* 0x009fea0003800000 */
.L_x_351:
[----:B------:R-:W-:Y:S05]  /*10980*/  BSYNC B0 ;  /* 0x0000000000007941 */ /* 0x000fea0003800000 */
.L_x_265:
[----:B------:R-:W3:Y:S01]  /*10990*/  LDL R0, [R1] ;  /* 0x0000000001007983 */ /* 0x000ee20000100800 */
[----:B------:R-:W-:Y:S01]  /*109a0*/  BSSY B0, `(.L_x_267) ;  /* 0x0000116000007945 */ /* 0x000fe20003800000 */
[----:B---3--:R-:W-:-:S13]  /*109b0*/  ISETP.GE.AND P0, PT, R0, 0x51, PT ;  /* 0x000000510000780c */ /* 0x008fda0003f06270 */
[----:B------:R-:W-:Y:S05]  /*109c0*/  @!P0 BRA `(.L_x_268) ;  /* 0x00000010004c8947 */ /* 0x000fea0003800000 */
[----:B------:R-:W3:Y:S01]  /*109d0*/  LDL.LU R0, [R1+0x20] ;  /* 0x0000200001007983 */ /* 0x000ee20000300800 */
[C---:B------:R-:W-:Y:S01]  /*109e0*/  LOP3.LUT R2, R33.reuse, 0x40, RZ, 0xfc, !PT ;  /* 0x0000004021027812 */ /* 0x040fe200078efcff */
[----:B------:R-:W-:Y:S01]  /*109f0*/  ULDC UR4, c[0x0][0x2f4] ;  /* 0x0000bd0000047ab9 */ /* 0x000fe20000000800 */
[----:B------:R-:W-:Y:S01]  /*10a00*/  IMAD.MOV.U32 R17, RZ, RZ, R28 ;  /* 0x000000ffff117224 */ /* 0x000fe200078e001c */
[----:B------:R-:W-:Y:S01]  /*10a10*/  ISETP.GE.AND P4, PT, R33, UR4, PT ;  /* 0x0000000421007c0c */ /* 0x000fe2000bf86270 */
[----:B--2---:R-:W-:Y:S01]  /*10a20*/  IMAD.MOV.U32 R7, RZ, RZ, R27 ;  /* 0x000000ffff077224 */ /* 0x004fe200078e001b */
[----:B------:R-:W-:Y:S01]  /*10a30*/  ISETP.GE.AND P3, PT, R2, UR4, PT ;  /* 0x0000000402007c0c */ /* 0x000fe2000bf66270 */
[----:B------:R-:W-:Y:S01]  /*10a40*/  IMAD.MOV.U32 R29, RZ, RZ, R26 ;  /* 0x000000ffff1d7224 */ /* 0x000fe200078e001a */
[----:B------:R-:W-:Y:S02]  /*10a50*/  ISETP.GE.AND P2, PT, R37, UR4, PT ;  /* 0x0000000425007c0c */ /* 0x000fe4000bf46270 */
[----:B------:R-:W-:Y:S01]  /*10a60*/  ISETP.GE.AND P1, PT, R36, UR4, PT ;  /* 0x0000000424007c0c */ /* 0x000fe2000bf26270 */
[----:B---3--:R-:W-:-:S12]  /*10a70*/  VIADD R0, R0, 0xfffffffe ;  /* 0xfffffffe00007836 */ /* 0x008fd80000000000 */
.L_x_281:
[----:B------:R-:W2:Y:S04]  /*10a80*/  LDL R6, [R1+0x4] ;  /* 0x0000040001067983 */ /* 0x000ea80000100800 */
[----:B------:R-:W3:Y:S01]  /*10a90*/  LDL R8, [R1+0x8] ;  /* 0x0000080001087983 */ /* 0x000ee20000100800 */
[----:B------:R-:W4:Y:S01]  /*10aa0*/  S2R R2, SR_TID.X ;  /* 0x0000000000027919 */ /* 0x000f220000002100 */
[----:B------:R-:W1:Y:S01]  /*10ab0*/  S2R R4, SR_TID.X ;  /* 0x0000000000047919 */ /* 0x000e620000002100 */
[----:B----4-:R-:W-:-:S04]  /*10ac0*/  LOP3.LUT R2, R2, 0x7f, RZ, 0xc0, !PT ;  /* 0x0000007f02027812 */ /* 0x010fc800078ec0ff */
[----:B0-----:R-:W-:Y:S02]  /*10ad0*/  SHF.R.U32.HI R3, RZ, 0x3, R2 ;  /* 0x00000003ff037819 */ /* 0x001fe40000011602 */
[----:B------:R-:W0:Y:S01]  /*10ae0*/  LDC R2, c[0x0][0x430] ;  /* 0x00010c00ff027b82 */ /* 0x000e220000000800 */
[----:B-1----:R-:W-:-:S05]  /*10af0*/  IMAD.SHL.U32 R9, R4, 0x10, RZ ;  /* 0x0000001004097824 */ /* 0x002fca00078e00ff */
[----:B------:R-:W-:-:S04]  /*10b00*/  LOP3.LUT R9, R3, 0x70, R9, 0xf8, !PT ;  /* 0x0000007003097812 */ /* 0x000fc800078ef809 */
[----:B------:R-:W-:-:S13]  /*10b10*/  ISETP.GT.U32.AND P6, PT, R9, 0x4f, PT ;  /* 0x0000004f0900780c */ /* 0x000fda0003fc4070 */
[----:B------:R-:W3:Y:S01]  /*10b20*/  @!P6 LDC.64 R4, c[0x0][0x428] ;  /* 0x00010a00ff04eb82 */ /* 0x000ee20000000a00 */
[----:B0-----:R-:W-:-:S13]  /*10b30*/  ISETP.NE.AND P0, PT, R2, 0x1, PT ;  /* 0x000000010200780c */ /* 0x001fda0003f05270 */
[----:B------:R-:W0:Y:S08]  /*10b40*/  @P0 LDC R3, c[0x0][0x434] ;  /* 0x00010d00ff030b82 */ /* 0x000e300000000800 */
[----:B------:R-:W1:Y:S01]  /*10b50*/  @P0 LDC R2, c[0x0][0x438] ;  /* 0x00010e00ff020b82 */ /* 0x000e620000000800 */
[----:B--2---:R-:W-:-:S05]  /*10b60*/  IMAD R6, R0, 0x50, R6 ;  /* 0x0000005000067824 */ /* 0x004fca00078e0206 */
[----:B------:R-:W-:-:S05]  /*10b70*/  IADD3 R6, R9, R6, RZ ;  /* 0x0000000609067210 */ /* 0x000fca0007ffe0ff */
[----:B0-----:R-:W-:-:S04]  /*10b80*/  @P0 IMAD.HI.U32 R3, R6, R3, RZ ;  /* 0x0000000306030227 */ /* 0x001fc800078e00ff */
[----:B------:R-:W-:Y:S01]  /*10b90*/  IMAD.MOV.U32 R10, RZ, RZ, R6 ;  /* 0x000000ffff0a7224 */ /* 0x000fe200078e0006 */
[----:B-1----:R-:W-:Y:S01]  /*10ba0*/  @P0 SHF.R.U32.HI R10, RZ, R2, R3 ;  /* 0x00000002ff0a0219 */ /* 0x002fe20000011603 */
[----:B---3--:R-:W-:Y:S02]  /*10bb0*/  @!P6 IMAD R2, R8, R4, RZ ;  /* 0x000000040802e224 */ /* 0x008fe400078e02ff */
[----:B------:R-:W0:Y:S01]  /*10bc0*/  @!P6 LDC.64 R8, c[0x0][0x418] ;  /* 0x00010600ff08eb82 */ /* 0x000e220000000a00 */
[----:B------:R-:W-:Y:S01]  /*10bd0*/  @!P6 SHF.R.S32.HI R3, RZ, 0x1f, R10 ;  /* 0x0000001fff03e819 */ /* 0x000fe2000001140a */
[----:B------:R-:W-:Y:S02]  /*10be0*/  @!P6 IMAD R5, R31, R5, R2 ;  /* 0x000000051f05e224 */ /* 0x000fe400078e0202 */
[----:B------:R-:W-:-:S04]  /*10bf0*/  @!P6 IMAD.MOV.U32 R2, RZ, RZ, R10 ;  /* 0x000000ffff02e224 */ /* 0x000fc800078e000a */
[----:B------:R-:W-:-:S04]  /*10c00*/  @!P6 IMAD.WIDE.U32 R2, R31, R4, R2 ;  /* 0x000000041f02e225 */ /* 0x000fc800078e0002 */
[----:B------:R-:W-:Y:S02]  /*10c10*/  @!P6 IMAD.IADD R5, R5, 0x1, R3 ;  /* 0x000000010505e824 */ /* 0x000fe400078e0203 */
[----:B------:R-:W-:Y:S01]  /*10c20*/  IMAD.MOV.U32 R4, RZ, RZ, RZ ;  /* 0x000000ffff047224 */ /* 0x000fe200078e00ff */
[----:B0-----:R-:W-:-:S04]  /*10c30*/  @!P6 LEA R8, P0, R2, R8, 0x2 ;  /* 0x000000080208e211 */ /* 0x001fc800078010ff */
[----:B------:R-:W-:-:S05]  /*10c40*/  @!P6 LEA.HI.X R9, R2, R9, R5, 0x2, P0 ;  /* 0x000000090209e211 */ /* 0x000fca00000f1405 */
[----:B------:R0:W5:Y:S01]  /*10c50*/  @!P6 LDG.E R4, desc[UR36][R8.64] ;  /* 0x000000240804e981 */ /* 0x000162000c1e1900 */
[----:B------:R-:W-:Y:S01]  /*10c60*/  LOP3.LUT P5, RZ, R23, 0x20, RZ, 0xc0, !PT ;  /* 0x0000002017ff7812 */ /* 0x000fe200078ac0ff */
[----:B------:R-:W-:Y:S01]  /*10c70*/  VIADD R27, R7, 0x1 ;  /* 0x00000001071b7836 */ /* 0x000fe20000000000 */
[----:B------:R-:W-:Y:S05]  /*10c80*/  YIELD ;  /* 0x0000000000007946 */ /* 0x000fea0003800000 */
[----:B------:R-:W-:Y:S01]  /*10c90*/  ISETP.NE.AND P0, PT, R27, 0x2, PT ;  /* 0x000000021b00780c */ /* 0x000fe20003f05270 */
[----:B------:R-:W-:Y:S01]  /*10ca0*/  IMAD.MOV R5, RZ, RZ, -R10 ;  /* 0x000000ffff057224 */ /* 0x000fe200078e0a0a */
[----:B------:R-:W-:-:S02]  /*10cb0*/  ULDC UR4, c[0x0][0x430] ;  /* 0x00010c0000047ab9 */ /* 0x000fc40000000800 */
[----:B------:R-:W-:Y:S01]  /*10cc0*/  SEL R28, RZ, 0x1, P0 ;  /* 0x00000001ff1c7807 */ /* 0x000fe20000000000 */
[----:B------:R-:W-:Y:S01]  /*10cd0*/  IMAD R5, R5, UR4, R6 ;  /* 0x0000000405057c24 */ /* 0x000fe2000f8e0206 */
[----:B------:R-:W-:Y:S01]  /*10ce0*/  SEL R27, R27, RZ, P0 ;  /* 0x000000ff1b1b7207 */ /* 0x000fe20000000000 */
[----:B------:R-:W-:Y:S01]  /*10cf0*/  IMAD.MOV.U32 R26, RZ, RZ, R0 ;  /* 0x000000ffff1a7224 */ /* 0x000fe200078e0000 */
[----:B------:R-:W-:Y:S01]  /*10d00*/  LOP3.LUT R28, R17, R28, RZ, 0x3c, !PT ;  /* 0x0000001c111c7212 */ /* 0x000fe200078e3cff */
[----:B0-----:R-:W-:Y:S06]  /*10d10*/  @!P5 BRA `(.L_x_269) ;  /* 0x000000000004d947 */ /* 0x001fec0003800000 */
[----:B------:R-:W-:Y:S01]  /*10d20*/  BPT.TRAP 0x1 ;  /* 0x000000040000795c */ /* 0x000fe20000300000 */
.L_x_269:
[----:B------:R-:W-:Y:S01]  /*10d30*/  LEA R6, R27, R22, 0x3 ;  /* 0x000000161b067211 */ /* 0x000fe200078e18ff */
[----:B------:R-:W-:Y:S01]  /*10d40*/  BSSY B1, `(.L_x_270) ;  /* 0x0000004000017945 */ /* 0x000fe20003800000 */
[----:B------:R-:W-:-:S04]  /*10d50*/  SHF.L.U32 R3, R28, 0x1f, RZ ;  /* 0x0000001f1c037819 */ /* 0x000fc800000006ff */
[----:B------:R-:W0:Y:S02]  /*10d60*/  SYNCS.PHASECHK.TRANS64.TRYWAIT P0, [R6+URZ+0x38840], R3 ;  /* 0x03884003060075a7 */ /* 0x000e24000800017f */
[----:B0-----:R-:W-:Y:S05]  /*10d70*/  @!P0 BRA `(.L_x_271) ;  /* 0x0000003800108947 */ /* 0x001fea0003800000 */
.L_x_352:
[----:B------:R-:W-:Y:S05]  /*10d80*/  BSYNC B1 ;  /* 0x0000000000017941 */ /* 0x000fea0003800000 */
.L_x_270:
[----:B------:R-:W-:Y:S01]  /*10d90*/  SHF.R.S32.HI R20, RZ, 0x1f, R5 ;  /* 0x0000001fff147819 */ /* 0x000fe20000011405 */
[----:B------:R-:W-:Y:S01]  /*10da0*/  ULDC.64 UR4, c[0x0][0x300] ;  /* 0x0000c00000047ab9 */ /* 0x000fe20000000a00 */
[----:B-----5:R-:W-:Y:S01]  /*10db0*/  SHF.R.S32.HI R21, RZ, 0x1f, R4 ;  /* 0x0000001fff157819 */ /* 0x020fe20000011404 */
[----:B0-----:R-:W-:Y:S01]  /*10dc0*/  IMAD.WIDE.U32 R2, R5, UR4, RZ ;  /* 0x0000000405027c25 */ /* 0x001fe2000f8e00ff */
[----:B------:R-:W-:-:S03]  /*10dd0*/  LOP3.LUT P5, RZ, R23, 0x2, RZ, 0xc0, !PT ;  /* 0x0000000217ff7812 */ /* 0x000fc600078ac0ff */
[----:B------:R-:W-:Y:S02]  /*10de0*/  IMAD R0, R20, UR4, RZ ;  /* 0x0000000414007c24 */ /* 0x000fe4000f8e02ff */
[----:B------:R-:W-:Y:S02]  /*10df0*/  IMAD R9, R27, 0x5000, R32 ;  /* 0x000050001b097824 */ /* 0x000fe400078e0220 */
        /* <DEDUP_REMOVED lines=16> */
[----:B------:R-:W-:Y:S06]  /*10f00*/  BRA.DIV UR4, `(.L_x_272) ;  /* 0x0000003604c07947 */ /* 0x000fec000b800000 */
[----:B------:R-:W0:Y:S01]  /*10f10*/  SHFL.IDX PT, R2, R8, RZ, 0x181f ;  /* 0x00181fff08027589 */ /* 0x000e2200000e0000 */
[----:B------:R-:W-:Y:S01]  /*10f20*/  LOP3.LUT R23, R23, 0xfffffbff, RZ, 0xc0, !PT ;  /* 0xfffffbff17177812 */ /* 0x000fe200078ec0ff */
[----:B------:R-:W-:Y:S02]  /*10f30*/  IMAD.SHL.U32 R0, R33, 0x2, RZ ;  /* 0x0000000221007824 */ /* 0x000fe400078e00ff */
[----:B------:R-:W1:Y:S01]  /*10f40*/  SHFL.IDX PT, R3, R10, RZ, 0x181f ;  /* 0x00181fff0a037589 */ /* 0x000e6200000e0000 */
[----:B------:R-:W-:Y:S01]  /*10f50*/  @P2 LOP3.LUT R23, R23, 0x400, RZ, 0xfc, !PT ;  /* 0x0000040017172812 */ /* 0x000fe200078efcff */
[----:B------:R-:W-:Y:S02]  /*10f60*/  IMAD R9, R9, 0x2, R22 ;  /* 0x0000000209097824 */ /* 0x000fe400078e0216 */
[----:B------:R-:W-:Y:S01]  /*10f70*/  SHFL.IDX PT, R35, R10, 0x1, 0x181f ;  /* 0x00381f000a237f89 */ /* 0x000fe200000e0000 */
[C---:B------:R-:W-:Y:S02]  /*10f80*/  LOP3.LUT P2, RZ, R23.reuse, 0x10, RZ, 0xc0, !PT ;  /* 0x0000001017ff7812 */ /* 0x040fe4000784c0ff */
[----:B------:R-:W-:-:S04]  /*10f90*/  LOP3.LUT R23, R23, 0xfffffdff, RZ, 0xc0, !PT ;  /* 0xfffffdff17177812 */ /* 0x000fc800078ec0ff */
[----:B------:R-:W-:-:S04]  /*10fa0*/  @P1 LOP3.LUT R23, R23, 0x200, RZ, 0xfc, !PT ;  /* 0x0000020017171812 */ /* 0x000fc800078efcff */
[C---:B------:R-:W-:Y:S02]  /*10fb0*/  LOP3.LUT P1, RZ, R23.reuse, 0x8, RZ, 0xc0, !PT ;  /* 0x0000000817ff7812 */ /* 0x040fe4000782c0ff */
[----:B------:R-:W-:Y:S02]  /*10fc0*/  LOP3.LUT P6, RZ, R23, 0x4, RZ, 0xc0, !PT ;  /* 0x0000000417ff7812 */ /* 0x000fe400078cc0ff */
[----:B0-----:R-:W-:-:S05]  /*10fd0*/  IADD3 R2, P0, R2, R0, RZ ;  /* 0x0000000002027210 */ /* 0x001fca0007f1e0ff */
[----:B-1----:R-:W-:-:S05]  /*10fe0*/  IMAD.X R3, RZ, RZ, R3, P0 ;  /* 0x000000ffff037224 */ /* 0x002fca00000e0603 */
[----:B------:R-:W-:Y:S04]  /*10ff0*/  LDGSTS.E.BYPASS.LTC128B.128 [R9+0x24400], desc[UR36][R2.64], !P2 ;  /* 0x2440000002097fae */ /* 0x000fe8000d101d64 */
[----:B------:R-:W-:Y:S04]  /*11000*/  LDGSTS.E.BYPASS.LTC128B.128 [R9+0x26c00], desc[UR36][R2.64+0x80], !P1 ;  /* 0x26c0008002097fae */ /* 0x000fe8000c901d64 */
[----:B------:R-:W-:Y:S04]  /*11010*/  LDGSTS.E.BYPASS.LTC128B.128 [R9+0x29400], desc[UR36][R2.64+0x100], !P6 ;  /* 0x2940010002097fae */ /* 0x000fe8000f101d64 */
[----:B------:R0:W-:Y:S04]  /*11020*/  LDGSTS.E.BYPASS.LTC128B.128 [R9+0x2bc00], desc[UR36][R2.64+0x180], !P5 ;  /* 0x2bc0018002097fae */ /* 0x0001e8000e901d64 */
[----:B0-----:R-:W0:Y:S02]  /*11030*/  SHFL.IDX PT, R2, R8, 0x1, 0x181f ;  /* 0x00381f0008027f89 */ /* 0x001e2400000e0000 */
[----:B0-----:R-:W-:-:S05]  /*11040*/  IADD3 R2, P0, R2, R0, RZ ;  /* 0x0000000002027210 */ /* 0x001fca0007f1e0ff */
[----:B------:R-:W-:Y:S02]  /*11050*/  IMAD.X R3, RZ, RZ, R35, P0 ;  /* 0x000000ffff037224 */ /* 0x000fe400000e0623 */
[----:B------:R-:W-:Y:S04]  /*11060*/  SHFL.IDX PT, R35, R10, 0x2, 0x181f ;  /* 0x00581f000a237f89 */ /* 0x000fe800000e0000 */
[----:B------:R-:W-:Y:S04]  /*11070*/  LDGSTS.E.BYPASS.LTC128B.128 [R9+0x24c00], desc[UR36][R2.64], !P2 ;  /* 0x24c0000002097fae */ /* 0x000fe8000d101d64 */
[----:B------:R-:W-:Y:S04]  /*11080*/  LDGSTS.E.BYPASS.LTC128B.128 [R9+0x27400], desc[UR36][R2.64+0x80], !P1 ;  /* 0x2740008002097fae */ /* 0x000fe8000c901d64 */
[----:B------:R-:W-:Y:S04]  /*11090*/  LDGSTS.E.BYPASS.LTC128B.128 [R9+0x29c00], desc[UR36][R2.64+0x100], !P6 ;  /* 0x29c0010002097fae */ /* 0x000fe8000f101d64 */
[----:B------:R0:W-:Y:S04]  /*110a0*/  LDGSTS.E.BYPASS.LTC128B.128 [R9+0x2c400], desc[UR36][R2.64+0x180], !P5 ;  /* 0x2c40018002097fae */ /* 0x0001e8000e901d64 */
[----:B0-----:R-:W0:Y:S02]  /*110b0*/  SHFL.IDX PT, R2, R8, 0x2, 0x181f ;  /* 0x00581f0008027f89 */ /* 0x001e2400000e0000 */
[----:B0-----:R-:W-:-:S04]  /*110c0*/  IADD3 R2, P0, R2, R0, RZ ;  /* 0x0000000002027210 */ /* 0x001fc80007f1e0ff */
[----:B------:R-:W-:Y:S02]  /*110d0*/  IADD3.X R3, RZ, R35, RZ, P0, !PT ;  /* 0x00000023ff037210 */ /* 0x000fe400007fe4ff */
[----:B------:R-:W-:Y:S04]  /*110e0*/  SHFL.IDX PT, R35, R10, 0x3, 0x181f ;  /* 0x00781f000a237f89 */ /* 0x000fe800000e0000 */
[----:B------:R-:W-:Y:S04]  /*110f0*/  LDGSTS.E.BYPASS.LTC128B.128 [R9+0x25400], desc[UR36][R2.64], !P2 ;  /* 0x2540000002097fae */ /* 0x000fe8000d101d64 */
[----:B------:R-:W-:Y:S04]  /*11100*/  LDGSTS.E.BYPASS.LTC128B.128 [R9+0x27c00], desc[UR36][R2.64+0x80], !P1 ;  /* 0x27c0008002097fae */ /* 0x000fe8000c901d64 */
[----:B------:R-:W-:Y:S04]  /*11110*/  LDGSTS.E.BYPASS.LTC128B.128 [R9+0x2a400], desc[UR36][R2.64+0x100], !P6 ;  /* 0x2a40010002097fae */ /* 0x000fe8000f101d64 */
[----:B------:R0:W-:Y:S04]  /*11120*/  LDGSTS.E.BYPASS.LTC128B.128 [R9+0x2cc00], desc[UR36][R2.64+0x180], !P5 ;  /* 0x2cc0018002097fae */ /* 0x0001e8000e901d64 */
[----:B0-----:R-:W0:Y:S02]  /*11130*/  SHFL.IDX PT, R2, R8, 0x3, 0x181f ;  /* 0x00781f0008027f89 */ /* 0x001e2400000e0000 */
[----:B0-----:R-:W-:-:S05]  /*11140*/  IADD3 R2, P0, R2, R0, RZ ;  /* 0x0000000002027210 */ /* 0x001fca0007f1e0ff */
[----:B------:R-:W-:Y:S02]  /*11150*/  IMAD.X R3, RZ, RZ, R35, P0 ;  /* 0x000000ffff037224 */ /* 0x000fe400000e0623 */
[----:B------:R0:W1:Y:S04]  /*11160*/  SHFL.IDX PT, R35, R10, 0x4, 0x181f ;  /* 0x00981f000a237f89 */ /* 0x00006800000e0000 */
[----:B------:R-:W-:Y:S01]  /*11170*/  LDGSTS.E.BYPASS.LTC128B.128 [R9+0x25c00], desc[UR36][R2.64], !P2 ;  /* 0x25c0000002097fae */ /* 0x000fe2000d101d64 */
[----:B------:R-:W-:-:S03]  /*11180*/  LOP3.LUT P2, RZ, R23, 0x400, RZ, 0xc0, !PT ;  /* 0x0000040017ff7812 */ /* 0x000fc6000784c0ff */
[----:B------:R-:W-:Y:S01]  /*11190*/  LDGSTS.E.BYPASS.LTC128B.128 [R9+0x28400], desc[UR36][R2.64+0x80], !P1 ;  /* 0x2840008002097fae */ /* 0x000fe2000c901d64 */
[----:B------:R-:W-:-:S03]  /*111a0*/  LOP3.LUT P1, RZ, R23, 0x200, RZ, 0xc0, !PT ;  /* 0x0000020017ff7812 */ /* 0x000fc6000782c0ff */
[----:B------:R-:W-:Y:S04]  /*111b0*/  LDGSTS.E.BYPASS.LTC128B.128 [R9+0x2ac00], desc[UR36][R2.64+0x100], !P6 ;  /* 0x2ac0010002097fae */ /* 0x000fe8000f101d64 */
[----:B------:R2:W-:Y:S04]  /*111c0*/  LDGSTS.E.BYPASS.LTC128B.128 [R9+0x2d400], desc[UR36][R2.64+0x180], !P5 ;  /* 0x2d40018002097fae */ /* 0x0005e8000e901d64 */
[----:B-12---:R0:W2:Y:S02]  /*111d0*/  SHFL.IDX PT, R2, R8, 0x4, 0x181f ;  /* 0x00981f0008027f89 */ /* 0x0060a400000e0000 */
.L_x_364:
[----:B------:R-:W-:Y:S02]  /*111e0*/  LOP3.LUT R23, R23, 0xfffffdff, RZ, 0xc0, !PT ;  /* 0xfffffdff17177812 */ /* 0x000fe400078ec0ff */
[----:B--2---:R-:W-:Y:S02]  /*111f0*/  IADD3 R2, P0, R2, R0, RZ ;  /* 0x0000000002027210 */ /* 0x004fe40007f1e0ff */
[----:B------:R-:W-:-:S03]  /*11200*/  @P1 LOP3.LUT R23, R23, 0x200, RZ, 0xfc, !PT ;  /* 0x0000020017171812 */ /* 0x000fc600078efcff */
[----:B------:R-:W-:Y:S01]  /*11210*/  IMAD.X R3, RZ, RZ, R35, P0 ;  /* 0x000000ffff037224 */ /* 0x000fe200000e0623 */
[C---:B------:R-:W-:Y:S02]  /*11220*/  LOP3.LUT P1, RZ, R23.reuse, 0x10, RZ, 0xc0, !PT ;  /* 0x0000001017ff7812 */ /* 0x040fe4000782c0ff */
[C---:B------:R-:W-:Y:S02]  /*11230*/  LOP3.LUT P0, RZ, R23.reuse, 0x8, RZ, 0xc0, !PT ;  /* 0x0000000817ff7812 */ /* 0x040fe4000780c0ff */
[----:B------:R-:W-:-:S09]  /*11240*/  LOP3.LUT P6, RZ, R23, 0x4, RZ, 0xc0, !PT ;  /* 0x0000000417ff7812 */ /* 0x000fd200078cc0ff */
[----:B------:R-:W-:Y:S01]  /*11250*/  @!PT LDS RZ, [RZ] ;  /* 0x00000000fffff984 */ /* 0x000fe20000000800 */
[----:B------:R-:W-:Y:S01]  /*11260*/  @!PT LDS RZ, [RZ] ;  /* 0x00000000fffff984 */ /* 0x000fe20000000800 */
[----:B------:R-:W-:Y:S01]  /*11270*/  @!PT LDS RZ, [RZ] ;  /* 0x00000000fffff984 */ /* 0x000fe20000000800 */
[----:B------:R1:W-:Y:S01]  /*11280*/  LDGSTS.E.BYPASS.LTC128B.128 [R9+0x26400], desc[UR36][R2.64], !P1 ;  /* 0x2640000002097fae */ /* 0x0003e2000c901d64 */
[----:B------:R-:W-:-:S03]  /*11290*/  LOP3.LUT P1, RZ, R23, 0x200, RZ, 0xc0, !PT ;  /* 0x0000020017ff7812 */ /* 0x000fc6000782c0ff */
[----:B------:R1:W-:Y:S01]  /*112a0*/  LDGSTS.E.BYPASS.LTC128B.128 [R9+0x28c00], desc[UR36][R2.64+0x80], !P0 ;  /* 0x28c0008002097fae */ /* 0x0003e2000c101d64 */
[----:B------:R-:W-:-:S03]  /*112b0*/  PLOP3.LUT P0, PT, PT, PT, PT, 0x80, 0x0 ;  /* 0x000000000000781c */ /* 0x000fc60003f0f070 */
[----:B------:R1:W-:Y:S04]  /*112c0*/  LDGSTS.E.BYPASS.LTC128B.128 [R9+0x2b400], desc[UR36][R2.64+0x100], !P6 ;  /* 0x2b40010002097fae */ /* 0x0003e8000f101d64 */
[----:B------:R1:W-:Y:S01]  /*112d0*/  LDGSTS.E.BYPASS.LTC128B.128 [R9+0x2dc00], desc[UR36][R2.64+0x180], !P5 ;  /* 0x2dc0018002097fae */ /* 0x0003e2000e901d64 */
[----:B------:R-:W-:-:S05]  /*112e0*/  NOP ;  /* 0x0000000000007918 */ /* 0x000fca0000000000 */
.L_x_273:
        /* <DEDUP_REMOVED lines=10> */
.L_x_274:
[----:B------:R2:W-:Y:S01]  /*11390*/  SYNCS.ARRIVE.TRANS64.A1T0 RZ, [R6+URZ+0x38830], RZ ;  /* 0x038830ff06ff79a7 */ /* 0x0005e2000810003f */
[----:B------:R-:W-:Y:S05]  /*113a0*/  @!P6 BRA `(.L_x_275) ;  /* 0x000000000004e947 */ /* 0x000fea0003800000 */
[----:B------:R-:W-:Y:S01]  /*113b0*/  BPT.TRAP 0x1 ;  /* 0x000000040000795c */ /* 0x000fe20000300000 */
.L_x_275:
[----:B-1----:R-:W-:Y:S01]  /*113c0*/  SHF.L.U32 R2, R17, 0x1f, RZ ;  /* 0x0000001f11027819 */ /* 0x002fe200000006ff */
[----:B--2---:R-:W-:Y:S01]  /*113d0*/  IMAD R6, R7, 0x8, R22 ;  /* 0x0000000807067824 */ /* 0x004fe200078e0216 */
[----:B------:R-:W-:Y:S03]  /*113e0*/  BSSY B1, `(.L_x_276) ;  /* 0x0000003000017945 */ /* 0x000fe60003800000 */
[----:B------:R-:W1:Y:S02]  /*113f0*/  SYNCS.PHASECHK.TRANS64.TRYWAIT P0, [R6+URZ+0x38860], R2 ;  /* 0x03886002060075a7 */ /* 0x000e64000800017f */
[----:B-1----:R-:W-:Y:S05]  /*11400*/  @!P0 BRA `(.L_x_277) ;  /* 0x0000003800448947 */ /* 0x002fea0003800000 */
.L_x_365:
[----:B------:R-:W-:Y:S05]  /*11410*/  BSYNC B1 ;  /* 0x0000000000017941 */ /* 0x000fea0003800000 */
.L_x_276:
[----:B0-----:R-:W2:Y:S01]  /*11420*/  LDL R8, [R1] ;  /* 0x0000000001087983 */ /* 0x001ea20000100800 */
[----:B------:R-:W0:Y:S01]  /*11430*/  S2R R3, SR_TID.X ;  /* 0x0000000000037919 */ /* 0x000e220000002100 */
[----:B------:R-:W-:Y:S01]  /*11440*/  UMOV UR4, 0xffffffff ;  /* 0xffffffff00047882 */ /* 0x000fe20000000000 */
[----:B------:R-:W-:Y:S01]  /*11450*/  IMAD R7, R7, 0x5000, R32 ;  /* 0x0000500007077824 */ /* 0x000fe200078e0220 */
[----:B0-----:R-:W-:-:S04]  /*11460*/  LOP3.LUT R3, R3, 0x7f, RZ, 0xc0, !PT ;  /* 0x0000007f03037812 */ /* 0x001fc800078ec0ff */
[----:B------:R-:W-:Y:S01]  /*11470*/  SHF.R.U32.HI R3, RZ, 0x3, R3 ;  /* 0x00000003ff037819 */ /* 0x000fe20000011603 */
[----:B--2---:R-:W-:-:S04]  /*11480*/  IMAD R8, R29, -0x50, R8 ;  /* 0xffffffb01d087824 */ /* 0x004fc800078e0208 */
[----:B------:R-:W-:Y:S01]  /*11490*/  IMAD.IADD R8, R8, 0x1, -R3 ;  /* 0x0000000108087824 */ /* 0x000fe200078e0a03 */
[----:B------:R-:W-:Y:S06]  /*114a0*/  BRA.DIV UR4, `(.L_x_278) ;  /* 0x0000003a04307947 */ /* 0x000fec000b800000 */
[----:B-1----:R-:W0:Y:S01]  /*114b0*/  SHFL.IDX PT, R2, R24, RZ, 0x181f ;  /* 0x00181fff18027589 */ /* 0x002e2200000e0000 */
[----:B------:R-:W-:-:S03]  /*114c0*/  IMAD R7, R7, 0x2, R22 ;  /* 0x0000000207077824 */ /* 0x000fc600078e0216 */
[----:B------:R-:W1:Y:S04]  /*114d0*/  SHFL.IDX PT, R3, R25, RZ, 0x181f ;  /* 0x00181fff19037589 */ /* 0x000e6800000e0000 */
[----:B------:R-:W-:Y:S01]  /*114e0*/  SHFL.IDX PT, R14, R24, 0x4, 0x181f ;  /* 0x00981f00180e7f89 */ /* 0x000fe200000e0000 */
[----:B0-----:R-:W-:-:S05]  /*114f0*/  IADD3 R2, P0, R2, R0, RZ ;  /* 0x0000000002027210 */ /* 0x001fca0007f1e0ff */
        /* <DEDUP_REMOVED lines=9> */
[----:B0-----:R-:W0:Y:S04]  /*11590*/  SHFL.IDX PT, R2, R24, 0x1, 0x181f ;  /* 0x00381f0018027f89 */ /* 0x001e2800000e0000 */
[----:B------:R-:W1:Y:S01]  /*115a0*/  SHFL.IDX PT, R3, R25, 0x1, 0x181f ;  /* 0x00381f0019037f89 */ /* 0x000e6200000e0000 */
        /* <DEDUP_REMOVED lines=12> */
[----:B0-----:R-:W-:-:S04]  /*11670*/  IADD3 R2, P0, R2, R0, RZ ;  /* 0x0000000002027210 */ /* 0x001fc80007f1e0ff */
        /* <DEDUP_REMOVED lines=10> */
[----:B------:R-:W1:Y:S04]  /*11720*/  SHFL.IDX PT, R3, R25, 0x3, 0x181f ;  /* 0x00781f0019037f89 */ /* 0x000e6800000e0000 */
[----:B------:R-:W2:Y:S01]  /*11730*/  SHFL.IDX PT, R25, R25, 0x4, 0x181f ;  /* 0x00981f0019197f89 */ /* 0x000ea200000e0000 */
[----:B0-----:R-:W-:-:S05]  /*11740*/  IADD3 R2, P0, R2, R0, RZ ;  /* 0x0000000002027210 */ /* 0x001fca0007f1e0ff */
        /* <DEDUP_REMOVED lines=8> */
[----:B--2---:R1:W-:Y:S02]  /*117d0*/  LDGSTS.E.BYPASS.LTC128B.128 [R7+0x9400], desc[UR36][R2.64+0x180], !P0 ;  /* 0x0940018002077fae */ /* 0x0043e4000c101d64 */
.L_x_377:
[----:B01----:R-:W-:Y:S01]  /*117e0*/  IADD3 R2, P0, R14, R0, RZ ;  /* 0x000000000e027210 */ /* 0x003fe20007f1e0ff */
[----:B------:R-:W-:Y:S02]  /*117f0*/  ULDC.64 UR4, c[0x0][0x328] ;  /* 0x0000ca0000047ab9 */ /* 0x000fe40000000a00 */
[----:B------:R-:W-:Y:S02]  /*11800*/  IMAD R20, R20, UR4, RZ ;  /* 0x0000000414147c24 */ /* 0x000fe4000f8e02ff */
[----:B------:R-:W-:Y:S01]  /*11810*/  IMAD.X R3, RZ, RZ, R25, P0 ;  /* 0x000000ffff037224 */ /* 0x000fe200000e0619 */
[----:B------:R-:W-:Y:S01]  /*11820*/  ISETP.LT.OR P0, PT, R8, 0x41, P4 ;  /* 0x000000410800780c */ /* 0x000fe20002701670 */
[----:B------:R-:W-:-:S12]  /*11830*/  IMAD R9, R5, UR5, R20 ;  /* 0x0000000505097c24 */ /* 0x000fd8000f8e0214 */
        /* <DEDUP_REMOVED lines=9> */
[----:B------:R0:W-:Y:S01]  /*118d0*/  LDGSTS.E.BYPASS.LTC128B.128 [R7+0x9c00], desc[UR36][R2.64+0x180], !P0 ;  /* 0x09c0018002077fae */ /* 0x0001e2000c101d64 */
[----:B------:R-:W-:Y:S01]  /*118e0*/  NOP ;  /* 0x0000000000007918 */ /* 0x000fe20000000000 */
        /* <DEDUP_REMOVED lines=13> */
[----:B------:R-:W-:-:S04]  /*119c0*/  LEA R24, P0, R2, UR4, 0x1 ;  /* 0x0000000402187c11 */ /* 0x000fc8000f8008ff */
[----:B------:R-:W-:Y:S02]  /*119d0*/  LEA.HI.X R25, R2, UR5, R3, 0x1, P0 ;  /* 0x0000000502197c11 */ /* 0x000fe400080f0c03 */
[----:B------:R-:W-:-:S13]  /*119e0*/  PLOP3.LUT P0, PT, PT, PT, PT, 0x80, 0x0 ;  /* 0x000000000000781c */ /* 0x000fda0003f0f070 */
.L_x_279:
        /* <DEDUP_REMOVED lines=10> */
.L_x_280:
[C---:B------:R-:W-:Y:S01]  /*11a90*/  ISETP.GT.AND P0, PT, R26.reuse, RZ, PT ;  /* 0x000000ff1a00720c */ /* 0x040fe20003f04270 */
[----:B------:R3:W-:Y:S01]  /*11aa0*/  SYNCS.ARRIVE.TRANS64.A1T0 RZ, [R6+URZ+0x38850], RZ ;  /* 0x038850ff06ff79a7 */ /* 0x0007e2000810003f */
[----:B------:R-:W-:Y:S01]  /*11ab0*/  VIADD R0, R26, 0xffffffff ;  /* 0xffffffff1a007836 */ /* 0x000fe20000000000 */
[----:B------:R-:W-:Y:S01]  /*11ac0*/  MOV R7, R27 ;  /* 0x0000001b00077202 */ /* 0x000fe20000000f00 */
[----:B------:R-:W-:Y:S02]  /*11ad0*/  IMAD.MOV.U32 R17, RZ, RZ, R28 ;  /* 0x000000ffff117224 */ /* 0x000fe400078e001c */
[----:B------:R-:W-:-:S07]  /*11ae0*/  IMAD.MOV.U32 R29, RZ, RZ, R26 ;  /* 0x000000ffff1d7224 */ /* 0x000fce00078e001a */
[----:B---3--:R-:W-:Y:S05]  /*11af0*/  @P0 BRA `(.L_x_281) ;  /* 0xffffffec00e00947 */ /* 0x008fea000383ffff */
.L_x_268:
[----:B------:R-:W-:Y:S05]  /*11b00*/  BSYNC B0 ;  /* 0x0000000000007941 */ /* 0x000fea0003800000 */
.L_x_267:
[----:B------:R-:W3:Y:S01]  /*11b10*/  S2R R2, SR_TID.X ;  /* 0x0000000000027919 */ /* 0x000ee20000002100 */
[----:B------:R-:W-:Y:S01]  /*11b20*/  BSSY B0, `(.L_x_282) ;  /* 0x0000010000007945 */ /* 0x000fe20003800000 */
[----:B---3--:R-:W-:-:S04]  /*11b30*/  LOP3.LUT R2, R2, 0x7f, RZ, 0xc0, !PT ;  /* 0x0000007f02027812 */ /* 0x008fc800078ec0ff */
[----:B------:R-:W-:-:S13]  /*11b40*/  ISETP.NE.AND P0, PT, R2, RZ, PT ;  /* 0x000000ff0200720c */ /* 0x000fda0003f05270 */
[----:B------:R-:W-:Y:S05]  /*11b50*/  @P0 BRA `(.L_x_283) ;  /* 0x0000000000300947 */ /* 0x000fea0003800000 */
[----:B------:R-:W3:Y:S01]  /*11b60*/  S2R R5, SR_LANEID ;  /* 0x0000000000057919 */ /* 0x000ee20000000000 */
[----:B------:R-:W-:Y:S01]  /*11b70*/  VOTEU.ANY UR4, UPT, PT ;  /* 0x0000000000047886 */ /* 0x000fe200038e0100 */
[----:B0-----:R-:W0:Y:S01]  /*11b80*/  LDC.64 R2, c[0x0][0xc60] ;  /* 0x00031800ff027b82 */ /* 0x001e220000000a00 */
[----:B------:R-:W3:Y:S02]  /*11b90*/  FLO.U32 R0, UR4 ;  /* 0x0000000400007d00 */ /* 0x000ee400080e0000 */
[----:B---3--:R-:W-:-:S06]  /*11ba0*/  ISETP.EQ.U32.AND P0, PT, R0, R5, PT ;  /* 0x000000050000720c */ /* 0x008fcc0003f02070 */
[----:B------:R-:W0:Y:S07]  /*11bb0*/  POPC R5, UR4 ;  /* 0x0000000400057d09 */ /* 0x000e2e0008000000 */
[----:B0-----:R-:W3:Y:S01]  /*11bc0*/  @P0 ATOMG.E.ADD.STRONG.GPU PT, R3, desc[UR36][R2.64], R5 ;  /* 0x00000005020309a8 */ /* 0x001ee200081ee1e4 */
[----:B------:R-:W0:Y:S02]  /*11bd0*/  S2R R4, SR_LTMASK ;  /* 0x0000000000047919 */ /* 0x000e240000003900 */
[----:B0-----:R-:W-:-:S04]  /*11be0*/  LOP3.LUT R4, R4, UR4, RZ, 0xc0, !PT ;  /* 0x0000000404047c12 */ /* 0x001fc8000f8ec0ff */
[----:B--2---:R-:W0:Y:S01]  /*11bf0*/  POPC R7, R4 ;  /* 0x0000000400077309 */ /* 0x004e220000000000 */
[----:B---3--:R-:W0:Y:S02]  /*11c00*/  SHFL.IDX PT, R0, R3, R0, 0x1f ;  /* 0x00001f0003007589 */ /* 0x008e2400000e0000 */
[----:B0-----:R-:W-:-:S07]  /*11c10*/  IADD3 R16, R0, UR39, R7 ;  /* 0x0000002700107c10 */ /* 0x001fce000fffe007 */
.L_x_283:
[----:B------:R-:W-:Y:S05]  /*11c20*/  BSYNC B0 ;  /* 0x0000000000007941 */ /* 0x000fea0003800000 */
.L_x_282:
[----:B------:R-:W-:-:S13]  /*11c30*/  LOP3.LUT P0, RZ, R23, 0x20, RZ, 0xc0, !PT ;  /* 0x0000002017ff7812 */ /* 0x000fda000780c0ff */
[----:B------:R-:W-:Y:S05]  /*11c40*/  @!P0 BRA `(.L_x_284) ;  /* 0x0000000000048947 */ /* 0x000fea0003800000 */
[----:B------:R-:W-:Y:S01]  /*11c50*/  BPT.TRAP 0x1 ;  /* 0x000000040000795c */ /* 0x000fe20000300000 */
.L_x_284:
[----:B------:R-:W3:Y:S01]  /*11c60*/  LDL.LU R0, [R1] ;  /* 0x0000000001007983 */ /* 0x000ee20000300800 */
[----:B------:R-:W-:Y:S01]  /*11c70*/  IMAD R4, R27, 0x8, R22 ;  /* 0x000000081b047824 */ /* 0x000fe200078e0216 */
[----:B0-----:R-:W-:Y:S01]  /*11c80*/  SHF.L.U32 R3, R28, 0x1f, RZ ;  /* 0x0000001f1c037819 */ /* 0x001fe200000006ff */
[----:B------:R-:W-:Y:S03]  /*11c90*/  BSSY B0, `(.L_x_285) ;  /* 0x0000004000007945 */ /* 0x000fe60003800000 */
[----:B------:R-:W0:Y:S01]  /*11ca0*/  SYNCS.PHASECHK.TRANS64.TRYWAIT P0, [R4+URZ+0x38860], R3 ;  /* 0x03886003040075a7 */ /* 0x000e22000800017f */
[----:B---3--:R-:W-:Y:S01]  /*11cb0*/  IMAD R5, R26, -0x50, R0 ;  /* 0xffffffb01a057824 */ /* 0x008fe200078e0200 */
[----:B0-----:R-:W-:Y:S06]  /*11cc0*/  @!P0 BRA `(.L_x_286) ;  /* 0x0000003800008947 */ /* 0x001fec0003800000 */
.L_x_378:
[----:B------:R-:W-:Y:S05]  /*11cd0*/  BSYNC B0 ;  /* 0x0000000000007941 */ /* 0x000fea0003800000 */
.L_x_285:
[----:B------:R-:W3:Y:S01]  /*11ce0*/  S2R R0, SR_TID.X ;  /* 0x0000000000007919 */ /* 0x000ee20000002100 */
[----:B------:R-:W-:Y:S01]  /*11cf0*/  UMOV UR4, 0xffffffff ;  /* 0xffffffff00047882 */ /* 0x000fe20000000000 */
[----:B--2---:R-:W-:Y:S01]  /*11d00*/  IMAD R7, R27, 0x5000, R32 ;  /* 0x000050001b077824 */ /* 0x004fe200078e0220 */
[----:B---3--:R-:W-:-:S04]  /*11d10*/  LOP3.LUT R0, R0, 0x7f, RZ, 0xc0, !PT ;  /* 0x0000007f00007812 */ /* 0x008fc800078ec0ff */
[----:B------:R-:W-:-:S05]  /*11d20*/  SHF.R.U32.HI R0, RZ, 0x3, R0 ;  /* 0x00000003ff007819 */ /* 0x000fca0000011600 */
[----:B------:R-:W-:Y:S01]  /*11d30*/  IMAD.IADD R5, R5, 0x1, -R0 ;  /* 0x0000000105057824 */ /* 0x000fe200078e0a00 */
[----:B------:R-:W-:Y:S06]  /*11d40*/  BRA.DIV UR4, `(.L_x_287) ;  /* 0x0000003604f47947 */ /* 0x000fec000b800000 */
[----:B-1----:R-:W1:Y:S01]  /*11d50*/  SHFL.IDX PT, R14, R24, RZ, 0x181f ;  /* 0x00181fff180e7589 */ /* 0x002e6200000e0000 */
[----:B------:R-:W-:Y:S01]  /*11d60*/  ULDC UR4, c[0x0][0x2f4] ;  /* 0x0000bd0000047ab9 */ /* 0x000fe20000000800 */
[C---:B------:R-:W-:Y:S01]  /*11d70*/  IMAD.SHL.U32 R8, R33.reuse, 0x2, RZ ;  /* 0x0000000221087824 */ /* 0x040fe200078e00ff */
[C---:B------:R-:W-:Y:S01]  /*11d80*/  ISETP.GE.AND P3, PT, R33.reuse, UR4, PT ;  /* 0x0000000421007c0c */ /* 0x040fe2000bf66270 */
[----:B0-----:R-:W0:Y:S01]  /*11d90*/  SHFL.IDX PT, R3, R25, RZ, 0x181f ;  /* 0x00181fff19037589 */ /* 0x001e2200000e0000 */
[----:B------:R-:W-:Y:S01]  /*11da0*/  LOP3.LUT R6, R33, 0x40, RZ, 0xfc, !PT ;  /* 0x0000004021067812 */ /* 0x000fe200078efcff */
[----:B------:R-:W-:Y:S01]  /*11db0*/  IMAD R0, R7, 0x2, R22 ;  /* 0x0000000207007824 */ /* 0x000fe200078e0216 */
[----:B------:R-:W-:Y:S01]  /*11dc0*/  ISETP.LT.OR P4, PT, R5, 0x1, P3 ;  /* 0x000000010500780c */ /* 0x000fe20001f81670 */
[----:B------:R-:W-:Y:S01]  /*11dd0*/  SHFL.IDX PT, R7, R25, 0x1, 0x181f ;  /* 0x00381f0019077f89 */ /* 0x000fe200000e0000 */
[----:B------:R-:W-:Y:S02]  /*11de0*/  ISETP.GE.AND P2, PT, R6, UR4, PT ;  /* 0x0000000406007c0c */ /* 0x000fe4000bf46270 */
[----:B------:R-:W-:Y:S01]  /*11df0*/  ISETP.GE.AND P1, PT, R37, UR4, PT ;  /* 0x0000000425007c0c */ /* 0x000fe2000bf26270 */
[----:B------:R-:W-:Y:S01]  /*11e00*/  SHFL.IDX PT, R9, R25, 0x2, 0x181f ;  /* 0x00581f0019097f89 */ /* 0x000fe200000e0000 */
[----:B-1----:R-:W-:-:S03]  /*11e10*/  IADD3 R2, P0, R14, R8, RZ ;  /* 0x000000080e027210 */ /* 0x002fc60007f1e0ff */
[----:B------:R-:W1:Y:S02]  /*11e20*/  SHFL.IDX PT, R14, R24, 0x1, 0x181f ;  /* 0x00381f00180e7f89 */ /* 0x000e6400000e0000 */
[----:B0-----:R-:W-:Y:S01]  /*11e30*/  IMAD.X R3, RZ, RZ, R3, P0 ;  /* 0x000000ffff037224 */ /* 0x001fe200000e0603 */
[----:B------:R-:W-:-:S04]  /*11e40*/  ISETP.LT.OR P0, PT, R5, 0x1, P2 ;  /* 0x000000010500780c */ /* 0x000fc80001701670 */
[----:B------:R-:W-:Y:S01]  /*11e50*/  LDGSTS.E.BYPASS.LTC128B.128 [R0+0x400], desc[UR36][R2.64], !P4 ;  /* 0x0040000002007fae */ /* 0x000fe2000e101d64 */
[----:B------:R-:W-:-:S08]  /*11e60*/  ISETP.LT.OR P4, PT, R5, 0x1, P1 ;  /* 0x000000010500780c */ /* 0x000fd00000f81670 */
[----:B------:R-:W-:Y:S01]  /*11e70*/  LDGSTS.E.BYPASS.LTC128B.128 [R0+0x2c00], desc[UR36][R2.64+0x80], !P0 ;  /* 0x02c0008002007fae */ /* 0x000fe2000c101d64 */
[----:B------:R-:W-:-:S04]  /*11e80*/  ISETP.GE.AND P0, PT, R36, UR4, PT ;  /* 0x0000000424007c0c */ /* 0x000fc8000bf06270 */
[----:B------:R-:W-:Y:S01]  /*11e90*/  LDGSTS.E.BYPASS.LTC128B.128 [R0+0x5400], desc[UR36][R2.64+0x100], !P4 ;  /* 0x0540010002007fae */ /* 0x000fe2000e101d64 */
[----:B------:R-:W-:-:S13]  /*11ea0*/  ISETP.LT.OR P4, PT, R5, 0x1, P0 ;  /* 0x000000010500780c */ /* 0x000fda0000781670 */
[----:B------:R0:W-:Y:S01]  /*11eb0*/  LDGSTS.E.BYPASS.LTC128B.128 [R0+0x7c00], desc[UR36][R2.64+0x180], !P4 ;  /* 0x07c0018002007fae */ /* 0x0001e2000e101d64 */
[----:B-1----:R-:W-:-:S03]  /*11ec0*/  IADD3 R6, P4, R14, R8, RZ ;  /* 0x000000080e067210 */ /* 0x002fc60007f9e0ff */
[----:B------:R-:W0:Y:S02]  /*11ed0*/  SHFL.IDX PT, R14, R24, 0x2, 0x181f ;  /* 0x00581f00180e7f89 */ /* 0x000e2400000e0000 */
[----:B------:R-:W-:Y:S01]  /*11ee0*/  IMAD.X R7, RZ, RZ, R7, P4 ;  /* 0x000000ffff077224 */ /* 0x000fe200020e0607 */
[----:B------:R-:W-:-:S13]  /*11ef0*/  ISETP.LT.OR P4, PT, R5, 0x11, P3 ;  /* 0x000000110500780c */ /* 0x000fda0001f81670 */
[----:B------:R-:W-:Y:S01]  /*11f00*/  LDGSTS.E.BYPASS.LTC128B.128 [R0+0xc00], desc[UR36][R6.64], !P4 ;  /* 0x00c0000006007fae */ /* 0x000fe2000e101d64 */
[----:B------:R-:W-:-:S13]  /*11f10*/  ISETP.LT.OR P4, PT, R5, 0x11, P2 ;  /* 0x000000110500780c */ /* 0x000fda0001781670 */
[----:B------:R-:W-:Y:S01]  /*11f20*/  LDGSTS.E.BYPASS.LTC128B.128 [R0+0x3400], desc[UR36][R6.64+0x80], !P4 ;  /* 0x0340008006007fae */ /* 0x000fe2000e101d64 */
[----:B------:R-:W-:-:S13]  /*11f30*/  ISETP.LT.OR P4, PT, R5, 0x11, P1 ;  /* 0x000000110500780c */ /* 0x000fda0000f81670 */
[----:B------:R-:W-:Y:S01]  /*11f40*/  LDGSTS.E.BYPASS.LTC128B.128 [R0+0x5c00], desc[UR36][R6.64+0x100], !P4 ;  /* 0x05c0010006007fae */ /* 0x000fe2000e101d64 */
[----:B------:R-:W-:-:S13]  /*11f50*/  ISETP.LT.OR P4, PT, R5, 0x11, P0 ;  /* 0x000000110500780c */ /* 0x000fda0000781670 */
[----:B------:R-:W-:Y:S01]  /*11f60*/  LDGSTS.E.BYPASS.LTC128B.128 [R0+0x8400], desc[UR36][R6.64+0x180], !P4 ;  /* 0x0840018006007fae */ /* 0x000fe2000e101d64 */
[----:B0-----:R-:W-:-:S03]  /*11f70*/  IADD3 R2, P4, R14, R8, RZ ;  /* 0x000000080e027210 */ /* 0x001fc60007f9e0ff */
[----:B------:R-:W0:Y:S01]  /*11f80*/  SHFL.IDX PT, R14, R24, 0x3, 0x181f ;  /* 0x00781f00180e7f89 */ /* 0x000e2200000e0000 */
[----:B------:R-:W-:Y:S02]  /*11f90*/  IADD3.X R3, RZ, R9, RZ, P4, !PT ;  /* 0x00000009ff037210 */ /* 0x000fe400027fe4ff */
[C---:B------:R-:W-:Y:S01]  /*11fa0*/  ISETP.LT.OR P4, PT, R5.reuse, 0x21, P3 ;  /* 0x000000210500780c */ /* 0x040fe20001f81670 */
[----:B------:R-:W1:Y:S04]  /*11fb0*/  SHFL.IDX PT, R9, R25, 0x3, 0x181f ;  /* 0x00781f0019097f89 */ /* 0x000e6800000e0000 */
        /* <DEDUP_REMOVED lines=8> */
[----:B0-----:R-:W-:Y:S02]  /*12040*/  IADD3 R2, P4, R14, R8, RZ ;  /* 0x000000080e027210 */ /* 0x001fe40007f9e0ff */
[----:B------:R3:W4:Y:S03]  /*12050*/  SHFL.IDX PT, R14, R24, 0x4, 0x181f ;  /* 0x00981f00180e7f89 */ /* 0x00072600000e0000 */
        /* <DEDUP_REMOVED lines=9> */
.L_x_390:
[C---:B------:R-:W-:Y:S02]  /*120f0*/  ISETP.LT.OR P3, PT, R5.reuse, 0x41, P3 ;  /* 0x000000410500780c */ /* 0x040fe40001f61670 */
[C---:B------:R-:W-:Y:S02]  /*12100*/  ISETP.LT.OR P2, PT, R5.reuse, 0x41, P2 ;  /* 0x000000410500780c */ /* 0x040fe40001741670 */
[C---:B------:R-:W-:Y:S02]  /*12110*/  ISETP.LT.OR P1, PT, R5.reuse, 0x41, P1 ;  /* 0x000000410500780c */ /* 0x040fe40000f21670 */
[----:B0--3--:R-:W-:Y:S02]  /*12120*/  IADD3 R2, P4, R14, R8, RZ ;  /* 0x000000080e027210 */ /* 0x009fe40007f9e0ff */
[----:B------:R-:W-:-:S03]  /*12130*/  ISETP.LT.OR P0, PT, R5, 0x41, P0 ;  /* 0x000000410500780c */ /* 0x000fc60000701670 */
[----:B------:R-:W-:-:S05]  /*12140*/  IMAD.X R3, RZ, RZ, R25, P4 ;  /* 0x000000ffff037224 */ /* 0x000fca00020e0619 */
[----:B------:R-:W-:Y:S01]  /*12150*/  @!PT LDS RZ, [RZ] ;  /* 0x00000000fffff984 */ /* 0x000fe20000000800 */
[----:B------:R-:W-:Y:S01]  /*12160*/  @!PT LDS RZ, [RZ] ;  /* 0x00000000fffff984 */ /* 0x000fe20000000800 */
[----:B------:R-:W-:Y:S01]  /*12170*/  @!PT LDS RZ, [RZ] ;  /* 0x00000000fffff984 */ /* 0x000fe20000000800 */
[----:B------:R0:W-:Y:S04]  /*12180*/  LDGSTS.E.BYPASS.LTC128B.128 [R0+0x2400], desc[UR36][R2.64], !P3 ;  /* 0x0240000002007fae */ /* 0x0001e8000d901d64 */
[----:B------:R0:W-:Y:S04]  /*12190*/  LDGSTS.E.BYPASS.LTC128B.128 [R0+0x4c00], desc[UR36][R2.64+0x80], !P2 ;  /* 0x04c0008002007fae */ /* 0x0001e8000d101d64 */
[----:B------:R0:W-:Y:S04]  /*121a0*/  LDGSTS.E.BYPASS.LTC128B.128 [R0+0x7400], desc[UR36][R2.64+0x100], !P1 ;  /* 0x0740010002007fae */ /* 0x0001e8000c901d64 */
[----:B------:R0:W-:Y:S01]  /*121b0*/  LDGSTS.E.BYPASS.LTC128B.128 [R0+0x9c00], desc[UR36][R2.64+0x180], !P0 ;  /* 0x09c0018002007fae */ /* 0x0001e2000c101d64 */
[----:B------:R-:W-:Y:S01]  /*121c0*/  PLOP3.LUT P0, PT, PT, PT, PT, 0x80, 0x0 ;  /* 0x000000000000781c */ /* 0x000fe20003f0f070 */
[----:B------:R-:W-:-:S12]  /*121d0*/  NOP ;  /* 0x0000000000007918 */ /* 0x000fd80000000000 */
.L_x_288:
        /* <DEDUP_REMOVED lines=10> */
.L_x_289:
[----:B------:R1:W-:Y:S01]  /*12280*/  SYNCS.ARRIVE.TRANS64.A1T0 RZ, [R4+URZ+0x38850], RZ ;  /* 0x038850ff04ff79a7 */ /* 0x0003e2000810003f */
[----:B------:R-:W-:-:S05]  /*12290*/  VIADD R27, R27, 0x1 ;  /* 0x000000011b1b7836 */ /* 0x000fca0000000000 */
[----:B------:R-:W-:-:S04]  /*122a0*/  ISETP.NE.AND P0, PT, R27, 0x2, PT ;  /* 0x000000021b00780c */ /* 0x000fc80003f05270 */
[----:B0-----:R-:W-:Y:S02]  /*122b0*/  SEL R3, RZ, 0x1, P0 ;  /* 0x00000001ff037807 */ /* 0x001fe40000000000 */
[----:B------:R-:W-:Y:S02]  /*122c0*/  SEL R27, R27, RZ, P0 ;  /* 0x000000ff1b1b7207 */ /* 0x000fe40000000000 */
[----:B-1----:R-:W-:-:S07]  /*122d0*/  LOP3.LUT R28, R28, R3, RZ, 0x3c, !PT ;  /* 0x000000031c1c7212 */ /* 0x002fce00078e3cff */
.L_x_244:
[----:B------:R-:W-:Y:S05]  /*122e0*/  BSYNC B7 ;  /* 0x0000000000077941 */ /* 0x000fea0003800000 */
.L_x_242:
[----:B------:R-:W-:-:S13]  /*122f0*/  LOP3.LUT P0, RZ, R23, 0x100, RZ, 0xc0, !PT ;  /* 0x0000010017ff7812 */ /* 0x000fda000780c0ff */
[----:B------:R-:W-:Y:S05]  /*12300*/  @!P0 BRA `(.L_x_290) ;  /* 0x0000000000248947 */ /* 0x000fea0003800000 */
[----:B------:R-:W-:Y:S05]  /*12310*/  WARPSYNC.ALL ;  /* 0x0000000000007948 */ /* 0x000fea0003800000 */
[----:B------:R-:W1:Y:S08]  /*12320*/  S2UR UR5, SR_CgaCtaId ;  /* 0x00000000000579c3 */ /* 0x000e700000008800 */
[----:B------:R-:W-:Y:S06]  /*12330*/  BAR.SYNC.DEFER_BLOCKING 0x5, 0x180 ;  /* 0x0146000000007b1d */ /* 0x000fec0000010000 */
[----:B------:R-:W-:-:S02]  /*12340*/  UMOV UR4, 0x400 ;  /* 0x0000040000047882 */ /* 0x000fc40000000000 */
[----:B-1----:R-:W-:-:S06]  /*12350*/  ULEA UR4, UR5, UR4, 0x18 ;  /* 0x0000000405047291 */ /* 0x002fcc000f8ec03f */
[----:B------:R-:W-:-:S05]  /*12360*/  IMAD.U32 R22, RZ, RZ, UR4 ;  /* 0x00000004ff167e24 */ /* 0x000fca000f8e00ff */
[----:B------:R2:W3:Y:S01]  /*12370*/  LDS.128 R16, [R22+0x388d0] ;  /* 0x0388d00016107984 */ /* 0x0004e20000000c00 */
[----:B------:R-:W-:Y:S06]  /*12380*/  BAR.ARV 0x4, 0x180 ;  /* 0x0106000000007b1d */ /* 0x000fec0000002000 */
[----:B------:R-:W-:Y:S05]  /*12390*/  BRA `(.L_x_291) ;  /* 0x0000000800407947 */ /* 0x000fea0003800000 */
.L_x_290:
[----:B------:R-:W1:Y:S01]  /*123a0*/  S2R R0, SR_TID.X ;  /* 0x0000000000007919 */ /* 0x000e620000002100 */
[----:B------:R-:W-:Y:S01]  /*123b0*/  UMOV UR4, 0xffffffff ;  /* 0xffffffff00047882 */ /* 0x000fe20000000000 */
[----:B-1----:R-:W-:-:S04]  /*123c0*/  LOP3.LUT R8, R0, 0x1f, RZ, 0xc0, !PT ;  /* 0x0000001f00087812 */ /* 0x002fc800078ec0ff */
[----:B------:R-:W-:Y:S01]  /*123d0*/  ISETP.NE.AND P0, PT, R8, 0x1f, PT ;  /* 0x0000001f0800780c */ /* 0x000fe20003f05270 */
[----:B------:R-:W-:-:S12]  /*123e0*/  BRA.DIV UR4, `(.L_x_292) ;  /* 0x0000003a04547947 */ /* 0x000fd8000b800000 */
[----:B------:R-:W-:Y:S01]  /*123f0*/  IMAD.IADD R5, R19, 0x1, R8 ;  /* 0x0000000113057824 */ /* 0x000fe200078e0208 */
[----:B------:R-:W-:-:S04]  /*12400*/  ULDC UR4, c[0x0][0xc3c] ;  /* 0x00030f0000047ab9 */ /* 0x000fc80000000800 */
[----:B------:R-:W-:-:S13]  /*12410*/  ISETP.GE.OR P1, PT, R5, UR4, !P0 ;  /* 0x0000000405007c0c */ /* 0x000fda000c726670 */
[----:B------:R-:W1:Y:S02]  /*12420*/  @!P1 LDC.64 R2, c[0x0][0xc80] ;  /* 0x00032000ff029b82 */ /* 0x000e640000000a00 */
[----:B-1----:R-:W-:-:S06]  /*12430*/  @!P1 IMAD.WIDE R2, R5, 0x4, R2 ;  /* 0x0000000405029825 */ /* 0x002fcc00078e0202 */
[----:B------:R-:W2:Y:S01]  /*12440*/  @!P1 LDG.E R2, desc[UR36][R2.64] ;  /* 0x0000002402029981 */ /* 0x000ea2000c1e1900 */
[----:B0-----:R-:W-:Y:S01]  /*12450*/  IMAD.MOV.U32 R4, RZ, RZ, RZ ;  /* 0x000000ffff047224 */ /* 0x001fe200078e00ff */
[C---:B------:R-:W-:Y:S02]  /*12460*/  ISETP.GE.U32.AND P2, PT, R8.reuse, 0x2, PT ;  /* 0x000000020800780c */ /* 0x040fe40003f46070 */
[C---:B------:R-:W-:Y:S01]  /*12470*/  ISETP.GE.U32.AND P3, PT, R8.reuse, 0x4, PT ;  /* 0x000000040800780c */ /* 0x040fe20003f66070 */
[----:B------:R-:W-:Y:S01]  /*12480*/  SHFL.IDX PT, R0, R16, 0x1, 0x1f ;  /* 0x00201f0010007f89 */ /* 0x000fe200000e0000 */
[C---:B------:R-:W-:Y:S02]  /*12490*/  ISETP.GE.U32.AND P4, PT, R8.reuse, 0x8, PT ;  /* 0x000000080800780c */ /* 0x040fe40003f86070 */
[C---:B------:R-:W-:Y:S01]  /*124a0*/  ISETP.GE.U32.AND P5, PT, R8.reuse, 0x10, PT ;  /* 0x000000100800780c */ /* 0x040fe20003fa6070 */
[----:B--2---:R-:W-:Y:S01]  /*124b0*/  @!P1 IMAD.MOV.U32 R4, RZ, RZ, R2 ;  /* 0x000000ffff049224 */ /* 0x004fe200078e0002 */
[----:B------:R-:W-:-:S04]  /*124c0*/  ISETP.NE.AND P1, PT, R8, RZ, PT ;  /* 0x000000ff0800720c */ /* 0x000fc80003f25270 */
[----:B------:R-:W0:Y:S02]  /*124d0*/  SHFL.UP PT, R14, R4, 0x1, RZ ;  /* 0x04200000040e7989 */ /* 0x000e2400000e00ff */
[----:B0-----:R-:W-:-:S04]  /*124e0*/  SEL R5, R14, RZ, P1 ;  /* 0x000000ff0e057207 */ /* 0x001fc80000800000 */
[----:B------:R-:W-:Y:S02]  /*124f0*/  IADD3 R6, R4, R5, RZ ;  /* 0x0000000504067210 */ /* 0x000fe40007ffe0ff */
[----:B------:R-:W-:Y:S04]  /*12500*/  SHFL.IDX PT, R5, R16, RZ, 0x1f ;  /* 0x00001fff10057589 */ /* 0x000fe800000e0000 */
        /* <DEDUP_REMOVED lines=12> */
[----:B------:R0:W1:Y:S02]  /*125d0*/  SHFL.IDX PT, R14, R6, 0x1f, 0x1f ;  /* 0x03e01f00060e7f89 */ /* 0x00006400000e0000 */
.L_x_400:
[----:B------:R-:W-:Y:S02]  /*125e0*/  ULDC UR4, c[0x0][0xc38] ;  /* 0x00030e0000047ab9 */ /* 0x000fe40000000800 */
[----:B------:R-:W-:-:S04]  /*125f0*/  IMAD.U32 R7, RZ, RZ, UR4 ;  /* 0x00000004ff077e24 */ /* 0x000fc8000f8e00ff */
[----:B-1----:R-:W-:-:S04]  /*12600*/  IMAD R3, R14, R7, RZ ;  /* 0x000000070e037224 */ /* 0x002fc800078e02ff */
[----:B------:R-:W-:-:S05]  /*12610*/  IMAD.IADD R8, R0, 0x1, R3 ;  /* 0x0000000100087824 */ /* 0x000fca00078e0203 */
[----:B------:R-:W-:-:S13]  /*12620*/  ISETP.GT.AND P6, PT, R8, R5, PT ;  /* 0x000000050800720c */ /* 0x000fda0003fc4270 */
[----:B------:R-:W-:Y:S05]  /*12630*/  @P6 BRA `(.L_x_293) ;  /* 0x00000000009c6947 */ /* 0x000fea0003800000 */
.L_x_298:
[----:B------:R-:W1:Y:S01]  /*12640*/  LDC R0, c[0x0][0xc3c] ;  /* 0x00030f00ff007b82 */ /* 0x000e620000000800 */
[----:B------:R-:W-:-:S05]  /*12650*/  VIADD R19, R19, 0x1f ;  /* 0x0000001f13137836 */ /* 0x000fca0000000000 */
[----:B-1----:R-:W-:-:S13]  /*12660*/  ISETP.GE.AND P6, PT, R19, R0, PT ;  /* 0x000000001300720c */ /* 0x002fda0003fc6270 */
[----:B------:R-:W-:Y:S05]  /*12670*/  @P6 BRA `(.L_x_294) ;  /* 0x0000000400446947 */ /* 0x000fea0003800000 */
[----:B------:R-:W1:Y:S01]  /*12680*/  S2R R2, SR_TID.X ;  /* 0x0000000000027919 */ /* 0x000e620000002100 */
[----:B------:R-:W-:Y:S01]  /*12690*/  BSSY B0, `(.L_x_295) ;  /* 0x0000009000007945 */ /* 0x000fe20003800000 */
[----:B------:R-:W-:Y:S01]  /*126a0*/  IMAD.MOV.U32 R4, RZ, RZ, RZ ;  /* 0x000000ffff047224 */ /* 0x000fe200078e00ff */
[----:B-1----:R-:W-:-:S04]  /*126b0*/  LOP3.LUT R2, R2, 0x1f, RZ, 0xc0, !PT ;  /* 0x0000001f02027812 */ /* 0x002fc800078ec0ff */
[----:B------:R-:W-:-:S04]  /*126c0*/  IADD3 R7, R19, R2, RZ ;  /* 0x0000000213077210 */ /* 0x000fc80007ffe0ff */
[----:B------:R-:W-:-:S13]  /*126d0*/  ISETP.GE.OR P6, PT, R7, R0, !P0 ;  /* 0x000000000700720c */ /* 0x000fda00047c6670 */
[----:B------:R-:W-:Y:S05]  /*126e0*/  @P6 BRA `(.L_x_296) ;  /* 0x00000000000c6947 */ /* 0x000fea0003800000 */
[----:B------:R-:W1:Y:S02]  /*126f0*/  LDC.64 R2, c[0x0][0xc80] ;  /* 0x00032000ff027b82 */ /* 0x000e640000000a00 */
[----:B-1----:R-:W-:-:S05]  /*12700*/  IMAD.WIDE R2, R7, 0x4, R2 ;  /* 0x0000000407027825 */ /* 0x002fca00078e0202 */
[----:B------:R1:W5:Y:S02]  /*12710*/  LDG.E R4, desc[UR36][R2.64] ;  /* 0x0000002402047981 */ /* 0x000364000c1e1900 */
.L_x_296:
[----:B------:R-:W-:Y:S05]  /*12720*/  BSYNC B0 ;  /* 0x0000000000007941 */ /* 0x000fea0003800000 */
.L_x_295:
[----:B------:R-:W-:-:S03]  /*12730*/  UMOV UR4, 0xffffffff ;  /* 0xffffffff00047882 */ /* 0x000fc60000000000 */
[----:B------:R-:W-:Y:S05]  /*12740*/  BRA.DIV UR4, `(.L_x_297) ;  /* 0x0000003a04a07947 */ /* 0x000fea000b800000 */
[----:B-----5:R-:W2:Y:S02]  /*12750*/  SHFL.UP PT, R14, R4, 0x1, RZ ;  /* 0x04200000040e7989 */ /* 0x020ea400000e00ff */
[----:B--2---:R-:W-:-:S05]  /*12760*/  SEL R13, R14, RZ, P1 ;  /* 0x000000ff0e0d7207 */ /* 0x004fca0000800000 */
[----:B------:R-:W-:-:S05]  /*12770*/  IMAD.IADD R13, R4, 0x1, R13 ;  /* 0x00000001040d7824 */ /* 0x000fca00078e020d */
[----:B------:R-:W2:Y:S02]  /*12780*/  SHFL.UP PT, R14, R13, 0x2, RZ ;  /* 0x044000000d0e7989 */ /* 0x000ea400000e00ff */
[----:B--2---:R-:W-:-:S05]  /*12790*/  SEL R0, R14, RZ, P2 ;  /* 0x000000ff0e007207 */ /* 0x004fca0001000000 */
[----:B------:R-:W-:-:S05]  /*127a0*/  IMAD.IADD R0, R13, 0x1, R0 ;  /* 0x000000010d007824 */ /* 0x000fca00078e0200 */
[----:B------:R-:W1:Y:S02]  /*127b0*/  SHFL.UP PT, R14, R0, 0x4, RZ ;  /* 0x04800000000e7989 */ /* 0x000e6400000e00ff */
[----:B-1----:R-:W-:-:S05]  /*127c0*/  SEL R3, R14, RZ, P3 ;  /* 0x000000ff0e037207 */ /* 0x002fca0001800000 */
[----:B------:R-:W-:-:S05]  /*127d0*/  IMAD.IADD R2, R0, 0x1, R3 ;  /* 0x0000000100027824 */ /* 0x000fca00078e0203 */
[----:B------:R-:W1:Y:S02]  /*127e0*/  SHFL.UP PT, R14, R2, 0x8, RZ ;  /* 0x05000000020e7989 */ /* 0x000e6400000e00ff */
[----:B-1----:R-:W-:-:S05]  /*127f0*/  SEL R3, R14, RZ, P4 ;  /* 0x000000ff0e037207 */ /* 0x002fca0002000000 */
[----:B------:R-:W-:-:S05]  /*12800*/  IMAD.IADD R3, R2, 0x1, R3 ;  /* 0x0000000102037824 */ /* 0x000fca00078e0203 */
[----:B------:R-:W0:Y:S02]  /*12810*/  SHFL.UP PT, R14, R3, 0x10, RZ ;  /* 0x06000000030e7989 */ /* 0x000e2400000e00ff */
[----:B0-----:R-:W-:-:S05]  /*12820*/  SEL R6, R14, RZ, P5 ;  /* 0x000000ff0e067207 */ /* 0x001fca0002800000 */
[----:B------:R-:W-:-:S05]  /*12830*/  IMAD.IADD R6, R3, 0x1, R6 ;  /* 0x0000000103067824 */ /* 0x000fca00078e0206 */
[----:B------:R0:W1:Y:S02]  /*12840*/  SHFL.IDX PT, R14, R6, 0x1f, 0x1f ;  /* 0x03e01f00060e7f89 */ /* 0x00006400000e0000 */
.L_x_408:
[----:B------:R-:W-:Y:S02]  /*12850*/  ULDC UR4, c[0x0][0xc38] ;  /* 0x00030e0000047ab9 */ /* 0x000fe40000000800 */
[----:B------:R-:W-:-:S04]  /*12860*/  IMAD.U32 R7, RZ, RZ, UR4 ;  /* 0x00000004ff077e24 */ /* 0x000fc8000f8e00ff */
[----:B-1----:R-:W-:-:S05]  /*12870*/  IMAD R3, R14, R7, RZ ;  /* 0x000000070e037224 */ /* 0x002fca00078e02ff */
[----:B------:R-:W-:-:S04]  /*12880*/  IADD3 R8, R3, R8, RZ ;  /* 0x0000000803087210 */ /* 0x000fc80007ffe0ff */
[----:B------:R-:W-:-:S13]  /*12890*/  ISETP.GT.AND P6, PT, R8, R5, PT ;  /* 0x000000050800720c */ /* 0x000fda0003fc4270 */
[----:B------:R-:W-:Y:S05]  /*128a0*/  @!P6 BRA `(.L_x_298) ;  /* 0xfffffffc0064e947 */ /* 0x000fea000383ffff */
.L_x_293:
[----:B------:R-:W-:Y:S01]  /*128b0*/  IMAD.IADD R8, R8, 0x1, -R3 ;  /* 0x0000000108087824 */ /* 0x000fe200078e0a03 */
[----:B------:R-:W-:-:S03]  /*128c0*/  UMOV UR4, 0xffffffff ;  /* 0xffffffff00047882 */ /* 0x000fc60000000000 */
[----:B------:R-:W-:-:S05]  /*128d0*/  IMAD R0, R6, R7, R8 ;  /* 0x0000000706007224 */ /* 0x000fca00078e0208 */
[----:B------:R-:W-:Y:S01]  /*128e0*/  ISETP.GT.AND P6, PT, R0, R5, PT ;  /* 0x000000050000720c */ /* 0x000fe20003fc4270 */
[----:B------:R-:W-:-:S12]  /*128f0*/  BRA.DIV UR4, `(.L_x_299) ;  /* 0x0000003a04f07947 */ /* 0x000fd8000b800000 */
[----:B------:R-:W-:-:S04]  /*12900*/  VOTE.ANY R2, PT, !P6 ;  /* 0x0000000000027806 */ /* 0x000fc800070e0100 */
[----:B------:R-:W1:Y:S02]  /*12910*/  POPC R0, R2 ;  /* 0x0000000200007309 */ /* 0x000e640000000000 */
[----:B-1----:R1:W2:Y:S02]  /*12920*/  SHFL.IDX PT, R4, R4, R0, 0x1f ;  /* 0x00001f0004047589 */ /* 0x0022a400000e0000 */
.L_x_412:
[----:B------:R-:W-:Y:S01]  /*12930*/  ISETP.NE.AND P0, PT, R2, RZ, PT ;  /* 0x000000ff0200720c */ /* 0x000fe20003f05270 */
[----:B------:R-:W-:-:S12]  /*12940*/  IMAD.MOV.U32 R14, RZ, RZ, RZ ;  /* 0x000000ffff0e7224 */ /* 0x000fd800078e00ff */
[----:B------:R-:W-:Y:S05]  /*12950*/  @!P0 BRA `(.L_x_300) ;  /* 0x0000000000108947 */ /* 0x000fea0003800000 */
[----:B------:R-:W-:Y:S01]  /*12960*/  UMOV UR4, 0xffffffff ;  /* 0xffffffff00047882 */ /* 0x000fe20000000000 */
[----:B------:R-:W-:Y:S02]  /*12970*/  VIADD R12, R0, 0xffffffff ;  /* 0xffffffff000c7836 */ /* 0x000fe40000000000 */
[----:B------:R-:W-:Y:S05]  /*12980*/  BRA.DIV UR4, `(.L_x_301) ;  /* 0x0000003e04147947 */ /* 0x000fea000b800000 */
[----:B------:R3:W4:Y:S02]  /*12990*/  SHFL.IDX PT, R14, R6, R12, 0x1f ;  /* 0x00001f0c060e7589 */ /* 0x00072400000e0000 */
.L_x_300:
[----:B0-23--:R-:W-:Y:S01]  /*129a0*/  IABS R6, R4 ;  /* 0x0000000400067213 */ /* 0x00dfe20000000000 */
[----:B----4-:R-:W-:Y:S02]  /*129b0*/  IMAD R16, R14, R7, R8 ;  /* 0x000000070e107224 */ /* 0x010fe400078e0208 */
[----:B------:R-:W-:Y:S01]  /*129c0*/  IMAD.IADD R19, R0, 0x1, R19 ;  /* 0x0000000100137824 */ /* 0x000fe200078e0213 */
[----:B------:R-:W0:Y:S08]  /*129d0*/  I2F.RP R9, R6 ;  /* 0x0000000600097306 */ /* 0x000e300000209400 */
[----:B0-----:R-:W0:Y:S02]  /*129e0*/  MUFU.RCP R9, R9 ;  /* 0x0000000900097308 */ /* 0x001e240000001000 */
[----:B0-----:R-:W-:-:S06]  /*129f0*/  VIADD R2, R9, 0xffffffe ;  /* 0x0ffffffe09027836 */ /* 0x001fcc0000000000 */
[----:B------:R0:W2:Y:S02]  /*12a00*/  F2I.FTZ.U32.TRUNC.NTZ R3, R2 ;  /* 0x0000000200037305 */ /* 0x0000a4000021f000 */
[----:B0-----:R-:W-:Y:S02]  /*12a10*/  IMAD.MOV.U32 R2, RZ, RZ, RZ ;  /* 0x000000ffff027224 */ /* 0x001fe400078e00ff */
[----:B--2---:R-:W-:-:S04]  /*12a20*/  IMAD.MOV R7, RZ, RZ, -R3 ;  /* 0x000000ffff077224 */ /* 0x004fc800078e0a03 */
[----:B------:R-:W-:-:S04]  /*12a30*/  IMAD R7, R7, R6, RZ ;  /* 0x0000000607077224 */ /* 0x000fc800078e02ff */
[----:B------:R-:W-:-:S04]  /*12a40*/  IMAD.HI.U32 R3, R3, R7, R2 ;  /* 0x0000000703037227 */ /* 0x000fc800078e0002 */
[----:B------:R-:W-:Y:S01]  /*12a50*/  IMAD.IADD R7, R5, 0x1, -R16 ;  /* 0x0000000105077824 */ /* 0x000fe200078e0a10 */
[----:B------:R-:W-:-:S04]  /*12a60*/  IABS R5, R4 ;  /* 0x0000000400057213 */ /* 0x000fc80000000000 */
[----:B------:R-:W-:Y:S02]  /*12a70*/  IABS R2, R7 ;  /* 0x0000000700027213 */ /* 0x000fe40000000000 */
[----:B------:R-:W-:-:S03]  /*12a80*/  IADD3 R5, RZ, -R5, RZ ;  /* 0x80000005ff057210 */ /* 0x000fc60007ffe0ff */
[----:B------:R-:W-:-:S04]  /*12a90*/  IMAD.HI.U32 R3, R3, R2, RZ ;  /* 0x0000000203037227 */ /* 0x000fc800078e00ff */
[----:B------:R-:W-:Y:S01]  /*12aa0*/  IMAD R5, R3, R5, R2 ;  /* 0x0000000503057224 */ /* 0x000fe200078e0202 */
[----:B------:R-:W-:-:S04]  /*12ab0*/  LOP3.LUT R2, R7, R4, RZ, 0x3c, !PT ;  /* 0x0000000407027212 */ /* 0x000fc800078e3cff */
[----:B------:R-:W-:Y:S02]  /*12ac0*/  ISETP.GT.U32.AND P1, PT, R6, R5, PT ;  /* 0x000000050600720c */ /* 0x000fe40003f24070 */
[----:B------:R-:W-:-:S11]  /*12ad0*/  ISETP.GE.AND P2, PT, R2, RZ, PT ;  /* 0x000000ff0200720c */ /* 0x000fd60003f46270 */
[----:B------:R-:W-:Y:S02]  /*12ae0*/  @!P1 IMAD.IADD R5, R5, 0x1, -R6 ;  /* 0x0000000105059824 */ /* 0x000fe400078e0a06 */
[----:B------:R-:W-:Y:S01]  /*12af0*/  @!P1 VIADD R3, R3, 0x1 ;  /* 0x0000000103039836 */ /* 0x000fe20000000000 */
[----:B------:R-:W-:Y:S02]  /*12b00*/  ISETP.NE.AND P1, PT, R4, RZ, PT ;  /* 0x000000ff0400720c */ /* 0x000fe40003f25270 */
[----:B------:R-:W-:-:S13]  /*12b10*/  ISETP.GE.U32.AND P0, PT, R5, R6, PT ;  /* 0x000000060500720c */ /* 0x000fda0003f06070 */
[----:B------:R-:W-:-:S04]  /*12b20*/  @P0 VIADD R3, R3, 0x1 ;  /* 0x0000000103030836 */ /* 0x000fc80000000000 */
[----:B------:R-:W-:Y:S01]  /*12b30*/  @!P2 IMAD.MOV R3, RZ, RZ, -R3 ;  /* 0x000000ffff03a224 */ /* 0x000fe200078e0a03 */
[----:B------:R-:W-:-:S05]  /*12b40*/  @!P1 LOP3.LUT R3, RZ, R4, RZ, 0x33, !PT ;  /* 0x00000004ff039212 */ /* 0x000fca00078e33ff */
[--C-:B------:R-:W-:Y:S02]  /*12b50*/  IMAD.MOV R17, RZ, RZ, -R3.reuse ;  /* 0x000000ffff117224 */ /* 0x100fe400078e0a03 */
[----:B------:R-:W-:Y:S02]  /*12b60*/  IMAD.MOV.U32 R18, RZ, RZ, R3 ;  /* 0x000000ffff127224 */ /* 0x000fe400078e0003 */
[----:B------:R-:W-:Y:S01]  /*12b70*/  IMAD R17, R4, R17, R7 ;  /* 0x0000001104117224 */ /* 0x000fe200078e0207 */
[----:B------:R-:W-:Y:S06]  /*12b80*/  BRA `(.L_x_302) ;  /* 0x00000000001c7947 */ /* 0x000fec0003800000 */
.L_x_294:
[----:B------:R-:W-:Y:S01]  /*12b90*/  UMOV UR4, URZ ;  /* 0x0000003f00047c82 */ /* 0x000fe20008000000 */
[----:B------:R-:W-:Y:S01]  /*12ba0*/  UMOV UR5, URZ ;  /* 0x0000003f00057c82 */ /* 0x000fe20008000000 */
[----:B------:R-:W-:Y:S01]  /*12bb0*/  ULDC UR6, c[0x0][0xc3c] ;  /* 0x00030f0000067ab9 */ /* 0x000fe20000000800 */
[----:B------:R-:W-:Y:S01]  /*12bc0*/  MOV R16, R5 ;  /* 0x0000000500107202 */ /* 0x000fe20000000f00 */
[----:B------:R-:W-:Y:S02]  /*12bd0*/  IMAD.U32 R17, RZ, RZ, UR4 ;  /* 0x00000004ff117e24 */ /* 0x000fe4000f8e00ff */
[----:B------:R-:W-:Y:S02]  /*12be0*/  IMAD.U32 R18, RZ, RZ, UR5 ;  /* 0x00000005ff127e24 */ /* 0x000fe4000f8e00ff */
[----:B------:R-:W-:-:S07]  /*12bf0*/  IMAD.U32 R19, RZ, RZ, UR6 ;  /* 0x00000006ff137e24 */ /* 0x000fce000f8e00ff */
.L_x_302:
[----:B-1----:R-:W1:Y:S01]  /*12c00*/  S2R R0, SR_TID.X ;  /* 0x0000000000007919 */ /* 0x002e620000002100 */
[----:B------:R-:W-:Y:S05]  /*12c10*/  WARPSYNC.ALL ;  /* 0x0000000000007948 */ /* 0x000fea0003800000 */
[----:B------:R-:W-:Y:S01]  /*12c20*/  BAR.SYNC.DEFER_BLOCKING 0x4, 0x180 ;  /* 0x0106000000007b1d */ /* 0x000fe20000010000 */
[----:B-1----:R-:W-:-:S04]  /*12c30*/  LOP3.LUT R0, R0, 0x1f, RZ, 0xc0, !PT ;  /* 0x0000001f00007812 */ /* 0x002fc800078ec0ff */
[----:B------:R-:W-:-:S13]  /*12c40*/  ISETP.NE.AND P0, PT, R0, RZ, PT ;  /* 0x000000ff0000720c */ /* 0x000fda0003f05270 */
[----:B------:R-:W1:Y:S01]  /*12c50*/  @!P0 S2R R3, SR_CgaCtaId ;  /* 0x0000000000038919 */ /* 0x000e620000008800 */
[----:B------:R-:W-:-:S04]  /*12c60*/  @!P0 MOV R0, 0x400 ;  /* 0x0000040000008802 */ /* 0x000fc80000000f00 */
[----:B-1----:R-:W-:-:S05]  /*12c70*/  @!P0 LEA R22, R3, R0, 0x18 ;  /* 0x0000000003168211 */ /* 0x002fca00078ec0ff */
[----:B------:R1:W-:Y:S01]  /*12c80*/  @!P0 STS.128 [R22+0x388d0], R16 ;  /* 0x0388d01016008388 */ /* 0x0003e20000000c00 */
[----:B------:R-:W-:Y:S06]  /*12c90*/  BAR.ARV 0x5, 0x180 ;  /* 0x0146000000007b1d */ /* 0x000fec0000002000 */
.L_x_291:
[----:B------:R-:W-:Y:S02]  /*12ca0*/  ULDC UR4, c[0x0][0xc3c] ;  /* 0x00030f0000047ab9 */ /* 0x000fe40000000800 */
[----:B---3--:R-:W-:-:S13]  /*12cb0*/  ISETP.GE.AND P0, PT, R19, UR4, PT ;  /* 0x0000000413007c0c */ /* 0x008fda000bf06270 */
[----:B------:R-:W-:Y:S05]  /*12cc0*/  @!P0 BRA `(.L_x_303) ;  /* 0xffffffb800588947 */ /* 0x000fea000383ffff */
[----:B------:R-:W-:Y:S05]  /*12cd0*/  BSYNC B8 ;  /* 0x0000000000087941 */ /* 0x000fea0003800000 */
.L_x_238:
[----:B0-----:R-:W3:Y:S01]  /*12ce0*/  LDL.LU R0, [R1+0x1c] ;  /* 0x00001c0001007983 */ /* 0x001ee20000300800 */
[----:B------:R-:W-:Y:S01]  /*12cf0*/  BSSY B0, `(.L_x_304) ;  /* 0x000000b000007945 */ /* 0x000fe20003800000 */
[----:B------:R-:W0:Y:S01]  /*12d00*/  S2R R5, SR_CgaCtaId ;  /* 0x0000000000057919 */ /* 0x000e220000008800 */
[----:B---3--:R-:W-:-:S05]  /*12d10*/  VIADD R0, R0, 0x1 ;  /* 0x0000000100007836 */ /* 0x008fca0000000000 */
[----:B------:R-:W-:-:S04]  /*12d20*/  LEA.HI R2, R0, R0, RZ, 0x1 ;  /* 0x0000000000027211 */ /* 0x000fc800078f08ff */
[----:B------:R-:W-:Y:S02]  /*12d30*/  LOP3.LUT R3, R2, 0xfffffffe, RZ, 0xc0, !PT ;  /* 0xfffffffe02037812 */ /* 0x000fe400078ec0ff */
[----:B------:R-:W-:-:S03]  /*12d40*/  MOV R2, 0x400 ;  /* 0x0000040000027802 */ /* 0x000fc60000000f00 */
[----:B------:R-:W-:Y:S01]  /*12d50*/  IMAD.IADD R0, R0, 0x1, -R3 ;  /* 0x0000000100007824 */ /* 0x000fe200078e0a03 */
[----:B0-----:R-:W-:-:S04]  /*12d60*/  LEA R4, R5, R2, 0x18 ;  /* 0x0000000205047211 */ /* 0x001fc800078ec0ff */
[----:B------:R-:W-:-:S04]  /*12d70*/  SHF.L.U32 R0, R0, 0x1f, RZ ;  /* 0x0000001f00007819 */ /* 0x000fc800000006ff */
[----:B------:R-:W0:Y:S02]  /*12d80*/  SYNCS.PHASECHK.TRANS64.TRYWAIT P0, [R4+URZ+0x38820], R0 ;  /* 0x03882000040075a7 */ /* 0x000e24000800017f */
[----:B0-----:R-:W-:Y:S05]  /*12d90*/  @!P0 BRA `(.L_x_305) ;  /* 0x0000003800348947 */ /* 0x001fea0003800000 */
.L_x_415:
[----:B------:R-:W-:Y:S05]  /*12da0*/  BSYNC B0 ;  /* 0x0000000000007941 */ /* 0x000fea0003800000 */
.L_x_304:
[----:B------:R-:W-:-:S03]  /*12db0*/  UMOV UR4, 0xffffffff ;  /* 0xffffffff00047882 */ /* 0x000fc60000000000 */
[----:B------:R-:W-:Y:S05]  /*12dc0*/  BRA.DIV UR4, `(.L_x_306) ;  /* 0x0000003a043c7947 */ /* 0x000fea000b800000 */
[----:B0-----:R-:W0:Y:S02]  /*12dd0*/  S2R R0, SR_TID.X ;  /* 0x0000000000007919 */ /* 0x001e240000002100 */
[----:B0-----:R-:W-:-:S04]  /*12de0*/  SHF.R.U32.HI R0, RZ, 0x5, R0 ;  /* 0x00000005ff007819 */ /* 0x001fc80000011600 */
[----:B------:R-:W-:-:S05]  /*12df0*/  LOP3.LUT R0, R0, 0x3, RZ, 0xc0, !PT ;  /* 0x0000000300007812 */ /* 0x000fca00078ec0ff */
[----:B------:R0:W3:Y:S02]  /*12e00*/  SHFL.IDX PT, R14, R0, RZ, 0x1f ;  /* 0x00001fff000e7589 */ /* 0x0000e400000e0000 */
.L_x_418:
[----:B---3--:R-:W-:Y:S01]  /*12e10*/  ISETP.NE.AND P0, PT, R14, RZ, PT ;  /* 0x000000ff0e00720c */ /* 0x008fe20003f05270 */
[----:B------:R-:W-:-:S12]  /*12e20*/  BSSY B0, `(.L_x_307) ;  /* 0x0000026000007945 */ /* 0x000fd80003800000 */
[----:B------:R-:W-:Y:S05]  /*12e30*/  @P0 BRA `(.L_x_308) ;  /* 0x0000000000900947 */ /* 0x000fea0003800000 */
[----:B------:R-:W-:-:S03]  /*12e40*/  UMOV UR4, 0xffffffff ;  /* 0xffffffff00047882 */ /* 0x000fc60000000000 */
[----:B------:R-:W-:Y:S05]  /*12e50*/  BRA.DIV UR4, `(.L_x_309) ;  /* 0x0000003a044c7947 */ /* 0x000fea000b800000 */
[----:B------:R-:W-:-:S13]  /*12e60*/  ELECT P6, URZ, PT ;  /* 0x00000000003f782f */ /* 0x000fda00038c0000 */
.L_x_421:
[----:B------:R-:W-:Y:S05]  /*12e70*/  @!P6 BRA `(.L_x_308) ;  /* 0x000000000080e947 */ /* 0x000fea0003800000 */
[----:B0-----:R-:W3:Y:S02]  /*12e80*/  LDL R0, [R1+0x24] ;  /* 0x0000240001007983 */ /* 0x001ee40000100800 */
[----:B---3--:R-:W-:-:S13]  /*12e90*/  R2UR UR4, R0 ;  /* 0x00000000000472ca */ /* 0x008fda00000e0000 */
[----:B------:R-:W-:-:S06]  /*12ea0*/  ULOP3.LUT UR4, UR4, 0x2, URZ, 0xfc, !UPT ;  /* 0x0000000204047892 */ /* 0x000fcc000f8efc3f */
[----:B------:R-:W-:-:S05]  /*12eb0*/  IMAD.U32 R0, RZ, RZ, UR4 ;  /* 0x00000004ff007e24 */ /* 0x000fca000f8e00ff */
[----:B------:R-:W-:-:S13]  /*12ec0*/  ISETP.NE.AND P0, PT, R0, 0x3, PT ;  /* 0x000000030000780c */ /* 0x000fda0003f05270 */
[----:B------:R-:W-:Y:S05]  /*12ed0*/  @!P0 BRA `(.L_x_310) ;  /* 0x0000000000048947 */ /* 0x000fea0003800000 */
[----:B------:R-:W-:Y:S01]  /*12ee0*/  BPT.TRAP 0x1 ;  /* 0x000000040000795c */ /* 0x000fe20000300000 */
.L_x_310:
[C---:B------:R-:W-:Y:S01]  /*12ef0*/  IMAD R5, R27.reuse, 0x8, R4 ;  /* 0x000000081b057824 */ /* 0x040fe200078e0204 */
[----:B------:R-:W-:Y:S02]  /*12f00*/  SHF.L.U32 R0, R28, 0x1f, RZ ;  /* 0x0000001f1c007819 */ /* 0x000fe400000006ff */
[----:B------:R-:W-:Y:S02]  /*12f10*/  IADD3 R27, R27, 0x1, RZ ;  /* 0x000000011b1b7810 */ /* 0x000fe40007ffe0ff */
[----:B------:R-:W0:Y:S02]  /*12f20*/  SYNCS.PHASECHK.TRANS64.TRYWAIT P1, [R5+URZ+0x38840], R0 ;  /* 0x03884000050075a7 */ /* 0x000e24000802017f */
[----:B------:R-:W-:-:S04]  /*12f30*/  ISETP.NE.AND P2, PT, R27, 0x2, PT ;  /* 0x000000021b00780c */ /* 0x000fc80003f45270 */
[----:B------:R-:W-:Y:S01]  /*12f40*/  SEL R3, RZ, 0x1, P2 ;  /* 0x00000001ff037807 */ /* 0x000fe20001000000 */
[----:B0-----:R-:W-:Y:S08]  /*12f50*/  @!P1 BRA `(.L_x_311) ;  /* 0x00000038002c9947 */ /* 0x001ff00003800000 */
.L_x_422:
[----:B------:R-:W-:Y:S02]  /*12f60*/  SEL R27, R27, RZ, P2 ;  /* 0x000000ff1b1b7207 */ /* 0x000fe40001000000 */
[----:B------:R-:W-:Y:S01]  /*12f70*/  LOP3.LUT R2, R28, R3, RZ, 0x3c, !PT ;  /* 0x000000031c027212 */ /* 0x000fe200078e3cff */
[----:B------:R-:W-:Y:S06]  /*12f80*/  @!P0 BRA `(.L_x_312) ;  /* 0x0000000000048947 */ /* 0x000fec0003800000 */
[----:B------:R-:W-:Y:S01]  /*12f90*/  BPT.TRAP 0x1 ;  /* 0x000000040000795c */ /* 0x000fe20000300000 */
.L_x_312:
[----:B------:R-:W-:Y:S01]  /*12fa0*/  IMAD R27, R27, 0x8, R4 ;  /* 0x000000081b1b7824 */ /* 0x000fe200078e0204 */
[----:B------:R-:W-:-:S04]  /*12fb0*/  SHF.L.U32 R2, R2, 0x1f, RZ ;  /* 0x0000001f02027819 */ /* 0x000fc800000006ff */
[----:B------:R-:W3:Y:S02]  /*12fc0*/  SYNCS.PHASECHK.TRANS64.TRYWAIT P1, [R27+URZ+0x38840], R2 ;  /* 0x038840021b0075a7 */ /* 0x000ee4000802017f */
[----:B---3--:R-:W-:Y:S05]  /*12fd0*/  @!P1 BRA `(.L_x_313) ;  /* 0x0000003800209947 */ /* 0x008fea0003800000 */
.L_x_423:
[----:B------:R-:W-:Y:S05]  /*12fe0*/  @!P0 BRA `(.L_x_314) ;  /* 0x0000000000048947 */ /* 0x000fea0003800000 */
[----:B------:R-:W-:Y:S01]  /*12ff0*/  BPT.TRAP 0x1 ;  /* 0x000000040000795c */ /* 0x000fe20000300000 */
.L_x_314:
[----:B------:R-:W4:Y:S02]  /*13000*/  SYNCS.PHASECHK.TRANS64.TRYWAIT P1, [R5+URZ+0x38860], R0 ;  /* 0x03886000050075a7 */ /* 0x000f24000802017f */
[----:B----4-:R-:W-:Y:S05]  /*13010*/  @!P1 BRA `(.L_x_315) ;  /* 0x0000003800249947 */ /* 0x010fea0003800000 */
.L_x_424:
[----:B------:R-:W-:Y:S05]  /*13020*/  @!P0 BRA `(.L_x_316) ;  /* 0x0000000000048947 */ /* 0x000fea0003800000 */
[----:B------:R-:W-:Y:S01]  /*13030*/  BPT.TRAP 0x1 ;  /* 0x000000040000795c */ /* 0x000fe20000300000 */
.L_x_316:
[----:B------:R0:W0:Y:S02]  /*13040*/  SYNCS.PHASECHK.TRANS64.TRYWAIT P0, [R27+URZ+0x38860], R2 ;  /* 0x038860021b0075a7 */ /* 0x000024000800017f */
[----:B0-----:R-:W-:Y:S05]  /*13050*/  @!P0 NANOSLEEP.SYNCS 0x989680 ;  /* 0x009896800000895d */ /* 0x001fea0003900000 */
[----:B------:R-:W0:Y:S02]  /*13060*/  @!P0 SYNCS.PHASECHK.TRANS64 P0, [R27+URZ+0x38860], R2 ;  /* 0x038860021b0085a7 */ /* 0x000e24000800007f */
[----:B0-----:R-:W-:Y:S05]  /*13070*/  @!P0 BRA `(.L_x_316) ;  /* 0xfffffffc00f08947 */ /* 0x001fea000383ffff */
.L_x_308:
[----:B------:R-:W-:Y:S05]  /*13080*/  BSYNC B0 ;  /* 0x0000000000007941 */ /* 0x000fea0003800000 */
.L_x_307:
[----:B------:R-:W-:Y:S05]  /*13090*/  EXIT ;  /* 0x000000000000794d */ /* 0x000fea0003800000 */
.L_x_186:
[----:B0-----:R-:W-:-:S04]  /*130a0*/  IMAD.U32 R3, RZ, RZ, UR40 ;  /* 0x00000028ff037e24 */ /* 0x001fc8000f8e00ff */
[----:B------:R0:W1:Y:S03]  /*130b0*/  SYNCS.PHASECHK.TRANS64.TRYWAIT P1, [R3+URZ+0x38800], R0 ;  /* 0x03880000030075a7 */ /* 0x000066000802017f */
[----:B-1----:R-:W-:Y:S05]  /*130c0*/  @!P1 NANOSLEEP.SYNCS 0x989680 ;  /* 0x009896800000995d */ /* 0x002fea0003900000 */
[----:B------:R-:W1:Y:S02]  /*130d0*/  @!P1 SYNCS.PHASECHK.TRANS64 P1, [R3+URZ+0x38800], R0 ;  /* 0x03880000030095a7 */ /* 0x000e64000802007f */
[----:B-1----:R-:W-:Y:S05]  /*130e0*/  @!P1 BRA `(.L_x_186) ;  /* 0xfffffffc00ec9947 */ /* 0x002fea000383ffff */
[----:B------:R-:W-:Y:S05]  /*130f0*/  BRA `(.L_x_317) ;  /* 0xfffffee400e47947 */ /* 0x000fea000383ffff */
.L_x_190:
[----:B-1----:R1:W2:Y:S02]  /*13100*/  SYNCS.PHASECHK.TRANS64.TRYWAIT P1, [R0+URZ+0x38830], R3 ;  /* 0x03883003000075a7 */ /* 0x0022a4000802017f */
[----:B--2---:R-:W-:Y:S05]  /*13110*/  @!P1 NANOSLEEP.SYNCS 0x989680 ;  /* 0x009896800000995d */ /* 0x004fea0003900000 */
[----:B------:R-:W2:Y:S02]  /*13120*/  @!P1 SYNCS.PHASECHK.TRANS64 P1, [R0+URZ+0x38830], R3 ;  /* 0x03883003000095a7 */ /* 0x000ea4000802007f */
[----:B--2---:R-:W-:Y:S05]  /*13130*/  @!P1 BRA `(.L_x_190) ;  /* 0xfffffffc00f09947 */ /* 0x004fea000383ffff */
[----:B------:R-:W-:Y:S05]  /*13140*/  BRA `(.L_x_189) ;  /* 0xfffffee800087947 */ /* 0x000fea000383ffff */
.L_x_196:
[----:B-1----:R-:W-:-:S04]  /*13150*/  IMAD.U32 R4, RZ, RZ, UR60 ;  /* 0x0000003cff047e24 */ /* 0x002fc8000f8e00ff */
[----:B------:R1:W2:Y:S03]  /*13160*/  SYNCS.PHASECHK.TRANS64.TRYWAIT P1, [R4+URZ+0x38830], R3 ;  /* 0x03883003040075a7 */ /* 0x0002a6000802017f */
[----:B--2---:R-:W-:Y:S05]  /*13170*/  @!P1 NANOSLEEP.SYNCS 0x989680 ;  /* 0x009896800000995d */ /* 0x004fea0003900000 */
[----:B------:R-:W2:Y:S02]  /*13180*/  @!P1 SYNCS.PHASECHK.TRANS64 P1, [R4+URZ+0x38830], R3 ;  /* 0x03883003040095a7 */ /* 0x000ea4000802007f */
[----:B--2---:R-:W-:Y:S05]  /*13190*/  @!P1 BRA `(.L_x_196) ;  /* 0xfffffffc00ec9947 */ /* 0x004fea000383ffff */
[----:B------:R-:W-:Y:S05]  /*131a0*/  BRA `(.L_x_195) ;  /* 0xffffff2800987947 */ /* 0x000fea000383ffff */
.L_x_200:
[----:B---3--:R-:W-:-:S04]  /*131b0*/  IMAD.U32 R2, RZ, RZ, UR4 ;  /* 0x00000004ff027e24 */ /* 0x008fc8000f8e00ff */
[----:B------:R3:W4:Y:S03]  /*131c0*/  SYNCS.PHASECHK.TRANS64.TRYWAIT P1, [R2+URZ+0x38850], R0 ;  /* 0x03885000020075a7 */ /* 0x000726000802017f */
[----:B----4-:R-:W-:Y:S05]  /*131d0*/  @!P1 NANOSLEEP.SYNCS 0x989680 ;  /* 0x009896800000995d */ /* 0x010fea0003900000 */
[----:B------:R-:W4:Y:S02]  /*131e0*/  @!P1 SYNCS.PHASECHK.TRANS64 P1, [R2+URZ+0x38850], R0 ;  /* 0x03885000020095a7 */ /* 0x000f24000802007f */
[----:B----4-:R-:W-:Y:S05]  /*131f0*/  @!P1 BRA `(.L_x_200) ;  /* 0xfffffffc00ec9947 */ /* 0x010fea000383ffff */
[----:B------:R-:W-:Y:S05]  /*13200*/  BRA `(.L_x_199) ;  /* 0xffffff5000e47947 */ /* 0x000fea000383ffff */
.L_x_207:
[----:B-1----:R-:W-:-:S04]  /*13210*/  IMAD.U32 R7, RZ, RZ, UR7 ;  /* 0x00000007ff077e24 */ /* 0x002fc8000f8e00ff */
[----:B------:R1:W2:Y:S03]  /*13220*/  SYNCS.PHASECHK.TRANS64.TRYWAIT P1, [R7+URZ+0x38850], R0 ;  /* 0x03885000070075a7 */ /* 0x0002a6000802017f */
[----:B--2---:R-:W-:Y:S05]  /*13230*/  @!P1 NANOSLEEP.SYNCS 0x989680 ;  /* 0x009896800000995d */ /* 0x004fea0003900000 */
[----:B------:R-:W2:Y:S02]  /*13240*/  @!P1 SYNCS.PHASECHK.TRANS64 P1, [R7+URZ+0x38850], R0 ;  /* 0x03885000070095a7 */ /* 0x000ea4000802007f */
[----:B--2---:R-:W-:Y:S05]  /*13250*/  @!P1 BRA `(.L_x_207) ;  /* 0xfffffffc00ec9947 */ /* 0x004fea000383ffff */
[----:B------:R-:W-:Y:S05]  /*13260*/  BRA `(.L_x_206) ;  /* 0xffffff6c00007947 */ /* 0x000fea000383ffff */
.L_x_250:
[----:B------:R-:W-:Y:S01]  /*13270*/  SHF.R.U32.HI R8, RZ, 0x5, R21 ;  /* 0x00000005ff087819 */ /* 0x000fe20000011615 */
[----:B------:R-:W-:Y:S01]  /*13280*/  BSSY B0, `(.L_x_318) ;  /* 0x0000009000007945 */ /* 0x000fe20003800000 */
[----:B------:R-:W-:Y:S01]  /*13290*/  IMAD.MOV.U32 R12, RZ, RZ, RZ ;  /* 0x000000ffff0c7224 */ /* 0x000fe200078e00ff */
[----:B------:R-:W-:Y:S01]  /*132a0*/  MOV R11, 0x1f ;  /* 0x0000001f000b7802 */ /* 0x000fe20000000f00 */
[----:B------:R-:W-:Y:S01]  /*132b0*/  IMAD.MOV.U32 R15, RZ, RZ, -0x1 ;  /* 0xffffffffff0f7424 */ /* 0x000fe200078e00ff */
[----:B------:R-:W-:-:S05]  /*132c0*/  LOP3.LUT R8, R8, 0x3, RZ, 0xc0, !PT ;  /* 0x0000000308087812 */ /* 0x000fca00078ec0ff */
[----:B------:R-:W-:-:S07]  /*132d0*/  IMAD.MOV.U32 R13, RZ, RZ, R8 ;  /* 0x000000ffff0d7224 */ /* 0x000fce00078e0008 */
[----:B-----5:R-:W-:Y:S05]  /*132e0*/  WARPSYNC.COLLECTIVE R15, `(.L_x_319) ;  /* 0x000000000f087348 */ /* 0x020fea0003c00000 */
[----:B------:R0:W1:Y:S02]  /*132f0*/  SHFL.IDX P6, R14, R13, R12, R11 ;  /* 0x0000000c0d0e7389 */ /* 0x00006400000c000b */
[----:B01---5:R-:W-:Y:S01]  /*13300*/  ENDCOLLECTIVE ;  /* 0x000000000000791b */ /* 0x023fe20003800000 */
.L_x_319:
[----:B------:R-:W-:Y:S05]  /*13310*/  BSYNC B0 ;  /* 0x0000000000007941 */ /* 0x000fea0003800000 */
.L_x_318:
[----:B------:R-:W-:Y:S05]  /*13320*/  BRA `(.L_x_320) ;  /* 0xffffffc0000c7947 */ /* 0x000fea000383ffff */
.L_x_253:
[----:B0-----:R0:W1:Y:S02]  /*13330*/  SYNCS.PHASECHK.TRANS64.TRYWAIT P0, [R5+URZ+0x38840], R2 ;  /* 0x03884002050075a7 */ /* 0x001064000800017f */
[----:B-1----:R-:W-:Y:S05]  /*13340*/  @!P0 NANOSLEEP.SYNCS 0x989680 ;  /* 0x009896800000895d */ /* 0x002fea0003900000 */
[----:B------:R-:W1:Y:S02]  /*13350*/  @!P0 SYNCS.PHASECHK.TRANS64 P0, [R5+URZ+0x38840], R2 ;  /* 0x03884002050085a7 */ /* 0x000e64000800007f */
[----:B-1----:R-:W-:Y:S05]  /*13360*/  @!P0 BRA `(.L_x_253) ;  /* 0xfffffffc00f08947 */ /* 0x002fea000383ffff */
[----:B------:R-:W-:Y:S05]  /*13370*/  BRA `(.L_x_321) ;  /* 0xffffffc000807947 */ /* 0x000fea000383ffff */
.L_x_254:
[----:B------:R-:W-:Y:S01]  /*13380*/  BSSY B0, `(.L_x_322) ;  /* 0x0000008000007945 */ /* 0x000fe20003800000 */
[----:B------:R-:W-:Y:S02]  /*13390*/  IMAD.MOV.U32 R13, RZ, RZ, R6 ;  /* 0x000000ffff0d7224 */ /* 0x000fe400078e0006 */
[----:B------:R-:W-:Y:S02]  /*133a0*/  IMAD.MOV.U32 R12, RZ, RZ, RZ ;  /* 0x000000ffff0c7224 */ /* 0x000fe400078e00ff */
[----:B------:R-:W-:Y:S02]  /*133b0*/  IMAD.MOV.U32 R11, RZ, RZ, 0x181f ;  /* 0x0000181fff0b7424 */ /* 0x000fe400078e00ff */
[----:B------:R-:W-:-:S07]  /*133c0*/  IMAD.MOV.U32 R15, RZ, RZ, -0x1 ;  /* 0xffffffffff0f7424 */ /* 0x000fce00078e00ff */
[----:B------:R-:W-:Y:S05]  /*133d0*/  WARPSYNC.COLLECTIVE R15, `(.L_x_323) ;  /* 0x000000000f087348 */ /* 0x000fea0003c00000 */
[----:B------:R0:W1:Y:S02]  /*133e0*/  SHFL.IDX P6, R14, R13, R12, R11 ;  /* 0x0000000c0d0e7389 */ /* 0x00006400000c000b */
[----:B01----:R-:W-:Y:S01]  /*133f0*/  ENDCOLLECTIVE ;  /* 0x000000000000791b */ /* 0x003fe20003800000 */
.L_x_323:
[----:B------:R-:W-:Y:S05]  /*13400*/  BSYNC B0 ;  /* 0x0000000000007941 */ /* 0x000fea0003800000 */
.L_x_322:
[----:B------:R-:W-:Y:S01]  /*13410*/  IMAD.MOV.U32 R13, RZ, RZ, R0 ;  /* 0x000000ffff0d7224 */ /* 0x000fe200078e0000 */
[----:B------:R-:W-:Y:S01]  /*13420*/  MOV R12, RZ ;  /* 0x000000ff000c7202 */ /* 0x000fe20000000f00 */
[----:B------:R-:W-:Y:S01]  /*13430*/  IMAD.MOV.U32 R11, RZ, RZ, 0x181f ;  /* 0x0000181fff0b7424 */ /* 0x000fe200078e00ff */
[C---:B------:R-:W-:Y:S01]  /*13440*/  LOP3.LUT P5, RZ, R23.reuse, 0x10, RZ, 0xc0, !PT ;  /* 0x0000001017ff7812 */ /* 0x040fe200078ac0ff */
[----:B------:R-:W-:Y:S01]  /*13450*/  IMAD.MOV.U32 R15, RZ, RZ, -0x1 ;  /* 0xffffffffff0f7424 */ /* 0x000fe200078e00ff */
[C---:B------:R-:W-:Y:S01]  /*13460*/  LOP3.LUT P4, RZ, R23.reuse, 0x8, RZ, 0xc0, !PT ;  /* 0x0000000817ff7812 */ /* 0x040fe2000788c0ff */
[----:B------:R-:W-:Y:S01]  /*13470*/  IMAD.MOV.U32 R2, RZ, RZ, R14 ;  /* 0x000000ffff027224 */ /* 0x000fe200078e000e */
[----:B------:R-:W-:Y:S01]  /*13480*/  LOP3.LUT P3, RZ, R23, 0x4, RZ, 0xc0, !PT ;  /* 0x0000000417ff7812 */ /* 0x000fe2000786c0ff */
[----:B------:R-:W-:-:S12]  /*13490*/  @P0 IMAD R9, R7, 0x2, R22 ;  /* 0x0000000207090824 */ /* 0x000fd800078e0216 */
[----:B------:R-:W-:Y:S05]  /*134a0*/  WARPSYNC.COLLECTIVE R15, `(.L_x_324) ;  /* 0x000000000f087348 */ /* 0x000fea0003c00000 */
[----:B------:R0:W1:Y:S02]  /*134b0*/  SHFL.IDX P6, R14, R13, R12, R11 ;  /* 0x0000000c0d0e7389 */ /* 0x00006400000c000b */
[----:B01----:R-:W-:Y:S01]  /*134c0*/  ENDCOLLECTIVE ;  /* 0x000000000000791b */ /* 0x003fe20003800000 */
.L_x_324:
[----:B------:R-:W-:Y:S01]  /*134d0*/  LOP3.LUT P2, RZ, R23, 0x2, RZ, 0xc0, !PT ;  /* 0x0000000217ff7812 */ /* 0x000fe2000784c0ff */
[----:B------:R-:W-:Y:S02]  /*134e0*/  IMAD.MOV.U32 R13, RZ, RZ, R6 ;  /* 0x000000ffff0d7224 */ /* 0x000fe400078e0006 */
[----:B------:R-:W-:Y:S02]  /*134f0*/  IMAD.MOV.U32 R12, RZ, RZ, 0x1 ;  /* 0x00000001ff0c7424 */ /* 0x000fe400078e00ff */
[----:B------:R-:W-:-:S08]  /*13500*/  IMAD.MOV.U32 R3, RZ, RZ, R14 ;  /* 0x000000ffff037224 */ /* 0x000fd000078e000e */
[----:B------:R-:W-:Y:S05]  /*13510*/  WARPSYNC.COLLECTIVE R15, `(.L_x_325) ;  /* 0x000000000f087348 */ /* 0x000fea0003c00000 */
[----:B------:R0:W1:Y:S02]  /*13520*/  SHFL.IDX P6, R14, R13, R12, R11 ;  /* 0x0000000c0d0e7389 */ /* 0x00006400000c000b */
[----:B01----:R-:W-:Y:S01]  /*13530*/  ENDCOLLECTIVE ;  /* 0x000000000000791b */ /* 0x003fe20003800000 */
.L_x_325:
[----:B------:R-:W-:-:S05]  /*13540*/  @P0 LEA R3, P1, R33, R3, 0x1 ;  /* 0x0000000321030211 */ /* 0x000fca00078208ff */
[----:B------:R-:W-:-:S05]  /*13550*/  @P0 IMAD.X R2, RZ, RZ, R2, P1 ;  /* 0x000000ffff020224 */ /* 0x000fca00008e0602 */
[----:B------:R-:W-:Y:S01]  /*13560*/  @P0 LOP3.LUT R3, R3, R2, RZ, 0x3c, !PT ;  /* 0x0000000203030212 */ /* 0x000fe200078e3cff */
[----:B------:R-:W-:-:S03]  /*13570*/  IMAD.MOV.U32 R13, RZ, RZ, R0 ;  /* 0x000000ffff0d7224 */ /* 0x000fc600078e0000 */
[----:B------:R-:W-:-:S04]  /*13580*/  @P0 LOP3.LUT R2, R3, R2, RZ, 0x3c, !PT ;  /* 0x0000000203020212 */ /* 0x000fc800078e3cff */
[----:B------:R-:W-:Y:S02]  /*13590*/  @P0 LOP3.LUT R3, R3, R2, RZ, 0x3c, !PT ;  /* 0x0000000203030212 */ /* 0x000fe400078e3cff */
[----:B------:R-:W-:-:S07]  /*135a0*/  MOV R8, R14 ;  /* 0x0000000e00087202 */ /* 0x000fce0000000f00 */
[----:B------:R-:W-:Y:S05]  /*135b0*/  WARPSYNC.COLLECTIVE R15, `(.L_x_326) ;  /* 0x000000000f087348 */ /* 0x000fea0003c00000 */
[----:B------:R0:W1:Y:S02]  /*135c0*/  SHFL.IDX P6, R14, R13, R12, R11 ;  /* 0x0000000c0d0e7389 */ /* 0x00006400000c000b */
[----:B01----:R-:W-:Y:S01]  /*135d0*/  ENDCOLLECTIVE ;  /* 0x000000000000791b */ /* 0x003fe20003800000 */
.L_x_326:
[----:B------:R-:W-:Y:S01]  /*135e0*/  @!PT LDS RZ, [RZ] ;  /* 0x00000000fffff984 */ /* 0x000fe20000000800 */
[----:B------:R-:W-:Y:S01]  /*135f0*/  @!PT LDS RZ, [RZ] ;  /* 0x00000000fffff984 */ /* 0x000fe20000000800 */
[----:B------:R-:W-:Y:S01]  /*13600*/  @!PT LDS RZ, [RZ] ;  /* 0x00000000fffff984 */ /* 0x000fe20000000800 */
[----:B------:R-:W-:Y:S04]  /*13610*/  @P0 LDGSTS.E.BYPASS.LTC128B.128 [R9+0x24400], desc[UR36][R2.64], !P5 ;  /* 0x2440000002090fae */ /* 0x000fe8000e901d64 */
[----:B------:R-:W-:Y:S04]  /*13620*/  @P0 LDGSTS.E.BYPASS.LTC128B.128 [R9+0x26c00], desc[UR36][R2.64+0x80], !P4 ;  /* 0x26c0008002090fae */ /* 0x000fe8000e101d64 */
[----:B------:R-:W-:Y:S01]  /*13630*/  @P0 LDGSTS.E.BYPASS.LTC128B.128 [R9+0x29400], desc[UR36][R2.64+0x100], !P3 ;  /* 0x2940010002090fae */ /* 0x000fe2000d901d64 */
[----:B------:R-:W-:Y:S02]  /*13640*/  IMAD.MOV.U32 R13, RZ, RZ, R6 ;  /* 0x000000ffff0d7224 */ /* 0x000fe400078e0006 */
[----:B------:R-:W-:Y:S01]  /*13650*/  IMAD.MOV.U32 R12, RZ, RZ, 0x2 ;  /* 0x00000002ff0c7424 */ /* 0x000fe200078e00ff */
[----:B------:R0:W-:Y:S01]  /*13660*/  @P0 LDGSTS.E.BYPASS.LTC128B.128 [R9+0x2bc00], desc[UR36][R2.64+0x180], !P2 ;  /* 0x2bc0018002090fae */ /* 0x0001e2000d101d64 */
[----:B------:R-:W-:Y:S01]  /*13670*/  ISETP.GE.AND P0, PT, R4, 0x11, PT ;  /* 0x000000110400780c */ /* 0x000fe20003f06270 */
[----:B0-----:R-:W-:-:S12]  /*13680*/  IMAD.MOV.U32 R2, RZ, RZ, R14 ;  /* 0x000000ffff027224 */ /* 0x001fd800078e000e */
[----:B------:R-:W-:Y:S05]  /*13690*/  WARPSYNC.COLLECTIVE R15, `(.L_x_327) ;  /* 0x000000000f087348 */ /* 0x000fea0003c00000 */
[----:B------:R0:W1:Y:S02]  /*136a0*/  SHFL.IDX P6, R14, R13, R12, R11 ;  /* 0x0000000c0d0e7389 */ /* 0x00006400000c000b */
[----:B01----:R-:W-:Y:S01]  /*136b0*/  ENDCOLLECTIVE ;  /* 0x000000000000791b */ /* 0x003fe20003800000 */
.L_x_327:
[----:B------:R-:W-:Y:S01]  /*136c0*/  @P0 IMAD R21, R7, 0x2, R22 ;  /* 0x0000000207150824 */ /* 0x000fe200078e0216 */
[----:B------:R-:W-:-:S05]  /*136d0*/  @P0 LEA R2, P1, R33, R2, 0x1 ;  /* 0x0000000221020211 */ /* 0x000fca00078208ff */
[----:B------:R-:W-:-:S05]  /*136e0*/  @P0 IMAD.X R3, RZ, RZ, R8, P1 ;  /* 0x000000ffff030224 */ /* 0x000fca00008e0608 */
[----:B------:R-:W-:Y:S01]  /*136f0*/  @!PT LDS RZ, [RZ] ;  /* 0x00000000fffff984 */ /* 0x000fe20000000800 */
[----:B------:R-:W-:Y:S01]  /*13700*/  @!PT LDS RZ, [RZ] ;  /* 0x00000000fffff984 */ /* 0x000fe20000000800 */
[----:B------:R-:W-:Y:S01]  /*13710*/  @!PT LDS RZ, [RZ] ;  /* 0x00000000fffff984 */ /* 0x000fe20000000800 */
[----:B------:R0:W-:Y:S01]  /*13720*/  @P0 LDGSTS.E.BYPASS.LTC128B.128 [R21+0x24c00], desc[UR36][R2.64], !P5 ;  /* 0x24c0000002150fae */ /* 0x0001e2000e901d64 */
[----:B------:R-:W-:-:S03]  /*13730*/  MOV R13, R0 ;  /* 0x00000000000d7202 */ /* 0x000fc60000000f00 */
[----:B------:R0:W-:Y:S04]  /*13740*/  @P0 LDGSTS.E.BYPASS.LTC128B.128 [R21+0x27400], desc[UR36][R2.64+0x80], !P4 ;  /* 0x2740008002150fae */ /* 0x0001e8000e101d64 */
[----:B------:R0:W-:Y:S01]  /*13750*/  @P0 LDGSTS.E.BYPASS.LTC128B.128 [R21+0x29c00], desc[UR36][R2.64+0x100], !P3 ;  /* 0x29c0010002150fae */ /* 0x0001e2000d901d64 */
[----:B------:R-:W-:-:S03]  /*13760*/  IMAD.MOV.U32 R8, RZ, RZ, R14 ;  /* 0x000000ffff087224 */ /* 0x000fc600078e000e */
[----:B------:R0:W-:Y:S01]  /*13770*/  @P0 LDGSTS.E.BYPASS.LTC128B.128 [R21+0x2c400], desc[UR36][R2.64+0x180], !P2 ;  /* 0x2c40018002150fae */ /* 0x0001e2000d101d64 */
[----:B------:R-:W-:-:S13]  /*13780*/  ISETP.GE.AND P0, PT, R4, 0x21, PT ;  /* 0x000000210400780c */ /* 0x000fda0003f06270 */
[----:B0-----:R-:W-:Y:S05]  /*13790*/  WARPSYNC.COLLECTIVE R15, `(.L_x_328) ;  /* 0x000000000f087348 */ /* 0x001fea0003c00000 */
[----:B------:R1:W2:Y:S02]  /*137a0*/  SHFL.IDX P6, R14, R13, R12, R11 ;  /* 0x0000000c0d0e7389 */ /* 0x0002a400000c000b */
[----:B012---:R-:W-:Y:S01]  /*137b0*/  ENDCOLLECTIVE ;  /* 0x000000000000791b */ /* 0x007fe20003800000 */
.L_x_328:
[----:B------:R-:W-:Y:S02]  /*137c0*/  @P0 IMAD R9, R7, 0x2, R22 ;  /* 0x0000000207090824 */ /* 0x000fe400078e0216 */
[----:B------:R-:W-:Y:S02]  /*137d0*/  IMAD.MOV.U32 R13, RZ, RZ, R6 ;  /* 0x000000ffff0d7224 */ /* 0x000fe400078e0006 */
[----:B------:R-:W-:Y:S02]  /*137e0*/  IMAD.MOV.U32 R12, RZ, RZ, 0x3 ;  /* 0x00000003ff0c7424 */ /* 0x000fe400078e00ff */
[----:B------:R-:W-:-:S07]  /*137f0*/  IMAD.MOV.U32 R2, RZ, RZ, R14 ;  /* 0x000000ffff027224 */ /* 0x000fce00078e000e */
[----:B------:R-:W-:Y:S05]  /*13800*/  WARPSYNC.COLLECTIVE R15, `(.L_x_329) ;  /* 0x000000000f087348 */ /* 0x000fea0003c00000 */
[----:B------:R0:W1:Y:S02]  /*13810*/  SHFL.IDX P6, R14, R13, R12, R11 ;  /* 0x0000000c0d0e7389 */ /* 0x00006400000c000b */
[----:B01----:R-:W-:Y:S01]  /*13820*/  ENDCOLLECTIVE ;  /* 0x000000000000791b */ /* 0x003fe20003800000 */
.L_x_329:
[----:B------:R-:W-:-:S05]  /*13830*/  @P0 LEA R2, P1, R33, R2, 0x1 ;  /* 0x0000000221020211 */ /* 0x000fca00078208ff */
[----:B------:R-:W-:-:S05]  /*13840*/  @P0 IMAD.X R3, RZ, RZ, R8, P1 ;  /* 0x000000ffff030224 */ /* 0x000fca00008e0608 */
[----:B------:R-:W-:Y:S01]  /*13850*/  @!PT LDS RZ, [RZ] ;  /* 0x00000000fffff984 */ /* 0x000fe20000000800 */
[----:B------:R-:W-:Y:S01]  /*13860*/  @!PT LDS RZ, [RZ] ;  /* 0x00000000fffff984 */ /* 0x000fe20000000800 */
[----:B------:R-:W-:Y:S01]  /*13870*/  @!PT LDS RZ, [RZ] ;  /* 0x00000000fffff984 */ /* 0x000fe20000000800 */
[----:B------:R0:W-:Y:S01]  /*13880*/  @P0 LDGSTS.E.BYPASS.LTC128B.128 [R9+0x25400], desc[UR36][R2.64], !P5 ;  /* 0x2540000002090fae */ /* 0x0001e2000e901d64 */
[----:B------:R-:W-:-:S03]  /*13890*/  IMAD.MOV.U32 R13, RZ, RZ, R0 ;  /* 0x000000ffff0d7224 */ /* 0x000fc600078e0000 */
        /* <DEDUP_REMOVED lines=8> */
.L_x_330:
[----:B------:R-:W-:Y:S02]  /*13920*/  @P0 IMAD R21, R7, 0x2, R22 ;  /* 0x0000000207150824 */ /* 0x000fe400078e0216 */
[----:B------:R-:W-:Y:S02]  /*13930*/  IMAD.MOV.U32 R13, RZ, RZ, R6 ;  /* 0x000000ffff0d7224 */ /* 0x000fe400078e0006 */
[----:B------:R-:W-:Y:S01]  /*13940*/  IMAD.MOV.U32 R12, RZ, RZ, 0x4 ;  /* 0x00000004ff0c7424 */ /* 0x000fe200078e00ff */
[----:B------:R-:W-:-:S07]  /*13950*/  MOV R2, R14 ;  /* 0x0000000e00027202 */ /* 0x000fce0000000f00 */
[----:B------:R-:W-:Y:S05]  /*13960*/  WARPSYNC.COLLECTIVE R15, `(.L_x_331) ;  /* 0x000000000f087348 */ /* 0x000fea0003c00000 */
[----:B------:R0:W1:Y:S02]  /*13970*/  SHFL.IDX P6, R14, R13, R12, R11 ;  /* 0x0000000c0d0e7389 */ /* 0x00006400000c000b */
[----:B01----:R-:W-:Y:S01]  /*13980*/  ENDCOLLECTIVE ;  /* 0x000000000000791b */ /* 0x003fe20003800000 */
.L_x_331:
        /* <DEDUP_REMOVED lines=10> */
[----:B------:R0:W-:Y:S04]  /*13a30*/  @P0 LDGSTS.E.BYPASS.LTC128B.128 [R21+0x2d400], desc[UR36][R2.64+0x180], !P2 ;  /* 0x2d40018002150fae */ /* 0x0001e8000d101d64 */
[----:B0-----:R-:W-:Y:S05]  /*13a40*/  WARPSYNC.COLLECTIVE R15, `(.L_x_332) ;  /* 0x000000000f087348 */ /* 0x001fea0003c00000 */
[----:B------:R1:W2:Y:S02]  /*13a50*/  SHFL.IDX P6, R14, R13, R12, R11 ;  /* 0x0000000c0d0e7389 */ /* 0x0002a400000c000b */
[----:B012---:R-:W-:Y:S01]  /*13a60*/  ENDCOLLECTIVE ;  /* 0x000000000000791b */ /* 0x007fe20003800000 */
.L_x_332:
[----:B------:R-:W-:Y:S01]  /*13a70*/  MOV R0, R14 ;  /* 0x0000000e00007202 */ /* 0x000fe20000000f00 */
[----:B------:R-:W-:Y:S06]  /*13a80*/  BRA `(.L_x_333) ;  /* 0xffffffbc00f07947 */ /* 0x000fec000383ffff */
.L_x_261:
[----:B------:R-:W-:Y:S01]  /*13a90*/  IMAD.MOV.U32 R13, RZ, RZ, R4 ;  /* 0x000000ffff0d7224 */ /* 0x000fe200078e0004 */
[----:B------:R-:W-:Y:S01]  /*13aa0*/  IADD3 R0, R9, R0, RZ ;  /* 0x0000000009007210 */ /* 0x000fe20007ffe0ff */
[----:B------:R-:W-:Y:S02]  /*13ab0*/  IMAD.MOV.U32 R12, RZ, RZ, RZ ;  /* 0x000000ffff0c7224 */ /* 0x000fe400078e00ff */
[----:B------:R-:W-:Y:S02]  /*13ac0*/  IMAD.MOV.U32 R11, RZ, RZ, 0x181f ;  /* 0x0000181fff0b7424 */ /* 0x000fe400078e00ff */
[----:B------:R-:W-:Y:S02]  /*13ad0*/  IMAD.MOV.U32 R15, RZ, RZ, -0x1 ;  /* 0xffffffffff0f7424 */ /* 0x000fe400078e00ff */
[----:B-----5:R-:W-:Y:S02]  /*13ae0*/  IMAD R6, R10, R6, RZ ;  /* 0x000000060a067224 */ /* 0x020fe400078e02ff */
[----:B------:R-:W-:-:S07]  /*13af0*/  VIADD R7, R0, 0x10 ;  /* 0x0000001000077836 */ /* 0x000fce0000000000 */
[----:B------:R-:W-:Y:S05]  /*13b00*/  WARPSYNC.COLLECTIVE R15, `(.L_x_334) ;  /* 0x000000000f087348 */ /* 0x000fea0003c00000 */
[----:B------:R0:W1:Y:S02]  /*13b10*/  SHFL.IDX P6, R14, R13, R12, R11 ;  /* 0x0000000c0d0e7389 */ /* 0x00006400000c000b */
[----:B01----:R-:W-:Y:S01]  /*13b20*/  ENDCOLLECTIVE ;  /* 0x000000000000791b */ /* 0x003fe20003800000 */
.L_x_334:
[----:B------:R-:W-:Y:S01]  /*13b30*/  ISETP.GE.AND P0, PT, R0, R6, PT ;  /* 0x000000060000720c */ /* 0x000fe20003f06270 */
[----:B------:R-:W-:Y:S02]  /*13b40*/  IMAD.MOV.U32 R13, RZ, RZ, R5 ;  /* 0x000000ffff0d7224 */ /* 0x000fe400078e0005 */
[----:B------:R-:W-:-:S10]  /*13b50*/  IMAD.MOV.U32 R2, RZ, RZ, R14 ;  /* 0x000000ffff027224 */ /* 0x000fd400078e000e */
[----:B------:R-:W-:Y:S05]  /*13b60*/  WARPSYNC.COLLECTIVE R15, `(.L_x_335) ;  /* 0x000000000f087348 */ /* 0x000fea0003c00000 */
[----:B------:R0:W1:Y:S02]  /*13b70*/  SHFL.IDX P6, R14, R13, R12, R11 ;  /* 0x0000000c0d0e7389 */ /* 0x00006400000c000b */
[----:B01----:R-:W-:Y:S01]  /*13b80*/  ENDCOLLECTIVE ;  /* 0x000000000000791b */ /* 0x003fe20003800000 */
.L_x_335:
        /* <DEDUP_REMOVED lines=8> */
.L_x_336:
[----:B------:R-:W-:Y:S01]  /*13c10*/  @!PT LDS RZ, [RZ] ;  /* 0x00000000fffff984 */ /* 0x000fe20000000800 */
[----:B------:R-:W-:Y:S01]  /*13c20*/  @!PT LDS RZ, [RZ] ;  /* 0x00000000fffff984 */ /* 0x000fe20000000800 */
[----:B------:R-:W-:Y:S01]  /*13c30*/  @!PT LDS RZ, [RZ] ;  /* 0x00000000fffff984 */ /* 0x000fe20000000800 */
[----:B------:R-:W-:Y:S04]  /*13c40*/  @!P0 LDGSTS.E.BYPASS.LTC128B.128 [R34+0x14400], desc[UR36][R2.64], !P4 ;  /* 0x1440000002228fae */ /* 0x000fe8000e101d64 */
[----:B------:R-:W-:Y:S04]  /*13c50*/  @!P0 LDGSTS.E.BYPASS.LTC128B.128 [R34+0x18400], desc[UR36][R2.64+0x80], !P3 ;  /* 0x1840008002228fae */ /* 0x000fe8000d901d64 */
[----:B------:R-:W-:Y:S01]  /*13c60*/  @!P0 LDGSTS.E.BYPASS.LTC128B.128 [R34+0x1c400], desc[UR36][R2.64+0x100], !P2 ;  /* 0x1c40010002228fae */ /* 0x000fe2000d101d64 */
[----:B------:R-:W-:-:S03]  /*13c70*/  MOV R13, R5 ;  /* 0x00000005000d7202 */ /* 0x000fc60000000f00 */
[----:B------:R0:W-:Y:S01]  /*13c80*/  @!P0 LDGSTS.E.BYPASS.LTC128B.128 [R34+0x20400], desc[UR36][R2.64+0x180], !P1 ;  /* 0x2040018002228fae */ /* 0x0001e2000c901d64 */
[----:B------:R-:W-:Y:S01]  /*13c90*/  ISETP.GE.AND P0, PT, R7, R6, PT ;  /* 0x000000060700720c */ /* 0x000fe20003f06270 */
[----:B0-----:R-:W-:-:S12]  /*13ca0*/  IMAD.MOV.U32 R2, RZ, RZ, R14 ;  /* 0x000000ffff027224 */ /* 0x001fd800078e000e */
[----:B------:R-:W-:Y:S05]  /*13cb0*/  WARPSYNC.COLLECTIVE R15, `(.L_x_337) ;  /* 0x000000000f087348 */ /* 0x000fea0003c00000 */
[----:B------:R0:W1:Y:S02]  /*13cc0*/  SHFL.IDX P6, R14, R13, R12, R11 ;  /* 0x0000000c0d0e7389 */ /* 0x00006400000c000b */
[----:B01----:R-:W-:Y:S01]  /*13cd0*/  ENDCOLLECTIVE ;  /* 0x000000000000791b */ /* 0x003fe20003800000 */
.L_x_337:
        /* <DEDUP_REMOVED lines=8> */
.L_x_338:
[----:B------:R-:W-:Y:S02]  /*13d60*/  @!P0 IMAD.MOV.U32 R3, RZ, RZ, R7 ;  /* 0x000000ffff038224 */ /* 0x000fe400078e0007 */
[----:B------:R-:W-:-:S03]  /*13d70*/  VIADD R7, R0, 0x20 ;  /* 0x0000002000077836 */ /* 0x000fc60000000000 */
[----:B------:R-:W-:Y:S01]  /*13d80*/  @!PT LDS RZ, [RZ] ;  /* 0x00000000fffff984 */ /* 0x000fe20000000800 */
[----:B------:R-:W-:Y:S01]  /*13d90*/  @!PT LDS RZ, [RZ] ;  /* 0x00000000fffff984 */ /* 0x000fe20000000800 */
[----:B------:R-:W-:Y:S01]  /*13da0*/  @!PT LDS RZ, [RZ] ;  /* 0x00000000fffff984 */ /* 0x000fe20000000800 */
[----:B------:R-:W-:Y:S04]  /*13db0*/  @!P0 LDGSTS.E.BYPASS.LTC128B.128 [R34+0x14c00], desc[UR36][R2.64], !P4 ;  /* 0x14c0000002228fae */ /* 0x000fe8000e101d64 */
[----:B------:R-:W-:Y:S01]  /*13dc0*/  @!P0 LDGSTS.E.BYPASS.LTC128B.128 [R34+0x18c00], desc[UR36][R2.64+0x80], !P3 ;  /* 0x18c0008002228fae */ /* 0x000fe2000d901d64 */
[----:B------:R-:W-:-:S03]  /*13dd0*/  IMAD.MOV.U32 R13, RZ, RZ, R5 ;  /* 0x000000ffff0d7224 */ /* 0x000fc600078e0005 */
[----:B------:R-:W-:Y:S04]  /*13de0*/  @!P0 LDGSTS.E.BYPASS.LTC128B.128 [R34+0x1cc00], desc[UR36][R2.64+0x100], !P2 ;  /* 0x1cc0010002228fae */ /* 0x000fe8000d101d64 */
[----:B------:R0:W-:Y:S01]  /*13df0*/  @!P0 LDGSTS.E.BYPASS.LTC128B.128 [R34+0x20c00], desc[UR36][R2.64+0x180], !P1 ;  /* 0x20c0018002228fae */ /* 0x0001e2000c901d64 */
[----:B------:R-:W-:Y:S02]  /*13e00*/  ISETP.GE.AND P0, PT, R7, R6, PT ;  /* 0x000000060700720c */ /* 0x000fe40003f06270 */
[----:B0-----:R-:W-:-:S11]  /*13e10*/  MOV R2, R14 ;  /* 0x0000000e00027202 */ /* 0x001fd60000000f00 */
[----:B------:R-:W-:Y:S05]  /*13e20*/  WARPSYNC.COLLECTIVE R15, `(.L_x_339) ;  /* 0x000000000f087348 */ /* 0x000fea0003c00000 */
[----:B------:R0:W1:Y:S02]  /*13e30*/  SHFL.IDX P6, R14, R13, R12, R11 ;  /* 0x0000000c0d0e7389 */ /* 0x00006400000c000b */
[----:B01----:R-:W-:Y:S01]  /*13e40*/  ENDCOLLECTIVE ;  /* 0x000000000000791b */ /* 0x003fe20003800000 */
.L_x_339:
[----:B------:R-:W-:Y:S01]  /*13e50*/  IMAD.MOV.U32 R13, RZ, RZ, R4 ;  /* 0x000000ffff0d7224 */ /* 0x000fe200078e0004 */
[----:B------:R-:W-:Y:S02]  /*13e60*/  MOV R12, 0x3 ;  /* 0x00000003000c7802 */ /* 0x000fe40000000f00 */
[----:B------:R-:W-:-:S05]  /*13e70*/  @!P0 LEA R14, P5, R33, R14, 0x1 ;  /* 0x0000000e210e8211 */ /* 0x000fca00078a08ff */
[----:B------:R-:W-:Y:S02]  /*13e80*/  @!P0 IMAD.X R7, RZ, RZ, R2, P5 ;  /* 0x000000ffff078224 */ /* 0x000fe400028e0602 */
[----:B------:R-:W-:-:S07]  /*13e90*/  @!P0 IMAD.MOV.U32 R2, RZ, RZ, R14 ;  /* 0x000000ffff028224 */ /* 0x000fce00078e000e */
[----:B------:R-:W-:Y:S05]  /*13ea0*/  WARPSYNC.COLLECTIVE R15, `(.L_x_340) ;  /* 0x000000000f087348 */ /* 0x000fea0003c00000 */
[----:B------:R0:W1:Y:S02]  /*13eb0*/  SHFL.IDX P6, R14, R13, R12, R11 ;  /* 0x0000000c0d0e7389 */ /* 0x00006400000c000b */
[----:B01----:R-:W-:Y:S01]  /*13ec0*/  ENDCOLLECTIVE ;  /* 0x000000000000791b */ /* 0x003fe20003800000 */
.L_x_340:
        /* <DEDUP_REMOVED lines=10> */
[----:B------:R-:W-:Y:S01]  /*13f70*/  ISETP.GE.AND P0, PT, R7, R6, PT ;  /* 0x000000060700720c */ /* 0x000fe20003f06270 */
[----:B0-----:R-:W-:-:S12]  /*13f80*/  IMAD.MOV.U32 R2, RZ, RZ, R14 ;  /* 0x000000ffff027224 */ /* 0x001fd800078e000e */
[----:B------:R-:W-:Y:S05]  /*13f90*/  WARPSYNC.COLLECTIVE R15, `(.L_x_341) ;  /* 0x000000000f087348 */ /* 0x000fea0003c00000 */
[----:B------:R0:W1:Y:S02]  /*13fa0*/  SHFL.IDX P6, R14, R13, R12, R11 ;  /* 0x0000000c0d0e7389 */ /* 0x00006400000c000b */
[----:B01----:R-:W-:Y:S01]  /*13fb0*/  ENDCOLLECTIVE ;  /* 0x000000000000791b */ /* 0x003fe20003800000 */
.L_x_341:
[----:B------:R-:W-:Y:S01]  /*13fc0*/  MOV R13, R4 ;  /* 0x00000004000d7202 */ /* 0x000fe20000000f00 */
[----:B------:R-:W-:Y:S01]  /*13fd0*/  IMAD.MOV.U32 R12, RZ, RZ, 0x4 ;  /* 0x00000004ff0c7424 */ /* 0x000fe200078e00ff */
[----:B------:R-:W-:-:S05]  /*13fe0*/  @!P0 LEA R14, P5, R33, R14, 0x1 ;  /* 0x0000000e210e8211 */ /* 0x000fca00078a08ff */
[----:B------:R-:W-:Y:S02]  /*13ff0*/  @!P0 IMAD.X R7, RZ, RZ, R2, P5 ;  /* 0x000000ffff078224 */ /* 0x000fe400028e0602 */
[----:B------:R-:W-:-:S07]  /*14000*/  @!P0 IMAD.MOV.U32 R2, RZ, RZ, R14 ;  /* 0x000000ffff028224 */ /* 0x000fce00078e000e */
[----:B------:R-:W-:Y:S05]  /*14010*/  WARPSYNC.COLLECTIVE R15, `(.L_x_342) ;  /* 0x000000000f087348 */ /* 0x000fea0003c00000 */
[----:B------:R0:W1:Y:S02]  /*14020*/  SHFL.IDX P6, R14, R13, R12, R11 ;  /* 0x0000000c0d0e7389 */ /* 0x00006400000c000b */
[----:B01----:R-:W-:Y:S01]  /*14030*/  ENDCOLLECTIVE ;  /* 0x000000000000791b */ /* 0x003fe20003800000 */
.L_x_342:
        /* <DEDUP_REMOVED lines=15> */
.L_x_343:
        /* <DEDUP_REMOVED lines=8> */
.L_x_344:
[----:B------:R-:W-:Y:S01]  /*141b0*/  @!P0 IMAD.MOV.U32 R3, RZ, RZ, R7 ;  /* 0x000000ffff038224 */ /* 0x000fe200078e0007 */
[----:B------:R-:W-:-:S04]  /*141c0*/  IADD3 R7, R0, 0x50, RZ ;  /* 0x0000005000077810 */ /* 0x000fc80007ffe0ff */
        /* <DEDUP_REMOVED lines=13> */
.L_x_345:
        /* <DEDUP_REMOVED lines=8> */
.L_x_346:
[----:B------:R-:W-:Y:S01]  /*14320*/  @!P0 MOV R3, R7 ;  /* 0x0000000700038202 */ /* 0x000fe20000000f00 */
[----:B------:R-:W-:-:S04]  /*14330*/  VIADD R7, R0, 0x60 ;  /* 0x0000006000077836 */ /* 0x000fc80000000000 */
        /* <DEDUP_REMOVED lines=13> */
.L_x_347:
[----:B------:R-:W-:Y:S02]  /*14410*/  IMAD.MOV.U32 R13, RZ, RZ, R4 ;  /* 0x000000ffff0d7224 */ /* 0x000fe400078e0004 */
[----:B------:R-:W-:Y:S01]  /*14420*/  IMAD.MOV.U32 R12, RZ, RZ, 0x7 ;  /* 0x00000007ff0c7424 */ /* 0x000fe200078e00ff */
[----:B------:R-:W-:-:S05]  /*14430*/  @!P0 LEA R14, P5, R33, R14, 0x1 ;  /* 0x0000000e210e8211 */ /* 0x000fca00078a08ff */
[----:B------:R-:W-:Y:S01]  /*14440*/  @!P0 IMAD.X R7, RZ, RZ, R2, P5 ;  /* 0x000000ffff078224 */ /* 0x000fe200028e0602 */
[----:B------:R-:W-:-:S07]  /*14450*/  @!P0 MOV R2, R14 ;  /* 0x0000000e00028202 */ /* 0x000fce0000000f00 */
[----:B------:R-:W-:Y:S05]  /*14460*/  WARPSYNC.COLLECTIVE R15, `(.L_x_348) ;  /* 0x000000000f087348 */ /* 0x000fea0003c00000 */
[----:B------:R0:W1:Y:S02]  /*14470*/  SHFL.IDX P6, R14, R13, R12, R11 ;  /* 0x0000000c0d0e7389 */ /* 0x00006400000c000b */
[----:B01----:R-:W-:Y:S01]  /*14480*/  ENDCOLLECTIVE ;  /* 0x000000000000791b */ /* 0x003fe20003800000 */
.L_x_348:
[----:B------:R-:W-:-:S05]  /*14490*/  @!P0 IMAD.MOV.U32 R3, RZ, RZ, R7 ;  /* 0x000000ffff038224 */ /* 0x000fca00078e0007 */
[----:B------:R-:W-:Y:S01]  /*144a0*/  @!PT LDS RZ, [RZ] ;  /* 0x00000000fffff984 */ /* 0x000fe20000000800 */
[----:B------:R-:W-:Y:S01]  /*144b0*/  @!PT LDS RZ, [RZ] ;  /* 0x00000000fffff984 */ /* 0x000fe20000000800 */
[----:B------:R-:W-:Y:S01]  /*144c0*/  @!PT LDS RZ, [RZ] ;  /* 0x00000000fffff984 */ /* 0x000fe20000000800 */
[----:B------:R0:W-:Y:S04]  /*144d0*/  @!P0 LDGSTS.E.BYPASS.LTC128B.128 [R34+0x17400], desc[UR36][R2.64], !P4 ;  /* 0x1740000002228fae */ /* 0x0001e8000e101d64 */
[----:B------:R0:W-:Y:S01]  /*144e0*/  @!P0 LDGSTS.E.BYPASS.LTC128B.128 [R34+0x1b400], desc[UR36][R2.64+0x80], !P3 ;  /* 0x1b40008002228fae */ /* 0x0001e2000d901d64 */
[----:B------:R-:W-:-:S03]  /*144f0*/  IMAD.MOV.U32 R13, RZ, RZ, R5 ;  /* 0x000000ffff0d7224 */ /* 0x000fc600078e0005 */
[----:B------:R0:W-:Y:S04]  /*14500*/  @!P0 LDGSTS.E.BYPASS.LTC128B.128 [R34+0x1f400], desc[UR36][R2.64+0x100], !P2 ;  /* 0x1f40010002228fae */ /* 0x0001e8000d101d64 */
[----:B------:R0:W-:Y:S01]  /*14510*/  @!P0 LDGSTS.E.BYPASS.LTC128B.128 [R34+0x23400], desc[UR36][R2.64+0x180], !P1 ;  /* 0x2340018002228fae */ /* 0x0001e2000c901d64 */
[----:B------:R-:W-:-:S07]  /*14520*/  IMAD.MOV.U32 R7, RZ, RZ, R14 ;  /* 0x000000ffff077224 */ /* 0x000fce00078e000e */
[----:B0-----:R-:W-:Y:S05]  /*14530*/  WARPSYNC.COLLECTIVE R15, `(.L_x_349) ;  /* 0x000000000f087348 */ /* 0x001fea0003c00000 */
[----:B------:R1:W2:Y:S02]  /*14540*/  SHFL.IDX P6, R14, R13, R12, R11 ;  /* 0x0000000c0d0e7389 */ /* 0x0002a400000c000b */
[----:B012---:R-:W-:Y:S01]  /*14550*/  ENDCOLLECTIVE ;  /* 0x000000000000791b */ /* 0x007fe20003800000 */
.L_x_349:
[----:B------:R-:W-:Y:S05]  /*14560*/  BRA `(.L_x_350) ;  /* 0xffffffc0007c7947 */ /* 0x000fea000383ffff */
.L_x_266:
[----:B0-----:R0:W3:Y:S02]  /*14570*/  SYNCS.PHASECHK.TRANS64.TRYWAIT P0, [R22+URZ+0x38820], R3 ;  /* 0x03882003160075a7 */ /* 0x0010e4000800017f */
[----:B---3--:R-:W-:Y:S05]  /*14580*/  @!P0 NANOSLEEP.SYNCS 0x989680 ;  /* 0x009896800000895d */ /* 0x008fea0003900000 */
[----:B------:R-:W3:Y:S02]  /*14590*/  @!P0 SYNCS.PHASECHK.TRANS64 P0, [R22+URZ+0x38820], R3 ;  /* 0x03882003160085a7 */ /* 0x000ee4000800007f */
[----:B---3--:R-:W-:Y:S05]  /*145a0*/  @!P0 BRA `(.L_x_266) ;  /* 0xfffffffc00f08947 */ /* 0x008fea000383ffff */
[----:B------:R-:W-:Y:S05]  /*145b0*/  BRA `(.L_x_351) ;  /* 0xffffffc000f07947 */ /* 0x000fea000383ffff */
.L_x_271:
[----:B0-----:R0:W1:Y:S02]  /*145c0*/  SYNCS.PHASECHK.TRANS64.TRYWAIT P0, [R6+URZ+0x38840], R3 ;  /* 0x03884003060075a7 */ /* 0x001064000800017f */
[----:B-1----:R-:W-:Y:S05]  /*145d0*/  @!P0 NANOSLEEP.SYNCS 0x989680 ;  /* 0x009896800000895d */ /* 0x002fea0003900000 */
[----:B------:R-:W1:Y:S02]  /*145e0*/  @!P0 SYNCS.PHASECHK.TRANS64 P0, [R6+URZ+0x38840], R3 ;  /* 0x03884003060085a7 */ /* 0x000e64000800007f */
[----:B-1----:R-:W-:Y:S05]  /*145f0*/  @!P0 BRA `(.L_x_271) ;  /* 0xfffffffc00f08947 */ /* 0x002fea000383ffff */
[----:B------:R-:W-:Y:S05]  /*14600*/  BRA `(.L_x_352) ;  /* 0xffffffc400dc7947 */ /* 0x000fea000383ffff */
.L_x_272:
        /* <DEDUP_REMOVED lines=8> */
.L_x_354:
[----:B------:R-:W-:Y:S05]  /*14690*/  BSYNC B1 ;  /* 0x0000000000017941 */ /* 0x000fea0003800000 */
.L_x_353:
[----:B------:R-:W-:Y:S01]  /*146a0*/  IMAD.MOV.U32 R13, RZ, RZ, R8 ;  /* 0x000000ffff0d7224 */ /* 0x000fe200078e0008 */
[----:B------:R-:W-:Y:S01]  /*146b0*/  MOV R15, 0xffffffff ;  /* 0xffffffff000f7802 */ /* 0x000fe20000000f00 */
[----:B------:R-:W-:Y:S01]  /*146c0*/  IMAD.MOV.U32 R12, RZ, RZ, RZ ;  /* 0x000000ffff0c7224 */ /* 0x000fe200078e00ff */
[----:B------:R-:W-:Y:S01]  /*146d0*/  LOP3.LUT R23, R23, 0xfffff7ff, RZ, 0xc0, !PT ;  /* 0xfffff7ff17177812 */ /* 0x000fe200078ec0ff */
[----:B------:R-:W-:Y:S02]  /*146e0*/  IMAD.MOV.U32 R11, RZ, RZ, 0x181f ;  /* 0x0000181fff0b7424 */ /* 0x000fe400078e00ff */
[----:B------:R-:W-:Y:S01]  /*146f0*/  IMAD.MOV.U32 R3, RZ, RZ, R14 ;  /* 0x000000ffff037224 */ /* 0x000fe200078e000e */
[----:B------:R-:W-:Y:S01]  /*14700*/  @P3 LOP3.LUT R23, R23, 0x800, RZ, 0xfc, !PT ;  /* 0x0000080017173812 */ /* 0x000fe200078efcff */
[----:B------:R-:W-:-:S07]  /*14710*/  IMAD.SHL.U32 R0, R33, 0x2, RZ ;  /* 0x0000000221007824 */ /* 0x000fce00078e00ff */
[----:B------:R-:W-:Y:S05]  /*14720*/  WARPSYNC.COLLECTIVE R15, `(.L_x_355) ;  /* 0x000000000f087348 */ /* 0x000fea0003c00000 */
[----:B------:R0:W1:Y:S02]  /*14730*/  SHFL.IDX P6, R14, R13, R12, R11 ;  /* 0x0000000c0d0e7389 */ /* 0x00006400000c000b */
[----:B01----:R-:W-:Y:S01]  /*14740*/  ENDCOLLECTIVE ;  /* 0x000000000000791b */ /* 0x003fe20003800000 */
.L_x_355:
[----:B------:R-:W-:Y:S01]  /*14750*/  IMAD R9, R9, 0x2, R22 ;  /* 0x0000000209097824 */ /* 0x000fe200078e0216 */
[C---:B------:R-:W-:Y:S02]  /*14760*/  LOP3.LUT P3, RZ, R23.reuse, 0x10, RZ, 0xc0, !PT ;  /* 0x0000001017ff7812 */ /* 0x040fe4000786c0ff */
[----:B------:R-:W-:-:S04]  /*14770*/  LOP3.LUT R23, R23, 0xfffffbff, RZ, 0xc0, !PT ;  /* 0xfffffbff17177812 */ /* 0x000fc800078ec0ff */
[----:B------:R-:W-:-:S04]  /*14780*/  @P2 LOP3.LUT R23, R23, 0x400, RZ, 0xfc, !PT ;  /* 0x0000040017172812 */ /* 0x000fc800078efcff */
[C---:B------:R-:W-:Y:S01]  /*14790*/  LOP3.LUT P2, RZ, R23.reuse, 0x8, RZ, 0xc0, !PT ;  /* 0x0000000817ff7812 */ /* 0x040fe2000784c0ff */
[----:B------:R-:W-:Y:S01]  /*147a0*/  IMAD.MOV.U32 R13, RZ, RZ, R10 ;  /* 0x000000ffff0d7224 */ /* 0x000fe200078e000a */
[----:B------:R-:W-:Y:S01]  /*147b0*/  LOP3.LUT R23, R23, 0xfffffdff, RZ, 0xc0, !PT ;  /* 0xfffffdff17177812 */ /* 0x000fe200078ec0ff */
[----:B------:R-:W-:-:S03]  /*147c0*/  IMAD.MOV.U32 R12, RZ, RZ, 0x1 ;  /* 0x00000001ff0c7424 */ /* 0x000fc600078e00ff */
[----:B------:R-:W-:-:S04]  /*147d0*/  @P1 LOP3.LUT R23, R23, 0x200, RZ, 0xfc, !PT ;  /* 0x0000020017171812 */ /* 0x000fc800078efcff */
[----:B------:R-:W-:Y:S01]  /*147e0*/  LOP3.LUT P1, RZ, R23, 0x4, RZ, 0xc0, !PT ;  /* 0x0000000417ff7812 */ /* 0x000fe2000782c0ff */
[----:B------:R-:W-:-:S12]  /*147f0*/  IMAD.MOV.U32 R2, RZ, RZ, R14 ;  /* 0x000000ffff027224 */ /* 0x000fd800078e000e */
[----:B------:R-:W-:Y:S05]  /*14800*/  WARPSYNC.COLLECTIVE R15, `(.L_x_356) ;  /* 0x000000000f087348 */ /* 0x000fea0003c00000 */
[----:B------:R0:W1:Y:S02]  /*14810*/  SHFL.IDX P6, R14, R13, R12, R11 ;  /* 0x0000000c0d0e7389 */ /* 0x00006400000c000b */
[----:B01----:R-:W-:Y:S01]  /*14820*/  ENDCOLLECTIVE ;  /* 0x000000000000791b */ /* 0x003fe20003800000 */
.L_x_356:
[----:B------:R-:W-:-:S05]  /*14830*/  IADD3 R2, P0, R2, R0, RZ ;  /* 0x0000000002027210 */ /* 0x000fca0007f1e0ff */
[----:B------:R-:W-:-:S05]  /*14840*/  IMAD.X R3, RZ, RZ, R3, P0 ;  /* 0x000000ffff037224 */ /* 0x000fca00000e0603 */
[----:B------:R-:W-:Y:S01]  /*14850*/  @!PT LDS RZ, [RZ] ;  /* 0x00000000fffff984 */ /* 0x000fe20000000800 */
[----:B------:R-:W-:Y:S01]  /*14860*/  @!PT LDS RZ, [RZ] ;  /* 0x00000000fffff984 */ /* 0x000fe20000000800 */
[----:B------:R-:W-:Y:S01]  /*14870*/  @!PT LDS RZ, [RZ] ;  /* 0x00000000fffff984 */ /* 0x000fe20000000800 */
[----:B------:R0:W-:Y:S01]  /*14880*/  LDGSTS.E.BYPASS.LTC128B.128 [R9+0x24400], desc[UR36][R2.64], !P3 ;  /* 0x2440000002097fae */ /* 0x0001e2000d901d64 */
[----:B------:R-:W-:-:S03]  /*14890*/  IMAD.MOV.U32 R13, RZ, RZ, R8 ;  /* 0x000000ffff0d7224 */ /* 0x000fc600078e0008 */
[----:B------:R0:W-:Y:S04]  /*148a0*/  LDGSTS.E.BYPASS.LTC128B.128 [R9+0x26c00], desc[UR36][R2.64+0x80], !P2 ;  /* 0x26c0008002097fae */ /* 0x0001e8000d101d64 */
[----:B------:R0:W-:Y:S01]  /*148b0*/  LDGSTS.E.BYPASS.LTC128B.128 [R9+0x29400], desc[UR36][R2.64+0x100], !P1 ;  /* 0x2940010002097fae */ /* 0x0001e2000c901d64 */
[----:B------:R-:W-:-:S03]  /*148c0*/  MOV R35, R14 ;  /* 0x0000000e00237202 */ /* 0x000fc60000000f00 */
[----:B------:R0:W-:Y:S04]  /*148d0*/  LDGSTS.E.BYPASS.LTC128B.128 [R9+0x2bc00], desc[UR36][R2.64+0x180], !P5 ;  /* 0x2bc0018002097fae */ /* 0x0001e8000e901d64 */
[----:B0-----:R-:W-:Y:S05]  /*148e0*/  WARPSYNC.COLLECTIVE R15, `(.L_x_357) ;  /* 0x000000000f087348 */ /* 0x001fea0003c00000 */
[----:B------:R1:W2:Y:S02]  /*148f0*/  SHFL.IDX P6, R14, R13, R12, R11 ;  /* 0x0000000c0d0e7389 */ /* 0x0002a400000c000b */
[----:B012---:R-:W-:Y:S01]  /*14900*/  ENDCOLLECTIVE ;  /* 0x000000000000791b */ /* 0x007fe20003800000 */
.L_x_357:
[----:B------:R-:W-:Y:S02]  /*14910*/  IMAD.MOV.U32 R13, RZ, RZ, R10 ;  /* 0x000000ffff0d7224 */ /* 0x000fe400078e000a */
[----:B------:R-:W-:Y:S02]  /*14920*/  IMAD.MOV.U32 R12, RZ, RZ, 0x2 ;  /* 0x00000002ff0c7424 */ /* 0x000fe400078e00ff */
[----:B------:R-:W-:-:S07]  /*14930*/  IMAD.MOV.U32 R2, RZ, RZ, R14 ;  /* 0x000000ffff027224 */ /* 0x000fce00078e000e */
[----:B------:R-:W-:Y:S05]  /*14940*/  WARPSYNC.COLLECTIVE R15, `(.L_x_358) ;  /* 0x000000000f087348 */ /* 0x000fea0003c00000 */
[----:B------:R0:W1:Y:S02]  /*14950*/  SHFL.IDX P6, R14, R13, R12, R11 ;  /* 0x0000000c0d0e7389 */ /* 0x00006400000c000b */
[----:B01----:R-:W-:Y:S01]  /*14960*/  ENDCOLLECTIVE ;  /* 0x000000000000791b */ /* 0x003fe20003800000 */
.L_x_358:
[----:B------:R-:W-:-:S05]  /*14970*/  IADD3 R2, P0, R2, R0, RZ ;  /* 0x0000000002027210 */ /* 0x000fca0007f1e0ff */
[----:B------:R-:W-:-:S05]  /*14980*/  IMAD.X R3, RZ, RZ, R35, P0 ;  /* 0x000000ffff037224 */ /* 0x000fca00000e0623 */
[----:B------:R-:W-:Y:S01]  /*14990*/  @!PT LDS RZ, [RZ] ;  /* 0x00000000fffff984 */ /* 0x000fe20000000800 */
[----:B------:R-:W-:Y:S01]  /*149a0*/  @!PT LDS RZ, [RZ] ;  /* 0x00000000fffff984 */ /* 0x000fe20000000800 */
[----:B------:R-:W-:Y:S01]  /*149b0*/  @!PT LDS RZ, [RZ] ;  /* 0x00000000fffff984 */ /* 0x000fe20000000800 */
[----:B------:R0:W-:Y:S01]  /*149c0*/  LDGSTS.E.BYPASS.LTC128B.128 [R9+0x24c00], desc[UR36][R2.64], !P3 ;  /* 0x24c0000002097fae */ /* 0x0001e2000d901d64 */
[----:B------:R-:W-:-:S03]  /*149d0*/  MOV R13, R8 ;  /* 0x00000008000d7202 */ /* 0x000fc60000000f00 */
[----:B------:R0:W-:Y:S04]  /*149e0*/  LDGSTS.E.BYPASS.LTC128B.128 [R9+0x27400], desc[UR36][R2.64+0x80], !P2 ;  /* 0x2740008002097fae */ /* 0x0001e8000d101d64 */
[----:B------:R0:W-:Y:S01]  /*149f0*/  LDGSTS.E.BYPASS.LTC128B.128 [R9+0x29c00], desc[UR36][R2.64+0x100], !P1 ;  /* 0x29c0010002097fae */ /* 0x0001e2000c901d64 */
[----:B------:R-:W-:-:S03]  /*14a00*/  IMAD.MOV.U32 R35, RZ, RZ, R14 ;  /* 0x000000ffff237224 */ /* 0x000fc600078e000e */
[----:B------:R0:W-:Y:S04]  /*14a10*/  LDGSTS.E.BYPASS.LTC128B.128 [R9+0x2c400], desc[UR36][R2.64+0x180], !P5 ;  /* 0x2c40018002097fae */ /* 0x0001e8000e901d64 */
[----:B0-----:R-:W-:Y:S05]  /*14a20*/  WARPSYNC.COLLECTIVE R15, `(.L_x_359) ;  /* 0x000000000f087348 */ /* 0x001fea0003c00000 */
[----:B------:R1:W2:Y:S02]  /*14a30*/  SHFL.IDX P6, R14, R13, R12, R11 ;  /* 0x0000000c0d0e7389 */ /* 0x0002a400000c000b */
[----:B012---:R-:W-:Y:S01]  /*14a40*/  ENDCOLLECTIVE ;  /* 0x000000000000791b */ /* 0x007fe20003800000 */
.L_x_359:
[----:B------:R-:W-:Y:S02]  /*14a50*/  IMAD.MOV.U32 R13, RZ, RZ, R10 ;  /* 0x000000ffff0d7224 */ /* 0x000fe400078e000a */
[----:B------:R-:W-:Y:S02]  /*14a60*/  IMAD.MOV.U32 R12, RZ, RZ, 0x3 ;  /* 0x00000003ff0c7424 */ /* 0x000fe400078e00ff */
[----:B------:R-:W-:-:S07]  /*14a70*/  IMAD.MOV.U32 R2, RZ, RZ, R14 ;  /* 0x000000ffff027224 */ /* 0x000fce00078e000e */
[----:B------:R-:W-:Y:S05]  /*14a80*/  WARPSYNC.COLLECTIVE R15, `(.L_x_360) ;  /* 0x000000000f087348 */ /* 0x000fea0003c00000 */
[----:B------:R0:W1:Y:S02]  /*14a90*/  SHFL.IDX P6, R14, R13, R12, R11 ;  /* 0x0000000c0d0e7389 */ /* 0x00006400000c000b */
[----:B01----:R-:W-:Y:S01]  /*14aa0*/  ENDCOLLECTIVE ;  /* 0x000000000000791b */ /* 0x003fe20003800000 */
.L_x_360:
        /* <DEDUP_REMOVED lines=9> */
[----:B------:R-:W-:-:S03]  /*14b40*/  IMAD.MOV.U32 R35, RZ, RZ, R14 ;  /* 0x000000ffff237224 */ /* 0x000fc600078e000e */
[----:B------:R0:W-:Y:S04]  /*14b50*/  LDGSTS.E.BYPASS.LTC128B.128 [R9+0x2cc00], desc[UR36][R2.64+0x180], !P5 ;  /* 0x2cc0018002097fae */ /* 0x0001e8000e901d64 */
[----:B0-----:R-:W-:Y:S05]  /*14b60*/  WARPSYNC.COLLECTIVE R15, `(.L_x_361) ;  /* 0x000000000f087348 */ /* 0x001fea0003c00000 */
[----:B------:R1:W2:Y:S02]  /*14b70*/  SHFL.IDX P6, R14, R13, R12, R11 ;  /* 0x0000000c0d0e7389 */ /* 0x0002a400000c000b */
[----:B012---:R-:W-:Y:S01]  /*14b80*/  ENDCOLLECTIVE ;  /* 0x000000000000791b */ /* 0x007fe20003800000 */
.L_x_361:
[----:B------:R-:W-:Y:S02]  /*14b90*/  IMAD.MOV.U32 R13, RZ, RZ, R10 ;  /* 0x000000ffff0d7224 */ /* 0x000fe400078e000a */
[----:B------:R-:W-:Y:S01]  /*14ba0*/  IMAD.MOV.U32 R12, RZ, RZ, 0x4 ;  /* 0x00000004ff0c7424 */ /* 0x000fe200078e00ff */
[----:B------:R-:W-:-:S07]  /*14bb0*/  MOV R2, R14 ;  /* 0x0000000e00027202 */ /* 0x000fce0000000f00 */
[----:B------:R-:W-:Y:S05]  /*14bc0*/  WARPSYNC.COLLECTIVE R15, `(.L_x_362) ;  /* 0x000000000f087348 */ /* 0x000fea0003c00000 */
[----:B------:R0:W1:Y:S02]  /*14bd0*/  SHFL.IDX P6, R14, R13, R12, R11 ;  /* 0x0000000c0d0e7389 */ /* 0x00006400000c000b */
[----:B01----:R-:W-:Y:S01]  /*14be0*/  ENDCOLLECTIVE ;  /* 0x000000000000791b */ /* 0x003fe20003800000 */
.L_x_362:
[----:B------:R-:W-:-:S05]  /*14bf0*/  IADD3 R2, P0, R2, R0, RZ ;  /* 0x0000000002027210 */ /* 0x000fca0007f1e0ff */
[----:B------:R-:W-:-:S05]  /*14c00*/  IMAD.X R3, RZ, RZ, R35, P0 ;  /* 0x000000ffff037224 */ /* 0x000fca00000e0623 */
[----:B------:R-:W-:Y:S01]  /*14c10*/  @!PT LDS RZ, [RZ] ;  /* 0x00000000fffff984 */ /* 0x000fe20000000800 */
[----:B------:R-:W-:Y:S01]  /*14c20*/  @!PT LDS RZ, [RZ] ;  /* 0x00000000fffff984 */ /* 0x000fe20000000800 */
[----:B------:R-:W-:Y:S01]  /*14c30*/  @!PT LDS RZ, [RZ] ;  /* 0x00000000fffff984 */ /* 0x000fe20000000800 */
[----:B------:R0:W-:Y:S01]  /*14c40*/  LDGSTS.E.BYPASS.LTC128B.128 [R9+0x25c00], desc[UR36][R2.64], !P3 ;  /* 0x25c0000002097fae */ /* 0x0001e2000d901d64 */
[C---:B------:R-:W-:Y:S01]  /*14c50*/  LOP3.LUT P3, RZ, R23.reuse, 0x800, RZ, 0xc0, !PT ;  /* 0x0000080017ff7812 */ /* 0x040fe2000786c0ff */
[----:B------:R-:W-:Y:S02]  /*14c60*/  IMAD.MOV.U32 R13, RZ, RZ, R8 ;  /* 0x000000ffff0d7224 */ /* 0x000fe400078e0008 */
[----:B------:R0:W-:Y:S01]  /*14c70*/  LDGSTS.E.BYPASS.LTC128B.128 [R9+0x28400], desc[UR36][R2.64+0x80], !P2 ;  /* 0x2840008002097fae */ /* 0x0001e2000d101d64 */
[----:B------:R-:W-:-:S03]  /*14c80*/  LOP3.LUT P2, RZ, R23, 0x400, RZ, 0xc0, !PT ;  /* 0x0000040017ff7812 */ /* 0x000fc6000784c0ff */
[----:B------:R0:W-:Y:S01]  /*14c90*/  LDGSTS.E.BYPASS.LTC128B.128 [R9+0x2ac00], desc[UR36][R2.64+0x100], !P1 ;  /* 0x2ac0010002097fae */ /* 0x0001e2000c901d64 */
[----:B------:R-:W-:Y:S01]  /*14ca0*/  LOP3.LUT P1, RZ, R23, 0x200, RZ, 0xc0, !PT ;  /* 0x0000020017ff7812 */ /* 0x000fe2000782c0ff */
[----:B------:R-:W-:Y:S02]  /*14cb0*/  IMAD.MOV.U32 R35, RZ, RZ, R14 ;  /* 0x000000ffff237224 */ /* 0x000fe400078e000e */
[----:B------:R0:W-:Y:S10]  /*14cc0*/  LDGSTS.E.BYPASS.LTC128B.128 [R9+0x2d400], desc[UR36][R2.64+0x180], !P5 ;  /* 0x2d40018002097fae */ /* 0x0001f4000e901d64 */
[----:B0-----:R-:W-:Y:S05]  /*14cd0*/  WARPSYNC.COLLECTIVE R15, `(.L_x_363) ;  /* 0x000000000f087348 */ /* 0x001fea0003c00000 */
[----:B------:R1:W2:Y:S02]  /*14ce0*/  SHFL.IDX P6, R14, R13, R12, R11 ;  /* 0x0000000c0d0e7389 */ /* 0x0002a400000c000b */
[----:B012---:R-:W-:Y:S01]  /*14cf0*/  ENDCOLLECTIVE ;  /* 0x000000000000791b */ /* 0x007fe20003800000 */
.L_x_363:
[----:B------:R-:W-:Y:S01]  /*14d00*/  IMAD.MOV.U32 R2, RZ, RZ, R14 ;  /* 0x000000ffff027224 */ /* 0x000fe200078e000e */
[----:B------:R-:W-:Y:S06]  /*14d10*/  BRA `(.L_x_364) ;  /* 0xffffffc400307947 */ /* 0x000fec000383ffff */
.L_x_277:
[----:B-1----:R1:W2:Y:S02]  /*14d20*/  SYNCS.PHASECHK.TRANS64.TRYWAIT P0, [R6+URZ+0x38860], R2 ;  /* 0x03886002060075a7 */ /* 0x0022a4000800017f */
[----:B--2---:R-:W-:Y:S05]  /*14d30*/  @!P0 NANOSLEEP.SYNCS 0x989680 ;  /* 0x009896800000895d */ /* 0x004fea0003900000 */
[----:B------:R-:W2:Y:S02]  /*14d40*/  @!P0 SYNCS.PHASECHK.TRANS64 P0, [R6+URZ+0x38860], R2 ;  /* 0x03886002060085a7 */ /* 0x000ea4000800007f */
[----:B--2---:R-:W-:Y:S05]  /*14d50*/  @!P0 BRA `(.L_x_277) ;  /* 0xfffffffc00f08947 */ /* 0x004fea000383ffff */
[----:B------:R-:W-:Y:S05]  /*14d60*/  BRA `(.L_x_365) ;  /* 0xffffffc400a87947 */ /* 0x000fea000383ffff */
.L_x_278:
[----:B------:R-:W-:Y:S01]  /*14d70*/  BSSY B1, `(.L_x_366) ;  /* 0x0000008000017945 */ /* 0x000fe20003800000 */
[----:B------:R-:W-:Y:S01]  /*14d80*/  MOV R13, R25 ;  /* 0x00000019000d7202 */ /* 0x000fe20000000f00 */
[----:B------:R-:W-:Y:S02]  /*14d90*/  IMAD.MOV.U32 R12, RZ, RZ, RZ ;  /* 0x000000ffff0c7224 */ /* 0x000fe400078e00ff */
[----:B------:R-:W-:Y:S02]  /*14da0*/  IMAD.MOV.U32 R11, RZ, RZ, 0x181f ;  /* 0x0000181fff0b7424 */ /* 0x000fe400078e00ff */
[----:B------:R-:W-:-:S07]  /*14db0*/  IMAD.MOV.U32 R15, RZ, RZ, -0x1 ;  /* 0xffffffffff0f7424 */ /* 0x000fce00078e00ff */
[----:B-1----:R-:W-:Y:S05]  /*14dc0*/  WARPSYNC.COLLECTIVE R15, `(.L_x_367) ;  /* 0x000000000f087348 */ /* 0x002fea0003c00000 */
[----:B------:R0:W2:Y:S02]  /*14dd0*/  SHFL.IDX P6, R14, R13, R12, R11 ;  /* 0x0000000c0d0e7389 */ /* 0x0000a400000c000b */
[----:B012---:R-:W-:Y:S01]  /*14de0*/  ENDCOLLECTIVE ;  /* 0x000000000000791b */ /* 0x007fe20003800000 */
.L_x_367:
[----:B------:R-:W-:Y:S05]  /*14df0*/  BSYNC B1 ;  /* 0x0000000000017941 */ /* 0x000fea0003800000 */
.L_x_366:
[----:B------:R-:W-:Y:S01]  /*14e00*/  IMAD.MOV.U32 R13, RZ, RZ, R24 ;  /* 0x000000ffff0d7224 */ /* 0x000fe200078e0018 */
[----:B------:R-:W-:Y:S01]  /*14e10*/  MOV R11, 0x181f ;  /* 0x0000181f000b7802 */ /* 0x000fe20000000f00 */
[----:B------:R-:W-:Y:S02]  /*14e20*/  IMAD.MOV.U32 R12, RZ, RZ, RZ ;  /* 0x000000ffff0c7224 */ /* 0x000fe400078e00ff */
[----:B------:R-:W-:Y:S02]  /*14e30*/  IMAD.MOV.U32 R15, RZ, RZ, -0x1 ;  /* 0xffffffffff0f7424 */ /* 0x000fe400078e00ff */
[----:B------:R-:W-:Y:S02]  /*14e40*/  IMAD.MOV.U32 R3, RZ, RZ, R14 ;  /* 0x000000ffff037224 */ /* 0x000fe400078e000e */
[----:B------:R-:W-:-:S07]  /*14e50*/  IMAD R7, R7, 0x2, R22 ;  /* 0x0000000207077824 */ /* 0x000fce00078e0216 */
[----:B------:R-:W-:Y:S05]  /*14e60*/  WARPSYNC.COLLECTIVE R15, `(.L_x_368) ;  /* 0x000000000f087348 */ /* 0x000fea0003c00000 */
[----:B------:R0:W1:Y:S02]  /*14e70*/  SHFL.IDX P6, R14, R13, R12, R11 ;  /* 0x0000000c0d0e7389 */ /* 0x00006400000c000b */
[----:B01----:R-:W-:Y:S01]  /*14e80*/  ENDCOLLECTIVE ;  /* 0x000000000000791b */ /* 0x003fe20003800000 */
.L_x_368:
[----:B------:R-:W-:Y:S02]  /*14e90*/  IMAD.MOV.U32 R13, RZ, RZ, R25 ;  /* 0x000000ffff0d7224 */ /* 0x000fe400078e0019 */
[----:B------:R-:W-:Y:S02]  /*14ea0*/  IMAD.MOV.U32 R12, RZ, RZ, 0x1 ;  /* 0x00000001ff0c7424 */ /* 0x000fe400078e00ff */
[----:B------:R-:W-:-:S07]  /*14eb0*/  IMAD.MOV.U32 R2, RZ, RZ, R14 ;  /* 0x000000ffff027224 */ /* 0x000fce00078e000e */
[----:B------:R-:W-:Y:S05]  /*14ec0*/  WARPSYNC.COLLECTIVE R15, `(.L_x_369) ;  /* 0x000000000f087348 */ /* 0x000fea0003c00000 */
[----:B------:R0:W1:Y:S02]  /*14ed0*/  SHFL.IDX P6, R14, R13, R12, R11 ;  /* 0x0000000c0d0e7389 */ /* 0x00006400000c000b */
[----:B01----:R-:W-:Y:S01]  /*14ee0*/  ENDCOLLECTIVE ;  /* 0x000000000000791b */ /* 0x003fe20003800000 */
.L_x_369:
[----:B------:R-:W-:-:S05]  /*14ef0*/  IADD3 R2, P0, R2, R0, RZ ;  /* 0x0000000002027210 */ /* 0x000fca0007f1e0ff */
        /* <DEDUP_REMOVED lines=17> */
.L_x_370:
[----:B------:R-:W-:Y:S02]  /*15010*/  IMAD.MOV.U32 R13, RZ, RZ, R25 ;  /* 0x000000ffff0d7224 */ /* 0x000fe400078e0019 */
[----:B------:R-:W-:Y:S02]  /*15020*/  IMAD.MOV.U32 R12, RZ, RZ, 0x2 ;  /* 0x00000002ff0c7424 */ /* 0x000fe400078e00ff */
[----:B------:R-:W-:-:S07]  /*15030*/  IMAD.MOV.U32 R2, RZ, RZ, R14 ;  /* 0x000000ffff027224 */ /* 0x000fce00078e000e */
[----:B------:R-:W-:Y:S05]  /*15040*/  WARPSYNC.COLLECTIVE R15, `(.L_x_371) ;  /* 0x000000000f087348 */ /* 0x000fea0003c00000 */
[----:B------:R0:W1:Y:S02]  /*15050*/  SHFL.IDX P6, R14, R13, R12, R11 ;  /* 0x0000000c0d0e7389 */ /* 0x00006400000c000b */
[----:B01----:R-:W-:Y:S01]  /*15060*/  ENDCOLLECTIVE ;  /* 0x000000000000791b */ /* 0x003fe20003800000 */
.L_x_371:
[----:B------:R-:W-:-:S05]  /*15070*/  IADD3 R2, P0, R2, R0, RZ ;  /* 0x0000000002027210 */ /* 0x000fca0007f1e0ff */
[----:B------:R-:W-:Y:S01]  /*15080*/  IMAD.X R3, RZ, RZ, R3, P0 ;  /* 0x000000ffff037224 */ /* 0x000fe200000e0603 */
        /* <DEDUP_REMOVED lines=16> */
.L_x_372:
[----:B------:R-:W-:Y:S02]  /*15190*/  IMAD.MOV.U32 R13, RZ, RZ, R25 ;  /* 0x000000ffff0d7224 */ /* 0x000fe400078e0019 */
[----:B------:R-:W-:Y:S02]  /*151a0*/  IMAD.MOV.U32 R12, RZ, RZ, 0x3 ;  /* 0x00000003ff0c7424 */ /* 0x000fe400078e00ff */
[----:B------:R-:W-:-:S07]  /*151b0*/  IMAD.MOV.U32 R2, RZ, RZ, R14 ;  /* 0x000000ffff027224 */ /* 0x000fce00078e000e */
[----:B------:R-:W-:Y:S05]  /*151c0*/  WARPSYNC.COLLECTIVE R15, `(.L_x_373) ;  /* 0x000000000f087348 */ /* 0x000fea0003c00000 */
[----:B------:R0:W1:Y:S02]  /*151d0*/  SHFL.IDX P6, R14, R13, R12, R11 ;  /* 0x0000000c0d0e7389 */ /* 0x00006400000c000b */
[----:B01----:R-:W-:Y:S01]  /*151e0*/  ENDCOLLECTIVE ;  /* 0x000000000000791b */ /* 0x003fe20003800000 */
.L_x_373:
        /* <DEDUP_REMOVED lines=18> */
.L_x_374:
[----:B------:R-:W-:Y:S02]  /*15310*/  IMAD.MOV.U32 R13, RZ, RZ, R25 ;  /* 0x000000ffff0d7224 */ /* 0x000fe400078e0019 */
[----:B------:R-:W-:Y:S01]  /*15320*/  IMAD.MOV.U32 R12, RZ, RZ, 0x4 ;  /* 0x00000004ff0c7424 */ /* 0x000fe200078e00ff */
[----:B------:R-:W-:-:S07]  /*15330*/  MOV R2, R14 ;  /* 0x0000000e00027202 */ /* 0x000fce0000000f00 */
[----:B------:R-:W-:Y:S05]  /*15340*/  WARPSYNC.COLLECTIVE R15, `(.L_x_375) ;  /* 0x000000000f087348 */ /* 0x000fea0003c00000 */
[----:B------:R0:W1:Y:S02]  /*15350*/  SHFL.IDX P6, R14, R13, R12, R11 ;  /* 0x0000000c0d0e7389 */ /* 0x00006400000c000b */
[----:B01----:R-:W-:Y:S01]  /*15360*/  ENDCOLLECTIVE ;  /* 0x000000000000791b */ /* 0x003fe20003800000 */
.L_x_375:
[----:B------:R-:W-:-:S05]  /*15370*/  IADD3 R2, P0, R2, R0, RZ ;  /* 0x0000000002027210 */ /* 0x000fca0007f1e0ff */
        /* <DEDUP_REMOVED lines=12> */
.L_x_376:
        /* <DEDUP_REMOVED lines=9> */
.L_x_286:
[----:B0-----:R0:W3:Y:S02]  /*154d0*/  SYNCS.PHASECHK.TRANS64.TRYWAIT P0, [R4+URZ+0x38860], R3 ;  /* 0x03886003040075a7 */ /* 0x0010e4000800017f */
[----:B---3--:R-:W-:Y:S05]  /*154e0*/  @!P0 NANOSLEEP.SYNCS 0x989680 ;  /* 0x009896800000895d */ /* 0x008fea0003900000 */
[----:B------:R-:W3:Y:S02]  /*154f0*/  @!P0 SYNCS.PHASECHK.TRANS64 P0, [R4+URZ+0x38860], R3 ;  /* 0x03886003040085a7 */ /* 0x000ee4000800007f */
[----:B---3--:R-:W-:Y:S05]  /*15500*/  @!P0 BRA `(.L_x_286) ;  /* 0xfffffffc00f08947 */ /* 0x008fea000383ffff */
[----:B------:R-:W-:Y:S05]  /*15510*/  BRA `(.L_x_378) ;  /* 0xffffffc400ec7947 */ /* 0x000fea000383ffff */
.L_x_287:
[----:B------:R-:W-:Y:S01]  /*15520*/  BSSY B0, `(.L_x_379) ;  /* 0x0000008000007945 */ /* 0x000fe20003800000 */
[----:B------:R-:W-:Y:S01]  /*15530*/  IMAD.MOV.U32 R13, RZ, RZ, R25 ;  /* 0x000000ffff0d7224 */ /* 0x000fe200078e0019 */
[----:B------:R-:W-:Y:S01]  /*15540*/  MOV R12, RZ ;  /* 0x000000ff000c7202 */ /* 0x000fe20000000f00 */
[----:B------:R-:W-:Y:S02]  /*15550*/  IMAD.MOV.U32 R11, RZ, RZ, 0x181f ;  /* 0x0000181fff0b7424 */ /* 0x000fe400078e00ff */
[----:B------:R-:W-:-:S07]  /*15560*/  IMAD.MOV.U32 R15, RZ, RZ, -0x1 ;  /* 0xffffffffff0f7424 */ /* 0x000fce00078e00ff */
[----:B01----:R-:W-:Y:S05]  /*15570*/  WARPSYNC.COLLECTIVE R15, `(.L_x_380) ;  /* 0x000000000f087348 */ /* 0x003fea0003c00000 */
[----:B-1----:R1:W2:Y:S02]  /*15580*/  SHFL.IDX P6, R14, R13, R12, R11 ;  /* 0x0000000c0d0e7389 */ /* 0x0022a400000c000b */
[----:B012---:R-:W-:Y:S01]  /*15590*/  ENDCOLLECTIVE ;  /* 0x000000000000791b */ /* 0x007fe20003800000 */
.L_x_380:
[----:B------:R-:W-:Y:S05]  /*155a0*/  BSYNC B0 ;  /* 0x0000000000007941 */ /* 0x000fea0003800000 */
.L_x_379:
[----:B------:R-:W-:Y:S01]  /*155b0*/  IMAD.MOV.U32 R13, RZ, RZ, R24 ;  /* 0x000000ffff0d7224 */ /* 0x000fe200078e0018 */
[----:B------:R-:W-:Y:S01]  /*155c0*/  MOV R15, 0xffffffff ;  /* 0xffffffff000f7802 */ /* 0x000fe20000000f00 */
[----:B------:R-:W-:Y:S01]  /*155d0*/  IMAD.MOV.U32 R12, RZ, RZ, RZ ;  /* 0x000000ffff0c7224 */ /* 0x000fe200078e00ff */
[C---:B------:R-:W-:Y:S01]  /*155e0*/  LOP3.LUT R0, R33.reuse, 0x40, RZ, 0xfc, !PT ;  /* 0x0000004021007812 */ /* 0x040fe200078efcff */
[----:B------:R-:W-:Y:S02]  /*155f0*/  IMAD.MOV.U32 R11, RZ, RZ, 0x181f ;  /* 0x0000181fff0b7424 */ /* 0x000fe400078e00ff */
[----:B------:R-:W-:Y:S02]  /*15600*/  IMAD.MOV.U32 R3, RZ, RZ, R14 ;  /* 0x000000ffff037224 */ /* 0x000fe400078e000e */
[----:B------:R-:W-:-:S07]  /*15610*/  IMAD.SHL.U32 R8, R33, 0x2, RZ ;  /* 0x0000000221087824 */ /* 0x000fce00078e00ff */
[----:B------:R-:W-:Y:S05]  /*15620*/  WARPSYNC.COLLECTIVE R15, `(.L_x_381) ;  /* 0x000000000f087348 */ /* 0x000fea0003c00000 */
[----:B------:R0:W1:Y:S02]  /*15630*/  SHFL.IDX P6, R14, R13, R12, R11 ;  /* 0x0000000c0d0e7389 */ /* 0x00006400000c000b */
[----:B01----:R-:W-:Y:S01]  /*15640*/  ENDCOLLECTIVE ;  /* 0x000000000000791b */ /* 0x003fe20003800000 */
.L_x_381:
[----:B------:R-:W-:Y:S02]  /*15650*/  ULDC UR4, c[0x0][0x2f4] ;  /* 0x0000bd0000047ab9 */ /* 0x000fe40000000800 */
[----:B------:R-:W-:Y:S02]  /*15660*/  ISETP.GE.AND P3, PT, R33, UR4, PT ;  /* 0x0000000421007c0c */ /* 0x000fe4000bf66270 */
[----:B------:R-:W-:Y:S01]  /*15670*/  ISETP.GE.AND P2, PT, R0, UR4, PT ;  /* 0x0000000400007c0c */ /* 0x000fe2000bf46270 */
[----:B------:R-:W-:Y:S01]  /*15680*/  IMAD R0, R7, 0x2, R22 ;  /* 0x0000000207007824 */ /* 0x000fe200078e0216 */
[----:B------:R-:W-:Y:S02]  /*15690*/  ISETP.LT.OR P4, PT, R5, 0x1, P3 ;  /* 0x000000010500780c */ /* 0x000fe40001f81670 */
[----:B------:R-:W-:Y:S01]  /*156a0*/  ISETP.GE.AND P1, PT, R37, UR4, PT ;  /* 0x0000000425007c0c */ /* 0x000fe2000bf26270 */
[----:B------:R-:W-:Y:S02]  /*156b0*/  IMAD.MOV.U32 R13, RZ, RZ, R25 ;  /* 0x000000ffff0d7224 */ /* 0x000fe400078e0019 */
[----:B------:R-:W-:Y:S01]  /*156c0*/  IMAD.MOV.U32 R12, RZ, RZ, 0x1 ;  /* 0x00000001ff0c7424 */ /* 0x000fe200078e00ff */
[----:B------:R-:W-:-:S05]  /*156d0*/  IADD3 R2, P0, R14, R8, RZ ;  /* 0x000000080e027210 */ /* 0x000fca0007f1e0ff */
[----:B------:R-:W-:Y:S01]  /*156e0*/  IMAD.X R3, RZ, RZ, R3, P0 ;  /* 0x000000ffff037224 */ /* 0x000fe200000e0603 */
[----:B------:R-:W-:-:S04]  /*156f0*/  ISETP.LT.OR P0, PT, R5, 0x1, P2 ;  /* 0x000000010500780c */ /* 0x000fc80001701670 */
[----:B------:R-:W-:Y:S01]  /*15700*/  @!PT LDS RZ, [RZ] ;  /* 0x00000000fffff984 */ /* 0x000fe20000000800 */
[----:B------:R-:W-:Y:S01]  /*15710*/  @!PT LDS RZ, [RZ] ;  /* 0x00000000fffff984 */ /* 0x000fe20000000800 */
[----:B------:R-:W-:Y:S01]  /*15720*/  @!PT LDS RZ, [RZ] ;  /* 0x00000000fffff984 */ /* 0x000fe20000000800 */
[----:B------:R0:W-:Y:S01]  /*15730*/  LDGSTS.E.BYPASS.LTC128B.128 [R0+0x400], desc[UR36][R2.64], !P4 ;  /* 0x0040000002007fae */ /* 0x0001e2000e101d64 */
[----:B------:R-:W-:-:S08]  /*15740*/  ISETP.LT.OR P4, PT, R5, 0x1, P1 ;  /* 0x000000010500780c */ /* 0x000fd00000f81670 */
[----:B------:R0:W-:Y:S01]  /*15750*/  LDGSTS.E.BYPASS.LTC128B.128 [R0+0x2c00], desc[UR36][R2.64+0x80], !P0 ;  /* 0x02c0008002007fae */ /* 0x0001e2000c101d64 */
[----:B------:R-:W-:-:S13]  /*15760*/  ISETP.GE.AND P0, PT, R36, UR4, PT ;  /* 0x0000000424007c0c */ /* 0x000fda000bf06270 */
[----:B0-----:R-:W-:Y:S05]  /*15770*/  WARPSYNC.COLLECTIVE R15, `(.L_x_382) ;  /* 0x000000000f087348 */ /* 0x001fea0003c00000 */
[----:B------:R1:W2:Y:S02]  /*15780*/  SHFL.IDX P6, R14, R13, R12, R11 ;  /* 0x0000000c0d0e7389 */ /* 0x0002a400000c000b */
[----:B012---:R-:W-:Y:S01]  /*15790*/  ENDCOLLECTIVE ;  /* 0x000000000000791b */ /* 0x007fe20003800000 */
.L_x_382:
[----:B------:R-:W-:Y:S01]  /*157a0*/  @!PT LDS RZ, [RZ] ;  /* 0x00000000fffff984 */ /* 0x000fe20000000800 */
[----:B------:R-:W-:Y:S01]  /*157b0*/  @!PT LDS RZ, [RZ] ;  /* 0x00000000fffff984 */ /* 0x000fe20000000800 */
[----:B------:R-:W-:Y:S01]  /*157c0*/  @!PT LDS RZ, [RZ] ;  /* 0x00000000fffff984 */ /* 0x000fe20000000800 */
[----:B------:R0:W-:Y:S01]  /*157d0*/  LDGSTS.E.BYPASS.LTC128B.128 [R0+0x5400], desc[UR36][R2.64+0x100], !P4 ;  /* 0x0540010002007fae */ /* 0x0001e2000e101d64 */
[----:B------:R-:W-:Y:S02]  /*157e0*/  ISETP.LT.OR P4, PT, R5, 0x1, P0 ;  /* 0x000000010500780c */ /* 0x000fe40000781670 */
[----:B------:R-:W-:-:S11]  /*157f0*/  MOV R13, R24 ;  /* 0x00000018000d7202 */ /* 0x000fd60000000f00 */
[----:B------:R0:W-:Y:S01]  /*15800*/  LDGSTS.E.BYPASS.LTC128B.128 [R0+0x7c00], desc[UR36][R2.64+0x180], !P4 ;  /* 0x07c0018002007fae */ /* 0x0001e2000e101d64 */
[----:B------:R-:W-:-:S07]  /*15810*/  IMAD.MOV.U32 R7, RZ, RZ, R14 ;  /* 0x000000ffff077224 */ /* 0x000fce00078e000e */
[----:B0-----:R-:W-:Y:S05]  /*15820*/  WARPSYNC.COLLECTIVE R15, `(.L_x_383) ;  /* 0x000000000f087348 */ /* 0x001fea0003c00000 */
[----:B------:R1:W2:Y:S02]  /*15830*/  SHFL.IDX P6, R14, R13, R12, R11 ;  /* 0x0000000c0d0e7389 */ /* 0x0002a400000c000b */
[----:B012---:R-:W-:Y:S01]  /*15840*/  ENDCOLLECTIVE ;  /* 0x000000000000791b */ /* 0x007fe20003800000 */
.L_x_383:
[----:B------:R-:W-:Y:S02]  /*15850*/  IMAD.MOV.U32 R13, RZ, RZ, R25 ;  /* 0x000000ffff0d7224 */ /* 0x000fe400078e0019 */
[----:B------:R-:W-:Y:S01]  /*15860*/  IMAD.MOV.U32 R12, RZ, RZ, 0x2 ;  /* 0x00000002ff0c7424 */ /* 0x000fe200078e00ff */
[----:B------:R-:W-:-:S13]  /*15870*/  IADD3 R2, P4, R14, R8, RZ ;  /* 0x000000080e027210 */ /* 0x000fda0007f9e0ff */
[----:B------:R-:W-:Y:S05]  /*15880*/  WARPSYNC.COLLECTIVE R15, `(.L_x_384) ;  /* 0x000000000f087348 */ /* 0x000fea0003c00000 */
[----:B------:R0:W1:Y:S02]  /*15890*/  SHFL.IDX P6, R14, R13, R12, R11 ;  /* 0x0000000c0d0e7389 */ /* 0x00006400000c000b */
[----:B01----:R-:W-:Y:S01]  /*158a0*/  ENDCOLLECTIVE ;  /* 0x000000000000791b */ /* 0x003fe20003800000 */
.L_x_384:
        /* <DEDUP_REMOVED lines=12> */
.L_x_385:
        /* <DEDUP_REMOVED lines=14> */
.L_x_386:
        /* <DEDUP_REMOVED lines=12> */
.L_x_387:
        /* <DEDUP_REMOVED lines=14> */
.L_x_388:
        /* <DEDUP_REMOVED lines=12> */
.L_x_389:
        /* <DEDUP_REMOVED lines=9> */
.L_x_292:
[----:B------:R-:W-:Y:S01]  /*15d40*/  BSSY B0, `(.L_x_391) ;  /* 0x0000008000007945 */ /* 0x000fe20003800000 */
[----:B------:R-:W-:Y:S02]  /*15d50*/  IMAD.MOV.U32 R13, RZ, RZ, R16 ;  /* 0x000000ffff0d7224 */ /* 0x000fe400078e0010 */
[----:B------:R-:W-:Y:S02]  /*15d60*/  IMAD.MOV.U32 R12, RZ, RZ, RZ ;  /* 0x000000ffff0c7224 */ /* 0x000fe400078e00ff */
[----:B------:R-:W-:Y:S02]  /*15d70*/  IMAD.MOV.U32 R11, RZ, RZ, 0x1f ;  /* 0x0000001fff0b7424 */ /* 0x000fe400078e00ff */
[----:B------:R-:W-:-:S07]  /*15d80*/  IMAD.MOV.U32 R15, RZ, RZ, -0x1 ;  /* 0xffffffffff0f7424 */ /* 0x000fce00078e00ff */
[----:B0-----:R-:W-:Y:S05]  /*15d90*/  WARPSYNC.COLLECTIVE R15, `(.L_x_392) ;  /* 0x000000000f087348 */ /* 0x001fea0003c00000 */
[----:B------:R1:W2:Y:S02]  /*15da0*/  SHFL.IDX P6, R14, R13, R12, R11 ;  /* 0x0000000c0d0e7389 */ /* 0x0002a400000c000b */
[----:B012---:R-:W-:Y:S01]  /*15db0*/  ENDCOLLECTIVE ;  /* 0x000000000000791b */ /* 0x007fe20003800000 */
.L_x_392:
[----:B------:R-:W-:Y:S05]  /*15dc0*/  BSYNC B0 ;  /* 0x0000000000007941 */ /* 0x000fea0003800000 */
.L_x_391:
[----:B------:R-:W-:Y:S01]  /*15dd0*/  MOV R13, R16 ;  /* 0x00000010000d7202 */ /* 0x000fe20000000f00 */
[----:B------:R-:W-:Y:S02]  /*15de0*/  IMAD.MOV.U32 R12, RZ, RZ, 0x1 ;  /* 0x00000001ff0c7424 */ /* 0x000fe400078e00ff */
[----:B------:R-:W-:Y:S02]  /*15df0*/  IMAD.MOV.U32 R11, RZ, RZ, 0x1f ;  /* 0x0000001fff0b7424 */ /* 0x000fe400078e00ff */
[----:B------:R-:W-:Y:S02]  /*15e00*/  IMAD.MOV.U32 R15, RZ, RZ, -0x1 ;  /* 0xffffffffff0f7424 */ /* 0x000fe400078e00ff */
[----:B------:R-:W-:Y:S02]  /*15e10*/  IMAD.IADD R7, R19, 0x1, R8 ;  /* 0x0000000113077824 */ /* 0x000fe400078e0208 */
[----:B------:R-:W-:-:S07]  /*15e20*/  IMAD.MOV.U32 R5, RZ, RZ, R14 ;  /* 0x000000ffff057224 */ /* 0x000fce00078e000e */
[----:B------:R-:W-:Y:S05]  /*15e30*/  WARPSYNC.COLLECTIVE R15, `(.L_x_393) ;  /* 0x000000000f087348 */ /* 0x000fea0003c00000 */
[----:B------:R0:W1:Y:S02]  /*15e40*/  SHFL.IDX P6, R14, R13, R12, R11 ;  /* 0x0000000c0d0e7389 */ /* 0x00006400000c000b */
[----:B01----:R-:W-:Y:S01]  /*15e50*/  ENDCOLLECTIVE ;  /* 0x000000000000791b */ /* 0x003fe20003800000 */
.L_x_393:
[----:B------:R-:W-:Y:S02]  /*15e60*/  ULDC UR4, c[0x0][0xc3c] ;  /* 0x00030f0000047ab9 */ /* 0x000fe40000000800 */
[----:B------:R-:W-:-:S13]  /*15e70*/  ISETP.GE.OR P1, PT, R7, UR4, !P0 ;  /* 0x0000000407007c0c */ /* 0x000fda000c726670 */
[----:B------:R-:W0:Y:S01]  /*15e80*/  @!P1 LDC.64 R2, c[0x0][0xc80] ;  /* 0x00032000ff029b82 */ /* 0x000e220000000a00 */
[----:B------:R-:W-:Y:S02]  /*15e90*/  IMAD.MOV.U32 R4, RZ, RZ, RZ ;  /* 0x000000ffff047224 */ /* 0x000fe400078e00ff */
[----:B------:R-:W-:Y:S02]  /*15ea0*/  IMAD.MOV.U32 R11, RZ, RZ, RZ ;  /* 0x000000ffff0b7224 */ /* 0x000fe400078e00ff */
[----:B------:R-:W-:Y:S02]  /*15eb0*/  IMAD.MOV.U32 R0, RZ, RZ, R14 ;  /* 0x000000ffff007224 */ /* 0x000fe400078e000e */
[----:B0-----:R-:W-:-:S06]  /*15ec0*/  @!P1 IMAD.WIDE R2, R7, 0x4, R2 ;  /* 0x0000000407029825 */ /* 0x001fcc00078e0202 */
[----:B------:R-:W2:Y:S01]  /*15ed0*/  @!P1 LDG.E R2, desc[UR36][R2.64] ;  /* 0x0000002402029981 */ /* 0x000ea2000c1e1900 */
[C---:B------:R-:W-:Y:S02]  /*15ee0*/  ISETP.GE.U32.AND P2, PT, R8.reuse, 0x2, PT ;  /* 0x000000020800780c */ /* 0x040fe40003f46070 */
[C---:B------:R-:W-:Y:S02]  /*15ef0*/  ISETP.GE.U32.AND P3, PT, R8.reuse, 0x4, PT ;  /* 0x000000040800780c */ /* 0x040fe40003f66070 */
[C---:B------:R-:W-:Y:S02]  /*15f00*/  ISETP.GE.U32.AND P4, PT, R8.reuse, 0x8, PT ;  /* 0x000000080800780c */ /* 0x040fe40003f86070 */
[C---:B------:R-:W-:Y:S02]  /*15f10*/  ISETP.GE.U32.AND P5, PT, R8.reuse, 0x10, PT ;  /* 0x000000100800780c */ /* 0x040fe40003fa6070 */
[----:B--2---:R-:W-:Y:S02]  /*15f20*/  @!P1 MOV R4, R2 ;  /* 0x0000000200049202 */ /* 0x004fe40000000f00 */
[----:B------:R-:W-:-:S03]  /*15f30*/  ISETP.NE.AND P1, PT, R8, RZ, PT ;  /* 0x000000ff0800720c */ /* 0x000fc60003f25270 */
[----:B------:R-:W-:-:S10]  /*15f40*/  IMAD.MOV.U32 R13, RZ, RZ, R4 ;  /* 0x000000ffff0d7224 */ /* 0x000fd400078e0004 */
[----:B------:R-:W-:Y:S05]  /*15f50*/  WARPSYNC.COLLECTIVE R15, `(.L_x_394) ;  /* 0x000000000f087348 */ /* 0x000fea0003c00000 */
[----:B------:R0:W1:Y:S02]  /*15f60*/  SHFL.UP P6, R14, R13, R12, R11 ;  /* 0x0400000c0d0e7389 */ /* 0x00006400000c000b */
[----:B01----:R-:W-:Y:S01]  /*15f70*/  ENDCOLLECTIVE ;  /* 0x000000000000791b */ /* 0x003fe20003800000 */
.L_x_394:
[----:B------:R-:W-:Y:S01]  /*15f80*/  IMAD.MOV.U32 R12, RZ, RZ, 0x2 ;  /* 0x00000002ff0c7424 */ /* 0x000fe200078e00ff */
[----:B------:R-:W-:-:S05]  /*15f90*/  SEL R7, R14, RZ, P1 ;  /* 0x000000ff0e077207 */ /* 0x000fca0000800000 */
[----:B------:R-:W-:-:S04]  /*15fa0*/  IMAD.IADD R6, R4, 0x1, R7 ;  /* 0x0000000104067824 */ /* 0x000fc800078e0207 */
[----:B------:R-:W-:-:S07]  /*15fb0*/  IMAD.MOV.U32 R13, RZ, RZ, R6 ;  /* 0x000000ffff0d7224 */ /* 0x000fce00078e0006 */
[----:B------:R-:W-:Y:S05]  /*15fc0*/  WARPSYNC.COLLECTIVE R15, `(.L_x_395) ;  /* 0x000000000f087348 */ /* 0x000fea0003c00000 */
[----:B------:R0:W1:Y:S02]  /*15fd0*/  SHFL.UP P6, R14, R13, R12, R11 ;  /* 0x0400000c0d0e7389 */ /* 0x00006400000c000b */
[----:B01----:R-:W-:Y:S01]  /*15fe0*/  ENDCOLLECTIVE ;  /* 0x000000000000791b */ /* 0x003fe20003800000 */
.L_x_395:
[----:B------:R-:W-:Y:S01]  /*15ff0*/  IMAD.MOV.U32 R12, RZ, RZ, 0x4 ;  /* 0x00000004ff0c7424 */ /* 0x000fe200078e00ff */
[----:B------:R-:W-:-:S05]  /*16000*/  SEL R7, R14, RZ, P2 ;  /* 0x000000ff0e077207 */ /* 0x000fca0001000000 */
[----:B------:R-:W-:-:S05]  /*16010*/  IMAD.IADD R7, R6, 0x1, R7 ;  /* 0x0000000106077824 */ /* 0x000fca00078e0207 */
[----:B------:R-:W-:-:S07]  /*16020*/  MOV R13, R7 ;  /* 0x00000007000d7202 */ /* 0x000fce0000000f00 */
[----:B------:R-:W-:Y:S05]  /*16030*/  WARPSYNC.COLLECTIVE R15, `(.L_x_396) ;  /* 0x000000000f087348 */ /* 0x000fea0003c00000 */
[----:B------:R0:W1:Y:S02]  /*16040*/  SHFL.UP P6, R14, R13, R12, R11 ;  /* 0x0400000c0d0e7389 */ /* 0x00006400000c000b */
[----:B01----:R-:W-:Y:S01]  /*16050*/  ENDCOLLECTIVE ;  /* 0x000000000000791b */ /* 0x003fe20003800000 */
.L_x_396:
[----:B------:R-:W-:Y:S01]  /*16060*/  IMAD.MOV.U32 R12, RZ, RZ, 0x8 ;  /* 0x00000008ff0c7424 */ /* 0x000fe200078e00ff */
[----:B------:R-:W-:-:S05]  /*16070*/  SEL R2, R14, RZ, P3 ;  /* 0x000000ff0e027207 */ /* 0x000fca0001800000 */
[----:B------:R-:W-:-:S04]  /*16080*/  IMAD.IADD R2, R7, 0x1, R2 ;  /* 0x0000000107027824 */ /* 0x000fc800078e0202 */
[----:B------:R-:W-:-:S07]  /*16090*/  IMAD.MOV.U32 R13, RZ, RZ, R2 ;  /* 0x000000ffff0d7224 */ /* 0x000fce00078e0002 */
[----:B------:R-:W-:Y:S05]  /*160a0*/  WARPSYNC.COLLECTIVE R15, `(.L_x_397) ;  /* 0x000000000f087348 */ /* 0x000fea0003c00000 */
[----:B------:R0:W1:Y:S02]  /*160b0*/  SHFL.UP P6, R14, R13, R12, R11 ;  /* 0x0400000c0d0e7389 */ /* 0x00006400000c000b */
[----:B01----:R-:W-:Y:S01]  /*160c0*/  ENDCOLLECTIVE ;  /* 0x000000000000791b */ /* 0x003fe20003800000 */
.L_x_397:
[----:B------:R-:W-:Y:S02]  /*160d0*/  MOV R12, 0x10 ;  /* 0x00000010000c7802 */ /* 0x000fe40000000f00 */
[----:B------:R-:W-:-:S05]  /*160e0*/  SEL R3, R14, RZ, P4 ;  /* 0x000000ff0e037207 */ /* 0x000fca0002000000 */
[----:B------:R-:W-:-:S04]  /*160f0*/  IMAD.IADD R3, R2, 0x1, R3 ;  /* 0x0000000102037824 */ /* 0x000fc800078e0203 */
[----:B------:R-:W-:-:S07]  /*16100*/  IMAD.MOV.U32 R13, RZ, RZ, R3 ;  /* 0x000000ffff0d7224 */ /* 0x000fce00078e0003 */
[----:B------:R-:W-:Y:S05]  /*16110*/  WARPSYNC.COLLECTIVE R15, `(.L_x_398) ;  /* 0x000000000f087348 */ /* 0x000fea0003c00000 */
[----:B------:R0:W1:Y:S02]  /*16120*/  SHFL.UP P6, R14, R13, R12, R11 ;  /* 0x0400000c0d0e7389 */ /* 0x00006400000c000b */
[----:B01----:R-:W-:Y:S01]  /*16130*/  ENDCOLLECTIVE ;  /* 0x000000000000791b */ /* 0x003fe20003800000 */
.L_x_398:
[----:B------:R-:W-:Y:S02]  /*16140*/  IMAD.MOV.U32 R12, RZ, RZ, 0x1f ;  /* 0x0000001fff0c7424 */ /* 0x000fe400078e00ff */
[----:B------:R-:W-:Y:S01]  /*16150*/  IMAD.MOV.U32 R11, RZ, RZ, 0x1f ;  /* 0x0000001fff0b7424 */ /* 0x000fe200078e00ff */
[----:B------:R-:W-:-:S05]  /*16160*/  SEL R6, R14, RZ, P5 ;  /* 0x000000ff0e067207 */ /* 0x000fca0002800000 */
[----:B------:R-:W-:-:S04]  /*16170*/  IMAD.IADD R6, R3, 0x1, R6 ;  /* 0x0000000103067824 */ /* 0x000fc800078e0206 */
[----:B------:R-:W-:-:S07]  /*16180*/  IMAD.MOV.U32 R13, RZ, RZ, R6 ;  /* 0x000000ffff0d7224 */ /* 0x000fce00078e0006 */
[----:B------:R-:W-:Y:S05]  /*16190*/  WARPSYNC.COLLECTIVE R15, `(.L_x_399) ;  /* 0x000000000f087348 */ /* 0x000fea0003c00000 */
[----:B------:R0:W1:Y:S02]  /*161a0*/  SHFL.IDX P6, R14, R13, R12, R11 ;  /* 0x0000000c0d0e7389 */ /* 0x00006400000c000b */
[----:B01----:R-:W-:Y:S01]  /*161b0*/  ENDCOLLECTIVE ;  /* 0x000000000000791b */ /* 0x003fe20003800000 */
.L_x_399:
[----:B------:R-:W-:Y:S05]  /*161c0*/  BRA `(.L_x_400) ;  /* 0xffffffc400047947 */ /* 0x000fea000383ffff */
.L_x_297:
[----:B------:R-:W-:Y:S01]  /*161d0*/  BSSY B0, `(.L_x_401) ;  /* 0x0000008000007945 */ /* 0x000fe20003800000 */
[----:B-----5:R-:W-:Y:S01]  /*161e0*/  IMAD.MOV.U32 R13, RZ, RZ, R4 ;  /* 0x000000ffff0d7224 */ /* 0x020fe200078e0004 */
[----:B------:R-:W-:Y:S01]  /*161f0*/  MOV R11, RZ ;  /* 0x000000ff000b7202 */ /* 0x000fe20000000f00 */
[----:B------:R-:W-:Y:S02]  /*16200*/  IMAD.MOV.U32 R12, RZ, RZ, 0x1 ;  /* 0x00000001ff0c7424 */ /* 0x000fe400078e00ff */
[----:B------:R-:W-:-:S07]  /*16210*/  IMAD.MOV.U32 R15, RZ, RZ, -0x1 ;  /* 0xffffffffff0f7424 */ /* 0x000fce00078e00ff */
[----:B01----:R-:W-:Y:S05]  /*16220*/  WARPSYNC.COLLECTIVE R15, `(.L_x_402) ;  /* 0x000000000f087348 */ /* 0x003fea0003c00000 */
[----:B------:R2:W3:Y:S02]  /*16230*/  SHFL.UP P6, R14, R13, R12, R11 ;  /* 0x0400000c0d0e7389 */ /* 0x0004e400000c000b */
[----:B0123--:R-:W-:Y:S01]  /*16240*/  ENDCOLLECTIVE ;  /* 0x000000000000791b */ /* 0x00ffe20003800000 */
.L_x_402:
[----:B------:R-:W-:Y:S05]  /*16250*/  BSYNC B0 ;  /* 0x0000000000007941 */ /* 0x000fea0003800000 */
.L_x_401:
[----:B------:R-:W-:Y:S01]  /*16260*/  SEL R13, R14, RZ, P1 ;  /* 0x000000ff0e0d7207 */ /* 0x000fe20000800000 */
[----:B------:R-:W-:Y:S02]  /*16270*/  IMAD.MOV.U32 R12, RZ, RZ, 0x2 ;  /* 0x00000002ff0c7424 */ /* 0x000fe400078e00ff */
[----:B------:R-:W-:Y:S02]  /*16280*/  IMAD.MOV.U32 R11, RZ, RZ, RZ ;  /* 0x000000ffff0b7224 */ /* 0x000fe400078e00ff */
[----:B------:R-:W-:Y:S02]  /*16290*/  IMAD.IADD R13, R4, 0x1, R13 ;  /* 0x00000001040d7824 */ /* 0x000fe400078e020d */
[----:B------:R-:W-:-:S07]  /*162a0*/  IMAD.MOV.U32 R15, RZ, RZ, -0x1 ;  /* 0xffffffffff0f7424 */ /* 0x000fce00078e00ff */
[----:B------:R-:W-:Y:S05]  /*162b0*/  WARPSYNC.COLLECTIVE R15, `(.L_x_403) ;  /* 0x000000000f087348 */ /* 0x000fea0003c00000 */
[----:B------:R0:W1:Y:S02]  /*162c0*/  SHFL.UP P6, R14, R13, R12, R11 ;  /* 0x0400000c0d0e7389 */ /* 0x00006400000c000b */
[----:B01----:R-:W-:Y:S01]  /*162d0*/  ENDCOLLECTIVE ;  /* 0x000000000000791b */ /* 0x003fe20003800000 */
.L_x_403:
[----:B------:R-:W-:Y:S01]  /*162e0*/  IMAD.MOV.U32 R12, RZ, RZ, 0x4 ;  /* 0x00000004ff0c7424 */ /* 0x000fe200078e00ff */
[----:B------:R-:W-:-:S05]  /*162f0*/  SEL R0, R14, RZ, P2 ;  /* 0x000000ff0e007207 */ /* 0x000fca0001000000 */
[----:B------:R-:W-:-:S05]  /*16300*/  IMAD.IADD R0, R13, 0x1, R0 ;  /* 0x000000010d007824 */ /* 0x000fca00078e0200 */
[----:B------:R-:W-:-:S07]  /*16310*/  MOV R13, R0 ;  /* 0x00000000000d7202 */ /* 0x000fce0000000f00 */
[----:B------:R-:W-:Y:S05]  /*16320*/  WARPSYNC.COLLECTIVE R15, `(.L_x_404) ;  /* 0x000000000f087348 */ /* 0x000fea0003c00000 */
[----:B------:R0:W1:Y:S02]  /*16330*/  SHFL.UP P6, R14, R13, R12, R11 ;  /* 0x0400000c0d0e7389 */ /* 0x00006400000c000b */
[----:B01----:R-:W-:Y:S01]  /*16340*/  ENDCOLLECTIVE ;  /* 0x000000000000791b */ /* 0x003fe20003800000 */
.L_x_404:
[----:B------:R-:W-:Y:S01]  /*16350*/  IMAD.MOV.U32 R12, RZ, RZ, 0x8 ;  /* 0x00000008ff0c7424 */ /* 0x000fe200078e00ff */
[----:B------:R-:W-:-:S05]  /*16360*/  SEL R3, R14, RZ, P3 ;  /* 0x000000ff0e037207 */ /* 0x000fca0001800000 */
[----:B------:R-:W-:-:S04]  /*16370*/  IMAD.IADD R2, R0, 0x1, R3 ;  /* 0x0000000100027824 */ /* 0x000fc800078e0203 */
[----:B------:R-:W-:-:S07]  /*16380*/  IMAD.MOV.U32 R13, RZ, RZ, R2 ;  /* 0x000000ffff0d7224 */ /* 0x000fce00078e0002 */
[----:B------:R-:W-:Y:S05]  /*16390*/  WARPSYNC.COLLECTIVE R15, `(.L_x_405) ;  /* 0x000000000f087348 */ /* 0x000fea0003c00000 */
[----:B------:R0:W1:Y:S02]  /*163a0*/  SHFL.UP P6, R14, R13, R12, R11 ;  /* 0x0400000c0d0e7389 */ /* 0x00006400000c000b */
[----:B01----:R-:W-:Y:S01]  /*163b0*/  ENDCOLLECTIVE ;  /* 0x000000000000791b */ /* 0x003fe20003800000 */
.L_x_405:
[----:B------:R-:W-:Y:S02]  /*163c0*/  MOV R12, 0x10 ;  /* 0x00000010000c7802 */ /* 0x000fe40000000f00 */
[----:B------:R-:W-:-:S05]  /*163d0*/  SEL R3, R14, RZ, P4 ;  /* 0x000000ff0e037207 */ /* 0x000fca0002000000 */
[----:B------:R-:W-:-:S04]  /*163e0*/  IMAD.IADD R3, R2, 0x1, R3 ;  /* 0x0000000102037824 */ /* 0x000fc800078e0203 */
[----:B------:R-:W-:-:S07]  /*163f0*/  IMAD.MOV.U32 R13, RZ, RZ, R3 ;  /* 0x000000ffff0d7224 */ /* 0x000fce00078e0003 */
[----:B------:R-:W-:Y:S05]  /*16400*/  WARPSYNC.COLLECTIVE R15, `(.L_x_406) ;  /* 0x000000000f087348 */ /* 0x000fea0003c00000 */
[----:B------:R0:W1:Y:S02]  /*16410*/  SHFL.UP P6, R14, R13, R12, R11 ;  /* 0x0400000c0d0e7389 */ /* 0x00006400000c000b */
[----:B01----:R-:W-:Y:S01]  /*16420*/  ENDCOLLECTIVE ;  /* 0x000000000000791b */ /* 0x003fe20003800000 */
.L_x_406:
        /* <DEDUP_REMOVED lines=8> */
.L_x_407:
[----:B------:R-:W-:Y:S05]  /*164b0*/  BRA `(.L_x_408) ;  /* 0xffffffc000e47947 */ /* 0x000fea000383ffff */
.L_x_299:
[----:B------:R-:W-:Y:S01]  /*164c0*/  BSSY B0, `(.L_x_409) ;  /* 0x0000006000007945 */ /* 0x000fe20003800000 */
[----:B------:R-:W-:Y:S01]  /*164d0*/  PLOP3.LUT P6, PT, P6, PT, PT, 0x8, 0x0 ;  /* 0x000000000000781c */ /* 0x000fe200037ce170 */
[----:B------:R-:W-:-:S12]  /*164e0*/  IMAD.MOV.U32 R15, RZ, RZ, -0x1 ;  /* 0xffffffffff0f7424 */ /* 0x000fd800078e00ff */
[----:B0-----:R-:W-:Y:S05]  /*164f0*/  WARPSYNC.COLLECTIVE R15, `(.L_x_410) ;  /* 0x000000000f087348 */ /* 0x001fea0003c00000 */
[----:B------:R-:W-:Y:S01]  /*16500*/  VOTE.ANY R14, PT, P6 ;  /* 0x00000000000e7806 */ /* 0x000fe200030e0100 */
[----:B0-----:R-:W-:Y:S06]  /*16510*/  ENDCOLLECTIVE ;  /* 0x000000000000791b */ /* 0x001fec0003800000 */
.L_x_410:
[----:B------:R-:W-:Y:S05]  /*16520*/  BSYNC B0 ;  /* 0x0000000000007941 */ /* 0x000fea0003800000 */
.L_x_409:
[----:B------:R-:W-:Y:S01]  /*16530*/  IMAD.MOV.U32 R2, RZ, RZ, R14 ;  /* 0x000000ffff027224 */ /* 0x000fe200078e000e */
[----:B------:R-:W-:Y:S01]  /*16540*/  MOV R13, R4 ;  /* 0x00000004000d7202 */ /* 0x000fe20000000f00 */
[----:B------:R-:W-:Y:S02]  /*16550*/  IMAD.MOV.U32 R11, RZ, RZ, 0x1f ;  /* 0x0000001fff0b7424 */ /* 0x000fe400078e00ff */
[----:B------:R-:W0:Y:S01]  /*16560*/  POPC R0, R2 ;  /* 0x0000000200007309 */ /* 0x000e220000000000 */
[----:B------:R-:W-:Y:S02]  /*16570*/  IMAD.MOV.U32 R15, RZ, RZ, -0x1 ;  /* 0xffffffffff0f7424 */ /* 0x000fe400078e00ff */
[----:B0-----:R-:W-:-:S07]  /*16580*/  IMAD.MOV.U32 R12, RZ, RZ, R0 ;  /* 0x000000ffff0c7224 */ /* 0x001fce00078e0000 */
[----:B------:R-:W-:Y:S05]  /*16590*/  WARPSYNC.COLLECTIVE R15, `(.L_x_411) ;  /* 0x000000000f087348 */ /* 0x000fea0003c00000 */
[----:B------:R0:W1:Y:S02]  /*165a0*/  SHFL.IDX P6, R14, R13, R12, R11 ;  /* 0x0000000c0d0e7389 */ /* 0x00006400000c000b */
[----:B01----:R-:W-:Y:S01]  /*165b0*/  ENDCOLLECTIVE ;  /* 0x000000000000791b */ /* 0x003fe20003800000 */
.L_x_411:
[----:B------:R-:W-:Y:S01]  /*165c0*/  IMAD.MOV.U32 R4, RZ, RZ, R14 ;  /* 0x000000ffff047224 */ /* 0x000fe200078e000e */
[----:B------:R-:W-:Y:S06]  /*165d0*/  BRA `(.L_x_412) ;  /* 0xffffffc000d47947 */ /* 0x000fec000383ffff */
.L_x_301:
[----:B------:R-:W-:Y:S01]  /*165e0*/  BSSY B0, `(.L_x_413) ;  /* 0x0000007000007945 */ /* 0x000fe20003800000 */
[----:B------:R-:W-:Y:S01]  /*165f0*/  IMAD.MOV.U32 R13, RZ, RZ, R6 ;  /* 0x000000ffff0d7224 */ /* 0x000fe200078e0006 */
[----:B------:R-:W-:Y:S01]  /*16600*/  MOV R15, 0xffffffff ;  /* 0xffffffff000f7802 */ /* 0x000fe20000000f00 */
[----:B------:R-:W-:-:S07]  /*16610*/  IMAD.MOV.U32 R11, RZ, RZ, 0x1f ;  /* 0x0000001fff0b7424 */ /* 0x000fce00078e00ff */
[----:B012---:R-:W-:Y:S05]  /*16620*/  WARPSYNC.COLLECTIVE R15, `(.L_x_414) ;  /* 0x000000000f087348 */ /* 0x007fea0003c00000 */
[----:B------:R3:W4:Y:S02]  /*16630*/  SHFL.IDX P6, R14, R13, R12, R11 ;  /* 0x0000000c0d0e7389 */ /* 0x00072400000c000b */
[----:B01234-:R-:W-:Y:S01]  /*16640*/  ENDCOLLECTIVE ;  /* 0x000000000000791b */ /* 0x01ffe20003800000 */
.L_x_414:
[----:B------:R-:W-:Y:S05]  /*16650*/  BSYNC B0 ;  /* 0x0000000000007941 */ /* 0x000fea0003800000 */
.L_x_413:
[----:B------:R-:W-:Y:S05]  /*16660*/  BRA `(.L_x_300) ;  /* 0xffffffc000cc7947 */ /* 0x000fea000383ffff */
.L_x_305:
[----:B0-----:R0:W3:Y:S02]  /*16670*/  SYNCS.PHASECHK.TRANS64.TRYWAIT P0, [R4+URZ+0x38820], R0 ;  /* 0x03882000040075a7 */ /* 0x0010e4000800017f */
[----:B---3--:R-:W-:Y:S05]  /*16680*/  @!P0 NANOSLEEP.SYNCS 0x989680 ;  /* 0x009896800000895d */ /* 0x008fea0003900000 */
[----:B------:R-:W3:Y:S02]  /*16690*/  @!P0 SYNCS.PHASECHK.TRANS64 P0, [R4+URZ+0x38820], R0 ;  /* 0x03882000040085a7 */ /* 0x000ee4000800007f */
[----:B---3--:R-:W-:Y:S05]  /*166a0*/  @!P0 BRA `(.L_x_305) ;  /* 0xfffffffc00f08947 */ /* 0x008fea000383ffff */
[----:B------:R-:W-:Y:S05]  /*166b0*/  BRA `(.L_x_415) ;  /* 0xffffffc400b87947 */ /* 0x000fea000383ffff */
.L_x_306:
[----:B------:R-:W3:Y:S01]  /*166c0*/  S2R R2, SR_TID.X ;  /* 0x0000000000027919 */ /* 0x000ee20000002100 */
[----:B------:R-:W-:Y:S01]  /*166d0*/  BSSY B0, `(.L_x_416) ;  /* 0x000000a000007945 */ /* 0x000fe20003800000 */
[----:B------:R-:W-:Y:S02]  /*166e0*/  IMAD.MOV.U32 R12, RZ, RZ, RZ ;  /* 0x000000ffff0c7224 */ /* 0x000fe400078e00ff */
[----:B------:R-:W-:Y:S02]  /*166f0*/  IMAD.MOV.U32 R11, RZ, RZ, 0x1f ;  /* 0x0000001fff0b7424 */ /* 0x000fe400078e00ff */
[----:B------:R-:W-:Y:S01]  /*16700*/  IMAD.MOV.U32 R15, RZ, RZ, -0x1 ;  /* 0xffffffffff0f7424 */ /* 0x000fe200078e00ff */
[----:B---3--:R-:W-:-:S04]  /*16710*/  SHF.R.U32.HI R2, RZ, 0x5, R2 ;  /* 0x00000005ff027819 */ /* 0x008fc80000011602 */
[----:B------:R-:W-:-:S05]  /*16720*/  LOP3.LUT R2, R2, 0x3, RZ, 0xc0, !PT ;  /* 0x0000000302027812 */ /* 0x000fca00078ec0ff */
[----:B------:R-:W-:-:S07]  /*16730*/  IMAD.MOV.U32 R13, RZ, RZ, R2 ;  /* 0x000000ffff0d7224 */ /* 0x000fce00078e0002 */
[----:B012---:R-:W-:Y:S05]  /*16740*/  WARPSYNC.COLLECTIVE R15, `(.L_x_417) ;  /* 0x000000000f087348 */ /* 0x007fea0003c00000 */
[----:B------:R3:W4:Y:S02]  /*16750*/  SHFL.IDX P6, R14, R13, R12, R11 ;  /* 0x0000000c0d0e7389 */ /* 0x00072400000c000b */
[----:B01234-:R-:W-:Y:S01]  /*16760*/  ENDCOLLECTIVE ;  /* 0x000000000000791b */ /* 0x01ffe20003800000 */
.L_x_417:
[----:B------:R-:W-:Y:S05]  /*16770*/  BSYNC B0 ;  /* 0x0000000000007941 */ /* 0x000fea0003800000 */
.L_x_416:
[----:B------:R-:W-:Y:S05]  /*16780*/  BRA `(.L_x_418) ;  /* 0xffffffc400a07947 */ /* 0x000fea000383ffff */
.L_x_309:
[----:B------:R-:W-:Y:S01]  /*16790*/  BSSY B1, `(.L_x_419) ;  /* 0x0000006000017945 */ /* 0x000fe20003800000 */
[----:B------:R-:W-:-:S07]  /*167a0*/  IMAD.MOV.U32 R15, RZ, RZ, -0x1 ;  /* 0xffffffffff0f7424 */ /* 0x000fce00078e00ff */
[----:B012---:R-:W-:Y:S05]  /*167b0*/  WARPSYNC.COLLECTIVE R15, `(.L_x_420) ;  /* 0x000000000f0c7348 */ /* 0x007fea0003c00000 */
[----:B------:R-:W-:Y:S02]  /*167c0*/  ELECT P6, UR62, PT ;  /* 0x00000000003e782f */ /* 0x000fe400038c0000 */
[----:B------:R-:W-:Y:S01]  /*167d0*/  MOV R14, UR62 ;  /* 0x0000003e000e7c02 */ /* 0x000fe20008000f00 */
[----:B012---:R-:W-:Y:S10]  /*167e0*/  ENDCOLLECTIVE ;  /* 0x000000000000791b */ /* 0x007ff40003800000 */
.L_x_420:
[----:B------:R-:W-:Y:S05]  /*167f0*/  BSYNC B1 ;  /* 0x0000000000017941 */ /* 0x000fea0003800000 */
.L_x_419:
[----:B------:R-:W-:Y:S05]  /*16800*/  BRA `(.L_x_421) ;  /* 0xffffffc400987947 */ /* 0x000fea000383ffff */
.L_x_311:
[----:B0-----:R0:W3:Y:S02]  /*16810*/  SYNCS.PHASECHK.TRANS64.TRYWAIT P1, [R5+URZ+0x38840], R0 ;  /* 0x03884000050075a7 */ /* 0x0010e4000802017f */
[----:B---3--:R-:W-:Y:S05]  /*16820*/  @!P1 NANOSLEEP.SYNCS 0x989680 ;  /* 0x009896800000995d */ /* 0x008fea0003900000 */
[----:B------:R-:W3:Y:S02]  /*16830*/  @!P1 SYNCS.PHASECHK.TRANS64 P1, [R5+URZ+0x38840], R0 ;  /* 0x03884000050095a7 */ /* 0x000ee4000802007f */
[----:B---3--:R-:W-:Y:S05]  /*16840*/  @!P1 BRA `(.L_x_311) ;  /* 0xfffffffc00f09947 */ /* 0x008fea000383ffff */
[----:B------:R-:W-:Y:S05]  /*16850*/  BRA `(.L_x_422) ;  /* 0xffffffc400c07947 */ /* 0x000fea000383ffff */
.L_x_313:
[----:B---3--:R3:W4:Y:S02]  /*16860*/  SYNCS.PHASECHK.TRANS64.TRYWAIT P1, [R27+URZ+0x38840], R2 ;  /* 0x038840021b0075a7 */ /* 0x008724000802017f */
[----:B----4-:R-:W-:Y:S05]  /*16870*/  @!P1 NANOSLEEP.SYNCS 0x989680 ;  /* 0x009896800000995d */ /* 0x010fea0003900000 */
[----:B------:R-:W4:Y:S02]  /*16880*/  @!P1 SYNCS.PHASECHK.TRANS64 P1, [R27+URZ+0x38840], R2 ;  /* 0x038840021b0095a7 */ /* 0x000f24000802007f */
[----:B----4-:R-:W-:Y:S05]  /*16890*/  @!P1 BRA `(.L_x_313) ;  /* 0xfffffffc00f09947 */ /* 0x010fea000383ffff */
[----:B------:R-:W-:Y:S05]  /*168a0*/  BRA `(.L_x_423) ;  /* 0xffffffc400cc7947 */ /* 0x000fea000383ffff */
.L_x_315:
[----:B----4-:R4:W0:Y:S02]  /*168b0*/  SYNCS.PHASECHK.TRANS64.TRYWAIT P1, [R5+URZ+0x38860], R0 ;  /* 0x03886000050075a7 */ /* 0x010824000802017f */
[----:B0-----:R-:W-:Y:S05]  /*168c0*/  @!P1 NANOSLEEP.SYNCS 0x989680 ;  /* 0x009896800000995d */ /* 0x001fea0003900000 */
[----:B------:R-:W0:Y:S02]  /*168d0*/  @!P1 SYNCS.PHASECHK.TRANS64 P1, [R5+URZ+0x38860], R0 ;  /* 0x03886000050095a7 */ /* 0x000e24000802007f */
[----:B0-----:R-:W-:Y:S05]  /*168e0*/  @!P1 BRA `(.L_x_315) ;  /* 0xfffffffc00f09947 */ /* 0x001fea000383ffff */
[----:B------:R-:W-:Y:S05]  /*168f0*/  BRA `(.L_x_424) ;  /* 0xffffffc400c87947 */ /* 0x000fea000383ffff */
.L_x_425:
        /* <DEDUP_REMOVED lines=16> */
.L_x_15825:


//--------------------- .text._ZN7cutlass13device_kernelIN5flash11enable_sm90INS1_16FlashAttnFwdSm90INS1_25CollectiveMainloopFwdSm90ILi2EN4cute5tupleIJNS5_1CILi1EEES8_S8_EEENS6_IJNS7_ILi128EEENS7_ILi80EEENS7_ILi256EEEEEELi256ENS_10bfloat16_tEfNS_4arch4Sm90ELb0ELb0ELb0ELb1ELb1ELb1ELb0ELb1ELb1ELb1ELb0ELb0EEENS1_21CollectiveEpilogueFwdINS6_IJSA_SC_SB_EEES9_SE_SG_Li256ELb1ELb1ELb0ELb0EEENS1_36VarlenDynamicPersistentTileSchedulerILi128ELi80ELi256ELi128ELb0ELb1ELb1ELb0ELb1ELb1EEEEEEEEEvNT_6ParamsE --------------------------
	.section	.text._ZN7cutlass13device_kernelIN5flash11enable_sm90INS1_16FlashAttnFwdSm90INS1_25CollectiveMainloopFwdSm90ILi2EN4cute5tupleIJNS5_1CILi1EEES8_S8_EEENS6_IJNS7_ILi128EEENS7_ILi80EEENS7_ILi256EEEEEELi256ENS_10bfloat16_tEfNS_4arch4Sm90ELb0ELb0ELb0ELb1ELb1ELb1ELb0ELb1ELb1ELb1ELb0ELb0EEENS1_21CollectiveEpilogueFwdINS6_IJSA_SC_SB_EEES9_SE_SG_Li256ELb1ELb1ELb0ELb0EEENS1_36VarlenDynamicPersistentTileSchedulerILi128ELi80ELi256ELi128ELb0ELb1ELb1ELb0ELb1ELb1EEEEEEEEEvNT_6ParamsE,"ax",@progbits
	.align	128
.text._ZN7cutlass13device_kernelIN5flash11enable_sm90INS1_16FlashAttnFwdSm90INS1_25CollectiveMainloopFwdSm90ILi2EN4cute5tupleIJNS5_1CILi1EEES8_S8_EEENS6_IJNS7_ILi128EEENS7_ILi80EEENS7_ILi256EEEEEELi256ENS_10bfloat16_tEfNS_4arch4Sm90ELb0ELb0ELb0ELb1ELb1ELb1ELb0ELb1ELb1ELb1ELb0ELb0EEENS1_21CollectiveEpilogueFwdINS6_IJSA_SC_SB_EEES9_SE_SG_Li256ELb1ELb1ELb0ELb0EEENS1_36VarlenDynamicPersistentTileSchedulerILi128ELi80ELi256ELi128ELb0ELb1ELb1ELb0ELb1ELb1EEEEEEEEEvNT_6ParamsE:
        .type           _ZN7cutlass13device_kernelIN5flash11enable_sm90INS1_16FlashAttnFwdSm90INS1_25CollectiveMainloopFwdSm90ILi2EN4cute5tupleIJNS5_1CILi1EEES8_S8_EEENS6_IJNS7_ILi128EEENS7_ILi80EEENS7_ILi256EEEEEELi256ENS_10bfloat16_tEfNS_4arch4Sm90ELb0ELb0ELb0ELb1ELb1ELb1ELb0ELb1ELb1ELb1ELb0ELb0EEENS1_21CollectiveEpilogueFwdINS6_IJSA_SC_SB_EEES9_SE_SG_Li256ELb1ELb1ELb0ELb0EEENS1_36VarlenDynamicPersistentTileSchedulerILi128ELi80ELi256ELi128ELb0ELb1ELb1ELb0ELb1ELb1EEEEEEEEEvNT_6ParamsE,@function
        .size           _ZN7cutlass13device_kernelIN5flash11enable_sm90INS1_16FlashAttnFwdSm90INS1_25CollectiveMainloopFwdSm90ILi2EN4cute5tupleIJNS5_1CILi1EEES8_S8_EEENS6_IJNS7_ILi128EEENS7_ILi80EEENS7_ILi256EEEEEELi256ENS_10bfloat16_tEfNS_4arch4Sm90ELb0ELb0ELb0ELb1ELb1ELb1ELb0ELb1ELb1ELb1ELb0ELb0EEENS1_21CollectiveEpilogueFwdINS6_IJSA_SC_SB_EEES9_SE_SG_Li256ELb1ELb1ELb0ELb0EEENS1_36VarlenDynamicPersistentTileSchedulerILi128ELi80ELi256ELi128ELb0ELb1ELb1ELb0ELb1ELb1EEEEEEEEEvNT_6ParamsE,(.L_x_15826 - _ZN7cutlass13device_kernelIN5flash11enable_sm90INS1_16FlashAttnFwdSm90INS1_25CollectiveMainloopFwdSm90ILi2EN4cute5tupleIJNS5_1CILi1EEES8_S8_EEENS6_IJNS7_ILi128EEENS7_ILi80EEENS7_ILi256EEEEEELi256ENS_10bfloat16_tEfNS_4arch4Sm90ELb0ELb0ELb0ELb1ELb1ELb1ELb0ELb1ELb1ELb1ELb0ELb0EEENS1_21CollectiveEpilogueFwdINS6_IJSA_SC_SB_EEES9_SE_SG_Li256ELb1ELb1ELb0ELb0EEENS1_36VarlenDynamicPersistentTileSchedulerILi128ELi80ELi256ELi128ELb0ELb1ELb1ELb0ELb1ELb1EEEEEEEEEvNT_6ParamsE)
        .other          _ZN7cutlass13device_kernelIN5flash11enable_sm90INS1_16FlashAttnFwdSm90INS1_25CollectiveMainloopFwdSm90ILi2EN4cute5tupleIJNS5_1CILi1EEES8_S8_EEENS6_IJNS7_ILi128EEENS7_ILi80EEENS7_ILi256EEEEEELi256ENS_10bfloat16_tEfNS_4arch4Sm90ELb0ELb0ELb0ELb1ELb1ELb1ELb0ELb1ELb1ELb1ELb0ELb0EEENS1_21CollectiveEpilogueFwdINS6_IJSA_SC_SB_EEES9_SE_SG_Li256ELb1ELb1ELb0ELb0EEENS1_36VarlenDynamicPersistentTileSchedulerILi128ELi80ELi256ELi128ELb0ELb1ELb1ELb0ELb1ELb1EEEEEEEEEvNT_6ParamsE,@"STO_CUDA_ENTRY STV_DEFAULT"
_ZN7cutlass13device_kernelIN5flash11enable_sm90INS1_16FlashAttnFwdSm90INS1_25CollectiveMainloopFwdSm90ILi2EN4cute5tupleIJNS5_1CILi1EEES8_S8_EEENS6_IJNS7_ILi128EEENS7_ILi80EEENS7_ILi256EEEEEELi256ENS_10bfloat16_tEfNS_4arch4Sm90ELb0ELb0ELb0ELb1ELb1ELb1ELb0ELb1ELb1ELb1ELb0ELb0EEENS1_21CollectiveEpilogueFwdINS6_IJSA_SC_SB_EEES9_SE_SG_Li256ELb1ELb1ELb0ELb0EEENS1_36VarlenDynamicPersistentTileSchedulerILi128ELi80ELi256ELi128ELb0ELb1ELb1ELb0ELb1ELb1EEEEEEEEEvNT_6ParamsE:
[----:B------:R-:W0:Y:S02]  /*0000*/  LDC R1, c[0x0][0x28] ;  /* 0x00000a00ff017b82 */ /* 0x000e240000000800 */
[----:B0-----:R-:W-:Y:S01]  /*0010*/  VIADD R1, R1, 0xffffff80 ;  /* 0xffffff8001017836 */ /* 0x001fe20000000000 */
[----:B------:R-:W0:Y:S01]  /*0020*/  S2R R0, SR_TID.X ;  /* 0x0000000000007919 */ /* 0x000e220000002100 */
[----:B------:R-:W-:Y:S01]  /*0030*/  ELECT P0, URZ, PT ;  /* 0x00000000003f782f */ /* 0x000fe20003800000 */
[----:B------:R-:W-:Y:S01]  /*0040*/  BSSY B0, `(.L_x_426) ;  /* 0x000000e000007945 */ /* 0x000fe20003800000 */
[----:B0-----:R-:W-:-:S05]  /*0050*/  SHF.R.U32.HI R2, RZ, 0x5, R0 ;  /* 0x00000005ff027819 */ /* 0x001fca0000011600 */
[----:B------:R-:W0:Y:S02]  /*0060*/  SHFL.IDX PT, R3, R2, RZ, 0x1f ;  /* 0x00001fff02037589 */ /* 0x000e2400000e0000 */
[----:B0-----:R-:W-:Y:S02]  /*0070*/  ISETP.EQ.AND P0, PT, R3, RZ, P0 ;  /* 0x000000ff0300720c */ /* 0x001fe40000702270 */
[----:B------:R-:W-:-:S11]  /*0080*/  SHF.R.U32.HI R3, RZ, 0x7, R0 ;  /* 0x00000007ff037819 */ /* 0x000fd60000011600 */
[----:B------:R-:W-:Y:S05]  /*0090*/  @!P0 BRA `(.L_x_427) ;  /* 0x0000000000208947 */ /* 0x000fea0003800000 */
[----:B------:R-:W-:Y:S02]  /*00a0*/  ULDC.64 UR4, c[0x0][0x198] ;  /* 0x0000660000047ab9 */ /* 0x000fe40000000a00 */
[----:B------:R-:W-:Y:S02]  /*00b0*/  UIADD3 UR6, UP0, UR4, 0x570, URZ ;  /* 0x0000057004067890 */ /* 0x000fe4000ff1e03f */
[----:B------:R-:W-:Y:S02]  /*00c0*/  UIADD3 UR4, UP1, UR4, 0x670, URZ ;  /* 0x0000067004047890 */ /* 0x000fe4000ff3e03f */
[----:B------:R-:W-:Y:S02]  /*00d0*/  UIADD3.X UR7, URZ, UR5, URZ, UP0, !UPT ;  /* 0x000000053f077290 */ /* 0x000fe400087fe43f */
[----:B------:R-:W-:-:S07]  /*00e0*/  UIADD3.X UR5, URZ, UR5, URZ, UP1, !UPT ;  /* 0x000000053f057290 */ /* 0x000fce0008ffe43f */
[----:B------:R0:W-:Y:S02]  /*00f0*/  UTMACCTL.PF [UR6] ;  /* 0x00000000060079b9 */ /* 0x0001e40008040000 */
[----:B------:R0:W-:Y:S02]  /*0100*/  UTMACCTL.PF [UR4] ;  /* 0x00000000040079b9 */ /* 0x0001e40008040000 */
[----:B0-----:R-:W-:Y:S01]  /*0110*/  NOP ;  /* 0x0000000000007918 */ /* 0x001fe20000000000 */
.L_x_427:
[----:B------:R-:W-:Y:S05]  /*0120*/  BSYNC B0 ;  /* 0x0000000000007941 */ /* 0x000fea0003800000 */
.L_x_426:
[----:B------:R-:W-:Y:S01]  /*0130*/  VOTEU.ANY UP0, P0 ;  /* 0x00000000003f7886 */ /* 0x000fe20000000100 */
[----:B------:R-:W0:Y:S01]  /*0140*/  SHFL.IDX PT, R3, R3, RZ, 0x1f ;  /* 0x00001fff03037589 */ /* 0x000e2200000e0000 */
[----:B------:R-:W-:Y:S01]  /*0150*/  UMOV UR4, 0x80 ;  /* 0x0000008000047882 */ /* 0x000fe20000000000 */
[----:B------:R-:W-:Y:S01]  /*0160*/  UMOV UR7, 0x100 ;  /* 0x0000010000077882 */ /* 0x000fe20000000000 */
[----:B------:R-:W-:Y:S01]  /*0170*/  VOTEU.ANY UP1, P0 ;  /* 0x00000000003f7886 */ /* 0x000fe20000020100 */
[----:B------:R-:W1:Y:S01]  /*0180*/  @UP0 S2UR UR8, SR_CgaCtaId ;  /* 0x00000000000809c3 */ /* 0x000e620000008800 */
[----:B------:R-:W2:Y:S01]  /*0190*/  SHFL.IDX PT, R4, R2, RZ, 0x1f ;  /* 0x00001fff02047589 */ /* 0x000ea200000e0000 */
[----:B------:R-:W-:Y:S01]  /*01a0*/  @UP0 UMOV UR6, 0x400 ;  /* 0x0000040000060882 */ /* 0x000fe20000000000 */
[----:B------:R-:W-:-:S04]  /*01b0*/  @UP0 UIADD3 UR4, -UR4, 0x100000, URZ ;  /* 0x0010000004040890 */ /* 0x000fc8000fffe13f */
[----:B------:R-:W-:Y:S02]  /*01c0*/  @UP0 USHF.L.U32 UR5, UR4, 0xb, URZ ;  /* 0x0000000b04050899 */ /* 0x000fe4000800063f */
[----:B------:R-:W-:Y:S01]  /*01d0*/  @UP0 USHF.L.U32 UR4, UR4, 0x1, URZ ;  /* 0x0000000104040899 */ /* 0x000fe2000800063f */
[----:B------:R-:W-:Y:S01]  /*01e0*/  VOTEU.ANY UP2, P0 ;  /* 0x00000000003f7886 */ /* 0x000fe20000040100 */
[----:B0-----:R-:W-:Y:S01]  /*01f0*/  R2UR UR9, R3 ;  /* 0x00000000030972ca */ /* 0x001fe200000e0000 */
[----:B-1----:R-:W-:Y:S01]  /*0200*/  @UP0 ULEA UR8, UR8, UR6, 0x18 ;  /* 0x0000000608080291 */ /* 0x002fe2000f8ec03f */
[----:B--2---:R-:W-:Y:S01]  /*0210*/  ISETP.NE.AND P1, PT, R4, RZ, PT ;  /* 0x000000ff0400720c */ /* 0x004fe20003f25270 */
[----:B------:R-:W-:-:S04]  /*0220*/  @UP0 UIADD3 UR6, -UR7, 0x100000, URZ ;  /* 0x0010000007060890 */ /* 0x000fc8000fffe13f */
[----:B------:R-:W-:Y:S02]  /*0230*/  @UP0 USHF.L.U32 UR7, UR6, 0xb, URZ ;  /* 0x0000000b06070899 */ /* 0x000fe4000800063f */
[----:B------:R-:W-:-:S04]  /*0240*/  @UP0 USHF.L.U32 UR6, UR6, 0x1, URZ ;  /* 0x0000000106060899 */ /* 0x000fc8000800063f */
[----:B------:R-:W-:Y:S01]  /*0250*/  UISETP.NE.AND UP0, UPT, UR9, URZ, UPT ;  /* 0x0000003f0900728c */ /* 0x000fe2000bf05270 */
[----:B------:R-:W0:Y:S02]  /*0260*/  FENCE.VIEW.ASYNC.S ;  /* 0x00000000000073c6 */ /* 0x000e240000000000 */
[----:B0-----:R0:W1:Y:S05]  /*0270*/  @UP1 SYNCS.EXCH.64 URZ, [UR8+0x38800], UR4 ;  /* 0x03880004083f15b2 */ /* 0x00106a0008000100 */
[----:B------:R0:W2:Y:S01]  /*0280*/  @UP2 SYNCS.EXCH.64 URZ, [UR8+0x38820], UR6 ;  /* 0x03882006083f25b2 */ /* 0x0000a20008000100 */
        /* <DEDUP_REMOVED lines=14> */
[----:B0-----:R3:W4:Y:S08]  /*0370*/  SYNCS.EXCH.64 URZ, [UR8+0x38830], UR4 ;  /* 0x03883004083f75b2 */ /* 0x0017300008000100 */
[----:B------:R3:W0:Y:S01]  /*0380*/  SYNCS.EXCH.64 URZ, [UR8+0x38840], UR6 ;  /* 0x03884006083f75b2 */ /* 0x0006220008000100 */
[----:B------:R3:W0:Y:S01]  /*0390*/  SYNCS.EXCH.64 URZ, [UR8+0x38838], UR4 ;  /* 0x03883804083f75b2 */ /* 0x0006220008000100 */
[----:B------:R3:W0:Y:S02]  /*03a0*/  SYNCS.EXCH.64 URZ, [UR8+0x38848], UR6 ;  /* 0x03884806083f75b2 */ /* 0x0006240008000100 */
[----:B---3--:R-:W-:Y:S01]  /*03b0*/  NOP ;  /* 0x0000000000007918 */ /* 0x008fe20000000000 */
.L_x_428:
[----:B------:R-:W3:Y:S01]  /*03c0*/  SHFL.IDX PT, R3, R2, RZ, 0x1f ;  /* 0x00001fff02037589 */ /* 0x000ee200000e0000 */
[----:B------:R-:W-:Y:S01]  /*03d0*/  NOP ;  /* 0x0000000000007918 */ /* 0x000fe20000000000 */
[----:B---3--:R-:W-:-:S13]  /*03e0*/  ISETP.NE.AND P0, PT, R3, RZ, PT ;  /* 0x000000ff0300720c */ /* 0x008fda0003f05270 */
        /* <DEDUP_REMOVED lines=17> */
[----:B------:R3:W0:Y:S02]  /*0500*/  SYNCS.EXCH.64 URZ, [UR8+0x38868], UR6 ;  /* 0x03886806083f75b2 */ /* 0x0006240008000100 */
[----:B---3--:R-:W-:Y:S01]  /*0510*/  NOP ;  /* 0x0000000000007918 */ /* 0x008fe20000000000 */
.L_x_429:
[----:B------:R-:W3:Y:S01]  /*0520*/  SHFL.IDX PT, R3, R2, RZ, 0x1f ;  /* 0x00001fff02037589 */ /* 0x000ee200000e0000 */
[----:B------:R-:W-:Y:S01]  /*0530*/  NOP ;  /* 0x0000000000007918 */ /* 0x000fe20000000000 */
[----:B---3--:R-:W-:-:S13]  /*0540*/  ISETP.NE.AND P0, PT, R3, RZ, PT ;  /* 0x000000ff0300720c */ /* 0x008fda0003f05270 */
        /* <DEDUP_REMOVED lines=13> */
[----:B------:R3:W0:Y:S02]  /*0620*/  SYNCS.EXCH.64 URZ, [UR6+0x38888], UR4 ;  /* 0x03888804063f75b2 */ /* 0x0006240008000100 */
[----:B---3--:R-:W-:Y:S01]  /*0630*/  NOP ;  /* 0x0000000000007918 */ /* 0x008fe20000000000 */
.L_x_430:
        /* <DEDUP_REMOVED lines=22> */
.L_x_431:
        /* <DEDUP_REMOVED lines=22> */
.L_x_432:
[----:B------:R-:W-:Y:S01]  /*0900*/  PLOP3.LUT P0, PT, PT, PT, UP0, 0x80, 0x0 ;  /* 0x000000000000781c */ /* 0x000fe20003f0f008 */
[----:B------:R-:W-:Y:S01]  /*0910*/  UMOV UR60, 0x1 ;  /* 0x00000001003c7882 */ /* 0x000fe20000000000 */
[----:B------:R-:W-:Y:S01]  /*0920*/  NOP ;  /* 0x0000000000007918 */ /* 0x000fe20000000000 */
[----:B------:R-:W-:Y:S01]  /*0930*/  USEL UR60, UR60, 0x2, !UP0 ;  /* 0x000000023c3c7887 */ /* 0x000fe2000c000000 */
[----:B------:R-:W-:Y:S01]  /*0940*/  BSSY B9, `(.L_x_433) ;  /* 0x00026dd000097945 */ /* 0x000fe20003800000 */
[----:B012-4-:R-:W-:Y:S08]  /*0950*/  BAR.SYNC.DEFER_BLOCKING 0x0 ;  /* 0x0000000000007b1d */ /* 0x017ff00000010000 */
[----:B------:R-:W-:Y:S05]  /*0960*/  @!P0 BRA `(.L_x_434) ;  /* 0x000001fc00188947 */ /* 0x000fea0003800000 */
.L_x_435:
[----:B------:R-:W-:-:S08]  /*0970*/  NOP ;  /* 0x0000000000007918 */ /* 0x000fd00000000000 */
[----:B------:R-:W0:Y:S02]  /*0980*/  USETMAXREG.TRY_ALLOC.CTAPOOL UP0, 0xe8 ;  /* 0x000000e8000079c8 */ /* 0x000e240008000600 */
[----:B0-----:R-:W-:-:S13]  /*0990*/  PLOP3.LUT P0, PT, PT, PT, UP0, 0x80, 0x0 ;  /* 0x000000000000781c */ /* 0x001fda0003f0f008 */
[----:B------:R-:W-:Y:S05]  /*09a0*/  @!P0 BRA `(.L_x_435) ;  /* 0xfffffffc00f08947 */ /* 0x000fea000383ffff */
[----:B------:R-:W0:Y:S08]  /*09b0*/  S2UR UR4, SR_CgaCtaId ;  /* 0x00000000000479c3 */ /* 0x000e300000008800 */
[----:B------:R-:W-:Y:S06]  /*09c0*/  BAR.ARV 0x8, 0x180 ;  /* 0x0206000000007b1d */ /* 0x000fec0000002000 */
[----:B------:R-:W-:-:S02]  /*09d0*/  MOV R22, 0x400 ;  /* 0x0000040000167802 */ /* 0x000fc40000000f00 */
[----:B------:R-:W-:Y:S01]  /*09e0*/  BAR.SYNC.DEFER_BLOCKING 0x5, 0x180 ;  /* 0x0146000000007b1d */ /* 0x000fe20000010000 */
[----:B0-----:R-:W-:-:S05]  /*09f0*/  IMAD.U32 R2, RZ, RZ, UR4 ;  /* 0x00000004ff027e24 */ /* 0x001fca000f8e00ff */
[----:B------:R-:W-:Y:S01]  /*0a00*/  ULDC UR4, c[0x0][0xc3c] ;  /* 0x00030f0000047ab9 */ /* 0x000fe20000000800 */
[----:B------:R-:W-:Y:S01]  /*0a10*/  LEA R22, R2, R22, 0x18 ;  /* 0x0000001602167211 */ /* 0x000fe200078ec0ff */
[----:B------:R-:W-:Y:S04]  /*0a20*/  STL [R1+0x60], R2 ;  /* 0x0000600201007387 */ /* 0x000fe80000100800 */
[----:B------:R-:W0:Y:S01]  /*0a30*/  LDS.128 R28, [R22+0x388d0] ;  /* 0x0388d000161c7984 */ /* 0x000e220000000c00 */
[----:B------:R-:W-:Y:S06]  /*0a40*/  BAR.ARV 0x4, 0x180 ;  /* 0x0106000000007b1d */ /* 0x000fec0000002000 */
[----:B0-----:R-:W-:-:S13]  /*0a50*/  ISETP.GE.AND P0, PT, R31, UR4, PT ;  /* 0x000000041f007c0c */ /* 0x001fda000bf06270 */
[----:B------:R-:W-:Y:S05]  /*0a60*/  @P0 BRA `(.L_x_436) ;  /* 0x0000026c00280947 */ /* 0x000fea0003800000 */
[----:B------:R-:W-:Y:S01]  /*0a70*/  VIADD R0, R0, 0xffffff80 ;  /* 0xffffff8000007836 */ /* 0x000fe20000000000 */
[----:B------:R-:W-:Y:S01]  /*0a80*/  R2UR UR4, R22 ;  /* 0x00000000160472ca */ /* 0x000fe200000e0000 */
[----:B------:R-:W-:Y:S01]  /*0a90*/  ULOP3.LUT UR5, UR60, 0x1, URZ, 0xfc, !UPT ;  /* 0x000000013c057892 */ /* 0x000fe2000f8efc3f */
[----:B------:R-:W-:Y:S02]  /*0aa0*/  IMAD.MOV.U32 R212, RZ, RZ, RZ ;  /* 0x000000ffffd47224 */ /* 0x000fe400078e00ff */
[----:B------:R-:W-:Y:S01]  /*0ab0*/  SHF.R.S32.HI R3, RZ, 0x1f, R0 ;  /* 0x0000001fff037819 */ /* 0x000fe20000011400 */
[----:B------:R-:W-:Y:S02]  /*0ac0*/  IMAD.MOV.U32 R224, RZ, RZ, RZ ;  /* 0x000000ffffe07224 */ /* 0x000fe400078e00ff */
[----:B------:R-:W-:Y:S01]  /*0ad0*/  IMAD.MOV.U32 R226, RZ, RZ, RZ ;  /* 0x000000ffffe27224 */ /* 0x000fe200078e00ff */
[CC--:B------:R-:W-:Y:S02]  /*0ae0*/  LEA.HI R2, R3.reuse, R0.reuse, RZ, 0x4 ;  /* 0x0000000003027211 */ /* 0x0c0fe400078f20ff */
[----:B------:R-:W-:-:S02]  /*0af0*/  LEA.HI R4, R3, R0, RZ, 0x5 ;  /* 0x0000000003047211 */ /* 0x000fc400078f28ff */
[----:B------:R-:W-:Y:S01]  /*0b00*/  SHF.R.S32.HI R7, RZ, 0x4, R2 ;  /* 0x00000004ff077819 */ /* 0x000fe20000011402 */
[----:B------:R-:W-:Y:S01]  /*0b10*/  UIADD3 UR4, UR4, 0x14400, URZ ;  /* 0x0001440004047890 */ /* 0x000fe2000fffe03f */
[----:B------:R-:W-:Y:S01]  /*0b20*/  LOP3.LUT R5, R2, 0x3fffff0, RZ, 0xc0, !PT ;  /* 0x03fffff002057812 */ /* 0x000fe200078ec0ff */
[----:B------:R-:W-:Y:S01]  /*0b30*/  IMAD.SHL.U32 R4, R4, 0x20, RZ ;  /* 0x0000002004047824 */ /* 0x000fe200078e00ff */
[----:B------:R-:W-:Y:S02]  /*0b40*/  LEA.HI R2, R2, R7, RZ, 0x1 ;  /* 0x0000000702027211 */ /* 0x000fe400078f08ff */
[----:B------:R-:W-:Y:S01]  /*0b50*/  LEA.HI R219, R3, R0, RZ, 0x3 ;  /* 0x0000000003db7211 */ /* 0x000fe200078f18ff */
[----:B------:R-:W-:Y:S01]  /*0b60*/  IMAD.IADD R5, R0, 0x1, -R5 ;  /* 0x0000000100057824 */ /* 0x000fe200078e0a05 */
[----:B------:R-:W-:Y:S02]  /*0b70*/  LOP3.LUT R4, R4, 0xfffffc00, RZ, 0xc0, !PT ;  /* 0xfffffc0004047812 */ /* 0x000fe400078ec0ff */
[----:B------:R-:W-:-:S02]  /*0b80*/  LOP3.LUT R2, R2, 0x1ffffffe, RZ, 0xc0, !PT ;  /* 0x1ffffffe02027812 */ /* 0x000fc400078ec0ff */
[----:B------:R-:W-:Y:S01]  /*0b90*/  LOP3.LUT R9, R219, 0xfffffff8, RZ, 0xc0, !PT ;  /* 0xfffffff8db097812 */ /* 0x000fe200078ec0ff */
[----:B------:R-:W-:Y:S01]  /*0ba0*/  IMAD R5, R5, 0x40, R4 ;  /* 0x0000004005057824 */ /* 0x000fe200078e0204 */
[----:B------:R-:W-:Y:S01]  /*0bb0*/  LEA.HI R3, R3, R0, RZ, 0x6 ;  /* 0x0000000003037211 */ /* 0x000fe200078f30ff */
[----:B------:R-:W-:Y:S01]  /*0bc0*/  IMAD.IADD R2, R7, 0x1, -R2 ;  /* 0x0000000107027824 */ /* 0x000fe200078e0a02 */
[----:B------:R-:W-:Y:S01]  /*0bd0*/  SHF.R.S32.HI R219, RZ, 0x3, R219 ;  /* 0x00000003ffdb7819 */ /* 0x000fe200000114db */
[----:B------:R-:W-:Y:S02]  /*0be0*/  IMAD.IADD R8, R0, 0x1, -R9 ;  /* 0x0000000100087824 */ /* 0x000fe400078e0a09 */
[----:B------:R-:W-:Y:S01]  /*0bf0*/  IMAD R0, R2, 0x8, R5 ;  /* 0x0000000802007824 */ /* 0x000fe200078e0205 */
[----:B------:R-:W-:Y:S01]  /*0c00*/  SHF.L.U32 R225, R219, 0x6, RZ ;  /* 0x00000006dbe17819 */ /* 0x000fe200000006ff */
[----:B------:R-:W-:Y:S02]  /*0c10*/  IMAD.SHL.U32 R214, R8, 0x4, RZ ;  /* 0x0000000408d67824 */ /* 0x000fe400078e00ff */
[----:B------:R-:W-:Y:S01]  /*0c20*/  IMAD.SHL.U32 R3, R3, 0x8, RZ ;  /* 0x0000000803037824 */ /* 0x000fe200078e00ff */
[----:B------:R0:W-:Y:S01]  /*0c30*/  STL [R1+0x7c], R0 ;  /* 0x00007c0001007387 */ /* 0x0001e20000100800 */
[----:B------:R-:W-:Y:S01]  /*0c40*/  VIADD R6, R219, 0x40 ;  /* 0x00000040db067836 */ /* 0x000fe20000000000 */
[----:B------:R-:W-:Y:S01]  /*0c50*/  LOP3.LUT R225, R225, 0x1c0, RZ, 0xc0, !PT ;  /* 0x000001c0e1e17812 */ /* 0x000fe200078ec0ff */
[C---:B------:R-:W-:Y:S01]  /*0c60*/  VIADD R220, R214.reuse, 0x40 ;  /* 0x00000040d6dc7836 */ /* 0x040fe20000000000 */
[----:B------:R-:W-:Y:S01]  /*0c70*/  STL [R1+0x68], R8 ;  /* 0x0000680801007387 */ /* 0x000fe20000100800 */
[----:B------:R-:W-:Y:S01]  /*0c80*/  IMAD.U32 R2, RZ, RZ, UR4 ;  /* 0x00000004ff027e24 */ /* 0x000fe2000f8e00ff */
[----:B------:R-:W-:Y:S01]  /*0c90*/  LOP3.LUT R229, R3, 0xfffffe00, RZ, 0xc0, !PT ;  /* 0xfffffe0003e57812 */ /* 0x000fe200078ec0ff */
[----:B------:R-:W-:Y:S01]  /*0ca0*/  IMAD.IADD R213, R214, 0x1, R220 ;  /* 0x00000001d6d57824 */ /* 0x000fe200078e02dc */
[----:B------:R-:W-:Y:S01]  /*0cb0*/  STL [R1+0x74], RZ ;  /* 0x000074ff01007387 */ /* 0x000fe20000100800 */
[----:B------:R-:W-:Y:S01]  /*0cc0*/  SHF.R.S32.HI R3, RZ, 0x1f, R6 ;  /* 0x0000001fff037819 */ /* 0x000fe20000011406 */
[----:B0-----:R-:W-:-:S02]  /*0cd0*/  IMAD.U32 R0, RZ, RZ, UR5 ;  /* 0x00000005ff007e24 */ /* 0x001fc4000f8e00ff */
[----:B------:R-:W-:Y:S01]  /*0ce0*/  VIADD R0, R219, 0x20 ;  /* 0x00000020db007836 */ /* 0x000fe20000000000 */
[----:B------:R-:W-:Y:S01]  /*0cf0*/  STL [R1+0x50], RZ ;  /* 0x000050ff01007387 */ /* 0x000fe20000100800 */
[----:B------:R-:W-:Y:S01]  /*0d00*/  LEA.HI R3, R3, R6, RZ, 0x3 ;  /* 0x0000000603037211 */ /* 0x000fe200078f18ff */
[----:B------:R-:W-:Y:S02]  /*0d10*/  IMAD.SHL.U32 R16, R8, 0x8, RZ ;  /* 0x0000000808107824 */ /* 0x000fe400078e00ff */
[----:B------:R-:W-:Y:S01]  /*0d20*/  SHF.R.S32.HI R5, RZ, 0x1f, R0 ;  /* 0x0000001fff057819 */ /* 0x000fe20000011400 */
[----:B------:R0:W-:Y:S01]  /*0d30*/  STL [R1+0x70], R2 ;  /* 0x0000700201007387 */ /* 0x0001e20000100800 */
[----:B------:R-:W-:Y:S01]  /*0d40*/  IMAD.SHL.U32 R3, R3, 0x40, RZ ;  /* 0x0000004003037824 */ /* 0x000fe200078e00ff */
[----:B------:R-:W-:Y:S01]  /*0d50*/  SHF.R.S32.HI R17, RZ, 0x1f, R16 ;  /* 0x0000001fff117819 */ /* 0x000fe20000011410 */
[----:B------:R-:W-:Y:S01]  /*0d60*/  VIADD R18, R16, 0x80 ;  /* 0x0000008010127836 */ /* 0x000fe20000000000 */
[----:B------:R-:W-:Y:S01]  /*0d70*/  LEA.HI R5, R5, R0, RZ, 0x3 ;  /* 0x0000000005057211 */ /* 0x000fe200078f18ff */
[----:B------:R-:W-:-:S02]  /*0d80*/  IMAD.SHL.U32 R0, R0, 0x40, RZ ;  /* 0x0000004000007824 */ /* 0x000fc400078e00ff */
[----:B------:R-:W-:Y:S01]  /*0d90*/  VIADD R19, R16, 0xc0 ;  /* 0x000000c010137836 */ /* 0x000fe20000000000 */
[----:B------:R-:W-:Y:S01]  /*0da0*/  SHF.R.S32.HI R218, RZ, 0x1f, R18 ;  /* 0x0000001fffda7819 */ /* 0x000fe20000011412 */
[----:B------:R-:W-:Y:S01]  /*0db0*/  IMAD.SHL.U32 R5, R5, 0x40, RZ ;  /* 0x0000004005057824 */ /* 0x000fe200078e00ff */
[----:B------:R-:W-:Y:S01]  /*0dc0*/  LOP3.LUT R4, R0, 0x1c0, RZ, 0xc0, !PT ;  /* 0x000001c000047812 */ /* 0x000fe200078ec0ff */
[----:B0-----:R-:W-:Y:S01]  /*0dd0*/  IMAD.SHL.U32 R2, R6, 0x40, RZ ;  /* 0x0000004006027824 */ /* 0x001fe200078e00ff */
[----:B------:R-:W-:Y:S01]  /*0de0*/  SHF.R.U32.HI R0, RZ, 0x3, R225 ;  /* 0x00000003ff007819 */ /* 0x000fe200000116e1 */
[C---:B------:R-:W-:Y:S01]  /*0df0*/  VIADD R221, R214.reuse, 0x20 ;  /* 0x00000020d6dd7836 */ /* 0x040fe20000000000 */
[----:B------:R-:W-:Y:S01]  /*0e00*/  SHF.R.S32.HI R0, RZ, 0x1f, R213 ;  /* 0x0000001fff007819 */ /* 0x000fe200000114d5 */
[----:B------:R-:W-:Y:S01]  /*0e10*/  VIADD R222, R214, 0x60 ;  /* 0x00000060d6de7836 */ /* 0x000fe20000000000 */
[----:B------:R-:W-:Y:S02]  /*0e20*/  LOP3.LUT R2, R2, 0x1c0, RZ, 0xc0, !PT ;  /* 0x000001c002027812 */ /* 0x000fe400078ec0ff */
[----:B------:R-:W-:-:S02]  /*0e30*/  LEA.HI R0, R0, R213, RZ, 0x3 ;  /* 0x000000d500007211 */ /* 0x000fc400078f18ff */
[----:B------:R-:W-:Y:S02]  /*0e40*/  SHF.R.U32.HI R6, RZ, 0x3, R4 ;  /* 0x00000003ff067819 */ /* 0x000fe40000011604 */
[----:B------:R-:W-:Y:S02]  /*0e50*/  SHF.R.U32.HI R4, RZ, 0x3, R2 ;  /* 0x00000003ff047819 */ /* 0x000fe40000011602 */
[----:B------:R-:W-:Y:S02]  /*0e60*/  LOP3.LUT R23, R0, 0xfffffff8, RZ, 0xc0, !PT ;  /* 0xfffffff800177812 */ /* 0x000fe400078ec0ff */
[----:B------:R-:W-:Y:S02]  /*0e70*/  LOP3.LUT R2, R5, 0xfffffe00, RZ, 0xc0, !PT ;  /* 0xfffffe0005027812 */ /* 0x000fe400078ec0ff */
[----:B------:R-:W-:Y:S02]  /*0e80*/  LOP3.LUT R0, R3, 0xfffffe00, RZ, 0xc0, !PT ;  /* 0xfffffe0003007812 */ /* 0x000fe400078ec0ff */
[----:B------:R-:W-:Y:S01]  /*0e90*/  SHF.R.S32.HI R217, RZ, 0x1f, R19 ;  /* 0x0000001fffd97819 */ /* 0x000fe20000011413 */
[----:B------:R0:W-:Y:S01]  /*0ea0*/  STL [R1+0x58], R2 ;  /* 0x0000580201007387 */ /* 0x0001e20000100800 */
[----:B------:R-:W-:-:S03]  /*0eb0*/  SHF.R.S32.HI R216, RZ, 0x1f, R23 ;  /* 0x0000001fffd87819 */ /* 0x000fc60000011417 */
[----:B------:R0:W-:Y:S04]  /*0ec0*/  STL [R1+0x54], R0 ;  /* 0x0000540001007387 */ /* 0x0001e80000100800 */
.L_x_674:
[----:B01-34-:R-:W0:Y:S01]  /*0ed0*/  LDC.64 R2, c[0x0][0xc88] ;  /* 0x00032200ff027b82 */ /* 0x01be220000000a00 */
[----:B------:R-:W-:Y:S01]  /*0ee0*/  ULDC.64 UR10, c[0x0][0x208] ;  /* 0x00008200000a7ab9 */ /* 0x000fe20000000a00 */
[----:B------:R-:W-:Y:S01]  /*0ef0*/  ULDC.64 UR4, c[0x0][0xa28] ;  /* 0x00028a0000047ab9 */ /* 0x000fe20000000a00 */
[----:B------:R-:W-:Y:S01]  /*0f00*/  ULDC.64 UR8, c[0x0][0xa18] ;  /* 0x0002860000087ab9 */ /* 0x000fe20000000a00 */
[----:B------:R-:W-:Y:S01]  /*0f10*/  ULDC.64 UR6, c[0x0][0xa08] ;  /* 0x0002820000067ab9 */ /* 0x000fe20000000a00 */
[----:B0-----:R-:W-:-:S05]  /*0f20*/  IMAD.WIDE R2, R31, 0x4, R2 ;  /* 0x000000041f027825 */ /* 0x001fca00078e0202 */
[----:B------:R-:W2:Y:S01]  /*0f30*/  LDG.E R8, desc[UR10][R2.64] ;  /* 0x0000000a02087981 */ /* 0x000ea2000c1e1900 */
[----:B------:R-:W-:Y:S01]  /*0f40*/  ISETP.NE.U32.AND P2, PT, RZ, UR4, PT ;  /* 0x00000004ff007c0c */ /* 0x000fe2000bf45070 */
[----:B------:R-:W-:Y:S01]  /*0f50*/  IMAD.MOV.U32 R120, RZ, RZ, RZ ;  /* 0x000000ffff787224 */ /* 0x000fe200078e00ff */
[----:B------:R-:W-:Y:S02]  /*0f60*/  ISETP.NE.U32.AND P1, PT, RZ, UR8, PT ;  /* 0x00000008ff007c0c */ /* 0x000fe4000bf25070 */
[----:B------:R-:W-:Y:S02]  /*0f70*/  ISETP.NE.AND.EX P2, PT, RZ, UR5, PT, P2 ;  /* 0x00000005ff007c0c */ /* 0x000fe4000bf45320 */
[----:B------:R-:W-:Y:S02]  /*0f80*/  ISETP.NE.AND.EX P1, PT, RZ, UR9, PT, P1 ;  /* 0x00000009ff007c0c */ /* 0x000fe4000bf25310 */
[----:B------:R-:W-:-:S04]  /*0f90*/  ISETP.NE.U32.AND P0, PT, RZ, UR6, PT ;  /* 0x00000006ff007c0c */ /* 0x000fc8000bf05070 */
[----:B------:R-:W-:Y:S02]  /*0fa0*/  ISETP.NE.AND.EX P0, PT, RZ, UR7, PT, P0 ;  /* 0x00000007ff007c0c */ /* 0x000fe4000bf05300 */
[----:B--2---:R-:W-:Y:S01]  /*0fb0*/  SHF.R.S32.HI R0, RZ, 0x1f, R8 ;  /* 0x0000001fff007819 */ /* 0x004fe20000011408 */
[----:B------:R0:W-:Y:S02]  /*0fc0*/  STL [R1+0x64], R8 ;  /* 0x0000640801007387 */ /* 0x0001e40000100800 */
[C---:B------:R-:W-:Y:S01]  /*0fd0*/  @P2 LEA R2, P3, R8.reuse, UR4, 0x2 ;  /* 0x0000000408022c11 */ /* 0x040fe2000f8610ff */
[----:B------:R-:W-:Y:S01]  /*0fe0*/  ULDC UR4, c[0x0][0x288] ;  /* 0x0000a20000047ab9 */ /* 0x000fe20000000800 */
[C-C-:B------:R-:W-:Y:S01]  /*0ff0*/  SHF.L.U64.HI R27, R8.reuse, 0x2, R0.reuse ;  /* 0x00000002081b7819 */ /* 0x140fe20000010200 */
[----:B------:R0:W-:Y:S01]  /*1000*/  STL [R1+0x78], R29 ;  /* 0x0000781d01007387 */ /* 0x0001e20000100800 */
[C---:B------:R-:W-:Y:S01]  /*1010*/  @P2 LEA.HI.X R3, R8.reuse, UR5, R0, 0x2, P3 ;  /* 0x0000000508032c11 */ /* 0x040fe200098f1400 */
[----:B------:R-:W-:Y:S01]  /*1020*/  IMAD.MOV.U32 R0, RZ, RZ, RZ ;  /* 0x000000ffff007224 */ /* 0x000fe200078e00ff */
[----:B------:R-:W-:Y:S01]  /*1030*/  MOV R140, UR4 ;  /* 0x00000004008c7c02 */ /* 0x000fe20008000f00 */
[----:B------:R0:W-:Y:S01]  /*1040*/  STL [R1+0x6c], R30 ;  /* 0x00006c1e01007387 */ /* 0x0001e20000100800 */
[----:B------:R-:W-:Y:S01]  /*1050*/  IMAD.SHL.U32 R26, R8, 0x4, RZ ;  /* 0x00000004081a7824 */ /* 0x000fe200078e00ff */
[----:B------:R-:W-:-:S02]  /*1060*/  ULDC.64 UR4, c[0x0][0x418] ;  /* 0x0001060000047ab9 */ /* 0x000fc40000000a00 */
[----:B------:R-:W-:Y:S01]  /*1070*/  UISETP.NE.U32.AND UP0, UPT, UR4, URZ, UPT ;  /* 0x0000003f0400728c */ /* 0x000fe2000bf05070 */
[----:B------:R0:W5:Y:S01]  /*1080*/  @P2 LDG.E R0, desc[UR10][R2.64] ;  /* 0x0000000a02002981 */ /* 0x000162000c1e1900 */
[C---:B------:R-:W-:Y:S01]  /*1090*/  @P1 IADD3 R4, P2, R26.reuse, UR8, RZ ;  /* 0x000000081a041c10 */ /* 0x040fe2000ff5e0ff */
[----:B------:R-:W-:Y:S01]  /*10a0*/  ULDC UR4, c[0x0][0x424] ;  /* 0x0001090000047ab9 */ /* 0x000fe20000000800 */
[----:B------:R-:W-:Y:S01]  /*10b0*/  IADD3 R6, P4, R26, UR6, RZ ;  /* 0x000000061a067c10 */ /* 0x000fe2000ff9e0ff */
[----:B------:R-:W-:Y:S01]  /*10c0*/  UISETP.NE.AND.EX UP0, UPT, UR5, URZ, UPT, UP0 ;  /* 0x0000003f0500728c */ /* 0x000fe2000bf05300 */
[C---:B------:R-:W-:Y:S01]  /*10d0*/  @P1 IADD3.X R5, R27.reuse, UR9, RZ, P2, !PT ;  /* 0x000000091b051c10 */ /* 0x040fe200097fe4ff */
[----:B------:R-:W-:Y:S01]  /*10e0*/  ULDC.64 UR8, c[0x0][0xa20] ;  /* 0x0002880000087ab9 */ /* 0x000fe20000000a00 */
[----:B------:R-:W-:Y:S01]  /*10f0*/  IADD3.X R7, R27, UR7, RZ, P4, !PT ;  /* 0x000000071b077c10 */ /* 0x000fe2000a7fe4ff */
[----:B------:R-:W-:Y:S01]  /*1100*/  USEL UR4, UR4, 0x1, UP0 ;  /* 0x0000000104047887 */ /* 0x000fe20008000000 */
[----:B------:R-:W-:Y:S01]  /*1110*/  ISETP.NE.U32.AND P2, PT, RZ, UR8, PT ;  /* 0x00000008ff007c0c */ /* 0x000fe2000bf45070 */
[----:B------:R-:W-:Y:S01]  /*1120*/  ULDC UR5, c[0x0][0x2f0] ;  /* 0x0000bc0000057ab9 */ /* 0x000fe20000000800 */
[----:B------:R0:W5:Y:S01]  /*1130*/  @P1 LDG.E R140, desc[UR10][R4.64] ;  /* 0x0000000a048c1981 */ /* 0x000162000c1e1900 */
[----:B------:R-:W-:Y:S01]  /*1140*/  UIMAD UR4, UR4, UR5, URZ ;  /* 0x00000005040472a4 */ /* 0x000fe2000f8e023f */
[----:B------:R-:W-:-:S02]  /*1150*/  ISETP.NE.AND.EX P2, PT, RZ, UR9, PT, P2 ;  /* 0x00000009ff007c0c */ /* 0x000fc4000bf45320 */
[----:B------:R0:W5:Y:S01]  /*1160*/  @P0 LDG.E R120, desc[UR10][R6.64] ;  /* 0x0000000a06780981 */ /* 0x000162000c1e1900 */
[----:B------:R-:W-:Y:S01]  /*1170*/  ULDC UR5, c[0x0][0x348] ;  /* 0x0000d20000057ab9 */ /* 0x000fe20000000800 */
[----:B------:R-:W-:Y:S01]  /*1180*/  IMAD.MOV.U32 R91, RZ, RZ, R8 ;  /* 0x000000ffff5b7224 */ /* 0x000fe200078e0008 */
[----:B------:R-:W-:Y:S08]  /*1190*/  @P1 BRA `(.L_x_437) ;  /* 0x0000000000281947 */ /* 0x000ff00003800000 */
[----:B------:R-:W-:Y:S02]  /*11a0*/  ULDC.64 UR6, c[0x0][0xa00] ;  /* 0x0002800000067ab9 */ /* 0x000fe40000000a00 */
[----:B------:R-:W-:-:S04]  /*11b0*/  ISETP.NE.U32.AND P1, PT, RZ, UR6, PT ;  /* 0x00000006ff007c0c */ /* 0x000fc8000bf25070 */
[----:B------:R-:W-:-:S13]  /*11c0*/  ISETP.NE.AND.EX P1, PT, RZ, UR7, PT, P1 ;  /* 0x00000007ff007c0c */ /* 0x000fda000bf25310 */
[----:B------:R-:W-:Y:S05]  /*11d0*/  @!P1 BRA `(.L_x_437) ;  /* 0x0000000000189947 */ /* 0x000fea0003800000 */
[----:B0-----:R-:W0:Y:S01]  /*11e0*/  LDC.64 R2, c[0x0][0xa00] ;  /* 0x00028000ff027b82 */ /* 0x001e220000000a00 */
[----:B------:R-:W-:Y:S01]  /*11f0*/  ULDC.64 UR6, c[0x0][0x208] ;  /* 0x0000820000067ab9 */ /* 0x000fe20000000a00 */
[----:B0-----:R-:W-:-:S05]  /*1200*/  IMAD.WIDE R2, R91, 0x4, R2 ;  /* 0x000000045b027825 */ /* 0x001fca00078e0202 */
[----:B-----5:R-:W2:Y:S04]  /*1210*/  LDG.E R140, desc[UR6][R2.64] ;  /* 0x00000006028c7981 */ /* 0x020ea8000c1e1900 */
[----:B------:R-:W2:Y:S02]  /*1220*/  LDG.E R5, desc[UR6][R2.64+0x4] ;  /* 0x0000040602057981 */ /* 0x000ea4000c1e1900 */
[----:B--2---:R-:W-:-:S07]  /*1230*/  IMAD.IADD R140, R5, 0x1, -R140 ;  /* 0x00000001058c7824 */ /* 0x004fce00078e0a8c */
.L_x_437:
[----:B------:R-:W-:Y:S02]  /*1240*/  IMAD.U32 R24, RZ, RZ, UR5 ;  /* 0x00000005ff187e24 */ /* 0x000fe4000f8e00ff */
[----:B------:R-:W-:Y:S01]  /*1250*/  IMAD.U32 R25, RZ, RZ, UR4 ;  /* 0x00000004ff197e24 */ /* 0x000fe2000f8e00ff */
[----:B------:R-:W-:Y:S06]  /*1260*/  @!P2 BRA `(.L_x_438) ;  /* 0x000000000014a947 */ /* 0x000fec0003800000 */
[----:B0-----:R-:W-:Y:S01]  /*1270*/  IADD3 R2, P0, R26, UR8, RZ ;  /* 0x000000081a027c10 */ /* 0x001fe2000ff1e0ff */
[----:B------:R-:W-:-:S03]  /*1280*/  ULDC.64 UR4, c[0x0][0x208] ;  /* 0x0000820000047ab9 */ /* 0x000fc60000000a00 */
[----:B------:R-:W-:-:S05]  /*1290*/  IADD3.X R3, R27, UR9, RZ, P0, !PT ;  /* 0x000000091b037c10 */ /* 0x000fca00087fe4ff */
[----:B------:R1:W5:Y:S01]  /*12a0*/  LDG.E R25, desc[UR4][R2.64] ;  /* 0x0000000402197981 */ /* 0x000362000c1e1900 */
[----:B------:R-:W-:Y:S05]  /*12b0*/  BRA `(.L_x_439) ;  /* 0x0000000000147947 */ /* 0x000fea0003800000 */
.L_x_438:
[----:B------:R-:W-:Y:S05]  /*12c0*/  @!P0 BRA `(.L_x_439) ;  /* 0x0000000000108947 */ /* 0x000fea0003800000 */
[----:B------:R-:W-:Y:S02]  /*12d0*/  ULDC.64 UR4, c[0x0][0x208] ;  /* 0x0000820000047ab9 */ /* 0x000fe40000000a00 */
[----:B0-----:R-:W2:Y:S04]  /*12e0*/  LDG.E R2, desc[UR4][R6.64] ;  /* 0x0000000406027981 */ /* 0x001ea8000c1e1900 */
[----:B------:R-:W2:Y:S02]  /*12f0*/  LDG.E R25, desc[UR4][R6.64+0x4] ;  /* 0x0000040406197981 */ /* 0x000ea4000c1e1900 */
[----:B--2---:R-:W-:-:S07]  /*1300*/  IMAD.IADD R25, R25, 0x1, -R2 ;  /* 0x0000000119197824 */ /* 0x004fce00078e0a02 */
.L_x_439:
[----:B------:R-:W-:Y:S01]  /*1310*/  ULDC.64 UR4, c[0x0][0xa10] ;  /* 0x0002840000047ab9 */ /* 0x000fe20000000a00 */
[----:B------:R-:W-:Y:S01]  /*1320*/  ULDC.64 UR6, c[0x0][0x208] ;  /* 0x0000820000067ab9 */ /* 0x000fe20000000a00 */
[----:B------:R-:W-:-:S04]  /*1330*/  ISETP.NE.U32.AND P0, PT, RZ, UR4, PT ;  /* 0x00000004ff007c0c */ /* 0x000fc8000bf05070 */
[----:B------:R-:W-:Y:S01]  /*1340*/  ISETP.NE.AND.EX P0, PT, RZ, UR5, PT, P0 ;  /* 0x00000005ff007c0c */ /* 0x000fe2000bf05300 */
[----:B0----5:R-:W-:Y:S01]  /*1350*/  IMAD.IADD R8, R25, 0x1, -R0 ;  /* 0x0000000119087824 */ /* 0x021fe200078e0a00 */
[----:B------:R-:W-:-:S11]  /*1360*/  ULDC.64 UR4, c[0x0][0xa30] ;  /* 0x00028c0000047ab9 */ /* 0x000fd60000000a00 */
[----:B-1----:R-:W0:Y:S02]  /*1370*/  @P0 LDC.64 R2, c[0x0][0xa10] ;  /* 0x00028400ff020b82 */ /* 0x002e240000000a00 */
[----:B0-----:R-:W-:-:S05]  /*1380*/  @P0 IMAD.WIDE R2, R91, 0x4, R2 ;  /* 0x000000045b020825 */ /* 0x001fca00078e0202 */
[----:B------:R-:W2:Y:S04]  /*1390*/  @P0 LDG.E R6, desc[UR6][R2.64] ;  /* 0x0000000602060981 */ /* 0x000ea8000c1e1900 */
[----:B------:R-:W2:Y:S01]  /*13a0*/  @P0 LDG.E R7, desc[UR6][R2.64+0x4] ;  /* 0x0000040602070981 */ /* 0x000ea2000c1e1900 */
[----:B------:R-:W-:Y:S01]  /*13b0*/  IMAD.MOV R116, RZ, RZ, -R8 ;  /* 0x000000ffff747224 */ /* 0x000fe200078e0a08 */
[----:B------:R-:W-:Y:S01]  /*13c0*/  ISETP.NE.U32.AND P1, PT, RZ, UR4, PT ;  /* 0x00000004ff007c0c */ /* 0x000fe2000bf25070 */
[----:B------:R-:W-:-:S03]  /*13d0*/  IMAD.MOV.U32 R136, RZ, RZ, R25 ;  /* 0x000000ffff887224 */ /* 0x000fc600078e0019 */
[----:B------:R-:W-:Y:S02]  /*13e0*/  VIMNMX R116, RZ, R116, !PT ;  /* 0x00000074ff747248 */ /* 0x000fe40007fe0100 */
[----:B------:R-:W-:-:S13]  /*13f0*/  ISETP.NE.AND.EX P1, PT, RZ, UR5, PT, P1 ;  /* 0x00000005ff007c0c */ /* 0x000fda000bf25310 */
[----:B------:R-:W-:-:S04]  /*1400*/  @P1 IADD3 R4, P2, R26, UR4, RZ ;  /* 0x000000041a041c10 */ /* 0x000fc8000ff5e0ff */
[----:B------:R-:W-:-:S05]  /*1410*/  @P1 IADD3.X R5, R27, UR5, RZ, P2, !PT ;  /* 0x000000051b051c10 */ /* 0x000fca00097fe4ff */
[----:B------:R0:W5:Y:S01]  /*1420*/  @P1 LDG.E R136, desc[UR6][R4.64] ;  /* 0x0000000604881981 */ /* 0x000162000c1e1900 */
[----:B--2---:R-:W-:-:S04]  /*1430*/  @P0 IMAD.IADD R24, R7, 0x1, -R6 ;  /* 0x0000000107180824 */ /* 0x004fc800078e0a06 */
[----:B------:R-:W-:-:S04]  /*1440*/  IMAD.IADD R180, R8, 0x1, R24 ;  /* 0x0000000108b47824 */ /* 0x000fc800078e0218 */
[----:B------:R-:W-:-:S04]  /*1450*/  VIADD R0, R180, 0x4f ;  /* 0x0000004fb4007836 */ /* 0x000fc80000000000 */
[----:B------:R-:W-:-:S05]  /*1460*/  IMAD.HI R0, R0, 0x66666667, RZ ;  /* 0x6666666700007827 */ /* 0x000fca00078e02ff */
[----:B------:R-:W-:-:S04]  /*1470*/  SHF.R.U32.HI R223, RZ, 0x1f, R0 ;  /* 0x0000001fffdf7819 */ /* 0x000fc80000011600 */
[----:B------:R-:W-:-:S05]  /*1480*/  LEA.HI.SX32 R223, R0, R223, 0x1b ;  /* 0x000000df00df7211 */ /* 0x000fca00078fdaff */
[----:B------:R-:W-:-:S05]  /*1490*/  IMAD R3, R223, 0x50, -R8 ;  /* 0x00000050df037824 */ /* 0x000fca00078e0a08 */
[----:B------:R-:W-:-:S04]  /*14a0*/  VIMNMX R3, R3, R24, PT ;  /* 0x0000001803037248 */ /* 0x000fc80003fe0100 */
[----:B------:R-:W-:Y:S01]  /*14b0*/  ISETP.GT.AND P0, PT, R3, R116, PT ;  /* 0x000000740300720c */ /* 0x000fe20003f04270 */
[----:B------:R-:W-:-:S05]  /*14c0*/  IMAD.WIDE.U32 R116, R116, -0x33333333, RZ ;  /* 0xcccccccd74747825 */ /* 0x000fca00078e00ff */
[----:B------:R-:W-:-:S05]  /*14d0*/  SHF.R.U32.HI R116, RZ, 0x6, R117 ;  /* 0x00000006ff747819 */ /* 0x000fca0000011675 */
[----:B------:R-:W-:Y:S02]  /*14e0*/  IMAD.MOV.U32 R2, RZ, RZ, R116 ;  /* 0x000000ffff027224 */ /* 0x000fe400078e0074 */
[----:B------:R-:W-:-:S04]  /*14f0*/  @P0 VIADD R0, R3, 0x4f ;  /* 0x0000004f03000836 */ /* 0x000fc80000000000 */
[----:B------:R-:W-:-:S05]  /*1500*/  @P0 IMAD.HI R0, R0, 0x66666667, RZ ;  /* 0x6666666700000827 */ /* 0x000fca00078e02ff */
[----:B------:R-:W-:-:S04]  /*1510*/  @P0 SHF.R.U32.HI R3, RZ, 0x1f, R0 ;  /* 0x0000001fff030819 */ /* 0x000fc80000011600 */
[----:B------:R-:W-:Y:S02]  /*1520*/  @P0 LEA.HI.SX32 R2, R0, R3, 0x1b ;  /* 0x0000000300020211 */ /* 0x000fe400078fdaff */
[----:B------:R-:W-:Y:S02]  /*1530*/  PLOP3.LUT P0, PT, PT, PT, PT, 0x80, 0x0 ;  /* 0x000000000000781c */ /* 0x000fe40003f0f070 */
[----:B------:R-:W-:-:S13]  /*1540*/  ISETP.GT.AND P1, PT, R2, R116, PT ;  /* 0x000000740200720c */ /* 0x000fda0003f24270 */
[----:B0-----:R-:W-:Y:S05]  /*1550*/  @!P1 BRA `(.L_x_440) ;  /* 0x0000009800f49947 */ /* 0x001fea0003800000 */
[----:B------:R-:W-:Y:S01]  /*1560*/  VIADD R0, R22, 0x24400 ;  /* 0x0002440016007836 */ /* 0x000fe20000000000 */
[----:B------:R-:W-:Y:S04]  /*1570*/  BSSY B6, `(.L_x_441) ;  /* 0x0000013000067945 */ /* 0x000fe80003800000 */
[----:B------:R-:W-:-:S13]  /*1580*/  LOP3.LUT P0, RZ, R0, 0x3ff, RZ, 0xc0, !PT ;  /* 0x000003ff00ff7812 */ /* 0x000fda000780c0ff */
[----:B------:R-:W-:Y:S05]  /*1590*/  @!P0 BRA `(.L_x_442) ;  /* 0x0000000000408947 */ /* 0x000fea0003800000 */
        /* <DEDUP_REMOVED lines=15> */
[----:B-1---5:R-:W-:Y:S05]  /*1690*/  CALL.ABS.NOINC R14 ;  /* 0x000000000e007343 */ /* 0x022fea0003c00000 */
.L_x_442:
[----:B------:R-:W-:Y:S05]  /*16a0*/  BSYNC B6 ;  /* 0x0000000000067941 */ /* 0x000fea0003800000 */
.L_x_441:
        /* <DEDUP_REMOVED lines=19> */
[----:B-1---5:R-:W-:Y:S05]  /*17e0*/  CALL.ABS.NOINC R14 ;  /* 0x000000000e007343 */ /* 0x022fea0003c00000 */
.L_x_444:
[----:B------:R-:W-:Y:S05]  /*17f0*/  BSYNC B6 ;  /* 0x0000000000067941 */ /* 0x000fea0003800000 */
.L_x_443:
[----:B------:R-:W2:Y:S01]  /*1800*/  LDL R32, [R1+0x58] ;  /* 0x0000580001207983 */ /* 0x000ea20000100800 */
[----:B------:R-:W-:-:S03]  /*1810*/  ULDC.64 UR4, c[0x0][0x9f8] ;  /* 0x00027e0000047ab9 */ /* 0x000fc60000000a00 */
[----:B------:R-:W3:Y:S01]  /*1820*/  LDL R28, [R1+0x54] ;  /* 0x00005400011c7983 */ /* 0x000ee20000100800 */
[----:B------:R-:W-:Y:S01]  /*1830*/  ISETP.NE.U32.AND P0, PT, RZ, UR4, PT ;  /* 0x00000004ff007c0c */ /* 0x000fe2000bf05070 */
[----:B------:R-:W-:Y:S01]  /*1840*/  ULDC.64 UR6, c[0x0][0x208] ;  /* 0x0000820000067ab9 */ /* 0x000fe20000000a00 */
[----:B------:R-:W0:Y:S01]  /*1850*/  LDC R115, c[0x0][0x3f4] ;  /* 0x0000fd00ff737b82 */ /* 0x000e220000000800 */
[----:B------:R-:W4:Y:S01]  /*1860*/  LDL R11, [R1+0x68] ;  /* 0x00006800010b7983 */ /* 0x000f220000100800 */
[----:B------:R-:W-:-:S06]  /*1870*/  ISETP.NE.AND.EX P0, PT, RZ, UR5, PT, P0 ;  /* 0x00000005ff007c0c */ /* 0x000fcc000bf05300 */
[----:B------:R-:W1:Y:S07]  /*1880*/  LDC.64 R98, c[0x0][0x3f8] ;  /* 0x0000fe00ff627b82 */ /* 0x000e6e0000000a00 */
[----:B------:R-:W-:Y:S01]  /*1890*/  @P0 IADD3 R4, P1, R26, UR4, RZ ;  /* 0x000000041a040c10 */ /* 0x000fe2000ff3e0ff */
[----:B------:R-:W0:Y:S01]  /*18a0*/  LDC.64 R92, c[0x0][0x408] ;  /* 0x00010200ff5c7b82 */ /* 0x000e220000000a00 */
[----:B------:R-:W-:Y:S02]  /*18b0*/  ULDC UR4, c[0x0][0x2f4] ;  /* 0x0000bd0000047ab9 */ /* 0x000fe40000000800 */
[----:B------:R-:W-:-:S05]  /*18c0*/  @P0 IADD3.X R5, R27, UR5, RZ, P1, !PT ;  /* 0x000000051b050c10 */ /* 0x000fca0008ffe4ff */
[----:B------:R0:W4:Y:S01]  /*18d0*/  @P0 LDG.E R91, desc[UR6][R4.64] ;  /* 0x00000006045b0981 */ /* 0x000122000c1e1900 */
[----:B------:R-:W-:Y:S01]  /*18e0*/  ISETP.GE.AND P1, PT, R213, UR4, PT ;  /* 0x00000004d5007c0c */ /* 0x000fe2000bf26270 */
[C---:B------:R-:W-:Y:S01]  /*18f0*/  VIADD R34, R219.reuse, 0x40 ;  /* 0x00000040db227836 */ /* 0x040fe20000000000 */
[----:B------:R-:W-:Y:S01]  /*1900*/  ISETP.GE.AND P0, PT, R16, UR4, PT ;  /* 0x0000000410007c0c */ /* 0x000fe2000bf06270 */
[C---:B------:R-:W-:Y:S01]  /*1910*/  VIADD R21, R219.reuse, 0x40 ;  /* 0x00000040db157836 */ /* 0x040fe20000000000 */
[----:B------:R-:W-:Y:S01]  /*1920*/  SEL R3, RZ, 0xffffffff, P1 ;  /* 0xffffffffff037807 */ /* 0x000fe20000800000 */
[----:B------:R-:W-:Y:S01]  /*1930*/  IMAD.SHL.U32 R34, R34, 0x40, RZ ;  /* 0x0000004022227824 */ /* 0x000fe200078e00ff */
[----:B------:R-:W-:Y:S01]  /*1940*/  SEL R0, RZ, 0x1, P0 ;  /* 0x00000001ff007807 */ /* 0x000fe20000000000 */
[----:B-1----:R-:W-:Y:S01]  /*1950*/  IMAD.WIDE.U32 R100, R219, R98, R16 ;  /* 0x00000062db647225 */ /* 0x002fe200078e0010 */
[----:B------:R-:W-:Y:S01]  /*1960*/  SHF.L.U32 R3, R3, 0x1, RZ ;  /* 0x0000000103037819 */ /* 0x000fe200000006ff */
[----:B------:R-:W1:Y:S01]  /*1970*/  S2R R138, SR_TID.X ;  /* 0x00000000008a7919 */ /* 0x000e620000002100 */
[----:B------:R-:W-:Y:S01]  /*1980*/  ISETP.GE.AND P2, PT, R18, UR4, PT ;  /* 0x0000000412007c0c */ /* 0x000fe2000bf46270 */
[----:B------:R-:W-:Y:S01]  /*1990*/  IMAD.SHL.U32 R21, R21, 0x40, RZ ;  /* 0x0000004015157824 */ /* 0x000fe200078e00ff */
[----:B------:R-:W-:Y:S01]  /*19a0*/  LOP3.LUT R0, R3, 0x2, R0, 0xe2, !PT ;  /* 0x0000000203007812 */ /* 0x000fe200078ee200 */
[C---:B------:R-:W-:Y:S01]  /*19b0*/  VIADD R35, R219.reuse, 0x20 ;  /* 0x00000020db237836 */ /* 0x040fe20000000000 */
[----:B------:R-:W-:Y:S01]  /*19c0*/  SHF.R.S32.HI R7, RZ, 0x1f, R219 ;  /* 0x0000001fff077819 */ /* 0x000fe200000114db */
[----:B0-----:R-:W-:Y:S01]  /*19d0*/  IMAD.WIDE.U32 R94, R219, R92, R16 ;  /* 0x0000005cdb5e7225 */ /* 0x001fe200078e0010 */
[----:B------:R-:W-:-:S02]  /*19e0*/  SEL R3, RZ, 0x4, P2 ;  /* 0x00000004ff037807 */ /* 0x000fc40001000000 */
[----:B------:R-:W-:Y:S01]  /*19f0*/  ISETP.GE.AND P2, PT, R16, R115, PT ;  /* 0x000000731000720c */ /* 0x000fe20003f46270 */
[C---:B------:R-:W-:Y:S01]  /*1a00*/  IMAD R6, R7.reuse, R98, RZ ;  /* 0x0000006207067224 */ /* 0x040fe200078e02ff */
[----:B------:R-:W-:Y:S01]  /*1a10*/  LOP3.LUT R4, R0, R3, RZ, 0xfc, !PT ;  /* 0x0000000300047212 */ /* 0x000fe200078efcff */
[-C--:B------:R-:W-:Y:S01]  /*1a20*/  IMAD R0, R7, R92.reuse, RZ ;  /* 0x0000005c07007224 */ /* 0x080fe200078e02ff */
[----:B------:R-:W-:Y:S01]  /*1a30*/  SHF.R.S32.HI R215, RZ, 0x1f, R214 ;  /* 0x0000001fffd77819 */ /* 0x000fe200000114d6 */
[----:B------:R-:W-:Y:S01]  /*1a40*/  IMAD R5, R219, R99, R6 ;  /* 0x00000063db057224 */ /* 0x000fe200078e0206 */
[----:B------:R-:W-:Y:S01]  /*1a50*/  SEL R3, R115, RZ, P2 ;  /* 0x000000ff73037207 */ /* 0x000fe20001000000 */
[----:B------:R-:W-:Y:S01]  /*1a60*/  IMAD R7, R219, R93, R0 ;  /* 0x0000005ddb077224 */ /* 0x000fe200078e0200 */
[----:B------:R-:W-:Y:S01]  /*1a70*/  ISETP.GE.AND P1, PT, R213, R115, PT ;  /* 0x00000073d500720c */ /* 0x000fe20003f26270 */
[----:B------:R-:W-:Y:S01]  /*1a80*/  IMAD.WIDE.U32 R96, R219, R92, R214 ;  /* 0x0000005cdb607225 */ /* 0x000fe200078e00d6 */
[----:B------:R-:W-:-:S02]  /*1a90*/  LOP3.LUT R34, R34, 0x1c0, RZ, 0xc0, !PT ;  /* 0x000001c022227812 */ /* 0x000fc400078ec0ff */
[----:B------:R-:W-:Y:S01]  /*1aa0*/  SEL R6, R115, RZ, P1 ;  /* 0x000000ff73067207 */ /* 0x000fe20000800000 */
[----:B------:R-:W-:Y:S01]  /*1ab0*/  IMAD.IADD R3, R16, 0x1, R3 ;  /* 0x0000000110037824 */ /* 0x000fe200078e0203 */
[----:B------:R-:W-:Y:S01]  /*1ac0*/  LOP3.LUT R21, R21, 0x1c0, RZ, 0xc0, !PT ;  /* 0x000001c015157812 */ /* 0x000fe200078ec0ff */
[----:B------:R-:W-:Y:S01]  /*1ad0*/  IMAD.WIDE.U32 R102, R219, R98, R214 ;  /* 0x00000062db667225 */ /* 0x000fe200078e00d6 */
[----:B------:R-:W-:Y:S02]  /*1ae0*/  SHF.R.U32.HI R33, RZ, 0x3, R225 ;  /* 0x00000003ff217819 */ /* 0x000fe400000116e1 */
[----:B------:R-:W-:Y:S01]  /*1af0*/  SHF.R.S32.HI R0, RZ, 0x1f, R3 ;  /* 0x0000001fff007819 */ /* 0x000fe20000011403 */
[----:B------:R-:W-:Y:S01]  /*1b00*/  IMAD.IADD R97, R97, 0x1, R7 ;  /* 0x0000000161617824 */ /* 0x000fe200078e0207 */
[----:B------:R-:W-:Y:S01]  /*1b10*/  SHF.R.U32.HI R21, RZ, 0x3, R21 ;  /* 0x00000003ff157819 */ /* 0x000fe20000011615 */
[----:B------:R-:W-:Y:S01]  /*1b20*/  IMAD.IADD R95, R7, 0x1, R95 ;  /* 0x00000001075f7824 */ /* 0x000fe200078e025f */
[----:B------:R-:W-:Y:S01]  /*1b30*/  LEA.HI R10, R0, R3, RZ, 0x3 ;  /* 0x00000003000a7211 */ /* 0x000fe200078f18ff */
[----:B------:R-:W-:-:S02]  /*1b40*/  IMAD.IADD R7, R213, 0x1, R6 ;  /* 0x00000001d5077824 */ /* 0x000fc400078e0206 */
[----:B------:R-:W-:Y:S01]  /*1b50*/  VIADD R31, R219, 0x20 ;  /* 0x00000020db1f7836 */ /* 0x000fe20000000000 */
[--C-:B------:R-:W-:Y:S01]  /*1b60*/  LOP3.LUT R9, R34, 0x38, R10.reuse, 0xf8, !PT ;  /* 0x0000003822097812 */ /* 0x100fe200078ef80a */
[----:B------:R-:W-:Y:S01]  /*1b70*/  IMAD.IADD R103, R103, 0x1, R5 ;  /* 0x0000000167677824 */ /* 0x000fe200078e0205 */
[----:B------:R-:W-:Y:S01]  /*1b80*/  SHF.R.S32.HI R8, RZ, 0x1f, R7 ;  /* 0x0000001fff087819 */ /* 0x000fe20000011407 */
[----:B------:R-:W-:Y:S01]  /*1b90*/  IMAD.IADD R101, R5, 0x1, R101 ;  /* 0x0000000105657824 */ /* 0x000fe200078e0265 */
[----:B------:R-:W-:Y:S01]  /*1ba0*/  LEA.HI R5, R0, R3, RZ, 0x6 ;  /* 0x0000000300057211 */ /* 0x000fe200078f30ff */
[----:B------:R-:W-:Y:S01]  /*1bb0*/  IMAD.SHL.U32 R35, R35, 0x40, RZ ;  /* 0x0000004023237824 */ /* 0x000fe200078e00ff */
[----:B------:R-:W-:Y:S01]  /*1bc0*/  LOP3.LUT R0, R225, 0x38, R10, 0xf8, !PT ;  /* 0x00000038e1007812 */ /* 0x000fe200078ef80a */
[----:B------:R-:W-:Y:S01]  /*1bd0*/  IMAD.SHL.U32 R31, R31, 0x40, RZ ;  /* 0x000000401f1f7824 */ /* 0x000fe200078e00ff */
[----:B------:R-:W-:Y:S01]  /*1be0*/  SHF.R.S32.HI R6, RZ, 0x6, R5 ;  /* 0x00000006ff067819 */ /* 0x000fe20000011405 */
[----:B------:R-:W-:Y:S01]  /*1bf0*/  IMAD.IADD R120, R120, 0x1, R25 ;  /* 0x0000000178787824 */ /* 0x000fe200078e0219 */
[----:B------:R-:W-:-:S02]  /*1c00*/  LEA.HI R20, R8, R7, RZ, 0x3 ;  /* 0x0000000708147211 */ /* 0x000fc400078f18ff */
[----:B------:R-:W-:Y:S01]  /*1c10*/  LEA.HI R7, R8, R7, RZ, 0x6 ;  /* 0x0000000708077211 */ /* 0x000fe200078f30ff */
[----:B------:R-:W-:Y:S01]  /*1c20*/  IMAD R134, R6, 0x1400, R229 ;  /* 0x0000140006867824 */ /* 0x000fe200078e02e5 */
[----:B------:R-:W-:Y:S02]  /*1c30*/  LOP3.LUT R35, R35, 0x1c0, RZ, 0xc0, !PT ;  /* 0x000001c023237812 */ /* 0x000fe400078ec0ff */
[----:B------:R-:W-:Y:S02]  /*1c40*/  LOP3.LUT R31, R31, 0x1c0, RZ, 0xc0, !PT ;  /* 0x000001c01f1f7812 */ /* 0x000fe400078ec0ff */
[----:B------:R-:W-:Y:S02]  /*1c50*/  LOP3.LUT R3, R0, R33, RZ, 0x3c, !PT ;  /* 0x0000002100037212 */ /* 0x000fe400078e3cff */
[----:B------:R-:W-:Y:S02]  /*1c60*/  LOP3.LUT R9, R9, R21, RZ, 0x3c, !PT ;  /* 0x0000001509097212 */ /* 0x000fe400078e3cff */
[----:B------:R-:W-:Y:S01]  /*1c70*/  LOP3.LUT R0, R225, 0x38, R20, 0xf8, !PT ;  /* 0x00000038e1007812 */ /* 0x000fe200078ef814 */
[----:B------:R-:W-:Y:S01]  /*1c80*/  IMAD.IADD R134, R134, 0x1, R3 ;  /* 0x0000000186867824 */ /* 0x000fe200078e0203 */
[----:B------:R-:W-:-:S02]  /*1c90*/  LOP3.LUT R5, R35, 0x38, R10, 0xf8, !PT ;  /* 0x0000003823057812 */ /* 0x000fc400078ef80a */
[----:B------:R-:W-:Y:S02]  /*1ca0*/  SHF.R.U32.HI R31, RZ, 0x3, R31 ;  /* 0x00000003ff1f7819 */ /* 0x000fe4000001161f */
[----:B------:R-:W-:Y:S02]  /*1cb0*/  LOP3.LUT R0, R0, R33, RZ, 0x3c, !PT ;  /* 0x0000002100007212 */ /* 0x000fe400078e3cff */
[-C--:B------:R-:W-:Y:S02]  /*1cc0*/  LOP3.LUT R5, R5, R31.reuse, RZ, 0x3c, !PT ;  /* 0x0000001f05057212 */ /* 0x080fe400078e3cff */
[----:B------:R-:W-:Y:S02]  /*1cd0*/  LOP3.LUT R3, R35, 0x38, R20, 0xf8, !PT ;  /* 0x0000003823037812 */ /* 0x000fe400078ef814 */
[----:B------:R-:W-:Y:S01]  /*1ce0*/  ISETP.GE.AND P0, PT, R19, UR4, PT ;  /* 0x0000000413007c0c */ /* 0x000fe2000bf06270 */
[C---:B------:R-:W-:Y:S01]  /*1cf0*/  IMAD.SHL.U32 R107, R92.reuse, 0x20, RZ ;  /* 0x000000205c6b7824 */ /* 0x040fe200078e00ff */
[----:B------:R-:W-:Y:S01]  /*1d00*/  LOP3.LUT R8, R3, R31, RZ, 0x3c, !PT ;  /* 0x0000001f03087212 */ /* 0x000fe200078e3cff */
[C---:B------:R-:W-:Y:S01]  /*1d10*/  IMAD.SHL.U32 R111, R92.reuse, 0x40, RZ ;  /* 0x000000405c6f7824 */ /* 0x040fe200078e00ff */
[----:B------:R-:W-:Y:S01]  /*1d20*/  SHF.L.U64.HI R106, R92, 0x5, R93 ;  /* 0x000000055c6a7819 */ /* 0x000fe2000001025d */
[----:B-----5:R-:W-:Y:S01]  /*1d30*/  IMAD.WIDE.U32 R96, R136, R92, R96 ;  /* 0x0000005c88607225 */ /* 0x020fe200078e0060 */
[----:B------:R-:W-:-:S02]  /*1d40*/  SHF.L.U64.HI R110, R92, 0x6, R93 ;  /* 0x000000065c6e7819 */ /* 0x000fc4000001025d */
[----:B------:R-:W-:Y:S01]  /*1d50*/  SEL R3, RZ, 0x8, P0 ;  /* 0x00000008ff037807 */ /* 0x000fe20000000000 */
[----:B------:R-:W-:-:S04]  /*1d60*/  IMAD.WIDE.U32 R94, R136, R92, R94 ;  /* 0x0000005c885e7225 */ /* 0x000fc800078e005e */
[----:B------:R-:W-:Y:S01]  /*1d70*/  IMAD.WIDE.U32 R102, R136, R98, R102 ;  /* 0x0000006288667225 */ /* 0x000fe200078e0066 */
[----:B------:R-:W-:-:S03]  /*1d80*/  LOP3.LUT R26, R4, R3, RZ, 0xfc, !PT ;  /* 0x00000003041a7212 */ /* 0x000fc600078efcff */
[----:B------:R-:W-:Y:S01]  /*1d90*/  IMAD.WIDE.U32 R100, R136, R98, R100 ;  /* 0x0000006288647225 */ /* 0x000fe200078e0064 */
[----:B------:R-:W-:Y:S02]  /*1da0*/  LOP3.LUT R3, R4, 0x1, RZ, 0xc0, !PT ;  /* 0x0000000104037812 */ /* 0x000fe400078ec0ff */
[C-C-:B------:R-:W-:Y:S01]  /*1db0*/  SHF.L.U64.HI R104, R98.reuse, 0x5, R99.reuse ;  /* 0x0000000562687819 */ /* 0x140fe20000010263 */
[----:B------:R-:W-:Y:S01]  /*1dc0*/  IMAD R121, R99, 0x50, RZ ;  /* 0x0000005063797824 */ /* 0x000fe200078e02ff */
[C---:B------:R-:W-:Y:S01]  /*1dd0*/  SHF.L.U64.HI R108, R98.reuse, 0x6, R99 ;  /* 0x00000006626c7819 */ /* 0x040fe20000010263 */
[C---:B------:R-:W-:Y:S02]  /*1de0*/  IMAD.SHL.U32 R105, R98.reuse, 0x20, RZ ;  /* 0x0000002062697824 */ /* 0x040fe400078e00ff */
[----:B------:R-:W-:Y:S01]  /*1df0*/  IMAD.SHL.U32 R109, R98, 0x40, RZ ;  /* 0x00000040626d7824 */ /* 0x000fe200078e00ff */
[----:B------:R-:W-:Y:S01]  /*1e00*/  LOP3.LUT R25, R26, 0x4, RZ, 0xc0, !PT ;  /* 0x000000041a197812 */ /* 0x000fe200078ec0ff */
[----:B------:R-:W-:Y:S01]  /*1e10*/  IMAD.SHL.U32 R115, R115, 0x2, RZ ;  /* 0x0000000273737824 */ /* 0x000fe200078e00ff */
[----:B-1----:R-:W-:Y:S01]  /*1e20*/  LEA.HI R138, R138, 0x8, RZ, 0x19 ;  /* 0x000000088a8a7811 */ /* 0x002fe200078fc8ff */
[----:B--2---:R-:W-:-:S02]  /*1e30*/  IMAD R132, R6, 0x1400, R32 ;  /* 0x0000140006847824 */ /* 0x004fc400078e0220 */
[----:B---3--:R-:W-:Y:S01]  /*1e40*/  IMAD R130, R6, 0x1400, R28 ;  /* 0x0000140006827824 */ /* 0x008fe200078e021c */
[----:B------:R-:W-:Y:S02]  /*1e50*/  SHF.R.S32.HI R6, RZ, 0x6, R7 ;  /* 0x00000006ff067819 */ /* 0x000fe40000011407 */
[----:B------:R-:W-:Y:S01]  /*1e60*/  IADD3 R132, R132, R5, RZ ;  /* 0x0000000584847210 */ /* 0x000fe20007ffe0ff */
[----:B------:R-:W-:Y:S01]  /*1e70*/  IMAD.IADD R130, R130, 0x1, R9 ;  /* 0x0000000182827824 */ /* 0x000fe200078e0209 */
[----:B------:R-:W-:Y:S01]  /*1e80*/  SHF.R.S32.HI R9, RZ, 0x1f, R136 ;  /* 0x0000001fff097819 */ /* 0x000fe20000011488 */
[----:B------:R-:W-:Y:S01]  /*1e90*/  IMAD R133, R6, 0x1400, R229 ;  /* 0x0000140006857824 */ /* 0x000fe200078e02e5 */
[----:B------:R-:W-:-:S03]  /*1ea0*/  LOP3.LUT R5, R34, 0x38, R20, 0xf8, !PT ;  /* 0x0000003822057812 */ /* 0x000fc600078ef814 */
[----:B------:R-:W-:Y:S02]  /*1eb0*/  IMAD.IADD R133, R133, 0x1, R0 ;  /* 0x0000000185857824 */ /* 0x000fe400078e0200 */
[C---:B------:R-:W-:Y:S02]  /*1ec0*/  IMAD R0, R9.reuse, R98, RZ ;  /* 0x0000006209007224 */ /* 0x040fe400078e02ff */
[----:B------:R-:W-:Y:S02]  /*1ed0*/  IMAD R9, R9, R92, RZ ;  /* 0x0000005c09097224 */ /* 0x000fe400078e02ff */
[C---:B------:R-:W-:Y:S02]  /*1ee0*/  IMAD R131, R6.reuse, 0x1400, R32 ;  /* 0x0000140006837824 */ /* 0x040fe400078e0220 */
[----:B------:R-:W-:Y:S01]  /*1ef0*/  IMAD R129, R6, 0x1400, R28 ;  /* 0x0000140006817824 */ /* 0x000fe200078e021c */
[----:B------:R-:W-:Y:S01]  /*1f00*/  LOP3.LUT R6, R5, R21, RZ, 0x3c, !PT ;  /* 0x0000001505067212 */ /* 0x000fe200078e3cff */
[----:B------:R-:W-:-:S02]  /*1f10*/  IMAD R5, R93, 0x50, RZ ;  /* 0x000000505d057824 */ /* 0x000fc400078e02ff */
[----:B------:R-:W-:Y:S02]  /*1f20*/  IMAD R9, R136, R93, R9 ;  /* 0x0000005d88097224 */ /* 0x000fe400078e0209 */
[----:B------:R-:W-:-:S04]  /*1f30*/  IMAD.WIDE.U32 R92, R92, 0x50, RZ ;  /* 0x000000505c5c7825 */ /* 0x000fc800078e00ff */
[----:B------:R-:W-:Y:S02]  /*1f40*/  IMAD R7, R136, R99, R0 ;  /* 0x0000006388077224 */ /* 0x000fe400078e0200 */
[----:B------:R-:W-:Y:S02]  /*1f50*/  IMAD.IADD R128, R93, 0x1, R5 ;  /* 0x000000015d807824 */ /* 0x000fe400078e0205 */
[----:B------:R-:W-:Y:S02]  /*1f60*/  IMAD.IADD R129, R129, 0x1, R6 ;  /* 0x0000000181817824 */ /* 0x000fe400078e0206 */
[----:B------:R-:W-:Y:S02]  /*1f70*/  IMAD.IADD R4, R103, 0x1, R7 ;  /* 0x0000000167047824 */ /* 0x000fe400078e0207 */
[----:B------:R-:W-:Y:S02]  /*1f80*/  IMAD.IADD R5, R7, 0x1, R101 ;  /* 0x0000000107057824 */ /* 0x000fe400078e0265 */
[----:B------:R-:W-:Y:S01]  /*1f90*/  IMAD.IADD R131, R131, 0x1, R8 ;  /* 0x0000000183837824 */ /* 0x000fe200078e0208 */
[----:B------:R-:W-:Y:S01]  /*1fa0*/  SHF.R.S32.HI R8, RZ, 0x3, R10 ;  /* 0x00000003ff087819 */ /* 0x000fe2000001140a */
[----:B------:R-:W-:-:S02]  /*1fb0*/  IMAD.IADD R6, R97, 0x1, R9 ;  /* 0x0000000161067824 */ /* 0x000fc400078e0209 */
[----:B------:R-:W-:Y:S01]  /*1fc0*/  IMAD.IADD R7, R9, 0x1, R95 ;  /* 0x0000000109077824 */ /* 0x000fe200078e025f */
[----:B------:R-:W-:Y:S01]  /*1fd0*/  LOP3.LUT R9, R10, 0xfffffff8, RZ, 0xc0, !PT ;  /* 0xfffffff80a097812 */ /* 0x000fe200078ec0ff */
[----:B------:R-:W-:Y:S01]  /*1fe0*/  IMAD.WIDE.U32 R98, R98, 0x50, RZ ;  /* 0x0000005062627825 */ /* 0x000fe200078e00ff */
[----:B------:R-:W-:Y:S02]  /*1ff0*/  SHF.R.S32.HI R10, RZ, 0x3, R20 ;  /* 0x00000003ff0a7819 */ /* 0x000fe40000011414 */
[----:B------:R-:W-:Y:S01]  /*2000*/  LOP3.LUT R20, R20, 0xfffffff8, RZ, 0xc0, !PT ;  /* 0xfffffff814147812 */ /* 0x000fe200078ec0ff */
[----:B----4-:R-:W-:Y:S01]  /*2010*/  IMAD R112, R11, 0x20, R219 ;  /* 0x000000200b707824 */ /* 0x010fe200078e02db */
[C---:B------:R-:W-:Y:S01]  /*2020*/  LOP3.LUT R21, R26.reuse, 0x2, RZ, 0xc0, !PT ;  /* 0x000000021a157812 */ /* 0x040fe200078ec0ff */
[----:B------:R-:W-:Y:S01]  /*2030*/  IMAD.IADD R121, R99, 0x1, R121 ;  /* 0x0000000163797824 */ /* 0x000fe200078e0279 */
[----:B------:R-:W-:Y:S02]  /*2040*/  SHF.R.S32.HI R0, RZ, 0x1f, R30 ;  /* 0x0000001fff007819 */ /* 0x000fe4000001141e */
[----:B------:R-:W-:-:S02]  /*2050*/  LOP3.LUT R26, R26, 0x8, RZ, 0xc0, !PT ;  /* 0x000000081a1a7812 */ /* 0x000fc400078ec0ff */
[----:B------:R-:W-:Y:S02]  /*2060*/  SHF.R.S32.HI R119, RZ, 0x1f, R91 ;  /* 0x0000001fff777819 */ /* 0x000fe4000001145b */
[----:B------:R-:W-:Y:S02]  /*2070*/  SHF.R.S32.HI R27, RZ, 0x1f, R9 ;  /* 0x0000001fff1b7819 */ /* 0x000fe40000011409 */
[----:B------:R-:W-:-:S07]  /*2080*/  SHF.R.S32.HI R28, RZ, 0x1f, R20 ;  /* 0x0000001fff1c7819 */ /* 0x000fce0000011414 */
.L_x_561:
[----:B------:R-:W0:Y:S01]  /*2090*/  LDC R84, c[0x0][0x430] ;  /* 0x00010c00ff547b82 */ /* 0x000e220000000800 */
[----:B------:R-:W-:Y:S01]  /*20a0*/  IADD3 R2, R2, -0x1, RZ ;  /* 0xffffffff02027810 */ /* 0x000fe20007ffe0ff */
[----:B----4-:R-:W-:Y:S01]  /*20b0*/  IMAD.MOV.U32 R31, RZ, RZ, RZ ;  /* 0x000000ffff1f7224 */ /* 0x010fe200078e00ff */
[----:B------:R-:W-:Y:S01]  /*20c0*/  ULDC.64 UR4, c[0x0][0x208] ;  /* 0x0000820000047ab9 */ /* 0x000fe20000000a00 */
[----:B------:R-:W-:Y:S02]  /*20d0*/  SHF.R.U32.HI R32, RZ, 0x3, R225 ;  /* 0x00000003ff207819 */ /* 0x000fe400000116e1 */
[----:B------:R-:W-:Y:S02]  /*20e0*/  IMAD R11, R2, 0x50, R112 ;  /* 0x00000050020b7824 */ /* 0x000fe400078e0270 */
[----:B------:R-:W1:Y:S02]  /*20f0*/  LDC R114, c[0x0][0x3f4] ;  /* 0x0000fd00ff727b82 */ /* 0x000e640000000800 */
[----:B------:R-:W-:Y:S01]  /*2100*/  IMAD.IADD R33, R120, 0x1, R11 ;  /* 0x0000000178217824 */ /* 0x000fe200078e020b */
[----:B------:R-:W-:-:S03]  /*2110*/  ISETP.GE.AND P0, PT, R11, R24, PT ;  /* 0x000000180b00720c */ /* 0x000fc60003f06270 */
[----:B------:R-:W-:Y:S01]  /*2120*/  IMAD.MOV.U32 R11, RZ, RZ, R33 ;  /* 0x000000ffff0b7224 */ /* 0x000fe200078e0021 */
[----:B------:R-:W-:Y:S02]  /*2130*/  ISETP.GT.OR P0, PT, R112, 0x4f, P0 ;  /* 0x0000004f7000780c */ /* 0x000fe40000704670 */
[----:B0-----:R-:W-:-:S11]  /*2140*/  ISETP.NE.AND P3, PT, R84, 0x1, PT ;  /* 0x000000015400780c */ /* 0x001fd60003f65270 */
[----:B------:R-:W0:Y:S08]  /*2150*/  @!P0 LDC.64 R14, c[0x0][0x428] ;  /* 0x00010a00ff0e8b82 */ /* 0x000e300000000a00 */
[----:B--2---:R-:W2:Y:S08]  /*2160*/  @!P0 LDC.64 R34, c[0x0][0x418] ;  /* 0x00010600ff228b82 */ /* 0x004eb00000000a00 */
[----:B---3--:R-:W3:Y:S08]  /*2170*/  @P3 LDC R12, c[0x0][0x434] ;  /* 0x00010d00ff0c3b82 */ /* 0x008ef00000000800 */
[----:B------:R-:W4:Y:S01]  /*2180*/  @P3 LDC R13, c[0x0][0x438] ;  /* 0x00010e00ff0d3b82 */ /* 0x000f220000000800 */
[----:B---3--:R-:W-:-:S05]  /*2190*/  @P3 IMAD.HI.U32 R12, R33, R12, RZ ;  /* 0x0000000c210c3227 */ /* 0x008fca00078e00ff */
[----:B----4-:R-:W-:Y:S01]  /*21a0*/  @P3 SHF.R.U32.HI R11, RZ, R13, R12 ;  /* 0x0000000dff0b3219 */ /* 0x010fe2000001160c */
[----:B0-----:R-:W-:-:S03]  /*21b0*/  @!P0 IMAD R12, R119, R14, RZ ;  /* 0x0000000e770c8224 */ /* 0x001fc600078e02ff */
[--C-:B------:R-:W-:Y:S01]  /*21c0*/  @!P0 SHF.R.S32.HI R13, RZ, 0x1f, R11.reuse ;  /* 0x0000001fff0d8819 */ /* 0x100fe2000001140b */
[----:B------:R-:W-:Y:S02]  /*21d0*/  @!P0 IMAD R15, R91, R15, R12 ;  /* 0x0000000f5b0f8224 */ /* 0x000fe400078e020c */
[----:B------:R-:W-:-:S04]  /*21e0*/  @!P0 IMAD.MOV.U32 R12, RZ, RZ, R11 ;  /* 0x000000ffff0c8224 */ /* 0x000fc800078e000b */
[----:B------:R-:W-:-:S04]  /*21f0*/  @!P0 IMAD.WIDE.U32 R12, R91, R14, R12 ;  /* 0x0000000e5b0c8225 */ /* 0x000fc800078e000c */
[----:B------:R-:W-:Y:S01]  /*2200*/  @!P0 IMAD.IADD R13, R13, 0x1, R15 ;  /* 0x000000010d0d8824 */ /* 0x000fe200078e020f */
[----:B--2---:R-:W-:-:S04]  /*2210*/  @!P0 LEA R14, P3, R12, R34, 0x2 ;  /* 0x000000220c0e8211 */ /* 0x004fc800078610ff */
[----:B------:R-:W-:Y:S02]  /*2220*/  @!P0 LEA.HI.X R15, R12, R35, R13, 0x2, P3 ;  /* 0x000000230c0f8211 */ /* 0x000fe400018f140d */
[----:B------:R-:W-:-:S03]  /*2230*/  LOP3.LUT R12, R225, 0x38, R16, 0xf8, !PT ;  /* 0x00000038e10c7812 */ /* 0x000fc600078ef810 */
[----:B------:R0:W5:Y:S01]  /*2240*/  @!P0 LDG.E R31, desc[UR4][R14.64] ;  /* 0x000000040e1f8981 */ /* 0x000162000c1e1900 */
[----:B-1----:R-:W-:Y:S01]  /*2250*/  ISETP.GE.AND P0, PT, R114, 0x1, PT ;  /* 0x000000017200780c */ /* 0x002fe20003f06270 */
[----:B------:R-:W-:Y:S01]  /*2260*/  IMAD.MOV R11, RZ, RZ, -R11 ;  /* 0x000000ffff0b7224 */ /* 0x000fe200078e0a0b */
[----:B------:R-:W-:Y:S01]  /*2270*/  LOP3.LUT R85, R229, R12, R32, 0xf6, !PT ;  /* 0x0000000ce5557212 */ /* 0x000fe200078ef620 */
[----:B------:R-:W-:Y:S05]  /*2280*/  YIELD ;  /* 0x0000000000007946 */ /* 0x000fea0003800000 */
[----:B------:R-:W-:Y:S01]  /*2290*/  IMAD R85, R212, 0x5000, R85 ;  /* 0x00005000d4557824 */ /* 0x000fe200078e0255 */
[----:B------:R-:W-:Y:S01]  /*22a0*/  ISETP.GT.AND P3, PT, R2, R116, PT ;  /* 0x000000740200720c */ /* 0x000fe20003f64270 */
[----:B------:R-:W-:Y:S01]  /*22b0*/  BSSY B0, `(.L_x_445) ;  /* 0x000085a000007945 */ /* 0x000fe20003800000 */
[----:B------:R-:W-:-:S02]  /*22c0*/  IMAD R84, R84, R11, R33 ;  /* 0x0000000b54547224 */ /* 0x000fc400078e0221 */
[----:B------:R-:W-:Y:S01]  /*22d0*/  P2R R113, PR, RZ, 0x8 ;  /* 0x00000008ff717803 */ /* 0x000fe20000000000 */
[----:B------:R-:W-:Y:S01]  /*22e0*/  IMAD R85, R85, 0x2, R22 ;  /* 0x0000000255557824 */ /* 0x000fe200078e0216 */
[----:B0-----:R-:W-:Y:S07]  /*22f0*/  @!P0 BRA `(.L_x_446) ;  /* 0x0000007c006c8947 */ /* 0x001fee0003800000 */
[----:B------:R-:W-:Y:S01]  /*2300*/  SHF.R.S32.HI R86, RZ, 0x1f, R84 ;  /* 0x0000001fff567819 */ /* 0x000fe20000011454 */
[----:B------:R-:W-:Y:S01]  /*2310*/  ULDC.64 UR4, c[0x0][0x300] ;  /* 0x0000c00000047ab9 */ /* 0x000fe20000000a00 */
[----:B-----5:R-:W-:Y:S01]  /*2320*/  SHF.R.S32.HI R87, RZ, 0x1f, R31 ;  /* 0x0000001fff577819 */ /* 0x020fe2000001141f */
[----:B------:R-:W-:Y:S01]  /*2330*/  IMAD.WIDE.U32 R12, R84, UR4, RZ ;  /* 0x00000004540c7c25 */ /* 0x000fe2000f8e00ff */
[----:B------:R-:W-:Y:S02]  /*2340*/  ULDC.U8 UR6, c[0x0][0x410] ;  /* 0x0001040000067ab9 */ /* 0x000fe40000000000 */
[----:B------:R-:W-:Y:S01]  /*2350*/  ISETP.NE.AND P0, PT, RZ, UR6, PT ;  /* 0x00000006ff007c0c */ /* 0x000fe2000bf05270 */
[----:B------:R-:W-:Y:S02]  /*2360*/  IMAD R11, R86, UR4, RZ ;  /* 0x00000004560b7c24 */ /* 0x000fe4000f8e02ff */
[----:B------:R-:W-:Y:S02]  /*2370*/  IMAD R88, R2, -0x50, R24 ;  /* 0xffffffb002587824 */ /* 0x000fe400078e0218 */
[----:B------:R-:W-:Y:S01]  /*2380*/  IMAD R11, R84, UR5, R11 ;  /* 0x00000005540b7c24 */ /* 0x000fe2000f8e020b */
[----:B------:R-:W-:-:S02]  /*2390*/  ULDC.64 UR4, c[0x0][0x310] ;  /* 0x0000c40000047ab9 */ /* 0x000fc40000000a00 */
[----:B------:R-:W-:Y:S01]  /*23a0*/  IMAD R14, R87, UR4, RZ ;  /* 0x00000004570e7c24 */ /* 0x000fe2000f8e02ff */
[----:B------:R-:W-:Y:S01]  /*23b0*/  VIMNMX R88, R88, 0x50, PT ;  /* 0x0000005058587848 */ /* 0x000fe20003fe0100 */
[----:B------:R-:W-:Y:S01]  /*23c0*/  IMAD.IADD R13, R13, 0x1, R11 ;  /* 0x000000010d0d7824 */ /* 0x000fe200078e020b */
[----:B------:R-:W-:Y:S01]  /*23d0*/  SHF.R.S32.HI R11, RZ, 0x1f, R2 ;  /* 0x0000001fff0b7819 */ /* 0x000fe20000011402 */
        /* <DEDUP_REMOVED lines=8> */
[-C--:B------:R-:W-:Y:S01]  /*2460*/  IMAD R12, R121, R2.reuse, RZ ;  /* 0x00000002790c7224 */ /* 0x080fe200078e02ff */
[----:B------:R-:W-:Y:S01]  /*2470*/  LEA R118, P3, R32, UR4, 0x1 ;  /* 0x0000000420767c11 */ /* 0x000fe2000f8608ff */
[----:B------:R-:W-:Y:S02]  /*2480*/  IMAD R14, R128, R2, RZ ;  /* 0x00000002800e7224 */ /* 0x000fe400078e02ff */
[----:B------:R-:W-:Y:S02]  /*2490*/  IMAD.IADD R117, R33, 0x1, R13 ;  /* 0x0000000121757824 */ /* 0x000fe400078e020d */
[C---:B------:R-:W-:Y:S02]  /*24a0*/  IMAD R35, R11.reuse, R98, R12 ;  /* 0x000000620b237224 */ /* 0x040fe400078e020c */
[----:B------:R-:W-:Y:S01]  /*24b0*/  IMAD R37, R11, R92, R14 ;  /* 0x0000005c0b257224 */ /* 0x000fe200078e020e */
[----:B------:R-:W-:Y:S01]  /*24c0*/  LEA.HI.X R117, R32, UR5, R117, 0x1, P3 ;  /* 0x0000000520757c11 */ /* 0x000fe200098f0c75 */
[----:B------:R-:W-:-:S04]  /*24d0*/  IMAD.WIDE.U32 R14, R98, R2, RZ ;  /* 0x00000002620e7225 */ /* 0x000fc800078e00ff */
[----:B------:R-:W-:-:S04]  /*24e0*/  IMAD.WIDE.U32 R12, R92, R2, RZ ;  /* 0x000000025c0c7225 */ /* 0x000fc800078e00ff */
[----:B------:R-:W-:Y:S02]  /*24f0*/  IMAD.IADD R11, R15, 0x1, R35 ;  /* 0x000000010f0b7824 */ /* 0x000fe400078e0223 */
[----:B------:R-:W-:Y:S01]  /*2500*/  IMAD.IADD R80, R13, 0x1, R37 ;  /* 0x000000010d507824 */ /* 0x000fe200078e0225 */
[----:B------:R-:W-:Y:S06]  /*2510*/  @!P0 BRA `(.L_x_447) ;  /* 0x0000003800f48947 */ /* 0x000fec0003800000 */
[C---:B------:R-:W-:Y:S01]  /*2520*/  ISETP.GE.AND P3, PT, R219.reuse, R88, PT ;  /* 0x00000058db00720c */ /* 0x040fe20003f66270 */
[----:B------:R-:W-:Y:S01]  /*2530*/  BSSY B1, `(.L_x_448) ;  /* 0x000002b000017945 */ /* 0x000fe20003800000 */
[----:B------:R-:W-:Y:S01]  /*2540*/  VIADD R37, R219, 0x20 ;  /* 0x00000020db257836 */ /* 0x000fe20000000000 */
        /* <DEDUP_REMOVED lines=8> */
[----:B------:R-:W-:Y:S01]  /*25d0*/  CS2R R78, SRZ ;  /* 0x00000000004e7805 */ /* 0x000fe2000001ff00 */
[----:B------:R-:W-:Y:S06]  /*25e0*/  @P3 BRA `(.L_x_449) ;  /* 0x00000000007c3947 */ /* 0x000fec0003800000 */
[----:B------:R-:W-:Y:S01]  /*25f0*/  IADD3 R33, P0, R102, R14, RZ ;  /* 0x0000000e66217210 */ /* 0x000fe20007f1e0ff */
[----:B------:R-:W-:Y:S01]  /*2600*/  ULDC.64 UR4, c[0x0][0x3e8] ;  /* 0x0000fa0000047ab9 */ /* 0x000fe20000000a00 */
[----:B------:R-:W-:Y:S02]  /*2610*/  IADD3 R35, P4, R96, R12, RZ ;  /* 0x0000000c60237210 */ /* 0x000fe40007f9e0ff */
[----:B------:R-:W-:Y:S02]  /*2620*/  CS2R R76, SRZ ;  /* 0x00000000004c7805 */ /* 0x000fe4000001ff00 */
[-C--:B------:R-:W-:Y:S01]  /*2630*/  ISETP.GE.AND P5, PT, R214, R114.reuse, PT ;  /* 0x00000072d600720c */ /* 0x080fe20003fa6270 */
[----:B------:R-:W-:Y:S01]  /*2640*/  IMAD.X R34, R11, 0x1, R4, P0 ;  /* 0x000000010b227824 */ /* 0x000fe200000e0604 */
[C---:B------:R-:W-:Y:S01]  /*2650*/  LEA R32, P0, R33.reuse, UR4, 0x1 ;  /* 0x0000000421207c11 */ /* 0x040fe2000f8008ff */
[----:B------:R-:W-:Y:S01]  /*2660*/  IMAD.X R36, R80, 0x1, R6, P4 ;  /* 0x0000000150247824 */ /* 0x000fe200020e0606 */
[----:B------:R-:W-:Y:S01]  /*2670*/  CS2R R78, SRZ ;  /* 0x00000000004e7805 */ /* 0x000fe2000001ff00 */
[----:B------:R-:W-:Y:S01]  /*2680*/  ULDC.64 UR6, c[0x0][0x208] ;  /* 0x0000820000067ab9 */ /* 0x000fe20000000a00 */
[----:B------:R-:W-:Y:S01]  /*2690*/  LEA.HI.X R33, R33, UR5, R34, 0x1, P0 ;  /* 0x0000000521217c11 */ /* 0x000fe200080f0c22 */
[----:B------:R-:W-:Y:S01]  /*26a0*/  ULDC.64 UR4, c[0x0][0x400] ;  /* 0x0001000000047ab9 */ /* 0x000fe20000000a00 */
[----:B------:R-:W-:-:S02]  /*26b0*/  ISETP.GE.AND P4, PT, R221, R114, PT ;  /* 0x00000072dd00720c */ /* 0x000fc40003f86270 */
[----:B------:R-:W-:-:S03]  /*26c0*/  LEA R34, P0, R35, UR4, 0x1 ;  /* 0x0000000423227c11 */ /* 0x000fc6000f8008ff */
[----:B------:R0:W5:Y:S01]  /*26d0*/  @!P5 LDG.E.64 R76, desc[UR6][R32.64] ;  /* 0x00000006204cd981 */ /* 0x000162000c1e1b00 */
[----:B------:R-:W-:Y:S02]  /*26e0*/  LEA.HI.X R35, R35, UR5, R36, 0x1, P0 ;  /* 0x0000000523237c11 */ /* 0x000fe400080f0c24 */
[----:B------:R-:W-:-:S03]  /*26f0*/  ISETP.GE.AND P0, PT, R220, R114, PT ;  /* 0x00000072dc00720c */ /* 0x000fc60003f06270 */
[----:B------:R0:W5:Y:S01]  /*2700*/  @!P5 LDG.E.64 R78, desc[UR6][R34.64] ;  /* 0x00000006224ed981 */ /* 0x000162000c1e1b00 */
[----:B------:R-:W-:Y:S02]  /*2710*/  ISETP.GE.AND P5, PT, R222, R114, PT ;  /* 0x00000072de00720c */ /* 0x000fe40003fa6270 */
[----:B------:R-:W-:Y:S02]  /*2720*/  CS2R R72, SRZ ;  /* 0x0000000000487805 */ /* 0x000fe4000001ff00 */
[----:B------:R-:W-:Y:S02]  /*2730*/  CS2R R68, SRZ ;  /* 0x0000000000447805 */ /* 0x000fe4000001ff00 */
[----:B------:R-:W-:Y:S02]  /*2740*/  CS2R R64, SRZ ;  /* 0x0000000000407805 */ /* 0x000fe4000001ff00 */
[----:B------:R-:W-:Y:S02]  /*2750*/  CS2R R74, SRZ ;  /* 0x00000000004a7805 */ /* 0x000fe4000001ff00 */
[----:B------:R-:W-:-:S02]  /*2760*/  CS2R R70, SRZ ;  /* 0x0000000000467805 */ /* 0x000fc4000001ff00 */
[----:B------:R-:W-:Y:S01]  /*2770*/  CS2R R66, SRZ ;  /* 0x0000000000427805 */ /* 0x000fe2000001ff00 */
[----:B------:R0:W5:Y:S04]  /*2780*/  @!P4 LDG.E.64 R72, desc[UR6][R32.64+0x40] ;  /* 0x000040062048c981 */ /* 0x000168000c1e1b00 */
[----:B------:R0:W5:Y:S04]  /*2790*/  @!P0 LDG.E.64 R68, desc[UR6][R32.64+0x80] ;  /* 0x0000800620448981 */ /* 0x000168000c1e1b00 */
[----:B------:R0:W5:Y:S04]  /*27a0*/  @!P5 LDG.E.64 R64, desc[UR6][R32.64+0xc0] ;  /* 0x0000c0062040d981 */ /* 0x000168000c1e1b00 */
[----:B------:R0:W5:Y:S04]  /*27b0*/  @!P4 LDG.E.64 R74, desc[UR6][R34.64+0x40] ;  /* 0x00004006224ac981 */ /* 0x000168000c1e1b00 */
[----:B------:R0:W5:Y:S04]  /*27c0*/  @!P0 LDG.E.64 R70, desc[UR6][R34.64+0x80] ;  /* 0x0000800622468981 */ /* 0x000168000c1e1b00 */
[----:B------:R0:W5:Y:S02]  /*27d0*/  @!P5 LDG.E.64 R66, desc[UR6][R34.64+0xc0] ;  /* 0x0000c0062242d981 */ /* 0x000164000c1e1b00 */
.L_x_449:
[----:B------:R-:W-:Y:S05]  /*27e0*/  BSYNC B1 ;  /* 0x0000000000017941 */ /* 0x000fea0003800000 */
.L_x_448:
[----:B0----5:R-:W-:Y:S01]  /*27f0*/  IMAD.MOV.U32 R32, RZ, RZ, R64 ;  /* 0x000000ffff207224 */ /* 0x021fe200078e0040 */
[----:B------:R-:W-:Y:S01]  /*2800*/  MOV R33, R65 ;  /* 0x0000004100217202 */ /* 0x000fe20000000f00 */
[----:B------:R-:W-:Y:S01]  /*2810*/  IMAD.MOV.U32 R34, RZ, RZ, R68 ;  /* 0x000000ffff227224 */ /* 0x000fe200078e0044 */
[----:B------:R-:W-:Y:S01]  /*2820*/  ISETP.GE.AND P4, PT, R37, R88, PT ;  /* 0x000000582500720c */ /* 0x000fe20003f86270 */
[----:B------:R-:W-:Y:S01]  /*2830*/  IMAD.MOV.U32 R35, RZ, RZ, R69 ;  /* 0x000000ffff237224 */ /* 0x000fe200078e0045 */
[----:B------:R-:W-:Y:S01]  /*2840*/  PRMT R156, R32, 0x7610, R156 ;  /* 0x00007610209c7816 */ /* 0x000fe2000000009c */
        /* <DEDUP_REMOVED lines=23> */
[----:B------:R-:W-:Y:S01]  /*29c0*/  BSSY B1, `(.L_x_450) ;  /* 0x000002c000017945 */ /* 0x000fe20003800000 */
[----:B------:R-:W-:-:S02]  /*29d0*/  PRMT R124, R124, 0x5410, R32 ;  /* 0x000054107c7c7816 */ /* 0x000fc40000000020 */
[----:B------:R-:W-:Y:S02]  /*29e0*/  CS2R R52, SRZ ;  /* 0x0000000000347805 */ /* 0x000fe4000001ff00 */
[----:B------:R-:W-:Y:S02]  /*29f0*/  PRMT R182, R33, 0x7610, R182 ;  /* 0x0000761021b67816 */ /* 0x000fe400000000b6 */
[----:B------:R-:W-:Y:S02]  /*2a00*/  CS2R R56, SRZ ;  /* 0x0000000000387805 */ /* 0x000fe4000001ff00 */
[----:B------:R-:W-:Y:S02]  /*2a10*/  PRMT R125, R125, 0x5410, R34 ;  /* 0x000054107d7d7816 */ /* 0x000fe40000000022 */
[----:B------:R-:W-:Y:S02]  /*2a20*/  CS2R R60, SRZ ;  /* 0x00000000003c7805 */ /* 0x000fe4000001ff00 */
[----:B------:R-:W-:-:S02]  /*2a30*/  PRMT R168, R35, 0x7610, R168 ;  /* 0x0000761023a87816 */ /* 0x000fc400000000a8 */
[----:B------:R-:W-:Y:S02]  /*2a40*/  CS2R R50, SRZ ;  /* 0x0000000000327805 */ /* 0x000fe4000001ff00 */
[----:B------:R-:W-:Y:S02]  /*2a50*/  CS2R R54, SRZ ;  /* 0x0000000000367805 */ /* 0x000fe4000001ff00 */
[----:B------:R-:W-:Y:S02]  /*2a60*/  CS2R R58, SRZ ;  /* 0x00000000003a7805 */ /* 0x000fe4000001ff00 */
[----:B------:R-:W-:Y:S01]  /*2a70*/  CS2R R62, SRZ ;  /* 0x00000000003e7805 */ /* 0x000fe2000001ff00 */
[----:B------:R-:W-:Y:S06]  /*2a80*/  @P4 BRA `(.L_x_451) ;  /* 0x00000000007c4947 */ /* 0x000fec0003800000 */
[----:B------:R-:W-:Y:S01]  /*2a90*/  IADD3 R33, P0, P5, R102, R14, R105 ;  /* 0x0000000e66217210 */ /* 0x000fe20007d1e069 */
[----:B------:R-:W-:Y:S01]  /*2aa0*/  ULDC.64 UR4, c[0x0][0x3e8] ;  /* 0x0000fa0000047ab9 */ /* 0x000fe20000000a00 */
[----:B------:R-:W-:Y:S01]  /*2ab0*/  ULDC.64 UR6, c[0x0][0x400] ;  /* 0x0001000000067ab9 */ /* 0x000fe20000000a00 */
[----:B------:R-:W-:Y:S02]  /*2ac0*/  CS2R R60, SRZ ;  /* 0x00000000003c7805 */ /* 0x000fe4000001ff00 */
[----:B------:R-:W-:Y:S02]  /*2ad0*/  IADD3.X R38, R4, R11, R104, P0, P5 ;  /* 0x0000000b04267210 */ /* 0x000fe400007ea468 */
[----:B------:R-:W-:Y:S02]  /*2ae0*/  CS2R R56, SRZ ;  /* 0x0000000000387805 */ /* 0x000fe4000001ff00 */
[----:B------:R-:W-:Y:S02]  /*2af0*/  IADD3 R35, P0, P5, R96, R12, R107 ;  /* 0x0000000c60237210 */ /* 0x000fe40007d1e06b */
[----:B------:R-:W-:-:S02]  /*2b00*/  CS2R R62, SRZ ;  /* 0x00000000003e7805 */ /* 0x000fc4000001ff00 */
[----:B------:R-:W-:Y:S01]  /*2b10*/  CS2R R58, SRZ ;  /* 0x00000000003a7805 */ /* 0x000fe2000001ff00 */
[----:B------:R-:W-:Y:S01]  /*2b20*/  ULDC.64 UR8, c[0x0][0x208] ;  /* 0x0000820000087ab9 */ /* 0x000fe20000000a00 */
[----:B------:R-:W-:Y:S02]  /*2b30*/  IADD3.X R36, R6, R80, R106, P0, P5 ;  /* 0x0000005006247210 */ /* 0x000fe400007ea46a */
[----:B------:R-:W-:Y:S02]  /*2b40*/  LEA R32, P0, R33, UR4, 0x1 ;  /* 0x0000000421207c11 */ /* 0x000fe4000f8008ff */
[----:B------:R-:W-:Y:S02]  /*2b50*/  LEA R34, P5, R35, UR6, 0x1 ;  /* 0x0000000623227c11 */ /* 0x000fe4000f8a08ff */
[----:B------:R-:W-:Y:S02]  /*2b60*/  LEA.HI.X R33, R33, UR5, R38, 0x1, P0 ;  /* 0x0000000521217c11 */ /* 0x000fe400080f0c26 */
[----:B------:R-:W-:-:S02]  /*2b70*/  LEA.HI.X R35, R35, UR7, R36, 0x1, P5 ;  /* 0x0000000723237c11 */ /* 0x000fc4000a8f0c24 */
[-C--:B------:R-:W-:Y:S02]  /*2b80*/  ISETP.GE.AND P0, PT, R214, R114.reuse, PT ;  /* 0x00000072d600720c */ /* 0x080fe40003f06270 */
[----:B------:R-:W-:Y:S02]  /*2b90*/  ISETP.GE.AND P5, PT, R221, R114, PT ;  /* 0x00000072dd00720c */ /* 0x000fe40003fa6270 */
[----:B------:R-:W-:Y:S02]  /*2ba0*/  CS2R R52, SRZ ;  /* 0x0000000000347805 */ /* 0x000fe4000001ff00 */
[----:B------:R-:W-:Y:S02]  /*2bb0*/  CS2R R48, SRZ ;  /* 0x0000000000307805 */ /* 0x000fe4000001ff00 */
[----:B------:R-:W-:-:S05]  /*2bc0*/  CS2R R54, SRZ ;  /* 0x0000000000367805 */ /* 0x000fca000001ff00 */
[----:B------:R0:W5:Y:S04]  /*2bd0*/  @!P0 LDG.E.64 R60, desc[UR8][R32.64] ;  /* 0x00000008203c8981 */ /* 0x000168000c1e1b00 */
[----:B------:R0:W5:Y:S01]  /*2be0*/  @!P0 LDG.E.64 R62, desc[UR8][R34.64] ;  /* 0x00000008223e8981 */ /* 0x000162000c1e1b00 */
[----:B------:R-:W-:-:S03]  /*2bf0*/  ISETP.GE.AND P0, PT, R220, R114, PT ;  /* 0x00000072dc00720c */ /* 0x000fc60003f06270 */
[----:B------:R0:W5:Y:S04]  /*2c00*/  @!P5 LDG.E.64 R56, desc[UR8][R32.64+0x40] ;  /* 0x000040082038d981 */ /* 0x000168000c1e1b00 */
[----:B------:R0:W5:Y:S01]  /*2c10*/  @!P5 LDG.E.64 R58, desc[UR8][R34.64+0x40] ;  /* 0x00004008223ad981 */ /* 0x000162000c1e1b00 */
[----:B------:R-:W-:Y:S02]  /*2c20*/  ISETP.GE.AND P5, PT, R222, R114, PT ;  /* 0x00000072de00720c */ /* 0x000fe40003fa6270 */
[----:B------:R-:W-:-:S03]  /*2c30*/  CS2R R50, SRZ ;  /* 0x0000000000327805 */ /* 0x000fc6000001ff00 */
[----:B------:R0:W5:Y:S04]  /*2c40*/  @!P0 LDG.E.64 R52, desc[UR8][R32.64+0x80] ;  /* 0x0000800820348981 */ /* 0x000168000c1e1b00 */
[----:B------:R0:W5:Y:S04]  /*2c50*/  @!P0 LDG.E.64 R54, desc[UR8][R34.64+0x80] ;  /* 0x0000800822368981 */ /* 0x000168000c1e1b00 */
[----:B------:R0:W5:Y:S04]  /*2c60*/  @!P5 LDG.E.64 R48, desc[UR8][R32.64+0xc0] ;  /* 0x0000c0082030d981 */ /* 0x000168000c1e1b00 */
[----:B------:R0:W5:Y:S02]  /*2c70*/  @!P5 LDG.E.64 R50, desc[UR8][R34.64+0xc0] ;  /* 0x0000c0082232d981 */ /* 0x000164000c1e1b00 */
.L_x_451:
[----:B------:R-:W-:Y:S05]  /*2c80*/  BSYNC B1 ;  /* 0x0000000000017941 */ /* 0x000fea0003800000 */
.L_x_450:
[----:B0-----:R-:W-:Y:S01]  /*2c90*/  VIADD R32, R219, 0x40 ;  /* 0x00000040db207836 */ /* 0x001fe20000000000 */
[----:B------:R-:W-:Y:S01]  /*2ca0*/  BSSY B1, `(.L_x_452) ;  /* 0x000002b000017945 */ /* 0x000fe20003800000 */
[----:B------:R-:W-:Y:S02]  /*2cb0*/  CS2R R36, SRZ ;  /* 0x0000000000247805 */ /* 0x000fe4000001ff00 */
[----:B------:R-:W-:Y:S02]  /*2cc0*/  CS2R R40, SRZ ;  /* 0x0000000000287805 */ /* 0x000fe4000001ff00 */
[----:B------:R-:W-:Y:S02]  /*2cd0*/  CS2R R44, SRZ ;  /* 0x00000000002c7805 */ /* 0x000fe4000001ff00 */
[----:B------:R-:W-:Y:S02]  /*2ce0*/  ISETP.GE.AND P5, PT, R32, R88, PT ;  /* 0x000000582000720c */ /* 0x000fe40003fa6270 */
[----:B------:R-:W-:-:S02]  /*2cf0*/  CS2R R32, SRZ ;  /* 0x0000000000207805 */ /* 0x000fc4000001ff00 */
[----:B------:R-:W-:Y:S02]  /*2d00*/  CS2R R34, SRZ ;  /* 0x0000000000227805 */ /* 0x000fe4000001ff00 */
[----:B------:R-:W-:Y:S02]  /*2d10*/  CS2R R38, SRZ ;  /* 0x0000000000267805 */ /* 0x000fe4000001ff00 */
[----:B------:R-:W-:Y:S01]  /*2d20*/  CS2R R42, SRZ ;  /* 0x00000000002a7805 */ /* 0x000fe2000001ff00 */
[----:B-----5:R-:W-:Y:S01]  /*2d30*/  IMAD.MOV.U32 R81, RZ, RZ, R48 ;  /* 0x000000ffff517224 */ /* 0x020fe200078e0030 */
[----:B------:R-:W-:-:S03]  /*2d40*/  CS2R R46, SRZ ;  /* 0x00000000002e7805 */ /* 0x000fc6000001ff00 */
[----:B------:R-:W-:Y:S05]  /*2d50*/  @P5 BRA `(.L_x_453) ;  /* 0x00000000007c5947 */ /* 0x000fea0003800000 */
[----:B------:R-:W-:Y:S01]  /*2d60*/  IADD3 R14, P0, P6, R102, R109, R14 ;  /* 0x0000006d660e7210 */ /* 0x000fe20007e1e00e */
[----:B------:R-:W-:Y:S01]  /*2d70*/  ULDC.64 UR4, c[0x0][0x3e8] ;  /* 0x0000fa0000047ab9 */ /* 0x000fe20000000a00 */
[----:B------:R-:W-:Y:S01]  /*2d80*/  ULDC.64 UR6, c[0x0][0x400] ;  /* 0x0001000000067ab9 */ /* 0x000fe20000000a00 */
[----:B------:R-:W-:Y:S02]  /*2d90*/  CS2R R44, SRZ ;  /* 0x00000000002c7805 */ /* 0x000fe4000001ff00 */
[----:B------:R-:W-:Y:S02]  /*2da0*/  IADD3.X R13, R4, R108, R11, P0, P6 ;  /* 0x0000006c040d7210 */ /* 0x000fe400007ec40b */
[----:B------:R-:W-:Y:S02]  /*2db0*/  CS2R R46, SRZ ;  /* 0x00000000002e7805 */ /* 0x000fe4000001ff00 */
[----:B------:R-:W-:Y:S01]  /*2dc0*/  IADD3 R11, P0, P6, R96, R111, R12 ;  /* 0x0000006f600b7210 */ /* 0x000fe20007e1e00c */
[----:B------:R-:W-:-:S03]  /*2dd0*/  ULDC.64 UR8, c[0x0][0x208] ;  /* 0x0000820000087ab9 */ /* 0x000fc60000000a00 */
[----:B------:R-:W-:Y:S02]  /*2de0*/  IADD3.X R80, R6, R110, R80, P0, P6 ;  /* 0x0000006e06507210 */ /* 0x000fe400007ec450 */
[----:B------:R-:W-:-:S04]  /*2df0*/  LEA R12, P0, R14, UR4, 0x1 ;  /* 0x000000040e0c7c11 */ /* 0x000fc8000f8008ff */
[----:B------:R-:W-:Y:S02]  /*2e00*/  LEA.HI.X R13, R14, UR5, R13, 0x1, P0 ;  /* 0x000000050e0d7c11 */ /* 0x000fe400080f0c0d */
[----:B------:R-:W-:-:S04]  /*2e10*/  LEA R14, P0, R11, UR6, 0x1 ;  /* 0x000000060b0e7c11 */ /* 0x000fc8000f8008ff */
[----:B------:R-:W-:Y:S02]  /*2e20*/  LEA.HI.X R15, R11, UR7, R80, 0x1, P0 ;  /* 0x000000070b0f7c11 */ /* 0x000fe400080f0c50 */
[----:B------:R-:W-:Y:S02]  /*2e30*/  ISETP.GE.AND P0, PT, R214, R114, PT ;  /* 0x00000072d600720c */ /* 0x000fe40003f06270 */
[----:B------:R-:W-:Y:S02]  /*2e40*/  CS2R R40, SRZ ;  /* 0x0000000000287805 */ /* 0x000fe4000001ff00 */
[----:B------:R-:W-:-:S09]  /*2e50*/  CS2R R42, SRZ ;  /* 0x00000000002a7805 */ /* 0x000fd2000001ff00 */
[----:B------:R0:W5:Y:S04]  /*2e60*/  @!P0 LDG.E.64 R44, desc[UR8][R12.64] ;  /* 0x000000080c2c8981 */ /* 0x000168000c1e1b00 */
[----:B------:R0:W5:Y:S01]  /*2e70*/  @!P0 LDG.E.64 R46, desc[UR8][R14.64] ;  /* 0x000000080e2e8981 */ /* 0x000162000c1e1b00 */
        /* <DEDUP_REMOVED lines=10> */
[----:B------:R-:W-:-:S13]  /*2f20*/  ISETP.GE.AND P0, PT, R222, R114, PT ;  /* 0x00000072de00720c */ /* 0x000fda0003f06270 */
[----:B------:R0:W5:Y:S04]  /*2f30*/  @!P0 LDG.E.64 R32, desc[UR8][R12.64+0xc0] ;  /* 0x0000c0080c208981 */ /* 0x000168000c1e1b00 */
[----:B------:R0:W5:Y:S02]  /*2f40*/  @!P0 LDG.E.64 R34, desc[UR8][R14.64+0xc0] ;  /* 0x0000c0080e228981 */ /* 0x000164000c1e1b00 */
.L_x_453:
[----:B------:R-:W-:Y:S05]  /*2f50*/  BSYNC B1 ;  /* 0x0000000000017941 */ /* 0x000fea0003800000 */
.L_x_452:
[----:B0-----:R-:W-:Y:S01]  /*2f60*/  IMAD.MOV.U32 R13, RZ, RZ, R53 ;  /* 0x000000ffff0d7224 */ /* 0x001fe200078e0035 */
[----:B------:R-:W-:Y:S01]  /*2f70*/  MOV R11, R49 ;  /* 0x00000031000b7202 */ /* 0x000fe20000000f00 */
[----:B------:R-:W-:Y:S01]  /*2f80*/  IMAD.MOV.U32 R12, RZ, RZ, R52 ;  /* 0x000000ffff0c7224 */ /* 0x000fe200078e0034 */
[----:B------:R-:W-:Y:S01]  /*2f90*/  ULOP3.LUT UR4, UR60, 0x1, URZ, 0xfc, !UPT ;  /* 0x000000013c047892 */ /* 0x000fe2000f8efc3f */
        /* <DEDUP_REMOVED lines=24> */
[----:B-----5:R-:W-:Y:S01]  /*3120*/  IMAD.MOV.U32 R14, RZ, RZ, R32 ;  /* 0x000000ffff0e7224 */ /* 0x020fe200078e0020 */
[----:B------:R-:W-:Y:S01]  /*3130*/  PRMT R160, R11, 0x7610, R160 ;  /* 0x000076100ba07816 */ /* 0x000fe200000000a0 */
[----:B------:R-:W-:Y:S01]  /*3140*/  IMAD.MOV.U32 R11, RZ, RZ, R33 ;  /* 0x000000ffff0b7224 */ /* 0x000fe200078e0021 */
[----:B------:R-:W-:Y:S01]  /*3150*/  PRMT R164, R13, 0x7610, R164 ;  /* 0x000076100da47816 */ /* 0x000fe200000000a4 */
[----:B------:R-:W-:Y:S01]  /*3160*/  IMAD.MOV.U32 R13, RZ, RZ, R37 ;  /* 0x000000ffff0d7224 */ /* 0x000fe200078e0025 */
[----:B------:R-:W-:Y:S01]  /*3170*/  PRMT R163, R12, 0x7610, R163 ;  /* 0x000076100ca37816 */ /* 0x000fe200000000a3 */
[----:B------:R-:W-:Y:S01]  /*3180*/  UISETP.NE.AND UP0, UPT, UR4, 0x3, UPT ;  /* 0x000000030400788c */ /* 0x000fe2000bf05270 */
[----:B------:R-:W-:-:S02]  /*3190*/  MOV R12, R36 ;  /* 0x00000024000c7202 */ /* 0x000fc40000000f00 */
        /* <DEDUP_REMOVED lines=8> */
[----:B------:R-:W-:Y:S02]  /*3220*/  PLOP3.LUT P0, PT, PT, PT, UP0, 0x80, 0x0 ;  /* 0x000000000000781c */ /* 0x000fe40003f0f008 */
        /* <DEDUP_REMOVED lines=16> */
[----:B------:R-:W-:-:S02]  /*3330*/  PRMT R151, R81, 0x7610, R151 ;  /* 0x0000761051977816 */ /* 0x000fc40000000097 */
[----:B------:R-:W-:Y:S02]  /*3340*/  PRMT R141, R11, 0x7610, R141 ;  /* 0x000076100b8d7816 */ /* 0x000fe4000000008d */
[----:B------:R-:W-:Y:S02]  /*3350*/  PRMT R139, R12, 0x7610, R139 ;  /* 0x000076100c8b7816 */ /* 0x000fe4000000008b */
[----:B------:R-:W-:Y:S02]  /*3360*/  PRMT R146, R13, 0x7610, R146 ;  /* 0x000076100d927816 */ /* 0x000fe40000000092 */
[----:B------:R-:W-:Y:S01]  /*3370*/  PRMT R147, R14, 0x7610, R147 ;  /* 0x000076100e937816 */ /* 0x000fe20000000093 */
[----:B------:R-:W-:Y:S06]  /*3380*/  @!P0 BRA `(.L_x_454) ;  /* 0x0000000000048947 */ /* 0x000fec0003800000 */
[----:B------:R-:W-:Y:S01]  /*3390*/  BPT.TRAP 0x1 ;  /* 0x000000040000795c */ /* 0x000fe20000300000 */
.L_x_454:
[----:B------:R-:W-:Y:S01]  /*33a0*/  IMAD R89, R212, 0x8, R22 ;  /* 0x00000008d4597824 */ /* 0x000fe200078e0216 */
[----:B------:R-:W-:Y:S01]  /*33b0*/  SHF.L.U32 R90, R224, 0x1f, RZ ;  /* 0x0000001fe05a7819 */ /* 0x000fe200000006ff */
[----:B------:R-:W-:Y:S03]  /*33c0*/  BSSY B1, `(.L_x_455) ;  /* 0x0000003000017945 */ /* 0x000fe60003800000 */
[----:B------:R-:W0:Y:S02]  /*33d0*/  SYNCS.PHASECHK.TRANS64.TRYWAIT P6, [R89+URZ+0x38890], R90 ;  /* 0x0388905a590075a7 */ /* 0x000e2400080c017f */
[----:B0-----:R-:W-:Y:S05]  /*33e0*/  @!P6 BRA `(.L_x_456) ;  /* 0x0000024000d0e947 */ /* 0x001fea0003800000 */
.L_x_805:
[----:B------:R-:W-:Y:S05]  /*33f0*/  BSYNC B1 ;  /* 0x0000000000017941 */ /* 0x000fea0003800000 */
.L_x_455:
[----:B------:R-:W-:-:S03]  /*3400*/  UMOV UR4, 0xffffffff ;  /* 0xffffffff00047882 */ /* 0x000fc60000000000 */
[----:B------:R-:W-:Y:S05]  /*3410*/  BRA.DIV UR4, `(.L_x_457) ;  /* 0x0000024204d87947 */ /* 0x000fea000b800000 */
[----:B------:R1:W2:Y:S04]  /*3420*/  SHFL.IDX PT, R83, R117, RZ, 0x181f ;  /* 0x00181fff75537589 */ /* 0x0002a800000e0000 */
[----:B------:R1:W3:Y:S02]  /*3430*/  SHFL.IDX PT, R82, R118, RZ, 0x181f ;  /* 0x00181fff76527589 */ /* 0x0002e400000e0000 */
.L_x_809:
[----:B------:R-:W-:Y:S04]  /*3440*/  BSSY B1, `(.L_x_458) ;  /* 0x00000ea000017945 */ /* 0x000fe80003800000 */
[----:B------:R-:W-:Y:S05]  /*3450*/  @P3 BRA `(.L_x_459) ;  /* 0x0000000c00a03947 */ /* 0x000fea0003800000 */
[----:B------:R-:W-:Y:S01]  /*3460*/  ISETP.NE.AND P3, PT, R3, RZ, PT ;  /* 0x000000ff0300720c */ /* 0x000fe20003f65270 */
[----:B------:R-:W-:-:S12]  /*3470*/  BSSY B2, `(.L_x_460) ;  /* 0x0000039000027945 */ /* 0x000fd80003800000 */
[----:B------:R-:W-:Y:S05]  /*3480*/  @!P3 BRA `(.L_x_461) ;  /* 0x0000000000dcb947 */ /* 0x000fea0003800000 */
[----:B------:R4:W0:Y:S01]  /*3490*/  LDS.128 R12, [R85+0x24400] ;  /* 0x02440000550c7984 */ /* 0x0008220000000c00 */
[C---:B---3--:R-:W-:Y:S01]  /*34a0*/  LEA R80, P3, R16.reuse, R82, 0x1 ;  /* 0x0000005210507211 */ /* 0x048fe200078608ff */
[----:B------:R-:W-:Y:S03]  /*34b0*/  BSSY B3, `(.L_x_462) ;  /* 0x0000032000037945 */ /* 0x000fe60003800000 */
[----:B--2---:R-:W-:Y:S02]  /*34c0*/  LEA.HI.X R81, R16, R83, R17, 0x1, P3 ;  /* 0x0000005310517211 */ /* 0x004fe400018f0c11 */
[----:B------:R-:W-:-:S13]  /*34d0*/  ISETP.GE.AND P3, PT, R214, R114, PT ;  /* 0x00000072d600720c */ /* 0x000fda0003f66270 */
[----:B----4-:R-:W-:Y:S05]  /*34e0*/  @P3 BRA `(.L_x_463) ;  /* 0x0000000000b83947 */ /* 0x010fea0003800000 */
[----:B------:R-:W-:Y:S01]  /*34f0*/  SHF.R.U64 R78, R78, 0x10, R79 ;  /* 0x000000104e4e7819 */ /* 0x000fe2000000124f */
[----:B0-----:R-:W-:Y:S01]  /*3500*/  IMAD.U32 R166, R15, 0x10000, RZ ;  /* 0x000100000fa67824 */ /* 0x001fe200078e00ff */
[----:B------:R-:W-:Y:S01]  /*3510*/  SHF.R.U64 R165, R76, 0x10, R77 ;  /* 0x000000104ca57819 */ /* 0x000fe2000000124d */
[----:B------:R-:W-:Y:S01]  /*3520*/  IMAD.U32 R76, R14, 0x10000, RZ ;  /* 0x000100000e4c7824 */ /* 0x000fe200078e00ff */
[----:B------:R-:W-:Y:S02]  /*3530*/  SHF.R.U32.HI R167, RZ, 0x10, R79 ;  /* 0x00000010ffa77819 */ /* 0x000fe4000001164f */
[----:B------:R-:W-:Y:S02]  /*3540*/  PRMT R79, R125, 0x5432, R78 ;  /* 0x000054327d4f7816 */ /* 0x000fe4000000004e */
[----:B------:R-:W-:Y:S02]  /*3550*/  PRMT R165, R170, 0x5410, R165 ;  /* 0x00005410aaa57816 */ /* 0x000fe400000000a5 */
[----:B------:R-:W-:-:S02]  /*3560*/  SHF.R.U32.HI R77, RZ, 0x10, R77 ;  /* 0x00000010ff4d7819 */ /* 0x000fc4000001164d */
[----:B------:R-:W-:Y:S02]  /*3570*/  PRMT R78, R168, 0x5410, R167 ;  /* 0x00005410a84e7816 */ /* 0x000fe400000000a7 */
[----:B------:R-:W-:Y:S02]  /*3580*/  LOP3.LUT R171, R13, 0xffff0000, RZ, 0xc0, !PT ;  /* 0xffff00000dab7812 */ /* 0x000fe400078ec0ff */
[----:B------:R-:W-:Y:S01]  /*3590*/  LOP3.LUT R168, R79, 0xffff0000, RZ, 0xc0, !PT ;  /* 0xffff00004fa87812 */ /* 0x000fe200078ec0ff */
[----:B------:R-:W-:Y:S01]  /*35a0*/  IMAD.U32 R167, R78, 0x10000, RZ ;  /* 0x000100004ea77824 */ /* 0x000fe200078e00ff */
[----:B------:R-:W-:Y:S01]  /*35b0*/  LOP3.LUT R170, R165, 0xffff0000, RZ, 0xc0, !PT ;  /* 0xffff0000a5aa7812 */ /* 0x000fe200078ec0ff */
[----:B------:R-:W-:Y:S01]  /*35c0*/  IMAD.U32 R79, R79, 0x10000, RZ ;  /* 0x000100004f4f7824 */ /* 0x000fe200078e00ff */
[----:B------:R-:W-:Y:S01]  /*35d0*/  PRMT R77, R169, 0x5410, R77 ;  /* 0x00005410a94d7816 */ /* 0x000fe2000000004d */
[C---:B------:R-:W-:Y:S01]  /*35e0*/  FMUL.FTZ R172, R171.reuse, R168 ;  /* 0x000000a8abac7220 */ /* 0x040fe20000410000 */
[----:B------:R-:W-:Y:S01]  /*35f0*/  LOP3.LUT R11, R14, 0xffff0000, RZ, 0xc0, !PT ;  /* 0xffff00000e0b7812 */ /* 0x000fe200078ec0ff */
[----:B------:R-:W-:Y:S01]  /*3600*/  FMUL.FTZ R171, R171, R170 ;  /* 0x000000aaabab7220 */ /* 0x000fe20000410000 */
[----:B------:R-:W-:Y:S01]  /*3610*/  LOP3.LUT R14, R15, 0xffff0000, RZ, 0xc0, !PT ;  /* 0xffff00000f0e7812 */ /* 0x000fe200078ec0ff */
[----:B------:R-:W-:Y:S01]  /*3620*/  IMAD.U32 R169, R77, 0x10000, RZ ;  /* 0x000100004da97824 */ /* 0x000fe200078e00ff */
[----:B------:R-:W-:Y:S01]  /*3630*/  SHF.L.U32 R15, R13, 0x10, RZ ;  /* 0x000000100d0f7819 */ /* 0x000fe200000006ff */
[----:B------:R-:W-:Y:S01]  /*3640*/  FMUL.FTZ R173, R11, R167 ;  /* 0x000000a70bad7220 */ /* 0x000fe20000410000 */
[----:B------:R-:W-:-:S02]  /*3650*/  IMAD.U32 R13, R12, 0x10000, RZ ;  /* 0x000100000c0d7824 */ /* 0x000fc400078e00ff */
[-C--:B------:R-:W-:Y:S01]  /*3660*/  FMUL.FTZ R11, R11, R169.reuse ;  /* 0x000000a90b0b7220 */ /* 0x080fe20000410000 */
[----:B------:R-:W-:Y:S01]  /*3670*/  LOP3.LUT R77, R77, 0xffff0000, RZ, 0xc0, !PT ;  /* 0xffff00004d4d7812 */ /* 0x000fe200078ec0ff */
[C---:B------:R-:W-:Y:S01]  /*3680*/  FFMA.FTZ R172, R15.reuse, R170, -R172 ;  /* 0x000000aa0fac7223 */ /* 0x040fe200000108ac */
[----:B------:R-:W-:Y:S01]  /*3690*/  FFMA.FTZ R171, R15, R168, R171 ;  /* 0x000000a80fab7223 */ /* 0x000fe200000100ab */
[----:B------:R-:W-:Y:S01]  /*36a0*/  LOP3.LUT R15, R78, 0xffff0000, RZ, 0xc0, !PT ;  /* 0xffff00004e0f7812 */ /* 0x000fe200078ec0ff */
[----:B------:R-:W-:Y:S01]  /*36b0*/  FFMA.FTZ R173, R76, R169, -R173 ;  /* 0x000000a94cad7223 */ /* 0x000fe200000108ad */
[----:B------:R-:W-:Y:S01]  /*36c0*/  LOP3.LUT R12, R12, 0xffff0000, RZ, 0xc0, !PT ;  /* 0xffff00000c0c7812 */ /* 0x000fe200078ec0ff */
[----:B------:R-:W-:Y:S02]  /*36d0*/  IMAD.U32 R165, R165, 0x10000, RZ ;  /* 0x00010000a5a57824 */ /* 0x000fe400078e00ff */
[----:B------:R-:W-:Y:S01]  /*36e0*/  FFMA.FTZ R76, R76, R167, R11 ;  /* 0x000000a74c4c7223 */ /* 0x000fe2000001000b */
[C---:B------:R-:W-:Y:S01]  /*36f0*/  FMUL.FTZ R11, R14.reuse, R15 ;  /* 0x0000000f0e0b7220 */ /* 0x040fe20000410000 */
[----:B------:R-:W-:Y:S01]  /*3700*/  FMUL.FTZ R78, R14, R77 ;  /* 0x0000004d0e4e7220 */ /* 0x000fe20000410000 */
[C---:B------:R-:W-:Y:S01]  /*3710*/  FMUL.FTZ R14, R12.reuse, R79 ;  /* 0x0000004f0c0e7220 */ /* 0x040fe20000410000 */
[----:B------:R-:W-:Y:S01]  /*3720*/  FMUL.FTZ R12, R12, R165 ;  /* 0x000000a50c0c7220 */ /* 0x000fe20000410000 */
[C---:B------:R-:W-:Y:S01]  /*3730*/  FFMA.FTZ R11, R166.reuse, R77, -R11 ;  /* 0x0000004da60b7223 */ /* 0x040fe2000001080b */
[----:B------:R-:W-:Y:S01]  /*3740*/  FFMA.FTZ R78, R166, R15, R78 ;  /* 0x0000000fa64e7223 */ /* 0x000fe2000001004e */
[C---:B------:R-:W-:Y:S01]  /*3750*/  FFMA.FTZ R14, R13.reuse, R165, -R14 ;  /* 0x000000a50d0e7223 */ /* 0x040fe2000001080e */
[----:B------:R-:W-:Y:S01]  /*3760*/  FFMA.FTZ R13, R13, R79, R12 ;  /* 0x0000004f0d0d7223 */ /* 0x000fe2000001000c */
[----:B------:R-:W-:-:S02]  /*3770*/  F2FP.BF16.F32.PACK_AB R171, R171, R172 ;  /* 0x000000acabab723e */ /* 0x000fc400000010ff */
[----:B------:R-:W-:Y:S02]  /*3780*/  F2FP.BF16.F32.PACK_AB R76, R76, R173 ;  /* 0x000000ad4c4c723e */ /* 0x000fe400000010ff */
[----:B------:R-:W-:Y:S01]  /*3790*/  F2FP.BF16.F32.PACK_AB R12, R13, R14 ;  /* 0x0000000e0d0c723e */ /* 0x000fe200000010ff */
[----:B------:R-:W-:Y:S01]  /*37a0*/  IMAD.MOV.U32 R13, RZ, RZ, R171 ;  /* 0x000000ffff0d7224 */ /* 0x000fe200078e00ab */
[----:B------:R-:W-:Y:S01]  /*37b0*/  F2FP.BF16.F32.PACK_AB R15, R78, R11 ;  /* 0x0000000b4e0f723e */ /* 0x000fe200000010ff */
[----:B------:R-:W-:-:S07]  /*37c0*/  IMAD.MOV.U32 R14, RZ, RZ, R76 ;  /* 0x000000ffff0e7224 */ /* 0x000fce00078e004c */
.L_x_463:
[----:B------:R-:W-:Y:S05]  /*37d0*/  BSYNC B3 ;  /* 0x0000000000037941 */ /* 0x000fea0003800000 */
.L_x_462:
[----:B------:R-:W-:Y:S02]  /*37e0*/  ULDC.64 UR4, c[0x0][0x208] ;  /* 0x0000820000047ab9 */ /* 0x000fe40000000a00 */
[----:B0-----:R4:W-:Y:S03]  /*37f0*/  ST.E.128 desc[UR4][R80.64], R12 ;  /* 0x0000000c50007985 */ /* 0x0019e6000c101d04 */
.L_x_461:
[----:B------:R-:W-:Y:S05]  /*3800*/  BSYNC B2 ;  /* 0x0000000000027941 */ /* 0x000fea0003800000 */
.L_x_460:
[----:B------:R-:W-:Y:S01]  /*3810*/  ISETP.NE.AND P3, PT, R21, RZ, PT ;  /* 0x000000ff1500720c */ /* 0x000fe20003f65270 */
[----:B------:R-:W-:-:S12]  /*3820*/  BSSY B2, `(.L_x_464) ;  /* 0x0000039000027945 */ /* 0x000fd80003800000 */
[----:B------:R-:W-:Y:S05]  /*3830*/  @!P3 BRA `(.L_x_465) ;  /* 0x0000000000dcb947 */ /* 0x000fea0003800000 */
[----:B----4-:R4:W0:Y:S01]  /*3840*/  LDS.128 R12, [R85+0x26c00] ;  /* 0x026c0000550c7984 */ /* 0x0108220000000c00 */
[C---:B---3--:R-:W-:Y:S01]  /*3850*/  LEA R76, P3, R23.reuse, R82, 0x1 ;  /* 0x00000052174c7211 */ /* 0x048fe200078608ff */
[----:B------:R-:W-:Y:S03]  /*3860*/  BSSY B3, `(.L_x_466) ;  /* 0x0000032000037945 */ /* 0x000fe60003800000 */
[----:B--2---:R-:W-:Y:S02]  /*3870*/  LEA.HI.X R77, R23, R83, R216, 0x1, P3 ;  /* 0x00000053174d7211 */ /* 0x004fe400018f0cd8 */
[----:B------:R-:W-:-:S13]  /*3880*/  ISETP.GE.AND P3, PT, R221, R114, PT ;  /* 0x00000072dd00720c */ /* 0x000fda0003f66270 */
[----:B----4-:R-:W-:Y:S05]  /*3890*/  @P3 BRA `(.L_x_467) ;  /* 0x0000000000b83947 */ /* 0x010fea0003800000 */
[--C-:B------:R-:W-:Y:S01]  /*38a0*/  SHF.R.U64 R74, R74, 0x10, R75.reuse ;  /* 0x000000104a4a7819 */ /* 0x100fe2000000124b */
[----:B0-----:R-:W-:Y:S01]  /*38b0*/  IMAD.U32 R79, R15, 0x10000, RZ ;  /* 0x000100000f4f7824 */ /* 0x001fe200078e00ff */
[----:B------:R-:W-:Y:S02]  /*38c0*/  SHF.R.U32.HI R165, RZ, 0x10, R75 ;  /* 0x00000010ffa57819 */ /* 0x000fe4000001164b */
[--C-:B------:R-:W-:Y:S01]  /*38d0*/  SHF.R.U64 R81, R72, 0x10, R73.reuse ;  /* 0x0000001048517819 */ /* 0x100fe20000001249 */
[----:B------:R-:W-:Y:S01]  /*38e0*/  IMAD.U32 R72, R14, 0x10000, RZ ;  /* 0x000100000e487824 */ /* 0x000fe200078e00ff */
[----:B------:R-:W-:Y:S02]  /*38f0*/  SHF.R.U32.HI R80, RZ, 0x10, R73 ;  /* 0x00000010ff507819 */ /* 0x000fe40000011649 */
[----:B------:R-:W-:Y:S02]  /*3900*/  PRMT R75, R124, 0x5432, R74 ;  /* 0x000054327c4b7816 */ /* 0x000fe4000000004a */
[----:B------:R-:W-:-:S02]  /*3910*/  PRMT R74, R182, 0x5410, R165 ;  /* 0x00005410b64a7816 */ /* 0x000fc400000000a5 */
[----:B------:R-:W-:Y:S02]  /*3920*/  PRMT R78, R122, 0x5432, R81 ;  /* 0x000054327a4e7816 */ /* 0x000fe40000000051 */
[----:B------:R-:W-:Y:S01]  /*3930*/  PRMT R73, R123, 0x5432, R80 ;  /* 0x000054327b497816 */ /* 0x000fe20000000050 */
[----:B------:R-:W-:Y:S01]  /*3940*/  IMAD.U32 R81, R74, 0x10000, RZ ;  /* 0x000100004a517824 */ /* 0x000fe200078e00ff */
[----:B------:R-:W-:Y:S02]  /*3950*/  LOP3.LUT R11, R14, 0xffff0000, RZ, 0xc0, !PT ;  /* 0xffff00000e0b7812 */ /* 0x000fe400078ec0ff */
[----:B------:R-:W-:Y:S01]  /*3960*/  LOP3.LUT R167, R13, 0xffff0000, RZ, 0xc0, !PT ;  /* 0xffff00000da77812 */ /* 0x000fe200078ec0ff */
[----:B------:R-:W-:Y:S01]  /*3970*/  IMAD.U32 R165, R73, 0x10000, RZ ;  /* 0x0001000049a57824 */ /* 0x000fe200078e00ff */
[----:B------:R-:W-:Y:S01]  /*3980*/  LOP3.LUT R80, R75, 0xffff0000, RZ, 0xc0, !PT ;  /* 0xffff00004b507812 */ /* 0x000fe200078ec0ff */
[C---:B------:R-:W-:Y:S01]  /*3990*/  FMUL.FTZ R169, R11.reuse, R81 ;  /* 0x000000510ba97220 */ /* 0x040fe20000410000 */
[----:B------:R-:W-:Y:S01]  /*39a0*/  LOP3.LUT R166, R78, 0xffff0000, RZ, 0xc0, !PT ;  /* 0xffff00004ea67812 */ /* 0x000fe200078ec0ff */
[----:B------:R-:W-:Y:S01]  /*39b0*/  FMUL.FTZ R11, R11, R165 ;  /* 0x000000a50b0b7220 */ /* 0x000fe20000410000 */
[----:B------:R-:W-:Y:S01]  /*39c0*/  LOP3.LUT R14, R15, 0xffff0000, RZ, 0xc0, !PT ;  /* 0xffff00000f0e7812 */ /* 0x000fe200078ec0ff */
[----:B------:R-:W-:-:S02]  /*39d0*/  IMAD.U32 R15, R13, 0x10000, RZ ;  /* 0x000100000d0f7824 */ /* 0x000fc400078e00ff */
[C---:B------:R-:W-:Y:S01]  /*39e0*/  FMUL.FTZ R168, R167.reuse, R80 ;  /* 0x00000050a7a87220 */ /* 0x040fe20000410000 */
[----:B------:R-:W-:Y:S02]  /*39f0*/  IMAD.U32 R13, R12, 0x10000, RZ ;  /* 0x000100000c0d7824 */ /* 0x000fe400078e00ff */
[----:B------:R-:W-:Y:S01]  /*3a00*/  FMUL.FTZ R167, R167, R166 ;  /* 0x000000a6a7a77220 */ /* 0x000fe20000410000 */
[----:B------:R-:W-:Y:S01]  /*3a10*/  LOP3.LUT R74, R74, 0xffff0000, RZ, 0xc0, !PT ;  /* 0xffff00004a4a7812 */ /* 0x000fe200078ec0ff */
[----:B------:R-:W-:Y:S01]  /*3a20*/  IMAD.U32 R75, R75, 0x10000, RZ ;  /* 0x000100004b4b7824 */ /* 0x000fe200078e00ff */
[----:B------:R-:W-:Y:S01]  /*3a30*/  LOP3.LUT R73, R73, 0xffff0000, RZ, 0xc0, !PT ;  /* 0xffff000049497812 */ /* 0x000fe200078ec0ff */
[----:B------:R-:W-:Y:S01]  /*3a40*/  FFMA.FTZ R169, R72, R165, -R169 ;  /* 0x000000a548a97223 */ /* 0x000fe200000108a9 */
[----:B------:R-:W-:Y:S01]  /*3a50*/  LOP3.LUT R12, R12, 0xffff0000, RZ, 0xc0, !PT ;  /* 0xffff00000c0c7812 */ /* 0x000fe200078ec0ff */
[----:B------:R-:W-:Y:S02]  /*3a60*/  IMAD.U32 R78, R78, 0x10000, RZ ;  /* 0x000100004e4e7824 */ /* 0x000fe400078e00ff */
[C---:B------:R-:W-:Y:S01]  /*3a70*/  FFMA.FTZ R167, R15.reuse, R80, R167 ;  /* 0x000000500fa77223 */ /* 0x040fe200000100a7 */
[----:B------:R-:W-:Y:S01]  /*3a80*/  FFMA.FTZ R72, R72, R81, R11 ;  /* 0x0000005148487223 */ /* 0x000fe2000001000b */
[C---:B------:R-:W-:Y:S01]  /*3a90*/  FMUL.FTZ R80, R14.reuse, R74 ;  /* 0x0000004a0e507220 */ /* 0x040fe20000410000 */
[----:B------:R-:W-:Y:S01]  /*3aa0*/  FMUL.FTZ R11, R14, R73 ;  /* 0x000000490e0b7220 */ /* 0x000fe20000410000 */
[C---:B------:R-:W-:Y:S01]  /*3ab0*/  FMUL.FTZ R14, R12.reuse, R75 ;  /* 0x0000004b0c0e7220 */ /* 0x040fe20000410000 */
[----:B------:R-:W-:Y:S01]  /*3ac0*/  FMUL.FTZ R12, R12, R78 ;  /* 0x0000004e0c0c7220 */ /* 0x000fe20000410000 */
[----:B------:R-:W-:Y:S01]  /*3ad0*/  FFMA.FTZ R168, R15, R166, -R168 ;  /* 0x000000a60fa87223 */ /* 0x000fe200000108a8 */
[----:B------:R-:W-:Y:S01]  /*3ae0*/  FFMA.FTZ R80, R79, R73, -R80 ;  /* 0x000000494f507223 */ /* 0x000fe20000010850 */
[C---:B------:R-:W-:Y:S01]  /*3af0*/  FFMA.FTZ R14, R13.reuse, R78, -R14 ;  /* 0x0000004e0d0e7223 */ /* 0x040fe2000001080e */
[----:B------:R-:W-:Y:S01]  /*3b00*/  FFMA.FTZ R13, R13, R75, R12 ;  /* 0x0000004b0d0d7223 */ /* 0x000fe2000001000c */
[----:B------:R-:W-:Y:S01]  /*3b10*/  FFMA.FTZ R11, R79, R74, R11 ;  /* 0x0000004a4f0b7223 */ /* 0x000fe2000001000b */
[----:B------:R-:W-:-:S02]  /*3b20*/  F2FP.BF16.F32.PACK_AB R72, R72, R169 ;  /* 0x000000a94848723e */ /* 0x000fc400000010ff */
[----:B------:R-:W-:Y:S02]  /*3b30*/  F2FP.BF16.F32.PACK_AB R167, R167, R168 ;  /* 0x000000a8a7a7723e */ /* 0x000fe400000010ff */
[----:B------:R-:W-:Y:S01]  /*3b40*/  F2FP.BF16.F32.PACK_AB R12, R13, R14 ;  /* 0x0000000e0d0c723e */ /* 0x000fe200000010ff */
[----:B------:R-:W-:Y:S01]  /*3b50*/  IMAD.MOV.U32 R14, RZ, RZ, R72 ;  /* 0x000000ffff0e7224 */ /* 0x000fe200078e0048 */
[----:B------:R-:W-:Y:S02]  /*3b60*/  F2FP.BF16.F32.PACK_AB R15, R11, R80 ;  /* 0x000000500b0f723e */ /* 0x000fe400000010ff */
[----:B------:R-:W-:-:S07]  /*3b70*/  MOV R13, R167 ;  /* 0x000000a7000d7202 */ /* 0x000fce0000000f00 */
.L_x_467:
[----:B------:R-:W-:Y:S05]  /*3b80*/  BSYNC B3 ;  /* 0x0000000000037941 */ /* 0x000fea0003800000 */
.L_x_466:
[----:B------:R-:W-:Y:S02]  /*3b90*/  ULDC.64 UR4, c[0x0][0x208] ;  /* 0x0000820000047ab9 */ /* 0x000fe40000000a00 */
[----:B0-----:R0:W-:Y:S03]  /*3ba0*/  ST.E.128 desc[UR4][R76.64], R12 ;  /* 0x0000000c4c007985 */ /* 0x0011e6000c101d04 */
.L_x_465:
[----:B------:R-:W-:Y:S05]  /*3bb0*/  BSYNC B2 ;  /* 0x0000000000027941 */ /* 0x000fea0003800000 */
.L_x_464:
[----:B------:R-:W-:Y:S01]  /*3bc0*/  ISETP.NE.AND P3, PT, R25, RZ, PT ;  /* 0x000000ff1900720c */ /* 0x000fe20003f65270 */
[----:B------:R-:W-:-:S12]  /*3bd0*/  BSSY B2, `(.L_x_468) ;  /* 0x0000038000027945 */ /* 0x000fd80003800000 */
[----:B------:R-:W-:Y:S05]  /*3be0*/  @!P3 BRA `(.L_x_469) ;  /* 0x0000000000d8b947 */ /* 0x000fea0003800000 */
[----:B0---4-:R0:W4:Y:S01]  /*3bf0*/  LDS.128 R12, [R85+0x29400] ;  /* 0x02940000550c7984 */ /* 0x0111220000000c00 */
[C---:B---3--:R-:W-:Y:S01]  /*3c00*/  LEA R72, P3, R18.reuse, R82, 0x1 ;  /* 0x0000005212487211 */ /* 0x048fe200078608ff */
[----:B------:R-:W-:Y:S03]  /*3c10*/  BSSY B3, `(.L_x_470) ;  /* 0x0000031000037945 */ /* 0x000fe60003800000 */
[----:B--2---:R-:W-:Y:S02]  /*3c20*/  LEA.HI.X R73, R18, R83, R218, 0x1, P3 ;  /* 0x0000005312497211 */ /* 0x004fe400018f0cda */
[----:B------:R-:W-:-:S13]  /*3c30*/  ISETP.GE.AND P3, PT, R220, R114, PT ;  /* 0x00000072dc00720c */ /* 0x000fda0003f66270 */
[----:B0-----:R-:W-:Y:S05]  /*3c40*/  @P3 BRA `(.L_x_471) ;  /* 0x0000000000b43947 */ /* 0x001fea0003800000 */
[----:B------:R-:W-:Y:S02]  /*3c50*/  SHF.R.U64 R74, R70, 0x10, R71 ;  /* 0x00000010464a7819 */ /* 0x000fe40000001247 */
[----:B------:R-:W-:Y:S01]  /*3c60*/  SHF.R.U64 R76, R68, 0x10, R69 ;  /* 0x00000010444c7819 */ /* 0x000fe20000001245 */
[----:B----4-:R-:W-:Y:S01]  /*3c70*/  IMAD.U32 R68, R14, 0x10000, RZ ;  /* 0x000100000e447824 */ /* 0x010fe200078e00ff */
[----:B------:R-:W-:Y:S01]  /*3c80*/  SHF.R.U32.HI R70, RZ, 0x10, R71 ;  /* 0x00000010ff467819 */ /* 0x000fe20000011647 */
[----:B------:R-:W-:Y:S01]  /*3c90*/  IMAD.U32 R71, R13, 0x10000, RZ ;  /* 0x000100000d477824 */ /* 0x000fe200078e00ff */
[----:B------:R-:W-:Y:S02]  /*3ca0*/  PRMT R179, R179, 0x5410, R74 ;  /* 0x00005410b3b37816 */ /* 0x000fe4000000004a */
[----:B------:R-:W-:Y:S02]  /*3cb0*/  PRMT R177, R177, 0x5410, R76 ;  /* 0x00005410b1b17816 */ /* 0x000fe4000000004c */
[----:B------:R-:W-:-:S02]  /*3cc0*/  SHF.R.U32.HI R69, RZ, 0x10, R69 ;  /* 0x00000010ff457819 */ /* 0x000fc40000011645 */
[----:B------:R-:W-:Y:S02]  /*3cd0*/  PRMT R181, R181, 0x5410, R70 ;  /* 0x00005410b5b57816 */ /* 0x000fe40000000046 */
[----:B------:R-:W-:Y:S01]  /*3ce0*/  LOP3.LUT R70, R13, 0xffff0000, RZ, 0xc0, !PT ;  /* 0xffff00000d467812 */ /* 0x000fe200078ec0ff */
[----:B------:R-:W-:Y:S01]  /*3cf0*/  IMAD.U32 R13, R12, 0x10000, RZ ;  /* 0x000100000c0d7824 */ /* 0x000fe200078e00ff */
[C---:B------:R-:W-:Y:S01]  /*3d00*/  LOP3.LUT R76, R179.reuse, 0xffff0000, RZ, 0xc0, !PT ;  /* 0xffff0000b34c7812 */ /* 0x040fe200078ec0ff */
[----:B------:R-:W-:Y:S01]  /*3d10*/  IMAD.U32 R179, R179, 0x10000, RZ ;  /* 0x00010000b3b37824 */ /* 0x000fe200078e00ff */
[C---:B------:R-:W-:Y:S01]  /*3d20*/  LOP3.LUT R74, R177.reuse, 0xffff0000, RZ, 0xc0, !PT ;  /* 0xffff0000b14a7812 */ /* 0x040fe200078ec0ff */
[----:B------:R-:W-:Y:S01]  /*3d30*/  IMAD.U32 R177, R177, 0x10000, RZ ;  /* 0x00010000b1b17824 */ /* 0x000fe200078e00ff */
[----:B------:R-:W-:Y:S01]  /*3d40*/  PRMT R178, R178, 0x5410, R69 ;  /* 0x00005410b2b27816 */ /* 0x000fe20000000045 */
[----:B------:R-:W-:Y:S01]  /*3d50*/  FMUL.FTZ R78, R70, R76 ;  /* 0x0000004c464e7220 */ /* 0x000fe20000410000 */
[----:B------:R-:W-:Y:S01]  /*3d60*/  LOP3.LUT R14, R14, 0xffff0000, RZ, 0xc0, !PT ;  /* 0xffff00000e0e7812 */ /* 0x000fe200078ec0ff */
[----:B------:R-:W-:Y:S01]  /*3d70*/  FMUL.FTZ R77, R70, R74 ;  /* 0x0000004a464d7220 */ /* 0x000fe20000410000 */
[----:B------:R-:W-:Y:S01]  /*3d80*/  IMAD.U32 R69, R181, 0x10000, RZ ;  /* 0x00010000b5457824 */ /* 0x000fe200078e00ff */
[----:B------:R-:W-:Y:S01]  /*3d90*/  LOP3.LUT R70, R12, 0xffff0000, RZ, 0xc0, !PT ;  /* 0xffff00000c467812 */ /* 0x000fe200078ec0ff */
[----:B------:R-:W-:-:S02]  /*3da0*/  IMAD.U32 R75, R178, 0x10000, RZ ;  /* 0x00010000b24b7824 */ /* 0x000fc400078e00ff */
[C---:B------:R-:W-:Y:S01]  /*3db0*/  FFMA.FTZ R12, R71.reuse, R74, -R78 ;  /* 0x0000004a470c7223 */ /* 0x040fe2000001084e */
[----:B------:R-:W-:Y:S01]  /*3dc0*/  FFMA.FTZ R71, R71, R76, R77 ;  /* 0x0000004c47477223 */ /* 0x000fe2000001004d */
[C---:B------:R-:W-:Y:S01]  /*3dd0*/  FMUL.FTZ R79, R14.reuse, R69 ;  /* 0x000000450e4f7220 */ /* 0x040fe20000410000 */
[-C--:B------:R-:W-:Y:S01]  /*3de0*/  FMUL.FTZ R77, R14, R75.reuse ;  /* 0x0000004b0e4d7220 */ /* 0x080fe20000410000 */
[C---:B------:R-:W-:Y:S01]  /*3df0*/  LOP3.LUT R11, R15.reuse, 0xffff0000, RZ, 0xc0, !PT ;  /* 0xffff00000f0b7812 */ /* 0x040fe200078ec0ff */
[----:B------:R-:W-:Y:S01]  /*3e00*/  IMAD.U32 R15, R15, 0x10000, RZ ;  /* 0x000100000f0f7824 */ /* 0x000fe200078e00ff */
[----:B------:R-:W-:Y:S01]  /*3e10*/  LOP3.LUT R14, R181, 0xffff0000, RZ, 0xc0, !PT ;  /* 0xffff0000b50e7812 */ /* 0x000fe200078ec0ff */
[----:B------:R-:W-:Y:S01]  /*3e20*/  FFMA.FTZ R75, R68, R75, -R79 ;  /* 0x0000004b444b7223 */ /* 0x000fe2000001084f */
[----:B------:R-:W-:Y:S01]  /*3e30*/  LOP3.LUT R178, R178, 0xffff0000, RZ, 0xc0, !PT ;  /* 0xffff0000b2b27812 */ /* 0x000fe200078ec0ff */
[----:B------:R-:W-:Y:S01]  /*3e40*/  FFMA.FTZ R74, R68, R69, R77 ;  /* 0x00000045444a7223 */ /* 0x000fe2000001004d */
[C---:B------:R-:W-:Y:S01]  /*3e50*/  FMUL.FTZ R68, R70.reuse, R179 ;  /* 0x000000b346447220 */ /* 0x040fe20000410000 */
[C---:B------:R-:W-:Y:S01]  /*3e60*/  FMUL.FTZ R76, R11.reuse, R14 ;  /* 0x0000000e0b4c7220 */ /* 0x040fe20000410000 */
[-C--:B------:R-:W-:Y:S01]  /*3e70*/  FMUL.FTZ R70, R70, R177.reuse ;  /* 0x000000b146467220 */ /* 0x080fe20000410000 */
[-C--:B------:R-:W-:Y:S01]  /*3e80*/  FMUL.FTZ R11, R11, R178.reuse ;  /* 0x000000b20b0b7220 */ /* 0x080fe20000410000 */
[----:B------:R-:W-:Y:S01]  /*3e90*/  FFMA.FTZ R68, R13, R177, -R68 ;  /* 0x000000b10d447223 */ /* 0x000fe20000010844 */
[----:B------:R-:W-:Y:S01]  /*3ea0*/  FFMA.FTZ R76, R15, R178, -R76 ;  /* 0x000000b20f4c7223 */ /* 0x000fe2000001084c */
[----:B------:R-:W-:Y:S01]  /*3eb0*/  FFMA.FTZ R13, R13, R179, R70 ;  /* 0x000000b30d0d7223 */ /* 0x000fe20000010046 */
[----:B------:R-:W-:Y:S01]  /*3ec0*/  FFMA.FTZ R11, R15, R14, R11 ;  /* 0x0000000e0f0b7223 */ /* 0x000fe2000001000b */
[----:B------:R-:W-:-:S02]  /*3ed0*/  F2FP.BF16.F32.PACK_AB R71, R71, R12 ;  /* 0x0000000c4747723e */ /* 0x000fc400000010ff */
[----:B------:R-:W-:Y:S02]  /*3ee0*/  F2FP.BF16.F32.PACK_AB R14, R74, R75 ;  /* 0x0000004b4a0e723e */ /* 0x000fe400000010ff */
[----:B------:R-:W-:Y:S01]  /*3ef0*/  F2FP.BF16.F32.PACK_AB R12, R13, R68 ;  /* 0x000000440d0c723e */ /* 0x000fe200000010ff */
[----:B------:R-:W-:Y:S01]  /*3f00*/  IMAD.MOV.U32 R13, RZ, RZ, R71 ;  /* 0x000000ffff0d7224 */ /* 0x000fe200078e0047 */
[----:B------:R-:W-:-:S07]  /*3f10*/  F2FP.BF16.F32.PACK_AB R15, R11, R76 ;  /* 0x0000004c0b0f723e */ /* 0x000fce00000010ff */
.L_x_471:
[----:B------:R-:W-:Y:S05]  /*3f20*/  BSYNC B3 ;  /* 0x0000000000037941 */ /* 0x000fea0003800000 */
.L_x_470:
[----:B------:R-:W-:Y:S02]  /*3f30*/  ULDC.64 UR4, c[0x0][0x208] ;  /* 0x0000820000047ab9 */ /* 0x000fe40000000a00 */
[----:B----4-:R0:W-:Y:S03]  /*3f40*/  ST.E.128 desc[UR4][R72.64], R12 ;  /* 0x0000000c48007985 */ /* 0x0101e6000c101d04 */
.L_x_469:
[----:B------:R-:W-:Y:S05]  /*3f50*/  BSYNC B2 ;  /* 0x0000000000027941 */ /* 0x000fea0003800000 */
.L_x_468:
[----:B------:R-:W-:-:S13]  /*3f60*/  ISETP.NE.AND P3, PT, R26, RZ, PT ;  /* 0x000000ff1a00720c */ /* 0x000fda0003f65270 */
        /* <DEDUP_REMOVED lines=8> */
[--C-:B------:R-:W-:Y:S01]  /*3ff0*/  SHF.R.U64 R71, R64, 0x10, R65.reuse ;  /* 0x0000001040477819 */ /* 0x100fe20000001241 */
[----:B----4-:R-:W-:Y:S01]  /*4000*/  IMAD.U32 R64, R14, 0x10000, RZ ;  /* 0x000100000e407824 */ /* 0x010fe200078e00ff */
[----:B------:R-:W-:Y:S02]  /*4010*/  SHF.R.U32.HI R65, RZ, 0x10, R65 ;  /* 0x00000010ff417819 */ /* 0x000fe40000011641 */
[----:B------:R-:W-:Y:S02]  /*4020*/  PRMT R175, R175, 0x5410, R70 ;  /* 0x00005410afaf7816 */ /* 0x000fe40000000046 */
[----:B------:R-:W-:Y:S02]  /*4030*/  PRMT R156, R156, 0x5410, R71 ;  /* 0x000054109c9c7816 */ /* 0x000fe40000000047 */
[----:B------:R-:W-:-:S02]  /*4040*/  SHF.R.U32.HI R67, RZ, 0x10, R67 ;  /* 0x00000010ff437819 */ /* 0x000fc40000011643 */
[----:B------:R-:W-:Y:S02]  /*4050*/  PRMT R174, R174, 0x5410, R65 ;  /* 0x00005410aeae7816 */ /* 0x000fe40000000041 */
[----:B------:R-:W-:Y:S02]  /*4060*/  LOP3.LUT R65, R13, 0xffff0000, RZ, 0xc0, !PT ;  /* 0xffff00000d417812 */ /* 0x000fe400078ec0ff */
[C---:B------:R-:W-:Y:S01]  /*4070*/  LOP3.LUT R72, R175.reuse, 0xffff0000, RZ, 0xc0, !PT ;  /* 0xffff0000af487812 */ /* 0x040fe200078ec0ff */
[----:B------:R-:W-:Y:S01]  /*4080*/  IMAD.U32 R175, R175, 0x10000, RZ ;  /* 0x00010000afaf7824 */ /* 0x000fe200078e00ff */
[----:B------:R-:W-:Y:S02]  /*4090*/  LOP3.LUT R70, R156, 0xffff0000, RZ, 0xc0, !PT ;  /* 0xffff00009c467812 */ /* 0x000fe400078ec0ff */
[----:B------:R-:W-:Y:S01]  /*40a0*/  PRMT R176, R176, 0x5410, R67 ;  /* 0x00005410b0b07816 */ /* 0x000fe20000000043 */
[----:B------:R-:W-:Y:S01]  /*40b0*/  FMUL.FTZ R74, R65, R72 ;  /* 0x00000048414a7220 */ /* 0x000fe20000410000 */
[----:B------:R-:W-:Y:S01]  /*40c0*/  LOP3.LUT R66, R14, 0xffff0000, RZ, 0xc0, !PT ;  /* 0xffff00000e427812 */ /* 0x000fe200078ec0ff */
[C---:B------:R-:W-:Y:S01]  /*40d0*/  IMAD.U32 R14, R15.reuse, 0x10000, RZ ;  /* 0x000100000f0e7824 */ /* 0x040fe200078e00ff */
[----:B------:R-:W-:Y:S01]  /*40e0*/  LOP3.LUT R11, R15, 0xffff0000, RZ, 0xc0, !PT ;  /* 0xffff00000f0b7812 */ /* 0x000fe200078ec0ff */
[----:B------:R-:W-:-:S02]  /*40f0*/  IMAD.U32 R15, R13, 0x10000, RZ ;  /* 0x000100000d0f7824 */ /* 0x000fc400078e00ff */
[-C--:B------:R-:W-:Y:S01]  /*4100*/  FMUL.FTZ R65, R65, R70.reuse ;  /* 0x0000004641417220 */ /* 0x080fe20000410000 */
[C---:B------:R-:W-:Y:S01]  /*4110*/  IMAD.U32 R71, R176.reuse, 0x10000, RZ ;  /* 0x00010000b0477824 */ /* 0x040fe200078e00ff */
[----:B------:R-:W-:Y:S01]  /*4120*/  LOP3.LUT R176, R176, 0xffff0000, RZ, 0xc0, !PT ;  /* 0xffff0000b0b07812 */ /* 0x000fe200078ec0ff */
[----:B------:R-:W-:Y:S02]  /*4130*/  IMAD.U32 R67, R174, 0x10000, RZ ;  /* 0x00010000ae437824 */ /* 0x000fe400078e00ff */
[C---:B------:R-:W-:Y:S01]  /*4140*/  FFMA.FTZ R74, R15.reuse, R70, -R74 ;  /* 0x000000460f4a7223 */ /* 0x040fe2000001084a */
[C---:B------:R-:W-:Y:S02]  /*4150*/  IMAD.U32 R13, R12.reuse, 0x10000, RZ ;  /* 0x000100000c0d7824 */ /* 0x040fe400078e00ff */
[----:B------:R-:W-:Y:S01]  /*4160*/  FFMA.FTZ R65, R15, R72, R65 ;  /* 0x000000480f417223 */ /* 0x000fe20000010041 */
[----:B------:R-:W-:Y:S01]  /*4170*/  LOP3.LUT R12, R12, 0xffff0000, RZ, 0xc0, !PT ;  /* 0xffff00000c0c7812 */ /* 0x000fe200078ec0ff */
[C---:B------:R-:W-:Y:S01]  /*4180*/  FMUL.FTZ R73, R66.reuse, R71 ;  /* 0x0000004742497220 */ /* 0x040fe20000410000 */
[----:B------:R-:W-:Y:S01]  /*4190*/  FMUL.FTZ R15, R66, R67 ;  /* 0x00000043420f7220 */ /* 0x000fe20000410000 */
[----:B------:R-:W-:-:S02]  /*41a0*/  LOP3.LUT R174, R174, 0xffff0000, RZ, 0xc0, !PT ;  /* 0xffff0000aeae7812 */ /* 0x000fc400078ec0ff */
[----:B------:R-:W-:Y:S01]  /*41b0*/  SHF.L.U32 R156, R156, 0x10, RZ ;  /* 0x000000109c9c7819 */ /* 0x000fe200000006ff */
[C---:B------:R-:W-:Y:S01]  /*41c0*/  FFMA.FTZ R73, R64.reuse, R67, -R73 ;  /* 0x0000004340497223 */ /* 0x040fe20000010849 */
[----:B------:R-:W-:Y:S01]  /*41d0*/  FFMA.FTZ R66, R64, R71, R15 ;  /* 0x0000004740427223 */ /* 0x000fe2000001000f */
[C---:B------:R-:W-:Y:S01]  /*41e0*/  FMUL.FTZ R15, R11.reuse, R176 ;  /* 0x000000b00b0f7220 */ /* 0x040fe20000410000 */
[CC--:B------:R-:W-:Y:S01]  /*41f0*/  FMUL.FTZ R64, R12.reuse, R175.reuse ;  /* 0x000000af0c407220 */ /* 0x0c0fe20000410000 */
[----:B------:R-:W-:Y:S01]  /*4200*/  FMUL.FTZ R11, R11, R174 ;  /* 0x000000ae0b0b7220 */ /* 0x000fe20000410000 */
[----:B------:R-:W-:Y:S01]  /*4210*/  FMUL.FTZ R12, R12, R156 ;  /* 0x0000009c0c0c7220 */ /* 0x000fe20000410000 */
[C---:B------:R-:W-:Y:S01]  /*4220*/  FFMA.FTZ R15, R14.reuse, R174, -R15 ;  /* 0x000000ae0e0f7223 */ /* 0x040fe2000001080f */
[C---:B------:R-:W-:Y:S01]  /*4230*/  FFMA.FTZ R64, R13.reuse, R156, -R64 ;  /* 0x0000009c0d407223 */ /* 0x040fe20000010840 */
[----:B------:R-:W-:Y:S01]  /*4240*/  FFMA.FTZ R14, R14, R176, R11 ;  /* 0x000000b00e0e7223 */ /* 0x000fe2000001000b */
[----:B------:R-:W-:Y:S01]  /*4250*/  FFMA.FTZ R13, R13, R175, R12 ;  /* 0x000000af0d0d7223 */ /* 0x000fe2000001000c */
[----:B------:R-:W-:-:S03]  /*4260*/  F2FP.BF16.F32.PACK_AB R65, R65, R74 ;  /* 0x0000004a4141723e */ /* 0x000fc600000010ff */
[----:B------:R-:W-:Y:S02]  /*4270*/  F2FP.BF16.F32.PACK_AB R15, R14, R15 ;  /* 0x0000000f0e0f723e */ /* 0x000fe400000010ff */
[----:B------:R-:W-:Y:S01]  /*4280*/  F2FP.BF16.F32.PACK_AB R12, R13, R64 ;  /* 0x000000400d0c723e */ /* 0x000fe200000010ff */
[----:B------:R-:W-:Y:S01]  /*4290*/  IMAD.MOV.U32 R13, RZ, RZ, R65 ;  /* 0x000000ffff0d7224 */ /* 0x000fe200078e0041 */
[----:B------:R-:W-:-:S07]  /*42a0*/  F2FP.BF16.F32.PACK_AB R14, R66, R73 ;  /* 0x00000049420e723e */ /* 0x000fce00000010ff */
.L_x_473:
[----:B------:R-:W-:Y:S05]  /*42b0*/  BSYNC B2 ;  /* 0x0000000000027941 */ /* 0x000fea0003800000 */
.L_x_472:
[----:B------:R-:W-:Y:S02]  /*42c0*/  ULDC.64 UR4, c[0x0][0x208] ;  /* 0x0000820000047ab9 */ /* 0x000fe40000000a00 */
[----:B----4-:R0:W-:Y:S03]  /*42d0*/  ST.E.128 desc[UR4][R68.64], R12 ;  /* 0x0000000c44007985 */ /* 0x0101e6000c101d04 */
.L_x_459:
[----:B------:R-:W-:Y:S05]  /*42e0*/  BSYNC B1 ;  /* 0x0000000000017941 */ /* 0x000fea0003800000 */
.L_x_458:
[----:B------:R-:W-:-:S03]  /*42f0*/  UMOV UR4, 0xffffffff ;  /* 0xffffffff00047882 */ /* 0x000fc60000000000 */
[----:B------:R-:W-:Y:S05]  /*4300*/  BRA.DIV UR4, `(.L_x_474) ;  /* 0x0000023604687947 */ /* 0x000fea000b800000 */
[----:B------:R0:W0:Y:S04]  /*4310*/  SHFL.IDX PT, R67, R117, 0x1, 0x181f ;  /* 0x00381f0075437f89 */ /* 0x00002800000e0000 */
[----:B------:R0:W0:Y:S02]  /*4320*/  SHFL.IDX PT, R66, R118, 0x1, 0x181f ;  /* 0x00381f0076427f89 */ /* 0x00002400000e0000 */
.L_x_813:
[----:B------:R-:W-:Y:S04]  /*4330*/  BSSY B1, `(.L_x_475) ;  /* 0x00000eb000017945 */ /* 0x000fe80003800000 */
[----:B------:R-:W-:Y:S05]  /*4340*/  @P4 BRA `(.L_x_476) ;  /* 0x0000000c00a44947 */ /* 0x000fea0003800000 */
[----:B------:R-:W-:Y:S01]  /*4350*/  ISETP.NE.AND P3, PT, R3, RZ, PT ;  /* 0x000000ff0300720c */ /* 0x000fe20003f65270 */
[----:B------:R-:W-:-:S12]  /*4360*/  BSSY B2, `(.L_x_477) ;  /* 0x0000038000027945 */ /* 0x000fd80003800000 */
[----:B------:R-:W-:Y:S05]  /*4370*/  @!P3 BRA `(.L_x_478) ;  /* 0x0000000000d8b947 */ /* 0x000fea0003800000 */
[----:B0---4-:R0:W4:Y:S01]  /*4380*/  LDS.128 R12, [R85+0x25400] ;  /* 0x02540000550c7984 */ /* 0x0111220000000c00 */
[----:B------:R-:W-:Y:S01]  /*4390*/  ISETP.GE.AND P4, PT, R214, R114, PT ;  /* 0x00000072d600720c */ /* 0x000fe20003f86270 */
[----:B------:R-:W-:Y:S01]  /*43a0*/  BSSY B3, `(.L_x_479) ;  /* 0x0000031000037945 */ /* 0x000fe20003800000 */
[----:B------:R-:W-:-:S04]  /*43b0*/  LEA R64, P3, R16, R66, 0x1 ;  /* 0x0000004210407211 */ /* 0x000fc800078608ff */
[----:B------:R-:W-:-:S07]  /*43c0*/  LEA.HI.X R65, R16, R67, R17, 0x1, P3 ;  /* 0x0000004310417211 */ /* 0x000fce00018f0c11 */
[----:B0-----:R-:W-:Y:S05]  /*43d0*/  @P4 BRA `(.L_x_480) ;  /* 0x0000000000b44947 */ /* 0x001fea0003800000 */
[----:B------:R-:W-:Y:S02]  /*43e0*/  SHF.R.U64 R68, R60, 0x10, R61 ;  /* 0x000000103c447819 */ /* 0x000fe4000000123d */
[----:B------:R-:W-:Y:S02]  /*43f0*/  SHF.R.U64 R60, R62, 0x10, R63 ;  /* 0x000000103e3c7819 */ /* 0x000fe4000000123f */
[----:B------:R-:W-:Y:S01]  /*4400*/  SHF.R.U32.HI R69, RZ, 0x10, R61 ;  /* 0x00000010ff457819 */ /* 0x000fe2000001163d */
[----:B----4-:R-:W-:Y:S01]  /*4410*/  IMAD.U32 R61, R14, 0x10000, RZ ;  /* 0x000100000e3d7824 */ /* 0x010fe200078e00ff */
[----:B------:R-:W-:Y:S02]  /*4420*/  SHF.R.U32.HI R63, RZ, 0x10, R63 ;  /* 0x00000010ff3f7819 */ /* 0x000fe4000001163f */
[----:B------:R-:W-:Y:S02]  /*4430*/  PRMT R163, R163, 0x5410, R60 ;  /* 0x00005410a3a37816 */ /* 0x000fe4000000003c */
[----:B------:R-:W-:-:S02]  /*4440*/  PRMT R161, R161, 0x5410, R68 ;  /* 0x00005410a1a17816 */ /* 0x000fc40000000044 */
[----:B------:R-:W-:Y:S02]  /*4450*/  PRMT R162, R162, 0x5410, R69 ;  /* 0x00005410a2a27816 */ /* 0x000fe40000000045 */
[----:B------:R-:W-:Y:S02]  /*4460*/  PRMT R164, R164, 0x5410, R63 ;  /* 0x00005410a4a47816 */ /* 0x000fe4000000003f */
[----:B------:R-:W-:Y:S01]  /*4470*/  LOP3.LUT R60, R13, 0xffff0000, RZ, 0xc0, !PT ;  /* 0xffff00000d3c7812 */ /* 0x000fe200078ec0ff */
[----:B------:R-:W-:Y:S01]  /*4480*/  IMAD.U32 R68, R162, 0x10000, RZ ;  /* 0x00010000a2447824 */ /* 0x000fe200078e00ff */
[----:B------:R-:W-:Y:S01]  /*4490*/  LOP3.LUT R69, R163, 0xffff0000, RZ, 0xc0, !PT ;  /* 0xffff0000a3457812 */ /* 0x000fe200078ec0ff */
[----:B------:R-:W-:Y:S01]  /*44a0*/  IMAD.U32 R70, R164, 0x10000, RZ ;  /* 0x00010000a4467824 */ /* 0x000fe200078e00ff */
[----:B------:R-:W-:Y:S01]  /*44b0*/  LOP3.LUT R63, R161, 0xffff0000, RZ, 0xc0, !PT ;  /* 0xffff0000a13f7812 */ /* 0x000fe200078ec0ff */
[----:B------:R-:W-:Y:S01]  /*44c0*/  IMAD.U32 R163, R163, 0x10000, RZ ;  /* 0x00010000a3a37824 */ /* 0x000fe200078e00ff */
[----:B------:R-:W-:Y:S01]  /*44d0*/  LOP3.LUT R62, R14, 0xffff0000, RZ, 0xc0, !PT ;  /* 0xffff00000e3e7812 */ /* 0x000fe200078ec0ff */
[C---:B------:R-:W-:Y:S01]  /*44e0*/  IMAD.U32 R14, R15.reuse, 0x10000, RZ ;  /* 0x000100000f0e7824 */ /* 0x040fe200078e00ff */
[----:B------:R-:W-:Y:S01]  /*44f0*/  LOP3.LUT R11, R15, 0xffff0000, RZ, 0xc0, !PT ;  /* 0xffff00000f0b7812 */ /* 0x000fe200078ec0ff */
[----:B------:R-:W-:-:S02]  /*4500*/  IMAD.U32 R15, R13, 0x10000, RZ ;  /* 0x000100000d0f7824 */ /* 0x000fc400078e00ff */
[----:B------:R-:W-:Y:S01]  /*4510*/  FMUL.FTZ R72, R60, R69 ;  /* 0x000000453c487220 */ /* 0x000fe20000410000 */
[----:B------:R-:W-:Y:S02]  /*4520*/  IMAD.U32 R13, R12, 0x10000, RZ ;  /* 0x000100000c0d7824 */ /* 0x000fe400078e00ff */
[-C--:B------:R-:W-:Y:S01]  /*4530*/  FMUL.FTZ R60, R60, R63.reuse ;  /* 0x0000003f3c3c7220 */ /* 0x080fe20000410000 */
[----:B------:R-:W-:Y:S01]  /*4540*/  LOP3.LUT R12, R12, 0xffff0000, RZ, 0xc0, !PT ;  /* 0xffff00000c0c7812 */ /* 0x000fe200078ec0ff */
[----:B------:R-:W-:Y:S01]  /*4550*/  IMAD.U32 R161, R161, 0x10000, RZ ;  /* 0x00010000a1a17824 */ /* 0x000fe200078e00ff */
[----:B------:R-:W-:Y:S01]  /*4560*/  LOP3.LUT R164, R164, 0xffff0000, RZ, 0xc0, !PT ;  /* 0xffff0000a4a47812 */ /* 0x000fe200078ec0ff */
[C---:B------:R-:W-:Y:S01]  /*4570*/  FFMA.FTZ R72, R15.reuse, R63, -R72 ;  /* 0x0000003f0f487223 */ /* 0x040fe20000010848 */
[----:B------:R-:W-:Y:S01]  /*4580*/  LOP3.LUT R162, R162, 0xffff0000, RZ, 0xc0, !PT ;  /* 0xffff0000a2a27812 */ /* 0x000fe200078ec0ff */
[----:B------:R-:W-:Y:S01]  /*4590*/  FFMA.FTZ R15, R15, R69, R60 ;  /* 0x000000450f0f7223 */ /* 0x000fe2000001003c */
[----:B------:R-:W-:Y:S01]  /*45a0*/  FMUL.FTZ R60, R12, R163 ;  /* 0x000000a30c3c7220 */ /* 0x000fe20000410000 */
[C---:B------:R-:W-:Y:S01]  /*45b0*/  FMUL.FTZ R63, R11.reuse, R164 ;  /* 0x000000a40b3f7220 */ /* 0x040fe20000410000 */
[----:B------:R-:W-:Y:S01]  /*45c0*/  FMUL.FTZ R74, R62, R70 ;  /* 0x000000463e4a7220 */ /* 0x000fe20000410000 */
[----:B------:R-:W-:Y:S01]  /*45d0*/  FMUL.FTZ R11, R11, R162 ;  /* 0x000000a20b0b7220 */ /* 0x000fe20000410000 */
[-C--:B------:R-:W-:Y:S01]  /*45e0*/  FMUL.FTZ R12, R12, R161.reuse ;  /* 0x000000a10c0c7220 */ /* 0x080fe20000410000 */
[----:B------:R-:W-:Y:S01]  /*45f0*/  FMUL.FTZ R62, R62, R68 ;  /* 0x000000443e3e7220 */ /* 0x000fe20000410000 */
[C---:B------:R-:W-:Y:S01]  /*4600*/  FFMA.FTZ R63, R14.reuse, R162, -R63 ;  /* 0x000000a20e3f7223 */ /* 0x040fe2000001083f */
[----:B------:R-:W-:Y:S01]  /*4610*/  FFMA.FTZ R60, R13, R161, -R60 ;  /* 0x000000a10d3c7223 */ /* 0x000fe2000001083c */
[----:B------:R-:W-:Y:S01]  /*4620*/  FFMA.FTZ R74, R61, R68, -R74 ;  /* 0x000000443d4a7223 */ /* 0x000fe2000001084a */
[----:B------:R-:W-:Y:S01]  /*4630*/  FFMA.FTZ R14, R14, R164, R11 ;  /* 0x000000a40e0e7223 */ /* 0x000fe2000001000b */
[----:B------:R-:W-:Y:S01]  /*4640*/  FFMA.FTZ R13, R13, R163, R12 ;  /* 0x000000a30d0d7223 */ /* 0x000fe2000001000c */
[----:B------:R-:W-:Y:S01]  /*4650*/  FFMA.FTZ R61, R61, R70, R62 ;  /* 0x000000463d3d7223 */ /* 0x000fe2000001003e */
[----:B------:R-:W-:-:S02]  /*4660*/  F2FP.BF16.F32.PACK_AB R72, R15, R72 ;  /* 0x000000480f48723e */ /* 0x000fc400000010ff */
[----:B------:R-:W-:Y:S02]  /*4670*/  F2FP.BF16.F32.PACK_AB R15, R14, R63 ;  /* 0x0000003f0e0f723e */ /* 0x000fe400000010ff */
[----:B------:R-:W-:Y:S01]  /*4680*/  F2FP.BF16.F32.PACK_AB R12, R13, R60 ;  /* 0x0000003c0d0c723e */ /* 0x000fe200000010ff */
[----:B------:R-:W-:Y:S01]  /*4690*/  IMAD.MOV.U32 R13, RZ, RZ, R72 ;  /* 0x000000ffff0d7224 */ /* 0x000fe200078e0048 */
[----:B------:R-:W-:-:S07]  /*46a0*/  F2FP.BF16.F32.PACK_AB R14, R61, R74 ;  /* 0x0000004a3d0e723e */ /* 0x000fce00000010ff */
.L_x_480:
[----:B------:R-:W-:Y:S05]  /*46b0*/  BSYNC B3 ;  /* 0x0000000000037941 */ /* 0x000fea0003800000 */
.L_x_479:
[----:B------:R-:W-:Y:S02]  /*46c0*/  ULDC.64 UR4, c[0x0][0x208] ;  /* 0x0000820000047ab9 */ /* 0x000fe40000000a00 */
[----:B----4-:R0:W-:Y:S03]  /*46d0*/  ST.E.128 desc[UR4][R64.64], R12 ;  /* 0x0000000c40007985 */ /* 0x0101e6000c101d04 */
.L_x_478:
[----:B------:R-:W-:Y:S05]  /*46e0*/  BSYNC B2 ;  /* 0x0000000000027941 */ /* 0x000fea0003800000 */
.L_x_477:
        /* <DEDUP_REMOVED lines=9> */
[----:B------:R-:W-:Y:S01]  /*4780*/  SHF.R.U64 R64, R56, 0x10, R57 ;  /* 0x0000001038407819 */ /* 0x000fe20000001239 */
[----:B----4-:R-:W-:Y:S01]  /*4790*/  IMAD.U32 R56, R14, 0x10000, RZ ;  /* 0x000100000e387824 */ /* 0x010fe200078e00ff */
[--C-:B------:R-:W-:Y:S02]  /*47a0*/  SHF.R.U64 R62, R58, 0x10, R59.reuse ;  /* 0x000000103a3e7819 */ /* 0x100fe4000000123b */
[----:B------:R-:W-:Y:S02]  /*47b0*/  SHF.R.U32.HI R59, RZ, 0x10, R59 ;  /* 0x00000010ff3b7819 */ /* 0x000fe4000001163b */
[----:B------:R-:W-:Y:S02]  /*47c0*/  SHF.R.U32.HI R11, RZ, 0x10, R57 ;  /* 0x00000010ff0b7819 */ /* 0x000fe40000011639 */
[----:B------:R-:W-:Y:S02]  /*47d0*/  PRMT R157, R157, 0x5410, R64 ;  /* 0x000054109d9d7816 */ /* 0x000fe40000000040 */
[----:B------:R-:W-:-:S02]  /*47e0*/  PRMT R159, R159, 0x5410, R62 ;  /* 0x000054109f9f7816 */ /* 0x000fc4000000003e */
[----:B------:R-:W-:Y:S02]  /*47f0*/  PRMT R160, R160, 0x5410, R59 ;  /* 0x00005410a0a07816 */ /* 0x000fe4000000003b */
[----:B------:R-:W-:Y:S01]  /*4800*/  LOP3.LUT R57, R14, 0xffff0000, RZ, 0xc0, !PT ;  /* 0xffff00000e397812 */ /* 0x000fe200078ec0ff */
[C---:B------:R-:W-:Y:S01]  /*4810*/  IMAD.U32 R14, R13.reuse, 0x10000, RZ ;  /* 0x000100000d0e7824 */ /* 0x040fe200078e00ff */
[----:B------:R-:W-:Y:S01]  /*4820*/  PRMT R158, R158, 0x5410, R11 ;  /* 0x000054109e9e7816 */ /* 0x000fe2000000000b */
[----:B------:R-:W-:Y:S01]  /*4830*/  IMAD.U32 R64, R160, 0x10000, RZ ;  /* 0x00010000a0407824 */ /* 0x000fe200078e00ff */
[----:B------:R-:W-:Y:S01]  /*4840*/  LOP3.LUT R13, R13, 0xffff0000, RZ, 0xc0, !PT ;  /* 0xffff00000d0d7812 */ /* 0x000fe200078ec0ff */
[----:B------:R-:W-:Y:S01]  /*4850*/  IMAD.U32 R11, R12, 0x10000, RZ ;  /* 0x000100000c0b7824 */ /* 0x000fe200078e00ff */
[----:B------:R-:W-:Y:S01]  /*4860*/  LOP3.LUT R63, R159, 0xffff0000, RZ, 0xc0, !PT ;  /* 0xffff00009f3f7812 */ /* 0x000fe200078ec0ff */
[----:B------:R-:W-:Y:S01]  /*4870*/  IMAD.U32 R62, R158, 0x10000, RZ ;  /* 0x000100009e3e7824 */ /* 0x000fe200078e00ff */
[C---:B------:R-:W-:Y:S01]  /*4880*/  LOP3.LUT R59, R157.reuse, 0xffff0000, RZ, 0xc0, !PT ;  /* 0xffff00009d3b7812 */ /* 0x040fe200078ec0ff */
[----:B------:R-:W-:Y:S01]  /*4890*/  IMAD.U32 R157, R157, 0x10000, RZ ;  /* 0x000100009d9d7824 */ /* 0x000fe200078e00ff */
[----:B------:R-:W-:Y:S01]  /*48a0*/  LOP3.LUT R12, R12, 0xffff0000, RZ, 0xc0, !PT ;  /* 0xffff00000c0c7812 */ /* 0x000fe200078ec0ff */
[----:B------:R-:W-:Y:S01]  /*48b0*/  FMUL.FTZ R65, R13, R63 ;  /* 0x0000003f0d417220 */ /* 0x000fe20000410000 */
[----:B------:R-:W-:Y:S01]  /*48c0*/  SHF.L.U32 R159, R159, 0x10, RZ ;  /* 0x000000109f9f7819 */ /* 0x000fe200000006ff */
[-C--:B------:R-:W-:Y:S01]  /*48d0*/  FMUL.FTZ R68, R13, R59.reuse ;  /* 0x0000003b0d447220 */ /* 0x080fe20000410000 */
[----:B------:R-:W-:Y:S01]  /*48e0*/  FMUL.FTZ R13, R57, R64 ;  /* 0x00000040390d7220 */ /* 0x000fe20000410000 */
[----:B------:R-:W-:Y:S01]  /*48f0*/  LOP3.LUT R58, R15, 0xffff0000, RZ, 0xc0, !PT ;  /* 0xffff00000f3a7812 */ /* 0x000fe200078ec0ff */
[-C--:B------:R-:W-:Y:S01]  /*4900*/  FMUL.FTZ R57, R57, R62.reuse ;  /* 0x0000003e39397220 */ /* 0x080fe20000410000 */
[----:B------:R-:W-:Y:S01]  /*4910*/  LOP3.LUT R160, R160, 0xffff0000, RZ, 0xc0, !PT ;  /* 0xffff0000a0a07812 */ /* 0x000fe200078ec0ff */
[----:B------:R-:W-:Y:S01]  /*4920*/  FFMA.FTZ R65, R14, R59, -R65 ;  /* 0x0000003b0e417223 */ /* 0x000fe20000010841 */
[----:B------:R-:W-:Y:S01]  /*4930*/  LOP3.LUT R158, R158, 0xffff0000, RZ, 0xc0, !PT ;  /* 0xffff00009e9e7812 */ /* 0x000fe200078ec0ff */
[----:B------:R-:W-:Y:S01]  /*4940*/  FFMA.FTZ R68, R14, R63, R68 ;  /* 0x0000003f0e447223 */ /* 0x000fe20000010044 */
[----:B------:R-:W-:Y:S01]  /*4950*/  FFMA.FTZ R13, R56, R62, -R13 ;  /* 0x0000003e380d7223 */ /* 0x000fe2000001080d */
[----:B------:R-:W-:Y:S01]  /*4960*/  FMUL.FTZ R14, R12, R159 ;  /* 0x0000009f0c0e7220 */ /* 0x000fe20000410000 */
[----:B------:R-:W-:Y:S01]  /*4970*/  FFMA.FTZ R56, R56, R64, R57 ;  /* 0x0000004038387223 */ /* 0x000fe20000010039 */
[----:B------:R-:W-:Y:S01]  /*4980*/  FMUL.FTZ R12, R12, R157 ;  /* 0x0000009d0c0c7220 */ /* 0x000fe20000410000 */
[----:B------:R-:W-:-:S02]  /*4990*/  IMAD.U32 R15, R15, 0x10000, RZ ;  /* 0x000100000f0f7824 */ /* 0x000fc400078e00ff */
[C---:B------:R-:W-:Y:S01]  /*49a0*/  FMUL.FTZ R62, R58.reuse, R160 ;  /* 0x000000a03a3e7220 */ /* 0x040fe20000410000 */
[-C--:B------:R-:W-:Y:S01]  /*49b0*/  FMUL.FTZ R57, R58, R158.reuse ;  /* 0x0000009e3a397220 */ /* 0x080fe20000410000 */
[C---:B------:R-:W-:Y:S01]  /*49c0*/  FFMA.FTZ R14, R11.reuse, R157, -R14 ;  /* 0x0000009d0b0e7223 */ /* 0x040fe2000001080e */
[----:B------:R-:W-:Y:S01]  /*49d0*/  FFMA.FTZ R11, R11, R159, R12 ;  /* 0x0000009f0b0b7223 */ /* 0x000fe2000001000c */
[C---:B------:R-:W-:Y:S01]  /*49e0*/  FFMA.FTZ R62, R15.reuse, R158, -R62 ;  /* 0x0000009e0f3e7223 */ /* 0x040fe2000001083e */
[----:B------:R-:W-:Y:S01]  /*49f0*/  FFMA.FTZ R57, R15, R160, R57 ;  /* 0x000000a00f397223 */ /* 0x000fe20000010039 */
[----:B------:R-:W-:Y:S02]  /*4a00*/  F2FP.BF16.F32.PACK_AB R65, R68, R65 ;  /* 0x000000414441723e */ /* 0x000fe400000010ff */
[----:B------:R-:W-:Y:S02]  /*4a10*/  F2FP.BF16.F32.PACK_AB R56, R56, R13 ;  /* 0x0000000d3838723e */ /* 0x000fe400000010ff */
[----:B------:R-:W-:Y:S01]  /*4a20*/  F2FP.BF16.F32.PACK_AB R12, R11, R14 ;  /* 0x0000000e0b0c723e */ /* 0x000fe200000010ff */
[----:B------:R-:W-:Y:S01]  /*4a30*/  IMAD.MOV.U32 R13, RZ, RZ, R65 ;  /* 0x000000ffff0d7224 */ /* 0x000fe200078e0041 */
[----:B------:R-:W-:Y:S01]  /*4a40*/  F2FP.BF16.F32.PACK_AB R15, R57, R62 ;  /* 0x0000003e390f723e */ /* 0x000fe200000010ff */
[----:B------:R-:W-:-:S07]  /*4a50*/  IMAD.MOV.U32 R14, RZ, RZ, R56 ;  /* 0x000000ffff0e7224 */ /* 0x000fce00078e0038 */
.L_x_484:
[----:B------:R-:W-:Y:S05]  /*4a60*/  BSYNC B3 ;  /* 0x0000000000037941 */ /* 0x000fea0003800000 */
.L_x_483:
[----:B------:R-:W-:Y:S02]  /*4a70*/  ULDC.64 UR4, c[0x0][0x208] ;  /* 0x0000820000047ab9 */ /* 0x000fe40000000a00 */
[----:B----4-:R0:W-:Y:S03]  /*4a80*/  ST.E.128 desc[UR4][R60.64], R12 ;  /* 0x0000000c3c007985 */ /* 0x0101e6000c101d04 */
.L_x_482:
[----:B------:R-:W-:Y:S05]  /*4a90*/  BSYNC B2 ;  /* 0x0000000000027941 */ /* 0x000fea0003800000 */
.L_x_481:
        /* <DEDUP_REMOVED lines=15> */
[----:B------:R-:W-:Y:S01]  /*4b90*/  PRMT R154, R154, 0x5410, R11 ;  /* 0x000054109a9a7816 */ /* 0x000fe2000000000b */
[----:B------:R-:W-:Y:S01]  /*4ba0*/  IMAD.U32 R11, R12, 0x10000, RZ ;  /* 0x000100000c0b7824 */ /* 0x000fe200078e00ff */
[----:B------:R-:W-:-:S02]  /*4bb0*/  PRMT R155, R155, 0x5410, R58 ;  /* 0x000054109b9b7816 */ /* 0x000fc4000000003a */
[----:B------:R-:W-:Y:S01]  /*4bc0*/  LOP3.LUT R53, R14, 0xffff0000, RZ, 0xc0, !PT ;  /* 0xffff00000e357812 */ /* 0x000fe200078ec0ff */
[----:B------:R-:W-:Y:S01]  /*4bd0*/  IMAD.U32 R14, R13, 0x10000, RZ ;  /* 0x000100000d0e7824 */ /* 0x000fe200078e00ff */
[----:B------:R-:W-:Y:S01]  /*4be0*/  PRMT R153, R153, 0x5410, R60 ;  /* 0x0000541099997816 */ /* 0x000fe2000000003c */
[----:B------:R-:W-:Y:S01]  /*4bf0*/  IMAD.U32 R60, R155, 0x10000, RZ ;  /* 0x000100009b3c7824 */ /* 0x000fe200078e00ff */
[----:B------:R-:W-:Y:S02]  /*4c00*/  LOP3.LUT R13, R13, 0xffff0000, RZ, 0xc0, !PT ;  /* 0xffff00000d0d7812 */ /* 0x000fe400078ec0ff */
[----:B------:R-:W-:Y:S01]  /*4c10*/  LOP3.LUT R59, R154, 0xffff0000, RZ, 0xc0, !PT ;  /* 0xffff00009a3b7812 */ /* 0x000fe200078ec0ff */
[----:B------:R-:W-:Y:S01]  /*4c20*/  IMAD.U32 R58, R153, 0x10000, RZ ;  /* 0x00010000993a7824 */ /* 0x000fe200078e00ff */
[----:B------:R-:W-:Y:S01]  /*4c30*/  LOP3.LUT R55, R152, 0xffff0000, RZ, 0xc0, !PT ;  /* 0xffff000098377812 */ /* 0x000fe200078ec0ff */
[----:B------:R-:W-:Y:S01]  /*4c40*/  IMAD.U32 R154, R154, 0x10000, RZ ;  /* 0x000100009a9a7824 */ /* 0x000fe200078e00ff */
[----:B------:R-:W-:Y:S01]  /*4c50*/  LOP3.LUT R54, R15, 0xffff0000, RZ, 0xc0, !PT ;  /* 0xffff00000f367812 */ /* 0x000fe200078ec0ff */
[C---:B------:R-:W-:Y:S01]  /*4c60*/  FMUL.FTZ R61, R13.reuse, R59 ;  /* 0x0000003b0d3d7220 */ /* 0x040fe20000410000 */
[----:B------:R-:W-:Y:S01]  /*4c70*/  LOP3.LUT R12, R12, 0xffff0000, RZ, 0xc0, !PT ;  /* 0xffff00000c0c7812 */ /* 0x000fe200078ec0ff */
[-C--:B------:R-:W-:Y:S01]  /*4c80*/  FMUL.FTZ R62, R13, R55.reuse ;  /* 0x000000370d3e7220 */ /* 0x080fe20000410000 */
[C---:B------:R-:W-:Y:S01]  /*4c90*/  FMUL.FTZ R13, R53.reuse, R60 ;  /* 0x0000003c350d7220 */ /* 0x040fe20000410000 */
[-C--:B------:R-:W-:Y:S01]  /*4ca0*/  FMUL.FTZ R53, R53, R58.reuse ;  /* 0x0000003a35357220 */ /* 0x080fe20000410000 */
[----:B------:R-:W-:Y:S01]  /*4cb0*/  LOP3.LUT R155, R155, 0xffff0000, RZ, 0xc0, !PT ;  /* 0xffff00009b9b7812 */ /* 0x000fe200078ec0ff */
[----:B------:R-:W-:Y:S01]  /*4cc0*/  IMAD.U32 R152, R152, 0x10000, RZ ;  /* 0x0001000098987824 */ /* 0x000fe200078e00ff */
[----:B------:R-:W-:Y:S01]  /*4cd0*/  LOP3.LUT R153, R153, 0xffff0000, RZ, 0xc0, !PT ;  /* 0xffff000099997812 */ /* 0x000fe200078ec0ff */
[C---:B------:R-:W-:Y:S01]  /*4ce0*/  FFMA.FTZ R61, R14.reuse, R55, -R61 ;  /* 0x000000370e3d7223 */ /* 0x040fe2000001083d */
[----:B------:R-:W-:Y:S01]  /*4cf0*/  FFMA.FTZ R62, R14, R59, R62 ;  /* 0x0000003b0e3e7223 */ /* 0x000fe2000001003e */
[C---:B------:R-:W-:Y:S01]  /*4d00*/  FFMA.FTZ R58, R52.reuse, R58, -R13 ;  /* 0x0000003a343a7223 */ /* 0x040fe2000001080d */
[----:B------:R-:W-:Y:S01]  /*4d10*/  FFMA.FTZ R53, R52, R60, R53 ;  /* 0x0000003c34357223 */ /* 0x000fe20000010035 */
[----:B------:R-:W-:-:S02]  /*4d20*/  IMAD.U32 R15, R15, 0x10000, RZ ;  /* 0x000100000f0f7824 */ /* 0x000fc400078e00ff */
[----:B------:R-:W-:Y:S01]  /*4d30*/  FMUL.FTZ R52, R54, R155 ;  /* 0x0000009b36347220 */ /* 0x000fe20000410000 */
[C---:B------:R-:W-:Y:S01]  /*4d40*/  FMUL.FTZ R14, R12.reuse, R154 ;  /* 0x0000009a0c0e7220 */ /* 0x040fe20000410000 */
[-C--:B------:R-:W-:Y:S01]  /*4d50*/  FMUL.FTZ R13, R12, R152.reuse ;  /* 0x000000980c0d7220 */ /* 0x080fe20000410000 */
[-C--:B------:R-:W-:Y:S01]  /*4d60*/  FMUL.FTZ R54, R54, R153.reuse ;  /* 0x0000009936367220 */ /* 0x080fe20000410000 */
[----:B------:R-:W-:Y:S01]  /*4d70*/  FFMA.FTZ R52, R15, R153, -R52 ;  /* 0x000000990f347223 */ /* 0x000fe20000010834 */
[C---:B------:R-:W-:Y:S01]  /*4d80*/  FFMA.FTZ R14, R11.reuse, R152, -R14 ;  /* 0x000000980b0e7223 */ /* 0x040fe2000001080e */
[----:B------:R-:W-:Y:S01]  /*4d90*/  FFMA.FTZ R13, R11, R154, R13 ;  /* 0x0000009a0b0d7223 */ /* 0x000fe2000001000d */
[----:B------:R-:W-:Y:S01]  /*4da0*/  FFMA.FTZ R15, R15, R155, R54 ;  /* 0x0000009b0f0f7223 */ /* 0x000fe20000010036 */
[----:B------:R-:W-:Y:S02]  /*4db0*/  F2FP.BF16.F32.PACK_AB R61, R62, R61 ;  /* 0x0000003d3e3d723e */ /* 0x000fe400000010ff */
[----:B------:R-:W-:-:S02]  /*4dc0*/  F2FP.BF16.F32.PACK_AB R58, R53, R58 ;  /* 0x0000003a353a723e */ /* 0x000fc400000010ff */
[----:B------:R-:W-:Y:S01]  /*4dd0*/  F2FP.BF16.F32.PACK_AB R12, R13, R14 ;  /* 0x0000000e0d0c723e */ /* 0x000fe200000010ff */
[----:B------:R-:W-:Y:S01]  /*4de0*/  IMAD.MOV.U32 R13, RZ, RZ, R61 ;  /* 0x000000ffff0d7224 */ /* 0x000fe200078e003d */
[----:B------:R-:W-:Y:S01]  /*4df0*/  F2FP.BF16.F32.PACK_AB R15, R15, R52 ;  /* 0x000000340f0f723e */ /* 0x000fe200000010ff */
[----:B------:R-:W-:-:S07]  /*4e00*/  IMAD.MOV.U32 R14, RZ, RZ, R58 ;  /* 0x000000ffff0e7224 */ /* 0x000fce00078e003a */
.L_x_488:
[----:B------:R-:W-:Y:S05]  /*4e10*/  BSYNC B3 ;  /* 0x0000000000037941 */ /* 0x000fea0003800000 */
.L_x_487:
[----:B------:R-:W-:Y:S02]  /*4e20*/  ULDC.64 UR4, c[0x0][0x208] ;  /* 0x0000820000047ab9 */ /* 0x000fe40000000a00 */
[----:B----4-:R0:W-:Y:S03]  /*4e30*/  ST.E.128 desc[UR4][R56.64], R12 ;  /* 0x0000000c38007985 */ /* 0x0101e6000c101d04 */
.L_x_486:
[----:B------:R-:W-:Y:S05]  /*4e40*/  BSYNC B2 ;  /* 0x0000000000027941 */ /* 0x000fea0003800000 */
.L_x_485:
[----:B------:R-:W-:-:S13]  /*4e50*/  ISETP.NE.AND P3, PT, R26, RZ, PT ;  /* 0x000000ff1a00720c */ /* 0x000fda0003f65270 */
        /* <DEDUP_REMOVED lines=19> */
[----:B------:R-:W-:Y:S02]  /*4f90*/  LOP3.LUT R13, R13, 0xffff0000, RZ, 0xc0, !PT ;  /* 0xffff00000d0d7812 */ /* 0x000fe400078ec0ff */
[----:B------:R-:W-:Y:S01]  /*4fa0*/  LOP3.LUT R55, R149, 0xffff0000, RZ, 0xc0, !PT ;  /* 0xffff000095377812 */ /* 0x000fe200078ec0ff */
[----:B------:R-:W-:Y:S01]  /*4fb0*/  IMAD.U32 R54, R150, 0x10000, RZ ;  /* 0x0001000096367824 */ /* 0x000fe200078e00ff */
[----:B------:R-:W-:Y:S01]  /*4fc0*/  LOP3.LUT R51, R151, 0xffff0000, RZ, 0xc0, !PT ;  /* 0xffff000097337812 */ /* 0x000fe200078ec0ff */
[----:B------:R-:W-:Y:S01]  /*4fd0*/  IMAD.U32 R149, R149, 0x10000, RZ ;  /* 0x0001000095957824 */ /* 0x000fe200078e00ff */
[C---:B------:R-:W-:Y:S01]  /*4fe0*/  SHF.L.U32 R11, R12.reuse, 0x10, RZ ;  /* 0x000000100c0b7819 */ /* 0x040fe200000006ff */
[C---:B------:R-:W-:Y:S01]  /*4ff0*/  FMUL.FTZ R57, R13.reuse, R55 ;  /* 0x000000370d397220 */ /* 0x040fe20000410000 */
[----:B------:R-:W-:Y:S01]  /*5000*/  LOP3.LUT R12, R12, 0xffff0000, RZ, 0xc0, !PT ;  /* 0xffff00000c0c7812 */ /* 0x000fe200078ec0ff */
[-C--:B------:R-:W-:Y:S01]  /*5010*/  FMUL.FTZ R58, R13, R51.reuse ;  /* 0x000000330d3a7220 */ /* 0x080fe20000410000 */
[----:B------:R-:W-:Y:S01]  /*5020*/  FMUL.FTZ R13, R49, R56 ;  /* 0x00000038310d7220 */ /* 0x000fe20000410000 */
[----:B------:R-:W-:Y:S01]  /*5030*/  LOP3.LUT R50, R15, 0xffff0000, RZ, 0xc0, !PT ;  /* 0xffff00000f327812 */ /* 0x000fe200078ec0ff */
[-C--:B------:R-:W-:Y:S01]  /*5040*/  FMUL.FTZ R49, R49, R54.reuse ;  /* 0x0000003631317220 */ /* 0x080fe20000410000 */
[----:B------:R-:W-:Y:S01]  /*5050*/  LOP3.LUT R148, R148, 0xffff0000, RZ, 0xc0, !PT ;  /* 0xffff000094947812 */ /* 0x000fe200078ec0ff */
[----:B------:R-:W-:Y:S01]  /*5060*/  IMAD.U32 R151, R151, 0x10000, RZ ;  /* 0x0001000097977824 */ /* 0x000fe200078e00ff */
[----:B------:R-:W-:Y:S01]  /*5070*/  LOP3.LUT R150, R150, 0xffff0000, RZ, 0xc0, !PT ;  /* 0xffff000096967812 */ /* 0x000fe200078ec0ff */
[C---:B------:R-:W-:Y:S01]  /*5080*/  FFMA.FTZ R57, R14.reuse, R51, -R57 ;  /* 0x000000330e397223 */ /* 0x040fe20000010839 */
        /* <DEDUP_REMOVED lines=18> */
.L_x_490:
[----:B------:R-:W-:Y:S05]  /*51b0*/  BSYNC B2 ;  /* 0x0000000000027941 */ /* 0x000fea0003800000 */
.L_x_489:
[----:B------:R-:W-:Y:S02]  /*51c0*/  ULDC.64 UR4, c[0x0][0x208] ;  /* 0x0000820000047ab9 */ /* 0x000fe40000000a00 */
[----:B----4-:R0:W-:Y:S03]  /*51d0*/  ST.E.128 desc[UR4][R52.64], R12 ;  /* 0x0000000c34007985 */ /* 0x0101e6000c101d04 */
.L_x_476:
[----:B------:R-:W-:Y:S05]  /*51e0*/  BSYNC B1 ;  /* 0x0000000000017941 */ /* 0x000fea0003800000 */
.L_x_475:
[----:B------:R-:W-:-:S03]  /*51f0*/  UMOV UR4, 0xffffffff ;  /* 0xffffffff00047882 */ /* 0x000fc60000000000 */
[----:B------:R-:W-:Y:S05]  /*5200*/  BRA.DIV UR4, `(.L_x_491) ;  /* 0x0000022604f47947 */ /* 0x000fea000b800000 */
[----:B01----:R-:W0:Y:S04]  /*5210*/  SHFL.IDX PT, R117, R117, 0x2, 0x181f ;  /* 0x00581f0075757f89 */ /* 0x003e2800000e0000 */
[----:B------:R-:W1:Y:S02]  /*5220*/  SHFL.IDX PT, R118, R118, 0x2, 0x181f ;  /* 0x00581f0076767f89 */ /* 0x000e6400000e0000 */
.L_x_817:
[----:B------:R-:W-:Y:S05]  /*5230*/  @P5 BRA `(.L_x_492) ;  /* 0x0000005400845947 */ /* 0x000fea0003800000 */
[----:B------:R-:W-:Y:S01]  /*5240*/  ISETP.NE.AND P3, PT, R3, RZ, PT ;  /* 0x000000ff0300720c */ /* 0x000fe20003f65270 */
[----:B------:R-:W-:-:S12]  /*5250*/  BSSY B1, `(.L_x_493) ;  /* 0x0000039000017945 */ /* 0x000fd80003800000 */
[----:B------:R-:W-:Y:S05]  /*5260*/  @!P3 BRA `(.L_x_494) ;  /* 0x0000000000dcb947 */ /* 0x000fea0003800000 */
[----:B----4-:R4:W2:Y:S01]  /*5270*/  LDS.128 R12, [R85+0x26400] ;  /* 0x02640000550c7984 */ /* 0x0108a20000000c00 */
[----:B------:R-:W-:Y:S01]  /*5280*/  ISETP.GE.AND P4, PT, R214, R114, PT ;  /* 0x00000072d600720c */ /* 0x000fe20003f86270 */
[----:B------:R-:W-:Y:S01]  /*5290*/  BSSY B2, `(.L_x_495) ;  /* 0x0000032000027945 */ /* 0x000fe20003800000 */
[----:B-1----:R-:W-:-:S04]  /*52a0*/  LEA R48, P3, R16, R118, 0x1 ;  /* 0x0000007610307211 */ /* 0x002fc800078608ff */
[----:B0-----:R-:W-:-:S07]  /*52b0*/  LEA.HI.X R49, R16, R117, R17, 0x1, P3 ;  /* 0x0000007510317211 */ /* 0x001fce00018f0c11 */
[----:B----4-:R-:W-:Y:S05]  /*52c0*/  @P4 BRA `(.L_x_496) ;  /* 0x0000000000b84947 */ /* 0x010fea0003800000 */
[----:B------:R-:W-:Y:S01]  /*52d0*/  SHF.R.U64 R51, R44, 0x10, R45 ;  /* 0x000000102c337819 */ /* 0x000fe2000000122d */
[----:B--2---:R-:W-:Y:S01]  /*52e0*/  IMAD.U32 R44, R14, 0x10000, RZ ;  /* 0x000100000e2c7824 */ /* 0x004fe200078e00ff */
        /* <DEDUP_REMOVED lines=44> */
.L_x_496:
[----:B------:R-:W-:Y:S05]  /*55b0*/  BSYNC B2 ;  /* 0x0000000000027941 */ /* 0x000fea0003800000 */
.L_x_495:
[----:B------:R-:W-:Y:S02]  /*55c0*/  ULDC.64 UR4, c[0x0][0x208] ;  /* 0x0000820000047ab9 */ /* 0x000fe40000000a00 */
[----:B--2---:R0:W-:Y:S03]  /*55d0*/  ST.E.128 desc[UR4][R48.64], R12 ;  /* 0x0000000c30007985 */ /* 0x0041e6000c101d04 */
.L_x_494:
[----:B------:R-:W-:Y:S05]  /*55e0*/  BSYNC B1 ;  /* 0x0000000000017941 */ /* 0x000fea0003800000 */
.L_x_493:
[----:B------:R-:W-:Y:S01]  /*55f0*/  ISETP.NE.AND P3, PT, R21, RZ, PT ;  /* 0x000000ff1500720c */ /* 0x000fe20003f65270 */
[----:B------:R-:W-:-:S12]  /*5600*/  BSSY B1, `(.L_x_497) ;  /* 0x0000039000017945 */ /* 0x000fd80003800000 */
[----:B------:R-:W-:Y:S05]  /*5610*/  @!P3 BRA `(.L_x_498) ;  /* 0x0000000000dcb947 */ /* 0x000fea0003800000 */
[----:B0---4-:R0:W4:Y:S01]  /*5620*/  LDS.128 R12, [R85+0x28c00] ;  /* 0x028c0000550c7984 */ /* 0x0111220000000c00 */
[----:B------:R-:W-:Y:S01]  /*5630*/  ISETP.GE.AND P4, PT, R221, R114, PT ;  /* 0x00000072dd00720c */ /* 0x000fe20003f86270 */
[----:B------:R-:W-:Y:S01]  /*5640*/  BSSY B2, `(.L_x_499) ;  /* 0x0000032000027945 */ /* 0x000fe20003800000 */
[----:B-1----:R-:W-:-:S04]  /*5650*/  LEA R44, P3, R23, R118, 0x1 ;  /* 0x00000076172c7211 */ /* 0x002fc800078608ff */
[----:B------:R-:W-:-:S07]  /*5660*/  LEA.HI.X R45, R23, R117, R216, 0x1, P3 ;  /* 0x00000075172d7211 */ /* 0x000fce00018f0cd8 */
[----:B0-----:R-:W-:Y:S05]  /*5670*/  @P4 BRA `(.L_x_500) ;  /* 0x0000000000b84947 */ /* 0x001fea0003800000 */
[----:B------:R-:W-:Y:S02]  /*5680*/  SHF.R.U64 R50, R40, 0x10, R41 ;  /* 0x0000001028327819 */ /* 0x000fe40000001229 */
[--C-:B------:R-:W-:Y:S02]  /*5690*/  SHF.R.U64 R48, R42, 0x10, R43.reuse ;  /* 0x000000102a307819 */ /* 0x100fe4000000122b */
[----:B------:R-:W-:Y:S02]  /*56a0*/  SHF.R.U32.HI R46, RZ, 0x10, R43 ;  /* 0x00000010ff2e7819 */ /* 0x000fe4000001162b */
[----:B------:R-:W-:Y:S02]  /*56b0*/  SHF.R.U32.HI R11, RZ, 0x10, R41 ;  /* 0x00000010ff0b7819 */ /* 0x000fe40000011629 */
[----:B------:R-:W-:Y:S02]  /*56c0*/  PRMT R143, R143, 0x5410, R50 ;  /* 0x000054108f8f7816 */ /* 0x000fe40000000032 */
[----:B------:R-:W-:-:S02]  /*56d0*/  PRMT R141, R141, 0x5410, R48 ;  /* 0x000054108d8d7816 */ /* 0x000fc40000000030 */
[----:B------:R-:W-:Y:S02]  /*56e0*/  PRMT R139, R139, 0x5410, R46 ;  /* 0x000054108b8b7816 */ /* 0x000fe4000000002e */
[C---:B----4-:R-:W-:Y:S02]  /*56f0*/  SHF.L.U32 R40, R14.reuse, 0x10, RZ ;  /* 0x000000100e287819 */ /* 0x050fe400000006ff */
[----:B------:R-:W-:Y:S01]  /*5700*/  LOP3.LUT R41, R14, 0xffff0000, RZ, 0xc0, !PT ;  /* 0xffff00000e297812 */ /* 0x000fe200078ec0ff */
[----:B------:R-:W-:Y:S01]  /*5710*/  IMAD.U32 R14, R13, 0x10000, RZ ;  /* 0x000100000d0e7824 */ /* 0x000fe200078e00ff */
[----:B------:R-:W-:Y:S01]  /*5720*/  PRMT R142, R142, 0x5410, R11 ;  /* 0x000054108e8e7816 */ /* 0x000fe2000000000b */
[----:B------:R-:W-:Y:S01]  /*5730*/  IMAD.U32 R48, R139, 0x10000, RZ ;  /* 0x000100008b307824 */ /* 0x000fe200078e00ff */
[----:B------:R-:W-:Y:S01]  /*5740*/  LOP3.LUT R13, R13, 0xffff0000, RZ, 0xc0, !PT ;  /* 0xffff00000d0d7812 */ /* 0x000fe200078ec0ff */
[----:B------:R-:W-:Y:S01]  /*5750*/  IMAD.U32 R11, R12, 0x10000, RZ ;  /* 0x000100000c0b7824 */ /* 0x000fe200078e00ff */
[----:B------:R-:W-:Y:S01]  /*5760*/  LOP3.LUT R47, R141, 0xffff0000, RZ, 0xc0, !PT ;  /* 0xffff00008d2f7812 */ /* 0x000fe200078ec0ff */
[----:B------:R-:W-:Y:S01]  /*5770*/  IMAD.U32 R46, R142, 0x10000, RZ ;  /* 0x000100008e2e7824 */ /* 0x000fe200078e00ff */
[----:B------:R-:W-:Y:S01]  /*5780*/  LOP3.LUT R43, R143, 0xffff0000, RZ, 0xc0, !PT ;  /* 0xffff00008f2b7812 */ /* 0x000fe200078ec0ff */
[----:B------:R-:W-:Y:S01]  /*5790*/  IMAD.U32 R141, R141, 0x10000, RZ ;  /* 0x000100008d8d7824 */ /* 0x000fe200078e00ff */
[----:B------:R-:W-:Y:S01]  /*57a0*/  LOP3.LUT R12, R12, 0xffff0000, RZ, 0xc0, !PT ;  /* 0xffff00000c0c7812 */ /* 0x000fe200078ec0ff */
[----:B------:R-:W-:Y:S01]  /*57b0*/  FMUL.FTZ R49, R13, R47 ;  /* 0x0000002f0d317220 */ /* 0x000fe20000410000 */
[----:B------:R-:W-:Y:S01]  /*57c0*/  LOP3.LUT R42, R15, 0xffff0000, RZ, 0xc0, !PT ;  /* 0xffff00000f2a7812 */ /* 0x000fe200078ec0ff */
[----:B------:R-:W-:Y:S01]  /*57d0*/  FMUL.FTZ R50, R13, R43 ;  /* 0x0000002b0d327220 */ /* 0x000fe20000410000 */
[----:B------:R-:W-:Y:S01]  /*57e0*/  FMUL.FTZ R13, R41, R48 ;  /* 0x00000030290d7220 */ /* 0x000fe20000410000 */
[----:B------:R-:W-:Y:S01]  /*57f0*/  LOP3.LUT R139, R139, 0xffff0000, RZ, 0xc0, !PT ;  /* 0xffff00008b8b7812 */ /* 0x000fe200078ec0ff */
[----:B------:R-:W-:Y:S01]  /*5800*/  FMUL.FTZ R41, R41, R46 ;  /* 0x0000002e29297220 */ /* 0x000fe20000410000 */
[----:B------:R-:W-:Y:S01]  /*5810*/  LOP3.LUT R142, R142, 0xffff0000, RZ, 0xc0, !PT ;  /* 0xffff00008e8e7812 */ /* 0x000fe200078ec0ff */
[----:B------:R-:W-:-:S02]  /*5820*/  IMAD.U32 R143, R143, 0x10000, RZ ;  /* 0x000100008f8f7824 */ /* 0x000fc400078e00ff */
[C---:B------:R-:W-:Y:S01]  /*5830*/  FFMA.FTZ R49, R14.reuse, R43, -R49 ;  /* 0x0000002b0e317223 */ /* 0x040fe20000010831 */
[----:B------:R-:W-:Y:S01]  /*5840*/  FFMA.FTZ R50, R14, R47, R50 ;  /* 0x0000002f0e327223 */ /* 0x000fe20000010032 */
[----:B------:R-:W-:Y:S01]  /*5850*/  FFMA.FTZ R13, R40, R46, -R13 ;  /* 0x0000002e280d7223 */ /* 0x000fe2000001080d */
[----:B------:R-:W-:Y:S01]  /*5860*/  FMUL.FTZ R14, R12, R141 ;  /* 0x0000008d0c0e7220 */ /* 0x000fe20000410000 */
[----:B------:R-:W-:Y:S02]  /*5870*/  IMAD.U32 R15, R15, 0x10000, RZ ;  /* 0x000100000f0f7824 */ /* 0x000fe400078e00ff */
[----:B------:R-:W-:Y:S01]  /*5880*/  FFMA.FTZ R40, R40, R48, R41 ;  /* 0x0000003028287223 */ /* 0x000fe20000010029 */
[----:B------:R-:W-:Y:S01]  /*5890*/  FMUL.FTZ R46, R42, R139 ;  /* 0x0000008b2a2e7220 */ /* 0x000fe20000410000 */
        /* <DEDUP_REMOVED lines=10> */
[----:B------:R-:W-:Y:S01]  /*5940*/  F2FP.BF16.F32.PACK_AB R15, R15, R46 ;  /* 0x0000002e0f0f723e */ /* 0x000fe200000010ff */
[----:B------:R-:W-:-:S07]  /*5950*/  IMAD.MOV.U32 R14, RZ, RZ, R40 ;  /* 0x000000ffff0e7224 */ /* 0x000fce00078e0028 */
.L_x_500:
[----:B------:R-:W-:Y:S05]  /*5960*/  BSYNC B2 ;  /* 0x0000000000027941 */ /* 0x000fea0003800000 */
.L_x_499:
[----:B------:R-:W-:Y:S02]  /*5970*/  ULDC.64 UR4, c[0x0][0x208] ;  /* 0x0000820000047ab9 */ /* 0x000fe40000000a00 */
[----:B----4-:R0:W-:Y:S03]  /*5980*/  ST.E.128 desc[UR4][R44.64], R12 ;  /* 0x0000000c2c007985 */ /* 0x0101e6000c101d04 */
.L_x_498:
[----:B------:R-:W-:Y:S05]  /*5990*/  BSYNC B1 ;  /* 0x0000000000017941 */ /* 0x000fea0003800000 */
.L_x_497:
        /* <DEDUP_REMOVED lines=9> */
[----:B------:R-:W-:Y:S01]  /*5a30*/  SHF.R.U64 R46, R36, 0x10, R37 ;  /* 0x00000010242e7819 */ /* 0x000fe20000001225 */
[----:B----4-:R-:W-:Y:S01]  /*5a40*/  IMAD.U32 R36, R14, 0x10000, RZ ;  /* 0x000100000e247824 */ /* 0x010fe200078e00ff */
[--C-:B------:R-:W-:Y:S01]  /*5a50*/  SHF.R.U64 R42, R38, 0x10, R39.reuse ;  /* 0x00000010262a7819 */ /* 0x100fe20000001227 */
[----:B------:R-:W-:Y:S01]  /*5a60*/  IMAD.U32 R11, R12, 0x10000, RZ ;  /* 0x000100000c0b7824 */ /* 0x000fe200078e00ff */
[----:B------:R-:W-:Y:S02]  /*5a70*/  SHF.R.U32.HI R39, RZ, 0x10, R39 ;  /* 0x00000010ff277819 */ /* 0x000fe40000011627 */
[----:B------:R-:W-:Y:S02]  /*5a80*/  SHF.R.U32.HI R44, RZ, 0x10, R37 ;  /* 0x00000010ff2c7819 */ /* 0x000fe40000011625 */
[----:B------:R-:W-:Y:S02]  /*5a90*/  PRMT R137, R137, 0x5410, R46 ;  /* 0x0000541089897816 */ /* 0x000fe4000000002e */
[----:B------:R-:W-:-:S02]  /*5aa0*/  PRMT R127, R127, 0x5410, R42 ;  /* 0x000054107f7f7816 */ /* 0x000fc4000000002a */
[----:B------:R-:W-:Y:S02]  /*5ab0*/  PRMT R126, R126, 0x5410, R39 ;  /* 0x000054107e7e7816 */ /* 0x000fe40000000027 */
        /* <DEDUP_REMOVED lines=17> */
[C---:B------:R-:W-:Y:S01]  /*5bd0*/  FFMA.FTZ R45, R14.reuse, R39, -R45 ;  /* 0x000000270e2d7223 */ /* 0x040fe2000001082d */
[----:B------:R-:W-:Y:S01]  /*5be0*/  LOP3.LUT R135, R135, 0xffff0000, RZ, 0xc0, !PT ;  /* 0xffff000087877812 */ /* 0x000fe200078ec0ff */
[----:B------:R-:W-:Y:S01]  /*5bf0*/  FFMA.FTZ R46, R14, R43, R46 ;  /* 0x0000002b0e2e7223 */ /* 0x000fe2000001002e */
[----:B------:R-:W-:Y:S01]  /*5c00*/  FFMA.FTZ R13, R36, R42, -R13 ;  /* 0x0000002a240d7223 */ /* 0x000fe2000001080d */
[----:B------:R-:W-:Y:S01]  /*5c10*/  FMUL.FTZ R14, R12, R127 ;  /* 0x0000007f0c0e7220 */ /* 0x000fe20000410000 */
[----:B------:R-:W-:Y:S01]  /*5c20*/  FFMA.FTZ R36, R36, R44, R37 ;  /* 0x0000002c24247223 */ /* 0x000fe20000010025 */
[----:B------:R-:W-:Y:S01]  /*5c30*/  FMUL.FTZ R12, R12, R137 ;  /* 0x000000890c0c7220 */ /* 0x000fe20000410000 */
[----:B------:R-:W-:-:S02]  /*5c40*/  IMAD.U32 R15, R15, 0x10000, RZ ;  /* 0x000100000f0f7824 */ /* 0x000fc400078e00ff */
[CC--:B------:R-:W-:Y:S01]  /*5c50*/  FMUL.FTZ R42, R38.reuse, R126.reuse ;  /* 0x0000007e262a7220 */ /* 0x0c0fe20000410000 */
[----:B------:R-:W-:Y:S01]  /*5c60*/  FMUL.FTZ R37, R38, R135 ;  /* 0x0000008726257220 */ /* 0x000fe20000410000 */
        /* <DEDUP_REMOVED lines=10> */
.L_x_504:
[----:B------:R-:W-:Y:S05]  /*5d10*/  BSYNC B2 ;  /* 0x0000000000027941 */ /* 0x000fea0003800000 */
.L_x_503:
[----:B------:R-:W-:Y:S02]  /*5d20*/  ULDC.64 UR4, c[0x0][0x208] ;  /* 0x0000820000047ab9 */ /* 0x000fe40000000a00 */
[----:B----4-:R0:W-:Y:S03]  /*5d30*/  ST.E.128 desc[UR4][R40.64], R12 ;  /* 0x0000000c28007985 */ /* 0x0101e6000c101d04 */
.L_x_502:
[----:B------:R-:W-:Y:S05]  /*5d40*/  BSYNC B1 ;  /* 0x0000000000017941 */ /* 0x000fea0003800000 */
.L_x_501:
[----:B------:R-:W-:-:S13]  /*5d50*/  ISETP.NE.AND P3, PT, R26, RZ, PT ;  /* 0x000000ff1a00720c */ /* 0x000fda0003f65270 */
        /* <DEDUP_REMOVED lines=53> */
.L_x_506:
[----:B------:R-:W-:Y:S05]  /*60b0*/  BSYNC B1 ;  /* 0x0000000000017941 */ /* 0x000fea0003800000 */
.L_x_505:
[----:B------:R-:W-:Y:S02]  /*60c0*/  ULDC.64 UR4, c[0x0][0x208] ;  /* 0x0000820000047ab9 */ /* 0x000fe40000000a00 */
[----:B----4-:R0:W-:Y:S01]  /*60d0*/  ST.E.128 desc[UR4][R36.64], R12 ;  /* 0x0000000c24007985 */ /* 0x0101e2000c101d04 */
[----:B------:R-:W-:Y:S05]  /*60e0*/  BRA `(.L_x_492) ;  /* 0x0000004400d87947 */ /* 0x000fea0003800000 */
.L_x_447:
        /* <DEDUP_REMOVED lines=15> */
[----:B------:R-:W-:Y:S01]  /*61e0*/  IADD3 R32, P5, R94, R12, RZ ;  /* 0x0000000c5e207210 */ /* 0x000fe20007fbe0ff */
[----:B------:R-:W-:Y:S01]  /*61f0*/  ULDC.64 UR6, c[0x0][0x400] ;  /* 0x0001000000067ab9 */ /* 0x000fe20000000a00 */
[----:B------:R-:W-:Y:S01]  /*6200*/  LEA R48, P4, R34, UR4, 0x1 ;  /* 0x0000000422307c11 */ /* 0x000fe2000f8808ff */
[----:B------:R-:W-:Y:S01]  /*6210*/  IMAD.X R35, R11, 0x1, R5, P0 ;  /* 0x000000010b237824 */ /* 0x000fe200000e0605 */
[----:B------:R-:W-:Y:S01]  /*6220*/  LEA R52, P0, R32, UR6, 0x1 ;  /* 0x0000000620347c11 */ /* 0x000fe2000f8008ff */
[----:B------:R-:W-:Y:S01]  /*6230*/  IMAD.X R33, R80, 0x1, R7, P5 ;  /* 0x0000000150217824 */ /* 0x000fe200028e0607 */
[----:B------:R-:W-:Y:S02]  /*6240*/  ISETP.GE.AND P5, PT, R213, R114, PT ;  /* 0x00000072d500720c */ /* 0x000fe40003fa6270 */
[----:B------:R-:W-:-:S02]  /*6250*/  CS2R R38, SRZ ;  /* 0x0000000000267805 */ /* 0x000fc4000001ff00 */
[----:B------:R-:W-:Y:S02]  /*6260*/  LEA.HI.X R49, R34, UR5, R35, 0x1, P4 ;  /* 0x0000000522317c11 */ /* 0x000fe4000a0f0c23 */
[----:B------:R-:W-:Y:S02]  /*6270*/  CS2R R36, SRZ ;  /* 0x0000000000247805 */ /* 0x000fe4000001ff00 */
[----:B------:R-:W-:Y:S02]  /*6280*/  ISETP.GE.AND P4, PT, R16, R114, PT ;  /* 0x000000721000720c */ /* 0x000fe40003f86270 */
[----:B------:R-:W-:Y:S02]  /*6290*/  CS2R R34, SRZ ;  /* 0x0000000000227805 */ /* 0x000fe4000001ff00 */
[----:B------:R-:W-:Y:S02]  /*62a0*/  LEA.HI.X R53, R32, UR7, R33, 0x1, P0 ;  /* 0x0000000720357c11 */ /* 0x000fe400080f0c21 */
[----:B------:R-:W-:-:S02]  /*62b0*/  CS2R R32, SRZ ;  /* 0x0000000000207805 */ /* 0x000fc4000001ff00 */
[----:B------:R-:W-:Y:S02]  /*62c0*/  CS2R R46, SRZ ;  /* 0x00000000002e7805 */ /* 0x000fe4000001ff00 */
[----:B------:R-:W-:Y:S02]  /*62d0*/  CS2R R44, SRZ ;  /* 0x00000000002c7805 */ /* 0x000fe4000001ff00 */
[----:B------:R-:W-:Y:S02]  /*62e0*/  CS2R R42, SRZ ;  /* 0x00000000002a7805 */ /* 0x000fe4000001ff00 */
[----:B------:R-:W-:Y:S01]  /*62f0*/  CS2R R40, SRZ ;  /* 0x0000000000287805 */ /* 0x000fe2000001ff00 */
[----:B------:R-:W-:Y:S02]  /*6300*/  ULDC.64 UR8, c[0x0][0x208] ;  /* 0x0000820000087ab9 */ /* 0x000fe40000000a00 */
[----:B------:R0:W5:Y:S04]  /*6310*/  @!P5 LDG.E.128 R32, desc[UR8][R48.64+0x80] ;  /* 0x000080083020d981 */ /* 0x000168000c1e1d00 */
[----:B------:R0:W5:Y:S04]  /*6320*/  @!P4 LDG.E.128 R36, desc[UR8][R48.64] ;  /* 0x000000083024c981 */ /* 0x000168000c1e1d00 */
[----:B------:R0:W5:Y:S04]  /*6330*/  @!P4 LDG.E.128 R44, desc[UR8][R52.64] ;  /* 0x00000008342cc981 */ /* 0x000168000c1e1d00 */
[----:B------:R0:W5:Y:S02]  /*6340*/  @!P5 LDG.E.128 R40, desc[UR8][R52.64+0x80] ;  /* 0x000080083428d981 */ /* 0x000164000c1e1d00 */
.L_x_508:
[----:B------:R-:W-:Y:S05]  /*6350*/  BSYNC B1 ;  /* 0x0000000000017941 */ /* 0x000fea0003800000 */
.L_x_507:
        /* <DEDUP_REMOVED lines=50> */
[----:B------:R-:W-:Y:S02]  /*6680*/  CS2R R60, SRZ ;  /* 0x00000000003c7805 */ /* 0x000fe4000001ff00 */
[----:B------:R-:W-:Y:S02]  /*6690*/  CS2R R58, SRZ ;  /* 0x00000000003a7805 */ /* 0x000fe4000001ff00 */
[----:B------:R-:W-:Y:S02]  /*66a0*/  IADD3.X R49, R7, R80, R106, P0, P5 ;  /* 0x0000005007317210 */ /* 0x000fe400007ea46a */
[----:B------:R-:W-:Y:S02]  /*66b0*/  CS2R R56, SRZ ;  /* 0x0000000000387805 */ /* 0x000fe4000001ff00 */
[----:B------:R-:W-:Y:S01]  /*66c0*/  LEA R64, P5, R50, UR4, 0x1 ;  /* 0x0000000432407c11 */ /* 0x000fe2000f8a08ff */
[----:B------:R-:W-:Y:S01]  /*66d0*/  ULDC.64 UR8, c[0x0][0x208] ;  /* 0x0000820000087ab9 */ /* 0x000fe20000000a00 */
[----:B------:R-:W-:-:S02]  /*66e0*/  LEA R66, P0, R48, UR6, 0x1 ;  /* 0x0000000630427c11 */ /* 0x000fc4000f8008ff */
[----:B------:R-:W-:Y:S02]  /*66f0*/  LEA.HI.X R65, R50, UR5, R51, 0x1, P5 ;  /* 0x0000000532417c11 */ /* 0x000fe4000a8f0c33 */
[----:B------:R-:W-:Y:S02]  /*6700*/  CS2R R50, SRZ ;  /* 0x0000000000327805 */ /* 0x000fe4000001ff00 */
[----:B------:R-:W-:Y:S02]  /*6710*/  LEA.HI.X R67, R48, UR7, R49, 0x1, P0 ;  /* 0x0000000730437c11 */ /* 0x000fe400080f0c31 */
[----:B------:R-:W-:Y:S02]  /*6720*/  CS2R R48, SRZ ;  /* 0x0000000000307805 */ /* 0x000fe4000001ff00 */
[-C--:B------:R-:W-:Y:S02]  /*6730*/  ISETP.GE.AND P5, PT, R16, R114.reuse, PT ;  /* 0x000000721000720c */ /* 0x080fe40003fa6270 */
[----:B------:R-:W-:-:S11]  /*6740*/  ISETP.GE.AND P0, PT, R213, R114, PT ;  /* 0x00000072d500720c */ /* 0x000fd60003f06270 */
[----:B------:R0:W5:Y:S04]  /*6750*/  @!P5 LDG.E.128 R52, desc[UR8][R64.64] ;  /* 0x000000084034d981 */ /* 0x000168000c1e1d00 */
[----:B------:R0:W5:Y:S04]  /*6760*/  @!P0 LDG.E.128 R48, desc[UR8][R64.64+0x80] ;  /* 0x0000800840308981 */ /* 0x000168000c1e1d00 */
[----:B------:R0:W5:Y:S04]  /*6770*/  @!P5 LDG.E.128 R60, desc[UR8][R66.64] ;  /* 0x00000008423cd981 */ /* 0x000168000c1e1d00 */
[----:B------:R0:W5:Y:S02]  /*6780*/  @!P0 LDG.E.128 R56, desc[UR8][R66.64+0x80] ;  /* 0x0000800842388981 */ /* 0x000164000c1e1d00 */
.L_x_510:
[----:B------:R-:W-:Y:S05]  /*6790*/  BSYNC B1 ;  /* 0x0000000000017941 */ /* 0x000fea0003800000 */
.L_x_509:
        /* <DEDUP_REMOVED lines=16> */
[----:B------:R-:W-:Y:S01]  /*68a0*/  ULDC.64 UR8, c[0x0][0x208] ;  /* 0x0000820000087ab9 */ /* 0x000fe20000000a00 */
[----:B------:R-:W-:Y:S02]  /*68b0*/  IADD3.X R13, R5, R108, R11, P0, P6 ;  /* 0x0000006c050d7210 */ /* 0x000fe400007ec40b */
[----:B------:R-:W-:-:S04]  /*68c0*/  IADD3 R11, P0, P6, R94, R111, R12 ;  /* 0x0000006f5e0b7210 */ /* 0x000fc80007e1e00c */
[----:B------:R-:W-:Y:S02]  /*68d0*/  IADD3.X R80, R7, R110, R80, P0, P6 ;  /* 0x0000006e07507210 */ /* 0x000fe400007ec450 */
[----:B------:R-:W-:-:S04]  /*68e0*/  LEA R12, P0, R14, UR4, 0x1 ;  /* 0x000000040e0c7c11 */ /* 0x000fc8000f8008ff */
[----:B------:R-:W-:Y:S02]  /*68f0*/  LEA.HI.X R13, R14, UR5, R13, 0x1, P0 ;  /* 0x000000050e0d7c11 */ /* 0x000fe400080f0c0d */
[----:B------:R-:W-:-:S04]  /*6900*/  LEA R14, P0, R11, UR6, 0x1 ;  /* 0x000000060b0e7c11 */ /* 0x000fc8000f8008ff */
[----:B------:R-:W-:Y:S02]  /*6910*/  LEA.HI.X R15, R11, UR7, R80, 0x1, P0 ;  /* 0x000000070b0f7c11 */ /* 0x000fe400080f0c50 */
[----:B------:R-:W-:Y:S02]  /*6920*/  ISETP.GE.AND P0, PT, R16, R114, PT ;  /* 0x000000721000720c */ /* 0x000fe40003f06270 */
[----:B------:R-:W-:Y:S02]  /*6930*/  CS2R R66, SRZ ;  /* 0x0000000000427805 */ /* 0x000fe4000001ff00 */
[----:B------:R-:W-:Y:S02]  /*6940*/  CS2R R64, SRZ ;  /* 0x0000000000407805 */ /* 0x000fe4000001ff00 */
[----:B------:R-:W-:Y:S02]  /*6950*/  CS2R R74, SRZ ;  /* 0x00000000004a7805 */ /* 0x000fe4000001ff00 */
[----:B------:R-:W-:-:S05]  /*6960*/  CS2R R72, SRZ ;  /* 0x0000000000487805 */ /* 0x000fca000001ff00 */
[----:B------:R0:W5:Y:S04]  /*6970*/  @!P0 LDG.E.128 R68, desc[UR8][R12.64] ;  /* 0x000000080c448981 */ /* 0x000168000c1e1d00 */
[----:B------:R0:W5:Y:S01]  /*6980*/  @!P0 LDG.E.128 R76, desc[UR8][R14.64] ;  /* 0x000000080e4c8981 */ /* 0x000162000c1e1d00 */
[----:B------:R-:W-:-:S13]  /*6990*/  ISETP.GE.AND P0, PT, R213, R114, PT ;  /* 0x00000072d500720c */ /* 0x000fda0003f06270 */
[----:B------:R0:W5:Y:S04]  /*69a0*/  @!P0 LDG.E.128 R64, desc[UR8][R12.64+0x80] ;  /* 0x000080080c408981 */ /* 0x000168000c1e1d00 */
[----:B------:R0:W5:Y:S02]  /*69b0*/  @!P0 LDG.E.128 R72, desc[UR8][R14.64+0x80] ;  /* 0x000080080e488981 */ /* 0x000164000c1e1d00 */
.L_x_512:
[----:B------:R-:W-:Y:S05]  /*69c0*/  BSYNC B1 ;  /* 0x0000000000017941 */ /* 0x000fea0003800000 */
.L_x_511:
        /* <DEDUP_REMOVED lines=68> */
.L_x_513:
[----:B------:R-:W-:Y:S01]  /*6e10*/  IMAD R89, R212, 0x8, R22 ;  /* 0x00000008d4597824 */ /* 0x000fe200078e0216 */
[----:B------:R-:W-:Y:S01]  /*6e20*/  SHF.L.U32 R90, R224, 0x1f, RZ ;  /* 0x0000001fe05a7819 */ /* 0x000fe200000006ff */
[----:B------:R-:W0:Y:S01]  /*6e30*/  LDC R135, c[0x0][0x2f4] ;  /* 0x0000bd00ff877b82 */ /* 0x000e220000000800 */
[----:B------:R-:W-:Y:S02]  /*6e40*/  BSSY B1, `(.L_x_514) ;  /* 0x0000003000017945 */ /* 0x000fe40003800000 */
[----:B------:R-:W1:Y:S02]  /*6e50*/  SYNCS.PHASECHK.TRANS64.TRYWAIT P6, [R89+URZ+0x38890], R90 ;  /* 0x0388905a590075a7 */ /* 0x000e6400080c017f */
[----:B-1----:R-:W-:Y:S05]  /*6e60*/  @!P6 BRA `(.L_x_515) ;  /* 0x0000020c0028e947 */ /* 0x002fea0003800000 */
.L_x_818:
[----:B------:R-:W-:Y:S05]  /*6e70*/  BSYNC B1 ;  /* 0x0000000000017941 */ /* 0x000fea0003800000 */
.L_x_514:
[----:B------:R-:W-:Y:S01]  /*6e80*/  UMOV UR4, 0xffffffff ;  /* 0xffffffff00047882 */ /* 0x000fe20000000000 */
[----:B0-----:R-:W-:Y:S02]  /*6e90*/  IMAD.IADD R137, R135, 0x1, -R115 ;  /* 0x0000000187897824 */ /* 0x001fe400078e0a73 */
[----:B------:R-:W-:Y:S05]  /*6ea0*/  BRA.DIV UR4, `(.L_x_516) ;  /* 0x0000020e042c7947 */ /* 0x000fea000b800000 */
[----:B------:R0:W2:Y:S04]  /*6eb0*/  SHFL.IDX PT, R123, R117, RZ, 0x181f ;  /* 0x00181fff757b7589 */ /* 0x0000a800000e0000 */
[----:B------:R0:W3:Y:S02]  /*6ec0*/  SHFL.IDX PT, R122, R118, RZ, 0x181f ;  /* 0x00181fff767a7589 */ /* 0x0000e400000e0000 */
.L_x_822:
[----:B------:R-:W-:Y:S04]  /*6ed0*/  BSSY B1, `(.L_x_517) ;  /* 0x00000ff000017945 */ /* 0x000fe80003800000 */
[----:B------:R-:W-:Y:S05]  /*6ee0*/  @P3 BRA `(.L_x_518) ;  /* 0x0000000c00f43947 */ /* 0x000fea0003800000 */
[----:B------:R-:W-:Y:S01]  /*6ef0*/  ISETP.NE.AND P3, PT, R3, RZ, PT ;  /* 0x000000ff0300720c */ /* 0x000fe20003f65270 */
[----:B------:R-:W-:-:S12]  /*6f00*/  BSSY B2, `(.L_x_519) ;  /* 0x000007d000027945 */ /* 0x000fd80003800000 */
[----:B------:R-:W-:Y:S05]  /*6f10*/  @!P3 BRA `(.L_x_520) ;  /* 0x0000000400ecb947 */ /* 0x000fea0003800000 */
[----:B------:R-:W-:Y:S01]  /*6f20*/  SEL R11, R115, R137, !P2 ;  /* 0x00000089730b7207 */ /* 0x000fe20005000000 */
[----:B------:R-:W-:Y:S01]  /*6f30*/  BSSY B3, `(.L_x_521) ;  /* 0x0000076000037945 */ /* 0x000fe20003800000 */
[----:B------:R-:W-:Y:S02]  /*6f40*/  SHF.R.U32.HI R13, RZ, 0x3, R225 ;  /* 0x00000003ff0d7819 */ /* 0x000fe400000116e1 */
[----:B------:R-:W-:Y:S02]  /*6f50*/  SHF.R.S32.HI R12, RZ, 0x1f, R11 ;  /* 0x0000001fff0c7819 */ /* 0x000fe4000001140b */
[----:B---3--:R-:W-:Y:S02]  /*6f60*/  LEA R124, P3, R9, R122, 0x1 ;  /* 0x0000007a097c7211 */ /* 0x008fe400078608ff */
[----:B------:R-:W-:Y:S02]  /*6f70*/  LEA.HI R11, R12, R11, RZ, 0x4 ;  /* 0x0000000b0c0b7211 */ /* 0x000fe400078f20ff */
[----:B------:R-:W-:-:S02]  /*6f80*/  ISETP.GE.AND P6, PT, R16, R114, PT ;  /* 0x000000721000720c */ /* 0x000fc40003fc6270 */
[----:B------:R-:W-:Y:S02]  /*6f90*/  LEA.HI.SX32 R126, R11, R8, 0x1c ;  /* 0x000000080b7e7211 */ /* 0x000fe400078fe2ff */
[----:B--2---:R-:W-:Y:S02]  /*6fa0*/  LEA.HI.X R125, R9, R123, R27, 0x1, P3 ;  /* 0x0000007b097d7211 */ /* 0x004fe400018f0c1b */
[----:B------:R-:W-:-:S04]  /*6fb0*/  SHF.R.S32.HI R11, RZ, 0x1f, R126 ;  /* 0x0000001fff0b7819 */ /* 0x000fc8000001147e */
[----:B------:R-:W-:Y:S01]  /*6fc0*/  LEA.HI R12, R11, R126, RZ, 0x3 ;  /* 0x0000007e0b0c7211 */ /* 0x000fe200078f18ff */
[----:B------:R-:W-:-:S03]  /*6fd0*/  IMAD.SHL.U32 R126, R126, 0x8, RZ ;  /* 0x000000087e7e7824 */ /* 0x000fc600078e00ff */
[----:B------:R-:W-:Y:S02]  /*6fe0*/  SHF.R.S32.HI R12, RZ, 0x3, R12 ;  /* 0x00000003ff0c7819 */ /* 0x000fe4000001140c */
[----:B------:R-:W-:Y:S02]  /*6ff0*/  LOP3.LUT R11, R225, 0x38, R126, 0xf8, !PT ;  /* 0x00000038e10b7812 */ /* 0x000fe400078ef87e */
[----:B------:R-:W-:Y:S01]  /*7000*/  ISETP.GE.AND P3, PT, R126, R135, PT ;  /* 0x000000877e00720c */ /* 0x000fe20003f66270 */
[----:B------:R-:W-:Y:S01]  /*7010*/  IMAD R12, R12, 0x1400, R229 ;  /* 0x000014000c0c7824 */ /* 0x000fe200078e02e5 */
[----:B------:R-:W-:Y:S01]  /*7020*/  LOP3.LUT R11, R11, R13, RZ, 0x3c, !PT ;  /* 0x0000000d0b0b7212 */ /* 0x000fe200078e3cff */
[----:B------:R-:W-:-:S03]  /*7030*/  IMAD R13, R212, 0x5000, R134 ;  /* 0x00005000d40d7824 */ /* 0x000fc600078e0286 */
[----:B------:R-:W-:Y:S01]  /*7040*/  IADD3 R11, R12, R11, RZ ;  /* 0x0000000b0c0b7210 */ /* 0x000fe20007ffe0ff */
[----:B------:R-:W-:-:S04]  /*7050*/  IMAD R12, R13, 0x2, R22 ;  /* 0x000000020d0c7824 */ /* 0x000fc800078e0216 */
[----:B------:R-:W-:Y:S02]  /*7060*/  IMAD R11, R212, 0x5000, R11 ;  /* 0x00005000d40b7824 */ /* 0x000fe400078e020b */
[----:B------:R-:W2:Y:S01]  /*7070*/  LDS.128 R12, [R12+0x24400] ;  /* 0x024400000c0c7984 */ /* 0x000ea20000000c00 */
[----:B------:R-:W-:-:S04]  /*7080*/  @!P3 IMAD.WIDE R126, R126, 0x2, R122 ;  /* 0x000000027e7eb825 */ /* 0x000fc800078e027a */
[----:B------:R-:W-:-:S06]  /*7090*/  IMAD R80, R11, 0x2, R22 ;  /* 0x000000020b507824 */ /* 0x000fcc00078e0216 */
[----:B------:R-:W3:Y:S01]  /*70a0*/  LDS.128 R80, [R80+0x24400] ;  /* 0x0244000050507984 */ /* 0x000ee20000000c00 */
[----:B------:R-:W-:Y:S05]  /*70b0*/  @P6 BRA `(.L_x_522) ;  /* 0x0000000400746947 */ /* 0x000fea0003800000 */
[--C-:B------:R-:W-:Y:S01]  /*70c0*/  SHF.R.U64 R11, R36, 0x10, R37.reuse ;  /* 0x00000010240b7819 */ /* 0x100fe20000001225 */
[----:B---3--:R-:W-:Y:S01]  /*70d0*/  IMAD.U32 R162, R81, 0x10000, RZ ;  /* 0x0001000051a27824 */ /* 0x008fe200078e00ff */
[----:B------:R-:W-:Y:S01]  /*70e0*/  SHF.R.U32.HI R36, RZ, 0x10, R37 ;  /* 0x00000010ff247819 */ /* 0x000fe20000011625 */
[----:B------:R-:W-:Y:S01]  /*70f0*/  IMAD.U32 R167, R83, 0x10000, RZ ;  /* 0x0001000053a77824 */ /* 0x000fe200078e00ff */
[----:B------:R-:W-:Y:S01]  /*7100*/  SHF.R.U64 R37, R38, 0x10, R39 ;  /* 0x0000001026257819 */ /* 0x000fe20000001227 */
[----:B--2---:R-:W-:Y:S01]  /*7110*/  IMAD.U32 R165, R15, 0x10000, RZ ;  /* 0x000100000fa57824 */ /* 0x004fe200078e00ff */
[--C-:B------:R-:W-:Y:S01]  /*7120*/  SHF.R.U64 R38, R44, 0x10, R45.reuse ;  /* 0x000000102c267819 */ /* 0x100fe2000000122d */
[----:B------:R-:W-:Y:S01]  /*7130*/  IMAD.U32 R164, R14, 0x10000, RZ ;  /* 0x000100000ea47824 */ /* 0x000fe200078e00ff */
[----:B------:R-:W-:Y:S02]  /*7140*/  SHF.R.U32.HI R44, RZ, 0x10, R45 ;  /* 0x00000010ff2c7819 */ /* 0x000fe4000001162d */
[----:B------:R-:W-:-:S02]  /*7150*/  SHF.R.U32.HI R39, RZ, 0x10, R39 ;  /* 0x00000010ff277819 */ /* 0x000fc40000011627 */
[----:B------:R-:W-:Y:S02]  /*7160*/  PRMT R44, R145, 0x5432, R44 ;  /* 0x00005432912c7816 */ /* 0x000fe4000000002c */
[----:B------:R-:W-:Y:S02]  /*7170*/  PRMT R36, R142, 0x5432, R36 ;  /* 0x000054328e247816 */ /* 0x000fe40000000024 */
[----:B------:R-:W-:Y:S02]  /*7180*/  SHF.R.U64 R45, R46, 0x10, R47 ;  /* 0x000000102e2d7819 */ /* 0x000fe4000000122f */
[----:B------:R-:W-:Y:S01]  /*7190*/  PRMT R37, R168, 0x5410, R37 ;  /* 0x00005410a8257816 */ /* 0x000fe20000000025 */
[----:B------:R-:W-:Y:S01]  /*71a0*/  IMAD.U32 R168, R44, 0x10000, RZ ;  /* 0x000100002ca87824 */ /* 0x000fe200078e00ff */
[----:B------:R-:W-:Y:S01]  /*71b0*/  SHF.R.U32.HI R46, RZ, 0x10, R47 ;  /* 0x00000010ff2e7819 */ /* 0x000fe2000001162f */
[----:B------:R-:W-:Y:S01]  /*71c0*/  IMAD.U32 R47, R13, 0x10000, RZ ;  /* 0x000100000d2f7824 */ /* 0x000fe200078e00ff */
[----:B------:R-:W-:Y:S01]  /*71d0*/  PRMT R39, R169, 0x5410, R39 ;  /* 0x00005410a9277816 */ /* 0x000fe20000000027 */
[----:B------:R-:W-:Y:S01]  /*71e0*/  IMAD.U32 R169, R36, 0x10000, RZ ;  /* 0x0001000024a97824 */ /* 0x000fe200078e00ff */
[----:B------:R-:W-:Y:S01]  /*71f0*/  LOP3.LUT R163, R81, 0xffff0000, RZ, 0xc0, !PT ;  /* 0xffff000051a37812 */ /* 0x000fe200078ec0ff */
[----:B------:R-:W-:Y:S01]  /*7200*/  IMAD.U32 R81, R80, 0x10000, RZ ;  /* 0x0001000050517824 */ /* 0x000fe200078e00ff */
[----:B------:R-:W-:Y:S01]  /*7210*/  PRMT R11, R170, 0x5410, R11 ;  /* 0x00005410aa0b7816 */ /* 0x000fe2000000000b */
[----:B------:R-:W-:Y:S01]  /*7220*/  FMUL.FTZ R170, R162, R168 ;  /* 0x000000a8a2aa7220 */ /* 0x000fe20000410000 */
[----:B------:R-:W-:Y:S01]  /*7230*/  LOP3.LUT R44, R44, 0xffff0000, RZ, 0xc0, !PT ;  /* 0xffff00002c2c7812 */ /* 0x000fe200078ec0ff */
[-C--:B------:R-:W-:Y:S01]  /*7240*/  FMUL.FTZ R162, R162, R169.reuse ;  /* 0x000000a9a2a27220 */ /* 0x080fe20000410000 */
[----:B------:R-:W-:Y:S01]  /*7250*/  PRMT R46, R143, 0x5432, R46 ;  /* 0x000054328f2e7816 */ /* 0x000fe2000000002e */
[----:B------:R-:W-:Y:S01]  /*7260*/  FFMA.FTZ R170, R47, R169, -R170 ;  /* 0x000000a92faa7223 */ /* 0x000fe200000108aa */
[----:B------:R-:W-:Y:S01]  /*7270*/  LOP3.LUT R36, R36, 0xffff0000, RZ, 0xc0, !PT ;  /* 0xffff000024247812 */ /* 0x000fe200078ec0ff */
[----:B------:R-:W-:Y:S01]  /*7280*/  FMUL.FTZ R174, R163, R44 ;  /* 0x0000002ca3ae7220 */ /* 0x000fe20000410000 */
[----:B------:R-:W-:Y:S01]  /*7290*/  LOP3.LUT R161, R13, 0xffff0000, RZ, 0xc0, !PT ;  /* 0xffff00000da17812 */ /* 0x000fe200078ec0ff */
[----:B------:R-:W-:Y:S01]  /*72a0*/  FFMA.FTZ R162, R47, R168, R162 ;  /* 0x000000a82fa27223 */ /* 0x000fe200000100a2 */
[----:B------:R-:W-:Y:S01]  /*72b0*/  PRMT R45, R172, 0x5410, R45 ;  /* 0x00005410ac2d7816 */ /* 0x000fe2000000002d */
[----:B------:R-:W-:-:S02]  /*72c0*/  IMAD.U32 R172, R46, 0x10000, RZ ;  /* 0x000100002eac7824 */ /* 0x000fc400078e00ff */
[-C--:B------:R-:W-:Y:S01]  /*72d0*/  FMUL.FTZ R176, R163, R36.reuse ;  /* 0x00000024a3b07220 */ /* 0x080fe20000410000 */
[----:B------:R-:W-:Y:S02]  /*72e0*/  IMAD.U32 R168, R39, 0x10000, RZ ;  /* 0x0001000027a87824 */ /* 0x000fe400078e00ff */
[----:B------:R-:W-:Y:S01]  /*72f0*/  FFMA.FTZ R47, R161, R36, -R174 ;  /* 0x00000024a12f7223 */ /* 0x000fe200000108ae */
[----:B------:R-:W-:Y:S01]  /*7300*/  FMUL.FTZ R36, R167, R172 ;  /* 0x000000aca7247220 */ /* 0x000fe20000410000 */
[----:B------:R-:W-:Y:S01]  /*7310*/  FFMA.FTZ R161, R161, R44, R176 ;  /* 0x0000002ca1a17223 */ /* 0x000fe200000100b0 */
[----:B------:R-:W-:Y:S01]  /*7320*/  LOP3.LUT R83, R83, 0xffff0000, RZ, 0xc0, !PT ;  /* 0xffff000053537812 */ /* 0x000fe200078ec0ff */
[-C--:B------:R-:W-:Y:S01]  /*7330*/  FMUL.FTZ R167, R167, R168.reuse ;  /* 0x000000a8a7a77220 */ /* 0x080fe20000410000 */
[----:B------:R-:W-:Y:S01]  /*7340*/  PRMT R38, R144, 0x5432, R38 ;  /* 0x0000543290267816 */ /* 0x000fe20000000026 */
[C---:B------:R-:W-:Y:S01]  /*7350*/  FFMA.FTZ R36, R165.reuse, R168, -R36 ;  /* 0x000000a8a5247223 */ /* 0x040fe20000010824 */
[----:B------:R-:W-:Y:S01]  /*7360*/  LOP3.LUT R46, R46, 0xffff0000, RZ, 0xc0, !PT ;  /* 0xffff00002e2e7812 */ /* 0x000fe200078ec0ff */
[----:B------:R-:W-:Y:S01]  /*7370*/  FFMA.FTZ R167, R165, R172, R167 ;  /* 0x000000aca5a77223 */ /* 0x000fe200000100a7 */
[----:B------:R-:W-:Y:S01]  /*7380*/  LOP3.LUT R44, R39, 0xffff0000, RZ, 0xc0, !PT ;  /* 0xffff0000272c7812 */ /* 0x000fe200078ec0ff */
[----:B------:R-:W-:Y:S01]  /*7390*/  IMAD.U32 R172, R38, 0x10000, RZ ;  /* 0x0001000026ac7824 */ /* 0x000fe200078e00ff */
[----:B------:R-:W-:Y:S01]  /*73a0*/  LOP3.LUT R15, R15, 0xffff0000, RZ, 0xc0, !PT ;  /* 0xffff00000f0f7812 */ /* 0x000fe200078ec0ff */
[C---:B------:R-:W-:Y:S01]  /*73b0*/  FMUL.FTZ R174, R83.reuse, R46 ;  /* 0x0000002e53ae7220 */ /* 0x040fe20000410000 */
[----:B------:R-:W-:Y:S01]  /*73c0*/  LOP3.LUT R80, R80, 0xffff0000, RZ, 0xc0, !PT ;  /* 0xffff000050507812 */ /* 0x000fe200078ec0ff */
[----:B------:R-:W-:Y:S01]  /*73d0*/  FMUL.FTZ R176, R83, R44 ;  /* 0x0000002c53b07220 */ /* 0x000fe20000410000 */
[----:B------:R-:W-:Y:S01]  /*73e0*/  IMAD.U32 R168, R11, 0x10000, RZ ;  /* 0x000100000ba87824 */ /* 0x000fe200078e00ff */
[----:B------:R-:W-:Y:S01]  /*73f0*/  LOP3.LUT R83, R38, 0xffff0000, RZ, 0xc0, !PT ;  /* 0xffff000026537812 */ /* 0x000fe200078ec0ff */
[----:B------:R-:W-:-:S02]  /*7400*/  IMAD.U32 R13, R12, 0x10000, RZ ;  /* 0x000100000c0d7824 */ /* 0x000fc400078e00ff */
[----:B------:R-:W-:Y:S01]  /*7410*/  FMUL.FTZ R38, R81, R172 ;  /* 0x000000ac51267220 */ /* 0x000fe20000410000 */
[----:B------:R-:W-:Y:S01]  /*7420*/  LOP3.LUT R12, R12, 0xffff0000, RZ, 0xc0, !PT ;  /* 0xffff00000c0c7812 */ /* 0x000fe200078ec0ff */
[----:B------:R-:W-:Y:S01]  /*7430*/  FFMA.FTZ R39, R15, R44, -R174 ;  /* 0x0000002c0f277223 */ /* 0x000fe200000108ae */
[----:B------:R-:W-:Y:S01]  /*7440*/  LOP3.LUT R11, R11, 0xffff0000, RZ, 0xc0, !PT ;  /* 0xffff00000b0b7812 */ /* 0x000fe200078ec0ff */
[----:B------:R-:W-:Y:S01]  /*7450*/  FMUL.FTZ R81, R81, R168 ;  /* 0x000000a851517220 */ /* 0x000fe20000410000 */
[----:B------:R-:W-:Y:S01]  /*7460*/  FFMA.FTZ R176, R15, R46, R176 ;  /* 0x0000002e0fb07223 */ /* 0x000fe200000100b0 */
[----:B------:R-:W-:Y:S01]  /*7470*/  FMUL.FTZ R15, R80, R83 ;  /* 0x00000053500f7220 */ /* 0x000fe20000410000 */
[C---:B------:R-:W-:Y:S01]  /*7480*/  FFMA.FTZ R38, R13.reuse, R168, -R38 ;  /* 0x000000a80d267223 */ /* 0x040fe20000010826 */
[----:B------:R-:W-:Y:S01]  /*7490*/  FFMA.FTZ R81, R13, R172, R81 ;  /* 0x000000ac0d517223 */ /* 0x000fe20000010051 */
[----:B------:R-:W-:Y:S01]  /*74a0*/  LOP3.LUT R166, R14, 0xffff0000, RZ, 0xc0, !PT ;  /* 0xffff00000ea67812 */ /* 0x000fe200078ec0ff */
[-C--:B------:R-:W-:Y:S01]  /*74b0*/  FMUL.FTZ R13, R80, R11.reuse ;  /* 0x0000000b500d7220 */ /* 0x080fe20000410000 */
[----:B------:R-:W-:Y:S01]  /*74c0*/  FFMA.FTZ R15, R12, R11, -R15 ;  /* 0x0000000b0c0f7223 */ /* 0x000fe2000001080f */
[C---:B------:R-:W-:Y:S01]  /*74d0*/  IMAD.U32 R14, R82.reuse, 0x10000, RZ ;  /* 0x00010000520e7824 */ /* 0x040fe200078e00ff */
[----:B------:R-:W-:Y:S01]  /*74e0*/  SHF.L.U32 R11, R45, 0x10, RZ ;  /* 0x000000102d0b7819 */ /* 0x000fe200000006ff */
[----:B------:R-:W-:Y:S01]  /*74f0*/  IMAD.U32 R163, R37, 0x10000, RZ ;  /* 0x0001000025a37824 */ /* 0x000fe200078e00ff */
[----:B------:R-:W-:Y:S01]  /*7500*/  LOP3.LUT R82, R82, 0xffff0000, RZ, 0xc0, !PT ;  /* 0xffff000052527812 */ /* 0x000fe200078ec0ff */
[----:B------:R-:W-:Y:S01]  /*7510*/  FFMA.FTZ R12, R12, R83, R13 ;  /* 0x000000530c0c7223 */ /* 0x000fe2000001000d */
[----:B------:R-:W-:Y:S01]  /*7520*/  LOP3.LUT R45, R45, 0xffff0000, RZ, 0xc0, !PT ;  /* 0xffff00002d2d7812 */ /* 0x000fe200078ec0ff */
[C---:B------:R-:W-:Y:S01]  /*7530*/  FMUL.FTZ R13, R14.reuse, R11 ;  /* 0x0000000b0e0d7220 */ /* 0x040fe20000410000 */
[----:B------:R-:W-:Y:S01]  /*7540*/  LOP3.LUT R37, R37, 0xffff0000, RZ, 0xc0, !PT ;  /* 0xffff000025257812 */ /* 0x000fe200078ec0ff */
[----:B------:R-:W-:Y:S01]  /*7550*/  FMUL.FTZ R14, R14, R163 ;  /* 0x000000a30e0e7220 */ /* 0x000fe20000410000 */
[----:B------:R-:W-:Y:S01]  /*7560*/  F2FP.BF16.F32.PACK_AB R47, R47, R170 ;  /* 0x000000aa2f2f723e */ /* 0x000fe200000010ff */
[----:B------:R-:W-:Y:S01]  /*7570*/  FMUL.FTZ R83, R82, R45 ;  /* 0x0000002d52537220 */ /* 0x000fe20000410000 */
[----:B------:R-:W-:Y:S01]  /*7580*/  FFMA.FTZ R13, R164, R163, -R13 ;  /* 0x000000a3a40d7223 */ /* 0x000fe2000001080d */
[----:B------:R-:W-:Y:S01]  /*7590*/  FMUL.FTZ R82, R82, R37 ;  /* 0x0000002552527220 */ /* 0x000fe20000410000 */
[----:B------:R-:W-:Y:S01]  /*75a0*/  FFMA.FTZ R14, R164, R11, R14 ;  /* 0x0000000ba40e7223 */ /* 0x000fe2000001000e */
[C---:B------:R-:W-:Y:S01]  /*75b0*/  FFMA.FTZ R44, R166.reuse, R37, -R83 ;  /* 0x00000025a62c7223 */ /* 0x040fe20000010853 */
[----:B------:R-:W-:Y:S01]  /*75c0*/  F2FP.BF16.F32.PACK_AB R36, R39, R36 ;  /* 0x000000242724723e */ /* 0x000fe200000010ff */
[----:B------:R-:W-:Y:S01]  /*75d0*/  FFMA.FTZ R45, R166, R45, R82 ;  /* 0x0000002da62d7223 */ /* 0x000fe20000010052 */
[----:B------:R-:W-:-:S02]  /*75e0*/  F2FP.BF16.F32.PACK_AB R161, R161, R162 ;  /* 0x000000a2a1a1723e */ /* 0x000fc400000010ff */
[----:B------:R-:W-:Y:S01]  /*75f0*/  F2FP.BF16.F32.PACK_AB R46, R15, R38 ;  /* 0x000000260f2e723e */ /* 0x000fe200000010ff */
[----:B------:R-:W-:Y:S01]  /*7600*/  IMAD.MOV.U32 R15, RZ, RZ, R36 ;  /* 0x000000ffff0f7224 */ /* 0x000fe200078e0024 */
[----:B------:R-:W-:Y:S01]  /*7610*/  F2FP.BF16.F32.PACK_AB R11, R44, R13 ;  /* 0x0000000d2c0b723e */ /* 0x000fe200000010ff */
[----:B------:R-:W-:Y:S01]  /*7620*/  IMAD.MOV.U32 R13, RZ, RZ, R47 ;  /* 0x000000ffff0d7224 */ /* 0x000fe200078e002f */
[----:B------:R-:W-:Y:S01]  /*7630*/  F2FP.BF16.F32.PACK_AB R80, R12, R81 ;  /* 0x000000510c50723e */ /* 0x000fe200000010ff */
[----:B------:R-:W-:Y:S01]  /*7640*/  IMAD.MOV.U32 R12, RZ, RZ, R46 ;  /* 0x000000ffff0c7224 */ /* 0x000fe200078e002e */
[----:B------:R-:W-:Y:S01]  /*7650*/  F2FP.BF16.F32.PACK_AB R82, R45, R14 ;  /* 0x0000000e2d52723e */ /* 0x000fe200000010ff */
[----:B------:R-:W-:Y:S01]  /*7660*/  IMAD.MOV.U32 R81, RZ, RZ, R161 ;  /* 0x000000ffff517224 */ /* 0x000fe200078e00a1 */
[----:B------:R-:W-:Y:S01]  /*7670*/  F2FP.BF16.F32.PACK_AB R83, R176, R167 ;  /* 0x000000a7b053723e */ /* 0x000fe200000010ff */
[----:B------:R-:W-:-:S07]  /*7680*/  IMAD.MOV.U32 R14, RZ, RZ, R11 ;  /* 0x000000ffff0e7224 */ /* 0x000fce00078e000b */
.L_x_522:
[----:B------:R-:W-:Y:S05]  /*7690*/  BSYNC B3 ;  /* 0x0000000000037941 */ /* 0x000fea0003800000 */
.L_x_521:
[----:B------:R-:W-:Y:S02]  /*76a0*/  ULDC.64 UR4, c[0x0][0x208] ;  /* 0x0000820000047ab9 */ /* 0x000fe40000000a00 */
[----:B--2---:R4:W-:Y:S04]  /*76b0*/  ST.E.128 desc[UR4][R124.64], R12 ;  /* 0x0000000c7c007985 */ /* 0x0049e8000c101d04 */
[----:B---3--:R4:W-:Y:S02]  /*76c0*/  @!P3 ST.E.128 desc[UR4][R126.64], R80 ;  /* 0x000000507e00b985 */ /* 0x0089e4000c101d04 */
.L_x_520:
[----:B------:R-:W-:Y:S05]  /*76d0*/  BSYNC B2 ;  /* 0x0000000000027941 */ /* 0x000fea0003800000 */
.L_x_519:
[----:B------:R-:W-:-:S13]  /*76e0*/  ISETP.NE.AND P3, PT, R21, RZ, PT ;  /* 0x000000ff1500720c */ /* 0x000fda0003f65270 */
[----:B------:R-:W-:Y:S05]  /*76f0*/  @!P3 BRA `(.L_x_518) ;  /* 0x0000000400f0b947 */ /* 0x000fea0003800000 */
[----:B------:R-:W-:Y:S01]  /*7700*/  SEL R11, R115, R137, !P1 ;  /* 0x00000089730b7207 */ /* 0x000fe20004800000 */
[----:B------:R-:W-:Y:S01]  /*7710*/  BSSY B2, `(.L_x_523) ;  /* 0x0000077000027945 */ /* 0x000fe20003800000 */
[----:B----4-:R-:W-:Y:S02]  /*7720*/  SHF.R.U32.HI R15, RZ, 0x3, R225 ;  /* 0x00000003ff0f7819 */ /* 0x010fe400000116e1 */
[----:B------:R-:W-:Y:S02]  /*7730*/  SHF.R.S32.HI R12, RZ, 0x1f, R11 ;  /* 0x0000001fff0c7819 */ /* 0x000fe4000001140b */
[----:B---3--:R-:W-:Y:S02]  /*7740*/  LEA R44, P3, R20, R122, 0x1 ;  /* 0x0000007a142c7211 */ /* 0x008fe400078608ff */
[----:B------:R-:W-:Y:S02]  /*7750*/  LEA.HI R11, R12, R11, RZ, 0x4 ;  /* 0x0000000b0c0b7211 */ /* 0x000fe400078f20ff */
[----:B--2---:R-:W-:-:S02]  /*7760*/  LEA.HI.X R45, R20, R123, R28, 0x1, P3 ;  /* 0x0000007b142d7211 */ /* 0x004fc400018f0c1c */
[----:B------:R-:W-:Y:S02]  /*7770*/  LEA.HI.SX32 R11, R11, R10, 0x1c ;  /* 0x0000000a0b0b7211 */ /* 0x000fe400078fe2ff */
[----:B------:R-:W-:Y:S02]  /*7780*/  ISETP.GE.AND P6, PT, R213, R114, PT ;  /* 0x00000072d500720c */ /* 0x000fe40003fc6270 */
[----:B------:R-:W-:-:S04]  /*7790*/  SHF.R.S32.HI R12, RZ, 0x1f, R11 ;  /* 0x0000001fff0c7819 */ /* 0x000fc8000001140b */
[----:B------:R-:W-:Y:S01]  /*77a0*/  LEA.HI R13, R12, R11, RZ, 0x3 ;  /* 0x0000000b0c0d7211 */ /* 0x000fe200078f18ff */
[----:B------:R-:W-:-:S03]  /*77b0*/  IMAD.SHL.U32 R12, R11, 0x8, RZ ;  /* 0x000000080b0c7824 */ /* 0x000fc600078e00ff */
[----:B------:R-:W-:Y:S02]  /*77c0*/  SHF.R.S32.HI R14, RZ, 0x3, R13 ;  /* 0x00000003ff0e7819 */ /* 0x000fe4000001140d */
[----:B------:R-:W-:Y:S02]  /*77d0*/  LOP3.LUT R11, R225, 0x38, R12, 0xf8, !PT ;  /* 0x00000038e10b7812 */ /* 0x000fe400078ef80c */
[----:B------:R-:W-:Y:S01]  /*77e0*/  ISETP.GE.AND P3, PT, R12, R135, PT ;  /* 0x000000870c00720c */ /* 0x000fe20003f66270 */
[----:B------:R-:W-:Y:S01]  /*77f0*/  IMAD R14, R14, 0x1400, R229 ;  /* 0x000014000e0e7824 */ /* 0x000fe200078e02e5 */
[----:B------:R-:W-:-:S05]  /*7800*/  LOP3.LUT R11, R11, R15, RZ, 0x3c, !PT ;  /* 0x0000000f0b0b7212 */ /* 0x000fca00078e3cff */
[----:B------:R-:W-:Y:S02]  /*7810*/  IMAD.IADD R13, R14, 0x1, R11 ;  /* 0x000000010e0d7824 */ /* 0x000fe400078e020b */
[C---:B------:R-:W-:Y:S02]  /*7820*/  IMAD R11, R212.reuse, 0x5000, R133 ;  /* 0x00005000d40b7824 */ /* 0x040fe400078e0285 */
[----:B------:R-:W-:Y:S02]  /*7830*/  IMAD R13, R212, 0x5000, R13 ;  /* 0x00005000d40d7824 */ /* 0x000fe400078e020d */
[--C-:B------:R-:W-:Y:S02]  /*7840*/  IMAD R11, R11, 0x2, R22.reuse ;  /* 0x000000020b0b7824 */ /* 0x100fe400078e0216 */
[----:B------:R-:W-:Y:S02]  /*7850*/  IMAD R36, R13, 0x2, R22 ;  /* 0x000000020d247824 */ /* 0x000fe400078e0216 */
[----:B------:R-:W-:-:S02]  /*7860*/  @!P3 IMAD.WIDE R122, R12, 0x2, R122 ;  /* 0x000000020c7ab825 */ /* 0x000fc400078e027a */
[----:B------:R2:W3:Y:S04]  /*7870*/  LDS.128 R12, [R11+0x24400] ;  /* 0x024400000b0c7984 */ /* 0x0004e80000000c00 */
[----:B------:R-:W4:Y:S01]  /*7880*/  LDS.128 R36, [R36+0x24400] ;  /* 0x0244000024247984 */ /* 0x000f220000000c00 */
[----:B------:R-:W-:Y:S05]  /*7890*/  @P6 BRA `(.L_x_524) ;  /* 0x0000000400786947 */ /* 0x000fea0003800000 */
[--C-:B--2---:R-:W-:Y:S01]  /*78a0*/  SHF.R.U64 R11, R32, 0x10, R33.reuse ;  /* 0x00000010200b7819 */ /* 0x104fe20000001221 */
[----:B----4-:R-:W-:Y:S01]  /*78b0*/  IMAD.U32 R47, R37, 0x10000, RZ ;  /* 0x00010000252f7824 */ /* 0x010fe200078e00ff */
[----:B------:R-:W-:Y:S01]  /*78c0*/  SHF.R.U32.HI R32, RZ, 0x10, R33 ;  /* 0x00000010ff207819 */ /* 0x000fe20000011621 */
[----:B---3--:R-:W-:Y:S01]  /*78d0*/  IMAD.U32 R82, R15, 0x10000, RZ ;  /* 0x000100000f527824 */ /* 0x008fe200078e00ff */
[--C-:B------:R-:W-:Y:S01]  /*78e0*/  SHF.R.U64 R33, R40, 0x10, R41.reuse ;  /* 0x0000001028217819 */ /* 0x100fe20000001229 */
[----:B------:R-:W-:Y:S01]  /*78f0*/  IMAD.U32 R124, R38, 0x10000, RZ ;  /* 0x00010000267c7824 */ /* 0x000fe200078e00ff */
[----:B------:R-:W-:Y:S01]  /*7900*/  SHF.R.U32.HI R40, RZ, 0x10, R41 ;  /* 0x00000010ff287819 */ /* 0x000fe20000011629 */
[----:B------:R-:W-:Y:S01]  /*7910*/  IMAD.U32 R41, R13, 0x10000, RZ ;  /* 0x000100000d297824 */ /* 0x000fe200078e00ff */
[----:B------:R-:W-:Y:S01]  /*7920*/  SHF.R.U64 R34, R34, 0x10, R35 ;  /* 0x0000001022227819 */ /* 0x000fe20000001223 */
[----:B------:R-:W-:Y:S01]  /*7930*/  IMAD.U32 R81, R14, 0x10000, RZ ;  /* 0x000100000e517824 */ /* 0x000fe200078e00ff */
[----:B------:R-:W-:-:S02]  /*7940*/  PRMT R32, R139, 0x5432, R32 ;  /* 0x000054328b207816 */ /* 0x000fc40000000020 */
[----:B------:R-:W-:Y:S02]  /*7950*/  PRMT R40, R141, 0x5432, R40 ;  /* 0x000054328d287816 */ /* 0x000fe40000000028 */
[--C-:B------:R-:W-:Y:S01]  /*7960*/  SHF.R.U64 R42, R42, 0x10, R43.reuse ;  /* 0x000000102a2a7819 */ /* 0x100fe2000000122b */
[----:B------:R-:W-:Y:S01]  /*7970*/  IMAD.U32 R126, R32, 0x10000, RZ ;  /* 0x00010000207e7824 */ /* 0x000fe200078e00ff */
[----:B------:R-:W-:Y:S02]  /*7980*/  SHF.R.U32.HI R43, RZ, 0x10, R43 ;  /* 0x00000010ff2b7819 */ /* 0x000fe4000001162b */
[----:B------:R-:W-:Y:S02]  /*7990*/  SHF.R.U32.HI R35, RZ, 0x10, R35 ;  /* 0x00000010ff237819 */ /* 0x000fe40000011623 */
[----:B------:R-:W-:Y:S02]  /*79a0*/  PRMT R190, R190, 0x5410, R11 ;  /* 0x00005410bebe7816 */ /* 0x000fe4000000000b */
[----:B------:R-:W-:Y:S01]  /*79b0*/  PRMT R187, R187, 0x5410, R34 ;  /* 0x00005410bbbb7816 */ /* 0x000fe20000000022 */
[----:B------:R-:W-:Y:S01]  /*79c0*/  IMAD.U32 R34, R40, 0x10000, RZ ;  /* 0x0001000028227824 */ /* 0x000fe200078e00ff */
[----:B------:R-:W-:Y:S01]  /*79d0*/  LOP3.LUT R80, R37, 0xffff0000, RZ, 0xc0, !PT ;  /* 0xffff000025507812 */ /* 0x000fe200078ec0ff */
[----:B------:R-:W-:Y:S01]  /*79e0*/  IMAD.U32 R37, R36, 0x10000, RZ ;  /* 0x0001000024257824 */ /* 0x000fe200078e00ff */
[----:B------:R-:W-:Y:S01]  /*79f0*/  LOP3.LUT R11, R40, 0xffff0000, RZ, 0xc0, !PT ;  /* 0xffff0000280b7812 */ /* 0x000fe200078ec0ff */
[----:B------:R-:W-:Y:S01]  /*7a00*/  FMUL.FTZ R40, R47, R126 ;  /* 0x0000007e2f287220 */ /* 0x000fe20000410000 */
[----:B------:R-:W-:-:S02]  /*7a10*/  PRMT R188, R188, 0x5410, R43 ;  /* 0x00005410bcbc7816 */ /* 0x000fc4000000002b */
[----:B------:R-:W-:Y:S01]  /*7a20*/  PRMT R186, R186, 0x5410, R35 ;  /* 0x00005410baba7816 */ /* 0x000fe20000000023 */
[-C--:B------:R-:W-:Y:S01]  /*7a30*/  FFMA.FTZ R40, R41, R34.reuse, R40 ;  /* 0x0000002229287223 */ /* 0x080fe20000010028 */
[----:B------:R-:W-:Y:S01]  /*7a40*/  PRMT R189, R189, 0x5410, R42 ;  /* 0x00005410bdbd7816 */ /* 0x000fe2000000002a */
[----:B------:R-:W-:Y:S01]  /*7a50*/  FMUL.FTZ R42, R47, R34 ;  /* 0x000000222f2a7220 */ /* 0x000fe20000410000 */
[----:B------:R-:W-:Y:S01]  /*7a60*/  LOP3.LUT R46, R13, 0xffff0000, RZ, 0xc0, !PT ;  /* 0xffff00000d2e7812 */ /* 0x000fe200078ec0ff */
[----:B------:R-:W-:Y:S01]  /*7a70*/  IMAD.U32 R34, R186, 0x10000, RZ ;  /* 0x00010000ba227824 */ /* 0x000fe200078e00ff */
[----:B------:R-:W-:Y:S01]  /*7a80*/  PRMT R191, R191, 0x5410, R33 ;  /* 0x00005410bfbf7816 */ /* 0x000fe20000000021 */
[----:B------:R-:W-:Y:S01]  /*7a90*/  FMUL.FTZ R33, R80, R11 ;  /* 0x0000000b50217220 */ /* 0x000fe20000410000 */
[----:B------:R-:W-:Y:S01]  /*7aa0*/  LOP3.LUT R35, R32, 0xffff0000, RZ, 0xc0, !PT ;  /* 0xffff000020237812 */ /* 0x000fe200078ec0ff */
[----:B------:R-:W-:Y:S01]  /*7ab0*/  IMAD.U32 R32, R188, 0x10000, RZ ;  /* 0x00010000bc207824 */ /* 0x000fe200078e00ff */
[----:B------:R-:W-:Y:S01]  /*7ac0*/  SHF.L.U32 R83, R39, 0x10, RZ ;  /* 0x0000001027537819 */ /* 0x000fe200000006ff */
[----:B------:R-:W-:Y:S01]  /*7ad0*/  FFMA.FTZ R42, R41, R126, -R42 ;  /* 0x0000007e292a7223 */ /* 0x000fe2000001082a */
[----:B------:R-:W-:Y:S01]  /*7ae0*/  LOP3.LUT R39, R39, 0xffff0000, RZ, 0xc0, !PT ;  /* 0xffff000027277812 */ /* 0x000fe200078ec0ff */
[-C--:B------:R-:W-:Y:S01]  /*7af0*/  FMUL.FTZ R41, R80, R35.reuse ;  /* 0x0000002350297220 */ /* 0x080fe20000410000 */
[----:B------:R-:W-:Y:S01]  /*7b00*/  FFMA.FTZ R33, R46, R35, -R33 ;  /* 0x000000232e217223 */ /* 0x000fe20000010821 */
[C---:B------:R-:W-:Y:S01]  /*7b10*/  FMUL.FTZ R35, R83.reuse, R32 ;  /* 0x0000002053237220 */ /* 0x040fe20000410000 */
[----:B------:R-:W-:Y:S01]  /*7b20*/  LOP3.LUT R188, R188, 0xffff0000, RZ, 0xc0, !PT ;  /* 0xffff0000bcbc7812 */ /* 0x000fe200078ec0ff */
[-C--:B------:R-:W-:Y:S01]  /*7b30*/  FMUL.FTZ R83, R83, R34.reuse ;  /* 0x0000002253537220 */ /* 0x080fe20000410000 */
[----:B------:R-:W-:Y:S01]  /*7b40*/  LOP3.LUT R15, R15, 0xffff0000, RZ, 0xc0, !PT ;  /* 0xffff00000f0f7812 */ /* 0x000fe200078ec0ff */
[----:B------:R-:W-:Y:S01]  /*7b50*/  FFMA.FTZ R35, R82, R34, -R35 ;  /* 0x0000002252237223 */ /* 0x000fe20000010823 */
[----:B------:R-:W-:Y:S01]  /*7b60*/  LOP3.LUT R34, R186, 0xffff0000, RZ, 0xc0, !PT ;  /* 0xffff0000ba227812 */ /* 0x000fe200078ec0ff */
[----:B------:R-:W-:Y:S01]  /*7b70*/  FFMA.FTZ R41, R46, R11, R41 ;  /* 0x0000000b2e297223 */ /* 0x000fe20000010029 */
[----:B------:R-:W-:Y:S01]  /*7b80*/  FMUL.FTZ R126, R39, R188 ;  /* 0x000000bc277e7220 */ /* 0x000fe20000410000 */
[----:B------:R-:W-:-:S02]  /*7b90*/  IMAD.U32 R46, R191, 0x10000, RZ ;  /* 0x00010000bf2e7824 */ /* 0x000fc400078e00ff */
[----:B------:R-:W-:Y:S01]  /*7ba0*/  FFMA.FTZ R32, R82, R32, R83 ;  /* 0x0000002052207223 */ /* 0x000fe20000010053 */
[----:B------:R-:W-:Y:S02]  /*7bb0*/  IMAD.U32 R80, R190, 0x10000, RZ ;  /* 0x00010000be507824 */ /* 0x000fe400078e00ff */
[-C--:B------:R-:W-:Y:S01]  /*7bc0*/  FMUL.FTZ R82, R39, R34.reuse ;  /* 0x0000002227527220 */ /* 0x080fe20000410000 */
[----:B------:R-:W-:Y:S01]  /*7bd0*/  LOP3.LUT R36, R36, 0xffff0000, RZ, 0xc0, !PT ;  /* 0xffff000024247812 */ /* 0x000fe200078ec0ff */
[----:B------:R-:W-:Y:S01]  /*7be0*/  FFMA.FTZ R34, R15, R34, -R126 ;  /* 0x000000220f227223 */ /* 0x000fe2000001087e */
[----:B------:R-:W-:Y:S01]  /*7bf0*/  LOP3.LUT R191, R191, 0xffff0000, RZ, 0xc0, !PT ;  /* 0xffff0000bfbf7812 */ /* 0x000fe200078ec0ff */
[----:B------:R-:W-:Y:S01]  /*7c00*/  IMAD.U32 R13, R12, 0x10000, RZ ;  /* 0x000100000c0d7824 */ /* 0x000fe200078e00ff */
[----:B------:R-:W-:Y:S01]  /*7c10*/  LOP3.LUT R11, R190, 0xffff0000, RZ, 0xc0, !PT ;  /* 0xffff0000be0b7812 */ /* 0x000fe200078ec0ff */
[C---:B------:R-:W-:Y:S01]  /*7c20*/  FMUL.FTZ R126, R37.reuse, R46 ;  /* 0x0000002e257e7220 */ /* 0x040fe20000410000 */
[-C--:B------:R-:W-:Y:S01]  /*7c30*/  FMUL.FTZ R37, R37, R80.reuse ;  /* 0x0000005025257220 */ /* 0x080fe20000410000 */
[----:B------:R-:W-:Y:S01]  /*7c40*/  LOP3.LUT R12, R12, 0xffff0000, RZ, 0xc0, !PT ;  /* 0xffff00000c0c7812 */ /* 0x000fe200078ec0ff */
[C---:B------:R-:W-:Y:S01]  /*7c50*/  FMUL.FTZ R39, R36.reuse, R191 ;  /* 0x000000bf24277220 */ /* 0x040fe20000410000 */
[C---:B------:R-:W-:Y:S01]  /*7c60*/  FFMA.FTZ R80, R13.reuse, R80, -R126 ;  /* 0x000000500d507223 */ /* 0x040fe2000001087e */
[-C--:B------:R-:W-:Y:S01]  /*7c70*/  FMUL.FTZ R43, R36, R11.reuse ;  /* 0x0000000b242b7220 */ /* 0x080fe20000410000 */
[----:B------:R-:W-:Y:S01]  /*7c80*/  FFMA.FTZ R13, R13, R46, R37 ;  /* 0x0000002e0d0d7223 */ /* 0x000fe20000010025 */
[----:B------:R-:W-:Y:S01]  /*7c90*/  IMAD.U32 R36, R189, 0x10000, RZ ;  /* 0x00010000bd247824 */ /* 0x000fe200078e00ff */
[----:B------:R-:W-:Y:S01]  /*7ca0*/  LOP3.LUT R38, R38, 0xffff0000, RZ, 0xc0, !PT ;  /* 0xffff000026267812 */ /* 0x000fe200078ec0ff */
[----:B------:R-:W-:Y:S01]  /*7cb0*/  IMAD.U32 R37, R187, 0x10000, RZ ;  /* 0x00010000bb257824 */ /* 0x000fe200078e00ff */
[----:B------:R-:W-:Y:S01]  /*7cc0*/  LOP3.LUT R189, R189, 0xffff0000, RZ, 0xc0, !PT ;  /* 0xffff0000bdbd7812 */ /* 0x000fe200078ec0ff */
[C---:B------:R-:W-:Y:S01]  /*7cd0*/  FFMA.FTZ R11, R12.reuse, R11, -R39 ;  /* 0x0000000b0c0b7223 */ /* 0x040fe20000010827 */
[----:B------:R-:W-:Y:S01]  /*7ce0*/  LOP3.LUT R187, R187, 0xffff0000, RZ, 0xc0, !PT ;  /* 0xffff0000bbbb7812 */ /* 0x000fe200078ec0ff */
[----:B------:R-:W-:Y:S01]  /*7cf0*/  FFMA.FTZ R15, R15, R188, R82 ;  /* 0x000000bc0f0f7223 */ /* 0x000fe20000010052 */
[----:B------:R-:W-:Y:S01]  /*7d00*/  FFMA.FTZ R12, R12, R191, R43 ;  /* 0x000000bf0c0c7223 */ /* 0x000fe2000001002b */
[----:B------:R-:W-:Y:S01]  /*7d10*/  LOP3.LUT R14, R14, 0xffff0000, RZ, 0xc0, !PT ;  /* 0xffff00000e0e7812 */ /* 0x000fe200078ec0ff */
[----:B------:R-:W-:Y:S01]  /*7d20*/  FMUL.FTZ R39, R124, R37 ;  /* 0x000000257c277220 */ /* 0x000fe20000410000 */
[----:B------:R-:W-:Y:S01]  /*7d30*/  FMUL.FTZ R43, R38, R189 ;  /* 0x000000bd262b7220 */ /* 0x000fe20000410000 */
[-C--:B------:R-:W-:Y:S01]  /*7d40*/  FMUL.FTZ R46, R124, R36.reuse ;  /* 0x000000247c2e7220 */ /* 0x080fe20000410000 */
[----:B------:R-:W-:Y:S01]  /*7d50*/  FMUL.FTZ R38, R38, R187 ;  /* 0x000000bb26267220 */ /* 0x000fe20000410000 */
[----:B------:R-:W-:Y:S01]  /*7d60*/  F2FP.BF16.F32.PACK_AB R34, R34, R35 ;  /* 0x000000232222723e */ /* 0x000fe200000010ff */
[----:B------:R-:W-:Y:S01]  /*7d70*/  FFMA.FTZ R39, R81, R36, R39 ;  /* 0x0000002451277223 */ /* 0x000fe20000010027 */
[----:B------:R-:W-:Y:S01]  /*7d80*/  F2FP.BF16.F32.PACK_AB R35, R15, R32 ;  /* 0x000000200f23723e */ /* 0x000fe200000010ff */
[----:B------:R-:W-:Y:S01]  /*7d90*/  FFMA.FTZ R37, R81, R37, -R46 ;  /* 0x0000002551257223 */ /* 0x000fe2000001082e */
[C---:B------:R-:W-:Y:S01]  /*7da0*/  FFMA.FTZ R36, R14.reuse, R187, -R43 ;  /* 0x000000bb0e247223 */ /* 0x040fe2000001082b */
[----:B------:R-:W-:Y:S01]  /*7db0*/  FFMA.FTZ R38, R14, R189, R38 ;  /* 0x000000bd0e267223 */ /* 0x000fe20000010026 */
[----:B------:R-:W-:Y:S01]  /*7dc0*/  F2FP.BF16.F32.PACK_AB R32, R11, R80 ;  /* 0x000000500b20723e */ /* 0x000fe200000010ff */
[----:B------:R-:W-:Y:S01]  /*7dd0*/  IMAD.MOV.U32 R15, RZ, RZ, R34 ;  /* 0x000000ffff0f7224 */ /* 0x000fe200078e0022 */
[----:B------:R-:W-:-:S02]  /*7de0*/  F2FP.BF16.F32.PACK_AB R33, R33, R42 ;  /* 0x0000002a2121723e */ /* 0x000fc400000010ff */
[----:B------:R-:W-:Y:S02]  /*7df0*/  F2FP.BF16.F32.PACK_AB R40, R41, R40 ;  /* 0x000000282928723e */ /* 0x000fe400000010ff */
[----:B------:R-:W-:Y:S01]  /*7e00*/  F2FP.BF16.F32.PACK_AB R11, R12, R13 ;  /* 0x0000000d0c0b723e */ /* 0x000fe200000010ff */
[----:B------:R-:W-:Y:S01]  /*7e10*/  IMAD.MOV.U32 R12, RZ, RZ, R32 ;  /* 0x000000ffff0c7224 */ /* 0x000fe200078e0020 */
[----:B------:R-:W-:Y:S01]  /*7e20*/  F2FP.BF16.F32.PACK_AB R14, R36, R37 ;  /* 0x00000025240e723e */ /* 0x000fe200000010ff */
[----:B------:R-:W-:Y:S01]  /*7e30*/  IMAD.MOV.U32 R13, RZ, RZ, R33 ;  /* 0x000000ffff0d7224 */ /* 0x000fe200078e0021 */
[----:B------:R-:W-:Y:S01]  /*7e40*/  F2FP.BF16.F32.PACK_AB R38, R38, R39 ;  /* 0x000000272626723e */ /* 0x000fe200000010ff */
[----:B------:R-:W-:Y:S02]  /*7e50*/  IMAD.MOV.U32 R36, RZ, RZ, R11 ;  /* 0x000000ffff247224 */ /* 0x000fe400078e000b */
[----:B------:R-:W-:Y:S02]  /*7e60*/  IMAD.MOV.U32 R37, RZ, RZ, R40 ;  /* 0x000000ffff257224 */ /* 0x000fe400078e0028 */
[----:B------:R-:W-:-:S07]  /*7e70*/  IMAD.MOV.U32 R39, RZ, RZ, R35 ;  /* 0x000000ffff277224 */ /* 0x000fce00078e0023 */
.L_x_524:
[----:B------:R-:W-:Y:S05]  /*7e80*/  BSYNC B2 ;  /* 0x0000000000027941 */ /* 0x000fea0003800000 */
.L_x_523:
[----:B------:R-:W-:Y:S02]  /*7e90*/  ULDC.64 UR4, c[0x0][0x208] ;  /* 0x0000820000047ab9 */ /* 0x000fe40000000a00 */
[----:B---3--:R3:W-:Y:S04]  /*7ea0*/  ST.E.128 desc[UR4][R44.64], R12 ;  /* 0x0000000c2c007985 */ /* 0x0087e8000c101d04 */
[----:B----4-:R3:W-:Y:S02]  /*7eb0*/  @!P3 ST.E.128 desc[UR4][R122.64], R36 ;  /* 0x000000247a00b985 */ /* 0x0107e4000c101d04 */
.L_x_518:
[----:B------:R-:W-:Y:S05]  /*7ec0*/  BSYNC B1 ;  /* 0x0000000000017941 */ /* 0x000fea0003800000 */
.L_x_517:
[----:B------:R-:W-:-:S03]  /*7ed0*/  UMOV UR4, 0xffffffff ;  /* 0xffffffff00047882 */ /* 0x000fc60000000000 */
[----:B------:R-:W-:Y:S05]  /*7ee0*/  BRA.DIV UR4, `(.L_x_525) ;  /* 0x000001fe04687947 */ /* 0x000fea000b800000 */
[----:B---3--:R3:W0:Y:S04]  /*7ef0*/  SHFL.IDX PT, R37, R117, 0x1, 0x181f ;  /* 0x00381f0075257f89 */ /* 0x00862800000e0000 */
[----:B------:R3:W0:Y:S02]  /*7f00*/  SHFL.IDX PT, R36, R118, 0x1, 0x181f ;  /* 0x00381f0076247f89 */ /* 0x00062400000e0000 */
.L_x_826:
[----:B------:R-:W-:Y:S04]  /*7f10*/  BSSY B1, `(.L_x_526) ;  /* 0x000010a000017945 */ /* 0x000fe80003800000 */
[----:B------:R-:W-:Y:S05]  /*7f20*/  @P4 BRA `(.L_x_527) ;  /* 0x0000001000204947 */ /* 0x000fea0003800000 */
[----:B------:R-:W-:Y:S01]  /*7f30*/  ISETP.NE.AND P3, PT, R3, RZ, PT ;  /* 0x000000ff0300720c */ /* 0x000fe20003f65270 */
[----:B------:R-:W-:-:S12]  /*7f40*/  BSSY B2, `(.L_x_528) ;  /* 0x0000083000027945 */ /* 0x000fd80003800000 */
[----:B------:R-:W-:Y:S05]  /*7f50*/  @!P3 BRA `(.L_x_529) ;  /* 0x000000080004b947 */ /* 0x000fea0003800000 */
[----:B----4-:R-:W4:Y:S01]  /*7f60*/  LDL R14, [R1+0x58] ;  /* 0x00005800010e7983 */ /* 0x010f220000100800 */
[----:B--2---:R-:W-:Y:S01]  /*7f70*/  SEL R11, R115, R137, !P2 ;  /* 0x00000089730b7207 */ /* 0x004fe20005000000 */
[C---:B------:R-:W-:Y:S01]  /*7f80*/  VIADD R15, R219.reuse, 0x20 ;  /* 0x00000020db0f7836 */ /* 0x040fe20000000000 */
[----:B------:R-:W-:Y:S01]  /*7f90*/  IADD3 R13, R219, 0x20, RZ ;  /* 0x00000020db0d7810 */ /* 0x000fe20007ffe0ff */
[----:B------:R-:W-:Y:S01]  /*7fa0*/  BSSY B3, `(.L_x_530) ;  /* 0x0000079000037945 */ /* 0x000fe20003800000 */
[----:B------:R-:W-:Y:S01]  /*7fb0*/  SHF.R.S32.HI R12, RZ, 0x1f, R11 ;  /* 0x0000001fff0c7819 */ /* 0x000fe2000001140b */
[----:B------:R-:W-:Y:S01]  /*7fc0*/  IMAD.SHL.U32 R15, R15, 0x40, RZ ;  /* 0x000000400f0f7824 */ /* 0x000fe200078e00ff */
[----:B0-----:R-:W-:Y:S01]  /*7fd0*/  LEA R38, P4, R9, R36, 0x1 ;  /* 0x0000002409267211 */ /* 0x001fe200078808ff */
[----:B------:R-:W-:Y:S01]  /*7fe0*/  IMAD.SHL.U32 R13, R13, 0x40, RZ ;  /* 0x000000400d0d7824 */ /* 0x000fe200078e00ff */
[----:B------:R-:W-:Y:S02]  /*7ff0*/  LEA.HI R11, R12, R11, RZ, 0x4 ;  /* 0x0000000b0c0b7211 */ /* 0x000fe400078f20ff */
[----:B------:R-:W-:-:S02]  /*8000*/  LOP3.LUT R15, R15, 0x1c0, RZ, 0xc0, !PT ;  /* 0x000001c00f0f7812 */ /* 0x000fc400078ec0ff */
[----:B------:R-:W-:Y:S02]  /*8010*/  LEA.HI.SX32 R11, R11, R8, 0x1c ;  /* 0x000000080b0b7211 */ /* 0x000fe400078fe2ff */
[----:B------:R-:W-:Y:S02]  /*8020*/  LOP3.LUT R13, R13, 0x1c0, RZ, 0xc0, !PT ;  /* 0x000001c00d0d7812 */ /* 0x000fe400078ec0ff */
[----:B------:R-:W-:Y:S01]  /*8030*/  SHF.R.S32.HI R12, RZ, 0x1f, R11 ;  /* 0x0000001fff0c7819 */ /* 0x000fe2000001140b */
[----:B------:R-:W-:Y:S01]  /*8040*/  IMAD.SHL.U32 R40, R11, 0x8, RZ ;  /* 0x000000080b287824 */ /* 0x000fe200078e00ff */
[----:B------:R-:W-:Y:S02]  /*8050*/  SHF.R.U32.HI R13, RZ, 0x3, R13 ;  /* 0x00000003ff0d7819 */ /* 0x000fe4000001160d */
[----:B------:R-:W-:Y:S02]  /*8060*/  LEA.HI R12, R12, R11, RZ, 0x3 ;  /* 0x0000000b0c0c7211 */ /* 0x000fe400078f18ff */
[----:B------:R-:W-:-:S02]  /*8070*/  LOP3.LUT R11, R15, 0x38, R40, 0xf8, !PT ;  /* 0x000000380f0b7812 */ /* 0x000fc400078ef828 */
[----:B------:R-:W-:Y:S02]  /*8080*/  SHF.R.S32.HI R12, RZ, 0x3, R12 ;  /* 0x00000003ff0c7819 */ /* 0x000fe4000001140c */
[----:B------:R-:W-:Y:S02]  /*8090*/  LOP3.LUT R11, R11, R13, RZ, 0x3c, !PT ;  /* 0x0000000d0b0b7212 */ /* 0x000fe400078e3cff */
[----:B------:R-:W-:Y:S02]  /*80a0*/  LEA.HI.X R39, R9, R37, R27, 0x1, P4 ;  /* 0x0000002509277211 */ /* 0x000fe400020f0c1b */
[----:B------:R-:W-:Y:S02]  /*80b0*/  ISETP.GE.AND P4, PT, R16, R114, PT ;  /* 0x000000721000720c */ /* 0x000fe40003f86270 */
[----:B------:R-:W-:-:S13]  /*80c0*/  ISETP.GE.AND P3, PT, R40, R135, PT ;  /* 0x000000872800720c */ /* 0x000fda0003f66270 */
[----:B------:R-:W-:-:S04]  /*80d0*/  @!P3 IMAD.WIDE R40, R40, 0x2, R36 ;  /* 0x000000022828b825 */ /* 0x000fc800078e0224 */
[----:B----4-:R-:W-:-:S04]  /*80e0*/  IMAD R12, R12, 0x1400, R14 ;  /* 0x000014000c0c7824 */ /* 0x010fc800078e020e */
[----:B------:R-:W-:Y:S02]  /*80f0*/  IMAD.IADD R13, R12, 0x1, R11 ;  /* 0x000000010c0d7824 */ /* 0x000fe400078e020b */
[C---:B------:R-:W-:Y:S02]  /*8100*/  IMAD R11, R212.reuse, 0x5000, R132 ;  /* 0x00005000d40b7824 */ /* 0x040fe400078e0284 */
[----:B------:R-:W-:Y:S02]  /*8110*/  IMAD R13, R212, 0x5000, R13 ;  /* 0x00005000d40d7824 */ /* 0x000fe400078e020d */
[--C-:B------:R-:W-:Y:S02]  /*8120*/  IMAD R11, R11, 0x2, R22.reuse ;  /* 0x000000020b0b7824 */ /* 0x100fe400078e0216 */
[----:B------:R-:W-:-:S03]  /*8130*/  IMAD R32, R13, 0x2, R22 ;  /* 0x000000020d207824 */ /* 0x000fc600078e0216 */
[----:B------:R0:W2:Y:S04]  /*8140*/  LDS.128 R12, [R11+0x24400] ;  /* 0x024400000b0c7984 */ /* 0x0000a80000000c00 */
[----:B------:R-:W4:Y:S01]  /*8150*/  LDS.128 R32, [R32+0x24400] ;  /* 0x0244000020207984 */ /* 0x000f220000000c00 */
[----:B------:R-:W-:Y:S05]  /*8160*/  @P4 BRA `(.L_x_531) ;  /* 0x0000000400704947 */ /* 0x000fea0003800000 */
[--C-:B------:R-:W-:Y:S01]  /*8170*/  SHF.R.U64 R46, R60, 0x10, R61.reuse ;  /* 0x000000103c2e7819 */ /* 0x100fe2000000123d */
[----:B----4-:R-:W-:Y:S01]  /*8180*/  IMAD.U32 R45, R33, 0x10000, RZ ;  /* 0x00010000212d7824 */ /* 0x010fe200078e00ff */
[----:B------:R-:W-:Y:S01]  /*8190*/  SHF.R.U32.HI R61, RZ, 0x10, R61 ;  /* 0x00000010ff3d7819 */ /* 0x000fe2000001163d */
[----:B0-2---:R-:W-:Y:S01]  /*81a0*/  IMAD.U32 R11, R13, 0x10000, RZ ;  /* 0x000100000d0b7824 */ /* 0x005fe200078e00ff */
[--C-:B------:R-:W-:Y:S01]  /*81b0*/  SHF.R.U64 R42, R52, 0x10, R53.reuse ;  /* 0x00000010342a7819 */ /* 0x100fe20000001235 */
[----:B------:R-:W-:Y:S01]  /*81c0*/  IMAD.U32 R80, R35, 0x10000, RZ ;  /* 0x0001000023507824 */ /* 0x000fe200078e00ff */
[----:B------:R-:W-:Y:S01]  /*81d0*/  SHF.R.U32.HI R52, RZ, 0x10, R53 ;  /* 0x00000010ff347819 */ /* 0x000fe20000011635 */
[----:B------:R-:W-:Y:S01]  /*81e0*/  IMAD.U32 R60, R15, 0x10000, RZ ;  /* 0x000100000f3c7824 */ /* 0x000fe200078e00ff */
[----:B------:R-:W-:Y:S01]  /*81f0*/  PRMT R184, R184, 0x5410, R61 ;  /* 0x00005410b8b87816 */ /* 0x000fe2000000003d */
[----:B------:R-:W-:Y:S01]  /*8200*/  IMAD.U32 R53, R14, 0x10000, RZ ;  /* 0x000100000e357824 */ /* 0x000fe200078e00ff */
[----:B------:R-:W-:-:S02]  /*8210*/  PRMT R179, R179, 0x5410, R52 ;  /* 0x00005410b3b37816 */ /* 0x000fc40000000034 */
[----:B------:R-:W-:Y:S01]  /*8220*/  SHF.R.U64 R44, R54, 0x10, R55 ;  /* 0x00000010362c7819 */ /* 0x000fe20000001237 */
[----:B------:R-:W-:Y:S01]  /*8230*/  IMAD.U32 R52, R184, 0x10000, RZ ;  /* 0x00010000b8347824 */ /* 0x000fe200078e00ff */
[--C-:B------:R-:W-:Y:S02]  /*8240*/  SHF.R.U64 R54, R62, 0x10, R63.reuse ;  /* 0x000000103e367819 */ /* 0x100fe4000000123f */
[----:B------:R-:W-:Y:S02]  /*8250*/  SHF.R.U32.HI R63, RZ, 0x10, R63 ;  /* 0x00000010ff3f7819 */ /* 0x000fe4000001163f */
[----:B------:R-:W-:Y:S01]  /*8260*/  PRMT R185, R185, 0x5410, R42 ;  /* 0x00005410b9b97816 */ /* 0x000fe2000000002a */
[----:B------:R-:W-:Y:S01]  /*8270*/  IMAD.U32 R42, R179, 0x10000, RZ ;  /* 0x00010000b32a7824 */ /* 0x000fe200078e00ff */
[----:B------:R-:W-:Y:S02]  /*8280*/  SHF.R.U32.HI R55, RZ, 0x10, R55 ;  /* 0x00000010ff377819 */ /* 0x000fe40000011637 */
[----:B------:R-:W-:Y:S01]  /*8290*/  PRMT R177, R177, 0x5410, R44 ;  /* 0x00005410b1b17816 */ /* 0x000fe2000000002c */
[----:B------:R-:W-:Y:S01]  /*82a0*/  FMUL.FTZ R44, R45, R52 ;  /* 0x000000342d2c7220 */ /* 0x000fe20000410000 */
[----:B------:R-:W-:Y:S01]  /*82b0*/  PRMT R183, R183, 0x5410, R46 ;  /* 0x00005410b7b77816 */ /* 0x000fe2000000002e */
[-C--:B------:R-:W-:Y:S01]  /*82c0*/  FMUL.FTZ R46, R45, R42.reuse ;  /* 0x0000002a2d2e7220 */ /* 0x080fe20000410000 */
[----:B------:R-:W-:Y:S01]  /*82d0*/  PRMT R182, R182, 0x5410, R63 ;  /* 0x00005410b6b67816 */ /* 0x000fe2000000003f */
[C---:B------:R-:W-:Y:S01]  /*82e0*/  FFMA.FTZ R42, R11.reuse, R42, -R44 ;  /* 0x0000002a0b2a7223 */ /* 0x040fe2000001082c */
[----:B------:R-:W-:Y:S01]  /*82f0*/  PRMT R178, R178, 0x5410, R55 ;  /* 0x00005410b2b27816 */ /* 0x000fe20000000037 */
[----:B------:R-:W-:Y:S01]  /*8300*/  FFMA.FTZ R11, R11, R52, R46 ;  /* 0x000000340b0b7223 */ /* 0x000fe2000001002e */
[----:B------:R-:W-:Y:S01]  /*8310*/  LOP3.LUT R47, R33, 0xffff0000, RZ, 0xc0, !PT ;  /* 0xffff0000212f7812 */ /* 0x000fe200078ec0ff */
[----:B------:R-:W-:Y:S01]  /*8320*/  IMAD.U32 R33, R32, 0x10000, RZ ;  /* 0x0001000020217824 */ /* 0x000fe200078e00ff */
[----:B------:R-:W-:Y:S01]  /*8330*/  LOP3.LUT R184, R184, 0xffff0000, RZ, 0xc0, !PT ;  /* 0xffff0000b8b87812 */ /* 0x000fe200078ec0ff */
[----:B------:R-:W-:Y:S01]  /*8340*/  IMAD.U32 R55, R178, 0x10000, RZ ;  /* 0x00010000b2377824 */ /* 0x000fe200078e00ff */
[----:B------:R-:W-:Y:S01]  /*8350*/  LOP3.LUT R44, R179, 0xffff0000, RZ, 0xc0, !PT ;  /* 0xffff0000b32c7812 */ /* 0x000fe200078ec0ff */
[----:B------:R-:W-:Y:S01]  /*8360*/  IMAD.U32 R52, R185, 0x10000, RZ ;  /* 0x00010000b9347824 */ /* 0x000fe200078e00ff */
[----:B------:R-:W-:-:S02]  /*8370*/  SHF.L.U32 R61, R182, 0x10, RZ ;  /* 0x00000010b63d7819 */ /* 0x000fc400000006ff */
[----:B------:R-:W-:Y:S01]  /*8380*/  LOP3.LUT R43, R13, 0xffff0000, RZ, 0xc0, !PT ;  /* 0xffff00000d2b7812 */ /* 0x000fe200078ec0ff */
[----:B------:R-:W-:Y:S01]  /*8390*/  FMUL.FTZ R46, R47, R44 ;  /* 0x0000002c2f2e7220 */ /* 0x000fe20000410000 */
[----:B------:R-:W-:Y:S01]  /*83a0*/  PRMT R181, R181, 0x5410, R54 ;  /* 0x00005410b5b57816 */ /* 0x000fe20000000036 */
[----:B------:R-:W-:Y:S01]  /*83b0*/  FMUL.FTZ R54, R47, R184 ;  /* 0x000000b82f367220 */ /* 0x000fe20000410000 */
[C---:B------:R-:W-:Y:S01]  /*83c0*/  FMUL.FTZ R47, R80.reuse, R61 ;  /* 0x0000003d502f7220 */ /* 0x040fe20000410000 */
[----:B------:R-:W-:Y:S01]  /*83d0*/  LOP3.LUT R35, R35, 0xffff0000, RZ, 0xc0, !PT ;  /* 0xffff000023237812 */ /* 0x000fe200078ec0ff */
[-C--:B------:R-:W-:Y:S01]  /*83e0*/  FMUL.FTZ R80, R80, R55.reuse ;  /* 0x0000003750507220 */ /* 0x080fe20000410000 */
[----:B------:R-:W-:Y:S01]  /*83f0*/  LOP3.LUT R182, R182, 0xffff0000, RZ, 0xc0, !PT ;  /* 0xffff0000b6b67812 */ /* 0x000fe200078ec0ff */
[C---:B------:R-:W-:Y:S01]  /*8400*/  FFMA.FTZ R45, R43.reuse, R44, -R54 ;  /* 0x0000002c2b2d7223 */ /* 0x040fe20000010836 */
[----:B------:R-:W-:Y:S01]  /*8410*/  FFMA.FTZ R44, R43, R184, R46 ;  /* 0x000000b82b2c7223 */ /* 0x000fe2000001002e */
[----:B------:R-:W-:Y:S01]  /*8420*/  FFMA.FTZ R43, R60, R55, -R47 ;  /* 0x000000373c2b7223 */ /* 0x000fe2000001082f */
[----:B------:R-:W-:Y:S01]  /*8430*/  LOP3.LUT R46, R178, 0xffff0000, RZ, 0xc0, !PT ;  /* 0xffff0000b22e7812 */ /* 0x000fe200078ec0ff */
[----:B------:R-:W-:Y:S01]  /*8440*/  FFMA.FTZ R60, R60, R61, R80 ;  /* 0x0000003d3c3c7223 */ /* 0x000fe20000010050 */
[----:B------:R-:W-:Y:S01]  /*8450*/  LOP3.LUT R15, R15, 0xffff0000, RZ, 0xc0, !PT ;  /* 0xffff00000f0f7812 */ /* 0x000fe200078ec0ff */
[----:B------:R-:W-:Y:S01]  /*8460*/  FMUL.FTZ R80, R35, R182 ;  /* 0x000000b623507220 */ /* 0x000fe20000410000 */
[----:B------:R-:W-:Y:S01]  /*8470*/  IMAD.U32 R54, R183, 0x10000, RZ ;  /* 0x00010000b7367824 */ /* 0x000fe200078e00ff */
[----:B------:R-:W-:Y:S01]  /*8480*/  LOP3.LUT R32, R32, 0xffff0000, RZ, 0xc0, !PT ;  /* 0xffff000020207812 */ /* 0x000fe200078ec0ff */
[-C--:B------:R-:W-:Y:S01]  /*8490*/  FMUL.FTZ R82, R35, R46.reuse ;  /* 0x0000002e23527220 */ /* 0x080fe20000410000 */
[----:B------:R-:W-:Y:S01]  /*84a0*/  LOP3.LUT R183, R183, 0xffff0000, RZ, 0xc0, !PT ;  /* 0xffff0000b7b77812 */ /* 0x000fe200078ec0ff */
[----:B------:R-:W-:Y:S01]  /*84b0*/  FFMA.FTZ R46, R15, R46, -R80 ;  /* 0x0000002e0f2e7223 */ /* 0x000fe20000010850 */
[----:B------:R-:W-:Y:S01]  /*84c0*/  LOP3.LUT R185, R185, 0xffff0000, RZ, 0xc0, !PT ;  /* 0xffff0000b9b97812 */ /* 0x000fe200078ec0ff */
[----:B------:R-:W-:-:S02]  /*84d0*/  IMAD.U32 R13, R12, 0x10000, RZ ;  /* 0x000100000c0d7824 */ /* 0x000fc400078e00ff */
[C---:B------:R-:W-:Y:S01]  /*84e0*/  FMUL.FTZ R80, R33.reuse, R54 ;  /* 0x0000003621507220 */ /* 0x040fe20000410000 */
[-C--:B------:R-:W-:Y:S01]  /*84f0*/  FMUL.FTZ R35, R33, R52.reuse ;  /* 0x0000003421237220 */ /* 0x080fe20000410000 */
[----:B------:R-:W-:Y:S01]  /*8500*/  LOP3.LUT R12, R12, 0xffff0000, RZ, 0xc0, !PT ;  /* 0xffff00000c0c7812 */ /* 0x000fe200078ec0ff */
[----:B------:R-:W-:Y:S01]  /*8510*/  FMUL.FTZ R47, R32, R183 ;  /* 0x000000b7202f7220 */ /* 0x000fe20000410000 */
[----:B------:R-:W-:Y:S01]  /*8520*/  LOP3.LUT R62, R14, 0xffff0000, RZ, 0xc0, !PT ;  /* 0xffff00000e3e7812 */ /* 0x000fe200078ec0ff */
[-C--:B------:R-:W-:Y:S01]  /*8530*/  FMUL.FTZ R55, R32, R185.reuse ;  /* 0x000000b920377220 */ /* 0x080fe20000410000 */
[C---:B------:R-:W-:Y:S02]  /*8540*/  IMAD.U32 R14, R34.reuse, 0x10000, RZ ;  /* 0x00010000220e7824 */ /* 0x040fe400078e00ff */
[C---:B------:R-:W-:Y:S01]  /*8550*/  FFMA.FTZ R33, R13.reuse, R52, -R80 ;  /* 0x000000340d217223 */ /* 0x040fe20000010850 */
        /* <DEDUP_REMOVED lines=9> */
[----:B------:R-:W-:Y:S01]  /*85f0*/  FMUL.FTZ R55, R34, R181 ;  /* 0x000000b522377220 */ /* 0x000fe20000410000 */
[CC--:B------:R-:W-:Y:S01]  /*8600*/  FMUL.FTZ R54, R14.reuse, R32.reuse ;  /* 0x000000200e367220 */ /* 0x0c0fe20000410000 */
[----:B------:R-:W-:Y:S01]  /*8610*/  FMUL.FTZ R47, R14, R13 ;  /* 0x0000000d0e2f7220 */ /* 0x000fe20000410000 */
[-C--:B------:R-:W-:Y:S01]  /*8620*/  FMUL.FTZ R34, R34, R177.reuse ;  /* 0x000000b122227220 */ /* 0x080fe20000410000 */
[C---:B------:R-:W-:Y:S01]  /*8630*/  FFMA.FTZ R55, R62.reuse, R177, -R55 ;  /* 0x000000b13e377223 */ /* 0x040fe20000010837 */
[C---:B------:R-:W-:Y:S01]  /*8640*/  FFMA.FTZ R54, R53.reuse, R13, -R54 ;  /* 0x0000000d35367223 */ /* 0x040fe20000010836 */
[----:B------:R-:W-:Y:S01]  /*8650*/  FFMA.FTZ R47, R53, R32, R47 ;  /* 0x00000020352f7223 */ /* 0x000fe2000001002f */
[----:B------:R-:W-:Y:S01]  /*8660*/  FFMA.FTZ R34, R62, R181, R34 ;  /* 0x000000b53e227223 */ /* 0x000fe20000010022 */
[----:B------:R-:W-:-:S02]  /*8670*/  F2FP.BF16.F32.PACK_AB R43, R46, R43 ;  /* 0x0000002b2e2b723e */ /* 0x000fc400000010ff */
[----:B------:R-:W-:Y:S02]  /*8680*/  F2FP.BF16.F32.PACK_AB R11, R44, R11 ;  /* 0x0000000b2c0b723e */ /* 0x000fe400000010ff */
        /* <DEDUP_REMOVED lines=8> */
[----:B------:R-:W-:-:S02]  /*8710*/  F2FP.BF16.F32.PACK_AB R14, R55, R54 ;  /* 0x00000036370e723e */ /* 0x000fc400000010ff */
[----:B------:R-:W-:-:S07]  /*8720*/  F2FP.BF16.F32.PACK_AB R34, R34, R47 ;  /* 0x0000002f2222723e */ /* 0x000fce00000010ff */
.L_x_531:
[----:B------:R-:W-:Y:S05]  /*8730*/  BSYNC B3 ;  /* 0x0000000000037941 */ /* 0x000fea0003800000 */
.L_x_530:
[----:B------:R-:W-:Y:S02]  /*8740*/  ULDC.64 UR4, c[0x0][0x208] ;  /* 0x0000820000047ab9 */ /* 0x000fe40000000a00 */
[----:B--2---:R2:W-:Y:S04]  /*8750*/  ST.E.128 desc[UR4][R38.64], R12 ;  /* 0x0000000c26007985 */ /* 0x0045e8000c101d04 */
[----:B----4-:R2:W-:Y:S02]  /*8760*/  @!P3 ST.E.128 desc[UR4][R40.64], R32 ;  /* 0x000000202800b985 */ /* 0x0105e4000c101d04 */
.L_x_529:
[----:B------:R-:W-:Y:S05]  /*8770*/  BSYNC B2 ;  /* 0x0000000000027941 */ /* 0x000fea0003800000 */
.L_x_528:
[----:B------:R-:W-:-:S13]  /*8780*/  ISETP.NE.AND P3, PT, R21, RZ, PT ;  /* 0x000000ff1500720c */ /* 0x000fda0003f65270 */
[----:B------:R-:W-:Y:S05]  /*8790*/  @!P3 BRA `(.L_x_527) ;  /* 0x000000080004b947 */ /* 0x000fea0003800000 */
[----:B--2-4-:R-:W2:Y:S01]  /*87a0*/  LDL R14, [R1+0x58] ;  /* 0x00005800010e7983 */ /* 0x014ea20000100800 */
[----:B0-----:R-:W-:Y:S01]  /*87b0*/  SEL R11, R115, R137, !P1 ;  /* 0x00000089730b7207 */ /* 0x001fe20004800000 */
[C---:B------:R-:W-:Y:S01]  /*87c0*/  VIADD R13, R219.reuse, 0x20 ;  /* 0x00000020db0d7836 */ /* 0x040fe20000000000 */
[C---:B------:R-:W-:Y:S01]  /*87d0*/  LEA R38, P4, R20.reuse, R36, 0x1 ;  /* 0x0000002414267211 */ /* 0x040fe200078808ff */
[----:B------:R-:W-:Y:S01]  /*87e0*/  VIADD R15, R219, 0x20 ;  /* 0x00000020db0f7836 */ /* 0x000fe20000000000 */
[----:B------:R-:W-:Y:S01]  /*87f0*/  SHF.R.S32.HI R12, RZ, 0x1f, R11 ;  /* 0x0000001fff0c7819 */ /* 0x000fe2000001140b */
[----:B------:R-:W-:Y:S01]  /*8800*/  IMAD.SHL.U32 R13, R13, 0x40, RZ ;  /* 0x000000400d0d7824 */ /* 0x000fe200078e00ff */
[----:B------:R-:W-:Y:S01]  /*8810*/  LEA.HI.X R39, R20, R37, R28, 0x1, P4 ;  /* 0x0000002514277211 */ /* 0x000fe200020f0c1c */
[----:B------:R-:W-:Y:S01]  /*8820*/  IMAD.SHL.U32 R15, R15, 0x40, RZ ;  /* 0x000000400f0f7824 */ /* 0x000fe200078e00ff */
[----:B------:R-:W-:Y:S01]  /*8830*/  LEA.HI R11, R12, R11, RZ, 0x4 ;  /* 0x0000000b0c0b7211 */ /* 0x000fe200078f20ff */
[----:B------:R-:W-:Y:S01]  /*8840*/  BSSY B2, `(.L_x_532) ;  /* 0x0000073000027945 */ /* 0x000fe20003800000 */
        /* <DEDUP_REMOVED lines=10> */
[----:B------:R-:W-:Y:S02]  /*88f0*/  ISETP.GE.AND P4, PT, R213, R114, PT ;  /* 0x00000072d500720c */ /* 0x000fe40003f86270 */
[----:B------:R-:W-:-:S13]  /*8900*/  ISETP.GE.AND P3, PT, R40, R135, PT ;  /* 0x000000872800720c */ /* 0x000fda0003f66270 */
[----:B------:R-:W-:-:S04]  /*8910*/  @!P3 IMAD.WIDE R36, R40, 0x2, R36 ;  /* 0x000000022824b825 */ /* 0x000fc800078e0224 */
[----:B--2---:R-:W-:-:S04]  /*8920*/  IMAD R12, R12, 0x1400, R14 ;  /* 0x000014000c0c7824 */ /* 0x004fc800078e020e */
[----:B------:R-:W-:Y:S02]  /*8930*/  IMAD.IADD R13, R12, 0x1, R11 ;  /* 0x000000010c0d7824 */ /* 0x000fe400078e020b */
[C---:B------:R-:W-:Y:S02]  /*8940*/  IMAD R11, R212.reuse, 0x5000, R131 ;  /* 0x00005000d40b7824 */ /* 0x040fe400078e0283 */
[----:B------:R-:W-:Y:S02]  /*8950*/  IMAD R13, R212, 0x5000, R13 ;  /* 0x00005000d40d7824 */ /* 0x000fe400078e020d */
[----:B------:R-:W-:-:S03]  /*8960*/  IMAD R11, R11, 0x2, R22 ;  /* 0x000000020b0b7824 */ /* 0x000fc600078e0216 */
[----:B------:R-:W-:Y:S02]  /*8970*/  LEA R32, R13, R22, 0x1 ;  /* 0x000000160d207211 */ /* 0x000fe400078e08ff */
[----:B------:R0:W2:Y:S04]  /*8980*/  LDS.128 R12, [R11+0x24400] ;  /* 0x024400000b0c7984 */ /* 0x0000a80000000c00 */
[----:B------:R-:W4:Y:S01]  /*8990*/  LDS.128 R32, [R32+0x24400] ;  /* 0x0244000020207984 */ /* 0x000f220000000c00 */
[----:B------:R-:W-:Y:S05]  /*89a0*/  @P4 BRA `(.L_x_533) ;  /* 0x0000000400704947 */ /* 0x000fea0003800000 */
[----:B------:R-:W-:Y:S01]  /*89b0*/  SHF.R.U64 R53, R50, 0x10, R51 ;  /* 0x0000001032357819 */ /* 0x000fe20000001233 */
[----:B--2---:R-:W-:Y:S01]  /*89c0*/  IMAD.U32 R44, R15, 0x10000, RZ ;  /* 0x000100000f2c7824 */ /* 0x004fe200078e00ff */
[----:B------:R-:W-:Y:S01]  /*89d0*/  SHF.R.U64 R50, R56, 0x10, R57 ;  /* 0x0000001038327819 */ /* 0x000fe20000001239 */
[----:B----4-:R-:W-:Y:S01]  /*89e0*/  IMAD.U32 R46, R33, 0x10000, RZ ;  /* 0x00010000212e7824 */ /* 0x010fe200078e00ff */
[----:B------:R-:W-:Y:S01]  /*89f0*/  SHF.R.U32.HI R54, RZ, 0x10, R49 ;  /* 0x00000010ff367819 */ /* 0x000fe20000011631 */
[----:B------:R-:W-:Y:S01]  /*8a00*/  IMAD.U32 R45, R13, 0x10000, RZ ;  /* 0x000100000d2d7824 */ /* 0x000fe200078e00ff */
[----:B------:R-:W-:Y:S01]  /*8a10*/  SHF.R.U32.HI R56, RZ, 0x10, R57 ;  /* 0x00000010ff387819 */ /* 0x000fe20000011639 */
[----:B------:R-:W-:Y:S01]  /*8a20*/  IMAD.U32 R40, R12, 0x10000, RZ ;  /* 0x000100000c287824 */ /* 0x000fe200078e00ff */
[----:B------:R-:W-:Y:S01]  /*8a30*/  PRMT R159, R159, 0x5410, R54 ;  /* 0x000054109f9f7816 */ /* 0x000fe20000000036 */
[----:B0-----:R-:W-:Y:S01]  /*8a40*/  IMAD.U32 R11, R14, 0x10000, RZ ;  /* 0x000100000e0b7824 */ /* 0x001fe200078e00ff */
[----:B------:R-:W-:-:S02]  /*8a50*/  PRMT R175, R175, 0x5410, R56 ;  /* 0x00005410afaf7816 */ /* 0x000fc40000000038 */
[----:B------:R-:W-:Y:S01]  /*8a60*/  SHF.R.U64 R55, R48, 0x10, R49 ;  /* 0x0000001030377819 */ /* 0x000fe20000001231 */
[----:B------:R-:W-:Y:S01]  /*8a70*/  IMAD.U32 R48, R35, 0x10000, RZ ;  /* 0x0001000023307824 */ /* 0x000fe200078e00ff */
[----:B------:R-:W-:Y:S02]  /*8a80*/  SHF.R.U64 R49, R58, 0x10, R59 ;  /* 0x000000103a317819 */ /* 0x000fe4000000123b */
[----:B------:R-:W-:Y:S02]  /*8a90*/  SHF.R.U32.HI R52, RZ, 0x10, R51 ;  /* 0x00000010ff347819 */ /* 0x000fe40000011633 */
[----:B------:R-:W-:Y:S02]  /*8aa0*/  SHF.R.U32.HI R58, RZ, 0x10, R59 ;  /* 0x00000010ff3a7819 */ /* 0x000fe4000001163b */
[----:B------:R-:W-:Y:S01]  /*8ab0*/  LOP3.LUT R41, R15, 0xffff0000, RZ, 0xc0, !PT ;  /* 0xffff00000f297812 */ /* 0x000fe200078ec0ff */
[----:B------:R-:W-:Y:S01]  /*8ac0*/  IMAD.U32 R15, R159, 0x10000, RZ ;  /* 0x000100009f0f7824 */ /* 0x000fe200078e00ff */
[----:B------:R-:W-:Y:S01]  /*8ad0*/  LOP3.LUT R42, R35, 0xffff0000, RZ, 0xc0, !PT ;  /* 0xffff0000232a7812 */ /* 0x000fe200078ec0ff */
[----:B------:R-:W-:Y:S01]  /*8ae0*/  IMAD.U32 R35, R175, 0x10000, RZ ;  /* 0x00010000af237824 */ /* 0x000fe200078e00ff */
[----:B------:R-:W-:Y:S01]  /*8af0*/  PRMT R157, R157, 0x5410, R52 ;  /* 0x000054109d9d7816 */ /* 0x000fe20000000034 */
[C---:B------:R-:W-:Y:S01]  /*8b00*/  FMUL.FTZ R54, R46.reuse, R15 ;  /* 0x0000000f2e367220 */ /* 0x040fe20000410000 */
[----:B------:R-:W-:Y:S01]  /*8b10*/  PRMT R171, R171, 0x5410, R58 ;  /* 0x00005410abab7816 */ /* 0x000fe2000000003a */
[-C--:B------:R-:W-:Y:S01]  /*8b20*/  FMUL.FTZ R52, R46, R35.reuse ;  /* 0x000000232e347220 */ /* 0x080fe20000410000 */
[----:B------:R-:W-:Y:S01]  /*8b30*/  PRMT R173, R173, 0x5410, R50 ;  /* 0x00005410adad7816 */ /* 0x000fe20000000032 */
[----:B------:R-:W-:Y:S01]  /*8b40*/  FFMA.FTZ R35, R45, R35, R54 ;  /* 0x000000232d237223 */ /* 0x000fe20000010036 */
[----:B------:R-:W-:Y:S01]  /*8b50*/  LOP3.LUT R47, R33, 0xffff0000, RZ, 0xc0, !PT ;  /* 0xffff0000212f7812 */ /* 0x000fe200078ec0ff */
[----:B------:R-:W-:Y:S01]  /*8b60*/  FFMA.FTZ R15, R45, R15, -R52 ;  /* 0x0000000f2d0f7223 */ /* 0x000fe20000010834 */
[----:B------:R-:W-:Y:S01]  /*8b70*/  LOP3.LUT R50, R175, 0xffff0000, RZ, 0xc0, !PT ;  /* 0xffff0000af327812 */ /* 0x000fe200078ec0ff */
[----:B------:R-:W-:Y:S01]  /*8b80*/  IMAD.U32 R45, R157, 0x10000, RZ ;  /* 0x000100009d2d7824 */ /* 0x000fe200078e00ff */
[----:B------:R-:W-:Y:S01]  /*8b90*/  LOP3.LUT R46, R159, 0xffff0000, RZ, 0xc0, !PT ;  /* 0xffff00009f2e7812 */ /* 0x000fe200078ec0ff */
[----:B------:R-:W-:Y:S01]  /*8ba0*/  IMAD.U32 R33, R32, 0x10000, RZ ;  /* 0x0001000020217824 */ /* 0x000fe200078e00ff */
[----:B------:R-:W-:Y:S01]  /*8bb0*/  PRMT R160, R160, 0x5410, R49 ;  /* 0x00005410a0a07816 */ /* 0x000fe20000000031 */
[----:B------:R-:W-:Y:S01]  /*8bc0*/  IMAD.U32 R49, R171, 0x10000, RZ ;  /* 0x00010000ab317824 */ /* 0x000fe200078e00ff */
[----:B------:R-:W-:Y:S01]  /*8bd0*/  LOP3.LUT R43, R13, 0xffff0000, RZ, 0xc0, !PT ;  /* 0xffff00000d2b7812 */ /* 0x000fe200078ec0ff */
[C---:B------:R-:W-:Y:S01]  /*8be0*/  FMUL.FTZ R52, R47.reuse, R50 ;  /* 0x000000322f347220 */ /* 0x040fe20000410000 */
[-C--:B------:R-:W-:Y:S01]  /*8bf0*/  FMUL.FTZ R54, R47, R46.reuse ;  /* 0x0000002e2f367220 */ /* 0x080fe20000410000 */
[C---:B------:R-:W-:Y:S01]  /*8c00*/  FMUL.FTZ R47, R48.reuse, R49 ;  /* 0x00000031302f7220 */ /* 0x040fe20000410000 */
[----:B------:R-:W-:Y:S01]  /*8c10*/  LOP3.LUT R171, R171, 0xffff0000, RZ, 0xc0, !PT ;  /* 0xffff0000abab7812 */ /* 0x000fe200078ec0ff */
[-C--:B------:R-:W-:Y:S01]  /*8c20*/  FMUL.FTZ R48, R48, R45.reuse ;  /* 0x0000002d30307220 */ /* 0x080fe20000410000 */
[----:B------:R-:W-:Y:S01]  /*8c30*/  LOP3.LUT R157, R157, 0xffff0000, RZ, 0xc0, !PT ;  /* 0xffff00009d9d7812 */ /* 0x000fe200078ec0ff */
[C---:B------:R-:W-:Y:S01]  /*8c40*/  FFMA.FTZ R52, R43.reuse, R46, -R52 ;  /* 0x0000002e2b347223 */ /* 0x040fe20000010834 */
[----:B------:R-:W-:Y:S01]  /*8c50*/  PRMT R158, R158, 0x5410, R55 ;  /* 0x000054109e9e7816 */ /* 0x000fe20000000037 */
[----:B------:R-:W-:Y:S01]  /*8c60*/  FFMA.FTZ R54, R43, R50, R54 ;  /* 0x000000322b367223 */ /* 0x000fe20000010036 */
[C---:B------:R-:W-:Y:S01]  /*8c70*/  FFMA.FTZ R46, R44.reuse, R45, -R47 ;  /* 0x0000002d2c2e7223 */ /* 0x040fe2000001082f */
[----:B------:R-:W-:Y:S01]  /*8c80*/  FFMA.FTZ R48, R44, R49, R48 ;  /* 0x000000312c307223 */ /* 0x000fe20000010030 */
[----:B------:R-:W-:Y:S01]  /*8c90*/  FMUL.FTZ R50, R42, R171 ;  /* 0x000000ab2a327220 */ /* 0x000fe20000410000 */
[C---:B------:R-:W-:Y:S01]  /*8ca0*/  IMAD.U32 R44, R173.reuse, 0x10000, RZ ;  /* 0x00010000ad2c7824 */ /* 0x040fe200078e00ff */
[----:B------:R-:W-:Y:S01]  /*8cb0*/  LOP3.LUT R32, R32, 0xffff0000, RZ, 0xc0, !PT ;  /* 0xffff000020207812 */ /* 0x000fe200078ec0ff */
[-C--:B------:R-:W-:Y:S01]  /*8cc0*/  FMUL.FTZ R42, R42, R157.reuse ;  /* 0x0000009d2a2a7220 */ /* 0x080fe20000410000 */
[----:B------:R-:W-:Y:S01]  /*8cd0*/  LOP3.LUT R173, R173, 0xffff0000, RZ, 0xc0, !PT ;  /* 0xffff0000adad7812 */ /* 0x000fe200078ec0ff */
[----:B------:R-:W-:Y:S01]  /*8ce0*/  IMAD.U32 R43, R158, 0x10000, RZ ;  /* 0x000100009e2b7824 */ /* 0x000fe200078e00ff */
[----:B------:R-:W-:Y:S01]  /*8cf0*/  LOP3.LUT R12, R12, 0xffff0000, RZ, 0xc0, !PT ;  /* 0xffff00000c0c7812 */ /* 0x000fe200078ec0ff */
[C---:B------:R-:W-:Y:S01]  /*8d00*/  FFMA.FTZ R157, R41.reuse, R157, -R50 ;  /* 0x0000009d299d7223 */ /* 0x040fe20000010832 */
[----:B------:R-:W-:Y:S01]  /*8d10*/  LOP3.LUT R45, R158, 0xffff0000, RZ, 0xc0, !PT ;  /* 0xffff00009e2d7812 */ /* 0x000fe200078ec0ff */
[----:B------:R-:W-:Y:S01]  /*8d20*/  FFMA.FTZ R171, R41, R171, R42 ;  /* 0x000000ab29ab7223 */ /* 0x000fe2000001002a */
[CC--:B------:R-:W-:Y:S01]  /*8d30*/  FMUL.FTZ R47, R33.reuse, R44.reuse ;  /* 0x0000002c212f7220 */ /* 0x0c0fe20000410000 */
[----:B------:R-:W-:Y:S01]  /*8d40*/  FMUL.FTZ R41, R32, R173 ;  /* 0x000000ad20297220 */ /* 0x000fe20000410000 */
[-C--:B------:R-:W-:Y:S01]  /*8d50*/  FMUL.FTZ R33, R33, R43.reuse ;  /* 0x0000002b21217220 */ /* 0x080fe20000410000 */
[----:B------:R-:W-:Y:S01]  /*8d60*/  IMAD.U32 R13, R34, 0x10000, RZ ;  /* 0x00010000220d7824 */ /* 0x000fe200078e00ff */
[----:B------:R-:W-:Y:S01]  /*8d70*/  PRMT R156, R156, 0x5410, R53 ;  /* 0x000054109c9c7816 */ /* 0x000fe20000000035 */
[----:B------:R-:W-:Y:S01]  /*8d80*/  FFMA.FTZ R47, R40, R43, -R47 ;  /* 0x0000002b282f7223 */ /* 0x000fe2000001082f */
[-C--:B------:R-:W-:Y:S01]  /*8d90*/  FFMA.FTZ R42, R12, R45.reuse, -R41 ;  /* 0x0000002d0c2a7223 */ /* 0x080fe20000010829 */
[----:B------:R-:W-:Y:S01]  /*8da0*/  LOP3.LUT R34, R34, 0xffff0000, RZ, 0xc0, !PT ;  /* 0xffff000022227812 */ /* 0x000fe200078ec0ff */
[----:B------:R-:W-:Y:S01]  /*8db0*/  FFMA.FTZ R44, R40, R44, R33 ;  /* 0x0000002c282c7223 */ /* 0x000fe20000010021 */
[----:B------:R-:W-:Y:S01]  /*8dc0*/  FMUL.FTZ R43, R32, R45 ;  /* 0x0000002d202b7220 */ /* 0x000fe20000410000 */
[C---:B------:R-:W-:Y:S01]  /*8dd0*/  LOP3.LUT R41, R160.reuse, 0xffff0000, RZ, 0xc0, !PT ;  /* 0xffff0000a0297812 */ /* 0x040fe200078ec0ff */
[----:B------:R-:W-:Y:S01]  /*8de0*/  IMAD.U32 R40, R160, 0x10000, RZ ;  /* 0x00010000a0287824 */ /* 0x000fe200078e00ff */
[C---:B------:R-:W-:Y:S01]  /*8df0*/  LOP3.LUT R33, R156.reuse, 0xffff0000, RZ, 0xc0, !PT ;  /* 0xffff00009c217812 */ /* 0x040fe200078ec0ff */
[----:B------:R-:W-:Y:S01]  /*8e00*/  IMAD.U32 R32, R156, 0x10000, RZ ;  /* 0x000100009c207824 */ /* 0x000fe200078e00ff */
[----:B------:R-:W-:Y:S01]  /*8e10*/  LOP3.LUT R14, R14, 0xffff0000, RZ, 0xc0, !PT ;  /* 0xffff00000e0e7812 */ /* 0x000fe200078ec0ff */
[----:B------:R-:W-:Y:S01]  /*8e20*/  FFMA.FTZ R43, R12, R173, R43 ;  /* 0x000000ad0c2b7223 */ /* 0x000fe2000001002b */
[C---:B------:R-:W-:Y:S01]  /*8e30*/  FMUL.FTZ R12, R13.reuse, R40 ;  /* 0x000000280d0c7220 */ /* 0x040fe20000410000 */
[C---:B------:R-:W-:Y:S01]  /*8e40*/  FMUL.FTZ R45, R34.reuse, R41 ;  /* 0x00000029222d7220 */ /* 0x040fe20000410000 */
[-C--:B------:R-:W-:Y:S01]  /*8e50*/  FMUL.FTZ R13, R13, R32.reuse ;  /* 0x000000200d0d7220 */ /* 0x080fe20000410000 */
[-C--:B------:R-:W-:Y:S01]  /*8e60*/  FMUL.FTZ R34, R34, R33.reuse ;  /* 0x0000002122227220 */ /* 0x080fe20000410000 */
[C---:B------:R-:W-:Y:S01]  /*8e70*/  FFMA.FTZ R12, R11.reuse, R32, -R12 ;  /* 0x000000200b0c7223 */ /* 0x040fe2000001080c */
[C---:B------:R-:W-:Y:S01]  /*8e80*/  FFMA.FTZ R45, R14.reuse, R33, -R45 ;  /* 0x000000210e2d7223 */ /* 0x040fe2000001082d */
[----:B------:R-:W-:Y:S01]  /*8e90*/  FFMA.FTZ R13, R11, R40, R13 ;  /* 0x000000280b0d7223 */ /* 0x000fe2000001000d */
[----:B------:R-:W-:Y:S01]  /*8ea0*/  FFMA.FTZ R34, R14, R41, R34 ;  /* 0x000000290e227223 */ /* 0x000fe20000010022 */
[----:B------:R-:W-:-:S02]  /*8eb0*/  F2FP.BF16.F32.PACK_AB R15, R52, R15 ;  /* 0x0000000f340f723e */ /* 0x000fc400000010ff */
[----:B------:R-:W-:Y:S02]  /*8ec0*/  F2FP.BF16.F32.PACK_AB R46, R157, R46 ;  /* 0x0000002e9d2e723e */ /* 0x000fe400000010ff */
[----:B------:R-:W-:Y:S02]  /*8ed0*/  F2FP.BF16.F32.PACK_AB R14, R42, R47 ;  /* 0x0000002f2a0e723e */ /* 0x000fe400000010ff */
[----:B------:R-:W-:Y:S02]  /*8ee0*/  F2FP.BF16.F32.PACK_AB R45, R45, R12 ;  /* 0x0000000c2d2d723e */ /* 0x000fe400000010ff */
[----:B------:R-:W-:Y:S01]  /*8ef0*/  F2FP.BF16.F32.PACK_AB R34, R34, R13 ;  /* 0x0000000d2222723e */ /* 0x000fe200000010ff */
[----:B------:R-:W-:Y:S01]  /*8f00*/  IMAD.MOV.U32 R13, RZ, RZ, R15 ;  /* 0x000000ffff0d7224 */ /* 0x000fe200078e000f */
[----:B------:R-:W-:Y:S01]  /*8f10*/  F2FP.BF16.F32.PACK_AB R33, R54, R35 ;  /* 0x000000233621723e */ /* 0x000fe200000010ff */
[----:B------:R-:W-:Y:S01]  /*8f20*/  IMAD.MOV.U32 R15, RZ, RZ, R46 ;  /* 0x000000ffff0f7224 */ /* 0x000fe200078e002e */
[----:B------:R-:W-:Y:S01]  /*8f30*/  MOV R12, R14 ;  /* 0x0000000e000c7202 */ /* 0x000fe20000000f00 */
[----:B------:R-:W-:Y:S01]  /*8f40*/  IMAD.MOV.U32 R14, RZ, RZ, R45 ;  /* 0x000000ffff0e7224 */ /* 0x000fe200078e002d */
[----:B------:R-:W-:-:S02]  /*8f50*/  F2FP.BF16.F32.PACK_AB R35, R171, R48 ;  /* 0x00000030ab23723e */ /* 0x000fc400000010ff */
[----:B------:R-:W-:-:S07]  /*8f60*/  F2FP.BF16.F32.PACK_AB R32, R43, R44 ;  /* 0x0000002c2b20723e */ /* 0x000fce00000010ff */
.L_x_533:
[----:B------:R-:W-:Y:S05]  /*8f70*/  BSYNC B2 ;  /* 0x0000000000027941 */ /* 0x000fea0003800000 */
.L_x_532:
[----:B------:R-:W-:Y:S02]  /*8f80*/  ULDC.64 UR4, c[0x0][0x208] ;  /* 0x0000820000047ab9 */ /* 0x000fe40000000a00 */
[----:B--2---:R2:W-:Y:S04]  /*8f90*/  ST.E.128 desc[UR4][R38.64], R12 ;  /* 0x0000000c26007985 */ /* 0x0045e8000c101d04 */
[----:B----4-:R2:W-:Y:S02]  /*8fa0*/  @!P3 ST.E.128 desc[UR4][R36.64], R32 ;  /* 0x000000202400b985 */ /* 0x0105e4000c101d04 */
.L_x_527:
[----:B------:R-:W-:Y:S05]  /*8fb0*/  BSYNC B1 ;  /* 0x0000000000017941 */ /* 0x000fea0003800000 */
.L_x_526:
[----:B------:R-:W-:-:S03]  /*8fc0*/  UMOV UR4, 0xffffffff ;  /* 0xffffffff00047882 */ /* 0x000fc60000000000 */
[----:B------:R-:W-:Y:S05]  /*8fd0*/  BRA.DIV UR4, `(.L_x_534) ;  /* 0x000001ee04787947 */ /* 0x000fea000b800000 */
[----:B0-2---:R0:W2:Y:S04]  /*8fe0*/  SHFL.IDX PT, R37, R117, 0x2, 0x181f ;  /* 0x00581f0075257f89 */ /* 0x0050a800000e0000 */
[----:B------:R0:W0:Y:S02]  /*8ff0*/  SHFL.IDX PT, R36, R118, 0x2, 0x181f ;  /* 0x00581f0076247f89 */ /* 0x00002400000e0000 */
.L_x_830:
[----:B------:R-:W-:Y:S05]  /*9000*/  @P5 BRA `(.L_x_492) ;  /* 0x0000001800105947 */ /* 0x000fea0003800000 */
[----:B------:R-:W-:Y:S01]  /*9010*/  ISETP.NE.AND P3, PT, R3, RZ, PT ;  /* 0x000000ff0300720c */ /* 0x000fe20003f65270 */
[----:B------:R-:W-:-:S12]  /*9020*/  BSSY B1, `(.L_x_535) ;  /* 0x0000083000017945 */ /* 0x000fd80003800000 */
[----:B------:R-:W-:Y:S05]  /*9030*/  @!P3 BRA `(.L_x_536) ;  /* 0x000000080004b947 */ /* 0x000fea0003800000 */
[----:B----4-:R-:W4:Y:S01]  /*9040*/  LDL R14, [R1+0x54] ;  /* 0x00005400010e7983 */ /* 0x010f220000100800 */
[----:B------:R-:W-:Y:S01]  /*9050*/  SEL R11, R115, R137, !P2 ;  /* 0x00000089730b7207 */ /* 0x000fe20005000000 */
[C---:B------:R-:W-:Y:S01]  /*9060*/  VIADD R13, R219.reuse, 0x40 ;  /* 0x00000040db0d7836 */ /* 0x040fe20000000000 */
[----:B------:R-:W-:Y:S01]  /*9070*/  ISETP.GE.AND P4, PT, R16, R114, PT ;  /* 0x000000721000720c */ /* 0x000fe20003f86270 */
[----:B------:R-:W-:Y:S01]  /*9080*/  VIADD R15, R219, 0x40 ;  /* 0x00000040db0f7836 */ /* 0x000fe20000000000 */
[----:B------:R-:W-:Y:S01]  /*9090*/  SHF.R.S32.HI R12, RZ, 0x1f, R11 ;  /* 0x0000001fff0c7819 */ /* 0x000fe2000001140b */
[----:B------:R-:W-:Y:S01]  /*90a0*/  IMAD.SHL.U32 R13, R13, 0x40, RZ ;  /* 0x000000400d0d7824 */ /* 0x000fe200078e00ff */
[----:B0-----:R-:W-:Y:S01]  /*90b0*/  LEA R38, P3, R9, R36, 0x1 ;  /* 0x0000002409267211 */ /* 0x001fe200078608ff */
        /* <DEDUP_REMOVED lines=14> */
[----:B--2---:R-:W-:-:S11]  /*91a0*/  LEA.HI.X R39, R9, R37, R27, 0x1, P3 ;  /* 0x0000002509277211 */ /* 0x004fd600018f0c1b */
        /* <DEDUP_REMOVED lines=10> */
[----:B------:R-:W-:Y:S01]  /*9250*/  SHF.R.U64 R49, R76, 0x10, R77 ;  /* 0x000000104c317819 */ /* 0x000fe2000000124d */
[----:B----4-:R-:W-:Y:S01]  /*9260*/  IMAD.U32 R46, R33, 0x10000, RZ ;  /* 0x00010000212e7824 */ /* 0x010fe200078e00ff */
[----:B------:R-:W-:Y:S01]  /*9270*/  SHF.R.U64 R53, R68, 0x10, R69 ;  /* 0x0000001044357819 */ /* 0x000fe20000001245 */
[----:B--2---:R-:W-:Y:S01]  /*9280*/  IMAD.U32 R43, R13, 0x10000, RZ ;  /* 0x000100000d2b7824 */ /* 0x004fe200078e00ff */
[----:B------:R-:W-:Y:S01]  /*9290*/  SHF.R.U32.HI R76, RZ, 0x10, R77 ;  /* 0x00000010ff4c7819 */ /* 0x000fe2000001164d */
[----:B------:R-:W-:Y:S01]  /*92a0*/  IMAD.U32 R48, R35, 0x10000, RZ ;  /* 0x0001000023307824 */ /* 0x000fe200078e00ff */
[----:B------:R-:W-:Y:S01]  /*92b0*/  SHF.R.U32.HI R68, RZ, 0x10, R69 ;  /* 0x00000010ff447819 */ /* 0x000fe20000011645 */
[----:B------:R-:W-:Y:S01]  /*92c0*/  IMAD.U32 R45, R32, 0x10000, RZ ;  /* 0x00010000202d7824 */ /* 0x000fe200078e00ff */
[----:B------:R-:W-:Y:S01]  /*92d0*/  SHF.R.U64 R50, R70, 0x10, R71 ;  /* 0x0000001046327819 */ /* 0x000fe20000001247 */
[----:B------:R-:W-:Y:S01]  /*92e0*/  IMAD.U32 R42, R12, 0x10000, RZ ;  /* 0x000100000c2a7824 */ /* 0x000fe200078e00ff */
[----:B------:R-:W-:-:S02]  /*92f0*/  PRMT R155, R155, 0x5410, R76 ;  /* 0x000054109b9b7816 */ /* 0x000fc4000000004c */
[----:B------:R-:W-:Y:S02]  /*9300*/  PRMT R151, R151, 0x5410, R68 ;  /* 0x0000541097977816 */ /* 0x000fe40000000044 */
[----:B------:R-:W-:Y:S01]  /*9310*/  PRMT R149, R149, 0x5410, R50 ;  /* 0x0000541095957816 */ /* 0x000fe20000000032 */
[----:B------:R-:W-:Y:S01]  /*9320*/  IMAD.U32 R50, R155, 0x10000, RZ ;  /* 0x000100009b327824 */ /* 0x000fe200078e00ff */
[----:B------:R-:W-:Y:S02]  /*9330*/  SHF.R.U64 R51, R78, 0x10, R79 ;  /* 0x000000104e337819 */ /* 0x000fe4000000124f */
[----:B------:R-:W-:Y:S01]  /*9340*/  PRMT R154, R154, 0x5410, R49 ;  /* 0x000054109a9a7816 */ /* 0x000fe20000000031 */
[----:B------:R-:W-:Y:S01]  /*9350*/  IMAD.U32 R49, R151, 0x10000, RZ ;  /* 0x0001000097317824 */ /* 0x000fe200078e00ff */
[----:B------:R-:W-:Y:S01]  /*9360*/  SHF.R.U32.HI R71, RZ, 0x10, R71 ;  /* 0x00000010ff477819 */ /* 0x000fe20000011647 */
[CC--:B------:R-:W-:Y:S01]  /*9370*/  FMUL.FTZ R52, R46.reuse, R50.reuse ;  /* 0x000000322e347220 */ /* 0x0c0fe20000410000 */
[----:B------:R-:W-:Y:S01]  /*9380*/  SHF.R.U32.HI R78, RZ, 0x10, R79 ;  /* 0x00000010ff4e7819 */ /* 0x000fe2000001164f */
[-C--:B------:R-:W-:Y:S01]  /*9390*/  FMUL.FTZ R54, R46, R49.reuse ;  /* 0x000000312e367220 */ /* 0x080fe20000410000 */
[----:B------:R-:W-:Y:S01]  /*93a0*/  LOP3.LUT R47, R33, 0xffff0000, RZ, 0xc0, !PT ;  /* 0xffff0000212f7812 */ /* 0x000fe200078ec0ff */
[----:B------:R-:W-:Y:S01]  /*93b0*/  FFMA.FTZ R52, R43, R49, -R52 ;  /* 0x000000312b347223 */ /* 0x000fe20000010834 */
[----:B------:R-:W-:Y:S01]  /*93c0*/  LOP3.LUT R155, R155, 0xffff0000, RZ, 0xc0, !PT ;  /* 0xffff00009b9b7812 */ /* 0x000fe200078ec0ff */
[----:B------:R-:W-:Y:S01]  /*93d0*/  FFMA.FTZ R54, R43, R50, R54 ;  /* 0x000000322b367223 */ /* 0x000fe20000010036 */
[----:B------:R-:W-:Y:S01]  /*93e0*/  PRMT R148, R148, 0x5410, R71 ;  /* 0x0000541094947816 */ /* 0x000fe20000000047 */
[----:B------:R-:W-:Y:S01]  /*93f0*/  IMAD.U32 R33, R15, 0x10000, RZ ;  /* 0x000100000f217824 */ /* 0x000fe200078e00ff */
[----:B------:R-:W-:Y:S01]  /*9400*/  PRMT R153, R153, 0x5410, R78 ;  /* 0x0000541099997816 */ /* 0x000fe2000000004e */
[----:B------:R-:W-:Y:S01]  /*9410*/  FMUL.FTZ R49, R47, R155 ;  /* 0x0000009b2f317220 */ /* 0x000fe20000410000 */
[----:B------:R-:W-:Y:S01]  /*9420*/  LOP3.LUT R151, R151, 0xffff0000, RZ, 0xc0, !PT ;  /* 0xffff000097977812 */ /* 0x000fe200078ec0ff */
[----:B------:R-:W-:Y:S01]  /*9430*/  IMAD.U32 R43, R148, 0x10000, RZ ;  /* 0x00010000942b7824 */ /* 0x000fe200078e00ff */
[----:B------:R-:W-:Y:S01]  /*9440*/  LOP3.LUT R44, R13, 0xffff0000, RZ, 0xc0, !PT ;  /* 0xffff00000d2c7812 */ /* 0x000fe200078ec0ff */
[----:B------:R-:W-:Y:S01]  /*9450*/  IMAD.U32 R46, R153, 0x10000, RZ ;  /* 0x00010000992e7824 */ /* 0x000fe200078e00ff */
[----:B------:R-:W-:Y:S01]  /*9460*/  LOP3.LUT R35, R35, 0xffff0000, RZ, 0xc0, !PT ;  /* 0xffff000023237812 */ /* 0x000fe200078ec0ff */
[-C--:B------:R-:W-:Y:S01]  /*9470*/  FMUL.FTZ R47, R47, R151.reuse ;  /* 0x000000972f2f7220 */ /* 0x080fe20000410000 */
[----:B------:R-:W-:Y:S01]  /*9480*/  LOP3.LUT R50, R153, 0xffff0000, RZ, 0xc0, !PT ;  /* 0xffff000099327812 */ /* 0x000fe200078ec0ff */
[----:B------:R-:W-:Y:S01]  /*9490*/  FFMA.FTZ R151, R44, R151, -R49 ;  /* 0x000000972c977223 */ /* 0x000fe20000010831 */
[----:B------:R-:W-:Y:S01]  /*94a0*/  PRMT R150, R150, 0x5410, R53 ;  /* 0x0000541096967816 */ /* 0x000fe20000000035 */
[CC--:B------:R-:W-:Y:S01]  /*94b0*/  FMUL.FTZ R56, R48.reuse, R46.reuse ;  /* 0x0000002e30387220 */ /* 0x0c0fe20000410000 */
[----:B------:R-:W-:Y:S01]  /*94c0*/  FMUL.FTZ R49, R48, R43 ;  /* 0x0000002b30317220 */ /* 0x000fe20000410000 */
[----:B------:R-:W-:Y:S01]  /*94d0*/  LOP3.LUT R148, R148, 0xffff0000, RZ, 0xc0, !PT ;  /* 0xffff000094947812 */ /* 0x000fe200078ec0ff */
[----:B------:R-:W-:Y:S01]  /*94e0*/  FFMA.FTZ R155, R44, R155, R47 ;  /* 0x0000009b2c9b7223 */ /* 0x000fe2000001002f */
[----:B------:R-:W-:Y:S01]  /*94f0*/  LOP3.LUT R15, R15, 0xffff0000, RZ, 0xc0, !PT ;  /* 0xffff00000f0f7812 */ /* 0x000fe200078ec0ff */
[C---:B------:R-:W-:Y:S01]  /*9500*/  FFMA.FTZ R56, R33.reuse, R43, -R56 ;  /* 0x0000002b21387223 */ /* 0x040fe20000010838 */
[----:B------:R-:W-:Y:S01]  /*9510*/  FFMA.FTZ R48, R33, R46, R49 ;  /* 0x0000002e21307223 */ /* 0x000fe20000010031 */
[----:B------:R-:W-:Y:S01]  /*9520*/  FMUL.FTZ R44, R35, R50 ;  /* 0x00000032232c7220 */ /* 0x000fe20000410000 */
[----:B------:R-:W-:Y:S01]  /*9530*/  IMAD.U32 R33, R150, 0x10000, RZ ;  /* 0x0001000096217824 */ /* 0x000fe200078e00ff */
[----:B------:R-:W-:Y:S01]  /*9540*/  LOP3.LUT R32, R32, 0xffff0000, RZ, 0xc0, !PT ;  /* 0xffff000020207812 */ /* 0x000fe200078ec0ff */
[----:B------:R-:W-:-:S02]  /*9550*/  IMAD.U32 R43, R154, 0x10000, RZ ;  /* 0x000100009a2b7824 */ /* 0x000fc400078e00ff */
[-C--:B------:R-:W-:Y:S01]  /*9560*/  FMUL.FTZ R46, R35, R148.reuse ;  /* 0x00000094232e7220 */ /* 0x080fe20000410000 */
[----:B------:R-:W-:Y:S01]  /*9570*/  LOP3.LUT R47, R154, 0xffff0000, RZ, 0xc0, !PT ;  /* 0xffff00009a2f7812 */ /* 0x000fe200078ec0ff */
[----:B------:R-:W-:Y:S01]  /*9580*/  IMAD.U32 R13, R34, 0x10000, RZ ;  /* 0x00010000220d7824 */ /* 0x000fe200078e00ff */
[----:B------:R-:W-:Y:S01]  /*9590*/  PRMT R152, R152, 0x5410, R51 ;  /* 0x0000541098987816 */ /* 0x000fe20000000033 */
[----:B------:R-:W-:Y:S01]  /*95a0*/  FFMA.FTZ R51, R15, R148, -R44 ;  /* 0x000000940f337223 */ /* 0x000fe2000001082c */
[C---:B------:R-:W-:Y:S01]  /*95b0*/  FMUL.FTZ R49, R45.reuse, R43 ;  /* 0x0000002b2d317220 */ /* 0x040fe20000410000 */
[----:B------:R-:W-:Y:S01]  /*95c0*/  FMUL.FTZ R44, R45, R33 ;  /* 0x000000212d2c7220 */ /* 0x000fe20000410000 */
[----:B------:R-:W-:Y:S01]  /*95d0*/  LOP3.LUT R12, R12, 0xffff0000, RZ, 0xc0, !PT ;  /* 0xffff00000c0c7812 */ /* 0x000fe200078ec0ff */
[----:B------:R-:W-:Y:S01]  /*95e0*/  FFMA.FTZ R45, R15, R50, R46 ;  /* 0x000000320f2d7223 */ /* 0x000fe2000001002e */
[----:B------:R-:W-:Y:S01]  /*95f0*/  LOP3.LUT R35, R150, 0xffff0000, RZ, 0xc0, !PT ;  /* 0xffff000096237812 */ /* 0x000fe200078ec0ff */
[----:B------:R-:W-:Y:S01]  /*9600*/  FMUL.FTZ R15, R32, R47 ;  /* 0x0000002f200f7220 */ /* 0x000fe20000410000 */
[----:B------:R-:W-:Y:S01]  /*9610*/  FFMA.FTZ R49, R42, R33, -R49 ;  /* 0x000000212a317223 */ /* 0x000fe20000010831 */
[----:B------:R-:W-:Y:S01]  /*9620*/  LOP3.LUT R34, R34, 0xffff0000, RZ, 0xc0, !PT ;  /* 0xffff000022227812 */ /* 0x000fe200078ec0ff */
[----:B------:R-:W-:Y:S01]  /*9630*/  FFMA.FTZ R44, R42, R43, R44 ;  /* 0x0000002b2a2c7223 */ /* 0x000fe2000001002c */
[-C--:B------:R-:W-:Y:S01]  /*9640*/  FMUL.FTZ R33, R32, R35.reuse ;  /* 0x0000002320217220 */ /* 0x080fe20000410000 */
[----:B------:R-:W-:Y:S01]  /*9650*/  FFMA.FTZ R46, R12, R35, -R15 ;  /* 0x000000230c2e7223 */ /* 0x000fe2000001080f */
[C---:B------:R-:W-:Y:S01]  /*9660*/  IMAD.U32 R32, R149.reuse, 0x10000, RZ ;  /* 0x0001000095207824 */ /* 0x040fe200078e00ff */
[C---:B------:R-:W-:Y:S01]  /*9670*/  LOP3.LUT R15, R152.reuse, 0xffff0000, RZ, 0xc0, !PT ;  /* 0xffff0000980f7812 */ /* 0x040fe200078ec0ff */
[----:B------:R-:W-:Y:S01]  /*9680*/  IMAD.U32 R42, R152, 0x10000, RZ ;  /* 0x00010000982a7824 */ /* 0x000fe200078e00ff */
[----:B------:R-:W-:Y:S01]  /*9690*/  LOP3.LUT R149, R149, 0xffff0000, RZ, 0xc0, !PT ;  /* 0xffff000095957812 */ /* 0x000fe200078ec0ff */
[----:B------:R-:W-:Y:S01]  /*96a0*/  FFMA.FTZ R33, R12, R47, R33 ;  /* 0x0000002f0c217223 */ /* 0x000fe20000010021 */
[C---:B0-----:R-:W-:Y:S01]  /*96b0*/  SHF.L.U32 R11, R14.reuse, 0x10, RZ ;  /* 0x000000100e0b7819 */ /* 0x041fe200000006ff */
[C---:B------:R-:W-:Y:S01]  /*96c0*/  FMUL.FTZ R12, R13.reuse, R42 ;  /* 0x0000002a0d0c7220 */ /* 0x040fe20000410000 */
[----:B------:R-:W-:Y:S01]  /*96d0*/  LOP3.LUT R14, R14, 0xffff0000, RZ, 0xc0, !PT ;  /* 0xffff00000e0e7812 */ /* 0x000fe200078ec0ff */
        /* <DEDUP_REMOVED lines=19> */
.L_x_538:
[----:B------:R-:W-:Y:S05]  /*9810*/  BSYNC B2 ;  /* 0x0000000000027941 */ /* 0x000fea0003800000 */
.L_x_537:
[----:B------:R-:W-:Y:S02]  /*9820*/  ULDC.64 UR4, c[0x0][0x208] ;  /* 0x0000820000047ab9 */ /* 0x000fe40000000a00 */
[----:B--2---:R2:W-:Y:S04]  /*9830*/  ST.E.128 desc[UR4][R38.64], R12 ;  /* 0x0000000c26007985 */ /* 0x0045e8000c101d04 */
[----:B----4-:R2:W-:Y:S02]  /*9840*/  @!P5 ST.E.128 desc[UR4][R40.64], R32 ;  /* 0x000000202800d985 */ /* 0x0105e4000c101d04 */
.L_x_536:
[----:B------:R-:W-:Y:S05]  /*9850*/  BSYNC B1 ;  /* 0x0000000000017941 */ /* 0x000fea0003800000 */
.L_x_535:
[----:B------:R-:W-:-:S13]  /*9860*/  ISETP.NE.AND P3, PT, R21, RZ, PT ;  /* 0x000000ff1500720c */ /* 0x000fda0003f65270 */
[----:B------:R-:W-:Y:S05]  /*9870*/  @!P3 BRA `(.L_x_492) ;  /* 0x0000000c00f4b947 */ /* 0x000fea0003800000 */
[----:B--2-4-:R-:W2:Y:S01]  /*9880*/  LDL R15, [R1+0x54] ;  /* 0x00005400010f7983 */ /* 0x014ea20000100800 */
[----:B------:R-:W-:Y:S01]  /*9890*/  SEL R137, R115, R137, !P1 ;  /* 0x0000008973897207 */ /* 0x000fe20004800000 */
[----:B------:R-:W-:Y:S01]  /*98a0*/  VIADD R14, R219, 0x40 ;  /* 0x00000040db0e7836 */ /* 0x000fe20000000000 */
[----:B------:R-:W-:Y:S01]  /*98b0*/  ISETP.GE.AND P4, PT, R213, R114, PT ;  /* 0x00000072d500720c */ /* 0x000fe20003f86270 */
[----:B------:R-:W-:Y:S01]  /*98c0*/  VIADD R32, R219, 0x40 ;  /* 0x00000040db207836 */ /* 0x000fe20000000000 */
[----:B------:R-:W-:Y:S01]  /*98d0*/  SHF.R.S32.HI R12, RZ, 0x1f, R137 ;  /* 0x0000001fff0c7819 */ /* 0x000fe20000011489 */
[----:B------:R-:W-:Y:S01]  /*98e0*/  BSSY B1, `(.L_x_539) ;  /* 0x0000074000017945 */ /* 0x000fe20003800000 */
[----:B------:R-:W-:Y:S01]  /*98f0*/  SHF.L.U32 R14, R14, 0x6, RZ ;  /* 0x000000060e0e7819 */ /* 0x000fe200000006ff */
[----:B------:R-:W-:Y:S01]  /*9900*/  IMAD.SHL.U32 R32, R32, 0x40, RZ ;  /* 0x0000004020207824 */ /* 0x000fe200078e00ff */
[----:B------:R-:W-:Y:S02]  /*9910*/  LEA.HI R137, R12, R137, RZ, 0x4 ;  /* 0x000000890c897211 */ /* 0x000fe400078f20ff */
[----:B------:R-:W-:-:S02]  /*9920*/  LOP3.LUT R14, R14, 0x1c0, RZ, 0xc0, !PT ;  /* 0x000001c00e0e7812 */ /* 0x000fc400078ec0ff */
[----:B------:R-:W-:Y:S02]  /*9930*/  LEA.HI.SX32 R137, R137, R10, 0x1c ;  /* 0x0000000a89897211 */ /* 0x000fe400078fe2ff */
[----:B------:R-:W-:Y:S02]  /*9940*/  LOP3.LUT R32, R32, 0x1c0, RZ, 0xc0, !PT ;  /* 0x000001c020207812 */ /* 0x000fe400078ec0ff */
[----:B------:R-:W-:Y:S01]  /*9950*/  SHF.R.S32.HI R12, RZ, 0x1f, R137 ;  /* 0x0000001fff0c7819 */ /* 0x000fe20000011489 */
[----:B0-----:R-:W-:Y:S01]  /*9960*/  IMAD.SHL.U32 R11, R137, 0x8, RZ ;  /* 0x00000008890b7824 */ /* 0x001fe200078e00ff */
[----:B------:R-:W-:Y:S02]  /*9970*/  SHF.R.U32.HI R14, RZ, 0x3, R14 ;  /* 0x00000003ff0e7819 */ /* 0x000fe4000001160e */
[----:B------:R-:W-:Y:S02]  /*9980*/  LEA.HI R12, R12, R137, RZ, 0x3 ;  /* 0x000000890c0c7211 */ /* 0x000fe400078f18ff */
[----:B------:R-:W-:-:S02]  /*9990*/  LEA R38, P3, R20, R36, 0x1 ;  /* 0x0000002414267211 */ /* 0x000fc400078608ff */
[----:B------:R-:W-:Y:S02]  /*99a0*/  SHF.R.S32.HI R13, RZ, 0x3, R12 ;  /* 0x00000003ff0d7819 */ /* 0x000fe4000001140c */
[----:B------:R-:W-:Y:S02]  /*99b0*/  LOP3.LUT R12, R32, 0x38, R11, 0xf8, !PT ;  /* 0x00000038200c7812 */ /* 0x000fe400078ef80b */
[----:B------:R-:W-:Y:S02]  /*99c0*/  LEA.HI.X R39, R20, R37, R28, 0x1, P3 ;  /* 0x0000002514277211 */ /* 0x000fe400018f0c1c */
[----:B------:R-:W-:Y:S01]  /*99d0*/  LOP3.LUT R12, R12, R14, RZ, 0x3c, !PT ;  /* 0x0000000e0c0c7212 */ /* 0x000fe200078e3cff */
[----:B--2---:R-:W-:-:S04]  /*99e0*/  IMAD R13, R13, 0x1400, R15 ;  /* 0x000014000d0d7824 */ /* 0x004fc800078e020f */
[----:B------:R-:W-:Y:S02]  /*99f0*/  IMAD.IADD R15, R13, 0x1, R12 ;  /* 0x000000010d0f7824 */ /* 0x000fe400078e020c */
[C---:B------:R-:W-:Y:S02]  /*9a00*/  IMAD R13, R212.reuse, 0x5000, R129 ;  /* 0x00005000d40d7824 */ /* 0x040fe400078e0281 */
[----:B------:R-:W-:Y:S02]  /*9a10*/  IMAD R15, R212, 0x5000, R15 ;  /* 0x00005000d40f7824 */ /* 0x000fe400078e020f */
[--C-:B------:R-:W-:Y:S02]  /*9a20*/  IMAD R13, R13, 0x2, R22.reuse ;  /* 0x000000020d0d7824 */ /* 0x100fe400078e0216 */
[----:B------:R-:W-:-:S04]  /*9a30*/  IMAD R32, R15, 0x2, R22 ;  /* 0x000000020f207824 */ /* 0x000fc800078e0216 */
[----:B------:R-:W0:Y:S04]  /*9a40*/  LDS.128 R12, [R13+0x24400] ;  /* 0x024400000d0c7984 */ /* 0x000e280000000c00 */
[----:B------:R-:W2:Y:S01]  /*9a50*/  LDS.128 R32, [R32+0x24400] ;  /* 0x0244000020207984 */ /* 0x000ea20000000c00 */
[----:B------:R-:W-:Y:S05]  /*9a60*/  @P4 BRA `(.L_x_540) ;  /* 0x00000004006c4947 */ /* 0x000fea0003800000 */
[----:B------:R-:W-:Y:S01]  /*9a70*/  SHF.R.U64 R49, R72, 0x10, R73 ;  /* 0x0000001048317819 */ /* 0x000fe20000001249 */
[----:B--2---:R-:W-:Y:S01]  /*9a80*/  IMAD.U32 R44, R33, 0x10000, RZ ;  /* 0x00010000212c7824 */ /* 0x004fe200078e00ff */
[----:B------:R-:W-:Y:S01]  /*9a90*/  SHF.R.U64 R51, R64, 0x10, R65 ;  /* 0x0000001040337819 */ /* 0x000fe20000001241 */
[----:B0-----:R-:W-:Y:S01]  /*9aa0*/  IMAD.U32 R40, R13, 0x10000, RZ ;  /* 0x000100000d287824 */ /* 0x001fe200078e00ff */
[----:B------:R-:W-:Y:S01]  /*9ab0*/  SHF.R.U32.HI R72, RZ, 0x10, R73 ;  /* 0x00000010ff487819 */ /* 0x000fe20000011649 */
[----:B------:R-:W-:Y:S01]  /*9ac0*/  IMAD.U32 R46, R35, 0x10000, RZ ;  /* 0x00010000232e7824 */ /* 0x000fe200078e00ff */
[----:B------:R-:W-:Y:S01]  /*9ad0*/  SHF.R.U32.HI R64, RZ, 0x10, R65 ;  /* 0x00000010ff407819 */ /* 0x000fe20000011641 */
[----:B------:R-:W-:Y:S01]  /*9ae0*/  IMAD.U32 R42, R32, 0x10000, RZ ;  /* 0x00010000202a7824 */ /* 0x000fe200078e00ff */
[----:B------:R-:W-:Y:S02]  /*9af0*/  PRMT R147, R147, 0x5410, R72 ;  /* 0x0000541093937816 */ /* 0x000fe40000000048 */
[----:B------:R-:W-:-:S02]  /*9b00*/  PRMT R143, R143, 0x5410, R64 ;  /* 0x000054108f8f7816 */ /* 0x000fc40000000040 */
[----:B------:R-:W-:Y:S02]  /*9b10*/  SHF.R.U64 R48, R66, 0x10, R67 ;  /* 0x0000001042307819 */ /* 0x000fe40000001243 */
[----:B------:R-:W-:Y:S02]  /*9b20*/  SHF.R.U64 R53, R74, 0x10, R75 ;  /* 0x000000104a357819 */ /* 0x000fe4000000124b */
[----:B------:R-:W-:Y:S01]  /*9b30*/  PRMT R142, R142, 0x5410, R51 ;  /* 0x000054108e8e7816 */ /* 0x000fe20000000033 */
[----:B------:R-:W-:Y:S01]  /*9b40*/  IMAD.U32 R51, R147, 0x10000, RZ ;  /* 0x0001000093337824 */ /* 0x000fe200078e00ff */
[----:B------:R-:W-:Y:S02]  /*9b50*/  SHF.R.U32.HI R74, RZ, 0x10, R75 ;  /* 0x00000010ff4a7819 */ /* 0x000fe4000001164b */
[----:B------:R-:W-:Y:S01]  /*9b60*/  PRMT R146, R146, 0x5410, R49 ;  /* 0x0000541092927816 */ /* 0x000fe20000000031 */
[----:B------:R-:W-:Y:S01]  /*9b70*/  IMAD.U32 R49, R143, 0x10000, RZ ;  /* 0x000100008f317824 */ /* 0x000fe200078e00ff */
[----:B------:R-:W-:-:S02]  /*9b80*/  SHF.R.U32.HI R66, RZ, 0x10, R67 ;  /* 0x00000010ff427819 */ /* 0x000fc40000011643 */
[----:B------:R-:W-:Y:S01]  /*9b90*/  PRMT R139, R139, 0x5410, R48 ;  /* 0x000054108b8b7816 */ /* 0x000fe20000000030 */
[----:B------:R-:W-:Y:S01]  /*9ba0*/  FMUL.FTZ R55, R44, R49 ;  /* 0x000000312c377220 */ /* 0x000fe20000410000 */
[----:B------:R-:W-:Y:S02]  /*9bb0*/  LOP3.LUT R45, R33, 0xffff0000, RZ, 0xc0, !PT ;  /* 0xffff0000212d7812 */ /* 0x000fe400078ec0ff */
[----:B------:R-:W-:Y:S01]  /*9bc0*/  LOP3.LUT R48, R147, 0xffff0000, RZ, 0xc0, !PT ;  /* 0xffff000093307812 */ /* 0x000fe200078ec0ff */
[-C--:B------:R-:W-:Y:S01]  /*9bd0*/  FFMA.FTZ R55, R40, R51.reuse, R55 ;  /* 0x0000003328377223 */ /* 0x080fe20000010037 */
[----:B------:R-:W-:Y:S01]  /*9be0*/  PRMT R144, R144, 0x5410, R53 ;  /* 0x0000541090907816 */ /* 0x000fe20000000035 */
[----:B------:R-:W-:Y:S01]  /*9bf0*/  FMUL.FTZ R53, R44, R51 ;  /* 0x000000332c357220 */ /* 0x000fe20000410000 */
[----:B------:R-:W-:Y:S01]  /*9c00*/  PRMT R145, R145, 0x5410, R74 ;  /* 0x0000541091917816 */ /* 0x000fe2000000004a */
[----:B------:R-:W-:Y:S01]  /*9c10*/  FMUL.FTZ R52, R45, R48 ;  /* 0x000000302d347220 */ /* 0x000fe20000410000 */
[----:B------:R-:W-:Y:S01]  /*9c20*/  PRMT R141, R141, 0x5410, R66 ;  /* 0x000054108d8d7816 */ /* 0x000fe20000000042 */
[----:B------:R-:W-:Y:S01]  /*9c30*/  FFMA.FTZ R50, R40, R49, -R53 ;  /* 0x0000003128327223 */ /* 0x000fe20000010835 */
[----:B------:R-:W-:Y:S01]  /*9c40*/  LOP3.LUT R41, R13, 0xffff0000, RZ, 0xc0, !PT ;  /* 0xffff00000d297812 */ /* 0x000fe200078ec0ff */
[----:B------:R-:W-:Y:S01]  /*9c50*/  IMAD.U32 R53, R145, 0x10000, RZ ;  /* 0x0001000091357824 */ /* 0x000fe200078e00ff */
[----:B------:R-:W-:Y:S01]  /*9c60*/  LOP3.LUT R44, R143, 0xffff0000, RZ, 0xc0, !PT ;  /* 0xffff00008f2c7812 */ /* 0x000fe200078ec0ff */
[----:B------:R-:W-:Y:S01]  /*9c70*/  IMAD.U32 R13, R12, 0x10000, RZ ;  /* 0x000100000c0d7824 */ /* 0x000fe200078e00ff */
[----:B------:R-:W-:-:S02]  /*9c80*/  SHF.L.U32 R49, R141, 0x10, RZ ;  /* 0x000000108d317819 */ /* 0x000fc400000006ff */
[----:B------:R-:W-:Y:S01]  /*9c90*/  LOP3.LUT R47, R35, 0xffff0000, RZ, 0xc0, !PT ;  /* 0xffff0000232f7812 */ /* 0x000fe200078ec0ff */
[-C--:B------:R-:W-:Y:S01]  /*9ca0*/  FMUL.FTZ R40, R45, R44.reuse ;  /* 0x0000002c2d287220 */ /* 0x080fe20000410000 */
[----:B------:R-:W-:Y:S01]  /*9cb0*/  FFMA.FTZ R51, R41, R44, -R52 ;  /* 0x0000002c29337223 */ /* 0x000fe20000010834 */
[----:B------:R-:W-:Y:S01]  /*9cc0*/  LOP3.LUT R44, R145, 0xffff0000, RZ, 0xc0, !PT ;  /* 0xffff0000912c7812 */ /* 0x000fe200078ec0ff */
[----:B------:R-:W-:Y:S01]  /*9cd0*/  FMUL.FTZ R45, R46, R53 ;  /* 0x000000352e2d7220 */ /* 0x000fe20000410000 */
[----:B------:R-:W-:Y:S01]  /*9ce0*/  LOP3.LUT R43, R32, 0xffff0000, RZ, 0xc0, !PT ;  /* 0xffff0000202b7812 */ /* 0x000fe200078ec0ff */
[----:B------:R-:W-:Y:S02]  /*9cf0*/  IMAD.U32 R32, R15, 0x10000, RZ ;  /* 0x000100000f207824 */ /* 0x000fe400078e00ff */
[-C--:B------:R-:W-:Y:S01]  /*9d00*/  FMUL.FTZ R46, R46, R49.reuse ;  /* 0x000000312e2e7220 */ /* 0x080fe20000410000 */
[----:B------:R-:W-:Y:S01]  /*9d10*/  FFMA.FTZ R48, R41, R48, R40 ;  /* 0x0000003029307223 */ /* 0x000fe20000010028 */
[----:B------:R-:W-:Y:S01]  /*9d20*/  LOP3.LUT R33, R15, 0xffff0000, RZ, 0xc0, !PT ;  /* 0xffff00000f217812 */ /* 0x000fe200078ec0ff */
[----:B------:R-:W-:Y:S01]  /*9d30*/  FMUL.FTZ R52, R47, R44 ;  /* 0x0000002c2f347220 */ /* 0x000fe20000410000 */
[----:B------:R-:W-:Y:S01]  /*9d40*/  LOP3.LUT R40, R141, 0xffff0000, RZ, 0xc0, !PT ;  /* 0xffff00008d287812 */ /* 0x000fe200078ec0ff */
[C---:B------:R-:W-:Y:S01]  /*9d50*/  FFMA.FTZ R49, R32.reuse, R49, -R45 ;  /* 0x0000003120317223 */ /* 0x040fe2000001082d */
[----:B------:R-:W-:Y:S01]  /*9d60*/  FFMA.FTZ R46, R32, R53, R46 ;  /* 0x00000035202e7223 */ /* 0x000fe2000001002e */
[C---:B------:R-:W-:Y:S01]  /*9d70*/  IMAD.U32 R41, R146.reuse, 0x10000, RZ ;  /* 0x0001000092297824 */ /* 0x040fe200078e00ff */
[----:B------:R-:W-:Y:S01]  /*9d80*/  LOP3.LUT R146, R146, 0xffff0000, RZ, 0xc0, !PT ;  /* 0xffff000092927812 */ /* 0x000fe200078ec0ff */
[----:B------:R-:W-:-:S02]  /*9d90*/  IMAD.U32 R32, R142, 0x10000, RZ ;  /* 0x000100008e207824 */ /* 0x000fc400078e00ff */
[-C--:B------:R-:W-:Y:S01]  /*9da0*/  FMUL.FTZ R54, R47, R40.reuse ;  /* 0x000000282f367220 */ /* 0x080fe20000410000 */
[C---:B------:R-:W-:Y:S01]  /*9db0*/  FFMA.FTZ R52, R33.reuse, R40, -R52 ;  /* 0x0000002821347223 */ /* 0x040fe20000010834 */
[-C--:B------:R-:W-:Y:S01]  /*9dc0*/  FMUL.FTZ R40, R42, R41.reuse ;  /* 0x000000292a287220 */ /* 0x080fe20000410000 */
[----:B------:R-:W-:Y:S01]  /*9dd0*/  LOP3.LUT R142, R142, 0xffff0000, RZ, 0xc0, !PT ;  /* 0xffff00008e8e7812 */ /* 0x000fe200078ec0ff */
[----:B------:R-:W-:Y:S01]  /*9de0*/  FMUL.FTZ R42, R42, R32 ;  /* 0x000000202a2a7220 */ /* 0x000fe20000410000 */
[----:B------:R-:W-:Y:S01]  /*9df0*/  FFMA.FTZ R47, R33, R44, R54 ;  /* 0x0000002c212f7223 */ /* 0x000fe20000010036 */
[----:B------:R-:W-:Y:S01]  /*9e00*/  LOP3.LUT R12, R12, 0xffff0000, RZ, 0xc0, !PT ;  /* 0xffff00000c0c7812 */ /* 0x000fe200078ec0ff */
[C---:B------:R-:W-:Y:S02]  /*9e10*/  IMAD.U32 R35, R34.reuse, 0x10000, RZ ;  /* 0x0001000022237824 */ /* 0x040fe400078e00ff */
[----:B------:R-:W-:Y:S01]  /*9e20*/  FMUL.FTZ R45, R43, R146 ;  /* 0x000000922b2d7220 */ /* 0x000fe20000410000 */
[C---:B------:R-:W-:Y:S01]  /*9e30*/  FFMA.FTZ R33, R13.reuse, R32, -R40 ;  /* 0x000000200d217223 */ /* 0x040fe20000010828 */
[----:B------:R-:W-:Y:S01]  /*9e40*/  FFMA.FTZ R42, R13, R41, R42 ;  /* 0x000000290d2a7223 */ /* 0x000fe2000001002a */
[----:B------:R-:W-:Y:S01]  /*9e50*/  LOP3.LUT R34, R34, 0xffff0000, RZ, 0xc0, !PT ;  /* 0xffff000022227812 */ /* 0x000fe200078ec0ff */
[----:B------:R-:W-:Y:S01]  /*9e60*/  FMUL.FTZ R43, R43, R142 ;  /* 0x0000008e2b2b7220 */ /* 0x000fe20000410000 */
[C---:B------:R-:W-:Y:S01]  /*9e70*/  IMAD.U32 R32, R139.reuse, 0x10000, RZ ;  /* 0x000100008b207824 */ /* 0x040fe200078e00ff */
[C---:B------:R-:W-:Y:S01]  /*9e80*/  LOP3.LUT R13, R144.reuse, 0xffff0000, RZ, 0xc0, !PT ;  /* 0xffff0000900d7812 */ /* 0x040fe200078ec0ff */
[----:B------:R-:W-:Y:S01]  /*9e90*/  IMAD.U32 R40, R144, 0x10000, RZ ;  /* 0x0001000090287824 */ /* 0x000fe200078e00ff */
[----:B------:R-:W-:Y:S01]  /*9ea0*/  LOP3.LUT R139, R139, 0xffff0000, RZ, 0xc0, !PT ;  /* 0xffff00008b8b7812 */ /* 0x000fe200078ec0ff */
[----:B------:R-:W-:-:S02]  /*9eb0*/  IMAD.U32 R15, R14, 0x10000, RZ ;  /* 0x000100000e0f7824 */ /* 0x000fc400078e00ff */
[C---:B------:R-:W-:Y:S01]  /*9ec0*/  FFMA.FTZ R142, R12.reuse, R142, -R45 ;  /* 0x0000008e0c8e7223 */ /* 0x040fe2000001082d */
[----:B------:R-:W-:Y:S01]  /*9ed0*/  FFMA.FTZ R43, R12, R146, R43 ;  /* 0x000000920c2b7223 */ /* 0x000fe2000001002b */
[----:B------:R-:W-:Y:S01]  /*9ee0*/  LOP3.LUT R14, R14, 0xffff0000, RZ, 0xc0, !PT ;  /* 0xffff00000e0e7812 */ /* 0x000fe200078ec0ff */
        /* <DEDUP_REMOVED lines=13> */
[----:B------:R-:W-:Y:S01]  /*9fc0*/  F2FP.BF16.F32.PACK_AB R34, R34, R35 ;  /* 0x000000232222723e */ /* 0x000fe200000010ff */
[----:B------:R-:W-:Y:S01]  /*9fd0*/  IMAD.MOV.U32 R12, RZ, RZ, R142 ;  /* 0x000000ffff0c7224 */ /* 0x000fe200078e008e */
[----:B------:R-:W-:Y:S01]  /*9fe0*/  F2FP.BF16.F32.PACK_AB R13, R51, R50 ;  /* 0x00000032330d723e */ /* 0x000fe200000010ff */
[----:B------:R-:W-:Y:S01]  /*9ff0*/  IMAD.MOV.U32 R35, RZ, RZ, R46 ;  /* 0x000000ffff237224 */ /* 0x000fe200078e002e */
[----:B------:R-:W-:-:S02]  /*a000*/  F2FP.BF16.F32.PACK_AB R15, R52, R49 ;  /* 0x00000031340f723e */ /* 0x000fc400000010ff */
[----:B------:R-:W-:-:S07]  /*a010*/  F2FP.BF16.F32.PACK_AB R32, R43, R42 ;  /* 0x0000002a2b20723e */ /* 0x000fce00000010ff */
.L_x_540:
[----:B------:R-:W-:Y:S05]  /*a020*/  BSYNC B1 ;  /* 0x0000000000017941 */ /* 0x000fea0003800000 */
.L_x_539:
[----:B------:R-:W-:Y:S01]  /*a030*/  ISETP.GE.AND P3, PT, R11, R135, PT ;  /* 0x000000870b00720c */ /* 0x000fe20003f66270 */
[----:B------:R-:W-:Y:S02]  /*a040*/  ULDC.64 UR4, c[0x0][0x208] ;  /* 0x0000820000047ab9 */ /* 0x000fe40000000a00 */
[----:B0-----:R0:W-:Y:S10]  /*a050*/  ST.E.128 desc[UR4][R38.64], R12 ;  /* 0x0000000c26007985 */ /* 0x0011f4000c101d04 */
[----:B------:R-:W-:Y:S05]  /*a060*/  @P3 BRA `(.L_x_492) ;  /* 0x0000000400f83947 */ /* 0x000fea0003800000 */
[----:B------:R-:W-:Y:S01]  /*a070*/  IMAD.WIDE R36, R11, 0x2, R36 ;  /* 0x000000020b247825 */ /* 0x000fe200078e0224 */
[----:B------:R-:W-:-:S04]  /*a080*/  ULDC.64 UR4, c[0x0][0x208] ;  /* 0x0000820000047ab9 */ /* 0x000fc80000000a00 */
[----:B--2---:R2:W-:Y:S01]  /*a090*/  ST.E.128 desc[UR4][R36.64], R32 ;  /* 0x0000002024007985 */ /* 0x0045e2000c101d04 */
[----:B------:R-:W-:Y:S05]  /*a0a0*/  BRA `(.L_x_492) ;  /* 0x0000000400e87947 */ /* 0x000fea0003800000 */
.L_x_446:
[----:B------:R-:W-:-:S04]  /*a0b0*/  ULOP3.LUT UR4, UR60, 0x1, URZ, 0xfc, !UPT ;  /* 0x000000013c047892 */ /* 0x000fc8000f8efc3f */
[----:B------:R-:W-:-:S06]  /*a0c0*/  UISETP.NE.AND UP0, UPT, UR4, 0x3, UPT ;  /* 0x000000030400788c */ /* 0x000fcc000bf05270 */
[----:B------:R-:W-:-:S13]  /*a0d0*/  PLOP3.LUT P0, PT, PT, PT, UP0, 0x80, 0x0 ;  /* 0x000000000000781c */ /* 0x000fda0003f0f008 */
[----:B------:R-:W-:Y:S05]  /*a0e0*/  @!P0 BRA `(.L_x_541) ;  /* 0x0000000000048947 */ /* 0x000fea0003800000 */
[----:B------:R-:W-:Y:S01]  /*a0f0*/  BPT.TRAP 0x1 ;  /* 0x000000040000795c */ /* 0x000fe20000300000 */
.L_x_541:
[----:B------:R-:W-:Y:S01]  /*a100*/  IMAD R89, R212, 0x8, R22 ;  /* 0x00000008d4597824 */ /* 0x000fe200078e0216 */
[----:B------:R-:W-:Y:S01]  /*a110*/  SHF.L.U32 R90, R224, 0x1f, RZ ;  /* 0x0000001fe05a7819 */ /* 0x000fe200000006ff */
[----:B------:R-:W-:Y:S01]  /*a120*/  BSSY B1, `(.L_x_542) ;  /* 0x0000004000017945 */ /* 0x000fe20003800000 */
[----:B------:R-:W-:Y:S02]  /*a130*/  SHF.R.S32.HI R86, RZ, 0x1f, R84 ;  /* 0x0000001fff567819 */ /* 0x000fe40000011454 */
[----:B------:R-:W0:Y:S02]  /*a140*/  SYNCS.PHASECHK.TRANS64.TRYWAIT P3, [R89+URZ+0x38890], R90 ;  /* 0x0388905a590075a7 */ /* 0x000e24000806017f */
[----:B0-----:R-:W-:Y:S05]  /*a150*/  @!P3 BRA `(.L_x_543) ;  /* 0x000001dc0064b947 */ /* 0x001fea0003800000 */
.L_x_831:
[----:B------:R-:W-:Y:S05]  /*a160*/  BSYNC B1 ;  /* 0x0000000000017941 */ /* 0x000fea0003800000 */
.L_x_542:
[----:B------:R-:W-:Y:S01]  /*a170*/  ULDC.64 UR4, c[0x0][0x300] ;  /* 0x0000c00000047ab9 */ /* 0x000fe20000000a00 */
[----:B-----5:R-:W-:Y:S01]  /*a180*/  SHF.R.S32.HI R87, RZ, 0x1f, R31 ;  /* 0x0000001fff577819 */ /* 0x020fe2000001141f */
[----:B------:R-:W-:Y:S02]  /*a190*/  IMAD R11, R86, UR4, RZ ;  /* 0x00000004560b7c24 */ /* 0x000fe4000f8e02ff */
[----:B------:R-:W-:-:S04]  /*a1a0*/  IMAD.WIDE.U32 R12, R84, UR4, RZ ;  /* 0x00000004540c7c25 */ /* 0x000fc8000f8e00ff */
[----:B------:R-:W-:Y:S01]  /*a1b0*/  IMAD R11, R84, UR5, R11 ;  /* 0x00000005540b7c24 */ /* 0x000fe2000f8e020b */
[----:B------:R-:W-:Y:S01]  /*a1c0*/  ULDC.64 UR4, c[0x0][0x310] ;  /* 0x0000c40000047ab9 */ /* 0x000fe20000000a00 */
[----:B------:R-:W-:Y:S02]  /*a1d0*/  IMAD R88, R2, -0x50, R24 ;  /* 0xffffffb002587824 */ /* 0x000fe400078e0218 */
[----:B------:R-:W-:Y:S02]  /*a1e0*/  IMAD R14, R87, UR4, RZ ;  /* 0x00000004570e7c24 */ /* 0x000fe4000f8e02ff */
[----:B------:R-:W-:Y:S01]  /*a1f0*/  IMAD.IADD R13, R13, 0x1, R11 ;  /* 0x000000010d0d7824 */ /* 0x000fe200078e020b */
[----:B------:R-:W-:Y:S01]  /*a200*/  VIMNMX R88, R88, 0x50, PT ;  /* 0x0000005058587848 */ /* 0x000fe20003fe0100 */
[C---:B------:R-:W-:Y:S02]  /*a210*/  IMAD R11, R31.reuse, UR5, R14 ;  /* 0x000000051f0b7c24 */ /* 0x040fe4000f8e020e */
[----:B------:R-:W-:Y:S01]  /*a220*/  IMAD.WIDE.U32 R12, R31, UR4, R12 ;  /* 0x000000041f0c7c25 */ /* 0x000fe2000f8e000c */
[----:B------:R-:W-:-:S03]  /*a230*/  ULDC.64 UR4, c[0x0][0x308] ;  /* 0x0000c20000047ab9 */ /* 0x000fc60000000a00 */
[----:B------:R-:W-:Y:S02]  /*a240*/  IMAD R15, R0, UR4, RZ ;  /* 0x00000004000f7c24 */ /* 0x000fe4000f8e02ff */
[----:B------:R-:W-:Y:S02]  /*a250*/  IMAD.IADD R13, R13, 0x1, R11 ;  /* 0x000000010d0d7824 */ /* 0x000fe400078e020b */
[C---:B------:R-:W-:Y:S02]  /*a260*/  IMAD R15, R30.reuse, UR5, R15 ;  /* 0x000000051e0f7c24 */ /* 0x040fe4000f8e020f */
[----:B------:R-:W-:Y:S01]  /*a270*/  IMAD.WIDE.U32 R12, R30, UR4, R12 ;  /* 0x000000041e0c7c25 */ /* 0x000fe2000f8e000c */
[----:B------:R-:W-:-:S03]  /*a280*/  ULDC.64 UR4, c[0x0][0x2e8] ;  /* 0x0000ba0000047ab9 */ /* 0x000fc60000000a00 */
[----:B------:R-:W-:Y:S01]  /*a290*/  IMAD.IADD R15, R13, 0x1, R15 ;  /* 0x000000010d0f7824 */ /* 0x000fe200078e020f */
[----:B------:R-:W-:Y:S01]  /*a2a0*/  LEA R40, P3, R12, UR4, 0x1 ;  /* 0x000000040c287c11 */ /* 0x000fe2000f8608ff */
[----:B------:R-:W-:Y:S01]  /*a2b0*/  IMAD.IADD R42, R88, 0x1, -R219 ;  /* 0x00000001582a7824 */ /* 0x000fe200078e0adb */
[----:B------:R-:W-:Y:S02]  /*a2c0*/  UMOV UR4, 0xffffffff ;  /* 0xffffffff00047882 */ /* 0x000fe40000000000 */
[----:B------:R-:W-:Y:S02]  /*a2d0*/  LEA.HI.X R41, R12, UR5, R15, 0x1, P3 ;  /* 0x000000050c297c11 */ /* 0x000fe400098f0c0f */
[----:B------:R-:W-:Y:S01]  /*a2e0*/  ISETP.GE.AND P3, PT, R42, 0x1, PT ;  /* 0x000000012a00780c */ /* 0x000fe20003f66270 */
[----:B------:R-:W-:-:S12]  /*a2f0*/  BRA.DIV UR4, `(.L_x_544) ;  /* 0x000001de04107947 */ /* 0x000fd8000b800000 */
[----:B------:R1:W2:Y:S04]  /*a300*/  SHFL.IDX PT, R33, R41, RZ, 0x181f ;  /* 0x00181fff29217589 */ /* 0x0002a800000e0000 */
[----:B------:R1:W3:Y:S02]  /*a310*/  SHFL.IDX PT, R32, R40, RZ, 0x181f ;  /* 0x00181fff28207589 */ /* 0x0002e400000e0000 */
.L_x_835:
[----:B------:R-:W-:Y:S04]  /*a320*/  BSSY B1, `(.L_x_545) ;  /* 0x0000018000017945 */ /* 0x000fe80003800000 */
[----:B------:R-:W-:Y:S05]  /*a330*/  @!P3 BRA `(.L_x_546) ;  /* 0x000000000058b947 */ /* 0x000fea0003800000 */
[----:B------:R-:W-:Y:S01]  /*a340*/  ULDC UR4, c[0x0][0x2f4] ;  /* 0x0000bd0000047ab9 */ /* 0x000fe20000000800 */
[----:B------:R-:W-:Y:S01]  /*a350*/  ULDC.64 UR6, c[0x0][0x208] ;  /* 0x0000820000067ab9 */ /* 0x000fe20000000a00 */
[----:B------:R-:W-:Y:S02]  /*a360*/  ISETP.GE.AND P4, PT, R16, UR4, PT ;  /* 0x0000000410007c0c */ /* 0x000fe4000bf86270 */
[----:B------:R-:W-:-:S11]  /*a370*/  ISETP.GE.AND P3, PT, R213, UR4, PT ;  /* 0x00000004d5007c0c */ /* 0x000fd6000bf66270 */
[----:B------:R-:W4:Y:S01]  /*a380*/  @!P4 LDS.128 R12, [R85+0x24400] ;  /* 0x02440000550cc984 */ /* 0x000f220000000c00 */
[----:B---3--:R-:W-:-:S04]  /*a390*/  @!P4 LEA R34, P5, R16, R32, 0x1 ;  /* 0x000000201022c211 */ /* 0x008fc800078a08ff */
[----:B--2---:R-:W-:Y:S02]  /*a3a0*/  @!P4 LEA.HI.X R35, R16, R33, R17, 0x1, P5 ;  /* 0x000000211023c211 */ /* 0x004fe400028f0c11 */
[----:B------:R-:W-:-:S04]  /*a3b0*/  @!P3 LEA R36, P5, R23, R32, 0x1 ;  /* 0x000000201724b211 */ /* 0x000fc800078a08ff */
[----:B------:R-:W-:Y:S01]  /*a3c0*/  @!P3 LEA.HI.X R37, R23, R33, R216, 0x1, P5 ;  /* 0x000000211725b211 */ /* 0x000fe200028f0cd8 */
[----:B----4-:R-:W-:Y:S01]  /*a3d0*/  @!P4 ST.E.128 desc[UR6][R34.64], R12 ;  /* 0x0000000c2200c985 */ /* 0x010fe2000c101d06 */
[----:B------:R-:W-:-:S03]  /*a3e0*/  ISETP.GE.AND P4, PT, R18, UR4, PT ;  /* 0x0000000412007c0c */ /* 0x000fc6000bf86270 */
[----:B------:R-:W2:Y:S10]  /*a3f0*/  @!P3 LDS.128 R12, [R85+0x26c00] ;  /* 0x026c0000550cb984 */ /* 0x000eb40000000c00 */
[----:B------:R-:W-:-:S04]  /*a400*/  @!P4 LEA R38, P5, R18, R32, 0x1 ;  /* 0x000000201226c211 */ /* 0x000fc800078a08ff */
[----:B------:R-:W-:Y:S01]  /*a410*/  @!P4 LEA.HI.X R39, R18, R33, R218, 0x1, P5 ;  /* 0x000000211227c211 */ /* 0x000fe200028f0cda */
[----:B--2---:R-:W-:Y:S01]  /*a420*/  @!P3 ST.E.128 desc[UR6][R36.64], R12 ;  /* 0x0000000c2400b985 */ /* 0x004fe2000c101d06 */
[----:B------:R-:W-:-:S03]  /*a430*/  ISETP.GE.AND P3, PT, R19, UR4, PT ;  /* 0x0000000413007c0c */ /* 0x000fc6000bf66270 */
[----:B------:R-:W2:Y:S04]  /*a440*/  @!P4 LDS.128 R12, [R85+0x29400] ;  /* 0x02940000550cc984 */ /* 0x000ea80000000c00 */
[----:B--2---:R-:W-:Y:S06]  /*a450*/  @!P4 ST.E.128 desc[UR6][R38.64], R12 ;  /* 0x0000000c2600c985 */ /* 0x004fec000c101d06 */
[C---:B------:R-:W-:Y:S01]  /*a460*/  @!P3 LEA R32, P4, R19.reuse, R32, 0x1 ;  /* 0x000000201320b211 */ /* 0x040fe200078808ff */
[----:B------:R-:W2:Y:S03]  /*a470*/  @!P3 LDS.128 R12, [R85+0x2bc00] ;  /* 0x02bc0000550cb984 */ /* 0x000ea60000000c00 */
[----:B------:R-:W-:-:S05]  /*a480*/  @!P3 LEA.HI.X R33, R19, R33, R217, 0x1, P4 ;  /* 0x000000211321b211 */ /* 0x000fca00020f0cd9 */
[----:B--2---:R4:W-:Y:S04]  /*a490*/  @!P3 ST.E.128 desc[UR6][R32.64], R12 ;  /* 0x0000000c2000b985 */ /* 0x0049e8000c101d06 */
.L_x_546:
[----:B------:R-:W-:Y:S05]  /*a4a0*/  BSYNC B1 ;  /* 0x0000000000017941 */ /* 0x000fea0003800000 */
.L_x_545:
[----:B------:R-:W-:-:S03]  /*a4b0*/  UMOV UR4, 0xffffffff ;  /* 0xffffffff00047882 */ /* 0x000fc60000000000 */
[----:B------:R-:W-:Y:S05]  /*a4c0*/  BRA.DIV UR4, `(.L_x_547) ;  /* 0x000001da04e87947 */ /* 0x000fea000b800000 */
[----:B--2-4-:R2:W4:Y:S04]  /*a4d0*/  SHFL.IDX PT, R33, R41, 0x1, 0x181f ;  /* 0x00381f0029217f89 */ /* 0x01452800000e0000 */
[----:B---3--:R2:W3:Y:S02]  /*a4e0*/  SHFL.IDX PT, R32, R40, 0x1, 0x181f ;  /* 0x00381f0028207f89 */ /* 0x0084e400000e0000 */
.L_x_839:
[----:B------:R-:W-:Y:S01]  /*a4f0*/  ISETP.GE.AND P3, PT, R42, 0x21, PT ;  /* 0x000000212a00780c */ /* 0x000fe20003f66270 */
[----:B------:R-:W-:-:S12]  /*a500*/  BSSY B1, `(.L_x_548) ;  /* 0x0000018000017945 */ /* 0x000fd80003800000 */
[----:B------:R-:W-:Y:S05]  /*a510*/  @!P3 BRA `(.L_x_549) ;  /* 0x000000000058b947 */ /* 0x000fea0003800000 */
[----:B------:R-:W-:Y:S01]  /*a520*/  ULDC UR4, c[0x0][0x2f4] ;  /* 0x0000bd0000047ab9 */ /* 0x000fe20000000800 */
[----:B------:R-:W-:Y:S01]  /*a530*/  ULDC.64 UR6, c[0x0][0x208] ;  /* 0x0000820000067ab9 */ /* 0x000fe20000000a00 */
[----:B------:R-:W-:Y:S02]  /*a540*/  ISETP.GE.AND P5, PT, R16, UR4, PT ;  /* 0x0000000410007c0c */ /* 0x000fe4000bfa6270 */
[----:B------:R-:W-:-:S11]  /*a550*/  ISETP.GE.AND P4, PT, R213, UR4, PT ;  /* 0x00000004d5007c0c */ /* 0x000fd6000bf86270 */
[----:B------:R-:W5:Y:S01]  /*a560*/  @!P5 LDS.128 R12, [R85+0x25400] ;  /* 0x02540000550cd984 */ /* 0x000f620000000c00 */
[----:B---3--:R-:W-:-:S04]  /*a570*/  @!P5 LEA R34, P3, R16, R32, 0x1 ;  /* 0x000000201022d211 */ /* 0x008fc800078608ff */
[----:B----4-:R-:W-:Y:S02]  /*a580*/  @!P5 LEA.HI.X R35, R16, R33, R17, 0x1, P3 ;  /* 0x000000211023d211 */ /* 0x010fe400018f0c11 */
[----:B------:R-:W-:-:S03]  /*a590*/  ISETP.GE.AND P3, PT, R18, UR4, PT ;  /* 0x0000000412007c0c */ /* 0x000fc6000bf66270 */
[----:B-----5:R-:W-:Y:S01]  /*a5a0*/  @!P5 ST.E.128 desc[UR6][R34.64], R12 ;  /* 0x0000000c2200d985 */ /* 0x020fe2000c101d06 */
[----:B------:R-:W-:-:S03]  /*a5b0*/  @!P4 LEA R36, P5, R23, R32, 0x1 ;  /* 0x000000201724c211 */ /* 0x000fc600078a08ff */
[----:B------:R-:W3:Y:S01]  /*a5c0*/  @!P4 LDS.128 R12, [R85+0x27c00] ;  /* 0x027c0000550cc984 */ /* 0x000ee20000000c00 */
[----:B------:R-:W-:-:S05]  /*a5d0*/  @!P4 LEA.HI.X R37, R23, R33, R216, 0x1, P5 ;  /* 0x000000211725c211 */ /* 0x000fca00028f0cd8 */
[----:B------:R-:W-:-:S04]  /*a5e0*/  @!P3 LEA R38, P5, R18, R32, 0x1 ;  /* 0x000000201226b211 */ /* 0x000fc800078a08ff */
[----:B------:R-:W-:Y:S01]  /*a5f0*/  @!P3 LEA.HI.X R39, R18, R33, R218, 0x1, P5 ;  /* 0x000000211227b211 */ /* 0x000fe200028f0cda */
[----:B---3--:R-:W-:Y:S01]  /*a600*/  @!P4 ST.E.128 desc[UR6][R36.64], R12 ;  /* 0x0000000c2400c985 */ /* 0x008fe2000c101d06 */
[----:B------:R-:W-:-:S03]  /*a610*/  ISETP.GE.AND P4, PT, R19, UR4, PT ;  /* 0x0000000413007c0c */ /* 0x000fc6000bf86270 */
[----:B------:R-:W3:Y:S04]  /*a620*/  @!P3 LDS.128 R12, [R85+0x2a400] ;  /* 0x02a40000550cb984 */ /* 0x000ee80000000c00 */
[----:B---3--:R-:W-:Y:S06]  /*a630*/  @!P3 ST.E.128 desc[UR6][R38.64], R12 ;  /* 0x0000000c2600b985 */ /* 0x008fec000c101d06 */
[C---:B------:R-:W-:Y:S01]  /*a640*/  @!P4 LEA R32, P3, R19.reuse, R32, 0x1 ;  /* 0x000000201320c211 */ /* 0x040fe200078608ff */
[----:B------:R-:W3:Y:S03]  /*a650*/  @!P4 LDS.128 R12, [R85+0x2cc00] ;  /* 0x02cc0000550cc984 */ /* 0x000ee60000000c00 */
[----:B------:R-:W-:-:S05]  /*a660*/  @!P4 LEA.HI.X R33, R19, R33, R217, 0x1, P3 ;  /* 0x000000211321c211 */ /* 0x000fca00018f0cd9 */
[----:B---3--:R3:W-:Y:S04]  /*a670*/  @!P4 ST.E.128 desc[UR6][R32.64], R12 ;  /* 0x0000000c2000c985 */ /* 0x0087e8000c101d06 */
.L_x_549:
[----:B------:R-:W-:Y:S05]  /*a680*/  BSYNC B1 ;  /* 0x0000000000017941 */ /* 0x000fea0003800000 */
.L_x_548:
[----:B------:R-:W-:-:S03]  /*a690*/  UMOV UR4, 0xffffffff ;  /* 0xffffffff00047882 */ /* 0x000fc60000000000 */
[----:B------:R-:W-:Y:S05]  /*a6a0*/  BRA.DIV UR4, `(.L_x_550) ;  /* 0x000001da04bc7947 */ /* 0x000fea000b800000 */
[----:B---34-:R3:W4:Y:S04]  /*a6b0*/  SHFL.IDX PT, R33, R41, 0x2, 0x181f ;  /* 0x00581f0029217f89 */ /* 0x01872800000e0000 */
[----:B------:R3:W0:Y:S02]  /*a6c0*/  SHFL.IDX PT, R32, R40, 0x2, 0x181f ;  /* 0x00581f0028207f89 */ /* 0x00062400000e0000 */
.L_x_843:
[----:B------:R-:W-:-:S13]  /*a6d0*/  ISETP.GE.AND P3, PT, R42, 0x41, PT ;  /* 0x000000412a00780c */ /* 0x000fda0003f66270 */
[----:B------:R-:W-:Y:S05]  /*a6e0*/  @!P3 BRA `(.L_x_492) ;  /* 0x000000000058b947 */ /* 0x000fea0003800000 */
[----:B------:R-:W-:Y:S01]  /*a6f0*/  ULDC UR4, c[0x0][0x2f4] ;  /* 0x0000bd0000047ab9 */ /* 0x000fe20000000800 */
[----:B------:R-:W-:Y:S01]  /*a700*/  ULDC.64 UR6, c[0x0][0x208] ;  /* 0x0000820000067ab9 */ /* 0x000fe20000000a00 */
[----:B------:R-:W-:Y:S02]  /*a710*/  ISETP.GE.AND P5, PT, R16, UR4, PT ;  /* 0x0000000410007c0c */ /* 0x000fe4000bfa6270 */
[----:B------:R-:W-:-:S11]  /*a720*/  ISETP.GE.AND P4, PT, R213, UR4, PT ;  /* 0x00000004d5007c0c */ /* 0x000fd6000bf86270 */
[----:B------:R-:W5:Y:S01]  /*a730*/  @!P5 LDS.128 R12, [R85+0x26400] ;  /* 0x02640000550cd984 */ /* 0x000f620000000c00 */
[----:B0-----:R-:W-:-:S04]  /*a740*/  @!P5 LEA R34, P3, R16, R32, 0x1 ;  /* 0x000000201022d211 */ /* 0x001fc800078608ff */
[----:B----4-:R-:W-:Y:S02]  /*a750*/  @!P5 LEA.HI.X R35, R16, R33, R17, 0x1, P3 ;  /* 0x000000211023d211 */ /* 0x010fe400018f0c11 */
[----:B------:R-:W-:-:S03]  /*a760*/  ISETP.GE.AND P3, PT, R18, UR4, PT ;  /* 0x0000000412007c0c */ /* 0x000fc6000bf66270 */
[----:B-----5:R-:W-:Y:S01]  /*a770*/  @!P5 ST.E.128 desc[UR6][R34.64], R12 ;  /* 0x0000000c2200d985 */ /* 0x020fe2000c101d06 */
[----:B------:R-:W-:-:S03]  /*a780*/  @!P4 LEA R36, P5, R23, R32, 0x1 ;  /* 0x000000201724c211 */ /* 0x000fc600078a08ff */
[----:B------:R-:W0:Y:S01]  /*a790*/  @!P4 LDS.128 R12, [R85+0x28c00] ;  /* 0x028c0000550cc984 */ /* 0x000e220000000c00 */
[----:B------:R-:W-:-:S05]  /*a7a0*/  @!P4 LEA.HI.X R37, R23, R33, R216, 0x1, P5 ;  /* 0x000000211725c211 */ /* 0x000fca00028f0cd8 */
[----:B------:R-:W-:-:S04]  /*a7b0*/  @!P3 LEA R38, P5, R18, R32, 0x1 ;  /* 0x000000201226b211 */ /* 0x000fc800078a08ff */
[----:B------:R-:W-:Y:S01]  /*a7c0*/  @!P3 LEA.HI.X R39, R18, R33, R218, 0x1, P5 ;  /* 0x000000211227b211 */ /* 0x000fe200028f0cda */
[----:B0-----:R-:W-:Y:S01]  /*a7d0*/  @!P4 ST.E.128 desc[UR6][R36.64], R12 ;  /* 0x0000000c2400c985 */ /* 0x001fe2000c101d06 */
[----:B------:R-:W-:-:S03]  /*a7e0*/  ISETP.GE.AND P4, PT, R19, UR4, PT ;  /* 0x0000000413007c0c */ /* 0x000fc6000bf86270 */
[----:B------:R-:W0:Y:S04]  /*a7f0*/  @!P3 LDS.128 R12, [R85+0x2b400] ;  /* 0x02b40000550cb984 */ /* 0x000e280000000c00 */
[----:B0-----:R-:W-:Y:S06]  /*a800*/  @!P3 ST.E.128 desc[UR6][R38.64], R12 ;  /* 0x0000000c2600b985 */ /* 0x001fec000c101d06 */
[C---:B------:R-:W-:Y:S01]  /*a810*/  @!P4 LEA R32, P3, R19.reuse, R32, 0x1 ;  /* 0x000000201320c211 */ /* 0x040fe200078608ff */
[----:B------:R-:W0:Y:S03]  /*a820*/  @!P4 LDS.128 R12, [R85+0x2dc00] ;  /* 0x02dc0000550cc984 */ /* 0x000e260000000c00 */
[----:B------:R-:W-:-:S05]  /*a830*/  @!P4 LEA.HI.X R33, R19, R33, R217, 0x1, P3 ;  /* 0x000000211321c211 */ /* 0x000fca00018f0cd9 */
[----:B0-----:R0:W-:Y:S04]  /*a840*/  @!P4 ST.E.128 desc[UR6][R32.64], R12 ;  /* 0x0000000c2000c985 */ /* 0x0011e8000c101d06 */
.L_x_492:
[----:B------:R-:W-:Y:S05]  /*a850*/  BSYNC B0 ;  /* 0x0000000000007941 */ /* 0x000fea0003800000 */
.L_x_445:
[----:B0-----:R-:W0:Y:S01]  /*a860*/  S2R R11, SR_TID.X ;  /* 0x00000000000b7919 */ /* 0x001e220000002100 */
[----:B------:R-:W-:Y:S01]  /*a870*/  @!PT LDS RZ, [RZ] ;  /* 0x00000000fffff984 */ /* 0x000fe20000000800 */
[----:B------:R-:W-:Y:S01]  /*a880*/  @!PT LDS RZ, [RZ] ;  /* 0x00000000fffff984 */ /* 0x000fe20000000800 */
[----:B------:R-:W-:Y:S01]  /*a890*/  @!PT LDS RZ, [RZ] ;  /* 0x00000000fffff984 */ /* 0x000fe20000000800 */
[----:B------:R-:W-:Y:S01]  /*a8a0*/  @!PT LDS RZ, [RZ] ;  /* 0x00000000fffff984 */ /* 0x000fe20000000800 */
[----:B------:R5:W-:Y:S06]  /*a8b0*/  MEMBAR.ALL.CTA ;  /* 0x0000000000007992 */ /* 0x000bec0000008000 */
[----:B-----5:R-:W5:Y:S01]  /*a8c0*/  FENCE.VIEW.ASYNC.S ;  /* 0x00000000000073c6 */ /* 0x020f620000000000 */
[----:B------:R-:W-:Y:S05]  /*a8d0*/  WARPSYNC.ALL ;  /* 0x0000000000007948 */ /* 0x000fea0003800000 */
[----:B------:R-:W-:Y:S01]  /*a8e0*/  BSSY B0, `(.L_x_551) ;  /* 0x0000009000007945 */ /* 0x000fe20003800000 */
[----:B0-----:R-:W-:Y:S01]  /*a8f0*/  LOP3.LUT R11, R11, 0x7f, RZ, 0xc0, !PT ;  /* 0x0000007f0b0b7812 */ /* 0x001fe200078ec0ff */
[----:B-----5:R0:W-:Y:S03]  /*a900*/  BAR.SYNC.DEFER_BLOCKING R138, 0x80 ;  /* 0x0002008a0000751d */ /* 0x0201e60000010000 */
[----:B------:R-:W-:-:S13]  /*a910*/  ISETP.NE.AND P3, PT, R11, RZ, PT ;  /* 0x000000ff0b00720c */ /* 0x000fda0003f65270 */
[----:B------:R-:W-:-:S05]  /*a920*/  @!P3 VIADD R11, R89, 0x388a0 ;  /* 0x000388a0590bb836 */ /* 0x000fca0000000000 */
[----:B------:R-:W-:-:S04]  /*a930*/  @!P3 PRMT R11, RZ, 0x654, R11 ;  /* 0x00000654ff0bb816 */ /* 0x000fc8000000000b */
[----:B------:R0:W-:Y:S01]  /*a940*/  @!P3 SYNCS.ARRIVE.TRANS64.RED.A1T0 RZ, [R11+URZ], RZ ;  /* 0x000000ff0bffb9a7 */ /* 0x0001e2000810043f */
[----:B------:R-:W-:Y:S05]  /*a950*/  @!P0 BRA `(.L_x_552) ;  /* 0x0000000000048947 */ /* 0x000fea0003800000 */
[----:B------:R-:W-:Y:S01]  /*a960*/  BPT.TRAP 0x1 ;  /* 0x000000040000795c */ /* 0x000fe20000300000 */
.L_x_552:
[----:B------:R-:W-:Y:S05]  /*a970*/  BSYNC B0 ;  /* 0x0000000000007941 */ /* 0x000fea0003800000 */
.L_x_551:
[----:B------:R-:W5:Y:S01]  /*a980*/  SYNCS.PHASECHK.TRANS64.TRYWAIT P0, [R89+URZ+0x388b0], R90 ;  /* 0x0388b05a590075a7 */ /* 0x000f62000800017f */
[----:B------:R-:W-:Y:S01]  /*a990*/  ULDC UR61, c[0x0][0x2f4] ;  /* 0x0000bd00003d7ab9 */ /* 0x000fe20000000800 */
[----:B------:R-:W-:Y:S04]  /*a9a0*/  BSSY B0, `(.L_x_553) ;  /* 0x0000002000007945 */ /* 0x000fe80003800000 */
[----:B-----5:R-:W-:Y:S05]  /*a9b0*/  @!P0 BRA `(.L_x_554) ;  /* 0x000001d800448947 */ /* 0x020fea0003800000 */
.L_x_844:
[----:B------:R-:W-:Y:S05]  /*a9c0*/  BSYNC B0 ;  /* 0x0000000000007941 */ /* 0x000fea0003800000 */
.L_x_553:
[----:B------:R-:W-:Y:S01]  /*a9d0*/  ULDC.64 UR4, c[0x0][0x328] ;  /* 0x0000ca0000047ab9 */ /* 0x000fe20000000a00 */
[----:B------:R-:W-:Y:S01]  /*a9e0*/  IMAD.IADD R88, R88, 0x1, -R219 ;  /* 0x0000000158587824 */ /* 0x000fe200078e0adb */
[----:B------:R-:W-:Y:S01]  /*a9f0*/  BSSY B0, `(.L_x_555) ;  /* 0x000002c000007945 */ /* 0x000fe20003800000 */
[----:B0-----:R-:W-:Y:S02]  /*aa00*/  IMAD R11, R86, UR4, RZ ;  /* 0x00000004560b7c24 */ /* 0x001fe4000f8e02ff */
[----:B--2-4-:R-:W-:Y:S01]  /*aa10*/  IMAD.WIDE.U32 R12, R84, UR4, RZ ;  /* 0x00000004540c7c25 */ /* 0x014fe2000f8e00ff */
[C---:B------:R-:W-:Y:S02]  /*aa20*/  ISETP.GE.AND P4, PT, R88.reuse, 0x1, PT ;  /* 0x000000015800780c */ /* 0x040fe40003f86270 */
[----:B------:R-:W-:Y:S01]  /*aa30*/  ISETP.GE.AND P0, PT, R88, 0x21, PT ;  /* 0x000000215800780c */ /* 0x000fe20003f06270 */
[----:B------:R-:W-:Y:S01]  /*aa40*/  IMAD R11, R84, UR5, R11 ;  /* 0x00000005540b7c24 */ /* 0x000fe2000f8e020b */
[----:B------:R-:W-:-:S02]  /*aa50*/  ULDC.64 UR4, c[0x0][0x338] ;  /* 0x0000ce0000047ab9 */ /* 0x000fc40000000a00 */
[----:B------:R-:W-:Y:S02]  /*aa60*/  IMAD R14, R87, UR4, RZ ;  /* 0x00000004570e7c24 */ /* 0x000fe4000f8e02ff */
[----:B------:R-:W-:Y:S02]  /*aa70*/  IMAD.IADD R13, R13, 0x1, R11 ;  /* 0x000000010d0d7824 */ /* 0x000fe400078e020b */
[C---:B------:R-:W-:Y:S02]  /*aa80*/  IMAD R11, R31.reuse, UR5, R14 ;  /* 0x000000051f0b7c24 */ /* 0x040fe4000f8e020e */
[----:B------:R-:W-:Y:S01]  /*aa90*/  IMAD.WIDE.U32 R12, R31, UR4, R12 ;  /* 0x000000041f0c7c25 */ /* 0x000fe2000f8e000c */
[----:B------:R-:W-:-:S03]  /*aaa0*/  ULDC.64 UR4, c[0x0][0x330] ;  /* 0x0000cc0000047ab9 */ /* 0x000fc60000000a00 */
[----:B------:R-:W-:Y:S02]  /*aab0*/  IMAD R15, R0, UR4, RZ ;  /* 0x00000004000f7c24 */ /* 0x000fe4000f8e02ff */
[----:B------:R-:W-:Y:S02]  /*aac0*/  IMAD.IADD R13, R13, 0x1, R11 ;  /* 0x000000010d0d7824 */ /* 0x000fe400078e020b */
[C---:B------:R-:W-:Y:S02]  /*aad0*/  IMAD R11, R30.reuse, UR5, R15 ;  /* 0x000000051e0b7c24 */ /* 0x040fe4000f8e020f */
[----:B------:R-:W-:Y:S01]  /*aae0*/  IMAD.WIDE.U32 R12, R30, UR4, R12 ;  /* 0x000000041e0c7c25 */ /* 0x000fe2000f8e000c */
[----:B------:R-:W-:-:S04]  /*aaf0*/  ULDC.64 UR4, c[0x0][0x318] ;  /* 0x0000c60000047ab9 */ /* 0x000fc80000000a00 */
[----:B------:R-:W-:Y:S02]  /*ab00*/  IADD3 R11, R13, R11, RZ ;  /* 0x0000000b0d0b7210 */ /* 0x000fe40007ffe0ff */
[----:B------:R-:W-:-:S04]  /*ab10*/  LEA R31, P5, R12, UR4, 0x1 ;  /* 0x000000040c1f7c11 */ /* 0x000fc8000f8a08ff */
[----:B------:R-:W-:Y:S01]  /*ab20*/  LEA.HI.X R11, R12, UR5, R11, 0x1, P5 ;  /* 0x000000050c0b7c11 */ /* 0x000fe2000a8f0c0b */
[----:B------:R0:W2:Y:S04]  /*ab30*/  SHFL.IDX PT, R38, R31, RZ, 0x181f ;  /* 0x00181fff1f267589 */ /* 0x0000a800000e0000 */
[----:B------:R0:W4:Y:S01]  /*ab40*/  SHFL.IDX PT, R39, R11, RZ, 0x181f ;  /* 0x00181fff0b277589 */ /* 0x00012200000e0000 */
[----:B------:R-:W-:Y:S05]  /*ab50*/  @!P4 BRA `(.L_x_556) ;  /* 0x000000000054c947 */ /* 0x000fea0003800000 */
[----:B------:R-:W-:Y:S01]  /*ab60*/  ISETP.GE.AND P5, PT, R16, UR61, PT ;  /* 0x0000003d10007c0c */ /* 0x000fe2000bfa6270 */
[----:B------:R-:W-:-:S12]  /*ab70*/  ULDC.64 UR4, c[0x0][0x208] ;  /* 0x0000820000047ab9 */ /* 0x000fd80000000a00 */
[----:B------:R-:W5:Y:S01]  /*ab80*/  @!P5 LDS.128 R12, [R85+0x400] ;  /* 0x00040000550cd984 */ /* 0x000f620000000c00 */
[----:B--2---:R-:W-:-:S04]  /*ab90*/  @!P5 LEA R32, P4, R16, R38, 0x1 ;  /* 0x000000261020d211 */ /* 0x004fc800078808ff */
[----:B----4-:R-:W-:Y:S02]  /*aba0*/  @!P5 LEA.HI.X R33, R16, R39, R17, 0x1, P4 ;  /* 0x000000271021d211 */ /* 0x010fe400020f0c11 */
[----:B------:R-:W-:-:S03]  /*abb0*/  ISETP.GE.AND P4, PT, R213, UR61, PT ;  /* 0x0000003dd5007c0c */ /* 0x000fc6000bf86270 */
[----:B-----5:R-:W-:Y:S10]  /*abc0*/  @!P5 ST.E.128 desc[UR4][R32.64], R12 ;  /* 0x0000000c2000d985 */ /* 0x020ff4000c101d04 */
[C---:B------:R-:W-:Y:S01]  /*abd0*/  @!P4 LEA R34, P5, R23.reuse, R38, 0x1 ;  /* 0x000000261722c211 */ /* 0x040fe200078a08ff */
[----:B------:R-:W2:Y:S03]  /*abe0*/  @!P4 LDS.128 R12, [R85+0x2c00] ;  /* 0x002c0000550cc984 */ /* 0x000ea60000000c00 */
[----:B------:R-:W-:-:S02]  /*abf0*/  @!P4 LEA.HI.X R35, R23, R39, R216, 0x1, P5 ;  /* 0x000000271723c211 */ /* 0x000fc400028f0cd8 */
[----:B------:R-:W-:-:S03]  /*ac00*/  ISETP.GE.AND P5, PT, R18, UR61, PT ;  /* 0x0000003d12007c0c */ /* 0x000fc6000bfa6270 */
[----:B--2---:R-:W-:Y:S10]  /*ac10*/  @!P4 ST.E.128 desc[UR4][R34.64], R12 ;  /* 0x0000000c2200c985 */ /* 0x004ff4000c101d04 */
[C---:B------:R-:W-:Y:S01]  /*ac20*/  @!P5 LEA R36, P4, R18.reuse, R38, 0x1 ;  /* 0x000000261224d211 */ /* 0x040fe200078808ff */
[----:B------:R-:W2:Y:S03]  /*ac30*/  @!P5 LDS.128 R12, [R85+0x5400] ;  /* 0x00540000550cd984 */ /* 0x000ea60000000c00 */
[----:B------:R-:W-:-:S02]  /*ac40*/  @!P5 LEA.HI.X R37, R18, R39, R218, 0x1, P4 ;  /* 0x000000271225d211 */ /* 0x000fc400020f0cda */
[----:B------:R-:W-:-:S03]  /*ac50*/  ISETP.GE.AND P4, PT, R19, UR61, PT ;  /* 0x0000003d13007c0c */ /* 0x000fc6000bf86270 */
[----:B--2---:R-:W-:Y:S10]  /*ac60*/  @!P5 ST.E.128 desc[UR4][R36.64], R12 ;  /* 0x0000000c2400d985 */ /* 0x004ff4000c101d04 */
[C---:B------:R-:W-:Y:S01]  /*ac70*/  @!P4 LEA R32, P5, R19.reuse, R38, 0x1 ;  /* 0x000000261320c211 */ /* 0x040fe200078a08ff */
[----:B------:R-:W2:Y:S03]  /*ac80*/  @!P4 LDS.128 R12, [R85+0x7c00] ;  /* 0x007c0000550cc984 */ /* 0x000ea60000000c00 */
[----:B------:R-:W-:-:S05]  /*ac90*/  @!P4 LEA.HI.X R33, R19, R39, R217, 0x1, P5 ;  /* 0x000000271321c211 */ /* 0x000fca00028f0cd9 */
[----:B--2---:R2:W-:Y:S04]  /*aca0*/  @!P4 ST.E.128 desc[UR4][R32.64], R12 ;  /* 0x0000000c2000c985 */ /* 0x0045e8000c101d04 */
.L_x_556:
[----:B------:R-:W-:Y:S05]  /*acb0*/  BSYNC B0 ;  /* 0x0000000000007941 */ /* 0x000fea0003800000 */
.L_x_555:
[----:B----4-:R4:W0:Y:S01]  /*acc0*/  SHFL.IDX PT, R39, R11, 0x1, 0x181f ;  /* 0x00381f000b277f89 */ /* 0x01082200000e0000 */
[----:B------:R-:W-:Y:S03]  /*acd0*/  BSSY B0, `(.L_x_557) ;  /* 0x0000018000007945 */ /* 0x000fe60003800000 */
[----:B--2---:R4:W2:Y:S01]  /*ace0*/  SHFL.IDX PT, R38, R31, 0x1, 0x181f ;  /* 0x00381f001f267f89 */ /* 0x0048a200000e0000 */
[----:B------:R-:W-:Y:S05]  /*acf0*/  @!P0 BRA `(.L_x_558) ;  /* 0x0000000000548947 */ /* 0x000fea0003800000 */
[----:B------:R-:W-:Y:S01]  /*ad00*/  ISETP.GE.AND P5, PT, R16, UR61, PT ;  /* 0x0000003d10007c0c */ /* 0x000fe2000bfa6270 */
[----:B------:R-:W-:Y:S01]  /*ad10*/  ULDC.64 UR4, c[0x0][0x208] ;  /* 0x0000820000047ab9 */ /* 0x000fe20000000a00 */
[----:B------:R-:W-:-:S11]  /*ad20*/  ISETP.GE.AND P4, PT, R213, UR61, PT ;  /* 0x0000003dd5007c0c */ /* 0x000fd6000bf86270 */
[----:B------:R-:W5:Y:S01]  /*ad30*/  @!P5 LDS.128 R12, [R85+0x1400] ;  /* 0x00140000550cd984 */ /* 0x000f620000000c00 */
[----:B--2---:R-:W-:-:S04]  /*ad40*/  @!P5 LEA R32, P0, R16, R38, 0x1 ;  /* 0x000000261020d211 */ /* 0x004fc800078008ff */
[----:B0-----:R-:W-:Y:S02]  /*ad50*/  @!P5 LEA.HI.X R33, R16, R39, R17, 0x1, P0 ;  /* 0x000000271021d211 */ /* 0x001fe400000f0c11 */
        /* <DEDUP_REMOVED lines=15> */
.L_x_558:
[----:B------:R-:W-:Y:S05]  /*ae50*/  BSYNC B0 ;  /* 0x0000000000007941 */ /* 0x000fea0003800000 */
.L_x_557:
[----:B------:R-:W-:Y:S01]  /*ae60*/  ISETP.GE.AND P0, PT, R88, 0x41, PT ;  /* 0x000000415800780c */ /* 0x000fe20003f06270 */
[----:B0---4-:R-:W0:Y:S01]  /*ae70*/  SHFL.IDX PT, R11, R11, 0x2, 0x181f ;  /* 0x00581f000b0b7f89 */ /* 0x011e2200000e0000 */
[----:B------:R-:W-:Y:S03]  /*ae80*/  BSSY B0, `(.L_x_559) ;  /* 0x0000018000007945 */ /* 0x000fe60003800000 */
[----:B------:R-:W4:Y:S08]  /*ae90*/  SHFL.IDX PT, R31, R31, 0x2, 0x181f ;  /* 0x00581f001f1f7f89 */ /* 0x000f3000000e0000 */
[----:B------:R-:W-:Y:S05]  /*aea0*/  @!P0 BRA `(.L_x_560) ;  /* 0x0000000000548947 */ /* 0x000fea0003800000 */
[----:B------:R-:W-:Y:S01]  /*aeb0*/  ISETP.GE.AND P5, PT, R16, UR61, PT ;  /* 0x0000003d10007c0c */ /* 0x000fe2000bfa6270 */
[----:B------:R-:W-:Y:S01]  /*aec0*/  ULDC.64 UR4, c[0x0][0x208] ;  /* 0x0000820000047ab9 */ /* 0x000fe20000000a00 */
[----:B------:R-:W-:-:S11]  /*aed0*/  ISETP.GE.AND P4, PT, R213, UR61, PT ;  /* 0x0000003dd5007c0c */ /* 0x000fd6000bf86270 */
[----:B------:R-:W5:Y:S01]  /*aee0*/  @!P5 LDS.128 R12, [R85+0x2400] ;  /* 0x00240000550cd984 */ /* 0x000f620000000c00 */
[----:B----4-:R-:W-:-:S04]  /*aef0*/  @!P5 LEA R32, P0, R16, R31, 0x1 ;  /* 0x0000001f1020d211 */ /* 0x010fc800078008ff */
        /* <DEDUP_REMOVED lines=16> */
.L_x_560:
[----:B------:R-:W-:Y:S05]  /*b000*/  BSYNC B0 ;  /* 0x0000000000007941 */ /* 0x000fea0003800000 */
.L_x_559:
[----:B------:R-:W-:Y:S01]  /*b010*/  @!PT LDS RZ, [RZ] ;  /* 0x00000000fffff984 */ /* 0x000fe20000000800 */
[----:B------:R-:W-:Y:S01]  /*b020*/  @!PT LDS RZ, [RZ] ;  /* 0x00000000fffff984 */ /* 0x000fe20000000800 */
[----:B------:R-:W-:Y:S01]  /*b030*/  @!PT LDS RZ, [RZ] ;  /* 0x00000000fffff984 */ /* 0x000fe20000000800 */
[----:B------:R-:W-:Y:S01]  /*b040*/  @!PT LDS RZ, [RZ] ;  /* 0x00000000fffff984 */ /* 0x000fe20000000800 */
[----:B------:R5:W-:Y:S06]  /*b050*/  MEMBAR.ALL.CTA ;  /* 0x0000000000007992 */ /* 0x000bec0000008000 */
[----:B-----5:R-:W5:Y:S01]  /*b060*/  FENCE.VIEW.ASYNC.S ;  /* 0x00000000000073c6 */ /* 0x020f620000000000 */
[----:B-1----:R-:W-:Y:S01]  /*b070*/  @!P3 VIADD R89, R89, 0x388c0 ;  /* 0x000388c05959b836 */ /* 0x002fe20000000000 */
[----:B-----5:R1:W-:Y:S01]  /*b080*/  BAR.SYNC.DEFER_BLOCKING R138, 0x80 ;  /* 0x0002008a0000751d */ /* 0x0203e20000010000 */
[----:B------:R-:W-:Y:S01]  /*b090*/  ISETP.NE.AND P4, PT, R113, RZ, PT ;  /* 0x000000ff7100720c */ /* 0x000fe20003f85270 */
[----:B------:R-:W-:-:S02]  /*b0a0*/  VIADD R212, R212, 0x1 ;  /* 0x00000001d4d47836 */ /* 0x000fc40000000000 */
[----:B------:R-:W-:Y:S02]  /*b0b0*/  @!P3 PRMT R89, RZ, 0x654, R89 ;  /* 0x00000654ff59b816 */ /* 0x000fe40000000059 */
[----:B------:R-:W-:Y:S02]  /*b0c0*/  PLOP3.LUT P0, PT, PT, PT, PT, 0x8, 0x0 ;  /* 0x000000000000781c */ /* 0x000fe40003f0e170 */
[----:B------:R1:W-:Y:S01]  /*b0d0*/  @!P3 SYNCS.ARRIVE.TRANS64.RED.A1T0 RZ, [R89+URZ], RZ ;  /* 0x000000ff59ffb9a7 */ /* 0x0003e2000810043f */
[----:B------:R-:W-:-:S04]  /*b0e0*/  ISETP.NE.AND P3, PT, R212, 0x2, PT ;  /* 0x00000002d400780c */ /* 0x000fc80003f65270 */
[----:B0-----:R-:W-:Y:S02]  /*b0f0*/  SEL R11, RZ, 0x1, P3 ;  /* 0x00000001ff0b7807 */ /* 0x001fe40001800000 */
[----:B------:R-:W-:Y:S02]  /*b100*/  SEL R212, R212, RZ, P3 ;  /* 0x000000ffd4d47207 */ /* 0x000fe40001800000 */
[----:B------:R-:W-:Y:S01]  /*b110*/  LOP3.LUT R224, R224, R11, RZ, 0x3c, !PT ;  /* 0x0000000be0e07212 */ /* 0x000fe200078e3cff */
[----:B-1----:R-:W-:Y:S06]  /*b120*/  @P4 BRA `(.L_x_561) ;  /* 0xffffff6c00d84947 */ /* 0x002fec000383ffff */
.L_x_440:
[----:B------:R-:W-:Y:S01]  /*b130*/  BSSY B0, `(.L_x_562) ;  /* 0x000004a000007945 */ /* 0x000fe20003800000 */
[----:B------:R-:W-:Y:S02]  /*b140*/  ISETP.GE.AND P2, PT, R180, 0x1, PT ;  /* 0x00000001b400780c */ /* 0x000fe40003f46270 */
[----:B------:R-:W-:Y:S02]  /*b150*/  CS2R R2, SRZ ;  /* 0x0000000000027805 */ /* 0x000fe4000001ff00 */
[----:B------:R-:W-:Y:S01]  /*b160*/  PLOP3.LUT P1, PT, PT, PT, PT, 0x80, 0x0 ;  /* 0x000000000000781c */ /* 0x000fe20003f2f070 */
[----:B------:R-:W-:Y:S01]  /*b170*/  IMAD.MOV.U32 R0, RZ, RZ, RZ ;  /* 0x000000ffff007224 */ /* 0x000fe200078e00ff */
[----:B------:R-:W-:Y:S02]  /*b180*/  CS2R R150, SRZ ;  /* 0x0000000000967805 */ /* 0x000fe4000001ff00 */
[----:B------:R-:W-:Y:S02]  /*b190*/  CS2R R148, SRZ ;  /* 0x0000000000947805 */ /* 0x000fe4000001ff00 */
[----:B------:R-:W-:-:S02]  /*b1a0*/  CS2R R146, SRZ ;  /* 0x0000000000927805 */ /* 0x000fc4000001ff00 */
[----:B------:R-:W-:Y:S02]  /*b1b0*/  CS2R R144, SRZ ;  /* 0x0000000000907805 */ /* 0x000fe4000001ff00 */
[----:B------:R-:W-:Y:S01]  /*b1c0*/  CS2R R142, SRZ ;  /* 0x00000000008e7805 */ /* 0x000fe2000001ff00 */
[----:B------:R-:W-:Y:S01]  /*b1d0*/  IMAD.MOV.U32 R141, RZ, RZ, RZ ;  /* 0x000000ffff8d7224 */ /* 0x000fe200078e00ff */
[----:B------:R-:W-:Y:S02]  /*b1e0*/  CS2R R178, SRZ ;  /* 0x0000000000b27805 */ /* 0x000fe4000001ff00 */
[----:B------:R-:W-:Y:S01]  /*b1f0*/  CS2R R138, SRZ ;  /* 0x00000000008a7805 */ /* 0x000fe2000001ff00 */
[----:B------:R-:W-:Y:S01]  /*b200*/  IMAD.MOV.U32 R137, RZ, RZ, RZ ;  /* 0x000000ffff897224 */ /* 0x000fe200078e00ff */
        /* <DEDUP_REMOVED lines=8> */
[----:B---3--:R-:W-:Y:S02]  /*b290*/  CS2R R118, SRZ ;  /* 0x0000000000767805 */ /* 0x008fe4000001ff00 */
        /* <DEDUP_REMOVED lines=39> */
[----:B------:R-:W-:Y:S01]  /*b510*/  IMAD.MOV.U32 R46, RZ, RZ, RZ ;  /* 0x000000ffff2e7224 */ /* 0x000fe200078e00ff */
[----:B------:R-:W-:Y:S02]  /*b520*/  CS2R R8, SRZ ;  /* 0x0000000000087805 */ /* 0x000fe4000001ff00 */
[----:B------:R-:W-:-:S02]  /*b530*/  CS2R R158, SRZ ;  /* 0x00000000009e7805 */ /* 0x000fc4000001ff00 */
[----:B--2---:R-:W-:Y:S02]  /*b540*/  CS2R R38, SRZ ;  /* 0x0000000000267805 */ /* 0x004fe4000001ff00 */
[----:B------:R-:W-:Y:S01]  /*b550*/  CS2R R34, SRZ ;  /* 0x0000000000227805 */ /* 0x000fe2000001ff00 */
[----:B------:R-:W-:Y:S02]  /*b560*/  IMAD.MOV.U32 R24, RZ, RZ, RZ ;  /* 0x000000ffff187224 */ /* 0x000fe400078e00ff */
[----:B------:R-:W-:Y:S02]  /*b570*/  IMAD.MOV.U32 R7, RZ, RZ, RZ ;  /* 0x000000ffff077224 */ /* 0x000fe400078e00ff */
[----:B------:R-:W-:Y:S02]  /*b580*/  IMAD.MOV.U32 R27, RZ, RZ, RZ ;  /* 0x000000ffff1b7224 */ /* 0x000fe400078e00ff */
[----:B------:R-:W-:Y:S01]  /*b590*/  IMAD.MOV.U32 R5, RZ, RZ, RZ ;  /* 0x000000ffff057224 */ /* 0x000fe200078e00ff */
[----:B------:R-:W-:Y:S06]  /*b5a0*/  @P0 BRA `(.L_x_563) ;  /* 0x0000000000080947 */ /* 0x000fec0003800000 */
[----:B------:R-:W0:Y:S02]  /*b5b0*/  FENCE.VIEW.ASYNC.G ;  /* 0x00000000000073c6 */ /* 0x000e240000000100 */
[----:B0-----:R-:W-:Y:S06]  /*b5c0*/  BAR.ARV 0xc, 0x180 ;  /* 0x0306000000007b1d */ /* 0x001fec0000002000 */
.L_x_563:
[----:B------:R-:W-:Y:S05]  /*b5d0*/  BSYNC B0 ;  /* 0x0000000000007941 */ /* 0x000fea0003800000 */
.L_x_562:
[----:B------:R-:W-:Y:S02]  /*b5e0*/  IMAD.MOV.U32 R25, RZ, RZ, RZ ;  /* 0x000000ffff197224 */ /* 0x000fe400078e00ff */
[----:B------:R-:W-:Y:S01]  /*b5f0*/  IMAD.MOV.U32 R4, RZ, RZ, RZ ;  /* 0x000000ffff047224 */ /* 0x000fe200078e00ff */
[----:B------:R-:W-:Y:S06]  /*b600*/  @!P2 BRA `(.L_x_564) ;  /* 0x0000011c00f8a947 */ /* 0x000fec0003800000 */
[----:B------:R-:W2:Y:S01]  /*b610*/  LDL R6, [R1+0x70] ;  /* 0x0000700001067983 */ /* 0x000ea20000100800 */
[----:B------:R-:W0:Y:S02]  /*b620*/  S2R R64, SR_TID.X ;  /* 0x0000000000407919 */ /* 0x000e240000002100 */
[----:B0-----:R-:W-:-:S05]  /*b630*/  VIADD R64, R64, 0xffffff80 ;  /* 0xffffff8040407836 */ /* 0x001fca0000000000 */
[----:B------:R-:W-:-:S04]  /*b640*/  SHF.R.S32.HI R65, RZ, 0x1f, R64 ;  /* 0x0000001fff417819 */ /* 0x000fc80000011440 */
[----:B------:R-:W-:-:S04]  /*b650*/  LEA.HI R65, R65, R64, RZ, 0x7 ;  /* 0x0000004041417211 */ /* 0x000fc800078f38ff */
[----:B------:R-:W-:-:S06]  /*b660*/  SHF.R.S32.HI R0, RZ, 0x7, R65 ;  /* 0x00000007ff007819 */ /* 0x000fcc0000011441 */
[----:B------:R-:W0:Y:S02]  /*b670*/  SHFL.IDX PT, R0, R0, RZ, 0x1f ;  /* 0x00001fff00007589 */ /* 0x000e2400000e0000 */
[----:B0-----:R-:W-:-:S04]  /*b680*/  LEA.HI R2, R0, R0, RZ, 0x1 ;  /* 0x0000000000027211 */ /* 0x001fc800078f08ff */
[----:B------:R-:W-:-:S05]  /*b690*/  LOP3.LUT R3, R2, 0x1e, RZ, 0xc0, !PT ;  /* 0x0000001e02037812 */ /* 0x000fca00078ec0ff */
[----:B------:R-:W-:Y:S01]  /*b6a0*/  IMAD.IADD R3, R0, 0x1, -R3 ;  /* 0x0000000100037824 */ /* 0x000fe200078e0a03 */
[----:B--2---:R-:W-:-:S13]  /*b6b0*/  R2UR UR4, R6 ;  /* 0x00000000060472ca */ /* 0x004fda00000e0000 */
[----:B------:R-:W-:Y:S02]  /*b6c0*/  ULOP3.LUT UP0, URZ, UR4, 0x9f, URZ, 0xc0, !UPT ;  /* 0x0000009f043f7892 */ /* 0x000fe4000f80c03f */
[----:B------:R-:W-:-:S04]  /*b6d0*/  LEA R3, R3, UR4, 0xd ;  /* 0x0000000403037c11 */ /* 0x000fc8000f8e68ff */
[----:B------:R-:W-:Y:S02]  /*b6e0*/  SHF.R.U32.HI R3, RZ, 0x4, R3 ;  /* 0x00000004ff037819 */ /* 0x000fe40000011603 */
[----:B------:R-:W-:Y:S02]  /*b6f0*/  PLOP3.LUT P0, PT, PT, PT, UP0, 0x80, 0x0 ;  /* 0x000000000000781c */ /* 0x000fe40003f0f008 */
[----:B------:R-:W-:-:S11]  /*b700*/  LOP3.LUT R28, R3, 0x3fff, RZ, 0xc0, !PT ;  /* 0x00003fff031c7812 */ /* 0x000fd600078ec0ff */
        /* <DEDUP_REMOVED lines=16> */
[----:B-1--45:R-:W-:Y:S05]  /*b810*/  CALL.ABS.NOINC R2 ;  /* 0x0000000002007343 */ /* 0x032fea0003c00000 */
.L_x_565:
[----:B------:R-:W-:Y:S02]  /*b820*/  ULDC UR4, c[0x0][0x3f4] ;  /* 0x0000fd0000047ab9 */ /* 0x000fe40000000800 */
[----:B------:R-:W-:-:S13]  /*b830*/  ISETP.LT.AND P0, PT, RZ, UR4, PT ;  /* 0x00000004ff007c0c */ /* 0x000fda000bf01270 */
[----:B------:R-:W-:Y:S05]  /*b840*/  @P0 BRA `(.L_x_566) ;  /* 0x0000000000400947 */ /* 0x000fea0003800000 */
[----:B------:R-:W2:Y:S02]  /*b850*/  LDL R2, [R1+0x74] ;  /* 0x0000740001027983 */ /* 0x000ea40000100800 */
[----:B--2---:R-:W-:-:S04]  /*b860*/  LEA.HI R0, R2, R2, RZ, 0x1 ;  /* 0x0000000202007211 */ /* 0x004fc800078f08ff */
[----:B------:R-:W-:-:S05]  /*b870*/  LOP3.LUT R0, R0, 0xfffffffe, RZ, 0xc0, !PT ;  /* 0xfffffffe00007812 */ /* 0x000fca00078ec0ff */
[----:B------:R-:W-:-:S05]  /*b880*/  IMAD.IADD R0, R2, 0x1, -R0 ;  /* 0x0000000102007824 */ /* 0x000fca00078e0a00 */
[----:B------:R-:W-:-:S04]  /*b890*/  SHF.L.U32 R3, R0, 0x1f, RZ ;  /* 0x0000001f00037819 */ /* 0x000fc800000006ff */
[----:B------:R0:W1:Y:S03]  /*b8a0*/  SYNCS.PHASECHK.TRANS64.TRYWAIT P0, [R22+URZ+0x38800], R3 ;  /* 0x03880003160075a7 */ /* 0x000066000800017f */
[----:B-1----:R-:W-:Y:S05]  /*b8b0*/  @!P0 NANOSLEEP.SYNCS 0x989680 ;  /* 0x009896800000895d */ /* 0x002fea0003900000 */
[----:B------:R-:W1:Y:S01]  /*b8c0*/  @!P0 SYNCS.PHASECHK.TRANS64 P0, [R22+URZ+0x38800], R3 ;  /* 0x03880003160085a7 */ /* 0x000e62000800007f */
[----:B------:R-:W-:Y:S04]  /*b8d0*/  BSSY B0, `(.L_x_567) ;  /* 0x0000006000007945 */ /* 0x000fe80003800000 */
[----:B-1----:R-:W-:Y:S05]  /*b8e0*/  @P0 BRA `(.L_x_568) ;  /* 0x0000000000100947 */ /* 0x002fea0003800000 */
.L_x_569:
[----:B-1----:R1:W2:Y:S02]  /*b8f0*/  SYNCS.PHASECHK.TRANS64.TRYWAIT P0, [R22+URZ+0x38800], R3 ;  /* 0x03880003160075a7 */ /* 0x0022a4000800017f */
[----:B--2---:R-:W-:Y:S05]  /*b900*/  @!P0 NANOSLEEP.SYNCS 0x989680 ;  /* 0x009896800000895d */ /* 0x004fea0003900000 */
[----:B------:R-:W2:Y:S02]  /*b910*/  @!P0 SYNCS.PHASECHK.TRANS64 P0, [R22+URZ+0x38800], R3 ;  /* 0x03880003160085a7 */ /* 0x000ea4000800007f */
[----:B--2---:R-:W-:Y:S05]  /*b920*/  @!P0 BRA `(.L_x_569) ;  /* 0xfffffffc00f08947 */ /* 0x004fea000383ffff */
.L_x_568:
[----:B------:R-:W-:Y:S05]  /*b930*/  BSYNC B0 ;  /* 0x0000000000007941 */ /* 0x000fea0003800000 */
.L_x_567:
[----:B------:R-:W-:Y:S05]  /*b940*/  BRA `(.L_x_570) ;  /* 0x0000006c00d47947 */ /* 0x000fea0003800000 */
.L_x_566:
[----:B------:R-:W2:Y:S01]  /*b950*/  LDL R30, [R1+0x70] ;  /* 0x00007000011e7983 */ /* 0x000ea20000100800 */
[----:B-----5:R-:W-:Y:S01]  /*b960*/  SHF.R.S32.HI R0, RZ, 0x1f, R136 ;  /* 0x0000001fff007819 */ /* 0x020fe20000011488 */
[----:B------:R-:W-:Y:S01]  /*b970*/  ULDC.64 UR4, c[0x0][0x3f8] ;  /* 0x0000fe0000047ab9 */ /* 0x000fe20000000a00 */
[----:B------:R-:W-:Y:S01]  /*b980*/  ULDC.64 UR6, c[0x0][0x408] ;  /* 0x0001020000067ab9 */ /* 0x000fe20000000a00 */
[----:B------:R-:W-:-:S04]  /*b990*/  IMAD.WIDE.U32 R4, R136, UR4, RZ ;  /* 0x0000000488047c25 */ /* 0x000fc8000f8e00ff */
[C---:B------:R-:W-:Y:S02]  /*b9a0*/  IMAD R3, R0.reuse, UR4, RZ ;  /* 0x0000000400037c24 */ /* 0x040fe4000f8e02ff */
[----:B------:R-:W-:Y:S02]  /*b9b0*/  IMAD R7, R0, UR6, RZ ;  /* 0x0000000600077c24 */ /* 0x000fe4000f8e02ff */
[C---:B------:R-:W-:Y:S01]  /*b9c0*/  IMAD R3, R136.reuse, UR5, R3 ;  /* 0x0000000588037c24 */ /* 0x040fe2000f8e0203 */
[----:B------:R-:W-:Y:S01]  /*b9d0*/  ULDC.64 UR4, c[0x0][0x3e8] ;  /* 0x0000fa0000047ab9 */ /* 0x000fe20000000a00 */
[----:B------:R-:W-:Y:S01]  /*b9e0*/  IMAD R7, R136, UR7, R7 ;  /* 0x0000000788077c24 */ /* 0x000fe2000f8e0207 */
[----:B------:R-:W-:Y:S01]  /*b9f0*/  LEA R2, P0, R4, UR4, 0x1 ;  /* 0x0000000404027c11 */ /* 0x000fe2000f8008ff */
[----:B------:R-:W-:Y:S01]  /*ba00*/  IMAD.WIDE.U32 R26, R136, UR6, RZ ;  /* 0x00000006881a7c25 */ /* 0x000fe2000f8e00ff */
[----:B------:R-:W-:-:S03]  /*ba10*/  ULDC.64 UR6, c[0x0][0x400] ;  /* 0x0001000000067ab9 */ /* 0x000fc60000000a00 */
[----:B------:R-:W-:Y:S01]  /*ba20*/  IMAD.IADD R5, R3, 0x1, R5 ;  /* 0x0000000103057824 */ /* 0x000fe200078e0205 */
[----:B------:R-:W-:Y:S01]  /*ba30*/  LEA R25, P1, R26, UR6, 0x1 ;  /* 0x000000061a197c11 */ /* 0x000fe2000f8208ff */
[----:B------:R-:W-:-:S03]  /*ba40*/  IMAD.IADD R3, R7, 0x1, R27 ;  /* 0x0000000107037824 */ /* 0x000fc600078e021b */
[----:B------:R-:W-:Y:S02]  /*ba50*/  LEA.HI.X R24, R4, UR5, R5, 0x1, P0 ;  /* 0x0000000504187c11 */ /* 0x000fe400080f0c05 */
[----:B------:R-:W-:Y:S02]  /*ba60*/  LEA.HI.X R26, R26, UR7, R3, 0x1, P1 ;  /* 0x000000071a1a7c11 */ /* 0x000fe400088f0c03 */
[----:B--2---:R-:W-:-:S13]  /*ba70*/  R2UR UR8, R30 ;  /* 0x000000001e0872ca */ /* 0x004fda00000e0000 */
[----:B------:R-:W-:-:S06]  /*ba80*/  ULOP3.LUT UP0, URZ, UR8, 0x3ff, URZ, 0xc0, !UPT ;  /* 0x000003ff083f7892 */ /* 0x000fcc000f80c03f */
[----:B------:R-:W-:-:S13]  /*ba90*/  PLOP3.LUT P2, PT, PT, PT, UP0, 0x80, 0x0 ;  /* 0x000000000000781c */ /* 0x000fda0003f4f008 */
        /* <DEDUP_REMOVED lines=16> */
[----:B-1--4-:R-:W-:Y:S05]  /*bba0*/  CALL.ABS.NOINC R14 ;  /* 0x000000000e007343 */ /* 0x012fea0003c00000 */
.L_x_571:
[----:B------:R-:W-:Y:S01]  /*bbb0*/  ULDC.U8 UR4, c[0x0][0x410] ;  /* 0x0001040000047ab9 */ /* 0x000fe20000000000 */
[----:B------:R-:W-:Y:S01]  /*bbc0*/  R2UR UR5, R30 ;  /* 0x000000001e0572ca */ /* 0x000fe200000e0000 */
[----:B------:R-:W-:Y:S01]  /*bbd0*/  BSSY B0, `(.L_x_572) ;  /* 0x00006c4000007945 */ /* 0x000fe20003800000 */
[----:B------:R-:W-:Y:S01]  /*bbe0*/  ISETP.NE.AND P0, PT, RZ, UR4, PT ;  /* 0x00000004ff007c0c */ /* 0x000fe2000bf05270 */
[C---:B------:R-:W-:Y:S01]  /*bbf0*/  VIADD R21, R219.reuse, 0x60 ;  /* 0x00000060db157836 */ /* 0x040fe20000000000 */
[----:B------:R-:W-:Y:S01]  /*bc00*/  SHF.R.U32.HI R20, RZ, 0x3, R225 ;  /* 0x00000003ff147819 */ /* 0x000fe200000116e1 */
[----:B----4-:R-:W-:Y:S01]  /*bc10*/  VIADD R31, R219, 0x20 ;  /* 0x00000020db1f7836 */ /* 0x010fe20000000000 */
[----:B------:R-:W-:Y:S01]  /*bc20*/  LOP3.LUT R0, R225, 0x38, R16, 0xf8, !PT ;  /* 0x00000038e1007812 */ /* 0x000fe200078ef810 */
[----:B------:R-:W-:-:S03]  /*bc30*/  IMAD R4, R29, 0x80, R219 ;  /* 0x000000801d047824 */ /* 0x000fc600078e02db */
[----:B------:R-:W-:-:S04]  /*bc40*/  LOP3.LUT R0, R229, R0, R20, 0xf6, !PT ;  /* 0x00000000e5007212 */ /* 0x000fc800078ef614 */
[----:B------:R-:W-:Y:S01]  /*bc50*/  LEA R30, R0, UR5, 0x1 ;  /* 0x00000005001e7c11 */ /* 0x000fe2000f8e08ff */
[----:B------:R-:W-:Y:S06]  /*bc60*/  @!P0 BRA `(.L_x_573) ;  /* 0x0000003000a48947 */ /* 0x000fec0003800000 */
[----:B------:R-:W-:-:S03]  /*bc70*/  UMOV UR4, 0xffffffff ;  /* 0xffffffff00047882 */ /* 0x000fc60000000000 */
[----:B------:R-:W-:Y:S05]  /*bc80*/  BRA.DIV UR4, `(.L_x_574) ;  /* 0x000001c604a47947 */ /* 0x000fea000b800000 */
[----:B------:R0:W1:Y:S04]  /*bc90*/  SHFL.IDX PT, R3, R24, RZ, 0x181f ;  /* 0x00181fff18037589 */ /* 0x00006800000e0000 */
[----:B------:R-:W2:Y:S04]  /*bca0*/  SHFL.IDX PT, R2, R2, RZ, 0x181f ;  /* 0x00181fff02027589 */ /* 0x000ea800000e0000 */
[----:B------:R0:W3:Y:S04]  /*bcb0*/  SHFL.IDX PT, R5, R26, RZ, 0x181f ;  /* 0x00181fff1a057589 */ /* 0x0000e800000e0000 */
[----:B------:R0:W4:Y:S02]  /*bcc0*/  SHFL.IDX PT, R14, R25, RZ, 0x181f ;  /* 0x00181fff190e7589 */ /* 0x00012400000e0000 */
.L_x_850:
[----:B------:R-:W5:Y:S01]  /*bcd0*/  LDL R20, [R1+0x74] ;  /* 0x0000740001147983 */ /* 0x000f620000100800 */
[----:B------:R-:W-:Y:S01]  /*bce0*/  ULDC UR4, c[0x0][0x448] ;  /* 0x0001120000047ab9 */ /* 0x000fe20000000800 */
[----:B------:R-:W-:Y:S01]  /*bcf0*/  BSSY B1, `(.L_x_575) ;  /* 0x000003e000017945 */ /* 0x000fe20003800000 */
[----:B------:R-:W-:Y:S01]  /*bd00*/  IMAD R0, R140, UR4, RZ ;  /* 0x000000048c007c24 */ /* 0x000fe2000f8e02ff */
[----:B------:R-:W-:Y:S02]  /*bd10*/  CS2R R6, SRZ ;  /* 0x0000000000067805 */ /* 0x000fe4000001ff00 */
[----:B------:R-:W-:Y:S02]  /*bd20*/  CS2R R8, SRZ ;  /* 0x0000000000087805 */ /* 0x000fe4000001ff00 */
[----:B------:R-:W-:Y:S02]  /*bd30*/  CS2R R10, SRZ ;  /* 0x00000000000a7805 */ /* 0x000fe4000001ff00 */
[----:B------:R-:W-:-:S02]  /*bd40*/  CS2R R12, SRZ ;  /* 0x00000000000c7805 */ /* 0x000fc4000001ff00 */
[----:B------:R-:W-:Y:S01]  /*bd50*/  ISETP.GE.AND P0, PT, R4, R0, PT ;  /* 0x000000000400720c */ /* 0x000fe20003f06270 */
[----:B------:R-:W-:Y:S01]  /*bd60*/  IMAD R0, R29, -0x80, R0 ;  /* 0xffffff801d007824 */ /* 0x000fe200078e0200 */
[----:B0-----:R-:W-:Y:S02]  /*bd70*/  CS2R R24, SRZ ;  /* 0x0000000000187805 */ /* 0x001fe4000001ff00 */
[----:B------:R-:W-:Y:S02]  /*bd80*/  CS2R R26, SRZ ;  /* 0x00000000001a7805 */ /* 0x000fe4000001ff00 */
[----:B------:R-:W-:Y:S02]  /*bd90*/  CS2R R32, SRZ ;  /* 0x0000000000207805 */ /* 0x000fe4000001ff00 */
[----:B------:R-:W-:Y:S02]  /*bda0*/  CS2R R34, SRZ ;  /* 0x0000000000227805 */ /* 0x000fe4000001ff00 */
[----:B-----5:R-:W-:-:S04]  /*bdb0*/  LEA.HI R15, R20, R20, RZ, 0x1 ;  /* 0x00000014140f7211 */ /* 0x020fc800078f08ff */
[----:B------:R-:W-:-:S05]  /*bdc0*/  LOP3.LUT R15, R15, 0xfffffffe, RZ, 0xc0, !PT ;  /* 0xfffffffe0f0f7812 */ /* 0x000fca00078ec0ff */
[----:B------:R-:W-:Y:S01]  /*bdd0*/  IMAD.IADD R29, R20, 0x1, -R15 ;  /* 0x00000001141d7824 */ /* 0x000fe200078e0a0f */
[----:B------:R-:W-:Y:S06]  /*bde0*/  @P0 BRA `(.L_x_576) ;  /* 0x0000000000b80947 */ /* 0x000fec0003800000 */
[----:B------:R-:W-:Y:S01]  /*bdf0*/  ULDC UR4, c[0x0][0x3f4] ;  /* 0x0000fd0000047ab9 */ /* 0x000fe20000000800 */
[C---:B------:R-:W-:Y:S01]  /*be00*/  IMAD.SHL.U32 R41, R221.reuse, 0x2, RZ ;  /* 0x00000002dd297824 */ /* 0x040fe200078e00ff */
[----:B------:R-:W-:Y:S01]  /*be10*/  ISETP.GE.AND P2, PT, R221, UR4, PT ;  /* 0x00000004dd007c0c */ /* 0x000fe2000bf46270 */
[C---:B------:R-:W-:Y:S01]  /*be20*/  IMAD.SHL.U32 R45, R220.reuse, 0x2, RZ ;  /* 0x00000002dc2d7824 */ /* 0x040fe200078e00ff */
[----:B------:R-:W-:Y:S01]  /*be30*/  ISETP.GE.AND P1, PT, R220, UR4, PT ;  /* 0x00000004dc007c0c */ /* 0x000fe2000bf26270 */
[C---:B------:R-:W-:Y:S01]  /*be40*/  IMAD.SHL.U32 R49, R222.reuse, 0x2, RZ ;  /* 0x00000002de317824 */ /* 0x040fe200078e00ff */
[----:B------:R-:W-:Y:S02]  /*be50*/  ISETP.GE.AND P0, PT, R222, UR4, PT ;  /* 0x00000004de007c0c */ /* 0x000fe4000bf06270 */
[----:B------:R-:W-:Y:S02]  /*be60*/  CS2R R12, SRZ ;  /* 0x00000000000c7805 */ /* 0x000fe4000001ff00 */
[----:B------:R-:W-:-:S02]  /*be70*/  SHF.R.S32.HI R4, RZ, 0x1f, R221 ;  /* 0x0000001fff047819 */ /* 0x000fc400000114dd */
[----:B------:R-:W-:Y:S02]  /*be80*/  CS2R R34, SRZ ;  /* 0x0000000000227805 */ /* 0x000fe4000001ff00 */
[----:B------:R-:W-:Y:S02]  /*be90*/  SHF.R.S32.HI R9, RZ, 0x1f, R220 ;  /* 0x0000001fff097819 */ /* 0x000fe400000114dc */
[----:B------:R-:W-:Y:S02]  /*bea0*/  CS2R R10, SRZ ;  /* 0x00000000000a7805 */ /* 0x000fe4000001ff00 */
[----:B------:R-:W-:Y:S01]  /*beb0*/  ISETP.GE.AND P3, PT, R214, UR4, PT ;  /* 0x00000004d6007c0c */ /* 0x000fe2000bf66270 */
[----:B------:R-:W-:Y:S01]  /*bec0*/  ULDC.64 UR6, c[0x0][0x208] ;  /* 0x0000820000067ab9 */ /* 0x000fe20000000a00 */
[----:B------:R-:W-:Y:S02]  /*bed0*/  SHF.L.U64.HI R4, R221, 0x1, R4 ;  /* 0x00000001dd047819 */ /* 0x000fe40000010204 */
[----:B------:R-:W-:-:S02]  /*bee0*/  SHF.L.U64.HI R8, R220, 0x1, R9 ;  /* 0x00000001dc087819 */ /* 0x000fc40000010209 */
[-C--:B--2---:R-:W-:Y:S02]  /*bef0*/  @!P2 IADD3 R38, P4, R2, R41.reuse, RZ ;  /* 0x000000290226a210 */ /* 0x084fe40007f9e0ff */
[----:B----4-:R-:W-:Y:S02]  /*bf00*/  @!P2 IADD3 R40, P6, R14, R41, RZ ;  /* 0x000000290e28a210 */ /* 0x010fe40007fde0ff */
[-C--:B------:R-:W-:Y:S01]  /*bf10*/  @!P1 IADD3 R42, P5, R2, R45.reuse, RZ ;  /* 0x0000002d022a9210 */ /* 0x080fe20007fbe0ff */
[----:B-1----:R-:W-:Y:S01]  /*bf20*/  @!P2 IMAD.X R39, R3, 0x1, R4, P4 ;  /* 0x000000010327a824 */ /* 0x002fe200020e0604 */
[----:B------:R-:W-:Y:S01]  /*bf30*/  SHF.R.S32.HI R7, RZ, 0x1f, R222 ;  /* 0x0000001fff077819 */ /* 0x000fe200000114de */
[----:B---3--:R-:W-:Y:S01]  /*bf40*/  @!P2 IMAD.X R41, R5, 0x1, R4, P6 ;  /* 0x000000010529a824 */ /* 0x008fe200030e0604 */
[----:B------:R-:W-:Y:S01]  /*bf50*/  @!P1 IADD3 R44, P4, R14, R45, RZ ;  /* 0x0000002d0e2c9210 */ /* 0x000fe20007f9e0ff */
[----:B------:R-:W-:Y:S01]  /*bf60*/  @!P1 IMAD.X R43, R3, 0x1, R8, P5 ;  /* 0x00000001032b9824 */ /* 0x000fe200028e0608 */
[----:B------:R-:W-:Y:S01]  /*bf70*/  SHF.L.U64.HI R6, R222, 0x1, R7 ;  /* 0x00000001de067819 */ /* 0x000fe20000010207 */
[----:B------:R-:W-:Y:S01]  /*bf80*/  @!P3 IMAD.MOV.U32 R4, RZ, RZ, R14 ;  /* 0x000000ffff04b224 */ /* 0x000fe200078e000e */
[-C--:B------:R-:W-:Y:S01]  /*bf90*/  @!P0 IADD3 R46, P6, R2, R49.reuse, RZ ;  /* 0x00000031022e8210 */ /* 0x080fe20007fde0ff */
[----:B------:R-:W-:Y:S01]  /*bfa0*/  @!P1 IMAD.X R45, R5, 0x1, R8, P4 ;  /* 0x00000001052d9824 */ /* 0x000fe200020e0608 */
[----:B------:R-:W-:-:S02]  /*bfb0*/  @!P0 IADD3 R48, P5, R14, R49, RZ ;  /* 0x000000310e308210 */ /* 0x000fc40007fbe0ff */
[----:B------:R-:W-:Y:S02]  /*bfc0*/  CS2R R32, SRZ ;  /* 0x0000000000207805 */ /* 0x000fe4000001ff00 */
[----:B------:R-:W-:Y:S01]  /*bfd0*/  CS2R R8, SRZ ;  /* 0x0000000000087805 */ /* 0x000fe2000001ff00 */
[--C-:B------:R-:W-:Y:S01]  /*bfe0*/  @!P0 IMAD.X R47, R3, 0x1, R6.reuse, P6 ;  /* 0x00000001032f8824 */ /* 0x100fe200030e0606 */
[----:B------:R-:W-:Y:S01]  /*bff0*/  CS2R R26, SRZ ;  /* 0x00000000001a7805 */ /* 0x000fe2000001ff00 */
[----:B------:R-:W-:Y:S01]  /*c000*/  @!P0 IMAD.X R49, R5, 0x1, R6, P5 ;  /* 0x0000000105318824 */ /* 0x000fe200028e0606 */
[----:B------:R-:W-:Y:S02]  /*c010*/  CS2R R6, SRZ ;  /* 0x0000000000067805 */ /* 0x000fe4000001ff00 */
[----:B------:R-:W-:Y:S01]  /*c020*/  CS2R R24, SRZ ;  /* 0x0000000000187805 */ /* 0x000fe2000001ff00 */
[C---:B------:R-:W-:Y:S01]  /*c030*/  @!P3 IMAD.WIDE R14, R214.reuse, 0x2, R2 ;  /* 0x00000002d60eb825 */ /* 0x040fe200078e0202 */
[----:B------:R0:W5:Y:S03]  /*c040*/  @!P2 LD.E.64 R10, desc[UR6][R38.64] ;  /* 0x00000006260aa980 */ /* 0x000166000c101b00 */
[----:B------:R-:W-:Y:S01]  /*c050*/  @!P3 IMAD.WIDE R36, R214, 0x2, R4 ;  /* 0x00000002d624b825 */ /* 0x000fe200078e0204 */
[----:B------:R0:W5:Y:S04]  /*c060*/  @!P3 LD.E.64 R12, desc[UR6][R14.64] ;  /* 0x000000060e0cb980 */ /* 0x000168000c101b00 */
[----:B------:R0:W5:Y:S04]  /*c070*/  @!P3 LD.E.64 R34, desc[UR6][R36.64] ;  /* 0x000000062422b980 */ /* 0x000168000c101b00 */
[----:B------:R0:W5:Y:S04]  /*c080*/  @!P2 LD.E.64 R32, desc[UR6][R40.64] ;  /* 0x000000062820a980 */ /* 0x000168000c101b00 */
[----:B------:R0:W5:Y:S04]  /*c090*/  @!P1 LD.E.64 R8, desc[UR6][R42.64] ;  /* 0x000000062a089980 */ /* 0x000168000c101b00 */
[----:B------:R0:W5:Y:S04]  /*c0a0*/  @!P1 LD.E.64 R26, desc[UR6][R44.64] ;  /* 0x000000062c1a9980 */ /* 0x000168000c101b00 */
[----:B------:R0:W5:Y:S04]  /*c0b0*/  @!P0 LD.E.64 R6, desc[UR6][R46.64] ;  /* 0x000000062e068980 */ /* 0x000168000c101b00 */
[----:B------:R0:W5:Y:S02]  /*c0c0*/  @!P0 LD.E.64 R24, desc[UR6][R48.64] ;  /* 0x0000000630188980 */ /* 0x000164000c101b00 */
.L_x_576:
[----:B------:R-:W-:Y:S05]  /*c0d0*/  BSYNC B1 ;  /* 0x0000000000017941 */ /* 0x000fea0003800000 */
.L_x_575:
[----:B-1----:R-:W-:Y:S01]  /*c0e0*/  SHF.L.U32 R3, R29, 0x1f, RZ ;  /* 0x0000001f1d037819 */ /* 0x002fe200000006ff */
[----:B0----5:R-:W-:Y:S01]  /*c0f0*/  IMAD.MOV.U32 R15, RZ, RZ, R12 ;  /* 0x000000ffff0f7224 */ /* 0x021fe200078e000c */
[----:B------:R-:W-:Y:S01]  /*c100*/  SHF.R.U64 R48, R12, 0x10, R13 ;  /* 0x000000100c307819 */ /* 0x000fe2000000120d */
[----:B--2---:R-:W-:Y:S01]  /*c110*/  IMAD.MOV.U32 R2, RZ, RZ, R6 ;  /* 0x000000ffff027224 */ /* 0x004fe200078e0006 */
[----:B------:R-:W0:Y:S01]  /*c120*/  SYNCS.PHASECHK.TRANS64.TRYWAIT P0, [R22+URZ+0x38800], R3 ;  /* 0x03880003160075a7 */ /* 0x000e22000800017f */
[----:B------:R-:W-:Y:S01]  /*c130*/  MOV R20, R13 ;  /* 0x0000000d00147202 */ /* 0x000fe20000000f00 */
[----:B------:R-:W-:Y:S01]  /*c140*/  IMAD.MOV.U32 R4, RZ, RZ, R7 ;  /* 0x000000ffff047224 */ /* 0x000fe200078e0007 */
[----:B------:R-:W-:Y:S01]  /*c150*/  SHF.R.U32.HI R51, RZ, 0x10, R13 ;  /* 0x00000010ff337819 */ /* 0x000fe2000001160d */
[----:B------:R-:W-:Y:S01]  /*c160*/  IMAD.MOV.U32 R13, RZ, RZ, R10 ;  /* 0x000000ffff0d7224 */ /* 0x000fe200078e000a */
[--C-:B------:R-:W-:Y:S01]  /*c170*/  SHF.R.U64 R46, R10, 0x10, R11.reuse ;  /* 0x000000100a2e7819 */ /* 0x100fe2000000120b */
[----:B----4-:R-:W-:Y:S01]  /*c180*/  IMAD.MOV.U32 R14, RZ, RZ, R11 ;  /* 0x000000ffff0e7224 */ /* 0x010fe200078e000b */
[--C-:B------:R-:W-:Y:S01]  /*c190*/  SHF.R.U64 R45, R6, 0x10, R7.reuse ;  /* 0x00000010062d7819 */ /* 0x100fe20000001207 */
[----:B---3--:R-:W-:Y:S01]  /*c1a0*/  IMAD.MOV.U32 R5, RZ, RZ, R8 ;  /* 0x000000ffff057224 */ /* 0x008fe200078e0008 */
[----:B------:R-:W-:Y:S01]  /*c1b0*/  SHF.R.U32.HI R43, RZ, 0x10, R7 ;  /* 0x00000010ff2b7819 */ /* 0x000fe20000011607 */
[----:B------:R-:W-:Y:S01]  /*c1c0*/  IMAD.MOV.U32 R10, RZ, RZ, R9 ;  /* 0x000000ffff0a7224 */ /* 0x000fe200078e0009 */
[----:B------:R-:W-:Y:S01]  /*c1d0*/  SHF.R.U64 R40, R32, 0x10, R33 ;  /* 0x0000001020287819 */ /* 0x000fe20000001221 */
[----:B------:R-:W-:Y:S01]  /*c1e0*/  IMAD.MOV.U32 R36, RZ, RZ, R34 ;  /* 0x000000ffff247224 */ /* 0x000fe200078e0022 */
[----:B------:R-:W-:Y:S01]  /*c1f0*/  SHF.R.U32.HI R49, RZ, 0x10, R11 ;  /* 0x00000010ff317819 */ /* 0x000fe2000001160b */
[----:B------:R-:W-:Y:S01]  /*c200*/  IMAD.MOV.U32 R37, RZ, RZ, R35 ;  /* 0x000000ffff257224 */ /* 0x000fe200078e0023 */
[--C-:B------:R-:W-:Y:S01]  /*c210*/  SHF.R.U64 R44, R8, 0x10, R9.reuse ;  /* 0x00000010082c7819 */ /* 0x100fe20000001209 */
[----:B------:R-:W-:Y:S01]  /*c220*/  IMAD.MOV.U32 R7, RZ, RZ, R32 ;  /* 0x000000ffff077224 */ /* 0x000fe200078e0020 */
[----:B------:R-:W-:Y:S01]  /*c230*/  SHF.R.U32.HI R47, RZ, 0x10, R9 ;  /* 0x00000010ff2f7819 */ /* 0x000fe20000011609 */
[----:B------:R-:W-:Y:S01]  /*c240*/  IMAD.MOV.U32 R29, RZ, RZ, R33 ;  /* 0x000000ffff1d7224 */ /* 0x000fe200078e0021 */
[--C-:B------:R-:W-:Y:S01]  /*c250*/  SHF.R.U64 R41, R34, 0x10, R35.reuse ;  /* 0x0000001022297819 */ /* 0x100fe20000001223 */
[----:B------:R-:W-:Y:S01]  /*c260*/  BSSY B1, `(.L_x_577) ;  /* 0x000001a000017945 */ /* 0x000fe20003800000 */
[----:B------:R-:W-:Y:S01]  /*c270*/  SHF.R.U32.HI R42, RZ, 0x10, R35 ;  /* 0x00000010ff2a7819 */ /* 0x000fe20000011623 */
[----:B------:R-:W-:Y:S01]  /*c280*/  IMAD.MOV.U32 R6, RZ, RZ, R24 ;  /* 0x000000ffff067224 */ /* 0x000fe200078e0018 */
[----:B------:R-:W-:Y:S01]  /*c290*/  SHF.R.U32.HI R38, RZ, 0x10, R33 ;  /* 0x00000010ff267819 */ /* 0x000fe20000011621 */
[--C-:B------:R-:W-:Y:S01]  /*c2a0*/  IMAD.MOV.U32 R8, RZ, RZ, R25.reuse ;  /* 0x000000ffff087224 */ /* 0x100fe200078e0019 */
[----:B------:R-:W-:Y:S01]  /*c2b0*/  VIMNMX R32, R0, 0x80, PT ;  /* 0x0000008000207848 */ /* 0x000fe20003fe0100 */
[----:B------:R-:W-:Y:S01]  /*c2c0*/  IMAD.MOV.U32 R11, RZ, RZ, R26 ;  /* 0x000000ffff0b7224 */ /* 0x000fe200078e001a */
[----:B------:R-:W-:Y:S01]  /*c2d0*/  SHF.R.U64 R35, R24, 0x10, R25 ;  /* 0x0000001018237819 */ /* 0x000fe20000001219 */
[----:B------:R-:W-:Y:S01]  /*c2e0*/  IMAD.MOV.U32 R12, RZ, RZ, R27 ;  /* 0x000000ffff0c7224 */ /* 0x000fe200078e001b */
[----:B------:R-:W-:-:S02]  /*c2f0*/  SHF.R.U32.HI R33, RZ, 0x10, R25 ;  /* 0x00000010ff217819 */ /* 0x000fc40000011619 */
[--C-:B------:R-:W-:Y:S02]  /*c300*/  SHF.R.U64 R34, R26, 0x10, R27.reuse ;  /* 0x000000101a227819 */ /* 0x100fe4000000121b */
[----:B------:R-:W-:Y:S02]  /*c310*/  SHF.R.U32.HI R39, RZ, 0x10, R27 ;  /* 0x00000010ff277819 */ /* 0x000fe4000001161b */
[----:B------:R-:W-:Y:S02]  /*c320*/  PRMT R24, R15, 0x5410, R48 ;  /* 0x000054100f187816 */ /* 0x000fe40000000030 */
[----:B------:R-:W-:Y:S02]  /*c330*/  PRMT R25, R20, 0x5410, R51 ;  /* 0x0000541014197816 */ /* 0x000fe40000000033 */
[----:B------:R-:W-:Y:S02]  /*c340*/  PRMT R0, R2, 0x5410, R45 ;  /* 0x0000541002007816 */ /* 0x000fe4000000002d */
[----:B------:R-:W-:-:S02]  /*c350*/  PRMT R13, R13, 0x5410, R46 ;  /* 0x000054100d0d7816 */ /* 0x000fc4000000002e */
[----:B------:R-:W-:Y:S02]  /*c360*/  PRMT R14, R14, 0x5410, R49 ;  /* 0x000054100e0e7816 */ /* 0x000fe40000000031 */
[----:B------:R-:W-:Y:S02]  /*c370*/  PRMT R9, R5, 0x5410, R44 ;  /* 0x0000541005097816 */ /* 0x000fe4000000002c */
[----:B------:R-:W-:Y:S02]  /*c380*/  ISETP.GE.AND P1, PT, R219, R32, PT ;  /* 0x00000020db00720c */ /* 0x000fe40003f26270 */
[----:B------:R-:W-:Y:S02]  /*c390*/  PRMT R10, R10, 0x5410, R47 ;  /* 0x000054100a0a7816 */ /* 0x000fe4000000002f */
[----:B------:R-:W-:Y:S02]  /*c3a0*/  PRMT R2, R4, 0x5410, R43 ;  /* 0x0000541004027816 */ /* 0x000fe4000000002b */
[----:B------:R-:W-:-:S02]  /*c3b0*/  PRMT R26, R36, 0x5410, R41 ;  /* 0x00005410241a7816 */ /* 0x000fc40000000029 */
[----:B------:R-:W-:Y:S02]  /*c3c0*/  PRMT R27, R37, 0x5410, R42 ;  /* 0x00005410251b7816 */ /* 0x000fe4000000002a */
[----:B------:R-:W-:Y:S02]  /*c3d0*/  PRMT R15, R7, 0x5410, R40 ;  /* 0x00005410070f7816 */ /* 0x000fe40000000028 */
[----:B------:R-:W-:Y:S01]  /*c3e0*/  PRMT R20, R29, 0x5410, R38 ;  /* 0x000054101d147816 */ /* 0x000fe20000000026 */
[----:B0-----:R-:W-:Y:S06]  /*c3f0*/  @!P0 BRA `(.L_x_578) ;  /* 0x000001c000388947 */ /* 0x001fec0003800000 */
.L_x_851:
[----:B------:R-:W-:Y:S05]  /*c400*/  BSYNC B1 ;  /* 0x0000000000017941 */ /* 0x000fea0003800000 */
.L_x_577:
[----:B------:R-:W-:Y:S01]  /*c410*/  BSSY B1, `(.L_x_579) ;  /* 0x00000ad000017945 */ /* 0x000fe20003800000 */
[----:B------:R-:W-:Y:S02]  /*c420*/  PRMT R11, R11, 0x5410, R34 ;  /* 0x000054100b0b7816 */ /* 0x000fe40000000022 */
[----:B------:R-:W-:Y:S02]  /*c430*/  PRMT R12, R12, 0x5410, R39 ;  /* 0x000054100c0c7816 */ /* 0x000fe40000000027 */
[----:B0-----:R-:W-:Y:S02]  /*c440*/  PRMT R3, R6, 0x5410, R35 ;  /* 0x0000541006037816 */ /* 0x001fe40000000023 */
[----:B------:R-:W-:Y:S01]  /*c450*/  PRMT R8, R8, 0x5410, R33 ;  /* 0x0000541008087816 */ /* 0x000fe20000000021 */
[----:B------:R-:W-:Y:S06]  /*c460*/  @P1 BRA `(.L_x_580) ;  /* 0x00000008009c1947 */ /* 0x000fec0003800000 */
[----:B------:R-:W0:Y:S01]  /*c470*/  LDC R5, c[0x0][0x3f4] ;  /* 0x0000fd00ff057b82 */ /* 0x000e220000000800 */
[----:B------:R-:W-:Y:S01]  /*c480*/  BSSY B2, `(.L_x_581) ;  /* 0x000002c000027945 */ /* 0x000fe20003800000 */
[-C--:B0-----:R-:W-:Y:S02]  /*c490*/  ISETP.GE.AND P0, PT, R214, R5.reuse, PT ;  /* 0x00000005d600720c */ /* 0x081fe40003f06270 */
[-C--:B------:R-:W-:Y:S02]  /*c4a0*/  ISETP.GE.AND P1, PT, R221, R5.reuse, PT ;  /* 0x00000005dd00720c */ /* 0x080fe40003f26270 */
[-C--:B------:R-:W-:Y:S02]  /*c4b0*/  ISETP.GE.AND P2, PT, R220, R5.reuse, PT ;  /* 0x00000005dc00720c */ /* 0x080fe40003f46270 */
[----:B------:R-:W-:-:S07]  /*c4c0*/  ISETP.GE.AND P3, PT, R222, R5, PT ;  /* 0x00000005de00720c */ /* 0x000fce0003f66270 */
[----:B------:R-:W-:Y:S06]  /*c4d0*/  @P0 BRA `(.L_x_582) ;  /* 0x0000000000980947 */ /* 0x000fec0003800000 */
[----:B------:R-:W0:Y:S01]  /*c4e0*/  LDS.128 R4, [R30] ;  /* 0x000000001e047984 */ /* 0x000e220000000c00 */
[----:B------:R-:W-:Y:S01]  /*c4f0*/  SHF.L.U32 R36, R24, 0x10, RZ ;  /* 0x0000001018247819 */ /* 0x000fe200000006ff */
[C---:B------:R-:W-:Y:S01]  /*c500*/  IMAD.U32 R37, R26.reuse, 0x10000, RZ ;  /* 0x000100001a257824 */ /* 0x040fe200078e00ff */
[----:B------:R-:W-:Y:S02]  /*c510*/  LOP3.LUT R40, R26, 0xffff0000, RZ, 0xc0, !PT ;  /* 0xffff00001a287812 */ /* 0x000fe400078ec0ff */
[----:B------:R-:W-:Y:S01]  /*c520*/  LOP3.LUT R38, R24, 0xffff0000, RZ, 0xc0, !PT ;  /* 0xffff000018267812 */ /* 0x000fe200078ec0ff */
[C---:B0-----:R-:W-:Y:S01]  /*c530*/  IMAD.U32 R29, R4.reuse, 0x10000, RZ ;  /* 0x00010000041d7824 */ /* 0x041fe200078e00ff */
[----:B------:R-:W-:Y:S01]  /*c540*/  LOP3.LUT R4, R4, 0xffff0000, RZ, 0xc0, !PT ;  /* 0xffff000004047812 */ /* 0x000fe200078ec0ff */
[C---:B------:R-:W-:Y:S01]  /*c550*/  IMAD.U32 R33, R5.reuse, 0x10000, RZ ;  /* 0x0001000005217824 */ /* 0x040fe200078e00ff */
[----:B------:R-:W-:Y:S01]  /*c560*/  LOP3.LUT R5, R5, 0xffff0000, RZ, 0xc0, !PT ;  /* 0xffff000005057812 */ /* 0x000fe200078ec0ff */
[C---:B------:R-:W-:Y:S01]  /*c570*/  IMAD.U32 R34, R6.reuse, 0x10000, RZ ;  /* 0x0001000006227824 */ /* 0x040fe200078e00ff */
[----:B------:R-:W-:Y:S01]  /*c580*/  LOP3.LUT R6, R6, 0xffff0000, RZ, 0xc0, !PT ;  /* 0xffff000006067812 */ /* 0x000fe200078ec0ff */
[C---:B------:R-:W-:Y:S01]  /*c590*/  FMUL.FTZ R42, R4.reuse, R37 ;  /* 0x00000025042a7220 */ /* 0x040fe20000410000 */
[----:B------:R-:W-:Y:S01]  /*c5a0*/  FMUL.FTZ R4, R4, R36 ;  /* 0x0000002404047220 */ /* 0x000fe20000410000 */
[----:B------:R-:W-:-:S02]  /*c5b0*/  IMAD.U32 R35, R7, 0x10000, RZ ;  /* 0x0001000007237824 */ /* 0x000fc400078e00ff */
[----:B------:R-:W-:Y:S01]  /*c5c0*/  FMUL.FTZ R44, R5, R40 ;  /* 0x00000028052c7220 */ /* 0x000fe20000410000 */
[C---:B------:R-:W-:Y:S01]  /*c5d0*/  FFMA.FTZ R42, R29.reuse, R36, -R42 ;  /* 0x000000241d2a7223 */ /* 0x040fe2000001082a */
[----:B------:R-:W-:Y:S01]  /*c5e0*/  FFMA.FTZ R37, R29, R37, R4 ;  /* 0x000000251d257223 */ /* 0x000fe20000010004 */
[----:B------:R-:W-:Y:S01]  /*c5f0*/  LOP3.LUT R7, R7, 0xffff0000, RZ, 0xc0, !PT ;  /* 0xffff000007077812 */ /* 0x000fe200078ec0ff */
[-C--:B------:R-:W-:Y:S01]  /*c600*/  FMUL.FTZ R46, R5, R38.reuse ;  /* 0x00000026052e7220 */ /* 0x080fe20000410000 */
[C---:B------:R-:W-:Y:S01]  /*c610*/  LOP3.LUT R36, R27.reuse, 0xffff0000, RZ, 0xc0, !PT ;  /* 0xffff00001b247812 */ /* 0x040fe200078ec0ff */
[----:B------:R-:W-:Y:S01]  /*c620*/  IMAD.U32 R29, R27, 0x10000, RZ ;  /* 0x000100001b1d7824 */ /* 0x000fe200078e00ff */
[C---:B------:R-:W-:Y:S01]  /*c630*/  LOP3.LUT R4, R25.reuse, 0xffff0000, RZ, 0xc0, !PT ;  /* 0xffff000019047812 */ /* 0x040fe200078ec0ff */
[----:B------:R-:W-:Y:S02]  /*c640*/  IMAD.U32 R5, R25, 0x10000, RZ ;  /* 0x0001000019057824 */ /* 0x000fe400078e00ff */
[C---:B------:R-:W-:Y:S01]  /*c650*/  FFMA.FTZ R44, R33.reuse, R38, -R44 ;  /* 0x00000026212c7223 */ /* 0x040fe2000001082c */
[----:B------:R-:W-:Y:S01]  /*c660*/  FFMA.FTZ R33, R33, R40, R46 ;  /* 0x0000002821217223 */ /* 0x000fe2000001002e */
[C---:B------:R-:W-:Y:S01]  /*c670*/  FMUL.FTZ R39, R6.reuse, R29 ;  /* 0x0000001d06277220 */ /* 0x040fe20000410000 */
[-C--:B------:R-:W-:Y:S01]  /*c680*/  FMUL.FTZ R38, R6, R5.reuse ;  /* 0x0000000506267220 */ /* 0x080fe20000410000 */
[C---:B------:R-:W-:Y:S01]  /*c690*/  FMUL.FTZ R40, R7.reuse, R36 ;  /* 0x0000002407287220 */ /* 0x040fe20000410000 */
[-C--:B------:R-:W-:Y:S01]  /*c6a0*/  FMUL.FTZ R41, R7, R4.reuse ;  /* 0x0000000407297220 */ /* 0x080fe20000410000 */
[C---:B------:R-:W-:Y:S01]  /*c6b0*/  FFMA.FTZ R6, R34.reuse, R5, -R39 ;  /* 0x0000000522067223 */ /* 0x040fe20000010827 */
[----:B------:R-:W-:Y:S01]  /*c6c0*/  FFMA.FTZ R29, R34, R29, R38 ;  /* 0x0000001d221d7223 */ /* 0x000fe20000010026 */
[C---:B------:R-:W-:Y:S01]  /*c6d0*/  FFMA.FTZ R7, R35.reuse, R4, -R40 ;  /* 0x0000000423077223 */ /* 0x040fe20000010828 */
[----:B------:R-:W-:Y:S01]  /*c6e0*/  FFMA.FTZ R36, R35, R36, R41 ;  /* 0x0000002423247223 */ /* 0x000fe20000010029 */
[----:B------:R-:W-:-:S02]  /*c6f0*/  F2FP.BF16.F32.PACK_AB R4, R37, R42 ;  /* 0x0000002a2504723e */ /* 0x000fc400000010ff */
[----:B------:R-:W-:Y:S02]  /*c700*/  F2FP.BF16.F32.PACK_AB R5, R33, R44 ;  /* 0x0000002c2105723e */ /* 0x000fe400000010ff */
[----:B------:R-:W-:Y:S02]  /*c710*/  F2FP.BF16.F32.PACK_AB R6, R29, R6 ;  /* 0x000000061d06723e */ /* 0x000fe400000010ff */
[----:B------:R-:W-:-:S05]  /*c720*/  F2FP.BF16.F32.PACK_AB R7, R36, R7 ;  /* 0x000000072407723e */ /* 0x000fca00000010ff */
[----:B------:R0:W-:Y:S02]  /*c730*/  STS.128 [R30], R4 ;  /* 0x000000041e007388 */ /* 0x0001e40000000c00 */
.L_x_582:
[----:B------:R-:W-:Y:S05]  /*c740*/  BSYNC B2 ;  /* 0x0000000000027941 */ /* 0x000fea0003800000 */
.L_x_581:
[----:B------:R-:W-:Y:S04]  /*c750*/  BSSY B2, `(.L_x_583) ;  /* 0x0000028000027945 */ /* 0x000fe80003800000 */
[----:B------:R-:W-:Y:S05]  /*c760*/  @P1 BRA `(.L_x_584) ;  /* 0x0000000000981947 */ /* 0x000fea0003800000 */
[----:B0-----:R-:W0:Y:S01]  /*c770*/  LDS.128 R4, [R30+0x4000] ;  /* 0x004000001e047984 */ /* 0x001e220000000c00 */
[C---:B------:R-:W-:Y:S01]  /*c780*/  IMAD.U32 R37, R15.reuse, 0x10000, RZ ;  /* 0x000100000f257824 */ /* 0x040fe200078e00ff */
[----:B------:R-:W-:Y:S01]  /*c790*/  LOP3.LUT R40, R15, 0xffff0000, RZ, 0xc0, !PT ;  /* 0xffff00000f287812 */ /* 0x000fe200078ec0ff */
[C---:B------:R-:W-:Y:S01]  /*c7a0*/  IMAD.U32 R36, R13.reuse, 0x10000, RZ ;  /* 0x000100000d247824 */ /* 0x040fe200078e00ff */
        /* <DEDUP_REMOVED lines=33> */
[----:B------:R1:W-:Y:S02]  /*c9c0*/  STS.128 [R30+0x4000], R4 ;  /* 0x004000041e007388 */ /* 0x0003e40000000c00 */
.L_x_584:
[----:B------:R-:W-:Y:S05]  /*c9d0*/  BSYNC B2 ;  /* 0x0000000000027941 */ /* 0x000fea0003800000 */
.L_x_583:
[----:B------:R-:W-:Y:S04]  /*c9e0*/  BSSY B2, `(.L_x_585) ;  /* 0x0000028000027945 */ /* 0x000fe80003800000 */
[----:B------:R-:W-:Y:S05]  /*c9f0*/  @P2 BRA `(.L_x_586) ;  /* 0x0000000000982947 */ /* 0x000fea0003800000 */
[----:B01----:R-:W0:Y:S01]  /*ca00*/  LDS.128 R4, [R30+0x8000] ;  /* 0x008000001e047984 */ /* 0x003e220000000c00 */
[----:B------:R-:W-:Y:S01]  /*ca10*/  SHF.L.U32 R37, R11, 0x10, RZ ;  /* 0x000000100b257819 */ /* 0x000fe200000006ff */
[----:B------:R-:W-:Y:S01]  /*ca20*/  IMAD.U32 R36, R9, 0x10000, RZ ;  /* 0x0001000009247824 */ /* 0x000fe200078e00ff */
        /* <DEDUP_REMOVED lines=35> */
.L_x_586:
[----:B------:R-:W-:Y:S05]  /*cc60*/  BSYNC B2 ;  /* 0x0000000000027941 */ /* 0x000fea0003800000 */
.L_x_585:
[----:B------:R-:W-:Y:S05]  /*cc70*/  @P3 BRA `(.L_x_580) ;  /* 0x0000000000983947 */ /* 0x000fea0003800000 */
[----:B012---:R-:W0:Y:S01]  /*cc80*/  LDS.128 R4, [R30+0xc000] ;  /* 0x00c000001e047984 */ /* 0x007e220000000c00 */
        /* <DEDUP_REMOVED lines=37> */
.L_x_580:
[----:B------:R-:W-:Y:S05]  /*cee0*/  BSYNC B1 ;  /* 0x0000000000017941 */ /* 0x000fea0003800000 */
.L_x_579:
[----:B------:R-:W-:Y:S01]  /*cef0*/  ISETP.GE.AND P0, PT, R31, R32, PT ;  /* 0x000000201f00720c */ /* 0x000fe20003f06270 */
[----:B------:R-:W-:-:S12]  /*cf00*/  BSSY B1, `(.L_x_587) ;  /* 0x00000a9000017945 */ /* 0x000fd80003800000 */
[----:B------:R-:W-:Y:S05]  /*cf10*/  @P0 BRA `(.L_x_588) ;  /* 0x00000008009c0947 */ /* 0x000fea0003800000 */
[----:B0123--:R-:W0:Y:S01]  /*cf20*/  LDC R5, c[0x0][0x3f4] ;  /* 0x0000fd00ff057b82 */ /* 0x00fe220000000800 */
[----:B------:R-:W-:Y:S01]  /*cf30*/  BSSY B2, `(.L_x_589) ;  /* 0x000002c000027945 */ /* 0x000fe20003800000 */
[-C--:B0-----:R-:W-:Y:S02]  /*cf40*/  ISETP.GE.AND P0, PT, R214, R5.reuse, PT ;  /* 0x00000005d600720c */ /* 0x081fe40003f06270 */
[-C--:B------:R-:W-:Y:S02]  /*cf50*/  ISETP.GE.AND P1, PT, R221, R5.reuse, PT ;  /* 0x00000005dd00720c */ /* 0x080fe40003f26270 */
[-C--:B------:R-:W-:Y:S02]  /*cf60*/  ISETP.GE.AND P2, PT, R220, R5.reuse, PT ;  /* 0x00000005dc00720c */ /* 0x080fe40003f46270 */
[----:B------:R-:W-:-:S07]  /*cf70*/  ISETP.GE.AND P3, PT, R222, R5, PT ;  /* 0x00000005de00720c */ /* 0x000fce0003f66270 */
[----:B------:R-:W-:Y:S06]  /*cf80*/  @P0 BRA `(.L_x_590) ;  /* 0x0000000000980947 */ /* 0x000fec0003800000 */
[----:B------:R-:W0:Y:S01]  /*cf90*/  LDS.128 R4, [R30+0x1000] ;  /* 0x001000001e047984 */ /* 0x000e220000000c00 */
[C---:B------:R-:W-:Y:S01]  /*cfa0*/  IMAD.U32 R39, R26.reuse, 0x10000, RZ ;  /* 0x000100001a277824 */ /* 0x040fe200078e00ff */
[----:B------:R-:W-:Y:S01]  /*cfb0*/  LOP3.LUT R41, R26, 0xffff0000, RZ, 0xc0, !PT ;  /* 0xffff00001a297812 */ /* 0x000fe200078ec0ff */
[C---:B------:R-:W-:Y:S01]  /*cfc0*/  IMAD.U32 R35, R24.reuse, 0x10000, RZ ;  /* 0x0001000018237824 */ /* 0x040fe200078e00ff */
[----:B------:R-:W-:Y:S02]  /*cfd0*/  LOP3.LUT R37, R24, 0xffff0000, RZ, 0xc0, !PT ;  /* 0xffff000018257812 */ /* 0x000fe400078ec0ff */
[----:B------:R-:W-:Y:S02]  /*cfe0*/  LOP3.LUT R44, R27, 0xffff0000, RZ, 0xc0, !PT ;  /* 0xffff00001b2c7812 */ /* 0x000fe400078ec0ff */
[----:B------:R-:W-:Y:S01]  /*cff0*/  LOP3.LUT R42, R25, 0xffff0000, RZ, 0xc0, !PT ;  /* 0xffff0000192a7812 */ /* 0x000fe200078ec0ff */
[C---:B0-----:R-:W-:Y:S01]  /*d000*/  IMAD.U32 R29, R4.reuse, 0x10000, RZ ;  /* 0x00010000041d7824 */ /* 0x041fe200078e00ff */
[----:B------:R-:W-:Y:S01]  /*d010*/  LOP3.LUT R4, R4, 0xffff0000, RZ, 0xc0, !PT ;  /* 0xffff000004047812 */ /* 0x000fe200078ec0ff */
[C---:B------:R-:W-:Y:S01]  /*d020*/  IMAD.U32 R31, R5.reuse, 0x10000, RZ ;  /* 0x00010000051f7824 */ /* 0x040fe200078e00ff */
[----:B------:R-:W-:Y:S01]  /*d030*/  LOP3.LUT R5, R5, 0xffff0000, RZ, 0xc0, !PT ;  /* 0xffff000005057812 */ /* 0x000fe200078ec0ff */
[----:B------:R-:W-:Y:S01]  /*d040*/  IMAD.U32 R34, R7, 0x10000, RZ ;  /* 0x0001000007227824 */ /* 0x000fe200078e00ff */
[C---:B------:R-:W-:Y:S01]  /*d050*/  SHF.L.U32 R33, R6.reuse, 0x10, RZ ;  /* 0x0000001006217819 */ /* 0x040fe200000006ff */
[-C--:B------:R-:W-:Y:S01]  /*d060*/  FMUL.FTZ R36, R39, R4.reuse ;  /* 0x0000000427247220 */ /* 0x080fe20000410000 */
[----:B------:R-:W-:Y:S01]  /*d070*/  FMUL.FTZ R38, R35, R4 ;  /* 0x0000000423267220 */ /* 0x000fe20000410000 */
[----:B------:R-:W-:Y:S01]  /*d080*/  FMUL.FTZ R40, R41, R5 ;  /* 0x0000000529287220 */ /* 0x000fe20000410000 */
[----:B------:R-:W-:Y:S01]  /*d090*/  LOP3.LUT R6, R6, 0xffff0000, RZ, 0xc0, !PT ;  /* 0xffff000006067812 */ /* 0x000fe200078ec0ff */
[-C--:B------:R-:W-:Y:S01]  /*d0a0*/  FFMA.FTZ R4, R35, R29.reuse, -R36 ;  /* 0x0000001d23047223 */ /* 0x080fe20000010824 */
[----:B------:R-:W-:Y:S01]  /*d0b0*/  LOP3.LUT R7, R7, 0xffff0000, RZ, 0xc0, !PT ;  /* 0xffff000007077812 */ /* 0x000fe200078ec0ff */
[----:B------:R-:W-:Y:S01]  /*d0c0*/  FFMA.FTZ R29, R39, R29, R38 ;  /* 0x0000001d271d7223 */ /* 0x000fe20000010026 */
[C---:B------:R-:W-:Y:S01]  /*d0d0*/  FMUL.FTZ R36, R37.reuse, R5 ;  /* 0x0000000525247220 */ /* 0x040fe20000410000 */
[----:B------:R-:W-:Y:S01]  /*d0e0*/  FFMA.FTZ R5, R37, R31, -R40 ;  /* 0x0000001f25057223 */ /* 0x000fe20000010828 */
[----:B------:R-:W-:-:S02]  /*d0f0*/  IMAD.U32 R39, R27, 0x10000, RZ ;  /* 0x000100001b277824 */ /* 0x000fc400078e00ff */
[----:B------:R-:W-:Y:S01]  /*d100*/  FMUL.FTZ R35, R42, R7 ;  /* 0x000000072a237220 */ /* 0x000fe20000410000 */
[----:B------:R-:W-:Y:S02]  /*d110*/  IMAD.U32 R37, R25, 0x10000, RZ ;  /* 0x0001000019257824 */ /* 0x000fe400078e00ff */
[----:B------:R-:W-:Y:S01]  /*d120*/  FFMA.FTZ R36, R41, R31, R36 ;  /* 0x0000001f29247223 */ /* 0x000fe20000010024 */
[-C--:B------:R-:W-:Y:S01]  /*d130*/  FMUL.FTZ R38, R39, R6.reuse ;  /* 0x0000000627267220 */ /* 0x080fe20000410000 */
[----:B------:R-:W-:Y:S01]  /*d140*/  FMUL.FTZ R31, R44, R7 ;  /* 0x000000072c1f7220 */ /* 0x000fe20000410000 */
[----:B------:R-:W-:Y:S01]  /*d150*/  FMUL.FTZ R40, R37, R6 ;  /* 0x0000000625287220 */ /* 0x000fe20000410000 */
[----:B------:R-:W-:Y:S01]  /*d160*/  F2FP.BF16.F32.PACK_AB R4, R29, R4 ;  /* 0x000000041d04723e */ /* 0x000fe200000010ff */
[-C--:B------:R-:W-:Y:S01]  /*d170*/  FFMA.FTZ R6, R37, R33.reuse, -R38 ;  /* 0x0000002125067223 */ /* 0x080fe20000010826 */
[-C--:B------:R-:W-:Y:S01]  /*d180*/  FFMA.FTZ R7, R42, R34.reuse, -R31 ;  /* 0x000000222a077223 */ /* 0x080fe2000001081f */
[----:B------:R-:W-:Y:S01]  /*d190*/  FFMA.FTZ R33, R39, R33, R40 ;  /* 0x0000002127217223 */ /* 0x000fe20000010028 */
[----:B------:R-:W-:Y:S01]  /*d1a0*/  FFMA.FTZ R34, R44, R34, R35 ;  /* 0x000000222c227223 */ /* 0x000fe20000010023 */
[----:B------:R-:W-:-:S03]  /*d1b0*/  F2FP.BF16.F32.PACK_AB R5, R36, R5 ;  /* 0x000000052405723e */ /* 0x000fc600000010ff */
[----:B------:R-:W-:Y:S02]  /*d1c0*/  F2FP.BF16.F32.PACK_AB R6, R33, R6 ;  /* 0x000000062106723e */ /* 0x000fe400000010ff */
[----:B------:R-:W-:-:S05]  /*d1d0*/  F2FP.BF16.F32.PACK_AB R7, R34, R7 ;  /* 0x000000072207723e */ /* 0x000fca00000010ff */
[----:B------:R0:W-:Y:S02]  /*d1e0*/  STS.128 [R30+0x1000], R4 ;  /* 0x001000041e007388 */ /* 0x0001e40000000c00 */
.L_x_590:
[----:B------:R-:W-:Y:S05]  /*d1f0*/  BSYNC B2 ;  /* 0x0000000000027941 */ /* 0x000fea0003800000 */
.L_x_589:
[----:B------:R-:W-:Y:S04]  /*d200*/  BSSY B2, `(.L_x_591) ;  /* 0x0000028000027945 */ /* 0x000fe80003800000 */
[----:B------:R-:W-:Y:S05]  /*d210*/  @P1 BRA `(.L_x_592) ;  /* 0x0000000000981947 */ /* 0x000fea0003800000 */
[----:B0-----:R-:W0:Y:S01]  /*d220*/  LDS.128 R4, [R30+0x5000] ;  /* 0x005000001e047984 */ /* 0x001e220000000c00 */
        /* <DEDUP_REMOVED lines=12> */
[-C--:B------:R-:W-:Y:S01]  /*d2f0*/  FMUL.FTZ R36, R39, R4.reuse ;  /* 0x0000000427247220 */ /* 0x080fe20000410000 */
[----:B------:R-:W-:Y:S01]  /*d300*/  FMUL.FTZ R38, R35, R4 ;  /* 0x0000000423267220 */ /* 0x000fe20000410000 */
[----:B------:R-:W-:Y:S01]  /*d310*/  FMUL.FTZ R40, R41, R5 ;  /* 0x0000000529287220 */ /* 0x000fe20000410000 */
[----:B------:R-:W-:-:S02]  /*d320*/  IMAD.U32 R34, R7, 0x10000, RZ ;  /* 0x0001000007227824 */ /* 0x000fc400078e00ff */
[-C--:B------:R-:W-:Y:S01]  /*d330*/  FFMA.FTZ R4, R35, R29.reuse, -R36 ;  /* 0x0000001d23047223 */ /* 0x080fe20000010824 */
[----:B------:R-:W-:Y:S01]  /*d340*/  LOP3.LUT R7, R7, 0xffff0000, RZ, 0xc0, !PT ;  /* 0xffff000007077812 */ /* 0x000fe200078ec0ff */
[----:B------:R-:W-:Y:S01]  /*d350*/  FFMA.FTZ R29, R39, R29, R38 ;  /* 0x0000001d271d7223 */ /* 0x000fe20000010026 */
[C---:B------:R-:W-:Y:S01]  /*d360*/  FMUL.FTZ R36, R37.reuse, R5 ;  /* 0x0000000525247220 */ /* 0x040fe20000410000 */
[----:B------:R-:W-:Y:S01]  /*d370*/  FFMA.FTZ R5, R37, R31, -R40 ;  /* 0x0000001f25057223 */ /* 0x000fe20000010828 */
[----:B------:R-:W-:Y:S02]  /*d380*/  IMAD.U32 R39, R20, 0x10000, RZ ;  /* 0x0001000014277824 */ /* 0x000fe400078e00ff */
        /* <DEDUP_REMOVED lines=15> */
.L_x_592:
[----:B------:R-:W-:Y:S05]  /*d480*/  BSYNC B2 ;  /* 0x0000000000027941 */ /* 0x000fea0003800000 */
.L_x_591:
[----:B------:R-:W-:Y:S04]  /*d490*/  BSSY B2, `(.L_x_593) ;  /* 0x0000028000027945 */ /* 0x000fe80003800000 */
[----:B------:R-:W-:Y:S05]  /*d4a0*/  @P2 BRA `(.L_x_594) ;  /* 0x0000000000982947 */ /* 0x000fea0003800000 */
[----:B01----:R-:W0:Y:S01]  /*d4b0*/  LDS.128 R4, [R30+0x9000] ;  /* 0x009000001e047984 */ /* 0x003e220000000c00 */
        /* <DEDUP_REMOVED lines=11> */
[----:B------:R-:W-:Y:S01]  /*d570*/  SHF.L.U32 R34, R7, 0x10, RZ ;  /* 0x0000001007227819 */ /* 0x000fe200000006ff */
        /* <DEDUP_REMOVED lines=25> */
.L_x_594:
[----:B------:R-:W-:Y:S05]  /*d710*/  BSYNC B2 ;  /* 0x0000000000027941 */ /* 0x000fea0003800000 */
.L_x_593:
[----:B------:R-:W-:Y:S05]  /*d720*/  @P3 BRA `(.L_x_588) ;  /* 0x0000000000983947 */ /* 0x000fea0003800000 */
[----:B012---:R-:W0:Y:S01]  /*d730*/  LDS.128 R4, [R30+0xd000] ;  /* 0x00d000001e047984 */ /* 0x007e220000000c00 */
        /* <DEDUP_REMOVED lines=37> */
.L_x_588:
[----:B------:R-:W-:Y:S05]  /*d990*/  BSYNC B1 ;  /* 0x0000000000017941 */ /* 0x000fea0003800000 */
.L_x_587:
[----:B01234-:R-:W-:Y:S01]  /*d9a0*/  VIADD R4, R219, 0x40 ;  /* 0x00000040db047836 */ /* 0x01ffe20000000000 */
[----:B------:R-:W-:Y:S04]  /*d9b0*/  BSSY B1, `(.L_x_595) ;  /* 0x00000aa000017945 */ /* 0x000fe80003800000 */
[----:B------:R-:W-:-:S13]  /*d9c0*/  ISETP.GE.AND P0, PT, R4, R32, PT ;  /* 0x000000200400720c */ /* 0x000fda0003f06270 */
[----:B------:R-:W-:Y:S05]  /*d9d0*/  @P0 BRA `(.L_x_596) ;  /* 0x00000008009c0947 */ /* 0x000fea0003800000 */
[----:B------:R-:W0:Y:S01]  /*d9e0*/  LDC R5, c[0x0][0x3f4] ;  /* 0x0000fd00ff057b82 */ /* 0x000e220000000800 */
        /* <DEDUP_REMOVED lines=44> */
.L_x_598:
[----:B------:R-:W-:Y:S05]  /*dcb0*/  BSYNC B2 ;  /* 0x0000000000027941 */ /* 0x000fea0003800000 */
.L_x_597:
        /* <DEDUP_REMOVED lines=40> */
.L_x_600:
[----:B------:R-:W-:Y:S05]  /*df40*/  BSYNC B2 ;  /* 0x0000000000027941 */ /* 0x000fea0003800000 */
.L_x_599:
        /* <DEDUP_REMOVED lines=20> */
[----:B------:R-:W-:Y:S01]  /*e090*/  FFMA.FTZ R29, R39, R29, R38 ;  /* 0x0000001d271d7223 */ /* 0x000fe20000010026 */
[----:B------:R-:W-:Y:S01]  /*e0a0*/  LOP3.LUT R7, R7, 0xffff0000, RZ, 0xc0, !PT ;  /* 0xffff000007077812 */ /* 0x000fe200078ec0ff */
[C---:B------:R-:W-:Y:S01]  /*e0b0*/  FMUL.FTZ R36, R37.reuse, R5 ;  /* 0x0000000525247220 */ /* 0x040fe20000410000 */
[----:B------:R-:W-:Y:S01]  /*e0c0*/  SHF.L.U32 R39, R12, 0x10, RZ ;  /* 0x000000100c277819 */ /* 0x000fe200000006ff */
[-C--:B------:R-:W-:Y:S01]  /*e0d0*/  FFMA.FTZ R5, R37, R31.reuse, -R40 ;  /* 0x0000001f25057223 */ /* 0x080fe20000010828 */
[----:B------:R-:W-:Y:S02]  /*e0e0*/  IMAD.U32 R37, R10, 0x10000, RZ ;  /* 0x000100000a257824 */ /* 0x000fe400078e00ff */
[----:B------:R-:W-:Y:S01]  /*e0f0*/  FFMA.FTZ R36, R41, R31, R36 ;  /* 0x0000001f29247223 */ /* 0x000fe20000010024 */
[-C--:B------:R-:W-:Y:S01]  /*e100*/  FMUL.FTZ R31, R44, R7.reuse ;  /* 0x000000072c1f7220 */ /* 0x080fe20000410000 */
[-C--:B------:R-:W-:Y:S01]  /*e110*/  FMUL.FTZ R38, R39, R6.reuse ;  /* 0x0000000627267220 */ /* 0x080fe20000410000 */
[C---:B------:R-:W-:Y:S01]  /*e120*/  FMUL.FTZ R40, R37.reuse, R6 ;  /* 0x0000000625287220 */ /* 0x040fe20000410000 */
[C---:B------:R-:W-:Y:S01]  /*e130*/  FMUL.FTZ R35, R42.reuse, R7 ;  /* 0x000000072a237220 */ /* 0x040fe20000410000 */
[-C--:B------:R-:W-:Y:S01]  /*e140*/  FFMA.FTZ R7, R42, R34.reuse, -R31 ;  /* 0x000000222a077223 */ /* 0x080fe2000001081f */
[-C--:B------:R-:W-:Y:S01]  /*e150*/  FFMA.FTZ R6, R37, R33.reuse, -R38 ;  /* 0x0000002125067223 */ /* 0x080fe20000010826 */
[----:B------:R-:W-:Y:S01]  /*e160*/  FFMA.FTZ R33, R39, R33, R40 ;  /* 0x0000002127217223 */ /* 0x000fe20000010028 */
[----:B------:R-:W-:Y:S01]  /*e170*/  FFMA.FTZ R34, R44, R34, R35 ;  /* 0x000000222c227223 */ /* 0x000fe20000010023 */
[----:B------:R-:W-:-:S02]  /*e180*/  F2FP.BF16.F32.PACK_AB R4, R29, R4 ;  /* 0x000000041d04723e */ /* 0x000fc400000010ff */
[----:B------:R-:W-:Y:S02]  /*e190*/  F2FP.BF16.F32.PACK_AB R5, R36, R5 ;  /* 0x000000052405723e */ /* 0x000fe400000010ff */
[----:B------:R-:W-:Y:S02]  /*e1a0*/  F2FP.BF16.F32.PACK_AB R6, R33, R6 ;  /* 0x000000062106723e */ /* 0x000fe400000010ff */
[----:B------:R-:W-:-:S05]  /*e1b0*/  F2FP.BF16.F32.PACK_AB R7, R34, R7 ;  /* 0x000000072207723e */ /* 0x000fca00000010ff */
[----:B------:R2:W-:Y:S02]  /*e1c0*/  STS.128 [R30+0xa000], R4 ;  /* 0x00a000041e007388 */ /* 0x0005e40000000c00 */
.L_x_602:
[----:B------:R-:W-:Y:S05]  /*e1d0*/  BSYNC B2 ;  /* 0x0000000000027941 */ /* 0x000fea0003800000 */
.L_x_601:
        /* <DEDUP_REMOVED lines=39> */
.L_x_596:
[----:B------:R-:W-:Y:S05]  /*e450*/  BSYNC B1 ;  /* 0x0000000000017941 */ /* 0x000fea0003800000 */
.L_x_595:
[----:B------:R-:W-:-:S13]  /*e460*/  ISETP.GE.AND P0, PT, R21, R32, PT ;  /* 0x000000201500720c */ /* 0x000fda0003f06270 */
        /* <DEDUP_REMOVED lines=25> */
[----:B------:R-:W-:Y:S01]  /*e600*/  FFMA.FTZ R4, R31, R21, -R32 ;  /* 0x000000151f047223 */ /* 0x000fe20000010820 */
[----:B------:R-:W-:Y:S01]  /*e610*/  FMUL.FTZ R32, R33, R5 ;  /* 0x0000000521207220 */ /* 0x000fe20000410000 */
[----:B------:R-:W-:Y:S01]  /*e620*/  FFMA.FTZ R21, R35, R21, R34 ;  /* 0x0000001523157223 */ /* 0x000fe20000010022 */
[-C--:B------:R-:W-:Y:S01]  /*e630*/  FFMA.FTZ R5, R33, R29.reuse, -R36 ;  /* 0x0000001d21057223 */ /* 0x080fe20000010824 */
[----:B------:R-:W-:Y:S01]  /*e640*/  LOP3.LUT R6, R6, 0xffff0000, RZ, 0xc0, !PT ;  /* 0xffff000006067812 */ /* 0x000fe200078ec0ff */
[----:B------:R-:W-:Y:S01]  /*e650*/  FFMA.FTZ R32, R37, R29, R32 ;  /* 0x0000001d25207223 */ /* 0x000fe20000010020 */
[C---:B------:R-:W-:Y:S01]  /*e660*/  SHF.L.U32 R34, R25.reuse, 0x10, RZ ;  /* 0x0000001019227819 */ /* 0x040fe200000006ff */
[----:B------:R-:W-:Y:S01]  /*e670*/  FMUL.FTZ R29, R40, R7 ;  /* 0x00000007281d7220 */ /* 0x000fe20000410000 */
[----:B------:R-:W-:Y:S01]  /*e680*/  LOP3.LUT R36, R25, 0xffff0000, RZ, 0xc0, !PT ;  /* 0xffff000019247812 */ /* 0x000fe200078ec0ff */
[----:B------:R-:W-:Y:S01]  /*e690*/  FMUL.FTZ R25, R38, R6 ;  /* 0x0000000626197220 */ /* 0x000fe20000410000 */
[----:B------:R-:W-:Y:S01]  /*e6a0*/  F2FP.BF16.F32.PACK_AB R4, R21, R4 ;  /* 0x000000041504723e */ /* 0x000fe200000010ff */
[----:B------:R-:W-:Y:S01]  /*e6b0*/  FMUL.FTZ R27, R34, R6 ;  /* 0x00000006221b7220 */ /* 0x000fe20000410000 */
[----:B------:R-:W-:Y:S01]  /*e6c0*/  F2FP.BF16.F32.PACK_AB R5, R32, R5 ;  /* 0x000000052005723e */ /* 0x000fe200000010ff */
[C---:B------:R-:W-:Y:S01]  /*e6d0*/  FMUL.FTZ R31, R36.reuse, R7 ;  /* 0x00000007241f7220 */ /* 0x040fe20000410000 */
[----:B------:R-:W-:Y:S01]  /*e6e0*/  FFMA.FTZ R7, R36, R26, -R29 ;  /* 0x0000001a24077223 */ /* 0x000fe2000001081d */
[-C--:B------:R-:W-:Y:S01]  /*e6f0*/  FFMA.FTZ R6, R34, R24.reuse, -R25 ;  /* 0x0000001822067223 */ /* 0x080fe20000010819 */
[----:B------:R-:W-:Y:S01]  /*e700*/  FFMA.FTZ R27, R38, R24, R27 ;  /* 0x00000018261b7223 */ /* 0x000fe2000001001b */
[----:B------:R-:W-:-:S04]  /*e710*/  FFMA.FTZ R26, R40, R26, R31 ;  /* 0x0000001a281a7223 */ /* 0x000fc8000001001f */
[----:B------:R-:W-:Y:S02]  /*e720*/  F2FP.BF16.F32.PACK_AB R6, R27, R6 ;  /* 0x000000061b06723e */ /* 0x000fe400000010ff */
[----:B------:R-:W-:-:S05]  /*e730*/  F2FP.BF16.F32.PACK_AB R7, R26, R7 ;  /* 0x000000071a07723e */ /* 0x000fca00000010ff */
[----:B------:R0:W-:Y:S02]  /*e740*/  STS.128 [R30+0x3000], R4 ;  /* 0x003000041e007388 */ /* 0x0001e40000000c00 */
.L_x_605:
[----:B------:R-:W-:Y:S05]  /*e750*/  BSYNC B1 ;  /* 0x0000000000017941 */ /* 0x000fea0003800000 */
.L_x_604:
[----:B------:R-:W-:Y:S04]  /*e760*/  BSSY B1, `(.L_x_606) ;  /* 0x0000028000017945 */ /* 0x000fe80003800000 */
[----:B------:R-:W-:Y:S05]  /*e770*/  @P1 BRA `(.L_x_607) ;  /* 0x0000000000981947 */ /* 0x000fea0003800000 */
[----:B0-----:R-:W0:Y:S01]  /*e780*/  LDS.128 R4, [R30+0x7000] ;  /* 0x007000001e047984 */ /* 0x001e220000000c00 */
        /* <DEDUP_REMOVED lines=18> */
[C---:B------:R-:W-:Y:S01]  /*e8b0*/  FMUL.FTZ R27, R34.reuse, R5 ;  /* 0x00000005221b7220 */ /* 0x040fe20000410000 */
[----:B------:R-:W-:Y:S01]  /*e8c0*/  LOP3.LUT R7, R7, 0xffff0000, RZ, 0xc0, !PT ;  /* 0xffff000007077812 */ /* 0x000fe200078ec0ff */
[----:B------:R-:W-:Y:S01]  /*e8d0*/  FFMA.FTZ R5, R34, R24, -R25 ;  /* 0x0000001822057223 */ /* 0x000fe20000010819 */
[C---:B------:R-:W-:Y:S01]  /*e8e0*/  LOP3.LUT R29, R14.reuse, 0xffff0000, RZ, 0xc0, !PT ;  /* 0xffff00000e1d7812 */ /* 0x040fe200078ec0ff */
[----:B------:R-:W-:Y:S02]  /*e8f0*/  IMAD.U32 R25, R14, 0x10000, RZ ;  /* 0x000100000e197824 */ /* 0x000fe400078e00ff */
[----:B------:R-:W-:Y:S01]  /*e900*/  FMUL.FTZ R14, R31, R6 ;  /* 0x000000061f0e7220 */ /* 0x000fe20000410000 */
[-C--:B------:R-:W-:Y:S01]  /*e910*/  FMUL.FTZ R26, R33, R7.reuse ;  /* 0x00000007211a7220 */ /* 0x080fe20000410000 */
[----:B------:R-:W-:Y:S01]  /*e920*/  FFMA.FTZ R24, R36, R24, R27 ;  /* 0x0000001824187223 */ /* 0x000fe2000001001b */
[----:B------:R-:W-:Y:S01]  /*e930*/  FMUL.FTZ R20, R25, R6 ;  /* 0x0000000619147220 */ /* 0x000fe20000410000 */
[----:B------:R-:W-:Y:S01]  /*e940*/  FMUL.FTZ R32, R29, R7 ;  /* 0x000000071d207220 */ /* 0x000fe20000410000 */
[----:B------:R-:W-:Y:S01]  /*e950*/  FFMA.FTZ R6, R25, R13, -R14 ;  /* 0x0000000d19067223 */ /* 0x000fe2000001080e */
[----:B------:R-:W-:Y:S01]  /*e960*/  FFMA.FTZ R7, R29, R15, -R26 ;  /* 0x0000000f1d077223 */ /* 0x000fe2000001081a */
[----:B------:R-:W-:Y:S01]  /*e970*/  FFMA.FTZ R13, R31, R13, R20 ;  /* 0x0000000d1f0d7223 */ /* 0x000fe20000010014 */
[----:B------:R-:W-:Y:S01]  /*e980*/  FFMA.FTZ R32, R33, R15, R32 ;  /* 0x0000000f21207223 */ /* 0x000fe20000010020 */
[----:B------:R-:W-:-:S02]  /*e990*/  F2FP.BF16.F32.PACK_AB R4, R21, R4 ;  /* 0x000000041504723e */ /* 0x000fc400000010ff */
[----:B------:R-:W-:Y:S02]  /*e9a0*/  F2FP.BF16.F32.PACK_AB R5, R24, R5 ;  /* 0x000000051805723e */ /* 0x000fe400000010ff */
[----:B------:R-:W-:Y:S02]  /*e9b0*/  F2FP.BF16.F32.PACK_AB R6, R13, R6 ;  /* 0x000000060d06723e */ /* 0x000fe400000010ff */
[----:B------:R-:W-:-:S05]  /*e9c0*/  F2FP.BF16.F32.PACK_AB R7, R32, R7 ;  /* 0x000000072007723e */ /* 0x000fca00000010ff */
[----:B------:R1:W-:Y:S02]  /*e9d0*/  STS.128 [R30+0x7000], R4 ;  /* 0x007000041e007388 */ /* 0x0003e40000000c00 */
.L_x_607:
[----:B------:R-:W-:Y:S05]  /*e9e0*/  BSYNC B1 ;  /* 0x0000000000017941 */ /* 0x000fea0003800000 */
.L_x_606:
[----:B------:R-:W-:Y:S04]  /*e9f0*/  BSSY B1, `(.L_x_608) ;  /* 0x0000028000017945 */ /* 0x000fe80003800000 */
[----:B------:R-:W-:Y:S05]  /*ea00*/  @P2 BRA `(.L_x_609) ;  /* 0x0000000000982947 */ /* 0x000fea0003800000 */
[----:B01----:R-:W0:Y:S01]  /*ea10*/  LDS.128 R4, [R30+0xb000] ;  /* 0x00b000001e047984 */ /* 0x003e220000000c00 */
        /* <DEDUP_REMOVED lines=37> */
.L_x_609:
[----:B------:R-:W-:Y:S05]  /*ec70*/  BSYNC B1 ;  /* 0x0000000000017941 */ /* 0x000fea0003800000 */
.L_x_608:
[----:B------:R-:W-:Y:S05]  /*ec80*/  @P3 BRA `(.L_x_603) ;  /* 0x0000003800e03947 */ /* 0x000fea0003800000 */
[----:B012---:R-:W0:Y:S01]  /*ec90*/  LDS.128 R4, [R30+0xf000] ;  /* 0x00f000001e047984 */ /* 0x007e220000000c00 */
[C---:B------:R-:W-:Y:S01]  /*eca0*/  IMAD.U32 R15, R3.reuse, 0x10000, RZ ;  /* 0x00010000030f7824 */ /* 0x040fe200078e00ff */
[----:B------:R-:W-:Y:S01]  /*ecb0*/  LOP3.LUT R24, R3, 0xffff0000, RZ, 0xc0, !PT ;  /* 0xffff000003187812 */ /* 0x000fe200078ec0ff */
[C---:B------:R-:W-:Y:S01]  /*ecc0*/  IMAD.U32 R13, R0.reuse, 0x10000, RZ ;  /* 0x00010000000d7824 */ /* 0x040fe200078e00ff */
[----:B------:R-:W-:Y:S02]  /*ecd0*/  LOP3.LUT R20, R0, 0xffff0000, RZ, 0xc0, !PT ;  /* 0xffff000000147812 */ /* 0x000fe400078ec0ff */
[C---:B0-----:R-:W-:Y:S01]  /*ece0*/  SHF.L.U32 R9, R4.reuse, 0x10, RZ ;  /* 0x0000001004097819 */ /* 0x041fe200000006ff */
[C---:B------:R-:W-:Y:S01]  /*ecf0*/  IMAD.U32 R10, R5.reuse, 0x10000, RZ ;  /* 0x00010000050a7824 */ /* 0x040fe200078e00ff */
[----:B------:R-:W-:Y:S01]  /*ed00*/  LOP3.LUT R4, R4, 0xffff0000, RZ, 0xc0, !PT ;  /* 0xffff000004047812 */ /* 0x000fe200078ec0ff */
[----:B------:R-:W-:Y:S01]  /*ed10*/  IMAD.U32 R0, R6, 0x10000, RZ ;  /* 0x0001000006007824 */ /* 0x000fe200078e00ff */
[----:B------:R-:W-:-:S02]  /*ed20*/  LOP3.LUT R5, R5, 0xffff0000, RZ, 0xc0, !PT ;  /* 0xffff000005057812 */ /* 0x000fc400078ec0ff */
[----:B------:R-:W-:Y:S01]  /*ed30*/  LOP3.LUT R3, R6, 0xffff0000, RZ, 0xc0, !PT ;  /* 0xffff000006037812 */ /* 0x000fe200078ec0ff */
[-C--:B------:R-:W-:Y:S01]  /*ed40*/  FMUL.FTZ R12, R15, R4.reuse ;  /* 0x000000040f0c7220 */ /* 0x080fe20000410000 */
[----:B------:R-:W-:Y:S01]  /*ed50*/  FMUL.FTZ R14, R13, R4 ;  /* 0x000000040d0e7220 */ /* 0x000fe20000410000 */
[----:B------:R-:W-:Y:S02]  /*ed60*/  IMAD.U32 R6, R7, 0x10000, RZ ;  /* 0x0001000007067824 */ /* 0x000fe400078e00ff */
[----:B------:R-:W-:Y:S01]  /*ed70*/  FMUL.FTZ R11, R24, R5 ;  /* 0x00000005180b7220 */ /* 0x000fe20000410000 */
[-C--:B------:R-:W-:Y:S01]  /*ed80*/  FFMA.FTZ R4, R13, R9.reuse, -R12 ;  /* 0x000000090d047223 */ /* 0x080fe2000001080c */
[----:B------:R-:W-:Y:S01]  /*ed90*/  FFMA.FTZ R9, R15, R9, R14 ;  /* 0x000000090f097223 */ /* 0x000fe2000001000e */
[----:B------:R-:W-:Y:S01]  /*eda0*/  IMAD.U32 R14, R8, 0x10000, RZ ;  /* 0x00010000080e7824 */ /* 0x000fe200078e00ff */
[----:B------:R-:W-:Y:S01]  /*edb0*/  LOP3.LUT R7, R7, 0xffff0000, RZ, 0xc0, !PT ;  /* 0xffff000007077812 */ /* 0x000fe200078ec0ff */
[----:B------:R-:W-:Y:S01]  /*edc0*/  FMUL.FTZ R13, R20, R5 ;  /* 0x00000005140d7220 */ /* 0x000fe20000410000 */
[----:B------:R-:W-:Y:S01]  /*edd0*/  IMAD.U32 R12, R2, 0x10000, RZ ;  /* 0x00010000020c7824 */ /* 0x000fe200078e00ff */
[----:B------:R-:W-:Y:S01]  /*ede0*/  LOP3.LUT R8, R8, 0xffff0000, RZ, 0xc0, !PT ;  /* 0xffff000008087812 */ /* 0x000fe200078ec0ff */
[-C--:B------:R-:W-:Y:S01]  /*edf0*/  FFMA.FTZ R5, R20, R10.reuse, -R11 ;  /* 0x0000000a14057223 */ /* 0x080fe2000001080b */
[----:B------:R-:W-:Y:S01]  /*ee00*/  LOP3.LUT R2, R2, 0xffff0000, RZ, 0xc0, !PT ;  /* 0xffff000002027812 */ /* 0x000fe200078ec0ff */
[----:B------:R-:W-:Y:S01]  /*ee10*/  FFMA.FTZ R10, R24, R10, R13 ;  /* 0x0000000a180a7223 */ /* 0x000fe2000001000d */
[----:B------:R-:W-:Y:S01]  /*ee20*/  FMUL.FTZ R11, R14, R3 ;  /* 0x000000030e0b7220 */ /* 0x000fe20000410000 */
[----:B------:R-:W-:Y:S01]  /*ee30*/  FMUL.FTZ R13, R8, R7 ;  /* 0x00000007080d7220 */ /* 0x000fe20000410000 */
        /* <DEDUP_REMOVED lines=10> */
[----:B------:R4:W-:Y:S01]  /*eee0*/  STS.128 [R30+0xf000], R4 ;  /* 0x00f000041e007388 */ /* 0x0009e20000000c00 */
[----:B------:R-:W-:Y:S05]  /*eef0*/  BRA `(.L_x_603) ;  /* 0x0000003800447947 */ /* 0x000fea0003800000 */
.L_x_573:
[----:B------:R-:W-:-:S03]  /*ef00*/  UMOV UR4, 0xffffffff ;  /* 0xffffffff00047882 */ /* 0x000fc60000000000 */
[----:B------:R-:W-:Y:S05]  /*ef10*/  BRA.DIV UR4, `(.L_x_610) ;  /* 0x0000019604847947 */ /* 0x000fea000b800000 */
[----:B------:R0:W1:Y:S04]  /*ef20*/  SHFL.IDX PT, R0, R24, RZ, 0x181f ;  /* 0x00181fff18007589 */ /* 0x00006800000e0000 */
[----:B------:R-:W2:Y:S04]  /*ef30*/  SHFL.IDX PT, R2, R2, RZ, 0x181f ;  /* 0x00181fff02027589 */ /* 0x000ea800000e0000 */
[----:B------:R0:W3:Y:S04]  /*ef40*/  SHFL.IDX PT, R3, R26, RZ, 0x181f ;  /* 0x00181fff1a037589 */ /* 0x0000e800000e0000 */
[----:B------:R0:W4:Y:S02]  /*ef50*/  SHFL.IDX PT, R20, R25, RZ, 0x181f ;  /* 0x00181fff19147589 */ /* 0x00012400000e0000 */
.L_x_857:
        /* <DEDUP_REMOVED lines=10> */
[----:B------:R-:W-:Y:S02]  /*f000*/  CS2R R4, SRZ ;  /* 0x0000000000047805 */ /* 0x000fe4000001ff00 */
[----:B------:R-:W-:Y:S02]  /*f010*/  CS2R R12, SRZ ;  /* 0x00000000000c7805 */ /* 0x000fe4000001ff00 */
[----:B0-----:R-:W-:Y:S02]  /*f020*/  CS2R R26, SRZ ;  /* 0x00000000001a7805 */ /* 0x001fe4000001ff00 */
[----:B-----5:R-:W-:-:S04]  /*f030*/  LEA.HI R24, R40, R40, RZ, 0x1 ;  /* 0x0000002828187211 */ /* 0x020fc800078f08ff */
[----:B------:R-:W-:Y:S02]  /*f040*/  LOP3.LUT R39, R24, 0xfffffffe, RZ, 0xc0, !PT ;  /* 0xfffffffe18277812 */ /* 0x000fe400078ec0ff */
[----:B------:R-:W-:Y:S01]  /*f050*/  CS2R R24, SRZ ;  /* 0x0000000000187805 */ /* 0x000fe2000001ff00 */
[----:B------:R-:W-:Y:S06]  /*f060*/  @P0 BRA `(.L_x_612) ;  /* 0x0000000000600947 */ /* 0x000fec0003800000 */
[----:B------:R-:W-:Y:S01]  /*f070*/  ULDC UR4, c[0x0][0x3f4] ;  /* 0x0000fd0000047ab9 */ /* 0x000fe20000000800 */
[----:B------:R-:W-:Y:S01]  /*f080*/  ULDC.64 UR6, c[0x0][0x208] ;  /* 0x0000820000067ab9 */ /* 0x000fe20000000a00 */
[----:B------:R-:W-:Y:S02]  /*f090*/  ISETP.GE.AND P4, PT, R16, UR4, PT ;  /* 0x0000000410007c0c */ /* 0x000fe4000bf86270 */
[----:B------:R-:W-:-:S11]  /*f0a0*/  ISETP.GE.AND P5, PT, R213, UR4, PT ;  /* 0x00000004d5007c0c */ /* 0x000fd6000bfa6270 */
[C---:B------:R-:W-:Y:S01]  /*f0b0*/  @!P4 IMAD.SHL.U32 R35, R16.reuse, 0x2, RZ ;  /* 0x000000021023c824 */ /* 0x040fe200078e00ff */
[----:B------:R-:W-:Y:S01]  /*f0c0*/  @!P4 SHF.L.U64.HI R6, R16, 0x1, R17 ;  /* 0x000000011006c819 */ /* 0x000fe20000010211 */
[C---:B------:R-:W-:Y:S01]  /*f0d0*/  @!P5 IMAD.SHL.U32 R5, R23.reuse, 0x2, RZ ;  /* 0x000000021705d824 */ /* 0x040fe200078e00ff */
[----:B------:R-:W-:Y:S02]  /*f0e0*/  @!P5 SHF.L.U64.HI R4, R23, 0x1, R216 ;  /* 0x000000011704d819 */ /* 0x000fe400000102d8 */
[-C--:B--2---:R-:W-:Y:S02]  /*f0f0*/  @!P4 IADD3 R32, P0, R2, R35.reuse, RZ ;  /* 0x000000230220c210 */ /* 0x084fe40007f1e0ff */
[----:B----4-:R-:W-:Y:S02]  /*f100*/  @!P4 IADD3 R34, P1, R20, R35, RZ ;  /* 0x000000231422c210 */ /* 0x010fe40007f3e0ff */
[-C--:B------:R-:W-:Y:S01]  /*f110*/  @!P5 IADD3 R36, P2, R2, R5.reuse, RZ ;  /* 0x000000050224d210 */ /* 0x080fe20007f5e0ff */
[--C-:B-1----:R-:W-:Y:S01]  /*f120*/  @!P4 IMAD.X R33, R0, 0x1, R6.reuse, P0 ;  /* 0x000000010021c824 */ /* 0x102fe200000e0606 */
[----:B------:R-:W-:Y:S01]  /*f130*/  @!P5 IADD3 R2, P3, R20, R5, RZ ;  /* 0x000000051402d210 */ /* 0x000fe20007f7e0ff */
[C---:B---3--:R-:W-:Y:S01]  /*f140*/  @!P4 IMAD.X R35, R3.reuse, 0x1, R6, P1 ;  /* 0x000000010323c824 */ /* 0x048fe200008e0606 */
[----:B------:R-:W-:Y:S01]  /*f150*/  CS2R R6, SRZ ;  /* 0x0000000000067805 */ /* 0x000fe2000001ff00 */
[--C-:B------:R-:W-:Y:S01]  /*f160*/  @!P5 IMAD.X R37, R0, 0x1, R4.reuse, P2 ;  /* 0x000000010025d824 */ /* 0x100fe200010e0604 */
[----:B------:R-:W-:Y:S01]  /*f170*/  CS2R R14, SRZ ;  /* 0x00000000000e7805 */ /* 0x000fe2000001ff00 */
[----:B------:R-:W-:Y:S01]  /*f180*/  @!P5 IMAD.X R3, R3, 0x1, R4, P3 ;  /* 0x000000010303d824 */ /* 0x000fe200018e0604 */
[----:B------:R-:W-:-:S02]  /*f190*/  CS2R R4, SRZ ;  /* 0x0000000000047805 */ /* 0x000fc4000001ff00 */
[----:B------:R-:W-:Y:S01]  /*f1a0*/  CS2R R12, SRZ ;  /* 0x00000000000c7805 */ /* 0x000fe2000001ff00 */
[----:B------:R0:W5:Y:S04]  /*f1b0*/  @!P4 LD.E.128 R8, desc[UR6][R32.64] ;  /* 0x000000062008c980 */ /* 0x000168000c101d00 */
[----:B------:R0:W5:Y:S04]  /*f1c0*/  @!P4 LD.E.128 R24, desc[UR6][R34.64] ;  /* 0x000000062218c980 */ /* 0x000168000c101d00 */
[----:B------:R0:W5:Y:S04]  /*f1d0*/  @!P5 LD.E.128 R4, desc[UR6][R36.64] ;  /* 0x000000062404d980 */ /* 0x000168000c101d00 */
[----:B------:R0:W5:Y:S02]  /*f1e0*/  @!P5 LD.E.128 R12, desc[UR6][R2.64] ;  /* 0x00000006020cd980 */ /* 0x000164000c101d00 */
.L_x_612:
[----:B------:R-:W-:Y:S05]  /*f1f0*/  BSYNC B1 ;  /* 0x0000000000017941 */ /* 0x000fea0003800000 */
.L_x_611:
[--C-:B-----5:R-:W-:Y:S01]  /*f200*/  SHF.R.U64 R51, R8, 0x10, R9.reuse ;  /* 0x0000001008337819 */ /* 0x120fe20000001209 */
[--C-:B------:R-:W-:Y:S01]  /*f210*/  IMAD.MOV.U32 R29, RZ, RZ, R9.reuse ;  /* 0x000000ffff1d7224 */ /* 0x100fe200078e0009 */
[----:B------:R-:W-:Y:S01]  /*f220*/  SHF.R.U32.HI R48, RZ, 0x10, R9 ;  /* 0x00000010ff307819 */ /* 0x000fe20000011609 */
[----:B------:R-:W-:Y:S01]  /*f230*/  IMAD.IADD R9, R40, 0x1, -R39 ;  /* 0x0000000128097824 */ /* 0x000fe200078e0a27 */
[----:B------:R-:W-:Y:S01]  /*f240*/  SHF.R.U64 R47, R4, 0x10, R5 ;  /* 0x00000010042f7819 */ /* 0x000fe20000001205 */
[----:B-1----:R-:W-:Y:S01]  /*f250*/  IMAD.MOV.U32 R0, RZ, RZ, R4 ;  /* 0x000000ffff007224 */ /* 0x002fe200078e0004 */
[--C-:B------:R-:W-:Y:S01]  /*f260*/  SHF.R.U64 R44, R6, 0x10, R7.reuse ;  /* 0x00000010062c7819 */ /* 0x100fe20000001207 */
[--C-:B------:R-:W-:Y:S01]  /*f270*/  IMAD.MOV.U32 R4, RZ, RZ, R7.reuse ;  /* 0x000000ffff047224 */ /* 0x100fe200078e0007 */
[----:B------:R-:W-:Y:S01]  /*f280*/  SHF.L.U32 R9, R9, 0x1f, RZ ;  /* 0x0000001f09097819 */ /* 0x000fe200000006ff */
[----:B0-----:R-:W-:Y:S01]  /*f290*/  IMAD.MOV.U32 R36, RZ, RZ, R26 ;  /* 0x000000ffff247224 */ /* 0x001fe200078e001a */
[----:B------:R-:W-:Y:S01]  /*f2a0*/  SHF.R.U32.HI R43, RZ, 0x10, R7 ;  /* 0x00000010ff2b7819 */ /* 0x000fe20000011607 */
[--C-:B------:R-:W-:Y:S01]  /*f2b0*/  IMAD.MOV.U32 R37, RZ, RZ, R27.reuse ;  /* 0x000000ffff257224 */ /* 0x100fe200078e001b */
[----:B------:R-:W0:Y:S01]  /*f2c0*/  SYNCS.PHASECHK.TRANS64.TRYWAIT P0, [R22+URZ+0x38800], R9 ;  /* 0x03880009160075a7 */ /* 0x000e22000800017f */
[----:B------:R-:W-:Y:S01]  /*f2d0*/  SHF.R.U64 R39, R26, 0x10, R27 ;  /* 0x000000101a277819 */ /* 0x000fe2000000121b */
[----:B----4-:R-:W-:Y:S01]  /*f2e0*/  IMAD.MOV.U32 R20, RZ, RZ, R8 ;  /* 0x000000ffff147224 */ /* 0x010fe200078e0008 */
[----:B------:R-:W-:Y:S01]  /*f2f0*/  SHF.R.U64 R41, R24, 0x10, R25 ;  /* 0x0000001018297819 */ /* 0x000fe20000001219 */
[----:B------:R-:W-:Y:S01]  /*f300*/  IMAD.MOV.U32 R33, RZ, RZ, R11 ;  /* 0x000000ffff217224 */ /* 0x000fe200078e000b */
[----:B------:R-:W-:Y:S01]  /*f310*/  SHF.R.U32.HI R26, RZ, 0x10, R27 ;  /* 0x00000010ff1a7819 */ /* 0x000fe2000001161b */
[----:B--2---:R-:W-:Y:S01]  /*f320*/  IMAD.MOV.U32 R2, RZ, RZ, R5 ;  /* 0x000000ffff027224 */ /* 0x004fe200078e0005 */
[----:B------:R-:W-:Y:S01]  /*f330*/  MOV R32, R10 ;  /* 0x0000000a00207202 */ /* 0x000fe20000000f00 */
[----:B---3--:R-:W-:Y:S01]  /*f340*/  IMAD.MOV.U32 R3, RZ, RZ, R6 ;  /* 0x000000ffff037224 */ /* 0x008fe200078e0006 */
[--C-:B------:R-:W-:Y:S01]  /*f350*/  SHF.R.U64 R49, R10, 0x10, R11.reuse ;  /* 0x000000100a317819 */ /* 0x100fe2000000120b */
[----:B------:R-:W-:Y:S01]  /*f360*/  IMAD.MOV.U32 R34, RZ, RZ, R24 ;  /* 0x000000ffff227224 */ /* 0x000fe200078e0018 */
[----:B------:R-:W-:Y:S01]  /*f370*/  SHF.R.U32.HI R46, RZ, 0x10, R11 ;  /* 0x00000010ff2e7819 */ /* 0x000fe2000001160b */
[----:B------:R-:W-:Y:S01]  /*f380*/  IMAD.MOV.U32 R35, RZ, RZ, R25 ;  /* 0x000000ffff237224 */ /* 0x000fe200078e0019 */
[----:B------:R-:W-:Y:S01]  /*f390*/  SHF.R.U32.HI R45, RZ, 0x10, R5 ;  /* 0x00000010ff2d7819 */ /* 0x000fe20000011605 */
[----:B------:R-:W-:Y:S01]  /*f3a0*/  IMAD.MOV.U32 R7, RZ, RZ, R12 ;  /* 0x000000ffff077224 */ /* 0x000fe200078e000c */
[----:B------:R-:W-:Y:S01]  /*f3b0*/  SHF.R.U32.HI R42, RZ, 0x10, R25 ;  /* 0x00000010ff2a7819 */ /* 0x000fe20000011619 */
[----:B------:R-:W-:Y:S01]  /*f3c0*/  BSSY B1, `(.L_x_613) ;  /* 0x000001a000017945 */ /* 0x000fe20003800000 */
[--C-:B------:R-:W-:Y:S01]  /*f3d0*/  SHF.R.U64 R40, R12, 0x10, R13.reuse ;  /* 0x000000100c287819 */ /* 0x100fe2000000120d */
[----:B------:R-:W-:Y:S01]  /*f3e0*/  IMAD.MOV.U32 R8, RZ, RZ, R13 ;  /* 0x000000ffff087224 */ /* 0x000fe200078e000d */
[----:B------:R-:W-:Y:S01]  /*f3f0*/  VIMNMX R38, R38, 0x80, PT ;  /* 0x0000008026267848 */ /* 0x000fe20003fe0100 */
[----:B------:R-:W-:Y:S01]  /*f400*/  IMAD.MOV.U32 R5, RZ, RZ, R14 ;  /* 0x000000ffff057224 */ /* 0x000fe200078e000e */
[----:B------:R-:W-:Y:S01]  /*f410*/  SHF.R.S32.HI R24, RZ, 0x1f, R213 ;  /* 0x0000001fff187819 */ /* 0x000fe200000114d5 */
[----:B------:R-:W-:Y:S01]  /*f420*/  IMAD.MOV.U32 R6, RZ, RZ, R15 ;  /* 0x000000ffff067224 */ /* 0x000fe200078e000f */
[----:B------:R-:W-:-:S02]  /*f430*/  SHF.R.U32.HI R25, RZ, 0x10, R13 ;  /* 0x00000010ff197819 */ /* 0x000fc4000001160d */
[----:B------:R-:W-:Y:S02]  /*f440*/  PRMT R37, R37, 0x5410, R26 ;  /* 0x0000541025257816 */ /* 0x000fe4000000001a */
[--C-:B------:R-:W-:Y:S02]  /*f450*/  SHF.R.U64 R10, R14, 0x10, R15.reuse ;  /* 0x000000100e0a7819 */ /* 0x100fe4000000120f */
[----:B------:R-:W-:Y:S02]  /*f460*/  SHF.R.U32.HI R11, RZ, 0x10, R15 ;  /* 0x00000010ff0b7819 */ /* 0x000fe4000001160f */
[----:B------:R-:W-:Y:S02]  /*f470*/  PRMT R27, R20, 0x5410, R51 ;  /* 0x00005410141b7816 */ /* 0x000fe40000000033 */
[----:B------:R-:W-:Y:S02]  /*f480*/  PRMT R29, R29, 0x5410, R48 ;  /* 0x000054101d1d7816 */ /* 0x000fe40000000030 */
[----:B------:R-:W-:-:S02]  /*f490*/  PRMT R32, R32, 0x5410, R49 ;  /* 0x0000541020207816 */ /* 0x000fc40000000031 */
[----:B------:R-:W-:Y:S02]  /*f4a0*/  PRMT R33, R33, 0x5410, R46 ;  /* 0x0000541021217816 */ /* 0x000fe4000000002e */
[----:B------:R-:W-:Y:S02]  /*f4b0*/  PRMT R0, R0, 0x5410, R47 ;  /* 0x0000541000007816 */ /* 0x000fe4000000002f */
[----:B------:R-:W-:Y:S02]  /*f4c0*/  PRMT R2, R2, 0x5410, R45 ;  /* 0x0000541002027816 */ /* 0x000fe4000000002d */
[----:B------:R-:W-:Y:S02]  /*f4d0*/  PRMT R3, R3, 0x5410, R44 ;  /* 0x0000541003037816 */ /* 0x000fe4000000002c */
[----:B------:R-:W-:Y:S02]  /*f4e0*/  PRMT R12, R4, 0x5410, R43 ;  /* 0x00005410040c7816 */ /* 0x000fe4000000002b */
[----:B------:R-:W-:-:S02]  /*f4f0*/  ISETP.GE.AND P1, PT, R219, R38, PT ;  /* 0x00000026db00720c */ /* 0x000fc40003f26270 */
[----:B------:R-:W-:Y:S02]  /*f500*/  PRMT R34, R34, 0x5410, R41 ;  /* 0x0000541022227816 */ /* 0x000fe40000000029 */
[----:B------:R-:W-:Y:S02]  /*f510*/  PRMT R35, R35, 0x5410, R42 ;  /* 0x0000541023237816 */ /* 0x000fe4000000002a */
[----:B------:R-:W-:Y:S02]  /*f520*/  PRMT R36, R36, 0x5410, R39 ;  /* 0x0000541024247816 */ /* 0x000fe40000000027 */
[----:B------:R-:W-:Y:S02]  /*f530*/  LEA.HI R26, R24, R213, RZ, 0x3 ;  /* 0x000000d5181a7211 */ /* 0x000fe400078f18ff */
[----:B------:R-:W-:Y:S01]  /*f540*/  PRMT R13, R7, 0x5410, R40 ;  /* 0x00005410070d7816 */ /* 0x000fe20000000028 */
[----:B0-----:R-:W-:Y:S06]  /*f550*/  @!P0 BRA `(.L_x_614) ;  /* 0x0000019000688947 */ /* 0x001fec0003800000 */
.L_x_858:
[----:B------:R-:W-:Y:S05]  /*f560*/  BSYNC B1 ;  /* 0x0000000000017941 */ /* 0x000fea0003800000 */
.L_x_613:
[----:B------:R-:W-:Y:S01]  /*f570*/  BSSY B1, `(.L_x_615) ;  /* 0x00000c4000017945 */ /* 0x000fe20003800000 */
[----:B------:R-:W-:Y:S02]  /*f580*/  PRMT R14, R8, 0x5410, R25 ;  /* 0x00005410080e7816 */ /* 0x000fe40000000019 */
[----:B------:R-:W-:Y:S02]  /*f590*/  SHF.R.S32.HI R25, RZ, 0x3, R26 ;  /* 0x00000003ff197819 */ /* 0x000fe4000001141a */
[----:B------:R-:W-:Y:S02]  /*f5a0*/  PRMT R15, R5, 0x5410, R10 ;  /* 0x00005410050f7816 */ /* 0x000fe4000000000a */
[----:B------:R-:W-:Y:S01]  /*f5b0*/  PRMT R20, R6, 0x5410, R11 ;  /* 0x0000541006147816 */ /* 0x000fe2000000000b */
[----:B------:R-:W-:Y:S06]  /*f5c0*/  @P1 BRA `(.L_x_616) ;  /* 0x0000000800f81947 */ /* 0x000fec0003800000 */
[----:B------:R-:W1:Y:S01]  /*f5d0*/  LDC R56, c[0x0][0x3f4] ;  /* 0x0000fd00ff387b82 */ /* 0x000e620000000800 */
[----:B------:R-:W-:Y:S01]  /*f5e0*/  BSSY B2, `(.L_x_617) ;  /* 0x000005c000027945 */ /* 0x000fe20003800000 */
[----:B------:R-:W-:Y:S02]  /*f5f0*/  SHF.R.U32.HI R58, RZ, 0x3, R225 ;  /* 0x00000003ff3a7819 */ /* 0x000fe400000116e1 */
[-C--:B-1----:R-:W-:Y:S02]  /*f600*/  ISETP.GE.AND P0, PT, R16, R56.reuse, PT ;  /* 0x000000381000720c */ /* 0x082fe40003f06270 */
[----:B------:R-:W-:-:S11]  /*f610*/  ISETP.GE.AND P1, PT, R213, R56, PT ;  /* 0x00000038d500720c */ /* 0x000fd60003f26270 */
[----:B------:R-:W-:Y:S05]  /*f620*/  @P0 BRA `(.L_x_618) ;  /* 0x00000004005c0947 */ /* 0x000fea0003800000 */
[----:B------:R-:W2:Y:S01]  /*f630*/  LDL R4, [R1+0x68] ;  /* 0x0000680001047983 */ /* 0x000ea20000100800 */
[C---:B------:R-:W-:Y:S01]  /*f640*/  IMAD.U32 R51, R34.reuse, 0x10000, RZ ;  /* 0x0001000022337824 */ /* 0x040fe200078e00ff */
[----:B------:R-:W-:Y:S01]  /*f650*/  LOP3.LUT R53, R34, 0xffff0000, RZ, 0xc0, !PT ;  /* 0xffff000022357812 */ /* 0x000fe200078ec0ff */
[----:B------:R-:W-:Y:S01]  /*f660*/  IMAD.U32 R49, R27, 0x10000, RZ ;  /* 0x000100001b317824 */ /* 0x000fe200078e00ff */
[----:B--2---:R-:W-:-:S04]  /*f670*/  LEA.HI R4, R56, R4, RZ, 0x1d ;  /* 0x0000000438047211 */ /* 0x004fc800078fe8ff */
[----:B------:R-:W-:Y:S01]  /*f680*/  SHF.R.S32.HI R5, RZ, 0x1f, R4 ;  /* 0x0000001fff057819 */ /* 0x000fe20000011404 */
[----:B------:R-:W-:-:S03]  /*f690*/  IMAD.SHL.U32 R6, R4, 0x8, RZ ;  /* 0x0000000804067824 */ /* 0x000fc600078e00ff */
[----:B------:R-:W-:Y:S02]  /*f6a0*/  LEA.HI R5, R5, R4, RZ, 0x3 ;  /* 0x0000000405057211 */ /* 0x000fe400078f18ff */
[----:B------:R-:W-:-:S03]  /*f6b0*/  LOP3.LUT R6, R225, 0x38, R6, 0xf8, !PT ;  /* 0x00000038e1067812 */ /* 0x000fc600078ef806 */
[----:B------:R-:W-:Y:S01]  /*f6c0*/  IMAD.SHL.U32 R5, R5, 0x400, RZ ;  /* 0x0000040005057824 */ /* 0x000fe200078e00ff */
[----:B------:R-:W-:-:S04]  /*f6d0*/  LOP3.LUT R6, R6, R58, RZ, 0x3c, !PT ;  /* 0x0000003a06067212 */ /* 0x000fc800078e3cff */
[----:B------:R-:W-:-:S04]  /*f6e0*/  LOP3.LUT R4, R5, 0x7fffe000, RZ, 0xc0, !PT ;  /* 0x7fffe00005047812 */ /* 0x000fc800078ec0ff */
[----:B0-----:R-:W-:Y:S02]  /*f6f0*/  IADD3 R9, R6, R4, R229 ;  /* 0x0000000406097210 */ /* 0x001fe40007ffe0e5 */
[----:B------:R-:W0:Y:S03]  /*f700*/  LDS.128 R4, [R30] ;  /* 0x000000001e047984 */ /* 0x000e260000000c00 */
[----:B------:R-:W-:-:S05]  /*f710*/  IMAD R39, R9, 0x2, R22 ;  /* 0x0000000209277824 */ /* 0x000fca00078e0216 */
[----:B------:R-:W1:Y:S01]  /*f720*/  LDS.128 R8, [R39+0x14400] ;  /* 0x0144000027087984 */ /* 0x000e620000000c00 */
[C---:B0-----:R-:W-:Y:S01]  /*f730*/  SHF.L.U32 R40, R4.reuse, 0x10, RZ ;  /* 0x0000001004287819 */ /* 0x041fe200000006ff */
[----:B------:R-:W-:Y:S01]  /*f740*/  IMAD.U32 R41, R5, 0x10000, RZ ;  /* 0x0001000005297824 */ /* 0x000fe200078e00ff */
[----:B------:R-:W-:Y:S01]  /*f750*/  LOP3.LUT R4, R4, 0xffff0000, RZ, 0xc0, !PT ;  /* 0xffff000004047812 */ /* 0x000fe200078ec0ff */
[C---:B------:R-:W-:Y:S01]  /*f760*/  IMAD.U32 R42, R6.reuse, 0x10000, RZ ;  /* 0x00010000062a7824 */ /* 0x040fe200078e00ff */
[----:B------:R-:W-:Y:S01]  /*f770*/  LOP3.LUT R6, R6, 0xffff0000, RZ, 0xc0, !PT ;  /* 0xffff000006067812 */ /* 0x000fe200078ec0ff */
[----:B------:R-:W-:Y:S01]  /*f780*/  IMAD.U32 R43, R7, 0x10000, RZ ;  /* 0x00010000072b7824 */ /* 0x000fe200078e00ff */
[----:B------:R-:W-:Y:S01]  /*f790*/  LOP3.LUT R5, R5, 0xffff0000, RZ, 0xc0, !PT ;  /* 0xffff000005057812 */ /* 0x000fe200078ec0ff */
[C---:B-1----:R-:W-:Y:S01]  /*f7a0*/  IMAD.U32 R44, R8.reuse, 0x10000, RZ ;  /* 0x00010000082c7824 */ /* 0x042fe200078e00ff */
[----:B------:R-:W-:Y:S01]  /*f7b0*/  LOP3.LUT R8, R8, 0xffff0000, RZ, 0xc0, !PT ;  /* 0xffff000008087812 */ /* 0x000fe200078ec0ff */
[C---:B------:R-:W-:Y:S01]  /*f7c0*/  IMAD.U32 R45, R9.reuse, 0x10000, RZ ;  /* 0x00010000092d7824 */ /* 0x040fe200078e00ff */
[----:B------:R-:W-:Y:S01]  /*f7d0*/  LOP3.LUT R9, R9, 0xffff0000, RZ, 0xc0, !PT ;  /* 0xffff000009097812 */ /* 0x000fe200078ec0ff */
[C---:B------:R-:W-:Y:S01]  /*f7e0*/  FMUL.FTZ R55, R44.reuse, R51 ;  /* 0x000000332c377220 */ /* 0x040fe20000410000 */
[----:B------:R-:W-:Y:S01]  /*f7f0*/  FMUL.FTZ R57, R44, R49 ;  /* 0x000000312c397220 */ /* 0x000fe20000410000 */
[----:B------:R-:W-:Y:S01]  /*f800*/  FMUL.FTZ R59, R8, R53 ;  /* 0x00000035083b7220 */ /* 0x000fe20000410000 */
[----:B------:R-:W-:-:S02]  /*f810*/  IMAD.U32 R44, R35, 0x10000, RZ ;  /* 0x00010000232c7824 */ /* 0x000fc400078e00ff */
[C---:B------:R-:W-:Y:S01]  /*f820*/  FFMA.FTZ R55, R40.reuse, R49, -R55 ;  /* 0x0000003128377223 */ /* 0x040fe20000010837 */
[----:B------:R-:W-:Y:S01]  /*f830*/  LOP3.LUT R49, R27, 0xffff0000, RZ, 0xc0, !PT ;  /* 0xffff00001b317812 */ /* 0x000fe200078ec0ff */
[----:B------:R-:W-:Y:S01]  /*f840*/  FFMA.FTZ R57, R40, R51, R57 ;  /* 0x0000003328397223 */ /* 0x000fe20000010039 */
[----:B------:R-:W-:Y:S01]  /*f850*/  IMAD.U32 R40, R29, 0x10000, RZ ;  /* 0x000100001d287824 */ /* 0x000fe200078e00ff */
[----:B------:R-:W-:Y:S01]  /*f860*/  LOP3.LUT R7, R7, 0xffff0000, RZ, 0xc0, !PT ;  /* 0xffff000007077812 */ /* 0x000fe200078ec0ff */
[----:B------:R-:W-:Y:S02]  /*f870*/  IMAD.U32 R46, R10, 0x10000, RZ ;  /* 0x000100000a2e7824 */ /* 0x000fe400078e00ff */
[-C--:B------:R-:W-:Y:S01]  /*f880*/  FMUL.FTZ R51, R8, R49.reuse ;  /* 0x0000003108337220 */ /* 0x080fe20000410000 */
[----:B------:R-:W-:Y:S01]  /*f890*/  FFMA.FTZ R48, R4, R49, -R59 ;  /* 0x0000003104307223 */ /* 0x000fe2000001083b */
[----:B------:R-:W-:Y:S01]  /*f8a0*/  FMUL.FTZ R8, R45, R44 ;  /* 0x0000002c2d087220 */ /* 0x000fe20000410000 */
[----:B------:R-:W-:-:S02]  /*f8b0*/  IMAD.U32 R49, R36, 0x10000, RZ ;  /* 0x0001000024317824 */ /* 0x000fc400078e00ff */
[-C--:B------:R-:W-:Y:S01]  /*f8c0*/  FMUL.FTZ R59, R45, R40.reuse ;  /* 0x000000282d3b7220 */ /* 0x080fe20000410000 */
[----:B------:R-:W-:Y:S01]  /*f8d0*/  FFMA.FTZ R50, R4, R53, R51 ;  /* 0x0000003504327223 */ /* 0x000fe20000010033 */
[----:B------:R-:W-:Y:S01]  /*f8e0*/  LOP3.LUT R10, R10, 0xffff0000, RZ, 0xc0, !PT ;  /* 0xffff00000a0a7812 */ /* 0x000fe200078ec0ff */
[C---:B------:R-:W-:Y:S01]  /*f8f0*/  FFMA.FTZ R52, R41.reuse, R40, -R8 ;  /* 0x0000002829347223 */ /* 0x040fe20000010808 */
[----:B------:R-:W-:Y:S02]  /*f900*/  IMAD.U32 R45, R32, 0x10000, RZ ;  /* 0x00010000202d7824 */ /* 0x000fe400078e00ff */
[----:B------:R-:W-:Y:S01]  /*f910*/  FFMA.FTZ R59, R41, R44, R59 ;  /* 0x0000002c293b7223 */ /* 0x000fe2000001003b */
[----:B------:R-:W-:Y:S01]  /*f920*/  FMUL.FTZ R53, R46, R49 ;  /* 0x000000312e357220 */ /* 0x000fe20000410000 */
[----:B------:R-:W-:Y:S01]  /*f930*/  LOP3.LUT R51, R36, 0xffff0000, RZ, 0xc0, !PT ;  /* 0xffff000024337812 */ /* 0x000fe200078ec0ff */
[----:B------:R-:W-:Y:S01]  /*f940*/  IMAD.U32 R47, R11, 0x10000, RZ ;  /* 0x000100000b2f7824 */ /* 0x000fe200078e00ff */
[----:B------:R-:W-:Y:S01]  /*f950*/  LOP3.LUT R41, R32, 0xffff0000, RZ, 0xc0, !PT ;  /* 0xffff000020297812 */ /* 0x000fe200078ec0ff */
[----:B------:R-:W-:-:S02]  /*f960*/  IMAD.U32 R40, R37, 0x10000, RZ ;  /* 0x0001000025287824 */ /* 0x000fc400078e00ff */
[-C--:B------:R-:W-:Y:S01]  /*f970*/  FMUL.FTZ R61, R46, R45.reuse ;  /* 0x0000002d2e3d7220 */ /* 0x080fe20000410000 */
[----:B------:R-:W-:Y:S01]  /*f980*/  FFMA.FTZ R53, R42, R45, -R53 ;  /* 0x0000002d2a357223 */ /* 0x000fe20000010835 */
[C---:B------:R-:W-:Y:S01]  /*f990*/  FMUL.FTZ R45, R10.reuse, R51 ;  /* 0x000000330a2d7220 */ /* 0x040fe20000410000 */
[----:B------:R-:W-:Y:S02]  /*f9a0*/  IMAD.U32 R4, R33, 0x10000, RZ ;  /* 0x0001000021047824 */ /* 0x000fe400078e00ff */
[----:B------:R-:W-:Y:S01]  /*f9b0*/  FMUL.FTZ R10, R10, R41 ;  /* 0x000000290a0a7220 */ /* 0x000fe20000410000 */
[----:B------:R-:W-:Y:S01]  /*f9c0*/  FMUL.FTZ R8, R47, R40 ;  /* 0x000000282f087220 */ /* 0x000fe20000410000 */
[----:B------:R-:W-:Y:S01]  /*f9d0*/  FFMA.FTZ R61, R42, R49, R61 ;  /* 0x000000312a3d7223 */ /* 0x000fe2000001003d */
[C---:B------:R-:W-:Y:S01]  /*f9e0*/  FFMA.FTZ R42, R6.reuse, R41, -R45 ;  /* 0x00000029062a7223 */ /* 0x040fe2000001082d */
[----:B------:R-:W-:Y:S01]  /*f9f0*/  FFMA.FTZ R44, R6, R51, R10 ;  /* 0x00000033062c7223 */ /* 0x000fe2000001000a */
[-C--:B------:R-:W-:Y:S01]  /*fa00*/  FFMA.FTZ R45, R43, R4.reuse, -R8 ;  /* 0x000000042b2d7223 */ /* 0x080fe20000010808 */
[----:B------:R-:W-:Y:S01]  /*fa10*/  LOP3.LUT R11, R11, 0xffff0000, RZ, 0xc0, !PT ;  /* 0xffff00000b0b7812 */ /* 0x000fe200078ec0ff */
[----:B------:R-:W-:Y:S01]  /*fa20*/  FMUL.FTZ R46, R47, R4 ;  /* 0x000000042f2e7220 */ /* 0x000fe20000410000 */
[----:B------:R-:W-:-:S02]  /*fa30*/  LOP3.LUT R8, R35, 0xffff0000, RZ, 0xc0, !PT ;  /* 0xffff000023087812 */ /* 0x000fc400078ec0ff */
[----:B------:R-:W-:Y:S01]  /*fa40*/  LOP3.LUT R10, R37, 0xffff0000, RZ, 0xc0, !PT ;  /* 0xffff0000250a7812 */ /* 0x000fe200078ec0ff */
[----:B------:R-:W-:Y:S01]  /*fa50*/  FFMA.FTZ R46, R43, R40, R46 ;  /* 0x000000282b2e7223 */ /* 0x000fe2000001002e */
[----:B------:R-:W-:Y:S01]  /*fa60*/  LOP3.LUT R4, R29, 0xffff0000, RZ, 0xc0, !PT ;  /* 0xffff00001d047812 */ /* 0x000fe200078ec0ff */
[----:B------:R-:W-:Y:S01]  /*fa70*/  FMUL.FTZ R40, R9, R8 ;  /* 0x0000000809287220 */ /* 0x000fe20000410000 */
[----:B------:R-:W-:Y:S01]  /*fa80*/  LOP3.LUT R6, R33, 0xffff0000, RZ, 0xc0, !PT ;  /* 0xffff000021067812 */ /* 0x000fe200078ec0ff */
[----:B------:R-:W-:Y:S02]  /*fa90*/  FMUL.FTZ R54, R11, R10 ;  /* 0x0000000a0b367220 */ /* 0x000fe40000410000 */
[-C--:B------:R-:W-:Y:S01]  /*faa0*/  FMUL.FTZ R41, R9, R4.reuse ;  /* 0x0000000409297220 */ /* 0x080fe20000410000 */
[----:B------:R-:W-:Y:S01]  /*fab0*/  FFMA.FTZ R9, R5, R4, -R40 ;  /* 0x0000000405097223 */ /* 0x000fe20000010828 */
[-C--:B------:R-:W-:Y:S01]  /*fac0*/  FMUL.FTZ R11, R11, R6.reuse ;  /* 0x000000060b0b7220 */ /* 0x080fe20000410000 */
[----:B------:R-:W-:Y:S01]  /*fad0*/  FFMA.FTZ R54, R7, R6, -R54 ;  /* 0x0000000607367223 */ /* 0x000fe20000010836 */
[----:B------:R-:W-:Y:S01]  /*fae0*/  FFMA.FTZ R40, R5, R8, R41 ;  /* 0x0000000805287223 */ /* 0x000fe20000010029 */
[----:B------:R-:W-:Y:S01]  /*faf0*/  F2FP.BF16.F32.PACK_AB R6, R42, R53 ;  /* 0x000000352a06723e */ /* 0x000fe200000010ff */
[----:B------:R-:W-:Y:S01]  /*fb00*/  FFMA.FTZ R11, R7, R10, R11 ;  /* 0x0000000a070b7223 */ /* 0x000fe2000001000b */
[----:B------:R-:W-:-:S02]  /*fb10*/  F2FP.BF16.F32.PACK_AB R4, R48, R55 ;  /* 0x000000373004723e */ /* 0x000fc400000010ff */
[----:B------:R-:W-:Y:S02]  /*fb20*/  F2FP.BF16.F32.PACK_AB R5, R9, R52 ;  /* 0x000000340905723e */ /* 0x000fe400000010ff */
[----:B------:R-:W-:Y:S02]  /*fb30*/  F2FP.BF16.F32.PACK_AB R7, R54, R45 ;  /* 0x0000002d3607723e */ /* 0x000fe400000010ff */
[----:B------:R-:W-:Y:S02]  /*fb40*/  F2FP.BF16.F32.PACK_AB R10, R44, R61 ;  /* 0x0000003d2c0a723e */ /* 0x000fe400000010ff */
[----:B------:R-:W-:Y:S01]  /*fb50*/  F2FP.BF16.F32.PACK_AB R8, R50, R57 ;  /* 0x000000393208723e */ /* 0x000fe200000010ff */
[----:B------:R1:W-:Y:S01]  /*fb60*/  STS.128 [R30], R4 ;  /* 0x000000041e007388 */ /* 0x0003e20000000c00 */
[----:B------:R-:W-:Y:S02]  /*fb70*/  F2FP.BF16.F32.PACK_AB R9, R40, R59 ;  /* 0x0000003b2809723e */ /* 0x000fe400000010ff */
[----:B------:R-:W-:-:S05]  /*fb80*/  F2FP.BF16.F32.PACK_AB R11, R11, R46 ;  /* 0x0000002e0b0b723e */ /* 0x000fca00000010ff */
[----:B------:R1:W-:Y:S02]  /*fb90*/  STS.128 [R39+0x14400], R8 ;  /* 0x0144000827007388 */ /* 0x0003e40000000c00 */
.L_x_618:
[----:B------:R-:W-:Y:S05]  /*fba0*/  BSYNC B2 ;  /* 0x0000000000027941 */ /* 0x000fea0003800000 */
.L_x_617:
[----:B------:R-:W-:Y:S05]  /*fbb0*/  @P1 BRA `(.L_x_616) ;  /* 0x00000004007c1947 */ /* 0x000fea0003800000 */
[----:B-1----:R-:W2:Y:S01]  /*fbc0*/  LDL R4, [R1+0x70] ;  /* 0x0000700001047983 */ /* 0x002ea20000100800 */
[----:B------:R-:W-:Y:S01]  /*fbd0*/  LEA.HI R7, R24, R213, RZ, 0x6 ;  /* 0x000000d518077211 */ /* 0x000fe200078f30ff */
[----:B------:R-:W-:Y:S01]  /*fbe0*/  IMAD.U32 R50, R13, 0x10000, RZ ;  /* 0x000100000d327824 */ /* 0x000fe200078e00ff */
[----:B------:R-:W-:Y:S01]  /*fbf0*/  LOP3.LUT R6, R225, 0x38, R26, 0xf8, !PT ;  /* 0x00000038e1067812 */ /* 0x000fe200078ef81a */
[----:B------:R-:W-:Y:S01]  /*fc00*/  IMAD.U32 R48, R0, 0x10000, RZ ;  /* 0x0001000000307824 */ /* 0x000fe200078e00ff */
[----:B------:R-:W-:Y:S01]  /*fc10*/  LOP3.LUT R47, R13, 0xffff0000, RZ, 0xc0, !PT ;  /* 0xffff00000d2f7812 */ /* 0x000fe200078ec0ff */
[----:B------:R-:W-:Y:S01]  /*fc20*/  IMAD.SHL.U32 R7, R7, 0x80, RZ ;  /* 0x0000008007077824 */ /* 0x000fe200078e00ff */
[----:B------:R-:W-:Y:S01]  /*fc30*/  LOP3.LUT R8, R6, R58, RZ, 0x3c, !PT ;  /* 0x0000003a06087212 */ /* 0x000fe200078e3cff */
[----:B------:R-:W-:-:S03]  /*fc40*/  IMAD.U32 R49, R14, 0x10000, RZ ;  /* 0x000100000e317824 */ /* 0x000fc600078e00ff */
[----:B------:R-:W-:-:S04]  /*fc50*/  LOP3.LUT R6, R7, 0xffffe000, RZ, 0xc0, !PT ;  /* 0xffffe00007067812 */ /* 0x000fc800078ec0ff */
[----:B------:R-:W-:Y:S02]  /*fc60*/  IADD3 R8, R8, R6, R229 ;  /* 0x0000000608087210 */ /* 0x000fe40007ffe0e5 */
[----:B--2---:R-:W-:Y:S02]  /*fc70*/  R2UR UR4, R4 ;  /* 0x00000000040472ca */ /* 0x004fe400000e0000 */
[----:B------:R-:W-:-:S04]  /*fc80*/  LEA.HI R4, R56, R25, RZ, 0x1d ;  /* 0x0000001938047211 */ /* 0x000fc800078fe8ff */
[----:B------:R-:W-:-:S04]  /*fc90*/  SHF.R.S32.HI R5, RZ, 0x1f, R4 ;  /* 0x0000001fff057819 */ /* 0x000fc80000011404 */
[----:B------:R-:W-:Y:S02]  /*fca0*/  LEA.HI R5, R5, R4, RZ, 0x3 ;  /* 0x0000000405057211 */ /* 0x000fe400078f18ff */
[----:B------:R-:W-:Y:S02]  /*fcb0*/  SHF.L.U32 R4, R4, 0x3, RZ ;  /* 0x0000000304047819 */ /* 0x000fe400000006ff */
[----:B------:R-:W-:Y:S01]  /*fcc0*/  LEA R57, R8, UR4, 0x1 ;  /* 0x0000000408397c11 */ /* 0x000fe2000f8e08ff */
[----:B------:R-:W-:Y:S01]  /*fcd0*/  IMAD.SHL.U32 R5, R5, 0x400, RZ ;  /* 0x0000040005057824 */ /* 0x000fe200078e00ff */
[----:B------:R-:W-:-:S04]  /*fce0*/  LOP3.LUT R4, R225, 0x38, R4, 0xf8, !PT ;  /* 0x00000038e1047812 */ /* 0x000fc800078ef804 */
[----:B------:R-:W-:Y:S02]  /*fcf0*/  LOP3.LUT R6, R4, R58, RZ, 0x3c, !PT ;  /* 0x0000003a04067212 */ /* 0x000fe400078e3cff */
[----:B------:R-:W-:-:S04]  /*fd00*/  LOP3.LUT R4, R5, 0x7fffe000, RZ, 0xc0, !PT ;  /* 0x7fffe00005047812 */ /* 0x000fc800078ec0ff */
[----:B0-----:R-:W-:Y:S02]  /*fd10*/  IADD3 R9, R6, R4, R229 ;  /* 0x0000000406097210 */ /* 0x001fe40007ffe0e5 */
[----:B------:R-:W0:Y:S03]  /*fd20*/  LDS.128 R4, [R57] ;  /* 0x0000000039047984 */ /* 0x000e260000000c00 */
[----:B------:R-:W-:-:S05]  /*fd30*/  IMAD R30, R9, 0x2, R22 ;  /* 0x00000002091e7824 */ /* 0x000fca00078e0216 */
[----:B------:R-:W1:Y:S01]  /*fd40*/  LDS.128 R8, [R30+0x14400] ;  /* 0x014400001e087984 */ /* 0x000e620000000c00 */
[C---:B0-----:R-:W-:Y:S01]  /*fd50*/  IMAD.U32 R39, R4.reuse, 0x10000, RZ ;  /* 0x0001000004277824 */ /* 0x041fe200078e00ff */
[----:B------:R-:W-:Y:S01]  /*fd60*/  LOP3.LUT R4, R4, 0xffff0000, RZ, 0xc0, !PT ;  /* 0xffff000004047812 */ /* 0x000fe200078ec0ff */
[C---:B------:R-:W-:Y:S01]  /*fd70*/  IMAD.U32 R40, R5.reuse, 0x10000, RZ ;  /* 0x0001000005287824 */ /* 0x040fe200078e00ff */
[----:B------:R-:W-:Y:S01]  /*fd80*/  LOP3.LUT R5, R5, 0xffff0000, RZ, 0xc0, !PT ;  /* 0xffff000005057812 */ /* 0x000fe200078ec0ff */
[C---:B------:R-:W-:Y:S01]  /*fd90*/  IMAD.U32 R41, R6.reuse, 0x10000, RZ ;  /* 0x0001000006297824 */ /* 0x040fe200078e00ff */
[----:B------:R-:W-:Y:S01]  /*fda0*/  LOP3.LUT R6, R6, 0xffff0000, RZ, 0xc0, !PT ;  /* 0xffff000006067812 */ /* 0x000fe200078ec0ff */
[C---:B------:R-:W-:Y:S01]  /*fdb0*/  IMAD.U32 R42, R7.reuse, 0x10000, RZ ;  /* 0x00010000072a7824 */ /* 0x040fe200078e00ff */
[----:B------:R-:W-:Y:S01]  /*fdc0*/  LOP3.LUT R7, R7, 0xffff0000, RZ, 0xc0, !PT ;  /* 0xffff000007077812 */ /* 0x000fe200078ec0ff */
[C---:B-1----:R-:W-:Y:S01]  /*fdd0*/  IMAD.U32 R43, R8.reuse, 0x10000, RZ ;  /* 0x00010000082b7824 */ /* 0x042fe200078e00ff */
[----:B------:R-:W-:Y:S01]  /*fde0*/  LOP3.LUT R8, R8, 0xffff0000, RZ, 0xc0, !PT ;  /* 0xffff000008087812 */ /* 0x000fe200078ec0ff */
[C---:B------:R-:W-:Y:S01]  /*fdf0*/  IMAD.U32 R44, R9.reuse, 0x10000, RZ ;  /* 0x00010000092c7824 */ /* 0x040fe200078e00ff */
[----:B------:R-:W-:Y:S01]  /*fe00*/  LOP3.LUT R9, R9, 0xffff0000, RZ, 0xc0, !PT ;  /* 0xffff000009097812 */ /* 0x000fe200078ec0ff */
[C---:B------:R-:W-:Y:S01]  /*fe10*/  FMUL.FTZ R52, R43.reuse, R50 ;  /* 0x000000322b347220 */ /* 0x040fe20000410000 */
[-C--:B------:R-:W-:Y:S01]  /*fe20*/  FMUL.FTZ R54, R43, R48.reuse ;  /* 0x000000302b367220 */ /* 0x080fe20000410000 */
[----:B------:R-:W-:Y:S01]  /*fe30*/  LOP3.LUT R43, R0, 0xffff0000, RZ, 0xc0, !PT ;  /* 0xffff0000002b7812 */ /* 0x000fe200078ec0ff */
[----:B------:R-:W-:Y:S01]  /*fe40*/  FMUL.FTZ R51, R8, R47 ;  /* 0x0000002f08337220 */ /* 0x000fe20000410000 */
[C---:B------:R-:W-:Y:S01]  /*fe50*/  FFMA.FTZ R52, R39.reuse, R48, -R52 ;  /* 0x0000003027347223 */ /* 0x040fe20000010834 */
[----:B------:R-:W-:Y:S01]  /*fe60*/  FFMA.FTZ R54, R39, R50, R54 ;  /* 0x0000003227367223 */ /* 0x000fe20000010036 */
[----:B------:R-:W-:-:S02]  /*fe70*/  IMAD.U32 R39, R2, 0x10000, RZ ;  /* 0x0001000002277824 */ /* 0x000fc400078e00ff */
[-C--:B------:R-:W-:Y:S01]  /*fe80*/  FMUL.FTZ R53, R8, R43.reuse ;  /* 0x0000002b08357220 */ /* 0x080fe20000410000 */
[----:B------:R-:W-:Y:S01]  /*fe90*/  FFMA.FTZ R51, R4, R43, -R51 ;  /* 0x0000002b04337223 */ /* 0x000fe20000010833 */
[----:B------:R-:W-:Y:S01]  /*fea0*/  FMUL.FTZ R43, R44, R49 ;  /* 0x000000312c2b7220 */ /* 0x000fe20000410000 */
[----:B------:R-:W-:Y:S02]  /*feb0*/  IMAD.U32 R45, R10, 0x10000, RZ ;  /* 0x000100000a2d7824 */ /* 0x000fe400078e00ff */
[----:B------:R-:W-:Y:S01]  /*fec0*/  FMUL.FTZ R48, R44, R39 ;  /* 0x000000272c307220 */ /* 0x000fe20000410000 */
[----:B------:R-:W-:Y:S01]  /*fed0*/  FFMA.FTZ R53, R4, R47, R53 ;  /* 0x0000002f04357223 */ /* 0x000fe20000010035 */
[----:B------:R-:W-:Y:S01]  /*fee0*/  LOP3.LUT R10, R10, 0xffff0000, RZ, 0xc0, !PT ;  /* 0xffff00000a0a7812 */ /* 0x000fe200078ec0ff */
[----:B------:R-:W-:Y:S01]  /*fef0*/  FFMA.FTZ R44, R40, R39, -R43 ;  /* 0x00000027282c7223 */ /* 0x000fe2000001082b */
[C---:B------:R-:W-:Y:S01]  /*ff00*/  LOP3.LUT R47, R15.reuse, 0xffff0000, RZ, 0xc0, !PT ;  /* 0xffff00000f2f7812 */ /* 0x040fe200078ec0ff */
[----:B------:R-:W-:Y:S01]  /*ff10*/  IMAD.U32 R8, R15, 0x10000, RZ ;  /* 0x000100000f087824 */ /* 0x000fe200078e00ff */
[C---:B------:R-:W-:Y:S01]  /*ff20*/  LOP3.LUT R39, R3.reuse, 0xffff0000, RZ, 0xc0, !PT ;  /* 0xffff000003277812 */ /* 0x040fe200078ec0ff */
[----:B------:R-:W-:-:S02]  /*ff30*/  IMAD.U32 R4, R3, 0x10000, RZ ;  /* 0x0001000003047824 */ /* 0x000fc400078e00ff */
[----:B------:R-:W-:Y:S01]  /*ff40*/  FFMA.FTZ R48, R40, R49, R48 ;  /* 0x0000003128307223 */ /* 0x000fe20000010030 */
[C---:B------:R-:W-:Y:S01]  /*ff50*/  FMUL.FTZ R40, R45.reuse, R8 ;  /* 0x000000082d287220 */ /* 0x040fe20000410000 */
[----:B------:R-:W-:Y:S01]  /*ff60*/  FMUL.FTZ R55, R10, R47 ;  /* 0x0000002f0a377220 */ /* 0x000fe20000410000 */
[-C--:B------:R-:W-:Y:S01]  /*ff70*/  FMUL.FTZ R50, R45, R4.reuse ;  /* 0x000000042d327220 */ /* 0x080fe20000410000 */
[----:B------:R-:W-:Y:S01]  /*ff80*/  SHF.L.U32 R45, R20, 0x10, RZ ;  /* 0x00000010142d7819 */ /* 0x000fe200000006ff */
[----:B------:R-:W-:Y:S01]  /*ff90*/  FMUL.FTZ R10, R10, R39 ;  /* 0x000000270a0a7220 */ /* 0x000fe20000410000 */
[----:B------:R-:W-:Y:S02]  /*ffa0*/  IMAD.U32 R46, R11, 0x10000, RZ ;  /* 0x000100000b2e7824 */ /* 0x000fe400078e00ff */
[C---:B------:R-:W-:Y:S01]  /*ffb0*/  FFMA.FTZ R49, R41.reuse, R4, -R40 ;  /* 0x0000000429317223 */ /* 0x040fe20000010828 */
[----:B------:R-:W-:Y:S02]  /*ffc0*/  IMAD.U32 R43, R12, 0x10000, RZ ;  /* 0x000100000c2b7824 */ /* 0x000fe400078e00ff */
[----:B------:R-:W-:Y:S01]  /*ffd0*/  FFMA.FTZ R50, R41, R8, R50 ;  /* 0x0000000829327223 */ /* 0x000fe20000010032 */
[----:B------:R-:W-:Y:S01]  /*ffe0*/  FFMA.FTZ R47, R6, R47, R10 ;  /* 0x0000002f062f7223 */ /* 0x000fe2000001000a */
[----:B------:R-:W-:Y:S01]  /*fff0*/  LOP3.LUT R11, R11, 0xffff0000, RZ, 0xc0, !PT ;  /* 0xffff00000b0b7812 */ /* 0x000fe200078ec0ff */
[----:B------:R-:W-:Y:S01]  /*10000*/  FMUL.FTZ R41, R46, R45 ;  /* 0x0000002d2e297220 */ /* 0x000fe20000410000 */
[----:B------:R-:W-:Y:S01]  /*10010*/  FFMA.FTZ R56, R6, R39, -R55 ;  /* 0x0000002706387223 */ /* 0x000fe20000010837 */
[----:B------:R-:W-:Y:S01]  /*10020*/  LOP3.LUT R8, R14, 0xffff0000, RZ, 0xc0, !PT ;  /* 0xffff00000e087812 */ /* 0x000fe200078ec0ff */
[-C--:B------:R-:W-:Y:S01]  /*10030*/  FMUL.FTZ R39, R46, R43.reuse ;  /* 0x0000002b2e277220 */ /* 0x080fe20000410000 */
[----:B------:R-:W-:Y:S01]  /*10040*/  LOP3.LUT R10, R20, 0xffff0000, RZ, 0xc0, !PT ;  /* 0xffff0000140a7812 */ /* 0x000fe200078ec0ff */
[----:B------:R-:W-:Y:S01]  /*10050*/  FFMA.FTZ R41, R42, R43, -R41 ;  /* 0x0000002b2a297223 */ /* 0x000fe20000010829 */
[----:B------:R-:W-:Y:S01]  /*10060*/  LOP3.LUT R4, R2, 0xffff0000, RZ, 0xc0, !PT ;  /* 0xffff000002047812 */ /* 0x000fe200078ec0ff */
[----:B------:R-:W-:Y:S01]  /*10070*/  FFMA.FTZ R42, R42, R45, R39 ;  /* 0x0000002d2a2a7223 */ /* 0x000fe20000010027 */
[----:B------:R-:W-:Y:S01]  /*10080*/  LOP3.LUT R6, R12, 0xffff0000, RZ, 0xc0, !PT ;  /* 0xffff00000c067812 */ /* 0x000fe200078ec0ff */
[----:B------:R-:W-:Y:S01]  /*10090*/  FMUL.FTZ R40, R9, R8 ;  /* 0x0000000809287220 */ /* 0x000fe20000410000 */
[----:B------:R-:W-:Y:S01]  /*100a0*/  FMUL.FTZ R46, R11, R10 ;  /* 0x0000000a0b2e7220 */ /* 0x000fe20000410000 */
[----:B------:R-:W-:-:S02]  /*100b0*/  FMUL.FTZ R39, R9, R4 ;  /* 0x0000000409277220 */ /* 0x000fc40000410000 */
[----:B------:R-:W-:Y:S01]  /*100c0*/  FMUL.FTZ R11, R11, R6 ;  /* 0x000000060b0b7220 */ /* 0x000fe20000410000 */
[----:B------:R-:W-:Y:S01]  /*100d0*/  FFMA.FTZ R9, R5, R4, -R40 ;  /* 0x0000000405097223 */ /* 0x000fe20000010828 */
[----:B------:R-:W-:Y:S01]  /*100e0*/  FFMA.FTZ R46, R7, R6, -R46 ;  /* 0x00000006072e7223 */ /* 0x000fe2000001082e */
[----:B------:R-:W-:Y:S01]  /*100f0*/  FFMA.FTZ R39, R5, R8, R39 ;  /* 0x0000000805277223 */ /* 0x000fe20000010027 */
[----:B------:R-:W-:Y:S01]  /*10100*/  FFMA.FTZ R11, R7, R10, R11 ;  /* 0x0000000a070b7223 */ /* 0x000fe2000001000b */
[----:B------:R-:W-:Y:S02]  /*10110*/  F2FP.BF16.F32.PACK_AB R6, R56, R49 ;  /* 0x000000313806723e */ /* 0x000fe400000010ff */
[----:B------:R-:W-:Y:S02]  /*10120*/  F2FP.BF16.F32.PACK_AB R4, R51, R52 ;  /* 0x000000343304723e */ /* 0x000fe400000010ff */
[----:B------:R-:W-:Y:S02]  /*10130*/  F2FP.BF16.F32.PACK_AB R5, R9, R44 ;  /* 0x0000002c0905723e */ /* 0x000fe400000010ff */
[----:B------:R-:W-:-:S02]  /*10140*/  F2FP.BF16.F32.PACK_AB R7, R46, R41 ;  /* 0x000000292e07723e */ /* 0x000fc400000010ff */
[----:B------:R-:W-:Y:S02]  /*10150*/  F2FP.BF16.F32.PACK_AB R10, R47, R50 ;  /* 0x000000322f0a723e */ /* 0x000fe400000010ff */
[----:B------:R-:W-:Y:S01]  /*10160*/  F2FP.BF16.F32.PACK_AB R8, R53, R54 ;  /* 0x000000363508723e */ /* 0x000fe200000010ff */
[----:B------:R2:W-:Y:S01]  /*10170*/  STS.128 [R57], R4 ;  /* 0x0000000439007388 */ /* 0x0005e20000000c00 */
[----:B------:R-:W-:Y:S02]  /*10180*/  F2FP.BF16.F32.PACK_AB R9, R39, R48 ;  /* 0x000000302709723e */ /* 0x000fe400000010ff */
[----:B------:R-:W-:-:S05]  /*10190*/  F2FP.BF16.F32.PACK_AB R11, R11, R42 ;  /* 0x0000002a0b0b723e */ /* 0x000fca00000010ff */
[----:B------:R2:W-:Y:S02]  /*101a0*/  STS.128 [R30+0x14400], R8 ;  /* 0x014400081e007388 */ /* 0x0005e40000000c00 */
.L_x_616:
[----:B------:R-:W-:Y:S05]  /*101b0*/  BSYNC B1 ;  /* 0x0000000000017941 */ /* 0x000fea0003800000 */
.L_x_615:
[----:B------:R-:W-:Y:S01]  /*101c0*/  ISETP.GE.AND P0, PT, R31, R38, PT ;  /* 0x000000261f00720c */ /* 0x000fe20003f06270 */
[----:B------:R-:W-:-:S12]  /*101d0*/  BSSY B1, `(.L_x_619) ;  /* 0x00000cb000017945 */ /* 0x000fd80003800000 */
[----:B------:R-:W-:Y:S05]  /*101e0*/  @P0 BRA `(.L_x_620) ;  /* 0x0000000c00240947 */ /* 0x000fea0003800000 */
[----:B------:R3:W5:Y:S01]  /*101f0*/  LDL R61, [R1+0x70] ;  /* 0x00007000013d7983 */ /* 0x0007620000100800 */
[----:B------:R-:W4:Y:S03]  /*10200*/  LDC R54, c[0x0][0x3f4] ;  /* 0x0000fd00ff367b82 */ /* 0x000f260000000800 */
[----:B------:R3:W5:Y:S01]  /*10210*/  LDL R58, [R1+0x58] ;  /* 0x00005800013a7983 */ /* 0x0007620000100800 */
[C---:B------:R-:W-:Y:S01]  /*10220*/  VIADD R59, R219.reuse, 0x20 ;  /* 0x00000020db3b7836 */ /* 0x040fe20000000000 */
[----:B------:R-:W-:Y:S01]  /*10230*/  BSSY B2, `(.L_x_621) ;  /* 0x0000065000027945 */ /* 0x000fe20003800000 */
[----:B------:R-:W-:Y:S02]  /*10240*/  VIADD R60, R219, 0x20 ;  /* 0x00000020db3c7836 */ /* 0x000fe40000000000 */
[----:B------:R-:W-:Y:S02]  /*10250*/  IMAD.SHL.U32 R59, R59, 0x40, RZ ;  /* 0x000000403b3b7824 */ /* 0x000fe400078e00ff */
[----:B------:R-:W-:-:S03]  /*10260*/  IMAD.SHL.U32 R60, R60, 0x40, RZ ;  /* 0x000000403c3c7824 */ /* 0x000fc600078e00ff */
[----:B------:R-:W-:Y:S02]  /*10270*/  LOP3.LUT R59, R59, 0x1c0, RZ, 0xc0, !PT ;  /* 0x000001c03b3b7812 */ /* 0x000fe400078ec0ff */
[----:B------:R-:W-:Y:S02]  /*10280*/  LOP3.LUT R60, R60, 0x1c0, RZ, 0xc0, !PT ;  /* 0x000001c03c3c7812 */ /* 0x000fe400078ec0ff */
[----:B------:R-:W-:Y:S02]  /*10290*/  SHF.R.U32.HI R59, RZ, 0x3, R59 ;  /* 0x00000003ff3b7819 */ /* 0x000fe4000001163b */
[-C--:B----4-:R-:W-:Y:S02]  /*102a0*/  ISETP.GE.AND P0, PT, R16, R54.reuse, PT ;  /* 0x000000361000720c */ /* 0x090fe40003f06270 */
[----:B------:R-:W-:-:S11]  /*102b0*/  ISETP.GE.AND P1, PT, R213, R54, PT ;  /* 0x00000036d500720c */ /* 0x000fd60003f26270 */
[----:B---3--:R-:W-:Y:S05]  /*102c0*/  @P0 BRA `(.L_x_622) ;  /* 0x00000004006c0947 */ /* 0x008fea0003800000 */
[----:B-12---:R-:W2:Y:S01]  /*102d0*/  LDL R4, [R1+0x68] ;  /* 0x0000680001047983 */ /* 0x006ea20000100800 */
[----:B-----5:R-:W-:Y:S01]  /*102e0*/  R2UR UR4, R61 ;  /* 0x000000003d0472ca */ /* 0x020fe200000e0000 */
[----:B------:R-:W-:Y:S01]  /*102f0*/  IMAD.U32 R49, R34, 0x10000, RZ ;  /* 0x0001000022317824 */ /* 0x000fe200078e00ff */
[----:B------:R-:W-:Y:S01]  /*10300*/  LOP3.LUT R6, R60, 0x38, R16, 0xf8, !PT ;  /* 0x000000383c067812 */ /* 0x000fe200078ef810 */
[----:B------:R-:W-:Y:S01]  /*10310*/  IMAD.U32 R47, R27, 0x10000, RZ ;  /* 0x000100001b2f7824 */ /* 0x000fe200078e00ff */
[----:B------:R-:W-:Y:S01]  /*10320*/  LOP3.LUT R50, R34, 0xffff0000, RZ, 0xc0, !PT ;  /* 0xffff000022327812 */ /* 0x000fe200078ec0ff */
[----:B------:R-:W-:Y:S01]  /*10330*/  IMAD.U32 R51, R35, 0x10000, RZ ;  /* 0x0001000023337824 */ /* 0x000fe200078e00ff */
[----:B------:R-:W-:Y:S01]  /*10340*/  LOP3.LUT R6, R58, R6, R59, 0xf6, !PT ;  /* 0x000000063a067212 */ /* 0x000fe200078ef63b */
[----:B------:R-:W-:Y:S01]  /*10350*/  IMAD.U32 R52, R36, 0x10000, RZ ;  /* 0x0001000024347824 */ /* 0x000fe200078e00ff */
[----:B------:R-:W-:Y:S01]  /*10360*/  LOP3.LUT R48, R27, 0xffff0000, RZ, 0xc0, !PT ;  /* 0xffff00001b307812 */ /* 0x000fe200078ec0ff */
[----:B------:R-:W-:-:S02]  /*10370*/  IMAD.U32 R57, R37, 0x10000, RZ ;  /* 0x0001000025397824 */ /* 0x000fc400078e00ff */
[----:B------:R-:W-:Y:S02]  /*10380*/  IMAD.U32 R55, R33, 0x10000, RZ ;  /* 0x0001000021377824 */ /* 0x000fe400078e00ff */
[----:B------:R-:W-:Y:S02]  /*10390*/  LEA R56, R6, UR4, 0x1 ;  /* 0x0000000406387c11 */ /* 0x000fe4000f8e08ff */
        /* <DEDUP_REMOVED lines=22> */
[----:B------:R-:W-:Y:S01]  /*10500*/  IMAD.U32 R43, R9, 0x10000, RZ ;  /* 0x00010000092b7824 */ /* 0x000fe200078e00ff */
[C---:B------:R-:W-:Y:S01]  /*10510*/  SHF.L.U32 R44, R10.reuse, 0x10, RZ ;  /* 0x000000100a2c7819 */ /* 0x040fe200000006ff */
[-C--:B------:R-:W-:Y:S01]  /*10520*/  FMUL.FTZ R46, R49, R42.reuse ;  /* 0x0000002a312e7220 */ /* 0x080fe20000410000 */
[----:B------:R-:W-:Y:S01]  /*10530*/  FMUL.FTZ R42, R47, R42 ;  /* 0x0000002a2f2a7220 */ /* 0x000fe20000410000 */
[----:B------:R-:W-:Y:S01]  /*10540*/  LOP3.LUT R10, R10, 0xffff0000, RZ, 0xc0, !PT ;  /* 0xffff00000a0a7812 */ /* 0x000fe200078ec0ff */
[----:B------:R-:W-:-:S02]  /*10550*/  IMAD.U32 R45, R11, 0x10000, RZ ;  /* 0x000100000b2d7824 */ /* 0x000fc400078e00ff */
[-C--:B------:R-:W-:Y:S01]  /*10560*/  FFMA.FTZ R46, R47, R31.reuse, -R46 ;  /* 0x0000001f2f2e7223 */ /* 0x080fe2000001082e */
[-C--:B------:R-:W-:Y:S01]  /*10570*/  FMUL.FTZ R47, R50, R8.reuse ;  /* 0x00000008322f7220 */ /* 0x080fe20000410000 */
[----:B------:R-:W-:Y:S01]  /*10580*/  FFMA.FTZ R42, R49, R31, R42 ;  /* 0x0000001f312a7223 */ /* 0x000fe2000001002a */
[----:B------:R-:W-:Y:S02]  /*10590*/  IMAD.U32 R49, R29, 0x10000, RZ ;  /* 0x000100001d317824 */ /* 0x000fe400078e00ff */
[C---:B------:R-:W-:Y:S01]  /*105a0*/  FMUL.FTZ R31, R48.reuse, R8 ;  /* 0x00000008301f7220 */ /* 0x040fe20000410000 */
[-C--:B------:R-:W-:Y:S01]  /*105b0*/  FFMA.FTZ R47, R48, R4.reuse, -R47 ;  /* 0x00000004302f7223 */ /* 0x080fe2000001082f */
[-C--:B------:R-:W-:Y:S01]  /*105c0*/  FMUL.FTZ R8, R51, R43.reuse ;  /* 0x0000002b33087220 */ /* 0x080fe20000410000 */
[C---:B------:R-:W-:Y:S01]  /*105d0*/  FMUL.FTZ R48, R49.reuse, R43 ;  /* 0x0000002b31307220 */ /* 0x040fe20000410000 */
[----:B------:R-:W-:Y:S01]  /*105e0*/  FFMA.FTZ R31, R50, R4, R31 ;  /* 0x00000004321f7223 */ /* 0x000fe2000001001f */
[----:B------:R-:W-:Y:S01]  /*105f0*/  LOP3.LUT R50, R36, 0xffff0000, RZ, 0xc0, !PT ;  /* 0xffff000024327812 */ /* 0x000fe200078ec0ff */
[-C--:B------:R-:W-:Y:S01]  /*10600*/  FFMA.FTZ R43, R49, R39.reuse, -R8 ;  /* 0x00000027312b7223 */ /* 0x080fe20000010808 */
[----:B------:R-:W-:Y:S01]  /*10610*/  FFMA.FTZ R48, R51, R39, R48 ;  /* 0x0000002733307223 */ /* 0x000fe20000010030 */
[C---:B------:R-:W-:Y:S01]  /*10620*/  LOP3.LUT R8, R32.reuse, 0xffff0000, RZ, 0xc0, !PT ;  /* 0xffff000020087812 */ /* 0x040fe200078ec0ff */
[----:B------:R-:W-:-:S02]  /*10630*/  IMAD.U32 R4, R32, 0x10000, RZ ;  /* 0x0001000020047824 */ /* 0x000fc400078e00ff */
[----:B------:R-:W-:Y:S01]  /*10640*/  FMUL.FTZ R39, R52, R44 ;  /* 0x0000002c34277220 */ /* 0x000fe20000410000 */
[----:B------:R-:W-:Y:S01]  /*10650*/  FMUL.FTZ R51, R50, R10 ;  /* 0x0000000a32337220 */ /* 0x000fe20000410000 */
[----:B------:R-:W-:Y:S01]  /*10660*/  LOP3.LUT R9, R9, 0xffff0000, RZ, 0xc0, !PT ;  /* 0xffff000009097812 */ /* 0x000fe200078ec0ff */
[C---:B------:R-:W-:Y:S01]  /*10670*/  FMUL.FTZ R49, R4.reuse, R44 ;  /* 0x0000002c04317220 */ /* 0x040fe20000410000 */
[----:B------:R-:W-:Y:S01]  /*10680*/  FFMA.FTZ R39, R4, R40, -R39 ;  /* 0x0000002804277223 */ /* 0x000fe20000010827 */
[C---:B------:R-:W-:Y:S01]  /*10690*/  FMUL.FTZ R53, R8.reuse, R10 ;  /* 0x0000000a08357220 */ /* 0x040fe20000410000 */
[-C--:B------:R-:W-:Y:S01]  /*106a0*/  FMUL.FTZ R4, R57, R45.reuse ;  /* 0x0000002d39047220 */ /* 0x080fe20000410000 */
[-C--:B------:R-:W-:Y:S01]  /*106b0*/  FFMA.FTZ R8, R8, R6.reuse, -R51 ;  /* 0x0000000608087223 */ /* 0x080fe20000010833 */
[----:B------:R-:W-:Y:S01]  /*106c0*/  LOP3.LUT R11, R11, 0xffff0000, RZ, 0xc0, !PT ;  /* 0xffff00000b0b7812 */ /* 0x000fe200078ec0ff */
[----:B------:R-:W-:Y:S01]  /*106d0*/  FFMA.FTZ R53, R50, R6, R53 ;  /* 0x0000000632357223 */ /* 0x000fe20000010035 */
[C---:B------:R-:W-:Y:S01]  /*106e0*/  FMUL.FTZ R6, R55.reuse, R45 ;  /* 0x0000002d37067220 */ /* 0x040fe20000410000 */
[-C--:B------:R-:W-:Y:S01]  /*106f0*/  FFMA.FTZ R44, R55, R41.reuse, -R4 ;  /* 0x00000029372c7223 */ /* 0x080fe20000010804 */
[----:B------:R-:W-:Y:S01]  /*10700*/  FFMA.FTZ R10, R52, R40, R49 ;  /* 0x00000028340a7223 */ /* 0x000fe20000010031 */
[----:B------:R-:W-:Y:S01]  /*10710*/  LOP3.LUT R51, R35, 0xffff0000, RZ, 0xc0, !PT ;  /* 0xffff000023337812 */ /* 0x000fe200078ec0ff */
[----:B------:R-:W-:Y:S01]  /*10720*/  FFMA.FTZ R41, R57, R41, R6 ;  /* 0x0000002939297223 */ /* 0x000fe20000010006 */
[----:B------:R-:W-:-:S02]  /*10730*/  LOP3.LUT R55, R37, 0xffff0000, RZ, 0xc0, !PT ;  /* 0xffff000025377812 */ /* 0x000fc400078ec0ff */
[----:B------:R-:W-:Y:S01]  /*10740*/  LOP3.LUT R45, R29, 0xffff0000, RZ, 0xc0, !PT ;  /* 0xffff00001d2d7812 */ /* 0x000fe200078ec0ff */
[----:B------:R-:W-:Y:S01]  /*10750*/  FMUL.FTZ R4, R51, R9 ;  /* 0x0000000933047220 */ /* 0x000fe20000410000 */
[----:B------:R-:W-:Y:S01]  /*10760*/  LOP3.LUT R49, R33, 0xffff0000, RZ, 0xc0, !PT ;  /* 0xffff000021317812 */ /* 0x000fe200078ec0ff */
[----:B------:R-:W-:Y:S01]  /*10770*/  FMUL.FTZ R50, R55, R11 ;  /* 0x0000000b37327220 */ /* 0x000fe20000410000 */
[----:B------:R-:W-:Y:S01]  /*10780*/  F2FP.BF16.F32.PACK_AB R10, R53, R10 ;  /* 0x0000000a350a723e */ /* 0x000fe200000010ff */
[C---:B------:R-:W-:Y:S01]  /*10790*/  FMUL.FTZ R6, R45.reuse, R9 ;  /* 0x000000092d067220 */ /* 0x040fe20000410000 */
[----:B------:R-:W-:Y:S01]  /*107a0*/  FFMA.FTZ R40, R45, R5, -R4 ;  /* 0x000000052d287223 */ /* 0x000fe20000010804 */
[C---:B------:R-:W-:Y:S01]  /*107b0*/  FMUL.FTZ R52, R49.reuse, R11 ;  /* 0x0000000b31347220 */ /* 0x040fe20000410000 */
        /* <DEDUP_REMOVED lines=10> */
[----:B------:R-:W-:-:S05]  /*10860*/  F2FP.BF16.F32.PACK_AB R11, R52, R41 ;  /* 0x00000029340b723e */ /* 0x000fca00000010ff */
[----:B------:R3:W-:Y:S02]  /*10870*/  STS.128 [R30+0x14400], R8 ;  /* 0x014400081e007388 */ /* 0x0007e40000000c00 */
.L_x_622:
[----:B------:R-:W-:Y:S05]  /*10880*/  BSYNC B2 ;  /* 0x0000000000027941 */ /* 0x000fea0003800000 */
.L_x_621:
[----:B------:R-:W-:Y:S05]  /*10890*/  @P1 BRA `(.L_x_620) ;  /* 0x0000000400781947 */ /* 0x000fea0003800000 */
[----:B------:R-:W-:Y:S01]  /*108a0*/  LEA.HI R54, R54, R25, RZ, 0x1d ;  /* 0x0000001936367211 */ /* 0x000fe200078fe8ff */
[----:B------:R-:W-:Y:S01]  /*108b0*/  IMAD.U32 R49, R13, 0x10000, RZ ;  /* 0x000100000d317824 */ /* 0x000fe200078e00ff */
[----:B-123--:R-:W-:Y:S01]  /*108c0*/  LEA.HI R4, R24, R213, RZ, 0x6 ;  /* 0x000000d518047211 */ /* 0x00efe200078f30ff */
[----:B------:R-:W-:Y:S01]  /*108d0*/  IMAD.U32 R47, R0, 0x10000, RZ ;  /* 0x00010000002f7824 */ /* 0x000fe200078e00ff */
[----:B------:R-:W-:Y:S01]  /*108e0*/  SHF.R.S32.HI R5, RZ, 0x1f, R54 ;  /* 0x0000001fff057819 */ /* 0x000fe20000011436 */
[----:B------:R-:W-:Y:S01]  /*108f0*/  IMAD.U32 R51, R14, 0x10000, RZ ;  /* 0x000100000e337824 */ /* 0x000fe200078e00ff */
[----:B-----5:R-:W-:Y:S01]  /*10900*/  R2UR UR4, R61 ;  /* 0x000000003d0472ca */ /* 0x020fe200000e0000 */
[----:B------:R-:W-:Y:S01]  /*10910*/  IMAD.SHL.U32 R6, R4, 0x80, RZ ;  /* 0x0000008004067824 */ /* 0x000fe200078e00ff */
[----:B------:R-:W-:Y:S01]  /*10920*/  LEA.HI R5, R5, R54, RZ, 0x3 ;  /* 0x0000003605057211 */ /* 0x000fe200078f18ff */
[----:B------:R-:W-:Y:S01]  /*10930*/  IMAD.SHL.U32 R4, R54, 0x8, RZ ;  /* 0x0000000836047824 */ /* 0x000fe200078e00ff */
[----:B------:R-:W-:Y:S01]  /*10940*/  LOP3.LUT R7, R60, 0x38, R26, 0xf8, !PT ;  /* 0x000000383c077812 */ /* 0x000fe200078ef81a */
[----:B------:R-:W-:Y:S01]  /*10950*/  IMAD.U32 R52, R15, 0x10000, RZ ;  /* 0x000100000f347824 */ /* 0x000fe200078e00ff */
[----:B------:R-:W-:Y:S01]  /*10960*/  LOP3.LUT R6, R6, 0xffffe000, RZ, 0xc0, !PT ;  /* 0xffffe00006067812 */ /* 0x000fe200078ec0ff */
[----:B------:R-:W-:Y:S01]  /*10970*/  IMAD.SHL.U32 R5, R5, 0x400, RZ ;  /* 0x0000040005057824 */ /* 0x000fe200078e00ff */
[----:B------:R-:W-:Y:S01]  /*10980*/  LOP3.LUT R4, R60, 0x38, R4, 0xf8, !PT ;  /* 0x000000383c047812 */ /* 0x000fe200078ef804 */
[----:B------:R-:W-:Y:S01]  /*10990*/  IMAD.U32 R57, R20, 0x10000, RZ ;  /* 0x0001000014397824 */ /* 0x000fe200078e00ff */
[-C--:B------:R-:W-:Y:S01]  /*109a0*/  LOP3.LUT R7, R7, R59.reuse, RZ, 0x3c, !PT ;  /* 0x0000003b07077212 */ /* 0x080fe200078e3cff */
[----:B------:R-:W-:Y:S01]  /*109b0*/  IMAD.U32 R55, R12, 0x10000, RZ ;  /* 0x000100000c377824 */ /* 0x000fe200078e00ff */
[----:B------:R-:W-:-:S02]  /*109c0*/  LOP3.LUT R4, R4, R59, RZ, 0x3c, !PT ;  /* 0x0000003b04047212 */ /* 0x000fc400078e3cff */
[----:B------:R-:W-:Y:S02]  /*109d0*/  LOP3.LUT R5, R5, 0x7fffe000, RZ, 0xc0, !PT ;  /* 0x7fffe00005057812 */ /* 0x000fe400078ec0ff */
[--C-:B------:R-:W-:Y:S02]  /*109e0*/  IADD3 R6, R7, R6, R58.reuse ;  /* 0x0000000607067210 */ /* 0x100fe40007ffe03a */
[----:B0-----:R-:W-:Y:S02]  /*109f0*/  IADD3 R9, R4, R5, R58 ;  /* 0x0000000504097210 */ /* 0x001fe40007ffe03a */
[----:B------:R-:W-:Y:S02]  /*10a00*/  LEA R54, R6, UR4, 0x1 ;  /* 0x0000000406367c11 */ /* 0x000fe4000f8e08ff */
[----:B------:R-:W-:Y:S01]  /*10a10*/  LOP3.LUT R50, R13, 0xffff0000, RZ, 0xc0, !PT ;  /* 0xffff00000d327812 */ /* 0x000fe200078ec0ff */
[----:B------:R-:W-:Y:S01]  /*10a20*/  IMAD R30, R9, 0x2, R22 ;  /* 0x00000002091e7824 */ /* 0x000fe200078e0216 */
[----:B------:R-:W-:Y:S01]  /*10a30*/  LOP3.LUT R48, R0, 0xffff0000, RZ, 0xc0, !PT ;  /* 0xffff000000307812 */ /* 0x000fe200078ec0ff */
[----:B------:R-:W0:Y:S04]  /*10a40*/  LDS.128 R4, [R54] ;  /* 0x0000000036047984 */ /* 0x000e280000000c00 */
[----:B------:R-:W1:Y:S01]  /*10a50*/  LDS.128 R8, [R30+0x14400] ;  /* 0x014400001e087984 */ /* 0x000e620000000c00 */
[C---:B0-----:R-:W-:Y:S01]  /*10a60*/  IMAD.U32 R31, R4.reuse, 0x10000, RZ ;  /* 0x00010000041f7824 */ /* 0x041fe200078e00ff */
[----:B------:R-:W-:Y:S01]  /*10a70*/  LOP3.LUT R4, R4, 0xffff0000, RZ, 0xc0, !PT ;  /* 0xffff000004047812 */ /* 0x000fe200078ec0ff */
[C---:B------:R-:W-:Y:S01]  /*10a80*/  IMAD.U32 R39, R5.reuse, 0x10000, RZ ;  /* 0x0001000005277824 */ /* 0x040fe200078e00ff */
[----:B------:R-:W-:Y:S01]  /*10a90*/  LOP3.LUT R5, R5, 0xffff0000, RZ, 0xc0, !PT ;  /* 0xffff000005057812 */ /* 0x000fe200078ec0ff */
[C---:B-1----:R-:W-:Y:S01]  /*10aa0*/  IMAD.U32 R42, R8.reuse, 0x10000, RZ ;  /* 0x00010000082a7824 */ /* 0x042fe200078e00ff */
[----:B------:R-:W-:Y:S01]  /*10ab0*/  LOP3.LUT R8, R8, 0xffff0000, RZ, 0xc0, !PT ;  /* 0xffff000008087812 */ /* 0x000fe200078ec0ff */
[C---:B------:R-:W-:Y:S01]  /*10ac0*/  IMAD.U32 R44, R10.reuse, 0x10000, RZ ;  /* 0x000100000a2c7824 */ /* 0x040fe200078e00ff */
[----:B------:R-:W-:Y:S01]  /*10ad0*/  SHF.L.U32 R43, R9, 0x10, RZ ;  /* 0x00000010092b7819 */ /* 0x000fe200000006ff */
        /* <DEDUP_REMOVED lines=11> */
[----:B------:R-:W-:Y:S01]  /*10b90*/  FMUL.FTZ R48, R49, R43 ;  /* 0x0000002b31307220 */ /* 0x000fe20000410000 */
[----:B------:R-:W-:Y:S01]  /*10ba0*/  FFMA.FTZ R31, R50, R4, R31 ;  /* 0x00000004321f7223 */ /* 0x000fe2000001001f */
[----:B------:R-:W-:Y:S01]  /*10bb0*/  LOP3.LUT R50, R15, 0xffff0000, RZ, 0xc0, !PT ;  /* 0xffff00000f327812 */ /* 0x000fe200078ec0ff */
[-C--:B------:R-:W-:Y:S01]  /*10bc0*/  FFMA.FTZ R43, R49, R39.reuse, -R8 ;  /* 0x00000027312b7223 */ /* 0x080fe20000010808 */
[----:B------:R-:W-:Y:S01]  /*10bd0*/  FFMA.FTZ R48, R51, R39, R48 ;  /* 0x0000002733307223 */ /* 0x000fe20000010030 */
[C---:B------:R-:W-:Y:S01]  /*10be0*/  LOP3.LUT R8, R3.reuse, 0xffff0000, RZ, 0xc0, !PT ;  /* 0xffff000003087812 */ /* 0x040fe200078ec0ff */
[----:B------:R-:W-:-:S02]  /*10bf0*/  IMAD.U32 R4, R3, 0x10000, RZ ;  /* 0x0001000003047824 */ /* 0x000fc400078e00ff */
[-C--:B------:R-:W-:Y:S01]  /*10c00*/  FMUL.FTZ R39, R52, R44.reuse ;  /* 0x0000002c34277220 */ /* 0x080fe20000410000 */
[----:B------:R-:W-:Y:S01]  /*10c10*/  IMAD.U32 R45, R11, 0x10000, RZ ;  /* 0x000100000b2d7824 */ /* 0x000fe200078e00ff */
[----:B------:R-:W-:Y:S01]  /*10c20*/  LOP3.LUT R6, R6, 0xffff0000, RZ, 0xc0, !PT ;  /* 0xffff000006067812 */ /* 0x000fe200078ec0ff */
[C---:B------:R-:W-:Y:S01]  /*10c30*/  FMUL.FTZ R49, R4.reuse, R44 ;  /* 0x0000002c04317220 */ /* 0x040fe20000410000 */
[----:B------:R-:W-:Y:S01]  /*10c40*/  FFMA.FTZ R39, R4, R40, -R39 ;  /* 0x0000002804277223 */ /* 0x000fe20000010827 */
[-C--:B------:R-:W-:Y:S01]  /*10c50*/  FMUL.FTZ R51, R50, R10.reuse ;  /* 0x0000000a32337220 */ /* 0x080fe20000410000 */
[C---:B------:R-:W-:Y:S01]  /*10c60*/  FMUL.FTZ R53, R8.reuse, R10 ;  /* 0x0000000a08357220 */ /* 0x040fe20000410000 */
[----:B------:R-:W-:Y:S02]  /*10c70*/  IMAD.U32 R41, R7, 0x10000, RZ ;  /* 0x0001000007297824 */ /* 0x000fe400078e00ff */
[-C--:B------:R-:W-:Y:S01]  /*10c80*/  FMUL.FTZ R4, R57, R45.reuse ;  /* 0x0000002d39047220 */ /* 0x080fe20000410000 */
[-C--:B------:R-:W-:Y:S01]  /*10c90*/  FFMA.FTZ R8, R8, R6.reuse, -R51 ;  /* 0x0000000608087223 */ /* 0x080fe20000010833 */
[----:B------:R-:W-:Y:S01]  /*10ca0*/  FFMA.FTZ R53, R50, R6, R53 ;  /* 0x0000000632357223 */ /* 0x000fe20000010035 */
[C---:B------:R-:W-:Y:S01]  /*10cb0*/  FMUL.FTZ R6, R55.reuse, R45 ;  /* 0x0000002d37067220 */ /* 0x040fe20000410000 */
[-C--:B------:R-:W-:Y:S01]  /*10cc0*/  FFMA.FTZ R44, R55, R41.reuse, -R4 ;  /* 0x00000029372c7223 */ /* 0x080fe20000010804 */
[----:B------:R-:W-:Y:S01]  /*10cd0*/  LOP3.LUT R9, R9, 0xffff0000, RZ, 0xc0, !PT ;  /* 0xffff000009097812 */ /* 0x000fe200078ec0ff */
[----:B------:R-:W-:Y:S01]  /*10ce0*/  FFMA.FTZ R10, R52, R40, R49 ;  /* 0x00000028340a7223 */ /* 0x000fe20000010031 */
[----:B------:R-:W-:Y:S01]  /*10cf0*/  LOP3.LUT R11, R11, 0xffff0000, RZ, 0xc0, !PT ;  /* 0xffff00000b0b7812 */ /* 0x000fe200078ec0ff */
[----:B------:R-:W-:Y:S01]  /*10d00*/  FFMA.FTZ R41, R57, R41, R6 ;  /* 0x0000002939297223 */ /* 0x000fe20000010006 */
[----:B------:R-:W-:-:S02]  /*10d10*/  LOP3.LUT R51, R14, 0xffff0000, RZ, 0xc0, !PT ;  /* 0xffff00000e337812 */ /* 0x000fc400078ec0ff */
[----:B------:R-:W-:Y:S02]  /*10d20*/  LOP3.LUT R55, R20, 0xffff0000, RZ, 0xc0, !PT ;  /* 0xffff000014377812 */ /* 0x000fe400078ec0ff */
[----:B------:R-:W-:Y:S01]  /*10d30*/  LOP3.LUT R45, R2, 0xffff0000, RZ, 0xc0, !PT ;  /* 0xffff0000022d7812 */ /* 0x000fe200078ec0ff */
[----:B------:R-:W-:Y:S01]  /*10d40*/  FMUL.FTZ R4, R51, R9 ;  /* 0x0000000933047220 */ /* 0x000fe20000410000 */
[----:B------:R-:W-:Y:S01]  /*10d50*/  LOP3.LUT R49, R12, 0xffff0000, RZ, 0xc0, !PT ;  /* 0xffff00000c317812 */ /* 0x000fe200078ec0ff */
[----:B------:R-:W-:Y:S01]  /*10d60*/  FMUL.FTZ R50, R55, R11 ;  /* 0x0000000b37327220 */ /* 0x000fe20000410000 */
[----:B------:R-:W-:Y:S01]  /*10d70*/  LOP3.LUT R7, R7, 0xffff0000, RZ, 0xc0, !PT ;  /* 0xffff000007077812 */ /* 0x000fe200078ec0ff */
[C---:B------:R-:W-:Y:S01]  /*10d80*/  FMUL.FTZ R6, R45.reuse, R9 ;  /* 0x000000092d067220 */ /* 0x040fe20000410000 */
[----:B------:R-:W-:Y:S01]  /*10d90*/  FFMA.FTZ R40, R45, R5, -R4 ;  /* 0x000000052d287223 */ /* 0x000fe20000010804 */
[----:B------:R-:W-:Y:S01]  /*10da0*/  FMUL.FTZ R52, R49, R11 ;  /* 0x0000000b31347220 */ /* 0x000fe20000410000 */
[----:B------:R-:W-:Y:S01]  /*10db0*/  F2FP.BF16.F32.PACK_AB R4, R47, R46 ;  /* 0x0000002e2f04723e */ /* 0x000fe200000010ff */
[----:B------:R-:W-:Y:S01]  /*10dc0*/  FFMA.FTZ R11, R49, R7, -R50 ;  /* 0x00000007310b7223 */ /* 0x000fe20000010832 */
[----:B------:R-:W-:Y:S01]  /*10dd0*/  FFMA.FTZ R9, R51, R5, R6 ;  /* 0x0000000533097223 */ /* 0x000fe20000010006 */
        /* <DEDUP_REMOVED lines=10> */
.L_x_620:
[----:B------:R-:W-:Y:S05]  /*10e80*/  BSYNC B1 ;  /* 0x0000000000017941 */ /* 0x000fea0003800000 */
.L_x_619:
[----:B-1234-:R-:W-:Y:S01]  /*10e90*/  VIADD R4, R219, 0x40 ;  /* 0x00000040db047836 */ /* 0x01efe20000000000 */
[----:B------:R-:W-:Y:S04]  /*10ea0*/  BSSY B1, `(.L_x_623) ;  /* 0x00000cc000017945 */ /* 0x000fe80003800000 */
[----:B------:R-:W-:-:S13]  /*10eb0*/  ISETP.GE.AND P0, PT, R4, R38, PT ;  /* 0x000000260400720c */ /* 0x000fda0003f06270 */
[----:B------:R-:W-:Y:S05]  /*10ec0*/  @P0 BRA `(.L_x_624) ;  /* 0x0000000c00240947 */ /* 0x000fea0003800000 */
[----:B-----5:R1:W5:Y:S01]  /*10ed0*/  LDL R61, [R1+0x70] ;  /* 0x00007000013d7983 */ /* 0x0203620000100800 */
[----:B------:R-:W2:Y:S03]  /*10ee0*/  LDC R54, c[0x0][0x3f4] ;  /* 0x0000fd00ff367b82 */ /* 0x000ea60000000800 */
        /* <DEDUP_REMOVED lines=9> */
[-C--:B--2---:R-:W-:Y:S02]  /*10f80*/  ISETP.GE.AND P0, PT, R16, R54.reuse, PT ;  /* 0x000000361000720c */ /* 0x084fe40003f06270 */
[----:B------:R-:W-:-:S11]  /*10f90*/  ISETP.GE.AND P1, PT, R213, R54, PT ;  /* 0x00000036d500720c */ /* 0x000fd60003f26270 */
[----:B-1----:R-:W-:Y:S05]  /*10fa0*/  @P0 BRA `(.L_x_626) ;  /* 0x00000004006c0947 */ /* 0x002fea0003800000 */
[----:B------:R-:W2:Y:S01]  /*10fb0*/  LDL R4, [R1+0x68] ;  /* 0x0000680001047983 */ /* 0x000ea20000100800 */
        /* <DEDUP_REMOVED lines=9> */
[----:B------:R-:W-:Y:S01]  /*11050*/  IMAD.U32 R57, R37, 0x10000, RZ ;  /* 0x0001000025397824 */ /* 0x000fe200078e00ff */
[----:B------:R-:W-:-:S03]  /*11060*/  SHF.L.U32 R55, R33, 0x10, RZ ;  /* 0x0000001021377819 */ /* 0x000fc600000006ff */
[----:B------:R-:W-:Y:S02]  /*11070*/  LEA R56, R6, UR4, 0x1 ;  /* 0x0000000406387c11 */ /* 0x000fe4000f8e08ff */
[----:B--2---:R-:W-:-:S04]  /*11080*/  LEA.HI R4, R54, R4, RZ, 0x1d ;  /* 0x0000000436047211 */ /* 0x004fc800078fe8ff */
[----:B------:R-:W-:Y:S01]  /*11090*/  SHF.R.S32.HI R7, RZ, 0x1f, R4 ;  /* 0x0000001fff077819 */ /* 0x000fe20000011404 */
[----:B------:R-:W-:-:S03]  /*110a0*/  IMAD.SHL.U32 R5, R4, 0x8, RZ ;  /* 0x0000000804057824 */ /* 0x000fc600078e00ff */
[----:B------:R-:W-:Y:S02]  /*110b0*/  LEA.HI R7, R7, R4, RZ, 0x3 ;  /* 0x0000000407077211 */ /* 0x000fe400078f18ff */
[----:B------:R-:W-:Y:S02]  /*110c0*/  LOP3.LUT R4, R60, 0x38, R5, 0xf8, !PT ;  /* 0x000000383c047812 */ /* 0x000fe400078ef805 */
[----:B------:R-:W-:Y:S02]  /*110d0*/  SHF.L.U32 R7, R7, 0xa, RZ ;  /* 0x0000000a07077819 */ /* 0x000fe400000006ff */
        /* <DEDUP_REMOVED lines=18> */
[-C--:B------:R-:W-:Y:S01]  /*11200*/  FMUL.FTZ R46, R49, R42.reuse ;  /* 0x0000002a312e7220 */ /* 0x080fe20000410000 */
[C---:B------:R-:W-:Y:S01]  /*11210*/  FMUL.FTZ R42, R47.reuse, R42 ;  /* 0x0000002a2f2a7220 */ /* 0x040fe20000410000 */
[C---:B------:R-:W-:Y:S01]  /*11220*/  IMAD.U32 R44, R10.reuse, 0x10000, RZ ;  /* 0x000100000a2c7824 */ /* 0x040fe200078e00ff */
[----:B------:R-:W-:Y:S01]  /*11230*/  LOP3.LUT R10, R10, 0xffff0000, RZ, 0xc0, !PT ;  /* 0xffff00000a0a7812 */ /* 0x000fe200078ec0ff */
[-C--:B------:R-:W-:Y:S01]  /*11240*/  FFMA.FTZ R46, R47, R31.reuse, -R46 ;  /* 0x0000001f2f2e7223 */ /* 0x080fe2000001082e */
[----:B------:R-:W-:Y:S01]  /*11250*/  FMUL.FTZ R47, R50, R8 ;  /* 0x00000008322f7220 */ /* 0x000fe20000410000 */
[----:B------:R-:W-:Y:S01]  /*11260*/  FFMA.FTZ R42, R49, R31, R42 ;  /* 0x0000001f312a7223 */ /* 0x000fe2000001002a */
[----:B------:R-:W-:-:S02]  /*11270*/  IMAD.U32 R49, R29, 0x10000, RZ ;  /* 0x000100001d317824 */ /* 0x000fc400078e00ff */
        /* <DEDUP_REMOVED lines=9> */
[----:B------:R-:W-:Y:S02]  /*11310*/  IMAD.U32 R4, R32, 0x10000, RZ ;  /* 0x0001000020047824 */ /* 0x000fe400078e00ff */
[----:B------:R-:W-:Y:S01]  /*11320*/  FMUL.FTZ R39, R52, R44 ;  /* 0x0000002c34277220 */ /* 0x000fe20000410000 */
[----:B------:R-:W-:-:S02]  /*11330*/  IMAD.U32 R45, R11, 0x10000, RZ ;  /* 0x000100000b2d7824 */ /* 0x000fc400078e00ff */
[----:B------:R-:W-:Y:S01]  /*11340*/  FMUL.FTZ R51, R50, R10 ;  /* 0x0000000a32337220 */ /* 0x000fe20000410000 */
        /* <DEDUP_REMOVED lines=33> */
.L_x_626:
[----:B------:R-:W-:Y:S05]  /*11560*/  BSYNC B2 ;  /* 0x0000000000027941 */ /* 0x000fea0003800000 */
.L_x_625:
[----:B------:R-:W-:Y:S05]  /*11570*/  @P1 BRA `(.L_x_624) ;  /* 0x0000000400781947 */ /* 0x000fea0003800000 */
[----:B------:R-:W-:Y:S01]  /*11580*/  LEA.HI R54, R54, R25, RZ, 0x1d ;  /* 0x0000001936367211 */ /* 0x000fe200078fe8ff */
[----:B------:R-:W-:Y:S01]  /*11590*/  IMAD.U32 R49, R13, 0x10000, RZ ;  /* 0x000100000d317824 */ /* 0x000fe200078e00ff */
[----:B-1----:R-:W-:Y:S01]  /*115a0*/  LEA.HI R4, R24, R213, RZ, 0x6 ;  /* 0x000000d518047211 */ /* 0x002fe200078f30ff */
        /* <DEDUP_REMOVED lines=13> */
[----:B------:R-:W-:-:S02]  /*11680*/  LOP3.LUT R7, R7, R59, RZ, 0x3c, !PT ;  /* 0x0000003b07077212 */ /* 0x000fc400078e3cff */
[----:B------:R-:W-:Y:S02]  /*11690*/  LOP3.LUT R4, R4, R59, RZ, 0x3c, !PT ;  /* 0x0000003b04047212 */ /* 0x000fe400078e3cff */
[----:B------:R-:W-:Y:S02]  /*116a0*/  LOP3.LUT R5, R5, 0x7fffe000, RZ, 0xc0, !PT ;  /* 0x7fffe00005057812 */ /* 0x000fe400078ec0ff */
[--C-:B------:R-:W-:Y:S02]  /*116b0*/  IADD3 R6, R7, R6, R58.reuse ;  /* 0x0000000607067210 */ /* 0x100fe40007ffe03a */
[----:B0-----:R-:W-:Y:S02]  /*116c0*/  IADD3 R9, R4, R5, R58 ;  /* 0x0000000504097210 */ /* 0x001fe40007ffe03a */
[----:B------:R-:W-:Y:S02]  /*116d0*/  LEA R54, R6, UR4, 0x1 ;  /* 0x0000000406367c11 */ /* 0x000fe4000f8e08ff */
[----:B------:R-:W-:Y:S01]  /*116e0*/  LOP3.LUT R50, R13, 0xffff0000, RZ, 0xc0, !PT ;  /* 0xffff00000d327812 */ /* 0x000fe200078ec0ff */
[----:B------:R-:W-:Y:S01]  /*116f0*/  IMAD R30, R9, 0x2, R22 ;  /* 0x00000002091e7824 */ /* 0x000fe200078e0216 */
[----:B------:R-:W-:Y:S01]  /*11700*/  LOP3.LUT R48, R0, 0xffff0000, RZ, 0xc0, !PT ;  /* 0xffff000000307812 */ /* 0x000fe200078ec0ff */
[----:B------:R-:W0:Y:S01]  /*11710*/  LDS.128 R4, [R54] ;  /* 0x0000000036047984 */ /* 0x000e220000000c00 */
[----:B------:R-:W-:-:S03]  /*11720*/  SHF.L.U32 R52, R15, 0x10, RZ ;  /* 0x000000100f347819 */ /* 0x000fc600000006ff */
        /* <DEDUP_REMOVED lines=26> */
[----:B------:R-:W-:Y:S02]  /*118d0*/  IMAD.U32 R40, R6, 0x10000, RZ ;  /* 0x0001000006287824 */ /* 0x000fe400078e00ff */
[----:B------:R-:W-:Y:S01]  /*118e0*/  FMUL.FTZ R39, R52, R44 ;  /* 0x0000002c34277220 */ /* 0x000fe20000410000 */
[----:B------:R-:W-:Y:S01]  /*118f0*/  IMAD.U32 R4, R3, 0x10000, RZ ;  /* 0x0001000003047824 */ /* 0x000fe200078e00ff */
[----:B------:R-:W-:Y:S01]  /*11900*/  LOP3.LUT R6, R6, 0xffff0000, RZ, 0xc0, !PT ;  /* 0xffff000006067812 */ /* 0x000fe200078ec0ff */
[----:B------:R-:W-:-:S02]  /*11910*/  IMAD.U32 R45, R11, 0x10000, RZ ;  /* 0x000100000b2d7824 */ /* 0x000fc400078e00ff */
[----:B------:R-:W-:Y:S01]  /*11920*/  FMUL.FTZ R51, R50, R10 ;  /* 0x0000000a32337220 */ /* 0x000fe20000410000 */
[C---:B------:R-:W-:Y:S01]  /*11930*/  FMUL.FTZ R49, R4.reuse, R44 ;  /* 0x0000002c04317220 */ /* 0x040fe20000410000 */
[----:B------:R-:W-:Y:S01]  /*11940*/  FFMA.FTZ R39, R4, R40, -R39 ;  /* 0x0000002804277223 */ /* 0x000fe20000010827 */
        /* <DEDUP_REMOVED lines=33> */
.L_x_624:
[----:B------:R-:W-:Y:S05]  /*11b60*/  BSYNC B1 ;  /* 0x0000000000017941 */ /* 0x000fea0003800000 */
.L_x_623:
[----:B------:R-:W-:-:S13]  /*11b70*/  ISETP.GE.AND P0, PT, R21, R38, PT ;  /* 0x000000261500720c */ /* 0x000fda0003f06270 */
[----:B------:R-:W-:Y:S05]  /*11b80*/  @P0 BRA `(.L_x_603) ;  /* 0x0000000c00200947 */ /* 0x000fea0003800000 */
[----:B-1----:R1:W5:Y:S01]  /*11b90*/  LDL R56, [R1+0x70] ;  /* 0x0000700001387983 */ /* 0x0023620000100800 */
[----:B------:R-:W3:Y:S01]  /*11ba0*/  LDC R44, c[0x0][0x3f4] ;  /* 0x0000fd00ff2c7b82 */ /* 0x000ee20000000800 */
[----:B--2---:R-:W-:Y:S01]  /*11bb0*/  SHF.R.S32.HI R6, RZ, 0x1f, R21 ;  /* 0x0000001fff067819 */ /* 0x004fe20000011415 */
[----:B------:R-:W-:Y:S01]  /*11bc0*/  IMAD.SHL.U32 R4, R21, 0x40, RZ ;  /* 0x0000004015047824 */ /* 0x000fe200078e00ff */
[----:B------:R-:W-:Y:S02]  /*11bd0*/  BSSY B1, `(.L_x_627) ;  /* 0x0000064000017945 */ /* 0x000fe40003800000 */
[----:B------:R-:W-:Y:S02]  /*11be0*/  LEA.HI R6, R6, R21, RZ, 0x3 ;  /* 0x0000001506067211 */ /* 0x000fe400078f18ff */
[----:B------:R-:W-:-:S03]  /*11bf0*/  LOP3.LUT R55, R4, 0x1c0, RZ, 0xc0, !PT ;  /* 0x000001c004377812 */ /* 0x000fc600078ec0ff */
[----:B------:R-:W-:Y:S01]  /*11c00*/  IMAD.SHL.U32 R6, R6, 0x40, RZ ;  /* 0x0000004006067824 */ /* 0x000fe200078e00ff */
[----:B------:R-:W-:-:S04]  /*11c10*/  SHF.R.U32.HI R57, RZ, 0x3, R55 ;  /* 0x00000003ff397819 */ /* 0x000fc80000011637 */
[----:B------:R-:W-:Y:S02]  /*11c20*/  LOP3.LUT R52, R6, 0xfffffe00, RZ, 0xc0, !PT ;  /* 0xfffffe0006347812 */ /* 0x000fe400078ec0ff */
[-C--:B---3--:R-:W-:Y:S02]  /*11c30*/  ISETP.GE.AND P0, PT, R16, R44.reuse, PT ;  /* 0x0000002c1000720c */ /* 0x088fe40003f06270 */
[----:B------:R-:W-:-:S11]  /*11c40*/  ISETP.GE.AND P1, PT, R213, R44, PT ;  /* 0x0000002cd500720c */ /* 0x000fd60003f26270 */
[----:B-1----:R-:W-:Y:S05]  /*11c50*/  @P0 BRA `(.L_x_628) ;  /* 0x00000004006c0947 */ /* 0x002fea0003800000 */
[----:B------:R-:W2:Y:S01]  /*11c60*/  LDL R5, [R1+0x68] ;  /* 0x0000680001057983 */ /* 0x000ea20000100800 */
[----:B-----5:R-:W-:Y:S01]  /*11c70*/  R2UR UR4, R56 ;  /* 0x00000000380472ca */ /* 0x020fe200000e0000 */
[----:B------:R-:W-:Y:S01]  /*11c80*/  IMAD.U32 R48, R34, 0x10000, RZ ;  /* 0x0001000022307824 */ /* 0x000fe200078e00ff */
[----:B------:R-:W-:Y:S01]  /*11c90*/  LOP3.LUT R6, R55, 0x38, R16, 0xf8, !PT ;  /* 0x0000003837067812 */ /* 0x000fe200078ef810 */
[----:B------:R-:W-:Y:S01]  /*11ca0*/  IMAD.U32 R51, R29, 0x10000, RZ ;  /* 0x000100001d337824 */ /* 0x000fe200078e00ff */
[----:B------:R-:W-:Y:S01]  /*11cb0*/  SHF.L.U32 R46, R27, 0x10, RZ ;  /* 0x000000101b2e7819 */ /* 0x000fe200000006ff */
[----:B------:R-:W-:Y:S01]  /*11cc0*/  IMAD.U32 R53, R35, 0x10000, RZ ;  /* 0x0001000023357824 */ /* 0x000fe200078e00ff */
[----:B------:R-:W-:Y:S02]  /*11cd0*/  LOP3.LUT R6, R52, R6, R57, 0xf6, !PT ;  /* 0x0000000634067212 */ /* 0x000fe400078ef639 */
[----:B------:R-:W-:Y:S02]  /*11ce0*/  LOP3.LUT R50, R34, 0xffff0000, RZ, 0xc0, !PT ;  /* 0xffff000022327812 */ /* 0x000fe400078ec0ff */
[----:B------:R-:W-:-:S02]  /*11cf0*/  LOP3.LUT R34, R27, 0xffff0000, RZ, 0xc0, !PT ;  /* 0xffff00001b227812 */ /* 0x000fc400078ec0ff */
[----:B------:R-:W-:Y:S02]  /*11d00*/  LOP3.LUT R35, R35, 0xffff0000, RZ, 0xc0, !PT ;  /* 0xffff000023237812 */ /* 0x000fe400078ec0ff */
[----:B------:R-:W-:Y:S02]  /*11d10*/  LEA R54, R6, UR4, 0x1 ;  /* 0x0000000406367c11 */ /* 0x000fe4000f8e08ff */
[----:B------:R-:W-:Y:S02]  /*11d20*/  LOP3.LUT R29, R29, 0xffff0000, RZ, 0xc0, !PT ;  /* 0xffff00001d1d7812 */ /* 0x000fe400078ec0ff */
        /* <DEDUP_REMOVED lines=25> */
[----:B------:R-:W-:Y:S01]  /*11ec0*/  FMUL.FTZ R47, R46, R40 ;  /* 0x000000282e2f7220 */ /* 0x000fe20000410000 */
[-C--:B------:R-:W-:Y:S01]  /*11ed0*/  FMUL.FTZ R27, R50, R8.reuse ;  /* 0x00000008321b7220 */ /* 0x080fe20000410000 */
[----:B------:R-:W-:Y:S01]  /*11ee0*/  FMUL.FTZ R49, R34, R8 ;  /* 0x0000000822317220 */ /* 0x000fe20000410000 */
[-C--:B------:R-:W-:Y:S01]  /*11ef0*/  FFMA.FTZ R45, R46, R30.reuse, -R45 ;  /* 0x0000001e2e2d7223 */ /* 0x080fe2000001082d */
[----:B------:R-:W-:Y:S01]  /*11f00*/  FFMA.FTZ R47, R48, R30, R47 ;  /* 0x0000001e302f7223 */ /* 0x000fe2000001002f */
[-C--:B------:R-:W-:Y:S01]  /*11f10*/  FFMA.FTZ R8, R34, R4.reuse, -R27 ;  /* 0x0000000422087223 */ /* 0x080fe2000001081b */
[----:B------:R-:W-:Y:S01]  /*11f20*/  FFMA.FTZ R30, R50, R4, R49 ;  /* 0x00000004321e7223 */ /* 0x000fe20000010031 */
[C---:B------:R-:W-:Y:S01]  /*11f30*/  IMAD.U32 R42, R10.reuse, 0x10000, RZ ;  /* 0x000100000a2a7824 */ /* 0x040fe200078e00ff */
[----:B------:R-:W-:Y:S01]  /*11f40*/  LOP3.LUT R10, R10, 0xffff0000, RZ, 0xc0, !PT ;  /* 0xffff00000a0a7812 */ /* 0x000fe200078ec0ff */
[----:B------:R-:W-:-:S02]  /*11f50*/  IMAD.U32 R46, R36, 0x10000, RZ ;  /* 0x00010000242e7824 */ /* 0x000fc400078e00ff */
[-C--:B------:R-:W-:Y:S01]  /*11f60*/  FMUL.FTZ R40, R51, R41.reuse ;  /* 0x0000002933287220 */ /* 0x080fe20000410000 */
[C---:B------:R-:W-:Y:S01]  /*11f70*/  IMAD.U32 R4, R32.reuse, 0x10000, RZ ;  /* 0x0001000020047824 */ /* 0x040fe200078e00ff */
[----:B------:R-:W-:Y:S01]  /*11f80*/  LOP3.LUT R32, R32, 0xffff0000, RZ, 0xc0, !PT ;  /* 0xffff000020207812 */ /* 0x000fe200078ec0ff */
[C---:B------:R-:W-:Y:S01]  /*11f90*/  FMUL.FTZ R34, R53.reuse, R41 ;  /* 0x0000002935227220 */ /* 0x040fe20000410000 */
[----:B------:R-:W-:Y:S01]  /*11fa0*/  LOP3.LUT R36, R36, 0xffff0000, RZ, 0xc0, !PT ;  /* 0xffff000024247812 */ /* 0x000fe200078ec0ff */
[-C--:B------:R-:W-:Y:S01]  /*11fb0*/  FFMA.FTZ R40, R53, R31.reuse, R40 ;  /* 0x0000001f35287223 */ /* 0x080fe20000010028 */
[----:B------:R-:W-:Y:S01]  /*11fc0*/  FMUL.FTZ R27, R46, R42 ;  /* 0x0000002a2e1b7220 */ /* 0x000fe20000410000 */
[----:B------:R-:W-:Y:S02]  /*11fd0*/  IMAD.U32 R43, R11, 0x10000, RZ ;  /* 0x000100000b2b7824 */ /* 0x000fe400078e00ff */
[----:B------:R-:W-:Y:S01]  /*11fe0*/  FFMA.FTZ R34, R51, R31, -R34 ;  /* 0x0000001f33227223 */ /* 0x000fe20000010822 */
[----:B------:R-:W-:-:S02]  /*11ff0*/  IMAD.U32 R53, R37, 0x10000, RZ ;  /* 0x0001000025357824 */ /* 0x000fc400078e00ff */
[-C--:B------:R-:W-:Y:S01]  /*12000*/  FMUL.FTZ R41, R36, R10.reuse ;  /* 0x0000000a24297220 */ /* 0x080fe20000410000 */
[----:B------:R-:W-:Y:S01]  /*12010*/  FMUL.FTZ R49, R32, R10 ;  /* 0x0000000a20317220 */ /* 0x000fe20000410000 */
[----:B------:R-:W-:Y:S02]  /*12020*/  IMAD.U32 R51, R33, 0x10000, RZ ;  /* 0x0001000021337824 */ /* 0x000fe400078e00ff */
[C---:B------:R-:W-:Y:S01]  /*12030*/  FMUL.FTZ R31, R4.reuse, R42 ;  /* 0x0000002a041f7220 */ /* 0x040fe20000410000 */
[----:B------:R-:W-:Y:S01]  /*12040*/  FFMA.FTZ R27, R4, R38, -R27 ;  /* 0x00000026041b7223 */ /* 0x000fe2000001081b */
[-C--:B------:R-:W-:Y:S01]  /*12050*/  FMUL.FTZ R4, R53, R43.reuse ;  /* 0x0000002b35047220 */ /* 0x080fe20000410000 */
[-C--:B------:R-:W-:Y:S01]  /*12060*/  FFMA.FTZ R32, R32, R6.reuse, -R41 ;  /* 0x0000000620207223 */ /* 0x080fe20000010829 */
[----:B------:R-:W-:Y:S01]  /*12070*/  FFMA.FTZ R49, R36, R6, R49 ;  /* 0x0000000624317223 */ /* 0x000fe20000010031 */
[----:B------:R-:W-:Y:S01]  /*12080*/  LOP3.LUT R11, R11, 0xffff0000, RZ, 0xc0, !PT ;  /* 0xffff00000b0b7812 */ /* 0x000fe200078ec0ff */
[----:B------:R-:W-:Y:S01]  /*12090*/  FMUL.FTZ R6, R51, R43 ;  /* 0x0000002b33067220 */ /* 0x000fe20000410000 */
[----:B------:R-:W-:Y:S01]  /*120a0*/  LOP3.LUT R37, R37, 0xffff0000, RZ, 0xc0, !PT ;  /* 0xffff000025257812 */ /* 0x000fe200078ec0ff */
[----:B------:R-:W-:Y:S01]  /*120b0*/  FFMA.FTZ R10, R46, R38, R31 ;  /* 0x000000262e0a7223 */ /* 0x000fe2000001001f */
[----:B------:R-:W-:Y:S01]  /*120c0*/  LOP3.LUT R33, R33, 0xffff0000, RZ, 0xc0, !PT ;  /* 0xffff000021217812 */ /* 0x000fe200078ec0ff */
[-C--:B------:R-:W-:Y:S01]  /*120d0*/  FFMA.FTZ R31, R51, R39.reuse, -R4 ;  /* 0x00000027331f7223 */ /* 0x080fe20000010804 */
[----:B------:R-:W-:Y:S01]  /*120e0*/  FFMA.FTZ R39, R53, R39, R6 ;  /* 0x0000002735277223 */ /* 0x000fe20000010006 */
        /* <DEDUP_REMOVED lines=8> */
[----:B------:R-:W-:-:S02]  /*12170*/  F2FP.BF16.F32.PACK_AB R6, R32, R27 ;  /* 0x0000001b2006723e */ /* 0x000fc400000010ff */
[----:B------:R-:W-:Y:S02]  /*12180*/  F2FP.BF16.F32.PACK_AB R5, R9, R34 ;  /* 0x000000220905723e */ /* 0x000fe400000010ff */
[----:B------:R-:W-:Y:S02]  /*12190*/  F2FP.BF16.F32.PACK_AB R4, R8, R45 ;  /* 0x0000002d0804723e */ /* 0x000fe400000010ff */
[----:B------:R-:W-:Y:S02]  /*121a0*/  F2FP.BF16.F32.PACK_AB R9, R11, R40 ;  /* 0x000000280b09723e */ /* 0x000fe400000010ff */
[----:B------:R-:W-:Y:S02]  /*121b0*/  F2FP.BF16.F32.PACK_AB R7, R36, R31 ;  /* 0x0000001f2407723e */ /* 0x000fe400000010ff */
[----:B------:R-:W-:Y:S02]  /*121c0*/  F2FP.BF16.F32.PACK_AB R10, R49, R10 ;  /* 0x0000000a310a723e */ /* 0x000fe400000010ff */
[----:B------:R-:W-:Y:S01]  /*121d0*/  F2FP.BF16.F32.PACK_AB R8, R30, R47 ;  /* 0x0000002f1e08723e */ /* 0x000fe200000010ff */
[----:B------:R1:W-:Y:S01]  /*121e0*/  STS.128 [R54], R4 ;  /* 0x0000000436007388 */ /* 0x0003e20000000c00 */
[----:B------:R-:W-:-:S05]  /*121f0*/  F2FP.BF16.F32.PACK_AB R11, R38, R39 ;  /* 0x00000027260b723e */ /* 0x000fca00000010ff */
[----:B------:R1:W-:Y:S02]  /*12200*/  STS.128 [R21+0x14400], R8 ;  /* 0x0144000815007388 */ /* 0x0003e40000000c00 */
.L_x_628:
[----:B------:R-:W-:Y:S05]  /*12210*/  BSYNC B1 ;  /* 0x0000000000017941 */ /* 0x000fea0003800000 */
.L_x_627:
[----:B------:R-:W-:Y:S05]  /*12220*/  @P1 BRA `(.L_x_603) ;  /* 0x0000000400781947 */ /* 0x000fea0003800000 */
[----:B------:R-:W-:Y:S01]  /*12230*/  LEA.HI R25, R44, R25, RZ, 0x1d ;  /* 0x000000192c197211 */ /* 0x000fe200078fe8ff */
[----:B------:R-:W-:Y:S01]  /*12240*/  IMAD.U32 R36, R13, 0x10000, RZ ;  /* 0x000100000d247824 */ /* 0x000fe200078e00ff */
[----:B------:R-:W-:Y:S01]  /*12250*/  LEA.HI R24, R24, R213, RZ, 0x6 ;  /* 0x000000d518187211 */ /* 0x000fe200078f30ff */
[----:B------:R-:W-:Y:S01]  /*12260*/  IMAD.U32 R34, R0, 0x10000, RZ ;  /* 0x0001000000227824 */ /* 0x000fe200078e00ff */
[----:B-1----:R-:W-:Y:S01]  /*12270*/  SHF.R.S32.HI R6, RZ, 0x1f, R25 ;  /* 0x0000001fff067819 */ /* 0x002fe20000011419 */
[----:B------:R-:W-:Y:S01]  /*12280*/  IMAD.SHL.U32 R4, R25, 0x8, RZ ;  /* 0x0000000819047824 */ /* 0x000fe200078e00ff */
[----:B-----5:R-:W-:Y:S01]  /*12290*/  R2UR UR4, R56 ;  /* 0x00000000380472ca */ /* 0x020fe200000e0000 */
[----:B------:R-:W-:Y:S01]  /*122a0*/  IMAD.SHL.U32 R24, R24, 0x80, RZ ;  /* 0x0000008018187824 */ /* 0x000fe200078e00ff */
[----:B------:R-:W-:Y:S01]  /*122b0*/  LEA.HI R6, R6, R25, RZ, 0x3 ;  /* 0x0000001906067211 */ /* 0x000fe200078f18ff */
[----:B------:R-:W-:Y:S01]  /*122c0*/  IMAD.U32 R39, R14, 0x10000, RZ ;  /* 0x000100000e277824 */ /* 0x000fe200078e00ff */
[C---:B------:R-:W-:Y:S01]  /*122d0*/  LOP3.LUT R4, R55.reuse, 0x38, R4, 0xf8, !PT ;  /* 0x0000003837047812 */ /* 0x040fe200078ef804 */
[----:B------:R-:W-:Y:S01]  /*122e0*/  IMAD.U32 R37, R2, 0x10000, RZ ;  /* 0x0001000002257824 */ /* 0x000fe200078e00ff */
[----:B------:R-:W-:Y:S01]  /*122f0*/  LOP3.LUT R26, R55, 0x38, R26, 0xf8, !PT ;  /* 0x00000038371a7812 */ /* 0x000fe200078ef81a */
[----:B------:R-:W-:Y:S01]  /*12300*/  IMAD.SHL.U32 R6, R6, 0x400, RZ ;  /* 0x0000040006067824 */ /* 0x000fe200078e00ff */
[----:B------:R-:W-:-:S02]  /*12310*/  LOP3.LUT R4, R4, R57, RZ, 0x3c, !PT ;  /* 0x0000003904047212 */ /* 0x000fc400078e3cff */
[----:B------:R-:W-:Y:S02]  /*12320*/  LOP3.LUT R26, R26, R57, RZ, 0x3c, !PT ;  /* 0x000000391a1a7212 */ /* 0x000fe400078e3cff */
[----:B0-----:R-:W-:Y:S02]  /*12330*/  LOP3.LUT R9, R6, 0x7fffe000, RZ, 0xc0, !PT ;  /* 0x7fffe00006097812 */ /* 0x001fe400078ec0ff */
[----:B------:R-:W-:Y:S02]  /*12340*/  LOP3.LUT R5, R24, 0xffffe000, RZ, 0xc0, !PT ;  /* 0xffffe00018057812 */ /* 0x000fe400078ec0ff */
[--C-:B------:R-:W-:Y:S02]  /*12350*/  IADD3 R9, R4, R9, R52.reuse ;  /* 0x0000000904097210 */ /* 0x100fe40007ffe034 */
[----:B------:R-:W-:Y:S02]  /*12360*/  IADD3 R5, R26, R5, R52 ;  /* 0x000000051a057210 */ /* 0x000fe40007ffe034 */
[----:B------:R-:W-:Y:S01]  /*12370*/  LOP3.LUT R38, R13, 0xffff0000, RZ, 0xc0, !PT ;  /* 0xffff00000d267812 */ /* 0x000fe200078ec0ff */
[----:B------:R-:W-:Y:S01]  /*12380*/  IMAD R21, R9, 0x2, R22 ;  /* 0x0000000209157824 */ /* 0x000fe200078e0216 */
[----:B------:R-:W-:-:S02]  /*12390*/  LEA R40, R5, UR4, 0x1 ;  /* 0x0000000405287c11 */ /* 0x000fc4000f8e08ff */
[----:B------:R-:W-:Y:S02]  /*123a0*/  LOP3.LUT R0, R0, 0xffff0000, RZ, 0xc0, !PT ;  /* 0xffff000000007812 */ /* 0x000fe400078ec0ff */
[----:B------:R-:W0:Y:S04]  /*123b0*/  LDS.128 R8, [R21+0x14400] ;  /* 0x0144000015087984 */ /* 0x000e280000000c00 */
[----:B------:R-:W1:Y:S01]  /*123c0*/  LDS.128 R4, [R40] ;  /* 0x0000000028047984 */ /* 0x000e620000000c00 */
[C---:B0-----:R-:W-:Y:S01]  /*123d0*/  IMAD.U32 R29, R8.reuse, 0x10000, RZ ;  /* 0x00010000081d7824 */ /* 0x041fe200078e00ff */
[----:B------:R-:W-:Y:S01]  /*123e0*/  LOP3.LUT R8, R8, 0xffff0000, RZ, 0xc0, !PT ;  /* 0xffff000008087812 */ /* 0x000fe200078ec0ff */
[C---:B------:R-:W-:Y:S01]  /*123f0*/  IMAD.U32 R30, R9.reuse, 0x10000, RZ ;  /* 0x00010000091e7824 */ /* 0x040fe200078e00ff */
[----:B------:R-:W-:Y:S01]  /*12400*/  LOP3.LUT R9, R9, 0xffff0000, RZ, 0xc0, !PT ;  /* 0xffff000009097812 */ /* 0x000fe200078ec0ff */
[----:B-1----:R-:W-:-:S02]  /*12410*/  IMAD.U32 R24, R4, 0x10000, RZ ;  /* 0x0001000004187824 */ /* 0x002fc400078e00ff */
[-C--:B------:R-:W-:Y:S01]  /*12420*/  FMUL.FTZ R33, R36, R29.reuse ;  /* 0x0000001d24217220 */ /* 0x080fe20000410000 */
[----:B------:R-:W-:Y:S01]  /*12430*/  LOP3.LUT R4, R4, 0xffff0000, RZ, 0xc0, !PT ;  /* 0xffff000004047812 */ /* 0x000fe200078ec0ff */
[----:B------:R-:W-:Y:S01]  /*12440*/  FMUL.FTZ R29, R34, R29 ;  /* 0x0000001d221d7220 */ /* 0x000fe20000410000 */
[-C--:B------:R-:W-:Y:S01]  /*12450*/  FMUL.FTZ R13, R38, R8.reuse ;  /* 0x00000008260d7220 */ /* 0x080fe20000410000 */
[----:B------:R-:W-:Y:S01]  /*12460*/  FMUL.FTZ R35, R0, R8 ;  /* 0x0000000800237220 */ /* 0x000fe20000410000 */
[----:B------:R-:W-:Y:S02]  /*12470*/  IMAD.U32 R31, R10, 0x10000, RZ ;  /* 0x000100000a1f7824 */ /* 0x000fe400078e00ff */
[----:B------:R-:W-:Y:S01]  /*12480*/  FFMA.FTZ R29, R36, R24, R29 ;  /* 0x00000018241d7223 */ /* 0x000fe2000001001d */
[-C--:B------:R-:W-:Y:S01]  /*12490*/  FFMA.FTZ R0, R0, R4.reuse, -R13 ;  /* 0x0000000400007223 */ /* 0x080fe2000001080d */
[----:B------:R-:W-:Y:S02]  /*124a0*/  IMAD.U32 R36, R15, 0x10000, RZ ;  /* 0x000100000f247824 */ /* 0x000fe400078e00ff */
[----:B------:R-:W-:Y:S01]  /*124b0*/  FFMA.FTZ R8, R38, R4, R35 ;  /* 0x0000000426087223 */ /* 0x000fe20000010023 */
[----:B------:R-:W-:Y:S01]  /*124c0*/  LOP3.LUT R10, R10, 0xffff0000, RZ, 0xc0, !PT ;  /* 0xffff00000a0a7812 */ /* 0x000fe200078ec0ff */
[----:B------:R-:W-:Y:S01]  /*124d0*/  FFMA.FTZ R33, R34, R24, -R33 ;  /* 0x0000001822217223 */ /* 0x000fe20000010821 */
[----:B------:R-:W-:Y:S01]  /*124e0*/  IMAD.U32 R4, R3, 0x10000, RZ ;  /* 0x0001000003047824 */ /* 0x000fe200078e00ff */
[----:B------:R-:W-:Y:S01]  /*124f0*/  LOP3.LUT R38, R15, 0xffff0000, RZ, 0xc0, !PT ;  /* 0xffff00000f267812 */ /* 0x000fe200078ec0ff */
[----:B------:R-:W-:-:S02]  /*12500*/  IMAD.U32 R25, R5, 0x10000, RZ ;  /* 0x0001000005197824 */ /* 0x000fc400078e00ff */
[-C--:B------:R-:W-:Y:S01]  /*12510*/  FMUL.FTZ R24, R39, R30.reuse ;  /* 0x0000001e27187220 */ /* 0x080fe20000410000 */
[----:B------:R-:W-:Y:S01]  /*12520*/  LOP3.LUT R34, R3, 0xffff0000, RZ, 0xc0, !PT ;  /* 0xffff000003227812 */ /* 0x000fe200078ec0ff */
[----:B------:R-:W-:Y:S02]  /*12530*/  IMAD.U32 R26, R6, 0x10000, RZ ;  /* 0x00010000061a7824 */ /* 0x000fe400078e00ff */
[-C--:B------:R-:W-:Y:S01]  /*12540*/  FMUL.FTZ R13, R36, R31.reuse ;  /* 0x0000001f240d7220 */ /* 0x080fe20000410000 */
[----:B------:R-:W-:Y:S01]  /*12550*/  LOP3.LUT R6, R6, 0xffff0000, RZ, 0xc0, !PT ;  /* 0xffff000006067812 */ /* 0x000fe200078ec0ff */
[C---:B------:R-:W-:Y:S01]  /*12560*/  FMUL.FTZ R30, R37.reuse, R30 ;  /* 0x0000001e251e7220 */ /* 0x040fe20000410000 */
[----:B------:R-:W-:Y:S01]  /*12570*/  FMUL.FTZ R31, R4, R31 ;  /* 0x0000001f041f7220 */ /* 0x000fe20000410000 */
[----:B------:R-:W-:Y:S01]  /*12580*/  FFMA.FTZ R24, R37, R25, -R24 ;  /* 0x0000001925187223 */ /* 0x000fe20000010818 */
[----:B------:R-:W-:Y:S01]  /*12590*/  FMUL.FTZ R3, R38, R10 ;  /* 0x0000000a26037220 */ /* 0x000fe20000410000 */
[----:B------:R-:W-:-:S02]  /*125a0*/  IMAD.U32 R32, R11, 0x10000, RZ ;  /* 0x000100000b207824 */ /* 0x000fc400078e00ff */
[----:B------:R-:W-:Y:S01]  /*125b0*/  FMUL.FTZ R15, R34, R10 ;  /* 0x0000000a220f7220 */ /* 0x000fe20000410000 */
[----:B------:R-:W-:Y:S02]  /*125c0*/  IMAD.U32 R37, R20, 0x10000, RZ ;  /* 0x0001000014257824 */ /* 0x000fe400078e00ff */
[----:B------:R-:W-:Y:S01]  /*125d0*/  FFMA.FTZ R30, R39, R25, R30 ;  /* 0x00000019271e7223 */ /* 0x000fe2000001001e */
[-C--:B------:R-:W-:Y:S01]  /*125e0*/  FFMA.FTZ R13, R4, R26.reuse, -R13 ;  /* 0x0000001a040d7223 */ /* 0x080fe2000001080d */
[----:B------:R-:W-:Y:S01]  /*125f0*/  FFMA.FTZ R10, R36, R26, R31 ;  /* 0x0000001a240a7223 */ /* 0x000fe2000001001f */
[----:B------:R-:W-:Y:S01]  /*12600*/  LOP3.LUT R35, R14, 0xffff0000, RZ, 0xc0, !PT ;  /* 0xffff00000e237812 */ /* 0x000fe200078ec0ff */
[----:B------:R-:W-:Y:S01]  /*12610*/  IMAD.U32 R25, R12, 0x10000, RZ ;  /* 0x000100000c197824 */ /* 0x000fe200078e00ff */
[----:B------:R-:W-:Y:S01]  /*12620*/  SHF.L.U32 R27, R7, 0x10, RZ ;  /* 0x00000010071b7819 */ /* 0x000fe200000006ff */
[----:B------:R-:W-:Y:S01]  /*12630*/  FFMA.FTZ R26, R34, R6, -R3 ;  /* 0x00000006221a7223 */ /* 0x000fe20000010803 */
[----:B------:R-:W-:Y:S01]  /*12640*/  LOP3.LUT R11, R11, 0xffff0000, RZ, 0xc0, !PT ;  /* 0xffff00000b0b7812 */ /* 0x000fe200078ec0ff */
[----:B------:R-:W-:Y:S01]  /*12650*/  FMUL.FTZ R4, R37, R32 ;  /* 0x0000002025047220 */ /* 0x000fe20000410000 */
[----:B------:R-:W-:Y:S01]  /*12660*/  LOP3.LUT R39, R20, 0xffff0000, RZ, 0xc0, !PT ;  /* 0xffff000014277812 */ /* 0x000fe200078ec0ff */
[----:B------:R-:W-:Y:S01]  /*12670*/  FFMA.FTZ R15, R38, R6, R15 ;  /* 0x00000006260f7223 */ /* 0x000fe2000001000f */
[----:B------:R-:W-:Y:S01]  /*12680*/  LOP3.LUT R3, R2, 0xffff0000, RZ, 0xc0, !PT ;  /* 0xffff000002037812 */ /* 0x000fe200078ec0ff */
[----:B------:R-:W-:Y:S01]  /*12690*/  FMUL.FTZ R32, R25, R32 ;  /* 0x0000002019207220 */ /* 0x000fe20000410000 */
[----:B------:R-:W-:Y:S01]  /*126a0*/  LOP3.LUT R31, R12, 0xffff0000, RZ, 0xc0, !PT ;  /* 0xffff00000c1f7812 */ /* 0x000fe200078ec0ff */
[----:B------:R-:W-:Y:S01]  /*126b0*/  FMUL.FTZ R2, R35, R9 ;  /* 0x0000000923027220 */ /* 0x000fe20000410000 */
[----:B------:R-:W-:Y:S01]  /*126c0*/  LOP3.LUT R5, R5, 0xffff0000, RZ, 0xc0, !PT ;  /* 0xffff000005057812 */ /* 0x000fe200078ec0ff */
[----:B------:R-:W-:Y:S01]  /*126d0*/  FFMA.FTZ R25, R25, R27, -R4 ;  /* 0x0000001b19197223 */ /* 0x000fe20000010804 */
[----:B------:R-:W-:Y:S01]  /*126e0*/  LOP3.LUT R7, R7, 0xffff0000, RZ, 0xc0, !PT ;  /* 0xffff000007077812 */ /* 0x000fe200078ec0ff */
[----:B------:R-:W-:Y:S01]  /*126f0*/  FMUL.FTZ R6, R39, R11 ;  /* 0x0000000b27067220 */ /* 0x000fe20000410000 */
[----:B------:R-:W-:Y:S01]  /*12700*/  FMUL.FTZ R4, R3, R9 ;  /* 0x0000000903047220 */ /* 0x000fe20000410000 */
[----:B------:R-:W-:Y:S01]  /*12710*/  FMUL.FTZ R12, R31, R11 ;  /* 0x0000000b1f0c7220 */ /* 0x000fe20000410000 */
[----:B------:R-:W-:Y:S01]  /*12720*/  FFMA.FTZ R3, R3, R5, -R2 ;  /* 0x0000000503037223 */ /* 0x000fe20000010802 */
[----:B------:R-:W-:Y:S01]  /*12730*/  FFMA.FTZ R2, R31, R7, -R6 ;  /* 0x000000071f027223 */ /* 0x000fe20000010806 */
[----:B------:R-:W-:Y:S01]  /*12740*/  FFMA.FTZ R32, R37, R27, R32 ;  /* 0x0000001b25207223 */ /* 0x000fe20000010020 */
[----:B------:R-:W-:Y:S01]  /*12750*/  FFMA.FTZ R9, R35, R5, R4 ;  /* 0x0000000523097223 */ /* 0x000fe20000010004 */
[----:B------:R-:W-:Y:S01]  /*12760*/  FFMA.FTZ R11, R39, R7, R12 ;  /* 0x00000007270b7223 */ /* 0x000fe2000001000c */
[----:B------:R-:W-:-:S02]  /*12770*/  F2FP.BF16.F32.PACK_AB R6, R26, R13 ;  /* 0x0000000d1a06723e */ /* 0x000fc400000010ff */
[----:B------:R-:W-:Y:S02]  /*12780*/  F2FP.BF16.F32.PACK_AB R4, R0, R33 ;  /* 0x000000210004723e */ /* 0x000fe400000010ff */
[----:B------:R-:W-:Y:S02]  /*12790*/  F2FP.BF16.F32.PACK_AB R5, R3, R24 ;  /* 0x000000180305723e */ /* 0x000fe400000010ff */
[----:B------:R-:W-:Y:S02]  /*127a0*/  F2FP.BF16.F32.PACK_AB R7, R2, R25 ;  /* 0x000000190207723e */ /* 0x000fe400000010ff */
[----:B------:R-:W-:Y:S02]  /*127b0*/  F2FP.BF16.F32.PACK_AB R10, R15, R10 ;  /* 0x0000000a0f0a723e */ /* 0x000fe400000010ff */
[----:B------:R-:W-:Y:S01]  /*127c0*/  F2FP.BF16.F32.PACK_AB R8, R8, R29 ;  /* 0x0000001d0808723e */ /* 0x000fe200000010ff */
[----:B------:R0:W-:Y:S01]  /*127d0*/  STS.128 [R40], R4 ;  /* 0x0000000428007388 */ /* 0x0001e20000000c00 */
[----:B------:R-:W-:-:S02]  /*127e0*/  F2FP.BF16.F32.PACK_AB R9, R9, R30 ;  /* 0x0000001e0909723e */ /* 0x000fc400000010ff */
[----:B------:R-:W-:-:S05]  /*127f0*/  F2FP.BF16.F32.PACK_AB R11, R11, R32 ;  /* 0x000000200b0b723e */ /* 0x000fca00000010ff */
[----:B------:R0:W-:Y:S02]  /*12800*/  STS.128 [R21+0x14400], R8 ;  /* 0x0144000815007388 */ /* 0x0001e40000000c00 */
.L_x_603:
[----:B------:R-:W-:Y:S05]  /*12810*/  BSYNC B0 ;  /* 0x0000000000007941 */ /* 0x000fea0003800000 */
.L_x_572:
[----:B------:R-:W-:Y:S01]  /*12820*/  @!PT LDS RZ, [RZ] ;  /* 0x00000000fffff984 */ /* 0x000fe20000000800 */
[----:B------:R-:W-:Y:S01]  /*12830*/  @!PT LDS RZ, [RZ] ;  /* 0x00000000fffff984 */ /* 0x000fe20000000800 */
[----:B------:R-:W-:Y:S01]  /*12840*/  @!PT LDS RZ, [RZ] ;  /* 0x00000000fffff984 */ /* 0x000fe20000000800 */
[----:B------:R-:W-:Y:S01]  /*12850*/  @!PT LDS RZ, [RZ] ;  /* 0x00000000fffff984 */ /* 0x000fe20000000800 */
[----:B------:R1:W-:Y:S06]  /*12860*/  MEMBAR.ALL.CTA ;  /* 0x0000000000007992 */ /* 0x0003ec0000008000 */
[----:B-1----:R-:W1:Y:S01]  /*12870*/  FENCE.VIEW.ASYNC.S ;  /* 0x00000000000073c6 */ /* 0x002e620000000000 */
[----:B------:R-:W-:Y:S05]  /*12880*/  WARPSYNC.ALL ;  /* 0x0000000000007948 */ /* 0x000fea0003800000 */
[----:B-1----:R-:W-:Y:S06]  /*12890*/  BAR.SYNC.DEFER_BLOCKING 0xd, 0x100 ;  /* 0x0344000000007b1d */ /* 0x002fec0000010000 */
.L_x_570:
[----:B------:R-:W-:-:S06]  /*128a0*/  ULOP3.LUT UR4, UR60, 0x1, URZ, 0xfc, !UPT ;  /* 0x000000013c047892 */ /* 0x000fcc000f8efc3f */
[----:B------:R-:W-:-:S05]  /*128b0*/  IMAD.U32 R0, RZ, RZ, UR4 ;  /* 0x00000004ff007e24 */ /* 0x000fca000f8e00ff */
[----:B------:R-:W-:-:S13]  /*128c0*/  ISETP.NE.AND P0, PT, R0, 0x3, PT ;  /* 0x000000030000780c */ /* 0x000fda0003f05270 */
[----:B------:R-:W-:Y:S05]  /*128d0*/  @!P0 BRA `(.L_x_629) ;  /* 0x0000000000048947 */ /* 0x000fea0003800000 */
[----:B------:R-:W-:Y:S01]  /*128e0*/  BPT.TRAP 0x1 ;  /* 0x000000040000795c */ /* 0x000fe20000300000 */
.L_x_629:
[----:B------:R-:W0:Y:S01]  /*128f0*/  LDL R2, [R1+0x50] ;  /* 0x0000500001027983 */ /* 0x000e220000100800 */
[----:B------:R-:W-:Y:S01]  /*12900*/  IMAD R0, R226, 0x8, R22 ;  /* 0x00000008e2007824 */ /* 0x000fe200078e0216 */
[----:B01----:R-:W-:-:S04]  /*12910*/  SHF.L.U32 R3, R2, 0x1f, RZ ;  /* 0x0000001f02037819 */ /* 0x003fc800000006ff */
[----:B------:R0:W1:Y:S01]  /*12920*/  SYNCS.PHASECHK.TRANS64.TRYWAIT P1, [R0+URZ+0x38830], R3 ;  /* 0x03883003000075a7 */ /* 0x000062000802017f */
[----:B------:R-:W-:Y:S05]  /*12930*/  @!P0 BRA `(.L_x_630) ;  /* 0x0000000000048947 */ /* 0x000fea0003800000 */
[----:B------:R-:W-:Y:S01]  /*12940*/  BPT.TRAP 0x1 ;  /* 0x000000040000795c */ /* 0x000fe20000300000 */
.L_x_630:
[----:B------:R-:W-:Y:S01]  /*12950*/  IMAD.MOV.U32 R151, RZ, RZ, RZ ;  /* 0x000000ffff977224 */ /* 0x000fe200078e00ff */
[----:B-1----:R-:W-:Y:S06]  /*12960*/  @P1 BRA `(.L_x_631) ;  /* 0x0000000000081947 */ /* 0x002fec0003800000 */
[----:B------:R-:W1:Y:S02]  /*12970*/  SYNCS.PHASECHK.TRANS64.TRYWAIT P1, [R0+URZ+0x38830], R3 ;  /* 0x03883003000075a7 */ /* 0x000e64000802017f */
[----:B-1----:R-:W-:Y:S05]  /*12980*/  @!P1 BRA `(.L_x_632) ;  /* 0x0000015c00709947 */ /* 0x002fea0003800000 */
.L_x_631:
[----:B------:R-:W-:Y:S05]  /*12990*/  WARPSYNC.ALL ;  /* 0x0000000000007948 */ /* 0x000fea0003800000 */
[----:B------:R-:W-:Y:S01]  /*129a0*/  IADD3 R2, R22, 0x24400, RZ ;  /* 0x0002440016027810 */ /* 0x000fe20007ffe0ff */
[----:B01----:R-:W-:Y:S01]  /*129b0*/  IMAD.MOV.U32 R3, RZ, RZ, 0x40000040 ;  /* 0x40000040ff037424 */ /* 0x003fe200078e00ff */
[----:B------:R-:W-:Y:S01]  /*129c0*/  R2UR UR20, R28 ;  /* 0x000000001c1472ca */ /* 0x000fe200000e0000 */
[----:B-----5:R-:W-:Y:S01]  /*129d0*/  WARPGROUP.ARRIVE ;  /* 0x00000000000079c5 */ /* 0x020fe20000000000 */
[----:B------:R-:W-:Y:S01]  /*129e0*/  SHF.R.U32.HI R2, RZ, 0x4, R2 ;  /* 0x00000004ff027819 */ /* 0x000fe20000011602 */
[----:B------:R-:W-:Y:S01]  /*129f0*/  UMOV UR25, 0x40000040 ;  /* 0x4000004000197882 */ /* 0x000fe20000000000 */
[----:B------:R-:W-:Y:S01]  /*12a00*/  R2UR UR27, R3 ;  /* 0x00000000031b72ca */ /* 0x000fe200000e0000 */
[----:B--234-:R-:W-:Y:S01]  /*12a10*/  IMAD.MOV.U32 R5, RZ, RZ, 0x40000040 ;  /* 0x40000040ff057424 */ /* 0x01cfe200078e00ff */
[----:B------:R-:W-:Y:S01]  /*12a20*/  LOP3.LUT R2, R2, 0x3fff, RZ, 0xc0, !PT ;  /* 0x00003fff02027812 */ /* 0x000fe200078ec0ff */
[----:B------:R-:W-:Y:S01]  /*12a30*/  UMOV UR17, UR25 ;  /* 0x0000001900117c82 */ /* 0x000fe20008000000 */
[----:B------:R-:W-:Y:S01]  /*12a40*/  IMAD.MOV.U32 R7, RZ, RZ, 0x40000040 ;  /* 0x40000040ff077424 */ /* 0x000fe200078e00ff */
[----:B------:R-:W-:Y:S01]  /*12a50*/  UMOV UR5, UR17 ;  /* 0x0000001100057c82 */ /* 0x000fe20008000000 */
[----:B------:R-:W-:Y:S01]  /*12a60*/  LOP3.LUT R4, R2, 0x10000, RZ, 0xfc, !PT ;  /* 0x0001000002047812 */ /* 0x000fe200078efcff */
[----:B------:R-:W-:Y:S01]  /*12a70*/  UMOV UR9, UR17 ;  /* 0x0000001100097c82 */ /* 0x000fe20008000000 */
[----:B------:R-:W-:Y:S01]  /*12a80*/  R2UR UR7, R5 ;  /* 0x00000000050772ca */ /* 0x000fe200000e0000 */
[----:B------:R-:W-:Y:S01]  /*12a90*/  ULOP3.LUT UR20, UR20, 0x10000, URZ, 0xfc, !UPT ;  /* 0x0001000014147892 */ /* 0x000fe2000f8efc3f */
[----:B------:R-:W-:Y:S01]  /*12aa0*/  R2UR UR11, R7 ;  /* 0x00000000070b72ca */ /* 0x000fe200000e0000 */
[----:B------:R-:W-:Y:S01]  /*12ab0*/  IMAD R2, R226, 0xa00, R4 ;  /* 0x00000a00e2027824 */ /* 0x000fe200078e0204 */
[----:B------:R0:W-:Y:S01]  /*12ac0*/  STL [R1+0x5c], R4 ;  /* 0x00005c0401007387 */ /* 0x0001e20000100800 */
[----:B------:R-:W-:Y:S01]  /*12ad0*/  R2UR UR15, R5 ;  /* 0x00000000050f72ca */ /* 0x000fe200000e0000 */
[----:B------:R-:W-:Y:S01]  /*12ae0*/  UMOV UR13, UR17 ;  /* 0x00000011000d7c82 */ /* 0x000fe20008000000 */
[C---:B------:R-:W-:Y:S01]  /*12af0*/  VIADD R6, R2.reuse, 0x100 ;  /* 0x0000010002067836 */ /* 0x040fe20000000000 */
[----:B------:R-:W-:Y:S01]  /*12b00*/  R2UR UR26, R2 ;  /* 0x00000000021a72ca */ /* 0x000fe200000e0000 */
[----:B------:R-:W-:Y:S01]  /*12b10*/  UMOV UR24, UR20 ;  /* 0x0000001400187c82 */ /* 0x000fe20008000000 */
[----:B------:R-:W-:Y:S01]  /*12b20*/  R2UR UR19, R7 ;  /* 0x00000000071372ca */ /* 0x000fe200000e0000 */
[----:B------:R-:W-:Y:S01]  /*12b30*/  UMOV UR16, UR24 ;  /* 0x0000001800107c82 */ /* 0x000fe20008000000 */
[----:B------:R-:W-:Y:S01]  /*12b40*/  R2UR UR10, R6 ;  /* 0x00000000060a72ca */ /* 0x000fe200000e0000 */
[----:B------:R-:W-:Y:S01]  /*12b50*/  UMOV UR4, UR16 ;  /* 0x0000001000047c82 */ /* 0x000fe20008000000 */
[C---:B0-----:R-:W-:Y:S01]  /*12b60*/  VIADD R4, R2.reuse, 0x80 ;  /* 0x0000008002047836 */ /* 0x041fe20000000000 */
[----:B------:R-:W-:Y:S01]  /*12b70*/  UMOV UR8, UR16 ;  /* 0x0000001000087c82 */ /* 0x000fe20008000000 */
[----:B------:R-:W-:Y:S01]  /*12b80*/  UMOV UR12, UR16 ;  /* 0x00000010000c7c82 */ /* 0x000fe20008000000 */
[----:B------:R-:W-:Y:S01]  /*12b90*/  VIADD R6, R2, 0x200 ;  /* 0x0000020002067836 */ /* 0x000fe20000000000 */
[----:B------:R-:W-:Y:S01]  /*12ba0*/  MOV R9, 0x40000040 ;  /* 0x4000004000097802 */ /* 0x000fe20000000f00 */
[----:B------:R-:W-:Y:S01]  /*12bb0*/  IMAD.MOV.U32 R5, RZ, RZ, 0x40000040 ;  /* 0x40000040ff057424 */ /* 0x000fe200078e00ff */
[----:B------:R-:W-:Y:S01]  /*12bc0*/  R2UR UR6, R4 ;  /* 0x00000000040672ca */ /* 0x000fe200000e0000 */
[----:B------:R-:W-:Y:S01]  /*12bd0*/  HGMMA.64x16x16.F32.BF16 R56, gdesc[UR24], RZ, !UPT, gsb0 ;  /* 0x00200000183879f0 */ /* 0x000fe2000c0018ff */
[----:B------:R-:W-:Y:S01]  /*12be0*/  VIADD R4, R2, 0x180 ;  /* 0x0000018002047836 */ /* 0x000fe20000000000 */
[----:B------:R-:W-:Y:S01]  /*12bf0*/  R2UR UR18, R6 ;  /* 0x00000000061272ca */ /* 0x000fe200000e0000 */
[----:B------:R-:W-:Y:S01]  /*12c00*/  IMAD.U32 R10, RZ, RZ, UR24 ;  /* 0x00000018ff0a7e24 */ /* 0x000fe2000f8e00ff */
[----:B------:R-:W-:Y:S01]  /*12c10*/  R2UR UR27, R5 ;  /* 0x00000000051b72ca */ /* 0x000fe200000e0000 */
[----:B------:R-:W-:Y:S01]  /*12c20*/  IMAD.U32 R11, RZ, RZ, UR25 ;  /* 0x00000019ff0b7e24 */ /* 0x000fe2000f8e00ff */
[----:B------:R-:W-:Y:S01]  /*12c30*/  R2UR UR14, R4 ;  /* 0x00000000040e72ca */ /* 0x000fe200000e0000 */
[C---:B------:R-:W-:Y:S01]  /*12c40*/  VIADD R4, R2.reuse, 0x2 ;  /* 0x0000000202047836 */ /* 0x040fe20000000000 */
[----:B------:R-:W-:Y:S01]  /*12c50*/  UMOV UR25, 0x40000040 ;  /* 0x4000004000197882 */ /* 0x000fe20000000000 */
[----:B------:R-:W-:Y:S01]  /*12c60*/  VIADD R6, R2, 0x82 ;  /* 0x0000008202067836 */ /* 0x000fe20000000000 */
[----:B------:R0:W-:Y:S01]  /*12c70*/  STL.64 [R1+0x8], R10 ;  /* 0x0000080a01007387 */ /* 0x0001e20000100a00 */
[----:B------:R-:W-:Y:S01]  /*12c80*/  IMAD.MOV.U32 R7, RZ, RZ, 0x40000040 ;  /* 0x40000040ff077424 */ /* 0x000fe200078e00ff */
[----:B------:R-:W-:Y:S01]  /*12c90*/  R2UR UR26, R4 ;  /* 0x00000000041a72ca */ /* 0x000fe200000e0000 */
[C---:B------:R-:W-:Y:S01]  /*12ca0*/  VIADD R8, R2.reuse, 0x102 ;  /* 0x0000010202087836 */ /* 0x040fe20000000000 */
[----:B------:R-:W-:Y:S01]  /*12cb0*/  UIADD3 UR56, UR20, 0x804, URZ ;  /* 0x0000080414387890 */ /* 0x000fe2000fffe03f */
[----:B------:R-:W-:Y:S01]  /*12cc0*/  VIADD R4, R2, 0x182 ;  /* 0x0000018202047836 */ /* 0x000fe20000000000 */
[----:B------:R-:W-:Y:S01]  /*12cd0*/  UMOV UR57, 0x40000040 ;  /* 0x4000004000397882 */ /* 0x000fe20000000000 */
[----:B------:R-:W-:Y:S01]  /*12ce0*/  IMAD.MOV.U32 R5, RZ, RZ, 0x40000040 ;  /* 0x40000040ff057424 */ /* 0x000fe200078e00ff */
[----:B------:R-:W-:Y:S01]  /*12cf0*/  UIADD3 UR52, UR20, 0x806, URZ ;  /* 0x0000080614347890 */ /* 0x000fe2000fffe03f */
[----:B------:R-:W-:Y:S01]  /*12d00*/  IMAD.MOV.U32 R3, RZ, RZ, 0x40000040 ;  /* 0x40000040ff037424 */ /* 0x000fe200078e00ff */
[----:B------:R-:W-:Y:S01]  /*12d10*/  UMOV UR53, 0x40000040 ;  /* 0x4000004000357882 */ /* 0x000fe20000000000 */
[----:B------:R-:W-:Y:S01]  /*12d20*/  UIADD3 UR48, UR20, 0xc00, URZ ;  /* 0x00000c0014307890 */ /* 0x000fe2000fffe03f */
[----:B0-----:R-:W-:Y:S01]  /*12d30*/  IMAD.U32 R11, RZ, RZ, UR25 ;  /* 0x00000019ff0b7e24 */ /* 0x001fe2000f8e00ff */
[----:B------:R-:W-:Y:S01]  /*12d40*/  UMOV UR49, 0x40000040 ;  /* 0x4000004000317882 */ /* 0x000fe20000000000 */
[----:B------:R-:W-:Y:S01]  /*12d50*/  UIADD3 UR44, UR20, 0xc02, URZ ;  /* 0x00000c02142c7890 */ /* 0x000fe2000fffe03f */
[----:B------:R-:W-:Y:S01]  /*12d60*/  UMOV UR45, 0x40000040 ;  /* 0x40000040002d7882 */ /* 0x000fe20000000000 */
[----:B------:R-:W-:Y:S01]  /*12d70*/  UIADD3 UR40, UR20, 0xc04, URZ ;  /* 0x00000c0414287890 */ /* 0x000fe2000fffe03f */
[----:B------:R-:W-:Y:S01]  /*12d80*/  UMOV UR41, 0x40000040 ;  /* 0x4000004000297882 */ /* 0x000fe20000000000 */
[----:B------:R-:W-:Y:S01]  /*12d90*/  UIADD3 UR36, UR20, 0xc06, URZ ;  /* 0x00000c0614247890 */ /* 0x000fe2000fffe03f */
[----:B------:R-:W-:Y:S01]  /*12da0*/  UMOV UR37, 0x40000040 ;  /* 0x4000004000257882 */ /* 0x000fe20000000000 */
[----:B------:R-:W-:-:S02]  /*12db0*/  WARPGROUP.DEPBAR.LE gsb0, 0x0 ;  /* 0x00008000000079c5 */ /* 0x000fc40000010000 */
[----:B------:R-:W-:-:S06]  /*12dc0*/  WARPGROUP.ARRIVE ;  /* 0x00000000000079c5 */ /* 0x000fcc0000000000 */
[----:B------:R-:W-:Y:S01]  /*12dd0*/  HGMMA.64x16x16.F32.BF16 R48, gdesc[UR4], RZ, !UPT, gsb0 ;  /* 0x00200000043079f0 */ /* 0x000fe2000c0018ff */
[----:B------:R-:W-:Y:S01]  /*12de0*/  UIADD3 UR4, UR20, 0x2, URZ ;  /* 0x0000000214047890 */ /* 0x000fe2000fffe03f */
[----:B------:R-:W-:Y:S01]  /*12df0*/  R2UR UR6, R6 ;  /* 0x00000000060672ca */ /* 0x000fe200000e0000 */
[----:B------:R-:W-:Y:S01]  /*12e00*/  VIADD R6, R2, 0x202 ;  /* 0x0000020202067836 */ /* 0x000fe20000000000 */
[----:B------:R-:W-:Y:S01]  /*12e10*/  R2UR UR7, R7 ;  /* 0x00000000070772ca */ /* 0x000fe200000e0000 */
[----:B------:R-:W-:-:S03]  /*12e20*/  IMAD.MOV.U32 R7, RZ, RZ, 0x40000040 ;  /* 0x40000040ff077424 */ /* 0x000fc600078e00ff */
[----:B------:R-:W-:Y:S02]  /*12e30*/  UMOV UR24, UR4 ;  /* 0x0000000400187c82 */ /* 0x000fe40008000000 */
[----:B------:R-:W-:-:S05]  /*12e40*/  IMAD.U32 R10, RZ, RZ, UR24 ;  /* 0x00000018ff0a7e24 */ /* 0x000fca000f8e00ff */
[----:B------:R0:W-:Y:S01]  /*12e50*/  STL.64 [R1], R10 ;  /* 0x0000000a01007387 */ /* 0x0001e20000100a00 */
[----:B------:R-:W-:Y:S02]  /*12e60*/  WARPGROUP.DEPBAR.LE gsb0, 0x0 ;  /* 0x00008000000079c5 */ /* 0x000fe40000010000 */
[----:B------:R-:W-:-:S06]  /*12e70*/  WARPGROUP.ARRIVE ;  /* 0x00000000000079c5 */ /* 0x000fcc0000000000 */
[----:B------:R-:W-:Y:S01]  /*12e80*/  HGMMA.64x16x16.F32.BF16 R40, gdesc[UR8], RZ, !UPT, gsb0 ;  /* 0x00200000082879f0 */ /* 0x000fe2000c0018ff */
[----:B------:R-:W-:Y:S01]  /*12e90*/  R2UR UR10, R8 ;  /* 0x00000000080a72ca */ /* 0x000fe200000e0000 */
[----:B------:R-:W-:Y:S01]  /*12ea0*/  VIADD R8, R2, 0x104 ;  /* 0x0000010402087836 */ /* 0x000fe20000000000 */
[----:B------:R-:W-:Y:S01]  /*12eb0*/  R2UR UR11, R9 ;  /* 0x00000000090b72ca */ /* 0x000fe200000e0000 */
[----:B------:R-:W-:Y:S01]  /*12ec0*/  IMAD.MOV.U32 R9, RZ, RZ, 0x40000040 ;  /* 0x40000040ff097424 */ /* 0x000fe200078e00ff */
        /* <DEDUP_REMOVED lines=10> */
[----:B------:R-:W-:Y:S01]  /*12f70*/  UMOV UR16, UR24 ;  /* 0x0000001800107c82 */ /* 0x000fe20008000000 */
[----:B------:R-:W-:Y:S01]  /*12f80*/  UMOV UR17, UR25 ;  /* 0x0000001900117c82 */ /* 0x000fe20008000000 */
[----:B------:R-:W-:Y:S01]  /*12f90*/  UMOV UR4, UR16 ;  /* 0x0000001000047c82 */ /* 0x000fe20008000000 */
[----:B------:R-:W-:Y:S01]  /*12fa0*/  UMOV UR5, UR17 ;  /* 0x0000001100057c82 */ /* 0x000fe20008000000 */
[----:B------:R-:W-:Y:S01]  /*12fb0*/  UMOV UR8, UR16 ;  /* 0x0000001000087c82 */ /* 0x000fe20008000000 */
[----:B------:R-:W-:Y:S01]  /*12fc0*/  UMOV UR9, UR17 ;  /* 0x0000001100097c82 */ /* 0x000fe20008000000 */
[----:B------:R-:W-:Y:S01]  /*12fd0*/  UMOV UR12, UR16 ;  /* 0x00000010000c7c82 */ /* 0x000fe20008000000 */
[----:B------:R-:W-:Y:S01]  /*12fe0*/  UMOV UR13, UR17 ;  /* 0x00000011000d7c82 */ /* 0x000fe20008000000 */
[----:B------:R-:W-:Y:S01]  /*12ff0*/  R2UR UR18, R6 ;  /* 0x00000000061272ca */ /* 0x000fe200000e0000 */
[----:B------:R-:W-:Y:S01]  /*13000*/  VIADD R6, R2, 0x84 ;  /* 0x0000008402067836 */ /* 0x000fe20000000000 */
[----:B------:R-:W-:Y:S01]  /*13010*/  R2UR UR19, R7 ;  /* 0x00000000071372ca */ /* 0x000fe200000e0000 */
[----:B------:R-:W-:Y:S01]  /*13020*/  IMAD.MOV.U32 R7, RZ, RZ, 0x40000040 ;  /* 0x40000040ff077424 */ /* 0x000fe200078e00ff */
[----:B------:R-:W-:-:S02]  /*13030*/  WARPGROUP.DEPBAR.LE gsb0, 0x0 ;  /* 0x00008000000079c5 */ /* 0x000fc40000010000 */
[----:B------:R-:W-:-:S06]  /*13040*/  WARPGROUP.ARRIVE ;  /* 0x00000000000079c5 */ /* 0x000fcc0000000000 */
[----:B------:R-:W-:Y:S01]  /*13050*/  HGMMA.64x16x16.F32.BF16 R56, gdesc[UR24], R56, gsb0 ;  /* 0x00200000183879f0 */ /* 0x000fe20008001838 */
[----:B------:R-:W-:Y:S01]  /*13060*/  R2UR UR26, R4 ;  /* 0x00000000041a72ca */ /* 0x000fe200000e0000 */
[----:B------:R-:W-:Y:S01]  /*13070*/  UMOV UR25, 0x40000040 ;  /* 0x4000004000197882 */ /* 0x000fe20000000000 */
[----:B------:R-:W-:Y:S01]  /*13080*/  R2UR UR27, R5 ;  /* 0x00000000051b72ca */ /* 0x000fe200000e0000 */
[----:B------:R-:W-:Y:S02]  /*13090*/  VIADD R4, R2, 0x184 ;  /* 0x0000018402047836 */ /* 0x000fe40000000000 */
[----:B------:R-:W-:Y:S02]  /*130a0*/  IMAD.MOV.U32 R5, RZ, RZ, 0x40000040 ;  /* 0x40000040ff057424 */ /* 0x000fe400078e00ff */
[----:B0-----:R-:W-:Y:S01]  /*130b0*/  IMAD.U32 R11, RZ, RZ, UR25 ;  /* 0x00000019ff0b7e24 */ /* 0x001fe2000f8e00ff */
[----:B------:R-:W-:Y:S02]  /*130c0*/  WARPGROUP.DEPBAR.LE gsb0, 0x0 ;  /* 0x00008000000079c5 */ /* 0x000fe40000010000 */
[----:B------:R-:W-:-:S06]  /*130d0*/  WARPGROUP.ARRIVE ;  /* 0x00000000000079c5 */ /* 0x000fcc0000000000 */
[----:B------:R-:W-:Y:S01]  /*130e0*/  HGMMA.64x16x16.F32.BF16 R48, gdesc[UR4], R48, gsb0 ;  /* 0x00200000043079f0 */ /* 0x000fe20008001830 */
[----:B------:R-:W-:Y:S01]  /*130f0*/  UIADD3 UR4, UR20, 0x4, URZ ;  /* 0x0000000414047890 */ /* 0x000fe2000fffe03f */
[----:B------:R-:W-:Y:S01]  /*13100*/  R2UR UR6, R6 ;  /* 0x00000000060672ca */ /* 0x000fe200000e0000 */
[----:B------:R-:W-:Y:S01]  /*13110*/  VIADD R6, R2, 0x204 ;  /* 0x0000020402067836 */ /* 0x000fe20000000000 */
[----:B------:R-:W-:Y:S01]  /*13120*/  R2UR UR7, R7 ;  /* 0x00000000070772ca */ /* 0x000fe200000e0000 */
[----:B------:R-:W-:-:S03]  /*13130*/  IMAD.MOV.U32 R7, RZ, RZ, 0x40000040 ;  /* 0x40000040ff077424 */ /* 0x000fc600078e00ff */
[----:B------:R-:W-:Y:S02]  /*13140*/  UMOV UR24, UR4 ;  /* 0x0000000400187c82 */ /* 0x000fe40008000000 */
[----:B------:R-:W-:-:S05]  /*13150*/  MOV R10, UR24 ;  /* 0x00000018000a7c02 */ /* 0x000fca0008000f00 */
[----:B------:R0:W-:Y:S01]  /*13160*/  STL.64 [R1+0x48], R10 ;  /* 0x0000480a01007387 */ /* 0x0001e20000100a00 */
[----:B------:R-:W-:Y:S02]  /*13170*/  WARPGROUP.DEPBAR.LE gsb0, 0x0 ;  /* 0x00008000000079c5 */ /* 0x000fe40000010000 */
[----:B------:R-:W-:-:S06]  /*13180*/  WARPGROUP.ARRIVE ;  /* 0x00000000000079c5 */ /* 0x000fcc0000000000 */
[----:B------:R-:W-:Y:S01]  /*13190*/  HGMMA.64x16x16.F32.BF16 R40, gdesc[UR8], R40, gsb0 ;  /* 0x00200000082879f0 */ /* 0x000fe20008001828 */
[----:B------:R-:W-:Y:S01]  /*131a0*/  R2UR UR10, R8 ;  /* 0x00000000080a72ca */ /* 0x000fe200000e0000 */
[----:B------:R-:W-:Y:S01]  /*131b0*/  VIADD R8, R2, 0x106 ;  /* 0x0000010602087836 */ /* 0x000fe20000000000 */
[----:B------:R-:W-:Y:S01]  /*131c0*/  R2UR UR11, R9 ;  /* 0x00000000090b72ca */ /* 0x000fe200000e0000 */
[----:B------:R-:W-:Y:S01]  /*131d0*/  IMAD.MOV.U32 R9, RZ, RZ, 0x40000040 ;  /* 0x40000040ff097424 */ /* 0x000fe200078e00ff */
        /* <DEDUP_REMOVED lines=40> */
[----:B------:R-:W-:-:S05]  /*13460*/  IMAD.U32 R10, RZ, RZ, UR24 ;  /* 0x00000018ff0a7e24 */ /* 0x000fca000f8e00ff */
[----:B------:R0:W-:Y:S01]  /*13470*/  STL.64 [R1+0x40], R10 ;  /* 0x0000400a01007387 */ /* 0x0001e20000100a00 */
[----:B------:R-:W-:Y:S02]  /*13480*/  WARPGROUP.DEPBAR.LE gsb0, 0x0 ;  /* 0x00008000000079c5 */ /* 0x000fe40000010000 */
[----:B------:R-:W-:-:S06]  /*13490*/  WARPGROUP.ARRIVE ;  /* 0x00000000000079c5 */ /* 0x000fcc0000000000 */
[----:B------:R-:W-:Y:S01]  /*134a0*/  HGMMA.64x16x16.F32.BF16 R40, gdesc[UR8], R40, gsb0 ;  /* 0x00200000082879f0 */ /* 0x000fe20008001828 */
[----:B------:R-:W-:Y:S02]  /*134b0*/  R2UR UR10, R8 ;  /* 0x00000000080a72ca */ /* 0x000fe400000e0000 */
[----:B------:R-:W-:Y:S01]  /*134c0*/  R2UR UR11, R9 ;  /* 0x00000000090b72ca */ /* 0x000fe200000e0000 */
[----:B------:R-:W-:Y:S01]  /*134d0*/  IMAD.MOV.U32 R9, RZ, RZ, 0x40000040 ;  /* 0x40000040ff097424 */ /* 0x000fe200078e00ff */
[----:B------:R-:W-:Y:S01]  /*134e0*/  IADD3 R8, R2, 0x380, RZ ;  /* 0x0000038002087810 */ /* 0x000fe20007ffe0ff */
        /* <DEDUP_REMOVED lines=45> */
[----:B------:R-:W-:Y:S01]  /*137c0*/  R2UR UR10, R8 ;  /* 0x00000000080a72ca */ /* 0x000fe200000e0000 */
[----:B------:R-:W-:Y:S01]  /*137d0*/  VIADD R8, R2, 0x382 ;  /* 0x0000038202087836 */ /* 0x000fe20000000000 */
[----:B------:R-:W-:Y:S02]  /*137e0*/  R2UR UR11, R9 ;  /* 0x00000000090b72ca */ /* 0x000fe400000e0000 */
[----:B------:R-:W-:Y:S01]  /*137f0*/  MOV R9, 0x40000040 ;  /* 0x4000004000097802 */ /* 0x000fe20000000f00 */
        /* <DEDUP_REMOVED lines=251> */
[----:B------:R-:W-:-:S03]  /*147b0*/  IMAD.MOV.U32 R5, RZ, RZ, 0x40000040 ;  /* 0x40000040ff057424 */ /* 0x000fc600078e00ff */
        /* <DEDUP_REMOVED lines=21> */
[----:B------:R-:W-:Y:S03]  /*14910*/  HGMMA.64x16x16.F32.BF16 R56, gdesc[UR24], R56, gsb0 ;  /* 0x00200000183879f0 */ /* 0x000fe60008001838 */
[----:B------:R-:W-:Y:S02]  /*14920*/  WARPGROUP.DEPBAR.LE gsb0, 0x0 ;  /* 0x00008000000079c5 */ /* 0x000fe40000010000 */
[----:B------:R-:W-:-:S06]  /*14930*/  WARPGROUP.ARRIVE ;  /* 0x00000000000079c5 */ /* 0x000fcc0000000000 */
[----:B------:R-:W-:Y:S01]  /*14940*/  HGMMA.64x16x16.F32.BF16 R48, gdesc[UR4], R48, gsb0 ;  /* 0x00200000043079f0 */ /* 0x000fe20008001830 */
[----:B------:R-:W-:Y:S01]  /*14950*/  R2UR UR6, R8 ;  /* 0x00000000080672ca */ /* 0x000fe200000e0000 */
[----:B------:R-:W-:Y:S01]  /*14960*/  UMOV UR4, UR56 ;  /* 0x0000003800047c82 */ /* 0x000fe20008000000 */
[----:B------:R-:W-:Y:S01]  /*14970*/  R2UR UR7, R9 ;  /* 0x00000000090772ca */ /* 0x000fe200000e0000 */
[----:B------:R-:W-:Y:S01]  /*14980*/  UMOV UR5, UR57 ;  /* 0x0000003900057c82 */ /* 0x000fe20008000000 */
[----:B------:R-:W-:Y:S02]  /*14990*/  VIADD R8, R2, 0x606 ;  /* 0x0000060602087836 */ /* 0x000fe40000000000 */
[----:B------:R-:W-:Y:S01]  /*149a0*/  IMAD.MOV.U32 R9, RZ, RZ, 0x40000040 ;  /* 0x40000040ff097424 */ /* 0x000fe200078e00ff */
[----:B------:R-:W-:Y:S02]  /*149b0*/  WARPGROUP.DEPBAR.LE gsb0, 0x0 ;  /* 0x00008000000079c5 */ /* 0x000fe40000010000 */
[----:B------:R-:W-:-:S06]  /*149c0*/  WARPGROUP.ARRIVE ;  /* 0x00000000000079c5 */ /* 0x000fcc0000000000 */
[----:B------:R-:W-:Y:S01]  /*149d0*/  HGMMA.64x16x16.F32.BF16 R40, gdesc[UR8], R40, gsb0 ;  /* 0x00200000082879f0 */ /* 0x000fe20008001828 */
[----:B------:R-:W-:Y:S01]  /*149e0*/  R2UR UR10, R4 ;  /* 0x00000000040a72ca */ /* 0x000fe200000e0000 */
[----:B------:R-:W-:Y:S01]  /*149f0*/  UMOV UR8, UR56 ;  /* 0x0000003800087c82 */ /* 0x000fe20008000000 */
[----:B------:R-:W-:Y:S01]  /*14a00*/  R2UR UR11, R5 ;  /* 0x00000000050b72ca */ /* 0x000fe200000e0000 */
[----:B------:R-:W-:Y:S01]  /*14a10*/  UMOV UR9, UR57 ;  /* 0x0000003900097c82 */ /* 0x000fe20008000000 */
[----:B------:R-:W-:Y:S01]  /*14a20*/  IMAD.MOV.U32 R5, RZ, RZ, 0x40000040 ;  /* 0x40000040ff057424 */ /* 0x000fe200078e00ff */
[----:B------:R-:W-:-:S04]  /*14a30*/  IADD3 R4, R2, 0x506, RZ ;  /* 0x0000050602047810 */ /* 0x000fc80007ffe0ff */
        /* <DEDUP_REMOVED lines=17> */
[----:B------:R-:W-:-:S03]  /*14b50*/  IMAD.MOV.U32 R7, RZ, RZ, 0x40000040 ;  /* 0x40000040ff077424 */ /* 0x000fc600078e00ff */
[----:B------:R-:W-:Y:S01]  /*14b60*/  R2UR UR14, R6 ;  /* 0x00000000060e72ca */ /* 0x000fe200000e0000 */
[----:B------:R-:W-:Y:S01]  /*14b70*/  VIADD R6, R2, 0x586 ;  /* 0x0000058602067836 */ /* 0x000fe20000000000 */
[----:B------:R-:W-:Y:S01]  /*14b80*/  R2UR UR15, R7 ;  /* 0x00000000070f72ca */ /* 0x000fe200000e0000 */
[----:B------:R-:W-:Y:S01]  /*14b90*/  IMAD.MOV.U32 R7, RZ, RZ, 0x40000040 ;  /* 0x40000040ff077424 */ /* 0x000fe200078e00ff */
[----:B------:R-:W-:Y:S02]  /*14ba0*/  WARPGROUP.DEPBAR.LE gsb0, 0x0 ;  /* 0x00008000000079c5 */ /* 0x000fe40000010000 */
        /* <DEDUP_REMOVED lines=40> */
[----:B------:R-:W-:Y:S01]  /*14e30*/  VIADD R8, R2, 0x880 ;  /* 0x0000088002087836 */ /* 0x000fe20000000000 */
[----:B------:R-:W-:Y:S01]  /*14e40*/  MOV R9, 0x40000040 ;  /* 0x4000004000097802 */ /* 0x000fe20000000f00 */
        /* <DEDUP_REMOVED lines=63> */
[----:B------:R-:W-:Y:S01]  /*15240*/  IADD3 R8, R2, 0x884, RZ ;  /* 0x0000088402087810 */ /* 0x000fe20007ffe0ff */
        /* <DEDUP_REMOVED lines=60> */
[----:B------:R-:W-:Y:S01]  /*15610*/  UMOV UR4, UR40 ;  /* 0x0000002800047c82 */ /* 0x000fe20008000000 */
[----:B------:R-:W-:Y:S01]  /*15620*/  R2UR UR7, R7 ;  /* 0x00000000070772ca */ /* 0x000fe200000e0000 */
[----:B------:R-:W-:Y:S01]  /*15630*/  UMOV UR5, UR41 ;  /* 0x0000002900057c82 */ /* 0x000fe20008000000 */
[C---:B------:R-:W-:Y:S02]  /*15640*/  VIADD R6, R2.reuse, 0x806 ;  /* 0x0000080602067836 */ /* 0x040fe40000000000 */
[----:B------:R-:W-:Y:S02]  /*15650*/  IMAD.MOV.U32 R7, RZ, RZ, 0x40000040 ;  /* 0x40000040ff077424 */ /* 0x000fe400078e00ff */
[----:B------:R-:W-:Y:S01]  /*15660*/  VIADD R2, R2, 0x986 ;  /* 0x0000098602027836 */ /* 0x000fe20000000000 */
        /* <DEDUP_REMOVED lines=33> */
[----:B------:R-:W-:Y:S03]  /*15880*/  HGMMA.64x16x16.F32.BF16 R56, gdesc[UR36], R56, gsb0 ;  /* 0x00200000243879f0 */ /* 0x000fe60008001838 */
        /* <DEDUP_REMOVED lines=13> */
[----:B0-----:R-:W-:Y:S05]  /*15960*/  @!P0 BRA `(.L_x_633) ;  /* 0x0000000000048947 */ /* 0x001fea0003800000 */
[----:B------:R-:W-:Y:S01]  /*15970*/  BPT.TRAP 0x1 ;  /* 0x000000040000795c */ /* 0x000fe20000300000 */
.L_x_633:
[----:B------:R-:W-:Y:S01]  /*15980*/  LOP3.LUT R65, R65, 0xffffff80, RZ, 0xc0, !PT ;  /* 0xffffff8041417812 */ /* 0x000fe200078ec0ff */
[----:B------:R-:W-:Y:S01]  /*15990*/  IMAD.MOV.U32 R3, RZ, RZ, -0x2 ;  /* 0xfffffffeff037424 */ /* 0x000fe200078e00ff */
[----:B------:R-:W2:Y:S01]  /*159a0*/  LDL R67, [R1+0x60] ;  /* 0x0000600001437983 */ /* 0x000ea20000100800 */
[----:B------:R-:W-:Y:S01]  /*159b0*/  ULDC UR4, c[0x0][0x988] ;  /* 0x0002620000047ab9 */ /* 0x000fe20000000800 */
[----:B------:R-:W-:Y:S01]  /*159c0*/  P2R R13, PR, RZ, 0x1 ;  /* 0x00000001ff0d7803 */ /* 0x000fe20000000000 */
[----:B------:R-:W-:Y:S01]  /*159d0*/  IMAD.IADD R65, R64, 0x1, -R65 ;  /* 0x0000000140417824 */ /* 0x000fe200078e0a41 */
[----:B------:R-:W-:Y:S01]  /*159e0*/  ULDC UR38, c[0x0][0x988] ;  /* 0x0002620000267ab9 */ /* 0x000fe20000000800 */
[----:B------:R-:W-:Y:S01]  /*159f0*/  VIADD R0, R0, 0x38840 ;  /* 0x0003884000007836 */ /* 0x000fe20000000000 */
[----:B------:R-:W-:Y:S01]  /*15a00*/  BSSY B0, `(.L_x_634) ;  /* 0x000065e000007945 */ /* 0x000fe20003800000 */
[----:B------:R-:W-:Y:S01]  /*15a10*/  IMAD.MOV.U32 R150, RZ, RZ, R151 ;  /* 0x000000ffff967224 */ /* 0x000fe200078e0097 */
[----:B------:R-:W-:Y:S01]  /*15a20*/  SHF.R.S32.HI R2, RZ, 0x1f, R65 ;  /* 0x0000001fff027819 */ /* 0x000fe20000011441 */
[--C-:B------:R-:W-:Y:S01]  /*15a30*/  IMAD.MOV.U32 R149, RZ, RZ, R151.reuse ;  /* 0x000000ffff957224 */ /* 0x100fe200078e0097 */
[----:B------:R-:W-:Y:S01]  /*15a40*/  MOV R144, R151 ;  /* 0x0000009700907202 */ /* 0x000fe20000000f00 */
[--C-:B------:R-:W-:Y:S01]  /*15a50*/  IMAD.MOV.U32 R148, RZ, RZ, R151.reuse ;  /* 0x000000ffff947224 */ /* 0x100fe200078e0097 */
[----:B------:R-:W-:Y:S01]  /*15a60*/  LEA.HI R2, R2, R65, RZ, 0x2 ;  /* 0x0000004102027211 */ /* 0x000fe200078f10ff */
[--C-:B------:R-:W-:Y:S01]  /*15a70*/  IMAD.MOV.U32 R147, RZ, RZ, R151.reuse ;  /* 0x000000ffff937224 */ /* 0x100fe200078e0097 */
[-C--:B------:R-:W-:Y:S01]  /*15a80*/  MOV R128, R151.reuse ;  /* 0x0000009700807202 */ /* 0x080fe20000000f00 */
[--C-:B------:R-:W-:Y:S01]  /*15a90*/  IMAD.MOV.U32 R146, RZ, RZ, R151.reuse ;  /* 0x000000ffff927224 */ /* 0x100fe200078e0097 */
[----:B------:R-:W-:Y:S01]  /*15aa0*/  LOP3.LUT R2, R2, 0x7ffffffc, RZ, 0xc0, !PT ;  /* 0x7ffffffc02027812 */ /* 0x000fe200078ec0ff */
[--C-:B------:R-:W-:Y:S01]  /*15ab0*/  IMAD.MOV.U32 R145, RZ, RZ, R151.reuse ;  /* 0x000000ffff917224 */ /* 0x100fe200078e0097 */
[-C--:B------:R-:W-:Y:S01]  /*15ac0*/  MOV R112, R151.reuse ;  /* 0x0000009700707202 */ /* 0x080fe20000000f00 */
[----:B------:R-:W-:Y:S01]  /*15ad0*/  IMAD.MOV.U32 R143, RZ, RZ, R151 ;  /* 0x000000ffff8f7224 */ /* 0x000fe200078e0097 */
[----:B------:R-:W-:Y:S01]  /*15ae0*/  MOV R96, R151 ;  /* 0x0000009700607202 */ /* 0x000fe20000000f00 */
[----:B------:R-:W-:-:S02]  /*15af0*/  IMAD.IADD R2, R65, 0x1, -R2 ;  /* 0x0000000141027824 */ /* 0x000fc400078e0a02 */
[--C-:B------:R-:W-:Y:S02]  /*15b00*/  IMAD.MOV.U32 R142, RZ, RZ, R151.reuse ;  /* 0x000000ffff8e7224 */ /* 0x100fe400078e0097 */
[----:B------:R-:W-:Y:S02]  /*15b10*/  IMAD R3, R2, R3, 0x50 ;  /* 0x0000005002037424 */ /* 0x000fe400078e0203 */
[--C-:B------:R-:W-:Y:S02]  /*15b20*/  IMAD.MOV.U32 R141, RZ, RZ, R151.reuse ;  /* 0x000000ffff8d7224 */ /* 0x100fe400078e0097 */
[----:B------:R-:W-:Y:S02]  /*15b30*/  IMAD.IADD R2, R3, 0x1, R180 ;  /* 0x0000000103027824 */ /* 0x000fe400078e02b4 */
[----:B------:R-:W-:Y:S02]  /*15b40*/  IMAD.MOV.U32 R140, RZ, RZ, R151 ;  /* 0x000000ffff8c7224 */ /* 0x000fe400078e0097 */
[----:B------:R-:W-:-:S02]  /*15b50*/  IMAD R2, R223, -0x50, R2 ;  /* 0xffffffb0df027824 */ /* 0x000fc400078e0202 */
[--C-:B------:R-:W-:Y:S02]  /*15b60*/  IMAD.MOV.U32 R139, RZ, RZ, R151.reuse ;  /* 0x000000ffff8b7224 */ /* 0x100fe400078e0097 */
        /* <DEDUP_REMOVED lines=144> */
[----:B------:R-:W-:Y:S01]  /*16470*/  IMAD.MOV.U32 R37, RZ, RZ, R151 ;  /* 0x000000ffff257224 */ /* 0x000fe200078e0097 */
[----:B------:R-:W-:-:S02]  /*16480*/  FSEL R38, R38, -INF , P6 ;  /* 0xff80000026267808 */ /* 0x000fc40003000000 */
[----:B------:R-:W-:Y:S02]  /*16490*/  FMNMX.FTZ R2, R80, R3, !PT ;  /* 0x0000000350027209 */ /* 0x000fe40007810000 */
[----:B------:R-:W-:Y:S02]  /*164a0*/  FSEL R26, R26, -INF , P4 ;  /* 0xff8000001a1a7808 */ /* 0x000fe40002000000 */
[----:B------:R-:W-:Y:S01]  /*164b0*/  FSEL R30, R30, -INF , P2 ;  /* 0xff8000001e1e7808 */ /* 0x000fe20001000000 */
[----:B------:R-:W0:Y:S02]  /*164c0*/  SHFL.BFLY PT, R3, R2, 0x2, 0x1f ;  /* 0x0c401f0002037f89 */ /* 0x000e2400000e0000 */
[----:B0-----:R-:W-:Y:S01]  /*164d0*/  FMNMX.FTZ R9, R2, R3, !PT ;  /* 0x0000000302097209 */ /* 0x001fe20007810000 */
[----:B------:R-:W-:Y:S01]  /*164e0*/  IMAD.U32 R3, RZ, RZ, UR4 ;  /* 0x00000004ff037e24 */ /* 0x000fe2000f8e00ff */
[----:B------:R-:W-:Y:S01]  /*164f0*/  FSEL R2, R39, -INF , P5 ;  /* 0xff80000027027808 */ /* 0x000fe20002800000 */
[----:B------:R-:W-:-:S02]  /*16500*/  IMAD.MOV.U32 R39, RZ, RZ, R151 ;  /* 0x000000ffff277224 */ /* 0x000fc400078e0097 */
[----:B------:R-:W0:Y:S02]  /*16510*/  SHFL.BFLY PT, R28, R9, 0x1, 0x1f ;  /* 0x0c201f00091c7f89 */ /* 0x000e2400000e0000 */
[----:B0-----:R-:W-:Y:S02]  /*16520*/  FMNMX.FTZ R5, R9, R28, !PT ;  /* 0x0000001c09057209 */ /* 0x001fe40007810000 */
[----:B------:R-:W-:Y:S02]  /*16530*/  FSEL R28, R27, -INF , P3 ;  /* 0xff8000001b1c7808 */ /* 0x000fe40001800000 */
[C---:B------:R-:W-:Y:S01]  /*16540*/  FSETP.NEU.FTZ.AND P0, PT, R5.reuse, -INF , PT ;  /* 0xff8000000500780b */ /* 0x040fe20003f1d000 */
[----:B------:R-:W-:-:S05]  /*16550*/  FMUL.FTZ R7, R5, R3 ;  /* 0x0000000305077220 */ /* 0x000fca0000410000 */
[----:B------:R-:W-:Y:S02]  /*16560*/  FSEL R11, R7, RZ, P0 ;  /* 0x000000ff070b7208 */ /* 0x000fe40000000000 */
[----:B------:R-:W-:Y:S02]  /*16570*/  FMNMX.FTZ R7, R58, R59, !PT ;  /* 0x0000003b3a077209 */ /* 0x000fe40007810000 */
[----:B------:R-:W-:Y:S01]  /*16580*/  ISETP.NE.AND P0, PT, R13, RZ, PT ;  /* 0x000000ff0d00720c */ /* 0x000fe20003f05270 */
[--C-:B------:R-:W-:Y:S01]  /*16590*/  FFMA.FTZ R9, R10, R3, -R11.reuse ;  /* 0x000000030a097223 */ /* 0x100fe2000001080b */
[----:B------:R-:W-:Y:S01]  /*165a0*/  FMNMX.FTZ R7, R62, R7, !PT ;  /* 0x000000073e077209 */ /* 0x000fe20007810000 */
[--C-:B------:R-:W-:Y:S01]  /*165b0*/  FFMA.FTZ R4, R4, R3, -R11.reuse ;  /* 0x0000000304047223 */ /* 0x100fe2000001080b */
[----:B------:R-:W-:Y:S01]  /*165c0*/  FSEL R10, R31, -INF , P1 ;  /* 0xff8000001f0a7808 */ /* 0x000fe20000800000 */
[----:B------:R-:W-:Y:S01]  /*165d0*/  MUFU.EX2 R15, R9 ;  /* 0x00000009000f7308 */ /* 0x000fe20000000800 */
[----:B------:R-:W-:Y:S01]  /*165e0*/  FMNMX.FTZ R7, R6, R7, !PT ;  /* 0x0000000706077209 */ /* 0x000fe20007810000 */
[-CC-:B------:R-:W-:Y:S01]  /*165f0*/  FFMA.FTZ R14, R14, R3.reuse, -R11.reuse ;  /* 0x000000030e0e7223 */ /* 0x180fe2000001080b */
[-CC-:B------:R-:W-:Y:S01]  /*16600*/  FFMA.FTZ R208, R56, R3.reuse, -R11.reuse ;  /* 0x0000000338d07223 */ /* 0x180fe2000001080b */
[--C-:B------:R-:W-:Y:S01]  /*16610*/  FFMA.FTZ R57, R57, R3, -R11.reuse ;  /* 0x0000000339397223 */ /* 0x100fe2000001080b */
[----:B------:R-:W-:Y:S01]  /*16620*/  FMNMX.FTZ R7, R50, R7, !PT ;  /* 0x0000000732077209 */ /* 0x000fe20007810000 */
[-CC-:B------:R-:W-:Y:S01]  /*16630*/  FFMA.FTZ R60, R60, R3.reuse, -R11.reuse ;  /* 0x000000033c3c7223 */ /* 0x180fe2000001080b */
[--C-:B------:R-:W-:Y:S01]  /*16640*/  FFMA.FTZ R48, R48, R3, -R11.reuse ;  /* 0x0000000330307223 */ /* 0x100fe2000001080b */
        /* <DEDUP_REMOVED lines=20> */
[----:B------:R-:W-:Y:S01]  /*16790*/  FFMA.FTZ R11, R80, R3, -R11 ;  /* 0x00000003500b7223 */ /* 0x000fe2000001080b */
[----:B------:R-:W-:Y:S01]  /*167a0*/  FMNMX.FTZ R7, R46, R7, !PT ;  /* 0x000000072e077209 */ /* 0x000fe20007810000 */
[----:B------:R-:W-:Y:S01]  /*167b0*/  IMAD.MOV.U32 R56, RZ, RZ, R151 ;  /* 0x000000ffff387224 */ /* 0x000fe200078e0097 */
[----:B------:R-:W-:Y:S01]  /*167c0*/  MOV R80, R151 ;  /* 0x0000009700507202 */ /* 0x000fe20000000f00 */
[----:B------:R-:W0:Y:S01]  /*167d0*/  MUFU.EX2 R57, R57 ;  /* 0x0000003900397308 */ /* 0x000e220000000800 */
[----:B------:R-:W-:-:S04]  /*167e0*/  FMNMX.FTZ R7, R32, R7, !PT ;  /* 0x0000000720077209 */ /* 0x000fc80007810000 */
[----:B------:R-:W-:Y:S02]  /*167f0*/  FMNMX.FTZ R7, R34, R7, !PT ;  /* 0x0000000722077209 */ /* 0x000fe40007810000 */
[----:B--2---:R-:W-:Y:S01]  /*16800*/  PRMT R0, R67, 0x654, R0 ;  /* 0x0000065443007816 */ /* 0x004fe20000000000 */
[----:B------:R-:W1:Y:S01]  /*16810*/  MUFU.EX2 R60, R60 ;  /* 0x0000003c003c7308 */ /* 0x000e620000000800 */
[----:B------:R-:W-:Y:S01]  /*16820*/  FMNMX.FTZ R7, R24, R7, !PT ;  /* 0x0000000718077209 */ /* 0x000fe20007810000 */
[----:B------:R-:W-:Y:S01]  /*16830*/  IMAD.MOV.U32 R67, RZ, RZ, R151 ;  /* 0x000000ffff437224 */ /* 0x000fe200078e0097 */
[----:B------:R2:W-:Y:S02]  /*16840*/  SYNCS.ARRIVE.TRANS64.RED.A1T0 RZ, [R0+URZ], RZ ;  /* 0x000000ff00ff79a7 */ /* 0x0005e4000810043f */
[----:B------:R-:W-:-:S03]  /*16850*/  FMNMX.FTZ R7, R38, R7, !PT ;  /* 0x0000000726077209 */ /* 0x000fc60007810000 */
[----:B------:R-:W3:Y:S01]  /*16860*/  MUFU.EX2 R48, R48 ;  /* 0x0000003000307308 */ /* 0x000ee20000000800 */
[----:B------:R-:W-:Y:S01]  /*16870*/  FMNMX.FTZ R7, R2, R7, !PT ;  /* 0x0000000702077209 */ /* 0x000fe20007810000 */
[----:B0-----:R-:W-:Y:S01]  /*16880*/  FADD.FTZ R33, R208, R57 ;  /* 0x00000039d0217221 */ /* 0x001fe20000010000 */
[----:B------:R-:W-:Y:S01]  /*16890*/  F2FP.BF16.F32.PACK_AB R208, R57, R208 ;  /* 0x000000d039d0723e */ /* 0x000fe200000010ff */
[----:B------:R-:W-:Y:S01]  /*168a0*/  IMAD.MOV.U32 R57, RZ, RZ, R151 ;  /* 0x000000ffff397224 */ /* 0x000fe200078e0097 */
[----:B------:R-:W-:-:S03]  /*168b0*/  FMNMX.FTZ R7, R26, R7, !PT ;  /* 0x000000071a077209 */ /* 0x000fc60007810000 */
[----:B------:R-:W0:Y:S01]  /*168c0*/  MUFU.EX2 R52, R52 ;  /* 0x0000003400347308 */ /* 0x000e220000000800 */
[----:B------:R-:W-:Y:S02]  /*168d0*/  FMNMX.FTZ R7, R28, R7, !PT ;  /* 0x000000071c077209 */ /* 0x000fe40007810000 */
[----:B-1----:R-:W-:Y:S02]  /*168e0*/  F2FP.BF16.F32.PACK_AB R210, R13, R60 ;  /* 0x0000003c0dd2723e */ /* 0x002fe400000010ff */
[----:B------:R-:W-:-:S03]  /*168f0*/  FMNMX.FTZ R7, R30, R7, !PT ;  /* 0x000000071e077209 */ /* 0x000fc60007810000 */
[----:B------:R-:W-:Y:S01]  /*16900*/  MUFU.EX2 R40, R40 ;  /* 0x0000002800287308 */ /* 0x000fe20000000800 */
[----:B------:R-:W-:Y:S02]  /*16910*/  FMNMX.FTZ R7, R10, R7, !PT ;  /* 0x000000070a077209 */ /* 0x000fe40007810000 */
[----:B---3--:R-:W-:-:S03]  /*16920*/  F2FP.BF16.F32.PACK_AB R204, R15, R48 ;  /* 0x000000300fcc723e */ /* 0x008fc600000010ff */
[----:B------:R-:W1:Y:S02]  /*16930*/  SHFL.BFLY PT, R4, R7, 0x2, 0x1f ;  /* 0x0c401f0007047f89 */ /* 0x000e6400000e0000 */
[----:B------:R3:W4:Y:S01]  /*16940*/  MUFU.EX2 R25, R64 ;  /* 0x0000004000197308 */ /* 0x0007220000000800 */
[----:B0-----:R-:W-:-:S07]  /*16950*/  F2FP.BF16.F32.PACK_AB R206, R21, R52 ;  /* 0x0000003415ce723e */ /* 0x001fce00000010ff */
[----:B------:R-:W-:Y:S01]  /*16960*/  MUFU.EX2 R44, R44 ;  /* 0x0000002c002c7308 */ /* 0x000fe20000000800 */
[----:B---3--:R-:W-:-:S07]  /*16970*/  MOV R64, R151 ;  /* 0x0000009700407202 */ /* 0x008fce0000000f00 */
[----:B------:R0:W3:Y:S01]  /*16980*/  MUFU.EX2 R27, R66 ;  /* 0x00000042001b7308 */ /* 0x0000e20000000800 */
[----:B----4-:R-:W-:Y:S02]  /*16990*/  F2FP.BF16.F32.PACK_AB R200, R25, R40 ;  /* 0x0000002819c8723e */ /* 0x010fe400000010ff */
[----:B-1----:R-:W-:-:S05]  /*169a0*/  FMNMX.FTZ R9, R7, R4, !PT ;  /* 0x0000000407097209 */ /* 0x002fca0007810000 */
[----:B------:R-:W-:Y:S01]  /*169b0*/  MUFU.EX2 R68, R68 ;  /* 0x0000004400447308 */ /* 0x000fe20000000800 */
[----:B0-----:R-:W-:Y:S01]  /*169c0*/  IMAD.MOV.U32 R66, RZ, RZ, R151 ;  /* 0x000000ffff427224 */ /* 0x001fe200078e0097 */
[----:B------:R-:W0:Y:S06]  /*169d0*/  SHFL.BFLY PT, R4, R9, 0x1, 0x1f ;  /* 0x0c201f0009047f89 */ /* 0x000e2c00000e0000 */
[----:B------:R1:W4:Y:S01]  /*169e0*/  MUFU.EX2 R7, R70 ;  /* 0x0000004600077308 */ /* 0x0003220000000800 */
[----:B---3--:R-:W-:-:S07]  /*169f0*/  F2FP.BF16.F32.PACK_AB R202, R27, R44 ;  /* 0x0000002c1bca723e */ /* 0x008fce00000010ff */
[----:B------:R-:W-:Y:S01]  /*16a00*/  MUFU.EX2 R36, R36 ;  /* 0x0000002400247308 */ /* 0x000fe20000000800 */
[----:B-1----:R-:W-:-:S07]  /*16a10*/  IMAD.MOV.U32 R70, RZ, RZ, R151 ;  /* 0x000000ffff467224 */ /* 0x002fce00078e0097 */
[----:B------:R1:W3:Y:S01]  /*16a20*/  MUFU.EX2 R29, R72 ;  /* 0x00000048001d7308 */ /* 0x0002e20000000800 */
[----:B----4-:R-:W-:Y:S02]  /*16a30*/  F2FP.BF16.F32.PACK_AB R196, R7, R68 ;  /* 0x0000004407c4723e */ /* 0x010fe400000010ff */
[----:B0-----:R-:W-:-:S04]  /*16a40*/  FMNMX.FTZ R4, R9, R4, !PT ;  /* 0x0000000409047209 */ /* 0x001fc80007810000 */
[C---:B------:R-:W-:Y:S01]  /*16a50*/  FSETP.NEU.FTZ.AND P1, PT, R4.reuse, -INF , PT ;  /* 0xff8000000400780b */ /* 0x040fe20003f3d000 */
[----:B------:R-:W-:Y:S01]  /*16a60*/  FMUL.FTZ R14, R4, R3 ;  /* 0x00000003040e7220 */ /* 0x000fe20000410000 */
[----:B------:R-:W-:Y:S01]  /*16a70*/  MUFU.EX2 R74, R74 ;  /* 0x0000004a004a7308 */ /* 0x000fe20000000800 */
[----:B-1----:R-:W-:-:S03]  /*16a80*/  IMAD.MOV.U32 R72, RZ, RZ, R151 ;  /* 0x000000ffff487224 */ /* 0x002fc600078e0097 */
[----:B------:R-:W-:Y:S02]  /*16a90*/  FSEL R31, R14, RZ, P1 ;  /* 0x000000ff0e1f7208 */ /* 0x000fe40000800000 */
[----:B------:R-:W-:Y:S02]  /*16aa0*/  ISETP.GE.AND P1, PT, R180, 0x51, PT ;  /* 0x00000051b400780c */ /* 0x000fe40003f26270 */
[----:B------:R-:W0:Y:S01]  /*16ab0*/  MUFU.EX2 R9, R76 ;  /* 0x0000004c00097308 */ /* 0x000e220000000800 */
[-CC-:B------:R-:W-:Y:S01]  /*16ac0*/  FFMA.FTZ R58, R58, R3.reuse, -R31.reuse ;  /* 0x000000033a3a7223 */ /* 0x180fe2000001081f */
[-CC-:B------:R-:W-:Y:S01]  /*16ad0*/  FFMA.FTZ R59, R59, R3.reuse, -R31.reuse ;  /* 0x000000033b3b7223 */ /* 0x180fe2000001081f */
[-CC-:B------:R-:W-:Y:S01]  /*16ae0*/  FFMA.FTZ R62, R62, R3.reuse, -R31.reuse ;  /* 0x000000033e3e7223 */ /* 0x180fe2000001081f */
[-CC-:B------:R-:W-:Y:S01]  /*16af0*/  FFMA.FTZ R6, R6, R3.reuse, -R31.reuse ;  /* 0x0000000306067223 */ /* 0x180fe2000001081f */
[-CC-:B------:R-:W-:Y:S01]  /*16b00*/  FFMA.FTZ R50, R50, R3.reuse, -R31.reuse ;  /* 0x0000000332327223 */ /* 0x180fe2000001081f */
[-CC-:B------:R-:W-:Y:S01]  /*16b10*/  FFMA.FTZ R8, R8, R3.reuse, -R31.reuse ;  /* 0x0000000308087223 */ /* 0x180fe2000001081f */
[-CC-:B------:R-:W-:Y:S01]  /*16b20*/  FFMA.FTZ R54, R54, R3.reuse, -R31.reuse ;  /* 0x0000000336367223 */ /* 0x180fe2000001081f */
[----:B------:R-:W-:Y:S01]  /*16b30*/  MUFU.EX2 R58, R58 ;  /* 0x0000003a003a7308 */ /* 0x000fe20000000800 */
[-CC-:B------:R-:W-:Y:S01]  /*16b40*/  FFMA.FTZ R12, R12, R3.reuse, -R31.reuse ;  /* 0x000000030c0c7223 */ /* 0x180fe2000001081f */
[-CC-:B------:R-:W-:Y:S01]  /*16b50*/  FFMA.FTZ R42, R42, R3.reuse, -R31.reuse ;  /* 0x000000032a2a7223 */ /* 0x180fe2000001081f */
[-CC-:B------:R-:W-:Y:S01]  /*16b60*/  FFMA.FTZ R20, R20, R3.reuse, -R31.reuse ;  /* 0x0000000314147223 */ /* 0x180fe2000001081f */
[-CC-:B------:R-:W-:Y:S01]  /*16b70*/  FFMA.FTZ R46, R46, R3.reuse, -R31.reuse ;  /* 0x000000032e2e7223 */ /* 0x180fe2000001081f */
[-CC-:B------:R-:W-:Y:S01]  /*16b80*/  FFMA.FTZ R32, R32, R3.reuse, -R31.reuse ;  /* 0x0000000320207223 */ /* 0x180fe2000001081f */
[-CC-:B------:R-:W-:Y:S01]  /*16b90*/  FFMA.FTZ R34, R34, R3.reuse, -R31.reuse ;  /* 0x0000000322227223 */ /* 0x180fe2000001081f */
[-CC-:B------:R-:W-:Y:S01]  /*16ba0*/  FFMA.FTZ R24, R24, R3.reuse, -R31.reuse ;  /* 0x0000000318187223 */ /* 0x180fe2000001081f */
[----:B------:R-:W1:Y:S01]  /*16bb0*/  MUFU.EX2 R59, R59 ;  /* 0x0000003b003b7308 */ /* 0x000e620000000800 */
[-CC-:B------:R-:W-:Y:S01]  /*16bc0*/  FFMA.FTZ R38, R38, R3.reuse, -R31.reuse ;  /* 0x0000000326267223 */ /* 0x180fe2000001081f */
[-CC-:B------:R-:W-:Y:S01]  /*16bd0*/  FFMA.FTZ R2, R2, R3.reuse, -R31.reuse ;  /* 0x0000000302027223 */ /* 0x180fe2000001081f */
[-CC-:B------:R-:W-:Y:S01]  /*16be0*/  FFMA.FTZ R26, R26, R3.reuse, -R31.reuse ;  /* 0x000000031a1a7223 */ /* 0x180fe2000001081f */
[-CC-:B------:R-:W-:Y:S01]  /*16bf0*/  FFMA.FTZ R28, R28, R3.reuse, -R31.reuse ;  /* 0x000000031c1c7223 */ /* 0x180fe2000001081f */
[-CC-:B------:R-:W-:Y:S01]  /*16c00*/  FFMA.FTZ R30, R30, R3.reuse, -R31.reuse ;  /* 0x000000031e1e7223 */ /* 0x180fe2000001081f */
[----:B------:R-:W-:Y:S01]  /*16c10*/  FFMA.FTZ R10, R10, R3, -R31 ;  /* 0x000000030a0a7223 */ /* 0x000fe2000001081f */
[----:B---3--:R-:W-:Y:S01]  /*16c20*/  F2FP.BF16.F32.PACK_AB R198, R29, R36 ;  /* 0x000000241dc6723e */ /* 0x008fe200000010ff */
[----:B------:R-:W3:Y:S01]  /*16c30*/  MUFU.EX2 R62, R62 ;  /* 0x0000003e003e7308 */ /* 0x000ee20000000800 */
[----:B0-----:R-:W-:Y:S01]  /*16c40*/  F2FP.BF16.F32.PACK_AB R192, R9, R74 ;  /* 0x0000004a09c0723e */ /* 0x001fe200000010ff */
[----:B------:R-:W-:-:S06]  /*16c50*/  IMAD.MOV.U32 R76, RZ, RZ, R151 ;  /* 0x000000ffff4c7224 */ /* 0x000fcc00078e0097 */
[----:B------:R0:W4:Y:S01]  /*16c60*/  MUFU.EX2 R211, R6 ;  /* 0x0000000600d37308 */ /* 0x0001220000000800 */
[----:B-1----:R-:W-:-:S07]  /*16c70*/  F2FP.BF16.F32.PACK_AB R209, R59, R58 ;  /* 0x0000003a3bd1723e */ /* 0x002fce00000010ff */
[----:B------:R-:W1:Y:S01]  /*16c80*/  MUFU.EX2 R50, R50 ;  /* 0x0000003200327308 */ /* 0x000e620000000800 */
[----:B0-----:R-:W-:Y:S01]  /*16c90*/  FADD.FTZ R6, R60, R33 ;  /* 0x000000213c067221 */ /* 0x001fe20000010000 */
[----:B------:R-:W-:-:S03]  /*16ca0*/  IMAD.MOV.U32 R60, RZ, RZ, R151 ;  /* 0x000000ffff3c7224 */ /* 0x000fc600078e0097 */
[----:B------:R-:W-:-:S03]  /*16cb0*/  FADD.FTZ R33, R13, R6 ;  /* 0x000000060d217221 */ /* 0x000fc60000010000 */
[----:B------:R0:W5:Y:S01]  /*16cc0*/  MUFU.EX2 R205, R8 ;  /* 0x0000000800cd7308 */ /* 0x0001620000000800 */
[----:B------:R-:W-:Y:S01]  /*16cd0*/  FADD.FTZ R6, R48, R33 ;  /* 0x0000002130067221 */ /* 0x000fe20000010000 */
[----:B------:R-:W-:Y:S01]  /*16ce0*/  FADD.FTZ R33, R58, R59 ;  /* 0x0000003b3a217221 */ /* 0x000fe20000010000 */
[----:B------:R-:W-:Y:S01]  /*16cf0*/  IMAD.MOV.U32 R59, RZ, RZ, R151 ;  /* 0x000000ffff3b7224 */ /* 0x000fe200078e0097 */
[----:B------:R-:W-:Y:S01]  /*16d00*/  MOV R48, R151 ;  /* 0x0000009700307202 */ /* 0x000fe20000000f00 */
[----:B------:R-:W-:Y:S01]  /*16d10*/  FADD.FTZ R35, R15, R6 ;  /* 0x000000060f237221 */ /* 0x000fe20000010000 */
[----:B---3--:R-:W-:Y:S01]  /*16d20*/  FADD.FTZ R6, R62, R33 ;  /* 0x000000213e067221 */ /* 0x008fe20000010000 */
[----:B------:R-:W-:Y:S01]  /*16d30*/  IMAD.MOV.U32 R58, RZ, RZ, R151 ;  /* 0x000000ffff3a7224 */ /* 0x000fe200078e0097 */
[----:B------:R-:W3:Y:S01]  /*16d40*/  MUFU.EX2 R54, R54 ;  /* 0x0000003600367308 */ /* 0x000ee20000000800 */
[----:B0-----:R-:W-:Y:S01]  /*16d50*/  FADD.FTZ R8, R52, R35 ;  /* 0x0000002334087221 */ /* 0x001fe20000010000 */
[C---:B----4-:R-:W-:Y:S01]  /*16d60*/  FADD.FTZ R33, R211.reuse, R6 ;  /* 0x00000006d3217221 */ /* 0x050fe20000010000 */
[----:B------:R-:W-:Y:S01]  /*16d70*/  F2FP.BF16.F32.PACK_AB R211, R211, R62 ;  /* 0x0000003ed3d3723e */ /* 0x000fe200000010ff */
[----:B------:R-:W-:-:S02]  /*16d80*/  IMAD.MOV.U32 R62, RZ, RZ, R151 ;  /* 0x000000ffff3e7224 */ /* 0x000fc400078e0097 */
[----:B------:R-:W-:Y:S01]  /*16d90*/  FADD.FTZ R35, R21, R8 ;  /* 0x0000000815237221 */ /* 0x000fe20000010000 */
[----:B-1----:R-:W-:Y:S01]  /*16da0*/  FADD.FTZ R6, R50, R33 ;  /* 0x0000002132067221 */ /* 0x002fe20000010000 */
[----:B------:R-:W-:Y:S01]  /*16db0*/  IMAD.MOV.U32 R52, RZ, RZ, R151 ;  /* 0x000000ffff347224 */ /* 0x000fe200078e0097 */
[----:B------:R-:W0:Y:S01]  /*16dc0*/  MUFU.EX2 R207, R12 ;  /* 0x0000000c00cf7308 */ /* 0x000e220000000800 */
[----:B------:R-:W-:Y:S01]  /*16dd0*/  FADD.FTZ R8, R40, R35 ;  /* 0x0000002328087221 */ /* 0x000fe20000010000 */
[C---:B-----5:R-:W-:Y:S01]  /*16de0*/  FADD.FTZ R33, R205.reuse, R6 ;  /* 0x00000006cd217221 */ /* 0x060fe20000010000 */
[----:B------:R-:W-:Y:S01]  /*16df0*/  F2FP.BF16.F32.PACK_AB R205, R205, R50 ;  /* 0x00000032cdcd723e */ /* 0x000fe200000010ff */
[--C-:B------:R-:W-:Y:S02]  /*16e00*/  IMAD.MOV.U32 R50, RZ, RZ, R151.reuse ;  /* 0x000000ffff327224 */ /* 0x100fe400078e0097 */
[----:B------:R-:W-:Y:S01]  /*16e10*/  FADD.FTZ R35, R25, R8 ;  /* 0x0000000819237221 */ /* 0x000fe20000010000 */
[----:B------:R-:W-:Y:S01]  /*16e20*/  IMAD.MOV.U32 R40, RZ, RZ, R151 ;  /* 0x000000ffff287224 */ /* 0x000fe200078e0097 */
[----:B------:R-:W1:Y:S01]  /*16e30*/  MUFU.EX2 R42, R42 ;  /* 0x0000002a002a7308 */ /* 0x000e620000000800 */
[----:B---3--:R-:W-:Y:S01]  /*16e40*/  FADD.FTZ R6, R54, R33 ;  /* 0x0000002136067221 */ /* 0x008fe20000010000 */
[----:B--2---:R-:W-:Y:S01]  /*16e50*/  FADD.FTZ R0, R44, R35 ;  /* 0x000000232c007221 */ /* 0x004fe20000010000 */
[----:B------:R-:W-:-:S02]  /*16e60*/  IMAD.MOV.U32 R44, RZ, RZ, R151 ;  /* 0x000000ffff2c7224 */ /* 0x000fc400078e0097 */
[--C-:B------:R-:W-:Y:S02]  /*16e70*/  IMAD.MOV.U32 R25, RZ, RZ, R151.reuse ;  /* 0x000000ffff197224 */ /* 0x100fe400078e0097 */
[----:B------:R-:W-:Y:S01]  /*16e80*/  FADD.FTZ R35, R27, R0 ;  /* 0x000000001b237221 */ /* 0x000fe20000010000 */
[----:B------:R-:W-:Y:S01]  /*16e90*/  IMAD.MOV.U32 R27, RZ, RZ, R151 ;  /* 0x000000ffff1b7224 */ /* 0x000fe200078e0097 */
[----:B------:R-:W2:Y:S01]  /*16ea0*/  MUFU.EX2 R201, R20 ;  /* 0x0000001400c97308 */ /* 0x000ea20000000800 */
[C---:B0-----:R-:W-:Y:S01]  /*16eb0*/  FADD.FTZ R33, R207.reuse, R6 ;  /* 0x00000006cf217221 */ /* 0x041fe20000010000 */
[----:B------:R-:W-:Y:S01]  /*16ec0*/  FADD.FTZ R6, R68, R35 ;  /* 0x0000002344067221 */ /* 0x000fe20000010000 */
[----:B------:R-:W-:Y:S01]  /*16ed0*/  F2FP.BF16.F32.PACK_AB R207, R207, R54 ;  /* 0x00000036cfcf723e */ /* 0x000fe200000010ff */
[--C-:B------:R-:W-:Y:S02]  /*16ee0*/  IMAD.MOV.U32 R68, RZ, RZ, R151.reuse ;  /* 0x000000ffff447224 */ /* 0x100fe400078e0097 */
[----:B------:R-:W-:Y:S01]  /*16ef0*/  FADD.FTZ R31, R7, R6 ;  /* 0x00000006071f7221 */ /* 0x000fe20000010000 */
[----:B------:R-:W-:Y:S01]  /*16f00*/  IMAD.MOV.U32 R54, RZ, RZ, R151 ;  /* 0x000000ffff367224 */ /* 0x000fe200078e0097 */
[----:B------:R-:W0:Y:S01]  /*16f10*/  MUFU.EX2 R46, R46 ;  /* 0x0000002e002e7308 */ /* 0x000e220000000800 */
[----:B-1----:R-:W-:Y:S01]  /*16f20*/  FADD.FTZ R0, R42, R33 ;  /* 0x000000212a007221 */ /* 0x002fe20000010000 */
[----:B------:R-:W-:-:S06]  /*16f30*/  IMAD.MOV.U32 R35, RZ, RZ, R151 ;  /* 0x000000ffff237224 */ /* 0x000fcc00078e0097 */
[----:B------:R1:W3:Y:S01]  /*16f40*/  MUFU.EX2 R203, R32 ;  /* 0x0000002000cb7308 */ /* 0x0002e20000000800 */
[C---:B--2---:R-:W-:Y:S01]  /*16f50*/  FADD.FTZ R33, R201.reuse, R0 ;  /* 0x00000000c9217221 */ /* 0x044fe20000010000 */
[----:B------:R-:W-:Y:S01]  /*16f60*/  F2FP.BF16.F32.PACK_AB R201, R201, R42 ;  /* 0x0000002ac9c9723e */ /* 0x000fe200000010ff */
[----:B------:R-:W-:-:S05]  /*16f70*/  IMAD.MOV.U32 R42, RZ, RZ, R151 ;  /* 0x000000ffff2a7224 */ /* 0x000fca00078e0097 */
[----:B------:R-:W2:Y:S01]  /*16f80*/  MUFU.EX2 R34, R34 ;  /* 0x0000002200227308 */ /* 0x000ea20000000800 */
[----:B0-----:R-:W-:Y:S01]  /*16f90*/  FADD.FTZ R0, R46, R33 ;  /* 0x000000212e007221 */ /* 0x001fe20000010000 */
[----:B------:R-:W-:Y:S01]  /*16fa0*/  IMAD.MOV.U32 R33, RZ, RZ, R151 ;  /* 0x000000ffff217224 */ /* 0x000fe200078e0097 */
[----:B-1----:R-:W-:-:S05]  /*16fb0*/  MOV R32, R151 ;  /* 0x0000009700207202 */ /* 0x002fca0000000f00 */
[----:B------:R0:W1:Y:S01]  /*16fc0*/  MUFU.EX2 R197, R24 ;  /* 0x0000001800c57308 */ /* 0x0000620000000800 */
[C---:B---3--:R-:W-:Y:S01]  /*16fd0*/  FADD.FTZ R13, R203.reuse, R0 ;  /* 0x00000000cb0d7221 */ /* 0x048fe20000010000 */
[----:B------:R-:W-:Y:S01]  /*16fe0*/  F2FP.BF16.F32.PACK_AB R203, R203, R46 ;  /* 0x0000002ecbcb723e */ /* 0x000fe200000010ff */
[----:B------:R-:W-:-:S05]  /*16ff0*/  IMAD.MOV.U32 R46, RZ, RZ, R151 ;  /* 0x000000ffff2e7224 */ /* 0x000fca00078e0097 */
[----:B------:R-:W3:Y:S01]  /*17000*/  MUFU.EX2 R38, R38 ;  /* 0x0000002600267308 */ /* 0x000ee20000000800 */
[----:B--2---:R-:W-:Y:S01]  /*17010*/  FADD.FTZ R0, R34, R13 ;  /* 0x0000000d22007221 */ /* 0x004fe20000010000 */
[----:B0-----:R-:W-:-:S06]  /*17020*/  IMAD.MOV.U32 R24, RZ, RZ, R151 ;  /* 0x000000ffff187224 */ /* 0x001fcc00078e0097 */
[----:B------:R0:W2:Y:S01]  /*17030*/  MUFU.EX2 R199, R2 ;  /* 0x0000000200c77308 */ /* 0x0000a20000000800 */
[C---:B-1----:R-:W-:Y:S01]  /*17040*/  FADD.FTZ R13, R197.reuse, R0 ;  /* 0x00000000c50d7221 */ /* 0x042fe20000010000 */
[----:B------:R-:W-:Y:S01]  /*17050*/  F2FP.BF16.F32.PACK_AB R197, R197, R34 ;  /* 0x00000022c5c5723e */ /* 0x000fe200000010ff */
[----:B------:R-:W-:-:S05]  /*17060*/  IMAD.MOV.U32 R34, RZ, RZ, R151 ;  /* 0x000000ffff227224 */ /* 0x000fca00078e0097 */
[----:B------:R-:W1:Y:S01]  /*17070*/  MUFU.EX2 R26, R26 ;  /* 0x0000001a001a7308 */ /* 0x000e620000000800 */
[----:B---3--:R-:W-:Y:S01]  /*17080*/  FADD.FTZ R0, R38, R13 ;  /* 0x0000000d26007221 */ /* 0x008fe20000010000 */
[----:B0-----:R-:W-:Y:S01]  /*17090*/  FADD.FTZ R2, R36, R31 ;  /* 0x0000001f24027221 */ /* 0x001fe20000010000 */
[--C-:B------:R-:W-:Y:S02]  /*170a0*/  IMAD.MOV.U32 R36, RZ, RZ, R151.reuse ;  /* 0x000000ffff247224 */ /* 0x100fe400078e0097 */
[--C-:B------:R-:W-:Y:S02]  /*170b0*/  IMAD.MOV.U32 R31, RZ, RZ, R151.reuse ;  /* 0x000000ffff1f7224 */ /* 0x100fe400078e0097 */
[----:B------:R-:W-:Y:S01]  /*170c0*/  FADD.FTZ R15, R29, R2 ;  /* 0x000000021d0f7221 */ /* 0x000fe20000010000 */
[----:B------:R-:W-:Y:S01]  /*170d0*/  IMAD.MOV.U32 R29, RZ, RZ, R151 ;  /* 0x000000ffff1d7224 */ /* 0x000fe200078e0097 */
[----:B------:R0:W3:Y:S01]  /*170e0*/  MUFU.EX2 R193, R28 ;  /* 0x0000001c00c17308 */ /* 0x0000e20000000800 */
[C---:B--2---:R-:W-:Y:S01]  /*170f0*/  FADD.FTZ R7, R199.reuse, R0 ;  /* 0x00000000c7077221 */ /* 0x044fe20000010000 */
[----:B------:R-:W-:Y:S01]  /*17100*/  FADD.FTZ R2, R74, R15 ;  /* 0x0000000f4a027221 */ /* 0x000fe20000010000 */
[----:B------:R-:W-:Y:S01]  /*17110*/  F2FP.BF16.F32.PACK_AB R199, R199, R38 ;  /* 0x00000026c7c7723e */ /* 0x000fe200000010ff */
[----:B------:R-:W-:-:S02]  /*17120*/  IMAD.MOV.U32 R74, RZ, RZ, R151 ;  /* 0x000000ffff4a7224 */ /* 0x000fc400078e0097 */
[----:B------:R-:W-:Y:S01]  /*17130*/  FADD.FTZ R15, R9, R2 ;  /* 0x00000002090f7221 */ /* 0x000fe20000010000 */
[----:B------:R-:W-:Y:S01]  /*17140*/  IMAD.MOV.U32 R2, RZ, RZ, 0x3f800000 ;  /* 0x3f800000ff027424 */ /* 0x000fe200078e00ff */
[----:B------:R-:W2:Y:S01]  /*17150*/  MUFU.EX2 R30, R30 ;  /* 0x0000001e001e7308 */ /* 0x000ea20000000800 */
[----:B-1----:R-:W-:Y:S01]  /*17160*/  FADD.FTZ R0, R26, R7 ;  /* 0x000000071a007221 */ /* 0x002fe20000010000 */
[--C-:B------:R-:W-:Y:S02]  /*17170*/  IMAD.MOV.U32 R38, RZ, RZ, R151.reuse ;  /* 0x000000ffff267224 */ /* 0x100fe400078e0097 */
[----:B0-----:R-:W-:-:S04]  /*17180*/  IMAD.MOV.U32 R28, RZ, RZ, R151 ;  /* 0x000000ffff1c7224 */ /* 0x001fc800078e0097 */
[----:B------:R-:W0:Y:S01]  /*17190*/  MUFU.EX2 R78, R78 ;  /* 0x0000004e004e7308 */ /* 0x000e220000000800 */
[C---:B---3--:R-:W-:Y:S01]  /*171a0*/  FADD.FTZ R7, R193.reuse, R0 ;  /* 0x00000000c1077221 */ /* 0x048fe20000010000 */
[----:B------:R-:W-:Y:S01]  /*171b0*/  F2FP.BF16.F32.PACK_AB R193, R193, R26 ;  /* 0x0000001ac1c1723e */ /* 0x000fe200000010ff */
[----:B------:R-:W-:-:S05]  /*171c0*/  IMAD.MOV.U32 R26, RZ, RZ, R151 ;  /* 0x000000ffff1a7224 */ /* 0x000fca00078e0097 */
[----:B------:R-:W1:Y:S01]  /*171d0*/  MUFU.EX2 R195, R10 ;  /* 0x0000000a00c37308 */ /* 0x000e620000000800 */
[----:B--2---:R-:W-:-:S07]  /*171e0*/  FADD.FTZ R0, R30, R7 ;  /* 0x000000071e007221 */ /* 0x004fce0000010000 */
[----:B------:R-:W2:Y:S01]  /*171f0*/  MUFU.EX2 R11, R11 ;  /* 0x0000000b000b7308 */ /* 0x000ea20000000800 */
[----:B0-----:R-:W-:Y:S01]  /*17200*/  FADD.FTZ R228, R78, R15 ;  /* 0x0000000f4ee47221 */ /* 0x001fe20000010000 */
[C---:B-1----:R-:W-:Y:S01]  /*17210*/  FADD.FTZ R227, R195.reuse, R0 ;  /* 0x00000000c3e37221 */ /* 0x042fe20000010000 */
[----:B------:R-:W-:Y:S01]  /*17220*/  F2FP.BF16.F32.PACK_AB R195, R195, R30 ;  /* 0x0000001ec3c3723e */ /* 0x000fe200000010ff */
[----:B------:R-:W-:Y:S02]  /*17230*/  IMAD.MOV.U32 R0, RZ, RZ, 0x3f800000 ;  /* 0x3f800000ff007424 */ /* 0x000fe400078e00ff */
[--C-:B------:R-:W-:Y:S01]  /*17240*/  IMAD.MOV.U32 R30, RZ, RZ, R151.reuse ;  /* 0x000000ffff1e7224 */ /* 0x100fe200078e0097 */
[C---:B--2---:R-:W-:Y:S01]  /*17250*/  F2FP.BF16.F32.PACK_AB R194, R11.reuse, R78 ;  /* 0x0000004e0bc2723e */ /* 0x044fe200000010ff */
[----:B------:R-:W-:Y:S01]  /*17260*/  FADD.FTZ R228, R11, R228 ;  /* 0x000000e40be47221 */ /* 0x000fe20000010000 */
[----:B------:R-:W-:Y:S01]  /*17270*/  IMAD.MOV.U32 R78, RZ, RZ, R151 ;  /* 0x000000ffff4e7224 */ /* 0x000fe200078e0097 */
[----:B------:R-:W-:Y:S06]  /*17280*/  @!P1 BRA `(.L_x_635) ;  /* 0x0000004c00549947 */ /* 0x000fec0003800000 */
[----:B------:R0:W5:Y:S01]  /*17290*/  LDL.LU R14, [R1+0x50] ;  /* 0x00005000010e7983 */ /* 0x0001620000300800 */
[----:B------:R-:W-:Y:S01]  /*172a0*/  VIADD R223, R223, 0xfffffffe ;  /* 0xfffffffedfdf7836 */ /* 0x000fe20000000000 */
[----:B------:R-:W-:Y:S01]  /*172b0*/  CS2R R150, SRZ ;  /* 0x0000000000967805 */ /* 0x000fe2000001ff00 */
[----:B------:R-:W-:Y:S01]  /*172c0*/  IMAD.MOV.U32 R20, RZ, RZ, R4 ;  /* 0x000000ffff147224 */ /* 0x000fe200078e0004 */
[----:B------:R-:W-:Y:S01]  /*172d0*/  CS2R R146, SRZ ;  /* 0x0000000000927805 */ /* 0x000fe2000001ff00 */
[----:B------:R-:W-:Y:S01]  /*172e0*/  IMAD.MOV.U32 R15, RZ, RZ, R5 ;  /* 0x000000ffff0f7224 */ /* 0x000fe200078e0005 */
[----:B------:R-:W-:Y:S01]  /*172f0*/  CS2R R142, SRZ ;  /* 0x00000000008e7805 */ /* 0x000fe2000001ff00 */
[----:B------:R-:W-:Y:S01]  /*17300*/  IMAD.MOV.U32 R8, RZ, RZ, R226 ;  /* 0x000000ffff087224 */ /* 0x000fe200078e00e2 */
[----:B------:R-:W-:Y:S01]  /*17310*/  CS2R R138, SRZ ;  /* 0x00000000008a7805 */ /* 0x000fe2000001ff00 */
[----:B------:R-:W-:Y:S01]  /*17320*/  IMAD.MOV.U32 R2, RZ, RZ, 0x3f800000 ;  /* 0x3f800000ff027424 */ /* 0x000fe200078e00ff */
        /* <DEDUP_REMOVED lines=59> */
[----:B0-----:R-:W-:-:S07]  /*176e0*/  CS2R R24, SRZ ;  /* 0x0000000000187805 */ /* 0x001fce000001ff00 */
.L_x_648:
[----:B------:R-:W-:-:S04]  /*176f0*/  ISETP.NE.AND P1, PT, R8, 0x1, PT ;  /* 0x000000010800780c */ /* 0x000fc80003f25270 */
[----:B------:R-:W-:-:S04]  /*17700*/  SEL R3, RZ, 0x1, P1 ;  /* 0x00000001ff037807 */ /* 0x000fc80000800000 */
[----:B-----5:R-:W-:-:S05]  /*17710*/  LOP3.LUT R4, R14, R3, RZ, 0x3c, !PT ;  /* 0x000000030e047212 */ /* 0x020fca00078e3cff */
[----:B------:R0:W-:Y:S01]  /*17720*/  STL [R1+0x50], R4 ;  /* 0x0000500401007387 */ /* 0x0001e20000100800 */
[----:B------:R-:W-:Y:S05]  /*17730*/  @!P0 BRA `(.L_x_636) ;  /* 0x0000000000048947 */ /* 0x000fea0003800000 */
[----:B------:R-:W-:Y:S01]  /*17740*/  BPT.TRAP 0x1 ;  /* 0x000000040000795c */ /* 0x000fe20000300000 */
.L_x_636:
[----:B------:R-:W-:Y:S01]  /*17750*/  VIADD R226, R8, 0x1 ;  /* 0x0000000108e27836 */ /* 0x000fe20000000000 */
[----:B------:R-:W-:-:S04]  /*17760*/  SHF.L.U32 R6, R4, 0x1f, RZ ;  /* 0x0000001f04067819 */ /* 0x000fc800000006ff */
[----:B------:R-:W-:-:S04]  /*17770*/  ISETP.NE.AND P1, PT, R226, 0x2, PT ;  /* 0x00000002e200780c */ /* 0x000fc80003f25270 */
[----:B------:R-:W-:-:S05]  /*17780*/  SEL R226, R226, RZ, P1 ;  /* 0x000000ffe2e27207 */ /* 0x000fca0000800000 */
[----:B------:R-:W-:-:S04]  /*17790*/  IMAD R9, R226, 0x8, R22 ;  /* 0x00000008e2097824 */ /* 0x000fc800078e0216 */
[----:B------:R1:W2:Y:S01]  /*177a0*/  SYNCS.PHASECHK.TRANS64.TRYWAIT P1, [R9+URZ+0x38830], R6 ;  /* 0x03883006090075a7 */ /* 0x0002a2000802017f */
[----:B------:R-:W-:Y:S05]  /*177b0*/  @!P0 BRA `(.L_x_637) ;  /* 0x0000000000048947 */ /* 0x000fea0003800000 */
[----:B------:R-:W-:Y:S01]  /*177c0*/  BPT.TRAP 0x1 ;  /* 0x000000040000795c */ /* 0x000fe20000300000 */
.L_x_637:
[----:B------:R-:W0:Y:S01]  /*177d0*/  LDL R3, [R1+0x5c] ;  /* 0x00005c0001037983 */ /* 0x000e220000100800 */
[----:B------:R-:W-:Y:S01]  /*177e0*/  BSSY B1, `(.L_x_638) ;  /* 0x0000007000017945 */ /* 0x000fe20003800000 */
[----:B------:R-:W-:Y:S02]  /*177f0*/  IMAD.MOV.U32 R5, RZ, RZ, 0x40000040 ;  /* 0x40000040ff057424 */ /* 0x000fe400078e00ff */
[----:B0-----:R-:W-:-:S05]  /*17800*/  IMAD R4, R226, 0xa00, R3 ;  /* 0x00000a00e2047824 */ /* 0x001fca00078e0203 */
[----:B------:R-:W-:Y:S01]  /*17810*/  IADD3 R3, R4, 0x80, RZ ;  /* 0x0000008004037810 */ /* 0x000fe20007ffe0ff */
[----:B--2---:R-:W-:Y:S06]  /*17820*/  @P1 BRA `(.L_x_639) ;  /* 0x0000000000081947 */ /* 0x004fec0003800000 */
[----:B------:R-:W0:Y:S02]  /*17830*/  SYNCS.PHASECHK.TRANS64.TRYWAIT P1, [R9+URZ+0x38830], R6 ;  /* 0x03883006090075a7 */ /* 0x000e24000802017f */
[----:B0-----:R-:W-:Y:S05]  /*17840*/  @!P1 BRA `(.L_x_640) ;  /* 0x0000010c00d49947 */ /* 0x001fea0003800000 */
.L_x_639:
[----:B------:R-:W-:Y:S05]  /*17850*/  BSYNC B1 ;  /* 0x0000000000017941 */ /* 0x000fea0003800000 */
.L_x_638:
[----:B------:R-:W2:Y:S04]  /*17860*/  LDL.64 R152, [R1+0x48] ;  /* 0x0000480001987983 */ /* 0x000ea80000100a00 */
[----:B------:R-:W3:Y:S04]  /*17870*/  LDL.64 R156, [R1+0x8] ;  /* 0x00000800019c7983 */ /* 0x000ee80000100a00 */
[----:B------:R-:W4:Y:S01]  /*17880*/  LDL.64 R154, [R1] ;  /* 0x00000000019a7983 */ /* 0x000f220000100a00 */
[----:B------:R-:W-:Y:S02]  /*17890*/  R2UR UR10, R4 ;  /* 0x00000000040a72ca */ /* 0x000fe400000e0000 */
[----:B------:R-:W-:Y:S01]  /*178a0*/  R2UR UR11, R5 ;  /* 0x00000000050b72ca */ /* 0x000fe200000e0000 */
[----:B------:R-:W-:Y:S01]  /*178b0*/  WARPGROUP.ARRIVE ;  /* 0x00000000000079c5 */ /* 0x000fe20000000000 */
[----:B01----:R-:W-:-:S02]  /*178c0*/  IMAD.MOV.U32 R6, RZ, RZ, R3 ;  /* 0x000000ffff067224 */ /* 0x003fc400078e0003 */
[----:B------:R-:W-:-:S03]  /*178d0*/  IMAD.MOV.U32 R7, RZ, RZ, 0x40000040 ;  /* 0x40000040ff077424 */ /* 0x000fc600078e00ff */
[----:B------:R-:W-:Y:S02]  /*178e0*/  R2UR UR6, R6 ;  /* 0x00000000060672ca */ /* 0x000fe400000e0000 */
[----:B------:R-:W-:Y:S01]  /*178f0*/  R2UR UR7, R7 ;  /* 0x00000000070772ca */ /* 0x000fe200000e0000 */
[C---:B------:R-:W-:Y:S02]  /*17900*/  VIADD R6, R4.reuse, 0x100 ;  /* 0x0000010004067836 */ /* 0x040fe40000000000 */
[----:B------:R-:W-:Y:S02]  /*17910*/  IMAD.MOV.U32 R7, RZ, RZ, 0x40000040 ;  /* 0x40000040ff077424 */ /* 0x000fe400078e00ff */
[----:B------:R-:W-:Y:S02]  /*17920*/  VIADD R10, R4, 0x180 ;  /* 0x00000180040a7836 */ /* 0x000fe40000000000 */
[----:B------:R-:W-:Y:S01]  /*17930*/  IMAD.MOV.U32 R11, RZ, RZ, 0x40000040 ;  /* 0x40000040ff0b7424 */ /* 0x000fe200078e00ff */
[----:B--2---:R-:W-:-:S02]  /*17940*/  R2UR UR46, R152 ;  /* 0x00000000982e72ca */ /* 0x004fc400000e0000 */
[----:B------:R-:W-:Y:S02]  /*17950*/  R2UR UR47, R153 ;  /* 0x00000000992f72ca */ /* 0x000fe400000e0000 */
[----:B------:R-:W2:Y:S01]  /*17960*/  LDL.64 R152, [R1+0x40] ;  /* 0x0000400001987983 */ /* 0x000ea20000100a00 */
[----:B---3--:R-:W-:Y:S02]  /*17970*/  R2UR UR12, R156 ;  /* 0x000000009c0c72ca */ /* 0x008fe400000e0000 */
[----:B------:R-:W-:-:S11]  /*17980*/  R2UR UR13, R157 ;  /* 0x000000009d0d72ca */ /* 0x000fd600000e0000 */
[----:B------:R-:W-:Y:S02]  /*17990*/  UMOV UR8, UR12 ;  /* 0x0000000c00087c82 */ /* 0x000fe40008000000 */
[----:B------:R-:W-:Y:S02]  /*179a0*/  UMOV UR9, UR13 ;  /* 0x0000000d00097c82 */ /* 0x000fe40008000000 */
[----:B------:R-:W-:Y:S01]  /*179b0*/  HGMMA.64x16x16.F32.BF16 R184, gdesc[UR8], RZ, !UPT, gsb0 ;  /* 0x0020000008b879f0 */ /* 0x000fe2000c0018ff */
[----:B------:R-:W-:Y:S01]  /*179c0*/  UMOV UR4, UR12 ;  /* 0x0000000c00047c82 */ /* 0x000fe20008000000 */
[----:B------:R-:W-:Y:S01]  /*179d0*/  UMOV UR5, UR13 ;  /* 0x0000000d00057c82 */ /* 0x000fe20008000000 */
[----:B------:R-:W-:Y:S02]  /*179e0*/  WARPGROUP.DEPBAR.LE gsb0, 0x0 ;  /* 0x00008000000079c5 */ /* 0x000fe40000010000 */
[----:B------:R-:W-:-:S06]  /*179f0*/  WARPGROUP.ARRIVE ;  /* 0x00000000000079c5 */ /* 0x000fcc0000000000 */
[----:B------:R-:W-:Y:S01]  /*17a00*/  HGMMA.64x16x16.F32.BF16 R176, gdesc[UR4], RZ, !UPT, gsb0 ;  /* 0x0020000004b079f0 */ /* 0x000fe2000c0018ff */
[----:B------:R-:W-:Y:S02]  /*17a10*/  R2UR UR10, R6 ;  /* 0x00000000060a72ca */ /* 0x000fe400000e0000 */
[----:B------:R-:W-:Y:S01]  /*17a20*/  R2UR UR11, R7 ;  /* 0x00000000070b72ca */ /* 0x000fe200000e0000 */
[----:B------:R-:W-:Y:S01]  /*17a30*/  UMOV UR8, UR12 ;  /* 0x0000000c00087c82 */ /* 0x000fe20008000000 */
[----:B------:R-:W-:Y:S01]  /*17a40*/  UMOV UR9, UR13 ;  /* 0x0000000d00097c82 */ /* 0x000fe20008000000 */
[----:B------:R-:W-:Y:S02]  /*17a50*/  WARPGROUP.DEPBAR.LE gsb0, 0x0 ;  /* 0x00008000000079c5 */ /* 0x000fe40000010000 */
[----:B------:R-:W-:-:S08]  /*17a60*/  WARPGROUP.ARRIVE ;  /* 0x00000000000079c5 */ /* 0x000fd00000000000 */
        /* <DEDUP_REMOVED lines=8> */
[----:B------:R-:W-:Y:S02]  /*17af0*/  VIADD R6, R4, 0x200 ;  /* 0x0000020004067836 */ /* 0x000fe40000000000 */
[----:B------:R-:W-:-:S03]  /*17b00*/  IMAD.MOV.U32 R7, RZ, RZ, 0x40000040 ;  /* 0x40000040ff077424 */ /* 0x000fc600078e00ff */
[----:B------:R-:W-:Y:S02]  /*17b10*/  R2UR UR34, R6 ;  /* 0x00000000062272ca */ /* 0x000fe400000e0000 */
[----:B------:R-:W-:Y:S02]  /*17b20*/  R2UR UR35, R7 ;  /* 0x00000000072372ca */ /* 0x000fe400000e0000 */
[----:B----4-:R-:W-:Y:S02]  /*17b30*/  R2UR UR28, R154 ;  /* 0x000000009a1c72ca */ /* 0x010fe400000e0000 */
[----:B------:R-:W-:Y:S01]  /*17b40*/  R2UR UR29, R155 ;  /* 0x000000009b1d72ca */ /* 0x000fe200000e0000 */
[----:B------:R-:W-:Y:S01]  /*17b50*/  UMOV UR32, UR12 ;  /* 0x0000000c00207c82 */ /* 0x000fe20008000000 */
[----:B------:R-:W-:Y:S01]  /*17b60*/  UMOV UR33, UR13 ;  /* 0x0000000d00217c82 */ /* 0x000fe20008000000 */
[----:B------:R-:W-:Y:S02]  /*17b70*/  WARPGROUP.DEPBAR.LE gsb0, 0x0 ;  /* 0x00008000000079c5 */ /* 0x000fe40000010000 */
[----:B------:R-:W-:Y:S01]  /*17b80*/  VIADD R12, R4, 0x2 ;  /* 0x00000002040c7836 */ /* 0x000fe20000000000 */
[----:B--2---:R-:W-:-:S02]  /*17b90*/  R2UR UR42, R152 ;  /* 0x00000000982a72ca */ /* 0x004fc400000e0000 */
[----:B------:R-:W-:Y:S02]  /*17ba0*/  R2UR UR43, R153 ;  /* 0x00000000992b72ca */ /* 0x000fe400000e0000 */
[----:B------:R-:W-:-:S06]  /*17bb0*/  WARPGROUP.ARRIVE ;  /* 0x00000000000079c5 */ /* 0x000fcc0000000000 */
[----:B------:R-:W-:Y:S01]  /*17bc0*/  HGMMA.64x16x16.F32.BF16 R152, gdesc[UR32], RZ, !UPT, gsb0 ;  /* 0x00200000209879f0 */ /* 0x000fe2000c0018ff */
[----:B------:R-:W-:Y:S01]  /*17bd0*/  IMAD.MOV.U32 R13, RZ, RZ, 0x40000040 ;  /* 0x40000040ff0d7424 */ /* 0x000fe200078e00ff */
[----:B------:R-:W-:-:S04]  /*17be0*/  R2UR UR26, R12 ;  /* 0x000000000c1a72ca */ /* 0x000fc800000e0000 */
[----:B------:R-:W-:Y:S01]  /*17bf0*/  R2UR UR27, R13 ;  /* 0x000000000d1b72ca */ /* 0x000fe200000e0000 */
[----:B------:R-:W-:Y:S01]  /*17c00*/  UMOV UR24, UR28 ;  /* 0x0000001c00187c82 */ /* 0x000fe20008000000 */
[----:B------:R-:W-:Y:S01]  /*17c10*/  UMOV UR25, UR29 ;  /* 0x0000001d00197c82 */ /* 0x000fe20008000000 */
[----:B------:R-:W-:Y:S02]  /*17c20*/  WARPGROUP.DEPBAR.LE gsb0, 0x0 ;  /* 0x00008000000079c5 */ /* 0x000fe40000010000 */
[----:B------:R-:W-:-:S08]  /*17c30*/  WARPGROUP.ARRIVE ;  /* 0x00000000000079c5 */ /* 0x000fd00000000000 */
[----:B------:R-:W-:Y:S01]  /*17c40*/  HGMMA.64x16x16.F32.BF16 R184, gdesc[UR24], R184, gsb0 ;  /* 0x0020000018b879f0 */ /* 0x000fe200080018b8 */
[----:B------:R-:W-:Y:S02]  /*17c50*/  VIADD R10, R4, 0x82 ;  /* 0x00000082040a7836 */ /* 0x000fe40000000000 */
[----:B------:R-:W-:-:S03]  /*17c60*/  IMAD.MOV.U32 R11, RZ, RZ, 0x40000040 ;  /* 0x40000040ff0b7424 */ /* 0x000fc600078e00ff */
[----:B------:R-:W-:Y:S02]  /*17c70*/  R2UR UR22, R10 ;  /* 0x000000000a1672ca */ /* 0x000fe400000e0000 */
        /* <DEDUP_REMOVED lines=21> */
[----:B------:R-:W-:Y:S01]  /*17dd0*/  IMAD.MOV.U32 R13, RZ, RZ, 0x40000040 ;  /* 0x40000040ff0d7424 */ /* 0x000fe200078e00ff */
[C---:B------:R-:W-:Y:S01]  /*17de0*/  IADD3 R12, R4.reuse, 0x202, RZ ;  /* 0x00000202040c7810 */ /* 0x040fe20007ffe0ff */
[----:B------:R-:W-:Y:S02]  /*17df0*/  VIADD R6, R4, 0x4 ;  /* 0x0000000404067836 */ /* 0x000fe40000000000 */
[----:B------:R-:W-:Y:S01]  /*17e00*/  IMAD.MOV.U32 R7, RZ, RZ, 0x40000040 ;  /* 0x40000040ff077424 */ /* 0x000fe200078e00ff */
[----:B------:R-:W-:-:S02]  /*17e10*/  WARPGROUP.DEPBAR.LE gsb0, 0x0 ;  /* 0x00008000000079c5 */ /* 0x000fc40000010000 */
[----:B------:R-:W-:Y:S01]  /*17e20*/  WARPGROUP.ARRIVE ;  /* 0x00000000000079c5 */ /* 0x000fe20000000000 */
[----:B------:R-:W-:Y:S01]  /*17e30*/  UMOV UR8, UR46 ;  /* 0x0000002e00087c82 */ /* 0x000fe20008000000 */
[----:B------:R-:W-:Y:S01]  /*17e40*/  UMOV UR9, UR47 ;  /* 0x0000002f00097c82 */ /* 0x000fe20008000000 */
[----:B------:R-:W-:Y:S01]  /*17e50*/  UMOV UR4, UR46 ;  /* 0x0000002e00047c82 */ /* 0x000fe20008000000 */
[----:B------:R-:W-:Y:S01]  /*17e60*/  UMOV UR5, UR47 ;  /* 0x0000002f00057c82 */ /* 0x000fe20008000000 */
[----:B------:R-:W-:Y:S01]  /*17e70*/  UMOV UR24, UR46 ;  /* 0x0000002e00187c82 */ /* 0x000fe20008000000 */
[----:B------:R-:W-:Y:S01]  /*17e80*/  HGMMA.64x16x16.F32.BF16 R160, gdesc[UR12], R160, gsb0 ;  /* 0x002000000ca079f0 */ /* 0x000fe200080018a0 */
[----:B------:R-:W-:Y:S01]  /*17e90*/  R2UR UR30, R12 ;  /* 0x000000000c1e72ca */ /* 0x000fe200000e0000 */
[----:B------:R-:W-:Y:S01]  /*17ea0*/  UMOV UR25, UR47 ;  /* 0x0000002f00197c82 */ /* 0x000fe20008000000 */
[----:B------:R-:W-:Y:S01]  /*17eb0*/  R2UR UR31, R13 ;  /* 0x000000000d1f72ca */ /* 0x000fe200000e0000 */
[----:B------:R-:W-:Y:S01]  /*17ec0*/  UMOV UR20, UR46 ;  /* 0x0000002e00147c82 */ /* 0x000fe20008000000 */
[----:B------:R-:W-:Y:S01]  /*17ed0*/  R2UR UR10, R6 ;  /* 0x00000000060a72ca */ /* 0x000fe200000e0000 */
[----:B------:R-:W-:Y:S01]  /*17ee0*/  UMOV UR21, UR47 ;  /* 0x0000002f00157c82 */ /* 0x000fe20008000000 */
[----:B------:R-:W-:Y:S01]  /*17ef0*/  UMOV UR32, UR46 ;  /* 0x0000002e00207c82 */ /* 0x000fe20008000000 */
[----:B------:R-:W-:Y:S01]  /*17f00*/  UMOV UR33, UR47 ;  /* 0x0000002f00217c82 */ /* 0x000fe20008000000 */
[----:B------:R-:W-:Y:S01]  /*17f10*/  UMOV UR16, UR42 ;  /* 0x0000002a00107c82 */ /* 0x000fe20008000000 */
[----:B------:R-:W-:Y:S01]  /*17f20*/  UMOV UR17, UR43 ;  /* 0x0000002b00117c82 */ /* 0x000fe20008000000 */
[----:B------:R-:W2:Y:S01]  /*17f30*/  LDL.64 R10, [R1+0x30] ;  /* 0x00003000010a7983 */ /* 0x000ea20000100a00 */
[----:B------:R-:W-:-:S02]  /*17f40*/  WARPGROUP.DEPBAR.LE gsb0, 0x0 ;  /* 0x00008000000079c5 */ /* 0x000fc40000010000 */
[----:B------:R-:W-:Y:S01]  /*17f50*/  WARPGROUP.ARRIVE ;  /* 0x00000000000079c5 */ /* 0x000fe20000000000 */
[----:B------:R-:W-:Y:S01]  /*17f60*/  R2UR UR11, R7 ;  /* 0x00000000070b72ca */ /* 0x000fe200000e0000 */
[----:B------:R-:W3:Y:S04]  /*17f70*/  LDL.64 R12, [R1+0x38] ;  /* 0x00003800010c7983 */ /* 0x000ee80000100a00 */
[----:B------:R-:W-:Y:S01]  /*17f80*/  HGMMA.64x16x16.F32.BF16 R152, gdesc[UR28], R152, gsb0 ;  /* 0x002000001c9879f0 */ /* 0x000fe20008001898 */
[----:B------:R-:W-:Y:S02]  /*17f90*/  VIADD R6, R4, 0x84 ;  /* 0x0000008404067836 */ /* 0x000fe40000000000 */
[----:B------:R-:W-:Y:S01]  /*17fa0*/  IMAD.MOV.U32 R7, RZ, RZ, 0x40000040 ;  /* 0x40000040ff077424 */ /* 0x000fe200078e00ff */
[----:B------:R-:W-:-:S02]  /*17fb0*/  WARPGROUP.DEPBAR.LE gsb0, 0x0 ;  /* 0x00008000000079c5 */ /* 0x000fc40000010000 */
[----:B------:R-:W-:-:S06]  /*17fc0*/  WARPGROUP.ARRIVE ;  /* 0x00000000000079c5 */ /* 0x000fcc0000000000 */
[----:B------:R-:W-:Y:S01]  /*17fd0*/  HGMMA.64x16x16.F32.BF16 R184, gdesc[UR8], R184, gsb0 ;  /* 0x0020000008b879f0 */ /* 0x000fe200080018b8 */
[----:B------:R-:W-:Y:S02]  /*17fe0*/  R2UR UR6, R6 ;  /* 0x00000000060672ca */ /* 0x000fe400000e0000 */
[----:B------:R-:W-:Y:S01]  /*17ff0*/  R2UR UR7, R7 ;  /* 0x00000000070772ca */ /* 0x000fe200000e0000 */
[----:B------:R-:W-:Y:S01]  /*18000*/  VIADD R6, R4, 0x104 ;  /* 0x0000010404067836 */ /* 0x000fe20000000000 */
[----:B------:R-:W-:Y:S02]  /*18010*/  WARPGROUP.DEPBAR.LE gsb0, 0x0 ;  /* 0x00008000000079c5 */ /* 0x000fe40000010000 */
[----:B------:R-:W-:-:S09]  /*18020*/  WARPGROUP.ARRIVE ;  /* 0x00000000000079c5 */ /* 0x000fd20000000000 */
[----:B------:R-:W-:Y:S01]  /*18030*/  HGMMA.64x16x16.F32.BF16 R176, gdesc[UR4], R176, gsb0 ;  /* 0x0020000004b079f0 */ /* 0x000fe200080018b0 */
[----:B------:R-:W-:Y:S01]  /*18040*/  IMAD.MOV.U32 R7, RZ, RZ, 0x40000040 ;  /* 0x40000040ff077424 */ /* 0x000fe200078e00ff */
[----:B------:R-:W-:-:S04]  /*18050*/  R2UR UR26, R6 ;  /* 0x00000000061a72ca */ /* 0x000fc800000e0000 */
[----:B------:R-:W-:Y:S01]  /*18060*/  R2UR UR27, R7 ;  /* 0x00000000071b72ca */ /* 0x000fe200000e0000 */
[----:B------:R-:W-:Y:S02]  /*18070*/  WARPGROUP.DEPBAR.LE gsb0, 0x0 ;  /* 0x00008000000079c5 */ /* 0x000fe40000010000 */
[----:B------:R-:W-:-:S10]  /*18080*/  WARPGROUP.ARRIVE ;  /* 0x00000000000079c5 */ /* 0x000fd40000000000 */
[----:B------:R-:W-:Y:S01]  /*18090*/  HGMMA.64x16x16.F32.BF16 R168, gdesc[UR24], R168, gsb0 ;  /* 0x0020000018a879f0 */ /* 0x000fe200080018a8 */
[----:B------:R-:W-:Y:S02]  /*180a0*/  VIADD R6, R4, 0x184 ;  /* 0x0000018404067836 */ /* 0x000fe40000000000 */
[----:B------:R-:W-:-:S03]  /*180b0*/  IMAD.MOV.U32 R7, RZ, RZ, 0x40000040 ;  /* 0x40000040ff077424 */ /* 0x000fc600078e00ff */
[----:B------:R-:W-:Y:S02]  /*180c0*/  R2UR UR22, R6 ;  /* 0x00000000061672ca */ /* 0x000fe400000e0000 */
        /* <DEDUP_REMOVED lines=18> */
[----:B------:R-:W-:Y:S01]  /*181f0*/  IMAD.MOV.U32 R7, RZ, RZ, 0x40000040 ;  /* 0x40000040ff077424 */ /* 0x000fe200078e00ff */
[----:B------:R-:W-:-:S04]  /*18200*/  IADD3 R6, R4, 0x86, RZ ;  /* 0x0000008604067810 */ /* 0x000fc80007ffe0ff */
        /* <DEDUP_REMOVED lines=35> */
[----:B------:R-:W-:Y:S01]  /*18440*/  IMAD.MOV.U32 R7, RZ, RZ, 0x40000040 ;  /* 0x40000040ff077424 */ /* 0x000fe200078e00ff */
[----:B---3--:R-:W-:Y:S02]  /*18450*/  R2UR UR50, R12 ;  /* 0x000000000c3272ca */ /* 0x008fe400000e0000 */
[----:B------:R-:W-:Y:S02]  /*18460*/  R2UR UR51, R13 ;  /* 0x000000000d3372ca */ /* 0x000fe400000e0000 */
[----:B------:R-:W-:Y:S01]  /*18470*/  R2UR UR26, R6 ;  /* 0x00000000061a72ca */ /* 0x000fe200000e0000 */
[----:B------:R-:W3:Y:S01]  /*18480*/  LDL.64 R12, [R1+0x28] ;  /* 0x00002800010c7983 */ /* 0x000ee20000100a00 */
[----:B------:R-:W-:-:S07]  /*18490*/  R2UR UR27, R7 ;  /* 0x00000000071b72ca */ /* 0x000fce00000e0000 */
[----:B------:R-:W-:Y:S02]  /*184a0*/  UMOV UR24, UR50 ;  /* 0x0000003200187c82 */ /* 0x000fe40008000000 */
[----:B------:R-:W-:Y:S01]  /*184b0*/  UMOV UR25, UR51 ;  /* 0x0000003300197c82 */ /* 0x000fe20008000000 */
[----:B------:R-:W-:Y:S02]  /*184c0*/  WARPGROUP.DEPBAR.LE gsb0, 0x0 ;  /* 0x00008000000079c5 */ /* 0x000fe40000010000 */
[----:B------:R-:W-:-:S06]  /*184d0*/  WARPGROUP.ARRIVE ;  /* 0x00000000000079c5 */ /* 0x000fcc0000000000 */
        /* <DEDUP_REMOVED lines=39> */
[----:B--2---:R-:W-:Y:S02]  /*18750*/  R2UR UR46, R10 ;  /* 0x000000000a2e72ca */ /* 0x004fe400000e0000 */
[----:B------:R-:W-:Y:S02]  /*18760*/  R2UR UR47, R11 ;  /* 0x000000000b2f72ca */ /* 0x000fe400000e0000 */
[----:B------:R-:W-:Y:S01]  /*18770*/  R2UR UR10, R6 ;  /* 0x00000000060a72ca */ /* 0x000fe200000e0000 */
[----:B------:R-:W2:Y:S01]  /*18780*/  LDL.64 R10, [R1+0x20] ;  /* 0x00002000010a7983 */ /* 0x000ea20000100a00 */
        /* <DEDUP_REMOVED lines=139> */
[----:B------:R-:W-:Y:S02]  /*19040*/  IADD3 R6, R4, 0x500, RZ ;  /* 0x0000050004067810 */ /* 0x000fe40007ffe0ff */
[----:B---3--:R-:W-:Y:S02]  /*19050*/  R2UR UR46, R12 ;  /* 0x000000000c2e72ca */ /* 0x008fe400000e0000 */
[----:B------:R-:W-:Y:S02]  /*19060*/  R2UR UR47, R13 ;  /* 0x000000000d2f72ca */ /* 0x000fe400000e0000 */
[----:B------:R-:W-:Y:S02]  /*19070*/  R2UR UR10, R6 ;  /* 0x00000000060a72ca */ /* 0x000fe400000e0000 */
        /* <DEDUP_REMOVED lines=490> */
.L_x_641:
[----:B------:R-:W-:Y:S02]  /*1af20*/  SHF.L.U32 R0, R14, 0x1f, RZ ;  /* 0x0000001f0e007819 */ /* 0x000fe400000006ff */
[----:B------:R-:W-:-:S04]  /*1af30*/  LEA R6, R8, R22, 0x3 ;  /* 0x0000001608067211 */ /* 0x000fc800078e18ff */
[----:B------:R0:W1:Y:S01]  /*1af40*/  SYNCS.PHASECHK.TRANS64.TRYWAIT P1, [R6+URZ+0x38850], R0 ;  /* 0x03885000060075a7 */ /* 0x000062000802017f */
[----:B------:R-:W-:Y:S05]  /*1af50*/  @!P0 BRA `(.L_x_642) ;  /* 0x0000000000048947 */ /* 0x000fea0003800000 */
[----:B------:R-:W-:Y:S01]  /*1af60*/  BPT.TRAP 0x1 ;  /* 0x000000040000795c */ /* 0x000fe20000300000 */
.L_x_642:
[----:B------:R-:W-:Y:S04]  /*1af70*/  BSSY B1, `(.L_x_643) ;  /* 0x0000004000017945 */ /* 0x000fe80003800000 */
[----:B-1----:R-:W-:Y:S05]  /*1af80*/  @P1 BRA `(.L_x_644) ;  /* 0x0000000000081947 */ /* 0x002fea0003800000 */
[----:B------:R-:W1:Y:S02]  /*1af90*/  SYNCS.PHASECHK.TRANS64.TRYWAIT P1, [R6+URZ+0x38850], R0 ;  /* 0x03885000060075a7 */ /* 0x000e64000802017f */
[----:B-1----:R-:W-:Y:S05]  /*1afa0*/  @!P1 BRA `(.L_x_645) ;  /* 0x000000d800109947 */ /* 0x002fea0003800000 */
.L_x_644:
[----:B------:R-:W-:Y:S05]  /*1afb0*/  BSYNC B1 ;  /* 0x0000000000017941 */ /* 0x000fea0003800000 */
.L_x_643:
[----:B01----:R-:W-:Y:S01]  /*1afc0*/  VIADD R0, R22, 0x400 ;  /* 0x0000040016007836 */ /* 0x003fe20000000000 */
[----:B------:R-:W-:Y:S01]  /*1afd0*/  WARPGROUP.ARRIVE ;  /* 0x00000000000079c5 */ /* 0x000fe20000000000 */
[----:B------:R-:W-:Y:S02]  /*1afe0*/  IMAD.MOV.U32 R3, RZ, RZ, 0x40000040 ;  /* 0x40000040ff037424 */ /* 0x000fe400078e00ff */
[----:B------:R-:W-:Y:S01]  /*1aff0*/  IMAD.MOV.U32 R5, RZ, RZ, 0x40000040 ;  /* 0x40000040ff057424 */ /* 0x000fe200078e00ff */
[----:B------:R-:W-:Y:S02]  /*1b000*/  SHF.R.U32.HI R0, RZ, 0x4, R0 ;  /* 0x00000004ff007819 */ /* 0x000fe40000011600 */
[----:B------:R-:W-:Y:S01]  /*1b010*/  R2UR UR7, R3 ;  /* 0x00000000030772ca */ /* 0x000fe200000e0000 */
[----:B------:R-:W-:Y:S01]  /*1b020*/  IMAD.MOV.U32 R3, RZ, RZ, 0x40000040 ;  /* 0x40000040ff037424 */ /* 0x000fe200078e00ff */
[----:B------:R-:W-:-:S04]  /*1b030*/  LOP3.LUT R0, R0, 0x3fff, RZ, 0xc0, !PT ;  /* 0x00003fff00007812 */ /* 0x000fc800078ec0ff */
[----:B------:R-:W-:-:S05]  /*1b040*/  LOP3.LUT R0, R0, 0x2800000, RZ, 0xfc, !PT ;  /* 0x0280000000007812 */ /* 0x000fca00078efcff */
[----:B------:R-:W-:-:S04]  /*1b050*/  IMAD R2, R8, 0xa00, R0 ;  /* 0x00000a0008027824 */ /* 0x000fc800078e0200 */
[C---:B------:R-:W-:Y:S01]  /*1b060*/  VIADD R4, R2.reuse, 0x80 ;  /* 0x0000008002047836 */ /* 0x040fe20000000000 */
[----:B------:R-:W-:-:S13]  /*1b070*/  R2UR UR6, R2 ;  /* 0x00000000020672ca */ /* 0x000fda00000e0000 */
[----:B------:R-:W-:Y:S01]  /*1b080*/  HGMMA.64x256x16.F32.BF16 R24, R208, gdesc[UR4].tnspB, R24, gsb0 ;  /* 0x43e00004d0187df0 */ /* 0x000fe20008001818 */
[----:B------:R-:W-:Y:S01]  /*1b090*/  R2UR UR6, R4 ;  /* 0x00000000040672ca */ /* 0x000fe200000e0000 */
[----:B------:R-:W-:Y:S01]  /*1b0a0*/  VIADD R4, R2, 0x100 ;  /* 0x0000010002047836 */ /* 0x000fe20000000000 */
[----:B------:R-:W-:Y:S01]  /*1b0b0*/  R2UR UR7, R5 ;  /* 0x00000000050772ca */ /* 0x000fe200000e0000 */
[----:B------:R-:W-:Y:S01]  /*1b0c0*/  IMAD.MOV.U32 R5, RZ, RZ, 0x40000040 ;  /* 0x40000040ff057424 */ /* 0x000fe200078e00ff */
[----:B------:R-:W-:Y:S02]  /*1b0d0*/  WARPGROUP.DEPBAR.LE gsb0, 0x0 ;  /* 0x00008000000079c5 */ /* 0x000fe40000010000 */
[----:B------:R-:W-:-:S15]  /*1b0e0*/  WARPGROUP.ARRIVE ;  /* 0x00000000000079c5 */ /* 0x000fde0000000000 */
[----:B------:R-:W-:-:S06]  /*1b0f0*/  NOP ;  /* 0x0000000000007918 */ /* 0x000fcc0000000000 */
[----:B------:R-:W-:Y:S01]  /*1b100*/  HGMMA.64x256x16.F32.BF16 R24, R204, gdesc[UR4].tnspB, R24, gsb0 ;  /* 0x43e00004cc187df0 */ /* 0x000fe20008001818 */
[----:B------:R-:W-:Y:S01]  /*1b110*/  R2UR UR6, R4 ;  /* 0x00000000040672ca */ /* 0x000fe200000e0000 */
[C---:B------:R-:W-:Y:S01]  /*1b120*/  VIADD R4, R2.reuse, 0x180 ;  /* 0x0000018002047836 */ /* 0x040fe20000000000 */
[----:B------:R-:W-:Y:S01]  /*1b130*/  R2UR UR7, R5 ;  /* 0x00000000050772ca */ /* 0x000fe200000e0000 */
[----:B------:R-:W-:Y:S02]  /*1b140*/  IMAD.MOV.U32 R5, RZ, RZ, 0x40000040 ;  /* 0x40000040ff057424 */ /* 0x000fe400078e00ff */
[----:B------:R-:W-:Y:S01]  /*1b150*/  VIADD R2, R2, 0x200 ;  /* 0x0000020002027836 */ /* 0x000fe20000000000 */
[----:B------:R-:W-:Y:S02]  /*1b160*/  WARPGROUP.DEPBAR.LE gsb0, 0x0 ;  /* 0x00008000000079c5 */ /* 0x000fe40000010000 */
[----:B------:R-:W-:-:S15]  /*1b170*/  WARPGROUP.ARRIVE ;  /* 0x00000000000079c5 */ /* 0x000fde0000000000 */
[----:B------:R-:W-:-:S04]  /*1b180*/  NOP ;  /* 0x0000000000007918 */ /* 0x000fc80000000000 */
[----:B------:R-:W-:Y:S01]  /*1b190*/  HGMMA.64x256x16.F32.BF16 R24, R200, gdesc[UR4].tnspB, R24, gsb0 ;  /* 0x43e00004c8187df0 */ /* 0x000fe20008001818 */
[----:B------:R-:W-:Y:S02]  /*1b1a0*/  R2UR UR6, R4 ;  /* 0x00000000040672ca */ /* 0x000fe400000e0000 */
[----:B------:R-:W-:Y:S01]  /*1b1b0*/  R2UR UR7, R5 ;  /* 0x00000000050772ca */ /* 0x000fe200000e0000 */
[----:B------:R-:W-:Y:S02]  /*1b1c0*/  WARPGROUP.DEPBAR.LE gsb0, 0x0 ;  /* 0x00008000000079c5 */ /* 0x000fe40000010000 */
[----:B------:R-:W-:-:S15]  /*1b1d0*/  WARPGROUP.ARRIVE ;  /* 0x00000000000079c5 */ /* 0x000fde0000000000 */
[----:B------:R-:W-:-:S07]  /*1b1e0*/  NOP ;  /* 0x0000000000007918 */ /* 0x000fce0000000000 */
[----:B------:R-:W-:Y:S01]  /*1b1f0*/  HGMMA.64x256x16.F32.BF16 R24, R196, gdesc[UR4].tnspB, R24, gsb0 ;  /* 0x43e00004c4187df0 */ /* 0x000fe20008001818 */
[----:B------:R-:W-:Y:S02]  /*1b200*/  R2UR UR6, R2 ;  /* 0x00000000020672ca */ /* 0x000fe400000e0000 */
[----:B------:R-:W-:Y:S01]  /*1b210*/  R2UR UR7, R3 ;  /* 0x00000000030772ca */ /* 0x000fe200000e0000 */
[----:B------:R-:W-:Y:S02]  /*1b220*/  WARPGROUP.DEPBAR.LE gsb0, 0x0 ;  /* 0x00008000000079c5 */ /* 0x000fe40000010000 */
[----:B------:R-:W-:-:S15]  /*1b230*/  WARPGROUP.ARRIVE ;  /* 0x00000000000079c5 */ /* 0x000fde0000000000 */
[----:B------:R-:W-:-:S07]  /*1b240*/  NOP ;  /* 0x0000000000007918 */ /* 0x000fce0000000000 */
[----:B------:R-:W-:Y:S03]  /*1b250*/  HGMMA.64x256x16.F32.BF16 R24, R192, gdesc[UR4].tnspB, R24, gsb0 ;  /* 0x43e00004c0187df0 */ /* 0x000fe60008001818 */
[----:B------:R-:W-:Y:S02]  /*1b260*/  WARPGROUP.DEPBAR.LE gsb0, 0x0 ;  /* 0x00008000000079c5 */ /* 0x000fe40000010000 */
[----:B------:R-:W-:Y:S05]  /*1b270*/  @!P0 BRA `(.L_x_646) ;  /* 0x0000000000048947 */ /* 0x000fea0003800000 */
[----:B------:R-:W-:Y:S01]  /*1b280*/  BPT.TRAP 0x1 ;  /* 0x000000040000795c */ /* 0x000fe20000300000 */
.L_x_646:
[----:B------:R-:W-:Y:S01]  /*1b290*/  FMNMX.FTZ R5, R184, R15, !PT ;  /* 0x0000000fb8057209 */ /* 0x000fe20007810000 */
[----:B------:R-:W-:Y:S01]  /*1b2a0*/  IMAD.U32 R3, RZ, RZ, UR38 ;  /* 0x00000026ff037e24 */ /* 0x000fe2000f8e00ff */
        /* <DEDUP_REMOVED lines=47> */
[C---:B------:R-:W-:Y:S01]  /*1b5a0*/  FMUL.FTZ R8, R5.reuse, R3 ;  /* 0x0000000305087220 */ /* 0x040fe20000410000 */
[----:B------:R-:W-:-:S03]  /*1b5b0*/  FADD.FTZ R0, -R5, R15 ;  /* 0x0000000f05007221 */ /* 0x000fc60000010100 */
[-CC-:B------:R-:W-:Y:S01]  /*1b5c0*/  FFMA.FTZ R208, R184, R3.reuse, -R8.reuse ;  /* 0x00000003b8d07223 */ /* 0x180fe20000010808 */
[-C--:B------:R-:W-:Y:S01]  /*1b5d0*/  FFMA.FTZ R192, R152, R3.reuse, -R8 ;  /* 0x0000000398c07223 */ /* 0x080fe20000010808 */
[----:B------:R-:W2:Y:S01]  /*1b5e0*/  LDL R184, [R1+0x60] ;  /* 0x0000600001b87983 */ /* 0x000ea20000100800 */
[C---:B------:R-:W-:Y:S01]  /*1b5f0*/  FADD.FTZ R2, -R4.reuse, R20 ;  /* 0x0000001404027221 */ /* 0x040fe20000010100 */
[-C--:B------:R-:W-:Y:S01]  /*1b600*/  FMUL.FTZ R152, R4, R3.reuse ;  /* 0x0000000304987220 */ /* 0x080fe20000410000 */
[-C--:B------:R-:W-:Y:S02]  /*1b610*/  FMUL.FTZ R0, R0, R3.reuse ;  /* 0x0000000300007220 */ /* 0x080fe40000410000 */
[-C--:B------:R-:W-:Y:S01]  /*1b620*/  FMUL.FTZ R2, R2, R3.reuse ;  /* 0x0000000302027220 */ /* 0x080fe20000410000 */
[-C--:B------:R-:W-:Y:S01]  /*1b630*/  FFMA.FTZ R209, R186, R3.reuse, -R152 ;  /* 0x00000003bad17223 */ /* 0x080fe20000010898 */
[-CC-:B------:R-:W-:Y:S01]  /*1b640*/  FFMA.FTZ R196, R160, R3.reuse, -R8.reuse ;  /* 0x00000003a0c47223 */ /* 0x180fe20000010808 */
[-C--:B------:R-:W-:Y:S01]  /*1b650*/  FFMA.FTZ R21, R185, R3.reuse, -R8 ;  /* 0x00000003b9157223 */ /* 0x080fe20000010808 */
[-C--:B------:R-:W-:Y:S01]  /*1b660*/  FFMA.FTZ R160, R187, R3.reuse, -R152 ;  /* 0x00000003bba07223 */ /* 0x080fe20000010898 */
[----:B------:R-:W-:Y:S01]  /*1b670*/  MUFU.EX2 R0, R0 ;  /* 0x0000000000007308 */ /* 0x000fe20000000800 */
[-C--:B------:R-:W-:Y:S01]  /*1b680*/  FFMA.FTZ R210, R188, R3.reuse, -R8 ;  /* 0x00000003bcd27223 */ /* 0x080fe20000010808 */
[-C--:B------:R-:W-:Y:S01]  /*1b690*/  FFMA.FTZ R211, R190, R3.reuse, -R152 ;  /* 0x00000003bed37223 */ /* 0x080fe20000010898 */
[-CC-:B------:R-:W-:Y:S01]  /*1b6a0*/  FFMA.FTZ R20, R189, R3.reuse, -R8.reuse ;  /* 0x00000003bd147223 */ /* 0x180fe20000010808 */
[----:B------:R-:W-:-:S04]  /*1b6b0*/  FFMA.FTZ R204, R176, R3, -R8 ;  /* 0x00000003b0cc7223 */ /* 0x000fc80000010808 */
[----:B------:R-:W-:Y:S01]  /*1b6c0*/  MUFU.EX2 R2, R2 ;  /* 0x0000000200027308 */ /* 0x000fe20000000800 */
[-CC-:B------:R-:W-:Y:S01]  /*1b6d0*/  FFMA.FTZ R15, R177, R3.reuse, -R8.reuse ;  /* 0x00000003b10f7223 */ /* 0x180fe20000010808 */
[-CC-:B------:R-:W-:Y:S01]  /*1b6e0*/  FFMA.FTZ R206, R180, R3.reuse, -R8.reuse ;  /* 0x00000003b4ce7223 */ /* 0x180fe20000010808 */
[-CC-:B------:R-:W-:Y:S01]  /*1b6f0*/  FFMA.FTZ R14, R181, R3.reuse, -R8.reuse ;  /* 0x00000003b50e7223 */ /* 0x180fe20000010808 */
[----:B------:R-:W-:-:S04]  /*1b700*/  FFMA.FTZ R200, R168, R3, -R8 ;  /* 0x00000003a8c87223 */ /* 0x000fc80000010808 */
[----:B------:R-:W0:Y:S01]  /*1b710*/  MUFU.EX2 R208, R208 ;  /* 0x000000d000d07308 */ /* 0x000e220000000800 */
[-CC-:B------:R-:W-:Y:S01]  /*1b720*/  FFMA.FTZ R13, R169, R3.reuse, -R8.reuse ;  /* 0x00000003a90d7223 */ /* 0x180fe20000010808 */
[-CC-:B------:R-:W-:Y:S01]  /*1b730*/  FFMA.FTZ R202, R172, R3.reuse, -R8.reuse ;  /* 0x00000003acca7223 */ /* 0x180fe20000010808 */
[-CC-:B------:R-:W-:Y:S01]  /*1b740*/  FFMA.FTZ R12, R173, R3.reuse, -R8.reuse ;  /* 0x00000003ad0c7223 */ /* 0x180fe20000010808 */
[----:B------:R-:W-:-:S04]  /*1b750*/  FFMA.FTZ R11, R161, R3, -R8 ;  /* 0x00000003a10b7223 */ /* 0x000fc80000010808 */
[----:B------:R-:W1:Y:S01]  /*1b760*/  MUFU.EX2 R209, R209 ;  /* 0x000000d100d17308 */ /* 0x000e620000000800 */
[-CC-:B------:R-:W-:Y:S01]  /*1b770*/  FFMA.FTZ R198, R164, R3.reuse, -R8.reuse ;  /* 0x00000003a4c67223 */ /* 0x180fe20000010808 */
[-CC-:B------:R-:W-:Y:S01]  /*1b780*/  FFMA.FTZ R10, R165, R3.reuse, -R8.reuse ;  /* 0x00000003a50a7223 */ /* 0x180fe20000010808 */
[-CC-:B------:R-:W-:Y:S01]  /*1b790*/  FFMA.FTZ R7, R153, R3.reuse, -R8.reuse ;  /* 0x0000000399077223 */ /* 0x180fe20000010808 */
[-CC-:B------:R-:W-:Y:S01]  /*1b7a0*/  FFMA.FTZ R194, R156, R3.reuse, -R8.reuse ;  /* 0x000000039cc27223 */ /* 0x180fe20000010808 */
[-C--:B------:R-:W-:Y:S01]  /*1b7b0*/  FFMA.FTZ R8, R157, R3.reuse, -R8 ;  /* 0x000000039d087223 */ /* 0x080fe20000010808 */
[-CC-:B------:R-:W-:Y:S02]  /*1b7c0*/  FFMA.FTZ R157, R191, R3.reuse, -R152.reuse ;  /* 0x00000003bf9d7223 */ /* 0x180fe40000010898 */
[----:B------:R-:W3:Y:S01]  /*1b7d0*/  MUFU.EX2 R21, R21 ;  /* 0x0000001500157308 */ /* 0x000ee20000000800 */
[----:B------:R-:W-:Y:S02]  /*1b7e0*/  VIADD R161, R9, 0x38840 ;  /* 0x0003884009a17836 */ /* 0x000fe40000000000 */
[----:B------:R-:W-:-:S05]  /*1b7f0*/  FFMA.FTZ R205, R178, R3, -R152 ;  /* 0x00000003b2cd7223 */ /* 0x000fca0000010898 */
[----:B------:R-:W-:Y:S01]  /*1b800*/  MUFU.EX2 R160, R160 ;  /* 0x000000a000a07308 */ /* 0x000fe20000000800 */
[----:B------:R-:W-:-:S07]  /*1b810*/  FFMA.FTZ R156, R179, R3, -R152 ;  /* 0x00000003b39c7223 */ /* 0x000fce0000010898 */
[----:B------:R-:W4:Y:S08]  /*1b820*/  MUFU.EX2 R210, R210 ;  /* 0x000000d200d27308 */ /* 0x000f300000000800 */
[----:B------:R-:W-:Y:S01]  /*1b830*/  MUFU.EX2 R211, R211 ;  /* 0x000000d300d37308 */ /* 0x000fe20000000800 */
[----:B0-----:R-:W-:Y:S01]  /*1b840*/  FFMA.FTZ R228, R0, R228, R208 ;  /* 0x000000e400e47223 */ /* 0x001fe200000100d0 */
[----:B-1----:R-:W-:-:S06]  /*1b850*/  FFMA.FTZ R227, R2, R227, R209 ;  /* 0x000000e302e37223 */ /* 0x002fcc00000100d1 */
[----:B------:R-:W0:Y:S01]  /*1b860*/  MUFU.EX2 R20, R20 ;  /* 0x0000001400147308 */ /* 0x000e220000000800 */
[-CC-:B------:R-:W-:Y:S01]  /*1b870*/  FFMA.FTZ R207, R182, R3.reuse, -R152.reuse ;  /* 0x00000003b6cf7223 */ /* 0x180fe20000010898 */
[----:B------:R-:W-:-:S06]  /*1b880*/  FFMA.FTZ R193, R154, R3, -R152 ;  /* 0x000000039ac17223 */ /* 0x000fcc0000010898 */
[----:B------:R-:W-:Y:S01]  /*1b890*/  MUFU.EX2 R157, R157 ;  /* 0x0000009d009d7308 */ /* 0x000fe20000000800 */
[-CC-:B------:R-:W-:Y:S01]  /*1b8a0*/  FFMA.FTZ R153, R183, R3.reuse, -R152.reuse ;  /* 0x00000003b7997223 */ /* 0x180fe20000010898 */
[-CC-:B------:R-:W-:Y:S01]  /*1b8b0*/  FFMA.FTZ R201, R170, R3.reuse, -R152.reuse ;  /* 0x00000003aac97223 */ /* 0x180fe20000010898 */
[-CC-:B------:R-:W-:Y:S01]  /*1b8c0*/  FFMA.FTZ R171, R171, R3.reuse, -R152.reuse ;  /* 0x00000003abab7223 */ /* 0x180fe20000010898 */
[-CC-:B------:R-:W-:Y:S01]  /*1b8d0*/  FFMA.FTZ R203, R174, R3.reuse, -R152.reuse ;  /* 0x00000003aecb7223 */ /* 0x180fe20000010898 */
[----:B------:R-:W-:-:S03]  /*1b8e0*/  FFMA.FTZ R197, R162, R3, -R152 ;  /* 0x00000003a2c57223 */ /* 0x000fc60000010898 */
[----:B------:R-:W1:Y:S01]  /*1b8f0*/  MUFU.EX2 R204, R204 ;  /* 0x000000cc00cc7308 */ /* 0x000e620000000800 */
[-CC-:B------:R-:W-:Y:S01]  /*1b900*/  FFMA.FTZ R163, R163, R3.reuse, -R152.reuse ;  /* 0x00000003a3a37223 */ /* 0x180fe20000010898 */
[-CC-:B------:R-:W-:Y:S01]  /*1b910*/  FFMA.FTZ R199, R166, R3.reuse, -R152.reuse ;  /* 0x00000003a6c77223 */ /* 0x180fe20000010898 */
[-CC-:B------:R-:W-:Y:S01]  /*1b920*/  FFMA.FTZ R167, R167, R3.reuse, -R152.reuse ;  /* 0x00000003a7a77223 */ /* 0x180fe20000010898 */
[-CC-:B------:R-:W-:Y:S01]  /*1b930*/  FFMA.FTZ R154, R155, R3.reuse, -R152.reuse ;  /* 0x000000039b9a7223 */ /* 0x180fe20000010898 */
[----:B------:R-:W-:-:S03]  /*1b940*/  FFMA.FTZ R195, R158, R3, -R152 ;  /* 0x000000039ec37223 */ /* 0x000fc60000010898 */
[----:B------:R-:W-:Y:S01]  /*1b950*/  MUFU.EX2 R205, R205 ;  /* 0x000000cd00cd7308 */ /* 0x000fe20000000800 */
[----:B---3--:R-:W-:-:S07]  /*1b960*/  FADD.FTZ R155, R21, R228 ;  /* 0x000000e4159b7221 */ /* 0x008fce0000010000 */
[----:B------:R-:W3:Y:S01]  /*1b970*/  MUFU.EX2 R15, R15 ;  /* 0x0000000f000f7308 */ /* 0x000ee20000000800 */
[----:B----4-:R-:W-:-:S07]  /*1b980*/  FADD.FTZ R155, R210, R155 ;  /* 0x0000009bd29b7221 */ /* 0x010fce0000010000 */
[----:B------:R-:W4:Y:S01]  /*1b990*/  MUFU.EX2 R156, R156 ;  /* 0x0000009c009c7308 */ /* 0x000f220000000800 */
[----:B0-----:R-:W-:-:S07]  /*1b9a0*/  FADD.FTZ R155, R20, R155 ;  /* 0x0000009b149b7221 */ /* 0x001fce0000010000 */
[----:B------:R-:W0:Y:S08]  /*1b9b0*/  MUFU.EX2 R206, R206 ;  /* 0x000000ce00ce7308 */ /* 0x000e300000000800 */
[----:B------:R-:W5:Y:S01]  /*1b9c0*/  MUFU.EX2 R207, R207 ;  /* 0x000000cf00cf7308 */ /* 0x000f620000000800 */
[----:B-1----:R-:W-:-:S07]  /*1b9d0*/  FADD.FTZ R155, R204, R155 ;  /* 0x0000009bcc9b7221 */ /* 0x002fce0000010000 */
[----:B------:R-:W1:Y:S08]  /*1b9e0*/  MUFU.EX2 R14, R14 ;  /* 0x0000000e000e7308 */ /* 0x000e700000000800 */
[----:B------:R-:W1:Y:S01]  /*1b9f0*/  MUFU.EX2 R153, R153 ;  /* 0x0000009900997308 */ /* 0x000e620000000800 */
[----:B---3--:R-:W-:-:S07]  /*1ba00*/  FADD.FTZ R155, R15, R155 ;  /* 0x0000009b0f9b7221 */ /* 0x008fce0000010000 */
[----:B------:R-:W3:Y:S08]  /*1ba10*/  MUFU.EX2 R200, R200 ;  /* 0x000000c800c87308 */ /* 0x000ef00000000800 */
[----:B------:R-:W3:Y:S08]  /*1ba20*/  MUFU.EX2 R201, R201 ;  /* 0x000000c900c97308 */ /* 0x000ef00000000800 */
[----:B------:R-:W3:Y:S08]  /*1ba30*/  MUFU.EX2 R13, R13 ;  /* 0x0000000d000d7308 */ /* 0x000ef00000000800 */
[----:B------:R-:W3:Y:S08]  /*1ba40*/  MUFU.EX2 R9, R171 ;  /* 0x000000ab00097308 */ /* 0x000ef00000000800 */
[----:B------:R-:W3:Y:S08]  /*1ba50*/  MUFU.EX2 R202, R202 ;  /* 0x000000ca00ca7308 */ /* 0x000ef00000000800 */
[----:B------:R-:W3:Y:S08]  /*1ba60*/  MUFU.EX2 R203, R203 ;  /* 0x000000cb00cb7308 */ /* 0x000ef00000000800 */
[----:B------:R-:W3:Y:S08]  /*1ba70*/  MUFU.EX2 R12, R12 ;  /* 0x0000000c000c7308 */ /* 0x000ef00000000800 */
[----:B------:R-:W-:Y:S08]  /*1ba80*/  MUFU.EX2 R196, R196 ;  /* 0x000000c400c47308 */ /* 0x000ff00000000800 */
[----:B------:R-:W-:Y:S08]  /*1ba90*/  MUFU.EX2 R197, R197 ;  /* 0x000000c500c57308 */ /* 0x000ff00000000800 */
[----:B------:R-:W-:Y:S08]  /*1baa0*/  MUFU.EX2 R11, R11 ;  /* 0x0000000b000b7308 */ /* 0x000ff00000000800 */
[----:B------:R-:W-:Y:S08]  /*1bab0*/  MUFU.EX2 R158, R163 ;  /* 0x000000a3009e7308 */ /* 0x000ff00000000800 */
[----:B------:R-:W-:Y:S08]  /*1bac0*/  MUFU.EX2 R198, R198 ;  /* 0x000000c600c67308 */ /* 0x000ff00000000800 */
[----:B------:R-:W-:Y:S01]  /*1bad0*/  MUFU.EX2 R199, R199 ;  /* 0x000000c700c77308 */ /* 0x000fe20000000800 */
[----:B--2---:R-:W-:-:S04]  /*1bae0*/  PRMT R161, R184, 0x654, R161 ;  /* 0x00000654b8a17816 */ /* 0x004fc800000000a1 */
[----:B------:R2:W-:Y:S02]  /*1baf0*/  SYNCS.ARRIVE.TRANS64.RED.A1T0 RZ, [R161+URZ], RZ ;  /* 0x000000ffa1ff79a7 */ /* 0x0005e4000810043f */
[-CC-:B--2---:R-:W-:Y:S01]  /*1bb00*/  FFMA.FTZ R161, R175, R3.reuse, -R152.reuse ;  /* 0x00000003afa17223 */ /* 0x184fe20000010898 */
[----:B------:R-:W-:Y:S01]  /*1bb10*/  FFMA.FTZ R152, R159, R3, -R152 ;  /* 0x000000039f987223 */ /* 0x000fe20000010898 */
[----:B------:R-:W-:-:S04]  /*1bb20*/  FADD.FTZ R159, R160, R227 ;  /* 0x000000e3a09f7221 */ /* 0x000fc80000010000 */
[----:B------:R-:W-:-:S04]  /*1bb30*/  FADD.FTZ R159, R211, R159 ;  /* 0x0000009fd39f7221 */ /* 0x000fc80000010000 */
[----:B------:R-:W-:-:S04]  /*1bb40*/  FADD.FTZ R159, R157, R159 ;  /* 0x0000009f9d9f7221 */ /* 0x000fc80000010000 */
[----:B------:R-:W-:-:S04]  /*1bb50*/  FADD.FTZ R159, R205, R159 ;  /* 0x0000009fcd9f7221 */ /* 0x000fc80000010000 */
[----:B----4-:R-:W-:Y:S01]  /*1bb60*/  FADD.FTZ R162, R156, R159 ;  /* 0x0000009f9ca27221 */ /* 0x010fe20000010000 */
[----:B0-----:R-:W-:-:S03]  /*1bb70*/  FADD.FTZ R159, R206, R155 ;  /* 0x0000009bce9f7221 */ /* 0x001fc60000010000 */
[----:B-----5:R-:W-:Y:S01]  /*1bb80*/  FADD.FTZ R162, R207, R162 ;  /* 0x000000a2cfa27221 */ /* 0x020fe20000010000 */
[----:B------:R-:W0:Y:S01]  /*1bb90*/  MUFU.EX2 R161, R161 ;  /* 0x000000a100a17308 */ /* 0x000e220000000800 */
[----:B-1----:R-:W-:Y:S02]  /*1bba0*/  FADD.FTZ R159, R14, R159 ;  /* 0x0000009f0e9f7221 */ /* 0x002fe40000010000 */
[----:B------:R-:W-:Y:S02]  /*1bbb0*/  FADD.FTZ R162, R153, R162 ;  /* 0x000000a299a27221 */ /* 0x000fe40000010000 */
[----:B---3--:R-:W-:Y:S02]  /*1bbc0*/  FADD.FTZ R159, R200, R159 ;  /* 0x0000009fc89f7221 */ /* 0x008fe40000010000 */
[----:B------:R-:W-:Y:S02]  /*1bbd0*/  FADD.FTZ R162, R201, R162 ;  /* 0x000000a2c9a27221 */ /* 0x000fe40000010000 */
[----:B------:R-:W-:-:S02]  /*1bbe0*/  FADD.FTZ R159, R13, R159 ;  /* 0x0000009f0d9f7221 */ /* 0x000fc40000010000 */
[----:B------:R-:W-:Y:S02]  /*1bbf0*/  FADD.FTZ R162, R9, R162 ;  /* 0x000000a209a27221 */ /* 0x000fe40000010000 */
[----:B------:R-:W-:Y:S02]  /*1bc00*/  FADD.FTZ R159, R202, R159 ;  /* 0x0000009fca9f7221 */ /* 0x000fe40000010000 */
[----:B------:R-:W-:Y:S01]  /*1bc10*/  FADD.FTZ R162, R203, R162 ;  /* 0x000000a2cba27221 */ /* 0x000fe20000010000 */
[----:B------:R-:W1:Y:S01]  /*1bc20*/  MUFU.EX2 R10, R10 ;  /* 0x0000000a000a7308 */ /* 0x000e620000000800 */
[----:B------:R-:W-:Y:S02]  /*1bc30*/  FADD.FTZ R159, R12, R159 ;  /* 0x0000009f0c9f7221 */ /* 0x000fe40000010000 */
[----:B0-----:R-:W-:-:S05]  /*1bc40*/  FADD.FTZ R162, R161, R162 ;  /* 0x000000a2a1a27221 */ /* 0x001fca0000010000 */
[----:B------:R-:W0:Y:S01]  /*1bc50*/  MUFU.EX2 R155, R167 ;  /* 0x000000a7009b7308 */ /* 0x000e220000000800 */
[----:B------:R-:W-:Y:S01]  /*1bc60*/  FADD.FTZ R159, R196, R159 ;  /* 0x0000009fc49f7221 */ /* 0x000fe20000010000 */
[----:B------:R-:W-:-:S06]  /*1bc70*/  FADD.FTZ R162, R197, R162 ;  /* 0x000000a2c5a27221 */ /* 0x000fcc0000010000 */
[----:B------:R-:W2:Y:S01]  /*1bc80*/  MUFU.EX2 R192, R192 ;  /* 0x000000c000c07308 */ /* 0x000ea20000000800 */
[----:B------:R-:W-:Y:S01]  /*1bc90*/  FADD.FTZ R159, R11, R159 ;  /* 0x0000009f0b9f7221 */ /* 0x000fe20000010000 */
[----:B------:R-:W-:-:S06]  /*1bca0*/  FADD.FTZ R162, R158, R162 ;  /* 0x000000a29ea27221 */ /* 0x000fcc0000010000 */
[----:B------:R-:W3:Y:S01]  /*1bcb0*/  MUFU.EX2 R193, R193 ;  /* 0x000000c100c17308 */ /* 0x000ee20000000800 */
[----:B------:R-:W-:Y:S01]  /*1bcc0*/  FADD.FTZ R159, R198, R159 ;  /* 0x0000009fc69f7221 */ /* 0x000fe20000010000 */
[----:B------:R-:W-:-:S06]  /*1bcd0*/  FADD.FTZ R162, R199, R162 ;  /* 0x000000a2c7a27221 */ /* 0x000fcc0000010000 */
[----:B------:R-:W4:Y:S08]  /*1bce0*/  MUFU.EX2 R7, R7 ;  /* 0x0000000700077308 */ /* 0x000f300000000800 */
[----:B------:R-:W5:Y:S01]  /*1bcf0*/  MUFU.EX2 R154, R154 ;  /* 0x0000009a009a7308 */ /* 0x000f620000000800 */
[----:B-1----:R-:W-:Y:S01]  /*1bd00*/  FADD.FTZ R159, R10, R159 ;  /* 0x0000009f0a9f7221 */ /* 0x002fe20000010000 */
[----:B0-----:R-:W-:-:S06]  /*1bd10*/  FADD.FTZ R162, R155, R162 ;  /* 0x000000a29ba27221 */ /* 0x001fcc0000010000 */
[----:B------:R-:W0:Y:S08]  /*1bd20*/  MUFU.EX2 R194, R194 ;  /* 0x000000c200c27308 */ /* 0x000e300000000800 */
[----:B------:R-:W1:Y:S01]  /*1bd30*/  MUFU.EX2 R195, R195 ;  /* 0x000000c300c37308 */ /* 0x000e620000000800 */
[----:B--2---:R-:W-:Y:S01]  /*1bd40*/  FADD.FTZ R159, R192, R159 ;  /* 0x0000009fc09f7221 */ /* 0x004fe20000010000 */
[----:B---3--:R-:W-:-:S06]  /*1bd50*/  FADD.FTZ R162, R193, R162 ;  /* 0x000000a2c1a27221 */ /* 0x008fcc0000010000 */
[----:B------:R-:W2:Y:S08]  /*1bd60*/  MUFU.EX2 R8, R8 ;  /* 0x0000000800087308 */ /* 0x000eb00000000800 */
[----:B------:R-:W3:Y:S01]  /*1bd70*/  MUFU.EX2 R152, R152 ;  /* 0x0000009800987308 */ /* 0x000ee20000000800 */
[----:B----4-:R-:W-:Y:S01]  /*1bd80*/  FADD.FTZ R159, R7, R159 ;  /* 0x0000009f079f7221 */ /* 0x010fe20000010000 */
[----:B-----5:R-:W-:-:S03]  /*1bd90*/  FADD.FTZ R162, R154, R162 ;  /* 0x000000a29aa27221 */ /* 0x020fc60000010000 */
[----:B0-----:R-:W-:Y:S01]  /*1bda0*/  FADD.FTZ R159, R194, R159 ;  /* 0x0000009fc29f7221 */ /* 0x001fe20000010000 */
[----:B-1----:R-:W-:-:S03]  /*1bdb0*/  FADD.FTZ R162, R195, R162 ;  /* 0x000000a2c3a27221 */ /* 0x002fc60000010000 */
[----:B--2---:R-:W-:Y:S01]  /*1bdc0*/  FADD.FTZ R228, R8, R159 ;  /* 0x0000009f08e47221 */ /* 0x004fe20000010000 */
[----:B---3--:R-:W-:Y:S01]  /*1bdd0*/  FADD.FTZ R227, R152, R162 ;  /* 0x000000a298e37221 */ /* 0x008fe20000010000 */
[----:B------:R-:W-:Y:S06]  /*1bde0*/  @!P0 BRA `(.L_x_647) ;  /* 0x0000000000048947 */ /* 0x000fec0003800000 */
[----:B------:R-:W-:Y:S01]  /*1bdf0*/  BPT.TRAP 0x1 ;  /* 0x000000040000795c */ /* 0x000fe20000300000 */
.L_x_647:
[----:B------:R-:W-:Y:S01]  /*1be00*/  F2FP.BF16.F32.PACK_AB R206, R14, R206 ;  /* 0x000000ce0ece723e */ /* 0x000fe200000010ff */
[----:B------:R-:W-:Y:S01]  /*1be10*/  VIADD R6, R6, 0x38860 ;  /* 0x0003886006067836 */ /* 0x000fe20000000000 */
[----:B------:R0:W5:Y:S01]  /*1be20*/  LDL R14, [R1+0x50] ;  /* 0x00005000010e7983 */ /* 0x0001620000100800 */
[C---:B------:R-:W-:Y:S01]  /*1be30*/  ISETP.GT.AND P1, PT, R223.reuse, RZ, PT ;  /* 0x000000ffdf00720c */ /* 0x040fe20003f24270 */
[----:B------:R-:W-:Y:S01]  /*1be40*/  VIADD R223, R223, 0xffffffff ;  /* 0xffffffffdfdf7836 */ /* 0x000fe20000000000 */
[----:B------:R-:W-:Y:S01]  /*1be50*/  F2FP.BF16.F32.PACK_AB R210, R20, R210 ;  /* 0x000000d214d2723e */ /* 0x000fe200000010ff */
[----:B------:R-:W-:Y:S01]  /*1be60*/  IMAD.MOV.U32 R20, RZ, RZ, R4 ;  /* 0x000000ffff147224 */ /* 0x000fe200078e0004 */
[----:B------:R-:W-:Y:S02]  /*1be70*/  PRMT R6, R184, 0x654, R6 ;  /* 0x00000654b8067816 */ /* 0x000fe40000000006 */
[----:B------:R-:W-:Y:S02]  /*1be80*/  F2FP.BF16.F32.PACK_AB R204, R15, R204 ;  /* 0x000000cc0fcc723e */ /* 0x000fe400000010ff */
[----:B------:R0:W-:Y:S01]  /*1be90*/  SYNCS.ARRIVE.TRANS64.RED.A1T0 RZ, [R6+URZ], RZ ;  /* 0x000000ff06ff79a7 */ /* 0x0001e2000810043f */
[----:B------:R-:W-:Y:S01]  /*1bea0*/  F2FP.BF16.F32.PACK_AB R194, R8, R194 ;  /* 0x000000c208c2723e */ /* 0x000fe200000010ff */
[----:B------:R-:W-:Y:S01]  /*1beb0*/  IMAD.MOV.U32 R8, RZ, RZ, R226 ;  /* 0x000000ffff087224 */ /* 0x000fe200078e00e2 */
        /* <DEDUP_REMOVED lines=16> */
[----:B------:R-:W-:Y:S01]  /*1bfc0*/  MOV R15, R5 ;  /* 0x00000005000f7202 */ /* 0x000fe20000000f00 */
[----:B0-----:R-:W-:Y:S06]  /*1bfd0*/  @P1 BRA `(.L_x_648) ;  /* 0xffffffb400c41947 */ /* 0x001fec000383ffff */
.L_x_635:
[----:B------:R-:W-:Y:S05]  /*1bfe0*/  BSYNC B0 ;  /* 0x0000000000007941 */ /* 0x000fea0003800000 */
.L_x_634:
        /* <DEDUP_REMOVED lines=131> */
.L_x_649:
[----:B------:R-:W2:Y:S01]  /*1c820*/  LDL R0, [R1+0x50] ;  /* 0x0000500001007983 */ /* 0x000ea20000100800 */
[----:B------:R-:W-:Y:S01]  /*1c830*/  IMAD R8, R226, 0x8, R22 ;  /* 0x00000008e2087824 */ /* 0x000fe200078e0216 */
[----:B--2---:R-:W-:-:S04]  /*1c840*/  SHF.L.U32 R7, R0, 0x1f, RZ ;  /* 0x0000001f00077819 */ /* 0x004fc800000006ff */
[----:B------:R0:W1:Y:S01]  /*1c850*/  SYNCS.PHASECHK.TRANS64.TRYWAIT P1, [R8+URZ+0x38850], R7 ;  /* 0x03885007080075a7 */ /* 0x000062000802017f */
[----:B------:R-:W-:Y:S05]  /*1c860*/  @!P0 BRA `(.L_x_650) ;  /* 0x0000000000048947 */ /* 0x000fea0003800000 */
[----:B------:R-:W-:Y:S01]  /*1c870*/  BPT.TRAP 0x1 ;  /* 0x000000040000795c */ /* 0x000fe20000300000 */
.L_x_650:
[----:B------:R-:W-:Y:S01]  /*1c880*/  VIADD R22, R22, 0x400 ;  /* 0x0000040016167836 */ /* 0x000fe20000000000 */
[----:B------:R-:W-:Y:S04]  /*1c890*/  BSSY B0, `(.L_x_651) ;  /* 0x0000008000007945 */ /* 0x000fe80003800000 */
[----:B------:R-:W-:-:S04]  /*1c8a0*/  SHF.R.U32.HI R22, RZ, 0x4, R22 ;  /* 0x00000004ff167819 */ /* 0x000fc80000011616 */
[----:B------:R-:W-:-:S04]  /*1c8b0*/  LOP3.LUT R22, R22, 0x3fff, RZ, 0xc0, !PT ;  /* 0x00003fff16167812 */ /* 0x000fc800078ec0ff */
[----:B------:R-:W-:-:S05]  /*1c8c0*/  LOP3.LUT R9, R22, 0x2800000, RZ, 0xfc, !PT ;  /* 0x0280000016097812 */ /* 0x000fca00078efcff */
[----:B------:R-:W-:Y:S01]  /*1c8d0*/  IMAD R0, R226, 0xa00, R9 ;  /* 0x00000a00e2007824 */ /* 0x000fe200078e0209 */
[----:B-1----:R-:W-:Y:S06]  /*1c8e0*/  @P1 BRA `(.L_x_652) ;  /* 0x0000000000081947 */ /* 0x002fec0003800000 */
[----:B------:R-:W1:Y:S02]  /*1c8f0*/  SYNCS.PHASECHK.TRANS64.TRYWAIT P1, [R8+URZ+0x38850], R7 ;  /* 0x03885007080075a7 */ /* 0x000e64000802017f */
[----:B-1----:R-:W-:Y:S05]  /*1c900*/  @!P1 BRA `(.L_x_653) ;  /* 0x000000bc00cc9947 */ /* 0x002fea0003800000 */
.L_x_652:
[----:B------:R-:W-:Y:S05]  /*1c910*/  BSYNC B0 ;  /* 0x0000000000007941 */ /* 0x000fea0003800000 */
.L_x_651:
[----:B------:R-:W-:Y:S01]  /*1c920*/  IMAD.MOV.U32 R6, RZ, RZ, R0 ;  /* 0x000000ffff067224 */ /* 0x000fe200078e0000 */
[----:B------:R-:W-:Y:S01]  /*1c930*/  WARPGROUP.ARRIVE ;  /* 0x00000000000079c5 */ /* 0x000fe20000000000 */
[----:B01----:R-:W-:Y:S01]  /*1c940*/  IMAD.MOV.U32 R7, RZ, RZ, 0x40000040 ;  /* 0x40000040ff077424 */ /* 0x003fe200078e00ff */
[----:B------:R-:W0:Y:S02]  /*1c950*/  SHFL.BFLY PT, R2, R227, 0x2, 0x1f ;  /* 0x0c401f00e3027f89 */ /* 0x000e2400000e0000 */
[----:B------:R-:W-:Y:S01]  /*1c960*/  R2UR UR6, R6 ;  /* 0x00000000060672ca */ /* 0x000fe200000e0000 */
[----:B------:R-:W-:Y:S01]  /*1c970*/  VIADD R6, R0, 0x80 ;  /* 0x0000008000067836 */ /* 0x000fe20000000000 */
[----:B------:R-:W-:Y:S01]  /*1c980*/  R2UR UR7, R7 ;  /* 0x00000000070772ca */ /* 0x000fe200000e0000 */
[----:B------:R-:W-:-:S12]  /*1c990*/  IMAD.MOV.U32 R7, RZ, RZ, 0x40000040 ;  /* 0x40000040ff077424 */ /* 0x000fd800078e00ff */
[----:B------:R-:W-:Y:S01]  /*1c9a0*/  HGMMA.64x256x16.F32.BF16 R24, R208, gdesc[UR4].tnspB, R24, gsb0 ;  /* 0x43e00004d0187df0 */ /* 0x000fe20008001818 */
[----:B------:R-:W-:Y:S01]  /*1c9b0*/  R2UR UR6, R6 ;  /* 0x00000000060672ca */ /* 0x000fe200000e0000 */
[----:B------:R-:W-:Y:S01]  /*1c9c0*/  VIADD R6, R0, 0x100 ;  /* 0x0000010000067836 */ /* 0x000fe20000000000 */
[----:B------:R-:W-:Y:S01]  /*1c9d0*/  R2UR UR7, R7 ;  /* 0x00000000070772ca */ /* 0x000fe200000e0000 */
[----:B------:R-:W-:Y:S02]  /*1c9e0*/  IMAD.MOV.U32 R7, RZ, RZ, 0x40000040 ;  /* 0x40000040ff077424 */ /* 0x000fe400078e00ff */
[----:B0-----:R-:W-:-:S05]  /*1c9f0*/  FADD.FTZ R2, R2, R227 ;  /* 0x000000e302027221 */ /* 0x001fca0000010000 */
[----:B------:R-:W0:Y:S02]  /*1ca00*/  SHFL.BFLY PT, R9, R2, 0x1, 0x1f ;  /* 0x0c201f0002097f89 */ /* 0x000e2400000e0000 */
[----:B0-----:R-:W-:Y:S01]  /*1ca10*/  FADD.FTZ R13, R2, R9 ;  /* 0x00000009020d7221 */ /* 0x001fe20000010000 */
[----:B------:R-:W-:-:S04]  /*1ca20*/  IMAD.MOV.U32 R2, RZ, RZ, -0x800000 ;  /* 0xff800000ff027424 */ /* 0x000fc800078e00ff */
[----:B------:R-:W-:-:S13]  /*1ca30*/  FSETP.NE.FTZ.AND P2, PT, R13, RZ, PT ;  /* 0x000000ff0d00720b */ /* 0x000fda0003f55000 */
[----:B------:R-:W0:Y:S01]  /*1ca40*/  @P2 MUFU.LG2 R11, R13 ;  /* 0x0000000d000b2308 */ /* 0x000e220000000c00 */
[----:B-----5:R-:W-:Y:S01]  /*1ca50*/  @P2 FMUL.FTZ R14, R3, 0.69314718246459960938 ;  /* 0x3f317218030e2820 */ /* 0x020fe20000410000 */
[----:B0-----:R-:W-:-:S04]  /*1ca60*/  @P2 FMUL.FTZ R11, R11, 0.69314718246459960938 ;  /* 0x3f3172180b0b2820 */ /* 0x001fc80000410000 */
[----:B------:R-:W-:Y:S01]  /*1ca70*/  @P2 FFMA.FTZ R2, R14, R4, R11 ;  /* 0x000000040e022223 */ /* 0x000fe2000001000b */
[----:B------:R-:W-:Y:S02]  /*1ca80*/  WARPGROUP.DEPBAR.LE gsb0, 0x0 ;  /* 0x00008000000079c5 */ /* 0x000fe40000010000 */
[----:B------:R-:W-:-:S06]  /*1ca90*/  WARPGROUP.ARRIVE ;  /* 0x00000000000079c5 */ /* 0x000fcc0000000000 */
        /* <DEDUP_REMOVED lines=17> */
[----:B------:R-:W-:Y:S02]  /*1cbb0*/  R2UR UR6, R6 ;  /* 0x00000000060672ca */ /* 0x000fe400000e0000 */
[----:B------:R-:W-:Y:S02]  /*1cbc0*/  R2UR UR7, R7 ;  /* 0x00000000070772ca */ /* 0x000fe400000e0000 */
[----:B------:R-:W0:Y:S02]  /*1cbd0*/  SHFL.BFLY PT, R7, R228, 0x2, 0x1f ;  /* 0x0c401f00e4077f89 */ /* 0x000e2400000e0000 */
[----:B0-----:R-:W-:-:S05]  /*1cbe0*/  FADD.FTZ R0, R7, R228 ;  /* 0x000000e407007221 */ /* 0x001fca0000010000 */
[----:B------:R-:W0:Y:S02]  /*1cbf0*/  SHFL.BFLY PT, R7, R0, 0x1, 0x1f ;  /* 0x0c201f0000077f89 */ /* 0x000e2400000e0000 */
[----:B0-----:R-:W-:Y:S01]  /*1cc00*/  FADD.FTZ R12, R0, R7 ;  /* 0x00000007000c7221 */ /* 0x001fe20000010000 */
[----:B------:R-:W-:Y:S01]  /*1cc10*/  CS2R R6, SRZ ;  /* 0x0000000000067805 */ /* 0x000fe2000001ff00 */
[----:B------:R-:W-:-:S03]  /*1cc20*/  IMAD.MOV.U32 R0, RZ, RZ, -0x800000 ;  /* 0xff800000ff007424 */ /* 0x000fc600078e00ff */
[----:B------:R-:W-:Y:S02]  /*1cc30*/  FSETP.NE.FTZ.AND P1, PT, R12, RZ, PT ;  /* 0x000000ff0c00720b */ /* 0x000fe40003f35000 */
[----:B------:R-:W-:Y:S11]  /*1cc40*/  @P2 MUFU.RCP R6, R13 ;  /* 0x0000000d00062308 */ /* 0x000ff60000001000 */
[----:B------:R-:W0:Y:S01]  /*1cc50*/  @P1 MUFU.LG2 R9, R12 ;  /* 0x0000000c00091308 */ /* 0x000e220000000c00 */
[----:B------:R-:W-:-:S07]  /*1cc60*/  @P1 FMUL.FTZ R10, R3, 0.69314718246459960938 ;  /* 0x3f317218030a1820 */ /* 0x000fce0000410000 */
[----:B------:R1:W2:Y:S01]  /*1cc70*/  @P1 MUFU.RCP R7, R12 ;  /* 0x0000000c00071308 */ /* 0x0002a20000001000 */
[----:B0-----:R-:W-:-:S04]  /*1cc80*/  @P1 FMUL.FTZ R9, R9, 0.69314718246459960938 ;  /* 0x3f31721809091820 */ /* 0x001fc80000410000 */
[----:B------:R-:W-:Y:S01]  /*1cc90*/  @P1 FFMA.FTZ R0, R10, R5, R9 ;  /* 0x000000050a001223 */ /* 0x000fe20000010009 */
[----:B------:R-:W-:Y:S02]  /*1cca0*/  WARPGROUP.DEPBAR.LE gsb0, 0x0 ;  /* 0x00008000000079c5 */ /* 0x000fe40000010000 */
[----:B------:R-:W-:-:S06]  /*1ccb0*/  WARPGROUP.ARRIVE ;  /* 0x00000000000079c5 */ /* 0x000fcc0000000000 */
[----:B------:R-:W-:Y:S03]  /*1ccc0*/  HGMMA.64x256x16.F32.BF16 R24, R192, gdesc[UR4].tnspB, R24, gsb0 ;  /* 0x43e00004c0187df0 */ /* 0x000fe60008001818 */
[----:B------:R-:W-:Y:S02]  /*1ccd0*/  WARPGROUP.DEPBAR.LE gsb0, 0x0 ;  /* 0x00008000000079c5 */ /* 0x000fe40000010000 */
[----:B-12---:R-:W-:Y:S05]  /*1cce0*/  @!P0 BRA `(.L_x_654) ;  /* 0x0000000000048947 */ /* 0x006fea0003800000 */
[----:B------:R-:W-:Y:S01]  /*1ccf0*/  BPT.TRAP 0x1 ;  /* 0x000000040000795c */ /* 0x000fe20000300000 */
.L_x_654:
[----:B------:R-:W2:Y:S01]  /*1cd00*/  LDL.LU R3, [R1+0x60] ;  /* 0x0000600001037983 */ /* 0x000ea20000300800 */
[----:B------:R-:W-:Y:S01]  /*1cd10*/  IADD3 R5, R8, 0x38860, RZ ;  /* 0x0003886008057810 */ /* 0x000fe20007ffe0ff */
[-C--:B------:R-:W-:Y:S01]  /*1cd20*/  FMUL.FTZ R4, R24, R7.reuse ;  /* 0x0000000718047220 */ /* 0x080fe20000410000 */
[----:B------:R-:W-:Y:S01]  /*1cd30*/  FMUL.FTZ R25, R25, R7 ;  /* 0x0000000719197220 */ /* 0x000fe20000410000 */
[----:B------:R-:W3:Y:S04]  /*1cd40*/  LDL.LU R14, [R1+0x50] ;  /* 0x00005000010e7983 */ /* 0x000ee80000300800 */
[----:B------:R-:W4:Y:S01]  /*1cd50*/  LDL.LU R13, [R1+0x74] ;  /* 0x00007400010d7983 */ /* 0x000f220000300800 */
[----:B------:R-:W-:-:S05]  /*1cd60*/  VIADD R226, R226, 0x1 ;  /* 0x00000001e2e27836 */ /* 0x000fca0000000000 */
[----:B------:R-:W-:-:S04]  /*1cd70*/  ISETP.NE.AND P0, PT, R226, 0x2, PT ;  /* 0x00000002e200780c */ /* 0x000fc80003f05270 */
[----:B------:R-:W-:Y:S01]  /*1cd80*/  SEL R12, RZ, 0x1, P0 ;  /* 0x00000001ff0c7807 */ /* 0x000fe20000000000 */
        /* <DEDUP_REMOVED lines=120> */
[----:B------:R-:W-:Y:S01]  /*1d510*/  PLOP3.LUT P1, PT, PT, PT, PT, 0x8, 0x0 ;  /* 0x000000000000781c */ /* 0x000fe20003f2e170 */
[-C--:B------:R-:W-:Y:S01]  /*1d520*/  FMUL.FTZ R147, R147, R6.reuse ;  /* 0x0000000693937220 */ /* 0x080fe20000410000 */
[-C--:B------:R-:W-:Y:S01]  /*1d530*/  FMUL.FTZ R150, R150, R6.reuse ;  /* 0x0000000696967220 */ /* 0x080fe20000410000 */
[----:B------:R-:W-:Y:S01]  /*1d540*/  FMUL.FTZ R151, R151, R6 ;  /* 0x0000000697977220 */ /* 0x000fe20000410000 */
[----:B------:R-:W-:-:S02]  /*1d550*/  SEL R226, R226, RZ, P0 ;  /* 0x000000ffe2e27207 */ /* 0x000fc40000000000 */
[----:B--2---:R-:W-:Y:S02]  /*1d560*/  PRMT R5, R3, 0x654, R5 ;  /* 0x0000065403057816 */ /* 0x004fe40000000005 */
[----:B---3--:R-:W-:Y:S01]  /*1d570*/  LOP3.LUT R14, R14, R12, RZ, 0x3c, !PT ;  /* 0x0000000c0e0e7212 */ /* 0x008fe200078e3cff */
[----:B----4-:R-:W-:Y:S02]  /*1d580*/  VIADD R13, R13, 0x1 ;  /* 0x000000010d0d7836 */ /* 0x010fe40000000000 */
[----:B------:R-:W-:Y:S01]  /*1d590*/  FMUL.FTZ R3, R29, R7 ;  /* 0x000000071d037220 */ /* 0x000fe20000410000 */
[----:B------:R0:W-:Y:S02]  /*1d5a0*/  SYNCS.ARRIVE.TRANS64.RED.A1T0 RZ, [R5+URZ], RZ ;  /* 0x000000ff05ff79a7 */ /* 0x0001e4000810043f */
[----:B------:R1:W-:Y:S04]  /*1d5b0*/  STL [R1+0x74], R13 ;  /* 0x0000740d01007387 */ /* 0x0003e80000100800 */
[----:B------:R1:W-:Y:S01]  /*1d5c0*/  STL [R1+0x50], R14 ;  /* 0x0000500e01007387 */ /* 0x0003e20000100800 */
[-C--:B0-----:R-:W-:Y:S01]  /*1d5d0*/  FMUL.FTZ R5, R26, R6.reuse ;  /* 0x000000061a057220 */ /* 0x081fe20000410000 */
[----:B------:R-:W-:-:S07]  /*1d5e0*/  FMUL.FTZ R7, R30, R6 ;  /* 0x000000061e077220 */ /* 0x000fce0000410000 */
.L_x_564:
[----:B------:R-:W0:Y:S08]  /*1d5f0*/  S2UR UR4, SR_CgaCtaId ;  /* 0x00000000000479c3 */ /* 0x000e300000008800 */
[----:B------:R-:W-:Y:S01]  /*1d600*/  BAR.SYNC.DEFER_BLOCKING 0x5, 0x180 ;  /* 0x0146000000007b1d */ /* 0x000fe20000010000 */
[----:B------:R-:W-:-:S05]  /*1d610*/  MOV R22, 0x400 ;  /* 0x0000040000167802 */ /* 0x000fca0000000f00 */
[----:B------:R-:W-:Y:S01]  /*1d620*/  BSSY B0, `(.L_x_655) ;  /* 0x00002f6000007945 */ /* 0x000fe20003800000 */
[----:B0-----:R-:W-:-:S05]  /*1d630*/  IMAD.U32 R6, RZ, RZ, UR4 ;  /* 0x00000004ff067e24 */ /* 0x001fca000f8e00ff */
[----:B------:R0:W-:Y:S01]  /*1d640*/  STL [R1+0x60], R6 ;  /* 0x0000600601007387 */ /* 0x0001e20000100800 */
[----:B------:R-:W-:-:S05]  /*1d650*/  LEA R22, R6, R22, 0x18 ;  /* 0x0000001606167211 */ /* 0x000fca00078ec0ff */
[----:B----4-:R0:W2:Y:S01]  /*1d660*/  LDS.128 R28, [R22+0x388d0] ;  /* 0x0388d000161c7984 */ /* 0x0100a20000000c00 */
[----:B------:R-:W-:Y:S06]  /*1d670*/  BAR.ARV 0x4, 0x180 ;  /* 0x0106000000007b1d */ /* 0x000fec0000002000 */
[----:B------:R-:W-:Y:S05]  /*1d680*/  @P1 BRA `(.L_x_656) ;  /* 0x0000002000501947 */ /* 0x000fea0003800000 */
[----:B0-----:R-:W3:Y:S04]  /*1d690*/  LDL R6, [R1+0x7c] ;  /* 0x00007c0001067983 */ /* 0x001ee80000100800 */
[----:B-----5:R-:W4:Y:S01]  /*1d6a0*/  LDL R136, [R1+0x64] ;  /* 0x0000640001887983 */ /* 0x020f220000100800 */
[----:B-1----:R-:W0:Y:S01]  /*1d6b0*/  S2R R13, SR_SWINHI ;  /* 0x00000000000d7919 */ /* 0x002e220000002f00 */
[----:B------:R-:W-:Y:S01]  /*1d6c0*/  F2FP.BF16.F32.PACK_AB R4, R25, R4 ;  /* 0x000000041904723e */ /* 0x000fe200000010ff */
[----:B------:R-:W-:Y:S01]  /*1d6d0*/  ULDC.64 UR4, c[0x0][0xc00] ;  /* 0x0003000000047ab9 */ /* 0x000fe20000000a00 */
[----:B------:R-:W-:Y:S02]  /*1d6e0*/  MOV R20, R22 ;  /* 0x0000001600147202 */ /* 0x000fe40000000f00 */
[----:B0-----:R-:W-:-:S02]  /*1d6f0*/  MOV R21, R13 ;  /* 0x0000000d00157202 */ /* 0x001fc40000000f00 */
        /* <DEDUP_REMOVED lines=9> */
[----:B------:R-:W-:Y:S01]  /*1d790*/  F2FP.BF16.F32.PACK_AB R147, R151, R150 ;  /* 0x000000969793723e */ /* 0x000fe200000010ff */
[----:B------:R-:W-:Y:S01]  /*1d7a0*/  ULDC.64 UR6, c[0x0][0x208] ;  /* 0x0000820000067ab9 */ /* 0x000fe20000000a00 */
[----:B------:R-:W-:Y:S01]  /*1d7b0*/  BAR.SYNC.DEFER_BLOCKING 0x1, 0x100 ;  /* 0x0044000000007b1d */ /* 0x000fe20000010000 */
[----:B---3--:R-:W-:-:S03]  /*1d7c0*/  IMAD.WIDE R114, R6, 0x2, R20 ;  /* 0x0000000206727825 */ /* 0x008fc600078e0214 */
[C---:B--2---:R-:W-:Y:S02]  /*1d7d0*/  IADD3 R28, P0, R114.reuse, 0x40, RZ ;  /* 0x00000040721c7810 */ /* 0x044fe40007f1e0ff */
[----:B------:R-:W-:Y:S02]  /*1d7e0*/  IADD3 R6, P1, R114, 0x20, RZ ;  /* 0x0000002072067810 */ /* 0x000fe40007f3e0ff */
[----:B------:R-:W-:Y:S02]  /*1d7f0*/  LOP3.LUT R76, R28, 0x380, RZ, 0xc0, !PT ;  /* 0x000003801c4c7812 */ /* 0x000fe400078ec0ff */
[----:B------:R-:W-:Y:S02]  /*1d800*/  IADD3 R84, P3, R114, 0x4000, RZ ;  /* 0x0000400072547810 */ /* 0x000fe40007f7e0ff */
[----:B------:R-:W-:Y:S02]  /*1d810*/  LOP3.LUT R72, R6, 0x380, RZ, 0xc0, !PT ;  /* 0x0000038006487812 */ /* 0x000fe400078ec0ff */
[----:B------:R-:W-:-:S02]  /*1d820*/  SHF.R.U64 R76, R76, 0x3, RZ ;  /* 0x000000034c4c7819 */ /* 0x000fc400000012ff */
[----:B------:R-:W-:Y:S01]  /*1d830*/  IADD3 R96, P2, R114, 0x4060, RZ ;  /* 0x0000406072607810 */ /* 0x000fe20007f5e0ff */
[----:B------:R-:W-:Y:S01]  /*1d840*/  IMAD.X R73, RZ, RZ, R115, P1 ;  /* 0x000000ffff497224 */ /* 0x000fe200008e0673 */
[----:B------:R-:W-:Y:S02]  /*1d850*/  LOP3.LUT R112, R84, 0x380, RZ, 0xc0, !PT ;  /* 0x0000038054707812 */ /* 0x000fe400078ec0ff */
[----:B------:R-:W-:Y:S02]  /*1d860*/  SHF.R.U64 R72, R72, 0x3, RZ ;  /* 0x0000000348487819 */ /* 0x000fe400000012ff */
[----:B------:R-:W-:Y:S02]  /*1d870*/  IADD3 R100, P1, R114, 0x8000, RZ ;  /* 0x0000800072647810 */ /* 0x000fe40007f3e0ff */
[----:B------:R-:W-:Y:S02]  /*1d880*/  LOP3.LUT R76, R76, R28, RZ, 0x3c, !PT ;  /* 0x0000001c4c4c7212 */ /* 0x000fe400078e3cff */
[----:B------:R-:W-:-:S02]  /*1d890*/  LOP3.LUT R28, R96, 0x380, RZ, 0xc0, !PT ;  /* 0x00000380601c7812 */ /* 0x000fc400078ec0ff */
[----:B------:R-:W-:Y:S02]  /*1d8a0*/  SHF.R.U64 R112, R112, 0x3, RZ ;  /* 0x0000000370707819 */ /* 0x000fe400000012ff */
[C---:B------:R-:W-:Y:S02]  /*1d8b0*/  IADD3 R47, P4, R114.reuse, 0x60, RZ ;  /* 0x00000060722f7810 */ /* 0x040fe40007f9e0ff */
[----:B------:R-:W-:Y:S02]  /*1d8c0*/  IADD3 R88, P6, R114, 0x4020, RZ ;  /* 0x0000402072587810 */ /* 0x000fe40007fde0ff */
[----:B------:R-:W-:Y:S01]  /*1d8d0*/  LOP3.LUT R72, R72, R6, RZ, 0x3c, !PT ;  /* 0x0000000648487212 */ /* 0x000fe200078e3cff */
[----:B------:R-:W-:Y:S01]  /*1d8e0*/  IMAD.X R85, RZ, RZ, R115, P3 ;  /* 0x000000ffff557224 */ /* 0x000fe200018e0673 */
[----:B------:R-:W-:Y:S02]  /*1d8f0*/  LOP3.LUT R6, R100, 0x380, RZ, 0xc0, !PT ;  /* 0x0000038064067812 */ /* 0x000fe400078ec0ff */
[----:B------:R-:W-:-:S02]  /*1d900*/  SHF.R.U64 R28, R28, 0x3, RZ ;  /* 0x000000031c1c7819 */ /* 0x000fc400000012ff */
[----:B------:R-:W-:Y:S02]  /*1d910*/  IADD3 R108, P3, R114, 0x8060, RZ ;  /* 0x00008060726c7810 */ /* 0x000fe40007f7e0ff */
[----:B------:R-:W-:Y:S01]  /*1d920*/  LOP3.LUT R84, R112, R84, RZ, 0x3c, !PT ;  /* 0x0000005470547212 */ /* 0x000fe200078e3cff */
[----:B------:R-:W-:Y:S01]  /*1d930*/  IMAD.X R81, RZ, RZ, R115, P4 ;  /* 0x000000ffff517224 */ /* 0x000fe200020e0673 */
[----:B------:R-:W-:Y:S02]  /*1d940*/  IADD3 R92, P5, R114, 0x4040, RZ ;  /* 0x00004040725c7810 */ /* 0x000fe40007fbe0ff */
[----:B------:R-:W-:Y:S02]  /*1d950*/  LOP3.LUT R112, R88, 0x380, RZ, 0xc0, !PT ;  /* 0x0000038058707812 */ /* 0x000fe400078ec0ff */
[----:B------:R-:W-:Y:S02]  /*1d960*/  SHF.R.U64 R6, R6, 0x3, RZ ;  /* 0x0000000306067819 */ /* 0x000fe400000012ff */
[----:B------:R-:W-:-:S02]  /*1d970*/  IADD3 R106, P4, R114, 0x8040, RZ ;  /* 0x00008040726a7810 */ /* 0x000fc40007f9e0ff */
[----:B------:R-:W-:Y:S01]  /*1d980*/  LOP3.LUT R96, R28, R96, RZ, 0x3c, !PT ;  /* 0x000000601c607212 */ /* 0x000fe200078e3cff */
[--C-:B------:R-:W-:Y:S01]  /*1d990*/  IMAD.X R77, RZ, RZ, R115.reuse, P0 ;  /* 0x000000ffff4d7224 */ /* 0x100fe200000e0673 */
[----:B------:R-:W-:Y:S02]  /*1d9a0*/  LOP3.LUT R13, R114, 0x380, RZ, 0xc0, !PT ;  /* 0x00000380720d7812 */ /* 0x000fe400078ec0ff */
[----:B------:R-:W-:Y:S01]  /*1d9b0*/  LOP3.LUT R28, R108, 0x380, RZ, 0xc0, !PT ;  /* 0x000003806c1c7812 */ /* 0x000fe200078ec0ff */
[--C-:B------:R-:W-:Y:S01]  /*1d9c0*/  IMAD.X R93, RZ, RZ, R115.reuse, P5 ;  /* 0x000000ffff5d7224 */ /* 0x100fe200028e0673 */
[----:B------:R-:W-:Y:S02]  /*1d9d0*/  LOP3.LUT R80, R47, 0x380, RZ, 0xc0, !PT ;  /* 0x000003802f507812 */ /* 0x000fe400078ec0ff */
[----:B------:R-:W-:Y:S01]  /*1d9e0*/  SHF.R.U64 R112, R112, 0x3, RZ ;  /* 0x0000000370707819 */ /* 0x000fe200000012ff */
[----:B------:R-:W-:Y:S01]  /*1d9f0*/  IMAD.X R97, RZ, RZ, R115, P2 ;  /* 0x000000ffff617224 */ /* 0x000fe200010e0673 */
[----:B------:R-:W-:-:S02]  /*1da00*/  IADD3 R104, P0, R114, 0x8020, RZ ;  /* 0x0000802072687810 */ /* 0x000fc40007f1e0ff */
[----:B------:R-:W-:Y:S01]  /*1da10*/  LOP3.LUT R100, R6, R100, RZ, 0x3c, !PT ;  /* 0x0000006406647212 */ /* 0x000fe200078e3cff */
[--C-:B------:R-:W-:Y:S01]  /*1da20*/  IMAD.X R101, RZ, RZ, R115.reuse, P1 ;  /* 0x000000ffff657224 */ /* 0x100fe200008e0673 */
[----:B------:R-:W-:Y:S02]  /*1da30*/  IADD3 R12, P5, R114, 0xc020, RZ ;  /* 0x0000c020720c7810 */ /* 0x000fe40007fbe0ff */
[----:B------:R-:W-:Y:S02]  /*1da40*/  LOP3.LUT R6, R106, 0x380, RZ, 0xc0, !PT ;  /* 0x000003806a067812 */ /* 0x000fe400078ec0ff */
[----:B------:R-:W-:Y:S02]  /*1da50*/  IADD3 R14, P2, R114, 0xc040, RZ ;  /* 0x0000c040720e7810 */ /* 0x000fe40007f5e0ff */
[----:B------:R-:W-:Y:S02]  /*1da60*/  SHF.R.U64 R13, R13, 0x3, RZ ;  /* 0x000000030d0d7819 */ /* 0x000fe400000012ff */
[----:B------:R-:W-:Y:S01]  /*1da70*/  SHF.R.U64 R28, R28, 0x3, RZ ;  /* 0x000000031c1c7819 */ /* 0x000fe200000012ff */
[----:B------:R-:W-:Y:S01]  /*1da80*/  IMAD.X R89, RZ, RZ, R115, P6 ;  /* 0x000000ffff597224 */ /* 0x000fe200030e0673 */
[----:B------:R-:W-:-:S02]  /*1da90*/  IADD3 R26, P1, R114, 0xc060, RZ ;  /* 0x0000c060721a7810 */ /* 0x000fc40007f3e0ff */
[----:B------:R-:W-:Y:S02]  /*1daa0*/  SHF.R.U64 R80, R80, 0x3, RZ ;  /* 0x0000000350507819 */ /* 0x000fe400000012ff */
[----:B------:R-:W-:Y:S02]  /*1dab0*/  LOP3.LUT R88, R112, R88, RZ, 0x3c, !PT ;  /* 0x0000005870587212 */ /* 0x000fe400078e3cff */
[----:B------:R-:W-:Y:S02]  /*1dac0*/  LOP3.LUT R112, R104, 0x380, RZ, 0xc0, !PT ;  /* 0x0000038068707812 */ /* 0x000fe400078ec0ff */
[----:B------:R-:W-:Y:S02]  /*1dad0*/  IADD3 R110, P6, R114, 0xc000, RZ ;  /* 0x0000c000726e7810 */ /* 0x000fe40007fde0ff */
[----:B------:R-:W-:Y:S02]  /*1dae0*/  SHF.R.U64 R6, R6, 0x3, RZ ;  /* 0x0000000306067819 */ /* 0x000fe400000012ff */
[----:B------:R-:W-:-:S02]  /*1daf0*/  LOP3.LUT R25, R12, 0x380, RZ, 0xc0, !PT ;  /* 0x000003800c197812 */ /* 0x000fc400078ec0ff */
[----:B------:R-:W-:Y:S02]  /*1db00*/  LOP3.LUT R114, R13, R114, RZ, 0x3c, !PT ;  /* 0x000000720d727212 */ /* 0x000fe400078e3cff */
[----:B------:R-:W-:Y:S02]  /*1db10*/  LOP3.LUT R108, R28, R108, RZ, 0x3c, !PT ;  /* 0x0000006c1c6c7212 */ /* 0x000fe400078e3cff */
[----:B------:R-:W-:Y:S02]  /*1db20*/  LOP3.LUT R27, R14, 0x380, RZ, 0xc0, !PT ;  /* 0x000003800e1b7812 */ /* 0x000fe400078ec0ff */
[----:B------:R-:W-:Y:S02]  /*1db30*/  LOP3.LUT R80, R80, R47, RZ, 0x3c, !PT ;  /* 0x0000002f50507212 */ /* 0x000fe400078e3cff */
[----:B------:R-:W-:Y:S02]  /*1db40*/  LOP3.LUT R28, R26, 0x380, RZ, 0xc0, !PT ;  /* 0x000003801a1c7812 */ /* 0x000fe400078ec0ff */
[----:B------:R-:W-:-:S02]  /*1db50*/  LOP3.LUT R47, R92, 0x380, RZ, 0xc0, !PT ;  /* 0x000003805c2f7812 */ /* 0x000fc400078ec0ff */
[----:B------:R-:W-:Y:S02]  /*1db60*/  SHF.R.U64 R112, R112, 0x3, RZ ;  /* 0x0000000370707819 */ /* 0x000fe400000012ff */
[----:B------:R-:W-:Y:S02]  /*1db70*/  LOP3.LUT R106, R6, R106, RZ, 0x3c, !PT ;  /* 0x0000006a066a7212 */ /* 0x000fe400078e3cff */
[----:B------:R-:W-:Y:S02]  /*1db80*/  SHF.R.U64 R25, R25, 0x3, RZ ;  /* 0x0000000319197819 */ /* 0x000fe400000012ff */
[----:B------:R-:W-:Y:S02]  /*1db90*/  MOV R114, R114 ;  /* 0x0000007200727202 */ /* 0x000fe40000000f00 */
[----:B------:R-:W-:Y:S02]  /*1dba0*/  F2FP.BF16.F32.PACK_AB R6, R3, R10 ;  /* 0x0000000a0306723e */ /* 0x000fe400000010ff */
[----:B------:R-:W-:-:S02]  /*1dbb0*/  SHF.R.U64 R27, R27, 0x3, RZ ;  /* 0x000000031b1b7819 */ /* 0x000fc400000012ff */
[----:B------:R-:W-:Y:S02]  /*1dbc0*/  SHF.R.U64 R28, R28, 0x3, RZ ;  /* 0x000000031c1c7819 */ /* 0x000fe400000012ff */
[----:B------:R-:W-:Y:S02]  /*1dbd0*/  SHF.R.U64 R47, R47, 0x3, RZ ;  /* 0x000000032f2f7819 */ /* 0x000fe400000012ff */
[----:B------:R-:W-:Y:S01]  /*1dbe0*/  LOP3.LUT R104, R112, R104, RZ, 0x3c, !PT ;  /* 0x0000006870687212 */ /* 0x000fe200078e3cff */
[--C-:B------:R-:W-:Y:S01]  /*1dbf0*/  IMAD.X R13, RZ, RZ, R115.reuse, P2 ;  /* 0x000000ffff0d7224 */ /* 0x100fe200010e0673 */
[----:B------:R-:W-:Y:S01]  /*1dc00*/  LOP3.LUT R112, R25, R12, RZ, 0x3c, !PT ;  /* 0x0000000c19707212 */ /* 0x000fe200078e3cff */
[----:B------:R-:W-:Y:S01]  /*1dc10*/  IMAD.X R15, RZ, RZ, R115, P1 ;  /* 0x000000ffff0f7224 */ /* 0x000fe200008e0673 */
[----:B------:R-:W-:Y:S01]  /*1dc20*/  LOP3.LUT R12, R27, R14, RZ, 0x3c, !PT ;  /* 0x0000000e1b0c7212 */ /* 0x000fe200078e3cff */
[----:B------:R0:W-:Y:S01]  /*1dc30*/  STSM.16.M88.4 [R114], R4 ;  /* 0x0000000472007844 */ /* 0x0001e20000000200 */
[----:B------:R-:W-:-:S02]  /*1dc40*/  LOP3.LUT R14, R28, R26, RZ, 0x3c, !PT ;  /* 0x0000001a1c0e7212 */ /* 0x000fc400078e3cff */
[----:B------:R-:W-:Y:S02]  /*1dc50*/  LOP3.LUT R92, R47, R92, RZ, 0x3c, !PT ;  /* 0x0000005c2f5c7212 */ /* 0x000fe400078e3cff */
[----:B------:R-:W-:Y:S02]  /*1dc60*/  MOV R72, R72 ;  /* 0x0000004800487202 */ /* 0x000fe40000000f00 */
[----:B------:R-:W-:Y:S02]  /*1dc70*/  LOP3.LUT R47, R110, 0x380, RZ, 0xc0, !PT ;  /* 0x000003806e2f7812 */ /* 0x000fe400078ec0ff */
[----:B------:R-:W-:Y:S02]  /*1dc80*/  MOV R76, R76 ;  /* 0x0000004c004c7202 */ /* 0x000fe40000000f00 */
[----:B------:R-:W-:Y:S02]  /*1dc90*/  F2FP.BF16.F32.PACK_AB R10, R45, R160 ;  /* 0x000000a02d0a723e */ /* 0x000fe400000010ff */
[----:B------:R-:W-:-:S02]  /*1dca0*/  MOV R3, R12 ;  /* 0x0000000c00037202 */ /* 0x000fc40000000f00 */
[----:B0-----:R-:W-:Y:S02]  /*1dcb0*/  F2FP.BF16.F32.PACK_AB R4, R33, R24 ;  /* 0x000000182104723e */ /* 0x001fe400000010ff */
[----:B------:R-:W-:Y:S02]  /*1dcc0*/  F2FP.BF16.F32.PACK_AB R5, R35, R34 ;  /* 0x000000222305723e */ /* 0x000fe400000010ff */
[----:B------:R-:W-:Y:S02]  /*1dcd0*/  F2FP.BF16.F32.PACK_AB R6, R37, R158 ;  /* 0x0000009e2506723e */ /* 0x000fe400000010ff */
[----:B------:R-:W-:Y:S02]  /*1dce0*/  F2FP.BF16.F32.PACK_AB R7, R39, R38 ;  /* 0x000000262707723e */ /* 0x000fe400000010ff */
[----:B------:R-:W-:Y:S02]  /*1dcf0*/  MOV R28, R14 ;  /* 0x0000000e001c7202 */ /* 0x000fe40000000f00 */
[----:B------:R-:W-:Y:S01]  /*1dd00*/  MOV R80, R80 ;  /* 0x0000005000507202 */ /* 0x000fe20000000f00 */
[----:B------:R0:W-:Y:S01]  /*1dd10*/  STSM.16.M88.4 [R72], R4 ;  /* 0x0000000448007844 */ /* 0x0001e20000000200 */
[----:B------:R-:W-:-:S02]  /*1dd20*/  F2FP.BF16.F32.PACK_AB R12, R49, R161 ;  /* 0x000000a1310c723e */ /* 0x000fc400000010ff */
[----:B------:R-:W-:Y:S02]  /*1dd30*/  F2FP.BF16.F32.PACK_AB R13, R51, R50 ;  /* 0x00000032330d723e */ /* 0x000fe400000010ff */
[----:B------:R-:W-:Y:S02]  /*1dd40*/  F2FP.BF16.F32.PACK_AB R14, R53, R162 ;  /* 0x000000a2350e723e */ /* 0x000fe400000010ff */
[----:B------:R-:W-:Y:S01]  /*1dd50*/  F2FP.BF16.F32.PACK_AB R15, R55, R54 ;  /* 0x00000036370f723e */ /* 0x000fe200000010ff */
[----:B------:R-:W-:Y:S01]  /*1dd60*/  IMAD.X R105, RZ, RZ, R115, P0 ;  /* 0x000000ffff697224 */ /* 0x000fe200000e0673 */
[----:B------:R-:W-:Y:S02]  /*1dd70*/  SHF.R.U64 R47, R47, 0x3, RZ ;  /* 0x000000032f2f7819 */ /* 0x000fe400000012ff */
[----:B------:R-:W-:Y:S02]  /*1dd80*/  MOV R84, R84 ;  /* 0x0000005400547202 */ /* 0x000fe40000000f00 */
[----:B------:R-:W-:-:S02]  /*1dd90*/  F2FP.BF16.F32.PACK_AB R24, R57, R163 ;  /* 0x000000a33918723e */ /* 0x000fc400000010ff */
[----:B------:R-:W-:Y:S02]  /*1dda0*/  F2FP.BF16.F32.PACK_AB R25, R59, R58 ;  /* 0x0000003a3b19723e */ /* 0x000fe400000010ff */
[----:B------:R-:W-:Y:S02]  /*1ddb0*/  F2FP.BF16.F32.PACK_AB R26, R61, R164 ;  /* 0x000000a43d1a723e */ /* 0x000fe400000010ff */
[----:B------:R-:W-:Y:S01]  /*1ddc0*/  F2FP.BF16.F32.PACK_AB R27, R63, R62 ;  /* 0x0000003e3f1b723e */ /* 0x000fe200000010ff */
[----:B------:R-:W-:Y:S01]  /*1ddd0*/  IMAD.X R107, RZ, RZ, R115, P4 ;  /* 0x000000ffff6b7224 */ /* 0x000fe200020e0673 */
[----:B------:R-:W-:Y:S01]  /*1dde0*/  MOV R88, R88 ;  /* 0x0000005800587202 */ /* 0x000fe20000000f00 */
[----:B------:R1:W-:Y:S01]  /*1ddf0*/  STSM.16.M88.4 [R76], R8 ;  /* 0x000000084c007844 */ /* 0x0003e20000000200 */
[----:B0-----:R-:W-:Y:S02]  /*1de00*/  F2FP.BF16.F32.PACK_AB R4, R65, R165 ;  /* 0x000000a54104723e */ /* 0x001fe400000010ff */
[----:B------:R-:W-:-:S02]  /*1de10*/  F2FP.BF16.F32.PACK_AB R5, R67, R66 ;  /* 0x000000424305723e */ /* 0x000fc400000010ff */
[----:B------:R-:W-:Y:S02]  /*1de20*/  F2FP.BF16.F32.PACK_AB R6, R69, R166 ;  /* 0x000000a64506723e */ /* 0x000fe400000010ff */
[----:B------:R-:W-:Y:S01]  /*1de30*/  F2FP.BF16.F32.PACK_AB R7, R71, R70 ;  /* 0x000000464707723e */ /* 0x000fe200000010ff */
[----:B------:R-:W-:Y:S01]  /*1de40*/  STSM.16.M88.4 [R80], R12 ;  /* 0x0000000c50007844 */ /* 0x000fe20000000200 */
[----:B------:R-:W-:Y:S02]  /*1de50*/  MOV R92, R92 ;  /* 0x0000005c005c7202 */ /* 0x000fe40000000f00 */
[----:B------:R-:W-:Y:S01]  /*1de60*/  LOP3.LUT R110, R47, R110, RZ, 0x3c, !PT ;  /* 0x0000006e2f6e7212 */ /* 0x000fe200078e3cff */
[----:B------:R-:W-:Y:S01]  /*1de70*/  STSM.16.M88.4 [R84], R24 ;  /* 0x0000001854007844 */ /* 0x000fe20000000200 */
[----:B------:R-:W-:Y:S02]  /*1de80*/  MOV R96, R96 ;  /* 0x0000006000607202 */ /* 0x000fe40000000f00 */
[----:B------:R-:W-:-:S02]  /*1de90*/  F2FP.BF16.F32.PACK_AB R33, R83, R82 ;  /* 0x000000525321723e */ /* 0x000fc400000010ff */
[----:B-1----:R-:W-:Y:S02]  /*1dea0*/  F2FP.BF16.F32.PACK_AB R8, R32, R167 ;  /* 0x000000a72008723e */ /* 0x002fe400000010ff */
[----:B------:R-:W-:Y:S02]  /*1deb0*/  F2FP.BF16.F32.PACK_AB R9, R75, R74 ;  /* 0x0000004a4b09723e */ /* 0x000fe400000010ff */
[----:B------:R-:W-:Y:S02]  /*1dec0*/  F2FP.BF16.F32.PACK_AB R10, R44, R168 ;  /* 0x000000a82c0a723e */ /* 0x000fe400000010ff */
[----:B------:R-:W-:Y:S02]  /*1ded0*/  F2FP.BF16.F32.PACK_AB R11, R79, R78 ;  /* 0x0000004e4f0b723e */ /* 0x000fe400000010ff */
[----:B------:R-:W-:Y:S02]  /*1dee0*/  F2FP.BF16.F32.PACK_AB R34, R64, R170 ;  /* 0x000000aa4022723e */ /* 0x000fe400000010ff */
[----:B------:R-:W-:Y:S01]  /*1def0*/  F2FP.BF16.F32.PACK_AB R35, R87, R86 ;  /* 0x000000565723723e */ /* 0x000fe200000010ff */
[----:B------:R0:W-:Y:S01]  /*1df00*/  STSM.16.M88.4 [R88], R4 ;  /* 0x0000000458007844 */ /* 0x0001e20000000200 */
[----:B------:R-:W-:-:S02]  /*1df10*/  F2FP.BF16.F32.PACK_AB R32, R56, R169 ;  /* 0x000000a93820723e */ /* 0x000fc400000010ff */
[----:B------:R-:W-:Y:S01]  /*1df20*/  MOV R100, R100 ;  /* 0x0000006400647202 */ /* 0x000fe20000000f00 */
[--C-:B------:R-:W-:Y:S01]  /*1df30*/  IMAD.X R109, RZ, RZ, R115.reuse, P3 ;  /* 0x000000ffff6d7224 */ /* 0x100fe200018e0673 */
[----:B------:R-:W-:Y:S01]  /*1df40*/  F2FP.BF16.F32.PACK_AB R44, R68, R171 ;  /* 0x000000ab442c723e */ /* 0x000fe200000010ff */
[----:B------:R-:W-:Y:S01]  /*1df50*/  IMAD.X R111, RZ, RZ, R115, P6 ;  /* 0x000000ffff6f7224 */ /* 0x000fe200030e0673 */
[----:B------:R-:W-:Y:S01]  /*1df60*/  F2FP.BF16.F32.PACK_AB R45, R91, R90 ;  /* 0x0000005a5b2d723e */ /* 0x000fe200000010ff */
[----:B------:R-:W1:Y:S01]  /*1df70*/  LDC R82, c[0x0][0xbe8] ;  /* 0x0002fa00ff527b82 */ /* 0x000e620000000800 */
        /* <DEDUP_REMOVED lines=8> */
[----:B0-----:R-:W-:Y:S02]  /*1e000*/  F2FP.BF16.F32.PACK_AB R4, R155, R175 ;  /* 0x000000af9b04723e */ /* 0x001fe400000010ff */
[----:B------:R-:W-:-:S02]  /*1e010*/  F2FP.BF16.F32.PACK_AB R5, R40, R36 ;  /* 0x000000242805723e */ /* 0x000fc400000010ff */
[----:B------:R-:W-:Y:S02]  /*1e020*/  F2FP.BF16.F32.PACK_AB R6, R156, R176 ;  /* 0x000000b09c06723e */ /* 0x000fe400000010ff */
[----:B------:R-:W-:Y:S01]  /*1e030*/  F2FP.BF16.F32.PACK_AB R7, R48, R43 ;  /* 0x0000002b3007723e */ /* 0x000fe200000010ff */
[----:B------:R-:W-:Y:S04]  /*1e040*/  STSM.16.M88.4 [R96], R32 ;  /* 0x0000002060007844 */ /* 0x000fe80000000200 */
[----:B------:R-:W-:Y:S04]  /*1e050*/  STSM.16.M88.4 [R100], R44 ;  /* 0x0000002c64007844 */ /* 0x000fe80000000200 */
[----:B------:R-:W-:Y:S04]  /*1e060*/  STSM.16.M88.4 [R104], R56 ;  /* 0x0000003868007844 */ /* 0x000fe80000000200 */
[----:B------:R0:W-:Y:S02]  /*1e070*/  STSM.16.M88.4 [R106], R4 ;  /* 0x000000046a007844 */ /* 0x0001e40000000200 */
[----:B0-----:R-:W0:Y:S01]  /*1e080*/  S2R R5, SR_TID.X ;  /* 0x0000000000057919 */ /* 0x001e220000002100 */
[----:B------:R-:W-:-:S02]  /*1e090*/  MOV R108, R108 ;  /* 0x0000006c006c7202 */ /* 0x000fc40000000f00 */
[----:B------:R-:W-:Y:S02]  /*1e0a0*/  F2FP.BF16.F32.PACK_AB R8, R157, R177 ;  /* 0x000000b19d08723e */ /* 0x000fe400000010ff */
[----:B------:R-:W-:Y:S02]  /*1e0b0*/  F2FP.BF16.F32.PACK_AB R9, R60, R52 ;  /* 0x000000343c09723e */ /* 0x000fe400000010ff */
[----:B------:R-:W-:Y:S02]  /*1e0c0*/  F2FP.BF16.F32.PACK_AB R10, R117, R116 ;  /* 0x00000074750a723e */ /* 0x000fe400000010ff */
[----:B------:R-:W-:Y:S02]  /*1e0d0*/  F2FP.BF16.F32.PACK_AB R11, R119, R118 ;  /* 0x00000076770b723e */ /* 0x000fe400000010ff */
[----:B------:R-:W-:Y:S02]  /*1e0e0*/  MOV R110, R110 ;  /* 0x0000006e006e7202 */ /* 0x000fe40000000f00 */
[----:B------:R-:W-:-:S02]  /*1e0f0*/  F2FP.BF16.F32.PACK_AB R12, R121, R120 ;  /* 0x00000078790c723e */ /* 0x000fc400000010ff */
[----:B------:R-:W-:Y:S02]  /*1e100*/  F2FP.BF16.F32.PACK_AB R13, R123, R122 ;  /* 0x0000007a7b0d723e */ /* 0x000fe400000010ff */
[----:B------:R-:W-:Y:S02]  /*1e110*/  F2FP.BF16.F32.PACK_AB R14, R125, R124 ;  /* 0x0000007c7d0e723e */ /* 0x000fe400000010ff */
[----:B------:R-:W-:Y:S01]  /*1e120*/  F2FP.BF16.F32.PACK_AB R15, R127, R126 ;  /* 0x0000007e7f0f723e */ /* 0x000fe200000010ff */
[----:B------:R-:W-:Y:S04]  /*1e130*/  STSM.16.M88.4 [R108], R8 ;  /* 0x000000086c007844 */ /* 0x000fe80000000200 */
[----:B------:R2:W-:Y:S01]  /*1e140*/  STSM.16.M88.4 [R110], R12 ;  /* 0x0000000c6e007844 */ /* 0x0005e20000000200 */
[----:B0-----:R-:W-:Y:S01]  /*1e150*/  VIADD R5, R5, 0xffffff80 ;  /* 0xffffff8005057836 */ /* 0x001fe20000000000 */
[----:B------:R-:W-:-:S04]  /*1e160*/  IADD3.X R113, RZ, R115, RZ, P5, !PT ;  /* 0x00000073ff717210 */ /* 0x000fc80002ffe4ff */
[----:B--2---:R-:W-:-:S04]  /*1e170*/  SHF.R.S32.HI R12, RZ, 0x1f, R5 ;  /* 0x0000001fff0c7819 */ /* 0x004fc80000011405 */
[----:B------:R-:W-:Y:S02]  /*1e180*/  LEA.HI R9, R12, R5, RZ, 0x7 ;  /* 0x000000050c097211 */ /* 0x000fe400078f38ff */
[----:B------:R-:W-:Y:S02]  /*1e190*/  MOV R112, R112 ;  /* 0x0000007000707202 */ /* 0x000fe40000000f00 */
[----:B------:R-:W-:Y:S02]  /*1e1a0*/  F2FP.BF16.F32.PACK_AB R24, R129, R128 ;  /* 0x000000808118723e */ /* 0x000fe400000010ff */
[----:B------:R-:W-:Y:S02]  /*1e1b0*/  F2FP.BF16.F32.PACK_AB R25, R131, R130 ;  /* 0x000000828319723e */ /* 0x000fe400000010ff */
[----:B------:R-:W-:Y:S02]  /*1e1c0*/  F2FP.BF16.F32.PACK_AB R26, R133, R132 ;  /* 0x00000084851a723e */ /* 0x000fe400000010ff */
[----:B------:R-:W-:-:S02]  /*1e1d0*/  F2FP.BF16.F32.PACK_AB R27, R135, R134 ;  /* 0x00000086871b723e */ /* 0x000fc400000010ff */
[----:B------:R-:W-:Y:S01]  /*1e1e0*/  LOP3.LUT R8, R9, 0xffffff80, RZ, 0xc0, !PT ;  /* 0xffffff8009087812 */ /* 0x000fe200078ec0ff */
[----:B----4-:R-:W-:Y:S01]  /*1e1f0*/  IMAD.SHL.U32 R4, R136, 0x4, RZ ;  /* 0x0000000488047824 */ /* 0x010fe200078e00ff */
[----:B------:R-:W-:Y:S01]  /*1e200*/  SHF.R.S32.HI R10, RZ, 0x1f, R136 ;  /* 0x0000001fff0a7819 */ /* 0x000fe20000011488 */
[----:B------:R0:W-:Y:S01]  /*1e210*/  STSM.16.M88.4 [R112], R24 ;  /* 0x0000001870007844 */ /* 0x0001e20000000200 */
[----:B------:R-:W-:Y:S02]  /*1e220*/  F2FP.BF16.F32.PACK_AB R32, R137, R178 ;  /* 0x000000b28920723e */ /* 0x000fe400000010ff */
[----:B------:R-:W-:Y:S02]  /*1e230*/  F2FP.BF16.F32.PACK_AB R33, R139, R138 ;  /* 0x0000008a8b21723e */ /* 0x000fe400000010ff */
[----:B------:R-:W-:Y:S02]  /*1e240*/  F2FP.BF16.F32.PACK_AB R34, R141, R179 ;  /* 0x000000b38d22723e */ /* 0x000fe400000010ff */
[----:B------:R-:W-:-:S02]  /*1e250*/  F2FP.BF16.F32.PACK_AB R35, R143, R142 ;  /* 0x0000008e8f23723e */ /* 0x000fc400000010ff */
[----:B------:R-:W-:Y:S02]  /*1e260*/  SHF.L.U64.HI R15, R136, 0x2, R10 ;  /* 0x00000002880f7819 */ /* 0x000fe4000001020a */
[----:B------:R-:W-:Y:S01]  /*1e270*/  IADD3 R6, P1, R4, UR4, RZ ;  /* 0x0000000404067c10 */ /* 0x000fe2000ff3e0ff */
[----:B------:R2:W-:Y:S01]  /*1e280*/  STSM.16.M88.4 [R3], R32 ;  /* 0x0000002003007844 */ /* 0x0005e20000000200 */
[----:B0-----:R-:W-:Y:S01]  /*1e290*/  IMAD.IADD R24, R5, 0x1, -R8 ;  /* 0x0000000105187824 */ /* 0x001fe200078e0a08 */
[----:B------:R-:W-:Y:S02]  /*1e2a0*/  ISETP.NE.U32.AND P0, PT, RZ, UR4, PT ;  /* 0x00000004ff007c0c */ /* 0x000fe4000bf05070 */
[----:B------:R-:W-:Y:S02]  /*1e2b0*/  IADD3.X R7, R15, UR5, RZ, P1, !PT ;  /* 0x000000050f077c10 */ /* 0x000fe40008ffe4ff */
[----:B-1----:R-:W-:Y:S02]  /*1e2c0*/  ISETP.NE.AND P1, PT, R82, 0x1, PT ;  /* 0x000000015200780c */ /* 0x002fe40003f25270 */
[----:B------:R-:W-:Y:S01]  /*1e2d0*/  ISETP.NE.AND.EX P0, PT, RZ, UR5, PT, P0 ;  /* 0x00000005ff007c0c */ /* 0x000fe2000bf05300 */
[----:B------:R-:W-:Y:S01]  /*1e2e0*/  ULDC.64 UR4, c[0x0][0xc08] ;  /* 0x0003020000047ab9 */ /* 0x000fe20000000a00 */
[----:B--2---:R-:W-:Y:S01]  /*1e2f0*/  SHF.R.S32.HI R3, RZ, 0x1f, R24 ;  /* 0x0000001fff037819 */ /* 0x004fe20000011418 */
[----:B------:R0:W-:Y:S01]  /*1e300*/  STSM.16.M88.4 [R28], R144 ;  /* 0x000000901c007844 */ /* 0x0001e20000000200 */
[----:B------:R-:W-:Y:S02]  /*1e310*/  BAR.SYNC.DEFER_BLOCKING 0x1, 0x100 ;  /* 0x0044000000007b1d */ /* 0x000fe40000010000 */
[----:B------:R-:W-:-:S02]  /*1e320*/  LEA.HI R8, R3, R24, RZ, 0x2 ;  /* 0x0000001803087211 */ /* 0x000fc400078f10ff */
[----:B------:R-:W-:Y:S02]  /*1e330*/  ISETP.NE.U32.AND P2, PT, RZ, UR4, PT ;  /* 0x00000004ff007c0c */ /* 0x000fe4000bf45070 */
[--C-:B------:R-:W-:Y:S02]  /*1e340*/  SHF.R.S32.HI R11, RZ, 0x2, R8.reuse ;  /* 0x00000002ff0b7819 */ /* 0x100fe40000011408 */
[----:B------:R-:W1:Y:S01]  /*1e350*/  @P1 LDC R13, c[0x0][0xbf0] ;  /* 0x0002fc00ff0d1b82 */ /* 0x000e620000000800 */
[----:B------:R-:W-:Y:S02]  /*1e360*/  SHF.R.S32.HI R26, RZ, 0x1f, R8 ;  /* 0x0000001fff1a7819 */ /* 0x000fe40000011408 */
[----:B------:R-:W-:Y:S02]  /*1e370*/  LEA.HI R12, R12, R5, RZ, 0x2 ;  /* 0x000000050c0c7211 */ /* 0x000fe400078f10ff */
[----:B------:R-:W-:Y:S02]  /*1e380*/  ISETP.NE.AND.EX P2, PT, RZ, UR5, PT, P2 ;  /* 0x00000005ff007c0c */ /* 0x000fe4000bf45320 */
[----:B------:R-:W-:Y:S01]  /*1e390*/  LEA.HI R26, R26, R11, RZ, 0x3 ;  /* 0x0000000b1a1a7211 */ /* 0x000fe200078f18ff */
[----:B------:R-:W2:Y:S01]  /*1e3a0*/  @P1 LDC R8, c[0x0][0xbec] ;  /* 0x0002fb00ff081b82 */ /* 0x000ea20000000800 */
[----:B------:R-:W-:-:S02]  /*1e3b0*/  LOP3.LUT R12, R12, 0xfffffffc, RZ, 0xc0, !PT ;  /* 0xfffffffc0c0c7812 */ /* 0x000fc400078ec0ff */
[----:B------:R-:W-:Y:S02]  /*1e3c0*/  LOP3.LUT R26, R26, 0xfffffff8, RZ, 0xc0, !PT ;  /* 0xfffffff81a1a7812 */ /* 0x000fe400078ec0ff */
[----:B------:R-:W-:Y:S01]  /*1e3d0*/  LEA.HI R3, R3, R24, RZ, 0x5 ;  /* 0x0000001803037211 */ /* 0x000fe200078f28ff */
[----:B------:R-:W-:Y:S01]  /*1e3e0*/  IMAD.IADD R12, R5, 0x1, -R12 ;  /* 0x00000001050c7824 */ /* 0x000fe200078e0a0c */
[----:B------:R-:W-:Y:S01]  /*1e3f0*/  SHF.R.S32.HI R14, RZ, 0x7, R9 ;  /* 0x00000007ff0e7819 */ /* 0x000fe20000011409 */
[----:B------:R-:W-:Y:S01]  /*1e400*/  IMAD.IADD R26, R11, 0x1, -R26 ;  /* 0x000000010b1a7824 */ /* 0x000fe200078e0a1a */
[----:B------:R-:W-:Y:S02]  /*1e410*/  SHF.R.S32.HI R3, RZ, 0x5, R3 ;  /* 0x00000005ff037819 */ /* 0x000fe40000011403 */
[----:B------:R-:W-:Y:S02]  /*1e420*/  LEA.HI R9, R9, R14, RZ, 0x1 ;  /* 0x0000000e09097211 */ /* 0x000fe400078f08ff */
[----:B------:R-:W-:-:S02]  /*1e430*/  LEA.HI R5, R12, R12, RZ, 0x1 ;  /* 0x0000000c0c057211 */ /* 0x000fc400078f08ff */
[----:B------:R-:W-:Y:S01]  /*1e440*/  @P2 IADD3 R4, P3, R4, UR4, RZ ;  /* 0x0000000404042c10 */ /* 0x000fe2000ff7e0ff */
[----:B------:R-:W-:Y:S01]  /*1e450*/  ULDC UR4, c[0x0][0xa88] ;  /* 0x0002a20000047ab9 */ /* 0x000fe20000000800 */
[----:B------:R-:W-:Y:S01]  /*1e460*/  IMAD R26, R3, 0x10, R26 ;  /* 0x00000010031a7824 */ /* 0x000fe200078e021a */
[----:B------:R-:W-:Y:S01]  /*1e470*/  LOP3.LUT R9, R9, 0x3fffffe, RZ, 0xc0, !PT ;  /* 0x03fffffe09097812 */ /* 0x000fe200078ec0ff */
[----:B------:R-:W-:Y:S01]  /*1e480*/  IMAD.MOV.U32 R80, RZ, RZ, RZ ;  /* 0x000000ffff507224 */ /* 0x000fe200078e00ff */
[----:B------:R-:W-:Y:S01]  /*1e490*/  LOP3.LUT R11, R5, 0x1ffffffe, RZ, 0xc0, !PT ;  /* 0x1ffffffe050b7812 */ /* 0x000fe200078ec0ff */
[----:B------:R-:W-:Y:S01]  /*1e4a0*/  IMAD.U32 R3, RZ, RZ, UR4 ;  /* 0x00000004ff037e24 */ /* 0x000fe2000f8e00ff */
[----:B------:R-:W-:Y:S01]  /*1e4b0*/  @P2 IADD3.X R5, R15, UR5, RZ, P3, !PT ;  /* 0x000000050f052c10 */ /* 0x000fe20009ffe4ff */
[----:B------:R-:W-:Y:S02]  /*1e4c0*/  IMAD.IADD R9, R14, 0x1, -R9 ;  /* 0x000000010e097824 */ /* 0x000fe400078e0a09 */
[----:B------:R0:W5:Y:S01]  /*1e4d0*/  @P0 LDG.E R80, desc[UR6][R6.64] ;  /* 0x0000000606500981 */ /* 0x000162000c1e1900 */
[----:B------:R-:W-:-:S03]  /*1e4e0*/  IMAD.IADD R11, R12, 0x1, -R11 ;  /* 0x000000010c0b7824 */ /* 0x000fc600078e0a0b */
[----:B------:R0:W5:Y:S01]  /*1e4f0*/  @P2 LDG.E R3, desc[UR6][R4.64] ;  /* 0x0000000604032981 */ /* 0x000162000c1e1900 */
[----:B------:R-:W-:Y:S01]  /*1e500*/  IMAD R26, R9, 0x40, R26 ;  /* 0x00000040091a7824 */ /* 0x000fe200078e021a */
[----:B------:R-:W-:Y:S06]  /*1e510*/  @P2 BRA `(.L_x_657) ;  /* 0x0000000000142947 */ /* 0x000fec0003800000 */
[----:B------:R-:W-:Y:S05]  /*1e520*/  @!P0 BRA `(.L_x_657) ;  /* 0x0000000000108947 */ /* 0x000fea0003800000 */
[----:B------:R-:W-:Y:S02]  /*1e530*/  ULDC.64 UR4, c[0x0][0x208] ;  /* 0x0000820000047ab9 */ /* 0x000fe40000000a00 */
[----:B0-----:R-:W3:Y:S04]  /*1e540*/  LDG.E R4, desc[UR4][R6.64] ;  /* 0x0000000406047981 */ /* 0x001ee8000c1e1900 */
[----:B-----5:R-:W3:Y:S02]  /*1e550*/  LDG.E R3, desc[UR4][R6.64+0x4] ;  /* 0x0000040406037981 */ /* 0x020ee4000c1e1900 */
[----:B---3--:R-:W-:-:S07]  /*1e560*/  IMAD.IADD R3, R3, 0x1, -R4 ;  /* 0x0000000103037824 */ /* 0x008fce00078e0a04 */
.L_x_657:
[----:B------:R-:W3:Y:S01]  /*1e570*/  LDL R89, [R1+0x68] ;  /* 0x0000680001597983 */ /* 0x000ee20000100800 */
[----:B------:R-:W-:Y:S01]  /*1e580*/  IMAD R11, R11, 0x8, R26 ;  /* 0x000000080b0b7824 */ /* 0x000fe200078e021a */
[----:B------:R-:W-:Y:S01]  /*1e590*/  ULDC.64 UR4, c[0x0][0xb90] ;  /* 0x0002e40000047ab9 */ /* 0x000fe20000000a00 */
[----:B-----5:R-:W-:Y:S01]  /*1e5a0*/  SHF.R.S32.HI R81, RZ, 0x1f, R80 ;  /* 0x0000001fff517819 */ /* 0x020fe20000011450 */
[----:B------:R-:W4:Y:S01]  /*1e5b0*/  LDL.LU R88, [R1+0x6c] ;  /* 0x00006c0001587983 */ /* 0x000f220000300800 */
[----:B0-----:R-:W-:Y:S02]  /*1e5c0*/  SEL R28, R10, RZ, !P0 ;  /* 0x000000ff0a1c7207 */ /* 0x001fe40004000000 */
[----:B------:R-:W-:Y:S01]  /*1e5d0*/  SEL R83, R136, RZ, !P0 ;  /* 0x000000ff88537207 */ /* 0x000fe20004000000 */
[----:B------:R-:W2:Y:S01]  /*1e5e0*/  LDL.LU R86, [R1+0x78] ;  /* 0x0000780001567983 */ /* 0x000ea20000300800 */
[----:B------:R-:W-:Y:S01]  /*1e5f0*/  IMAD R3, R3, R82, RZ ;  /* 0x0000005203037224 */ /* 0x000fe200078e02ff */
[----:B------:R-:W0:Y:S01]  /*1e600*/  @P1 LDC R85, c[0x0][0xbec] ;  /* 0x0002fb00ff551b82 */ /* 0x000e220000000800 */
[----:B------:R-:W-:-:S07]  /*1e610*/  ULDC.64 UR6, c[0x0][0x208] ;  /* 0x0000820000067ab9 */ /* 0x000fce0000000a00 */
[----:B------:R-:W0:Y:S01]  /*1e620*/  @P1 LDC R87, c[0x0][0xbf0] ;  /* 0x0002fc00ff571b82 */ /* 0x000e220000000800 */
[----:B------:R-:W-:Y:S01]  /*1e630*/  BSSY B1, `(.L_x_658) ;  /* 0x00000d1000017945 */ /* 0x000fe20003800000 */
[----:B---3--:R-:W-:Y:S01]  /*1e640*/  IMAD R9, R219, 0x8, R89 ;  /* 0x00000008db097824 */ /* 0x008fe200078e0259 */
[----:B----4-:R-:W-:-:S03]  /*1e650*/  SHF.R.S32.HI R84, RZ, 0x1f, R88 ;  /* 0x0000001fff547819 */ /* 0x010fc60000011458 */
[----:B------:R-:W-:Y:S01]  /*1e660*/  IMAD.SHL.U32 R9, R9, 0x8, RZ ;  /* 0x0000000809097824 */ /* 0x000fe200078e00ff */
[----:B--2---:R-:W-:Y:S01]  /*1e670*/  LEA R15, R86, R11, 0x7 ;  /* 0x0000000b560f7211 */ /* 0x004fe200078e38ff */
[----:B------:R-:W-:Y:S01]  /*1e680*/  IMAD R4, R84, UR4, RZ ;  /* 0x0000000454047c24 */ /* 0x000fe2000f8e02ff */
[----:B------:R-:W-:Y:S01]  /*1e690*/  LEA R14, R86, R26, 0x7 ;  /* 0x0000001a560e7211 */ /* 0x000fe200078e38ff */
[----:B------:R-:W-:-:S04]  /*1e6a0*/  IMAD.WIDE R20, R9, 0x2, R20 ;  /* 0x0000000209147825 */ /* 0x000fc800078e0214 */
[----:B------:R-:W-:Y:S01]  /*1e6b0*/  @P1 IMAD.HI.U32 R6, R15, R8, RZ ;  /* 0x000000080f061227 */ /* 0x000fe200078e00ff */
[C---:B------:R-:W-:Y:S02]  /*1e6c0*/  IADD3 R25, P5, R20.reuse, 0x3000, RZ ;  /* 0x0000300014197810 */ /* 0x040fe40007fbe0ff */
[----:B------:R-:W-:Y:S01]  /*1e6d0*/  IADD3 R33, P4, R20, 0x4000, RZ ;  /* 0x0000400014217810 */ /* 0x000fe20007f9e0ff */
[C---:B------:R-:W-:Y:S02]  /*1e6e0*/  IMAD R11, R88.reuse, UR5, R4 ;  /* 0x00000005580b7c24 */ /* 0x040fe4000f8e0204 */
[----:B------:R-:W-:Y:S01]  /*1e6f0*/  IMAD.MOV.U32 R7, RZ, RZ, R15 ;  /* 0x000000ffff077224 */ /* 0x000fe200078e000f */
[----:B-1----:R-:W-:Y:S01]  /*1e700*/  @P1 SHF.R.U32.HI R7, RZ, R13, R6 ;  /* 0x0000000dff071219 */ /* 0x002fe20000011606 */
[----:B------:R-:W-:Y:S01]  /*1e710*/  IMAD.WIDE.U32 R4, R88, UR4, R80 ;  /* 0x0000000458047c25 */ /* 0x000fe2000f8e0050 */
[----:B------:R-:W-:Y:S01]  /*1e720*/  ULDC.64 UR4, c[0x0][0xb98] ;  /* 0x0002e60000047ab9 */ /* 0x000fe20000000a00 */
[----:B------:R-:W-:-:S02]  /*1e730*/  IADD3 R13, P6, R20, 0x2000, RZ ;  /* 0x00002000140d7810 */ /* 0x000fc40007fde0ff */
[----:B------:R-:W-:Y:S01]  /*1e740*/  IMAD.IADD R5, R5, 0x1, R11 ;  /* 0x0000000105057824 */ /* 0x000fe200078e020b */
[----:B------:R-:W-:Y:S01]  /*1e750*/  LOP3.LUT R32, R33, 0x380, RZ, 0xc0, !PT ;  /* 0x0000038021207812 */ /* 0x000fe200078ec0ff */
[----:B------:R-:W-:Y:S01]  /*1e760*/  IMAD.MOV R11, RZ, RZ, -R7 ;  /* 0x000000ffff0b7224 */ /* 0x000fe200078e0a07 */
[----:B------:R-:W-:Y:S01]  /*1e770*/  LOP3.LUT R12, R13, 0x380, RZ, 0xc0, !PT ;  /* 0x000003800d0c7812 */ /* 0x000fe200078ec0ff */
[----:B------:R-:W-:Y:S01]  /*1e780*/  IMAD R6, R28, UR4, RZ ;  /* 0x000000041c067c24 */ /* 0x000fe2000f8e02ff */
[----:B------:R-:W-:Y:S01]  /*1e790*/  SHF.R.U64 R32, R32, 0x3, RZ ;  /* 0x0000000320207819 */ /* 0x000fe200000012ff */
[C---:B------:R-:W-:Y:S01]  /*1e7a0*/  IMAD.WIDE.U32 R4, R83.reuse, UR4, R4 ;  /* 0x0000000453047c25 */ /* 0x040fe2000f8e0004 */
[----:B------:R-:W-:Y:S02]  /*1e7b0*/  SHF.R.U64 R12, R12, 0x3, RZ ;  /* 0x000000030c0c7819 */ /* 0x000fe400000012ff */
[----:B------:R-:W-:Y:S01]  /*1e7c0*/  LOP3.LUT R32, R32, R33, RZ, 0x3c, !PT ;  /* 0x0000002120207212 */ /* 0x000fe200078e3cff */
[----:B------:R-:W-:Y:S01]  /*1e7d0*/  IMAD R9, R82, R11, R15 ;  /* 0x0000000b52097224 */ /* 0x000fe200078e020f */
[----:B------:R-:W-:Y:S01]  /*1e7e0*/  SHF.R.S32.HI R11, RZ, 0x1f, R7 ;  /* 0x0000001fff0b7819 */ /* 0x000fe20000011407 */
[----:B------:R-:W-:Y:S01]  /*1e7f0*/  IMAD R8, R83, UR5, R6 ;  /* 0x0000000553087c24 */ /* 0x000fe2000f8e0206 */
[----:B------:R-:W-:Y:S01]  /*1e800*/  IADD3 R4, P0, R7, R4, RZ ;  /* 0x0000000407047210 */ /* 0x000fe20007f1e0ff */
[----:B------:R-:W-:Y:S01]  /*1e810*/  ULDC.64 UR4, c[0x0][0xb88] ;  /* 0x0002e20000047ab9 */ /* 0x000fe20000000a00 */
[----:B------:R-:W-:Y:S01]  /*1e820*/  SHF.R.S32.HI R6, RZ, 0x1f, R9 ;  /* 0x0000001fff067819 */ /* 0x000fe20000011409 */
[----:B------:R-:W-:Y:S01]  /*1e830*/  IMAD.X R33, RZ, RZ, R21, P4 ;  /* 0x000000ffff217224 */ /* 0x000fe200020e0615 */
[----:B------:R-:W-:-:S02]  /*1e840*/  IADD3.X R5, R11, R5, R8, P0, !PT ;  /* 0x000000050b057210 */ /* 0x000fc400007fe408 */
[----:B------:R-:W-:Y:S01]  /*1e850*/  IADD3 R7, P2, R20, 0x1000, RZ ;  /* 0x0000100014077810 */ /* 0x000fe20007f5e0ff */
[----:B------:R-:W-:Y:S01]  /*1e860*/  IMAD R6, R6, UR4, RZ ;  /* 0x0000000406067c24 */ /* 0x000fe2000f8e02ff */
[----:B------:R-:W-:Y:S01]  /*1e870*/  LOP3.LUT P0, RZ, R24, 0x3, RZ, 0xc0, !PT ;  /* 0x0000000318ff7812 */ /* 0x000fe2000780c0ff */
[----:B------:R-:W-:Y:S01]  /*1e880*/  IMAD.WIDE.U32 R4, R9, UR4, R4 ;  /* 0x0000000409047c25 */ /* 0x000fe2000f8e0004 */
[----:B------:R-:W-:Y:S02]  /*1e890*/  LOP3.LUT R24, R25, 0x380, RZ, 0xc0, !PT ;  /* 0x0000038019187812 */ /* 0x000fe400078ec0ff */
[----:B------:R-:W-:Y:S01]  /*1e8a0*/  LOP3.LUT R12, R12, R13, RZ, 0x3c, !PT ;  /* 0x0000000d0c0c7212 */ /* 0x000fe200078e3cff */
[----:B------:R-:W-:Y:S01]  /*1e8b0*/  IMAD R11, R9, UR5, R6 ;  /* 0x00000005090b7c24 */ /* 0x000fe2000f8e0206 */
[----:B------:R-:W-:Y:S01]  /*1e8c0*/  ULDC.64 UR4, c[0x0][0xb50] ;  /* 0x0002d40000047ab9 */ /* 0x000fe20000000a00 */
[----:B------:R-:W-:Y:S01]  /*1e8d0*/  IMAD.X R9, RZ, RZ, R21, P2 ;  /* 0x000000ffff097224 */ /* 0x000fe200010e0615 */
[----:B------:R-:W-:Y:S01]  /*1e8e0*/  LEA R6, P3, R4, UR4, 0x2 ;  /* 0x0000000404067c11 */ /* 0x000fe2000f8610ff */
[----:B------:R-:W-:Y:S01]  /*1e8f0*/  IMAD.IADD R5, R5, 0x1, R11 ;  /* 0x0000000105057824 */ /* 0x000fe200078e020b */
[----:B------:R-:W-:Y:S01]  /*1e900*/  IADD3 R41, P2, R20, 0x6000, RZ ;  /* 0x0000600014297810 */ /* 0x000fe20007f5e0ff */
[----:B------:R-:W-:Y:S01]  /*1e910*/  IMAD.X R13, RZ, RZ, R21, P6 ;  /* 0x000000ffff0d7224 */ /* 0x000fe200030e0615 */
[----:B------:R-:W-:Y:S01]  /*1e920*/  SHF.R.U64 R24, R24, 0x3, RZ ;  /* 0x0000000318187819 */ /* 0x000fe200000012ff */
[----:B------:R-:W-:Y:S01]  /*1e930*/  SHFL.IDX PT, R54, R6, RZ, 0x1c1f ;  /* 0x001c1fff06367589 */ /* 0x000fe200000e0000 */
[----:B------:R-:W-:Y:S01]  /*1e940*/  LEA.HI.X R10, R4, UR5, R5, 0x2, P3 ;  /* 0x00000005040a7c11 */ /* 0x000fe200098f1405 */
[----:B------:R-:W-:Y:S01]  /*1e950*/  VIADD R4, R14, 0x8 ;  /* 0x000000080e047836 */ /* 0x000fe20000000000 */
[----:B------:R-:W-:Y:S01]  /*1e960*/  IADD3 R37, P3, R20, 0x5000, RZ ;  /* 0x0000500014257810 */ /* 0x000fe20007f7e0ff */
[----:B------:R-:W-:Y:S01]  /*1e970*/  SHFL.IDX PT, R58, R6, 0x1, 0x1c1f ;  /* 0x003c1f00063a7f89 */ /* 0x000fe200000e0000 */
[----:B------:R-:W-:Y:S01]  /*1e980*/  LOP3.LUT R40, R41, 0x380, RZ, 0xc0, !PT ;  /* 0x0000038029287812 */ /* 0x000fe200078ec0ff */
[----:B------:R-:W-:Y:S01]  /*1e990*/  ULDC.64 UR4, c[0x0][0xaa0] ;  /* 0x0002a80000047ab9 */ /* 0x000fe20000000a00 */
[----:B------:R-:W-:Y:S01]  /*1e9a0*/  LOP3.LUT R36, R37, 0x380, RZ, 0xc0, !PT ;  /* 0x0000038025247812 */ /* 0x000fe200078ec0ff */
[----:B------:R-:W1:Y:S01]  /*1e9b0*/  SHFL.IDX PT, R55, R10, RZ, 0x1c1f ;  /* 0x001c1fff0a377589 */ /* 0x000e6200000e0000 */
[----:B------:R-:W-:-:S02]  /*1e9c0*/  SHF.R.U64 R40, R40, 0x3, RZ ;  /* 0x0000000328287819 */ /* 0x000fc400000012ff */
[----:B------:R-:W-:Y:S01]  /*1e9d0*/  SHF.R.U64 R36, R36, 0x3, RZ ;  /* 0x0000000324247819 */ /* 0x000fe200000012ff */
[----:B------:R-:W2:Y:S01]  /*1e9e0*/  SHFL.IDX PT, R59, R10, 0x1, 0x1c1f ;  /* 0x003c1f000a3b7f89 */ /* 0x000ea200000e0000 */
[----:B------:R-:W-:Y:S01]  /*1e9f0*/  LOP3.LUT R40, R40, R41, RZ, 0x3c, !PT ;  /* 0x0000002928287212 */ /* 0x000fe200078e3cff */
[--C-:B------:R-:W-:Y:S01]  /*1ea00*/  IMAD.X R41, RZ, RZ, R21.reuse, P2 ;  /* 0x000000ffff297224 */ /* 0x100fe200010e0615 */
[----:B------:R-:W-:Y:S01]  /*1ea10*/  LOP3.LUT R36, R36, R37, RZ, 0x3c, !PT ;  /* 0x0000002524247212 */ /* 0x000fe200078e3cff */
[--C-:B------:R-:W-:Y:S01]  /*1ea20*/  IMAD.X R37, RZ, RZ, R21.reuse, P3 ;  /* 0x000000ffff257224 */ /* 0x100fe200018e0615 */
[----:B------:R-:W-:Y:S01]  /*1ea30*/  LOP3.LUT R24, R24, R25, RZ, 0x3c, !PT ;  /* 0x0000001918187212 */ /* 0x000fe200078e3cff */
[----:B------:R-:W-:Y:S01]  /*1ea40*/  IMAD.X R25, RZ, RZ, R21, P5 ;  /* 0x000000ffff197224 */ /* 0x000fe200028e0615 */
[C---:B------:R-:W-:Y:S02]  /*1ea50*/  IADD3 R61, P2, R20.reuse, 0xb000, RZ ;  /* 0x0000b000143d7810 */ /* 0x040fe40007f5e0ff */
[----:B------:R-:W-:-:S02]  /*1ea60*/  IADD3 R57, P3, R20, 0xa000, RZ ;  /* 0x0000a00014397810 */ /* 0x000fc40007f7e0ff */
[C---:B------:R-:W-:Y:S02]  /*1ea70*/  IADD3 R45, P6, R20.reuse, 0x7000, RZ ;  /* 0x00007000142d7810 */ /* 0x040fe40007fde0ff */
[C---:B------:R-:W-:Y:S02]  /*1ea80*/  IADD3 R49, P5, R20.reuse, 0x8000, RZ ;  /* 0x0000800014317810 */ /* 0x040fe40007fbe0ff */
[----:B------:R-:W-:Y:S02]  /*1ea90*/  IADD3 R53, P4, R20, 0x9000, RZ ;  /* 0x0000900014357810 */ /* 0x000fe40007f9e0ff */
[----:B------:R-:W-:Y:S02]  /*1eaa0*/  LOP3.LUT R60, R61, 0x380, RZ, 0xc0, !PT ;  /* 0x000003803d3c7812 */ /* 0x000fe400078ec0ff */
[----:B------:R-:W-:Y:S02]  /*1eab0*/  LOP3.LUT R56, R57, 0x380, RZ, 0xc0, !PT ;  /* 0x0000038039387812 */ /* 0x000fe400078ec0ff */
[----:B------:R-:W-:-:S02]  /*1eac0*/  LOP3.LUT R44, R45, 0x380, RZ, 0xc0, !PT ;  /* 0x000003802d2c7812 */ /* 0x000fc400078ec0ff */
[----:B------:R-:W-:Y:S02]  /*1ead0*/  LOP3.LUT R48, R49, 0x380, RZ, 0xc0, !PT ;  /* 0x0000038031307812 */ /* 0x000fe400078ec0ff */
[----:B------:R-:W-:Y:S02]  /*1eae0*/  LOP3.LUT R52, R53, 0x380, RZ, 0xc0, !PT ;  /* 0x0000038035347812 */ /* 0x000fe400078ec0ff */
[----:B------:R-:W-:Y:S02]  /*1eaf0*/  LOP3.LUT R8, R7, 0x380, RZ, 0xc0, !PT ;  /* 0x0000038007087812 */ /* 0x000fe400078ec0ff */
[----:B------:R-:W-:Y:S02]  /*1eb00*/  SHF.R.U64 R60, R60, 0x3, RZ ;  /* 0x000000033c3c7819 */ /* 0x000fe400000012ff */
[----:B------:R-:W-:Y:S02]  /*1eb10*/  SHF.R.U64 R56, R56, 0x3, RZ ;  /* 0x0000000338387819 */ /* 0x000fe400000012ff */
[----:B------:R-:W-:-:S02]  /*1eb20*/  SHF.R.U64 R44, R44, 0x3, RZ ;  /* 0x000000032c2c7819 */ /* 0x000fc400000012ff */
[----:B------:R-:W-:Y:S02]  /*1eb30*/  SHF.R.U64 R48, R48, 0x3, RZ ;  /* 0x0000000330307819 */ /* 0x000fe400000012ff */
[----:B------:R-:W-:Y:S02]  /*1eb40*/  SHF.R.U64 R52, R52, 0x3, RZ ;  /* 0x0000000334347819 */ /* 0x000fe400000012ff */
[----:B------:R-:W-:Y:S02]  /*1eb50*/  SHF.R.U64 R8, R8, 0x3, RZ ;  /* 0x0000000308087819 */ /* 0x000fe400000012ff */
[----:B------:R-:W-:Y:S01]  /*1eb60*/  LOP3.LUT R60, R60, R61, RZ, 0x3c, !PT ;  /* 0x0000003d3c3c7212 */ /* 0x000fe200078e3cff */
[--C-:B------:R-:W-:Y:S01]  /*1eb70*/  IMAD.X R61, RZ, RZ, R21.reuse, P2 ;  /* 0x000000ffff3d7224 */ /* 0x100fe200010e0615 */
[----:B------:R-:W-:Y:S01]  /*1eb80*/  LOP3.LUT R56, R56, R57, RZ, 0x3c, !PT ;  /* 0x0000003938387212 */ /* 0x000fe200078e3cff */
[--C-:B------:R-:W-:Y:S01]  /*1eb90*/  IMAD.X R57, RZ, RZ, R21.reuse, P3 ;  /* 0x000000ffff397224 */ /* 0x100fe200018e0615 */
[----:B------:R-:W-:Y:S01]  /*1eba0*/  LOP3.LUT R44, R44, R45, RZ, 0x3c, !PT ;  /* 0x0000002d2c2c7212 */ /* 0x000fe200078e3cff */
[--C-:B------:R-:W-:Y:S01]  /*1ebb0*/  IMAD.X R45, RZ, RZ, R21.reuse, P6 ;  /* 0x000000ffff2d7224 */ /* 0x100fe200030e0615 */
[----:B------:R-:W-:Y:S01]  /*1ebc0*/  LOP3.LUT R48, R48, R49, RZ, 0x3c, !PT ;  /* 0x0000003130307212 */ /* 0x000fe200078e3cff */
[--C-:B------:R-:W-:Y:S01]  /*1ebd0*/  IMAD.X R49, RZ, RZ, R21.reuse, P5 ;  /* 0x000000ffff317224 */ /* 0x100fe200028e0615 */
[----:B------:R-:W-:Y:S01]  /*1ebe0*/  LOP3.LUT R52, R52, R53, RZ, 0x3c, !PT ;  /* 0x0000003534347212 */ /* 0x000fe200078e3cff */
[----:B------:R-:W-:Y:S01]  /*1ebf0*/  IMAD.X R53, RZ, RZ, R21, P4 ;  /* 0x000000ffff357224 */ /* 0x000fe200020e0615 */
[----:B------:R-:W-:-:S02]  /*1ec00*/  ISETP.GE.OR P2, PT, R14, R3, P0 ;  /* 0x000000030e00720c */ /* 0x000fc40000746670 */
[----:B------:R-:W-:Y:S02]  /*1ec10*/  LOP3.LUT R8, R8, R7, RZ, 0x3c, !PT ;  /* 0x0000000708087212 */ /* 0x000fe400078e3cff */
[----:B------:R-:W-:Y:S02]  /*1ec20*/  IADD3 R5, P3, R20, 0xf000, RZ ;  /* 0x0000f00014057810 */ /* 0x000fe40007f7e0ff */
[----:B------:R-:W-:Y:S02]  /*1ec30*/  ISETP.GE.OR P0, PT, R4, R3, P0 ;  /* 0x000000030400720c */ /* 0x000fe40000706670 */
[C---:B------:R-:W-:Y:S01]  /*1ec40*/  IADD3 R65, P6, R20.reuse, 0xc000, RZ ;  /* 0x0000c00014417810 */ /* 0x040fe20007fde0ff */
[----:B------:R-:W-:Y:S01]  /*1ec50*/  IMAD.X R77, RZ, RZ, R21, P3 ;  /* 0x000000ffff4d7224 */ /* 0x000fe200018e0615 */
[C---:B------:R-:W-:Y:S02]  /*1ec60*/  IADD3 R69, P5, R20.reuse, 0xd000, RZ ;  /* 0x0000d00014457810 */ /* 0x040fe40007fbe0ff */
[C---:B------:R-:W-:Y:S01]  /*1ec70*/  IADD3 R73, P4, R20.reuse, 0xe000, RZ ;  /* 0x0000e00014497810 */ /* 0x040fe20007f9e0ff */
[----:B-1----:R-:W-:Y:S01]  /*1ec80*/  @!P2 ST.E desc[UR6][R54.64], R0 ;  /* 0x000000003600a985 */ /* 0x002fe2000c101906 */
[----:B------:R-:W-:-:S02]  /*1ec90*/  LOP3.LUT R7, R20, 0x380, RZ, 0xc0, !PT ;  /* 0x0000038014077812 */ /* 0x000fc400078ec0ff */
[----:B------:R-:W-:Y:S02]  /*1eca0*/  LOP3.LUT R4, R5, 0x380, RZ, 0xc0, !PT ;  /* 0x0000038005047812 */ /* 0x000fe400078ec0ff */
[----:B------:R-:W-:Y:S01]  /*1ecb0*/  LOP3.LUT R64, R65, 0x380, RZ, 0xc0, !PT ;  /* 0x0000038041407812 */ /* 0x000fe200078ec0ff */
[----:B--2---:R1:W-:Y:S01]  /*1ecc0*/  @!P0 ST.E desc[UR6][R58.64], R2 ;  /* 0x000000023a008985 */ /* 0x0043e2000c101906 */
[----:B------:R-:W-:Y:S02]  /*1ecd0*/  LOP3.LUT R68, R69, 0x380, RZ, 0xc0, !PT ;  /* 0x0000038045447812 */ /* 0x000fe400078ec0ff */
[----:B------:R-:W-:Y:S01]  /*1ece0*/  LOP3.LUT R72, R73, 0x380, RZ, 0xc0, !PT ;  /* 0x0000038049487812 */ /* 0x000fe200078ec0ff */
[----:B------:R-:W5:Y:S01]  /*1ecf0*/  LD.E.128 R8, desc[UR6][R8.64] ;  /* 0x0000000608087980 */ /* 0x000f62000c101d00 */
[----:B------:R-:W-:Y:S02]  /*1ed00*/  SHF.R.U64 R7, R7, 0x3, RZ ;  /* 0x0000000307077819 */ /* 0x000fe400000012ff */
[----:B------:R-:W-:Y:S01]  /*1ed10*/  SHF.R.U64 R4, R4, 0x3, RZ ;  /* 0x0000000304047819 */ /* 0x000fe200000012ff */
[----:B------:R-:W5:Y:S01]  /*1ed20*/  LD.E.128 R12, desc[UR6][R12.64] ;  /* 0x000000060c0c7980 */ /* 0x000f62000c101d00 */
[----:B------:R-:W-:-:S02]  /*1ed30*/  SHF.R.U64 R64, R64, 0x3, RZ ;  /* 0x0000000340407819 */ /* 0x000fc400000012ff */
[----:B------:R-:W-:Y:S01]  /*1ed40*/  SHF.R.U64 R68, R68, 0x3, RZ ;  /* 0x0000000344447819 */ /* 0x000fe200000012ff */
[----:B-1----:R-:W-:Y:S01]  /*1ed50*/  IMAD R2, R89, 0x20, R219 ;  /* 0x0000002059027824 */ /* 0x002fe200078e02db */
[----:B------:R-:W-:Y:S01]  /*1ed60*/  SHF.R.U64 R72, R72, 0x3, RZ ;  /* 0x0000000348487819 */ /* 0x000fe200000012ff */
[----:B------:R-:W5:Y:S01]  /*1ed70*/  LD.E.128 R24, desc[UR6][R24.64] ;  /* 0x0000000618187980 */ /* 0x000f62000c101d00 */
[----:B------:R-:W-:Y:S02]  /*1ed80*/  LOP3.LUT R20, R7, R20, RZ, 0x3c, !PT ;  /* 0x0000001407147212 */ /* 0x000fe400078e3cff */
[----:B------:R-:W-:Y:S01]  /*1ed90*/  LOP3.LUT R64, R64, R65, RZ, 0x3c, !PT ;  /* 0x0000004140407212 */ /* 0x000fe200078e3cff */
[--C-:B------:R-:W-:Y:S01]  /*1eda0*/  IMAD.X R65, RZ, RZ, R21.reuse, P6 ;  /* 0x000000ffff417224 */ /* 0x100fe200030e0615 */
[----:B------:R-:W-:Y:S01]  /*1edb0*/  LOP3.LUT R68, R68, R69, RZ, 0x3c, !PT ;  /* 0x0000004544447212 */ /* 0x000fe200078e3cff */
[--C-:B------:R-:W-:Y:S01]  /*1edc0*/  IMAD.X R69, RZ, RZ, R21.reuse, P5 ;  /* 0x000000ffff457224 */ /* 0x100fe200028e0615 */
[----:B------:R-:W-:Y:S01]  /*1edd0*/  LOP3.LUT R72, R72, R73, RZ, 0x3c, !PT ;  /* 0x0000004948487212 */ /* 0x000fe200078e3cff */
[----:B------:R-:W-:Y:S01]  /*1ede0*/  IMAD.X R73, RZ, RZ, R21, P4 ;  /* 0x000000ffff497224 */ /* 0x000fe200020e0615 */
[----:B------:R-:W-:Y:S01]  /*1edf0*/  LOP3.LUT R76, R4, R5, RZ, 0x3c, !PT ;  /* 0x00000005044c7212 */ /* 0x000fe200078e3cff */
[----:B------:R-:W-:Y:S01]  /*1ee00*/  IMAD R2, R86, 0x80, R2 ;  /* 0x0000008056027824 */ /* 0x000fe200078e0202 */
[----:B------:R1:W5:Y:S04]  /*1ee10*/  LD.E.128 R4, desc[UR6][R20.64] ;  /* 0x0000000614047980 */ /* 0x000368000c101d00 */
[----:B------:R-:W5:Y:S04]  /*1ee20*/  LD.E.128 R32, desc[UR6][R32.64] ;  /* 0x0000000620207980 */ /* 0x000f68000c101d00 */
[----:B------:R-:W5:Y:S01]  /*1ee30*/  LD.E.128 R36, desc[UR6][R36.64] ;  /* 0x0000000624247980 */ /* 0x000f62000c101d00 */
[----:B-1----:R-:W-:-:S03]  /*1ee40*/  IMAD R21, R81, UR4, RZ ;  /* 0x0000000451157c24 */ /* 0x002fc6000f8e02ff */
[----:B------:R-:W5:Y:S01]  /*1ee50*/  LD.E.128 R40, desc[UR6][R40.64] ;  /* 0x0000000628287980 */ /* 0x000f62000c101d00 */
[C---:B------:R-:W-:Y:S02]  /*1ee60*/  IMAD R81, R80.reuse, UR5, R21 ;  /* 0x0000000550517c24 */ /* 0x040fe4000f8e0215 */
[----:B------:R-:W-:Y:S01]  /*1ee70*/  IMAD.WIDE.U32 R20, R80, UR4, RZ ;  /* 0x0000000450147c25 */ /* 0x000fe2000f8e00ff */
[----:B------:R-:W-:Y:S01]  /*1ee80*/  ULDC.64 UR4, c[0x0][0xae8] ;  /* 0x0002ba0000047ab9 */ /* 0x000fe20000000a00 */
[----:B------:R-:W5:Y:S02]  /*1ee90*/  LD.E.128 R44, desc[UR6][R44.64] ;  /* 0x000000062c2c7980 */ /* 0x000f64000c101d00 */
[----:B------:R-:W-:Y:S02]  /*1eea0*/  IMAD.IADD R21, R21, 0x1, R81 ;  /* 0x0000000115157824 */ /* 0x000fe400078e0251 */
[----:B------:R-:W-:Y:S01]  /*1eeb0*/  IMAD R84, R84, UR4, RZ ;  /* 0x0000000454547c24 */ /* 0x000fe2000f8e02ff */
[----:B------:R-:W5:Y:S01]  /*1eec0*/  LD.E.128 R48, desc[UR6][R48.64] ;  /* 0x0000000630307980 */ /* 0x000f62000c101d00 */
[----:B------:R-:W-:-:S03]  /*1eed0*/  IMAD.WIDE.U32 R20, R88, UR4, R20 ;  /* 0x0000000458147c25 */ /* 0x000fc6000f8e0014 */
[----:B------:R-:W5:Y:S01]  /*1eee0*/  LD.E.128 R52, desc[UR6][R52.64] ;  /* 0x0000000634347980 */ /* 0x000f62000c101d00 */
[----:B------:R-:W-:Y:S01]  /*1eef0*/  IMAD R81, R88, UR5, R84 ;  /* 0x0000000558517c24 */ /* 0x000fe2000f8e0254 */
[----:B------:R-:W-:Y:S01]  /*1ef00*/  ULDC.64 UR4, c[0x0][0xaf0] ;  /* 0x0002bc0000047ab9 */ /* 0x000fe20000000a00 */
[----:B0-----:R-:W-:Y:S01]  /*1ef10*/  @P1 IMAD.HI.U32 R0, R2, R85, RZ ;  /* 0x0000005502001227 */ /* 0x001fe200078e00ff */
[----:B------:R-:W5:Y:S03]  /*1ef20*/  LD.E.128 R56, desc[UR6][R56.64] ;  /* 0x0000000638387980 */ /* 0x000f66000c101d00 */
[----:B------:R-:W-:Y:S01]  /*1ef30*/  IMAD.IADD R21, R21, 0x1, R81 ;  /* 0x0000000115157824 */ /* 0x000fe200078e0251 */
[----:B------:R-:W5:Y:S01]  /*1ef40*/  LD.E.128 R60, desc[UR6][R60.64] ;  /* 0x000000063c3c7980 */ /* 0x000f62000c101d00 */
[----:B------:R-:W-:Y:S01]  /*1ef50*/  IMAD.MOV.U32 R81, RZ, RZ, R2 ;  /* 0x000000ffff517224 */ /* 0x000fe200078e0002 */
[----:B------:R-:W-:Y:S01]  /*1ef60*/  @P1 SHF.R.U32.HI R81, RZ, R87, R0 ;  /* 0x00000057ff511219 */ /* 0x000fe20000011600 */
[----:B------:R-:W-:Y:S01]  /*1ef70*/  IMAD R28, R28, UR4, RZ ;  /* 0x000000041c1c7c24 */ /* 0x000fe2000f8e02ff */
[----:B------:R-:W5:Y:S01]  /*1ef80*/  LD.E.128 R64, desc[UR6][R64.64] ;  /* 0x0000000640407980 */ /* 0x000f62000c101d00 */
[----:B------:R-:W-:Y:S01]  /*1ef90*/  IMAD.WIDE.U32 R20, R83, UR4, R20 ;  /* 0x0000000453147c25 */ /* 0x000fe2000f8e0014 */
[----:B------:R-:W-:-:S02]  /*1efa0*/  SHF.R.S32.HI R0, RZ, 0x1f, R81 ;  /* 0x0000001fff007819 */ /* 0x000fc40000011451 */
[----:B------:R-:W5:Y:S01]  /*1efb0*/  LD.E.128 R68, desc[UR6][R68.64] ;  /* 0x0000000644447980 */ /* 0x000f62000c101d00 */
[----:B------:R-:W-:Y:S01]  /*1efc0*/  IMAD R85, R83, UR5, R28 ;  /* 0x0000000553557c24 */ /* 0x000fe2000f8e021c */
[----:B------:R-:W-:Y:S01]  /*1efd0*/  ULDC.64 UR4, c[0x0][0xae0] ;  /* 0x0002b80000047ab9 */ /* 0x000fe20000000a00 */
[----:B------:R-:W-:Y:S01]  /*1efe0*/  IMAD.MOV R83, RZ, RZ, -R81 ;  /* 0x000000ffff537224 */ /* 0x000fe200078e0a51 */
[----:B------:R-:W5:Y:S01]  /*1eff0*/  LD.E.128 R72, desc[UR6][R72.64] ;  /* 0x0000000648487980 */ /* 0x000f62000c101d00 */
[----:B------:R-:W-:Y:S02]  /*1f000*/  IMAD.IADD R21, R21, 0x1, R85 ;  /* 0x0000000115157824 */ /* 0x000fe400078e0255 */
[----:B------:R-:W-:Y:S01]  /*1f010*/  IMAD R0, R0, UR4, RZ ;  /* 0x0000000400007c24 */ /* 0x000fe2000f8e02ff */
[----:B------:R-:W5:Y:S01]  /*1f020*/  LD.E.128 R76, desc[UR6][R76.64] ;  /* 0x000000064c4c7980 */ /* 0x000f62000c101d00 */
[----:B------:R-:W-:Y:S02]  /*1f030*/  IMAD R83, R82, R83, R2 ;  /* 0x0000005352537224 */ /* 0x000fe400078e0202 */
[C---:B------:R-:W-:Y:S01]  /*1f040*/  IMAD R85, R81.reuse, UR5, R0 ;  /* 0x0000000551557c24 */ /* 0x040fe2000f8e0200 */
[----:B------:R-:W-:Y:S01]  /*1f050*/  @!PT LDS RZ, [RZ] ;  /* 0x00000000fffff984 */ /* 0x000fe20000000800 */
[----:B------:R-:W-:Y:S01]  /*1f060*/  @!PT LDS RZ, [RZ] ;  /* 0x00000000fffff984 */ /* 0x000fe20000000800 */
[----:B------:R-:W-:Y:S01]  /*1f070*/  @!PT LDS RZ, [RZ] ;  /* 0x00000000fffff984 */ /* 0x000fe20000000800 */
[----:B------:R-:W-:Y:S01]  /*1f080*/  @!PT LDS RZ, [RZ] ;  /* 0x00000000fffff984 */ /* 0x000fe20000000800 */
[----:B------:R0:W-:Y:S06]  /*1f090*/  MEMBAR.ALL.CTA ;  /* 0x0000000000007992 */ /* 0x0001ec0000008000 */
[----:B0-----:R-:W0:Y:S01]  /*1f0a0*/  FENCE.VIEW.ASYNC.S ;  /* 0x00000000000073c6 */ /* 0x001e220000000000 */
[----:B------:R-:W-:Y:S01]  /*1f0b0*/  IMAD.WIDE.U32 R20, R81, UR4, R20 ;  /* 0x0000000451147c25 */ /* 0x000fe2000f8e0014 */
[----:B------:R-:W-:Y:S01]  /*1f0c0*/  SHF.R.S32.HI R0, RZ, 0x1f, R83 ;  /* 0x0000001fff007819 */ /* 0x000fe20000011453 */
[----:B------:R-:W-:-:S02]  /*1f0d0*/  ULDC.64 UR4, c[0x0][0xad8] ;  /* 0x0002b60000047ab9 */ /* 0x000fc40000000a00 */
[----:B------:R-:W-:Y:S01]  /*1f0e0*/  IMAD R86, R86, 0x80, R219 ;  /* 0x0000008056567824 */ /* 0x000fe200078e02db */
[----:B------:R-:W-:Y:S01]  /*1f0f0*/  IADD3 R21, R21, R85, RZ ;  /* 0x0000005515157210 */ /* 0x000fe20007ffe0ff */
[----:B------:R-:W-:Y:S02]  /*1f100*/  IMAD R2, R0, UR4, RZ ;  /* 0x0000000400027c24 */ /* 0x000fe4000f8e02ff */
[C---:B------:R-:W-:Y:S02]  /*1f110*/  VIADD R0, R86.reuse, 0x20 ;  /* 0x0000002056007836 */ /* 0x040fe40000000000 */
[C---:B------:R-:W-:Y:S02]  /*1f120*/  IMAD R81, R83.reuse, UR5, R2 ;  /* 0x0000000553517c24 */ /* 0x040fe4000f8e0202 */
[----:B------:R-:W-:Y:S01]  /*1f130*/  IMAD.WIDE.U32 R20, R83, UR4, R20 ;  /* 0x0000000453147c25 */ /* 0x000fe2000f8e0014 */
[-C--:B------:R-:W-:Y:S01]  /*1f140*/  ISETP.GE.AND P2, PT, R86, R3.reuse, PT ;  /* 0x000000035600720c */ /* 0x080fe20003f46270 */
[----:B------:R-:W-:Y:S01]  /*1f150*/  ULDC.64 UR4, c[0x0][0xa80] ;  /* 0x0002a00000047ab9 */ /* 0x000fe20000000a00 */
[----:B------:R-:W-:Y:S01]  /*1f160*/  ISETP.GE.AND P1, PT, R0, R3, PT ;  /* 0x000000030000720c */ /* 0x000fe20003f26270 */
[----:B------:R-:W-:Y:S01]  /*1f170*/  VIADD R2, R86, 0x40 ;  /* 0x0000004056027836 */ /* 0x000fe20000000000 */
[----:B------:R-:W-:Y:S01]  /*1f180*/  LEA R28, P3, R20, UR4, 0x1 ;  /* 0x00000004141c7c11 */ /* 0x000fe2000f8608ff */
[----:B------:R-:W-:-:S02]  /*1f190*/  IMAD.IADD R21, R21, 0x1, R81 ;  /* 0x0000000115157824 */ /* 0x000fc400078e0251 */
[----:B------:R-:W-:Y:S01]  /*1f1a0*/  VIADD R0, R22, 0x38820 ;  /* 0x0003882016007836 */ /* 0x000fe20000000000 */
[----:B------:R-:W-:Y:S02]  /*1f1b0*/  ISETP.GE.AND P0, PT, R2, R3, PT ;  /* 0x000000030200720c */ /* 0x000fe40003f06270 */
[----:B------:R-:W-:Y:S02]  /*1f1c0*/  LEA.HI.X R2, R20, UR5, R21, 0x1, P3 ;  /* 0x0000000514027c11 */ /* 0x000fe400098f0c15 */
[----:B------:R-:W-:Y:S01]  /*1f1d0*/  PRMT R0, RZ, 0x654, R0 ;  /* 0x00000654ff007816 */ /* 0x000fe20000000000 */
[----:B0-----:R0:W1:Y:S03]  /*1f1e0*/  SHFL.IDX PT, R84, R28, RZ, 0x181f ;  /* 0x00181fff1c547589 */ /* 0x00106600000e0000 */
[----:B------:R0:W-:Y:S01]  /*1f1f0*/  SYNCS.ARRIVE.TRANS64.RED.A1T0 RZ, [R0+URZ], RZ ;  /* 0x000000ff00ff79a7 */ /* 0x0001e2000810043f */
[----:B------:R0:W2:Y:S01]  /*1f200*/  SHFL.IDX PT, R85, R2, RZ, 0x181f ;  /* 0x00181fff02557589 */ /* 0x0000a200000e0000 */
[----:B------:R-:W-:Y:S05]  /*1f210*/  @P2 BRA `(.L_x_659) ;  /* 0x0000000000482947 */ /* 0x000fea0003800000 */
[----:B------:R-:W-:Y:S01]  /*1f220*/  ULDC UR4, c[0x0][0xac8] ;  /* 0x0002b20000047ab9 */ /* 0x000fe20000000800 */
[----:B------:R-:W-:Y:S01]  /*1f230*/  ULDC.64 UR6, c[0x0][0x208] ;  /* 0x0000820000067ab9 */ /* 0x000fe20000000a00 */
        /* <DEDUP_REMOVED lines=16> */
.L_x_659:
[----:B------:R-:W-:Y:S05]  /*1f340*/  BSYNC B1 ;  /* 0x0000000000017941 */ /* 0x000fea0003800000 */
.L_x_658:
[----:B---3-5:R3:W4:Y:S01]  /*1f350*/  SHFL.IDX PT, R33, R2, 0x1, 0x181f ;  /* 0x00381f0002217f89 */ /* 0x02872200000e0000 */
[----:B------:R-:W-:Y:S03]  /*1f360*/  BSSY B1, `(.L_x_660) ;  /* 0x0000015000017945 */ /* 0x000fe60003800000 */
[----:B------:R3:W0:Y:S01]  /*1f370*/  SHFL.IDX PT, R32, R28, 0x1, 0x181f ;  /* 0x00381f001c207f89 */ /* 0x00062200000e0000 */
[----:B------:R-:W-:Y:S05]  /*1f380*/  @P1 BRA `(.L_x_661) ;  /* 0x0000000000481947 */ /* 0x000fea0003800000 */
[----:B------:R-:W-:Y:S01]  /*1f390*/  ULDC UR4, c[0x0][0xac8] ;  /* 0x0002b20000047ab9 */ /* 0x000fe20000000800 */
[----:B------:R-:W-:Y:S01]  /*1f3a0*/  ULDC.64 UR6, c[0x0][0x208] ;  /* 0x0000820000067ab9 */ /* 0x000fe20000000a00 */
[----:B------:R-:W-:Y:S02]  /*1f3b0*/  ISETP.GE.AND P4, PT, R16, UR4, PT ;  /* 0x0000000410007c0c */ /* 0x000fe4000bf86270 */
[----:B------:R-:W-:Y:S02]  /*1f3c0*/  ISETP.GE.AND P3, PT, R213, UR4, PT ;  /* 0x00000004d5007c0c */ /* 0x000fe4000bf66270 */
[----:B------:R-:W-:Y:S02]  /*1f3d0*/  ISETP.GE.AND P2, PT, R18, UR4, PT ;  /* 0x0000000412007c0c */ /* 0x000fe4000bf46270 */
[----:B------:R-:W-:-:S07]  /*1f3e0*/  ISETP.GE.AND P1, PT, R19, UR4, PT ;  /* 0x0000000413007c0c */ /* 0x000fce000bf26270 */
[CC--:B0-----:R-:W-:Y:S02]  /*1f3f0*/  @!P4 LEA R4, P6, R16.reuse, R32.reuse, 0x1 ;  /* 0x000000201004c211 */ /* 0x0c1fe400078c08ff */
[CC--:B------:R-:W-:Y:S02]  /*1f400*/  @!P3 LEA R6, P5, R23.reuse, R32.reuse, 0x1 ;  /* 0x000000201706b211 */ /* 0x0c0fe400078a08ff */
[-C--:B----4-:R-:W-:Y:S02]  /*1f410*/  @!P4 LEA.HI.X R5, R16, R33.reuse, R17, 0x1, P6 ;  /* 0x000000211005c211 */ /* 0x090fe400030f0c11 */
[-C--:B------:R-:W-:Y:S02]  /*1f420*/  @!P2 LEA R20, P6, R18, R32.reuse, 0x1 ;  /* 0x000000201214a211 */ /* 0x080fe400078c08ff */
        /* <DEDUP_REMOVED lines=8> */
.L_x_661:
[----:B------:R-:W-:Y:S05]  /*1f4b0*/  BSYNC B1 ;  /* 0x0000000000017941 */ /* 0x000fea0003800000 */
.L_x_660:
[----:B0-----:R0:W0:Y:S01]  /*1f4c0*/  SHFL.IDX PT, R11, R2, 0x2, 0x181f ;  /* 0x00581f00020b7f89 */ /* 0x00102200000e0000 */
        /* <DEDUP_REMOVED lines=9> */
[-C--:B0-----:R-:W-:Y:S02]  /*1f560*/  @!P3 LEA R4, P6, R16, R10.reuse, 0x1 ;  /* 0x0000000a1004b211 */ /* 0x081fe400078c08ff */
[-C--:B------:R-:W-:Y:S02]  /*1f570*/  @!P2 LEA R6, P5, R23, R10.reuse, 0x1 ;  /* 0x0000000a1706a211 */ /* 0x080fe400078a08ff */
[-C--:B------:R-:W-:Y:S02]  /*1f580*/  @!P1 LEA R8, P4, R18, R10.reuse, 0x1 ;  /* 0x0000000a12089211 */ /* 0x080fe400078808ff */
[-C--:B------:R-:W-:Y:S02]  /*1f590*/  @!P3 LEA.HI.X R5, R16, R11.reuse, R17, 0x1, P6 ;  /* 0x0000000b1005b211 */ /* 0x080fe400030f0c11 */
        /* <DEDUP_REMOVED lines=8> */
.L_x_663:
[----:B------:R-:W-:Y:S05]  /*1f620*/  BSYNC B1 ;  /* 0x0000000000017941 */ /* 0x000fea0003800000 */
.L_x_662:
[----:B------:R-:W-:Y:S01]  /*1f630*/  VIADD R0, R86, 0x60 ;  /* 0x0000006056007836 */ /* 0x000fe20000000000 */
[----:B0-----:R0:W0:Y:S04]  /*1f640*/  SHFL.IDX PT, R9, R2, 0x3, 0x181f ;  /* 0x00781f0002097f89 */ /* 0x00102800000e0000 */
[----:B------:R-:W-:Y:S01]  /*1f650*/  ISETP.GE.AND P0, PT, R0, R3, PT ;  /* 0x000000030000720c */ /* 0x000fe20003f06270 */
[----:B---3--:R-:W3:-:S12]  /*1f660*/  SHFL.IDX PT, R28, R28, 0x3, 0x181f ;  /* 0x00781f001c1c7f89 */ /* 0x008ed800000e0000 */
[----:B------:R-:W-:Y:S05]  /*1f670*/  @P0 BRA `(.L_x_664) ;  /* 0x0000000c00c00947 */ /* 0x000fea0003800000 */
[----:B------:R-:W-:Y:S01]  /*1f680*/  ULDC UR4, c[0x0][0xac8] ;  /* 0x0002b20000047ab9 */ /* 0x000fe20000000800 */
[----:B------:R-:W-:Y:S01]  /*1f690*/  ULDC.64 UR6, c[0x0][0x208] ;  /* 0x0000820000067ab9 */ /* 0x000fe20000000a00 */
[----:B------:R-:W-:Y:S02]  /*1f6a0*/  ISETP.GE.AND P3, PT, R16, UR4, PT ;  /* 0x0000000410007c0c */ /* 0x000fe4000bf66270 */
[----:B------:R-:W-:Y:S02]  /*1f6b0*/  ISETP.GE.AND P4, PT, R213, UR4, PT ;  /* 0x00000004d5007c0c */ /* 0x000fe4000bf86270 */
[----:B------:R-:W-:-:S09]  /*1f6c0*/  ISETP.GE.AND P5, PT, R18, UR4, PT ;  /* 0x0000000412007c0c */ /* 0x000fd2000bfa6270 */
[CC--:B0--3--:R-:W-:Y:S02]  /*1f6d0*/  @!P3 LEA R2, P0, R16.reuse, R28.reuse, 0x1 ;  /* 0x0000001c1002b211 */ /* 0x0c9fe400078008ff */
[-C--:B------:R-:W-:Y:S02]  /*1f6e0*/  @!P4 LEA R4, P1, R23, R28.reuse, 0x1 ;  /* 0x0000001c1704c211 */ /* 0x080fe400078208ff */
[-C--:B------:R-:W-:Y:S02]  /*1f6f0*/  @!P3 LEA.HI.X R3, R16, R9.reuse, R17, 0x1, P0 ;  /* 0x000000091003b211 */ /* 0x080fe400000f0c11 */
[----:B------:R-:W-:Y:S02]  /*1f700*/  ISETP.GE.AND P0, PT, R19, UR4, PT ;  /* 0x0000000413007c0c */ /* 0x000fe4000bf06270 */
[----:B------:R-:W-:Y:S01]  /*1f710*/  @!P5 LEA R6, P2, R18, R28, 0x1 ;  /* 0x0000001c1206d211 */ /* 0x000fe200078408ff */
[----:B------:R0:W-:Y:S01]  /*1f720*/  @!P3 ST.E.128 desc[UR6][R2.64], R24 ;  /* 0x000000180200b985 */ /* 0x0001e2000c101d06 */
[----:B------:R-:W-:-:S02]  /*1f730*/  @!P4 LEA.HI.X R5, R23, R9, R216, 0x1, P1 ;  /* 0x000000091705c211 */ /* 0x000fc400008f0cd8 */
[----:B------:R-:W-:-:S03]  /*1f740*/  @!P5 LEA.HI.X R7, R18, R9, R218, 0x1, P2 ;  /* 0x000000091207d211 */ /* 0x000fc600010f0cda */
[----:B------:R0:W-:Y:S04]  /*1f750*/  @!P4 ST.E.128 desc[UR6][R4.64], R44 ;  /* 0x0000002c0400c985 */ /* 0x0001e8000c101d06 */
[----:B------:R0:W-:Y:S01]  /*1f760*/  @!P5 ST.E.128 desc[UR6][R6.64], R60 ;  /* 0x0000003c0600d985 */ /* 0x0001e2000c101d06 */
[----:B------:R-:W-:Y:S05]  /*1f770*/  @P0 BRA `(.L_x_664) ;  /* 0x0000000c00800947 */ /* 0x000fea0003800000 */
[----:B0-----:R-:W-:Y:S01]  /*1f780*/  LEA R2, P0, R19, R28, 0x1 ;  /* 0x0000001c13027211 */ /* 0x001fe200078008ff */
[----:B------:R-:W-:-:S03]  /*1f790*/  ULDC.64 UR4, c[0x0][0x208] ;  /* 0x0000820000047ab9 */ /* 0x000fc60000000a00 */
[----:B------:R-:W-:-:S05]  /*1f7a0*/  LEA.HI.X R3, R19, R9, R217, 0x1, P0 ;  /* 0x0000000913037211 */ /* 0x000fca00000f0cd9 */
[----:B------:R0:W-:Y:S01]  /*1f7b0*/  ST.E.128 desc[UR4][R2.64], R76 ;  /* 0x0000004c02007985 */ /* 0x0001e2000c101d04 */
[----:B------:R-:W-:Y:S05]  /*1f7c0*/  BRA `(.L_x_664) ;  /* 0x0000000c006c7947 */ /* 0x000fea0003800000 */
.L_x_656:
[----:B------:R-:W3:Y:S01]  /*1f7d0*/  LDL R9, [R1+0x64] ;  /* 0x0000640001097983 */ /* 0x000ee20000100800 */
[----:B------:R-:W-:Y:S01]  /*1f7e0*/  ULDC.64 UR4, c[0x0][0xc00] ;  /* 0x0003000000047ab9 */ /* 0x000fe20000000a00 */
[----:B------:R-:W4:Y:S01]  /*1f7f0*/  LDC R25, c[0x0][0xbe8] ;  /* 0x0002fa00ff197b82 */ /* 0x000f220000000800 */
[----:B------:R-:W-:Y:S01]  /*1f800*/  ISETP.NE.U32.AND P0, PT, RZ, UR4, PT ;  /* 0x00000004ff007c0c */ /* 0x000fe2000bf05070 */
[----:B0-----:R-:W-:Y:S01]  /*1f810*/  IMAD.MOV.U32 R6, RZ, RZ, RZ ;  /* 0x000000ffff067224 */ /* 0x001fe200078e00ff */
[----:B------:R-:W-:Y:S02]  /*1f820*/  ULDC.64 UR6, c[0x0][0x208] ;  /* 0x0000820000067ab9 */ /* 0x000fe40000000a00 */
[----:B------:R-:W-:Y:S01]  /*1f830*/  ISETP.NE.AND.EX P0, PT, RZ, UR5, PT, P0 ;  /* 0x00000005ff007c0c */ /* 0x000fe2000bf05300 */
[----:B------:R-:W0:Y:S02]  /*1f840*/  S2R R7, SR_TID.X ;  /* 0x0000000000077919 */ /* 0x000e240000002100 */
[----:B0-----:R-:W-:-:S05]  /*1f850*/  VIADD R8, R7, 0xffffff80 ;  /* 0xffffff8007087836 */ /* 0x001fca0000000000 */
[----:B------:R-:W-:Y:S01]  /*1f860*/  ISETP.GE.AND P3, PT, R8, 0x80, PT ;  /* 0x000000800800780c */ /* 0x000fe20003f66270 */
[----:B---3--:R-:W-:Y:S01]  /*1f870*/  IMAD.SHL.U32 R4, R9, 0x4, RZ ;  /* 0x0000000409047824 */ /* 0x008fe200078e00ff */
[----:B------:R-:W-:-:S04]  /*1f880*/  SHF.R.S32.HI R12, RZ, 0x1f, R9 ;  /* 0x0000001fff0c7819 */ /* 0x000fc80000011409 */
[----:B------:R-:W-:Y:S02]  /*1f890*/  IADD3 R2, P1, R4, UR4, RZ ;  /* 0x0000000404027c10 */ /* 0x000fe4000ff3e0ff */
[----:B------:R-:W-:-:S04]  /*1f8a0*/  SHF.L.U64.HI R0, R9, 0x2, R12 ;  /* 0x0000000209007819 */ /* 0x000fc8000001020c */
[----:B------:R-:W-:Y:S01]  /*1f8b0*/  IADD3.X R3, R0, UR5, RZ, P1, !PT ;  /* 0x0000000500037c10 */ /* 0x000fe20008ffe4ff */
[----:B------:R-:W-:Y:S02]  /*1f8c0*/  ULDC.64 UR4, c[0x0][0xc08] ;  /* 0x0003020000047ab9 */ /* 0x000fe40000000a00 */
[----:B------:R-:W-:Y:S02]  /*1f8d0*/  ISETP.NE.U32.AND P1, PT, RZ, UR4, PT ;  /* 0x00000004ff007c0c */ /* 0x000fe4000bf25070 */
[----:B------:R0:W5:Y:S02]  /*1f8e0*/  @P0 LDG.E R6, desc[UR6][R2.64] ;  /* 0x0000000602060981 */ /* 0x000164000c1e1900 */
[----:B------:R-:W-:-:S13]  /*1f8f0*/  ISETP.NE.AND.EX P1, PT, RZ, UR5, PT, P1 ;  /* 0x00000005ff007c0c */ /* 0x000fda000bf25310 */
[----:B------:R-:W-:Y:S01]  /*1f900*/  @P1 IADD3 R4, P2, R4, UR4, RZ ;  /* 0x0000000404041c10 */ /* 0x000fe2000ff5e0ff */
[----:B------:R-:W-:-:S03]  /*1f910*/  ULDC UR4, c[0x0][0xa88] ;  /* 0x0002a20000047ab9 */ /* 0x000fc60000000800 */
[----:B------:R-:W-:Y:S01]  /*1f920*/  @P1 IADD3.X R5, R0, UR5, RZ, P2, !PT ;  /* 0x0000000500051c10 */ /* 0x000fe200097fe4ff */
[----:B------:R-:W-:Y:S01]  /*1f930*/  IMAD.U32 R0, RZ, RZ, UR4 ;  /* 0x00000004ff007e24 */ /* 0x000fe2000f8e00ff */
[----:B----4-:R-:W-:-:S05]  /*1f940*/  ISETP.NE.AND P2, PT, R25, 0x1, PT ;  /* 0x000000011900780c */ /* 0x010fca0003f45270 */
[----:B------:R0:W5:Y:S08]  /*1f950*/  @P1 LDG.E R0, desc[UR6][R4.64] ;  /* 0x0000000604001981 */ /* 0x000170000c1e1900 */
[----:B-1----:R-:W1:Y:S08]  /*1f960*/  @P2 LDC R14, c[0x0][0xbec] ;  /* 0x0002fb00ff0e2b82 */ /* 0x002e700000000800 */
[----:B------:R-:W3:Y:S01]  /*1f970*/  @P2 LDC R27, c[0x0][0xbf0] ;  /* 0x0002fc00ff1b2b82 */ /* 0x000ee20000000800 */
[----:B0-----:R-:W-:Y:S05]  /*1f980*/  @P1 BRA `(.L_x_665) ;  /* 0x0000000000141947 */ /* 0x001fea0003800000 */
[----:B------:R-:W-:Y:S05]  /*1f990*/  @!P0 BRA `(.L_x_665) ;  /* 0x0000000000108947 */ /* 0x000fea0003800000 */
[----:B------:R-:W-:Y:S02]  /*1f9a0*/  ULDC.64 UR4, c[0x0][0x208] ;  /* 0x0000820000047ab9 */ /* 0x000fe40000000a00 */
[----:B------:R-:W4:Y:S04]  /*1f9b0*/  LDG.E R5, desc[UR4][R2.64] ;  /* 0x0000000402057981 */ /* 0x000f28000c1e1900 */
[----:B-----5:R-:W4:Y:S02]  /*1f9c0*/  LDG.E R0, desc[UR4][R2.64+0x4] ;  /* 0x0000040402007981 */ /* 0x020f24000c1e1900 */
[----:B----4-:R-:W-:-:S07]  /*1f9d0*/  IMAD.IADD R0, R0, 0x1, -R5 ;  /* 0x0000000100007824 */ /* 0x010fce00078e0a05 */
.L_x_665:
[----:B------:R-:W4:Y:S04]  /*1f9e0*/  LDL R24, [R1+0x6c] ;  /* 0x00006c0001187983 */ /* 0x000f280000100800 */
[----:B------:R0:W5:Y:S01]  /*1f9f0*/  LDL R20, [R1+0x78] ;  /* 0x0000780001147983 */ /* 0x0001620000100800 */
[----:B------:R-:W-:Y:S01]  /*1fa00*/  BSSY B1, `(.L_x_666) ;  /* 0x000002e000017945 */ /* 0x000fe20003800000 */
[----:B------:R-:W-:Y:S02]  /*1fa10*/  SEL R13, R9, RZ, !P0 ;  /* 0x000000ff090d7207 */ /* 0x000fe40004000000 */
[----:B------:R-:W-:Y:S02]  /*1fa20*/  SEL R12, R12, RZ, !P0 ;  /* 0x000000ff0c0c7207 */ /* 0x000fe40004000000 */
[----:B-----5:R-:W-:-:S02]  /*1fa30*/  SHF.R.S32.HI R11, RZ, 0x1f, R6 ;  /* 0x0000001fff0b7819 */ /* 0x020fc40000011406 */
[----:B----4-:R-:W-:Y:S01]  /*1fa40*/  SHF.R.S32.HI R10, RZ, 0x1f, R24 ;  /* 0x0000001fff0a7819 */ /* 0x010fe20000011418 */
[----:B0-----:R-:W-:Y:S06]  /*1fa50*/  @P3 BRA `(.L_x_667) ;  /* 0x0000000000a03947 */ /* 0x001fec0003800000 */
[----:B------:R-:W0:Y:S01]  /*1fa60*/  LDC R9, c[0x0][0xbe8] ;  /* 0x0002fa00ff097b82 */ /* 0x000e220000000800 */
[----:B------:R-:W-:-:S04]  /*1fa70*/  IMAD R2, R20, 0x80, R7 ;  /* 0x0000008014027824 */ /* 0x000fc800078e0207 */
[----:B------:R-:W-:Y:S02]  /*1fa80*/  VIADD R8, R2, 0xffffff80 ;  /* 0xffffff8002087836 */ /* 0x000fe40000000000 */
[----:B0-----:R-:W-:-:S05]  /*1fa90*/  IMAD R3, R0, R9, RZ ;  /* 0x0000000900037224 */ /* 0x001fca00078e02ff */
[----:B------:R-:W-:-:S13]  /*1faa0*/  ISETP.GE.AND P0, PT, R8, R3, PT ;  /* 0x000000030800720c */ /* 0x000fda0003f06270 */
[----:B------:R-:W-:Y:S05]  /*1fab0*/  @P0 BRA `(.L_x_667) ;  /* 0x0000000000880947 */ /* 0x000fea0003800000 */
[----:B------:R-:W-:Y:S01]  /*1fac0*/  ISETP.NE.AND P0, PT, R9, 0x1, PT ;  /* 0x000000010900780c */ /* 0x000fe20003f05270 */
[----:B------:R-:W-:Y:S01]  /*1fad0*/  ULDC.64 UR4, c[0x0][0xb90] ;  /* 0x0002e40000047ab9 */ /* 0x000fe20000000a00 */
[----:B------:R-:W-:Y:S01]  /*1fae0*/  IMAD.MOV.U32 R2, RZ, RZ, R6 ;  /* 0x000000ffff027224 */ /* 0x000fe200078e0006 */
[----:B------:R-:W-:Y:S01]  /*1faf0*/  ULDC.64 UR6, c[0x0][0x208] ;  /* 0x0000820000067ab9 */ /* 0x000fe20000000a00 */
[----:B------:R-:W-:Y:S02]  /*1fb00*/  IMAD R7, R10, UR4, RZ ;  /* 0x000000040a077c24 */ /* 0x000fe4000f8e02ff */
[----:B------:R-:W-:Y:S02]  /*1fb10*/  IMAD.MOV.U32 R3, RZ, RZ, R11 ;  /* 0x000000ffff037224 */ /* 0x000fe400078e000b */
[----:B------:R-:W-:Y:S02]  /*1fb20*/  IMAD.MOV.U32 R5, RZ, RZ, R8 ;  /* 0x000000ffff057224 */ /* 0x000fe400078e0008 */
[----:B------:R-:W-:-:S03]  /*1fb30*/  IMAD.WIDE.U32 R2, R24, UR4, R2 ;  /* 0x0000000418027c25 */ /* 0x000fc6000f8e0002 */
[----:B------:R-:W0:Y:S01]  /*1fb40*/  @P0 LDC R15, c[0x0][0xbec] ;  /* 0x0002fb00ff0f0b82 */ /* 0x000e220000000800 */
[----:B------:R-:W-:Y:S01]  /*1fb50*/  IMAD R7, R24, UR5, R7 ;  /* 0x0000000518077c24 */ /* 0x000fe2000f8e0207 */
[----:B------:R-:W-:-:S04]  /*1fb60*/  ULDC.64 UR4, c[0x0][0xb98] ;  /* 0x0002e60000047ab9 */ /* 0x000fc80000000a00 */
[----:B------:R-:W-:Y:S02]  /*1fb70*/  IADD3 R3, R3, R7, RZ ;  /* 0x0000000703037210 */ /* 0x000fe40007ffe0ff */
[----:B------:R-:W4:Y:S01]  /*1fb80*/  @P0 LDC R21, c[0x0][0xbf0] ;  /* 0x0002fc00ff150b82 */ /* 0x000f220000000800 */
[----:B------:R-:W-:-:S04]  /*1fb90*/  IMAD.WIDE.U32 R2, R13, UR4, R2 ;  /* 0x000000040d027c25 */ /* 0x000fc8000f8e0002 */
[----:B0-----:R-:W-:-:S05]  /*1fba0*/  @P0 IMAD.HI.U32 R4, R8, R15, RZ ;  /* 0x0000000f08040227 */ /* 0x001fca00078e00ff */
[----:B----4-:R-:W-:Y:S01]  /*1fbb0*/  @P0 SHF.R.U32.HI R5, RZ, R21, R4 ;  /* 0x00000015ff050219 */ /* 0x010fe20000011604 */
[----:B------:R-:W-:-:S03]  /*1fbc0*/  IMAD R4, R12, UR4, RZ ;  /* 0x000000040c047c24 */ /* 0x000fc6000f8e02ff */
[----:B------:R-:W-:Y:S01]  /*1fbd0*/  IADD3 R2, P0, R5, R2, RZ ;  /* 0x0000000205027210 */ /* 0x000fe20007f1e0ff */
[----:B------:R-:W-:-:S04]  /*1fbe0*/  IMAD.MOV R7, RZ, RZ, -R5 ;  /* 0x000000ffff077224 */ /* 0x000fc800078e0a05 */
[----:B------:R-:W-:Y:S01]  /*1fbf0*/  IMAD R7, R9, R7, R8 ;  /* 0x0000000709077224 */ /* 0x000fe200078e0208 */
[----:B------:R-:W-:Y:S01]  /*1fc00*/  SHF.R.S32.HI R9, RZ, 0x1f, R5 ;  /* 0x0000001fff097819 */ /* 0x000fe20000011405 */
[----:B------:R-:W-:Y:S01]  /*1fc10*/  IMAD R8, R13, UR5, R4 ;  /* 0x000000050d087c24 */ /* 0x000fe2000f8e0204 */
[----:B------:R-:W-:Y:S02]  /*1fc20*/  ULDC.64 UR4, c[0x0][0xb88] ;  /* 0x0002e20000047ab9 */ /* 0x000fe40000000a00 */
[----:B------:R-:W-:Y:S02]  /*1fc30*/  SHF.R.S32.HI R4, RZ, 0x1f, R7 ;  /* 0x0000001fff047819 */ /* 0x000fe40000011407 */
[----:B------:R-:W-:-:S03]  /*1fc40*/  IADD3.X R3, R9, R3, R8, P0, !PT ;  /* 0x0000000309037210 */ /* 0x000fc600007fe408 */
[----:B------:R-:W-:Y:S02]  /*1fc50*/  IMAD R4, R4, UR4, RZ ;  /* 0x0000000404047c24 */ /* 0x000fe4000f8e02ff */
[----:B------:R-:W-:-:S04]  /*1fc60*/  IMAD.WIDE.U32 R2, R7, UR4, R2 ;  /* 0x0000000407027c25 */ /* 0x000fc8000f8e0002 */
[----:B------:R-:W-:Y:S01]  /*1fc70*/  IMAD R5, R7, UR5, R4 ;  /* 0x0000000507057c24 */ /* 0x000fe2000f8e0204 */
[----:B------:R-:W-:Y:S02]  /*1fc80*/  ULDC.64 UR4, c[0x0][0xb50] ;  /* 0x0002d40000047ab9 */ /* 0x000fe40000000a00 */
[----:B------:R-:W-:Y:S01]  /*1fc90*/  LEA R4, P0, R2, UR4, 0x2 ;  /* 0x0000000402047c11 */ /* 0x000fe2000f8010ff */
[----:B------:R-:W-:-:S05]  /*1fca0*/  IMAD.IADD R3, R3, 0x1, R5 ;  /* 0x0000000103037824 */ /* 0x000fca00078e0205 */
[----:B------:R-:W-:Y:S01]  /*1fcb0*/  LEA.HI.X R5, R2, UR5, R3, 0x2, P0 ;  /* 0x0000000502057c11 */ /* 0x000fe200080f1403 */
[----:B------:R-:W-:-:S05]  /*1fcc0*/  IMAD.MOV.U32 R3, RZ, RZ, -0x800000 ;  /* 0xff800000ff037424 */ /* 0x000fca00078e00ff */
[----:B------:R0:W-:Y:S02]  /*1fcd0*/  STG.E desc[UR6][R4.64], R3 ;  /* 0x0000000304007986 */ /* 0x0001e4000c101906 */
.L_x_667:
[----:B------:R-:W-:Y:S05]  /*1fce0*/  BSYNC B1 ;  /* 0x0000000000017941 */ /* 0x000fea0003800000 */
.L_x_666:
[----:B0-----:R-:W4:Y:S01]  /*1fcf0*/  LDL R4, [R1+0x68] ;  /* 0x0000680001047983 */ /* 0x001f220000100800 */
[----:B------:R-:W-:Y:S01]  /*1fd00*/  ULDC.64 UR4, c[0x0][0xaa0] ;  /* 0x0002a80000047ab9 */ /* 0x000fe20000000a00 */
[----:B------:R-:W-:Y:S01]  /*1fd10*/  BSSY B1, `(.L_x_668) ;  /* 0x0000041000017945 */ /* 0x000fe20003800000 */
[----:B------:R-:W-:-:S04]  /*1fd20*/  IMAD R3, R11, UR4, RZ ;  /* 0x000000040b037c24 */ /* 0x000fc8000f8e02ff */
[C---:B------:R-:W-:Y:S02]  /*1fd30*/  IMAD R5, R6.reuse, UR5, R3 ;  /* 0x0000000506057c24 */ /* 0x040fe4000f8e0203 */
[----:B------:R-:W-:Y:S01]  /*1fd40*/  IMAD.WIDE.U32 R2, R6, UR4, RZ ;  /* 0x0000000406027c25 */ /* 0x000fe2000f8e00ff */
        /* <DEDUP_REMOVED lines=12> */
[----:B----4-:R-:W-:-:S04]  /*1fe10*/  IMAD R4, R4, 0x20, R219 ;  /* 0x0000002004047824 */ /* 0x010fc800078e02db */
[----:B------:R-:W-:-:S04]  /*1fe20*/  IMAD R9, R20, 0x80, R4 ;  /* 0x0000008014097824 */ /* 0x000fc800078e0204 */
[----:B-1----:R-:W-:-:S04]  /*1fe30*/  @P2 IMAD.HI.U32 R4, R9, R14, RZ ;  /* 0x0000000e09042227 */ /* 0x002fc800078e00ff */
[----:B------:R-:W-:Y:S01]  /*1fe40*/  IMAD.MOV.U32 R5, RZ, RZ, R9 ;  /* 0x000000ffff057224 */ /* 0x000fe200078e0009 */
[----:B---3--:R-:W-:-:S04]  /*1fe50*/  @P2 SHF.R.U32.HI R5, RZ, R27, R4 ;  /* 0x0000001bff052219 */ /* 0x008fc80000011604 */
[--C-:B------:R-:W-:Y:S01]  /*1fe60*/  SHF.R.S32.HI R4, RZ, 0x1f, R5.reuse ;  /* 0x0000001fff047819 */ /* 0x100fe20000011405 */
[----:B------:R-:W-:Y:S02]  /*1fe70*/  IMAD.MOV R6, RZ, RZ, -R5 ;  /* 0x000000ffff067224 */ /* 0x000fe400078e0a05 */
[----:B------:R-:W-:-:S04]  /*1fe80*/  IMAD.WIDE.U32 R2, R5, UR4, R2 ;  /* 0x0000000405027c25 */ /* 0x000fc8000f8e0002 */
[----:B------:R-:W-:Y:S02]  /*1fe90*/  IMAD R4, R4, UR4, RZ ;  /* 0x0000000404047c24 */ /* 0x000fe4000f8e02ff */
[----:B------:R-:W-:Y:S02]  /*1fea0*/  IMAD R7, R25, R6, R9 ;  /* 0x0000000619077224 */ /* 0x000fe400078e0209 */
[----:B------:R-:W-:Y:S01]  /*1feb0*/  IMAD R9, R5, UR5, R4 ;  /* 0x0000000505097c24 */ /* 0x000fe2000f8e0204 */
[----:B------:R-:W-:Y:S01]  /*1fec0*/  ULDC.64 UR4, c[0x0][0xad8] ;  /* 0x0002b60000047ab9 */ /* 0x000fe20000000a00 */
[----:B------:R-:W-:Y:S01]  /*1fed0*/  IMAD R6, R20, 0x80, R219 ;  /* 0x0000008014067824 */ /* 0x000fe200078e02db */
[----:B------:R-:W-:Y:S01]  /*1fee0*/  SHF.R.S32.HI R4, RZ, 0x1f, R7 ;  /* 0x0000001fff047819 */ /* 0x000fe20000011407 */
[----:B------:R-:W-:Y:S02]  /*1fef0*/  IMAD.IADD R3, R3, 0x1, R9 ;  /* 0x0000000103037824 */ /* 0x000fe400078e0209 */
[----:B------:R-:W-:-:S02]  /*1ff00*/  IMAD R25, R0, R25, RZ ;  /* 0x0000001900197224 */ /* 0x000fc400078e02ff */
[----:B------:R-:W-:Y:S02]  /*1ff10*/  IMAD R4, R4, UR4, RZ ;  /* 0x0000000404047c24 */ /* 0x000fe4000f8e02ff */
[----:B------:R-:W-:Y:S01]  /*1ff20*/  IMAD.WIDE.U32 R2, R7, UR4, R2 ;  /* 0x0000000407027c25 */ /* 0x000fe2000f8e0002 */
[----:B------:R-:W-:-:S03]  /*1ff30*/  ISETP.GE.AND P2, PT, R6, R25, PT ;  /* 0x000000190600720c */ /* 0x000fc60003f46270 */
[----:B------:R-:W-:Y:S01]  /*1ff40*/  IMAD R5, R7, UR5, R4 ;  /* 0x0000000507057c24 */ /* 0x000fe2000f8e0204 */
[----:B------:R-:W-:Y:S01]  /*1ff50*/  ULDC.64 UR4, c[0x0][0xa80] ;  /* 0x0002a00000047ab9 */ /* 0x000fe20000000a00 */
        /* <DEDUP_REMOVED lines=8> */
[----:B------:R0:W3:Y:S01]  /*1ffe0*/  SHFL.IDX PT, R3, R5, RZ, 0x181f ;  /* 0x00181fff05037589 */ /* 0x0000e200000e0000 */
[----:B------:R-:W-:Y:S10]  /*1fff0*/  @P2 BRA `(.L_x_669) ;  /* 0x0000000000482947 */ /* 0x000ff40003800000 */
[----:B------:R-:W-:Y:S01]  /*20000*/  ULDC UR4, c[0x0][0xac8] ;  /* 0x0002b20000047ab9 */ /* 0x000fe20000000800 */
[----:B------:R-:W-:Y:S01]  /*20010*/  ULDC.64 UR6, c[0x0][0x208] ;  /* 0x0000820000067ab9 */ /* 0x000fe20000000a00 */
[----:B------:R-:W-:Y:S02]  /*20020*/  ISETP.GE.AND P5, PT, R16, UR4, PT ;  /* 0x0000000410007c0c */ /* 0x000fe4000bfa6270 */
[----:B------:R-:W-:Y:S02]  /*20030*/  ISETP.GE.AND P4, PT, R213, UR4, PT ;  /* 0x00000004d5007c0c */ /* 0x000fe4000bf86270 */
[----:B------:R-:W-:Y:S02]  /*20040*/  ISETP.GE.AND P3, PT, R18, UR4, PT ;  /* 0x0000000412007c0c */ /* 0x000fe4000bf66270 */
[----:B------:R-:W-:-:S07]  /*20050*/  ISETP.GE.AND P2, PT, R19, UR4, PT ;  /* 0x0000000413007c0c */ /* 0x000fce000bf46270 */
[----:B-1----:R-:W-:-:S04]  /*20060*/  @!P5 LEA R8, P6, R16, R2, 0x1 ;  /* 0x000000021008d211 */ /* 0x002fc800078c08ff */
[----:B---3--:R-:W-:Y:S02]  /*20070*/  @!P5 LEA.HI.X R9, R16, R3, R17, 0x1, P6 ;  /* 0x000000031009d211 */ /* 0x008fe400030f0c11 */
        /* <DEDUP_REMOVED lines=10> */
.L_x_669:
[----:B------:R-:W-:Y:S05]  /*20120*/  BSYNC B1 ;  /* 0x0000000000017941 */ /* 0x000fea0003800000 */
.L_x_668:
[----:B---34-:R3:W4:Y:S01]  /*20130*/  SHFL.IDX PT, R3, R5, 0x1, 0x181f ;  /* 0x00381f0005037f89 */ /* 0x01872200000e0000 */
[----:B------:R-:W-:Y:S03]  /*20140*/  BSSY B1, `(.L_x_670) ;  /* 0x0000015000017945 */ /* 0x000fe60003800000 */
[----:B-1----:R3:W1:Y:S01]  /*20150*/  SHFL.IDX PT, R2, R4, 0x1, 0x181f ;  /* 0x00381f0004027f89 */ /* 0x00266200000e0000 */
[----:B------:R-:W-:Y:S05]  /*20160*/  @P1 BRA `(.L_x_671) ;  /* 0x0000000000481947 */ /* 0x000fea0003800000 */
[----:B------:R-:W-:Y:S01]  /*20170*/  ULDC UR4, c[0x0][0xac8] ;  /* 0x0002b20000047ab9 */ /* 0x000fe20000000800 */
[----:B------:R-:W-:Y:S01]  /*20180*/  ULDC.64 UR6, c[0x0][0x208] ;  /* 0x0000820000067ab9 */ /* 0x000fe20000000a00 */
[----:B------:R-:W-:Y:S02]  /*20190*/  ISETP.GE.AND P4, PT, R16, UR4, PT ;  /* 0x0000000410007c0c */ /* 0x000fe4000bf86270 */
[----:B------:R-:W-:Y:S02]  /*201a0*/  ISETP.GE.AND P3, PT, R213, UR4, PT ;  /* 0x00000004d5007c0c */ /* 0x000fe4000bf66270 */
[----:B------:R-:W-:Y:S02]  /*201b0*/  ISETP.GE.AND P2, PT, R18, UR4, PT ;  /* 0x0000000412007c0c */ /* 0x000fe4000bf46270 */
[----:B------:R-:W-:-:S07]  /*201c0*/  ISETP.GE.AND P1, PT, R19, UR4, PT ;  /* 0x0000000413007c0c */ /* 0x000fce000bf26270 */
[CC--:B-1----:R-:W-:Y:S02]  /*201d0*/  @!P4 LEA R8, P6, R16.reuse, R2.reuse, 0x1 ;  /* 0x000000021008c211 */ /* 0x0c2fe400078c08ff */
[CC--:B------:R-:W-:Y:S02]  /*201e0*/  @!P3 LEA R10, P5, R23.reuse, R2.reuse, 0x1 ;  /* 0x00000002170ab211 */ /* 0x0c0fe400078a08ff */
[-C--:B----4-:R-:W-:Y:S02]  /*201f0*/  @!P4 LEA.HI.X R9, R16, R3.reuse, R17, 0x1, P6 ;  /* 0x000000031009c211 */ /* 0x090fe400030f0c11 */
[-C--:B------:R-:W-:Y:S02]  /*20200*/  @!P2 LEA R12, P6, R18, R2.reuse, 0x1 ;  /* 0x00000002120ca211 */ /* 0x080fe400078c08ff */
        /* <DEDUP_REMOVED lines=8> */
.L_x_671:
[----:B------:R-:W-:Y:S05]  /*20290*/  BSYNC B1 ;  /* 0x0000000000017941 */ /* 0x000fea0003800000 */
.L_x_670:
[----:B-1--4-:R1:W4:Y:S01]  /*202a0*/  SHFL.IDX PT, R3, R5, 0x2, 0x181f ;  /* 0x00581f0005037f89 */ /* 0x01232200000e0000 */
        /* <DEDUP_REMOVED lines=12> */
[-C--:B----4-:R-:W-:Y:S02]  /*20370*/  @!P3 LEA.HI.X R9, R16, R3.reuse, R17, 0x1, P6 ;  /* 0x000000031009b211 */ /* 0x090fe400030f0c11 */
        /* <DEDUP_REMOVED lines=8> */
.L_x_673:
[----:B------:R-:W-:Y:S05]  /*20400*/  BSYNC B1 ;  /* 0x0000000000017941 */ /* 0x000fea0003800000 */
.L_x_672:
[----:B------:R-:W-:Y:S01]  /*20410*/  IADD3 R0, R6, 0x60, RZ ;  /* 0x0000006006007810 */ /* 0x000fe20007ffe0ff */
[----:B01-3--:R-:W0:Y:S03]  /*20420*/  SHFL.IDX PT, R5, R5, 0x3, 0x181f ;  /* 0x00781f0005057f89 */ /* 0x00be2600000e0000 */
[----:B------:R-:W-:Y:S01]  /*20430*/  ISETP.GE.AND P0, PT, R0, R25, PT ;  /* 0x000000190000720c */ /* 0x000fe20003f06270 */
[----:B------:R1:W3:-:S12]  /*20440*/  SHFL.IDX PT, R2, R4, 0x3, 0x181f ;  /* 0x00781f0004027f89 */ /* 0x0002d800000e0000 */
[----:B-1----:R-:W-:Y:S05]  /*20450*/  @P0 BRA `(.L_x_664) ;  /* 0x0000000000480947 */ /* 0x002fea0003800000 */
[----:B------:R-:W-:Y:S01]  /*20460*/  ULDC UR4, c[0x0][0xac8] ;  /* 0x0002b20000047ab9 */ /* 0x000fe20000000800 */
[----:B------:R-:W-:Y:S01]  /*20470*/  ULDC.64 UR6, c[0x0][0x208] ;  /* 0x0000820000067ab9 */ /* 0x000fe20000000a00 */
[----:B------:R-:W-:Y:S02]  /*20480*/  ISETP.GE.AND P3, PT, R16, UR4, PT ;  /* 0x0000000410007c0c */ /* 0x000fe4000bf66270 */
[----:B------:R-:W-:Y:S02]  /*20490*/  ISETP.GE.AND P2, PT, R213, UR4, PT ;  /* 0x00000004d5007c0c */ /* 0x000fe4000bf46270 */
[----:B------:R-:W-:Y:S02]  /*204a0*/  ISETP.GE.AND P1, PT, R18, UR4, PT ;  /* 0x0000000412007c0c */ /* 0x000fe4000bf26270 */
[----:B------:R-:W-:-:S07]  /*204b0*/  ISETP.GE.AND P0, PT, R19, UR4, PT ;  /* 0x0000000413007c0c */ /* 0x000fce000bf06270 */
[-C--:B---3--:R-:W-:Y:S02]  /*204c0*/  @!P3 LEA R6, P6, R16, R2.reuse, 0x1 ;  /* 0x000000021006b211 */ /* 0x088fe400078c08ff */
[-C--:B------:R-:W-:Y:S02]  /*204d0*/  @!P2 LEA R8, P5, R23, R2.reuse, 0x1 ;  /* 0x000000021708a211 */ /* 0x080fe400078a08ff */
[-C--:B------:R-:W-:Y:S02]  /*204e0*/  @!P1 LEA R10, P4, R18, R2.reuse, 0x1 ;  /* 0x00000002120a9211 */ /* 0x080fe400078808ff */
[-C--:B0-----:R-:W-:Y:S02]  /*204f0*/  @!P3 LEA.HI.X R7, R16, R5.reuse, R17, 0x1, P6 ;  /* 0x000000051007b211 */ /* 0x081fe400030f0c11 */
[----:B------:R-:W-:Y:S02]  /*20500*/  @!P0 LEA R2, P6, R19, R2, 0x1 ;  /* 0x0000000213028211 */ /* 0x000fe400078c08ff */
[-C--:B------:R-:W-:Y:S01]  /*20510*/  @!P2 LEA.HI.X R9, R23, R5.reuse, R216, 0x1, P5 ;  /* 0x000000051709a211 */ /* 0x080fe200028f0cd8 */
[----:B------:R1:W-:Y:S01]  /*20520*/  @!P3 ST.E.128 desc[UR6][R6.64], RZ ;  /* 0x000000ff0600b985 */ /* 0x0003e2000c101d06 */
[----:B------:R-:W-:-:S02]  /*20530*/  @!P1 LEA.HI.X R11, R18, R5, R218, 0x1, P4 ;  /* 0x00000005120b9211 */ /* 0x000fc400020f0cda */
[----:B----4-:R-:W-:Y:S01]  /*20540*/  @!P0 LEA.HI.X R3, R19, R5, R217, 0x1, P6 ;  /* 0x0000000513038211 */ /* 0x010fe200030f0cd9 */
[----:B------:R1:W-:Y:S04]  /*20550*/  @!P2 ST.E.128 desc[UR6][R8.64], RZ ;  /* 0x000000ff0800a985 */ /* 0x0003e8000c101d06 */
[----:B------:R1:W-:Y:S04]  /*20560*/  @!P1 ST.E.128 desc[UR6][R10.64], RZ ;  /* 0x000000ff0a009985 */ /* 0x0003e8000c101d06 */
[----:B------:R1:W-:Y:S02]  /*20570*/  @!P0 ST.E.128 desc[UR6][R2.64], RZ ;  /* 0x000000ff02008985 */ /* 0x0003e4000c101d06 */
.L_x_664:
[----:B------:R-:W-:Y:S05]  /*20580*/  BSYNC B0 ;  /* 0x0000000000007941 */ /* 0x000fea0003800000 */
.L_x_655:
[----:B------:R-:W-:Y:S02]  /*20590*/  ULDC UR4, c[0x0][0xc3c] ;  /* 0x00030f0000047ab9 */ /* 0x000fe40000000800 */
[----:B--2---:R-:W-:-:S13]  /*205a0*/  ISETP.GE.AND P0, PT, R31, UR4, PT ;  /* 0x000000041f007c0c */ /* 0x004fda000bf06270 */
[----:B------:R-:W-:Y:S05]  /*205b0*/  @!P0 BRA `(.L_x_674) ;  /* 0xfffffe0800448947 */ /* 0x000fea000383ffff */
[----:B------:R-:W-:Y:S05]  /*205c0*/  BRA `(.L_x_436) ;  /* 0x0000007000507947 */ /* 0x000fea0003800000 */
.L_x_434:
[----:B------:R-:W-:-:S08]  /*205d0*/  NOP ;  /* 0x0000000000007918 */ /* 0x000fd00000000000 */
[----:B------:R-:W0:-:S00]  /*205e0*/  USETMAXREG.DEALLOC.CTAPOOL 0x28 ;  /* 0x00000028000079c8 */ /* 0x000e0000080e0500 */
[----:B0-----:R-:W-:Y:S01]  /*205f0*/  LOP3.LUT R2, R2, 0x3, RZ, 0xc0, !PT ;  /* 0x0000000302027812 */ /* 0x001fe200078ec0ff */
[----:B------:R-:W-:Y:S01]  /*20600*/  IMAD.MOV.U32 R4, RZ, RZ, RZ ;  /* 0x000000ffff047224 */ /* 0x000fe200078e00ff */
[----:B------:R-:W-:-:S04]  /*20610*/  LOP3.LUT R23, R23, 0xffffffbf, RZ, 0xc0, !PT ;  /* 0xffffffbf17177812 */ /* 0x000fc800078ec0ff */
[----:B------:R-:W0:Y:S02]  /*20620*/  SHFL.IDX PT, R2, R2, RZ, 0x1f ;  /* 0x00001fff02027589 */ /* 0x000e2400000e0000 */
[----:B0-----:R-:W-:-:S13]  /*20630*/  ISETP.NE.AND P0, PT, R2, RZ, PT ;  /* 0x000000ff0200720c */ /* 0x001fda0003f05270 */
[----:B------:R-:W-:Y:S01]  /*20640*/  @P0 LOP3.LUT R23, R23, 0x40, RZ, 0xfc, !PT ;  /* 0x0000004017170812 */ /* 0x000fe200078efcff */
[----:B------:R-:W-:Y:S06]  /*20650*/  @!P0 BRA `(.L_x_675) ;  /* 0x00000000001c8947 */ /* 0x000fec0003800000 */
[----:B------:R-:W0:Y:S08]  /*20660*/  S2UR UR5, SR_CgaCtaId ;  /* 0x00000000000579c3 */ /* 0x000e300000008800 */
[----:B------:R-:W-:Y:S06]  /*20670*/  BAR.SYNC.DEFER_BLOCKING 0x5, 0x180 ;  /* 0x0146000000007b1d */ /* 0x000fec0000010000 */
[----:B------:R-:W-:-:S02]  /*20680*/  UMOV UR4, 0x400 ;  /* 0x0000040000047882 */ /* 0x000fc40000000000 */
[----:B0-----:R-:W-:-:S09]  /*20690*/  ULEA UR4, UR5, UR4, 0x18 ;  /* 0x0000000405047291 */ /* 0x001fd2000f8ec03f */
[----:B------:R-:W0:Y:S01]  /*206a0*/  LDS.128 R16, [UR4+0x388d0] ;  /* 0x0388d004ff107984 */ /* 0x000e220008000c00 */
[----:B------:R-:W-:Y:S06]  /*206b0*/  BAR.ARV 0x4, 0x180 ;  /* 0x0106000000007b1d */ /* 0x000fec0000002000 */
[----:B------:R-:W-:Y:S05]  /*206c0*/  BRA `(.L_x_676) ;  /* 0x0000000800047947 */ /* 0x000fea0003800000 */
.L_x_675:
[----:B------:R-:W-:Y:S01]  /*206d0*/  LOP3.LUT R5, R0, 0x1f, RZ, 0xc0, !PT ;  /* 0x0000001f00057812 */ /* 0x000fe200078ec0ff */
[----:B------:R-:W-:Y:S01]  /*206e0*/  ULDC UR4, c[0x0][0xc3c] ;  /* 0x00030f0000047ab9 */ /* 0x000fe20000000800 */
[----:B------:R-:W-:Y:S01]  /*206f0*/  ULDC.64 UR6, c[0x0][0x208] ;  /* 0x0000820000067ab9 */ /* 0x000fe20000000a00 */
[----:B------:R-:W-:Y:S01]  /*20700*/  ULDC UR5, c[0x0][0xc38] ;  /* 0x00030e0000057ab9 */ /* 0x000fe20000000800 */
[----:B------:R-:W-:-:S04]  /*20710*/  ISETP.NE.AND P0, PT, R5, 0x1f, PT ;  /* 0x0000001f0500780c */ /* 0x000fc80003f05270 */
[----:B------:R-:W-:-:S13]  /*20720*/  ISETP.GE.OR P1, PT, R5, UR4, !P0 ;  /* 0x0000000405007c0c */ /* 0x000fda000c726670 */
[----:B------:R-:W0:Y:S02]  /*20730*/  @!P1 LDC.64 R2, c[0x0][0xc80] ;  /* 0x00032000ff029b82 */ /* 0x000e240000000a00 */
[----:B0-----:R-:W-:-:S05]  /*20740*/  @!P1 IMAD.WIDE.U32 R2, R5, 0x4, R2 ;  /* 0x0000000405029825 */ /* 0x001fca00078e0002 */
[----:B------:R-:W2:Y:S01]  /*20750*/  @!P1 LDG.E R4, desc[UR6][R2.64] ;  /* 0x0000000602049981 */ /* 0x000ea2000c1e1900 */
[C---:B------:R-:W-:Y:S01]  /*20760*/  ISETP.NE.AND P1, PT, R5.reuse, RZ, PT ;  /* 0x000000ff0500720c */ /* 0x040fe20003f25270 */
[----:B------:R-:W0:Y:S01]  /*20770*/  S2UR UR6, SR_CTAID.X ;  /* 0x00000000000679c3 */ /* 0x000e220000002500 */
[C---:B------:R-:W-:Y:S01]  /*20780*/  ISETP.GE.U32.AND P2, PT, R5.reuse, 0x2, PT ;  /* 0x000000020500780c */ /* 0x040fe20003f46070 */
[----:B------:R-:W-:Y:S01]  /*20790*/  UMOV UR4, URZ ;  /* 0x0000003f00047c82 */ /* 0x000fe20008000000 */
[C---:B------:R-:W-:Y:S01]  /*207a0*/  ISETP.GE.U32.AND P3, PT, R5.reuse, 0x4, PT ;  /* 0x000000040500780c */ /* 0x040fe20003f66070 */
[----:B------:R-:W-:Y:S01]  /*207b0*/  IMAD.MOV.U32 R16, RZ, RZ, RZ ;  /* 0x000000ffff107224 */ /* 0x000fe200078e00ff */
[C---:B------:R-:W-:Y:S02]  /*207c0*/  ISETP.GE.U32.AND P4, PT, R5.reuse, 0x8, PT ;  /* 0x000000080500780c */ /* 0x040fe40003f86070 */
[----:B------:R-:W-:Y:S01]  /*207d0*/  ISETP.GE.U32.AND P5, PT, R5, 0x10, PT ;  /* 0x000000100500780c */ /* 0x000fe20003fa6070 */
[----:B--2---:R-:W1:Y:S02]  /*207e0*/  SHFL.UP PT, R6, R4, 0x1, RZ ;  /* 0x0420000004067989 */ /* 0x004e6400000e00ff */
[----:B-1----:R-:W-:-:S05]  /*207f0*/  SEL R7, R6, RZ, P1 ;  /* 0x000000ff06077207 */ /* 0x002fca0000800000 */
[----:B------:R-:W-:-:S05]  /*20800*/  IMAD.IADD R7, R4, 0x1, R7 ;  /* 0x0000000104077824 */ /* 0x000fca00078e0207 */
[----:B------:R-:W1:Y:S02]  /*20810*/  SHFL.UP PT, R6, R7, 0x2, RZ ;  /* 0x0440000007067989 */ /* 0x000e6400000e00ff */
        /* <DEDUP_REMOVED lines=11> */
[----:B------:R-:W1:Y:S02]  /*208d0*/  SHFL.IDX PT, R6, R7, 0x1f, 0x1f ;  /* 0x03e01f0007067f89 */ /* 0x000e6400000e0000 */
[----:B-1----:R-:W-:-:S04]  /*208e0*/  IMAD R6, R6, UR5, RZ ;  /* 0x0000000506067c24 */ /* 0x002fc8000f8e02ff */
[----:B------:R-:W-:Y:S01]  /*208f0*/  IMAD.MOV.U32 R3, RZ, RZ, R6 ;  /* 0x000000ffff037224 */ /* 0x000fe200078e0006 */
[----:B0-----:R-:W-:-:S13]  /*20900*/  ISETP.GT.AND P6, PT, R6, UR6, PT ;  /* 0x0000000606007c0c */ /* 0x001fda000bfc4270 */
[----:B------:R-:W-:Y:S05]  /*20910*/  @P6 BRA `(.L_x_677) ;  /* 0x0000000000a06947 */ /* 0x000fea0003800000 */
[----:B------:R-:W0:Y:S01]  /*20920*/  LDC R10, c[0x0][0xc3c] ;  /* 0x00030f00ff0a7b82 */ /* 0x000e220000000800 */
[----:B------:R-:W-:Y:S01]  /*20930*/  IMAD.MOV.U32 R6, RZ, RZ, R3 ;  /* 0x000000ffff067224 */ /* 0x000fe200078e0003 */
[----:B------:R-:W-:Y:S01]  /*20940*/  UMOV UR4, URZ ;  /* 0x0000003f00047c82 */ /* 0x000fe20008000000 */
[----:B------:R-:W-:Y:S01]  /*20950*/  ULDC UR7, c[0x0][0xc3c] ;  /* 0x00030f0000077ab9 */ /* 0x000fe20000000800 */
[----:B------:R-:W-:-:S05]  /*20960*/  ULDC UR5, c[0x0][0xc38] ;  /* 0x00030e0000057ab9 */ /* 0x000fca0000000800 */
.L_x_681:
[----:B------:R-:W-:Y:S01]  /*20970*/  UIADD3 UR4, UR4, 0x1f, URZ ;  /* 0x0000001f04047890 */ /* 0x000fe2000fffe03f */
[----:B------:R-:W-:-:S05]  /*20980*/  IMAD.U32 R19, RZ, RZ, UR7 ;  /* 0x00000007ff137e24 */ /* 0x000fca000f8e00ff */
[----:B0-----:R-:W-:-:S13]  /*20990*/  ISETP.LE.AND P6, PT, R10, UR4, PT ;  /* 0x000000040a007c0c */ /* 0x001fda000bfc3270 */
[----:B------:R-:W-:Y:S05]  /*209a0*/  @P6 BRA `(.L_x_678) ;  /* 0x0000000400286947 */ /* 0x000fea0003800000 */
[----:B------:R-:W-:Y:S01]  /*209b0*/  VIADD R7, R5, UR4 ;  /* 0x0000000405077c36 */ /* 0x000fe20008000000 */
[----:B------:R-:W-:Y:S01]  /*209c0*/  BSSY B0, `(.L_x_679) ;  /* 0x0000008000007945 */ /* 0x000fe20003800000 */
[----:B------:R-:W-:-:S03]  /*209d0*/  IMAD.MOV.U32 R4, RZ, RZ, RZ ;  /* 0x000000ffff047224 */ /* 0x000fc600078e00ff */
[----:B------:R-:W-:-:S13]  /*209e0*/  ISETP.GE.OR P6, PT, R7, R10, !P0 ;  /* 0x0000000a0700720c */ /* 0x000fda00047c6670 */
[----:B------:R-:W-:Y:S05]  /*209f0*/  @P6 BRA `(.L_x_680) ;  /* 0x0000000000106947 */ /* 0x000fea0003800000 */
[----:B------:R-:W0:Y:S01]  /*20a00*/  LDC.64 R2, c[0x0][0xc80] ;  /* 0x00032000ff027b82 */ /* 0x000e220000000a00 */
[----:B------:R-:W-:Y:S01]  /*20a10*/  ULDC.64 UR8, c[0x0][0x208] ;  /* 0x0000820000087ab9 */ /* 0x000fe20000000a00 */
[----:B0-----:R-:W-:-:S05]  /*20a20*/  IMAD.WIDE R2, R7, 0x4, R2 ;  /* 0x0000000407027825 */ /* 0x001fca00078e0202 */
[----:B------:R0:W5:Y:S02]  /*20a30*/  LDG.E R4, desc[UR8][R2.64] ;  /* 0x0000000802047981 */ /* 0x000164000c1e1900 */
.L_x_680:
[----:B------:R-:W-:Y:S05]  /*20a40*/  BSYNC B0 ;  /* 0x0000000000007941 */ /* 0x000fea0003800000 */
.L_x_679:
        /* <DEDUP_REMOVED lines=12> */
[----:B------:R-:W0:Y:S02]  /*20b10*/  SHFL.UP PT, R9, R8, 0x10, RZ ;  /* 0x0600000008097989 */ /* 0x000e2400000e00ff */
[----:B0-----:R-:W-:-:S05]  /*20b20*/  SEL R9, R9, RZ, P5 ;  /* 0x000000ff09097207 */ /* 0x001fca0002800000 */
[----:B------:R-:W-:-:S05]  /*20b30*/  IMAD.IADD R9, R8, 0x1, R9 ;  /* 0x0000000108097824 */ /* 0x000fca00078e0209 */
[----:B------:R-:W0:Y:S02]  /*20b40*/  SHFL.IDX PT, R3, R9, 0x1f, 0x1f ;  /* 0x03e01f0009037f89 */ /* 0x000e2400000e0000 */
[----:B0-----:R-:W-:-:S04]  /*20b50*/  IMAD R3, R3, UR5, RZ ;  /* 0x0000000503037c24 */ /* 0x001fc8000f8e02ff */
[----:B------:R-:W-:-:S05]  /*20b60*/  IMAD.IADD R6, R3, 0x1, R6 ;  /* 0x0000000103067824 */ /* 0x000fca00078e0206 */
[----:B------:R-:W-:-:S13]  /*20b70*/  ISETP.GT.AND P6, PT, R6, UR6, PT ;  /* 0x0000000606007c0c */ /* 0x000fda000bfc4270 */
[----:B------:R-:W-:Y:S05]  /*20b80*/  @!P6 BRA `(.L_x_681) ;  /* 0xfffffffc0078e947 */ /* 0x000fea000383ffff */
[----:B------:R-:W-:-:S07]  /*20b90*/  IMAD.MOV.U32 R7, RZ, RZ, R9 ;  /* 0x000000ffff077224 */ /* 0x000fce00078e0009 */
.L_x_677:
        /* <DEDUP_REMOVED lines=15> */
.L_x_682:
[----:B---3--:R-:W-:Y:S01]  /*20c90*/  IMAD R16, R16, UR5, R9 ;  /* 0x0000000510107c24 */ /* 0x008fe2000f8e0209 */
[----:B0-----:R-:W-:Y:S01]  /*20ca0*/  IABS R2, R12 ;  /* 0x0000000c00027213 */ /* 0x001fe20000000000 */
[----:B-12---:R-:W-:Y:S02]  /*20cb0*/  IMAD.MOV R7, RZ, RZ, -R3 ;  /* 0x000000ffff077224 */ /* 0x006fe400078e0a03 */
[----:B------:R-:W-:Y:S01]  /*20cc0*/  VIADD R19, R19, UR4 ;  /* 0x0000000413137c36 */ /* 0x000fe20008000000 */
[----:B------:R-:W-:Y:S01]  /*20cd0*/  IADD3 R9, -R16, UR6, RZ ;  /* 0x0000000610097c10 */ /* 0x000fe2000fffe1ff */
[----:B------:R-:W-:Y:S02]  /*20ce0*/  IMAD.MOV R6, RZ, RZ, -R2 ;  /* 0x000000ffff067224 */ /* 0x000fe400078e0a02 */
[----:B------:R-:W-:Y:S01]  /*20cf0*/  IMAD R7, R7, R10, RZ ;  /* 0x0000000a07077224 */ /* 0x000fe200078e02ff */
[----:B------:R-:W-:Y:S01]  /*20d00*/  IABS R4, R9 ;  /* 0x0000000900047213 */ /* 0x000fe20000000000 */
[----:B------:R-:W-:-:S04]  /*20d10*/  IMAD.MOV.U32 R2, RZ, RZ, RZ ;  /* 0x000000ffff027224 */ /* 0x000fc800078e00ff */
        /* <DEDUP_REMOVED lines=14> */
[----:B------:R-:W-:-:S04]  /*20e00*/  @!P1 LOP3.LUT R2, RZ, R12, RZ, 0x33, !PT ;  /* 0x0000000cff029212 */ /* 0x000fc800078e33ff */
[----:B------:R-:W-:Y:S01]  /*20e10*/  IADD3 R17, -R2, RZ, RZ ;  /* 0x000000ff02117210 */ /* 0x000fe20007ffe1ff */
[----:B------:R-:W-:-:S04]  /*20e20*/  IMAD.MOV.U32 R18, RZ, RZ, R2 ;  /* 0x000000ffff127224 */ /* 0x000fc800078e0002 */
[----:B------:R-:W-:Y:S01]  /*20e30*/  IMAD R17, R12, R17, R9 ;  /* 0x000000110c117224 */ /* 0x000fe200078e0209 */
[----:B------:R-:W-:Y:S06]  /*20e40*/  BRA `(.L_x_683) ;  /* 0x00000000000c7947 */ /* 0x000fec0003800000 */
.L_x_678:
[----:B------:R-:W-:Y:S02]  /*20e50*/  IMAD.MOV.U32 R17, RZ, RZ, RZ ;  /* 0x000000ffff117224 */ /* 0x000fe400078e00ff */
[----:B------:R-:W-:Y:S02]  /*20e60*/  IMAD.U32 R16, RZ, RZ, UR6 ;  /* 0x00000006ff107e24 */ /* 0x000fe4000f8e00ff */
[----:B------:R-:W-:-:S07]  /*20e70*/  IMAD.MOV.U32 R18, RZ, RZ, RZ ;  /* 0x000000ffff127224 */ /* 0x000fce00078e00ff */
.L_x_683:
[----:B------:R-:W-:-:S13]  /*20e80*/  ISETP.NE.AND P0, PT, R5, RZ, PT ;  /* 0x000000ff0500720c */ /* 0x000fda0003f05270 */
[----:B------:R-:W0:Y:S01]  /*20e90*/  @!P0 S2R R3, SR_CgaCtaId ;  /* 0x0000000000038919 */ /* 0x000e220000008800 */
[----:B------:R-:W-:-:S04]  /*20ea0*/  @!P0 MOV R2, 0x400 ;  /* 0x0000040000028802 */ /* 0x000fc80000000f00 */
[----:B0-----:R-:W-:-:S05]  /*20eb0*/  @!P0 LEA R2, R3, R2, 0x18 ;  /* 0x0000000203028211 */ /* 0x001fca00078ec0ff */
[----:B------:R1:W-:Y:S01]  /*20ec0*/  @!P0 STS.128 [R2+0x388d0], R16 ;  /* 0x0388d01002008388 */ /* 0x0003e20000000c00 */
[----:B------:R-:W-:Y:S06]  /*20ed0*/  BAR.ARV 0x5, 0x180 ;  /* 0x0146000000007b1d */ /* 0x000fec0000002000 */
.L_x_676:
[----:B------:R2:W-:Y:S01]  /*20ee0*/  STL [R1+0x30], RZ ;  /* 0x000030ff01007387 */ /* 0x0005e20000100800 */
[----:B------:R-:W-:Y:S01]  /*20ef0*/  ULDC UR4, c[0x0][0xc3c] ;  /* 0x00030f0000047ab9 */ /* 0x000fe20000000800 */
[----:B------:R-:W-:Y:S01]  /*20f00*/  IMAD.MOV.U32 R29, RZ, RZ, 0x1 ;  /* 0x00000001ff1d7424 */ /* 0x000fe200078e00ff */
[----:B0-----:R-:W-:Y:S01]  /*20f10*/  ISETP.GE.AND P0, PT, R19, UR4, PT ;  /* 0x0000000413007c0c */ /* 0x001fe2000bf06270 */
[----:B------:R-:W-:-:S12]  /*20f20*/  IMAD.MOV.U32 R27, RZ, RZ, RZ ;  /* 0x000000ffff1b7224 */ /* 0x000fd800078e00ff */
[----:B--2---:R-:W-:Y:S05]  /*20f30*/  @P0 BRA `(.L_x_684) ;  /* 0x0000006400180947 */ /* 0x004fea0003800000 */
[----:B------:R-:W0:Y:S01]  /*20f40*/  S2UR UR5, SR_CgaCtaId ;  /* 0x00000000000579c3 */ /* 0x000e220000008800 */
[----:B------:R2:W-:Y:S01]  /*20f50*/  STL [R1+0x30], RZ ;  /* 0x000030ff01007387 */ /* 0x0005e20000100800 */
[C---:B------:R-:W-:Y:S01]  /*20f60*/  IMAD.SHL.U32 R36, R0.reuse, 0x8, RZ ;  /* 0x0000000800247824 */ /* 0x040fe200078e00ff */
[----:B-1----:R-:W-:Y:S01]  /*20f70*/  LOP3.LUT R2, R0, 0x7f, RZ, 0xc0, !PT ;  /* 0x0000007f00027812 */ /* 0x002fe200078ec0ff */
[----:B------:R-:W-:Y:S01]  /*20f80*/  UMOV UR4, 0x400 ;  /* 0x0000040000047882 */ /* 0x000fe20000000000 */
[----:B------:R-:W-:Y:S01]  /*20f90*/  BSSY B8, `(.L_x_684) ;  /* 0x0000640000087945 */ /* 0x000fe20003800000 */
[----:B------:R-:W-:Y:S01]  /*20fa0*/  IMAD.MOV.U32 R30, RZ, RZ, 0x1 ;  /* 0x00000001ff1e7424 */ /* 0x000fe200078e00ff */
[----:B------:R-:W-:Y:S01]  /*20fb0*/  LOP3.LUT R3, R36, 0x1f8, RZ, 0xc0, !PT ;  /* 0x000001f824037812 */ /* 0x000fe200078ec0ff */
[----:B------:R-:W-:Y:S01]  /*20fc0*/  IMAD.SHL.U32 R34, R2, 0x8, RZ ;  /* 0x0000000802227824 */ /* 0x000fe200078e00ff */
[----:B------:R-:W-:Y:S01]  /*20fd0*/  SHF.R.U32.HI R2, RZ, 0x3, R2 ;  /* 0x00000003ff027819 */ /* 0x000fe20000011602 */
[----:B------:R-:W-:Y:S01]  /*20fe0*/  IMAD.MOV.U32 R28, RZ, RZ, RZ ;  /* 0x000000ffff1c7224 */ /* 0x000fe200078e00ff */
[----:B------:R-:W-:Y:S01]  /*20ff0*/  LOP3.LUT R3, R3, 0x38, R0, 0x78, !PT ;  /* 0x0000003803037812 */ /* 0x000fe200078e7800 */
[----:B------:R-:W-:Y:S01]  /*21000*/  IMAD.SHL.U32 R0, R0, 0x10, RZ ;  /* 0x0000001000007824 */ /* 0x000fe200078e00ff */
[----:B------:R-:W-:Y:S01]  /*21010*/  LOP3.LUT R36, R36, 0x38, RZ, 0xc0, !PT ;  /* 0x0000003824247812 */ /* 0x000fe200078ec0ff */
[----:B------:R-:W-:Y:S01]  /*21020*/  IMAD.MOV.U32 R29, RZ, RZ, 0x1 ;  /* 0x00000001ff1d7424 */ /* 0x000fe200078e00ff */
[----:B------:R-:W-:Y:S01]  /*21030*/  LOP3.LUT R34, R3, 0x200, R34, 0xf8, !PT ;  /* 0x0000020003227812 */ /* 0x000fe200078ef822 */
[----:B------:R-:W-:Y:S01]  /*21040*/  IMAD.MOV.U32 R27, RZ, RZ, RZ ;  /* 0x000000ffff1b7224 */ /* 0x000fe200078e00ff */
[----:B------:R-:W-:Y:S01]  /*21050*/  LOP3.LUT R0, R2, 0x70, R0, 0xf8, !PT ;  /* 0x0000007002007812 */ /* 0x000fe200078ef800 */
[----:B------:R-:W-:Y:S01]  /*21060*/  ULDC.64 UR38, c[0x0][0x198] ;  /* 0x0000660000267ab9 */ /* 0x000fe20000000a00 */
[C---:B------:R-:W-:Y:S01]  /*21070*/  LOP3.LUT R3, R36.reuse, 0x40, RZ, 0xfc, !PT ;  /* 0x0000004024037812 */ /* 0x040fe200078efcff */
[----:B------:R-:W-:Y:S01]  /*21080*/  ULOP3.LUT UR37, UR60, 0x2, URZ, 0xfc, !UPT ;  /* 0x000000023c257892 */ /* 0x000fe2000f8efc3f */
[C---:B------:R-:W-:Y:S01]  /*21090*/  LOP3.LUT R2, R36.reuse, 0x80, RZ, 0xfc, !PT ;  /* 0x0000008024027812 */ /* 0x040fe200078efcff */
[----:B------:R-:W-:Y:S01]  /*210a0*/  ULDC UR36, c[0x0][0xc] ;  /* 0x0000030000247ab9 */ /* 0x000fe20000000800 */
[----:B------:R-:W-:Y:S01]  /*210b0*/  LOP3.LUT R0, R36, 0xc0, RZ, 0xfc, !PT ;  /* 0x000000c024007812 */ /* 0x000fe200078efcff */
[----:B0-----:R-:W-:-:S06]  /*210c0*/  ULEA UR4, UR5, UR4, 0x18 ;  /* 0x0000000405047291 */ /* 0x001fcc000f8ec03f */
[----:B------:R-:W-:-:S05]  /*210d0*/  IMAD.U32 R22, RZ, RZ, UR4 ;  /* 0x00000004ff167e24 */ /* 0x000fca000f8e00ff */
[----:B--2---:R-:W-:-:S07]  /*210e0*/  LEA R37, R34, R22, 0x1 ;  /* 0x0000001622257211 */ /* 0x004fce00078e08ff */
.L_x_793:
[----:B0-----:R-:W0:Y:S01]  /*210f0*/  LDC.64 R2, c[0x0][0xc88] ;  /* 0x00032200ff027b82 */ /* 0x001e220000000a00 */
[----:B------:R-:W-:Y:S01]  /*21100*/  ULDC.64 UR4, c[0x0][0x208] ;  /* 0x0000820000047ab9 */ /* 0x000fe20000000a00 */
[----:B0-----:R-:W-:-:S05]  /*21110*/  IMAD.WIDE R2, R19, 0x4, R2 ;  /* 0x0000000413027825 */ /* 0x001fca00078e0202 */
[----:B--2---:R-:W2:Y:S01]  /*21120*/  LDG.E R31, desc[UR4][R2.64] ;  /* 0x00000004021f7981 */ /* 0x004ea2000c1e1900 */
[----:B------:R-:W-:Y:S05]  /*21130*/  YIELD ;  /* 0x0000000000007946 */ /* 0x000fea0003800000 */
[----:B------:R-:W-:Y:S01]  /*21140*/  ULDC.64 UR4, c[0x0][0xa28] ;  /* 0x00028a0000047ab9 */ /* 0x000fe20000000a00 */
[----:B------:R-:W-:Y:S01]  /*21150*/  ULDC.64 UR8, c[0x0][0xa18] ;  /* 0x0002860000087ab9 */ /* 0x000fe20000000a00 */
[----:B------:R-:W-:Y:S01]  /*21160*/  ISETP.NE.U32.AND P0, PT, RZ, UR4, PT ;  /* 0x00000004ff007c0c */ /* 0x000fe2000bf05070 */
[----:B------:R-:W-:Y:S01]  /*21170*/  IMAD.MOV.U32 R9, RZ, RZ, RZ ;  /* 0x000000ffff097224 */ /* 0x000fe200078e00ff */
[----:B------:R-:W-:Y:S01]  /*21180*/  ULDC.64 UR10, c[0x0][0x208] ;  /* 0x00008200000a7ab9 */ /* 0x000fe20000000a00 */
[----:B------:R-:W-:Y:S01]  /*21190*/  ULDC.64 UR6, c[0x0][0xa10] ;  /* 0x0002840000067ab9 */ /* 0x000fe20000000a00 */
[----:B------:R-:W-:-:S02]  /*211a0*/  ISETP.NE.AND.EX P0, PT, RZ, UR5, PT, P0 ;  /* 0x00000005ff007c0c */ /* 0x000fc4000bf05300 */
[----:B------:R-:W-:-:S04]  /*211b0*/  ISETP.NE.U32.AND P2, PT, RZ, UR8, PT ;  /* 0x00000008ff007c0c */ /* 0x000fc8000bf45070 */
[----:B------:R-:W-:Y:S02]  /*211c0*/  ISETP.NE.AND.EX P2, PT, RZ, UR9, PT, P2 ;  /* 0x00000009ff007c0c */ /* 0x000fe4000bf45320 */
[----:B--2---:R-:W-:-:S05]  /*211d0*/  SHF.R.S32.HI R0, RZ, 0x1f, R31 ;  /* 0x0000001fff007819 */ /* 0x004fca000001141f */
[C---:B------:R-:W-:Y:S01]  /*211e0*/  @P0 LEA R2, P1, R31.reuse, UR4, 0x2 ;  /* 0x000000041f020c11 */ /* 0x040fe2000f8210ff */
[C---:B------:R-:W-:Y:S01]  /*211f0*/  IMAD.SHL.U32 R24, R31.reuse, 0x4, RZ ;  /* 0x000000041f187824 */ /* 0x040fe200078e00ff */
[C-C-:B------:R-:W-:Y:S01]  /*21200*/  SHF.L.U64.HI R25, R31.reuse, 0x2, R0.reuse ;  /* 0x000000021f197819 */ /* 0x140fe20000010200 */
[----:B------:R0:W-:Y:S01]  /*21210*/  STL [R1+0x1c], R0 ;  /* 0x00001c0001007387 */ /* 0x0001e20000100800 */
[----:B------:R-:W-:Y:S01]  /*21220*/  @P0 LEA.HI.X R3, R31, UR5, R0, 0x2, P1 ;  /* 0x000000051f030c11 */ /* 0x000fe200088f1400 */
[----:B------:R-:W-:-:S04]  /*21230*/  ULDC.64 UR4, c[0x0][0xa00] ;  /* 0x0002800000047ab9 */ /* 0x000fc80000000a00 */
[----:B------:R1:W2:Y:S01]  /*21240*/  @P0 LDG.E R9, desc[UR10][R2.64] ;  /* 0x0000000a02090981 */ /* 0x0002a2000c1e1900 */
[----:B------:R-:W-:Y:S01]  /*21250*/  ISETP.NE.U32.AND P0, PT, RZ, UR4, PT ;  /* 0x00000004ff007c0c */ /* 0x000fe2000bf05070 */
[----:B------:R-:W-:Y:S01]  /*21260*/  IMAD.MOV.U32 R35, RZ, RZ, RZ ;  /* 0x000000ffff237224 */ /* 0x000fe200078e00ff */
[----:B------:R-:W-:Y:S01]  /*21270*/  ISETP.NE.U32.AND P1, PT, RZ, UR6, PT ;  /* 0x00000006ff007c0c */ /* 0x000fe2000bf25070 */
[----:B0-----:R-:W-:Y:S01]  /*21280*/  IMAD.MOV.U32 R0, RZ, RZ, RZ ;  /* 0x000000ffff007224 */ /* 0x001fe200078e00ff */
[----:B------:R-:W-:Y:S02]  /*21290*/  ISETP.NE.AND.EX P0, PT, RZ, UR5, PT, P0 ;  /* 0x00000005ff007c0c */ /* 0x000fe4000bf05300 */
[----:B------:R-:W-:Y:S02]  /*212a0*/  ISETP.NE.AND.EX P1, PT, RZ, UR7, PT, P1 ;  /* 0x00000007ff007c0c */ /* 0x000fe4000bf25310 */
[C---:B------:R-:W-:Y:S02]  /*212b0*/  IADD3 R4, P4, R24.reuse, UR6, RZ ;  /* 0x0000000618047c10 */ /* 0x040fe4000ff9e0ff */
[----:B-1----:R-:W-:Y:S01]  /*212c0*/  IADD3 R2, P3, R24, UR4, RZ ;  /* 0x0000000418027c10 */ /* 0x002fe2000ff7e0ff */
[----:B------:R-:W-:Y:S01]  /*212d0*/  ULDC UR4, c[0x0][0x288] ;  /* 0x0000a20000047ab9 */ /* 0x000fe20000000800 */
[----:B------:R-:W-:-:S02]  /*212e0*/  IADD3.X R5, R25, UR7, RZ, P4, !PT ;  /* 0x0000000719057c10 */ /* 0x000fc4000a7fe4ff */
[C---:B------:R-:W-:Y:S02]  /*212f0*/  IADD3.X R3, R25.reuse, UR5, RZ, P3, !PT ;  /* 0x0000000519037c10 */ /* 0x040fe40009ffe4ff */
[----:B------:R-:W-:Y:S01]  /*21300*/  @P2 IADD3 R6, P3, R24, UR8, RZ ;  /* 0x0000000818062c10 */ /* 0x000fe2000ff7e0ff */
[----:B------:R-:W-:Y:S01]  /*21310*/  IMAD.U32 R8, RZ, RZ, UR4 ;  /* 0x00000004ff087e24 */ /* 0x000fe2000f8e00ff */
[----:B------:R-:W-:Y:S01]  /*21320*/  ULDC.64 UR4, c[0x0][0x418] ;  /* 0x0001060000047ab9 */ /* 0x000fe20000000a00 */
[----:B------:R-:W5:Y:S01]  /*21330*/  @P0 LDG.E R35, desc[UR10][R2.64] ;  /* 0x0000000a02230981 */ /* 0x000f62000c1e1900 */
[----:B------:R-:W-:-:S03]  /*21340*/  @P2 IADD3.X R7, R25, UR9, RZ, P3, !PT ;  /* 0x0000000919072c10 */ /* 0x000fc60009ffe4ff */
[----:B------:R-:W5:Y:S04]  /*21350*/  @P1 LDG.E R0, desc[UR10][R4.64] ;  /* 0x0000000a04001981 */ /* 0x000f68000c1e1900 */
[----:B------:R0:W3:Y:S01]  /*21360*/  @P2 LDG.E R8, desc[UR10][R6.64] ;  /* 0x0000000a06082981 */ /* 0x0000e2000c1e1900 */
[----:B------:R-:W-:-:S03]  /*21370*/  UISETP.NE.U32.AND UP0, UPT, UR4, URZ, UPT ;  /* 0x0000003f0400728c */ /* 0x000fc6000bf05070 */
[----:B------:R-:W-:Y:S01]  /*21380*/  ULDC UR4, c[0x0][0x424] ;  /* 0x0001090000047ab9 */ /* 0x000fe20000000800 */
[----:B------:R-:W-:-:S03]  /*21390*/  UISETP.NE.AND.EX UP0, UPT, UR5, URZ, UPT, UP0 ;  /* 0x0000003f0500728c */ /* 0x000fc6000bf05300 */
[----:B------:R-:W-:Y:S01]  /*213a0*/  ULDC UR5, c[0x0][0x2f0] ;  /* 0x0000bc0000057ab9 */ /* 0x000fe20000000800 */
[----:B------:R-:W-:-:S04]  /*213b0*/  USEL UR4, UR4, 0x1, UP0 ;  /* 0x0000000104047887 */ /* 0x000fc80008000000 */
[----:B------:R-:W-:-:S03]  /*213c0*/  UIMAD UR4, UR4, UR5, URZ ;  /* 0x00000005040472a4 */ /* 0x000fc6000f8e023f */
[----:B------:R-:W-:Y:S02]  /*213d0*/  ULDC UR5, c[0x0][0x348] ;  /* 0x0000d20000057ab9 */ /* 0x000fe40000000800 */
[----:B0-----:R-:W-:Y:S01]  /*213e0*/  IMAD.U32 R6, RZ, RZ, UR5 ;  /* 0x00000005ff067e24 */ /* 0x001fe2000f8e00ff */
[----:B--2---:R-:W-:Y:S04]  /*213f0*/  STL [R1+0x10], R9 ;  /* 0x0000100901007387 */ /* 0x004fe80000100800 */
[----:B---3--:R0:W-:Y:S02]  /*21400*/  STL [R1+0x28], R8 ;  /* 0x0000280801007387 */ /* 0x0081e40000100800 */
[----:B0-----:R-:W-:Y:S01]  /*21410*/  IMAD.U32 R8, RZ, RZ, UR4 ;  /* 0x00000004ff087e24 */ /* 0x001fe2000f8e00ff */
[----:B------:R-:W-:Y:S06]  /*21420*/  @P2 BRA `(.L_x_685) ;  /* 0x0000000000182947 */ /* 0x000fec0003800000 */
[----:B------:R-:W-:Y:S05]  /*21430*/  @!P0 BRA `(.L_x_685) ;  /* 0x0000000000148947 */ /* 0x000fea0003800000 */
[----:B------:R-:W-:Y:S02]  /*21440*/  ULDC.64 UR4, c[0x0][0x208] ;  /* 0x0000820000047ab9 */ /* 0x000fe40000000a00 */
[----:B------:R-:W2:Y:S04]  /*21450*/  LDG.E R10, desc[UR4][R2.64] ;  /* 0x00000004020a7981 */ /* 0x000ea8000c1e1900 */
[----:B------:R-:W2:Y:S02]  /*21460*/  LDG.E R7, desc[UR4][R2.64+0x4] ;  /* 0x0000040402077981 */ /* 0x000ea4000c1e1900 */
[----:B--2---:R-:W-:-:S05]  /*21470*/  IMAD.IADD R2, R7, 0x1, -R10 ;  /* 0x0000000107027824 */ /* 0x004fca00078e0a0a */
[----:B------:R0:W-:Y:S02]  /*21480*/  STL [R1+0x28], R2 ;  /* 0x0000280201007387 */ /* 0x0001e40000100800 */
.L_x_685:
[----:B------:R-:W-:Y:S01]  /*21490*/  ULDC.64 UR4, c[0x0][0xa20] ;  /* 0x0002880000047ab9 */ /* 0x000fe20000000a00 */
[----:B------:R-:W-:Y:S01]  /*214a0*/  IMAD.MOV.U32 R33, RZ, RZ, R31 ;  /* 0x000000ffff217224 */ /* 0x000fe200078e001f */
[----:B------:R-:W-:-:S04]  /*214b0*/  ISETP.NE.U32.AND P0, PT, RZ, UR4, PT ;  /* 0x00000004ff007c0c */ /* 0x000fc8000bf05070 */
[----:B------:R-:W-:-:S13]  /*214c0*/  ISETP.NE.AND.EX P0, PT, RZ, UR5, PT, P0 ;  /* 0x00000005ff007c0c */ /* 0x000fda000bf05300 */
[----:B------:R-:W-:Y:S05]  /*214d0*/  @!P0 BRA `(.L_x_686) ;  /* 0x0000000000148947 */ /* 0x000fea0003800000 */
[----:B0-----:R-:W-:Y:S01]  /*214e0*/  IADD3 R2, P0, R24, UR4, RZ ;  /* 0x0000000418027c10 */ /* 0x001fe2000ff1e0ff */
[----:B------:R-:W-:-:S03]  /*214f0*/  ULDC.64 UR6, c[0x0][0x208] ;  /* 0x0000820000067ab9 */ /* 0x000fc60000000a00 */
[----:B------:R-:W-:-:S05]  /*21500*/  IADD3.X R3, R25, UR5, RZ, P0, !PT ;  /* 0x0000000519037c10 */ /* 0x000fca00087fe4ff */
[----:B------:R1:W5:Y:S01]  /*21510*/  LDG.E R8, desc[UR6][R2.64] ;  /* 0x0000000602087981 */ /* 0x000362000c1e1900 */
[----:B------:R-:W-:Y:S05]  /*21520*/  BRA `(.L_x_687) ;  /* 0x0000000000287947 */ /* 0x000fea0003800000 */
.L_x_686:
[----:B------:R-:W-:Y:S02]  /*21530*/  ULDC.64 UR4, c[0x0][0xa08] ;  /* 0x0002820000047ab9 */ /* 0x000fe40000000a00 */
[----:B------:R-:W-:-:S04]  /*21540*/  ISETP.NE.U32.AND P0, PT, RZ, UR4, PT ;  /* 0x00000004ff007c0c */ /* 0x000fc8000bf05070 */
[----:B------:R-:W-:-:S13]  /*21550*/  ISETP.NE.AND.EX P0, PT, RZ, UR5, PT, P0 ;  /* 0x00000005ff007c0c */ /* 0x000fda000bf05300 */
[----:B------:R-:W-:Y:S05]  /*21560*/  @!P0 BRA `(.L_x_687) ;  /* 0x0000000000188947 */ /* 0x000fea0003800000 */
[----:B0-----:R-:W0:Y:S01]  /*21570*/  LDC.64 R2, c[0x0][0xa08] ;  /* 0x00028200ff027b82 */ /* 0x001e220000000a00 */
[----:B------:R-:W-:Y:S01]  /*21580*/  ULDC.64 UR4, c[0x0][0x208] ;  /* 0x0000820000047ab9 */ /* 0x000fe20000000a00 */
[----:B0-----:R-:W-:-:S05]  /*21590*/  IMAD.WIDE R2, R33, 0x4, R2 ;  /* 0x0000000421027825 */ /* 0x001fca00078e0202 */
[----:B------:R-:W2:Y:S04]  /*215a0*/  LDG.E R8, desc[UR4][R2.64] ;  /* 0x0000000402087981 */ /* 0x000ea8000c1e1900 */
[----:B------:R-:W2:Y:S02]  /*215b0*/  LDG.E R7, desc[UR4][R2.64+0x4] ;  /* 0x0000040402077981 */ /* 0x000ea4000c1e1900 */
[----:B--2---:R-:W-:-:S07]  /*215c0*/  IMAD.IADD R8, R7, 0x1, -R8 ;  /* 0x0000000107087824 */ /* 0x004fce00078e0a08 */
.L_x_687:
[----:B------:R-:W-:Y:S02]  /*215d0*/  ULDC.64 UR4, c[0x0][0x208] ;  /* 0x0000820000047ab9 */ /* 0x000fe40000000a00 */
[----:B-1----:R-:W2:Y:S04]  /*215e0*/  @P1 LDG.E R3, desc[UR4][R4.64] ;  /* 0x0000000404031981 */ /* 0x002ea8000c1e1900 */
[----:B0-----:R-:W2:Y:S01]  /*215f0*/  @P1 LDG.E R2, desc[UR4][R4.64+0x4] ;  /* 0x0000040404021981 */ /* 0x001ea2000c1e1900 */
[----:B------:R-:W-:Y:S01]  /*21600*/  BSSY B0, `(.L_x_688) ;  /* 0x0000197000007945 */ /* 0x000fe20003800000 */
[----:B--2---:R-:W-:Y:S02]  /*21610*/  @P1 IMAD.IADD R6, R2, 0x1, -R3 ;  /* 0x0000000102061824 */ /* 0x004fe400078e0a03 */
[----:B-----5:R-:W-:-:S04]  /*21620*/  IMAD.IADD R3, R8, 0x1, -R9 ;  /* 0x0000000108037824 */ /* 0x020fc800078e0a09 */
[----:B------:R-:W-:-:S05]  /*21630*/  IMAD.IADD R2, R3, 0x1, R6 ;  /* 0x0000000103027824 */ /* 0x000fca00078e0206 */
[----:B------:R0:W-:Y:S02]  /*21640*/  STL [R1+0xc], R2 ;  /* 0x00000c0201007387 */ /* 0x0001e40000100800 */
[----:B0-----:R-:W-:-:S04]  /*21650*/  VIADD R2, R2, 0x4f ;  /* 0x0000004f02027836 */ /* 0x001fc80000000000 */
[----:B------:R-:W-:-:S05]  /*21660*/  IMAD.HI R2, R2, 0x66666667, RZ ;  /* 0x6666666702027827 */ /* 0x000fca00078e02ff */
[----:B------:R-:W-:-:S04]  /*21670*/  SHF.R.U32.HI R7, RZ, 0x1f, R2 ;  /* 0x0000001fff077819 */ /* 0x000fc80000011602 */
[----:B------:R-:W-:-:S05]  /*21680*/  LEA.HI.SX32 R4, R2, R7, 0x1b ;  /* 0x0000000702047211 */ /* 0x000fca00078fdaff */
[--C-:B------:R-:W-:Y:S01]  /*21690*/  IMAD R7, R4, 0x50, -R3.reuse ;  /* 0x0000005004077824 */ /* 0x100fe200078e0a03 */
[----:B------:R0:W-:Y:S01]  /*216a0*/  STL [R1+0x2c], R4 ;  /* 0x00002c0401007387 */ /* 0x0001e20000100800 */
[----:B------:R-:W-:-:S03]  /*216b0*/  IMAD.MOV R3, RZ, RZ, -R3 ;  /* 0x000000ffff037224 */ /* 0x000fc600078e0a03 */
[----:B------:R-:W-:Y:S02]  /*216c0*/  VIMNMX R7, R7, R6, PT ;  /* 0x0000000607077248 */ /* 0x000fe40003fe0100 */
[----:B0-----:R-:W-:-:S04]  /*216d0*/  VIMNMX R4, RZ, R3, !PT ;  /* 0x00000003ff047248 */ /* 0x001fc80007fe0100 */
[----:B------:R-:W-:Y:S01]  /*216e0*/  ISETP.GT.AND P0, PT, R7, R4, PT ;  /* 0x000000040700720c */ /* 0x000fe20003f04270 */
[----:B------:R-:W-:-:S05]  /*216f0*/  IMAD.WIDE.U32 R4, R4, -0x33333333, RZ ;  /* 0xcccccccd04047825 */ /* 0x000fca00078e00ff */
[----:B------:R-:W-:-:S05]  /*21700*/  SHF.R.U32.HI R4, RZ, 0x6, R5 ;  /* 0x00000006ff047819 */ /* 0x000fca0000011605 */
[----:B------:R-:W-:Y:S02]  /*21710*/  IMAD.MOV.U32 R3, RZ, RZ, R4 ;  /* 0x000000ffff037224 */ /* 0x000fe400078e0004 */
[----:B------:R-:W-:-:S05]  /*21720*/  @P0 IADD3 R2, R7, 0x4f, RZ ;  /* 0x0000004f07020810 */ /* 0x000fca0007ffe0ff */
[----:B------:R-:W-:-:S05]  /*21730*/  @P0 IMAD.HI R2, R2, 0x66666667, RZ ;  /* 0x6666666702020827 */ /* 0x000fca00078e02ff */
[----:B------:R-:W-:-:S04]  /*21740*/  @P0 SHF.R.U32.HI R5, RZ, 0x1f, R2 ;  /* 0x0000001fff050819 */ /* 0x000fc80000011602 */
[----:B------:R-:W-:Y:S02]  /*21750*/  @P0 LEA.HI.SX32 R3, R2, R5, 0x1b ;  /* 0x0000000502030211 */ /* 0x000fe400078fdaff */
[----:B------:R-:W-:Y:S02]  /*21760*/  PLOP3.LUT P0, PT, PT, PT, PT, 0x80, 0x0 ;  /* 0x000000000000781c */ /* 0x000fe40003f0f070 */
[----:B------:R-:W-:-:S13]  /*21770*/  ISETP.GT.AND P2, PT, R3, R4, PT ;  /* 0x000000040300720c */ /* 0x000fda0003f44270 */
[----:B------:R-:W-:Y:S05]  /*21780*/  @!P2 BRA `(.L_x_689) ;  /* 0x0000001400f8a947 */ /* 0x000fea0003800000 */
[----:B------:R-:W-:Y:S01]  /*21790*/  UMOV UR4, 0xffffffff ;  /* 0xffffffff00047882 */ /* 0x000fe20000000000 */
[----:B------:R-:W-:Y:S02]  /*217a0*/  SEL R2, R33, RZ, !P1 ;  /* 0x000000ff21027207 */ /* 0x000fe40004800000 */
[----:B------:R-:W-:Y:S05]  /*217b0*/  BRA.DIV UR4, `(.L_x_690) ;  /* 0x0000007204347947 */ /* 0x000fea000b800000 */
[----:B------:R-:W0:Y:S02]  /*217c0*/  S2R R5, SR_TID.X ;  /* 0x0000000000057919 */ /* 0x000e240000002100 */
[----:B0-----:R-:W-:-:S04]  /*217d0*/  SHF.R.U32.HI R5, RZ, 0x5, R5 ;  /* 0x00000005ff057819 */ /* 0x001fc80000011605 */
[----:B------:R-:W-:-:S05]  /*217e0*/  LOP3.LUT R5, R5, 0x3, RZ, 0xc0, !PT ;  /* 0x0000000305057812 */ /* 0x000fca00078ec0ff */
[----:B------:R0:W1:Y:S02]  /*217f0*/  SHFL.IDX PT, R14, R5, RZ, 0x1f ;  /* 0x00001fff050e7589 */ /* 0x00006400000e0000 */
.L_x_861:
[----:B-1----:R-:W-:Y:S02]  /*21800*/  ISETP.NE.AND P0, PT, R14, RZ, PT ;  /* 0x000000ff0e00720c */ /* 0x002fe40003f05270 */
[----:B------:R-:W-:-:S11]  /*21810*/  PLOP3.LUT P6, PT, PT, PT, PT, 0x8, 0x0 ;  /* 0x000000000000781c */ /* 0x000fd60003fce170 */
[----:B------:R-:W-:Y:S05]  /*21820*/  @P0 BRA `(.L_x_691) ;  /* 0x00000000000c0947 */ /* 0x000fea0003800000 */
[----:B------:R-:W-:-:S03]  /*21830*/  UMOV UR4, 0xffffffff ;  /* 0xffffffff00047882 */ /* 0x000fc60000000000 */
[----:B------:R-:W-:Y:S05]  /*21840*/  BRA.DIV UR4, `(.L_x_692) ;  /* 0x0000007204447947 */ /* 0x000fea000b800000 */
[----:B------:R-:W-:-:S13]  /*21850*/  ELECT P6, URZ, PT ;  /* 0x00000000003f782f */ /* 0x000fda00038c0000 */
.L_x_691:
[----:B0-----:R-:W2:Y:S01]  /*21860*/  LDL R5, [R1+0x30] ;  /* 0x0000300001057983 */ /* 0x001ea20000100800 */
[----:B------:R-:W-:Y:S01]  /*21870*/  BSSY B1, `(.L_x_693) ;  /* 0x0000008000017945 */ /* 0x000fe20003800000 */
[----:B--2---:R-:W-:-:S05]  /*21880*/  VIADD R5, R5, 0x1 ;  /* 0x0000000105057836 */ /* 0x004fca0000000000 */
[----:B------:R-:W-:-:S04]  /*21890*/  LEA.HI R6, R5, R5, RZ, 0x1 ;  /* 0x0000000505067211 */ /* 0x000fc800078f08ff */
[----:B------:R-:W-:-:S05]  /*218a0*/  LOP3.LUT R6, R6, 0xfffffffe, RZ, 0xc0, !PT ;  /* 0xfffffffe06067812 */ /* 0x000fca00078ec0ff */
[----:B------:R-:W-:-:S05]  /*218b0*/  IMAD.IADD R5, R5, 0x1, -R6 ;  /* 0x0000000105057824 */ /* 0x000fca00078e0a06 */
[----:B------:R-:W-:-:S04]  /*218c0*/  SHF.L.U32 R5, R5, 0x1f, RZ ;  /* 0x0000001f05057819 */ /* 0x000fc800000006ff */
[----:B------:R-:W0:Y:S02]  /*218d0*/  SYNCS.PHASECHK.TRANS64.TRYWAIT P0, [R22+URZ+0x38820], R5 ;  /* 0x03882005160075a7 */ /* 0x000e24000800017f */
[----:B0-----:R-:W-:Y:S05]  /*218e0*/  @!P0 BRA `(.L_x_694) ;  /* 0x00000070003c8947 */ /* 0x001fea0003800000 */
.L_x_864:
[----:B------:R-:W-:Y:S05]  /*218f0*/  BSYNC B1 ;  /* 0x0000000000017941 */ /* 0x000fea0003800000 */
.L_x_693:
[----:B------:R-:W-:Y:S04]  /*21900*/  BSSY B1, `(.L_x_695) ;  /* 0x00000aa000017945 */ /* 0x000fe80003800000 */
[----:B------:R-:W-:Y:S05]  /*21910*/  @!P6 BRA `(.L_x_696) ;  /* 0x0000000800a0e947 */ /* 0x000fea0003800000 */
[----:B------:R-:W-:Y:S01]  /*21920*/  IMAD R9, R28, 0x8, R22 ;  /* 0x000000081c097824 */ /* 0x000fe200078e0216 */
[----:B------:R-:W-:Y:S01]  /*21930*/  SHF.L.U32 R8, R30, 0x1f, RZ ;  /* 0x0000001f1e087819 */ /* 0x000fe200000006ff */
[----:B------:R-:W1:Y:S01]  /*21940*/  S2R R6, SR_TID.X ;  /* 0x0000000000067919 */ /* 0x000e620000002100 */
[----:B------:R-:W-:Y:S02]  /*21950*/  BSSY B2, `(.L_x_697) ;  /* 0x0000005000027945 */ /* 0x000fe40003800000 */
[----:B------:R-:W2:Y:S01]  /*21960*/  SYNCS.PHASECHK.TRANS64.TRYWAIT P0, [R9+URZ+0x388a0], R8 ;  /* 0x0388a008090075a7 */ /* 0x000ea2000800017f */
[----:B-1----:R-:W-:-:S04]  /*21970*/  LOP3.LUT R6, R6, 0x7f, RZ, 0xc0, !PT ;  /* 0x0000007f06067812 */ /* 0x002fc800078ec0ff */
[----:B------:R-:W-:Y:S01]  /*21980*/  ISETP.NE.AND P1, PT, R6, RZ, PT ;  /* 0x000000ff0600720c */ /* 0x000fe20003f25270 */
[----:B--2---:R-:W-:-:S12]  /*21990*/  @!P0 BRA `(.L_x_698) ;  /* 0x0000007000248947 */ /* 0x004fd80003800000 */
.L_x_865:
[----:B------:R-:W-:Y:S05]  /*219a0*/  BSYNC B2 ;  /* 0x0000000000027941 */ /* 0x000fea0003800000 */
.L_x_697:
[----:B------:R-:W-:Y:S04]  /*219b0*/  BSSY B2, `(.L_x_699) ;  /* 0x0000009000027945 */ /* 0x000fe80003800000 */
[----:B------:R-:W-:Y:S05]  /*219c0*/  @P1 BRA `(.L_x_700) ;  /* 0x00000000001c1947 */ /* 0x000fea0003800000 */
[----:B------:R-:W2:Y:S01]  /*219d0*/  S2R R6, SR_TID.X ;  /* 0x0000000000067919 */ /* 0x000ea20000002100 */
[----:B0-----:R-:W-:-:S04]  /*219e0*/  IMAD.MOV.U32 R5, RZ, RZ, 0xa000 ;  /* 0x0000a000ff057424 */ /* 0x001fc800078e00ff */
[----:B------:R3:W-:Y:S01]  /*219f0*/  SYNCS.ARRIVE.TRANS64 RZ, [R9+URZ+0x38890], R5 ;  /* 0x0388900509ff79a7 */ /* 0x0007e2000800003f */
[----:B--2---:R-:W-:-:S04]  /*21a00*/  LOP3.LUT R6, R6, 0x1f, RZ, 0xc0, !PT ;  /* 0x0000001f06067812 */ /* 0x004fc800078ec0ff */
[----:B------:R-:W-:-:S13]  /*21a10*/  ISETP.NE.AND P0, PT, R6, RZ, PT ;  /* 0x000000ff0600720c */ /* 0x000fda0003f05270 */
[----:B---3--:R-:W-:Y:S05]  /*21a20*/  @!P0 BRA `(.L_x_700) ;  /* 0x0000000000048947 */ /* 0x008fea0003800000 */
[----:B------:R-:W-:Y:S01]  /*21a30*/  BPT.TRAP 0x1 ;  /* 0x000000040000795c */ /* 0x000fe20000300000 */
.L_x_700:
[----:B------:R-:W-:Y:S05]  /*21a40*/  BSYNC B2 ;  /* 0x0000000000027941 */ /* 0x000fea0003800000 */
.L_x_699:
[----:B------:R-:W-:Y:S01]  /*21a50*/  IMAD.MOV.U32 R15, RZ, RZ, RZ ;  /* 0x000000ffff0f7224 */ /* 0x000fe200078e00ff */
[----:B------:R-:W-:Y:S01]  /*21a60*/  UIADD3 UR4, UP0, UR38, 0x570, URZ ;  /* 0x0000057026047890 */ /* 0x000fe2000ff1e03f */
[----:B------:R-:W-:Y:S01]  /*21a70*/  IMAD R6, R3, 0x50, R0 ;  /* 0x0000005003067824 */ /* 0x000fe200078e0200 */
[----:B------:R-:W-:Y:S01]  /*21a80*/  PLOP3.LUT P0, PT, PT, PT, PT, 0x80, 0x0 ;  /* 0x000000000000781c */ /* 0x000fe20003f0f070 */
[----:B------:R-:W-:Y:S01]  /*21a90*/  IMAD R7, R28, 0xa000, R22 ;  /* 0x0000a0001c077824 */ /* 0x000fe200078e0216 */
[----:B------:R-:W-:Y:S01]  /*21aa0*/  R2UR UR10, R15 ;  /* 0x000000000f0a72ca */ /* 0x000fe200000e0000 */
[----:B------:R-:W-:Y:S01]  /*21ab0*/  VIADD R6, R6, 0xffffffb0 ;  /* 0xffffffb006067836 */ /* 0x000fe20000000000 */
[----:B------:R-:W-:Y:S01]  /*21ac0*/  UIADD3.X UR5, URZ, UR39, URZ, UP0, !UPT ;  /* 0x000000273f057290 */ /* 0x000fe200087fe43f */
[----:B0-----:R-:W-:Y:S01]  /*21ad0*/  VIADD R5, R9, 0x38890 ;  /* 0x0003889009057836 */ /* 0x001fe20000000000 */
[----:B------:R-:W-:Y:S01]  /*21ae0*/  UMOV UR6, 0x0 ;  /* 0x0000000000067882 */ /* 0x000fe20000000000 */
[----:B------:R-:W-:Y:S01]  /*21af0*/  VIADD R10, R7, 0x24400 ;  /* 0x00024400070a7836 */ /* 0x000fe20000000000 */
[----:B------:R-:W-:-:S09]  /*21b00*/  UMOV UR7, 0x12f00000 ;  /* 0x12f0000000077882 */ /* 0x000fd20000000000 */
.L_x_701:
[----:B------:R-:W-:-:S13]  /*21b10*/  @P0 ELECT P2, URZ, PT ;  /* 0x00000000003f082f */ /* 0x000fda0003840000 */
[----:B------:R-:W-:Y:S02]  /*21b20*/  @P2 R2UR UR13, R2 ;  /* 0x00000000020d22ca */ /* 0x000fe400000e0000 */
[----:B------:R-:W-:Y:S02]  /*21b30*/  @P2 R2UR UR12, R18 ;  /* 0x00000000120c22ca */ /* 0x000fe400000e0000 */
[----:B------:R-:W-:Y:S02]  /*21b40*/  @P2 R2UR UR11, R6 ;  /* 0x00000000060b22ca */ /* 0x000fe400000e0000 */
[----:B------:R-:W-:Y:S02]  /*21b50*/  @P2 R2UR UR9, R5 ;  /* 0x00000000050922ca */ /* 0x000fe400000e0000 */
[----:B------:R-:W-:Y:S02]  /*21b60*/  @P2 R2UR UR8, R10 ;  /* 0x000000000a0822ca */ /* 0x000fe400000e0000 */
[----:B------:R-:W-:-:S02]  /*21b70*/  @P2 PLOP3.LUT P0, PT, P2, PT, PT, 0x8, 0x0 ;  /* 0x000000000000281c */ /* 0x000fc4000170e170 */
[----:B------:R-:W-:-:S09]  /*21b80*/  PLOP3.LUT P2, PT, PT, PT, PT, 0x8, 0x0 ;  /* 0x000000000000781c */ /* 0x000fd20003f4e170 */
[----:B------:R0:W-:Y:S02]  /*21b90*/  UTMALDG.4D [UR8], [UR4], desc[UR6] ;  /* 0x00000608040075b4 */ /* 0x0001e40008019000 */
[----:B0-----:R-:W-:Y:S05]  /*21ba0*/  @P0 BRA.U.ANY `(.L_x_701) ;  /* 0xfffffffd00d80947 */ /* 0x001fea000393ffff */
[----:B------:R-:W-:Y:S01]  /*21bb0*/  IMAD.MOV.U32 R14, RZ, RZ, 0x40 ;  /* 0x00000040ff0e7424 */ /* 0x000fe200078e00ff */
[----:B------:R-:W-:Y:S01]  /*21bc0*/  PLOP3.LUT P0, PT, PT, PT, PT, 0x80, 0x0 ;  /* 0x000000000000781c */ /* 0x000fe20003f0f070 */
[----:B------:R-:W-:Y:S01]  /*21bd0*/  VIADD R10, R7, 0x26c00 ;  /* 0x00026c00070a7836 */ /* 0x000fe20000000000 */
[----:B------:R-:W-:Y:S01]  /*21be0*/  UMOV UR6, 0x0 ;  /* 0x0000000000067882 */ /* 0x000fe20000000000 */
[----:B------:R-:W-:Y:S01]  /*21bf0*/  UMOV UR7, 0x12f00000 ;  /* 0x12f0000000077882 */ /* 0x000fe20000000000 */
[----:B------:R-:W-:-:S15]  /*21c00*/  R2UR UR10, R14 ;  /* 0x000000000e0a72ca */ /* 0x000fde00000e0000 */
.L_x_702:
        /* <DEDUP_REMOVED lines=16> */
.L_x_703:
        /* <DEDUP_REMOVED lines=16> */
.L_x_704:
        /* <DEDUP_REMOVED lines=10> */
[----:B------:R-:W0:Y:S01]  /*21eb0*/  SYNCS.PHASECHK.TRANS64.TRYWAIT P0, [R9+URZ+0x388c0], R8 ;  /* 0x0388c008090075a7 */ /* 0x000e22000800017f */
[----:B------:R-:W-:Y:S04]  /*21ec0*/  BSSY B2, `(.L_x_705) ;  /* 0x0000002000027945 */ /* 0x000fe80003800000 */
[----:B0-----:R-:W-:Y:S05]  /*21ed0*/  @!P0 BRA `(.L_x_706) ;  /* 0x0000006800e88947 */ /* 0x001fea0003800000 */
.L_x_866:
[----:B------:R-:W-:Y:S05]  /*21ee0*/  BSYNC B2 ;  /* 0x0000000000027941 */ /* 0x000fea0003800000 */
.L_x_705:
[----:B------:R-:W-:Y:S01]  /*21ef0*/  BSSY B2, `(.L_x_707) ;  /* 0x000000b000027945 */ /* 0x000fe20003800000 */
[----:B------:R-:W-:Y:S01]  /*21f00*/  MOV R10, 0x0 ;  /* 0x00000000000a7802 */ /* 0x000fe20000000f00 */
[----:B------:R-:W-:Y:S02]  /*21f10*/  IMAD.MOV.U32 R11, RZ, RZ, 0x12f00000 ;  /* 0x12f00000ff0b7424 */ /* 0x000fe400078e00ff */
[----:B------:R-:W-:Y:S05]  /*21f20*/  @P1 BRA `(.L_x_708) ;  /* 0x00000000001c1947 */ /* 0x000fea0003800000 */
[----:B------:R-:W2:Y:S01]  /*21f30*/  S2R R20, SR_TID.X ;  /* 0x0000000000147919 */ /* 0x000ea20000002100 */
[----:B------:R-:W-:-:S04]  /*21f40*/  IMAD.MOV.U32 R5, RZ, RZ, 0xa000 ;  /* 0x0000a000ff057424 */ /* 0x000fc800078e00ff */
[----:B------:R3:W-:Y:S01]  /*21f50*/  SYNCS.ARRIVE.TRANS64 RZ, [R9+URZ+0x388b0], R5 ;  /* 0x0388b00509ff79a7 */ /* 0x0007e2000800003f */
[----:B--2---:R-:W-:-:S04]  /*21f60*/  LOP3.LUT R20, R20, 0x1f, RZ, 0xc0, !PT ;  /* 0x0000001f14147812 */ /* 0x004fc800078ec0ff */
[----:B------:R-:W-:-:S13]  /*21f70*/  ISETP.NE.AND P0, PT, R20, RZ, PT ;  /* 0x000000ff1400720c */ /* 0x000fda0003f05270 */
[----:B---3--:R-:W-:Y:S05]  /*21f80*/  @!P0 BRA `(.L_x_708) ;  /* 0x0000000000048947 */ /* 0x008fea0003800000 */
[----:B------:R-:W-:Y:S01]  /*21f90*/  BPT.TRAP 0x1 ;  /* 0x000000040000795c */ /* 0x000fe20000300000 */
.L_x_708:
[----:B------:R-:W-:Y:S05]  /*21fa0*/  BSYNC B2 ;  /* 0x0000000000027941 */ /* 0x000fea0003800000 */
.L_x_707:
[----:B------:R-:W-:Y:S01]  /*21fb0*/  R2UR UR10, R15 ;  /* 0x000000000f0a72ca */ /* 0x000fe200000e0000 */
[----:B------:R-:W-:Y:S01]  /*21fc0*/  UIADD3 UR4, UP0, UR38, 0x670, URZ ;  /* 0x0000067026047890 */ /* 0x000fe2000ff1e03f */
[----:B------:R-:W-:Y:S01]  /*21fd0*/  R2UR UR6, R10 ;  /* 0x000000000a0672ca */ /* 0x000fe200000e0000 */
[----:B01----:R-:W-:Y:S01]  /*21fe0*/  VIADD R9, R9, 0x388b0 ;  /* 0x000388b009097836 */ /* 0x003fe20000000000 */
[----:B------:R-:W-:Y:S01]  /*21ff0*/  R2UR UR7, R11 ;  /* 0x000000000b0772ca */ /* 0x000fe200000e0000 */
[----:B------:R-:W-:Y:S01]  /*22000*/  VIADD R5, R7, 0x400 ;  /* 0x0000040007057836 */ /* 0x000fe20000000000 */
[----:B------:R-:W-:Y:S01]  /*22010*/  PLOP3.LUT P0, PT, PT, PT, PT, 0x80, 0x0 ;  /* 0x000000000000781c */ /* 0x000fe20003f0f070 */
[----:B------:R-:W-:-:S12]  /*22020*/  UIADD3.X UR5, URZ, UR39, URZ, UP0, !UPT ;  /* 0x000000273f057290 */ /* 0x000fd800087fe43f */
.L_x_709:
        /* <DEDUP_REMOVED lines=10> */
[----:B------:R-:W-:Y:S01]  /*220d0*/  R2UR UR10, R14 ;  /* 0x000000000e0a72ca */ /* 0x000fe200000e0000 */
[----:B------:R-:W-:Y:S01]  /*220e0*/  VIADD R5, R7, 0x2c00 ;  /* 0x00002c0007057836 */ /* 0x000fe20000000000 */
[----:B------:R-:W-:Y:S02]  /*220f0*/  R2UR UR6, R10 ;  /* 0x000000000a0672ca */ /* 0x000fe400000e0000 */
[----:B------:R-:W-:Y:S02]  /*22100*/  R2UR UR7, R11 ;  /* 0x000000000b0772ca */ /* 0x000fe400000e0000 */
[----:B------:R-:W-:-:S13]  /*22110*/  PLOP3.LUT P0, PT, PT, PT, PT, 0x80, 0x0 ;  /* 0x000000000000781c */ /* 0x000fda0003f0f070 */
.L_x_710:
        /* <DEDUP_REMOVED lines=15> */
.L_x_711:
        /* <DEDUP_REMOVED lines=15> */
.L_x_712:
        /* <DEDUP_REMOVED lines=9> */
[----:B-1----:R-:W-:Y:S05]  /*22390*/  @P0 BRA.U.ANY `(.L_x_712) ;  /* 0xfffffffd00d80947 */ /* 0x002fea000393ffff */
.L_x_696:
[----:B------:R-:W-:Y:S05]  /*223a0*/  BSYNC B1 ;  /* 0x0000000000017941 */ /* 0x000fea0003800000 */
.L_x_695:
[----:B------:R-:W-:Y:S01]  /*223b0*/  VIADD R9, R3, 0xfffffffe ;  /* 0xfffffffe03097836 */ /* 0x000fe20000000000 */
[----:B------:R-:W-:Y:S01]  /*223c0*/  PLOP3.LUT P0, PT, PT, PT, PT, 0x8, 0x0 ;  /* 0x000000000000781c */ /* 0x000fe20003f0e170 */
[----:B------:R-:W-:-:S03]  /*223d0*/  VIADD R28, R28, 0x1 ;  /* 0x000000011c1c7836 */ /* 0x000fc60000000000 */
[----:B------:R-:W-:Y:S02]  /*223e0*/  ISETP.GE.AND P2, PT, R9, R4, PT ;  /* 0x000000040900720c */ /* 0x000fe40003f46270 */
[----:B------:R-:W-:-:S04]  /*223f0*/  ISETP.NE.AND P1, PT, R28, 0x2, PT ;  /* 0x000000021c00780c */ /* 0x000fc80003f25270 */
[----:B------:R-:W-:Y:S02]  /*22400*/  SEL R3, RZ, 0x1, P1 ;  /* 0x00000001ff037807 */ /* 0x000fe40000800000 */
[----:B------:R-:W-:Y:S02]  /*22410*/  SEL R28, R28, RZ, P1 ;  /* 0x000000ff1c1c7207 */ /* 0x000fe40000800000 */
[----:B------:R-:W-:-:S03]  /*22420*/  LOP3.LUT R30, R30, R3, RZ, 0x3c, !PT ;  /* 0x000000031e1e7212 */ /* 0x000fc600078e3cff */
[----:B------:R-:W-:Y:S05]  /*22430*/  @!P2 BRA `(.L_x_689) ;  /* 0x0000000800cca947 */ /* 0x000fea0003800000 */
.L_x_731:
[----:B------:R-:W-:Y:S05]  /*22440*/  YIELD ;  /* 0x0000000000007946 */ /* 0x000fea0003800000 */
        /* <DEDUP_REMOVED lines=10> */
.L_x_867:
[----:B------:R-:W-:Y:S05]  /*224f0*/  BSYNC B2 ;  /* 0x0000000000027941 */ /* 0x000fea0003800000 */
.L_x_715:
[----:B------:R-:W-:Y:S04]  /*22500*/  BSSY B2, `(.L_x_717) ;  /* 0x0000009000027945 */ /* 0x000fe80003800000 */
[----:B------:R-:W-:Y:S05]  /*22510*/  @P2 BRA `(.L_x_718) ;  /* 0x00000000001c2947 */ /* 0x000fea0003800000 */
[----:B0-----:R-:W0:Y:S01]  /*22520*/  S2R R5, SR_TID.X ;  /* 0x0000000000057919 */ /* 0x001e220000002100 */
[----:B------:R-:W-:-:S04]  /*22530*/  IMAD.MOV.U32 R3, RZ, RZ, 0xa000 ;  /* 0x0000a000ff037424 */ /* 0x000fc800078e00ff */
[----:B------:R2:W-:Y:S01]  /*22540*/  SYNCS.ARRIVE.TRANS64 RZ, [R8+URZ+0x38890], R3 ;  /* 0x0388900308ff79a7 */ /* 0x0005e2000800003f */
[----:B0-----:R-:W-:-:S04]  /*22550*/  LOP3.LUT R5, R5, 0x1f, RZ, 0xc0, !PT ;  /* 0x0000001f05057812 */ /* 0x001fc800078ec0ff */
[----:B------:R-:W-:-:S13]  /*22560*/  ISETP.NE.AND P1, PT, R5, RZ, PT ;  /* 0x000000ff0500720c */ /* 0x000fda0003f25270 */
[----:B--2---:R-:W-:Y:S05]  /*22570*/  @!P1 BRA `(.L_x_718) ;  /* 0x0000000000049947 */ /* 0x004fea0003800000 */
[----:B------:R-:W-:Y:S01]  /*22580*/  BPT.TRAP 0x1 ;  /* 0x000000040000795c */ /* 0x000fe20000300000 */
.L_x_718:
[----:B------:R-:W-:Y:S05]  /*22590*/  BSYNC B2 ;  /* 0x0000000000027941 */ /* 0x000fea0003800000 */
.L_x_717:
[----:B------:R-:W-:Y:S01]  /*225a0*/  IMAD.MOV.U32 R12, RZ, RZ, RZ ;  /* 0x000000ffff0c7224 */ /* 0x000fe200078e00ff */
[----:B------:R-:W-:Y:S01]  /*225b0*/  UIADD3 UR4, UP0, UR38, 0x570, URZ ;  /* 0x0000057026047890 */ /* 0x000fe2000ff1e03f */
[----:B------:R-:W-:Y:S01]  /*225c0*/  IMAD R6, R28, 0xa000, R22 ;  /* 0x0000a0001c067824 */ /* 0x000fe200078e0216 */
[----:B------:R-:W-:Y:S01]  /*225d0*/  PLOP3.LUT P1, PT, PT, PT, PT, 0x80, 0x0 ;  /* 0x000000000000781c */ /* 0x000fe20003f2f070 */
[----:B0-----:R-:W-:Y:S01]  /*225e0*/  IMAD R5, R9, 0x50, R0 ;  /* 0x0000005009057824 */ /* 0x001fe200078e0200 */
[----:B------:R-:W-:Y:S01]  /*225f0*/  R2UR UR10, R12 ;  /* 0x000000000c0a72ca */ /* 0x000fe200000e0000 */
[----:B------:R-:W-:Y:S01]  /*22600*/  VIADD R3, R8, 0x38890 ;  /* 0x0003889008037836 */ /* 0x000fe20000000000 */
[----:B------:R-:W-:Y:S01]  /*22610*/  UIADD3.X UR5, URZ, UR39, URZ, UP0, !UPT ;  /* 0x000000273f057290 */ /* 0x000fe200087fe43f */
[----:B------:R-:W-:Y:S01]  /*22620*/  VIADD R10, R6, 0x24400 ;  /* 0x00024400060a7836 */ /* 0x000fe20000000000 */
[----:B------:R-:W-:Y:S01]  /*22630*/  UMOV UR6, 0x0 ;  /* 0x0000000000067882 */ /* 0x000fe20000000000 */
[----:B------:R-:W-:-:S10]  /*22640*/  UMOV UR7, 0x12f00000 ;  /* 0x12f0000000077882 */ /* 0x000fd40000000000 */
.L_x_719:
        /* <DEDUP_REMOVED lines=12> */
[----:B------:R-:W-:Y:S01]  /*22710*/  UMOV UR6, 0x0 ;  /* 0x0000000000067882 */ /* 0x000fe20000000000 */
[----:B------:R-:W-:Y:S01]  /*22720*/  IADD3 R10, R6, 0x26c00, RZ ;  /* 0x00026c00060a7810 */ /* 0x000fe20007ffe0ff */
[----:B------:R-:W-:Y:S01]  /*22730*/  UMOV UR7, 0x12f00000 ;  /* 0x12f0000000077882 */ /* 0x000fe20000000000 */
[----:B------:R-:W-:-:S15]  /*22740*/  R2UR UR10, R15 ;  /* 0x000000000f0a72ca */ /* 0x000fde00000e0000 */
.L_x_720:
        /* <DEDUP_REMOVED lines=16> */
.L_x_721:
        /* <DEDUP_REMOVED lines=16> */
.L_x_722:
        /* <DEDUP_REMOVED lines=13> */
.L_x_868:
[----:B------:R-:W-:Y:S05]  /*22a20*/  BSYNC B2 ;  /* 0x0000000000027941 */ /* 0x000fea0003800000 */
.L_x_723:
[----:B------:R-:W-:Y:S01]  /*22a30*/  BSSY B2, `(.L_x_725) ;  /* 0x000000b000027945 */ /* 0x000fe20003800000 */
[----:B------:R-:W-:Y:S02]  /*22a40*/  IMAD.MOV.U32 R10, RZ, RZ, 0x0 ;  /* 0x00000000ff0a7424 */ /* 0x000fe400078e00ff */
[----:B------:R-:W-:Y:S01]  /*22a50*/  IMAD.MOV.U32 R11, RZ, RZ, 0x12f00000 ;  /* 0x12f00000ff0b7424 */ /* 0x000fe200078e00ff */
[----:B------:R-:W-:Y:S06]  /*22a60*/  @P2 BRA `(.L_x_726) ;  /* 0x00000000001c2947 */ /* 0x000fec0003800000 */
[----:B------:R-:W2:Y:S01]  /*22a70*/  S2R R20, SR_TID.X ;  /* 0x0000000000147919 */ /* 0x000ea20000002100 */
[----:B------:R-:W-:-:S04]  /*22a80*/  IMAD.MOV.U32 R3, RZ, RZ, 0xa000 ;  /* 0x0000a000ff037424 */ /* 0x000fc800078e00ff */
[----:B------:R3:W-:Y:S01]  /*22a90*/  SYNCS.ARRIVE.TRANS64 RZ, [R8+URZ+0x388b0], R3 ;  /* 0x0388b00308ff79a7 */ /* 0x0007e2000800003f */
[----:B--2---:R-:W-:-:S04]  /*22aa0*/  LOP3.LUT R20, R20, 0x1f, RZ, 0xc0, !PT ;  /* 0x0000001f14147812 */ /* 0x004fc800078ec0ff */
[----:B------:R-:W-:-:S13]  /*22ab0*/  ISETP.NE.AND P1, PT, R20, RZ, PT ;  /* 0x000000ff1400720c */ /* 0x000fda0003f25270 */
[----:B---3--:R-:W-:Y:S05]  /*22ac0*/  @!P1 BRA `(.L_x_726) ;  /* 0x0000000000049947 */ /* 0x008fea0003800000 */
[----:B------:R-:W-:Y:S01]  /*22ad0*/  BPT.TRAP 0x1 ;  /* 0x000000040000795c */ /* 0x000fe20000300000 */
.L_x_726:
[----:B------:R-:W-:Y:S05]  /*22ae0*/  BSYNC B2 ;  /* 0x0000000000027941 */ /* 0x000fea0003800000 */
.L_x_725:
        /* <DEDUP_REMOVED lines=8> */
.L_x_727:
        /* <DEDUP_REMOVED lines=15> */
.L_x_728:
        /* <DEDUP_REMOVED lines=15> */
.L_x_729:
        /* <DEDUP_REMOVED lines=15> */
.L_x_730:
        /* <DEDUP_REMOVED lines=10> */
.L_x_714:
[----:B------:R-:W-:Y:S05]  /*22ee0*/  BSYNC B1 ;  /* 0x0000000000017941 */ /* 0x000fea0003800000 */
.L_x_713:
[C---:B------:R-:W-:Y:S01]  /*22ef0*/  ISETP.GT.AND P2, PT, R9.reuse, R4, PT ;  /* 0x000000040900720c */ /* 0x040fe20003f44270 */
[----:B------:R-:W-:Y:S02]  /*22f00*/  VIADD R28, R28, 0x1 ;  /* 0x000000011c1c7836 */ /* 0x000fe40000000000 */
[----:B------:R-:W-:-:S03]  /*22f10*/  VIADD R9, R9, 0xffffffff ;  /* 0xffffffff09097836 */ /* 0x000fc60000000000 */
[----:B------:R-:W-:-:S04]  /*22f20*/  ISETP.NE.AND P1, PT, R28, 0x2, PT ;  /* 0x000000021c00780c */ /* 0x000fc80003f25270 */
[----:B------:R-:W-:Y:S02]  /*22f30*/  SEL R3, RZ, 0x1, P1 ;  /* 0x00000001ff037807 */ /* 0x000fe40000800000 */
[----:B------:R-:W-:Y:S02]  /*22f40*/  SEL R28, R28, RZ, P1 ;  /* 0x000000ff1c1c7207 */ /* 0x000fe40000800000 */
[----:B------:R-:W-:Y:S01]  /*22f50*/  LOP3.LUT R30, R30, R3, RZ, 0x3c, !PT ;  /* 0x000000031e1e7212 */ /* 0x000fe200078e3cff */
[----:B------:R-:W-:Y:S06]  /*22f60*/  @P2 BRA `(.L_x_731) ;  /* 0xfffffff400342947 */ /* 0x000fec000383ffff */
.L_x_689:
[----:B------:R-:W-:Y:S05]  /*22f70*/  BSYNC B0 ;  /* 0x0000000000007941 */ /* 0x000fea0003800000 */
.L_x_688:
[----:B------:R-:W2:Y:S01]  /*22f80*/  LDL R32, [R1+0xc] ;  /* 0x00000c0001207983 */ /* 0x000ea20000100800 */
[----:B------:R-:W-:Y:S05]  /*22f90*/  @!P0 WARPSYNC.ALL ;  /* 0x0000000000008948 */ /* 0x000fea0003800000 */
[----:B------:R-:W-:Y:S06]  /*22fa0*/  @!P0 BAR.SYNC.DEFER_BLOCKING 0xc, 0x180 ;  /* 0x0306000000008b1d */ /* 0x000fec0000010000 */
[----:B------:R-:W-:Y:S01]  /*22fb0*/  BSSY B7, `(.L_x_732) ;  /* 0x000039d000077945 */ /* 0x000fe20003800000 */
[----:B--2---:R-:W-:-:S13]  /*22fc0*/  ISETP.GT.AND P0, PT, R32, RZ, PT ;  /* 0x000000ff2000720c */ /* 0x004fda0003f04270 */
[----:B------:R-:W-:Y:S05]  /*22fd0*/  @P0 BRA `(.L_x_733) ;  /* 0x0000000000480947 */ /* 0x000fea0003800000 */
[----:B------:R-:W1:Y:S02]  /*22fe0*/  S2R R3, SR_TID.X ;  /* 0x0000000000037919 */ /* 0x000e640000002100 */
[----:B-1----:R-:W-:-:S04]  /*22ff0*/  LOP3.LUT R3, R3, 0x7f, RZ, 0xc0, !PT ;  /* 0x0000007f03037812 */ /* 0x002fc800078ec0ff */
[----:B------:R-:W-:-:S13]  /*23000*/  ISETP.NE.AND P0, PT, R3, RZ, PT ;  /* 0x000000ff0300720c */ /* 0x000fda0003f05270 */
[----:B------:R-:W-:Y:S05]  /*23010*/  @P0 BRA `(.L_x_734) ;  /* 0x0000003800580947 */ /* 0x000fea0003800000 */
[----:B0-----:R-:W0:Y:S01]  /*23020*/  S2R R5, SR_LANEID ;  /* 0x0000000000057919 */ /* 0x001e220000000000 */
[----:B------:R-:W-:Y:S01]  /*23030*/  VOTEU.ANY UR4, UPT, PT ;  /* 0x0000000000047886 */ /* 0x000fe200038e0100 */
[----:B------:R-:W1:Y:S01]  /*23040*/  LDC.64 R2, c[0x0][0xc60] ;  /* 0x00031800ff027b82 */ /* 0x000e620000000a00 */
[----:B------:R-:W0:Y:S01]  /*23050*/  FLO.U32 R0, UR4 ;  /* 0x0000000400007d00 */ /* 0x000e2200080e0000 */
[----:B------:R-:W-:Y:S01]  /*23060*/  ULDC.64 UR6, c[0x0][0x208] ;  /* 0x0000820000067ab9 */ /* 0x000fe20000000a00 */
[----:B0-----:R-:W-:-:S06]  /*23070*/  ISETP.EQ.U32.AND P0, PT, R0, R5, PT ;  /* 0x000000050000720c */ /* 0x001fcc0003f02070 */
[----:B------:R-:W1:Y:S07]  /*23080*/  POPC R5, UR4 ;  /* 0x0000000400057d09 */ /* 0x000e6e0008000000 */
[----:B-1----:R-:W2:Y:S01]  /*23090*/  @P0 ATOMG.E.ADD.STRONG.GPU PT, R3, desc[UR6][R2.64], R5 ;  /* 0x00000005020309a8 */ /* 0x002ea200081ee1c6 */
[----:B------:R-:W0:Y:S02]  /*230a0*/  S2R R4, SR_LTMASK ;  /* 0x0000000000047919 */ /* 0x000e240000003900 */
[----:B0-----:R-:W-:-:S04]  /*230b0*/  LOP3.LUT R4, R4, UR4, RZ, 0xc0, !PT ;  /* 0x0000000404047c12 */ /* 0x001fc8000f8ec0ff */
[----:B------:R-:W0:Y:S01]  /*230c0*/  POPC R7, R4 ;  /* 0x0000000400077309 */ /* 0x000e220000000000 */
[----:B--2---:R-:W0:Y:S02]  /*230d0*/  SHFL.IDX PT, R0, R3, R0, 0x1f ;  /* 0x00001f0003007589 */ /* 0x004e2400000e0000 */
[----:B0-----:R-:W-:Y:S01]  /*230e0*/  IADD3 R16, R0, UR36, R7 ;  /* 0x0000002400107c10 */ /* 0x001fe2000fffe007 */
[----:B------:R-:W-:Y:S06]  /*230f0*/  BRA `(.L_x_734) ;  /* 0x0000003800207947 */ /* 0x000fec0003800000 */
.L_x_733:
        /* <DEDUP_REMOVED lines=8> */
[----:B------:R-:W-:Y:S01]  /*23180*/  MOV R4, UR6 ;  /* 0x0000000600047c02 */ /* 0x000fe20008000f00 */
[----:B0-----:R-:W-:Y:S01]  /*23190*/  IMAD.U32 R5, RZ, RZ, UR7 ;  /* 0x00000007ff057e24 */ /* 0x001fe2000f8e00ff */
[----:B------:R-:W0:Y:S01]  /*231a0*/  LDC.64 R2, c[0x4][R2] ;  /* 0x0100000002027b82 */ /* 0x000e220000000a00 */
[----:B------:R-:W-:Y:S02]  /*231b0*/  IMAD.U32 R6, RZ, RZ, UR8 ;  /* 0x00000008ff067e24 */ /* 0x000fe4000f8e00ff */
[----:B------:R-:W-:Y:S02]  /*231c0*/  IMAD.U32 R7, RZ, RZ, UR9 ;  /* 0x00000009ff077e24 */ /* 0x000fe4000f8e00ff */
[----:B------:R-:W-:-:S02]  /*231d0*/  IMAD.U32 R10, RZ, RZ, UR4 ;  /* 0x00000004ff0a7e24 */ /* 0x000fc4000f8e00ff */
[----:B------:R-:W-:Y:S02]  /*231e0*/  IMAD.U32 R11, RZ, RZ, UR5 ;  /* 0x00000005ff0b7e24 */ /* 0x000fe4000f8e00ff */
[----:B------:R-:W-:Y:S02]  /*231f0*/  IMAD.MOV.U32 R8, RZ, RZ, 0x70 ;  /* 0x00000070ff087424 */ /* 0x000fe400078e00ff */
[----:B------:R-:W-:Y:S02]  /*23200*/  IMAD.MOV.U32 R12, RZ, RZ, 0x1 ;  /* 0x00000001ff0c7424 */ /* 0x000fe400078e00ff */
[----:B------:R-:W-:-:S07]  /*23210*/  IMAD.MOV.U32 R13, RZ, RZ, RZ ;  /* 0x000000ffff0d7224 */ /* 0x000fce00078e00ff */
[----:B------:R-:W-:-:S07]  /*23220*/  LEPC R20, `(.L_x_736) ;  /* 0x000000001014794e */ /* 0x000fce0000000000 */
[----:B0-----:R-:W-:Y:S05]  /*23230*/  CALL.ABS.NOINC R2 ;  /* 0x0000000002007343 */ /* 0x001fea0003c00000 */
.L_x_736:
[----:B------:R-:W-:Y:S05]  /*23240*/  BSYNC B6 ;  /* 0x0000000000067941 */ /* 0x000fea0003800000 */
.L_x_735:
        /* <DEDUP_REMOVED lines=9> */
[----:B------:R-:W-:Y:S01]  /*232e0*/  IMAD.U32 R4, RZ, RZ, UR6 ;  /* 0x00000006ff047e24 */ /* 0x000fe2000f8e00ff */
[----:B------:R-:W-:Y:S01]  /*232f0*/  MOV R8, 0x70 ;  /* 0x0000007000087802 */ /* 0x000fe20000000f00 */
[----:B0-----:R-:W-:Y:S02]  /*23300*/  IMAD.U32 R5, RZ, RZ, UR7 ;  /* 0x00000007ff057e24 */ /* 0x001fe4000f8e00ff */
[----:B------:R-:W-:Y:S02]  /*23310*/  IMAD.U32 R6, RZ, RZ, UR8 ;  /* 0x00000008ff067e24 */ /* 0x000fe4000f8e00ff */
[----:B------:R-:W-:-:S02]  /*23320*/  IMAD.U32 R7, RZ, RZ, UR9 ;  /* 0x00000009ff077e24 */ /* 0x000fc4000f8e00ff */
[----:B------:R-:W-:Y:S02]  /*23330*/  IMAD.U32 R10, RZ, RZ, UR4 ;  /* 0x00000004ff0a7e24 */ /* 0x000fe4000f8e00ff */
[----:B------:R-:W-:Y:S02]  /*23340*/  IMAD.U32 R11, RZ, RZ, UR5 ;  /* 0x00000005ff0b7e24 */ /* 0x000fe4000f8e00ff */
[----:B------:R-:W-:Y:S02]  /*23350*/  IMAD.MOV.U32 R12, RZ, RZ, 0x1 ;  /* 0x00000001ff0c7424 */ /* 0x000fe400078e00ff */
[----:B-1----:R-:W-:-:S07]  /*23360*/  IMAD.MOV.U32 R13, RZ, RZ, RZ ;  /* 0x000000ffff0d7224 */ /* 0x002fce00078e00ff */
[----:B------:R-:W-:-:S07]  /*23370*/  LEPC R20, `(.L_x_739) ;  /* 0x000000001014794e */ /* 0x000fce0000000000 */
[----:B--2---:R-:W-:Y:S05]  /*23380*/  CALL.ABS.NOINC R2 ;  /* 0x0000000002007343 */ /* 0x004fea0003c00000 */
.L_x_739:
[----:B------:R0:W1:Y:S01]  /*23390*/  LDC.64 R2, c[0x4][R26] ;  /* 0x010000001a027b82 */ /* 0x0000620000000a00 */
[----:B------:R-:W-:Y:S01]  /*233a0*/  ULDC.64 UR4, c[0x4][0x138] ;  /* 0x01004e0000047ab9 */ /* 0x000fe20000000a00 */
[----:B------:R-:W-:Y:S01]  /*233b0*/  ULDC.64 UR6, c[0x4][0x140] ;  /* 0x0100500000067ab9 */ /* 0x000fe20000000a00 */
[----:B------:R-:W-:Y:S01]  /*233c0*/  ULDC.64 UR8, c[0x4][0xa8] ;  /* 0x01002a0000087ab9 */ /* 0x000fe20000000a00 */
[----:B------:R-:W-:Y:S02]  /*233d0*/  IMAD.U32 R4, RZ, RZ, UR4 ;  /* 0x00000004ff047e24 */ /* 0x000fe4000f8e00ff */
[----:B------:R-:W-:Y:S02]  /*233e0*/  IMAD.U32 R5, RZ, RZ, UR5 ;  /* 0x00000005ff057e24 */ /* 0x000fe4000f8e00ff */
[----:B------:R-:W-:Y:S02]  /*233f0*/  IMAD.U32 R6, RZ, RZ, UR6 ;  /* 0x00000006ff067e24 */ /* 0x000fe4000f8e00ff */
[----:B------:R-:W-:-:S02]  /*23400*/  IMAD.U32 R7, RZ, RZ, UR7 ;  /* 0x00000007ff077e24 */ /* 0x000fc4000f8e00ff */
[----:B------:R-:W-:Y:S02]  /*23410*/  IMAD.U32 R10, RZ, RZ, UR8 ;  /* 0x00000008ff0a7e24 */ /* 0x000fe4000f8e00ff */
[----:B------:R-:W-:Y:S02]  /*23420*/  IMAD.U32 R11, RZ, RZ, UR9 ;  /* 0x00000009ff0b7e24 */ /* 0x000fe4000f8e00ff */
[----:B------:R-:W-:Y:S02]  /*23430*/  IMAD.MOV.U32 R8, RZ, RZ, 0x70 ;  /* 0x00000070ff087424 */ /* 0x000fe400078e00ff */
[----:B------:R-:W-:Y:S02]  /*23440*/  IMAD.MOV.U32 R12, RZ, RZ, 0x1 ;  /* 0x00000001ff0c7424 */ /* 0x000fe400078e00ff */
[----:B0-----:R-:W-:-:S07]  /*23450*/  IMAD.MOV.U32 R13, RZ, RZ, RZ ;  /* 0x000000ffff0d7224 */ /* 0x001fce00078e00ff */
[----:B------:R-:W-:-:S07]  /*23460*/  LEPC R20, `(.L_x_738) ;  /* 0x000000001014794e */ /* 0x000fce0000000000 */
[----:B-1----:R-:W-:Y:S05]  /*23470*/  CALL.ABS.NOINC R2 ;  /* 0x0000000002007343 */ /* 0x002fea0003c00000 */
.L_x_738:
[----:B------:R-:W-:Y:S05]  /*23480*/  BSYNC B6 ;  /* 0x0000000000067941 */ /* 0x000fea0003800000 */
.L_x_737:
[----:B------:R-:W2:Y:S01]  /*23490*/  LDL R21, [R1+0x2c] ;  /* 0x00002c0001157983 */ /* 0x000ea20000100800 */
[----:B------:R-:W-:-:S03]  /*234a0*/  ULDC.64 UR4, c[0x0][0x9f8] ;  /* 0x00027e0000047ab9 */ /* 0x000fc60000000a00 */
[----:B------:R-:W3:Y:S01]  /*234b0*/  LDL R2, [R1+0x10] ;  /* 0x0000100001027983 */ /* 0x000ee20000100800 */
[----:B------:R-:W-:Y:S01]  /*234c0*/  ISETP.NE.U32.AND P0, PT, RZ, UR4, PT ;  /* 0x00000004ff007c0c */ /* 0x000fe2000bf05070 */
[----:B------:R-:W-:Y:S01]  /*234d0*/  ULDC.64 UR6, c[0x0][0x208] ;  /* 0x0000820000067ab9 */ /* 0x000fe20000000a00 */
[----:B------:R-:W1:Y:S01]  /*234e0*/  LDC R0, c[0x0][0x430] ;  /* 0x00010c00ff007b82 */ /* 0x000e620000000800 */
[----:B------:R-:W4:Y:S01]  /*234f0*/  S2R R20, SR_TID.X ;  /* 0x0000000000147919 */ /* 0x000f220000002100 */
[----:B------:R-:W-:-:S13]  /*23500*/  ISETP.NE.AND.EX P0, PT, RZ, UR5, PT, P0 ;  /* 0x00000005ff007c0c */ /* 0x000fda000bf05300 */
[----:B------:R-:W-:Y:S01]  /*23510*/  @P0 IADD3 R24, P1, R24, UR4, RZ ;  /* 0x0000000418180c10 */ /* 0x000fe2000ff3e0ff */
[----:B------:R-:W-:-:S03]  /*23520*/  ULDC UR4, c[0x0][0x2f4] ;  /* 0x0000bd0000047ab9 */ /* 0x000fc60000000800 */
[----:B------:R-:W-:-:S05]  /*23530*/  @P0 IADD3.X R25, R25, UR5, RZ, P1, !PT ;  /* 0x0000000519190c10 */ /* 0x000fca0008ffe4ff */
[----:B------:R-:W3:Y:S01]  /*23540*/  @P0 LDG.E R33, desc[UR6][R24.64] ;  /* 0x0000000618210981 */ /* 0x000ee2000c1e1900 */
[----:B----4-:R-:W-:-:S04]  /*23550*/  LOP3.LUT R20, R20, 0x7f, RZ, 0xc0, !PT ;  /* 0x0000007f14147812 */ /* 0x010fc800078ec0ff */
[----:B------:R-:W-:Y:S02]  /*23560*/  SHF.R.U32.HI R26, RZ, 0x3, R20 ;  /* 0x00000003ff1a7819 */ /* 0x000fe40000011614 */
[----:B------:R-:W4:Y:S01]  /*23570*/  S2R R20, SR_TID.X ;  /* 0x0000000000147919 */ /* 0x000f220000002100 */
[----:B-1----:R-:W-:-:S13]  /*23580*/  ISETP.NE.AND P1, PT, R0, 0x1, PT ;  /* 0x000000010000780c */ /* 0x002fda0003f25270 */
[----:B------:R-:W1:Y:S08]  /*23590*/  @P1 LDC R7, c[0x0][0x434] ;  /* 0x00010d00ff071b82 */ /* 0x000e700000000800 */
[----:B0-----:R-:W0:Y:S01]  /*235a0*/  @P1 LDC R5, c[0x0][0x438] ;  /* 0x00010e00ff051b82 */ /* 0x001e220000000800 */
[----:B----4-:R-:W-:-:S05]  /*235b0*/  IMAD.SHL.U32 R20, R20, 0x10, RZ ;  /* 0x0000001014147824 */ /* 0x010fca00078e00ff */
[----:B------:R-:W-:Y:S02]  /*235c0*/  LOP3.LUT R20, R26, 0x70, R20, 0xf8, !PT ;  /* 0x000000701a147812 */ /* 0x000fe400078ef814 */
[----:B------:R-:W-:Y:S02]  /*235d0*/  LOP3.LUT R23, R23, 0xfffffffe, RZ, 0xc0, !PT ;  /* 0xfffffffe17177812 */ /* 0x000fe400078ec0ff */
[----:B------:R-:W-:Y:S01]  /*235e0*/  LOP3.LUT R9, R36, 0x80, RZ, 0xfc, !PT ;  /* 0x0000008024097812 */ /* 0x000fe200078efcff */
[----:B------:R-:W-:Y:S01]  /*235f0*/  UMOV UR5, 0xffffffff ;  /* 0xffffffff00057882 */ /* 0x000fe20000000000 */
[----:B--2---:R-:W-:-:S04]  /*23600*/  VIADD R26, R21, 0xffffffff ;  /* 0xffffffff151a7836 */ /* 0x004fc80000000000 */
[----:B------:R-:W-:-:S05]  /*23610*/  IMAD R6, R26, 0x50, R20 ;  /* 0x000000501a067824 */ /* 0x000fca00078e0214 */
[----:B------:R-:W-:-:S04]  /*23620*/  ISETP.GE.AND P0, PT, R6, R32, PT ;  /* 0x000000200600720c */ /* 0x000fc80003f06270 */
[----:B------:R-:W-:Y:S01]  /*23630*/  ISETP.GT.U32.OR P0, PT, R20, 0x4f, P0 ;  /* 0x0000004f1400780c */ /* 0x000fe20000704470 */
[----:B---3--:R-:W-:-:S04]  /*23640*/  IMAD.IADD R6, R6, 0x1, R2 ;  /* 0x0000000106067824 */ /* 0x008fc800078e0202 */
[----:B-1----:R-:W-:-:S08]  /*23650*/  @P1 IMAD.HI.U32 R7, R6, R7, RZ ;  /* 0x0000000706071227 */ /* 0x002fd000078e00ff */
[----:B------:R-:W1:Y:S01]  /*23660*/  @!P0 LDC.64 R2, c[0x0][0x428] ;  /* 0x00010a00ff028b82 */ /* 0x000e620000000a00 */
[----:B------:R-:W-:Y:S01]  /*23670*/  IMAD.MOV.U32 R4, RZ, RZ, R6 ;  /* 0x000000ffff047224 */ /* 0x000fe200078e0006 */
[----:B0-----:R-:W-:-:S04]  /*23680*/  @P1 SHF.R.U32.HI R4, RZ, R5, R7 ;  /* 0x00000005ff041219 */ /* 0x001fc80000011607 */
[----:B------:R-:W-:Y:S02]  /*23690*/  IADD3 R5, -R4, RZ, RZ ;  /* 0x000000ff04057210 */ /* 0x000fe40007ffe1ff */
[----:B------:R-:W-:-:S03]  /*236a0*/  SHF.R.S32.HI R8, RZ, 0x1f, R33 ;  /* 0x0000001fff087819 */ /* 0x000fc60000011421 */
[----:B------:R-:W-:Y:S01]  /*236b0*/  IMAD R0, R0, R5, R6 ;  /* 0x0000000500007224 */ /* 0x000fe200078e0206 */
[--C-:B------:R-:W-:Y:S01]  /*236c0*/  @!P0 SHF.R.S32.HI R5, RZ, 0x1f, R4.reuse ;  /* 0x0000001fff058819 */ /* 0x100fe20000011404 */
[-C--:B-1----:R-:W-:Y:S02]  /*236d0*/  @!P0 IMAD R6, R8, R2.reuse, RZ ;  /* 0x0000000208068224 */ /* 0x082fe400078e02ff */
[----:B------:R-:W-:-:S04]  /*236e0*/  @!P0 IMAD.WIDE.U32 R4, R33, R2, R4 ;  /* 0x0000000221048225 */ /* 0x000fc800078e0004 */
[----:B------:R-:W-:Y:S02]  /*236f0*/  @!P0 IMAD R6, R33, R3, R6 ;  /* 0x0000000321068224 */ /* 0x000fe400078e0206 */
[----:B------:R-:W0:Y:S02]  /*23700*/  @!P0 LDC.64 R2, c[0x0][0x418] ;  /* 0x00010600ff028b82 */ /* 0x000e240000000a00 */
[----:B------:R-:W-:Y:S02]  /*23710*/  @!P0 IMAD.IADD R6, R5, 0x1, R6 ;  /* 0x0000000105068824 */ /* 0x000fe400078e0206 */
[----:B------:R-:W-:Y:S01]  /*23720*/  IMAD.U32 R7, RZ, RZ, UR37 ;  /* 0x00000025ff077e24 */ /* 0x000fe2000f8e00ff */
[----:B0-----:R-:W-:-:S04]  /*23730*/  @!P0 LEA R2, P1, R4, R2, 0x2 ;  /* 0x0000000204028211 */ /* 0x001fc800078210ff */
[----:B------:R-:W-:Y:S01]  /*23740*/  @!P0 LEA.HI.X R3, R4, R3, R6, 0x2, P1 ;  /* 0x0000000304038211 */ /* 0x000fe200008f1406 */
[----:B------:R-:W-:-:S06]  /*23750*/  IMAD.MOV.U32 R4, RZ, RZ, RZ ;  /* 0x000000ffff047224 */ /* 0x000fcc00078e00ff */
[----:B------:R0:W5:Y:S01]  /*23760*/  @!P0 LDG.E R4, desc[UR6][R2.64] ;  /* 0x0000000602048981 */ /* 0x000162000c1e1900 */
[----:B------:R-:W-:Y:S02]  /*23770*/  ISETP.GT.U32.AND P0, PT, R20, 0x4f, PT ;  /* 0x0000004f1400780c */ /* 0x000fe40003f04070 */
[----:B------:R-:W-:Y:S01]  /*23780*/  ISETP.NE.AND P2, PT, R7, 0x3, PT ;  /* 0x000000030700780c */ /* 0x000fe20003f45270 */
[----:B------:R1:W-:Y:S10]  /*23790*/  STL [R1+0x14], R8 ;  /* 0x0000140801007387 */ /* 0x0003f40000100800 */
[----:B------:R-:W-:-:S02]  /*237a0*/  @P0 LOP3.LUT R23, R23, 0x1, RZ, 0xfc, !PT ;  /* 0x0000000117170812 */ /* 0x000fc400078efcff */
[C---:B------:R-:W-:Y:S02]  /*237b0*/  ISETP.GE.AND P0, PT, R36.reuse, UR4, PT ;  /* 0x0000000424007c0c */ /* 0x040fe4000bf06270 */
[----:B------:R-:W-:Y:S02]  /*237c0*/  LOP3.LUT R23, R23, 0xffffffdf, RZ, 0xc0, !PT ;  /* 0xffffffdf17177812 */ /* 0x000fe400078ec0ff */
[----:B-1----:R-:W-:Y:S02]  /*237d0*/  LOP3.LUT R8, R36, 0x40, RZ, 0xfc, !PT ;  /* 0x0000004024087812 */ /* 0x002fe400078efcff */
[----:B------:R-:W-:Y:S02]  /*237e0*/  @P2 LOP3.LUT R23, R23, 0x20, RZ, 0xfc, !PT ;  /* 0x0000002017172812 */ /* 0x000fe400078efcff */
[----:B------:R-:W-:Y:S02]  /*237f0*/  ISETP.GE.AND P3, PT, R8, UR4, PT ;  /* 0x0000000408007c0c */ /* 0x000fe4000bf66270 */
[----:B------:R-:W-:-:S04]  /*23800*/  LOP3.LUT R23, R23, 0xffffffef, RZ, 0xc0, !PT ;  /* 0xffffffef17177812 */ /* 0x000fc800078ec0ff */
[----:B------:R-:W-:-:S04]  /*23810*/  @P0 LOP3.LUT R23, R23, 0x10, RZ, 0xfc, !PT ;  /* 0x0000001017170812 */ /* 0x000fc800078efcff */
[----:B------:R-:W-:Y:S02]  /*23820*/  LOP3.LUT R23, R23, 0xfffffff7, RZ, 0xc0, !PT ;  /* 0xfffffff717177812 */ /* 0x000fe400078ec0ff */
[----:B------:R-:W-:Y:S02]  /*23830*/  LOP3.LUT R8, R36, 0xc0, RZ, 0xfc, !PT ;  /* 0x000000c024087812 */ /* 0x000fe400078efcff */
[----:B------:R-:W-:Y:S02]  /*23840*/  ISETP.GE.AND P1, PT, R9, UR4, PT ;  /* 0x0000000409007c0c */ /* 0x000fe4000bf26270 */
[----:B------:R-:W-:Y:S02]  /*23850*/  @P3 LOP3.LUT R23, R23, 0x8, RZ, 0xfc, !PT ;  /* 0x0000000817173812 */ /* 0x000fe400078efcff */
[----:B------:R-:W-:Y:S02]  /*23860*/  ISETP.GE.AND P0, PT, R8, UR4, PT ;  /* 0x0000000408007c0c */ /* 0x000fe4000bf06270 */
[----:B------:R-:W-:-:S04]  /*23870*/  LOP3.LUT R23, R23, 0xfffffffd, RZ, 0xc0, !PT ;  /* 0xfffffffd17177812 */ /* 0x000fc800078ec0ff */
[----:B------:R-:W-:-:S04]  /*23880*/  LOP3.LUT R23, R23, 0xfffffffb, RZ, 0xc0, !PT ;  /* 0xfffffffb17177812 */ /* 0x000fc800078ec0ff */
[----:B------:R-:W-:-:S04]  /*23890*/  @P1 LOP3.LUT R23, R23, 0x4, RZ, 0xfc, !PT ;  /* 0x0000000417171812 */ /* 0x000fc800078efcff */
[----:B------:R-:W-:Y:S01]  /*238a0*/  @P0 LOP3.LUT R23, R23, 0x2, RZ, 0xfc, !PT ;  /* 0x0000000217170812 */ /* 0x000fe200078efcff */
[----:B0-----:R-:W-:Y:S06]  /*238b0*/  BRA.DIV UR5, `(.L_x_740) ;  /* 0x0000005205ac7947 */ /* 0x001fec000b800000 */
.L_x_871:
[----:B------:R-:W-:Y:S01]  /*238c0*/  SHF.R.S32.HI R32, RZ, 0x1f, R18 ;  /* 0x0000001fff207819 */ /* 0x000fe20000011412 */
[----:B------:R-:W-:Y:S06]  /*238d0*/  @!P2 BRA `(.L_x_741) ;  /* 0x000000000004a947 */ /* 0x000fec0003800000 */
[----:B------:R-:W-:Y:S01]  /*238e0*/  BPT.TRAP 0x1 ;  /* 0x000000040000795c */ /* 0x000fe20000300000 */
.L_x_741:
        /* <DEDUP_REMOVED lines=20> */
[----:B------:R-:W-:Y:S01]  /*23a30*/  LEA.HI.X R25, R2, UR5, R5, 0x1, P0 ;  /* 0x0000000502197c11 */ /* 0x000fe200080f0c05 */
[----:B------:R-:W-:Y:S01]  /*23a40*/  IMAD R5, R27, 0x8, R22 ;  /* 0x000000081b057824 */ /* 0x000fe200078e0216 */
[----:B------:R-:W-:-:S04]  /*23a50*/  SHF.L.U32 R2, R29, 0x1f, RZ ;  /* 0x0000001f1d027819 */ /* 0x000fc800000006ff */
[----:B------:R-:W0:Y:S02]  /*23a60*/  SYNCS.PHASECHK.TRANS64.TRYWAIT P0, [R5+URZ+0x38840], R2 ;  /* 0x03884002050075a7 */ /* 0x000e24000800017f */
[----:B0-----:R-:W-:Y:S05]  /*23a70*/  @!P0 BRA `(.L_x_743) ;  /* 0x0000005000708947 */ /* 0x001fea0003800000 */
.L_x_872:
[----:B------:R-:W-:Y:S05]  /*23a80*/  BSYNC B0 ;  /* 0x0000000000007941 */ /* 0x000fea0003800000 */
.L_x_742:
[----:B------:R-:W2:Y:S01]  /*23a90*/  LDL R9, [R1+0xc] ;  /* 0x00000c0001097983 */ /* 0x000ea20000100800 */
        /* <DEDUP_REMOVED lines=32> */
[C---:B------:R-:W-:Y:S01]  /*23ca0*/  LOP3.LUT P3, RZ, R23.reuse, 0x4, RZ, 0xc0, !PT ;  /* 0x0000000417ff7812 */ /* 0x040fe2000786c0ff */
[----:B------:R-:W-:Y:S01]  /*23cb0*/  ULDC.64 UR4, c[0x0][0x208] ;  /* 0x0000820000047ab9 */ /* 0x000fe20000000a00 */
[----:B------:R-:W-:Y:S01]  /*23cc0*/  LOP3.LUT P2, RZ, R23, 0x2, RZ, 0xc0, !PT ;  /* 0x0000000217ff7812 */ /* 0x000fe2000784c0ff */
[----:B------:R-:W-:Y:S01]  /*23cd0*/  SHFL.IDX PT, R8, R6, 0x1, 0x181f ;  /* 0x00381f0006087f89 */ /* 0x000fe200000e0000 */
[----:B0-----:R-:W-:-:S05]  /*23ce0*/  @P0 LEA R3, P1, R36, R3, 0x1 ;  /* 0x0000000324030211 */ /* 0x001fca00078208ff */
[----:B-1----:R-:W-:Y:S01]  /*23cf0*/  @P0 IMAD.X R2, RZ, RZ, R2, P1 ;  /* 0x000000ffff020224 */ /* 0x002fe200008e0602 */
[----:B------:R-:W-:-:S04]  /*23d00*/  ISETP.GE.AND P1, PT, R4, 0x11, PT ;  /* 0x000000110400780c */ /* 0x000fc80003f26270 */
[----:B------:R-:W-:-:S04]  /*23d10*/  @P0 LOP3.LUT R3, R3, R2, RZ, 0x3c, !PT ;  /* 0x0000000203030212 */ /* 0x000fc800078e3cff */
[----:B------:R-:W-:-:S04]  /*23d20*/  @P0 LOP3.LUT R2, R3, R2, RZ, 0x3c, !PT ;  /* 0x0000000203020212 */ /* 0x000fc800078e3cff */
[----:B------:R-:W-:Y:S01]  /*23d30*/  @P0 LOP3.LUT R3, R3, R2, RZ, 0x3c, !PT ;  /* 0x0000000203030212 */ /* 0x000fe200078e3cff */
[----:B------:R-:W-:-:S04]  /*23d40*/  @P1 IMAD R21, R7, 0x2, R22 ;  /* 0x0000000207151824 */ /* 0x000fc800078e0216 */
[----:B------:R-:W-:Y:S04]  /*23d50*/  @P0 LDGSTS.E.BYPASS.LTC128B.128 [R9+0x24400], desc[UR4][R2.64], !P5 ;  /* 0x2440000002090fae */ /* 0x000fe8000e901d44 */
[----:B------:R-:W-:Y:S04]  /*23d60*/  @P0 LDGSTS.E.BYPASS.LTC128B.128 [R9+0x26c00], desc[UR4][R2.64+0x80], !P4 ;  /* 0x26c0008002090fae */ /* 0x000fe8000e101d44 */
[----:B------:R-:W-:Y:S04]  /*23d70*/  @P0 LDGSTS.E.BYPASS.LTC128B.128 [R9+0x29400], desc[UR4][R2.64+0x100], !P3 ;  /* 0x2940010002090fae */ /* 0x000fe8000d901d44 */
[----:B------:R0:W-:Y:S04]  /*23d80*/  @P0 LDGSTS.E.BYPASS.LTC128B.128 [R9+0x2bc00], desc[UR4][R2.64+0x180], !P2 ;  /* 0x2bc0018002090fae */ /* 0x0001e8000d101d44 */
[----:B0-----:R-:W0:Y:S02]  /*23d90*/  SHFL.IDX PT, R2, R0, 0x1, 0x181f ;  /* 0x00381f0000027f89 */ /* 0x001e2400000e0000 */
        /* <DEDUP_REMOVED lines=10> */
[----:B0-----:R-:W-:-:S04]  /*23e40*/  @P1 LEA R2, P0, R36, R2, 0x1 ;  /* 0x0000000224021211 */ /* 0x001fc800078008ff */
[----:B------:R-:W-:Y:S02]  /*23e50*/  @P1 IADD3.X R3, RZ, R8, RZ, P0, !PT ;  /* 0x00000008ff031210 */ /* 0x000fe400007fe4ff */
        /* <DEDUP_REMOVED lines=16> */
.L_x_884:
[----:B------:R-:W-:Y:S01]  /*23f60*/  ISETP.GE.AND P0, PT, R4, 0x41, PT ;  /* 0x000000410400780c */ /* 0x000fe20003f06270 */
[----:B------:R-:W-:-:S12]  /*23f70*/  BSSY B0, `(.L_x_745) ;  /* 0x0000011000007945 */ /* 0x000fd80003800000 */
[----:B------:R-:W-:Y:S05]  /*23f80*/  @!P0 BRA `(.L_x_746) ;  /* 0x00000000003c8947 */ /* 0x000fea0003800000 */
[----:B------:R-:W-:Y:S01]  /*23f90*/  LOP3.LUT P4, RZ, R23, 0x10, RZ, 0xc0, !PT ;  /* 0x0000001017ff7812 */ /* 0x000fe2000788c0ff */
[----:B------:R-:W-:Y:S01]  /*23fa0*/  IMAD R7, R7, 0x2, R22 ;  /* 0x0000000207077824 */ /* 0x000fe200078e0216 */
[C---:B------:R-:W-:Y:S01]  /*23fb0*/  LOP3.LUT P3, RZ, R23.reuse, 0x8, RZ, 0xc0, !PT ;  /* 0x0000000817ff7812 */ /* 0x040fe2000786c0ff */
[----:B------:R-:W-:Y:S01]  /*23fc0*/  ULDC.64 UR4, c[0x0][0x208] ;  /* 0x0000820000047ab9 */ /* 0x000fe20000000a00 */
        /* <DEDUP_REMOVED lines=11> */
.L_x_746:
[----:B------:R-:W-:Y:S05]  /*24080*/  BSYNC B0 ;  /* 0x0000000000007941 */ /* 0x000fea0003800000 */
.L_x_745:
[----:B------:R-:W-:Y:S01]  /*24090*/  NOP ;  /* 0x0000000000007918 */ /* 0x000fe20000000000 */
[----:B------:R-:W-:-:S13]  /*240a0*/  PLOP3.LUT P0, PT, PT, PT, PT, 0x80, 0x0 ;  /* 0x000000000000781c */ /* 0x000fda0003f0f070 */
.L_x_747:
[----:B------:R-:W-:Y:S02]  /*240b0*/  PLOP3.LUT P1, PT, P1, P0, PT, 0xa2, 0x0 ;  /* 0x000000000000781c */ /* 0x000fe40000f21472 */
[----:B------:R-:W-:-:S08]  /*240c0*/  @P0 R2UR P1, UR4, R5 ;  /* 0x00000000050402ca */ /* 0x000fd00000020000 */
[----:B------:R-:W-:-:S05]  /*240d0*/  @P0 PLOP3.LUT P0, PT, P1, PT, PT, 0x80, 0x0 ;  /* 0x000000000000081c */ /* 0x000fca0000f0f070 */
[----:B------:R-:W-:Y:S01]  /*240e0*/  @!P1 SYNCS.ARRIVE.TRANS64.RED.A0T1 RZ, [UR4+0x38830], RZ ;  /* 0x038830ffffff99a7 */ /* 0x000fe20008200404 */
[----:B------:R-:W-:Y:S07]  /*240f0*/  @!P1 ARRIVES.LDGSTSBAR.64.TRANSCNT [UR4+0x38830] ;  /* 0x03883000ff0099b0 */ /* 0x000fee0008000a84 */
[----:B------:R-:W-:Y:S05]  /*24100*/  @P0 BRA.U.ANY `(.L_x_747) ;  /* 0xfffffffd00e80947 */ /* 0x000fea000393ffff */
[----:B------:R-:W-:Y:S01]  /*24110*/  NOP ;  /* 0x0000000000007918 */ /* 0x000fe20000000000 */
[----:B------:R-:W-:-:S05]  /*24120*/  IMAD.U32 R0, RZ, RZ, UR37 ;  /* 0x00000025ff007e24 */ /* 0x000fca000f8e00ff */
[----:B------:R-:W-:-:S13]  /*24130*/  ISETP.NE.AND P2, PT, R0, 0x3, PT ;  /* 0x000000030000780c */ /* 0x000fda0003f45270 */
[----:B------:R-:W-:Y:S05]  /*24140*/  @!P2 BRA `(.L_x_748) ;  /* 0x000000000004a947 */ /* 0x000fea0003800000 */
[----:B------:R-:W-:Y:S01]  /*24150*/  BPT.TRAP 0x1 ;  /* 0x000000040000795c */ /* 0x000fe20000300000 */
.L_x_748:
[----:B------:R3:W5:Y:S01]  /*24160*/  LDL.LU R0, [R1+0x1c] ;  /* 0x00001c0001007983 */ /* 0x0007620000300800 */
[----:B------:R3:W-:Y:S02]  /*24170*/  SYNCS.ARRIVE.TRANS64.A1T0 RZ, [R5+URZ+0x38830], RZ ;  /* 0x038830ff05ff79a7 */ /* 0x0007e4000810003f */
[----:B------:R-:W-:Y:S05]  /*24180*/  WARPSYNC.ALL ;  /* 0x0000000000007948 */ /* 0x000fea0003800000 */
[----:B------:R-:W-:Y:S01]  /*24190*/  ULDC.64 UR4, c[0x0][0xa00] ;  /* 0x0002800000047ab9 */ /* 0x000fe20000000a00 */
[----:B------:R-:W-:Y:S01]  /*241a0*/  BSSY B6, `(.L_x_749) ;  /* 0x0000021000067945 */ /* 0x000fe20003800000 */
[----:B------:R-:W-:Y:S01]  /*241b0*/  BAR.SYNC.DEFER_BLOCKING 0x8, 0x180 ;  /* 0x0206000000007b1d */ /* 0x000fe20000010000 */
[----:B------:R-:W-:-:S04]  /*241c0*/  ISETP.NE.U32.AND P0, PT, RZ, UR4, PT ;  /* 0x00000004ff007c0c */ /* 0x000fc8000bf05070 */
[----:B------:R-:W-:Y:S01]  /*241d0*/  ISETP.NE.AND.EX P0, PT, RZ, UR5, PT, P0 ;  /* 0x00000005ff007c0c */ /* 0x000fe2000bf05300 */
[----:B------:R-:W-:Y:S02]  /*241e0*/  ULDC.64 UR4, c[0x0][0x298] ;  /* 0x0000a60000047ab9 */ /* 0x000fe40000000a00 */
[----:B---3--:R-:W-:Y:S01]  /*241f0*/  IMAD.WIDE.U32 R4, R35, UR4, RZ ;  /* 0x0000000423047c25 */ /* 0x008fe2000f8e00ff */
[----:B------:R-:W-:Y:S02]  /*24200*/  SEL R31, R31, RZ, !P0 ;  /* 0x000000ff1f1f7207 */ /* 0x000fe40004000000 */
[----:B01---5:R-:W-:Y:S02]  /*24210*/  SEL R2, R0, RZ, !P0 ;  /* 0x000000ff00027207 */ /* 0x023fe40004000000 */
[----:B------:R-:W-:-:S03]  /*24220*/  SHF.R.S32.HI R0, RZ, 0x1f, R35 ;  /* 0x0000001fff007819 */ /* 0x000fc60000011423 */
[----:B------:R0:W-:Y:S02]  /*24230*/  STL [R1+0x1c], R2 ;  /* 0x00001c0201007387 */ /* 0x0001e40000100800 */
[----:B------:R-:W-:Y:S02]  /*24240*/  IMAD R0, R0, UR4, RZ ;  /* 0x0000000400007c24 */ /* 0x000fe4000f8e02ff */
[----:B------:R1:W-:Y:S02]  /*24250*/  STL.64 [R1+0x20], R4 ;  /* 0x0000200401007387 */ /* 0x0003e40000100a00 */
[----:B------:R-:W-:Y:S02]  /*24260*/  IMAD R0, R35, UR5, R0 ;  /* 0x0000000523007c24 */ /* 0x000fe4000f8e0200 */
[----:B0-----:R-:W-:Y:S02]  /*24270*/  VIADD R2, R22, 0x14400 ;  /* 0x0001440016027836 */ /* 0x001fe40000000000 */
[----:B------:R-:W-:-:S03]  /*24280*/  IMAD.IADD R35, R5, 0x1, R0 ;  /* 0x0000000105237824 */ /* 0x000fc600078e0200 */
[----:B------:R-:W-:-:S13]  /*24290*/  LOP3.LUT P0, RZ, R2, 0x3ff, RZ, 0xc0, !PT ;  /* 0x000003ff02ff7812 */ /* 0x000fda000780c0ff */
[----:B-1----:R-:W-:Y:S05]  /*242a0*/  @!P0 BRA `(.L_x_750) ;  /* 0x0000000000408947 */ /* 0x002fea0003800000 */
[----:B------:R-:W-:Y:S01]  /*242b0*/  MOV R2, 0x0 ;  /* 0x0000000000027802 */ /* 0x000fe20000000f00 */
[----:B------:R-:W-:Y:S01]  /*242c0*/  ULDC.64 UR4, c[0x4][0x138] ;  /* 0x01004e0000047ab9 */ /* 0x000fe20000000a00 */
[----:B------:R-:W-:Y:S01]  /*242d0*/  ULDC.64 UR6, c[0x4][0x140] ;  /* 0x0100500000067ab9 */ /* 0x000fe20000000a00 */
[----:B------:R-:W-:Y:S01]  /*242e0*/  ULDC.64 UR8, c[0x4][0xb0] ;  /* 0x01002c0000087ab9 */ /* 0x000fe20000000a00 */
[----:B------:R-:W-:Y:S01]  /*242f0*/  IMAD.U32 R4, RZ, RZ, UR4 ;  /* 0x00000004ff047e24 */ /* 0x000fe2000f8e00ff */
[----:B------:R-:W-:Y:S01]  /*24300*/  MOV R12, 0x1 ;  /* 0x00000001000c7802 */ /* 0x000fe20000000f00 */
[----:B------:R-:W0:Y:S01]  /*24310*/  LDC.64 R2, c[0x4][R2] ;  /* 0x0100000002027b82 */ /* 0x000e220000000a00 */
[----:B------:R-:W-:Y:S02]  /*24320*/  IMAD.U32 R5, RZ, RZ, UR5 ;  /* 0x00000005ff057e24 */ /* 0x000fe4000f8e00ff */
        /* <DEDUP_REMOVED lines=8> */
.L_x_750:
[----:B------:R-:W-:Y:S05]  /*243b0*/  BSYNC B6 ;  /* 0x0000000000067941 */ /* 0x000fea0003800000 */
.L_x_749:
[----:B------:R-:W3:Y:S01]  /*243c0*/  LDL.LU R20, [R1+0x1c] ;  /* 0x00001c0001147983 */ /* 0x000ee20000300800 */
[----:B------:R-:W-:Y:S01]  /*243d0*/  ULDC.64 UR4, c[0x0][0x2d8] ;  /* 0x0000b60000047ab9 */ /* 0x000fe20000000a00 */
[----:B--2---:R-:W0:Y:S02]  /*243e0*/  LDC R8, c[0x0][0x448] ;  /* 0x00011200ff087b82 */ /* 0x004e240000000800 */
[----:B------:R-:W2:Y:S01]  /*243f0*/  LDL.LU.64 R2, [R1+0x20] ;  /* 0x0000200001027983 */ /* 0x000ea20000300a00 */
[----:B------:R-:W-:-:S03]  /*24400*/  IMAD R0, R32, UR4, RZ ;  /* 0x0000000420007c24 */ /* 0x000fc6000f8e02ff */
[----:B------:R1:W5:Y:S01]  /*24410*/  LDL R10, [R1+0x28] ;  /* 0x00002800010a7983 */ /* 0x0003620000100800 */
[----:B------:R-:W-:Y:S01]  /*24420*/  IMAD R0, R18, UR5, R0 ;  /* 0x0000000512007c24 */ /* 0x000fe2000f8e0200 */
[----:B0-----:R-:W-:-:S13]  /*24430*/  ISETP.NE.AND P0, PT, R8, 0x1, PT ;  /* 0x000000010800780c */ /* 0x001fda0003f05270 */
[----:B------:R-:W0:Y:S08]  /*24440*/  @P0 LDC R5, c[0x0][0x44c] ;  /* 0x00011300ff050b82 */ /* 0x000e300000000800 */
[----:B------:R-:W4:Y:S01]  /*24450*/  @P0 LDC R4, c[0x0][0x450] ;  /* 0x00011400ff040b82 */ /* 0x000f220000000800 */
[C---:B------:R-:W-:Y:S02]  /*24460*/  LOP3.LUT R12, R36.reuse, 0x40, RZ, 0xfc, !PT ;  /* 0x00000040240c7812 */ /* 0x040fe400078efcff */
[----:B------:R-:W-:-:S02]  /*24470*/  LOP3.LUT R9, R36, 0x80, RZ, 0xfc, !PT ;  /* 0x0000008024097812 */ /* 0x000fc400078efcff */
[----:B------:R-:W-:Y:S01]  /*24480*/  LOP3.LUT R11, R36, 0xc0, RZ, 0xfc, !PT ;  /* 0x000000c0240b7812 */ /* 0x000fe200078efcff */
[----:B--2---:R-:W-:Y:S02]  /*24490*/  IMAD.MOV.U32 R3, RZ, RZ, R35 ;  /* 0x000000ffff037224 */ /* 0x004fe400078e0023 */
[----:B------:R-:W-:Y:S01]  /*244a0*/  IMAD.WIDE.U32 R2, R18, UR4, R2 ;  /* 0x0000000412027c25 */ /* 0x000fe2000f8e0002 */
[----:B------:R-:W-:-:S03]  /*244b0*/  ULDC.64 UR4, c[0x0][0x2e0] ;  /* 0x0000b80000047ab9 */ /* 0x000fc60000000a00 */
[----:B------:R-:W-:Y:S02]  /*244c0*/  IMAD.IADD R3, R3, 0x1, R0 ;  /* 0x0000000103037824 */ /* 0x000fe400078e0200 */
[----:B---3--:R-:W-:Y:S02]  /*244d0*/  IMAD R0, R20, UR4, RZ ;  /* 0x0000000414007c24 */ /* 0x008fe4000f8e02ff */
[----:B------:R-:W2:Y:S01]  /*244e0*/  S2R R20, SR_TID.X ;  /* 0x0000000000147919 */ /* 0x000ea20000002100 */
[----:B------:R-:W-:-:S04]  /*244f0*/  IMAD.WIDE.U32 R2, R31, UR4, R2 ;  /* 0x000000041f027c25 */ /* 0x000fc8000f8e0002 */
[----:B------:R-:W-:Y:S01]  /*24500*/  IMAD R0, R31, UR5, R0 ;  /* 0x000000051f007c24 */ /* 0x000fe2000f8e0200 */
[----:B------:R-:W-:-:S03]  /*24510*/  ULDC.64 UR4, c[0x0][0x2d0] ;  /* 0x0000b40000047ab9 */ /* 0x000fc60000000a00 */
[----:B------:R-:W-:Y:S02]  /*24520*/  IMAD.IADD R3, R3, 0x1, R0 ;  /* 0x0000000103037824 */ /* 0x000fe400078e0200 */
[----:B------:R-:W-:Y:S01]  /*24530*/  IMAD.SHL.U32 R0, R17, 0x80, RZ ;  /* 0x0000008011007824 */ /* 0x000fe200078e00ff */
[----:B--2---:R-:W-:-:S04]  /*24540*/  LOP3.LUT R20, R20, 0x7f, RZ, 0xc0, !PT ;  /* 0x0000007f14147812 */ /* 0x004fc800078ec0ff */
[----:B------:R-:W-:Y:S02]  /*24550*/  SHF.R.U32.HI R21, RZ, 0x3, R20 ;  /* 0x00000003ff157819 */ /* 0x000fe40000011614 */
[----:B------:R-:W2:Y:S02]  /*24560*/  S2R R20, SR_TID.X ;  /* 0x0000000000147919 */ /* 0x000ea40000002100 */
[----:B--2---:R-:W-:-:S05]  /*24570*/  IMAD.SHL.U32 R20, R20, 0x10, RZ ;  /* 0x0000001014147824 */ /* 0x004fca00078e00ff */
[----:B------:R-:W-:-:S04]  /*24580*/  LOP3.LUT R20, R21, 0x70, R20, 0xf8, !PT ;  /* 0x0000007015147812 */ /* 0x000fc800078ef814 */
[----:B------:R-:W-:-:S05]  /*24590*/  LOP3.LUT R6, R20, R0, RZ, 0xfc, !PT ;  /* 0x0000000014067212 */ /* 0x000fca00078efcff */
[----:B0-----:R-:W-:-:S04]  /*245a0*/  @P0 IMAD.HI.U32 R7, R6, R5, RZ ;  /* 0x0000000506070227 */ /* 0x001fc800078e00ff */
[----:B------:R-:W-:Y:S01]  /*245b0*/  IMAD.MOV.U32 R5, RZ, RZ, R6 ;  /* 0x000000ffff057224 */ /* 0x000fe200078e0006 */
[----:B----4-:R-:W-:Y:S01]  /*245c0*/  @P0 SHF.R.U32.HI R5, RZ, R4, R7 ;  /* 0x00000004ff050219 */ /* 0x010fe20000011607 */
        /* <DEDUP_REMOVED lines=27> */
[----:B-----5:R-:W-:Y:S01]  /*24780*/  IMAD R6, R10, R8, RZ ;  /* 0x000000080a067224 */ /* 0x020fe200078e02ff */
[----:B------:R-:W-:Y:S01]  /*24790*/  ULDC.64 UR4, c[0x0][0x208] ;  /* 0x0000820000047ab9 */ /* 0x000fe20000000a00 */
[----:B------:R-:W-:Y:S01]  /*247a0*/  IMAD.IADD R0, R9, 0x1, R0 ;  /* 0x0000000109007824 */ /* 0x000fe200078e0200 */
[----:B------:R-:W1:Y:S04]  /*247b0*/  SHFL.IDX PT, R2, R4, RZ, 0x181f ;  /* 0x00181fff04027589 */ /* 0x000e6800000e0000 */
[----:B------:R-:W-:Y:S01]  /*247c0*/  ISETP.GE.AND P1, PT, R0, R6, PT ;  /* 0x000000060000720c */ /* 0x000fe20003f26270 */
[----:B------:R-:W-:-:S12]  /*247d0*/  SHFL.IDX PT, R14, R5, 0x7, 0x181f ;  /* 0x00f81f00050e7f89 */ /* 0x000fd800000e0000 */
[----:B0-----:R-:W-:-:S05]  /*247e0*/  @!P1 LEA R7, P5, R36, R3, 0x1 ;  /* 0x0000000324079211 */ /* 0x001fca00078a08ff */
[----:B-1----:R-:W-:Y:S02]  /*247f0*/  @!P1 IMAD.X R3, RZ, RZ, R2, P5 ;  /* 0x000000ffff039224 */ /* 0x002fe400028e0602 */
[----:B------:R-:W-:Y:S02]  /*24800*/  @!P1 IMAD.MOV.U32 R2, RZ, RZ, R7 ;  /* 0x000000ffff029224 */ /* 0x000fe400078e0007 */
[----:B------:R-:W-:-:S03]  /*24810*/  VIADD R7, R0, 0x10 ;  /* 0x0000001000077836 */ /* 0x000fc60000000000 */
[----:B------:R-:W-:Y:S04]  /*24820*/  @!P1 LDGSTS.E.BYPASS.LTC128B.128 [R37+0x14400], desc[UR4][R2.64], !P4 ;  /* 0x1440000002259fae */ /* 0x000fe8000e101d44 */
[----:B------:R-:W-:Y:S04]  /*24830*/  @!P1 LDGSTS.E.BYPASS.LTC128B.128 [R37+0x18400], desc[UR4][R2.64+0x80], !P3 ;  /* 0x1840008002259fae */ /* 0x000fe8000d901d44 */
[----:B------:R-:W-:Y:S04]  /*24840*/  @!P1 LDGSTS.E.BYPASS.LTC128B.128 [R37+0x1c400], desc[UR4][R2.64+0x100], !P2 ;  /* 0x1c40010002259fae */ /* 0x000fe8000d101d44 */
[----:B------:R0:W-:Y:S01]  /*24850*/  @!P1 LDGSTS.E.BYPASS.LTC128B.128 [R37+0x20400], desc[UR4][R2.64+0x180], !P0 ;  /* 0x2040018002259fae */ /* 0x0001e2000c101d44 */
[----:B------:R-:W-:-:S03]  /*24860*/  ISETP.GE.AND P1, PT, R7, R6, PT ;  /* 0x000000060700720c */ /* 0x000fc60003f26270 */
[----:B0-----:R-:W0:Y:S04]  /*24870*/  SHFL.IDX PT, R3, R5, 0x1, 0x181f ;  /* 0x00381f0005037f89 */ /* 0x001e2800000e0000 */
[----:B------:R-:W1:Y:S06]  /*24880*/  SHFL.IDX PT, R2, R4, 0x1, 0x181f ;  /* 0x00381f0004027f89 */ /* 0x000e6c00000e0000 */
[----:B0-----:R-:W-:-:S05]  /*24890*/  @!P1 LEA R7, P5, R36, R3, 0x1 ;  /* 0x0000000324079211 */ /* 0x001fca00078a08ff */
[----:B-1----:R-:W-:Y:S01]  /*248a0*/  @!P1 IMAD.X R8, RZ, RZ, R2, P5 ;  /* 0x000000ffff089224 */ /* 0x002fe200028e0602 */
[----:B------:R-:W-:Y:S01]  /*248b0*/  @!P1 MOV R2, R7 ;  /* 0x0000000700029202 */ /* 0x000fe20000000f00 */
[----:B------:R-:W-:Y:S02]  /*248c0*/  VIADD R7, R0, 0x20 ;  /* 0x0000002000077836 */ /* 0x000fe40000000000 */
[----:B------:R-:W-:-:S05]  /*248d0*/  @!P1 IMAD.MOV.U32 R3, RZ, RZ, R8 ;  /* 0x000000ffff039224 */ /* 0x000fca00078e0008 */
        /* <DEDUP_REMOVED lines=8> */
[----:B-1----:R-:W-:Y:S02]  /*24960*/  @!P1 IMAD.X R8, RZ, RZ, R2, P5 ;  /* 0x000000ffff089224 */ /* 0x002fe400028e0602 */
[----:B------:R-:W-:Y:S02]  /*24970*/  @!P1 IMAD.MOV.U32 R2, RZ, RZ, R7 ;  /* 0x000000ffff029224 */ /* 0x000fe400078e0007 */
        /* <DEDUP_REMOVED lines=53> */
[----:B------:R0:W-:Y:S02]  /*24cd0*/  @!P1 LDGSTS.E.BYPASS.LTC128B.128 [R37+0x23400], desc[UR4][R2.64+0x180], !P0 ;  /* 0x2340018002259fae */ /* 0x0001e4000c101d44 */
.L_x_901:
[----:B0-----:R-:W-:Y:S01]  /*24ce0*/  VIADD R3, R0, 0x70 ;  /* 0x0000007000037836 */ /* 0x001fe20000000000 */
[----:B------:R-:W-:Y:S04]  /*24cf0*/  BSSY B0, `(.L_x_752) ;  /* 0x000000d000007945 */ /* 0x000fe80003800000 */
[----:B------:R-:W-:-:S13]  /*24d00*/  ISETP.GE.AND P1, PT, R3, R6, PT ;  /* 0x000000060300720c */ /* 0x000fda0003f26270 */
[----:B------:R-:W-:Y:S05]  /*24d10*/  @P1 BRA `(.L_x_753) ;  /* 0x0000000000281947 */ /* 0x000fea0003800000 */
[----:B------:R-:W-:Y:S01]  /*24d20*/  LEA R2, P1, R36, R14, 0x1 ;  /* 0x0000000e24027211 */ /* 0x000fe200078208ff */
[----:B------:R-:W-:-:S04]  /*24d30*/  ULDC.64 UR4, c[0x0][0x208] ;  /* 0x0000820000047ab9 */ /* 0x000fc80000000a00 */
[----:B-1----:R-:W-:-:S05]  /*24d40*/  IMAD.X R3, RZ, RZ, R7, P1 ;  /* 0x000000ffff037224 */ /* 0x002fca00008e0607 */
[----:B------:R-:W-:Y:S01]  /*24d50*/  @!PT LDS RZ, [RZ] ;  /* 0x00000000fffff984 */ /* 0x000fe20000000800 */
[----:B------:R-:W-:Y:S01]  /*24d60*/  @!PT LDS RZ, [RZ] ;  /* 0x00000000fffff984 */ /* 0x000fe20000000800 */
[----:B------:R-:W-:Y:S01]  /*24d70*/  @!PT LDS RZ, [RZ] ;  /* 0x00000000fffff984 */ /* 0x000fe20000000800 */
[----:B------:R0:W-:Y:S04]  /*24d80*/  LDGSTS.E.BYPASS.LTC128B.128 [R37+0x17c00], desc[UR4][R2.64], !P4 ;  /* 0x17c0000002257fae */ /* 0x0001e8000e101d44 */
[----:B------:R0:W-:Y:S04]  /*24d90*/  LDGSTS.E.BYPASS.LTC128B.128 [R37+0x1bc00], desc[UR4][R2.64+0x80], !P3 ;  /* 0x1bc0008002257fae */ /* 0x0001e8000d901d44 */
[----:B------:R0:W-:Y:S04]  /*24da0*/  LDGSTS.E.BYPASS.LTC128B.128 [R37+0x1fc00], desc[UR4][R2.64+0x100], !P2 ;  /* 0x1fc0010002257fae */ /* 0x0001e8000d101d44 */
[----:B------:R0:W-:Y:S02]  /*24db0*/  LDGSTS.E.BYPASS.LTC128B.128 [R37+0x23c00], desc[UR4][R2.64+0x180], !P0 ;  /* 0x23c0018002257fae */ /* 0x0001e4000c101d44 */
.L_x_753:
[----:B------:R-:W-:Y:S05]  /*24dc0*/  BSYNC B0 ;  /* 0x0000000000007941 */ /* 0x000fea0003800000 */
.L_x_752:
[----:B------:R-:W-:Y:S01]  /*24dd0*/  NOP ;  /* 0x0000000000007918 */ /* 0x000fe20000000000 */
[----:B------:R-:W-:-:S13]  /*24de0*/  PLOP3.LUT P0, PT, PT, PT, PT, 0x80, 0x0 ;  /* 0x000000000000781c */ /* 0x000fda0003f0f070 */
.L_x_754:
[----:B------:R-:W-:Y:S02]  /*24df0*/  PLOP3.LUT P1, PT, P1, P0, PT, 0xa2, 0x0 ;  /* 0x000000000000781c */ /* 0x000fe40000f21472 */
[----:B------:R-:W-:-:S08]  /*24e00*/  @P0 R2UR P1, UR4, R22 ;  /* 0x00000000160402ca */ /* 0x000fd00000020000 */
[----:B------:R-:W-:-:S05]  /*24e10*/  @P0 PLOP3.LUT P0, PT, P1, PT, PT, 0x80, 0x0 ;  /* 0x000000000000081c */ /* 0x000fca0000f0f070 */
[----:B------:R-:W-:Y:S01]  /*24e20*/  @!P1 SYNCS.ARRIVE.TRANS64.RED.A0T1 RZ, [UR4+0x38800], RZ ;  /* 0x038800ffffff99a7 */ /* 0x000fe20008200404 */
[----:B------:R-:W-:Y:S07]  /*24e30*/  @!P1 ARRIVES.LDGSTSBAR.64.TRANSCNT [UR4+0x38800] ;  /* 0x03880000ff0099b0 */ /* 0x000fee0008000a84 */
[----:B------:R-:W-:Y:S05]  /*24e40*/  @P0 BRA.U.ANY `(.L_x_754) ;  /* 0xfffffffd00e80947 */ /* 0x000fea000393ffff */
[----:B0-----:R-:W2:Y:S02]  /*24e50*/  LDL.LU R2, [R1+0x30] ;  /* 0x0000300001027983 */ /* 0x001ea40000300800 */
[----:B--2---:R-:W-:-:S05]  /*24e60*/  VIADD R2, R2, 0x1 ;  /* 0x0000000102027836 */ /* 0x004fca0000000000 */
        /* <DEDUP_REMOVED lines=8> */
[----:B------:R-:W2:Y:S03]  /*24ef0*/  SYNCS.PHASECHK.TRANS64.TRYWAIT P0, [R22+URZ+0x38820], R3 ;  /* 0x03882003160075a7 */ /* 0x000ea6000800017f */
[----:B0-2---:R-:W-:Y:S05]  /*24f00*/  @!P0 BRA `(.L_x_756) ;  /* 0x0000005000248947 */ /* 0x005fea0003800000 */
.L_x_902:
[----:B------:R-:W-:Y:S05]  /*24f10*/  BSYNC B0 ;  /* 0x0000000000007941 */ /* 0x000fea0003800000 */
.L_x_755:
[----:B------:R-:W2:Y:S01]  /*24f20*/  LDL R0, [R1+0xc] ;  /* 0x00000c0001007983 */ /* 0x000ea20000100800 */
[----:B------:R-:W-:Y:S01]  /*24f30*/  BSSY B0, `(.L_x_757) ;  /* 0x0000120000007945 */ /* 0x000fe20003800000 */
[----:B--2---:R-:W-:-:S13]  /*24f40*/  ISETP.GE.AND P0, PT, R0, 0x51, PT ;  /* 0x000000510000780c */ /* 0x004fda0003f06270 */
[----:B------:R-:W-:Y:S05]  /*24f50*/  @!P0 BRA `(.L_x_758) ;  /* 0x0000001000748947 */ /* 0x000fea0003800000 */
[----:B------:R-:W2:Y:S01]  /*24f60*/  LDL.LU R0, [R1+0x2c] ;  /* 0x00002c0001007983 */ /* 0x000ea20000300800 */
[C---:B------:R-:W-:Y:S01]  /*24f70*/  LOP3.LUT R5, R36.reuse, 0x40, RZ, 0xfc, !PT ;  /* 0x0000004024057812 */ /* 0x040fe200078efcff */
[----:B------:R-:W-:Y:S01]  /*24f80*/  ULDC UR4, c[0x0][0x2f4] ;  /* 0x0000bd0000047ab9 */ /* 0x000fe20000000800 */
[C---:B------:R-:W-:Y:S01]  /*24f90*/  LOP3.LUT R4, R36.reuse, 0x80, RZ, 0xfc, !PT ;  /* 0x0000008024047812 */ /* 0x040fe200078efcff */
[----:B------:R-:W-:Y:S01]  /*24fa0*/  IMAD.MOV.U32 R17, RZ, RZ, R29 ;  /* 0x000000ffff117224 */ /* 0x000fe200078e001d */
[C---:B------:R-:W-:Y:S01]  /*24fb0*/  LOP3.LUT R2, R36.reuse, 0xc0, RZ, 0xfc, !PT ;  /* 0x000000c024027812 */ /* 0x040fe200078efcff */
[----:B-1----:R-:W-:Y:S01]  /*24fc0*/  IMAD.MOV.U32 R7, RZ, RZ, R27 ;  /* 0x000000ffff077224 */ /* 0x002fe200078e001b */
[----:B------:R-:W-:Y:S01]  /*24fd0*/  ISETP.GE.AND P4, PT, R36, UR4, PT ;  /* 0x0000000424007c0c */ /* 0x000fe2000bf86270 */
[----:B------:R-:W-:Y:S01]  /*24fe0*/  IMAD.MOV.U32 R31, RZ, RZ, R26 ;  /* 0x000000ffff1f7224 */ /* 0x000fe200078e001a */
[----:B------:R-:W-:Y:S02]  /*24ff0*/  ISETP.GE.AND P3, PT, R5, UR4, PT ;  /* 0x0000000405007c0c */ /* 0x000fe4000bf66270 */
[----:B------:R-:W-:-:S02]  /*25000*/  ISETP.GE.AND P2, PT, R4, UR4, PT ;  /* 0x0000000404007c0c */ /* 0x000fc4000bf46270 */
[----:B------:R-:W-:Y:S01]  /*25010*/  ISETP.GE.AND P1, PT, R2, UR4, PT ;  /* 0x0000000402007c0c */ /* 0x000fe2000bf26270 */
[----:B--2---:R-:W-:-:S12]  /*25020*/  VIADD R0, R0, 0xfffffffe ;  /* 0xfffffffe00007836 */ /* 0x004fd80000000000 */
.L_x_771:
[----:B------:R-:W2:Y:S01]  /*25030*/  LDL R5, [R1+0x10] ;  /* 0x0000100001057983 */ /* 0x000ea20000100800 */
[----:B------:R-:W1:Y:S03]  /*25040*/  LDC R11, c[0x0][0x430] ;  /* 0x00010c00ff0b7b82 */ /* 0x000e660000000800 */
[----:B------:R-:W3:Y:S01]  /*25050*/  LDL R8, [R1+0x14] ;  /* 0x0000140001087983 */ /* 0x000ee20000100800 */
[----:B------:R-:W4:Y:S01]  /*25060*/  S2R R2, SR_TID.X ;  /* 0x0000000000027919 */ /* 0x000f220000002100 */
[----:B------:R-:W4:Y:S01]  /*25070*/  S2R R4, SR_TID.X ;  /* 0x0000000000047919 */ /* 0x000f220000002100 */
[----:B-1----:R-:W-:-:S13]  /*25080*/  ISETP.NE.AND P0, PT, R11, 0x1, PT ;  /* 0x000000010b00780c */ /* 0x002fda0003f05270 */
[----:B0-----:R-:W0:Y:S01]  /*25090*/  @P0 LDC R3, c[0x0][0x434] ;  /* 0x00010d00ff030b82 */ /* 0x001e220000000800 */
[----:B----4-:R-:W-:Y:S01]  /*250a0*/  LOP3.LUT R2, R2, 0x7f, RZ, 0xc0, !PT ;  /* 0x0000007f02027812 */ /* 0x010fe200078ec0ff */
[----:B------:R-:W-:-:S03]  /*250b0*/  IMAD.SHL.U32 R4, R4, 0x10, RZ ;  /* 0x0000001004047824 */ /* 0x000fc600078e00ff */
[----:B------:R-:W-:-:S04]  /*250c0*/  SHF.R.U32.HI R2, RZ, 0x3, R2 ;  /* 0x00000003ff027819 */ /* 0x000fc80000011602 */
[----:B------:R-:W-:Y:S02]  /*250d0*/  LOP3.LUT R4, R2, 0x70, R4, 0xf8, !PT ;  /* 0x0000007002047812 */ /* 0x000fe400078ef804 */
[----:B------:R-:W1:Y:S02]  /*250e0*/  @P0 LDC R2, c[0x0][0x438] ;  /* 0x00010e00ff020b82 */ /* 0x000e640000000800 */
[----:B------:R-:W-:Y:S01]  /*250f0*/  ISETP.GT.U32.AND P5, PT, R4, 0x4f, PT ;  /* 0x0000004f0400780c */ /* 0x000fe20003fa4070 */
[----:B------:R-:W-:Y:S01]  /*25100*/  IMAD.U32 R12, RZ, RZ, UR37 ;  /* 0x00000025ff0c7e24 */ /* 0x000fe2000f8e00ff */
[----:B------:R-:W-:Y:S01]  /*25110*/  ULDC.64 UR4, c[0x0][0x208] ;  /* 0x0000820000047ab9 */ /* 0x000fe20000000a00 */
[----:B------:R-:W-:Y:S02]  /*25120*/  VIADD R27, R7, 0x1 ;  /* 0x00000001071b7836 */ /* 0x000fe40000000000 */
[----:B------:R-:W-:Y:S02]  /*25130*/  IMAD.MOV.U32 R26, RZ, RZ, R0 ;  /* 0x000000ffff1a7224 */ /* 0x000fe400078e0000 */
[----:B--2---:R-:W-:-:S04]  /*25140*/  IMAD R6, R0, 0x50, R5 ;  /* 0x0000005000067824 */ /* 0x004fc800078e0205 */
[----:B------:R-:W-:Y:S02]  /*25150*/  IMAD.IADD R6, R4, 0x1, R6 ;  /* 0x0000000104067824 */ /* 0x000fe400078e0206 */
[----:B------:R-:W2:Y:S02]  /*25160*/  @!P5 LDC.64 R4, c[0x0][0x428] ;  /* 0x00010a00ff04db82 */ /* 0x000ea40000000a00 */
[----:B0-----:R-:W-:Y:S01]  /*25170*/  @P0 IMAD.HI.U32 R3, R6, R3, RZ ;  /* 0x0000000306030227 */ /* 0x001fe200078e00ff */
[----:B------:R-:W-:-:S04]  /*25180*/  MOV R10, R6 ;  /* 0x00000006000a7202 */ /* 0x000fc80000000f00 */
[----:B-1----:R-:W-:-:S04]  /*25190*/  @P0 SHF.R.U32.HI R10, RZ, R2, R3 ;  /* 0x00000002ff0a0219 */ /* 0x002fc80000011603 */
[--C-:B------:R-:W-:Y:S01]  /*251a0*/  @!P5 SHF.R.S32.HI R3, RZ, 0x1f, R10.reuse ;  /* 0x0000001fff03d819 */ /* 0x100fe2000001140a */
[----:B------:R-:W-:-:S04]  /*251b0*/  @!P5 IMAD.MOV.U32 R2, RZ, RZ, R10 ;  /* 0x000000ffff02d224 */ /* 0x000fc800078e000a */
[----:B--2---:R-:W-:-:S04]  /*251c0*/  @!P5 IMAD.WIDE.U32 R2, R33, R4, R2 ;  /* 0x000000042102d225 */ /* 0x004fc800078e0002 */
[----:B---3--:R-:W-:Y:S02]  /*251d0*/  @!P5 IMAD R4, R8, R4, RZ ;  /* 0x000000040804d224 */ /* 0x008fe400078e02ff */
[----:B------:R-:W0:Y:S02]  /*251e0*/  @!P5 LDC.64 R8, c[0x0][0x418] ;  /* 0x00010600ff08db82 */ /* 0x000e240000000a00 */
[----:B------:R-:W-:-:S04]  /*251f0*/  @!P5 IMAD R5, R33, R5, R4 ;  /* 0x000000052105d224 */ /* 0x000fc800078e0204 */
[----:B------:R-:W-:Y:S02]  /*25200*/  @!P5 IMAD.IADD R3, R5, 0x1, R3 ;  /* 0x000000010503d824 */ /* 0x000fe400078e0203 */
[----:B------:R-:W-:Y:S01]  /*25210*/  IMAD.MOV.U32 R4, RZ, RZ, RZ ;  /* 0x000000ffff047224 */ /* 0x000fe200078e00ff */
[----:B0-----:R-:W-:-:S04]  /*25220*/  @!P5 LEA R8, P0, R2, R8, 0x2 ;  /* 0x000000080208d211 */ /* 0x001fc800078010ff */
[----:B------:R-:W-:-:S05]  /*25230*/  @!P5 LEA.HI.X R9, R2, R9, R3, 0x2, P0 ;  /* 0x000000090209d211 */ /* 0x000fca00000f1403 */
[----:B------:R0:W5:Y:S01]  /*25240*/  @!P5 LDG.E R4, desc[UR4][R8.64] ;  /* 0x000000040804d981 */ /* 0x000162000c1e1900 */
[----:B------:R-:W-:Y:S02]  /*25250*/  ISETP.NE.AND P5, PT, R12, 0x3, PT ;  /* 0x000000030c00780c */ /* 0x000fe40003fa5270 */
[----:B------:R-:W-:Y:S01]  /*25260*/  ISETP.NE.AND P0, PT, R27, 0x2, PT ;  /* 0x000000021b00780c */ /* 0x000fe20003f05270 */
[----:B------:R-:W-:Y:S01]  /*25270*/  IMAD.MOV R5, RZ, RZ, -R10 ;  /* 0x000000ffff057224 */ /* 0x000fe200078e0a0a */
[----:B------:R-:W-:Y:S05]  /*25280*/  YIELD ;  /* 0x0000000000007946 */ /* 0x000fea0003800000 */
[----:B------:R-:W-:Y:S01]  /*25290*/  SEL R29, RZ, 0x1, P0 ;  /* 0x00000001ff1d7807 */ /* 0x000fe20000000000 */
[----:B------:R-:W-:Y:S01]  /*252a0*/  IMAD R5, R11, R5, R6 ;  /* 0x000000050b057224 */ /* 0x000fe200078e0206 */
[----:B------:R-:W-:-:S02]  /*252b0*/  SEL R27, R27, RZ, P0 ;  /* 0x000000ff1b1b7207 */ /* 0x000fc40000000000 */
[----:B------:R-:W-:Y:S01]  /*252c0*/  LOP3.LUT R29, R17, R29, RZ, 0x3c, !PT ;  /* 0x0000001d111d7212 */ /* 0x000fe200078e3cff */
[----:B0-----:R-:W-:Y:S06]  /*252d0*/  @!P5 BRA `(.L_x_759) ;  /* 0x000000000004d947 */ /* 0x001fec0003800000 */
[----:B------:R-:W-:Y:S01]  /*252e0*/  BPT.TRAP 0x1 ;  /* 0x000000040000795c */ /* 0x000fe20000300000 */
.L_x_759:
[----:B------:R-:W-:Y:S01]  /*252f0*/  IMAD R6, R27, 0x8, R22 ;  /* 0x000000081b067824 */ /* 0x000fe200078e0216 */
[----:B------:R-:W-:Y:S01]  /*25300*/  SHF.L.U32 R3, R29, 0x1f, RZ ;  /* 0x0000001f1d037819 */ /* 0x000fe200000006ff */
[----:B------:R-:W-:Y:S03]  /*25310*/  BSSY B1, `(.L_x_760) ;  /* 0x0000003000017945 */ /* 0x000fe60003800000 */
[----:B------:R-:W0:Y:S02]  /*25320*/  SYNCS.PHASECHK.TRANS64.TRYWAIT P0, [R6+URZ+0x38840], R3 ;  /* 0x03884003060075a7 */ /* 0x000e24000800017f */
[----:B0-----:R-:W-:Y:S05]  /*25330*/  @!P0 BRA `(.L_x_761) ;  /* 0x0000004c002c8947 */ /* 0x001fea0003800000 */
.L_x_903:
[----:B------:R-:W-:Y:S05]  /*25340*/  BSYNC B1 ;  /* 0x0000000000017941 */ /* 0x000fea0003800000 */
.L_x_760:
        /* <DEDUP_REMOVED lines=26> */
[----:B------:R-:W-:Y:S01]  /*254f0*/  IMAD.SHL.U32 R0, R36, 0x2, RZ ;  /* 0x0000000224007824 */ /* 0x000fe200078e00ff */
[----:B------:R-:W-:Y:S01]  /*25500*/  ULDC.64 UR4, c[0x0][0x208] ;  /* 0x0000820000047ab9 */ /* 0x000fe20000000a00 */
        /* <DEDUP_REMOVED lines=42> */
.L_x_915:
[----:B------:R-:W-:Y:S01]  /*257b0*/  LOP3.LUT R23, R23, 0xffffff7f, RZ, 0xc0, !PT ;  /* 0xffffff7f17177812 */ /* 0x000fe200078ec0ff */
[----:B------:R-:W-:Y:S01]  /*257c0*/  ULDC.64 UR4, c[0x0][0x208] ;  /* 0x0000820000047ab9 */ /* 0x000fe20000000a00 */
        /* <DEDUP_REMOVED lines=16> */
.L_x_763:
[----:B------:R-:W-:Y:S02]  /*258d0*/  PLOP3.LUT P5, PT, P5, P0, PT, 0xa2, 0x0 ;  /* 0x000000000000781c */ /* 0x000fe40002fa1472 */
[----:B------:R-:W-:-:S08]  /*258e0*/  @P0 R2UR P5, UR4, R6 ;  /* 0x00000000060402ca */ /* 0x000fd000000a0000 */
[----:B------:R-:W-:-:S05]  /*258f0*/  @P0 PLOP3.LUT P0, PT, P5, PT, PT, 0x80, 0x0 ;  /* 0x000000000000081c */ /* 0x000fca0002f0f070 */
[----:B------:R-:W-:Y:S01]  /*25900*/  @!P5 SYNCS.ARRIVE.TRANS64.RED.A0T1 RZ, [UR4+0x38830], RZ ;  /* 0x038830ffffffd9a7 */ /* 0x000fe20008200404 */
[----:B------:R-:W-:Y:S07]  /*25910*/  @!P5 ARRIVES.LDGSTSBAR.64.TRANSCNT [UR4+0x38830] ;  /* 0x03883000ff00d9b0 */ /* 0x000fee0008000a84 */
[----:B------:R-:W-:Y:S05]  /*25920*/  @P0 BRA.U.ANY `(.L_x_763) ;  /* 0xfffffffd00e80947 */ /* 0x000fea000393ffff */
[----:B------:R-:W-:Y:S01]  /*25930*/  NOP ;  /* 0x0000000000007918 */ /* 0x000fe20000000000 */
[----:B-1----:R-:W-:-:S05]  /*25940*/  IMAD.U32 R2, RZ, RZ, UR37 ;  /* 0x00000025ff027e24 */ /* 0x002fca000f8e00ff */
[----:B------:R-:W-:-:S13]  /*25950*/  ISETP.NE.AND P6, PT, R2, 0x3, PT ;  /* 0x000000030200780c */ /* 0x000fda0003fc5270 */
[----:B------:R-:W-:Y:S05]  /*25960*/  @!P6 BRA `(.L_x_764) ;  /* 0x000000000004e947 */ /* 0x000fea0003800000 */
[----:B------:R-:W-:Y:S01]  /*25970*/  BPT.TRAP 0x1 ;  /* 0x000000040000795c */ /* 0x000fe20000300000 */
.L_x_764:
[----:B------:R1:W-:Y:S01]  /*25980*/  SYNCS.ARRIVE.TRANS64.A1T0 RZ, [R6+URZ+0x38830], RZ ;  /* 0x038830ff06ff79a7 */ /* 0x0003e2000810003f */
[----:B------:R-:W-:Y:S05]  /*25990*/  @!P6 BRA `(.L_x_765) ;  /* 0x000000000004e947 */ /* 0x000fea0003800000 */
[----:B------:R-:W-:Y:S01]  /*259a0*/  BPT.TRAP 0x1 ;  /* 0x000000040000795c */ /* 0x000fe20000300000 */
.L_x_765:
[----:B------:R-:W-:Y:S01]  /*259b0*/  SHF.L.U32 R2, R17, 0x1f, RZ ;  /* 0x0000001f11027819 */ /* 0x000fe200000006ff */
[----:B-1----:R-:W-:Y:S01]  /*259c0*/  IMAD R6, R7, 0x8, R22 ;  /* 0x0000000807067824 */ /* 0x002fe200078e0216 */
[----:B------:R-:W-:Y:S03]  /*259d0*/  BSSY B1, `(.L_x_766) ;  /* 0x0000003000017945 */ /* 0x000fe60003800000 */
[----:B------:R-:W1:Y:S02]  /*259e0*/  SYNCS.PHASECHK.TRANS64.TRYWAIT P0, [R6+URZ+0x38860], R2 ;  /* 0x03886002060075a7 */ /* 0x000e64000800017f */
[----:B-1----:R-:W-:Y:S05]  /*259f0*/  @!P0 BRA `(.L_x_767) ;  /* 0x0000004c00648947 */ /* 0x002fea0003800000 */
.L_x_916:
[----:B------:R-:W-:Y:S05]  /*25a00*/  BSYNC B1 ;  /* 0x0000000000017941 */ /* 0x000fea0003800000 */
.L_x_766:
[----:B0-----:R-:W2:Y:S01]  /*25a10*/  LDL R8, [R1+0xc] ;  /* 0x00000c0001087983 */ /* 0x001ea20000100800 */
        /* <DEDUP_REMOVED lines=9> */
[----:B------:R-:W-:Y:S01]  /*25ab0*/  IMAD R7, R7, 0x2, R22 ;  /* 0x0000000207077824 */ /* 0x000fe200078e0216 */
[----:B------:R-:W-:Y:S02]  /*25ac0*/  ULDC.64 UR4, c[0x0][0x208] ;  /* 0x0000820000047ab9 */ /* 0x000fe40000000a00 */
[----:B------:R-:W1:Y:S01]  /*25ad0*/  SHFL.IDX PT, R3, R25, RZ, 0x181f ;  /* 0x00181fff19037589 */ /* 0x000e6200000e0000 */
[----:B0-----:R-:W-:-:S05]  /*25ae0*/  IADD3 R2, P0, R2, R0, RZ ;  /* 0x0000000002027210 */ /* 0x001fca0007f1e0ff */
[----:B-1----:R-:W-:Y:S01]  /*25af0*/  IMAD.X R3, RZ, RZ, R3, P0 ;  /* 0x000000ffff037224 */ /* 0x002fe200000e0603 */
[----:B------:R-:W-:-:S13]  /*25b00*/  ISETP.LT.OR P0, PT, R8, 0x1, P4 ;  /* 0x000000010800780c */ /* 0x000fda0002701670 */
[----:B------:R-:W-:Y:S01]  /*25b10*/  @!PT LDS RZ, [RZ] ;  /* 0x00000000fffff984 */ /* 0x000fe20000000800 */
        /* <DEDUP_REMOVED lines=44> */
[----:B0-2---:R0:W1:Y:S02]  /*25de0*/  SHFL.IDX PT, R2, R24, 0x4, 0x181f ;  /* 0x00981f0018027f89 */ /* 0x00506400000e0000 */
.L_x_928:
[----:B-1----:R-:W-:Y:S01]  /*25df0*/  IADD3 R2, P0, R2, R0, RZ ;  /* 0x0000000002027210 */ /* 0x002fe20007f1e0ff */
[----:B------:R-:W-:-:S04]  /*25e00*/  ULDC.64 UR4, c[0x0][0x208] ;  /* 0x0000820000047ab9 */ /* 0x000fc80000000a00 */
[----:B------:R-:W-:Y:S01]  /*25e10*/  IMAD.X R3, RZ, RZ, R25, P0 ;  /* 0x000000ffff037224 */ /* 0x000fe200000e0619 */
        /* <DEDUP_REMOVED lines=11> */
[----:B------:R-:W-:Y:S02]  /*25ed0*/  ULDC.64 UR4, c[0x0][0x328] ;  /* 0x0000ca0000047ab9 */ /* 0x000fe40000000a00 */
[----:B------:R-:W-:Y:S01]  /*25ee0*/  IMAD R20, R20, UR4, RZ ;  /* 0x0000000414147c24 */ /* 0x000fe2000f8e02ff */
[----:B------:R-:W-:-:S03]  /*25ef0*/  NOP ;  /* 0x0000000000007918 */ /* 0x000fc60000000000 */
[C---:B------:R-:W-:Y:S02]  /*25f00*/  IMAD R9, R5.reuse, UR5, R20 ;  /* 0x0000000505097c24 */ /* 0x040fe4000f8e0214 */
[----:B-1----:R-:W-:Y:S01]  /*25f10*/  IMAD.WIDE.U32 R2, R5, UR4, RZ ;  /* 0x0000000405027c25 */ /* 0x002fe2000f8e00ff */
        /* <DEDUP_REMOVED lines=12> */
[----:B0-----:R-:W-:-:S04]  /*25fe0*/  LEA R24, P0, R2, UR4, 0x1 ;  /* 0x0000000402187c11 */ /* 0x001fc8000f8008ff */
[----:B------:R-:W-:Y:S02]  /*25ff0*/  LEA.HI.X R25, R2, UR5, R3, 0x1, P0 ;  /* 0x0000000502197c11 */ /* 0x000fe400080f0c03 */
[----:B------:R-:W-:-:S13]  /*26000*/  PLOP3.LUT P0, PT, PT, PT, PT, 0x80, 0x0 ;  /* 0x000000000000781c */ /* 0x000fda0003f0f070 */
.L_x_769:
        /* <DEDUP_REMOVED lines=11> */
.L_x_770:
[C---:B------:R-:W-:Y:S01]  /*260c0*/  ISETP.GT.AND P0, PT, R26.reuse, RZ, PT ;  /* 0x000000ff1a00720c */ /* 0x040fe20003f04270 */
[----:B------:R2:W-:Y:S01]  /*260d0*/  SYNCS.ARRIVE.TRANS64.A1T0 RZ, [R6+URZ+0x38850], RZ ;  /* 0x038850ff06ff79a7 */ /* 0x0005e2000810003f */
[----:B------:R-:W-:Y:S01]  /*260e0*/  IADD3 R0, R26, -0x1, RZ ;  /* 0xffffffff1a007810 */ /* 0x000fe20007ffe0ff */
[----:B------:R-:W-:Y:S02]  /*260f0*/  IMAD.MOV.U32 R17, RZ, RZ, R29 ;  /* 0x000000ffff117224 */ /* 0x000fe400078e001d */
[----:B------:R-:W-:Y:S02]  /*26100*/  IMAD.MOV.U32 R7, RZ, RZ, R27 ;  /* 0x000000ffff077224 */ /* 0x000fe400078e001b */
[----:B------:R-:W-:-:S06]  /*26110*/  IMAD.MOV.U32 R31, RZ, RZ, R26 ;  /* 0x000000ffff1f7224 */ /* 0x000fcc00078e001a */
[----:B--2---:R-:W-:Y:S05]  /*26120*/  @P0 BRA `(.L_x_771) ;  /* 0xffffffec00c00947 */ /* 0x004fea000383ffff */
.L_x_758:
[----:B------:R-:W-:Y:S05]  /*26130*/  BSYNC B0 ;  /* 0x0000000000007941 */ /* 0x000fea0003800000 */
.L_x_757:
[----:B------:R-:W2:Y:S01]  /*26140*/  S2R R2, SR_TID.X ;  /* 0x0000000000027919 */ /* 0x000ea20000002100 */
[----:B------:R-:W-:Y:S01]  /*26150*/  BSSY B0, `(.L_x_772) ;  /* 0x0000011000007945 */ /* 0x000fe20003800000 */
[----:B--2---:R-:W-:-:S04]  /*26160*/  LOP3.LUT R2, R2, 0x7f, RZ, 0xc0, !PT ;  /* 0x0000007f02027812 */ /* 0x004fc800078ec0ff */
[----:B------:R-:W-:-:S13]  /*26170*/  ISETP.NE.AND P0, PT, R2, RZ, PT ;  /* 0x000000ff0200720c */ /* 0x000fda0003f05270 */
[----:B------:R-:W-:Y:S05]  /*26180*/  @P0 BRA `(.L_x_773) ;  /* 0x0000000000340947 */ /* 0x000fea0003800000 */
[----:B------:R-:W2:Y:S01]  /*26190*/  S2R R5, SR_LANEID ;  /* 0x0000000000057919 */ /* 0x000ea20000000000 */
[----:B------:R-:W-:Y:S01]  /*261a0*/  VOTEU.ANY UR4, UPT, PT ;  /* 0x0000000000047886 */ /* 0x000fe200038e0100 */
[----:B0-----:R-:W0:Y:S01]  /*261b0*/  LDC.64 R2, c[0x0][0xc60] ;  /* 0x00031800ff027b82 */ /* 0x001e220000000a00 */
[----:B------:R-:W2:Y:S01]  /*261c0*/  FLO.U32 R0, UR4 ;  /* 0x0000000400007d00 */ /* 0x000ea200080e0000 */
[----:B------:R-:W-:Y:S01]  /*261d0*/  ULDC.64 UR6, c[0x0][0x208] ;  /* 0x0000820000067ab9 */ /* 0x000fe20000000a00 */
[----:B--2---:R-:W-:-:S06]  /*261e0*/  ISETP.EQ.U32.AND P0, PT, R0, R5, PT ;  /* 0x000000050000720c */ /* 0x004fcc0003f02070 */
[----:B------:R-:W0:Y:S07]  /*261f0*/  POPC R5, UR4 ;  /* 0x0000000400057d09 */ /* 0x000e2e0008000000 */
[----:B0-----:R-:W2:Y:S01]  /*26200*/  @P0 ATOMG.E.ADD.STRONG.GPU PT, R3, desc[UR6][R2.64], R5 ;  /* 0x00000005020309a8 */ /* 0x001ea200081ee1c6 */
[----:B------:R-:W0:Y:S02]  /*26210*/  S2R R4, SR_LTMASK ;  /* 0x0000000000047919 */ /* 0x000e240000003900 */
[----:B0-----:R-:W-:-:S04]  /*26220*/  LOP3.LUT R4, R4, UR4, RZ, 0xc0, !PT ;  /* 0x0000000404047c12 */ /* 0x001fc8000f8ec0ff */
[----:B-1----:R-:W0:Y:S01]  /*26230*/  POPC R7, R4 ;  /* 0x0000000400077309 */ /* 0x002e220000000000 */
[----:B--2---:R-:W0:Y:S02]  /*26240*/  SHFL.IDX PT, R0, R3, R0, 0x1f ;  /* 0x00001f0003007589 */ /* 0x004e2400000e0000 */
[----:B0-----:R-:W-:-:S07]  /*26250*/  IADD3 R16, R0, UR36, R7 ;  /* 0x0000002400107c10 */ /* 0x001fce000fffe007 */
.L_x_773:
[----:B------:R-:W-:Y:S05]  /*26260*/  BSYNC B0 ;  /* 0x0000000000007941 */ /* 0x000fea0003800000 */
.L_x_772:
[----:B------:R-:W-:-:S05]  /*26270*/  IMAD.U32 R0, RZ, RZ, UR37 ;  /* 0x00000025ff007e24 */ /* 0x000fca000f8e00ff */
[----:B------:R-:W-:-:S13]  /*26280*/  ISETP.NE.AND P0, PT, R0, 0x3, PT ;  /* 0x000000030000780c */ /* 0x000fda0003f05270 */
[----:B------:R-:W-:Y:S05]  /*26290*/  @!P0 BRA `(.L_x_774) ;  /* 0x0000000000048947 */ /* 0x000fea0003800000 */
[----:B------:R-:W-:Y:S01]  /*262a0*/  BPT.TRAP 0x1 ;  /* 0x000000040000795c */ /* 0x000fe20000300000 */
.L_x_774:
[----:B------:R-:W2:Y:S01]  /*262b0*/  LDL.LU R0, [R1+0xc] ;  /* 0x00000c0001007983 */ /* 0x000ea20000300800 */
[----:B------:R-:W-:Y:S01]  /*262c0*/  IMAD R4, R27, 0x8, R22 ;  /* 0x000000081b047824 */ /* 0x000fe200078e0216 */
[----:B0-----:R-:W-:Y:S01]  /*262d0*/  SHF.L.U32 R3, R29, 0x1f, RZ ;  /* 0x0000001f1d037819 */ /* 0x001fe200000006ff */
[----:B------:R-:W-:Y:S03]  /*262e0*/  BSSY B0, `(.L_x_775) ;  /* 0x0000004000007945 */ /* 0x000fe60003800000 */
[----:B------:R-:W0:Y:S01]  /*262f0*/  SYNCS.PHASECHK.TRANS64.TRYWAIT P0, [R4+URZ+0x38860], R3 ;  /* 0x03886003040075a7 */ /* 0x000e22000800017f */
[----:B--2---:R-:W-:Y:S01]  /*26300*/  IMAD R5, R26, -0x50, R0 ;  /* 0xffffffb01a057824 */ /* 0x004fe200078e0200 */
[----:B0-----:R-:W-:Y:S06]  /*26310*/  @!P0 BRA `(.L_x_776) ;  /* 0x0000004c00108947 */ /* 0x001fec0003800000 */
.L_x_929:
[----:B------:R-:W-:Y:S05]  /*26320*/  BSYNC B0 ;  /* 0x0000000000007941 */ /* 0x000fea0003800000 */
.L_x_775:
[----:B------:R-:W2:Y:S01]  /*26330*/  S2R R0, SR_TID.X ;  /* 0x0000000000007919 */ /* 0x000ea20000002100 */
[----:B------:R-:W-:Y:S01]  /*26340*/  UMOV UR4, 0xffffffff ;  /* 0xffffffff00047882 */ /* 0x000fe20000000000 */
[----:B-1----:R-:W-:Y:S01]  /*26350*/  IMAD R7, R27, 0x5000, R34 ;  /* 0x000050001b077824 */ /* 0x002fe200078e0222 */
[----:B--2---:R-:W-:-:S04]  /*26360*/  LOP3.LUT R0, R0, 0x7f, RZ, 0xc0, !PT ;  /* 0x0000007f00007812 */ /* 0x004fc800078ec0ff */
[----:B------:R-:W-:-:S05]  /*26370*/  SHF.R.U32.HI R0, RZ, 0x3, R0 ;  /* 0x00000003ff007819 */ /* 0x000fca0000011600 */
[----:B------:R-:W-:Y:S01]  /*26380*/  IMAD.IADD R5, R5, 0x1, -R0 ;  /* 0x0000000105057824 */ /* 0x000fe200078e0a00 */
[----:B------:R-:W-:Y:S06]  /*26390*/  BRA.DIV UR4, `(.L_x_777) ;  /* 0x0000004e04047947 */ /* 0x000fec000b800000 */
[----:B------:R-:W1:Y:S01]  /*263a0*/  SHFL.IDX PT, R14, R24, RZ, 0x181f ;  /* 0x00181fff180e7589 */ /* 0x000e6200000e0000 */
[----:B------:R-:W-:Y:S01]  /*263b0*/  ULDC UR4, c[0x0][0x2f4] ;  /* 0x0000bd0000047ab9 */ /* 0x000fe20000000800 */
[C---:B------:R-:W-:Y:S01]  /*263c0*/  IMAD.SHL.U32 R8, R36.reuse, 0x2, RZ ;  /* 0x0000000224087824 */ /* 0x040fe200078e00ff */
[C---:B------:R-:W-:Y:S01]  /*263d0*/  ISETP.GE.AND P3, PT, R36.reuse, UR4, PT ;  /* 0x0000000424007c0c */ /* 0x040fe2000bf66270 */
[----:B0-----:R-:W0:Y:S01]  /*263e0*/  SHFL.IDX PT, R3, R25, RZ, 0x181f ;  /* 0x00181fff19037589 */ /* 0x001e2200000e0000 */
[----:B------:R-:W-:Y:S01]  /*263f0*/  LOP3.LUT R2, R36, 0x40, RZ, 0xfc, !PT ;  /* 0x0000004024027812 */ /* 0x000fe200078efcff */
[----:B------:R-:W-:Y:S01]  /*26400*/  IMAD R0, R7, 0x2, R22 ;  /* 0x0000000207007824 */ /* 0x000fe200078e0216 */
[----:B------:R-:W-:Y:S01]  /*26410*/  ISETP.LT.OR P4, PT, R5, 0x1, P3 ;  /* 0x000000010500780c */ /* 0x000fe20001f81670 */
[----:B------:R-:W-:Y:S01]  /*26420*/  ULDC.64 UR6, c[0x0][0x208] ;  /* 0x0000820000067ab9 */ /* 0x000fe20000000a00 */
[----:B------:R-:W-:Y:S02]  /*26430*/  ISETP.GE.AND P2, PT, R2, UR4, PT ;  /* 0x0000000402007c0c */ /* 0x000fe4000bf46270 */
[----:B------:R-:W-:-:S04]  /*26440*/  LOP3.LUT R2, R36, 0x80, RZ, 0xfc, !PT ;  /* 0x0000008024027812 */ /* 0x000fc800078efcff */
[----:B------:R-:W-:Y:S02]  /*26450*/  ISETP.GE.AND P1, PT, R2, UR4, PT ;  /* 0x0000000402007c0c */ /* 0x000fe4000bf26270 */
[----:B------:R-:W-:Y:S02]  /*26460*/  LOP3.LUT R2, R36, 0xc0, RZ, 0xfc, !PT ;  /* 0x000000c024027812 */ /* 0x000fe400078efcff */
[----:B-1----:R-:W-:Y:S02]  /*26470*/  IADD3 R6, P0, R14, R8, RZ ;  /* 0x000000080e067210 */ /* 0x002fe40007f1e0ff */
[----:B------:R-:W1:Y:S03]  /*26480*/  SHFL.IDX PT, R14, R24, 0x1, 0x181f ;  /* 0x00381f00180e7f89 */ /* 0x000e6600000e0000 */
[----:B0-----:R-:W-:Y:S01]  /*26490*/  IMAD.X R7, RZ, RZ, R3, P0 ;  /* 0x000000ffff077224 */ /* 0x001fe200000e0603 */
[C---:B------:R-:W-:Y:S01]  /*264a0*/  ISETP.LT.OR P0, PT, R5.reuse, 0x1, P2 ;  /* 0x000000010500780c */ /* 0x040fe20001701670 */
[----:B------:R-:W0:Y:S04]  /*264b0*/  SHFL.IDX PT, R3, R25, 0x1, 0x181f ;  /* 0x00381f0019037f89 */ /* 0x000e2800000e0000 */
[----:B------:R-:W-:Y:S01]  /*264c0*/  LDGSTS.E.BYPASS.LTC128B.128 [R0+0x400], desc[UR6][R6.64], !P4 ;  /* 0x0040000006007fae */ /* 0x000fe2000e101d46 */
[----:B------:R-:W-:-:S07]  /*264d0*/  ISETP.LT.OR P4, PT, R5, 0x1, P1 ;  /* 0x000000010500780c */ /* 0x000fce0000f81670 */
[----:B------:R-:W-:Y:S01]  /*264e0*/  LDGSTS.E.BYPASS.LTC128B.128 [R0+0x2c00], desc[UR6][R6.64+0x80], !P0 ;  /* 0x02c0008006007fae */ /* 0x000fe2000c101d46 */
[----:B------:R-:W-:-:S05]  /*264f0*/  ISETP.GE.AND P0, PT, R2, UR4, PT ;  /* 0x0000000402007c0c */ /* 0x000fca000bf06270 */
[----:B------:R-:W-:Y:S01]  /*26500*/  LDGSTS.E.BYPASS.LTC128B.128 [R0+0x5400], desc[UR6][R6.64+0x100], !P4 ;  /* 0x0540010006007fae */ /* 0x000fe2000e101d46 */
[----:B------:R-:W-:-:S13]  /*26510*/  ISETP.LT.OR P4, PT, R5, 0x1, P0 ;  /* 0x000000010500780c */ /* 0x000fda0000781670 */
[----:B------:R2:W-:Y:S01]  /*26520*/  LDGSTS.E.BYPASS.LTC128B.128 [R0+0x7c00], desc[UR6][R6.64+0x180], !P4 ;  /* 0x07c0018006007fae */ /* 0x0005e2000e101d46 */
[----:B-1----:R-:W-:-:S03]  /*26530*/  IADD3 R2, P4, R14, R8, RZ ;  /* 0x000000080e027210 */ /* 0x002fc60007f9e0ff */
[----:B------:R-:W1:Y:S02]  /*26540*/  SHFL.IDX PT, R14, R24, 0x2, 0x181f ;  /* 0x00581f00180e7f89 */ /* 0x000e6400000e0000 */
[----:B0-----:R-:W-:Y:S01]  /*26550*/  IMAD.X R3, RZ, RZ, R3, P4 ;  /* 0x000000ffff037224 */ /* 0x001fe200020e0603 */
[----:B------:R-:W-:Y:S01]  /*26560*/  ISETP.LT.OR P4, PT, R5, 0x11, P3 ;  /* 0x000000110500780c */ /* 0x000fe20001f81670 */
[----:B--2---:R-:W0:-:S12]  /*26570*/  SHFL.IDX PT, R7, R25, 0x2, 0x181f ;  /* 0x00581f0019077f89 */ /* 0x004e1800000e0000 */
[----:B------:R-:W-:Y:S01]  /*26580*/  LDGSTS.E.BYPASS.LTC128B.128 [R0+0xc00], desc[UR6][R2.64], !P4 ;  /* 0x00c0000002007fae */ /* 0x000fe2000e101d46 */
[----:B------:R-:W-:-:S13]  /*26590*/  ISETP.LT.OR P4, PT, R5, 0x11, P2 ;  /* 0x000000110500780c */ /* 0x000fda0001781670 */
[----:B------:R-:W-:Y:S01]  /*265a0*/  LDGSTS.E.BYPASS.LTC128B.128 [R0+0x3400], desc[UR6][R2.64+0x80], !P4 ;  /* 0x0340008002007fae */ /* 0x000fe2000e101d46 */
[----:B------:R-:W-:-:S13]  /*265b0*/  ISETP.LT.OR P4, PT, R5, 0x11, P1 ;  /* 0x000000110500780c */ /* 0x000fda0000f81670 */
[----:B------:R-:W-:Y:S01]  /*265c0*/  LDGSTS.E.BYPASS.LTC128B.128 [R0+0x5c00], desc[UR6][R2.64+0x100], !P4 ;  /* 0x05c0010002007fae */ /* 0x000fe2000e101d46 */
[----:B------:R-:W-:-:S13]  /*265d0*/  ISETP.LT.OR P4, PT, R5, 0x11, P0 ;  /* 0x000000110500780c */ /* 0x000fda0000781670 */
[----:B------:R2:W-:Y:S01]  /*265e0*/  LDGSTS.E.BYPASS.LTC128B.128 [R0+0x8400], desc[UR6][R2.64+0x180], !P4 ;  /* 0x0840018002007fae */ /* 0x0005e2000e101d46 */
[----:B-1----:R-:W-:-:S03]  /*265f0*/  IADD3 R6, P4, R14, R8, RZ ;  /* 0x000000080e067210 */ /* 0x002fc60007f9e0ff */
[----:B------:R-:W1:Y:S02]  /*26600*/  SHFL.IDX PT, R14, R24, 0x3, 0x181f ;  /* 0x00781f00180e7f89 */ /* 0x000e6400000e0000 */
[----:B0-----:R-:W-:Y:S01]  /*26610*/  IMAD.X R7, RZ, RZ, R7, P4 ;  /* 0x000000ffff077224 */ /* 0x001fe200020e0607 */
[C---:B------:R-:W-:Y:S01]  /*26620*/  ISETP.LT.OR P4, PT, R5.reuse, 0x21, P3 ;  /* 0x000000210500780c */ /* 0x040fe20001f81670 */
[----:B--2---:R-:W0:Y:S04]  /*26630*/  SHFL.IDX PT, R3, R25, 0x3, 0x181f ;  /* 0x00781f0019037f89 */ /* 0x004e2800000e0000 */
[----:B------:R-:W2:Y:S08]  /*26640*/  SHFL.IDX PT, R25, R25, 0x4, 0x181f ;  /* 0x00981f0019197f89 */ /* 0x000eb000000e0000 */
[----:B------:R3:W-:Y:S01]  /*26650*/  LDGSTS.E.BYPASS.LTC128B.128 [R0+0x1400], desc[UR6][R6.64], !P4 ;  /* 0x0140000006007fae */ /* 0x0007e2000e101d46 */
[----:B------:R-:W-:-:S13]  /*26660*/  ISETP.LT.OR P4, PT, R5, 0x21, P2 ;  /* 0x000000210500780c */ /* 0x000fda0001781670 */
[----:B------:R3:W-:Y:S01]  /*26670*/  LDGSTS.E.BYPASS.LTC128B.128 [R0+0x3c00], desc[UR6][R6.64+0x80], !P4 ;  /* 0x03c0008006007fae */ /* 0x0007e2000e101d46 */
[----:B------:R-:W-:-:S13]  /*26680*/  ISETP.LT.OR P4, PT, R5, 0x21, P1 ;  /* 0x000000210500780c */ /* 0x000fda0000f81670 */
[----:B------:R3:W-:Y:S01]  /*26690*/  LDGSTS.E.BYPASS.LTC128B.128 [R0+0x6400], desc[UR6][R6.64+0x100], !P4 ;  /* 0x0640010006007fae */ /* 0x0007e2000e101d46 */
[----:B------:R-:W-:-:S13]  /*266a0*/  ISETP.LT.OR P4, PT, R5, 0x21, P0 ;  /* 0x000000210500780c */ /* 0x000fda0000781670 */
[----:B------:R3:W-:Y:S01]  /*266b0*/  LDGSTS.E.BYPASS.LTC128B.128 [R0+0x8c00], desc[UR6][R6.64+0x180], !P4 ;  /* 0x08c0018006007fae */ /* 0x0007e2000e101d46 */
[----:B-1----:R-:W-:-:S03]  /*266c0*/  IADD3 R2, P4, R14, R8, RZ ;  /* 0x000000080e027210 */ /* 0x002fc60007f9e0ff */
[----:B------:R3:W1:Y:S02]  /*266d0*/  SHFL.IDX PT, R14, R24, 0x4, 0x181f ;  /* 0x00981f00180e7f89 */ /* 0x00066400000e0000 */
        /* <DEDUP_REMOVED lines=8> */
[----:B-12---:R3:W-:Y:S02]  /*26760*/  LDGSTS.E.BYPASS.LTC128B.128 [R0+0x9400], desc[UR6][R2.64+0x180], !P4 ;  /* 0x0940018002007fae */ /* 0x0067e4000e101d46 */
.L_x_941:
[C---:B------:R-:W-:Y:S01]  /*26770*/  ISETP.LT.OR P3, PT, R5.reuse, 0x41, P3 ;  /* 0x000000410500780c */ /* 0x040fe20001f61670 */
[----:B------:R-:W-:Y:S01]  /*26780*/  ULDC.64 UR4, c[0x0][0x208] ;  /* 0x0000820000047ab9 */ /* 0x000fe20000000a00 */
[C---:B------:R-:W-:Y:S02]  /*26790*/  ISETP.LT.OR P2, PT, R5.reuse, 0x41, P2 ;  /* 0x000000410500780c */ /* 0x040fe40001741670 */
[C---:B------:R-:W-:Y:S02]  /*267a0*/  ISETP.LT.OR P1, PT, R5.reuse, 0x41, P1 ;  /* 0x000000410500780c */ /* 0x040fe40000f21670 */
[----:B---3--:R-:W-:Y:S02]  /*267b0*/  IADD3 R2, P4, R14, R8, RZ ;  /* 0x000000080e027210 */ /* 0x008fe40007f9e0ff */
        /* <DEDUP_REMOVED lines=11> */
.L_x_778:
[----:B------:R-:W-:Y:S02]  /*26870*/  PLOP3.LUT P1, PT, P1, P0, PT, 0xa2, 0x0 ;  /* 0x000000000000781c */ /* 0x000fe40000f21472 */
[----:B------:R-:W-:-:S08]  /*26880*/  @P0 R2UR P1, UR4, R4 ;  /* 0x00000000040402ca */ /* 0x000fd00000020000 */
[----:B------:R-:W-:-:S05]  /*26890*/  @P0 PLOP3.LUT P0, PT, P1, PT, PT, 0x80, 0x0 ;  /* 0x000000000000081c */ /* 0x000fca0000f0f070 */
[----:B------:R-:W-:Y:S01]  /*268a0*/  @!P1 SYNCS.ARRIVE.TRANS64.RED.A0T1 RZ, [UR4+0x38850], RZ ;  /* 0x038850ffffff99a7 */ /* 0x000fe20008200404 */
[----:B------:R-:W-:Y:S07]  /*268b0*/  @!P1 ARRIVES.LDGSTSBAR.64.TRANSCNT [UR4+0x38850] ;  /* 0x03885000ff0099b0 */ /* 0x000fee0008000a84 */
[----:B------:R-:W-:Y:S05]  /*268c0*/  @P0 BRA.U.ANY `(.L_x_778) ;  /* 0xfffffffd00e80947 */ /* 0x000fea000393ffff */
[----:B------:R-:W-:Y:S01]  /*268d0*/  NOP ;  /* 0x0000000000007918 */ /* 0x000fe20000000000 */
[----:B0-----:R-:W-:-:S05]  /*268e0*/  IMAD.U32 R0, RZ, RZ, UR37 ;  /* 0x00000025ff007e24 */ /* 0x001fca000f8e00ff */
[----:B------:R-:W-:-:S13]  /*268f0*/  ISETP.NE.AND P2, PT, R0, 0x3, PT ;  /* 0x000000030000780c */ /* 0x000fda0003f45270 */
[----:B------:R-:W-:Y:S05]  /*26900*/  @!P2 BRA `(.L_x_779) ;  /* 0x000000000004a947 */ /* 0x000fea0003800000 */
[----:B------:R-:W-:Y:S01]  /*26910*/  BPT.TRAP 0x1 ;  /* 0x000000040000795c */ /* 0x000fe20000300000 */
.L_x_779:
[----:B------:R0:W-:Y:S01]  /*26920*/  SYNCS.ARRIVE.TRANS64.A1T0 RZ, [R4+URZ+0x38850], RZ ;  /* 0x038850ff04ff79a7 */ /* 0x0001e2000810003f */
[----:B------:R-:W-:-:S05]  /*26930*/  VIADD R27, R27, 0x1 ;  /* 0x000000011b1b7836 */ /* 0x000fca0000000000 */
[----:B------:R-:W-:-:S04]  /*26940*/  ISETP.NE.AND P0, PT, R27, 0x2, PT ;  /* 0x000000021b00780c */ /* 0x000fc80003f05270 */
[----:B------:R-:W-:Y:S02]  /*26950*/  SEL R0, RZ, 0x1, P0 ;  /* 0x00000001ff007807 */ /* 0x000fe40000000000 */
[----:B------:R-:W-:Y:S02]  /*26960*/  SEL R27, R27, RZ, P0 ;  /* 0x000000ff1b1b7207 */ /* 0x000fe40000000000 */
[----:B0-----:R-:W-:-:S07]  /*26970*/  LOP3.LUT R29, R29, R0, RZ, 0x3c, !PT ;  /* 0x000000001d1d7212 */ /* 0x001fce00078e3cff */
.L_x_734:
[----:B------:R-:W-:Y:S05]  /*26980*/  BSYNC B7 ;  /* 0x0000000000077941 */ /* 0x000fea0003800000 */
.L_x_732:
[----:B------:R-:W-:-:S13]  /*26990*/  LOP3.LUT P0, RZ, R23, 0x40, RZ, 0xc0, !PT ;  /* 0x0000004017ff7812 */ /* 0x000fda000780c0ff */
[----:B------:R-:W-:Y:S05]  /*269a0*/  @!P0 BRA `(.L_x_780) ;  /* 0x0000000000248947 */ /* 0x000fea0003800000 */
[----:B------:R-:W-:Y:S05]  /*269b0*/  WARPSYNC.ALL ;  /* 0x0000000000007948 */ /* 0x000fea0003800000 */
[----:B------:R-:W1:Y:S08]  /*269c0*/  S2UR UR5, SR_CgaCtaId ;  /* 0x00000000000579c3 */ /* 0x000e700000008800 */
[----:B------:R-:W-:Y:S06]  /*269d0*/  BAR.SYNC.DEFER_BLOCKING 0x5, 0x180 ;  /* 0x0146000000007b1d */ /* 0x000fec0000010000 */
[----:B------:R-:W-:-:S02]  /*269e0*/  UMOV UR4, 0x400 ;  /* 0x0000040000047882 */ /* 0x000fc40000000000 */
[----:B-1----:R-:W-:-:S06]  /*269f0*/  ULEA UR4, UR5, UR4, 0x18 ;  /* 0x0000000405047291 */ /* 0x002fcc000f8ec03f */
[----:B0-----:R-:W-:-:S05]  /*26a00*/  MOV R22, UR4 ;  /* 0x0000000400167c02 */ /* 0x001fca0008000f00 */
[----:B------:R0:W1:Y:S01]  /*26a10*/  LDS.128 R16, [R22+0x388d0] ;  /* 0x0388d00016107984 */ /* 0x0000620000000c00 */
[----:B------:R-:W-:Y:S06]  /*26a20*/  BAR.ARV 0x4, 0x180 ;  /* 0x0106000000007b1d */ /* 0x000fec0000002000 */
[----:B------:R-:W-:Y:S05]  /*26a30*/  BRA `(.L_x_781) ;  /* 0x0000000800487947 */ /* 0x000fea0003800000 */
.L_x_780:
[----:B------:R-:W1:Y:S01]  /*26a40*/  S2R R8, SR_TID.X ;  /* 0x0000000000087919 */ /* 0x000e620000002100 */
[----:B------:R-:W-:Y:S01]  /*26a50*/  UMOV UR4, 0xffffffff ;  /* 0xffffffff00047882 */ /* 0x000fe20000000000 */
[----:B-1----:R-:W-:-:S04]  /*26a60*/  LOP3.LUT R8, R8, 0x1f, RZ, 0xc0, !PT ;  /* 0x0000001f08087812 */ /* 0x002fc800078ec0ff */
[----:B------:R-:W-:Y:S01]  /*26a70*/  ISETP.NE.AND P0, PT, R8, 0x1f, PT ;  /* 0x0000001f0800780c */ /* 0x000fe20003f05270 */
[----:B------:R-:W-:-:S12]  /*26a80*/  BRA.DIV UR4, `(.L_x_782) ;  /* 0x0000004e04387947 */ /* 0x000fd8000b800000 */
[----:B0-----:R-:W-:Y:S01]  /*26a90*/  IMAD.IADD R5, R19, 0x1, R8 ;  /* 0x0000000113057824 */ /* 0x001fe200078e0208 */
[----:B------:R-:W-:Y:S01]  /*26aa0*/  ULDC UR4, c[0x0][0xc3c] ;  /* 0x00030f0000047ab9 */ /* 0x000fe20000000800 */
[----:B------:R-:W-:-:S03]  /*26ab0*/  ULDC.64 UR6, c[0x0][0x208] ;  /* 0x0000820000067ab9 */ /* 0x000fc60000000a00 */
[----:B------:R-:W-:-:S13]  /*26ac0*/  ISETP.GE.OR P1, PT, R5, UR4, !P0 ;  /* 0x0000000405007c0c */ /* 0x000fda000c726670 */
[----:B------:R-:W0:Y:S02]  /*26ad0*/  @!P1 LDC.64 R2, c[0x0][0xc80] ;  /* 0x00032000ff029b82 */ /* 0x000e240000000a00 */
[----:B0-----:R-:W-:-:S06]  /*26ae0*/  @!P1 IMAD.WIDE R2, R5, 0x4, R2 ;  /* 0x0000000405029825 */ /* 0x001fcc00078e0202 */
[----:B------:R-:W2:Y:S01]  /*26af0*/  @!P1 LDG.E R2, desc[UR6][R2.64] ;  /* 0x0000000602029981 */ /* 0x000ea2000c1e1900 */
[----:B------:R-:W-:Y:S01]  /*26b00*/  IMAD.MOV.U32 R4, RZ, RZ, RZ ;  /* 0x000000ffff047224 */ /* 0x000fe200078e00ff */
        /* <DEDUP_REMOVED lines=8> */
[----:B0-----:R-:W-:-:S05]  /*26b90*/  SEL R5, R14, RZ, P1 ;  /* 0x000000ff0e057207 */ /* 0x001fca0000800000 */
[----:B------:R-:W-:Y:S02]  /*26ba0*/  IMAD.IADD R6, R4, 0x1, R5 ;  /* 0x0000000104067824 */ /* 0x000fe400078e0205 */
        /* <DEDUP_REMOVED lines=14> */
.L_x_951:
[----:B------:R-:W-:Y:S02]  /*26c90*/  ULDC UR4, c[0x0][0xc38] ;  /* 0x00030e0000047ab9 */ /* 0x000fe40000000800 */
[----:B------:R-:W-:-:S04]  /*26ca0*/  IMAD.U32 R7, RZ, RZ, UR4 ;  /* 0x00000004ff077e24 */ /* 0x000fc8000f8e00ff */
[----:B-1----:R-:W-:-:S04]  /*26cb0*/  IMAD R3, R14, R7, RZ ;  /* 0x000000070e037224 */ /* 0x002fc800078e02ff */
[----:B------:R-:W-:-:S05]  /*26cc0*/  IMAD.IADD R6, R0, 0x1, R3 ;  /* 0x0000000100067824 */ /* 0x000fca00078e0203 */
[----:B------:R-:W-:-:S13]  /*26cd0*/  ISETP.GT.AND P6, PT, R6, R5, PT ;  /* 0x000000050600720c */ /* 0x000fda0003fc4270 */
[----:B------:R-:W-:Y:S05]  /*26ce0*/  @P6 BRA `(.L_x_783) ;  /* 0x0000000000a06947 */ /* 0x000fea0003800000 */
.L_x_788:
[----:B------:R-:W1:Y:S01]  /*26cf0*/  LDC R0, c[0x0][0xc3c] ;  /* 0x00030f00ff007b82 */ /* 0x000e620000000800 */
[----:B------:R-:W-:-:S05]  /*26d00*/  VIADD R19, R19, 0x1f ;  /* 0x0000001f13137836 */ /* 0x000fca0000000000 */
[----:B-1----:R-:W-:-:S13]  /*26d10*/  ISETP.GE.AND P6, PT, R19, R0, PT ;  /* 0x000000001300720c */ /* 0x002fda0003fc6270 */
[----:B------:R-:W-:Y:S05]  /*26d20*/  @P6 BRA `(.L_x_784) ;  /* 0x0000000400486947 */ /* 0x000fea0003800000 */
[----:B0-----:R-:W0:Y:S01]  /*26d30*/  S2R R2, SR_TID.X ;  /* 0x0000000000027919 */ /* 0x001e220000002100 */
[----:B------:R-:W-:Y:S01]  /*26d40*/  BSSY B0, `(.L_x_785) ;  /* 0x000000a000007945 */ /* 0x000fe20003800000 */
[----:B------:R-:W-:Y:S01]  /*26d50*/  IMAD.MOV.U32 R4, RZ, RZ, RZ ;  /* 0x000000ffff047224 */ /* 0x000fe200078e00ff */
[----:B0-----:R-:W-:-:S05]  /*26d60*/  LOP3.LUT R2, R2, 0x1f, RZ, 0xc0, !PT ;  /* 0x0000001f02027812 */ /* 0x001fca00078ec0ff */
[----:B------:R-:W-:-:S05]  /*26d70*/  IMAD.IADD R7, R19, 0x1, R2 ;  /* 0x0000000113077824 */ /* 0x000fca00078e0202 */
[----:B------:R-:W-:-:S13]  /*26d80*/  ISETP.GE.OR P6, PT, R7, R0, !P0 ;  /* 0x000000000700720c */ /* 0x000fda00047c6670 */
[----:B------:R-:W-:Y:S05]  /*26d90*/  @P6 BRA `(.L_x_786) ;  /* 0x0000000000106947 */ /* 0x000fea0003800000 */
[----:B------:R-:W0:Y:S01]  /*26da0*/  LDC.64 R2, c[0x0][0xc80] ;  /* 0x00032000ff027b82 */ /* 0x000e220000000a00 */
[----:B------:R-:W-:Y:S01]  /*26db0*/  ULDC.64 UR4, c[0x0][0x208] ;  /* 0x0000820000047ab9 */ /* 0x000fe20000000a00 */
[----:B0-----:R-:W-:-:S05]  /*26dc0*/  IMAD.WIDE R2, R7, 0x4, R2 ;  /* 0x0000000407027825 */ /* 0x001fca00078e0202 */
[----:B------:R0:W5:Y:S02]  /*26dd0*/  LDG.E R4, desc[UR4][R2.64] ;  /* 0x0000000402047981 */ /* 0x000164000c1e1900 */
.L_x_786:
[----:B------:R-:W-:Y:S05]  /*26de0*/  BSYNC B0 ;  /* 0x0000000000007941 */ /* 0x000fea0003800000 */
.L_x_785:
[----:B------:R-:W-:-:S03]  /*26df0*/  UMOV UR4, 0xffffffff ;  /* 0xffffffff00047882 */ /* 0x000fc60000000000 */
[----:B------:R-:W-:Y:S05]  /*26e00*/  BRA.DIV UR4, `(.L_x_787) ;  /* 0x0000004e04807947 */ /* 0x000fea000b800000 */
[----:B-----5:R-:W1:Y:S02]  /*26e10*/  SHFL.UP PT, R14, R4, 0x1, RZ ;  /* 0x04200000040e7989 */ /* 0x020e6400000e00ff */
[----:B-1----:R-:W-:-:S05]  /*26e20*/  SEL R13, R14, RZ, P1 ;  /* 0x000000ff0e0d7207 */ /* 0x002fca0000800000 */
[----:B------:R-:W-:-:S05]  /*26e30*/  IMAD.IADD R13, R4, 0x1, R13 ;  /* 0x00000001040d7824 */ /* 0x000fca00078e020d */
[----:B------:R-:W1:Y:S02]  /*26e40*/  SHFL.UP PT, R14, R13, 0x2, RZ ;  /* 0x044000000d0e7989 */ /* 0x000e6400000e00ff */
[----:B-1----:R-:W-:-:S05]  /*26e50*/  SEL R0, R14, RZ, P2 ;  /* 0x000000ff0e007207 */ /* 0x002fca0001000000 */
[----:B------:R-:W-:-:S05]  /*26e60*/  IMAD.IADD R0, R13, 0x1, R0 ;  /* 0x000000010d007824 */ /* 0x000fca00078e0200 */
[----:B------:R-:W0:Y:S02]  /*26e70*/  SHFL.UP PT, R14, R0, 0x4, RZ ;  /* 0x04800000000e7989 */ /* 0x000e2400000e00ff */
[----:B0-----:R-:W-:-:S04]  /*26e80*/  SEL R3, R14, RZ, P3 ;  /* 0x000000ff0e037207 */ /* 0x001fc80001800000 */
[----:B------:R-:W-:-:S05]  /*26e90*/  IADD3 R2, R0, R3, RZ ;  /* 0x0000000300027210 */ /* 0x000fca0007ffe0ff */
[----:B------:R-:W0:Y:S02]  /*26ea0*/  SHFL.UP PT, R14, R2, 0x8, RZ ;  /* 0x05000000020e7989 */ /* 0x000e2400000e00ff */
[----:B0-----:R-:W-:-:S05]  /*26eb0*/  SEL R3, R14, RZ, P4 ;  /* 0x000000ff0e037207 */ /* 0x001fca0002000000 */
[----:B------:R-:W-:-:S05]  /*26ec0*/  IMAD.IADD R3, R2, 0x1, R3 ;  /* 0x0000000102037824 */ /* 0x000fca00078e0203 */
[----:B------:R-:W0:Y:S02]  /*26ed0*/  SHFL.UP PT, R14, R3, 0x10, RZ ;  /* 0x06000000030e7989 */ /* 0x000e2400000e00ff */
[----:B0-----:R-:W-:-:S05]  /*26ee0*/  SEL R14, R14, RZ, P5 ;  /* 0x000000ff0e0e7207 */ /* 0x001fca0002800000 */
[----:B------:R-:W-:-:S05]  /*26ef0*/  IMAD.IADD R2, R3, 0x1, R14 ;  /* 0x0000000103027824 */ /* 0x000fca00078e020e */
[----:B------:R0:W1:Y:S02]  /*26f00*/  SHFL.IDX PT, R14, R2, 0x1f, 0x1f ;  /* 0x03e01f00020e7f89 */ /* 0x00006400000e0000 */
.L_x_959:
[----:B------:R-:W-:Y:S02]  /*26f10*/  ULDC UR4, c[0x0][0xc38] ;  /* 0x00030e0000047ab9 */ /* 0x000fe40000000800 */
[----:B------:R-:W-:-:S04]  /*26f20*/  IMAD.U32 R7, RZ, RZ, UR4 ;  /* 0x00000004ff077e24 */ /* 0x000fc8000f8e00ff */
[----:B-1----:R-:W-:-:S04]  /*26f30*/  IMAD R3, R14, R7, RZ ;  /* 0x000000070e037224 */ /* 0x002fc800078e02ff */
[----:B------:R-:W-:-:S05]  /*26f40*/  IMAD.IADD R6, R3, 0x1, R6 ;  /* 0x0000000103067824 */ /* 0x000fca00078e0206 */
[----:B------:R-:W-:-:S13]  /*26f50*/  ISETP.GT.AND P6, PT, R6, R5, PT ;  /* 0x000000050600720c */ /* 0x000fda0003fc4270 */
[----:B------:R-:W-:Y:S05]  /*26f60*/  @!P6 BRA `(.L_x_788) ;  /* 0xfffffffc0060e947 */ /* 0x000fea000383ffff */
.L_x_783:
        /* <DEDUP_REMOVED lines=8> */
.L_x_963:
[----:B------:R-:W-:Y:S01]  /*26ff0*/  ISETP.NE.AND P0, PT, R3, RZ, PT ;  /* 0x000000ff0300720c */ /* 0x000fe20003f05270 */
[----:B------:R-:W-:-:S12]  /*27000*/  IMAD.MOV.U32 R14, RZ, RZ, RZ ;  /* 0x000000ffff0e7224 */ /* 0x000fd800078e00ff */
[----:B------:R-:W-:Y:S05]  /*27010*/  @!P0 BRA `(.L_x_790) ;  /* 0x0000000000108947 */ /* 0x000fea0003800000 */
[----:B------:R-:W-:Y:S01]  /*27020*/  UMOV UR4, 0xffffffff ;  /* 0xffffffff00047882 */ /* 0x000fe20000000000 */
[----:B------:R-:W-:Y:S02]  /*27030*/  VIADD R12, R0, 0xffffffff ;  /* 0xffffffff000c7836 */ /* 0x000fe40000000000 */
[----:B------:R-:W-:Y:S05]  /*27040*/  BRA.DIV UR4, `(.L_x_791) ;  /* 0x0000004e04f47947 */ /* 0x000fea000b800000 */
[----:B------:R3:W4:Y:S02]  /*27050*/  SHFL.IDX PT, R14, R2, R12, 0x1f ;  /* 0x00001f0c020e7589 */ /* 0x00072400000e0000 */
.L_x_790:
[----:B--2---:R-:W-:Y:S01]  /*27060*/  IABS R8, R4 ;  /* 0x0000000400087213 */ /* 0x004fe20000000000 */
[----:B----4-:R-:W-:Y:S02]  /*27070*/  IMAD R16, R14, R7, R6 ;  /* 0x000000070e107224 */ /* 0x010fe400078e0206 */
[----:B------:R-:W-:Y:S01]  /*27080*/  IMAD.IADD R19, R0, 0x1, R19 ;  /* 0x0000000100137824 */ /* 0x000fe200078e0213 */
[----:B------:R-:W2:Y:S08]  /*27090*/  I2F.RP R9, R8 ;  /* 0x0000000800097306 */ /* 0x000eb00000209400 */
[----:B--2---:R-:W0:Y:S02]  /*270a0*/  MUFU.RCP R9, R9 ;  /* 0x0000000900097308 */ /* 0x004e240000001000 */
[----:B0--3--:R-:W-:-:S06]  /*270b0*/  VIADD R2, R9, 0xffffffe ;  /* 0x0ffffffe09027836 */ /* 0x009fcc0000000000 */
[----:B------:R0:W2:Y:S02]  /*270c0*/  F2I.FTZ.U32.TRUNC.NTZ R3, R2 ;  /* 0x0000000200037305 */ /* 0x0000a4000021f000 */
[----:B0-----:R-:W-:Y:S02]  /*270d0*/  IMAD.MOV.U32 R2, RZ, RZ, RZ ;  /* 0x000000ffff027224 */ /* 0x001fe400078e00ff */
[----:B--2---:R-:W-:-:S04]  /*270e0*/  IMAD.MOV R7, RZ, RZ, -R3 ;  /* 0x000000ffff077224 */ /* 0x004fc800078e0a03 */
[----:B------:R-:W-:-:S04]  /*270f0*/  IMAD R7, R7, R8, RZ ;  /* 0x0000000807077224 */ /* 0x000fc800078e02ff */
[----:B------:R-:W-:-:S04]  /*27100*/  IMAD.HI.U32 R3, R3, R7, R2 ;  /* 0x0000000703037227 */ /* 0x000fc800078e0002 */
[----:B------:R-:W-:Y:S01]  /*27110*/  IMAD.IADD R7, R5, 0x1, -R16 ;  /* 0x0000000105077824 */ /* 0x000fe200078e0a10 */
[----:B------:R-:W-:-:S04]  /*27120*/  IABS R5, R4 ;  /* 0x0000000400057213 */ /* 0x000fc80000000000 */
[----:B------:R-:W-:Y:S01]  /*27130*/  IABS R2, R7 ;  /* 0x0000000700027213 */ /* 0x000fe20000000000 */
[----:B------:R-:W-:-:S04]  /*27140*/  IMAD.MOV R5, RZ, RZ, -R5 ;  /* 0x000000ffff057224 */ /* 0x000fc800078e0a05 */
        /* <DEDUP_REMOVED lines=9> */
[----:B------:R-:W-:-:S05]  /*271e0*/  @P0 VIADD R3, R3, 0x1 ;  /* 0x0000000103030836 */ /* 0x000fca0000000000 */
[----:B------:R-:W-:Y:S02]  /*271f0*/  @!P2 IADD3 R3, -R3, RZ, RZ ;  /* 0x000000ff0303a210 */ /* 0x000fe40007ffe1ff */
[----:B------:R-:W-:-:S05]  /*27200*/  @!P1 LOP3.LUT R3, RZ, R4, RZ, 0x33, !PT ;  /* 0x00000004ff039212 */ /* 0x000fca00078e33ff */
[--C-:B------:R-:W-:Y:S02]  /*27210*/  IMAD.MOV R17, RZ, RZ, -R3.reuse ;  /* 0x000000ffff117224 */ /* 0x100fe400078e0a03 */
[----:B------:R-:W-:Y:S02]  /*27220*/  IMAD.MOV.U32 R18, RZ, RZ, R3 ;  /* 0x000000ffff127224 */ /* 0x000fe400078e0003 */
[----:B------:R-:W-:Y:S01]  /*27230*/  IMAD R17, R4, R17, R7 ;  /* 0x0000001104117224 */ /* 0x000fe200078e0207 */
[----:B------:R-:W-:Y:S06]  /*27240*/  BRA `(.L_x_792) ;  /* 0x00000000001c7947 */ /* 0x000fec0003800000 */
.L_x_784:
[----:B------:R-:W-:Y:S01]  /*27250*/  UMOV UR4, URZ ;  /* 0x0000003f00047c82 */ /* 0x000fe20008000000 */
[----:B------:R-:W-:Y:S01]  /*27260*/  UMOV UR5, URZ ;  /* 0x0000003f00057c82 */ /* 0x000fe20008000000 */
[----:B------:R-:W-:Y:S01]  /*27270*/  ULDC UR6, c[0x0][0xc3c] ;  /* 0x00030f0000067ab9 */ /* 0x000fe20000000800 */
[----:B------:R-:W-:Y:S02]  /*27280*/  IMAD.MOV.U32 R16, RZ, RZ, R5 ;  /* 0x000000ffff107224 */ /* 0x000fe400078e0005 */
[----:B------:R-:W-:Y:S02]  /*27290*/  IMAD.U32 R17, RZ, RZ, UR4 ;  /* 0x00000004ff117e24 */ /* 0x000fe4000f8e00ff */
[----:B------:R-:W-:Y:S02]  /*272a0*/  IMAD.U32 R18, RZ, RZ, UR5 ;  /* 0x00000005ff127e24 */ /* 0x000fe4000f8e00ff */
[----:B------:R-:W-:-:S07]  /*272b0*/  IMAD.U32 R19, RZ, RZ, UR6 ;  /* 0x00000006ff137e24 */ /* 0x000fce000f8e00ff */
.L_x_792:
        /* <DEDUP_REMOVED lines=10> */
.L_x_781:
[----:B------:R-:W-:Y:S02]  /*27360*/  ULDC UR4, c[0x0][0xc3c] ;  /* 0x00030f0000047ab9 */ /* 0x000fe40000000800 */
[----:B-1----:R-:W-:-:S13]  /*27370*/  ISETP.GE.AND P0, PT, R19, UR4, PT ;  /* 0x0000000413007c0c */ /* 0x002fda000bf06270 */
[----:B------:R-:W-:Y:S05]  /*27380*/  @!P0 BRA `(.L_x_793) ;  /* 0xffffff9c00588947 */ /* 0x000fea000383ffff */
[----:B------:R-:W-:Y:S05]  /*27390*/  BSYNC B8 ;  /* 0x0000000000087941 */ /* 0x000fea0003800000 */
.L_x_684:
[----:B------:R-:W3:Y:S01]  /*273a0*/  LDL.LU R0, [R1+0x30] ;  /* 0x0000300001007983 */ /* 0x000ee20000300800 */
[----:B------:R-:W-:Y:S01]  /*273b0*/  BSSY B0, `(.L_x_794) ;  /* 0x000000b000007945 */ /* 0x000fe20003800000 */
[----:B------:R-:W4:Y:S01]  /*273c0*/  S2R R5, SR_CgaCtaId ;  /* 0x0000000000057919 */ /* 0x000f220000008800 */
[----:B---3--:R-:W-:-:S05]  /*273d0*/  VIADD R0, R0, 0x1 ;  /* 0x0000000100007836 */ /* 0x008fca0000000000 */
[----:B01----:R-:W-:-:S04]  /*273e0*/  LEA.HI R2, R0, R0, RZ, 0x1 ;  /* 0x0000000000027211 */ /* 0x003fc800078f08ff */
[----:B------:R-:W-:Y:S02]  /*273f0*/  LOP3.LUT R3, R2, 0xfffffffe, RZ, 0xc0, !PT ;  /* 0xfffffffe02037812 */ /* 0x000fe400078ec0ff */
[----:B------:R-:W-:-:S03]  /*27400*/  MOV R2, 0x400 ;  /* 0x0000040000027802 */ /* 0x000fc60000000f00 */
[----:B------:R-:W-:Y:S01]  /*27410*/  IMAD.IADD R0, R0, 0x1, -R3 ;  /* 0x0000000100007824 */ /* 0x000fe200078e0a03 */
[----:B----4-:R-:W-:-:S04]  /*27420*/  LEA R5, R5, R2, 0x18 ;  /* 0x0000000205057211 */ /* 0x010fc800078ec0ff */
[----:B------:R-:W-:-:S04]  /*27430*/  SHF.L.U32 R0, R0, 0x1f, RZ ;  /* 0x0000001f00007819 */ /* 0x000fc800000006ff */
[----:B------:R-:W0:Y:S02]  /*27440*/  SYNCS.PHASECHK.TRANS64.TRYWAIT P0, [R5+URZ+0x38820], R0 ;  /* 0x03882000050075a7 */ /* 0x000e24000800017f */
[----:B0-----:R-:W-:Y:S05]  /*27450*/  @!P0 BRA `(.L_x_795) ;  /* 0x0000004c00148947 */ /* 0x001fea0003800000 */
.L_x_966:
[----:B------:R-:W-:Y:S05]  /*27460*/  BSYNC B0 ;  /* 0x0000000000007941 */ /* 0x000fea0003800000 */
.L_x_794:
[----:B------:R-:W-:-:S03]  /*27470*/  UMOV UR4, 0xffffffff ;  /* 0xffffffff00047882 */ /* 0x000fc60000000000 */
[----:B------:R-:W-:Y:S05]  /*27480*/  BRA.DIV UR4, `(.L_x_796) ;  /* 0x0000004e041c7947 */ /* 0x000fea000b800000 */
[----:B0-----:R-:W0:Y:S02]  /*27490*/  S2R R0, SR_TID.X ;  /* 0x0000000000007919 */ /* 0x001e240000002100 */
[----:B0-----:R-:W-:-:S04]  /*274a0*/  SHF.R.U32.HI R0, RZ, 0x5, R0 ;  /* 0x00000005ff007819 */ /* 0x001fc80000011600 */
[----:B------:R-:W-:-:S05]  /*274b0*/  LOP3.LUT R0, R0, 0x3, RZ, 0xc0, !PT ;  /* 0x0000000300007812 */ /* 0x000fca00078ec0ff */
[----:B------:R0:W1:Y:S02]  /*274c0*/  SHFL.IDX PT, R14, R0, RZ, 0x1f ;  /* 0x00001fff000e7589 */ /* 0x00006400000e0000 */
.L_x_969:
[----:B-1----:R-:W-:-:S13]  /*274d0*/  ISETP.NE.AND P0, PT, R14, RZ, PT ;  /* 0x000000ff0e00720c */ /* 0x002fda0003f05270 */
[----:B------:R-:W-:Y:S05]  /*274e0*/  @P0 BRA `(.L_x_436) ;  /* 0x0000000000880947 */ /* 0x000fea0003800000 */
[----:B------:R-:W-:-:S03]  /*274f0*/  UMOV UR4, 0xffffffff ;  /* 0xffffffff00047882 */ /* 0x000fc60000000000 */
[----:B------:R-:W-:Y:S05]  /*27500*/  BRA.DIV UR4, `(.L_x_797) ;  /* 0x0000004e04307947 */ /* 0x000fea000b800000 */
[----:B------:R-:W-:-:S13]  /*27510*/  ELECT P6, URZ, PT ;  /* 0x00000000003f782f */ /* 0x000fda00038c0000 */
.L_x_972:
[----:B------:R-:W-:Y:S05]  /*27520*/  @!P6 BRA `(.L_x_436) ;  /* 0x000000000078e947 */ /* 0x000fea0003800000 */
[----:B------:R-:W-:-:S06]  /*27530*/  ULOP3.LUT UR4, UR60, 0x2, URZ, 0xfc, !UPT ;  /* 0x000000023c047892 */ /* 0x000fcc000f8efc3f */
[----:B0-----:R-:W-:-:S05]  /*27540*/  IMAD.U32 R0, RZ, RZ, UR4 ;  /* 0x00000004ff007e24 */ /* 0x001fca000f8e00ff */
[----:B------:R-:W-:-:S13]  /*27550*/  ISETP.NE.AND P0, PT, R0, 0x3, PT ;  /* 0x000000030000780c */ /* 0x000fda0003f05270 */
[----:B------:R-:W-:Y:S05]  /*27560*/  @!P0 BRA `(.L_x_798) ;  /* 0x0000000000048947 */ /* 0x000fea0003800000 */
[----:B------:R-:W-:Y:S01]  /*27570*/  BPT.TRAP 0x1 ;  /* 0x000000040000795c */ /* 0x000fe20000300000 */
.L_x_798:
[----:B------:R-:W-:Y:S01]  /*27580*/  IMAD R3, R27, 0x8, R5 ;  /* 0x000000081b037824 */ /* 0x000fe200078e0205 */
[----:B------:R-:W-:Y:S01]  /*27590*/  SHF.L.U32 R2, R29, 0x1f, RZ ;  /* 0x0000001f1d027819 */ /* 0x000fe200000006ff */
[----:B------:R-:W-:-:S03]  /*275a0*/  VIADD R27, R27, 0x1 ;  /* 0x000000011b1b7836 */ /* 0x000fc60000000000 */
[----:B------:R-:W0:Y:S02]  /*275b0*/  SYNCS.PHASECHK.TRANS64.TRYWAIT P1, [R3+URZ+0x38840], R2 ;  /* 0x03884002030075a7 */ /* 0x000e24000802017f */
[----:B------:R-:W-:-:S04]  /*275c0*/  ISETP.NE.AND P2, PT, R27, 0x2, PT ;  /* 0x000000021b00780c */ /* 0x000fc80003f45270 */
[----:B------:R-:W-:Y:S01]  /*275d0*/  SEL R0, RZ, 0x1, P2 ;  /* 0x00000001ff007807 */ /* 0x000fe20001000000 */
[----:B0-----:R-:W-:Y:S08]  /*275e0*/  @!P1 BRA `(.L_x_799) ;  /* 0x0000004c00189947 */ /* 0x001ff00003800000 */
.L_x_973:
[----:B------:R-:W-:Y:S02]  /*275f0*/  SEL R27, R27, RZ, P2 ;  /* 0x000000ff1b1b7207 */ /* 0x000fe40001000000 */
[----:B------:R-:W-:Y:S01]  /*27600*/  LOP3.LUT R0, R29, R0, RZ, 0x3c, !PT ;  /* 0x000000001d007212 */ /* 0x000fe200078e3cff */
[----:B------:R-:W-:Y:S06]  /*27610*/  @!P0 BRA `(.L_x_800) ;  /* 0x0000000000048947 */ /* 0x000fec0003800000 */
[----:B------:R-:W-:Y:S01]  /*27620*/  BPT.TRAP 0x1 ;  /* 0x000000040000795c */ /* 0x000fe20000300000 */
.L_x_800:
[----:B------:R-:W-:Y:S01]  /*27630*/  IMAD R27, R27, 0x8, R5 ;  /* 0x000000081b1b7824 */ /* 0x000fe200078e0205 */
[----:B------:R-:W-:-:S04]  /*27640*/  SHF.L.U32 R0, R0, 0x1f, RZ ;  /* 0x0000001f00007819 */ /* 0x000fc800000006ff */
[----:B------:R-:W1:Y:S02]  /*27650*/  SYNCS.PHASECHK.TRANS64.TRYWAIT P1, [R27+URZ+0x38840], R0 ;  /* 0x038840001b0075a7 */ /* 0x000e64000802017f */
[----:B-1----:R-:W-:Y:S05]  /*27660*/  @!P1 BRA `(.L_x_801) ;  /* 0x0000004c000c9947 */ /* 0x002fea0003800000 */
.L_x_974:
[----:B------:R-:W-:Y:S05]  /*27670*/  @!P0 BRA `(.L_x_802) ;  /* 0x0000000000048947 */ /* 0x000fea0003800000 */
[----:B------:R-:W-:Y:S01]  /*27680*/  BPT.TRAP 0x1 ;  /* 0x000000040000795c */ /* 0x000fe20000300000 */
.L_x_802:
[----:B------:R-:W3:Y:S02]  /*27690*/  SYNCS.PHASECHK.TRANS64.TRYWAIT P1, [R3+URZ+0x38860], R2 ;  /* 0x03886002030075a7 */ /* 0x000ee4000802017f */
[----:B---3--:R-:W-:Y:S05]  /*276a0*/  @!P1 BRA `(.L_x_803) ;  /* 0x0000004c00109947 */ /* 0x008fea0003800000 */
.L_x_975:
[----:B------:R-:W-:Y:S05]  /*276b0*/  @!P0 BRA `(.L_x_804) ;  /* 0x0000000000048947 */ /* 0x000fea0003800000 */
[----:B------:R-:W-:Y:S01]  /*276c0*/  BPT.TRAP 0x1 ;  /* 0x000000040000795c */ /* 0x000fe20000300000 */
.L_x_804:
[----:B----4-:R4:W0:Y:S02]  /*276d0*/  SYNCS.PHASECHK.TRANS64.TRYWAIT P0, [R27+URZ+0x38860], R0 ;  /* 0x038860001b0075a7 */ /* 0x010824000800017f */
[----:B0-----:R-:W-:Y:S05]  /*276e0*/  @!P0 NANOSLEEP.SYNCS 0x989680 ;  /* 0x009896800000895d */ /* 0x001fea0003900000 */
[----:B------:R-:W0:Y:S02]  /*276f0*/  @!P0 SYNCS.PHASECHK.TRANS64 P0, [R27+URZ+0x38860], R0 ;  /* 0x038860001b0085a7 */ /* 0x000e24000800007f */
[----:B0-----:R-:W-:Y:S05]  /*27700*/  @!P0 BRA `(.L_x_804) ;  /* 0xfffffffc00f08947 */ /* 0x001fea000383ffff */
.L_x_436:
[----:B------:R-:W-:Y:S05]  /*27710*/  BSYNC B9 ;  /* 0x0000000000097941 */ /* 0x000fea0003800000 */
.L_x_433:
[----:B------:R-:W-:Y:S05]  /*27720*/  EXIT ;  /* 0x000000000000794d */ /* 0x000fea0003800000 */
.L_x_456:
[----:B0-----:R0:W1:Y:S02]  /*27730*/  SYNCS.PHASECHK.TRANS64.TRYWAIT P6, [R89+URZ+0x38890], R90 ;  /* 0x0388905a590075a7 */ /* 0x00106400080c017f */
[----:B-1----:R-:W-:Y:S05]  /*27740*/  @!P6 NANOSLEEP.SYNCS 0x989680 ;  /* 0x009896800000e95d */ /* 0x002fea0003900000 */
[----:B------:R-:W1:Y:S02]  /*27750*/  @!P6 SYNCS.PHASECHK.TRANS64 P6, [R89+URZ+0x38890], R90 ;  /* 0x0388905a5900e5a7 */ /* 0x000e6400080c007f */
[----:B-1----:R-:W-:Y:S05]  /*27760*/  @!P6 BRA `(.L_x_456) ;  /* 0xfffffffc00f0e947 */ /* 0x002fea000383ffff */
[----:B------:R-:W-:Y:S05]  /*27770*/  BRA `(.L_x_805) ;  /* 0xfffffdbc001c7947 */ /* 0x000fea000383ffff */
.L_x_457:
[----:B------:R-:W-:Y:S01]  /*27780*/  BSSY B1, `(.L_x_806) ;  /* 0x0000008000017945 */ /* 0x000fe20003800000 */
[----:B------:R-:W-:Y:S01]  /*27790*/  IMAD.MOV.U32 R13, RZ, RZ, R117 ;  /* 0x000000ffff0d7224 */ /* 0x000fe200078e0075 */
[----:B------:R-:W-:Y:S01]  /*277a0*/  MOV R11, 0x181f ;  /* 0x0000181f000b7802 */ /* 0x000fe20000000f00 */
[----:B------:R-:W-:Y:S02]  /*277b0*/  IMAD.MOV.U32 R12, RZ, RZ, RZ ;  /* 0x000000ffff0c7224 */ /* 0x000fe400078e00ff */
[----:B------:R-:W-:-:S07]  /*277c0*/  IMAD.MOV.U32 R15, RZ, RZ, -0x1 ;  /* 0xffffffffff0f7424 */ /* 0x000fce00078e00ff */
[----:B0-----:R-:W-:Y:S05]  /*277d0*/  WARPSYNC.COLLECTIVE R15, `(.L_x_807) ;  /* 0x000000000f087348 */ /* 0x001fea0003c00000 */
[----:B------:R1:W2:Y:S02]  /*277e0*/  SHFL.IDX P6, R14, R13, R12, R11 ;  /* 0x0000000c0d0e7389 */ /* 0x0002a400000c000b */
[----:B012---:R-:W-:Y:S01]  /*277f0*/  ENDCOLLECTIVE ;  /* 0x000000000000791b */ /* 0x007fe20003800000 */
.L_x_807:
[----:B------:R-:W-:Y:S05]  /*27800*/  BSYNC B1 ;  /* 0x0000000000017941 */ /* 0x000fea0003800000 */
.L_x_806:
[----:B------:R-:W-:Y:S02]  /*27810*/  IMAD.MOV.U32 R13, RZ, RZ, R118 ;  /* 0x000000ffff0d7224 */ /* 0x000fe400078e0076 */
[----:B------:R-:W-:Y:S02]  /*27820*/  IMAD.MOV.U32 R12, RZ, RZ, RZ ;  /* 0x000000ffff0c7224 */ /* 0x000fe400078e00ff */
[----:B------:R-:W-:Y:S02]  /*27830*/  IMAD.MOV.U32 R11, RZ, RZ, 0x181f ;  /* 0x0000181fff0b7424 */ /* 0x000fe400078e00ff */
[----:B------:R-:W-:Y:S02]  /*27840*/  IMAD.MOV.U32 R15, RZ, RZ, -0x1 ;  /* 0xffffffffff0f7424 */ /* 0x000fe400078e00ff */
[----:B------:R-:W-:-:S07]  /*27850*/  IMAD.MOV.U32 R83, RZ, RZ, R14 ;  /* 0x000000ffff537224 */ /* 0x000fce00078e000e */
[----:B------:R-:W-:Y:S05]  /*27860*/  WARPSYNC.COLLECTIVE R15, `(.L_x_808) ;  /* 0x000000000f087348 */ /* 0x000fea0003c00000 */
[----:B------:R0:W1:Y:S02]  /*27870*/  SHFL.IDX P6, R14, R13, R12, R11 ;  /* 0x0000000c0d0e7389 */ /* 0x00006400000c000b */
[----:B01----:R-:W-:Y:S01]  /*27880*/  ENDCOLLECTIVE ;  /* 0x000000000000791b */ /* 0x003fe20003800000 */
.L_x_808:
[----:B------:R-:W-:Y:S01]  /*27890*/  IMAD.MOV.U32 R82, RZ, RZ, R14 ;  /* 0x000000ffff527224 */ /* 0x000fe200078e000e */
[----:B------:R-:W-:Y:S06]  /*278a0*/  BRA `(.L_x_809) ;  /* 0xfffffdb800e47947 */ /* 0x000fec000383ffff */
.L_x_474:
[----:B------:R-:W-:Y:S01]  /*278b0*/  BSSY B1, `(.L_x_810) ;  /* 0x0000008000017945 */ /* 0x000fe20003800000 */
[----:B0---4-:R-:W-:Y:S02]  /*278c0*/  IMAD.MOV.U32 R13, RZ, RZ, R117 ;  /* 0x000000ffff0d7224 */ /* 0x011fe400078e0075 */
[----:B------:R-:W-:Y:S02]  /*278d0*/  IMAD.MOV.U32 R12, RZ, RZ, 0x1 ;  /* 0x00000001ff0c7424 */ /* 0x000fe400078e00ff */
[----:B------:R-:W-:Y:S02]  /*278e0*/  IMAD.MOV.U32 R11, RZ, RZ, 0x181f ;  /* 0x0000181fff0b7424 */ /* 0x000fe400078e00ff */
[----:B------:R-:W-:-:S07]  /*278f0*/  IMAD.MOV.U32 R15, RZ, RZ, -0x1 ;  /* 0xffffffffff0f7424 */ /* 0x000fce00078e00ff */
[----:B-123--:R-:W-:Y:S05]  /*27900*/  WARPSYNC.COLLECTIVE R15, `(.L_x_811) ;  /* 0x000000000f087348 */ /* 0x00efea0003c00000 */
[----:B------:R0:W4:Y:S02]  /*27910*/  SHFL.IDX P6, R14, R13, R12, R11 ;  /* 0x0000000c0d0e7389 */ /* 0x00012400000c000b */
[----:B01234-:R-:W-:Y:S01]  /*27920*/  ENDCOLLECTIVE ;  /* 0x000000000000791b */ /* 0x01ffe20003800000 */
.L_x_811:
[----:B------:R-:W-:Y:S05]  /*27930*/  BSYNC B1 ;  /* 0x0000000000017941 */ /* 0x000fea0003800000 */
.L_x_810:
[----:B------:R-:W-:Y:S01]  /*27940*/  IMAD.MOV.U32 R13, RZ, RZ, R118 ;  /* 0x000000ffff0d7224 */ /* 0x000fe200078e0076 */
[----:B------:R-:W-:Y:S01]  /*27950*/  MOV R15, 0xffffffff ;  /* 0xffffffff000f7802 */ /* 0x000fe20000000f00 */
[----:B------:R-:W-:Y:S02]  /*27960*/  IMAD.MOV.U32 R12, RZ, RZ, 0x1 ;  /* 0x00000001ff0c7424 */ /* 0x000fe400078e00ff */
[----:B------:R-:W-:Y:S02]  /*27970*/  IMAD.MOV.U32 R11, RZ, RZ, 0x181f ;  /* 0x0000181fff0b7424 */ /* 0x000fe400078e00ff */
[----:B------:R-:W-:-:S07]  /*27980*/  IMAD.MOV.U32 R67, RZ, RZ, R14 ;  /* 0x000000ffff437224 */ /* 0x000fce00078e000e */
[----:B------:R-:W-:Y:S05]  /*27990*/  WARPSYNC.COLLECTIVE R15, `(.L_x_812) ;  /* 0x000000000f087348 */ /* 0x000fea0003c00000 */
[----:B------:R0:W1:Y:S02]  /*279a0*/  SHFL.IDX P6, R14, R13, R12, R11 ;  /* 0x0000000c0d0e7389 */ /* 0x00006400000c000b */
[----:B01----:R-:W-:Y:S01]  /*279b0*/  ENDCOLLECTIVE ;  /* 0x000000000000791b */ /* 0x003fe20003800000 */
.L_x_812:
[----:B------:R-:W-:Y:S01]  /*279c0*/  IMAD.MOV.U32 R66, RZ, RZ, R14 ;  /* 0x000000ffff427224 */ /* 0x000fe200078e000e */
[----:B------:R-:W-:Y:S06]  /*279d0*/  BRA `(.L_x_813) ;  /* 0xfffffdc800547947 */ /* 0x000fec000383ffff */
.L_x_491:
        /* <DEDUP_REMOVED lines=8> */
.L_x_815:
[----:B------:R-:W-:Y:S05]  /*27a60*/  BSYNC B1 ;  /* 0x0000000000017941 */ /* 0x000fea0003800000 */
.L_x_814:
[----:B------:R-:W-:Y:S02]  /*27a70*/  IMAD.MOV.U32 R13, RZ, RZ, R118 ;  /* 0x000000ffff0d7224 */ /* 0x000fe400078e0076 */
[----:B------:R-:W-:Y:S02]  /*27a80*/  IMAD.MOV.U32 R12, RZ, RZ, 0x2 ;  /* 0x00000002ff0c7424 */ /* 0x000fe400078e00ff */
[----:B------:R-:W-:Y:S02]  /*27a90*/  IMAD.MOV.U32 R11, RZ, RZ, 0x181f ;  /* 0x0000181fff0b7424 */ /* 0x000fe400078e00ff */
[----:B------:R-:W-:Y:S02]  /*27aa0*/  IMAD.MOV.U32 R15, RZ, RZ, -0x1 ;  /* 0xffffffffff0f7424 */ /* 0x000fe400078e00ff */
[----:B------:R-:W-:-:S07]  /*27ab0*/  IMAD.MOV.U32 R117, RZ, RZ, R14 ;  /* 0x000000ffff757224 */ /* 0x000fce00078e000e */
[----:B------:R-:W-:Y:S05]  /*27ac0*/  WARPSYNC.COLLECTIVE R15, `(.L_x_816) ;  /* 0x000000000f087348 */ /* 0x000fea0003c00000 */
[----:B------:R0:W1:Y:S02]  /*27ad0*/  SHFL.IDX P6, R14, R13, R12, R11 ;  /* 0x0000000c0d0e7389 */ /* 0x00006400000c000b */
[----:B01----:R-:W-:Y:S01]  /*27ae0*/  ENDCOLLECTIVE ;  /* 0x000000000000791b */ /* 0x003fe20003800000 */
.L_x_816:
[----:B------:R-:W-:Y:S01]  /*27af0*/  IMAD.MOV.U32 R118, RZ, RZ, R14 ;  /* 0x000000ffff767224 */ /* 0x000fe200078e000e */
[----:B------:R-:W-:Y:S06]  /*27b00*/  BRA `(.L_x_817) ;  /* 0xfffffdd400c87947 */ /* 0x000fec000383ffff */
.L_x_515:
[----:B-1----:R1:W2:Y:S02]  /*27b10*/  SYNCS.PHASECHK.TRANS64.TRYWAIT P6, [R89+URZ+0x38890], R90 ;  /* 0x0388905a590075a7 */ /* 0x0022a400080c017f */
[----:B--2---:R-:W-:Y:S05]  /*27b20*/  @!P6 NANOSLEEP.SYNCS 0x989680 ;  /* 0x009896800000e95d */ /* 0x004fea0003900000 */
[----:B------:R-:W2:Y:S02]  /*27b30*/  @!P6 SYNCS.PHASECHK.TRANS64 P6, [R89+URZ+0x38890], R90 ;  /* 0x0388905a5900e5a7 */ /* 0x000ea400080c007f */
[----:B--2---:R-:W-:Y:S05]  /*27b40*/  @!P6 BRA `(.L_x_515) ;  /* 0xfffffffc00f0e947 */ /* 0x004fea000383ffff */
[----:B------:R-:W-:Y:S05]  /*27b50*/  BRA `(.L_x_818) ;  /* 0xfffffdf000c47947 */ /* 0x000fea000383ffff */
.L_x_516:
[----:B------:R-:W-:Y:S01]  /*27b60*/  BSSY B1, `(.L_x_819) ;  /* 0x0000008000017945 */ /* 0x000fe20003800000 */
[----:B------:R-:W-:Y:S02]  /*27b70*/  IMAD.MOV.U32 R13, RZ, RZ, R117 ;  /* 0x000000ffff0d7224 */ /* 0x000fe400078e0075 */
[----:B------:R-:W-:Y:S02]  /*27b80*/  IMAD.MOV.U32 R12, RZ, RZ, RZ ;  /* 0x000000ffff0c7224 */ /* 0x000fe400078e00ff */
[----:B------:R-:W-:Y:S02]  /*27b90*/  IMAD.MOV.U32 R11, RZ, RZ, 0x181f ;  /* 0x0000181fff0b7424 */ /* 0x000fe400078e00ff */
[----:B------:R-:W-:-:S07]  /*27ba0*/  IMAD.MOV.U32 R15, RZ, RZ, -0x1 ;  /* 0xffffffffff0f7424 */ /* 0x000fce00078e00ff */
[----:B-1----:R-:W-:Y:S05]  /*27bb0*/  WARPSYNC.COLLECTIVE R15, `(.L_x_820) ;  /* 0x000000000f087348 */ /* 0x002fea0003c00000 */
[----:B------:R0:W2:Y:S02]  /*27bc0*/  SHFL.IDX P6, R14, R13, R12, R11 ;  /* 0x0000000c0d0e7389 */ /* 0x0000a400000c000b */
[----:B012---:R-:W-:Y:S01]  /*27bd0*/  ENDCOLLECTIVE ;  /* 0x000000000000791b */ /* 0x007fe20003800000 */
.L_x_820:
[----:B------:R-:W-:Y:S05]  /*27be0*/  BSYNC B1 ;  /* 0x0000000000017941 */ /* 0x000fea0003800000 */
.L_x_819:
[----:B------:R-:W-:Y:S01]  /*27bf0*/  IMAD.MOV.U32 R13, RZ, RZ, R118 ;  /* 0x000000ffff0d7224 */ /* 0x000fe200078e0076 */
[----:B------:R-:W-:Y:S01]  /*27c00*/  MOV R123, R14 ;  /* 0x0000000e007b7202 */ /* 0x000fe20000000f00 */
[----:B------:R-:W-:Y:S02]  /*27c10*/  IMAD.MOV.U32 R12, RZ, RZ, RZ ;  /* 0x000000ffff0c7224 */ /* 0x000fe400078e00ff */
[----:B------:R-:W-:Y:S02]  /*27c20*/  IMAD.MOV.U32 R11, RZ, RZ, 0x181f ;  /* 0x0000181fff0b7424 */ /* 0x000fe400078e00ff */
[----:B------:R-:W-:-:S07]  /*27c30*/  IMAD.MOV.U32 R15, RZ, RZ, -0x1 ;  /* 0xffffffffff0f7424 */ /* 0x000fce00078e00ff */
[----:B------:R-:W-:Y:S05]  /*27c40*/  WARPSYNC.COLLECTIVE R15, `(.L_x_821) ;  /* 0x000000000f087348 */ /* 0x000fea0003c00000 */
[----:B------:R0:W1:Y:S02]  /*27c50*/  SHFL.IDX P6, R14, R13, R12, R11 ;  /* 0x0000000c0d0e7389 */ /* 0x00006400000c000b */
[----:B01----:R-:W-:Y:S01]  /*27c60*/  ENDCOLLECTIVE ;  /* 0x000000000000791b */ /* 0x003fe20003800000 */
.L_x_821:
[----:B------:R-:W-:Y:S01]  /*27c70*/  IMAD.MOV.U32 R122, RZ, RZ, R14 ;  /* 0x000000ffff7a7224 */ /* 0x000fe200078e000e */
[----:B------:R-:W-:Y:S06]  /*27c80*/  BRA `(.L_x_822) ;  /* 0xfffffdf000907947 */ /* 0x000fec000383ffff */
.L_x_525:
[----:B------:R-:W-:Y:S01]  /*27c90*/  BSSY B1, `(.L_x_823) ;  /* 0x0000008000017945 */ /* 0x000fe20003800000 */
[----:B---34-:R-:W-:Y:S02]  /*27ca0*/  IMAD.MOV.U32 R13, RZ, RZ, R117 ;  /* 0x000000ffff0d7224 */ /* 0x018fe400078e0075 */
[----:B------:R-:W-:Y:S02]  /*27cb0*/  IMAD.MOV.U32 R12, RZ, RZ, 0x1 ;  /* 0x00000001ff0c7424 */ /* 0x000fe400078e00ff */
[----:B--2---:R-:W-:Y:S02]  /*27cc0*/  IMAD.MOV.U32 R11, RZ, RZ, 0x181f ;  /* 0x0000181fff0b7424 */ /* 0x004fe400078e00ff */
[----:B------:R-:W-:-:S07]  /*27cd0*/  IMAD.MOV.U32 R15, RZ, RZ, -0x1 ;  /* 0xffffffffff0f7424 */ /* 0x000fce00078e00ff */
[----:B01----:R-:W-:Y:S05]  /*27ce0*/  WARPSYNC.COLLECTIVE R15, `(.L_x_824) ;  /* 0x000000000f087348 */ /* 0x003fea0003c00000 */
[----:B------:R2:W3:Y:S02]  /*27cf0*/  SHFL.IDX P6, R14, R13, R12, R11 ;  /* 0x0000000c0d0e7389 */ /* 0x0004e400000c000b */
[----:B0123--:R-:W-:Y:S01]  /*27d00*/  ENDCOLLECTIVE ;  /* 0x000000000000791b */ /* 0x00ffe20003800000 */
.L_x_824:
[----:B------:R-:W-:Y:S05]  /*27d10*/  BSYNC B1 ;  /* 0x0000000000017941 */ /* 0x000fea0003800000 */
.L_x_823:
        /* <DEDUP_REMOVED lines=8> */
.L_x_825:
[----:B------:R-:W-:Y:S01]  /*27da0*/  IMAD.MOV.U32 R36, RZ, RZ, R14 ;  /* 0x000000ffff247224 */ /* 0x000fe200078e000e */
[----:B------:R-:W-:Y:S06]  /*27db0*/  BRA `(.L_x_826) ;  /* 0xfffffe0000547947 */ /* 0x000fec000383ffff */
.L_x_534:
[----:B------:R-:W-:Y:S01]  /*27dc0*/  BSSY B1, `(.L_x_827) ;  /* 0x0000008000017945 */ /* 0x000fe20003800000 */
[----:B--2-4-:R-:W-:Y:S01]  /*27dd0*/  MOV R13, R117 ;  /* 0x00000075000d7202 */ /* 0x014fe20000000f00 */
[----:B------:R-:W-:Y:S02]  /*27de0*/  IMAD.MOV.U32 R12, RZ, RZ, 0x2 ;  /* 0x00000002ff0c7424 */ /* 0x000fe400078e00ff */
[----:B0-----:R-:W-:Y:S02]  /*27df0*/  IMAD.MOV.U32 R11, RZ, RZ, 0x181f ;  /* 0x0000181fff0b7424 */ /* 0x001fe400078e00ff */
[----:B------:R-:W-:-:S07]  /*27e00*/  IMAD.MOV.U32 R15, RZ, RZ, -0x1 ;  /* 0xffffffffff0f7424 */ /* 0x000fce00078e00ff */
[----:B-1-3--:R-:W-:Y:S05]  /*27e10*/  WARPSYNC.COLLECTIVE R15, `(.L_x_828) ;  /* 0x000000000f087348 */ /* 0x00afea0003c00000 */
[----:B------:R0:W2:Y:S02]  /*27e20*/  SHFL.IDX P6, R14, R13, R12, R11 ;  /* 0x0000000c0d0e7389 */ /* 0x0000a400000c000b */
[----:B0123--:R-:W-:Y:S01]  /*27e30*/  ENDCOLLECTIVE ;  /* 0x000000000000791b */ /* 0x00ffe20003800000 */
.L_x_828:
[----:B------:R-:W-:Y:S05]  /*27e40*/  BSYNC B1 ;  /* 0x0000000000017941 */ /* 0x000fea0003800000 */
.L_x_827:
        /* <DEDUP_REMOVED lines=8> */
.L_x_829:
[----:B------:R-:W-:Y:S01]  /*27ed0*/  IMAD.MOV.U32 R36, RZ, RZ, R14 ;  /* 0x000000ffff247224 */ /* 0x000fe200078e000e */
[----:B------:R-:W-:Y:S06]  /*27ee0*/  BRA `(.L_x_830) ;  /* 0xfffffe1000447947 */ /* 0x000fec000383ffff */
.L_x_543:
[----:B0-----:R0:W1:Y:S02]  /*27ef0*/  SYNCS.PHASECHK.TRANS64.TRYWAIT P3, [R89+URZ+0x38890], R90 ;  /* 0x0388905a590075a7 */ /* 0x001064000806017f */
[----:B-1----:R-:W-:Y:S05]  /*27f00*/  @!P3 NANOSLEEP.SYNCS 0x989680 ;  /* 0x009896800000b95d */ /* 0x002fea0003900000 */
[----:B------:R-:W1:Y:S02]  /*27f10*/  @!P3 SYNCS.PHASECHK.TRANS64 P3, [R89+URZ+0x38890], R90 ;  /* 0x0388905a5900b5a7 */ /* 0x000e64000806007f */
[----:B-1----:R-:W-:Y:S05]  /*27f20*/  @!P3 BRA `(.L_x_543) ;  /* 0xfffffffc00f0b947 */ /* 0x002fea000383ffff */
[----:B------:R-:W-:Y:S05]  /*27f30*/  BRA `(.L_x_831) ;  /* 0xfffffe2000887947 */ /* 0x000fea000383ffff */
.L_x_544:
        /* <DEDUP_REMOVED lines=8> */
.L_x_833:
[----:B------:R-:W-:Y:S05]  /*27fc0*/  BSYNC B1 ;  /* 0x0000000000017941 */ /* 0x000fea0003800000 */
.L_x_832:
[----:B------:R-:W-:Y:S01]  /*27fd0*/  IMAD.MOV.U32 R13, RZ, RZ, R40 ;  /* 0x000000ffff0d7224 */ /* 0x000fe200078e0028 */
[----:B------:R-:W-:Y:S01]  /*27fe0*/  MOV R12, RZ ;  /* 0x000000ff000c7202 */ /* 0x000fe20000000f00 */
[----:B------:R-:W-:Y:S02]  /*27ff0*/  IMAD.MOV.U32 R11, RZ, RZ, 0x181f ;  /* 0x0000181fff0b7424 */ /* 0x000fe400078e00ff */
[----:B------:R-:W-:Y:S02]  /*28000*/  IMAD.MOV.U32 R15, RZ, RZ, -0x1 ;  /* 0xffffffffff0f7424 */ /* 0x000fe400078e00ff */
[----:B------:R-:W-:-:S07]  /*28010*/  IMAD.MOV.U32 R33, RZ, RZ, R14 ;  /* 0x000000ffff217224 */ /* 0x000fce00078e000e */
[----:B------:R-:W-:Y:S05]  /*28020*/  WARPSYNC.COLLECTIVE R15, `(.L_x_834) ;  /* 0x000000000f087348 */ /* 0x000fea0003c00000 */
[----:B------:R0:W1:Y:S02]  /*28030*/  SHFL.IDX P6, R14, R13, R12, R11 ;  /* 0x0000000c0d0e7389 */ /* 0x00006400000c000b */
[----:B01----:R-:W-:Y:S01]  /*28040*/  ENDCOLLECTIVE ;  /* 0x000000000000791b */ /* 0x003fe20003800000 */
.L_x_834:
[----:B------:R-:W-:Y:S01]  /*28050*/  IMAD.MOV.U32 R32, RZ, RZ, R14 ;  /* 0x000000ffff207224 */ /* 0x000fe200078e000e */
[----:B------:R-:W-:Y:S06]  /*28060*/  BRA `(.L_x_835) ;  /* 0xfffffe2000ac7947 */ /* 0x000fec000383ffff */
.L_x_547:
[----:B------:R-:W-:Y:S01]  /*28070*/  BSSY B1, `(.L_x_836) ;  /* 0x0000008000017945 */ /* 0x000fe20003800000 */
[----:B----4-:R-:W-:Y:S02]  /*28080*/  IMAD.MOV.U32 R13, RZ, RZ, R41 ;  /* 0x000000ffff0d7224 */ /* 0x010fe400078e0029 */
[----:B------:R-:W-:Y:S02]  /*28090*/  IMAD.MOV.U32 R12, RZ, RZ, 0x1 ;  /* 0x00000001ff0c7424 */ /* 0x000fe400078e00ff */
[----:B------:R-:W-:Y:S02]  /*280a0*/  IMAD.MOV.U32 R11, RZ, RZ, 0x181f ;  /* 0x0000181fff0b7424 */ /* 0x000fe400078e00ff */
[----:B------:R-:W-:-:S07]  /*280b0*/  IMAD.MOV.U32 R15, RZ, RZ, -0x1 ;  /* 0xffffffffff0f7424 */ /* 0x000fce00078e00ff */
[----:B0123--:R-:W-:Y:S05]  /*280c0*/  WARPSYNC.COLLECTIVE R15, `(.L_x_837) ;  /* 0x000000000f087348 */ /* 0x00ffea0003c00000 */
[----:B------:R4:W0:Y:S02]  /*280d0*/  SHFL.IDX P6, R14, R13, R12, R11 ;  /* 0x0000000c0d0e7389 */ /* 0x00082400000c000b */
[----:B01234-:R-:W-:Y:S01]  /*280e0*/  ENDCOLLECTIVE ;  /* 0x000000000000791b */ /* 0x01ffe20003800000 */
.L_x_837:
[----:B------:R-:W-:Y:S05]  /*280f0*/  BSYNC B1 ;  /* 0x0000000000017941 */ /* 0x000fea0003800000 */
.L_x_836:
        /* <DEDUP_REMOVED lines=8> */
.L_x_838:
[----:B------:R-:W-:Y:S01]  /*28180*/  IMAD.MOV.U32 R32, RZ, RZ, R14 ;  /* 0x000000ffff207224 */ /* 0x000fe200078e000e */
[----:B------:R-:W-:Y:S06]  /*28190*/  BRA `(.L_x_839) ;  /* 0xfffffe2000d47947 */ /* 0x000fec000383ffff */
.L_x_550:
[----:B------:R-:W-:Y:S01]  /*281a0*/  BSSY B1, `(.L_x_840) ;  /* 0x0000008000017945 */ /* 0x000fe20003800000 */
[----:B---3--:R-:W-:Y:S01]  /*281b0*/  IMAD.MOV.U32 R13, RZ, RZ, R41 ;  /* 0x000000ffff0d7224 */ /* 0x008fe200078e0029 */
[----:B------:R-:W-:Y:S01]  /*281c0*/  MOV R11, 0x181f ;  /* 0x0000181f000b7802 */ /* 0x000fe20000000f00 */
[----:B------:R-:W-:Y:S02]  /*281d0*/  IMAD.MOV.U32 R12, RZ, RZ, 0x2 ;  /* 0x00000002ff0c7424 */ /* 0x000fe400078e00ff */
[----:B------:R-:W-:-:S07]  /*281e0*/  IMAD.MOV.U32 R15, RZ, RZ, -0x1 ;  /* 0xffffffffff0f7424 */ /* 0x000fce00078e00ff */
[----:B012-4-:R-:W-:Y:S05]  /*281f0*/  WARPSYNC.COLLECTIVE R15, `(.L_x_841) ;  /* 0x000000000f087348 */ /* 0x017fea0003c00000 */
[----:B------:R3:W0:Y:S02]  /*28200*/  SHFL.IDX P6, R14, R13, R12, R11 ;  /* 0x0000000c0d0e7389 */ /* 0x00062400000c000b */
[----:B01234-:R-:W-:Y:S01]  /*28210*/  ENDCOLLECTIVE ;  /* 0x000000000000791b */ /* 0x01ffe20003800000 */
.L_x_841:
[----:B------:R-:W-:Y:S05]  /*28220*/  BSYNC B1 ;  /* 0x0000000000017941 */ /* 0x000fea0003800000 */
.L_x_840:
        /* <DEDUP_REMOVED lines=8> */
.L_x_842:
[----:B------:R-:W-:Y:S01]  /*282b0*/  IMAD.MOV.U32 R32, RZ, RZ, R14 ;  /* 0x000000ffff207224 */ /* 0x000fe200078e000e */
[----:B------:R-:W-:Y:S06]  /*282c0*/  BRA `(.L_x_843) ;  /* 0xfffffe2400007947 */ /* 0x000fec000383ffff */
.L_x_554:
[----:B------:R0:W0:Y:S02]  /*282d0*/  SYNCS.PHASECHK.TRANS64.TRYWAIT P0, [R89+URZ+0x388b0], R90 ;  /* 0x0388b05a590075a7 */ /* 0x000024000800017f */
[----:B0-----:R-:W-:Y:S05]  /*282e0*/  @!P0 NANOSLEEP.SYNCS 0x989680 ;  /* 0x009896800000895d */ /* 0x001fea0003900000 */
[----:B------:R-:W0:Y:S02]  /*282f0*/  @!P0 SYNCS.PHASECHK.TRANS64 P0, [R89+URZ+0x388b0], R90 ;  /* 0x0388b05a590085a7 */ /* 0x000e24000800007f */
[----:B0-----:R-:W-:Y:S05]  /*28300*/  @!P0 BRA `(.L_x_554) ;  /* 0xfffffffc00f08947 */ /* 0x001fea000383ffff */
[----:B------:R-:W-:Y:S05]  /*28310*/  BRA `(.L_x_844) ;  /* 0xfffffe2400a87947 */ /* 0x000fea000383ffff */
.L_x_574:
        /* <DEDUP_REMOVED lines=8> */
.L_x_846:
[----:B------:R-:W-:Y:S05]  /*283a0*/  BSYNC B1 ;  /* 0x0000000000017941 */ /* 0x000fea0003800000 */
.L_x_845:
[----:B------:R-:W-:Y:S01]  /*283b0*/  IMAD.MOV.U32 R13, RZ, RZ, R2 ;  /* 0x000000ffff0d7224 */ /* 0x000fe200078e0002 */
[----:B------:R-:W-:Y:S01]  /*283c0*/  MOV R15, 0xffffffff ;  /* 0xffffffff000f7802 */ /* 0x000fe20000000f00 */
[----:B------:R-:W-:Y:S02]  /*283d0*/  IMAD.MOV.U32 R12, RZ, RZ, RZ ;  /* 0x000000ffff0c7224 */ /* 0x000fe400078e00ff */
[----:B------:R-:W-:Y:S02]  /*283e0*/  IMAD.MOV.U32 R11, RZ, RZ, 0x181f ;  /* 0x0000181fff0b7424 */ /* 0x000fe400078e00ff */
[----:B------:R-:W-:-:S07]  /*283f0*/  IMAD.MOV.U32 R3, RZ, RZ, R14 ;  /* 0x000000ffff037224 */ /* 0x000fce00078e000e */
[----:B------:R-:W-:Y:S05]  /*28400*/  WARPSYNC.COLLECTIVE R15, `(.L_x_847) ;  /* 0x000000000f087348 */ /* 0x000fea0003c00000 */
[----:B------:R0:W1:Y:S02]  /*28410*/  SHFL.IDX P6, R14, R13, R12, R11 ;  /* 0x0000000c0d0e7389 */ /* 0x00006400000c000b */
[----:B01----:R-:W-:Y:S01]  /*28420*/  ENDCOLLECTIVE ;  /* 0x000000000000791b */ /* 0x003fe20003800000 */
.L_x_847:
[----:B------:R-:W-:Y:S02]  /*28430*/  IMAD.MOV.U32 R13, RZ, RZ, R26 ;  /* 0x000000ffff0d7224 */ /* 0x000fe400078e001a */
[----:B------:R-:W-:-:S07]  /*28440*/  IMAD.MOV.U32 R2, RZ, RZ, R14 ;  /* 0x000000ffff027224 */ /* 0x000fce00078e000e */
[----:B------:R-:W-:Y:S05]  /*28450*/  WARPSYNC.COLLECTIVE R15, `(.L_x_848) ;  /* 0x000000000f087348 */ /* 0x000fea0003c00000 */
[----:B------:R0:W1:Y:S02]  /*28460*/  SHFL.IDX P6, R14, R13, R12, R11 ;  /* 0x0000000c0d0e7389 */ /* 0x00006400000c000b */
[----:B01----:R-:W-:Y:S01]  /*28470*/  ENDCOLLECTIVE ;  /* 0x000000000000791b */ /* 0x003fe20003800000 */
.L_x_848:
[----:B------:R-:W-:Y:S02]  /*28480*/  IMAD.MOV.U32 R13, RZ, RZ, R25 ;  /* 0x000000ffff0d7224 */ /* 0x000fe400078e0019 */
[----:B------:R-:W-:-:S07]  /*28490*/  IMAD.MOV.U32 R5, RZ, RZ, R14 ;  /* 0x000000ffff057224 */ /* 0x000fce00078e000e */
[----:B------:R-:W-:Y:S05]  /*284a0*/  WARPSYNC.COLLECTIVE R15, `(.L_x_849) ;  /* 0x000000000f087348 */ /* 0x000fea0003c00000 */
[----:B------:R0:W1:Y:S02]  /*284b0*/  SHFL.IDX P6, R14, R13, R12, R11 ;  /* 0x0000000c0d0e7389 */ /* 0x00006400000c000b */
[----:B01----:R-:W-:Y:S01]  /*284c0*/  ENDCOLLECTIVE ;  /* 0x000000000000791b */ /* 0x003fe20003800000 */
.L_x_849:
[----:B------:R-:W-:Y:S05]  /*284d0*/  BRA `(.L_x_850) ;  /* 0xfffffe3400fc7947 */ /* 0x000fea000383ffff */
.L_x_578:
[----:B0-----:R0:W1:Y:S02]  /*284e0*/  SYNCS.PHASECHK.TRANS64.TRYWAIT P0, [R22+URZ+0x38800], R3 ;  /* 0x03880003160075a7 */ /* 0x001064000800017f */
[----:B-1----:R-:W-:Y:S05]  /*284f0*/  @!P0 NANOSLEEP.SYNCS 0x989680 ;  /* 0x009896800000895d */ /* 0x002fea0003900000 */
[----:B------:R-:W1:Y:S02]  /*28500*/  @!P0 SYNCS.PHASECHK.TRANS64 P0, [R22+URZ+0x38800], R3 ;  /* 0x03880003160085a7 */ /* 0x000e64000800007f */
[----:B-1----:R-:W-:Y:S05]  /*28510*/  @!P0 BRA `(.L_x_578) ;  /* 0xfffffffc00f08947 */ /* 0x002fea000383ffff */
[----:B------:R-:W-:Y:S05]  /*28520*/  BRA `(.L_x_851) ;  /* 0xfffffe3c00b47947 */ /* 0x000fea000383ffff */
.L_x_610:
        /* <DEDUP_REMOVED lines=8> */
.L_x_853:
[----:B------:R-:W-:Y:S05]  /*285b0*/  BSYNC B1 ;  /* 0x0000000000017941 */ /* 0x000fea0003800000 */
.L_x_852:
        /* <DEDUP_REMOVED lines=8> */
.L_x_854:
[----:B------:R-:W-:Y:S02]  /*28640*/  IMAD.MOV.U32 R13, RZ, RZ, R26 ;  /* 0x000000ffff0d7224 */ /* 0x000fe400078e001a */
[----:B------:R-:W-:-:S07]  /*28650*/  IMAD.MOV.U32 R2, RZ, RZ, R14 ;  /* 0x000000ffff027224 */ /* 0x000fce00078e000e */
[----:B------:R-:W-:Y:S05]  /*28660*/  WARPSYNC.COLLECTIVE R15, `(.L_x_855) ;  /* 0x000000000f087348 */ /* 0x000fea0003c00000 */
[----:B------:R0:W1:Y:S02]  /*28670*/  SHFL.IDX P6, R14, R13, R12, R11 ;  /* 0x0000000c0d0e7389 */ /* 0x00006400000c000b */
[----:B01----:R-:W-:Y:S01]  /*28680*/  ENDCOLLECTIVE ;  /* 0x000000000000791b */ /* 0x003fe20003800000 */
.L_x_855:
[----:B------:R-:W-:Y:S01]  /*28690*/  IMAD.MOV.U32 R13, RZ, RZ, R25 ;  /* 0x000000ffff0d7224 */ /* 0x000fe200078e0019 */
[----:B------:R-:W-:-:S07]  /*286a0*/  MOV R3, R14 ;  /* 0x0000000e00037202 */ /* 0x000fce0000000f00 */
[----:B------:R-:W-:Y:S05]  /*286b0*/  WARPSYNC.COLLECTIVE R15, `(.L_x_856) ;  /* 0x000000000f087348 */ /* 0x000fea0003c00000 */
[----:B------:R0:W1:Y:S02]  /*286c0*/  SHFL.IDX P6, R14, R13, R12, R11 ;  /* 0x0000000c0d0e7389 */ /* 0x00006400000c000b */
[----:B01----:R-:W-:Y:S01]  /*286d0*/  ENDCOLLECTIVE ;  /* 0x000000000000791b */ /* 0x003fe20003800000 */
.L_x_856:
[----:B------:R-:W-:Y:S01]  /*286e0*/  IMAD.MOV.U32 R20, RZ, RZ, R14 ;  /* 0x000000ffff147224 */ /* 0x000fe200078e000e */
[----:B------:R-:W-:Y:S06]  /*286f0*/  BRA `(.L_x_857) ;  /* 0xfffffe6800187947 */ /* 0x000fec000383ffff */
.L_x_614:
[----:B0-----:R0:W1:Y:S02]  /*28700*/  SYNCS.PHASECHK.TRANS64.TRYWAIT P0, [R22+URZ+0x38800], R9 ;  /* 0x03880009160075a7 */ /* 0x001064000800017f */
[----:B-1----:R-:W-:Y:S05]  /*28710*/  @!P0 NANOSLEEP.SYNCS 0x989680 ;  /* 0x009896800000895d */ /* 0x002fea0003900000 */
[----:B------:R-:W1:Y:S02]  /*28720*/  @!P0 SYNCS.PHASECHK.TRANS64 P0, [R22+URZ+0x38800], R9 ;  /* 0x03880009160085a7 */ /* 0x000e64000800007f */
[----:B-1----:R-:W-:Y:S05]  /*28730*/  @!P0 BRA `(.L_x_614) ;  /* 0xfffffffc00f08947 */ /* 0x002fea000383ffff */
[----:B------:R-:W-:Y:S05]  /*28740*/  BRA `(.L_x_858) ;  /* 0xfffffe6c00847947 */ /* 0x000fea000383ffff */
.L_x_632:
[----:B-1----:R1:W0:Y:S02]  /*28750*/  SYNCS.PHASECHK.TRANS64.TRYWAIT P1, [R0+URZ+0x38830], R3 ;  /* 0x03883003000075a7 */ /* 0x002224000802017f */
[----:B0-----:R-:W-:Y:S05]  /*28760*/  @!P1 NANOSLEEP.SYNCS 0x989680 ;  /* 0x009896800000995d */ /* 0x001fea0003900000 */
[----:B------:R-:W0:Y:S02]  /*28770*/  @!P1 SYNCS.PHASECHK.TRANS64 P1, [R0+URZ+0x38830], R3 ;  /* 0x03883003000095a7 */ /* 0x000e24000802007f */
[----:B0-----:R-:W-:Y:S05]  /*28780*/  @!P1 BRA `(.L_x_632) ;  /* 0xfffffffc00f09947 */ /* 0x001fea000383ffff */
[----:B------:R-:W-:Y:S05]  /*28790*/  BRA `(.L_x_631) ;  /* 0xfffffea0007c7947 */ /* 0x000fea000383ffff */
.L_x_640:
[----:B0-----:R0:W2:Y:S02]  /*287a0*/  SYNCS.PHASECHK.TRANS64.TRYWAIT P1, [R9+URZ+0x38830], R6 ;  /* 0x03883006090075a7 */ /* 0x0010a4000802017f */
[----:B--2---:R-:W-:Y:S05]  /*287b0*/  @!P1 NANOSLEEP.SYNCS 0x989680 ;  /* 0x009896800000995d */ /* 0x004fea0003900000 */
[----:B------:R-:W2:Y:S02]  /*287c0*/  @!P1 SYNCS.PHASECHK.TRANS64 P1, [R9+URZ+0x38830], R6 ;  /* 0x03883006090095a7 */ /* 0x000ea4000802007f */
[----:B--2---:R-:W-:Y:S05]  /*287d0*/  @!P1 BRA `(.L_x_640) ;  /* 0xfffffffc00f09947 */ /* 0x004fea000383ffff */
[----:B------:R-:W-:Y:S05]  /*287e0*/  BRA `(.L_x_639) ;  /* 0xfffffef000187947 */ /* 0x000fea000383ffff */
.L_x_645:
[----:B-1----:R1:W2:Y:S02]  /*287f0*/  SYNCS.PHASECHK.TRANS64.TRYWAIT P1, [R6+URZ+0x38850], R0 ;  /* 0x03885000060075a7 */ /* 0x0022a4000802017f */
[----:B--2---:R-:W-:Y:S05]  /*28800*/  @!P1 NANOSLEEP.SYNCS 0x989680 ;  /* 0x009896800000995d */ /* 0x004fea0003900000 */
[----:B------:R-:W2:Y:S02]  /*28810*/  @!P1 SYNCS.PHASECHK.TRANS64 P1, [R6+URZ+0x38850], R0 ;  /* 0x03885000060095a7 */ /* 0x000ea4000802007f */
[----:B--2---:R-:W-:Y:S05]  /*28820*/  @!P1 BRA `(.L_x_645) ;  /* 0xfffffffc00f09947 */ /* 0x004fea000383ffff */
[----:B------:R-:W-:Y:S05]  /*28830*/  BRA `(.L_x_644) ;  /* 0xffffff2400dc7947 */ /* 0x000fea000383ffff */
.L_x_653:
[----:B-1----:R1:W2:Y:S02]  /*28840*/  SYNCS.PHASECHK.TRANS64.TRYWAIT P1, [R8+URZ+0x38850], R7 ;  /* 0x03885007080075a7 */ /* 0x0022a4000802017f */
[----:B--2---:R-:W-:Y:S05]  /*28850*/  @!P1 NANOSLEEP.SYNCS 0x989680 ;  /* 0x009896800000995d */ /* 0x004fea0003900000 */
[----:B------:R-:W2:Y:S02]  /*28860*/  @!P1 SYNCS.PHASECHK.TRANS64 P1, [R8+URZ+0x38850], R7 ;  /* 0x03885007080095a7 */ /* 0x000ea4000802007f */
[----:B--2---:R-:W-:Y:S05]  /*28870*/  @!P1 BRA `(.L_x_653) ;  /* 0xfffffffc00f09947 */ /* 0x004fea000383ffff */
[----:B------:R-:W-:Y:S05]  /*28880*/  BRA `(.L_x_652) ;  /* 0xffffff4000207947 */ /* 0x000fea000383ffff */
.L_x_690:
[----:B------:R-:W0:Y:S01]  /*28890*/  S2R R9, SR_TID.X ;  /* 0x0000000000097919 */ /* 0x000e220000002100 */
[----:B------:R-:W-:Y:S01]  /*288a0*/  BSSY B1, `(.L_x_859) ;  /* 0x000000a000017945 */ /* 0x000fe20003800000 */
[----:B------:R-:W-:Y:S02]  /*288b0*/  IMAD.MOV.U32 R12, RZ, RZ, RZ ;  /* 0x000000ffff0c7224 */ /* 0x000fe400078e00ff */
[----:B------:R-:W-:Y:S02]  /*288c0*/  IMAD.MOV.U32 R11, RZ, RZ, 0x1f ;  /* 0x0000001fff0b7424 */ /* 0x000fe400078e00ff */
[----:B------:R-:W-:Y:S01]  /*288d0*/  IMAD.MOV.U32 R15, RZ, RZ, -0x1 ;  /* 0xffffffffff0f7424 */ /* 0x000fe200078e00ff */
[----:B0-----:R-:W-:-:S04]  /*288e0*/  SHF.R.U32.HI R9, RZ, 0x5, R9 ;  /* 0x00000005ff097819 */ /* 0x001fc80000011609 */
[----:B------:R-:W-:-:S05]  /*288f0*/  LOP3.LUT R9, R9, 0x3, RZ, 0xc0, !PT ;  /* 0x0000000309097812 */ /* 0x000fca00078ec0ff */
[----:B------:R-:W-:-:S07]  /*28900*/  IMAD.MOV.U32 R13, RZ, RZ, R9 ;  /* 0x000000ffff0d7224 */ /* 0x000fce00078e0009 */
[----:B------:R-:W-:Y:S05]  /*28910*/  WARPSYNC.COLLECTIVE R15, `(.L_x_860) ;  /* 0x000000000f087348 */ /* 0x000fea0003c00000 */
[----:B------:R0:W1:Y:S02]  /*28920*/  SHFL.IDX P6, R14, R13, R12, R11 ;  /* 0x0000000c0d0e7389 */ /* 0x00006400000c000b */
[----:B01----:R-:W-:Y:S01]  /*28930*/  ENDCOLLECTIVE ;  /* 0x000000000000791b */ /* 0x003fe20003800000 */
.L_x_860:
[----:B------:R-:W-:Y:S05]  /*28940*/  BSYNC B1 ;  /* 0x0000000000017941 */ /* 0x000fea0003800000 */
.L_x_859:
[----:B------:R-:W-:Y:S05]  /*28950*/  BRA `(.L_x_861) ;  /* 0xffffff8c00a87947 */ /* 0x000fea000383ffff */
.L_x_692:
[----:B------:R-:W-:Y:S01]  /*28960*/  BSSY B1, `(.L_x_862) ;  /* 0x0000006000017945 */ /* 0x000fe20003800000 */
[----:B------:R-:W-:-:S07]  /*28970*/  IMAD.MOV.U32 R15, RZ, RZ, -0x1 ;  /* 0xffffffffff0f7424 */ /* 0x000fce00078e00ff */
[----:B0-----:R-:W-:Y:S05]  /*28980*/  WARPSYNC.COLLECTIVE R15, `(.L_x_863) ;  /* 0x000000000f0c7348 */ /* 0x001fea0003c00000 */
[----:B------:R-:W-:Y:S02]  /*28990*/  ELECT P6, UR62, PT ;  /* 0x00000000003e782f */ /* 0x000fe400038c0000 */
[----:B------:R-:W-:Y:S01]  /*289a0*/  MOV R14, UR62 ;  /* 0x0000003e000e7c02 */ /* 0x000fe20008000f00 */
[----:B0-----:R-:W-:Y:S10]  /*289b0*/  ENDCOLLECTIVE ;  /* 0x000000000000791b */ /* 0x001ff40003800000 */
.L_x_863:
[----:B------:R-:W-:Y:S05]  /*289c0*/  BSYNC B1 ;  /* 0x0000000000017941 */ /* 0x000fea0003800000 */
.L_x_862:
[----:B------:R-:W-:Y:S05]  /*289d0*/  BRA `(.L_x_691) ;  /* 0xffffff8c00a07947 */ /* 0x000fea000383ffff */
.L_x_694:
[----:B0-----:R0:W1:Y:S02]  /*289e0*/  SYNCS.PHASECHK.TRANS64.TRYWAIT P0, [R22+URZ+0x38820], R5 ;  /* 0x03882005160075a7 */ /* 0x001064000800017f */
[----:B-1----:R-:W-:Y:S05]  /*289f0*/  @!P0 NANOSLEEP.SYNCS 0x989680 ;  /* 0x009896800000895d */ /* 0x002fea0003900000 */
[----:B------:R-:W1:Y:S02]  /*28a00*/  @!P0 SYNCS.PHASECHK.TRANS64 P0, [R22+URZ+0x38820], R5 ;  /* 0x03882005160085a7 */ /* 0x000e64000800007f */
[----:B-1----:R-:W-:Y:S05]  /*28a10*/  @!P0 BRA `(.L_x_694) ;  /* 0xfffffffc00f08947 */ /* 0x002fea000383ffff */
[----:B------:R-:W-:Y:S05]  /*28a20*/  BRA `(.L_x_864) ;  /* 0xffffff8c00b07947 */ /* 0x000fea000383ffff */
.L_x_698:
[----:B-1----:R1:W2:Y:S02]  /*28a30*/  SYNCS.PHASECHK.TRANS64.TRYWAIT P0, [R9+URZ+0x388a0], R8 ;  /* 0x0388a008090075a7 */ /* 0x0022a4000800017f */
[----:B--2---:R-:W-:Y:S05]  /*28a40*/  @!P0 NANOSLEEP.SYNCS 0x989680 ;  /* 0x009896800000895d */ /* 0x004fea0003900000 */
[----:B------:R-:W2:Y:S02]  /*28a50*/  @!P0 SYNCS.PHASECHK.TRANS64 P0, [R9+URZ+0x388a0], R8 ;  /* 0x0388a008090085a7 */ /* 0x000ea4000800007f */
[----:B--2---:R-:W-:Y:S05]  /*28a60*/  @!P0 BRA `(.L_x_698) ;  /* 0xfffffffc00f08947 */ /* 0x004fea000383ffff */
[----:B------:R-:W-:Y:S05]  /*28a70*/  BRA `(.L_x_865) ;  /* 0xffffff8c00c87947 */ /* 0x000fea000383ffff */
.L_x_706:
[----:B0-----:R0:W2:Y:S02]  /*28a80*/  SYNCS.PHASECHK.TRANS64.TRYWAIT P0, [R9+URZ+0x388c0], R8 ;  /* 0x0388c008090075a7 */ /* 0x0010a4000800017f */
[----:B--2---:R-:W-:Y:S05]  /*28a90*/  @!P0 NANOSLEEP.SYNCS 0x989680 ;  /* 0x009896800000895d */ /* 0x004fea0003900000 */
[----:B------:R-:W2:Y:S02]  /*28aa0*/  @!P0 SYNCS.PHASECHK.TRANS64 P0, [R9+URZ+0x388c0], R8 ;  /* 0x0388c008090085a7 */ /* 0x000ea4000800007f */
[----:B--2---:R-:W-:Y:S05]  /*28ab0*/  @!P0 BRA `(.L_x_706) ;  /* 0xfffffffc00f08947 */ /* 0x004fea000383ffff */
[----:B------:R-:W-:Y:S05]  /*28ac0*/  BRA `(.L_x_866) ;  /* 0xffffff9400047947 */ /* 0x000fea000383ffff */
.L_x_716:
[----:B-1----:R1:W2:Y:S02]  /*28ad0*/  SYNCS.PHASECHK.TRANS64.TRYWAIT P1, [R8+URZ+0x388a0], R7 ;  /* 0x0388a007080075a7 */ /* 0x0022a4000802017f */
[----:B--2---:R-:W-:Y:S05]  /*28ae0*/  @!P1 NANOSLEEP.SYNCS 0x989680 ;  /* 0x009896800000995d */ /* 0x004fea0003900000 */
[----:B------:R-:W2:Y:S02]  /*28af0*/  @!P1 SYNCS.PHASECHK.TRANS64 P1, [R8+URZ+0x388a0], R7 ;  /* 0x0388a007080095a7 */ /* 0x000ea4000802007f */
[----:B--2---:R-:W-:Y:S05]  /*28b00*/  @!P1 BRA `(.L_x_716) ;  /* 0xfffffffc00f09947 */ /* 0x004fea000383ffff */
[----:B------:R-:W-:Y:S05]  /*28b10*/  BRA `(.L_x_867) ;  /* 0xffffff9800747947 */ /* 0x000fea000383ffff */
.L_x_724:
[----:B0-----:R0:W2:Y:S02]  /*28b20*/  SYNCS.PHASECHK.TRANS64.TRYWAIT P1, [R8+URZ+0x388c0], R7 ;  /* 0x0388c007080075a7 */ /* 0x0010a4000802017f */
[----:B--2---:R-:W-:Y:S05]  /*28b30*/  @!P1 NANOSLEEP.SYNCS 0x989680 ;  /* 0x009896800000995d */ /* 0x004fea0003900000 */
[----:B------:R-:W2:Y:S02]  /*28b40*/  @!P1 SYNCS.PHASECHK.TRANS64 P1, [R8+URZ+0x388c0], R7 ;  /* 0x0388c007080095a7 */ /* 0x000ea4000802007f */
[----:B--2---:R-:W-:Y:S05]  /*28b50*/  @!P1 BRA `(.L_x_724) ;  /* 0xfffffffc00f09947 */ /* 0x004fea000383ffff */
[----:B------:R-:W-:Y:S05]  /*28b60*/  BRA `(.L_x_868) ;  /* 0xffffff9c00ac7947 */ /* 0x000fea000383ffff */
.L_x_740:
        /* <DEDUP_REMOVED lines=8> */
[----:B-----5:R-:W-:Y:S05]  /*28bf0*/  WARPSYNC.COLLECTIVE R15, `(.L_x_870) ;  /* 0x000000000f087348 */ /* 0x020fea0003c00000 */
[----:B------:R0:W1:Y:S02]  /*28c00*/  SHFL.IDX P6, R14, R13, R12, R11 ;  /* 0x0000000c0d0e7389 */ /* 0x00006400000c000b */
[----:B01---5:R-:W-:Y:S01]  /*28c10*/  ENDCOLLECTIVE ;  /* 0x000000000000791b */ /* 0x023fe20003800000 */
.L_x_870:
[----:B------:R-:W-:Y:S05]  /*28c20*/  BSYNC B0 ;  /* 0x0000000000007941 */ /* 0x000fea0003800000 */
.L_x_869:
[----:B------:R-:W-:Y:S05]  /*28c30*/  BRA `(.L_x_871) ;  /* 0xffffffac00207947 */ /* 0x000fea000383ffff */
.L_x_743:
[----:B0-----:R0:W1:Y:S02]  /*28c40*/  SYNCS.PHASECHK.TRANS64.TRYWAIT P0, [R5+URZ+0x38840], R2 ;  /* 0x03884002050075a7 */ /* 0x001064000800017f */
[----:B-1----:R-:W-:Y:S05]  /*28c50*/  @!P0 NANOSLEEP.SYNCS 0x989680 ;  /* 0x009896800000895d */ /* 0x002fea0003900000 */
[----:B------:R-:W1:Y:S02]  /*28c60*/  @!P0 SYNCS.PHASECHK.TRANS64 P0, [R5+URZ+0x38840], R2 ;  /* 0x03884002050085a7 */ /* 0x000e64000800007f */
[----:B-1----:R-:W-:Y:S05]  /*28c70*/  @!P0 BRA `(.L_x_743) ;  /* 0xfffffffc00f08947 */ /* 0x002fea000383ffff */
[----:B------:R-:W-:Y:S05]  /*28c80*/  BRA `(.L_x_872) ;  /* 0xffffffac007c7947 */ /* 0x000fea000383ffff */
.L_x_744:
        /* <DEDUP_REMOVED lines=8> */
.L_x_874:
[----:B------:R-:W-:Y:S05]  /*28d10*/  BSYNC B0 ;  /* 0x0000000000007941 */ /* 0x000fea0003800000 */
.L_x_873:
[----:B------:R-:W-:Y:S01]  /*28d20*/  IMAD.MOV.U32 R13, RZ, RZ, R0 ;  /* 0x000000ffff0d7224 */ /* 0x000fe200078e0000 */
[----:B------:R-:W-:Y:S01]  /*28d30*/  MOV R2, R14 ;  /* 0x0000000e00027202 */ /* 0x000fe20000000f00 */
[----:B------:R-:W-:Y:S01]  /*28d40*/  IMAD.MOV.U32 R12, RZ, RZ, RZ ;  /* 0x000000ffff0c7224 */ /* 0x000fe200078e00ff */
[C---:B------:R-:W-:Y:S01]  /*28d50*/  LOP3.LUT P5, RZ, R23.reuse, 0x10, RZ, 0xc0, !PT ;  /* 0x0000001017ff7812 */ /* 0x040fe200078ac0ff */
[----:B------:R-:W-:Y:S01]  /*28d60*/  IMAD.MOV.U32 R11, RZ, RZ, 0x181f ;  /* 0x0000181fff0b7424 */ /* 0x000fe200078e00ff */
[C---:B------:R-:W-:Y:S01]  /*28d70*/  LOP3.LUT P4, RZ, R23.reuse, 0x8, RZ, 0xc0, !PT ;  /* 0x0000000817ff7812 */ /* 0x040fe2000788c0ff */
[----:B------:R-:W-:Y:S01]  /*28d80*/  IMAD.MOV.U32 R15, RZ, RZ, -0x1 ;  /* 0xffffffffff0f7424 */ /* 0x000fe200078e00ff */
[----:B------:R-:W-:Y:S01]  /*28d90*/  LOP3.LUT P3, RZ, R23, 0x4, RZ, 0xc0, !PT ;  /* 0x0000000417ff7812 */ /* 0x000fe2000786c0ff */
[----:B------:R-:W-:Y:S01]  /*28da0*/  @P0 IMAD R9, R7, 0x2, R22 ;  /* 0x0000000207090824 */ /* 0x000fe200078e0216 */
[----:B------:R-:W-:-:S13]  /*28db0*/  LOP3.LUT P2, RZ, R23, 0x2, RZ, 0xc0, !PT ;  /* 0x0000000217ff7812 */ /* 0x000fda000784c0ff */
[----:B------:R-:W-:Y:S05]  /*28dc0*/  WARPSYNC.COLLECTIVE R15, `(.L_x_875) ;  /* 0x000000000f087348 */ /* 0x000fea0003c00000 */
[----:B------:R0:W1:Y:S02]  /*28dd0*/  SHFL.IDX P6, R14, R13, R12, R11 ;  /* 0x0000000c0d0e7389 */ /* 0x00006400000c000b */
[----:B01----:R-:W-:Y:S01]  /*28de0*/  ENDCOLLECTIVE ;  /* 0x000000000000791b */ /* 0x003fe20003800000 */
.L_x_875:
[----:B------:R-:W-:Y:S01]  /*28df0*/  ULDC.64 UR4, c[0x0][0x208] ;  /* 0x0000820000047ab9 */ /* 0x000fe20000000a00 */
[----:B------:R-:W-:Y:S02]  /*28e00*/  IMAD.MOV.U32 R13, RZ, RZ, R6 ;  /* 0x000000ffff0d7224 */ /* 0x000fe400078e0006 */
[----:B------:R-:W-:Y:S02]  /*28e10*/  IMAD.MOV.U32 R12, RZ, RZ, 0x1 ;  /* 0x00000001ff0c7424 */ /* 0x000fe400078e00ff */
[----:B------:R-:W-:-:S05]  /*28e20*/  IMAD.MOV.U32 R3, RZ, RZ, R14 ;  /* 0x000000ffff037224 */ /* 0x000fca00078e000e */
[----:B------:R-:W-:-:S05]  /*28e30*/  @P0 LEA R3, P1, R36, R3, 0x1 ;  /* 0x0000000324030211 */ /* 0x000fca00078208ff */
[----:B------:R-:W-:Y:S01]  /*28e40*/  @P0 IMAD.X R2, RZ, RZ, R2, P1 ;  /* 0x000000ffff020224 */ /* 0x000fe200008e0602 */
[----:B------:R-:W-:-:S04]  /*28e50*/  ISETP.GE.AND P1, PT, R4, 0x11, PT ;  /* 0x000000110400780c */ /* 0x000fc80003f26270 */
[----:B------:R-:W-:-:S04]  /*28e60*/  @P0 LOP3.LUT R3, R3, R2, RZ, 0x3c, !PT ;  /* 0x0000000203030212 */ /* 0x000fc800078e3cff */
[----:B------:R-:W-:-:S04]  /*28e70*/  @P0 LOP3.LUT R2, R3, R2, RZ, 0x3c, !PT ;  /* 0x0000000203020212 */ /* 0x000fc800078e3cff */
[----:B------:R-:W-:Y:S01]  /*28e80*/  @P0 LOP3.LUT R3, R3, R2, RZ, 0x3c, !PT ;  /* 0x0000000203030212 */ /* 0x000fe200078e3cff */
[----:B------:R-:W-:-:S04]  /*28e90*/  @P1 IMAD R21, R7, 0x2, R22 ;  /* 0x0000000207151824 */ /* 0x000fc800078e0216 */
[----:B------:R-:W-:Y:S01]  /*28ea0*/  @!PT LDS RZ, [RZ] ;  /* 0x00000000fffff984 */ /* 0x000fe20000000800 */
[----:B------:R-:W-:Y:S01]  /*28eb0*/  @!PT LDS RZ, [RZ] ;  /* 0x00000000fffff984 */ /* 0x000fe20000000800 */
[----:B------:R-:W-:Y:S01]  /*28ec0*/  @!PT LDS RZ, [RZ] ;  /* 0x00000000fffff984 */ /* 0x000fe20000000800 */
[----:B------:R0:W-:Y:S04]  /*28ed0*/  @P0 LDGSTS.E.BYPASS.LTC128B.128 [R9+0x24400], desc[UR4][R2.64], !P5 ;  /* 0x2440000002090fae */ /* 0x0001e8000e901d44 */
[----:B------:R0:W-:Y:S04]  /*28ee0*/  @P0 LDGSTS.E.BYPASS.LTC128B.128 [R9+0x26c00], desc[UR4][R2.64+0x80], !P4 ;  /* 0x26c0008002090fae */ /* 0x0001e8000e101d44 */
[----:B------:R0:W-:Y:S04]  /*28ef0*/  @P0 LDGSTS.E.BYPASS.LTC128B.128 [R9+0x29400], desc[UR4][R2.64+0x100], !P3 ;  /* 0x2940010002090fae */ /* 0x0001e8000d901d44 */
[----:B------:R0:W-:Y:S02]  /*28f00*/  @P0 LDGSTS.E.BYPASS.LTC128B.128 [R9+0x2bc00], desc[UR4][R2.64+0x180], !P2 ;  /* 0x2bc0018002090fae */ /* 0x0001e4000d101d44 */
[----:B0-----:R-:W-:Y:S05]  /*28f10*/  WARPSYNC.COLLECTIVE R15, `(.L_x_876) ;  /* 0x000000000f087348 */ /* 0x001fea0003c00000 */
[----:B------:R1:W2:Y:S02]  /*28f20*/  SHFL.IDX P6, R14, R13, R12, R11 ;  /* 0x0000000c0d0e7389 */ /* 0x0002a400000c000b */
[----:B012---:R-:W-:Y:S01]  /*28f30*/  ENDCOLLECTIVE ;  /* 0x000000000000791b */ /* 0x007fe20003800000 */
.L_x_876:
[----:B------:R-:W-:Y:S02]  /*28f40*/  IMAD.MOV.U32 R13, RZ, RZ, R0 ;  /* 0x000000ffff0d7224 */ /* 0x000fe400078e0000 */
[----:B------:R-:W-:-:S07]  /*28f50*/  IMAD.MOV.U32 R8, RZ, RZ, R14 ;  /* 0x000000ffff087224 */ /* 0x000fce00078e000e */
[----:B------:R-:W-:Y:S05]  /*28f60*/  WARPSYNC.COLLECTIVE R15, `(.L_x_877) ;  /* 0x000000000f087348 */ /* 0x000fea0003c00000 */
[----:B------:R0:W1:Y:S02]  /*28f70*/  SHFL.IDX P6, R14, R13, R12, R11 ;  /* 0x0000000c0d0e7389 */ /* 0x00006400000c000b */
[----:B01----:R-:W-:Y:S01]  /*28f80*/  ENDCOLLECTIVE ;  /* 0x000000000000791b */ /* 0x003fe20003800000 */
.L_x_877:
[----:B------:R-:W-:Y:S01]  /*28f90*/  ULDC.64 UR4, c[0x0][0x208] ;  /* 0x0000820000047ab9 */ /* 0x000fe20000000a00 */
[----:B------:R-:W-:Y:S01]  /*28fa0*/  IMAD.MOV.U32 R13, RZ, RZ, R6 ;  /* 0x000000ffff0d7224 */ /* 0x000fe200078e0006 */
[----:B------:R-:W-:Y:S01]  /*28fb0*/  MOV R12, 0x2 ;  /* 0x00000002000c7802 */ /* 0x000fe20000000f00 */
[----:B------:R-:W-:-:S05]  /*28fc0*/  IMAD.MOV.U32 R2, RZ, RZ, R14 ;  /* 0x000000ffff027224 */ /* 0x000fca00078e000e */
[----:B------:R-:W-:-:S05]  /*28fd0*/  @P1 LEA R2, P0, R36, R2, 0x1 ;  /* 0x0000000224021211 */ /* 0x000fca00078008ff */
[----:B------:R-:W-:-:S05]  /*28fe0*/  @P1 IMAD.X R3, RZ, RZ, R8, P0 ;  /* 0x000000ffff031224 */ /* 0x000fca00000e0608 */
[----:B------:R-:W-:Y:S01]  /*28ff0*/  @!PT LDS RZ, [RZ] ;  /* 0x00000000fffff984 */ /* 0x000fe20000000800 */
[----:B------:R-:W-:Y:S01]  /*29000*/  @!PT LDS RZ, [RZ] ;  /* 0x00000000fffff984 */ /* 0x000fe20000000800 */
[----:B------:R-:W-:Y:S01]  /*29010*/  @!PT LDS RZ, [RZ] ;  /* 0x00000000fffff984 */ /* 0x000fe20000000800 */
[----:B------:R0:W-:Y:S04]  /*29020*/  @P1 LDGSTS.E.BYPASS.LTC128B.128 [R21+0x24c00], desc[UR4][R2.64], !P5 ;  /* 0x24c0000002151fae */ /* 0x0001e8000e901d44 */
[----:B------:R0:W-:Y:S04]  /*29030*/  @P1 LDGSTS.E.BYPASS.LTC128B.128 [R21+0x27400], desc[UR4][R2.64+0x80], !P4 ;  /* 0x2740008002151fae */ /* 0x0001e8000e101d44 */
[----:B------:R0:W-:Y:S04]  /*29040*/  @P1 LDGSTS.E.BYPASS.LTC128B.128 [R21+0x29c00], desc[UR4][R2.64+0x100], !P3 ;  /* 0x29c0010002151fae */ /* 0x0001e8000d901d44 */
[----:B------:R0:W-:Y:S01]  /*29050*/  @P1 LDGSTS.E.BYPASS.LTC128B.128 [R21+0x2c400], desc[UR4][R2.64+0x180], !P2 ;  /* 0x2c40018002151fae */ /* 0x0001e2000d101d44 */
[----:B------:R-:W-:-:S13]  /*29060*/  ISETP.GE.AND P1, PT, R4, 0x21, PT ;  /* 0x000000210400780c */ /* 0x000fda0003f26270 */
[----:B0-----:R-:W-:Y:S05]  /*29070*/  WARPSYNC.COLLECTIVE R15, `(.L_x_878) ;  /* 0x000000000f087348 */ /* 0x001fea0003c00000 */
[----:B------:R1:W2:Y:S02]  /*29080*/  SHFL.IDX P6, R14, R13, R12, R11 ;  /* 0x0000000c0d0e7389 */ /* 0x0002a400000c000b */
[----:B012---:R-:W-:Y:S01]  /*29090*/  ENDCOLLECTIVE ;  /* 0x000000000000791b */ /* 0x007fe20003800000 */
.L_x_878:
[----:B------:R-:W-:Y:S02]  /*290a0*/  @P1 IMAD R9, R7, 0x2, R22 ;  /* 0x0000000207091824 */ /* 0x000fe400078e0216 */
[----:B------:R-:W-:Y:S02]  /*290b0*/  IMAD.MOV.U32 R13, RZ, RZ, R0 ;  /* 0x000000ffff0d7224 */ /* 0x000fe400078e0000 */
[----:B------:R-:W-:-:S07]  /*290c0*/  IMAD.MOV.U32 R8, RZ, RZ, R14 ;  /* 0x000000ffff087224 */ /* 0x000fce00078e000e */
[----:B------:R-:W-:Y:S05]  /*290d0*/  WARPSYNC.COLLECTIVE R15, `(.L_x_879) ;  /* 0x000000000f087348 */ /* 0x000fea0003c00000 */
[----:B------:R0:W1:Y:S02]  /*290e0*/  SHFL.IDX P6, R14, R13, R12, R11 ;  /* 0x0000000c0d0e7389 */ /* 0x00006400000c000b */
[----:B01----:R-:W-:Y:S01]  /*290f0*/  ENDCOLLECTIVE ;  /* 0x000000000000791b */ /* 0x003fe20003800000 */
.L_x_879:
[----:B------:R-:W-:Y:S01]  /*29100*/  ULDC.64 UR4, c[0x0][0x208] ;  /* 0x0000820000047ab9 */ /* 0x000fe20000000a00 */
[----:B------:R-:W-:Y:S02]  /*29110*/  IMAD.MOV.U32 R13, RZ, RZ, R6 ;  /* 0x000000ffff0d7224 */ /* 0x000fe400078e0006 */
[----:B------:R-:W-:Y:S02]  /*29120*/  IMAD.MOV.U32 R12, RZ, RZ, 0x3 ;  /* 0x00000003ff0c7424 */ /* 0x000fe400078e00ff */
        /* <DEDUP_REMOVED lines=14> */
.L_x_880:
[----:B------:R-:W-:Y:S02]  /*29210*/  @P1 IMAD R21, R7, 0x2, R22 ;  /* 0x0000000207151824 */ /* 0x000fe400078e0216 */
[----:B------:R-:W-:Y:S02]  /*29220*/  IMAD.MOV.U32 R13, RZ, RZ, R0 ;  /* 0x000000ffff0d7224 */ /* 0x000fe400078e0000 */
[----:B------:R-:W-:-:S07]  /*29230*/  IMAD.MOV.U32 R8, RZ, RZ, R14 ;  /* 0x000000ffff087224 */ /* 0x000fce00078e000e */
[----:B------:R-:W-:Y:S05]  /*29240*/  WARPSYNC.COLLECTIVE R15, `(.L_x_881) ;  /* 0x000000000f087348 */ /* 0x000fea0003c00000 */
[----:B------:R0:W1:Y:S02]  /*29250*/  SHFL.IDX P6, R14, R13, R12, R11 ;  /* 0x0000000c0d0e7389 */ /* 0x00006400000c000b */
[----:B01----:R-:W-:Y:S01]  /*29260*/  ENDCOLLECTIVE ;  /* 0x000000000000791b */ /* 0x003fe20003800000 */
.L_x_881:
        /* <DEDUP_REMOVED lines=16> */
.L_x_882:
[----:B------:R-:W-:Y:S01]  /*29370*/  MOV R13, R0 ;  /* 0x00000000000d7202 */ /* 0x000fe20000000f00 */
[----:B------:R-:W-:-:S07]  /*29380*/  IMAD.MOV.U32 R8, RZ, RZ, R14 ;  /* 0x000000ffff087224 */ /* 0x000fce00078e000e */
[----:B------:R-:W-:Y:S05]  /*29390*/  WARPSYNC.COLLECTIVE R15, `(.L_x_883) ;  /* 0x000000000f087348 */ /* 0x000fea0003c00000 */
[----:B------:R0:W1:Y:S02]  /*293a0*/  SHFL.IDX P6, R14, R13, R12, R11 ;  /* 0x0000000c0d0e7389 */ /* 0x00006400000c000b */
[----:B01----:R-:W-:Y:S01]  /*293b0*/  ENDCOLLECTIVE ;  /* 0x000000000000791b */ /* 0x003fe20003800000 */
.L_x_883:
[----:B------:R-:W-:Y:S01]  /*293c0*/  IMAD.MOV.U32 R0, RZ, RZ, R14 ;  /* 0x000000ffff007224 */ /* 0x000fe200078e000e */
[----:B------:R-:W-:Y:S06]  /*293d0*/  BRA `(.L_x_884) ;  /* 0xffffffa800e07947 */ /* 0x000fec000383ffff */
.L_x_751:
[----:B------:R-:W-:Y:S02]  /*293e0*/  IMAD.MOV.U32 R13, RZ, RZ, R4 ;  /* 0x000000ffff0d7224 */ /* 0x000fe400078e0004 */
[----:B------:R-:W-:Y:S02]  /*293f0*/  IMAD.MOV.U32 R12, RZ, RZ, RZ ;  /* 0x000000ffff0c7224 */ /* 0x000fe400078e00ff */
[----:B------:R-:W-:Y:S02]  /*29400*/  IMAD.MOV.U32 R11, RZ, RZ, 0x181f ;  /* 0x0000181fff0b7424 */ /* 0x000fe400078e00ff */
[----:B------:R-:W-:Y:S02]  /*29410*/  IMAD.MOV.U32 R15, RZ, RZ, -0x1 ;  /* 0xffffffffff0f7424 */ /* 0x000fe400078e00ff */
[----:B-----5:R-:W-:Y:S02]  /*29420*/  IMAD R6, R10, R8, RZ ;  /* 0x000000080a067224 */ /* 0x020fe400078e02ff */
[----:B------:R-:W-:-:S07]  /*29430*/  IMAD.IADD R0, R9, 0x1, R0 ;  /* 0x0000000109007824 */ /* 0x000fce00078e0200 */
[----:B------:R-:W-:Y:S05]  /*29440*/  WARPSYNC.COLLECTIVE R15, `(.L_x_885) ;  /* 0x000000000f087348 */ /* 0x000fea0003c00000 */
[----:B------:R0:W1:Y:S02]  /*29450*/  SHFL.IDX P6, R14, R13, R12, R11 ;  /* 0x0000000c0d0e7389 */ /* 0x00006400000c000b */
[----:B01----:R-:W-:Y:S01]  /*29460*/  ENDCOLLECTIVE ;  /* 0x000000000000791b */ /* 0x003fe20003800000 */
.L_x_885:
[----:B------:R-:W-:Y:S01]  /*29470*/  ISETP.GE.AND P1, PT, R0, R6, PT ;  /* 0x000000060000720c */ /* 0x000fe20003f26270 */
[----:B------:R-:W-:Y:S02]  /*29480*/  IMAD.MOV.U32 R13, RZ, RZ, R5 ;  /* 0x000000ffff0d7224 */ /* 0x000fe400078e0005 */
[----:B------:R-:W-:-:S10]  /*29490*/  IMAD.MOV.U32 R2, RZ, RZ, R14 ;  /* 0x000000ffff027224 */ /* 0x000fd400078e000e */
[----:B------:R-:W-:Y:S05]  /*294a0*/  WARPSYNC.COLLECTIVE R15, `(.L_x_886) ;  /* 0x000000000f087348 */ /* 0x000fea0003c00000 */
[----:B------:R0:W1:Y:S02]  /*294b0*/  SHFL.IDX P6, R14, R13, R12, R11 ;  /* 0x0000000c0d0e7389 */ /* 0x00006400000c000b */
[----:B01----:R-:W-:Y:S01]  /*294c0*/  ENDCOLLECTIVE ;  /* 0x000000000000791b */ /* 0x003fe20003800000 */
.L_x_886:
[----:B------:R-:W-:Y:S01]  /*294d0*/  ULDC.64 UR4, c[0x0][0x208] ;  /* 0x0000820000047ab9 */ /* 0x000fe20000000a00 */
[----:B------:R-:W-:Y:S02]  /*294e0*/  IMAD.MOV.U32 R13, RZ, RZ, R4 ;  /* 0x000000ffff0d7224 */ /* 0x000fe400078e0004 */
[----:B------:R-:W-:Y:S02]  /*294f0*/  IMAD.MOV.U32 R12, RZ, RZ, 0x1 ;  /* 0x00000001ff0c7424 */ /* 0x000fe400078e00ff */
[----:B------:R-:W-:-:S05]  /*29500*/  IMAD.MOV.U32 R3, RZ, RZ, R14 ;  /* 0x000000ffff037224 */ /* 0x000fca00078e000e */
[----:B------:R-:W-:-:S05]  /*29510*/  @!P1 LEA R7, P5, R36, R3, 0x1 ;  /* 0x0000000324079211 */ /* 0x000fca00078a08ff */
[----:B------:R-:W-:Y:S02]  /*29520*/  @!P1 IMAD.X R3, RZ, RZ, R2, P5 ;  /* 0x000000ffff039224 */ /* 0x000fe400028e0602 */
[----:B------:R-:W-:Y:S02]  /*29530*/  @!P1 IMAD.MOV.U32 R2, RZ, RZ, R7 ;  /* 0x000000ffff029224 */ /* 0x000fe400078e0007 */
[----:B------:R-:W-:-:S03]  /*29540*/  VIADD R7, R0, 0x10 ;  /* 0x0000001000077836 */ /* 0x000fc60000000000 */
[----:B------:R-:W-:Y:S01]  /*29550*/  @!PT LDS RZ, [RZ] ;  /* 0x00000000fffff984 */ /* 0x000fe20000000800 */
[----:B------:R-:W-:Y:S01]  /*29560*/  @!PT LDS RZ, [RZ] ;  /* 0x00000000fffff984 */ /* 0x000fe20000000800 */
[----:B------:R-:W-:Y:S01]  /*29570*/  @!PT LDS RZ, [RZ] ;  /* 0x00000000fffff984 */ /* 0x000fe20000000800 */
[----:B------:R0:W-:Y:S04]  /*29580*/  @!P1 LDGSTS.E.BYPASS.LTC128B.128 [R37+0x14400], desc[UR4][R2.64], !P4 ;  /* 0x1440000002259fae */ /* 0x0001e8000e101d44 */
[----:B------:R0:W-:Y:S04]  /*29590*/  @!P1 LDGSTS.E.BYPASS.LTC128B.128 [R37+0x18400], desc[UR4][R2.64+0x80], !P3 ;  /* 0x1840008002259fae */ /* 0x0001e8000d901d44 */
[----:B------:R0:W-:Y:S04]  /*295a0*/  @!P1 LDGSTS.E.BYPASS.LTC128B.128 [R37+0x1c400], desc[UR4][R2.64+0x100], !P2 ;  /* 0x1c40010002259fae */ /* 0x0001e8000d101d44 */
[----:B------:R0:W-:Y:S01]  /*295b0*/  @!P1 LDGSTS.E.BYPASS.LTC128B.128 [R37+0x20400], desc[UR4][R2.64+0x180], !P0 ;  /* 0x2040018002259fae */ /* 0x0001e2000c101d44 */
[----:B------:R-:W-:-:S13]  /*295c0*/  ISETP.GE.AND P1, PT, R7, R6, PT ;  /* 0x000000060700720c */ /* 0x000fda0003f26270 */
[----:B0-----:R-:W-:Y:S05]  /*295d0*/  WARPSYNC.COLLECTIVE R15, `(.L_x_887) ;  /* 0x000000000f087348 */ /* 0x001fea0003c00000 */
[----:B------:R1:W2:Y:S02]  /*295e0*/  SHFL.IDX P6, R14, R13, R12, R11 ;  /* 0x0000000c0d0e7389 */ /* 0x0002a400000c000b */
[----:B012---:R-:W-:Y:S01]  /*295f0*/  ENDCOLLECTIVE ;  /* 0x000000000000791b */ /* 0x007fe20003800000 */
.L_x_887:
[----:B------:R-:W-:Y:S01]  /*29600*/  MOV R13, R5 ;  /* 0x00000005000d7202 */ /* 0x000fe20000000f00 */
[----:B------:R-:W-:-:S07]  /*29610*/  IMAD.MOV.U32 R2, RZ, RZ, R14 ;  /* 0x000000ffff027224 */ /* 0x000fce00078e000e */
[----:B------:R-:W-:Y:S05]  /*29620*/  WARPSYNC.COLLECTIVE R15, `(.L_x_888) ;  /* 0x000000000f087348 */ /* 0x000fea0003c00000 */
[----:B------:R0:W1:Y:S02]  /*29630*/  SHFL.IDX P6, R14, R13, R12, R11 ;  /* 0x0000000c0d0e7389 */ /* 0x00006400000c000b */
[----:B01----:R-:W-:Y:S01]  /*29640*/  ENDCOLLECTIVE ;  /* 0x000000000000791b */ /* 0x003fe20003800000 */
.L_x_888:
[----:B------:R-:W-:Y:S01]  /*29650*/  ULDC.64 UR4, c[0x0][0x208] ;  /* 0x0000820000047ab9 */ /* 0x000fe20000000a00 */
[----:B------:R-:W-:Y:S02]  /*29660*/  IMAD.MOV.U32 R13, RZ, RZ, R4 ;  /* 0x000000ffff0d7224 */ /* 0x000fe400078e0004 */
[----:B------:R-:W-:Y:S02]  /*29670*/  IMAD.MOV.U32 R12, RZ, RZ, 0x2 ;  /* 0x00000002ff0c7424 */ /* 0x000fe400078e00ff */
[----:B------:R-:W-:-:S05]  /*29680*/  IMAD.MOV.U32 R3, RZ, RZ, R14 ;  /* 0x000000ffff037224 */ /* 0x000fca00078e000e */
[----:B------:R-:W-:-:S05]  /*29690*/  @!P1 LEA R7, P5, R36, R3, 0x1 ;  /* 0x0000000324079211 */ /* 0x000fca00078a08ff */
[----:B------:R-:W-:Y:S02]  /*296a0*/  @!P1 IMAD.X R8, RZ, RZ, R2, P5 ;  /* 0x000000ffff089224 */ /* 0x000fe400028e0602 */
[----:B------:R-:W-:Y:S02]  /*296b0*/  @!P1 IMAD.MOV.U32 R2, RZ, RZ, R7 ;  /* 0x000000ffff029224 */ /* 0x000fe400078e0007 */
        /* <DEDUP_REMOVED lines=13> */
.L_x_889:
[----:B------:R-:W-:Y:S02]  /*29790*/  IMAD.MOV.U32 R13, RZ, RZ, R5 ;  /* 0x000000ffff0d7224 */ /* 0x000fe400078e0005 */
[----:B------:R-:W-:-:S07]  /*297a0*/  IMAD.MOV.U32 R2, RZ, RZ, R14 ;  /* 0x000000ffff027224 */ /* 0x000fce00078e000e */
[----:B------:R-:W-:Y:S05]  /*297b0*/  WARPSYNC.COLLECTIVE R15, `(.L_x_890) ;  /* 0x000000000f087348 */ /* 0x000fea0003c00000 */
[----:B------:R0:W1:Y:S02]  /*297c0*/  SHFL.IDX P6, R14, R13, R12, R11 ;  /* 0x0000000c0d0e7389 */ /* 0x00006400000c000b */
[----:B01----:R-:W-:Y:S01]  /*297d0*/  ENDCOLLECTIVE ;  /* 0x000000000000791b */ /* 0x003fe20003800000 */
.L_x_890:
[----:B------:R-:W-:Y:S01]  /*297e0*/  ULDC.64 UR4, c[0x0][0x208] ;  /* 0x0000820000047ab9 */ /* 0x000fe20000000a00 */
[----:B------:R-:W-:Y:S01]  /*297f0*/  IMAD.MOV.U32 R13, RZ, RZ, R4 ;  /* 0x000000ffff0d7224 */ /* 0x000fe200078e0004 */
[----:B------:R-:W-:Y:S01]  /*29800*/  MOV R12, 0x3 ;  /* 0x00000003000c7802 */ /* 0x000fe20000000f00 */
        /* <DEDUP_REMOVED lines=17> */
.L_x_891:
[----:B------:R-:W-:Y:S02]  /*29920*/  IMAD.MOV.U32 R13, RZ, RZ, R5 ;  /* 0x000000ffff0d7224 */ /* 0x000fe400078e0005 */
[----:B------:R-:W-:-:S07]  /*29930*/  IMAD.MOV.U32 R2, RZ, RZ, R14 ;  /* 0x000000ffff027224 */ /* 0x000fce00078e000e */
[----:B------:R-:W-:Y:S05]  /*29940*/  WARPSYNC.COLLECTIVE R15, `(.L_x_892) ;  /* 0x000000000f087348 */ /* 0x000fea0003c00000 */
[----:B------:R0:W1:Y:S02]  /*29950*/  SHFL.IDX P6, R14, R13, R12, R11 ;  /* 0x0000000c0d0e7389 */ /* 0x00006400000c000b */
[----:B01----:R-:W-:Y:S01]  /*29960*/  ENDCOLLECTIVE ;  /* 0x000000000000791b */ /* 0x003fe20003800000 */
.L_x_892:
        /* <DEDUP_REMOVED lines=20> */
.L_x_893:
[----:B------:R-:W-:Y:S02]  /*29ab0*/  IMAD.MOV.U32 R13, RZ, RZ, R5 ;  /* 0x000000ffff0d7224 */ /* 0x000fe400078e0005 */
[----:B------:R-:W-:-:S07]  /*29ac0*/  IMAD.MOV.U32 R2, RZ, RZ, R14 ;  /* 0x000000ffff027224 */ /* 0x000fce00078e000e */
[----:B------:R-:W-:Y:S05]  /*29ad0*/  WARPSYNC.COLLECTIVE R15, `(.L_x_894) ;  /* 0x000000000f087348 */ /* 0x000fea0003c00000 */
[----:B------:R0:W1:Y:S02]  /*29ae0*/  SHFL.IDX P6, R14, R13, R12, R11 ;  /* 0x0000000c0d0e7389 */ /* 0x00006400000c000b */
[----:B01----:R-:W-:Y:S01]  /*29af0*/  ENDCOLLECTIVE ;  /* 0x000000000000791b */ /* 0x003fe20003800000 */
.L_x_894:
[----:B------:R-:W-:Y:S01]  /*29b00*/  ULDC.64 UR4, c[0x0][0x208] ;  /* 0x0000820000047ab9 */ /* 0x000fe20000000a00 */
[----:B------:R-:W-:Y:S02]  /*29b10*/  IMAD.MOV.U32 R13, RZ, RZ, R4 ;  /* 0x000000ffff0d7224 */ /* 0x000fe400078e0004 */
[----:B------:R-:W-:Y:S02]  /*29b20*/  IMAD.MOV.U32 R12, RZ, RZ, 0x5 ;  /* 0x00000005ff0c7424 */ /* 0x000fe400078e00ff */
[----:B------:R-:W-:-:S05]  /*29b30*/  IMAD.MOV.U32 R3, RZ, RZ, R14 ;  /* 0x000000ffff037224 */ /* 0x000fca00078e000e */
[----:B------:R-:W-:-:S05]  /*29b40*/  @!P1 LEA R7, P5, R36, R3, 0x1 ;  /* 0x0000000324079211 */ /* 0x000fca00078a08ff */
[----:B------:R-:W-:Y:S02]  /*29b50*/  @!P1 IMAD.X R8, RZ, RZ, R2, P5 ;  /* 0x000000ffff089224 */ /* 0x000fe400028e0602 */
[----:B------:R-:W-:Y:S01]  /*29b60*/  @!P1 IMAD.MOV.U32 R2, RZ, RZ, R7 ;  /* 0x000000ffff029224 */ /* 0x000fe200078e0007 */
[----:B------:R-:W-:Y:S01]  /*29b70*/  IADD3 R7, R0, 0x50, RZ ;  /* 0x0000005000077810 */ /* 0x000fe20007ffe0ff */
[----:B------:R-:W-:-:S05]  /*29b80*/  @!P1 IMAD.MOV.U32 R3, RZ, RZ, R8 ;  /* 0x000000ffff039224 */ /* 0x000fca00078e0008 */
        /* <DEDUP_REMOVED lines=11> */
.L_x_895:
[----:B------:R-:W-:Y:S02]  /*29c40*/  IMAD.MOV.U32 R13, RZ, RZ, R5 ;  /* 0x000000ffff0d7224 */ /* 0x000fe400078e0005 */
[----:B------:R-:W-:-:S07]  /*29c50*/  IMAD.MOV.U32 R2, RZ, RZ, R14 ;  /* 0x000000ffff027224 */ /* 0x000fce00078e000e */
[----:B------:R-:W-:Y:S05]  /*29c60*/  WARPSYNC.COLLECTIVE R15, `(.L_x_896) ;  /* 0x000000000f087348 */ /* 0x000fea0003c00000 */
[----:B------:R0:W1:Y:S02]  /*29c70*/  SHFL.IDX P6, R14, R13, R12, R11 ;  /* 0x0000000c0d0e7389 */ /* 0x00006400000c000b */
[----:B01----:R-:W-:Y:S01]  /*29c80*/  ENDCOLLECTIVE ;  /* 0x000000000000791b */ /* 0x003fe20003800000 */
.L_x_896:
        /* <DEDUP_REMOVED lines=20> */
.L_x_897:
[----:B------:R-:W-:Y:S02]  /*29dd0*/  IMAD.MOV.U32 R13, RZ, RZ, R5 ;  /* 0x000000ffff0d7224 */ /* 0x000fe400078e0005 */
[----:B------:R-:W-:-:S07]  /*29de0*/  IMAD.MOV.U32 R2, RZ, RZ, R14 ;  /* 0x000000ffff027224 */ /* 0x000fce00078e000e */
[----:B------:R-:W-:Y:S05]  /*29df0*/  WARPSYNC.COLLECTIVE R15, `(.L_x_898) ;  /* 0x000000000f087348 */ /* 0x000fea0003c00000 */
[----:B------:R0:W1:Y:S02]  /*29e00*/  SHFL.IDX P6, R14, R13, R12, R11 ;  /* 0x0000000c0d0e7389 */ /* 0x00006400000c000b */
[----:B01----:R-:W-:Y:S01]  /*29e10*/  ENDCOLLECTIVE ;  /* 0x000000000000791b */ /* 0x003fe20003800000 */
.L_x_898:
[----:B------:R-:W-:Y:S01]  /*29e20*/  ULDC.64 UR4, c[0x0][0x208] ;  /* 0x0000820000047ab9 */ /* 0x000fe20000000a00 */
[----:B------:R-:W-:Y:S02]  /*29e30*/  IMAD.MOV.U32 R13, RZ, RZ, R4 ;  /* 0x000000ffff0d7224 */ /* 0x000fe400078e0004 */
[----:B------:R-:W-:Y:S02]  /*29e40*/  IMAD.MOV.U32 R12, RZ, RZ, 0x7 ;  /* 0x00000007ff0c7424 */ /* 0x000fe400078e00ff */
[----:B------:R-:W-:-:S05]  /*29e50*/  IMAD.MOV.U32 R3, RZ, RZ, R14 ;  /* 0x000000ffff037224 */ /* 0x000fca00078e000e */
[----:B------:R-:W-:-:S05]  /*29e60*/  @!P1 LEA R7, P5, R36, R3, 0x1 ;  /* 0x0000000324079211 */ /* 0x000fca00078a08ff */
[----:B------:R-:W-:Y:S01]  /*29e70*/  @!P1 IMAD.X R8, RZ, RZ, R2, P5 ;  /* 0x000000ffff089224 */ /* 0x000fe200028e0602 */
[----:B------:R-:W-:-:S03]  /*29e80*/  @!P1 MOV R2, R7 ;  /* 0x0000000700029202 */ /* 0x000fc60000000f00 */
[----:B------:R-:W-:-:S05]  /*29e90*/  @!P1 IMAD.MOV.U32 R3, RZ, RZ, R8 ;  /* 0x000000ffff039224 */ /* 0x000fca00078e0008 */
[----:B------:R-:W-:Y:S01]  /*29ea0*/  @!PT LDS RZ, [RZ] ;  /* 0x00000000fffff984 */ /* 0x000fe20000000800 */
[----:B------:R-:W-:Y:S01]  /*29eb0*/  @!PT LDS RZ, [RZ] ;  /* 0x00000000fffff984 */ /* 0x000fe20000000800 */
[----:B------:R-:W-:Y:S01]  /*29ec0*/  @!PT LDS RZ, [RZ] ;  /* 0x00000000fffff984 */ /* 0x000fe20000000800 */
[----:B------:R0:W-:Y:S04]  /*29ed0*/  @!P1 LDGSTS.E.BYPASS.LTC128B.128 [R37+0x17400], desc[UR4][R2.64], !P4 ;  /* 0x1740000002259fae */ /* 0x0001e8000e101d44 */
[----:B------:R0:W-:Y:S04]  /*29ee0*/  @!P1 LDGSTS.E.BYPASS.LTC128B.128 [R37+0x1b400], desc[UR4][R2.64+0x80], !P3 ;  /* 0x1b40008002259fae */ /* 0x0001e8000d901d44 */
[----:B------:R0:W-:Y:S04]  /*29ef0*/  @!P1 LDGSTS.E.BYPASS.LTC128B.128 [R37+0x1f400], desc[UR4][R2.64+0x100], !P2 ;  /* 0x1f40010002259fae */ /* 0x0001e8000d101d44 */
[----:B------:R0:W-:Y:S02]  /*29f00*/  @!P1 LDGSTS.E.BYPASS.LTC128B.128 [R37+0x23400], desc[UR4][R2.64+0x180], !P0 ;  /* 0x2340018002259fae */ /* 0x0001e4000c101d44 */
[----:B0-----:R-:W-:Y:S05]  /*29f10*/  WARPSYNC.COLLECTIVE R15, `(.L_x_899) ;  /* 0x000000000f087348 */ /* 0x001fea0003c00000 */
[----:B------:R1:W2:Y:S02]  /*29f20*/  SHFL.IDX P6, R14, R13, R12, R11 ;  /* 0x0000000c0d0e7389 */ /* 0x0002a400000c000b */
[----:B012---:R-:W-:Y:S01]  /*29f30*/  ENDCOLLECTIVE ;  /* 0x000000000000791b */ /* 0x007fe20003800000 */
.L_x_899:
[----:B------:R-:W-:Y:S02]  /*29f40*/  IMAD.MOV.U32 R13, RZ, RZ, R5 ;  /* 0x000000ffff0d7224 */ /* 0x000fe400078e0005 */
[----:B------:R-:W-:-:S07]  /*29f50*/  IMAD.MOV.U32 R7, RZ, RZ, R14 ;  /* 0x000000ffff077224 */ /* 0x000fce00078e000e */
[----:B------:R-:W-:Y:S05]  /*29f60*/  WARPSYNC.COLLECTIVE R15, `(.L_x_900) ;  /* 0x000000000f087348 */ /* 0x000fea0003c00000 */
[----:B------:R0:W1:Y:S02]  /*29f70*/  SHFL.IDX P6, R14, R13, R12, R11 ;  /* 0x0000000c0d0e7389 */ /* 0x00006400000c000b */
[----:B01----:R-:W-:Y:S01]  /*29f80*/  ENDCOLLECTIVE ;  /* 0x000000000000791b */ /* 0x003fe20003800000 */
.L_x_900:
[----:B------:R-:W-:Y:S05]  /*29f90*/  BRA `(.L_x_901) ;  /* 0xffffffac00507947 */ /* 0x000fea000383ffff */
.L_x_756:
[----:B0-----:R0:W2:Y:S02]  /*29fa0*/  SYNCS.PHASECHK.TRANS64.TRYWAIT P0, [R22+URZ+0x38820], R3 ;  /* 0x03882003160075a7 */ /* 0x0010a4000800017f */
[----:B--2---:R-:W-:Y:S05]  /*29fb0*/  @!P0 NANOSLEEP.SYNCS 0x989680 ;  /* 0x009896800000895d */ /* 0x004fea0003900000 */
[----:B------:R-:W2:Y:S02]  /*29fc0*/  @!P0 SYNCS.PHASECHK.TRANS64 P0, [R22+URZ+0x38820], R3 ;  /* 0x03882003160085a7 */ /* 0x000ea4000800007f */
[----:B--2---:R-:W-:Y:S05]  /*29fd0*/  @!P0 BRA `(.L_x_756) ;  /* 0xfffffffc00f08947 */ /* 0x004fea000383ffff */
[----:B------:R-:W-:Y:S05]  /*29fe0*/  BRA `(.L_x_902) ;  /* 0xffffffac00c87947 */ /* 0x000fea000383ffff */
.L_x_761:
[----:B0-----:R0:W1:Y:S02]  /*29ff0*/  SYNCS.PHASECHK.TRANS64.TRYWAIT P0, [R6+URZ+0x38840], R3 ;  /* 0x03884003060075a7 */ /* 0x001064000800017f */
[----:B-1----:R-:W-:Y:S05]  /*2a000*/  @!P0 NANOSLEEP.SYNCS 0x989680 ;  /* 0x009896800000895d */ /* 0x002fea0003900000 */
[----:B------:R-:W1:Y:S02]  /*2a010*/  @!P0 SYNCS.PHASECHK.TRANS64 P0, [R6+URZ+0x38840], R3 ;  /* 0x03884003060085a7 */ /* 0x000e64000800007f */
[----:B-1----:R-:W-:Y:S05]  /*2a020*/  @!P0 BRA `(.L_x_761) ;  /* 0xfffffffc00f08947 */ /* 0x002fea000383ffff */
[----:B------:R-:W-:Y:S05]  /*2a030*/  BRA `(.L_x_903) ;  /* 0xffffffb000c07947 */ /* 0x000fea000383ffff */
.L_x_762:
        /* <DEDUP_REMOVED lines=8> */
.L_x_905:
[----:B------:R-:W-:Y:S05]  /*2a0c0*/  BSYNC B1 ;  /* 0x0000000000017941 */ /* 0x000fea0003800000 */
.L_x_904:
[----:B------:R-:W-:Y:S01]  /*2a0d0*/  IMAD.MOV.U32 R13, RZ, RZ, R8 ;  /* 0x000000ffff0d7224 */ /* 0x000fe200078e0008 */
[----:B------:R-:W-:Y:S01]  /*2a0e0*/  LOP3.LUT R23, R23, 0xfffffdff, RZ, 0xc0, !PT ;  /* 0xfffffdff17177812 */ /* 0x000fe200078ec0ff */
[----:B------:R-:W-:Y:S01]  /*2a0f0*/  IMAD.MOV.U32 R12, RZ, RZ, RZ ;  /* 0x000000ffff0c7224 */ /* 0x000fe200078e00ff */
[----:B------:R-:W-:Y:S01]  /*2a100*/  SHF.L.U32 R0, R36, 0x1, RZ ;  /* 0x0000000124007819 */ /* 0x000fe200000006ff */
[----:B------:R-:W-:Y:S01]  /*2a110*/  IMAD.MOV.U32 R11, RZ, RZ, 0x181f ;  /* 0x0000181fff0b7424 */ /* 0x000fe200078e00ff */
[----:B------:R-:W-:Y:S01]  /*2a120*/  @P3 LOP3.LUT R23, R23, 0x200, RZ, 0xfc, !PT ;  /* 0x0000020017173812 */ /* 0x000fe200078efcff */
[----:B------:R-:W-:Y:S02]  /*2a130*/  IMAD.MOV.U32 R15, RZ, RZ, -0x1 ;  /* 0xffffffffff0f7424 */ /* 0x000fe400078e00ff */
[----:B------:R-:W-:Y:S01]  /*2a140*/  IMAD.MOV.U32 R3, RZ, RZ, R14 ;  /* 0x000000ffff037224 */ /* 0x000fe200078e000e */
[----:B------:R-:W-:Y:S01]  /*2a150*/  LOP3.LUT P3, RZ, R23, 0x10, RZ, 0xc0, !PT ;  /* 0x0000001017ff7812 */ /* 0x000fe2000786c0ff */
[----:B------:R-:W-:-:S12]  /*2a160*/  IMAD R9, R9, 0x2, R22 ;  /* 0x0000000209097824 */ /* 0x000fd800078e0216 */
[----:B------:R-:W-:Y:S05]  /*2a170*/  WARPSYNC.COLLECTIVE R15, `(.L_x_906) ;  /* 0x000000000f087348 */ /* 0x000fea0003c00000 */
[----:B------:R0:W1:Y:S02]  /*2a180*/  SHFL.IDX P6, R14, R13, R12, R11 ;  /* 0x0000000c0d0e7389 */ /* 0x00006400000c000b */
[----:B01----:R-:W-:Y:S01]  /*2a190*/  ENDCOLLECTIVE ;  /* 0x000000000000791b */ /* 0x003fe20003800000 */
.L_x_906:
[----:B------:R-:W-:Y:S01]  /*2a1a0*/  LOP3.LUT R23, R23, 0xfffffeff, RZ, 0xc0, !PT ;  /* 0xfffffeff17177812 */ /* 0x000fe200078ec0ff */
[----:B------:R-:W-:-:S03]  /*2a1b0*/  ULDC.64 UR4, c[0x0][0x208] ;  /* 0x0000820000047ab9 */ /* 0x000fc60000000a00 */
[----:B------:R-:W-:-:S04]  /*2a1c0*/  @P2 LOP3.LUT R23, R23, 0x100, RZ, 0xfc, !PT ;  /* 0x0000010017172812 */ /* 0x000fc800078efcff */
[C---:B------:R-:W-:Y:S02]  /*2a1d0*/  LOP3.LUT P2, RZ, R23.reuse, 0x8, RZ, 0xc0, !PT ;  /* 0x0000000817ff7812 */ /* 0x040fe4000784c0ff */
[----:B------:R-:W-:Y:S01]  /*2a1e0*/  LOP3.LUT R23, R23, 0xffffff7f, RZ, 0xc0, !PT ;  /* 0xffffff7f17177812 */ /* 0x000fe200078ec0ff */
[----:B------:R-:W-:-:S03]  /*2a1f0*/  IMAD.MOV.U32 R13, RZ, RZ, R10 ;  /* 0x000000ffff0d7224 */ /* 0x000fc600078e000a */
[----:B------:R-:W-:Y:S01]  /*2a200*/  @P1 LOP3.LUT R23, R23, 0x80, RZ, 0xfc, !PT ;  /* 0x0000008017171812 */ /* 0x000fe200078efcff */
[----:B------:R-:W-:-:S03]  /*2a210*/  IMAD.MOV.U32 R12, RZ, RZ, 0x1 ;  /* 0x00000001ff0c7424 */ /* 0x000fc600078e00ff */
[----:B------:R-:W-:Y:S01]  /*2a220*/  LOP3.LUT P1, RZ, R23, 0x4, RZ, 0xc0, !PT ;  /* 0x0000000417ff7812 */ /* 0x000fe2000782c0ff */
[----:B------:R-:W-:-:S05]  /*2a230*/  IMAD.MOV.U32 R2, RZ, RZ, R14 ;  /* 0x000000ffff027224 */ /* 0x000fca00078e000e */
[----:B------:R-:W-:-:S05]  /*2a240*/  IADD3 R2, P0, R2, R0, RZ ;  /* 0x0000000002027210 */ /* 0x000fca0007f1e0ff */
[----:B------:R-:W-:-:S05]  /*2a250*/  IMAD.X R3, RZ, RZ, R3, P0 ;  /* 0x000000ffff037224 */ /* 0x000fca00000e0603 */
[----:B------:R-:W-:Y:S01]  /*2a260*/  @!PT LDS RZ, [RZ] ;  /* 0x00000000fffff984 */ /* 0x000fe20000000800 */
[----:B------:R-:W-:Y:S01]  /*2a270*/  @!PT LDS RZ, [RZ] ;  /* 0x00000000fffff984 */ /* 0x000fe20000000800 */
[----:B------:R-:W-:Y:S01]  /*2a280*/  @!PT LDS RZ, [RZ] ;  /* 0x00000000fffff984 */ /* 0x000fe20000000800 */
[----:B------:R0:W-:Y:S04]  /*2a290*/  LDGSTS.E.BYPASS.LTC128B.128 [R9+0x24400], desc[UR4][R2.64], !P3 ;  /* 0x2440000002097fae */ /* 0x0001e8000d901d44 */
[----:B------:R0:W-:Y:S04]  /*2a2a0*/  LDGSTS.E.BYPASS.LTC128B.128 [R9+0x26c00], desc[UR4][R2.64+0x80], !P2 ;  /* 0x26c0008002097fae */ /* 0x0001e8000d101d44 */
[----:B------:R0:W-:Y:S04]  /*2a2b0*/  LDGSTS.E.BYPASS.LTC128B.128 [R9+0x29400], desc[UR4][R2.64+0x100], !P1 ;  /* 0x2940010002097fae */ /* 0x0001e8000c901d44 */
[----:B------:R0:W-:Y:S02]  /*2a2c0*/  LDGSTS.E.BYPASS.LTC128B.128 [R9+0x2bc00], desc[UR4][R2.64+0x180], !P5 ;  /* 0x2bc0018002097fae */ /* 0x0001e4000e901d44 */
[----:B0-----:R-:W-:Y:S05]  /*2a2d0*/  WARPSYNC.COLLECTIVE R15, `(.L_x_907) ;  /* 0x000000000f087348 */ /* 0x001fea0003c00000 */
[----:B------:R1:W2:Y:S02]  /*2a2e0*/  SHFL.IDX P6, R14, R13, R12, R11 ;  /* 0x0000000c0d0e7389 */ /* 0x0002a400000c000b */
[----:B012---:R-:W-:Y:S01]  /*2a2f0*/  ENDCOLLECTIVE ;  /* 0x000000000000791b */ /* 0x007fe20003800000 */
.L_x_907:
[----:B------:R-:W-:Y:S02]  /*2a300*/  IMAD.MOV.U32 R13, RZ, RZ, R8 ;  /* 0x000000ffff0d7224 */ /* 0x000fe400078e0008 */
[----:B------:R-:W-:-:S07]  /*2a310*/  IMAD.MOV.U32 R35, RZ, RZ, R14 ;  /* 0x000000ffff237224 */ /* 0x000fce00078e000e */
[----:B------:R-:W-:Y:S05]  /*2a320*/  WARPSYNC.COLLECTIVE R15, `(.L_x_908) ;  /* 0x000000000f087348 */ /* 0x000fea0003c00000 */
[----:B------:R0:W1:Y:S02]  /*2a330*/  SHFL.IDX P6, R14, R13, R12, R11 ;  /* 0x0000000c0d0e7389 */ /* 0x00006400000c000b */
[----:B01----:R-:W-:Y:S01]  /*2a340*/  ENDCOLLECTIVE ;  /* 0x000000000000791b */ /* 0x003fe20003800000 */
.L_x_908:
[----:B------:R-:W-:Y:S01]  /*2a350*/  ULDC.64 UR4, c[0x0][0x208] ;  /* 0x0000820000047ab9 */ /* 0x000fe20000000a00 */
[----:B------:R-:W-:Y:S02]  /*2a360*/  IMAD.MOV.U32 R13, RZ, RZ, R10 ;  /* 0x000000ffff0d7224 */ /* 0x000fe400078e000a */
[----:B------:R-:W-:Y:S02]  /*2a370*/  IMAD.MOV.U32 R12, RZ, RZ, 0x2 ;  /* 0x00000002ff0c7424 */ /* 0x000fe400078e00ff */
        /* <DEDUP_REMOVED lines=13> */
.L_x_909:
[----:B------:R-:W-:Y:S02]  /*2a450*/  IMAD.MOV.U32 R13, RZ, RZ, R8 ;  /* 0x000000ffff0d7224 */ /* 0x000fe400078e0008 */
[----:B------:R-:W-:-:S07]  /*2a460*/  IMAD.MOV.U32 R35, RZ, RZ, R14 ;  /* 0x000000ffff237224 */ /* 0x000fce00078e000e */
[----:B------:R-:W-:Y:S05]  /*2a470*/  WARPSYNC.COLLECTIVE R15, `(.L_x_910) ;  /* 0x000000000f087348 */ /* 0x000fea0003c00000 */
[----:B------:R0:W1:Y:S02]  /*2a480*/  SHFL.IDX P6, R14, R13, R12, R11 ;  /* 0x0000000c0d0e7389 */ /* 0x00006400000c000b */
[----:B01----:R-:W-:Y:S01]  /*2a490*/  ENDCOLLECTIVE ;  /* 0x000000000000791b */ /* 0x003fe20003800000 */
.L_x_910:
[----:B------:R-:W-:Y:S01]  /*2a4a0*/  ULDC.64 UR4, c[0x0][0x208] ;  /* 0x0000820000047ab9 */ /* 0x000fe20000000a00 */
[----:B------:R-:W-:Y:S01]  /*2a4b0*/  IMAD.MOV.U32 R13, RZ, RZ, R10 ;  /* 0x000000ffff0d7224 */ /* 0x000fe200078e000a */
[----:B------:R-:W-:Y:S01]  /*2a4c0*/  MOV R12, 0x3 ;  /* 0x00000003000c7802 */ /* 0x000fe20000000f00 */
        /* <DEDUP_REMOVED lines=13> */
.L_x_911:
[----:B------:R-:W-:Y:S02]  /*2a5a0*/  IMAD.MOV.U32 R13, RZ, RZ, R8 ;  /* 0x000000ffff0d7224 */ /* 0x000fe400078e0008 */
[----:B------:R-:W-:-:S07]  /*2a5b0*/  IMAD.MOV.U32 R35, RZ, RZ, R14 ;  /* 0x000000ffff237224 */ /* 0x000fce00078e000e */
[----:B------:R-:W-:Y:S05]  /*2a5c0*/  WARPSYNC.COLLECTIVE R15, `(.L_x_912) ;  /* 0x000000000f087348 */ /* 0x000fea0003c00000 */
[----:B------:R0:W1:Y:S02]  /*2a5d0*/  SHFL.IDX P6, R14, R13, R12, R11 ;  /* 0x0000000c0d0e7389 */ /* 0x00006400000c000b */
[----:B01----:R-:W-:Y:S01]  /*2a5e0*/  ENDCOLLECTIVE ;  /* 0x000000000000791b */ /* 0x003fe20003800000 */
.L_x_912:
        /* <DEDUP_REMOVED lines=9> */
[----:B------:R0:W-:Y:S01]  /*2a680*/  LDGSTS.E.BYPASS.LTC128B.128 [R9+0x25c00], desc[UR4][R2.64], !P3 ;  /* 0x25c0000002097fae */ /* 0x0001e2000d901d44 */
[----:B------:R-:W-:-:S03]  /*2a690*/  LOP3.LUT P3, RZ, R23, 0x200, RZ, 0xc0, !PT ;  /* 0x0000020017ff7812 */ /* 0x000fc6000786c0ff */
[----:B------:R0:W-:Y:S01]  /*2a6a0*/  LDGSTS.E.BYPASS.LTC128B.128 [R9+0x28400], desc[UR4][R2.64+0x80], !P2 ;  /* 0x2840008002097fae */ /* 0x0001e2000d101d44 */
[----:B------:R-:W-:-:S03]  /*2a6b0*/  LOP3.LUT P2, RZ, R23, 0x100, RZ, 0xc0, !PT ;  /* 0x0000010017ff7812 */ /* 0x000fc6000784c0ff */
[----:B------:R0:W-:Y:S01]  /*2a6c0*/  LDGSTS.E.BYPASS.LTC128B.128 [R9+0x2ac00], desc[UR4][R2.64+0x100], !P1 ;  /* 0x2ac0010002097fae */ /* 0x0001e2000c901d44 */
[----:B------:R-:W-:-:S03]  /*2a6d0*/  LOP3.LUT P1, RZ, R23, 0x80, RZ, 0xc0, !PT ;  /* 0x0000008017ff7812 */ /* 0x000fc6000782c0ff */
[----:B------:R0:W-:Y:S10]  /*2a6e0*/  LDGSTS.E.BYPASS.LTC128B.128 [R9+0x2d400], desc[UR4][R2.64+0x180], !P5 ;  /* 0x2d40018002097fae */ /* 0x0001f4000e901d44 */
[----:B0-----:R-:W-:Y:S05]  /*2a6f0*/  WARPSYNC.COLLECTIVE R15, `(.L_x_913) ;  /* 0x000000000f087348 */ /* 0x001fea0003c00000 */
[----:B------:R1:W2:Y:S02]  /*2a700*/  SHFL.IDX P6, R14, R13, R12, R11 ;  /* 0x0000000c0d0e7389 */ /* 0x0002a400000c000b */
[----:B012---:R-:W-:Y:S01]  /*2a710*/  ENDCOLLECTIVE ;  /* 0x000000000000791b */ /* 0x007fe20003800000 */
.L_x_913:
[----:B------:R-:W-:Y:S02]  /*2a720*/  IMAD.MOV.U32 R13, RZ, RZ, R8 ;  /* 0x000000ffff0d7224 */ /* 0x000fe400078e0008 */
[----:B------:R-:W-:-:S07]  /*2a730*/  IMAD.MOV.U32 R35, RZ, RZ, R14 ;  /* 0x000000ffff237224 */ /* 0x000fce00078e000e */
[----:B------:R-:W-:Y:S05]  /*2a740*/  WARPSYNC.COLLECTIVE R15, `(.L_x_914) ;  /* 0x000000000f087348 */ /* 0x000fea0003c00000 */
[----:B------:R0:W1:Y:S02]  /*2a750*/  SHFL.IDX P6, R14, R13, R12, R11 ;  /* 0x0000000c0d0e7389 */ /* 0x00006400000c000b */
[----:B01----:R-:W-:Y:S01]  /*2a760*/  ENDCOLLECTIVE ;  /* 0x000000000000791b */ /* 0x003fe20003800000 */
.L_x_914:
[----:B------:R-:W-:Y:S01]  /*2a770*/  IMAD.MOV.U32 R2, RZ, RZ, R14 ;  /* 0x000000ffff027224 */ /* 0x000fe200078e000e */
[----:B------:R-:W-:Y:S06]  /*2a780*/  BRA `(.L_x_915) ;  /* 0xffffffb000087947 */ /* 0x000fec000383ffff */
.L_x_767:
[----:B-1----:R1:W2:Y:S02]  /*2a790*/  SYNCS.PHASECHK.TRANS64.TRYWAIT P0, [R6+URZ+0x38860], R2 ;  /* 0x03886002060075a7 */ /* 0x0022a4000800017f */
[----:B--2---:R-:W-:Y:S05]  /*2a7a0*/  @!P0 NANOSLEEP.SYNCS 0x989680 ;  /* 0x009896800000895d */ /* 0x004fea0003900000 */
[----:B------:R-:W2:Y:S02]  /*2a7b0*/  @!P0 SYNCS.PHASECHK.TRANS64 P0, [R6+URZ+0x38860], R2 ;  /* 0x03886002060085a7 */ /* 0x000ea4000800007f */
[----:B--2---:R-:W-:Y:S05]  /*2a7c0*/  @!P0 BRA `(.L_x_767) ;  /* 0xfffffffc00f08947 */ /* 0x004fea000383ffff */
[----:B------:R-:W-:Y:S05]  /*2a7d0*/  BRA `(.L_x_916) ;  /* 0xffffffb000887947 */ /* 0x000fea000383ffff */
.L_x_768:
        /* <DEDUP_REMOVED lines=8> */
.L_x_918:
[----:B------:R-:W-:Y:S05]  /*2a860*/  BSYNC B1 ;  /* 0x0000000000017941 */ /* 0x000fea0003800000 */
.L_x_917:
[----:B------:R-:W-:Y:S01]  /*2a870*/  IMAD.MOV.U32 R13, RZ, RZ, R24 ;  /* 0x000000ffff0d7224 */ /* 0x000fe200078e0018 */
[----:B------:R-:W-:Y:S01]  /*2a880*/  MOV R12, RZ ;  /* 0x000000ff000c7202 */ /* 0x000fe20000000f00 */
[----:B------:R-:W-:Y:S02]  /*2a890*/  IMAD.MOV.U32 R11, RZ, RZ, 0x181f ;  /* 0x0000181fff0b7424 */ /* 0x000fe400078e00ff */
[----:B------:R-:W-:Y:S02]  /*2a8a0*/  IMAD.MOV.U32 R15, RZ, RZ, -0x1 ;  /* 0xffffffffff0f7424 */ /* 0x000fe400078e00ff */
[----:B------:R-:W-:Y:S02]  /*2a8b0*/  IMAD.MOV.U32 R3, RZ, RZ, R14 ;  /* 0x000000ffff037224 */ /* 0x000fe400078e000e */
[----:B------:R-:W-:-:S07]  /*2a8c0*/  IMAD R7, R7, 0x2, R22 ;  /* 0x0000000207077824 */ /* 0x000fce00078e0216 */
[----:B------:R-:W-:Y:S05]  /*2a8d0*/  WARPSYNC.COLLECTIVE R15, `(.L_x_919) ;  /* 0x000000000f087348 */ /* 0x000fea0003c00000 */
[----:B------:R0:W1:Y:S02]  /*2a8e0*/  SHFL.IDX P6, R14, R13, R12, R11 ;  /* 0x0000000c0d0e7389 */ /* 0x00006400000c000b */
[----:B01----:R-:W-:Y:S01]  /*2a8f0*/  ENDCOLLECTIVE ;  /* 0x000000000000791b */ /* 0x003fe20003800000 */
.L_x_919:
[----:B------:R-:W-:Y:S01]  /*2a900*/  ULDC.64 UR4, c[0x0][0x208] ;  /* 0x0000820000047ab9 */ /* 0x000fe20000000a00 */
[----:B------:R-:W-:Y:S02]  /*2a910*/  IMAD.MOV.U32 R13, RZ, RZ, R25 ;  /* 0x000000ffff0d7224 */ /* 0x000fe400078e0019 */
[----:B------:R-:W-:Y:S02]  /*2a920*/  IMAD.MOV.U32 R12, RZ, RZ, 0x1 ;  /* 0x00000001ff0c7424 */ /* 0x000fe400078e00ff */
[----:B------:R-:W-:-:S05]  /*2a930*/  IMAD.MOV.U32 R2, RZ, RZ, R14 ;  /* 0x000000ffff027224 */ /* 0x000fca00078e000e */
[----:B------:R-:W-:-:S05]  /*2a940*/  IADD3 R2, P0, R2, R0, RZ ;  /* 0x0000000002027210 */ /* 0x000fca0007f1e0ff */
        /* <DEDUP_REMOVED lines=11> */
[----:B------:R0:W-:Y:S02]  /*2aa00*/  LDGSTS.E.BYPASS.LTC128B.128 [R7+0x7c00], desc[UR4][R2.64+0x180], !P0 ;  /* 0x07c0018002077fae */ /* 0x0001e4000c101d44 */
[----:B0-----:R-:W-:Y:S05]  /*2aa10*/  WARPSYNC.COLLECTIVE R15, `(.L_x_920) ;  /* 0x000000000f087348 */ /* 0x001fea0003c00000 */
[----:B------:R1:W2:Y:S02]  /*2aa20*/  SHFL.IDX P6, R14, R13, R12, R11 ;  /* 0x0000000c0d0e7389 */ /* 0x0002a400000c000b */
[----:B012---:R-:W-:Y:S01]  /*2aa30*/  ENDCOLLECTIVE ;  /* 0x000000000000791b */ /* 0x007fe20003800000 */
.L_x_920:
[----:B------:R-:W-:Y:S02]  /*2aa40*/  IMAD.MOV.U32 R13, RZ, RZ, R24 ;  /* 0x000000ffff0d7224 */ /* 0x000fe400078e0018 */
[----:B------:R-:W-:-:S07]  /*2aa50*/  IMAD.MOV.U32 R3, RZ, RZ, R14 ;  /* 0x000000ffff037224 */ /* 0x000fce00078e000e */
[----:B------:R-:W-:Y:S05]  /*2aa60*/  WARPSYNC.COLLECTIVE R15, `(.L_x_921) ;  /* 0x000000000f087348 */ /* 0x000fea0003c00000 */
[----:B------:R0:W1:Y:S02]  /*2aa70*/  SHFL.IDX P6, R14, R13, R12, R11 ;  /* 0x0000000c0d0e7389 */ /* 0x00006400000c000b */
[----:B01----:R-:W-:Y:S01]  /*2aa80*/  ENDCOLLECTIVE ;  /* 0x000000000000791b */ /* 0x003fe20003800000 */
.L_x_921:
        /* <DEDUP_REMOVED lines=20> */
.L_x_922:
[----:B------:R-:W-:Y:S02]  /*2abd0*/  IMAD.MOV.U32 R13, RZ, RZ, R24 ;  /* 0x000000ffff0d7224 */ /* 0x000fe400078e0018 */
[----:B------:R-:W-:-:S07]  /*2abe0*/  IMAD.MOV.U32 R3, RZ, RZ, R14 ;  /* 0x000000ffff037224 */ /* 0x000fce00078e000e */
[----:B------:R-:W-:Y:S05]  /*2abf0*/  WARPSYNC.COLLECTIVE R15, `(.L_x_923) ;  /* 0x000000000f087348 */ /* 0x000fea0003c00000 */
[----:B------:R0:W1:Y:S02]  /*2ac00*/  SHFL.IDX P6, R14, R13, R12, R11 ;  /* 0x0000000c0d0e7389 */ /* 0x00006400000c000b */
[----:B01----:R-:W-:Y:S01]  /*2ac10*/  ENDCOLLECTIVE ;  /* 0x000000000000791b */ /* 0x003fe20003800000 */
.L_x_923:
[----:B------:R-:W-:Y:S01]  /*2ac20*/  ULDC.64 UR4, c[0x0][0x208] ;  /* 0x0000820000047ab9 */ /* 0x000fe20000000a00 */
[----:B------:R-:W-:Y:S02]  /*2ac30*/  IMAD.MOV.U32 R13, RZ, RZ, R25 ;  /* 0x000000ffff0d7224 */ /* 0x000fe400078e0019 */
[----:B------:R-:W-:Y:S01]  /*2ac40*/  IMAD.MOV.U32 R12, RZ, RZ, 0x3 ;  /* 0x00000003ff0c7424 */ /* 0x000fe200078e00ff */
[----:B------:R-:W-:-:S04]  /*2ac50*/  MOV R2, R14 ;  /* 0x0000000e00027202 */ /* 0x000fc80000000f00 */
        /* <DEDUP_REMOVED lines=16> */
.L_x_924:
[----:B------:R-:W-:Y:S02]  /*2ad60*/  IMAD.MOV.U32 R13, RZ, RZ, R24 ;  /* 0x000000ffff0d7224 */ /* 0x000fe400078e0018 */
[----:B------:R-:W-:-:S07]  /*2ad70*/  IMAD.MOV.U32 R3, RZ, RZ, R14 ;  /* 0x000000ffff037224 */ /* 0x000fce00078e000e */
[----:B------:R-:W-:Y:S05]  /*2ad80*/  WARPSYNC.COLLECTIVE R15, `(.L_x_925) ;  /* 0x000000000f087348 */ /* 0x000fea0003c00000 */
[----:B------:R0:W1:Y:S02]  /*2ad90*/  SHFL.IDX P6, R14, R13, R12, R11 ;  /* 0x0000000c0d0e7389 */ /* 0x00006400000c000b */
[----:B01----:R-:W-:Y:S01]  /*2ada0*/  ENDCOLLECTIVE ;  /* 0x000000000000791b */ /* 0x003fe20003800000 */
.L_x_925:
        /* <DEDUP_REMOVED lines=20> */
.L_x_926:
[----:B------:R-:W-:Y:S02]  /*2aef0*/  IMAD.MOV.U32 R13, RZ, RZ, R24 ;  /* 0x000000ffff0d7224 */ /* 0x000fe400078e0018 */
[----:B------:R-:W-:-:S07]  /*2af00*/  IMAD.MOV.U32 R25, RZ, RZ, R14 ;  /* 0x000000ffff197224 */ /* 0x000fce00078e000e */
[----:B------:R-:W-:Y:S05]  /*2af10*/  WARPSYNC.COLLECTIVE R15, `(.L_x_927) ;  /* 0x000000000f087348 */ /* 0x000fea0003c00000 */
[----:B------:R0:W1:Y:S02]  /*2af20*/  SHFL.IDX P6, R14, R13, R12, R11 ;  /* 0x0000000c0d0e7389 */ /* 0x00006400000c000b */
[----:B01----:R-:W-:Y:S01]  /*2af30*/  ENDCOLLECTIVE ;  /* 0x000000000000791b */ /* 0x003fe20003800000 */
.L_x_927:
[----:B------:R-:W-:Y:S01]  /*2af40*/  IMAD.MOV.U32 R2, RZ, RZ, R14 ;  /* 0x000000ffff027224 */ /* 0x000fe200078e000e */
[----:B------:R-:W-:Y:S06]  /*2af50*/  BRA `(.L_x_928) ;  /* 0xffffffac00a47947 */ /* 0x000fec000383ffff */
.L_x_776:
[----:B0-----:R0:W2:Y:S02]  /*2af60*/  SYNCS.PHASECHK.TRANS64.TRYWAIT P0, [R4+URZ+0x38860], R3 ;  /* 0x03886003040075a7 */ /* 0x0010a4000800017f */
[----:B--2---:R-:W-:Y:S05]  /*2af70*/  @!P0 NANOSLEEP.SYNCS 0x989680 ;  /* 0x009896800000895d */ /* 0x004fea0003900000 */
[----:B------:R-:W2:Y:S02]  /*2af80*/  @!P0 SYNCS.PHASECHK.TRANS64 P0, [R4+URZ+0x38860], R3 ;  /* 0x03886003040085a7 */ /* 0x000ea4000800007f */
[----:B--2---:R-:W-:Y:S05]  /*2af90*/  @!P0 BRA `(.L_x_776) ;  /* 0xfffffffc00f08947 */ /* 0x004fea000383ffff */
[----:B------:R-:W-:Y:S05]  /*2afa0*/  BRA `(.L_x_929) ;  /* 0xffffffb000dc7947 */ /* 0x000fea000383ffff */
.L_x_777:
[----:B------:R-:W-:Y:S01]  /*2afb0*/  BSSY B0, `(.L_x_930) ;  /* 0x0000008000007945 */ /* 0x000fe20003800000 */
[----:B------:R-:W-:Y:S01]  /*2afc0*/  IMAD.MOV.U32 R13, RZ, RZ, R25 ;  /* 0x000000ffff0d7224 */ /* 0x000fe200078e0019 */
[----:B------:R-:W-:Y:S01]  /*2afd0*/  MOV R15, 0xffffffff ;  /* 0xffffffff000f7802 */ /* 0x000fe20000000f00 */
[----:B------:R-:W-:Y:S02]  /*2afe0*/  IMAD.MOV.U32 R12, RZ, RZ, RZ ;  /* 0x000000ffff0c7224 */ /* 0x000fe400078e00ff */
[----:B------:R-:W-:-:S07]  /*2aff0*/  IMAD.MOV.U32 R11, RZ, RZ, 0x181f ;  /* 0x0000181fff0b7424 */ /* 0x000fce00078e00ff */
[----:B0-----:R-:W-:Y:S05]  /*2b000*/  WARPSYNC.COLLECTIVE R15, `(.L_x_931) ;  /* 0x000000000f087348 */ /* 0x001fea0003c00000 */
[----:B------:R1:W2:Y:S02]  /*2b010*/  SHFL.IDX P6, R14, R13, R12, R11 ;  /* 0x0000000c0d0e7389 */ /* 0x0002a400000c000b */
[----:B012---:R-:W-:Y:S01]  /*2b020*/  ENDCOLLECTIVE ;  /* 0x000000000000791b */ /* 0x007fe20003800000 */
.L_x_931:
[----:B------:R-:W-:Y:S05]  /*2b030*/  BSYNC B0 ;  /* 0x0000000000007941 */ /* 0x000fea0003800000 */
.L_x_930:
[----:B------:R-:W-:Y:S01]  /*2b040*/  IMAD.MOV.U32 R13, RZ, RZ, R24 ;  /* 0x000000ffff0d7224 */ /* 0x000fe200078e0018 */
[C---:B------:R-:W-:Y:S01]  /*2b050*/  LOP3.LUT R0, R36.reuse, 0x40, RZ, 0xfc, !PT ;  /* 0x0000004024007812 */ /* 0x040fe200078efcff */
[----:B------:R-:W-:Y:S01]  /*2b060*/  IMAD.MOV.U32 R12, RZ, RZ, RZ ;  /* 0x000000ffff0c7224 */ /* 0x000fe200078e00ff */
[C---:B------:R-:W-:Y:S01]  /*2b070*/  LOP3.LUT R6, R36.reuse, 0x80, RZ, 0xfc, !PT ;  /* 0x0000008024067812 */ /* 0x040fe200078efcff */
[----:B------:R-:W-:Y:S02]  /*2b080*/  IMAD.MOV.U32 R11, RZ, RZ, 0x181f ;  /* 0x0000181fff0b7424 */ /* 0x000fe400078e00ff */
[----:B------:R-:W-:Y:S02]  /*2b090*/  IMAD.MOV.U32 R15, RZ, RZ, -0x1 ;  /* 0xffffffffff0f7424 */ /* 0x000fe400078e00ff */
[----:B------:R-:W-:Y:S02]  /*2b0a0*/  IMAD.MOV.U32 R3, RZ, RZ, R14 ;  /* 0x000000ffff037224 */ /* 0x000fe400078e000e */
[----:B------:R-:W-:-:S07]  /*2b0b0*/  IMAD.SHL.U32 R8, R36, 0x2, RZ ;  /* 0x0000000224087824 */ /* 0x000fce00078e00ff */
[----:B------:R-:W-:Y:S05]  /*2b0c0*/  WARPSYNC.COLLECTIVE R15, `(.L_x_932) ;  /* 0x000000000f087348 */ /* 0x000fea0003c00000 */
[----:B------:R0:W1:Y:S02]  /*2b0d0*/  SHFL.IDX P6, R14, R13, R12, R11 ;  /* 0x0000000c0d0e7389 */ /* 0x00006400000c000b */
[----:B01----:R-:W-:Y:S01]  /*2b0e0*/  ENDCOLLECTIVE ;  /* 0x000000000000791b */ /* 0x003fe20003800000 */
.L_x_932:
[----:B------:R-:W-:Y:S01]  /*2b0f0*/  ULDC UR4, c[0x0][0x2f4] ;  /* 0x0000bd0000047ab9 */ /* 0x000fe20000000800 */
[----:B------:R-:W-:Y:S01]  /*2b100*/  ULDC.64 UR6, c[0x0][0x208] ;  /* 0x0000820000067ab9 */ /* 0x000fe20000000a00 */
[----:B------:R-:W-:Y:S02]  /*2b110*/  ISETP.GE.AND P3, PT, R36, UR4, PT ;  /* 0x0000000424007c0c */ /* 0x000fe4000bf66270 */
[----:B------:R-:W-:Y:S01]  /*2b120*/  ISETP.GE.AND P2, PT, R0, UR4, PT ;  /* 0x0000000400007c0c */ /* 0x000fe2000bf46270 */
[----:B------:R-:W-:Y:S01]  /*2b130*/  IMAD R0, R7, 0x2, R22 ;  /* 0x0000000207007824 */ /* 0x000fe200078e0216 */
[----:B------:R-:W-:Y:S02]  /*2b140*/  ISETP.LT.OR P4, PT, R5, 0x1, P3 ;  /* 0x000000010500780c */ /* 0x000fe40001f81670 */
[----:B------:R-:W-:Y:S02]  /*2b150*/  ISETP.GE.AND P1, PT, R6, UR4, PT ;  /* 0x0000000406007c0c */ /* 0x000fe4000bf26270 */
[----:B------:R-:W-:Y:S01]  /*2b160*/  LOP3.LUT R6, R36, 0xc0, RZ, 0xfc, !PT ;  /* 0x000000c024067812 */ /* 0x000fe200078efcff */
[----:B------:R-:W-:-:S02]  /*2b170*/  IMAD.MOV.U32 R13, RZ, RZ, R25 ;  /* 0x000000ffff0d7224 */ /* 0x000fc400078e0019 */
        /* <DEDUP_REMOVED lines=10> */
[----:B------:R-:W-:-:S04]  /*2b220*/  ISETP.GE.AND P0, PT, R6, UR4, PT ;  /* 0x0000000406007c0c */ /* 0x000fc8000bf06270 */
[----:B------:R0:W-:Y:S01]  /*2b230*/  LDGSTS.E.BYPASS.LTC128B.128 [R0+0x5400], desc[UR6][R2.64+0x100], !P4 ;  /* 0x0540010002007fae */ /* 0x0001e2000e101d46 */
[----:B------:R-:W-:-:S13]  /*2b240*/  ISETP.LT.OR P4, PT, R5, 0x1, P0 ;  /* 0x000000010500780c */ /* 0x000fda0000781670 */
[----:B------:R0:W-:Y:S02]  /*2b250*/  LDGSTS.E.BYPASS.LTC128B.128 [R0+0x7c00], desc[UR6][R2.64+0x180], !P4 ;  /* 0x07c0018002007fae */ /* 0x0001e4000e101d46 */
[----:B0-----:R-:W-:Y:S05]  /*2b260*/  WARPSYNC.COLLECTIVE R15, `(.L_x_933) ;  /* 0x000000000f087348 */ /* 0x001fea0003c00000 */
[----:B------:R1:W2:Y:S02]  /*2b270*/  SHFL.IDX P6, R14, R13, R12, R11 ;  /* 0x0000000c0d0e7389 */ /* 0x0002a400000c000b */
[----:B012---:R-:W-:Y:S01]  /*2b280*/  ENDCOLLECTIVE ;  /* 0x000000000000791b */ /* 0x007fe20003800000 */
.L_x_933:
[----:B------:R-:W-:Y:S02]  /*2b290*/  IMAD.MOV.U32 R13, RZ, RZ, R24 ;  /* 0x000000ffff0d7224 */ /* 0x000fe400078e0018 */
[----:B------:R-:W-:-:S07]  /*2b2a0*/  IMAD.MOV.U32 R3, RZ, RZ, R14 ;  /* 0x000000ffff037224 */ /* 0x000fce00078e000e */
[----:B------:R-:W-:Y:S05]  /*2b2b0*/  WARPSYNC.COLLECTIVE R15, `(.L_x_934) ;  /* 0x000000000f087348 */ /* 0x000fea0003c00000 */
[----:B------:R0:W1:Y:S02]  /*2b2c0*/  SHFL.IDX P6, R14, R13, R12, R11 ;  /* 0x0000000c0d0e7389 */ /* 0x00006400000c000b */
[----:B01----:R-:W-:Y:S01]  /*2b2d0*/  ENDCOLLECTIVE ;  /* 0x000000000000791b */ /* 0x003fe20003800000 */
.L_x_934:
[----:B------:R-:W-:Y:S01]  /*2b2e0*/  ULDC.64 UR4, c[0x0][0x208] ;  /* 0x0000820000047ab9 */ /* 0x000fe20000000a00 */
[----:B------:R-:W-:Y:S02]  /*2b2f0*/  IMAD.MOV.U32 R13, RZ, RZ, R25 ;  /* 0x000000ffff0d7224 */ /* 0x000fe400078e0019 */
[----:B------:R-:W-:Y:S01]  /*2b300*/  IMAD.MOV.U32 R12, RZ, RZ, 0x2 ;  /* 0x00000002ff0c7424 */ /* 0x000fe200078e00ff */
        /* <DEDUP_REMOVED lines=16> */
.L_x_935:
[----:B------:R-:W-:Y:S01]  /*2b410*/  IMAD.MOV.U32 R13, RZ, RZ, R24 ;  /* 0x000000ffff0d7224 */ /* 0x000fe200078e0018 */
[----:B------:R-:W-:-:S07]  /*2b420*/  MOV R7, R14 ;  /* 0x0000000e00077202 */ /* 0x000fce0000000f00 */
[----:B------:R-:W-:Y:S05]  /*2b430*/  WARPSYNC.COLLECTIVE R15, `(.L_x_936) ;  /* 0x000000000f087348 */ /* 0x000fea0003c00000 */
[----:B------:R0:W1:Y:S02]  /*2b440*/  SHFL.IDX P6, R14, R13, R12, R11 ;  /* 0x0000000c0d0e7389 */ /* 0x00006400000c000b */
[----:B01----:R-:W-:Y:S01]  /*2b450*/  ENDCOLLECTIVE ;  /* 0x000000000000791b */ /* 0x003fe20003800000 */
.L_x_936:
        /* <DEDUP_REMOVED lines=19> */
.L_x_937:
[----:B------:R-:W-:Y:S02]  /*2b590*/  IMAD.MOV.U32 R13, RZ, RZ, R24 ;  /* 0x000000ffff0d7224 */ /* 0x000fe400078e0018 */
[----:B------:R-:W-:-:S07]  /*2b5a0*/  IMAD.MOV.U32 R3, RZ, RZ, R14 ;  /* 0x000000ffff037224 */ /* 0x000fce00078e000e */
[----:B------:R-:W-:Y:S05]  /*2b5b0*/  WARPSYNC.COLLECTIVE R15, `(.L_x_938) ;  /* 0x000000000f087348 */ /* 0x000fea0003c00000 */
[----:B------:R0:W1:Y:S02]  /*2b5c0*/  SHFL.IDX P6, R14, R13, R12, R11 ;  /* 0x0000000c0d0e7389 */ /* 0x00006400000c000b */
[----:B01----:R-:W-:Y:S01]  /*2b5d0*/  ENDCOLLECTIVE ;  /* 0x000000000000791b */ /* 0x003fe20003800000 */
.L_x_938:
        /* <DEDUP_REMOVED lines=19> */
.L_x_939:
[----:B------:R-:W-:Y:S02]  /*2b710*/  IMAD.MOV.U32 R13, RZ, RZ, R24 ;  /* 0x000000ffff0d7224 */ /* 0x000fe400078e0018 */
[----:B------:R-:W-:-:S07]  /*2b720*/  IMAD.MOV.U32 R25, RZ, RZ, R14 ;  /* 0x000000ffff197224 */ /* 0x000fce00078e000e */
[----:B------:R-:W-:Y:S05]  /*2b730*/  WARPSYNC.COLLECTIVE R15, `(.L_x_940) ;  /* 0x000000000f087348 */ /* 0x000fea0003c00000 */
[----:B------:R0:W1:Y:S02]  /*2b740*/  SHFL.IDX P6, R14, R13, R12, R11 ;  /* 0x0000000c0d0e7389 */ /* 0x00006400000c000b */
[----:B01----:R-:W-:Y:S01]  /*2b750*/  ENDCOLLECTIVE ;  /* 0x000000000000791b */ /* 0x003fe20003800000 */
.L_x_940:
[----:B------:R-:W-:Y:S05]  /*2b760*/  BRA `(.L_x_941) ;  /* 0xffffffb000007947 */ /* 0x000fea000383ffff */
.L_x_782:
        /* <DEDUP_REMOVED lines=8> */
.L_x_943:
[----:B------:R-:W-:Y:S05]  /*2b7f0*/  BSYNC B0 ;  /* 0x0000000000007941 */ /* 0x000fea0003800000 */
.L_x_942:
[----:B------:R-:W-:Y:S01]  /*2b800*/  IMAD.MOV.U32 R13, RZ, RZ, R16 ;  /* 0x000000ffff0d7224 */ /* 0x000fe200078e0010 */
[----:B------:R-:W-:Y:S01]  /*2b810*/  MOV R5, R14 ;  /* 0x0000000e00057202 */ /* 0x000fe20000000f00 */
[----:B------:R-:W-:Y:S02]  /*2b820*/  IMAD.MOV.U32 R12, RZ, RZ, 0x1 ;  /* 0x00000001ff0c7424 */ /* 0x000fe400078e00ff */
[----:B------:R-:W-:Y:S02]  /*2b830*/  IMAD.MOV.U32 R11, RZ, RZ, 0x1f ;  /* 0x0000001fff0b7424 */ /* 0x000fe400078e00ff */
[----:B------:R-:W-:Y:S02]  /*2b840*/  IMAD.MOV.U32 R15, RZ, RZ, -0x1 ;  /* 0xffffffffff0f7424 */ /* 0x000fe400078e00ff */
[----:B------:R-:W-:-:S07]  /*2b850*/  IMAD.IADD R7, R19, 0x1, R8 ;  /* 0x0000000113077824 */ /* 0x000fce00078e0208 */
[----:B------:R-:W-:Y:S05]  /*2b860*/  WARPSYNC.COLLECTIVE R15, `(.L_x_944) ;  /* 0x000000000f087348 */ /* 0x000fea0003c00000 */
[----:B------:R0:W1:Y:S02]  /*2b870*/  SHFL.IDX P6, R14, R13, R12, R11 ;  /* 0x0000000c0d0e7389 */ /* 0x00006400000c000b */
[----:B01----:R-:W-:Y:S01]  /*2b880*/  ENDCOLLECTIVE ;  /* 0x000000000000791b */ /* 0x003fe20003800000 */
.L_x_944:
[----:B------:R-:W-:Y:S01]  /*2b890*/  ULDC UR4, c[0x0][0xc3c] ;  /* 0x00030f0000047ab9 */ /* 0x000fe20000000800 */
[----:B------:R-:W-:Y:S01]  /*2b8a0*/  ULDC.64 UR6, c[0x0][0x208] ;  /* 0x0000820000067ab9 */ /* 0x000fe20000000a00 */
        /* <DEDUP_REMOVED lines=10> */
[C---:B------:R-:W-:Y:S01]  /*2b950*/  ISETP.GE.U32.AND P5, PT, R8.reuse, 0x10, PT ;  /* 0x000000100800780c */ /* 0x040fe20003fa6070 */
[----:B--2---:R-:W-:Y:S01]  /*2b960*/  @!P1 IMAD.MOV.U32 R4, RZ, RZ, R2 ;  /* 0x000000ffff049224 */ /* 0x004fe200078e0002 */
[----:B------:R-:W-:-:S03]  /*2b970*/  ISETP.NE.AND P1, PT, R8, RZ, PT ;  /* 0x000000ff0800720c */ /* 0x000fc60003f25270 */
[----:B------:R-:W-:-:S10]  /*2b980*/  IMAD.MOV.U32 R13, RZ, RZ, R4 ;  /* 0x000000ffff0d7224 */ /* 0x000fd400078e0004 */
[----:B------:R-:W-:Y:S05]  /*2b990*/  WARPSYNC.COLLECTIVE R15, `(.L_x_945) ;  /* 0x000000000f087348 */ /* 0x000fea0003c00000 */
[----:B------:R0:W1:Y:S02]  /*2b9a0*/  SHFL.UP P6, R14, R13, R12, R11 ;  /* 0x0400000c0d0e7389 */ /* 0x00006400000c000b */
[----:B01----:R-:W-:Y:S01]  /*2b9b0*/  ENDCOLLECTIVE ;  /* 0x000000000000791b */ /* 0x003fe20003800000 */
.L_x_945:
[----:B------:R-:W-:Y:S01]  /*2b9c0*/  IMAD.MOV.U32 R12, RZ, RZ, 0x2 ;  /* 0x00000002ff0c7424 */ /* 0x000fe200078e00ff */
[----:B------:R-:W-:-:S05]  /*2b9d0*/  SEL R7, R14, RZ, P1 ;  /* 0x000000ff0e077207 */ /* 0x000fca0000800000 */
[----:B------:R-:W-:-:S04]  /*2b9e0*/  IMAD.IADD R6, R4, 0x1, R7 ;  /* 0x0000000104067824 */ /* 0x000fc800078e0207 */
[----:B------:R-:W-:-:S07]  /*2b9f0*/  IMAD.MOV.U32 R13, RZ, RZ, R6 ;  /* 0x000000ffff0d7224 */ /* 0x000fce00078e0006 */
[----:B------:R-:W-:Y:S05]  /*2ba00*/  WARPSYNC.COLLECTIVE R15, `(.L_x_946) ;  /* 0x000000000f087348 */ /* 0x000fea0003c00000 */
[----:B------:R0:W1:Y:S02]  /*2ba10*/  SHFL.UP P6, R14, R13, R12, R11 ;  /* 0x0400000c0d0e7389 */ /* 0x00006400000c000b */
[----:B01----:R-:W-:Y:S01]  /*2ba20*/  ENDCOLLECTIVE ;  /* 0x000000000000791b */ /* 0x003fe20003800000 */
.L_x_946:
[----:B------:R-:W-:Y:S02]  /*2ba30*/  MOV R12, 0x4 ;  /* 0x00000004000c7802 */ /* 0x000fe40000000f00 */
[----:B------:R-:W-:-:S05]  /*2ba40*/  SEL R7, R14, RZ, P2 ;  /* 0x000000ff0e077207 */ /* 0x000fca0001000000 */
[----:B------:R-:W-:-:S04]  /*2ba50*/  IMAD.IADD R7, R6, 0x1, R7 ;  /* 0x0000000106077824 */ /* 0x000fc800078e0207 */
[----:B------:R-:W-:-:S07]  /*2ba60*/  IMAD.MOV.U32 R13, RZ, RZ, R7 ;  /* 0x000000ffff0d7224 */ /* 0x000fce00078e0007 */
[----:B------:R-:W-:Y:S05]  /*2ba70*/  WARPSYNC.COLLECTIVE R15, `(.L_x_947) ;  /* 0x000000000f087348 */ /* 0x000fea0003c00000 */
[----:B------:R0:W1:Y:S02]  /*2ba80*/  SHFL.UP P6, R14, R13, R12, R11 ;  /* 0x0400000c0d0e7389 */ /* 0x00006400000c000b */
[----:B01----:R-:W-:Y:S01]  /*2ba90*/  ENDCOLLECTIVE ;  /* 0x000000000000791b */ /* 0x003fe20003800000 */
.L_x_947:
[----:B------:R-:W-:Y:S01]  /*2baa0*/  IMAD.MOV.U32 R12, RZ, RZ, 0x8 ;  /* 0x00000008ff0c7424 */ /* 0x000fe200078e00ff */
[----:B------:R-:W-:-:S05]  /*2bab0*/  SEL R2, R14, RZ, P3 ;  /* 0x000000ff0e027207 */ /* 0x000fca0001800000 */
[----:B------:R-:W-:-:S04]  /*2bac0*/  IMAD.IADD R2, R7, 0x1, R2 ;  /* 0x0000000107027824 */ /* 0x000fc800078e0202 */
[----:B------:R-:W-:-:S07]  /*2bad0*/  IMAD.MOV.U32 R13, RZ, RZ, R2 ;  /* 0x000000ffff0d7224 */ /* 0x000fce00078e0002 */
[----:B------:R-:W-:Y:S05]  /*2bae0*/  WARPSYNC.COLLECTIVE R15, `(.L_x_948) ;  /* 0x000000000f087348 */ /* 0x000fea0003c00000 */
[----:B------:R0:W1:Y:S02]  /*2baf0*/  SHFL.UP P6, R14, R13, R12, R11 ;  /* 0x0400000c0d0e7389 */ /* 0x00006400000c000b */
[----:B01----:R-:W-:Y:S01]  /*2bb00*/  ENDCOLLECTIVE ;  /* 0x000000000000791b */ /* 0x003fe20003800000 */
.L_x_948:
[----:B------:R-:W-:Y:S01]  /*2bb10*/  IMAD.MOV.U32 R12, RZ, RZ, 0x10 ;  /* 0x00000010ff0c7424 */ /* 0x000fe200078e00ff */
[----:B------:R-:W-:-:S05]  /*2bb20*/  SEL R3, R14, RZ, P4 ;  /* 0x000000ff0e037207 */ /* 0x000fca0002000000 */
[----:B------:R-:W-:-:S04]  /*2bb30*/  IMAD.IADD R3, R2, 0x1, R3 ;  /* 0x0000000102037824 */ /* 0x000fc800078e0203 */
[----:B------:R-:W-:-:S07]  /*2bb40*/  IMAD.MOV.U32 R13, RZ, RZ, R3 ;  /* 0x000000ffff0d7224 */ /* 0x000fce00078e0003 */
[----:B------:R-:W-:Y:S05]  /*2bb50*/  WARPSYNC.COLLECTIVE R15, `(.L_x_949) ;  /* 0x000000000f087348 */ /* 0x000fea0003c00000 */
[----:B------:R0:W1:Y:S02]  /*2bb60*/  SHFL.UP P6, R14, R13, R12, R11 ;  /* 0x0400000c0d0e7389 */ /* 0x00006400000c000b */
[----:B01----:R-:W-:Y:S01]  /*2bb70*/  ENDCOLLECTIVE ;  /* 0x000000000000791b */ /* 0x003fe20003800000 */
.L_x_949:
        /* <DEDUP_REMOVED lines=8> */
.L_x_950:
[----:B------:R-:W-:Y:S05]  /*2bc00*/  BRA `(.L_x_951) ;  /* 0xffffffb000207947 */ /* 0x000fea000383ffff */
.L_x_787:
[----:B------:R-:W-:Y:S01]  /*2bc10*/  BSSY B0, `(.L_x_952) ;  /* 0x0000008000007945 */ /* 0x000fe20003800000 */
[----:B-----5:R-:W-:Y:S02]  /*2bc20*/  IMAD.MOV.U32 R13, RZ, RZ, R4 ;  /* 0x000000ffff0d7224 */ /* 0x020fe400078e0004 */
[----:B------:R-:W-:Y:S02]  /*2bc30*/  IMAD.MOV.U32 R12, RZ, RZ, 0x1 ;  /* 0x00000001ff0c7424 */ /* 0x000fe400078e00ff */
[----:B------:R-:W-:Y:S02]  /*2bc40*/  IMAD.MOV.U32 R11, RZ, RZ, RZ ;  /* 0x000000ffff0b7224 */ /* 0x000fe400078e00ff */
[----:B------:R-:W-:-:S07]  /*2bc50*/  IMAD.MOV.U32 R15, RZ, RZ, -0x1 ;  /* 0xffffffffff0f7424 */ /* 0x000fce00078e00ff */
[----:B0-----:R-:W-:Y:S05]  /*2bc60*/  WARPSYNC.COLLECTIVE R15, `(.L_x_953) ;  /* 0x000000000f087348 */ /* 0x001fea0003c00000 */
[----:B------:R1:W2:Y:S02]  /*2bc70*/  SHFL.UP P6, R14, R13, R12, R11 ;  /* 0x0400000c0d0e7389 */ /* 0x0002a400000c000b */
[----:B012---:R-:W-:Y:S01]  /*2bc80*/  ENDCOLLECTIVE ;  /* 0x000000000000791b */ /* 0x007fe20003800000 */
.L_x_953:
[----:B------:R-:W-:Y:S05]  /*2bc90*/  BSYNC B0 ;  /* 0x0000000000007941 */ /* 0x000fea0003800000 */
.L_x_952:
[----:B------:R-:W-:Y:S01]  /*2bca0*/  SEL R13, R14, RZ, P1 ;  /* 0x000000ff0e0d7207 */ /* 0x000fe20000800000 */
[----:B------:R-:W-:Y:S01]  /*2bcb0*/  IMAD.MOV.U32 R11, RZ, RZ, RZ ;  /* 0x000000ffff0b7224 */ /* 0x000fe200078e00ff */
[----:B------:R-:W-:Y:S01]  /*2bcc0*/  MOV R12, 0x2 ;  /* 0x00000002000c7802 */ /* 0x000fe20000000f00 */
[----:B------:R-:W-:Y:S02]  /*2bcd0*/  IMAD.MOV.U32 R15, RZ, RZ, -0x1 ;  /* 0xffffffffff0f7424 */ /* 0x000fe400078e00ff */
[----:B------:R-:W-:-:S07]  /*2bce0*/  IMAD.IADD R13, R4, 0x1, R13 ;  /* 0x00000001040d7824 */ /* 0x000fce00078e020d */
[----:B------:R-:W-:Y:S05]  /*2bcf0*/  WARPSYNC.COLLECTIVE R15, `(.L_x_954) ;  /* 0x000000000f087348 */ /* 0x000fea0003c00000 */
[----:B------:R0:W1:Y:S02]  /*2bd00*/  SHFL.UP P6, R14, R13, R12, R11 ;  /* 0x0400000c0d0e7389 */ /* 0x00006400000c000b */
[----:B01----:R-:W-:Y:S01]  /*2bd10*/  ENDCOLLECTIVE ;  /* 0x000000000000791b */ /* 0x003fe20003800000 */
.L_x_954:
[----:B------:R-:W-:Y:S01]  /*2bd20*/  IMAD.MOV.U32 R12, RZ, RZ, 0x4 ;  /* 0x00000004ff0c7424 */ /* 0x000fe200078e00ff */
[----:B------:R-:W-:-:S05]  /*2bd30*/  SEL R0, R14, RZ, P2 ;  /* 0x000000ff0e007207 */ /* 0x000fca0001000000 */
[----:B------:R-:W-:-:S04]  /*2bd40*/  IMAD.IADD R0, R13, 0x1, R0 ;  /* 0x000000010d007824 */ /* 0x000fc800078e0200 */
[----:B------:R-:W-:-:S07]  /*2bd50*/  IMAD.MOV.U32 R13, RZ, RZ, R0 ;  /* 0x000000ffff0d7224 */ /* 0x000fce00078e0000 */
[----:B------:R-:W-:Y:S05]  /*2bd60*/  WARPSYNC.COLLECTIVE R15, `(.L_x_955) ;  /* 0x000000000f087348 */ /* 0x000fea0003c00000 */
[----:B------:R0:W1:Y:S02]  /*2bd70*/  SHFL.UP P6, R14, R13, R12, R11 ;  /* 0x0400000c0d0e7389 */ /* 0x00006400000c000b */
[----:B01----:R-:W-:Y:S01]  /*2bd80*/  ENDCOLLECTIVE ;  /* 0x000000000000791b */ /* 0x003fe20003800000 */
.L_x_955:
[----:B------:R-:W-:Y:S01]  /*2bd90*/  IMAD.MOV.U32 R12, RZ, RZ, 0x8 ;  /* 0x00000008ff0c7424 */ /* 0x000fe200078e00ff */
[----:B------:R-:W-:-:S05]  /*2bda0*/  SEL R3, R14, RZ, P3 ;  /* 0x000000ff0e037207 */ /* 0x000fca0001800000 */
[----:B------:R-:W-:-:S04]  /*2bdb0*/  IMAD.IADD R2, R0, 0x1, R3 ;  /* 0x0000000100027824 */ /* 0x000fc800078e0203 */
[----:B------:R-:W-:-:S07]  /*2bdc0*/  IMAD.MOV.U32 R13, RZ, RZ, R2 ;  /* 0x000000ffff0d7224 */ /* 0x000fce00078e0002 */
[----:B------:R-:W-:Y:S05]  /*2bdd0*/  WARPSYNC.COLLECTIVE R15, `(.L_x_956) ;  /* 0x000000000f087348 */ /* 0x000fea0003c00000 */
[----:B------:R0:W1:Y:S02]  /*2bde0*/  SHFL.UP P6, R14, R13, R12, R11 ;  /* 0x0400000c0d0e7389 */ /* 0x00006400000c000b */
[----:B01----:R-:W-:Y:S01]  /*2bdf0*/  ENDCOLLECTIVE ;  /* 0x000000000000791b */ /* 0x003fe20003800000 */
.L_x_956:
[----:B------:R-:W-:Y:S01]  /*2be00*/  IMAD.MOV.U32 R12, RZ, RZ, 0x10 ;  /* 0x00000010ff0c7424 */ /* 0x000fe200078e00ff */
[----:B------:R-:W-:-:S05]  /*2be10*/  SEL R3, R14, RZ, P4 ;  /* 0x000000ff0e037207 */ /* 0x000fca0002000000 */
[----:B------:R-:W-:-:S04]  /*2be20*/  IMAD.IADD R3, R2, 0x1, R3 ;  /* 0x0000000102037824 */ /* 0x000fc800078e0203 */
[----:B------:R-:W-:-:S07]  /*2be30*/  IMAD.MOV.U32 R13, RZ, RZ, R3 ;  /* 0x000000ffff0d7224 */ /* 0x000fce00078e0003 */
[----:B------:R-:W-:Y:S05]  /*2be40*/  WARPSYNC.COLLECTIVE R15, `(.L_x_957) ;  /* 0x000000000f087348 */ /* 0x000fea0003c00000 */
[----:B------:R0:W1:Y:S02]  /*2be50*/  SHFL.UP P6, R14, R13, R12, R11 ;  /* 0x0400000c0d0e7389 */ /* 0x00006400000c000b */
[----:B01----:R-:W-:Y:S01]  /*2be60*/  ENDCOLLECTIVE ;  /* 0x000000000000791b */ /* 0x003fe20003800000 */
.L_x_957:
        /* <DEDUP_REMOVED lines=8> */
.L_x_958:
[----:B------:R-:W-:Y:S05]  /*2bef0*/  BRA `(.L_x_959) ;  /* 0xffffffb000047947 */ /* 0x000fea000383ffff */
.L_x_789:
[----:B------:R-:W-:Y:S01]  /*2bf00*/  BSSY B0, `(.L_x_960) ;  /* 0x0000006000007945 */ /* 0x000fe20003800000 */
[----:B------:R-:W-:Y:S02]  /*2bf10*/  PLOP3.LUT P6, PT, P6, PT, PT, 0x8, 0x0 ;  /* 0x000000000000781c */ /* 0x000fe400037ce170 */
[----:B------:R-:W-:-:S11]  /*2bf20*/  MOV R15, 0xffffffff ;  /* 0xffffffff000f7802 */ /* 0x000fd60000000f00 */
[----:B0-----:R-:W-:Y:S05]  /*2bf30*/  WARPSYNC.COLLECTIVE R15, `(.L_x_961) ;  /* 0x000000000f087348 */ /* 0x001fea0003c00000 */
[----:B------:R-:W-:Y:S01]  /*2bf40*/  VOTE.ANY R14, PT, P6 ;  /* 0x00000000000e7806 */ /* 0x000fe200030e0100 */
[----:B0-----:R-:W-:Y:S06]  /*2bf50*/  ENDCOLLECTIVE ;  /* 0x000000000000791b */ /* 0x001fec0003800000 */
.L_x_961:
[----:B------:R-:W-:Y:S05]  /*2bf60*/  BSYNC B0 ;  /* 0x0000000000007941 */ /* 0x000fea0003800000 */
.L_x_960:
[----:B------:R-:W-:Y:S02]  /*2bf70*/  IMAD.MOV.U32 R3, RZ, RZ, R14 ;  /* 0x000000ffff037224 */ /* 0x000fe400078e000e */
[----:B------:R-:W-:Y:S02]  /*2bf80*/  IMAD.MOV.U32 R13, RZ, RZ, R4 ;  /* 0x000000ffff0d7224 */ /* 0x000fe400078e0004 */
[----:B------:R-:W0:Y:S01]  /*2bf90*/  POPC R0, R3 ;  /* 0x0000000300007309 */ /* 0x000e220000000000 */
[----:B------:R-:W-:Y:S02]  /*2bfa0*/  IMAD.MOV.U32 R11, RZ, RZ, 0x1f ;  /* 0x0000001fff0b7424 */ /* 0x000fe400078e00ff */
[----:B------:R-:W-:Y:S02]  /*2bfb0*/  IMAD.MOV.U32 R15, RZ, RZ, -0x1 ;  /* 0xffffffffff0f7424 */ /* 0x000fe400078e00ff */
[----:B0-----:R-:W-:-:S07]  /*2bfc0*/  IMAD.MOV.U32 R12, RZ, RZ, R0 ;  /* 0x000000ffff0c7224 */ /* 0x001fce00078e0000 */
[----:B------:R-:W-:Y:S05]  /*2bfd0*/  WARPSYNC.COLLECTIVE R15, `(.L_x_962) ;  /* 0x000000000f087348 */ /* 0x000fea0003c00000 */
[----:B------:R0:W1:Y:S02]  /*2bfe0*/  SHFL.IDX P6, R14, R13, R12, R11 ;  /* 0x0000000c0d0e7389 */ /* 0x00006400000c000b */
[----:B01----:R-:W-:Y:S01]  /*2bff0*/  ENDCOLLECTIVE ;  /* 0x000000000000791b */ /* 0x003fe20003800000 */
.L_x_962:
[----:B------:R-:W-:Y:S01]  /*2c000*/  IMAD.MOV.U32 R4, RZ, RZ, R14 ;  /* 0x000000ffff047224 */ /* 0x000fe200078e000e */
[----:B------:R-:W-:Y:S06]  /*2c010*/  BRA `(.L_x_963) ;  /* 0xffffffac00f47947 */ /* 0x000fec000383ffff */
.L_x_791:
[----:B------:R-:W-:Y:S01]  /*2c020*/  BSSY B0, `(.L_x_964) ;  /* 0x0000007000007945 */ /* 0x000fe20003800000 */
[----:B------:R-:W-:Y:S02]  /*2c030*/  IMAD.MOV.U32 R13, RZ, RZ, R2 ;  /* 0x000000ffff0d7224 */ /* 0x000fe400078e0002 */
[----:B------:R-:W-:Y:S02]  /*2c040*/  IMAD.MOV.U32 R11, RZ, RZ, 0x1f ;  /* 0x0000001fff0b7424 */ /* 0x000fe400078e00ff */
[----:B------:R-:W-:-:S07]  /*2c050*/  IMAD.MOV.U32 R15, RZ, RZ, -0x1 ;  /* 0xffffffffff0f7424 */ /* 0x000fce00078e00ff */
[----:B012---:R-:W-:Y:S05]  /*2c060*/  WARPSYNC.COLLECTIVE R15, `(.L_x_965) ;  /* 0x000000000f087348 */ /* 0x007fea0003c00000 */
[----:B------:R3:W4:Y:S02]  /*2c070*/  SHFL.IDX P6, R14, R13, R12, R11 ;  /* 0x0000000c0d0e7389 */ /* 0x00072400000c000b */
[----:B01234-:R-:W-:Y:S01]  /*2c080*/  ENDCOLLECTIVE ;  /* 0x000000000000791b */ /* 0x01ffe20003800000 */
.L_x_965:
[----:B------:R-:W-:Y:S05]  /*2c090*/  BSYNC B0 ;  /* 0x0000000000007941 */ /* 0x000fea0003800000 */
.L_x_964:
[----:B------:R-:W-:Y:S05]  /*2c0a0*/  BRA `(.L_x_790) ;  /* 0xffffffac00ec7947 */ /* 0x000fea000383ffff */
.L_x_795:
[----:B0-----:R0:W1:Y:S02]  /*2c0b0*/  SYNCS.PHASECHK.TRANS64.TRYWAIT P0, [R5+URZ+0x38820], R0 ;  /* 0x03882000050075a7 */ /* 0x001064000800017f */
[----:B-1----:R-:W-:Y:S05]  /*2c0c0*/  @!P0 NANOSLEEP.SYNCS 0x989680 ;  /* 0x009896800000895d */ /* 0x002fea0003900000 */
[----:B------:R-:W1:Y:S02]  /*2c0d0*/  @!P0 SYNCS.PHASECHK.TRANS64 P0, [R5+URZ+0x38820], R0 ;  /* 0x03882000050085a7 */ /* 0x000e64000800007f */
[----:B-1----:R-:W-:Y:S05]  /*2c0e0*/  @!P0 BRA `(.L_x_795) ;  /* 0xfffffffc00f08947 */ /* 0x002fea000383ffff */
[----:B------:R-:W-:Y:S05]  /*2c0f0*/  BRA `(.L_x_966) ;  /* 0xffffffb000d87947 */ /* 0x000fea000383ffff */
.L_x_796:
[----:B------:R-:W1:Y:S01]  /*2c100*/  S2R R2, SR_TID.X ;  /* 0x0000000000027919 */ /* 0x000e620000002100 */
[----:B------:R-:W-:Y:S01]  /*2c110*/  BSSY B0, `(.L_x_967) ;  /* 0x000000a000007945 */ /* 0x000fe20003800000 */
[----:B------:R-:W-:Y:S02]  /*2c120*/  IMAD.MOV.U32 R12, RZ, RZ, RZ ;  /* 0x000000ffff0c7224 */ /* 0x000fe400078e00ff */
[----:B------:R-:W-:Y:S02]  /*2c130*/  IMAD.MOV.U32 R11, RZ, RZ, 0x1f ;  /* 0x0000001fff0b7424 */ /* 0x000fe400078e00ff */
[----:B------:R-:W-:Y:S01]  /*2c140*/  IMAD.MOV.U32 R15, RZ, RZ, -0x1 ;  /* 0xffffffffff0f7424 */ /* 0x000fe200078e00ff */
[----:B-1----:R-:W-:-:S04]  /*2c150*/  SHF.R.U32.HI R2, RZ, 0x5, R2 ;  /* 0x00000005ff027819 */ /* 0x002fc80000011602 */
[----:B------:R-:W-:-:S05]  /*2c160*/  LOP3.LUT R2, R2, 0x3, RZ, 0xc0, !PT ;  /* 0x0000000302027812 */ /* 0x000fca00078ec0ff */
[----:B------:R-:W-:-:S07]  /*2c170*/  IMAD.MOV.U32 R13, RZ, RZ, R2 ;  /* 0x000000ffff0d7224 */ /* 0x000fce00078e0002 */
[----:B0-2---:R-:W-:Y:S05]  /*2c180*/  WARPSYNC.COLLECTIVE R15, `(.L_x_968) ;  /* 0x000000000f087348 */ /* 0x005fea0003c00000 */
[----:B------:R1:W3:Y:S02]  /*2c190*/  SHFL.IDX P6, R14, R13, R12, R11 ;  /* 0x0000000c0d0e7389 */ /* 0x0002e400000c000b */
[----:B0123--:R-:W-:Y:S01]  /*2c1a0*/  ENDCOLLECTIVE ;  /* 0x000000000000791b */ /* 0x00ffe20003800000 */
.L_x_968:
[----:B------:R-:W-:Y:S05]  /*2c1b0*/  BSYNC B0 ;  /* 0x0000000000007941 */ /* 0x000fea0003800000 */
.L_x_967:
[----:B------:R-:W-:Y:S05]  /*2c1c0*/  BRA `(.L_x_969) ;  /* 0xffffffb000c07947 */ /* 0x000fea000383ffff */
.L_x_797:
[----:B------:R-:W-:Y:S01]  /*2c1d0*/  BSSY B0, `(.L_x_970) ;  /* 0x0000006000007945 */ /* 0x000fe20003800000 */
[----:B------:R-:W-:-:S07]  /*2c1e0*/  IMAD.MOV.U32 R15, RZ, RZ, -0x1 ;  /* 0xffffffffff0f7424 */ /* 0x000fce00078e00ff */
[----:B0-2---:R-:W-:Y:S05]  /*2c1f0*/  WARPSYNC.COLLECTIVE R15, `(.L_x_971) ;  /* 0x000000000f0c7348 */ /* 0x005fea0003c00000 */
[----:B------:R-:W-:Y:S02]  /*2c200*/  ELECT P6, UR62, PT ;  /* 0x00000000003e782f */ /* 0x000fe400038c0000 */
[----:B------:R-:W-:Y:S01]  /*2c210*/  MOV R14, UR62 ;  /* 0x0000003e000e7c02 */ /* 0x000fe20008000f00 */
[----:B0-2---:R-:W-:Y:S10]  /*2c220*/  ENDCOLLECTIVE ;  /* 0x000000000000791b */ /* 0x005ff40003800000 */
.L_x_971:
[----:B------:R-:W-:Y:S05]  /*2c230*/  BSYNC B0 ;  /* 0x0000000000007941 */ /* 0x000fea0003800000 */
.L_x_970:
[----:B------:R-:W-:Y:S05]  /*2c240*/  BRA `(.L_x_972) ;  /* 0xffffffb000b47947 */ /* 0x000fea000383ffff */
.L_x_799:
[----:B0-----:R0:W1:Y:S02]  /*2c250*/  SYNCS.PHASECHK.TRANS64.TRYWAIT P1, [R3+URZ+0x38840], R2 ;  /* 0x03884002030075a7 */ /* 0x001064000802017f */
[----:B-1----:R-:W-:Y:S05]  /*2c260*/  @!P1 NANOSLEEP.SYNCS 0x989680 ;  /* 0x009896800000995d */ /* 0x002fea0003900000 */
[----:B------:R-:W1:Y:S02]  /*2c270*/  @!P1 SYNCS.PHASECHK.TRANS64 P1, [R3+URZ+0x38840], R2 ;  /* 0x03884002030095a7 */ /* 0x000e64000802007f */
[----:B-1----:R-:W-:Y:S05]  /*2c280*/  @!P1 BRA `(.L_x_799) ;  /* 0xfffffffc00f09947 */ /* 0x002fea000383ffff */
[----:B------:R-:W-:Y:S05]  /*2c290*/  BRA `(.L_x_973) ;  /* 0xffffffb000d47947 */ /* 0x000fea000383ffff */
.L_x_801:
[----:B-1----:R1:W3:Y:S02]  /*2c2a0*/  SYNCS.PHASECHK.TRANS64.TRYWAIT P1, [R27+URZ+0x38840], R0 ;  /* 0x038840001b0075a7 */ /* 0x0022e4000802017f */
[----:B---3--:R-:W-:Y:S05]  /*2c2b0*/  @!P1 NANOSLEEP.SYNCS 0x989680 ;  /* 0x009896800000995d */ /* 0x008fea0003900000 */
[----:B------:R-:W3:Y:S02]  /*2c2c0*/  @!P1 SYNCS.PHASECHK.TRANS64 P1, [R27+URZ+0x38840], R0 ;  /* 0x038840001b0095a7 */ /* 0x000ee4000802007f */
[----:B---3--:R-:W-:Y:S05]  /*2c2d0*/  @!P1 BRA `(.L_x_801) ;  /* 0xfffffffc00f09947 */ /* 0x008fea000383ffff */
[----:B------:R-:W-:Y:S05]  /*2c2e0*/  BRA `(.L_x_974) ;  /* 0xffffffb000e07947 */ /* 0x000fea000383ffff */
.L_x_803:
[----:B---3--:R3:W4:Y:S02]  /*2c2f0*/  SYNCS.PHASECHK.TRANS64.TRYWAIT P1, [R3+URZ+0x38860], R2 ;  /* 0x03886002030075a7 */ /* 0x008724000802017f */
[----:B----4-:R-:W-:Y:S05]  /*2c300*/  @!P1 NANOSLEEP.SYNCS 0x989680 ;  /* 0x009896800000995d */ /* 0x010fea0003900000 */
[----:B------:R-:W4:Y:S02]  /*2c310*/  @!P1 SYNCS.PHASECHK.TRANS64 P1, [R3+URZ+0x38860], R2 ;  /* 0x03886002030095a7 */ /* 0x000f24000802007f */
[----:B----4-:R-:W-:Y:S05]  /*2c320*/  @!P1 BRA `(.L_x_803) ;  /* 0xfffffffc00f09947 */ /* 0x010fea000383ffff */
[----:B------:R-:W-:Y:S05]  /*2c330*/  BRA `(.L_x_975) ;  /* 0xffffffb000dc7947 */ /* 0x000fea000383ffff */
.L_x_976:
        /* <DEDUP_REMOVED lines=12> */
.L_x_15826:


//--------------------- .text._ZN7cutlass13device_kernelIN5flash11enable_sm90INS1_16FlashAttnFwdSm90INS1_25CollectiveMainloopFwdSm90ILi2EN4cute5tupleIJNS5_1CILi1EEES8_S8_EEENS6_IJNS7_ILi128EEENS7_ILi64EEENS7_ILi256EEEEEELi256ENS_10bfloat16_tEfNS_4arch4Sm90ELb0ELb1ELb0ELb0ELb1ELb0ELb0ELb1ELb1ELb1ELb0ELb0EEENS1_21CollectiveEpilogueFwdINS6_IJSA_SC_SB_EEES9_SE_SG_Li256ELb0ELb1ELb0ELb0EEENS1_30DynamicPersistentTileSchedulerILi256ELi128ELb0ELb1ELb1EEEEEEEEEvNT_6ParamsE --------------------------
	.section	.text._ZN7cutlass13device_kernelIN5flash11enable_sm90INS1_16FlashAttnFwdSm90INS1_25CollectiveMainloopFwdSm90ILi2EN4cute5tupleIJNS5_1CILi1EEES8_S8_EEENS6_IJNS7_ILi128EEENS7_ILi64EEENS7_ILi256EEEEEELi256ENS_10bfloat16_tEfNS_4arch4Sm90ELb0ELb1ELb0ELb0ELb1ELb0ELb0ELb1ELb1ELb1ELb0ELb0EEENS1_21CollectiveEpilogueFwdINS6_IJSA_SC_SB_EEES9_SE_SG_Li256ELb0ELb1ELb0ELb0EEENS1_30DynamicPersistentTileSchedulerILi256ELi128ELb0ELb1ELb1EEEEEEEEEvNT_6ParamsE,"ax",@progbits
	.align	128
.text._ZN7cutlass13device_kernelIN5flash11enable_sm90INS1_16FlashAttnFwdSm90INS1_25CollectiveMainloopFwdSm90ILi2EN4cute5tupleIJNS5_1CILi1EEES8_S8_EEENS6_IJNS7_ILi128EEENS7_ILi64EEENS7_ILi256EEEEEELi256ENS_10bfloat16_tEfNS_4arch4Sm90ELb0ELb1ELb0ELb0ELb1ELb0ELb0ELb1ELb1ELb1ELb0ELb0EEENS1_21CollectiveEpilogueFwdINS6_IJSA_SC_SB_EEES9_SE_SG_Li256ELb0ELb1ELb0ELb0EEENS1_30DynamicPersistentTileSchedulerILi256ELi128ELb0ELb1ELb1EEEEEEEEEvNT_6ParamsE:
        .type           _ZN7cutlass13device_kernelIN5flash11enable_sm90INS1_16FlashAttnFwdSm90INS1_25CollectiveMainloopFwdSm90ILi2EN4cute5tupleIJNS5_1CILi1EEES8_S8_EEENS6_IJNS7_ILi128EEENS7_ILi64EEENS7_ILi256EEEEEELi256ENS_10bfloat16_tEfNS_4arch4Sm90ELb0ELb1ELb0ELb0ELb1ELb0ELb0ELb1ELb1ELb1ELb0ELb0EEENS1_21CollectiveEpilogueFwdINS6_IJSA_SC_SB_EEES9_SE_SG_Li256ELb0ELb1ELb0ELb0EEENS1_30DynamicPersistentTileSchedulerILi256ELi128ELb0ELb1ELb1EEEEEEEEEvNT_6ParamsE,@function
        .size           _ZN7cutlass13device_kernelIN5flash11enable_sm90INS1_16FlashAttnFwdSm90INS1_25CollectiveMainloopFwdSm90ILi2EN4cute5tupleIJNS5_1CILi1EEES8_S8_EEENS6_IJNS7_ILi128EEENS7_ILi64EEENS7_ILi256EEEEEELi256ENS_10bfloat16_tEfNS_4arch4Sm90ELb0ELb1ELb0ELb0ELb1ELb0ELb0ELb1ELb1ELb1ELb0ELb0EEENS1_21CollectiveEpilogueFwdINS6_IJSA_SC_SB_EEES9_SE_SG_Li256ELb0ELb1ELb0ELb0EEENS1_30DynamicPersistentTileSchedulerILi256ELi128ELb0ELb1ELb1EEEEEEEEEvNT_6ParamsE,(.L_x_15827 - _ZN7cutlass13device_kernelIN5flash11enable_sm90INS1_16FlashAttnFwdSm90INS1_25CollectiveMainloopFwdSm90ILi2EN4cute5tupleIJNS5_1CILi1EEES8_S8_EEENS6_IJNS7_ILi128EEENS7_ILi64EEENS7_ILi256EEEEEELi256ENS_10bfloat16_tEfNS_4arch4Sm90ELb0ELb1ELb0ELb0ELb1ELb0ELb0ELb1ELb1ELb1ELb0ELb0EEENS1_21CollectiveEpilogueFwdINS6_IJSA_SC_SB_EEES9_SE_SG_Li256ELb0ELb1ELb0ELb0EEENS1_30DynamicPersistentTileSchedulerILi256ELi128ELb0ELb1ELb1EEEEEEEEEvNT_6ParamsE)
        .other          _ZN7cutlass13device_kernelIN5flash11enable_sm90INS1_16FlashAttnFwdSm90INS1_25CollectiveMainloopFwdSm90ILi2EN4cute5tupleIJNS5_1CILi1EEES8_S8_EEENS6_IJNS7_ILi128EEENS7_ILi64EEENS7_ILi256EEEEEELi256ENS_10bfloat16_tEfNS_4arch4Sm90ELb0ELb1ELb0ELb0ELb1ELb0ELb0ELb1ELb1ELb1ELb0ELb0EEENS1_21CollectiveEpilogueFwdINS6_IJSA_SC_SB_EEES9_SE_SG_Li256ELb0ELb1ELb0ELb0EEENS1_30DynamicPersistentTileSchedulerILi256ELi128ELb0ELb1ELb1EEEEEEEEEvNT_6ParamsE,@"STO_CUDA_ENTRY STV_DEFAULT"
_ZN7cutlass13device_kernelIN5flash11enable_sm90INS1_16FlashAttnFwdSm90INS1_25CollectiveMainloopFwdSm90ILi2EN4cute5tupleIJNS5_1CILi1EEES8_S8_EEENS6_IJNS7_ILi128EEENS7_ILi64EEENS7_ILi256EEEEEELi256ENS_10bfloat16_tEfNS_4arch4Sm90ELb0ELb1ELb0ELb0ELb1ELb0ELb0ELb1ELb1ELb1ELb0ELb0EEENS1_21CollectiveEpilogueFwdINS6_IJSA_SC_SB_EEES9_SE_SG_Li256ELb0ELb1ELb0ELb0EEENS1_30DynamicPersistentTileSchedulerILi256ELi128ELb0ELb1ELb1EEEEEEEEEvNT_6ParamsE:
        /* <DEDUP_REMOVED lines=45> */
.L_x_977:
        /* <DEDUP_REMOVED lines=22> */
.L_x_978:
        /* <DEDUP_REMOVED lines=18> */
.L_x_979:
        /* <DEDUP_REMOVED lines=22> */
.L_x_980:
        /* <DEDUP_REMOVED lines=23> */
.L_x_981:
        /* <DEDUP_REMOVED lines=10> */
.L_x_983:
[----:B------:R-:W-:-:S08]  /*08c0*/  NOP ;  /* 0x0000000000007918 */ /* 0x000fd00000000000 */
[----:B------:R-:W1:Y:S02]  /*08d0*/  USETMAXREG.TRY_ALLOC.CTAPOOL UP0, 0xe8 ;  /* 0x000000e8000079c8 */ /* 0x000e640008000600 */
[----:B-1----:R-:W-:-:S13]  /*08e0*/  PLOP3.LUT P0, PT, PT, PT, UP0, 0x80, 0x0 ;  /* 0x000000000000781c */ /* 0x002fda0003f0f008 */
[----:B------:R-:W-:Y:S05]  /*08f0*/  @!P0 BRA `(.L_x_983) ;  /* 0xfffffffc00f08947 */ /* 0x000fea000383ffff */
[----:B------:R-:W1:Y:S08]  /*0900*/  S2UR UR4, SR_CTAID.X ;  /* 0x00000000000479c3 */ /* 0x000e700000002500 */
[----:B------:R-:W-:Y:S08]  /*0910*/  BAR.ARV 0x4, 0x180 ;  /* 0x0106000000007b1d */ /* 0x000ff00000002000 */
[----:B------:R-:W1:Y:S08]  /*0920*/  LDC R0, c[0x0][0xc38] ;  /* 0x00030e00ff007b82 */ /* 0x000e700000000800 */
[----:B------:R-:W-:Y:S06]  /*0930*/  BAR.ARV 0x8, 0x180 ;  /* 0x0206000000007b1d */ /* 0x000fec0000002000 */
[----:B-1----:R-:W-:-:S13]  /*0940*/  ISETP.LE.AND P0, PT, R0, UR4, PT ;  /* 0x0000000400007c0c */ /* 0x002fda000bf03270 */
[----:B------:R-:W-:Y:S05]  /*0950*/  @P0 EXIT ;  /* 0x000000000000094d */ /* 0x000fea0003800000 */
[----:B0-----:R-:W2:Y:S01]  /*0960*/  LDL R2, [R1+0x4] ;  /* 0x0000040001027983 */ /* 0x001ea20000100800 */
[----:B------:R-:W-:Y:S01]  /*0970*/  VIADD R218, R5, 0xffffff80 ;  /* 0xffffff8005da7836 */ /* 0x000fe20000000000 */
[----:B------:R-:W-:Y:S01]  /*0980*/  UMOV UR38, URZ ;  /* 0x0000003f00267c82 */ /* 0x000fe20008000000 */
[----:B------:R-:W-:-:S03]  /*0990*/  UMOV UR39, URZ ;  /* 0x0000003f00277c82 */ /* 0x000fc60008000000 */
[----:B------:R-:W-:-:S04]  /*09a0*/  SHF.R.S32.HI R3, RZ, 0x1f, R218 ;  /* 0x0000001fff037819 */ /* 0x000fc800000114da */
[CC--:B------:R-:W-:Y:S02]  /*09b0*/  LEA.HI R5, R3.reuse, R218.reuse, RZ, 0x7 ;  /* 0x000000da03057211 */ /* 0x0c0fe400078f38ff */
[----:B------:R-:W-:Y:S02]  /*09c0*/  LEA.HI R0, R3, R218, RZ, 0x4 ;  /* 0x000000da03007211 */ /* 0x000fe400078f20ff */
[----:B------:R-:W-:Y:S02]  /*09d0*/  LOP3.LUT R209, R5, 0xffffff80, RZ, 0xc0, !PT ;  /* 0xffffff8005d17812 */ /* 0x000fe400078ec0ff */
[----:B------:R-:W-:Y:S02]  /*09e0*/  SHF.R.S32.HI R9, RZ, 0x4, R0 ;  /* 0x00000004ff097819 */ /* 0x000fe40000011400 */
[----:B------:R-:W-:Y:S01]  /*09f0*/  LOP3.LUT R7, R0, 0x3fffff0, RZ, 0xc0, !PT ;  /* 0x03fffff000077812 */ /* 0x000fe200078ec0ff */
[----:B------:R-:W-:Y:S01]  /*0a00*/  IMAD.IADD R209, R218, 0x1, -R209 ;  /* 0x00000001dad17824 */ /* 0x000fe200078e0ad1 */
[----:B------:R-:W-:-:S02]  /*0a10*/  LEA.HI R0, R0, R9, RZ, 0x1 ;  /* 0x0000000900007211 */ /* 0x000fc400078f08ff */
[----:B------:R-:W-:Y:S01]  /*0a20*/  LEA.HI R10, R3, R218, RZ, 0x2 ;  /* 0x000000da030a7211 */ /* 0x000fe200078f10ff */
[----:B------:R-:W-:Y:S01]  /*0a30*/  IMAD.IADD R7, R218, 0x1, -R7 ;  /* 0x00000001da077824 */ /* 0x000fe200078e0a07 */
[----:B------:R-:W-:Y:S02]  /*0a40*/  SHF.R.S32.HI R4, RZ, 0x1f, R209 ;  /* 0x0000001fff047819 */ /* 0x000fe400000114d1 */
[----:B------:R-:W-:Y:S02]  /*0a50*/  LOP3.LUT R0, R0, 0x1ffffffe, RZ, 0xc0, !PT ;  /* 0x1ffffffe00007812 */ /* 0x000fe400078ec0ff */
[----:B------:R-:W-:Y:S02]  /*0a60*/  LEA.HI R6, R4, R209, RZ, 0x2 ;  /* 0x000000d104067211 */ /* 0x000fe400078f10ff */
[----:B------:R-:W-:Y:S01]  /*0a70*/  SHF.R.S32.HI R210, RZ, 0x7, R5 ;  /* 0x00000007ffd27819 */ /* 0x000fe20000011405 */
[----:B------:R-:W-:Y:S01]  /*0a80*/  IMAD.IADD R0, R9, 0x1, -R0 ;  /* 0x0000000109007824 */ /* 0x000fe200078e0a00 */
[----:B------:R-:W-:-:S02]  /*0a90*/  SHF.R.S32.HI R8, RZ, 0x2, R6 ;  /* 0x00000002ff087819 */ /* 0x000fc40000011406 */
[----:B------:R-:W-:Y:S02]  /*0aa0*/  SHF.R.S32.HI R11, RZ, 0x1f, R6 ;  /* 0x0000001fff0b7819 */ /* 0x000fe40000011406 */
[----:B------:R-:W-:Y:S02]  /*0ab0*/  LOP3.LUT R9, R10, 0xfffffffc, RZ, 0xc0, !PT ;  /* 0xfffffffc0a097812 */ /* 0x000fe400078ec0ff */
[----:B------:R-:W-:Y:S02]  /*0ac0*/  LEA.HI R11, R11, R8, RZ, 0x3 ;  /* 0x000000080b0b7211 */ /* 0x000fe400078f18ff */
[----:B------:R-:W-:Y:S02]  /*0ad0*/  LEA.HI R5, R5, R210, RZ, 0x1 ;  /* 0x000000d205057211 */ /* 0x000fe400078f08ff */
[----:B------:R-:W-:Y:S02]  /*0ae0*/  LOP3.LUT R11, R11, 0xfffffff8, RZ, 0xc0, !PT ;  /* 0xfffffff80b0b7812 */ /* 0x000fe400078ec0ff */
[----:B------:R-:W-:-:S02]  /*0af0*/  LEA.HI R4, R4, R209, RZ, 0x5 ;  /* 0x000000d104047211 */ /* 0x000fc400078f28ff */
[----:B------:R-:W-:Y:S01]  /*0b00*/  LOP3.LUT R6, R6, 0x7ffffffc, RZ, 0xc0, !PT ;  /* 0x7ffffffc06067812 */ /* 0x000fe200078ec0ff */
[----:B------:R-:W-:Y:S01]  /*0b10*/  IMAD.IADD R11, R8, 0x1, -R11 ;  /* 0x00000001080b7824 */ /* 0x000fe200078e0a0b */
[----:B------:R-:W-:-:S03]  /*0b20*/  SHF.R.S32.HI R4, RZ, 0x5, R4 ;  /* 0x00000005ff047819 */ /* 0x000fc60000011404 */
[----:B------:R-:W-:Y:S02]  /*0b30*/  IMAD.IADD R19, R209, 0x1, -R6 ;  /* 0x00000001d1137824 */ /* 0x000fe400078e0a06 */
[----:B------:R-:W-:Y:S01]  /*0b40*/  IMAD R4, R4, 0x10, R11 ;  /* 0x0000001004047824 */ /* 0x000fe200078e020b */
[----:B--2---:R-:W-:Y:S02]  /*0b50*/  R2UR UR5, R2 ;  /* 0x00000000020572ca */ /* 0x004fe400000e0000 */
[CC--:B------:R-:W-:Y:S02]  /*0b60*/  LEA.HI R2, R3.reuse, R218.reuse, RZ, 0x5 ;  /* 0x000000da03027211 */ /* 0x0c0fe400078f28ff */
[----:B------:R-:W-:-:S03]  /*0b70*/  LEA.HI R3, R3, R218, RZ, 0x3 ;  /* 0x000000da03037211 */ /* 0x000fc600078f18ff */
[----:B------:R-:W-:Y:S01]  /*0b80*/  IMAD.SHL.U32 R2, R2, 0x20, RZ ;  /* 0x0000002002027824 */ /* 0x000fe200078e00ff */
[----:B------:R-:W-:-:S04]  /*0b90*/  SHF.R.S32.HI R207, RZ, 0x3, R3 ;  /* 0x00000003ffcf7819 */ /* 0x000fc80000011403 */
[----:B------:R-:W-:Y:S01]  /*0ba0*/  LOP3.LUT R2, R2, 0xfffffc00, RZ, 0xc0, !PT ;  /* 0xfffffc0002027812 */ /* 0x000fe200078ec0ff */
[----:B------:R-:W-:-:S03]  /*0bb0*/  ULOP3.LUT UR6, UR5, 0x1, URZ, 0xfc, !UPT ;  /* 0x0000000105067892 */ /* 0x000fc6000f8efc3f */
[----:B------:R-:W-:Y:S01]  /*0bc0*/  UMOV UR5, URZ ;  /* 0x0000003f00057c82 */ /* 0x000fe20008000000 */
[----:B------:R-:W-:Y:S02]  /*0bd0*/  IMAD R7, R7, 0x40, R2 ;  /* 0x0000004007077824 */ /* 0x000fe400078e0202 */
[----:B------:R-:W-:Y:S01]  /*0be0*/  IMAD.IADD R2, R218, 0x1, -R9 ;  /* 0x00000001da027824 */ /* 0x000fe200078e0a09 */
[----:B------:R-:W-:Y:S01]  /*0bf0*/  LOP3.LUT R9, R5, 0x3fffffe, RZ, 0xc0, !PT ;  /* 0x03fffffe05097812 */ /* 0x000fe200078ec0ff */
[----:B------:R-:W-:Y:S01]  /*0c00*/  IMAD R212, R0, 0x8, R7 ;  /* 0x0000000800d47824 */ /* 0x000fe200078e0207 */
[----:B------:R-:W-:Y:S01]  /*0c10*/  LOP3.LUT R5, R3, 0xfffffff8, RZ, 0xc0, !PT ;  /* 0xfffffff803057812 */ /* 0x000fe200078ec0ff */
[----:B------:R-:W-:Y:S01]  /*0c20*/  IMAD.U32 R213, RZ, RZ, UR6 ;  /* 0x00000006ffd57e24 */ /* 0x000fe2000f8e00ff */
[----:B------:R-:W-:Y:S01]  /*0c30*/  LEA.HI R8, R2, R2, RZ, 0x1 ;  /* 0x0000000202087211 */ /* 0x000fe200078f08ff */
[----:B------:R-:W-:Y:S02]  /*0c40*/  IMAD.IADD R9, R210, 0x1, -R9 ;  /* 0x00000001d2097824 */ /* 0x000fe400078e0a09 */
[----:B------:R-:W-:Y:S01]  /*0c50*/  IMAD.IADD R204, R218, 0x1, -R5 ;  /* 0x00000001dacc7824 */ /* 0x000fe200078e0a05 */
[----:B------:R-:W-:Y:S01]  /*0c60*/  LOP3.LUT R11, R8, 0x1ffffffe, RZ, 0xc0, !PT ;  /* 0x1ffffffe080b7812 */ /* 0x000fe200078ec0ff */
[----:B------:R-:W-:-:S02]  /*0c70*/  IMAD R211, R9, 0x40, R4 ;  /* 0x0000004009d37824 */ /* 0x000fc400078e0204 */
[----:B------:R-:W-:Y:S02]  /*0c80*/  IMAD.SHL.U32 R22, R204, 0x8, RZ ;  /* 0x00000008cc167824 */ /* 0x000fe400078e00ff */
[----:B------:R-:W-:Y:S02]  /*0c90*/  IMAD.IADD R2, R2, 0x1, -R11 ;  /* 0x0000000102027824 */ /* 0x000fe400078e0a0b */
[C---:B------:R-:W-:Y:S01]  /*0ca0*/  VIADD R201, R22.reuse, 0x80 ;  /* 0x0000008016c97836 */ /* 0x040fe20000000000 */
[C---:B------:R-:W-:Y:S01]  /*0cb0*/  IADD3 R202, R22.reuse, 0x40, RZ ;  /* 0x0000004016ca7810 */ /* 0x040fe20007ffe0ff */
[----:B------:R-:W-:Y:S01]  /*0cc0*/  VIADD R203, R22, 0xc0 ;  /* 0x000000c016cb7836 */ /* 0x000fe20000000000 */
[----:B------:R-:W-:Y:S01]  /*0cd0*/  SHF.R.S32.HI R217, RZ, 0x1f, R22 ;  /* 0x0000001fffd97819 */ /* 0x000fe20000011416 */
[----:B------:R-:W-:Y:S01]  /*0ce0*/  IMAD.U32 R208, RZ, RZ, UR5 ;  /* 0x00000005ffd07e24 */ /* 0x000fe2000f8e00ff */
[----:B------:R-:W-:Y:S01]  /*0cf0*/  SHF.R.S32.HI R216, RZ, 0x1f, R202 ;  /* 0x0000001fffd87819 */ /* 0x000fe200000114ca */
[----:B------:R-:W-:Y:S01]  /*0d00*/  IMAD R23, R2, 0x8, R211 ;  /* 0x0000000802177824 */ /* 0x000fe200078e02d3 */
[----:B------:R-:W-:-:S02]  /*0d10*/  SHF.R.S32.HI R215, RZ, 0x1f, R201 ;  /* 0x0000001fffd77819 */ /* 0x000fc400000114c9 */
[----:B------:R-:W-:-:S07]  /*0d20*/  SHF.R.S32.HI R214, RZ, 0x1f, R203 ;  /* 0x0000001fffd67819 */ /* 0x000fce00000114cb */
.L_x_1088:
[----:B------:R-:W-:Y:S01]  /*0d30*/  ULDC UR5, c[0x0][0xc60] ;  /* 0x0003180000057ab9 */ /* 0x000fe20000000800 */
[----:B------:R-:W-:Y:S01]  /*0d40*/  UMOV UR8, UR4 ;  /* 0x0000000400087c82 */ /* 0x000fe20008000000 */
[----:B------:R-:W-:-:S11]  /*0d50*/  UISETP.NE.AND UP0, UPT, UR5, 0x1, UPT ;  /* 0x000000010500788c */ /* 0x000fd6000bf05270 */
[----:B------:R-:W-:Y:S01]  /*0d60*/  @UP0 ULDC UR6, c[0x0][0xc64] ;  /* 0x0003190000060ab9 */ /* 0x000fe20000000800 */
[----:B------:R-:W-:Y:S01]  /*0d70*/  @UP0 ULDC UR9, c[0x0][0xc68] ;  /* 0x00031a0000090ab9 */ /* 0x000fe20000000800 */
[----:B------:R-:W-:-:S04]  /*0d80*/  UIMAD.WIDE.U32 UR6, UR4, UR6, URZ ;  /* 0x00000006040672a5 */ /* 0x000fc8000f8e003f */
[----:B------:R-:W-:-:S03]  /*0d90*/  @UP0 USHF.R.U32.HI UR8, URZ, UR9, UR7 ;  /* 0x000000093f080299 */ /* 0x000fc60008011607 */
[----:B------:R-:W-:Y:S02]  /*0da0*/  ULDC UR6, c[0x0][0xc78] ;  /* 0x00031e0000067ab9 */ /* 0x000fe40000000800 */
[----:B------:R-:W-:Y:S02]  /*0db0*/  UISETP.GE.AND UP0, UPT, UR8, UR6, UPT ;  /* 0x000000060800728c */ /* 0x000fe4000bf06270 */
[----:B------:R-:W-:-:S04]  /*0dc0*/  UIADD3 UR6, -UR8, URZ, URZ ;  /* 0x0000003f08067290 */ /* 0x000fc8000fffe13f */
[----:B------:R-:W-:Y:S01]  /*0dd0*/  PLOP3.LUT P0, PT, PT, PT, UP0, 0x80, 0x0 ;  /* 0x000000000000781c */ /* 0x000fe20003f0f008 */
[----:B------:R-:W-:-:S12]  /*0de0*/  UIMAD UR9, UR5, UR6, UR4 ;  /* 0x00000006050972a4 */ /* 0x000fd8000f8e0204 */
[----:B01234-:R-:W-:Y:S05]  /*0df0*/  @!P0 BRA `(.L_x_984) ;  /* 0x0000000000208947 */ /* 0x01ffea0003800000 */
[----:B------:R-:W-:Y:S01]  /*0e00*/  ULDC UR7, c[0x0][0xc6c] ;  /* 0x00031b0000077ab9 */ /* 0x000fe20000000800 */
[----:B------:R-:W-:Y:S01]  /*0e10*/  UMOV UR6, UR9 ;  /* 0x0000000900067c82 */ /* 0x000fe20008000000 */
[----:B------:R-:W-:-:S11]  /*0e20*/  UISETP.NE.AND UP0, UPT, UR7, 0x1, UPT ;  /* 0x000000010700788c */ /* 0x000fd6000bf05270 */
[----:B------:R-:W-:Y:S02]  /*0e30*/  @UP0 ULDC.64 UR10, c[0x0][0xc70] ;  /* 0x00031c00000a0ab9 */ /* 0x000fe40000000a00 */
[----:B------:R-:W-:-:S04]  /*0e40*/  UIMAD.WIDE.U32 UR4, UR9, UR10, URZ ;  /* 0x0000000a090472a5 */ /* 0x000fc8000f8e003f */
[----:B------:R-:W-:-:S04]  /*0e50*/  @UP0 USHF.R.U32.HI UR6, URZ, UR11, UR5 ;  /* 0x0000000b3f060299 */ /* 0x000fc80008011605 */
[----:B------:R-:W-:Y:S01]  /*0e60*/  UIMAD UR4, UR6, UR7, URZ ;  /* 0x00000007060472a4 */ /* 0x000fe2000f8e023f */
[----:B------:R-:W-:Y:S11]  /*0e70*/  BRA `(.L_x_985) ;  /* 0x00000000001c7947 */ /* 0x000ff60003800000 */
.L_x_984:
[----:B------:R-:W-:Y:S01]  /*0e80*/  ULDC UR7, c[0x0][0xc54] ;  /* 0x0003150000077ab9 */ /* 0x000fe20000000800 */
[----:B------:R-:W-:Y:S01]  /*0e90*/  UMOV UR6, UR9 ;  /* 0x0000000900067c82 */ /* 0x000fe20008000000 */
[----:B------:R-:W-:-:S11]  /*0ea0*/  UISETP.NE.AND UP0, UPT, UR7, 0x1, UPT ;  /* 0x000000010700788c */ /* 0x000fd6000bf05270 */
[----:B------:R-:W-:Y:S02]  /*0eb0*/  @UP0 ULDC.64 UR10, c[0x0][0xc58] ;  /* 0x00031600000a0ab9 */ /* 0x000fe40000000a00 */
[----:B------:R-:W-:-:S04]  /*0ec0*/  UIMAD.WIDE.U32 UR4, UR9, UR10, URZ ;  /* 0x0000000a090472a5 */ /* 0x000fc8000f8e003f */
[----:B------:R-:W-:-:S04]  /*0ed0*/  @UP0 USHF.R.U32.HI UR6, URZ, UR11, UR5 ;  /* 0x0000000b3f060299 */ /* 0x000fc80008011605 */
[----:B------:R-:W-:-:S12]  /*0ee0*/  UIMAD UR4, UR6, UR7, URZ ;  /* 0x00000007060472a4 */ /* 0x000fd8000f8e023f */
.L_x_985:
[----:B------:R-:W-:Y:S01]  /*0ef0*/  ULOP3.LUT UR6, URZ, UR6, URZ, 0x33, !UPT ;  /* 0x000000063f067292 */ /* 0x000fe2000f8e333f */
[----:B------:R-:W-:Y:S01]  /*0f00*/  ULDC UR12, c[0x0][0xc48] ;  /* 0x00031200000c7ab9 */ /* 0x000fe20000000800 */
[----:B------:R-:W-:Y:S01]  /*0f10*/  ULDC UR7, c[0x0][0x448] ;  /* 0x0001120000077ab9 */ /* 0x000fe20000000800 */
[----:B------:R-:W-:Y:S01]  /*0f20*/  ULDC UR5, c[0x0][0xc3c] ;  /* 0x00030f0000057ab9 */ /* 0x000fe20000000800 */
[----:B------:R-:W-:Y:S02]  /*0f30*/  UISETP.NE.AND UP1, UPT, UR12, 0x1, UPT ;  /* 0x000000010c00788c */ /* 0x000fe4000bf25270 */
[----:B------:R-:W-:Y:S02]  /*0f40*/  UISETP.NE.AND UP3, UPT, UR7, 0x1, UPT ;  /* 0x000000010700788c */ /* 0x000fe4000bf65270 */
[----:B------:R-:W-:Y:S01]  /*0f50*/  UIADD3 UR6, UR6, UR5, URZ ;  /* 0x0000000506067290 */ /* 0x000fe2000fffe03f */
[----:B------:R-:W-:Y:S01]  /*0f60*/  ULDC.64 UR10, c[0x0][0x418] ;  /* 0x00010600000a7ab9 */ /* 0x000fe20000000a00 */
[----:B------:R-:W-:-:S02]  /*0f70*/  UIADD3 UR4, UR9, -UR4, URZ ;  /* 0x8000000409047290 */ /* 0x000fc4000fffe03f */
[----:B------:R-:W-:Y:S02]  /*0f80*/  UISETP.NE.U32.AND UP0, UPT, UR10, URZ, UPT ;  /* 0x0000003f0a00728c */ /* 0x000fe4000bf05070 */
[----:B------:R-:W-:Y:S01]  /*0f90*/  USHF.L.U32 UR43, UR6, 0x7, URZ ;  /* 0x00000007062b7899 */ /* 0x000fe2000800063f */
[----:B------:R-:W-:Y:S01]  /*0fa0*/  ULDC UR14, c[0x0][0xc54] ;  /* 0x00031500000e7ab9 */ /* 0x000fe20000000800 */
[----:B------:R-:W-:Y:S02]  /*0fb0*/  UISETP.NE.AND.EX UP0, UPT, UR11, URZ, UPT, UP0 ;  /* 0x0000003f0b00728c */ /* 0x000fe4000bf05300 */
[----:B------:R-:W-:Y:S02]  /*0fc0*/  UIMAD UR14, UR8, UR14, UR4 ;  /* 0x0000000e080e72a4 */ /* 0x000fe4000f8e0204 */
[----:B------:R-:W-:Y:S01]  /*0fd0*/  UIADD3 UR10, UR43, 0x7f, URZ ;  /* 0x0000007f2b0a7890 */ /* 0x000fe2000fffe03f */
[----:B------:R-:W-:Y:S01]  /*0fe0*/  ULDC UR41, c[0x0][0x424] ;  /* 0x0001090000297ab9 */ /* 0x000fe20000000800 */
[----:B------:R-:W-:Y:S01]  /*0ff0*/  ULDC UR48, c[0x0][0x288] ;  /* 0x0000a20000307ab9 */ /* 0x000fe20000000800 */
[----:B------:R-:W-:Y:S01]  /*1000*/  ULDC.64 UR4, c[0x0][0x9e0] ;  /* 0x0002780000047ab9 */ /* 0x000fe20000000a00 */
[----:B------:R-:W-:Y:S01]  /*1010*/  @UP1 ULDC UR6, c[0x0][0xc4c] ;  /* 0x0003130000061ab9 */ /* 0x000fe20000000800 */
[----:B------:R-:W-:Y:S01]  /*1020*/  @UP3 ULDC UR8, c[0x0][0x44c] ;  /* 0x0001130000083ab9 */ /* 0x000fe20000000800 */
[----:B------:R-:W-:-:S02]  /*1030*/  UIADD3 UR11, -UR48, 0x1, URZ ;  /* 0x00000001300b7890 */ /* 0x000fc4000fffe13f */
[----:B------:R-:W-:Y:S02]  /*1040*/  UISETP.GE.AND UP2, UPT, UR5, 0x1, UPT ;  /* 0x000000010500788c */ /* 0x000fe4000bf46270 */
[----:B------:R-:W-:Y:S02]  /*1050*/  USEL UR41, UR41, 0x1, UP0 ;  /* 0x0000000129297887 */ /* 0x000fe40008000000 */
[----:B------:R-:W-:Y:S02]  /*1060*/  UIMAD.WIDE.U32 UR8, UR10, UR8, URZ ;  /* 0x000000080a0872a5 */ /* 0x000fe4000f8e003f */
[----:B------:R-:W-:Y:S01]  /*1070*/  UIMAD.WIDE.U32 UR6, UR14, UR6, URZ ;  /* 0x000000060e0672a5 */ /* 0x000fe2000f8e003f */
[----:B------:R-:W-:Y:S01]  /*1080*/  PLOP3.LUT P0, PT, PT, PT, UP2, 0x40, 0x0 ;  /* 0x000000000000781c */ /* 0x000fe20003f0e828 */
[----:B------:R-:W-:Y:S01]  /*1090*/  ULDC UR13, c[0x0][0x2f0] ;  /* 0x0000bc00000d7ab9 */ /* 0x000fe20000000800 */
[----:B------:R-:W-:Y:S01]  /*10a0*/  @UP1 ULDC UR15, c[0x0][0xc50] ;  /* 0x00031400000f1ab9 */ /* 0x000fe20000000800 */
[----:B------:R-:W-:Y:S01]  /*10b0*/  @UP3 ULDC UR16, c[0x0][0x450] ;  /* 0x0001140000103ab9 */ /* 0x000fe20000000800 */
[----:B------:R-:W-:Y:S01]  /*10c0*/  UMOV UR17, UR14 ;  /* 0x0000000e00117c82 */ /* 0x000fe20008000000 */
[----:B------:R-:W-:-:S02]  /*10d0*/  UIMAD UR11, UR41, UR13, UR11 ;  /* 0x0000000d290b72a4 */ /* 0x000fc4000f8e020b */
[----:B------:R-:W-:Y:S02]  /*10e0*/  @UP3 USHF.R.U32.HI UR10, URZ, UR16, UR9 ;  /* 0x000000103f0a3299 */ /* 0x000fe40008011609 */
[----:B------:R-:W-:Y:S02]  /*10f0*/  @UP1 USHF.R.U32.HI UR17, URZ, UR15, UR7 ;  /* 0x0000000f3f111299 */ /* 0x000fe40008011607 */
[----:B------:R-:W-:Y:S02]  /*1100*/  UIADD3 UR10, UR11, UR10, URZ ;  /* 0x0000000a0b0a7290 */ /* 0x000fe4000fffe03f */
[----:B------:R-:W-:Y:S02]  /*1110*/  UIADD3 UR6, -UR17, URZ, URZ ;  /* 0x0000003f11067290 */ /* 0x000fe4000fffe13f */
[----:B------:R-:W-:Y:S01]  /*1120*/  UIADD3 UR4, UR10, UR4, URZ ;  /* 0x000000040a047290 */ /* 0x000fe2000fffe03f */
[----:B------:R-:W-:Y:S01]  /*1130*/  IMAD.U32 R206, RZ, RZ, UR17 ;  /* 0x00000011ffce7e24 */ /* 0x000fe2000f8e00ff */
[----:B------:R-:W-:-:S02]  /*1140*/  UIMAD UR6, UR12, UR6, UR14 ;  /* 0x000000060c0672a4 */ /* 0x000fc4000f8e020e */
[----:B------:R-:W-:Y:S02]  /*1150*/  UP2UR UR61, UPR, URZ, 0x8 ;  /* 0x000000083f3d7883 */ /* 0x000fe40008000000 */
[----:B------:R-:W-:Y:S01]  /*1160*/  UP2UR UR42, UPR, URZ, 0x4 ;  /* 0x000000043f2a7883 */ /* 0x000fe20008000000 */
[----:B------:R-:W-:Y:S02]  /*1170*/  IMAD.U32 R0, RZ, RZ, UR4 ;  /* 0x00000004ff007e24 */ /* 0x000fe4000f8e00ff */
[----:B------:R-:W-:Y:S01]  /*1180*/  IMAD.U32 R205, RZ, RZ, UR6 ;  /* 0x00000006ffcd7e24 */ /* 0x000fe2000f8e00ff */
[----:B------:R-:W-:Y:S08]  /*1190*/  @P0 BRA `(.L_x_986) ;  /* 0x0000000000400947 */ /* 0x000ff00003800000 */
[----:B------:R-:W-:Y:S01]  /*11a0*/  ISETP.LT.AND P0, PT, RZ, UR10, PT ;  /* 0x0000000aff007c0c */ /* 0x000fe2000bf01270 */
[----:B------:R-:W-:-:S12]  /*11b0*/  UIADD3 UR4, UR10, -0x1, URZ ;  /* 0xffffffff0a047890 */ /* 0x000fd8000fffe03f */
[----:B------:R-:W-:Y:S05]  /*11c0*/  @P0 BRA `(.L_x_987) ;  /* 0x00000000001c0947 */ /* 0x000fea0003800000 */
[----:B------:R-:W-:Y:S02]  /*11d0*/  UISETP.NE.AND UP0, UPT, UR5, 0x1, UPT ;  /* 0x000000010500788c */ /* 0x000fe4000bf05270 */
[----:B------:R-:W-:-:S09]  /*11e0*/  UIADD3 UR4, -UR10, URZ, URZ ;  /* 0x0000003f0a047290 */ /* 0x000fd2000fffe13f */
[----:B------:R-:W-:Y:S02]  /*11f0*/  @UP0 ULDC.64 UR8, c[0x0][0x9e8] ;  /* 0x00027a0000080ab9 */ /* 0x000fe40000000a00 */
[----:B------:R-:W-:-:S04]  /*1200*/  UIMAD.WIDE.U32 UR6, UR4, UR8, URZ ;  /* 0x00000008040672a5 */ /* 0x000fc8000f8e003f */
[----:B------:R-:W-:-:S04]  /*1210*/  @UP0 USHF.R.U32.HI UR4, URZ, UR9, UR7 ;  /* 0x000000093f040299 */ /* 0x000fc80008011607 */
[----:B------:R-:W-:Y:S01]  /*1220*/  ULOP3.LUT UR4, URZ, UR4, URZ, 0x33, !UPT ;  /* 0x000000043f047292 */ /* 0x000fe2000f8e333f */
[----:B------:R-:W-:Y:S11]  /*1230*/  BRA `(.L_x_988) ;  /* 0x0000000000107947 */ /* 0x000ff60003800000 */
.L_x_987:
[----:B------:R-:W-:-:S11]  /*1240*/  UISETP.NE.AND UP0, UPT, UR5, 0x1, UPT ;  /* 0x000000010500788c */ /* 0x000fd6000bf05270 */
[----:B------:R-:W-:Y:S02]  /*1250*/  @UP0 ULDC.64 UR8, c[0x0][0x9e8] ;  /* 0x00027a0000080ab9 */ /* 0x000fe40000000a00 */
[----:B------:R-:W-:-:S04]  /*1260*/  UIMAD.WIDE.U32 UR6, UR4, UR8, URZ ;  /* 0x00000008040672a5 */ /* 0x000fc8000f8e003f */
[----:B------:R-:W-:-:S12]  /*1270*/  @UP0 USHF.R.U32.HI UR4, URZ, UR9, UR7 ;  /* 0x000000093f040299 */ /* 0x000fd80008011607 */
.L_x_988:
[----:B------:R-:W-:-:S06]  /*1280*/  UIMAD UR4, UR4, UR5, UR5 ;  /* 0x00000005040472a4 */ /* 0x000fcc000f8e0205 */
[----:B------:R-:W-:-:S07]  /*1290*/  VIMNMX R0, R0, UR4, PT ;  /* 0x0000000400007c48 */ /* 0x000fce000bfe0100 */
.L_x_986:
[----:B------:R-:W-:Y:S01]  /*12a0*/  UISETP.NE.AND UP0, UPT, UR61, URZ, UPT ;  /* 0x0000003f3d00728c */ /* 0x000fe2000bf05270 */
[----:B------:R-:W-:Y:S01]  /*12b0*/  VIADD R0, R0, 0x3f ;  /* 0x0000003f00007836 */ /* 0x000fe20000000000 */
[----:B------:R-:W-:Y:S01]  /*12c0*/  UMOV UR9, UR43 ;  /* 0x0000002b00097c82 */ /* 0x000fe20008000000 */
[----:B------:R-:W-:Y:S02]  /*12d0*/  UIMAD UR4, UR41, UR13, 0x3f ;  /* 0x0000003f290474a4 */ /* 0x000fe4000f8e020d */
[----:B------:R-:W-:Y:S01]  /*12e0*/  UIMAD UR48, UR41, UR13, -UR48 ;  /* 0x0000000d293072a4 */ /* 0x000fe2000f8e0a30 */
[----:B------:R-:W-:Y:S01]  /*12f0*/  SHF.R.S32.HI R3, RZ, 0x1f, R0 ;  /* 0x0000001fff037819 */ /* 0x000fe20000011400 */
[----:B------:R-:W-:Y:S01]  /*1300*/  USHF.R.S32.HI UR8, URZ, 0x1f, UR4 ;  /* 0x0000001f3f087899 */ /* 0x000fe20008011404 */
[----:B------:R-:W-:Y:S02]  /*1310*/  ULDC UR10, c[0x0][0x9dc] ;  /* 0x00027700000a7ab9 */ /* 0x000fe40000000800 */
[----:B------:R-:W-:Y:S01]  /*1320*/  LEA.HI R3, R3, R0, RZ, 0x6 ;  /* 0x0000000003037211 */ /* 0x000fe200078f30ff */
[----:B------:R-:W-:Y:S01]  /*1330*/  @UP0 ULDC UR6, c[0x0][0x44c] ;  /* 0x0001130000060ab9 */ /* 0x000fe20000000800 */
[----:B------:R-:W-:Y:S01]  /*1340*/  @UP0 ULDC UR11, c[0x0][0x450] ;  /* 0x00011400000b0ab9 */ /* 0x000fe20000000800 */
[----:B------:R-:W-:Y:S01]  /*1350*/  UIMAD.WIDE.U32 UR6, UR43, UR6, URZ ;  /* 0x000000062b0672a5 */ /* 0x000fe2000f8e003f */
[----:B------:R-:W-:Y:S01]  /*1360*/  SHF.R.S32.HI R3, RZ, 0x6, R3 ;  /* 0x00000006ff037819 */ /* 0x000fe20000011403 */
[----:B------:R-:W-:-:S02]  /*1370*/  ULEA.HI UR8, UR8, UR4, URZ, 0x6 ;  /* 0x0000000408087291 */ /* 0x000fc4000f8f303f */
[----:B------:R-:W-:Y:S02]  /*1380*/  @UP0 USHF.R.U32.HI UR9, URZ, UR11, UR7 ;  /* 0x0000000b3f090299 */ /* 0x000fe40008011607 */
[----:B------:R-:W-:Y:S02]  /*1390*/  UISETP.GE.AND UP0, UPT, UR5, 0x1, UPT ;  /* 0x000000010500788c */ /* 0x000fe4000bf06270 */
[----:B------:R-:W-:Y:S02]  /*13a0*/  USHF.R.S32.HI UR8, URZ, 0x6, UR8 ;  /* 0x000000063f087899 */ /* 0x000fe40008011408 */
[----:B------:R-:W-:Y:S02]  /*13b0*/  UIADD3 UR4, UR48, UR9, URZ ;  /* 0x0000000930047290 */ /* 0x000fe4000fffe03f */
[----:B------:R-:W-:Y:S02]  /*13c0*/  PLOP3.LUT P0, PT, PT, PT, UP0, 0x40, 0x0 ;  /* 0x000000000000781c */ /* 0x000fe40003f0e808 */
[----:B------:R-:W-:Y:S01]  /*13d0*/  UIADD3 UR9, UR4, -UR10, URZ ;  /* 0x8000000a04097290 */ /* 0x000fe2000fffe03f */
[----:B------:R-:W-:-:S10]  /*13e0*/  VIMNMX R98, R3, UR8, PT ;  /* 0x0000000803627c48 */ /* 0x000fd4000bfe0100 */
[----:B------:R-:W-:Y:S05]  /*13f0*/  @P0 BRA `(.L_x_989) ;  /* 0x0000000000440947 */ /* 0x000fea0003800000 */
[----:B------:R-:W-:-:S06]  /*1400*/  UISETP.GT.AND UP0, UPT, UR4, -0x1, UPT ;  /* 0xffffffff0400788c */ /* 0x000fcc000bf04270 */
[----:B------:R-:W-:-:S13]  /*1410*/  PLOP3.LUT P0, PT, PT, PT, UP0, 0x80, 0x0 ;  /* 0x000000000000781c */ /* 0x000fda0003f0f008 */
[----:B------:R-:W-:Y:S05]  /*1420*/  @P0 BRA `(.L_x_990) ;  /* 0x00000000001c0947 */ /* 0x000fea0003800000 */
[----:B------:R-:W-:Y:S02]  /*1430*/  UISETP.NE.AND UP0, UPT, UR5, 0x1, UPT ;  /* 0x000000010500788c */ /* 0x000fe4000bf05270 */
[----:B------:R-:W-:-:S09]  /*1440*/  ULOP3.LUT UR4, URZ, UR4, URZ, 0x33, !UPT ;  /* 0x000000043f047292 */ /* 0x000fd2000f8e333f */
[----:B------:R-:W-:Y:S02]  /*1450*/  @UP0 ULDC.64 UR10, c[0x0][0x9e8] ;  /* 0x00027a00000a0ab9 */ /* 0x000fe40000000a00 */
[----:B------:R-:W-:-:S04]  /*1460*/  UIMAD.WIDE.U32 UR6, UR4, UR10, URZ ;  /* 0x0000000a040672a5 */ /* 0x000fc8000f8e003f */
[----:B------:R-:W-:-:S04]  /*1470*/  @UP0 USHF.R.U32.HI UR4, URZ, UR11, UR7 ;  /* 0x0000000b3f040299 */ /* 0x000fc80008011607 */
[----:B------:R-:W-:Y:S01]  /*1480*/  ULOP3.LUT UR4, URZ, UR4, URZ, 0x33, !UPT ;  /* 0x000000043f047292 */ /* 0x000fe2000f8e333f */
[----:B------:R-:W-:Y:S11]  /*1490*/  BRA `(.L_x_991) ;  /* 0x0000000000107947 */ /* 0x000ff60003800000 */
.L_x_990:
[----:B------:R-:W-:-:S11]  /*14a0*/  UISETP.NE.AND UP0, UPT, UR5, 0x1, UPT ;  /* 0x000000010500788c */ /* 0x000fd6000bf05270 */
[----:B------:R-:W-:Y:S02]  /*14b0*/  @UP0 ULDC.64 UR10, c[0x0][0x9e8] ;  /* 0x00027a00000a0ab9 */ /* 0x000fe40000000a00 */
[----:B------:R-:W-:-:S04]  /*14c0*/  UIMAD.WIDE.U32 UR6, UR4, UR10, URZ ;  /* 0x0000000a040672a5 */ /* 0x000fc8000f8e003f */
[----:B------:R-:W-:-:S12]  /*14d0*/  @UP0 USHF.R.U32.HI UR4, URZ, UR11, UR7 ;  /* 0x0000000b3f040299 */ /* 0x000fd80008011607 */
.L_x_991:
[----:B------:R-:W-:-:S04]  /*14e0*/  UIMAD UR4, UR4, UR5, URZ ;  /* 0x00000005040472a4 */ /* 0x000fc8000f8e023f */
[----:B------:R-:W-:-:S04]  /*14f0*/  UISETP.LT.AND UP0, UPT, UR9, UR4, UPT ;  /* 0x000000040900728c */ /* 0x000fc8000bf01270 */
[----:B------:R-:W-:-:S12]  /*1500*/  USEL UR9, UR9, UR4, !UP0 ;  /* 0x0000000409097287 */ /* 0x000fd8000c000000 */
.L_x_989:
[----:B------:R-:W-:Y:S01]  /*1510*/  USHF.R.S32.HI UR4, URZ, 0x1f, UR9 ;  /* 0x0000001f3f047899 */ /* 0x000fe20008011409 */
[----:B------:R-:W-:Y:S02]  /*1520*/  PLOP3.LUT P0, PT, PT, PT, PT, 0x80, 0x0 ;  /* 0x000000000000781c */ /* 0x000fe40003f0f070 */
[----:B------:R-:W-:Y:S01]  /*1530*/  CS2R R2, SRZ ;  /* 0x0000000000027805 */ /* 0x000fe2000001ff00 */
[----:B------:R-:W-:Y:S01]  /*1540*/  IMAD.MOV.U32 R0, RZ, RZ, RZ ;  /* 0x000000ffff007224 */ /* 0x000fe200078e00ff */
[----:B------:R-:W-:Y:S01]  /*1550*/  ULEA.HI UR4, UR4, UR9, URZ, 0x6 ;  /* 0x0000000904047291 */ /* 0x000fe2000f8f303f */
[----:B------:R-:W-:Y:S02]  /*1560*/  CS2R R168, SRZ ;  /* 0x0000000000a87805 */ /* 0x000fe4000001ff00 */
[----:B------:R-:W-:Y:S02]  /*1570*/  CS2R R166, SRZ ;  /* 0x0000000000a67805 */ /* 0x000fe4000001ff00 */
[----:B------:R-:W-:Y:S01]  /*1580*/  CS2R R148, SRZ ;  /* 0x0000000000947805 */ /* 0x000fe2000001ff00 */
[----:B------:R-:W-:Y:S01]  /*1590*/  USHF.R.S32.HI UR4, URZ, 0x6, UR4 ;  /* 0x000000063f047899 */ /* 0x000fe20008011404 */
[----:B------:R-:W-:-:S02]  /*15a0*/  CS2R R164, SRZ ;  /* 0x0000000000a47805 */ /* 0x000fc4000001ff00 */
[----:B------:R-:W-:Y:S02]  /*15b0*/  CS2R R144, SRZ ;  /* 0x0000000000907805 */ /* 0x000fe4000001ff00 */
[----:B------:R-:W-:Y:S01]  /*15c0*/  CS2R R162, SRZ ;  /* 0x0000000000a27805 */ /* 0x000fe2000001ff00 */
[----:B------:R-:W-:Y:S01]  /*15d0*/  UISETP.LT.AND UP0, UPT, URZ, UR4, UPT ;  /* 0x000000043f00728c */ /* 0x000fe2000bf01270 */
[----:B------:R-:W-:Y:S02]  /*15e0*/  CS2R R140, SRZ ;  /* 0x00000000008c7805 */ /* 0x000fe4000001ff00 */
[----:B------:R-:W-:Y:S02]  /*15f0*/  CS2R R128, SRZ ;  /* 0x0000000000807805 */ /* 0x000fe4000001ff00 */
[----:B------:R-:W-:Y:S01]  /*1600*/  CS2R R104, SRZ ;  /* 0x0000000000687805 */ /* 0x000fe2000001ff00 */
[----:B------:R-:W-:Y:S01]  /*1610*/  USEL UR5, URZ, UR4, !UP0 ;  /* 0x000000043f057287 */ /* 0x000fe2000c000000 */
[----:B------:R-:W-:-:S02]  /*1620*/  CS2R R136, SRZ ;  /* 0x0000000000887805 */ /* 0x000fc4000001ff00 */
[----:B------:R-:W-:Y:S02]  /*1630*/  CS2R R100, SRZ ;  /* 0x0000000000647805 */ /* 0x000fe4000001ff00 */
[----:B------:R-:W-:Y:S02]  /*1640*/  CS2R R96, SRZ ;  /* 0x0000000000607805 */ /* 0x000fe4000001ff00 */
[----:B------:R-:W-:Y:S02]  /*1650*/  CS2R R132, SRZ ;  /* 0x0000000000847805 */ /* 0x000fe4000001ff00 */
[----:B------:R-:W-:Y:S02]  /*1660*/  CS2R R92, SRZ ;  /* 0x00000000005c7805 */ /* 0x000fe4000001ff00 */
[----:B------:R-:W-:Y:S01]  /*1670*/  ISETP.GT.AND P1, PT, R98, UR5, PT ;  /* 0x0000000562007c0c */ /* 0x000fe2000bf24270 */
        /* <DEDUP_REMOVED lines=21> */
[----:B------:R-:W-:Y:S01]  /*17d0*/  CS2R R188, SRZ ;  /* 0x0000000000bc7805 */ /* 0x000fe2000001ff00 */
[----:B------:R-:W-:Y:S01]  /*17e0*/  IMAD.MOV.U32 R18, RZ, RZ, RZ ;  /* 0x000000ffff127224 */ /* 0x000fe200078e00ff */
        /* <DEDUP_REMOVED lines=27> */
[----:B------:R-:W-:Y:S01]  /*19a0*/  CS2R R24, SRZ ;  /* 0x0000000000187805 */ /* 0x000fe2000001ff00 */
[----:B------:R-:W-:Y:S06]  /*19b0*/  @!P1 BRA `(.L_x_992) ;  /* 0x000000b000309947 */ /* 0x000fec0003800000 */
        /* <DEDUP_REMOVED lines=30> */
[----:B-1----:R-:W-:Y:S05]  /*1ba0*/  CALL.ABS.NOINC R2 ;  /* 0x0000000002007343 */ /* 0x002fea0003c00000 */
.L_x_993:
        /* <DEDUP_REMOVED lines=11> */
.L_x_1158:
[----:B------:R-:W-:Y:S05]  /*1c60*/  @!P0 BRA `(.L_x_995) ;  /* 0x0000000000048947 */ /* 0x000fea0003800000 */
[----:B------:R-:W-:Y:S01]  /*1c70*/  BPT.TRAP 0x1 ;  /* 0x000000040000795c */ /* 0x000fe20000300000 */
.L_x_995:
[----:B0-----:R-:W-:Y:S02]  /*1c80*/  IMAD.U32 R3, RZ, RZ, UR39 ;  /* 0x00000027ff037e24 */ /* 0x001fe4000f8e00ff */
[----:B------:R-:W-:-:S03]  /*1c90*/  IMAD.U32 R0, RZ, RZ, UR38 ;  /* 0x00000026ff007e24 */ /* 0x000fc6000f8e00ff */
[----:B------:R-:W-:Y:S02]  /*1ca0*/  LEA R3, R3, UR40, 0x3 ;  /* 0x0000002803037c11 */ /* 0x000fe4000f8e18ff */
[----:B------:R-:W-:-:S04]  /*1cb0*/  SHF.L.U32 R0, R0, 0x1f, RZ ;  /* 0x0000001f00007819 */ /* 0x000fc800000006ff */
[----:B------:R0:W1:Y:S01]  /*1cc0*/  SYNCS.PHASECHK.TRANS64.TRYWAIT P1, [R3+URZ+0x30830], R0 ;  /* 0x03083000030075a7 */ /* 0x000062000802017f */
[----:B------:R-:W-:Y:S05]  /*1cd0*/  @!P0 BRA `(.L_x_996) ;  /* 0x0000000000048947 */ /* 0x000fea0003800000 */
[----:B------:R-:W-:Y:S01]  /*1ce0*/  BPT.TRAP 0x1 ;  /* 0x000000040000795c */ /* 0x000fe20000300000 */
.L_x_996:
[----:B-1----:R-:W-:Y:S05]  /*1cf0*/  @P1 BRA `(.L_x_997) ;  /* 0x0000000000081947 */ /* 0x002fea0003800000 */
[----:B------:R-:W1:Y:S02]  /*1d00*/  SYNCS.PHASECHK.TRANS64.TRYWAIT P1, [R3+URZ+0x30830], R0 ;  /* 0x03083000030075a7 */ /* 0x000e64000802017f */
[----:B-1----:R-:W-:Y:S05]  /*1d10*/  @!P1 BRA `(.L_x_998) ;  /* 0x0000011800fc9947 */ /* 0x002fea0003800000 */
.L_x_997:
[----:B------:R-:W-:Y:S05]  /*1d20*/  WARPSYNC.ALL ;  /* 0x0000000000007948 */ /* 0x000fea0003800000 */
[----:B------:R-:W-:Y:S01]  /*1d30*/  UIADD3 UR4, UR40, 0x20400, URZ ;  /* 0x0002040028047890 */ /* 0x000fe2000fffe03f */
[----:B------:R-:W-:Y:S01]  /*1d40*/  WARPGROUP.ARRIVE ;  /* 0x00000000000079c5 */ /* 0x000fe20000000000 */
[----:B------:R-:W-:Y:S01]  /*1d50*/  UMOV UR9, 0x40000040 ;  /* 0x4000004000097882 */ /* 0x000fe20000000000 */
[----:B------:R-:W-:Y:S01]  /*1d60*/  UMOV UR11, 0x40000040 ;  /* 0x40000040000b7882 */ /* 0x000fe20000000000 */
[----:B------:R-:W-:Y:S01]  /*1d70*/  USHF.R.U32.HI UR4, URZ, 0x4, UR4 ;  /* 0x000000043f047899 */ /* 0x000fe20008011604 */
[----:B------:R-:W-:Y:S01]  /*1d80*/  IMAD.U32 R17, RZ, RZ, UR9 ;  /* 0x00000009ff117e24 */ /* 0x000fe2000f8e00ff */
[----:B------:R-:W-:Y:S01]  /*1d90*/  UMOV UR57, 0x40000040 ;  /* 0x4000004000397882 */ /* 0x000fe20000000000 */
[----:B------:R-:W-:Y:S01]  /*1da0*/  UMOV UR59, 0x40000040 ;  /* 0x40000040003b7882 */ /* 0x000fe20000000000 */
[----:B------:R-:W-:Y:S01]  /*1db0*/  ULOP3.LUT UR4, UR4, 0x3fff, URZ, 0xc0, !UPT ;  /* 0x00003fff04047892 */ /* 0x000fe2000f8ec03f */
[----:B------:R-:W-:Y:S01]  /*1dc0*/  UMOV UR13, 0x40000040 ;  /* 0x40000040000d7882 */ /* 0x000fe20000000000 */
[----:B------:R-:W-:-:S02]  /*1dd0*/  UMOV UR15, 0x40000040 ;  /* 0x40000040000f7882 */ /* 0x000fc40000000000 */
[----:B------:R-:W-:Y:S02]  /*1de0*/  ULOP3.LUT UR60, UR4, 0x10000, URZ, 0xfc, !UPT ;  /* 0x00010000043c7892 */ /* 0x000fe4000f8efc3f */
[----:B------:R-:W-:Y:S02]  /*1df0*/  ULOP3.LUT UR4, UR44, 0x10000, URZ, 0xfc, !UPT ;  /* 0x000100002c047892 */ /* 0x000fe4000f8efc3f */
[----:B------:R-:W-:Y:S02]  /*1e00*/  ULEA UR5, UR39, UR60, 0xb ;  /* 0x0000003c27057291 */ /* 0x000fe4000f8e583f */
[----:B------:R-:W-:Y:S02]  /*1e10*/  UIADD3 UR6, UR4, 0x2, URZ ;  /* 0x0000000204067890 */ /* 0x000fe4000fffe03f */
[----:B------:R-:W-:Y:S01]  /*1e20*/  UIADD3 UR7, UR5, 0x2, URZ ;  /* 0x0000000205077890 */ /* 0x000fe2000fffe03f */
[----:B------:R-:W-:Y:S02]  /*1e30*/  UMOV UR8, UR4 ;  /* 0x0000000400087c82 */ /* 0x000fe40008000000 */
[----:B------:R-:W-:Y:S01]  /*1e40*/  UMOV UR10, UR5 ;  /* 0x00000005000a7c82 */ /* 0x000fe20008000000 */
[----:B------:R-:W-:Y:S01]  /*1e50*/  IMAD.U32 R16, RZ, RZ, UR8 ;  /* 0x00000008ff107e24 */ /* 0x000fe2000f8e00ff */
[----:B------:R-:W-:Y:S01]  /*1e60*/  HGMMA.64x64x16.F32.BF16 R24, gdesc[UR8], RZ, !UPT, gsb0 ;  /* 0x00e00000081879f0 */ /* 0x000fe2000c0018ff */
[----:B------:R-:W-:Y:S01]  /*1e70*/  UMOV UR8, UR6 ;  /* 0x0000000600087c82 */ /* 0x000fe20008000000 */
[----:B------:R-:W-:Y:S01]  /*1e80*/  UMOV UR9, 0x40000040 ;  /* 0x4000004000097882 */ /* 0x000fe20000000000 */
[----:B------:R-:W-:Y:S01]  /*1e90*/  UMOV UR10, UR7 ;  /* 0x00000007000a7c82 */ /* 0x000fe20008000000 */
[----:B------:R-:W-:Y:S01]  /*1ea0*/  UMOV UR11, 0x40000040 ;  /* 0x40000040000b7882 */ /* 0x000fe20000000000 */
[----:B------:R-:W-:Y:S01]  /*1eb0*/  UIADD3 UR6, UR4, 0x4, URZ ;  /* 0x0000000404067890 */ /* 0x000fe2000fffe03f */
[----:B------:R-:W-:Y:S01]  /*1ec0*/  IMAD.U32 R14, RZ, RZ, UR8 ;  /* 0x00000008ff0e7e24 */ /* 0x000fe2000f8e00ff */
[----:B------:R-:W-:Y:S01]  /*1ed0*/  UIADD3 UR7, UR5, 0x4, URZ ;  /* 0x0000000405077890 */ /* 0x000fe2000fffe03f */
[----:B------:R-:W-:Y:S01]  /*1ee0*/  IMAD.U32 R15, RZ, RZ, UR9 ;  /* 0x00000009ff0f7e24 */ /* 0x000fe2000f8e00ff */
[----:B------:R-:W-:-:S02]  /*1ef0*/  UIADD3 UR56, UR4, 0x404, URZ ;  /* 0x0000040404387890 */ /* 0x000fc4000fffe03f */
[----:B------:R-:W-:Y:S02]  /*1f00*/  UIADD3 UR58, UR5, 0x204, URZ ;  /* 0x00000204053a7890 */ /* 0x000fe4000fffe03f */
[----:B------:R-:W-:Y:S02]  /*1f10*/  UIADD3 UR12, UR4, 0x800, URZ ;  /* 0x00000800040c7890 */ /* 0x000fe4000fffe03f */
[----:B------:R-:W-:Y:S02]  /*1f20*/  UIADD3 UR14, UR5, 0x400, URZ ;  /* 0x00000400050e7890 */ /* 0x000fe4000fffe03f */
[----:B------:R-:W-:Y:S02]  /*1f30*/  UIADD3 UR16, UR4, 0x802, URZ ;  /* 0x0000080204107890 */ /* 0x000fe4000fffe03f */
[----:B------:R-:W-:Y:S01]  /*1f40*/  UIADD3 UR18, UR5, 0x402, URZ ;  /* 0x0000040205127890 */ /* 0x000fe2000fffe03f */
[----:B------:R-:W-:Y:S01]  /*1f50*/  UMOV UR17, 0x40000040 ;  /* 0x4000004000117882 */ /* 0x000fe20000000000 */
[----:B------:R-:W-:Y:S01]  /*1f60*/  UMOV UR19, 0x40000040 ;  /* 0x4000004000137882 */ /* 0x000fe20000000000 */
[----:B------:R-:W-:-:S02]  /*1f70*/  UIADD3 UR20, UR4, 0x804, URZ ;  /* 0x0000080404147890 */ /* 0x000fc4000fffe03f */
[----:B------:R-:W-:Y:S01]  /*1f80*/  UIADD3 UR22, UR5, 0x404, URZ ;  /* 0x0000040405167890 */ /* 0x000fe2000fffe03f */
[----:B------:R-:W-:Y:S01]  /*1f90*/  UMOV UR21, 0x40000040 ;  /* 0x4000004000157882 */ /* 0x000fe20000000000 */
[----:B------:R-:W-:Y:S01]  /*1fa0*/  UMOV UR23, 0x40000040 ;  /* 0x4000004000177882 */ /* 0x000fe20000000000 */
[----:B------:R-:W-:Y:S02]  /*1fb0*/  UIADD3 UR24, UR4, 0x806, URZ ;  /* 0x0000080604187890 */ /* 0x000fe4000fffe03f */
[----:B------:R-:W-:Y:S01]  /*1fc0*/  UIADD3 UR26, UR5, 0x406, URZ ;  /* 0x00000406051a7890 */ /* 0x000fe2000fffe03f */
[----:B------:R-:W-:Y:S01]  /*1fd0*/  UMOV UR25, 0x40000040 ;  /* 0x4000004000197882 */ /* 0x000fe20000000000 */
[----:B------:R-:W-:Y:S01]  /*1fe0*/  UMOV UR27, 0x40000040 ;  /* 0x40000040001b7882 */ /* 0x000fe20000000000 */
        /* <DEDUP_REMOVED lines=16> */
[----:B------:R-:W-:-:S02]  /*20f0*/  WARPGROUP.DEPBAR.LE gsb0, 0x0 ;  /* 0x00008000000079c5 */ /* 0x000fc40000010000 */
[----:B------:R-:W-:-:S06]  /*2100*/  WARPGROUP.ARRIVE ;  /* 0x00000000000079c5 */ /* 0x000fcc0000000000 */
[----:B------:R-:W-:Y:S01]  /*2110*/  HGMMA.64x64x16.F32.BF16 R24, gdesc[UR8], R24, gsb0 ;  /* 0x00e00000081879f0 */ /* 0x000fe20008001818 */
        /* <DEDUP_REMOVED lines=8> */
[----:B------:R-:W-:Y:S02]  /*21a0*/  WARPGROUP.DEPBAR.LE gsb0, 0x0 ;  /* 0x00008000000079c5 */ /* 0x000fe40000010000 */
        /* <DEDUP_REMOVED lines=28> */
[----:B------:R-:W-:Y:S02]  /*2370*/  IMAD.U32 R6, RZ, RZ, UR8 ;  /* 0x00000008ff067e24 */ /* 0x000fe4000f8e00ff */
[----:B------:R-:W-:Y:S01]  /*2380*/  IMAD.U32 R7, RZ, RZ, UR9 ;  /* 0x00000009ff077e24 */ /* 0x000fe2000f8e00ff */
[----:B------:R-:W-:Y:S02]  /*2390*/  WARPGROUP.DEPBAR.LE gsb0, 0x0 ;  /* 0x00008000000079c5 */ /* 0x000fe40000010000 */
[----:B------:R-:W-:-:S06]  /*23a0*/  WARPGROUP.ARRIVE ;  /* 0x00000000000079c5 */ /* 0x000fcc0000000000 */
[----:B------:R-:W-:Y:S01]  /*23b0*/  HGMMA.64x64x16.F32.BF16 R24, gdesc[UR8], R24, gsb0 ;  /* 0x00e00000081879f0 */ /* 0x000fe20008001818 */
[----:B------:R-:W-:Y:S02]  /*23c0*/  UIADD3 UR8, UR4, 0x406, URZ ;  /* 0x0000040604087890 */ /* 0x000fe4000fffe03f */
[----:B------:R-:W-:Y:S01]  /*23d0*/  UIADD3 UR10, UR5, 0x206, URZ ;  /* 0x00000206050a7890 */ /* 0x000fe2000fffe03f */
[----:B------:R-:W-:Y:S01]  /*23e0*/  UMOV UR9, 0x40000040 ;  /* 0x4000004000097882 */ /* 0x000fe20000000000 */
[----:B------:R-:W-:Y:S01]  /*23f0*/  UMOV UR11, 0x40000040 ;  /* 0x40000040000b7882 */ /* 0x000fe20000000000 */
[----:B------:R-:W-:Y:S02]  /*2400*/  WARPGROUP.DEPBAR.LE gsb0, 0x0 ;  /* 0x00008000000079c5 */ /* 0x000fe40000010000 */
[----:B------:R-:W-:-:S06]  /*2410*/  WARPGROUP.ARRIVE ;  /* 0x00000000000079c5 */ /* 0x000fcc0000000000 */
[----:B------:R-:W-:Y:S03]  /*2420*/  HGMMA.64x64x16.F32.BF16 R24, gdesc[UR56], R24, gsb0 ;  /* 0x00e00000381879f0 */ /* 0x000fe60008001818 */
        /* <DEDUP_REMOVED lines=28> */
[----:B------:R-:W-:Y:S05]  /*25f0*/  @!P0 BRA `(.L_x_999) ;  /* 0x0000000000048947 */ /* 0x000fea0003800000 */
[----:B------:R-:W-:Y:S01]  /*2600*/  BPT.TRAP 0x1 ;  /* 0x000000040000795c */ /* 0x000fe20000300000 */
.L_x_999:
[----:B------:R-:W-:Y:S01]  /*2610*/  UISETP.NE.AND UP1, UPT, UR61, URZ, UPT ;  /* 0x0000003f3d00728c */ /* 0x000fe2000bf25270 */
[----:B------:R-:W2:Y:S01]  /*2620*/  S2UR UR7, SR_CgaCtaId ;  /* 0x00000000000779c3 */ /* 0x000ea20000008800 */
[----:B01----:R-:W-:Y:S01]  /*2630*/  VIADD R0, R23, UR43 ;  /* 0x0000002b17007c36 */ /* 0x003fe20008000000 */
[----:B------:R-:W-:Y:S01]  /*2640*/  R2UR UR4, R3 ;  /* 0x00000000030472ca */ /* 0x000fe200000e0000 */
[----:B------:R-:W-:Y:S01]  /*2650*/  IMAD.MOV.U32 R3, RZ, RZ, -0x40 ;  /* 0xffffffc0ff037424 */ /* 0x000fe200078e00ff */
[----:B------:R-:W-:Y:S01]  /*2660*/  UISETP.NE.AND UP0, UPT, UR42, URZ, UPT ;  /* 0x0000003f2a00728c */ /* 0x000fe2000bf05270 */
[----:B------:R-:W-:Y:S01]  /*2670*/  PLOP3.LUT P1, PT, PT, PT, UP1, 0x80, 0x0 ;  /* 0x000000000000781c */ /* 0x000fe20003f2f018 */
[----:B------:R-:W-:Y:S01]  /*2680*/  ULDC UR11, c[0x0][0x9dc] ;  /* 0x00027700000b7ab9 */ /* 0x000fe20000000800 */
[----:B------:R-:W-:Y:S01]  /*2690*/  PLOP3.LUT P2, PT, PT, PT, UP1, 0x80, 0x0 ;  /* 0x000000000000781c */ /* 0x000fe20003f4f018 */
[----:B------:R-:W0:Y:S01]  /*26a0*/  LDC R20, c[0x0][0x2f0] ;  /* 0x0000bc00ff147b82 */ /* 0x000e220000000800 */
[----:B------:R-:W-:Y:S01]  /*26b0*/  MOV R2, R0 ;  /* 0x0000000000027202 */ /* 0x000fe20000000f00 */
[----:B------:R-:W-:Y:S01]  /*26c0*/  @UP1 ULDC UR5, c[0x0][0x44c] ;  /* 0x0001130000051ab9 */ /* 0x000fe20000000800 */
[----:B------:R-:W-:Y:S01]  /*26d0*/  @UP1 ULDC UR6, c[0x0][0x450] ;  /* 0x0001140000061ab9 */ /* 0x000fe20000000800 */
[C---:B------:R-:W-:Y:S01]  /*26e0*/  IMAD R57, R98.reuse, R3, 0x40 ;  /* 0x0000004062397424 */ /* 0x040fe200078e0203 */
[----:B------:R-:W-:Y:S01]  /*26f0*/  ULDC UR14, c[0x0][0x9e0] ;  /* 0x00027800000e7ab9 */ /* 0x000fe20000000800 */
[----:B------:R-:W-:Y:S01]  /*2700*/  LEA R18, R98, 0xffffffc0, 0x6 ;  /* 0xffffffc062127811 */ /* 0x000fe200078e30ff */
[----:B------:R-:W-:Y:S01]  /*2710*/  UIADD3 UR4, UR4, 0x30840, URZ ;  /* 0x0003084004047890 */ /* 0x000fe2000fffe03f */
[----:B------:R-:W1:Y:S02]  /*2720*/  LDC R21, c[0x0][0x288] ;  /* 0x0000a200ff157b82 */ /* 0x000e640000000800 */
[----:B------:R-:W-:Y:S01]  /*2730*/  @P1 IMAD.HI.U32 R4, R0, UR5, RZ ;  /* 0x0000000500041c27 */ /* 0x000fe2000f8e00ff */
[----:B------:R-:W-:-:S03]  /*2740*/  PLOP3.LUT P1, PT, PT, PT, UP0, 0x40, 0x0 ;  /* 0x000000000000781c */ /* 0x000fc60003f2e808 */
[----:B------:R-:W-:Y:S01]  /*2750*/  VIADD R0, R57, 0x1 ;  /* 0x0000000139007836 */ /* 0x000fe20000000000 */
[----:B------:R-:W-:Y:S01]  /*2760*/  @P2 SHF.R.U32.HI R2, RZ, UR6, R4 ;  /* 0x00000006ff022c19 */ /* 0x000fe20008011604 */
[----:B--2---:R-:W-:Y:S02]  /*2770*/  UPRMT UR4, UR7, 0x654, UR4 ;  /* 0x0000065407047896 */ /* 0x004fe40008000004 */
[----:B------:R-:W-:Y:S02]  /*2780*/  IMAD R3, R19, -0x2, R0 ;  /* 0xfffffffe13037824 */ /* 0x000fe400078e0200 */
[----:B------:R-:W2:Y:S02]  /*2790*/  SHFL.IDX PT, R5, R2, RZ, 0x1c1f ;  /* 0x001c1fff02057589 */ /* 0x000ea400000e0000 */
[----:B0-----:R-:W-:-:S03]  /*27a0*/  IMAD R4, R20, UR41, R3 ;  /* 0x0000002914047c24 */ /* 0x001fc6000f8e0203 */
[----:B------:R-:W-:Y:S01]  /*27b0*/  SYNCS.ARRIVE.TRANS64.RED.A1T0 RZ, [UR4], RZ ;  /* 0x000000ffffff79a7 */ /* 0x000fe20008100404 */
[----:B------:R-:W-:Y:S01]  /*27c0*/  ULOP3.LUT UR4, URZ, UR11, URZ, 0x33, !UPT ;  /* 0x0000000b3f047292 */ /* 0x000fe2000f8e333f */
[----:B------:R-:W-:-:S04]  /*27d0*/  IMAD R0, R20, UR41, R57 ;  /* 0x0000002914007c24 */ /* 0x000fc8000f8e0239 */
[----:B------:R-:W-:Y:S02]  /*27e0*/  IMAD R56, R19, -0x2, R0 ;  /* 0xfffffffe13387824 */ /* 0x000fe400078e0200 */
[----:B-1----:R-:W-:-:S04]  /*27f0*/  IMAD.IADD R4, R4, 0x1, -R21 ;  /* 0x0000000104047824 */ /* 0x002fc800078e0a15 */
[C---:B------:R-:W-:Y:S02]  /*2800*/  VIADD R59, R4.reuse, UR14 ;  /* 0x0000000e043b7c36 */ /* 0x040fe40008000000 */
[----:B------:R-:W-:-:S03]  /*2810*/  VIADD R58, R4, UR4 ;  /* 0x00000004043a7c36 */ /* 0x000fc60008000000 */
[----:B--2---:R-:W-:Y:S01]  /*2820*/  VIADDMNMX R0, R5, R59, R56, PT ;  /* 0x0000003b05007246 */ /* 0x004fe20003800138 */
[----:B------:R-:W-:Y:S01]  /*2830*/  IMAD.IADD R3, R58, 0x1, R5 ;  /* 0x000000013a037824 */ /* 0x000fe200078e0205 */
[----:B------:R-:W-:Y:S06]  /*2840*/  @P1 BRA `(.L_x_1000) ;  /* 0x0000000000641947 */ /* 0x000fec0003800000 */
[----:B------:R-:W-:Y:S01]  /*2850*/  IMAD R4, R20, UR41, R5 ;  /* 0x0000002914047c24 */ /* 0x000fe2000f8e0205 */
[----:B------:R-:W-:Y:S03]  /*2860*/  BSSY B0, `(.L_x_1001) ;  /* 0x0000013000007945 */ /* 0x000fe60003800000 */
[----:B------:R-:W-:-:S05]  /*2870*/  IMAD.IADD R5, R4, 0x1, -R21 ;  /* 0x0000000104057824 */ /* 0x000fca00078e0a15 */
[----:B------:R-:W-:-:S13]  /*2880*/  ISETP.GT.AND P1, PT, R5, -0x1, PT ;  /* 0xffffffff0500780c */ /* 0x000fda0003f24270 */
[----:B------:R-:W-:Y:S05]  /*2890*/  @P1 BRA `(.L_x_1002) ;  /* 0x0000000000241947 */ /* 0x000fea0003800000 */
[----:B------:R-:W-:Y:S01]  /*28a0*/  ULDC UR4, c[0x0][0x9e4] ;  /* 0x0002790000047ab9 */ /* 0x000fe20000000800 */
[----:B------:R-:W-:Y:S01]  /*28b0*/  LOP3.LUT R5, RZ, R5, RZ, 0x33, !PT ;  /* 0x00000005ff057212 */ /* 0x000fe200078e33ff */
[----:B------:R-:W-:-:S05]  /*28c0*/  IMAD.U32 R61, RZ, RZ, UR4 ;  /* 0x00000004ff3d7e24 */ /* 0x000fca000f8e00ff */
[----:B------:R-:W-:-:S13]  /*28d0*/  ISETP.NE.AND P1, PT, R61, 0x1, PT ;  /* 0x000000013d00780c */ /* 0x000fda0003f25270 */
[----:B------:R-:W0:Y:S02]  /*28e0*/  @P1 LDC.64 R62, c[0x0][0x9e8] ;  /* 0x00027a00ff3e1b82 */ /* 0x000e240000000a00 */
[----:B0-----:R-:W-:-:S05]  /*28f0*/  @P1 IMAD.HI.U32 R4, R5, R62, RZ ;  /* 0x0000003e05041227 */ /* 0x001fca00078e00ff */
[----:B------:R-:W-:-:S04]  /*2900*/  @P1 SHF.R.U32.HI R5, RZ, R63, R4 ;  /* 0x0000003fff051219 */ /* 0x000fc80000011604 */
[----:B------:R-:W-:Y:S01]  /*2910*/  LOP3.LUT R5, RZ, R5, RZ, 0x33, !PT ;  /* 0x00000005ff057212 */ /* 0x000fe200078e33ff */
[----:B------:R-:W-:Y:S06]  /*2920*/  BRA `(.L_x_1003) ;  /* 0x0000000000187947 */ /* 0x000fec0003800000 */
.L_x_1002:
[----:B------:R-:W-:Y:S02]  /*2930*/  ULDC UR4, c[0x0][0x9e4] ;  /* 0x0002790000047ab9 */ /* 0x000fe40000000800 */
[----:B------:R-:W-:-:S05]  /*2940*/  IMAD.U32 R61, RZ, RZ, UR4 ;  /* 0x00000004ff3d7e24 */ /* 0x000fca000f8e00ff */
[----:B------:R-:W-:-:S13]  /*2950*/  ISETP.NE.AND P1, PT, R61, 0x1, PT ;  /* 0x000000013d00780c */ /* 0x000fda0003f25270 */
[----:B------:R-:W0:Y:S02]  /*2960*/  @P1 LDC.64 R62, c[0x0][0x9e8] ;  /* 0x00027a00ff3e1b82 */ /* 0x000e240000000a00 */
[----:B0-----:R-:W-:-:S05]  /*2970*/  @P1 IMAD.HI.U32 R4, R5, R62, RZ ;  /* 0x0000003e05041227 */ /* 0x001fca00078e00ff */
[----:B------:R-:W-:-:S07]  /*2980*/  @P1 SHF.R.U32.HI R5, RZ, R63, R4 ;  /* 0x0000003fff051219 */ /* 0x000fce0000011604 */
.L_x_1003:
[----:B------:R-:W-:Y:S05]  /*2990*/  BSYNC B0 ;  /* 0x0000000000007941 */ /* 0x000fea0003800000 */
.L_x_1001:
[----:B------:R-:W-:-:S04]  /*29a0*/  IMAD R4, R5, R61, -R18 ;  /* 0x0000003d05047224 */ /* 0x000fc800078e0a12 */
[----:B------:R-:W-:-:S05]  /*29b0*/  IMAD R4, R19, -0x2, R4 ;  /* 0xfffffffe13047824 */ /* 0x000fca00078e0204 */
[----:B------:R-:W-:Y:S02]  /*29c0*/  VIADDMNMX R0, R4, R61, R0, PT ;  /* 0x0000003d04007246 */ /* 0x000fe40003800100 */
[----:B------:R-:W-:-:S07]  /*29d0*/  VIMNMX R3, R3, R4, !PT ;  /* 0x0000000403037248 */ /* 0x000fce0007fe0100 */
.L_x_1000:
[C---:B------:R-:W-:Y:S01]  /*29e0*/  ISETP.GE.AND P2, PT, R57.reuse, 0x9, PT ;  /* 0x000000093900780c */ /* 0x040fe20003f46270 */
[----:B------:R-:W0:Y:S01]  /*29f0*/  SHFL.IDX PT, R5, R2, 0x1, 0x1c1f ;  /* 0x003c1f0002057f89 */ /* 0x000e2200000e0000 */
[----:B------:R-:W-:Y:S01]  /*2a00*/  ISETP.GE.AND P1, PT, R57, 0x2, PT ;  /* 0x000000023900780c */ /* 0x000fe20003f26270 */
[----:B------:R-:W-:Y:S01]  /*2a10*/  UISETP.NE.AND UP0, UPT, UR42, URZ, UPT ;  /* 0x0000003f2a00728c */ /* 0x000fe2000bf05270 */
[C---:B------:R-:W-:Y:S02]  /*2a20*/  ISETP.GT.AND P3, PT, R3.reuse, 0x8, !P2 ;  /* 0x000000080300780c */ /* 0x040fe40005764270 */
[----:B------:R-:W-:Y:S02]  /*2a30*/  ISETP.GT.AND P4, PT, R3, 0x1, !P1 ;  /* 0x000000010300780c */ /* 0x000fe40004f84270 */
[----:B------:R-:W-:Y:S02]  /*2a40*/  ISETP.LT.OR P3, PT, R0, 0x9, P3 ;  /* 0x000000090000780c */ /* 0x000fe40001f61670 */
[----:B------:R-:W-:-:S02]  /*2a50*/  ISETP.GE.AND P5, PT, R57, 0x11, PT ;  /* 0x000000113900780c */ /* 0x000fc40003fa6270 */
[----:B------:R-:W-:Y:S02]  /*2a60*/  FSEL R63, R28, -INF , !P3 ;  /* 0xff8000001c3f7808 */ /* 0x000fe40005800000 */
[----:B------:R-:W-:Y:S02]  /*2a70*/  ISETP.LT.OR P4, PT, R0, 0x2, P4 ;  /* 0x000000020000780c */ /* 0x000fe40002781670 */
[----:B------:R-:W-:Y:S02]  /*2a80*/  ISETP.GT.AND P3, PT, R3, 0x10, !P5 ;  /* 0x000000100300780c */ /* 0x000fe40006f64270 */
[----:B------:R-:W-:Y:S02]  /*2a90*/  ISETP.GE.AND P6, PT, R57, 0xa, PT ;  /* 0x0000000a3900780c */ /* 0x000fe40003fc6270 */
[----:B------:R-:W-:Y:S02]  /*2aa0*/  FSEL R61, R25, -INF , !P4 ;  /* 0xff800000193d7808 */ /* 0x000fe40006000000 */
[----:B------:R-:W-:-:S02]  /*2ab0*/  P2R R62, PR, RZ, 0x20 ;  /* 0x00000020ff3e7803 */ /* 0x000fc40000000000 */
[----:B------:R-:W-:Y:S02]  /*2ac0*/  ISETP.LT.OR P3, PT, R0, 0x11, P3 ;  /* 0x000000110000780c */ /* 0x000fe40001f61670 */
[----:B------:R-:W-:Y:S02]  /*2ad0*/  ISETP.GT.AND P4, PT, R3, 0x9, !P6 ;  /* 0x000000090300780c */ /* 0x000fe40007784270 */
[----:B------:R-:W-:Y:S02]  /*2ae0*/  ISETP.GE.AND P5, PT, R57, 0x12, PT ;  /* 0x000000123900780c */ /* 0x000fe40003fa6270 */
[----:B------:R-:W-:Y:S02]  /*2af0*/  FSEL R67, R32, -INF , !P3 ;  /* 0xff80000020437808 */ /* 0x000fe40005800000 */
[----:B------:R-:W-:Y:S02]  /*2b00*/  ISETP.LT.OR P4, PT, R0, 0xa, P4 ;  /* 0x0000000a0000780c */ /* 0x000fe40002781670 */
[----:B------:R-:W-:-:S02]  /*2b10*/  ISETP.GT.AND P3, PT, R3, 0x11, !P5 ;  /* 0x000000110300780c */ /* 0x000fc40006f64270 */
[----:B------:R-:W-:Y:S02]  /*2b20*/  FSEL R65, R29, -INF , !P4 ;  /* 0xff8000001d417808 */ /* 0x000fe40006000000 */
[----:B------:R-:W-:Y:S02]  /*2b30*/  ISETP.LT.OR P3, PT, R0, 0x12, P3 ;  /* 0x000000120000780c */ /* 0x000fe40001f61670 */
[----:B------:R-:W-:Y:S02]  /*2b40*/  ISETP.GE.AND P4, PT, R57, 0x19, PT ;  /* 0x000000193900780c */ /* 0x000fe40003f86270 */
[----:B------:R-:W-:Y:S02]  /*2b50*/  FSEL R33, R33, -INF , !P3 ;  /* 0xff80000021217808 */ /* 0x000fe40005800000 */
[----:B------:R-:W-:Y:S02]  /*2b60*/  ISETP.GT.AND P3, PT, R3, 0x18, !P4 ;  /* 0x000000180300780c */ /* 0x000fe40006764270 */
[----:B------:R-:W-:-:S02]  /*2b70*/  P2R R32, PR, RZ, 0x10 ;  /* 0x00000010ff207803 */ /* 0x000fc40000000000 */
[----:B------:R-:W-:Y:S02]  /*2b80*/  ISETP.LT.OR P3, PT, R0, 0x19, P3 ;  /* 0x000000190000780c */ /* 0x000fe40001f61670 */
[----:B------:R-:W-:Y:S02]  /*2b90*/  ISETP.GE.AND P4, PT, R57, 0x1a, PT ;  /* 0x0000001a3900780c */ /* 0x000fe40003f86270 */
[----:B------:R-:W-:Y:S02]  /*2ba0*/  FSEL R69, R36, -INF , !P3 ;  /* 0xff80000024457808 */ /* 0x000fe40005800000 */
[----:B------:R-:W-:Y:S02]  /*2bb0*/  ISETP.GT.AND P3, PT, R3, 0x19, !P4 ;  /* 0x000000190300780c */ /* 0x000fe40006764270 */
[----:B------:R-:W-:Y:S02]  /*2bc0*/  P2R R36, PR, RZ, 0x10 ;  /* 0x00000010ff247803 */ /* 0x000fe40000000000 */
[----:B------:R-:W-:-:S02]  /*2bd0*/  ISETP.LT.OR P3, PT, R0, 0x1a, P3 ;  /* 0x0000001a0000780c */ /* 0x000fc40001f61670 */
[----:B------:R-:W-:Y:S02]  /*2be0*/  ISETP.GE.AND P4, PT, R57, 0x21, PT ;  /* 0x000000213900780c */ /* 0x000fe40003f86270 */
[----:B------:R-:W-:Y:S02]  /*2bf0*/  FSEL R37, R37, -INF , !P3 ;  /* 0xff80000025257808 */ /* 0x000fe40005800000 */
[----:B------:R-:W-:Y:S02]  /*2c00*/  ISETP.GT.AND P3, PT, R3, 0x20, !P4 ;  /* 0x000000200300780c */ /* 0x000fe40006764270 */
[----:B------:R-:W-:Y:S02]  /*2c10*/  P2R R64, PR, RZ, 0x10 ;  /* 0x00000010ff407803 */ /* 0x000fe40000000000 */
[----:B------:R-:W-:Y:S02]  /*2c20*/  ISETP.LT.OR P3, PT, R0, 0x21, P3 ;  /* 0x000000210000780c */ /* 0x000fe40001f61670 */
[----:B------:R-:W-:-:S02]  /*2c30*/  ISETP.GE.AND P4, PT, R57, 0x22, PT ;  /* 0x000000223900780c */ /* 0x000fc40003f86270 */
[----:B------:R-:W-:Y:S02]  /*2c40*/  FSEL R71, R40, -INF , !P3 ;  /* 0xff80000028477808 */ /* 0x000fe40005800000 */
[----:B------:R-:W-:Y:S02]  /*2c50*/  ISETP.GT.AND P3, PT, R3, 0x21, !P4 ;  /* 0x000000210300780c */ /* 0x000fe40006764270 */
[----:B------:R-:W-:Y:S02]  /*2c60*/  P2R R40, PR, RZ, 0x10 ;  /* 0x00000010ff287803 */ /* 0x000fe40000000000 */
[----:B------:R-:W-:Y:S02]  /*2c70*/  ISETP.LT.OR P3, PT, R0, 0x22, P3 ;  /* 0x000000220000780c */ /* 0x000fe40001f61670 */
[----:B------:R-:W-:Y:S02]  /*2c80*/  ISETP.GE.AND P4, PT, R57, 0x29, PT ;  /* 0x000000293900780c */ /* 0x000fe40003f86270 */
[----:B------:R-:W-:-:S02]  /*2c90*/  FSEL R41, R41, -INF , !P3 ;  /* 0xff80000029297808 */ /* 0x000fc40005800000 */
[----:B------:R-:W-:Y:S02]  /*2ca0*/  ISETP.GT.AND P3, PT, R3, 0x28, !P4 ;  /* 0x000000280300780c */ /* 0x000fe40006764270 */
[----:B------:R-:W-:Y:S02]  /*2cb0*/  P2R R66, PR, RZ, 0x10 ;  /* 0x00000010ff427803 */ /* 0x000fe40000000000 */
[----:B------:R-:W-:Y:S02]  /*2cc0*/  ISETP.LT.OR P3, PT, R0, 0x29, P3 ;  /* 0x000000290000780c */ /* 0x000fe40001f61670 */
[----:B------:R-:W-:Y:S02]  /*2cd0*/  ISETP.GE.AND P4, PT, R57, 0x2a, PT ;  /* 0x0000002a3900780c */ /* 0x000fe40003f86270 */
[----:B------:R-:W-:Y:S02]  /*2ce0*/  FSEL R73, R44, -INF , !P3 ;  /* 0xff8000002c497808 */ /* 0x000fe40005800000 */
[----:B------:R-:W-:-:S02]  /*2cf0*/  ISETP.GT.AND P3, PT, R3, 0x29, !P4 ;  /* 0x000000290300780c */ /* 0x000fc40006764270 */
[----:B------:R-:W-:Y:S02]  /*2d00*/  P2R R44, PR, RZ, 0x10 ;  /* 0x00000010ff2c7803 */ /* 0x000fe40000000000 */
[----:B------:R-:W-:Y:S02]  /*2d10*/  ISETP.LT.OR P3, PT, R0, 0x2a, P3 ;  /* 0x0000002a0000780c */ /* 0x000fe40001f61670 */
[----:B------:R-:W-:Y:S02]  /*2d20*/  P2R R28, PR, RZ, 0x20 ;  /* 0x00000020ff1c7803 */ /* 0x000fe40000000000 */
[----:B------:R-:W-:Y:S02]  /*2d30*/  FSEL R45, R45, -INF , !P3 ;  /* 0xff8000002d2d7808 */ /* 0x000fe40005800000 */
[----:B------:R-:W-:Y:S02]  /*2d40*/  ISETP.GE.AND P3, PT, R57, 0x31, PT ;  /* 0x000000313900780c */ /* 0x000fe40003f66270 */
[----:B------:R-:W-:-:S02]  /*2d50*/  P2R R60, PR, RZ, 0x40 ;  /* 0x00000040ff3c7803 */ /* 0x000fc40000000000 */
[----:B------:R-:W-:-:S04]  /*2d60*/  ISETP.GT.AND P4, PT, R3, 0x30, !P3 ;  /* 0x000000300300780c */ /* 0x000fc80005f84270 */
[----:B------:R-:W-:-:S04]  /*2d70*/  ISETP.LT.OR P4, PT, R0, 0x31, P4 ;  /* 0x000000310000780c */ /* 0x000fc80002781670 */
[----:B------:R-:W-:Y:S02]  /*2d80*/  FSEL R75, R48, -INF , !P4 ;  /* 0xff800000304b7808 */ /* 0x000fe40006000000 */
[----:B------:R-:W-:-:S04]  /*2d90*/  ISETP.GE.AND P4, PT, R57, 0x32, PT ;  /* 0x000000323900780c */ /* 0x000fc80003f86270 */
        /* <DEDUP_REMOVED lines=8> */
[----:B------:R-:W-:Y:S02]  /*2e20*/  P2R R4, PR, RZ, 0x40 ;  /* 0x00000040ff047803 */ /* 0x000fe40000000000 */
[----:B------:R-:W-:-:S04]  /*2e30*/  ISETP.GT.AND P6, PT, R3, RZ, !P6 ;  /* 0x000000ff0300720c */ /* 0x000fc800077c4270 */
[----:B------:R-:W-:-:S04]  /*2e40*/  ISETP.LT.OR P6, PT, R0, 0x1, P6 ;  /* 0x000000010000780c */ /* 0x000fc800037c1670 */
[----:B------:R-:W-:Y:S02]  /*2e50*/  FSEL R29, R24, -INF , !P6 ;  /* 0xff800000181d7808 */ /* 0x000fe40007000000 */
[----:B------:R-:W-:-:S04]  /*2e60*/  ISETP.GE.AND P6, PT, R57, 0x3a, PT ;  /* 0x0000003a3900780c */ /* 0x000fc80003fc6270 */
[----:B------:R-:W-:Y:S02]  /*2e70*/  P2R R24, PR, RZ, 0x40 ;  /* 0x00000040ff187803 */ /* 0x000fe40000000000 */
[----:B------:R-:W-:Y:S01]  /*2e80*/  ISETP.GT.AND P6, PT, R3, 0x39, !P6 ;  /* 0x000000390300780c */ /* 0x000fe200077c4270 */
[----:B0-----:R-:W-:-:S03]  /*2e90*/  IMAD.IADD R3, R58, 0x1, R5 ;  /* 0x000000013a037824 */ /* 0x001fc600078e0205 */
[----:B------:R-:W-:Y:S02]  /*2ea0*/  ISETP.LT.OR P6, PT, R0, 0x3a, P6 ;  /* 0x0000003a0000780c */ /* 0x000fe400037c1670 */
[----:B------:R-:W-:Y:S02]  /*2eb0*/  VIADDMNMX R0, R5, R59, R56, PT ;  /* 0x0000003b05007246 */ /* 0x000fe40003800138 */
[----:B------:R-:W-:Y:S02]  /*2ec0*/  FSEL R53, R53, -INF , !P6 ;  /* 0xff80000035357808 */ /* 0x000fe40007000000 */
[----:B------:R-:W-:-:S13]  /*2ed0*/  PLOP3.LUT P6, PT, PT, PT, UP0, 0x40, 0x0 ;  /* 0x000000000000781c */ /* 0x000fda0003fce808 */
[----:B------:R-:W-:Y:S05]  /*2ee0*/  @P6 BRA `(.L_x_1004) ;  /* 0x0000000000646947 */ /* 0x000fea0003800000 */
        /* <DEDUP_REMOVED lines=14> */
.L_x_1006:
[----:B------:R-:W-:Y:S02]  /*2fd0*/  ULDC UR4, c[0x0][0x9e4] ;  /* 0x0002790000047ab9 */ /* 0x000fe40000000800 */
[----:B------:R-:W-:-:S05]  /*2fe0*/  IMAD.U32 R25, RZ, RZ, UR4 ;  /* 0x00000004ff197e24 */ /* 0x000fca000f8e00ff */
[----:B------:R-:W-:-:S13]  /*2ff0*/  ISETP.NE.AND P6, PT, R25, 0x1, PT ;  /* 0x000000011900780c */ /* 0x000fda0003fc5270 */
[----:B------:R-:W0:Y:S02]  /*3000*/  @P6 LDC.64 R56, c[0x0][0x9e8] ;  /* 0x00027a00ff386b82 */ /* 0x000e240000000a00 */
[----:B0-----:R-:W-:-:S05]  /*3010*/  @P6 IMAD.HI.U32 R2, R5, R56, RZ ;  /* 0x0000003805026227 */ /* 0x001fca00078e00ff */
[----:B------:R-:W-:-:S07]  /*3020*/  @P6 SHF.R.U32.HI R5, RZ, R57, R2 ;  /* 0x00000039ff056219 */ /* 0x000fce0000011602 */
.L_x_1007:
[----:B------:R-:W-:Y:S05]  /*3030*/  BSYNC B0 ;  /* 0x0000000000007941 */ /* 0x000fea0003800000 */
.L_x_1005:
[----:B------:R-:W-:-:S04]  /*3040*/  IMAD R2, R5, R25, -R18 ;  /* 0x0000001905027224 */ /* 0x000fc800078e0a12 */
[----:B------:R-:W-:-:S05]  /*3050*/  IMAD R2, R19, -0x2, R2 ;  /* 0xfffffffe13027824 */ /* 0x000fca00078e0202 */
[----:B------:R-:W-:Y:S02]  /*3060*/  VIADDMNMX R0, R2, R25, R0, PT ;  /* 0x0000001902007246 */ /* 0x000fe40003800100 */
[----:B------:R-:W-:-:S07]  /*3070*/  VIMNMX R3, R3, R2, !PT ;  /* 0x0000000203037248 */ /* 0x000fce0007fe0100 */
.L_x_1004:
[----:B------:R-:W-:Y:S01]  /*3080*/  ISETP.GT.AND P1, PT, R3, 0x1, !P1 ;  /* 0x000000010300780c */ /* 0x000fe20004f24270 */
[----:B------:R-:W-:Y:S01]  /*3090*/  ULDC UR10, c[0x0][0x988] ;  /* 0x00026200000a7ab9 */ /* 0x000fe20000000800 */
[----:B------:R-:W-:Y:S01]  /*30a0*/  FMNMX.FTZ R2, R29, R61, !PT ;  /* 0x0000003d1d027209 */ /* 0x000fe20007810000 */
[----:B------:R-:W-:Y:S01]  /*30b0*/  UISETP.NE.AND UP1, UPT, UR61, URZ, UPT ;  /* 0x0000003f3d00728c */ /* 0x000fe2000bf25270 */
[----:B------:R-:W-:Y:S01]  /*30c0*/  ISETP.LT.OR P1, PT, R0, 0x2, P1 ;  /* 0x000000020000780c */ /* 0x000fe20000f21670 */
[----:B------:R-:W-:Y:S01]  /*30d0*/  UISETP.NE.AND UP0, UPT, UR42, URZ, UPT ;  /* 0x0000003f2a00728c */ /* 0x000fe2000bf05270 */
[----:B------:R-:W-:Y:S01]  /*30e0*/  FMNMX.FTZ R2, R63, R2, !PT ;  /* 0x000000023f027209 */ /* 0x000fe20007810000 */
[----:B------:R-:W-:Y:S01]  /*30f0*/  UMOV UR6, UR43 ;  /* 0x0000002b00067c82 */ /* 0x000fe20008000000 */
[----:B------:R-:W-:Y:S01]  /*3100*/  FSEL R27, R27, -INF , !P1 ;  /* 0xff8000001b1b7808 */ /* 0x000fe20004800000 */
[----:B------:R-:W-:Y:S01]  /*3110*/  VIADD R221, R98, 0xfffffffe ;  /* 0xfffffffe62dd7836 */ /* 0x000fe20000000000 */
[----:B------:R-:W-:-:S02]  /*3120*/  ISETP.NE.AND P1, PT, R60, RZ, PT ;  /* 0x000000ff3c00720c */ /* 0x000fc40003f25270 */
[----:B------:R-:W-:Y:S02]  /*3130*/  FMNMX.FTZ R2, R65, R2, !PT ;  /* 0x0000000241027209 */ /* 0x000fe40007810000 */
[----:B------:R-:W-:Y:S01]  /*3140*/  ISETP.GT.AND P1, PT, R3, 0x9, !P1 ;  /* 0x000000090300780c */ /* 0x000fe20004f24270 */
[----:B------:R-:W-:Y:S01]  /*3150*/  @UP1 ULDC UR4, c[0x0][0x44c] ;  /* 0x0001130000041ab9 */ /* 0x000fe20000000800 */
[----:B------:R-:W-:Y:S01]  /*3160*/  FMNMX.FTZ R2, R67, R2, !PT ;  /* 0x0000000243027209 */ /* 0x000fe20007810000 */
[----:B------:R-:W-:Y:S01]  /*3170*/  UIMAD.WIDE.U32 UR4, UR43, UR4, URZ ;  /* 0x000000042b0472a5 */ /* 0x000fe2000f8e003f */
[----:B------:R-:W-:Y:S01]  /*3180*/  ISETP.LT.OR P1, PT, R0, 0xa, P1 ;  /* 0x0000000a0000780c */ /* 0x000fe20000f21670 */
[----:B------:R-:W-:Y:S01]  /*3190*/  @UP1 ULDC UR7, c[0x0][0x450] ;  /* 0x0001140000071ab9 */ /* 0x000fe20000000800 */
[----:B------:R-:W-:Y:S01]  /*31a0*/  FMNMX.FTZ R2, R33, R2, !PT ;  /* 0x0000000221027209 */ /* 0x000fe20007810000 */
[----:B------:R-:W-:Y:S01]  /*31b0*/  @UP1 USHF.R.U32.HI UR6, URZ, UR7, UR5 ;  /* 0x000000073f061299 */ /* 0x000fe20008011605 */
[----:B------:R-:W-:-:S02]  /*31c0*/  FSEL R31, R31, -INF , !P1 ;  /* 0xff8000001f1f7808 */ /* 0x000fc40004800000 */
[----:B------:R-:W-:Y:S01]  /*31d0*/  ISETP.NE.AND P1, PT, R62, RZ, PT ;  /* 0x000000ff3e00720c */ /* 0x000fe20003f25270 */
[----:B------:R-:W-:Y:S01]  /*31e0*/  UIADD3 UR48, UR48, UR6, URZ ;  /* 0x0000000630307290 */ /* 0x000fe2000fffe03f */
[----:B------:R-:W-:Y:S02]  /*31f0*/  FMNMX.FTZ R2, R69, R2, !PT ;  /* 0x0000000245027209 */ /* 0x000fe40007810000 */
[----:B------:R-:W-:Y:S01]  /*3200*/  ISETP.GT.AND P1, PT, R3, 0x10, !P1 ;  /* 0x000000100300780c */ /* 0x000fe20004f24270 */
[----:B------:R-:W-:Y:S01]  /*3210*/  UIADD3 UR14, UR48, UR14, URZ ;  /* 0x0000000e300e7290 */ /* 0x000fe2000fffe03f */
[----:B------:R-:W-:Y:S02]  /*3220*/  FMNMX.FTZ R2, R37, R2, !PT ;  /* 0x0000000225027209 */ /* 0x000fe40007810000 */
[----:B------:R-:W-:Y:S02]  /*3230*/  ISETP.LT.OR P1, PT, R0, 0x11, P1 ;  /* 0x000000110000780c */ /* 0x000fe40000f21670 */
[----:B------:R-:W-:-:S02]  /*3240*/  FMNMX.FTZ R2, R71, R2, !PT ;  /* 0x0000000247027209 */ /* 0x000fc40007810000 */
[----:B------:R-:W-:Y:S02]  /*3250*/  FSEL R34, R34, -INF , !P1 ;  /* 0xff80000022227808 */ /* 0x000fe40004800000 */
[----:B------:R-:W-:Y:S02]  /*3260*/  ISETP.NE.AND P1, PT, R28, RZ, PT ;  /* 0x000000ff1c00720c */ /* 0x000fe40003f25270 */
[----:B------:R-:W-:Y:S02]  /*3270*/  FMNMX.FTZ R2, R41, R2, !PT ;  /* 0x0000000229027209 */ /* 0x000fe40007810000 */
[----:B------:R-:W-:Y:S02]  /*3280*/  ISETP.GT.AND P1, PT, R3, 0x11, !P1 ;  /* 0x000000110300780c */ /* 0x000fe40004f24270 */
[----:B------:R-:W-:Y:S02]  /*3290*/  FMNMX.FTZ R2, R73, R2, !PT ;  /* 0x0000000249027209 */ /* 0x000fe40007810000 */
[----:B------:R-:W-:-:S02]  /*32a0*/  ISETP.LT.OR P1, PT, R0, 0x12, P1 ;  /* 0x000000120000780c */ /* 0x000fc40000f21670 */
[----:B------:R-:W-:Y:S02]  /*32b0*/  FMNMX.FTZ R2, R45, R2, !PT ;  /* 0x000000022d027209 */ /* 0x000fe40007810000 */
[----:B------:R-:W-:Y:S02]  /*32c0*/  FSEL R35, R35, -INF , !P1 ;  /* 0xff80000023237808 */ /* 0x000fe40004800000 */
[----:B------:R-:W-:Y:S02]  /*32d0*/  ISETP.NE.AND P1, PT, R32, RZ, PT ;  /* 0x000000ff2000720c */ /* 0x000fe40003f25270 */
[----:B------:R-:W-:Y:S02]  /*32e0*/  FMNMX.FTZ R2, R75, R2, !PT ;  /* 0x000000024b027209 */ /* 0x000fe40007810000 */
[----:B------:R-:W-:Y:S02]  /*32f0*/  ISETP.GT.AND P1, PT, R3, 0x18, !P1 ;  /* 0x000000180300780c */ /* 0x000fe40004f24270 */
[----:B------:R-:W-:-:S02]  /*3300*/  FMNMX.FTZ R2, R49, R2, !PT ;  /* 0x0000000231027209 */ /* 0x000fc40007810000 */
[----:B------:R-:W-:Y:S02]  /*3310*/  ISETP.LT.OR P1, PT, R0, 0x19, P1 ;  /* 0x000000190000780c */ /* 0x000fe40000f21670 */
[----:B------:R-:W-:Y:S02]  /*3320*/  FMNMX.FTZ R2, R77, R2, !PT ;  /* 0x000000024d027209 */ /* 0x000fe40007810000 */
[----:B------:R-:W-:Y:S02]  /*3330*/  FSEL R38, R38, -INF , !P1 ;  /* 0xff80000026267808 */ /* 0x000fe40004800000 */
[----:B------:R-:W-:Y:S02]  /*3340*/  ISETP.NE.AND P1, PT, R36, RZ, PT ;  /* 0x000000ff2400720c */ /* 0x000fe40003f25270 */
[----:B------:R-:W-:Y:S02]  /*3350*/  FMNMX.FTZ R18, R53, R2, !PT ;  /* 0x0000000235127209 */ /* 0x000fe40007810000 */
[----:B------:R-:W-:-:S02]  /*3360*/  ISETP.GT.AND P1, PT, R3, 0x19, !P1 ;  /* 0x000000190300780c */ /* 0x000fc40004f24270 */
[----:B------:R-:W-:Y:S01]  /*3370*/  ISETP.GT.AND P2, PT, R3, 0x8, !P2 ;  /* 0x000000080300780c */ /* 0x000fe20005744270 */
[----:B------:R-:W0:Y:S01]  /*3380*/  SHFL.BFLY PT, R5, R18, 0x2, 0x1f ;  /* 0x0c401f0012057f89 */ /* 0x000e2200000e0000 */
[C---:B------:R-:W-:Y:S02]  /*3390*/  ISETP.LT.OR P1, PT, R0.reuse, 0x1a, P1 ;  /* 0x0000001a0000780c */ /* 0x040fe40000f21670 */
[----:B------:R-:W-:Y:S02]  /*33a0*/  ISETP.LT.OR P2, PT, R0, 0x9, P2 ;  /* 0x000000090000780c */ /* 0x000fe40001741670 */
[----:B------:R-:W-:Y:S02]  /*33b0*/  FSEL R39, R39, -INF , !P1 ;  /* 0xff80000027277808 */ /* 0x000fe40004800000 */
[----:B------:R-:W-:Y:S02]  /*33c0*/  ISETP.NE.AND P1, PT, R64, RZ, PT ;  /* 0x000000ff4000720c */ /* 0x000fe40003f25270 */
[----:B------:R-:W-:-:S02]  /*33d0*/  FSEL R30, R30, -INF , !P2 ;  /* 0xff8000001e1e7808 */ /* 0x000fc40005000000 */
[C---:B------:R-:W-:Y:S02]  /*33e0*/  ISETP.GT.AND P1, PT, R3.reuse, 0x20, !P1 ;  /* 0x000000200300780c */ /* 0x040fe40004f24270 */
[----:B------:R-:W-:Y:S02]  /*33f0*/  ISETP.NE.AND P2, PT, R40, RZ, PT ;  /* 0x000000ff2800720c */ /* 0x000fe40003f45270 */
[----:B------:R-:W-:Y:S02]  /*3400*/  ISETP.LT.OR P1, PT, R0, 0x21, P1 ;  /* 0x000000210000780c */ /* 0x000fe40000f21670 */
[----:B------:R-:W-:Y:S02]  /*3410*/  ISETP.NE.AND P6, PT, R4, RZ, PT ;  /* 0x000000ff0400720c */ /* 0x000fe40003fc5270 */
[----:B------:R-:W-:Y:S02]  /*3420*/  FSEL R42, R42, -INF , !P1 ;  /* 0xff8000002a2a7808 */ /* 0x000fe40004800000 */
[----:B------:R-:W-:-:S02]  /*3430*/  ISETP.GT.AND P1, PT, R3, 0x21, !P2 ;  /* 0x000000210300780c */ /* 0x000fc40005724270 */
[----:B------:R-:W-:Y:S02]  /*3440*/  ISETP.NE.AND P2, PT, R44, RZ, PT ;  /* 0x000000ff2c00720c */ /* 0x000fe40003f45270 */
[----:B------:R-:W-:Y:S02]  /*3450*/  ISETP.LT.OR P1, PT, R0, 0x22, P1 ;  /* 0x000000220000780c */ /* 0x000fe40000f21670 */
[----:B------:R-:W-:Y:S02]  /*3460*/  ISETP.GT.AND P2, PT, R3, 0x29, !P2 ;  /* 0x000000290300780c */ /* 0x000fe40005744270 */
[----:B------:R-:W-:Y:S02]  /*3470*/  FSEL R43, R43, -INF , !P1 ;  /* 0xff8000002b2b7808 */ /* 0x000fe40004800000 */
[----:B------:R-:W-:Y:S02]  /*3480*/  ISETP.GT.AND P1, PT, R3, RZ, !P6 ;  /* 0x000000ff0300720c */ /* 0x000fe40007724270 */
[----:B------:R-:W-:-:S02]  /*3490*/  ISETP.NE.AND P6, PT, R24, RZ, PT ;  /* 0x000000ff1800720c */ /* 0x000fc40003fc5270 */
[----:B0-----:R-:W-:Y:S02]  /*34a0*/  FMNMX.FTZ R24, R18, R5, !PT ;  /* 0x0000000512187209 */ /* 0x001fe40007810000 */
[----:B------:R-:W-:Y:S02]  /*34b0*/  ISETP.LT.OR P1, PT, R0, 0x1, P1 ;  /* 0x000000010000780c */ /* 0x000fe40000f21670 */
[----:B------:R-:W-:Y:S01]  /*34c0*/  ISETP.GT.AND P3, PT, R3, 0x30, !P3 ;  /* 0x000000300300780c */ /* 0x000fe20005f64270 */
[----:B------:R-:W0:Y:S01]  /*34d0*/  SHFL.BFLY PT, R25, R24, 0x1, 0x1f ;  /* 0x0c201f0018197f89 */ /* 0x000e2200000e0000 */
[----:B------:R-:W-:Y:S02]  /*34e0*/  FSEL R26, R26, -INF , !P1 ;  /* 0xff8000001a1a7808 */ /* 0x000fe40004800000 */
[----:B------:R-:W-:Y:S02]  /*34f0*/  ISETP.NE.AND P1, PT, R66, RZ, PT ;  /* 0x000000ff4200720c */ /* 0x000fe40003f25270 */
[----:B------:R-:W-:-:S02]  /*3500*/  FMNMX.FTZ R5, R26, R27, !PT ;  /* 0x0000001b1a057209 */ /* 0x000fc40007810000 */
[----:B------:R-:W-:Y:S02]  /*3510*/  ISETP.GT.AND P1, PT, R3, 0x28, !P1 ;  /* 0x000000280300780c */ /* 0x000fe40004f24270 */
[----:B------:R-:W-:Y:S02]  /*3520*/  FMNMX.FTZ R2, R30, R5, !PT ;  /* 0x000000051e027209 */ /* 0x000fe40007810000 */
[----:B------:R-:W-:Y:S02]  /*3530*/  ISETP.LT.OR P1, PT, R0, 0x29, P1 ;  /* 0x000000290000780c */ /* 0x000fe40000f21670 */
[----:B------:R-:W-:Y:S02]  /*3540*/  FMNMX.FTZ R5, R31, R2, !PT ;  /* 0x000000021f057209 */ /* 0x000fe40007810000 */
[----:B------:R-:W-:Y:S02]  /*3550*/  FSEL R46, R46, -INF , !P1 ;  /* 0xff8000002e2e7808 */ /* 0x000fe40004800000 */
[----:B------:R-:W-:-:S02]  /*3560*/  FMNMX.FTZ R2, R34, R5, !PT ;  /* 0x0000000522027209 */ /* 0x000fc40007810000 */
[----:B------:R-:W-:Y:S02]  /*3570*/  ISETP.GT.AND P4, PT, R3, 0x31, !P4 ;  /* 0x000000310300780c */ /* 0x000fe40006784270 */
[----:B------:R-:W-:Y:S02]  /*3580*/  FMNMX.FTZ R5, R35, R2, !PT ;  /* 0x0000000223057209 */ /* 0x000fe40007810000 */
[----:B------:R-:W-:Y:S02]  /*3590*/  ISETP.GT.AND P5, PT, R3, 0x38, !P5 ;  /* 0x000000380300780c */ /* 0x000fe40006fa4270 */
[----:B0-----:R-:W-:Y:S02]  /*35a0*/  FMNMX.FTZ R4, R24, R25, !PT ;  /* 0x0000001918047209 */ /* 0x001fe40007810000 */
[----:B------:R-:W-:Y:S02]  /*35b0*/  FMNMX.FTZ R2, R38, R5, !PT ;  /* 0x0000000526027209 */ /* 0x000fe40007810000 */
[C---:B------:R-:W-:Y:S01]  /*35c0*/  FSETP.NEU.FTZ.AND P1, PT, R4.reuse, -INF , PT ;  /* 0xff8000000400780b */ /* 0x040fe20003f3d000 */
[----:B------:R-:W-:Y:S01]  /*35d0*/  FMUL.FTZ R18, R4, UR10 ;  /* 0x0000000a04127c20 */ /* 0x000fe20008410000 */
[----:B------:R-:W-:-:S02]  /*35e0*/  FMNMX.FTZ R5, R39, R2, !PT ;  /* 0x0000000227057209 */ /* 0x000fc40007810000 */
[----:B------:R-:W-:Y:S02]  /*35f0*/  ISETP.LT.OR P2, PT, R0, 0x2a, P2 ;  /* 0x0000002a0000780c */ /* 0x000fe40001741670 */
[----:B------:R-:W-:Y:S02]  /*3600*/  FMNMX.FTZ R2, R42, R5, !PT ;  /* 0x000000052a027209 */ /* 0x000fe40007810000 */
[----:B------:R-:W-:Y:S02]  /*3610*/  FSEL R18, R18, RZ, P1 ;  /* 0x000000ff12127208 */ /* 0x000fe40000800000 */
[----:B------:R-:W-:Y:S02]  /*3620*/  ISETP.GT.AND P1, PT, R3, 0x39, !P6 ;  /* 0x000000390300780c */ /* 0x000fe40007724270 */
[----:B------:R-:W-:Y:S01]  /*3630*/  FMNMX.FTZ R3, R43, R2, !PT ;  /* 0x000000022b037209 */ /* 0x000fe20007810000 */
[--C-:B------:R-:W-:Y:S01]  /*3640*/  FFMA.FTZ R5, R29, UR10, -R18.reuse ;  /* 0x0000000a1d057c23 */ /* 0x100fe20008010812 */
[----:B------:R-:W-:Y:S01]  /*3650*/  ISETP.LT.OR P3, PT, R0, 0x31, P3 ;  /* 0x000000310000780c */ /* 0x000fe20001f61670 */
[--C-:B------:R-:W-:Y:S01]  /*3660*/  FFMA.FTZ R24, R61, UR10, -R18.reuse ;  /* 0x0000000a3d187c23 */ /* 0x100fe20008010812 */
[----:B------:R-:W-:Y:S01]  /*3670*/  FSEL R47, R47, -INF , !P2 ;  /* 0xff8000002f2f7808 */ /* 0x000fe20005000000 */
[--C-:B------:R-:W-:Y:S01]  /*3680*/  FFMA.FTZ R25, R65, UR10, -R18.reuse ;  /* 0x0000000a41197c23 */ /* 0x100fe20008010812 */
[----:B------:R-:W-:Y:S01]  /*3690*/  FMNMX.FTZ R2, R46, R3, !PT ;  /* 0x000000032e027209 */ /* 0x000fe20007810000 */
[----:B------:R-:W-:Y:S01]  /*36a0*/  MUFU.EX2 R5, R5 ;  /* 0x0000000500057308 */ /* 0x000fe20000000800 */
[----:B------:R-:W-:Y:S01]  /*36b0*/  ISETP.LT.OR P4, PT, R0, 0x32, P4 ;  /* 0x000000320000780c */ /* 0x000fe20002781670 */
[--C-:B------:R-:W-:Y:S01]  /*36c0*/  FFMA.FTZ R29, R33, UR10, -R18.reuse ;  /* 0x0000000a211d7c23 */ /* 0x100fe20008010812 */
[----:B------:R-:W-:Y:S01]  /*36d0*/  FSEL R50, R50, -INF , !P3 ;  /* 0xff80000032327808 */ /* 0x000fe20005800000 */
[--C-:B------:R-:W-:Y:S01]  /*36e0*/  FFMA.FTZ R33, R37, UR10, -R18.reuse ;  /* 0x0000000a25217c23 */ /* 0x100fe20008010812 */
[----:B------:R-:W-:Y:S01]  /*36f0*/  FMNMX.FTZ R3, R47, R2, !PT ;  /* 0x000000022f037209 */ /* 0x000fe20007810000 */
[--C-:B------:R-:W-:Y:S01]  /*3700*/  FFMA.FTZ R28, R67, UR10, -R18.reuse ;  /* 0x0000000a431c7c23 */ /* 0x100fe20008010812 */
[----:B------:R-:W-:Y:S01]  /*3710*/  ISETP.LT.OR P5, PT, R0, 0x39, P5 ;  /* 0x000000390000780c */ /* 0x000fe20002fa1670 */
[----:B------:R-:W0:Y:S01]  /*3720*/  MUFU.EX2 R24, R24 ;  /* 0x0000001800187308 */ /* 0x000e220000000800 */
[----:B------:R-:W-:Y:S01]  /*3730*/  FSEL R51, R51, -INF , !P4 ;  /* 0xff80000033337808 */ /* 0x000fe20006000000 */
[--C-:B------:R-:W-:Y:S01]  /*3740*/  FFMA.FTZ R32, R69, UR10, -R18.reuse ;  /* 0x0000000a45207c23 */ /* 0x100fe20008010812 */
[----:B------:R-:W-:Y:S01]  /*3750*/  FMNMX.FTZ R2, R50, R3, !PT ;  /* 0x0000000332027209 */ /* 0x000fe20007810000 */
[--C-:B------:R-:W-:Y:S01]  /*3760*/  FFMA.FTZ R36, R71, UR10, -R18.reuse ;  /* 0x0000000a47247c23 */ /* 0x100fe20008010812 */
[----:B------:R-:W-:Y:S01]  /*3770*/  ISETP.LT.OR P1, PT, R0, 0x3a, P1 ;  /* 0x0000003a0000780c */ /* 0x000fe20000f21670 */
[--C-:B------:R-:W-:Y:S01]  /*3780*/  FFMA.FTZ R40, R73, UR10, -R18.reuse ;  /* 0x0000000a49287c23 */ /* 0x100fe20008010812 */
[----:B------:R-:W-:Y:S01]  /*3790*/  FSEL R54, R54, -INF , !P5 ;  /* 0xff80000036367808 */ /* 0x000fe20006800000 */
[----:B------:R-:W-:Y:S01]  /*37a0*/  MUFU.EX2 R25, R25 ;  /* 0x0000001900197308 */ /* 0x000fe20000000800 */
[----:B------:R-:W-:Y:S01]  /*37b0*/  FMNMX.FTZ R3, R51, R2, !PT ;  /* 0x0000000233037209 */ /* 0x000fe20007810000 */
[--C-:B------:R-:W-:Y:S01]  /*37c0*/  FFMA.FTZ R2, R63, UR10, -R18.reuse ;  /* 0x0000000a3f027c23 */ /* 0x100fe20008010812 */
[----:B------:R-:W-:Y:S01]  /*37d0*/  FSEL R55, R55, -INF , !P1 ;  /* 0xff80000037377808 */ /* 0x000fe20004800000 */
[----:B------:R-:W-:Y:S01]  /*37e0*/  FFMA.FTZ R44, R75, UR10, -R18 ;  /* 0x0000000a4b2c7c23 */ /* 0x000fe20008010812 */
[----:B------:R-:W-:-:S03]  /*37f0*/  FMNMX.FTZ R0, R54, R3, !PT ;  /* 0x0000000336007209 */ /* 0x000fc60007810000 */
[----:B------:R1:W-:Y:S01]  /*3800*/  MUFU.EX2 R198, R2 ;  /* 0x0000000200c67308 */ /* 0x0003e20000000800 */
[----:B------:R-:W-:Y:S02]  /*3810*/  FMNMX.FTZ R0, R55, R0, !PT ;  /* 0x0000000037007209 */ /* 0x000fe40007810000 */
[----:B0-----:R-:W-:-:S03]  /*3820*/  F2FP.BF16.F32.PACK_AB R196, R24, R5 ;  /* 0x0000000518c4723e */ /* 0x001fc600000010ff */
[----:B------:R-:W1:Y:S02]  /*3830*/  SHFL.BFLY PT, R3, R0, 0x2, 0x1f ;  /* 0x0c401f0000037f89 */ /* 0x000e6400000e0000 */
[----:B------:R-:W-:Y:S08]  /*3840*/  MUFU.EX2 R28, R28 ;  /* 0x0000001c001c7308 */ /* 0x000ff00000000800 */
[----:B------:R-:W0:Y:S08]  /*3850*/  MUFU.EX2 R29, R29 ;  /* 0x0000001d001d7308 */ /* 0x000e300000000800 */
[----:B------:R-:W-:Y:S01]  /*3860*/  MUFU.EX2 R32, R32 ;  /* 0x0000002000207308 */ /* 0x000fe20000000800 */
[----:B-1----:R-:W-:Y:S01]  /*3870*/  FMNMX.FTZ R2, R0, R3, !PT ;  /* 0x0000000300027209 */ /* 0x002fe20007810000 */
[--C-:B------:R-:W-:Y:S01]  /*3880*/  FFMA.FTZ R0, R41, UR10, -R18.reuse ;  /* 0x0000000a29007c23 */ /* 0x100fe20008010812 */
[--C-:B------:R-:W-:Y:S01]  /*3890*/  FFMA.FTZ R41, R45, UR10, -R18.reuse ;  /* 0x0000000a2d297c23 */ /* 0x100fe20008010812 */
[----:B------:R-:W-:-:S04]  /*38a0*/  FFMA.FTZ R45, R49, UR10, -R18 ;  /* 0x0000000a312d7c23 */ /* 0x000fc80008010812 */
[----:B------:R-:W1:Y:S01]  /*38b0*/  MUFU.EX2 R33, R33 ;  /* 0x0000002100217308 */ /* 0x000e620000000800 */
[----:B------:R-:W2:Y:S01]  /*38c0*/  SHFL.BFLY PT, R3, R2, 0x1, 0x1f ;  /* 0x0c201f0002037f89 */ /* 0x000ea200000e0000 */
[----:B0-----:R-:W-:-:S06]  /*38d0*/  F2FP.BF16.F32.PACK_AB R192, R29, R28 ;  /* 0x0000001c1dc0723e */ /* 0x001fcc00000010ff */
[----:B------:R0:W-:Y:S08]  /*38e0*/  MUFU.EX2 R37, R0 ;  /* 0x0000000000257308 */ /* 0x0001f00000000800 */
[----:B------:R-:W3:Y:S01]  /*38f0*/  MUFU.EX2 R36, R36 ;  /* 0x0000002400247308 */ /* 0x000ee20000000800 */
[----:B-1----:R-:W-:-:S07]  /*3900*/  F2FP.BF16.F32.PACK_AB R194, R33, R32 ;  /* 0x0000002021c2723e */ /* 0x002fce00000010ff */
[----:B------:R-:W-:Y:S01]  /*3910*/  MUFU.EX2 R40, R40 ;  /* 0x0000002800287308 */ /* 0x000fe20000000800 */
[----:B--2---:R-:W-:Y:S01]  /*3920*/  FMNMX.FTZ R3, R2, R3, !PT ;  /* 0x0000000302037209 */ /* 0x004fe20007810000 */
[--C-:B------:R-:W-:Y:S01]  /*3930*/  FFMA.FTZ R2, R77, UR10, -R18.reuse ;  /* 0x0000000a4d027c23 */ /* 0x100fe20008010812 */
[----:B------:R-:W-:Y:S01]  /*3940*/  FFMA.FTZ R18, R53, UR10, -R18 ;  /* 0x0000000a35127c23 */ /* 0x000fe20008010812 */
[----:B------:R-:W-:Y:S01]  /*3950*/  FADD.FTZ R53, R5, R24 ;  /* 0x0000001805357221 */ /* 0x000fe20000010000 */
[C---:B------:R-:W-:Y:S01]  /*3960*/  FSETP.NEU.FTZ.AND P1, PT, R3.reuse, -INF , PT ;  /* 0xff8000000300780b */ /* 0x040fe20003f3d000 */
[----:B0-----:R-:W-:Y:S02]  /*3970*/  FMUL.FTZ R0, R3, UR10 ;  /* 0x0000000a03007c20 */ /* 0x001fe40008410000 */
[----:B------:R0:W-:Y:S01]  /*3980*/  MUFU.EX2 R49, R18 ;  /* 0x0000001200317308 */ /* 0x0001e20000000800 */
[----:B---3--:R-:W-:Y:S02]  /*3990*/  F2FP.BF16.F32.PACK_AB R188, R37, R36 ;  /* 0x0000002425bc723e */ /* 0x008fe400000010ff */
[----:B------:R-:W-:-:S02]  /*39a0*/  FSEL R0, R0, RZ, P1 ;  /* 0x000000ff00007208 */ /* 0x000fc40000800000 */
[----:B------:R-:W-:-:S03]  /*39b0*/  PLOP3.LUT P1, PT, PT, PT, UP0, 0x40, 0x0 ;  /* 0x000000000000781c */ /* 0x000fc60003f2e808 */
[--C-:B------:R-:W-:Y:S01]  /*39c0*/  FFMA.FTZ R26, R26, UR10, -R0.reuse ;  /* 0x0000000a1a1a7c23 */ /* 0x100fe20008010800 */
[--C-:B------:R-:W-:Y:S01]  /*39d0*/  FFMA.FTZ R27, R27, UR10, -R0.reuse ;  /* 0x0000000a1b1b7c23 */ /* 0x100fe20008010800 */
[--C-:B------:R-:W-:Y:S01]  /*39e0*/  FFMA.FTZ R30, R30, UR10, -R0.reuse ;  /* 0x0000000a1e1e7c23 */ /* 0x100fe20008010800 */
[----:B0-----:R-:W-:Y:S01]  /*39f0*/  FADD.FTZ R18, R198, R53 ;  /* 0x00000035c6127221 */ /* 0x001fe20000010000 */
[--C-:B------:R-:W-:Y:S01]  /*3a00*/  FFMA.FTZ R31, R31, UR10, -R0.reuse ;  /* 0x0000000a1f1f7c23 */ /* 0x100fe20008010800 */
[----:B------:R-:W-:Y:S01]  /*3a10*/  FFMA.FTZ R34, R34, UR10, -R0 ;  /* 0x0000000a22227c23 */ /* 0x000fe20008010800 */
[----:B------:R-:W-:Y:S01]  /*3a20*/  MUFU.EX2 R26, R26 ;  /* 0x0000001a001a7308 */ /* 0x000fe20000000800 */
[----:B------:R-:W-:Y:S01]  /*3a30*/  FADD.FTZ R53, R25, R18 ;  /* 0x0000001219357221 */ /* 0x000fe20000010000 */
[--C-:B------:R-:W-:Y:S01]  /*3a40*/  FFMA.FTZ R35, R35, UR10, -R0.reuse ;  /* 0x0000000a23237c23 */ /* 0x100fe20008010800 */
[--C-:B------:R-:W-:Y:S01]  /*3a50*/  FFMA.FTZ R38, R38, UR10, -R0.reuse ;  /* 0x0000000a26267c23 */ /* 0x100fe20008010800 */
[--C-:B------:R-:W-:Y:S01]  /*3a60*/  FFMA.FTZ R39, R39, UR10, -R0.reuse ;  /* 0x0000000a27277c23 */ /* 0x100fe20008010800 */
[----:B------:R-:W-:Y:S01]  /*3a70*/  FADD.FTZ R18, R28, R53 ;  /* 0x000000351c127221 */ /* 0x000fe20000010000 */
[--C-:B------:R-:W-:Y:S01]  /*3a80*/  FFMA.FTZ R42, R42, UR10, -R0.reuse ;  /* 0x0000000a2a2a7c23 */ /* 0x100fe20008010800 */
[----:B------:R-:W-:Y:S01]  /*3a90*/  FFMA.FTZ R43, R43, UR10, -R0 ;  /* 0x0000000a2b2b7c23 */ /* 0x000fe20008010800 */
[----:B------:R-:W0:Y:S01]  /*3aa0*/  MUFU.EX2 R27, R27 ;  /* 0x0000001b001b7308 */ /* 0x000e220000000800 */
[----:B------:R-:W-:Y:S01]  /*3ab0*/  FADD.FTZ R53, R29, R18 ;  /* 0x000000121d357221 */ /* 0x000fe20000010000 */
[--C-:B------:R-:W-:Y:S01]  /*3ac0*/  FFMA.FTZ R46, R46, UR10, -R0.reuse ;  /* 0x0000000a2e2e7c23 */ /* 0x100fe20008010800 */
[--C-:B------:R-:W-:Y:S01]  /*3ad0*/  FFMA.FTZ R47, R47, UR10, -R0.reuse ;  /* 0x0000000a2f2f7c23 */ /* 0x100fe20008010800 */
[--C-:B------:R-:W-:Y:S01]  /*3ae0*/  FFMA.FTZ R50, R50, UR10, -R0.reuse ;  /* 0x0000000a32327c23 */ /* 0x100fe20008010800 */
[----:B------:R-:W-:Y:S01]  /*3af0*/  FADD.FTZ R18, R32, R53 ;  /* 0x0000003520127221 */ /* 0x000fe20000010000 */
[--C-:B------:R-:W-:Y:S01]  /*3b00*/  FFMA.FTZ R51, R51, UR10, -R0.reuse ;  /* 0x0000000a33337c23 */ /* 0x100fe20008010800 */
[----:B------:R-:W-:Y:S01]  /*3b10*/  FFMA.FTZ R54, R54, UR10, -R0 ;  /* 0x0000000a36367c23 */ /* 0x000fe20008010800 */
[----:B------:R-:W1:Y:S01]  /*3b20*/  MUFU.EX2 R30, R30 ;  /* 0x0000001e001e7308 */ /* 0x000e620000000800 */
[----:B------:R-:W-:Y:S01]  /*3b30*/  FADD.FTZ R57, R33, R18 ;  /* 0x0000001221397221 */ /* 0x000fe20000010000 */
[----:B------:R-:W-:Y:S01]  /*3b40*/  F2FP.BF16.F32.PACK_AB R198, R25, R198 ;  /* 0x000000c619c6723e */ /* 0x000fe200000010ff */
[----:B------:R-:W-:-:S02]  /*3b50*/  FFMA.FTZ R0, R55, UR10, -R0 ;  /* 0x0000000a37007c23 */ /* 0x000fc40008010800 */
[----:B------:R-:W-:-:S03]  /*3b60*/  FADD.FTZ R48, R36, R57 ;  /* 0x0000003924307221 */ /* 0x000fc60000010000 */
[----:B------:R-:W2:Y:S01]  /*3b70*/  MUFU.EX2 R31, R31 ;  /* 0x0000001f001f7308 */ /* 0x000ea20000000800 */
[----:B0-----:R-:W-:Y:S01]  /*3b80*/  FADD.FTZ R53, R26, R27 ;  /* 0x0000001b1a357221 */ /* 0x001fe20000010000 */
[----:B------:R-:W-:Y:S01]  /*3b90*/  FADD.FTZ R57, R37, R48 ;  /* 0x0000003025397221 */ /* 0x000fe20000010000 */
[----:B------:R-:W-:-:S03]  /*3ba0*/  F2FP.BF16.F32.PACK_AB R197, R27, R26 ;  /* 0x0000001a1bc5723e */ /* 0x000fc600000010ff */
[----:B------:R-:W-:Y:S02]  /*3bb0*/  FADD.FTZ R48, R40, R57 ;  /* 0x0000003928307221 */ /* 0x000fe40000010000 */
[----:B------:R-:W0:Y:S01]  /*3bc0*/  MUFU.EX2 R34, R34 ;  /* 0x0000002200227308 */ /* 0x000e220000000800 */
[----:B-1----:R-:W-:-:S07]  /*3bd0*/  FADD.FTZ R18, R30, R53 ;  /* 0x000000351e127221 */ /* 0x002fce0000010000 */
[----:B------:R-:W1:Y:S01]  /*3be0*/  MUFU.EX2 R35, R35 ;  /* 0x0000002300237308 */ /* 0x000e620000000800 */
[C---:B--2---:R-:W-:Y:S01]  /*3bf0*/  FADD.FTZ R53, R31.reuse, R18 ;  /* 0x000000121f357221 */ /* 0x044fe20000010000 */
[----:B------:R-:W-:-:S06]  /*3c00*/  F2FP.BF16.F32.PACK_AB R199, R31, R30 ;  /* 0x0000001e1fc7723e */ /* 0x000fcc00000010ff */
[----:B------:R-:W2:Y:S01]  /*3c10*/  MUFU.EX2 R38, R38 ;  /* 0x0000002600267308 */ /* 0x000ea20000000800 */
[----:B0-----:R-:W-:-:S07]  /*3c20*/  FADD.FTZ R18, R34, R53 ;  /* 0x0000003522127221 */ /* 0x001fce0000010000 */
[----:B------:R-:W0:Y:S01]  /*3c30*/  MUFU.EX2 R41, R41 ;  /* 0x0000002900297308 */ /* 0x000e220000000800 */
[C---:B-1----:R-:W-:Y:S01]  /*3c40*/  FADD.FTZ R5, R35.reuse, R18 ;  /* 0x0000001223057221 */ /* 0x042fe20000010000 */
[----:B------:R-:W-:-:S06]  /*3c50*/  F2FP.BF16.F32.PACK_AB R193, R35, R34 ;  /* 0x0000002223c1723e */ /* 0x000fcc00000010ff */
[----:B------:R-:W1:Y:S01]  /*3c60*/  MUFU.EX2 R39, R39 ;  /* 0x0000002700277308 */ /* 0x000e620000000800 */
[----:B--2---:R-:W-:-:S07]  /*3c70*/  FADD.FTZ R18, R38, R5 ;  /* 0x0000000526127221 */ /* 0x004fce0000010000 */
[----:B------:R-:W2:Y:S01]  /*3c80*/  MUFU.EX2 R44, R44 ;  /* 0x0000002c002c7308 */ /* 0x000ea20000000800 */
[C---:B0-----:R-:W-:Y:S01]  /*3c90*/  FADD.FTZ R53, R41.reuse, R48 ;  /* 0x0000003029357221 */ /* 0x041fe20000010000 */
[----:B------:R-:W-:-:S06]  /*3ca0*/  F2FP.BF16.F32.PACK_AB R190, R41, R40 ;  /* 0x0000002829be723e */ /* 0x000fcc00000010ff */
[----:B------:R-:W0:Y:S01]  /*3cb0*/  MUFU.EX2 R42, R42 ;  /* 0x0000002a002a7308 */ /* 0x000e220000000800 */
[C---:B-1----:R-:W-:Y:S01]  /*3cc0*/  FADD.FTZ R5, R39.reuse, R18 ;  /* 0x0000001227057221 */ /* 0x042fe20000010000 */
[----:B------:R-:W-:-:S06]  /*3cd0*/  F2FP.BF16.F32.PACK_AB R195, R39, R38 ;  /* 0x0000002627c3723e */ /* 0x000fcc00000010ff */
[----:B------:R-:W1:Y:S01]  /*3ce0*/  MUFU.EX2 R45, R45 ;  /* 0x0000002d002d7308 */ /* 0x000e620000000800 */
[----:B--2---:R-:W-:-:S07]  /*3cf0*/  FADD.FTZ R24, R44, R53 ;  /* 0x000000352c187221 */ /* 0x004fce0000010000 */
[----:B------:R-:W2:Y:S01]  /*3d00*/  MUFU.EX2 R43, R43 ;  /* 0x0000002b002b7308 */ /* 0x000ea20000000800 */
[----:B0-----:R-:W-:-:S07]  /*3d10*/  FADD.FTZ R18, R42, R5 ;  /* 0x000000052a127221 */ /* 0x001fce0000010000 */
[----:B------:R-:W0:Y:S01]  /*3d20*/  MUFU.EX2 R2, R2 ;  /* 0x0000000200027308 */ /* 0x000e220000000800 */
[C---:B-1----:R-:W-:Y:S01]  /*3d30*/  FADD.FTZ R25, R45.reuse, R24 ;  /* 0x000000182d197221 */ /* 0x042fe20000010000 */
[----:B------:R-:W-:-:S06]  /*3d40*/  F2FP.BF16.F32.PACK_AB R184, R45, R44 ;  /* 0x0000002c2db8723e */ /* 0x000fcc00000010ff */
[----:B------:R-:W1:Y:S01]  /*3d50*/  MUFU.EX2 R46, R46 ;  /* 0x0000002e002e7308 */ /* 0x000e620000000800 */
[C---:B--2---:R-:W-:Y:S01]  /*3d60*/  FADD.FTZ R5, R43.reuse, R18 ;  /* 0x000000122b057221 */ /* 0x044fe20000010000 */
[----:B------:R-:W-:-:S06]  /*3d70*/  F2FP.BF16.F32.PACK_AB R189, R43, R42 ;  /* 0x0000002a2bbd723e */ /* 0x000fcc00000010ff */
[----:B------:R-:W2:Y:S01]  /*3d80*/  MUFU.EX2 R47, R47 ;  /* 0x0000002f002f7308 */ /* 0x000ea20000000800 */
[----:B0-----:R-:W-:Y:S01]  /*3d90*/  FADD.FTZ R24, R2, R25 ;  /* 0x0000001902187221 */ /* 0x001fe20000010000 */
[----:B------:R-:W-:-:S03]  /*3da0*/  F2FP.BF16.F32.PACK_AB R186, R49, R2 ;  /* 0x0000000231ba723e */ /* 0x000fc600000010ff */
[----:B------:R-:W-:-:S03]  /*3db0*/  FADD.FTZ R18, R49, R24 ;  /* 0x0000001831127221 */ /* 0x000fc60000010000 */
[----:B------:R-:W0:Y:S01]  /*3dc0*/  MUFU.EX2 R50, R50 ;  /* 0x0000003200327308 */ /* 0x000e220000000800 */
[----:B-1----:R-:W-:-:S07]  /*3dd0*/  FADD.FTZ R2, R46, R5 ;  /* 0x000000052e027221 */ /* 0x002fce0000010000 */
[----:B------:R-:W1:Y:S01]  /*3de0*/  MUFU.EX2 R51, R51 ;  /* 0x0000003300337308 */ /* 0x000e620000000800 */
[C---:B--2---:R-:W-:Y:S01]  /*3df0*/  FADD.FTZ R5, R47.reuse, R2 ;  /* 0x000000022f057221 */ /* 0x044fe20000010000 */
[----:B------:R-:W-:-:S06]  /*3e00*/  F2FP.BF16.F32.PACK_AB R191, R47, R46 ;  /* 0x0000002e2fbf723e */ /* 0x000fcc00000010ff */
[----:B------:R-:W2:Y:S01]  /*3e10*/  MUFU.EX2 R54, R54 ;  /* 0x0000003600367308 */ /* 0x000ea20000000800 */
[----:B0-----:R-:W-:-:S07]  /*3e20*/  FADD.FTZ R2, R50, R5 ;  /* 0x0000000532027221 */ /* 0x001fce0000010000 */
[----:B------:R2:W0:Y:S01]  /*3e30*/  MUFU.EX2 R187, R0 ;  /* 0x0000000000bb7308 */ /* 0x0004220000000800 */
[C---:B-1----:R-:W-:Y:S01]  /*3e40*/  FADD.FTZ R5, R51.reuse, R2 ;  /* 0x0000000233057221 */ /* 0x042fe20000010000 */
[----:B------:R-:W-:-:S03]  /*3e50*/  F2FP.BF16.F32.PACK_AB R185, R51, R50 ;  /* 0x0000003233b9723e */ /* 0x000fc600000010ff */
[----:B--2---:R-:W-:-:S04]  /*3e60*/  FADD.FTZ R0, R54, R5 ;  /* 0x0000000536007221 */ /* 0x004fc80000010000 */
[C---:B0-----:R-:W-:Y:S01]  /*3e70*/  FADD.FTZ R5, R187.reuse, R0 ;  /* 0x00000000bb057221 */ /* 0x041fe20000010000 */
[----:B------:R-:W-:Y:S01]  /*3e80*/  F2FP.BF16.F32.PACK_AB R187, R187, R54 ;  /* 0x00000036bbbb723e */ /* 0x000fe200000010ff */
[----:B------:R-:W-:Y:S06]  /*3e90*/  @P1 BRA `(.L_x_1008) ;  /* 0x00000000004c1947 */ /* 0x000fec0003800000 */
[----:B------:R-:W-:Y:S01]  /*3ea0*/  ISETP.LT.AND P1, PT, RZ, UR48, PT ;  /* 0x00000030ff007c0c */ /* 0x000fe2000bf21270 */
[----:B------:R-:W-:-:S12]  /*3eb0*/  UIADD3 UR18, UR48, -0x1, URZ ;  /* 0xffffffff30127890 */ /* 0x000fd8000fffe03f */
[----:B------:R-:W-:Y:S05]  /*3ec0*/  @P1 BRA `(.L_x_1009) ;  /* 0x0000000000201947 */ /* 0x000fea0003800000 */
[----:B------:R-:W-:Y:S01]  /*3ed0*/  ULDC UR15, c[0x0][0x9e4] ;  /* 0x00027900000f7ab9 */ /* 0x000fe20000000800 */
[----:B------:R-:W-:Y:S02]  /*3ee0*/  UIADD3 UR18, -UR48, URZ, URZ ;  /* 0x0000003f30127290 */ /* 0x000fe4000fffe13f */
[----:B------:R-:W-:-:S11]  /*3ef0*/  UISETP.NE.AND UP0, UPT, UR15, 0x1, UPT ;  /* 0x000000010f00788c */ /* 0x000fd6000bf05270 */
[----:B------:R-:W-:Y:S02]  /*3f00*/  @UP0 ULDC.64 UR4, c[0x0][0x9e8] ;  /* 0x00027a0000040ab9 */ /* 0x000fe40000000a00 */
[----:B------:R-:W-:-:S04]  /*3f10*/  UIMAD.WIDE.U32 UR6, UR18, UR4, URZ ;  /* 0x00000004120672a5 */ /* 0x000fc8000f8e003f */
[----:B------:R-:W-:-:S04]  /*3f20*/  @UP0 USHF.R.U32.HI UR18, URZ, UR5, UR7 ;  /* 0x000000053f120299 */ /* 0x000fc80008011607 */
[----:B------:R-:W-:Y:S01]  /*3f30*/  ULOP3.LUT UR18, URZ, UR18, URZ, 0x33, !UPT ;  /* 0x000000123f127292 */ /* 0x000fe2000f8e333f */
[----:B------:R-:W-:Y:S11]  /*3f40*/  BRA `(.L_x_1010) ;  /* 0x0000000000147947 */ /* 0x000ff60003800000 */
.L_x_1009:
[----:B------:R-:W-:Y:S02]  /*3f50*/  ULDC UR15, c[0x0][0x9e4] ;  /* 0x00027900000f7ab9 */ /* 0x000fe40000000800 */
[----:B------:R-:W-:-:S11]  /*3f60*/  UISETP.NE.AND UP0, UPT, UR15, 0x1, UPT ;  /* 0x000000010f00788c */ /* 0x000fd6000bf05270 */
[----:B------:R-:W-:Y:S02]  /*3f70*/  @UP0 ULDC.64 UR4, c[0x0][0x9e8] ;  /* 0x00027a0000040ab9 */ /* 0x000fe40000000a00 */
[----:B------:R-:W-:-:S04]  /*3f80*/  UIMAD.WIDE.U32 UR6, UR18, UR4, URZ ;  /* 0x00000004120672a5 */ /* 0x000fc8000f8e003f */
[----:B------:R-:W-:-:S12]  /*3f90*/  @UP0 USHF.R.U32.HI UR18, URZ, UR5, UR7 ;  /* 0x000000053f120299 */ /* 0x000fd80008011607 */
.L_x_1010:
[----:B------:R-:W-:-:S04]  /*3fa0*/  UIMAD UR15, UR18, UR15, UR15 ;  /* 0x0000000f120f72a4 */ /* 0x000fc8000f8e020f */
[----:B------:R-:W-:-:S04]  /*3fb0*/  UISETP.LT.AND UP0, UPT, UR14, UR15, UPT ;  /* 0x0000000f0e00728c */ /* 0x000fc8000bf01270 */
[----:B------:R-:W-:-:S12]  /*3fc0*/  USEL UR14, UR14, UR15, UP0 ;  /* 0x0000000f0e0e7287 */ /* 0x000fd80008000000 */
.L_x_1008:
[----:B------:R-:W-:Y:S01]  /*3fd0*/  R2UR UR5, R200 ;  /* 0x00000000c80572ca */ /* 0x000fe200000e0000 */
[----:B------:R-:W-:Y:S01]  /*3fe0*/  USHF.R.S32.HI UR4, URZ, 0x1f, UR14 ;  /* 0x0000001f3f047899 */ /* 0x000fe2000801140e */
[----:B------:R-:W-:Y:S01]  /*3ff0*/  IMAD.MOV.U32 R2, RZ, RZ, 0x3f800000 ;  /* 0x3f800000ff027424 */ /* 0x000fe200078e00ff */
[----:B------:R-:W-:Y:S01]  /*4000*/  CS2R R150, SRZ ;  /* 0x0000000000967805 */ /* 0x000fe2000001ff00 */
[----:B------:R-:W-:Y:S01]  /*4010*/  IMAD.MOV.U32 R0, RZ, RZ, 0x3f800000 ;  /* 0x3f800000ff007424 */ /* 0x000fe200078e00ff */
        /* <DEDUP_REMOVED lines=8> */
[----:B------:R-:W-:Y:S01]  /*40a0*/  UISETP.LT.AND UP0, UPT, UR5, UR4, UPT ;  /* 0x000000040500728c */ /* 0x000fe2000bf01270 */
[----:B------:R-:W-:Y:S02]  /*40b0*/  CS2R R136, SRZ ;  /* 0x0000000000887805 */ /* 0x000fe4000001ff00 */
[----:B------:R-:W-:Y:S02]  /*40c0*/  CS2R R134, SRZ ;  /* 0x0000000000867805 */ /* 0x000fe4000001ff00 */
[----:B------:R-:W-:Y:S01]  /*40d0*/  CS2R R132, SRZ ;  /* 0x0000000000847805 */ /* 0x000fe2000001ff00 */
[----:B------:R-:W-:Y:S01]  /*40e0*/  USEL UR54, UR5, UR4, !UP0 ;  /* 0x0000000405367287 */ /* 0x000fe2000c000000 */
[----:B------:R-:W-:-:S02]  /*40f0*/  CS2R R130, SRZ ;  /* 0x0000000000827805 */ /* 0x000fc4000001ff00 */
[----:B------:R-:W-:Y:S02]  /*4100*/  CS2R R128, SRZ ;  /* 0x0000000000807805 */ /* 0x000fe4000001ff00 */
[----:B------:R-:W-:Y:S02]  /*4110*/  CS2R R126, SRZ ;  /* 0x00000000007e7805 */ /* 0x000fe4000001ff00 */
[----:B------:R-:W-:Y:S02]  /*4120*/  CS2R R124, SRZ ;  /* 0x00000000007c7805 */ /* 0x000fe4000001ff00 */
[----:B------:R-:W-:Y:S02]  /*4130*/  CS2R R122, SRZ ;  /* 0x00000000007a7805 */ /* 0x000fe4000001ff00 */
[----:B------:R-:W-:Y:S02]  /*4140*/  ISETP.GE.AND P1, PT, R221, UR54, PT ;  /* 0x00000036dd007c0c */ /* 0x000fe4000bf26270 */
        /* <DEDUP_REMOVED lines=50> */
[----:B------:R-:W-:Y:S01]  /*4470*/  IMAD.MOV.U32 R219, RZ, RZ, R3 ;  /* 0x000000ffffdb7224 */ /* 0x000fe200078e0003 */
[----:B------:R-:W-:Y:S01]  /*4480*/  MOV R2, 0x3f800000 ;  /* 0x3f80000000027802 */ /* 0x000fe20000000f00 */
[----:B------:R-:W-:Y:S01]  /*4490*/  IMAD.MOV.U32 R220, RZ, RZ, R4 ;  /* 0x000000ffffdc7224 */ /* 0x000fe200078e0004 */
[----:B------:R-:W-:Y:S01]  /*44a0*/  UMOV UR7, UR38 ;  /* 0x0000002600077c82 */ /* 0x000fe20008000000 */
[----:B------:R-:W-:Y:S01]  /*44b0*/  IMAD.MOV.U32 R151, RZ, RZ, RZ ;  /* 0x000000ffff977224 */ /* 0x000fe200078e00ff */
[----:B------:R-:W-:Y:S01]  /*44c0*/  UMOV UR4, UR39 ;  /* 0x0000002700047c82 */ /* 0x000fe20008000000 */
[----:B------:R-:W-:Y:S01]  /*44d0*/  ULDC UR55, c[0x0][0x9e4] ;  /* 0x0002790000377ab9 */ /* 0x000fe20000000800 */
[----:B------:R-:W-:Y:S01]  /*44e0*/  ULDC UR59, c[0x0][0x9dc] ;  /* 0x00027700003b7ab9 */ /* 0x000fe20000000800 */
[----:B------:R-:W-:-:S05]  /*44f0*/  ULDC UR58, c[0x0][0x988] ;  /* 0x00026200003a7ab9 */ /* 0x000fca0000000800 */
.L_x_1030:
[----:B------:R-:W-:-:S04]  /*4500*/  UISETP.NE.AND UP0, UPT, UR4, 0x1, UPT ;  /* 0x000000010400788c */ /* 0x000fc8000bf05270 */
[----:B------:R-:W-:-:S04]  /*4510*/  USEL UR38, URZ, 0x1, UP0 ;  /* 0x000000013f267887 */ /* 0x000fc80008000000 */
[----:B------:R-:W-:Y:S01]  /*4520*/  ULOP3.LUT UR38, UR7, UR38, URZ, 0x3c, !UPT ;  /* 0x0000002607267292 */ /* 0x000fe2000f8e3c3f */
[----:B------:R-:W-:Y:S11]  /*4530*/  @!P0 BRA `(.L_x_1012) ;  /* 0x0000000000048947 */ /* 0x000ff60003800000 */
[----:B------:R-:W-:Y:S01]  /*4540*/  BPT.TRAP 0x1 ;  /* 0x000000040000795c */ /* 0x000fe20000300000 */
.L_x_1012:
[----:B------:R-:W-:Y:S01]  /*4550*/  UIADD3 UR39, UR4, 0x1, URZ ;  /* 0x0000000104277890 */ /* 0x000fe2000fffe03f */
[----:B------:R-:W-:-:S03]  /*4560*/  IMAD.U32 R3, RZ, RZ, UR38 ;  /* 0x00000026ff037e24 */ /* 0x000fc6000f8e00ff */
[----:B------:R-:W-:Y:S02]  /*4570*/  UISETP.NE.AND UP0, UPT, UR39, 0x2, UPT ;  /* 0x000000022700788c */ /* 0x000fe4000bf05270 */
[----:B------:R-:W-:Y:S02]  /*4580*/  SHF.L.U32 R3, R3, 0x1f, RZ ;  /* 0x0000001f03037819 */ /* 0x000fe400000006ff */
[----:B------:R-:W-:-:S04]  /*4590*/  USEL UR39, UR39, URZ, UP0 ;  /* 0x0000003f27277287 */ /* 0x000fc80008000000 */
[----:B------:R-:W-:-:S09]  /*45a0*/  ULEA UR6, UR39, UR40, 0x3 ;  /* 0x0000002827067291 */ /* 0x000fd2000f8e183f */
[----:B------:R0:W1:Y:S01]  /*45b0*/  SYNCS.PHASECHK.TRANS64.TRYWAIT P1, [UR6+0x30830], R3 ;  /* 0x03083003ff0075a7 */ /* 0x0000620008020146 */
[----:B------:R-:W-:Y:S05]  /*45c0*/  @!P0 BRA `(.L_x_1013) ;  /* 0x0000000000048947 */ /* 0x000fea0003800000 */
[----:B------:R-:W-:Y:S01]  /*45d0*/  BPT.TRAP 0x1 ;  /* 0x000000040000795c */ /* 0x000fe20000300000 */
.L_x_1013:
[----:B-1----:R-:W-:Y:S05]  /*45e0*/  @P1 BRA `(.L_x_1014) ;  /* 0x0000000000081947 */ /* 0x002fea0003800000 */
[----:B------:R-:W1:Y:S02]  /*45f0*/  SYNCS.PHASECHK.TRANS64.TRYWAIT P1, [UR6+0x30830], R3 ;  /* 0x03083003ff0075a7 */ /* 0x000e640008020146 */
[----:B-1----:R-:W-:Y:S05]  /*4600*/  @!P1 BRA `(.L_x_1015) ;  /* 0x000000f000d49947 */ /* 0x002fea0003800000 */
.L_x_1014:
[----:B------:R-:W-:Y:S01]  /*4610*/  R2UR UR48, R16 ;  /* 0x00000000103072ca */ /* 0x000fe200000e0000 */
[----:B------:R-:W-:Y:S01]  /*4620*/  ULEA UR5, UR39, UR60, 0xb ;  /* 0x0000003c27057291 */ /* 0x000fe2000f8e583f */
[----:B------:R-:W-:Y:S01]  /*4630*/  R2UR UR49, R17 ;  /* 0x00000000113172ca */ /* 0x000fe200000e0000 */
[----:B------:R-:W-:Y:S01]  /*4640*/  WARPGROUP.ARRIVE ;  /* 0x00000000000079c5 */ /* 0x000fe20000000000 */
[----:B------:R-:W-:Y:S01]  /*4650*/  UMOV UR51, 0x40000040 ;  /* 0x4000004000337882 */ /* 0x000fe20000000000 */
[----:B------:R-:W-:Y:S01]  /*4660*/  UIADD3 UR10, UR5, 0x206, URZ ;  /* 0x00000206050a7890 */ /* 0x000fe2000fffe03f */
[-C--:B------:R-:W-:Y:S01]  /*4670*/  FMUL.FTZ R24, R24, R0.reuse ;  /* 0x0000000018187220 */ /* 0x080fe20000410000 */
[----:B------:R-:W-:Y:S01]  /*4680*/  UMOV UR11, 0x40000040 ;  /* 0x40000040000b7882 */ /* 0x000fe20000000000 */
[----:B------:R-:W-:Y:S01]  /*4690*/  UMOV UR50, UR5 ;  /* 0x0000000500327c82 */ /* 0x000fe20008000000 */
[----:B------:R-:W-:Y:S01]  /*46a0*/  UIADD3 UR14, UR5, 0x400, URZ ;  /* 0x00000400050e7890 */ /* 0x000fe2000fffe03f */
[-C--:B------:R-:W-:Y:S01]  /*46b0*/  FMUL.FTZ R25, R25, R0.reuse ;  /* 0x0000000019197220 */ /* 0x080fe20000410000 */
[----:B------:R-:W-:Y:S01]  /*46c0*/  UMOV UR15, 0x40000040 ;  /* 0x40000040000f7882 */ /* 0x000fe20000000000 */
[----:B------:R-:W-:Y:S01]  /*46d0*/  UIADD3 UR18, UR5, 0x402, URZ ;  /* 0x0000040205127890 */ /* 0x000fe2000fffe03f */
[-C--:B------:R-:W-:Y:S01]  /*46e0*/  FMUL.FTZ R28, R28, R0.reuse ;  /* 0x000000001c1c7220 */ /* 0x080fe20000410000 */
[----:B------:R-:W-:Y:S01]  /*46f0*/  UMOV UR19, 0x40000040 ;  /* 0x4000004000137882 */ /* 0x000fe20000000000 */
[----:B------:R-:W-:Y:S01]  /*4700*/  HGMMA.64x64x16.F32.BF16 R152, gdesc[UR48], RZ, !UPT, gsb0 ;  /* 0x00e00000309879f0 */ /* 0x000fe2000c0018ff */
[----:B------:R-:W-:Y:S01]  /*4710*/  R2UR UR48, R14 ;  /* 0x000000000e3072ca */ /* 0x000fe200000e0000 */
[----:B------:R-:W-:Y:S01]  /*4720*/  UIADD3 UR50, UR5, 0x2, URZ ;  /* 0x0000000205327890 */ /* 0x000fe2000fffe03f */
[----:B------:R-:W-:Y:S01]  /*4730*/  R2UR UR49, R15 ;  /* 0x000000000f3172ca */ /* 0x000fe200000e0000 */
[----:B------:R-:W-:Y:S01]  /*4740*/  UMOV UR51, 0x40000040 ;  /* 0x4000004000337882 */ /* 0x000fe20000000000 */
        /* <DEDUP_REMOVED lines=78> */
[----:B------:R-:W-:Y:S01]  /*4c30*/  HGMMA.64x64x16.F32.BF16 R152, gdesc[UR48], R152, gsb0 ;  /* 0x00e00000309879f0 */ /* 0x000fe20008001898 */
[----:B------:R-:W-:Y:S01]  /*4c40*/  R2UR UR48, R12 ;  /* 0x000000000c3072ca */ /* 0x000fe200000e0000 */
[----:B------:R-:W-:Y:S01]  /*4c50*/  UIADD3 UR50, UR5, 0x4, URZ ;  /* 0x0000000405327890 */ /* 0x000fe2000fffe03f */
[----:B------:R-:W-:Y:S01]  /*4c60*/  R2UR UR49, R13 ;  /* 0x000000000d3172ca */ /* 0x000fe200000e0000 */
        /* <DEDUP_REMOVED lines=62> */
[----:B------:R-:W-:Y:S01]  /*5050*/  HGMMA.64x64x16.F32.BF16 R152, gdesc[UR48], R152, gsb0 ;  /* 0x00e00000309879f0 */ /* 0x000fe20008001898 */
[----:B------:R-:W-:Y:S01]  /*5060*/  R2UR UR48, R10 ;  /* 0x000000000a3072ca */ /* 0x000fe200000e0000 */
[----:B------:R-:W-:Y:S01]  /*5070*/  UIADD3 UR50, UR5, 0x6, URZ ;  /* 0x0000000605327890 */ /* 0x000fe2000fffe03f */
[----:B------:R-:W-:Y:S01]  /*5080*/  R2UR UR49, R11 ;  /* 0x000000000b3172ca */ /* 0x000fe200000e0000 */
[----:B------:R-:W-:Y:S01]  /*5090*/  UMOV UR51, 0x40000040 ;  /* 0x4000004000337882 */ /* 0x000fe20000000000 */
[----:B------:R-:W-:Y:S02]  /*50a0*/  WARPGROUP.DEPBAR.LE gsb0, 0x0 ;  /* 0x00008000000079c5 */ /* 0x000fe40000010000 */
[----:B------:R-:W-:-:S09]  /*50b0*/  WARPGROUP.ARRIVE ;  /* 0x00000000000079c5 */ /* 0x000fd20000000000 */
        /* <DEDUP_REMOVED lines=15> */
[----:B------:R-:W-:Y:S01]  /*51b0*/  UIADD3 UR50, UR5, 0x204, URZ ;  /* 0x0000020405327890 */ /* 0x000fe2000fffe03f */
[----:B------:R-:W-:Y:S01]  /*51c0*/  UMOV UR51, 0x40000040 ;  /* 0x4000004000337882 */ /* 0x000fe20000000000 */
[----:B------:R-:W-:Y:S01]  /*51d0*/  UMOV UR48, UR56 ;  /* 0x0000003800307c82 */ /* 0x000fe20008000000 */
[----:B------:R-:W-:Y:S01]  /*51e0*/  UMOV UR49, UR57 ;  /* 0x0000003900317c82 */ /* 0x000fe20008000000 */
[----:B------:R-:W-:Y:S02]  /*51f0*/  WARPGROUP.DEPBAR.LE gsb0, 0x0 ;  /* 0x00008000000079c5 */ /* 0x000fe40000010000 */
[----:B------:R-:W-:-:S06]  /*5200*/  WARPGROUP.ARRIVE ;  /* 0x00000000000079c5 */ /* 0x000fcc0000000000 */
[----:B------:R-:W-:Y:S01]  /*5210*/  HGMMA.64x64x16.F32.BF16 R152, gdesc[UR48], R152, gsb0 ;  /* 0x00e00000309879f0 */ /* 0x000fe20008001898 */
[----:B------:R-:W-:Y:S01]  /*5220*/  UIADD3 UR50, UR5, 0x606, URZ ;  /* 0x0000060605327890 */ /* 0x000fe2000fffe03f */
[----:B------:R-:W-:Y:S01]  /*5230*/  UMOV UR48, UR52 ;  /* 0x0000003400307c82 */ /* 0x000fe20008000000 */
[----:B------:R-:W-:Y:S01]  /*5240*/  UMOV UR49, UR53 ;  /* 0x0000003500317c82 */ /* 0x000fe20008000000 */
        /* <DEDUP_REMOVED lines=31> */
.L_x_1016:
[----:B------:R-:W-:Y:S01]  /*5440*/  ULEA UR5, UR4, UR40, 0x3 ;  /* 0x0000002804057291 */ /* 0x000fe2000f8e183f */
[----:B------:R-:W-:-:S05]  /*5450*/  IMAD.U32 R0, RZ, RZ, UR7 ;  /* 0x00000007ff007e24 */ /* 0x000fca000f8e00ff */
[----:B------:R-:W-:-:S04]  /*5460*/  SHF.L.U32 R0, R0, 0x1f, RZ ;  /* 0x0000001f00007819 */ /* 0x000fc800000006ff */
[----:B------:R2:W3:Y:S01]  /*5470*/  SYNCS.PHASECHK.TRANS64.TRYWAIT P1, [UR5+0x30850], R0 ;  /* 0x03085000ff0075a7 */ /* 0x0004e20008020145 */
[----:B------:R-:W-:Y:S05]  /*5480*/  @!P0 BRA `(.L_x_1017) ;  /* 0x0000000000048947 */ /* 0x000fea0003800000 */
[----:B------:R-:W-:Y:S01]  /*5490*/  BPT.TRAP 0x1 ;  /* 0x000000040000795c */ /* 0x000fe20000300000 */
.L_x_1017:
[----:B---3--:R-:W-:Y:S05]  /*54a0*/  @P1 BRA `(.L_x_1018) ;  /* 0x0000000000081947 */ /* 0x008fea0003800000 */
[----:B------:R-:W3:Y:S02]  /*54b0*/  SYNCS.PHASECHK.TRANS64.TRYWAIT P1, [UR5+0x30850], R0 ;  /* 0x03085000ff0075a7 */ /* 0x000ee40008020145 */
[----:B---3--:R-:W-:Y:S05]  /*54c0*/  @!P1 BRA `(.L_x_1019) ;  /* 0x000000e4003c9947 */ /* 0x008fea0003800000 */
.L_x_1018:
[----:B------:R-:W-:Y:S01]  /*54d0*/  UIADD3 UR7, UR40, 0x400, URZ ;  /* 0x0000040028077890 */ /* 0x000fe2000fffe03f */
[----:B------:R-:W-:Y:S01]  /*54e0*/  WARPGROUP.ARRIVE ;  /* 0x00000000000079c5 */ /* 0x000fe20000000000 */
[----:B------:R-:W-:Y:S02]  /*54f0*/  UMOV UR11, 0x40000040 ;  /* 0x40000040000b7882 */ /* 0x000fe40000000000 */
[----:B------:R-:W-:-:S04]  /*5500*/  USHF.R.U32.HI UR7, URZ, 0x4, UR7 ;  /* 0x000000043f077899 */ /* 0x000fc80008011607 */
[----:B------:R-:W-:-:S04]  /*5510*/  ULOP3.LUT UR7, UR7, 0x3fff, URZ, 0xc0, !UPT ;  /* 0x00003fff07077892 */ /* 0x000fc8000f8ec03f */
[----:B------:R-:W-:-:S04]  /*5520*/  ULOP3.LUT UR7, UR7, 0x2000000, URZ, 0xfc, !UPT ;  /* 0x0200000007077892 */ /* 0x000fc8000f8efc3f */
[----:B------:R-:W-:-:S07]  /*5530*/  ULEA UR4, UR4, UR7, 0xb ;  /* 0x0000000704047291 */ /* 0x000fce000f8e583f */
        /* <DEDUP_REMOVED lines=23> */
.L_x_1020:
[----:B------:R-:W-:Y:S01]  /*56b0*/  UISETP.NE.AND UP1, UPT, UR61, URZ, UPT ;  /* 0x0000003f3d00728c */ /* 0x000fe2000bf25270 */
[----:B------:R-:W-:Y:S01]  /*56c0*/  VIADD R188, R23, UR43 ;  /* 0x0000002b17bc7c36 */ /* 0x000fe20008000000 */
[----:B------:R-:W3:Y:S01]  /*56d0*/  LDC R20, c[0x0][0x2f0] ;  /* 0x0000bc00ff147b82 */ /* 0x000ee20000000800 */
[----:B-1----:R-:W-:Y:S01]  /*56e0*/  IMAD.SHL.U32 R4, R221, 0x40, RZ ;  /* 0x00000040dd047824 */ /* 0x002fe200078e00ff */
[----:B------:R-:W-:Y:S02]  /*56f0*/  UISETP.NE.AND UP0, UPT, UR42, URZ, UPT ;  /* 0x0000003f2a00728c */ /* 0x000fe4000bf05270 */
[----:B------:R-:W-:Y:S01]  /*5700*/  PLOP3.LUT P1, PT, PT, PT, UP1, 0x80, 0x0 ;  /* 0x000000000000781c */ /* 0x000fe20003f2f018 */
[----:B------:R-:W-:Y:S01]  /*5710*/  UIADD3 UR6, UR6, 0x30840, URZ ;  /* 0x0003084006067890 */ /* 0x000fe2000fffe03f */
[----:B------:R-:W-:Y:S01]  /*5720*/  PLOP3.LUT P2, PT, PT, PT, UP1, 0x80, 0x0 ;  /* 0x000000000000781c */ /* 0x000fe20003f4f018 */
[----:B------:R-:W-:Y:S01]  /*5730*/  UMOV UR11, UR59 ;  /* 0x0000003b000b7c82 */ /* 0x000fe20008000000 */
[----:B------:R-:W1:Y:S01]  /*5740*/  S2UR UR7, SR_CgaCtaId ;  /* 0x00000000000779c3 */ /* 0x000e620000008800 */
[----:B------:R-:W-:-:S07]  /*5750*/  @UP1 ULDC UR4, c[0x0][0x44c] ;  /* 0x0001130000041ab9 */ /* 0x000fce0000000800 */
[----:B------:R-:W4:Y:S01]  /*5760*/  LDC R21, c[0x0][0x288] ;  /* 0x0000a200ff157b82 */ /* 0x000f220000000800 */
[----:B0-2---:R-:W-:Y:S01]  /*5770*/  @P1 IMAD.HI.U32 R0, R188, UR4, RZ ;  /* 0x00000004bc001c27 */ /* 0x005fe2000f8e00ff */
[----:B------:R-:W-:Y:S01]  /*5780*/  @UP1 ULDC UR4, c[0x0][0x450] ;  /* 0x0001140000041ab9 */ /* 0x000fe20000000800 */
[----:B------:R-:W-:-:S03]  /*5790*/  PLOP3.LUT P1, PT, PT, PT, UP0, 0x40, 0x0 ;  /* 0x000000000000781c */ /* 0x000fc60003f2e808 */
[----:B------:R-:W-:Y:S01]  /*57a0*/  @P2 SHF.R.U32.HI R188, RZ, UR4, R0 ;  /* 0x00000004ffbc2c19 */ /* 0x000fe20008011600 */
[----:B------:R-:W-:Y:S01]  /*57b0*/  ULOP3.LUT UR4, URZ, UR11, URZ, 0x33, !UPT ;  /* 0x0000000b3f047292 */ /* 0x000fe2000f8e333f */
[----:B------:R-:W-:-:S03]  /*57c0*/  IADD3 R0, -R4, 0x1, RZ ;  /* 0x0000000104007810 */ /* 0x000fc60007ffe1ff */
[----:B------:R-:W0:Y:S02]  /*57d0*/  SHFL.IDX PT, R185, R188, RZ, 0x1c1f ;  /* 0x001c1fffbcb97589 */ /* 0x000e2400000e0000 */
[----:B------:R-:W-:Y:S01]  /*57e0*/  IMAD R3, R19, -0x2, R0 ;  /* 0xfffffffe13037824 */ /* 0x000fe200078e0200 */
[----:B-1----:R-:W-:-:S03]  /*57f0*/  UPRMT UR6, UR7, 0x654, UR6 ;  /* 0x0000065407067896 */ /* 0x002fc60008000006 */
[----:B---3--:R-:W-:Y:S01]  /*5800*/  IMAD R0, R20, UR41, R3 ;  /* 0x0000002914007c24 */ /* 0x008fe2000f8e0203 */
[----:B------:R-:W-:-:S03]  /*5810*/  ULDC UR7, c[0x0][0x9e0] ;  /* 0x0002780000077ab9 */ /* 0x000fc60000000800 */
[----:B----4-:R-:W-:Y:S02]  /*5820*/  IMAD.IADD R184, R0, 0x1, -R21 ;  /* 0x0000000100b87824 */ /* 0x010fe400078e0a15 */
[----:B------:R-:W-:Y:S02]  /*5830*/  SYNCS.ARRIVE.TRANS64.RED.A1T0 RZ, [UR6], RZ ;  /* 0x000000ffffff79a7 */ /* 0x000fe40008100406 */
[C---:B------:R-:W-:Y:S02]  /*5840*/  VIADD R0, R184.reuse, UR7 ;  /* 0x00000007b8007c36 */ /* 0x040fe40008000000 */
[----:B------:R-:W-:Y:S02]  /*5850*/  VIADD R184, R184, UR4 ;  /* 0x00000004b8b87c36 */ /* 0x000fe40008000000 */
[--C-:B0-----:R-:W-:Y:S02]  /*5860*/  IMAD.IADD R186, R0, 0x1, R185.reuse ;  /* 0x0000000100ba7824 */ /* 0x101fe400078e02b9 */
[----:B------:R-:W-:Y:S01]  /*5870*/  IMAD.IADD R187, R184, 0x1, R185 ;  /* 0x00000001b8bb7824 */ /* 0x000fe200078e02b9 */
[----:B------:R-:W-:Y:S06]  /*5880*/  @P1 BRA `(.L_x_1021) ;  /* 0x00000000005c1947 */ /* 0x000fec0003800000 */
[----:B------:R-:W-:Y:S01]  /*5890*/  IMAD R2, R20, UR41, R185 ;  /* 0x0000002914027c24 */ /* 0x000fe2000f8e02b9 */
[----:B------:R-:W-:Y:S03]  /*58a0*/  BSSY B0, `(.L_x_1022) ;  /* 0x0000011000007945 */ /* 0x000fe60003800000 */
[----:B------:R-:W-:-:S05]  /*58b0*/  IMAD.IADD R185, R2, 0x1, -R21 ;  /* 0x0000000102b97824 */ /* 0x000fca00078e0a15 */
[----:B------:R-:W-:-:S13]  /*58c0*/  ISETP.GT.AND P1, PT, R185, -0x1, PT ;  /* 0xffffffffb900780c */ /* 0x000fda0003f24270 */
[----:B------:R-:W-:Y:S05]  /*58d0*/  @P1 BRA `(.L_x_1023) ;  /* 0x0000000000201947 */ /* 0x000fea0003800000 */
[----:B------:R-:W-:Y:S01]  /*58e0*/  IMAD.U32 R189, RZ, RZ, UR55 ;  /* 0x00000037ffbd7e24 */ /* 0x000fe2000f8e00ff */
[----:B------:R-:W-:-:S04]  /*58f0*/  LOP3.LUT R185, RZ, R185, RZ, 0x33, !PT ;  /* 0x000000b9ffb97212 */ /* 0x000fc800078e33ff */
[----:B------:R-:W-:-:S13]  /*5900*/  ISETP.NE.AND P1, PT, R189, 0x1, PT ;  /* 0x00000001bd00780c */ /* 0x000fda0003f25270 */
[----:B------:R-:W0:Y:S02]  /*5910*/  @P1 LDC.64 R2, c[0x0][0x9e8] ;  /* 0x00027a00ff021b82 */ /* 0x000e240000000a00 */
[----:B0-----:R-:W-:-:S05]  /*5920*/  @P1 IMAD.HI.U32 R2, R185, R2, RZ ;  /* 0x00000002b9021227 */ /* 0x001fca00078e00ff */
[----:B------:R-:W-:-:S04]  /*5930*/  @P1 SHF.R.U32.HI R185, RZ, R3, R2 ;  /* 0x00000003ffb91219 */ /* 0x000fc80000011602 */
[----:B------:R-:W-:Y:S01]  /*5940*/  LOP3.LUT R185, RZ, R185, RZ, 0x33, !PT ;  /* 0x000000b9ffb97212 */ /* 0x000fe200078e33ff */
[----:B------:R-:W-:Y:S06]  /*5950*/  BRA `(.L_x_1024) ;  /* 0x0000000000147947 */ /* 0x000fec0003800000 */
.L_x_1023:
[----:B------:R-:W-:-:S05]  /*5960*/  IMAD.U32 R189, RZ, RZ, UR55 ;  /* 0x00000037ffbd7e24 */ /* 0x000fca000f8e00ff */
[----:B------:R-:W-:-:S13]  /*5970*/  ISETP.NE.AND P1, PT, R189, 0x1, PT ;  /* 0x00000001bd00780c */ /* 0x000fda0003f25270 */
[----:B------:R-:W0:Y:S02]  /*5980*/  @P1 LDC.64 R2, c[0x0][0x9e8] ;  /* 0x00027a00ff021b82 */ /* 0x000e240000000a00 */
[----:B0-----:R-:W-:-:S05]  /*5990*/  @P1 IMAD.HI.U32 R2, R185, R2, RZ ;  /* 0x00000002b9021227 */ /* 0x001fca00078e00ff */
[----:B------:R-:W-:-:S07]  /*59a0*/  @P1 SHF.R.U32.HI R185, RZ, R3, R2 ;  /* 0x00000003ffb91219 */ /* 0x000fce0000011602 */
.L_x_1024:
[----:B------:R-:W-:Y:S05]  /*59b0*/  BSYNC B0 ;  /* 0x0000000000007941 */ /* 0x000fea0003800000 */
.L_x_1022:
[----:B------:R-:W-:-:S04]  /*59c0*/  IMAD R2, R185, R189, -R4 ;  /* 0x000000bdb9027224 */ /* 0x000fc800078e0a04 */
[----:B------:R-:W-:-:S05]  /*59d0*/  IMAD R2, R19, -0x2, R2 ;  /* 0xfffffffe13027824 */ /* 0x000fca00078e0202 */
[----:B------:R-:W-:Y:S02]  /*59e0*/  VIADDMNMX R186, R2, R189, R186, PT ;  /* 0x000000bd02ba7246 */ /* 0x000fe400038001ba */
[----:B------:R-:W-:-:S07]  /*59f0*/  VIMNMX R187, R187, R2, !PT ;  /* 0x00000002bbbb7248 */ /* 0x000fce0007fe0100 */
.L_x_1021:
[----:B------:R-:W-:Y:S01]  /*5a00*/  ISETP.GT.AND P1, PT, R221, -0x1, PT ;  /* 0xffffffffdd00780c */ /* 0x000fe20003f24270 */
[----:B------:R-:W0:Y:S01]  /*5a10*/  SHFL.IDX PT, R3, R188, 0x1, 0x1c1f ;  /* 0x003c1f00bc037f89 */ /* 0x000e2200000e0000 */
[----:B------:R-:W-:Y:S02]  /*5a20*/  UISETP.NE.AND UP0, UPT, UR42, URZ, UPT ;  /* 0x0000003f2a00728c */ /* 0x000fe4000bf05270 */
[C---:B------:R-:W-:Y:S02]  /*5a30*/  ISETP.GT.AND P4, PT, R187.reuse, 0x1, P1 ;  /* 0x00000001bb00780c */ /* 0x040fe40000f84270 */
[----:B------:R-:W-:Y:S02]  /*5a40*/  ISETP.GT.AND P5, PT, R187, RZ, P1 ;  /* 0x000000ffbb00720c */ /* 0x000fe40000fa4270 */
[C---:B------:R-:W-:Y:S02]  /*5a50*/  ISETP.LT.OR P4, PT, R186.reuse, 0x2, P4 ;  /* 0x00000002ba00780c */ /* 0x040fe40002781670 */
[----:B------:R-:W-:-:S02]  /*5a60*/  ISETP.LT.OR P5, PT, R186, 0x1, P5 ;  /* 0x00000001ba00780c */ /* 0x000fc40002fa1670 */
[----:B------:R-:W-:Y:S02]  /*5a70*/  FSEL R153, R153, -INF , !P4 ;  /* 0xff80000099997808 */ /* 0x000fe40006000000 */
[C---:B------:R-:W-:Y:S02]  /*5a80*/  ISETP.GT.AND P4, PT, R187.reuse, 0x18, P1 ;  /* 0x00000018bb00780c */ /* 0x040fe40000f84270 */
[----:B------:R-:W-:Y:S02]  /*5a90*/  FSEL R185, R152, -INF , !P5 ;  /* 0xff80000098b97808 */ /* 0x000fe40006800000 */
[----:B------:R-:W-:Y:S02]  /*5aa0*/  ISETP.LT.OR P4, PT, R186, 0x19, P4 ;  /* 0x00000019ba00780c */ /* 0x000fe40002781670 */
[C---:B------:R-:W-:Y:S02]  /*5ab0*/  ISETP.GT.AND P6, PT, R187.reuse, 0x8, P1 ;  /* 0x00000008bb00780c */ /* 0x040fe40000fc4270 */
[----:B------:R-:W-:-:S02]  /*5ac0*/  ISETP.GT.AND P2, PT, R187, 0x9, P1 ;  /* 0x00000009bb00780c */ /* 0x000fc40000f44270 */
[C---:B------:R-:W-:Y:S01]  /*5ad0*/  ISETP.GT.AND P3, PT, R187.reuse, 0x10, P1 ;  /* 0x00000010bb00780c */ /* 0x040fe20000f64270 */
[--C-:B0-----:R-:W-:Y:S01]  /*5ae0*/  IMAD.IADD R0, R0, 0x1, R3.reuse ;  /* 0x0000000100007824 */ /* 0x101fe200078e0203 */
[C---:B------:R-:W-:Y:S01]  /*5af0*/  ISETP.GT.AND P5, PT, R187.reuse, 0x11, P1 ;  /* 0x00000011bb00780c */ /* 0x040fe20000fa4270 */
[----:B------:R-:W-:Y:S01]  /*5b00*/  IMAD.IADD R184, R184, 0x1, R3 ;  /* 0x00000001b8b87824 */ /* 0x000fe200078e0203 */
[----:B------:R-:W-:Y:S02]  /*5b10*/  FSEL R164, R164, -INF , !P4 ;  /* 0xff800000a4a47808 */ /* 0x000fe40006000000 */
[----:B------:R-:W-:Y:S02]  /*5b20*/  ISETP.GT.AND P4, PT, R187, 0x29, P1 ;  /* 0x00000029bb00780c */ /* 0x000fe40000f84270 */
[C---:B------:R-:W-:Y:S02]  /*5b30*/  ISETP.LT.OR P6, PT, R186.reuse, 0x9, P6 ;  /* 0x00000009ba00780c */ /* 0x040fe400037c1670 */
[----:B------:R-:W-:-:S02]  /*5b40*/  ISETP.LT.OR P2, PT, R186, 0xa, P2 ;  /* 0x0000000aba00780c */ /* 0x000fc40001741670 */
[C---:B------:R-:W-:Y:S02]  /*5b50*/  ISETP.LT.OR P3, PT, R186.reuse, 0x11, P3 ;  /* 0x00000011ba00780c */ /* 0x040fe40001f61670 */
[C---:B------:R-:W-:Y:S02]  /*5b60*/  ISETP.LT.OR P5, PT, R186.reuse, 0x12, P5 ;  /* 0x00000012ba00780c */ /* 0x040fe40002fa1670 */
[----:B------:R-:W-:Y:S02]  /*5b70*/  ISETP.LT.OR P4, PT, R186, 0x2a, P4 ;  /* 0x0000002aba00780c */ /* 0x000fe40002781670 */
[----:B------:R-:W-:Y:S02]  /*5b80*/  FSEL R156, R156, -INF , !P6 ;  /* 0xff8000009c9c7808 */ /* 0x000fe40007000000 */
[----:B------:R-:W-:Y:S02]  /*5b90*/  FSEL R157, R157, -INF , !P2 ;  /* 0xff8000009d9d7808 */ /* 0x000fe40005000000 */
[----:B------:R-:W-:-:S02]  /*5ba0*/  FSEL R160, R160, -INF , !P3 ;  /* 0xff800000a0a07808 */ /* 0x000fc40005800000 */
[----:B------:R-:W-:Y:S02]  /*5bb0*/  FSEL R161, R161, -INF , !P5 ;  /* 0xff800000a1a17808 */ /* 0x000fe40006800000 */
[C---:B------:R-:W-:Y:S02]  /*5bc0*/  ISETP.GT.AND P6, PT, R187.reuse, 0x19, P1 ;  /* 0x00000019bb00780c */ /* 0x040fe40000fc4270 */
[C---:B------:R-:W-:Y:S02]  /*5bd0*/  ISETP.GT.AND P2, PT, R187.reuse, 0x20, P1 ;  /* 0x00000020bb00780c */ /* 0x040fe40000f44270 */
[C---:B------:R-:W-:Y:S02]  /*5be0*/  ISETP.GT.AND P3, PT, R187.reuse, 0x21, P1 ;  /* 0x00000021bb00780c */ /* 0x040fe40000f64270 */
[----:B------:R-:W-:Y:S02]  /*5bf0*/  ISETP.GT.AND P5, PT, R187, 0x28, P1 ;  /* 0x00000028bb00780c */ /* 0x000fe40000fa4270 */
[----:B------:R-:W-:-:S02]  /*5c00*/  FSEL R173, R173, -INF , !P4 ;  /* 0xff800000adad7808 */ /* 0x000fc40006000000 */
[----:B------:R-:W-:Y:S02]  /*5c10*/  PLOP3.LUT P4, PT, PT, PT, UP0, 0x40, 0x0 ;  /* 0x000000000000781c */ /* 0x000fe40003f8e808 */
[C---:B------:R-:W-:Y:S02]  /*5c20*/  ISETP.LT.OR P6, PT, R186.reuse, 0x1a, P6 ;  /* 0x0000001aba00780c */ /* 0x040fe400037c1670 */
[C---:B------:R-:W-:Y:S02]  /*5c30*/  ISETP.LT.OR P2, PT, R186.reuse, 0x21, P2 ;  /* 0x00000021ba00780c */ /* 0x040fe40001741670 */
[C---:B------:R-:W-:Y:S02]  /*5c40*/  ISETP.LT.OR P3, PT, R186.reuse, 0x22, P3 ;  /* 0x00000022ba00780c */ /* 0x040fe40001f61670 */
[----:B------:R-:W-:Y:S02]  /*5c50*/  ISETP.LT.OR P5, PT, R186, 0x29, P5 ;  /* 0x00000029ba00780c */ /* 0x000fe40002fa1670 */
[----:B------:R-:W-:-:S02]  /*5c60*/  FSEL R165, R165, -INF , !P6 ;  /* 0xff800000a5a57808 */ /* 0x000fc40007000000 */
[----:B------:R-:W-:Y:S02]  /*5c70*/  FSEL R168, R168, -INF , !P2 ;  /* 0xff800000a8a87808 */ /* 0x000fe40005000000 */
[----:B------:R-:W-:Y:S02]  /*5c80*/  FSEL R169, R169, -INF , !P3 ;  /* 0xff800000a9a97808 */ /* 0x000fe40005800000 */
[----:B------:R-:W-:Y:S02]  /*5c90*/  FSEL R172, R172, -INF , !P5 ;  /* 0xff800000acac7808 */ /* 0x000fe40006800000 */
[C---:B------:R-:W-:Y:S02]  /*5ca0*/  ISETP.GT.AND P6, PT, R187.reuse, 0x30, P1 ;  /* 0x00000030bb00780c */ /* 0x040fe40000fc4270 */
[C---:B------:R-:W-:Y:S02]  /*5cb0*/  ISETP.GT.AND P2, PT, R187.reuse, 0x31, P1 ;  /* 0x00000031bb00780c */ /* 0x040fe40000f44270 */
[----:B------:R-:W-:-:S02]  /*5cc0*/  ISETP.GT.AND P3, PT, R187, 0x38, P1 ;  /* 0x00000038bb00780c */ /* 0x000fc40000f64270 */
[----:B------:R-:W-:Y:S02]  /*5cd0*/  ISETP.GT.AND P5, PT, R187, 0x39, P1 ;  /* 0x00000039bb00780c */ /* 0x000fe40000fa4270 */
[C---:B------:R-:W-:Y:S02]  /*5ce0*/  ISETP.LT.OR P6, PT, R186.reuse, 0x31, P6 ;  /* 0x00000031ba00780c */ /* 0x040fe400037c1670 */
[C---:B------:R-:W-:Y:S02]  /*5cf0*/  ISETP.LT.OR P2, PT, R186.reuse, 0x32, P2 ;  /* 0x00000032ba00780c */ /* 0x040fe40001741670 */
[C---:B------:R-:W-:Y:S02]  /*5d00*/  ISETP.LT.OR P3, PT, R186.reuse, 0x39, P3 ;  /* 0x00000039ba00780c */ /* 0x040fe40001f61670 */
[----:B------:R-:W-:Y:S02]  /*5d10*/  ISETP.LT.OR P5, PT, R186, 0x3a, P5 ;  /* 0x0000003aba00780c */ /* 0x000fe40002fa1670 */
[----:B------:R-:W-:-:S02]  /*5d20*/  FSEL R176, R176, -INF , !P6 ;  /* 0xff800000b0b07808 */ /* 0x000fc40007000000 */
[----:B------:R-:W-:Y:S02]  /*5d30*/  FSEL R177, R177, -INF , !P2 ;  /* 0xff800000b1b17808 */ /* 0x000fe40005000000 */
[----:B------:R-:W-:Y:S02]  /*5d40*/  FSEL R180, R180, -INF , !P3 ;  /* 0xff800000b4b47808 */ /* 0x000fe40005800000 */
[----:B------:R-:W-:Y:S01]  /*5d50*/  FSEL R181, R181, -INF , !P5 ;  /* 0xff800000b5b57808 */ /* 0x000fe20006800000 */
        /* <DEDUP_REMOVED lines=14> */
.L_x_1027:
[----:B------:R-:W-:-:S05]  /*5e40*/  IMAD.U32 R152, RZ, RZ, UR55 ;  /* 0x00000037ff987e24 */ /* 0x000fca000f8e00ff */
[----:B------:R-:W-:-:S13]  /*5e50*/  ISETP.NE.AND P2, PT, R152, 0x1, PT ;  /* 0x000000019800780c */ /* 0x000fda0003f45270 */
[----:B------:R-:W0:Y:S02]  /*5e60*/  @P2 LDC.64 R2, c[0x0][0x9e8] ;  /* 0x00027a00ff022b82 */ /* 0x000e240000000a00 */
[----:B0-----:R-:W-:-:S05]  /*5e70*/  @P2 IMAD.HI.U32 R2, R187, R2, RZ ;  /* 0x00000002bb022227 */ /* 0x001fca00078e00ff */
[----:B------:R-:W-:-:S07]  /*5e80*/  @P2 SHF.R.U32.HI R187, RZ, R3, R2 ;  /* 0x00000003ffbb2219 */ /* 0x000fce0000011602 */
.L_x_1028:
[----:B------:R-:W-:Y:S05]  /*5e90*/  BSYNC B0 ;  /* 0x0000000000007941 */ /* 0x000fea0003800000 */
.L_x_1026:
[----:B------:R-:W-:-:S04]  /*5ea0*/  IMAD R4, R187, R152, -R4 ;  /* 0x00000098bb047224 */ /* 0x000fc800078e0a04 */
[----:B------:R-:W-:-:S05]  /*5eb0*/  IMAD R3, R19, -0x2, R4 ;  /* 0xfffffffe13037824 */ /* 0x000fca00078e0204 */
[----:B------:R-:W-:Y:S02]  /*5ec0*/  VIADDMNMX R0, R3, R152, R0, PT ;  /* 0x0000009803007246 */ /* 0x000fe40003800100 */
[----:B------:R-:W-:-:S07]  /*5ed0*/  VIMNMX R184, R184, R3, !PT ;  /* 0x00000003b8b87248 */ /* 0x000fce0007fe0100 */
.L_x_1025:
[----:B------:R-:W-:Y:S01]  /*5ee0*/  FMNMX.FTZ R2, R185, R220, !PT ;  /* 0x000000dcb9027209 */ /* 0x000fe20007810000 */
[----:B------:R-:W-:Y:S01]  /*5ef0*/  UMOV UR10, UR58 ;  /* 0x0000003a000a7c82 */ /* 0x000fe20008000000 */
[C---:B------:R-:W-:Y:S02]  /*5f00*/  ISETP.GT.AND P3, PT, R184.reuse, RZ, P1 ;  /* 0x000000ffb800720c */ /* 0x040fe40000f64270 */
[----:B------:R-:W-:Y:S02]  /*5f10*/  FMNMX.FTZ R3, R153, R2, !PT ;  /* 0x0000000299037209 */ /* 0x000fe40007810000 */
[----:B------:R-:W-:Y:S02]  /*5f20*/  ISETP.GT.AND P4, PT, R184, 0x1, P1 ;  /* 0x00000001b800780c */ /* 0x000fe40000f84270 */
[----:B------:R-:W-:Y:S02]  /*5f30*/  FMNMX.FTZ R2, R156, R3, !PT ;  /* 0x000000039c027209 */ /* 0x000fe40007810000 */
[----:B------:R-:W-:-:S02]  /*5f40*/  ISETP.LT.OR P3, PT, R0, 0x1, P3 ;  /* 0x000000010000780c */ /* 0x000fc40001f61670 */
[----:B------:R-:W-:Y:S02]  /*5f50*/  FMNMX.FTZ R3, R157, R2, !PT ;  /* 0x000000029d037209 */ /* 0x000fe40007810000 */
[----:B------:R-:W-:Y:S02]  /*5f60*/  ISETP.GT.AND P6, PT, R184, 0x8, P1 ;  /* 0x00000008b800780c */ /* 0x000fe40000fc4270 */
[----:B------:R-:W-:Y:S02]  /*5f70*/  FMNMX.FTZ R2, R160, R3, !PT ;  /* 0x00000003a0027209 */ /* 0x000fe40007810000 */
[----:B------:R-:W-:Y:S02]  /*5f80*/  ISETP.LT.OR P4, PT, R0, 0x2, P4 ;  /* 0x000000020000780c */ /* 0x000fe40002781670 */
[----:B------:R-:W-:Y:S02]  /*5f90*/  FMNMX.FTZ R3, R161, R2, !PT ;  /* 0x00000002a1037209 */ /* 0x000fe40007810000 */
[----:B------:R-:W-:-:S02]  /*5fa0*/  FSEL R154, R154, -INF , !P3 ;  /* 0xff8000009a9a7808 */ /* 0x000fc40005800000 */
        /* <DEDUP_REMOVED lines=15> */
[----:B------:R-:W-:Y:S02]  /*60a0*/  FSEL R159, R159, -INF , !P2 ;  /* 0xff8000009f9f7808 */ /* 0x000fe40005000000 */
[----:B------:R-:W-:Y:S02]  /*60b0*/  FMNMX.FTZ R2, R180, R3, !PT ;  /* 0x00000003b4027209 */ /* 0x000fe40007810000 */
[----:B------:R-:W-:-:S02]  /*60c0*/  ISETP.LT.OR P5, PT, R0, 0x11, P5 ;  /* 0x000000110000780c */ /* 0x000fc40002fa1670 */
[----:B------:R-:W-:Y:S02]  /*60d0*/  FMNMX.FTZ R2, R181, R2, !PT ;  /* 0x00000002b5027209 */ /* 0x000fe40007810000 */
[C---:B------:R-:W-:Y:S02]  /*60e0*/  ISETP.GT.AND P3, PT, R184.reuse, 0x20, P1 ;  /* 0x00000020b800780c */ /* 0x040fe40000f64270 */
[----:B------:R-:W-:Y:S01]  /*60f0*/  ISETP.GT.AND P6, PT, R184, 0x18, P1 ;  /* 0x00000018b800780c */ /* 0x000fe20000fc4270 */
[----:B------:R-:W0:Y:S01]  /*6100*/  SHFL.BFLY PT, R3, R2, 0x2, 0x1f ;  /* 0x0c401f0002037f89 */ /* 0x000e2200000e0000 */
[----:B------:R-:W-:Y:S02]  /*6110*/  ISETP.LT.OR P4, PT, R0, 0x12, P4 ;  /* 0x000000120000780c */ /* 0x000fe40002781670 */
[----:B------:R-:W-:Y:S02]  /*6120*/  FSEL R162, R162, -INF , !P5 ;  /* 0xff800000a2a27808 */ /* 0x000fe40006800000 */
[----:B------:R-:W-:-:S02]  /*6130*/  ISETP.LT.OR P3, PT, R0, 0x21, P3 ;  /* 0x000000210000780c */ /* 0x000fc40001f61670 */
[----:B------:R-:W-:Y:S02]  /*6140*/  ISETP.GT.AND P2, PT, R184, 0x19, P1 ;  /* 0x00000019b800780c */ /* 0x000fe40000f44270 */
[----:B------:R-:W-:Y:S02]  /*6150*/  ISETP.LT.OR P6, PT, R0, 0x19, P6 ;  /* 0x000000190000780c */ /* 0x000fe400037c1670 */
[----:B------:R-:W-:Y:S02]  /*6160*/  FSEL R163, R163, -INF , !P4 ;  /* 0xff800000a3a37808 */ /* 0x000fe40006000000 */
[----:B------:R-:W-:Y:S02]  /*6170*/  FSEL R170, R170, -INF , !P3 ;  /* 0xff800000aaaa7808 */ /* 0x000fe40005800000 */
[----:B------:R-:W-:Y:S02]  /*6180*/  FSEL R166, R166, -INF , !P6 ;  /* 0xff800000a6a67808 */ /* 0x000fe40007000000 */
[----:B------:R-:W-:-:S02]  /*6190*/  ISETP.LT.OR P2, PT, R0, 0x1a, P2 ;  /* 0x0000001a0000780c */ /* 0x000fc40001741670 */
[C---:B------:R-:W-:Y:S02]  /*61a0*/  ISETP.GT.AND P5, PT, R184.reuse, 0x21, P1 ;  /* 0x00000021b800780c */ /* 0x040fe40000fa4270 */
[----:B------:R-:W-:Y:S02]  /*61b0*/  FSEL R167, R167, -INF , !P2 ;  /* 0xff800000a7a77808 */ /* 0x000fe40005000000 */
[----:B------:R-:W-:Y:S02]  /*61c0*/  ISETP.GT.AND P4, PT, R184, 0x28, P1 ;  /* 0x00000028b800780c */ /* 0x000fe40000f84270 */
[----:B0-----:R-:W-:Y:S02]  /*61d0*/  FMNMX.FTZ R3, R2, R3, !PT ;  /* 0x0000000302037209 */ /* 0x001fe40007810000 */
[----:B------:R-:W-:Y:S02]  /*61e0*/  FMNMX.FTZ R2, R154, R219, !PT ;  /* 0x000000db9a027209 */ /* 0x000fe40007810000 */
[----:B------:R-:W-:Y:S01]  /*61f0*/  ISETP.LT.OR P5, PT, R0, 0x22, P5 ;  /* 0x000000220000780c */ /* 0x000fe20002fa1670 */
[----:B------:R-:W0:Y:S01]  /*6200*/  SHFL.BFLY PT, R4, R3, 0x1, 0x1f ;  /* 0x0c201f0003047f89 */ /* 0x000e2200000e0000 */
[----:B------:R-:W-:-:S02]  /*6210*/  ISETP.GT.AND P6, PT, R184, 0x29, P1 ;  /* 0x00000029b800780c */ /* 0x000fc40000fc4270 */
[----:B------:R-:W-:Y:S02]  /*6220*/  ISETP.LT.OR P4, PT, R0, 0x29, P4 ;  /* 0x000000290000780c */ /* 0x000fe40002781670 */
[----:B------:R-:W-:Y:S02]  /*6230*/  FSEL R171, R171, -INF , !P5 ;  /* 0xff800000abab7808 */ /* 0x000fe40006800000 */
[----:B------:R-:W-:Y:S02]  /*6240*/  ISETP.GT.AND P2, PT, R184, 0x30, P1 ;  /* 0x00000030b800780c */ /* 0x000fe40000f44270 */
[----:B------:R-:W-:Y:S02]  /*6250*/  FSEL R174, R174, -INF , !P4 ;  /* 0xff800000aeae7808 */ /* 0x000fe40006000000 */
[----:B------:R-:W-:Y:S02]  /*6260*/  ISETP.LT.OR P6, PT, R0, 0x2a, P6 ;  /* 0x0000002a0000780c */ /* 0x000fe400037c1670 */
[----:B------:R-:W-:-:S02]  /*6270*/  ISETP.GT.AND P5, PT, R184, 0x31, P1 ;  /* 0x00000031b800780c */ /* 0x000fc40000fa4270 */
[----:B------:R-:W-:Y:S02]  /*6280*/  ISETP.LT.OR P2, PT, R0, 0x31, P2 ;  /* 0x000000310000780c */ /* 0x000fe40001741670 */
[----:B------:R-:W-:Y:S02]  /*6290*/  FSEL R175, R175, -INF , !P6 ;  /* 0xff800000afaf7808 */ /* 0x000fe40007000000 */
[----:B------:R-:W-:Y:S02]  /*62a0*/  ISETP.GT.AND P4, PT, R184, 0x38, P1 ;  /* 0x00000038b800780c */ /* 0x000fe40000f84270 */
[----:B------:R-:W-:Y:S02]  /*62b0*/  ISETP.LT.OR P5, PT, R0, 0x32, P5 ;  /* 0x000000320000780c */ /* 0x000fe40002fa1670 */
[----:B------:R-:W-:Y:S02]  /*62c0*/  FSEL R178, R178, -INF , !P2 ;  /* 0xff800000b2b27808 */ /* 0x000fe40005000000 */
[----:B0-----:R-:W-:-:S02]  /*62d0*/  FMNMX.FTZ R4, R3, R4, !PT ;  /* 0x0000000403047209 */ /* 0x001fc40007810000 */
[----:B------:R-:W-:Y:S02]  /*62e0*/  FMNMX.FTZ R3, R155, R2, !PT ;  /* 0x000000029b037209 */ /* 0x000fe40007810000 */
[C---:B------:R-:W-:Y:S01]  /*62f0*/  FSETP.NEU.FTZ.AND P3, PT, R4.reuse, -INF , PT ;  /* 0xff8000000400780b */ /* 0x040fe20003f7d000 */
[----:B------:R-:W-:Y:S01]  /*6300*/  FMUL.FTZ R152, R4, UR10 ;  /* 0x0000000a04987c20 */ /* 0x000fe20008410000 */
[----:B------:R-:W-:Y:S02]  /*6310*/  FMNMX.FTZ R2, R158, R3, !PT ;  /* 0x000000039e027209 */ /* 0x000fe40007810000 */
[----:B------:R-:W-:Y:S02]  /*6320*/  ISETP.GT.AND P1, PT, R184, 0x39, P1 ;  /* 0x00000039b800780c */ /* 0x000fe40000f24270 */
[----:B------:R-:W-:Y:S02]  /*6330*/  FMNMX.FTZ R3, R159, R2, !PT ;  /* 0x000000029f037209 */ /* 0x000fe40007810000 */
[----:B------:R-:W-:-:S02]  /*6340*/  ISETP.LT.OR P4, PT, R0, 0x39, P4 ;  /* 0x000000390000780c */ /* 0x000fc40002781670 */
[----:B------:R-:W-:Y:S02]  /*6350*/  FMNMX.FTZ R2, R162, R3, !PT ;  /* 0x00000003a2027209 */ /* 0x000fe40007810000 */
[----:B------:R-:W-:Y:S02]  /*6360*/  FSEL R179, R179, -INF , !P5 ;  /* 0xff800000b3b37808 */ /* 0x000fe40006800000 */
[----:B------:R-:W-:Y:S02]  /*6370*/  FMNMX.FTZ R3, R163, R2, !PT ;  /* 0x00000002a3037209 */ /* 0x000fe40007810000 */
[----:B------:R-:W-:Y:S02]  /*6380*/  FSEL R2, R152, RZ, P3 ;  /* 0x000000ff98027208 */ /* 0x000fe40001800000 */
[----:B------:R-:W-:Y:S02]  /*6390*/  FMNMX.FTZ R152, R166, R3, !PT ;  /* 0x00000003a6987209 */ /* 0x000fe40007810000 */
[----:B------:R-:W-:Y:S01]  /*63a0*/  ISETP.LT.OR P1, PT, R0, 0x3a, P1 ;  /* 0x0000003a0000780c */ /* 0x000fe20000f21670 */
[--C-:B------:R-:W-:Y:S01]  /*63b0*/  FFMA.FTZ R196, R153, UR10, -R2.reuse ;  /* 0x0000000a99c47c23 */ /* 0x100fe20008010802 */
[----:B------:R-:W-:Y:S01]  /*63c0*/  FMNMX.FTZ R3, R167, R152, !PT ;  /* 0x00000098a7037209 */ /* 0x000fe20007810000 */
[--C-:B------:R-:W-:Y:S01]  /*63d0*/  FFMA.FTZ R187, R157, UR10, -R2.reuse ;  /* 0x0000000a9dbb7c23 */ /* 0x100fe20008010802 */
[----:B------:R-:W-:Y:S01]  /*63e0*/  FSEL R182, R182, -INF , !P4 ;  /* 0xff800000b6b67808 */ /* 0x000fe20006000000 */
[--C-:B------:R-:W-:Y:S01]  /*63f0*/  FFMA.FTZ R185, R185, UR10, -R2.reuse ;  /* 0x0000000ab9b97c23 */ /* 0x100fe20008010802 */
[----:B------:R-:W-:Y:S01]  /*6400*/  FMNMX.FTZ R152, R170, R3, !PT ;  /* 0x00000003aa987209 */ /* 0x000fe20007810000 */
[--C-:B------:R-:W-:Y:S01]  /*6410*/  FFMA.FTZ R198, R156, UR10, -R2.reuse ;  /* 0x0000000a9cc67c23 */ /* 0x100fe20008010802 */
[--C-:B------:R-:W-:Y:S01]  /*6420*/  FFMA.FTZ R192, R160, UR10, -R2.reuse ;  /* 0x0000000aa0c07c23 */ /* 0x100fe20008010802 */
        /* <DEDUP_REMOVED lines=10> */
[----:B------:R-:W-:Y:S01]  /*64d0*/  FFMA.FTZ R186, R180, UR10, -R2 ;  /* 0x0000000ab4ba7c23 */ /* 0x000fe20008010802 */
[----:B------:R-:W-:Y:S02]  /*64e0*/  MUFU.EX2 R185, R185 ;  /* 0x000000b900b97308 */ /* 0x000fe40000000800 */
[----:B------:R-:W-:-:S04]  /*64f0*/  FMNMX.FTZ R152, R178, R3, !PT ;  /* 0x00000003b2987209 */ /* 0x000fc80007810000 */
[----:B------:R-:W-:Y:S02]  /*6500*/  FMNMX.FTZ R3, R179, R152, !PT ;  /* 0x00000098b3037209 */ /* 0x000fe40007810000 */
[----:B------:R-:W-:Y:S01]  /*6510*/  FSEL R152, R183, -INF , !P1 ;  /* 0xff800000b7987808 */ /* 0x000fe20004800000 */
[--C-:B------:R-:W-:Y:S01]  /*6520*/  FFMA.FTZ R183, R161, UR10, -R2.reuse ;  /* 0x0000000aa1b77c23 */ /* 0x100fe20008010802 */
[----:B------:R-:W-:Y:S01]  /*6530*/  FMNMX.FTZ R3, R182, R3, !PT ;  /* 0x00000003b6037209 */ /* 0x000fe20007810000 */
[--C-:B------:R-:W-:Y:S01]  /*6540*/  FFMA.FTZ R161, R169, UR10, -R2.reuse ;  /* 0x0000000aa9a17c23 */ /* 0x100fe20008010802 */
[----:B------:R-:W-:Y:S01]  /*6550*/  FSEL R169, R4, RZ, P3 ;  /* 0x000000ff04a97208 */ /* 0x000fe20001800000 */
[----:B------:R-:W-:Y:S01]  /*6560*/  FFMA.FTZ R2, R181, UR10, -R2 ;  /* 0x0000000ab5027c23 */ /* 0x000fe20008010802 */
[----:B------:R-:W-:Y:S01]  /*6570*/  FMNMX.FTZ R3, R152, R3, !PT ;  /* 0x0000000398037209 */ /* 0x000fe20007810000 */
[----:B------:R-:W-:Y:S04]  /*6580*/  MUFU.EX2 R196, R196 ;  /* 0x000000c400c47308 */ /* 0x000fe80000000800 */
[----:B------:R-:W0:Y:S04]  /*6590*/  SHFL.BFLY PT, R0, R3, 0x2, 0x1f ;  /* 0x0c401f0003007f89 */ /* 0x000e2800000e0000 */
[----:B------:R-:W-:Y:S08]  /*65a0*/  MUFU.EX2 R198, R198 ;  /* 0x000000c600c67308 */ /* 0x000ff00000000800 */
[----:B------:R-:W-:Y:S08]  /*65b0*/  MUFU.EX2 R187, R187 ;  /* 0x000000bb00bb7308 */ /* 0x000ff00000000800 */
[----:B------:R-:W-:Y:S01]  /*65c0*/  MUFU.EX2 R192, R192 ;  /* 0x000000c000c07308 */ /* 0x000fe20000000800 */
[----:B0-----:R-:W-:-:S07]  /*65d0*/  FMNMX.FTZ R0, R3, R0, !PT ;  /* 0x0000000003007209 */ /* 0x001fce0007810000 */
[----:B------:R-:W-:Y:S01]  /*65e0*/  MUFU.EX2 R183, R183 ;  /* 0x000000b700b77308 */ /* 0x000fe20000000800 */
[----:B------:R-:W0:Y:S07]  /*65f0*/  SHFL.BFLY PT, R3, R0, 0x1, 0x1f ;  /* 0x0c201f0000037f89 */ /* 0x000e2e00000e0000 */
[----:B------:R-:W-:Y:S08]  /*6600*/  MUFU.EX2 R194, R194 ;  /* 0x000000c200c27308 */ /* 0x000ff00000000800 */
[----:B------:R-:W-:Y:S08]  /*6610*/  MUFU.EX2 R165, R165 ;  /* 0x000000a500a57308 */ /* 0x000ff00000000800 */
[----:B------:R-:W-:Y:S01]  /*6620*/  MUFU.EX2 R188, R188 ;  /* 0x000000bc00bc7308 */ /* 0x000fe20000000800 */
[----:B0-----:R-:W-:Y:S01]  /*6630*/  FMNMX.FTZ R3, R0, R3, !PT ;  /* 0x0000000300037209 */ /* 0x001fe20007810000 */
[----:B------:R-:W-:-:S03]  /*6640*/  FADD.FTZ R0, -R169, R220 ;  /* 0x000000dca9007221 */ /* 0x000fc60000010100 */
[C---:B------:R-:W-:Y:S01]  /*6650*/  FSETP.NEU.FTZ.AND P1, PT, R3.reuse, -INF , PT ;  /* 0xff8000000300780b */ /* 0x040fe20003f3d000 */
[----:B------:R-:W-:Y:S01]  /*6660*/  FMUL.FTZ R173, R3, UR10 ;  /* 0x0000000a03ad7c20 */ /* 0x000fe20008410000 */
[----:B------:R-:W-:Y:S01]  /*6670*/  FMUL.FTZ R0, R0, UR10 ;  /* 0x0000000a00007c20 */ /* 0x000fe20008410000 */
[----:B------:R0:W-:Y:S03]  /*6680*/  MUFU.EX2 R169, R2 ;  /* 0x0000000200a97308 */ /* 0x0001e60000000800 */
[----:B------:R-:W-:-:S05]  /*6690*/  FSEL R173, R173, RZ, P1 ;  /* 0x000000ffadad7208 */ /* 0x000fca0000800000 */
[--C-:B------:R-:W-:Y:S01]  /*66a0*/  FFMA.FTZ R197, R154, UR10, -R173.reuse ;  /* 0x0000000a9ac57c23 */ /* 0x100fe200080108ad */
[----:B0-----:R-:W-:Y:S01]  /*66b0*/  FSEL R2, R3, RZ, P1 ;  /* 0x000000ff03027208 */ /* 0x001fe20000800000 */
[--C-:B------:R-:W-:Y:S01]  /*66c0*/  FFMA.FTZ R154, R155, UR10, -R173.reuse ;  /* 0x0000000a9b9a7c23 */ /* 0x100fe200080108ad */
[----:B------:R-:W0:Y:S01]  /*66d0*/  MUFU.EX2 R0, R0 ;  /* 0x0000000000007308 */ /* 0x000e220000000800 */
[--C-:B------:R-:W-:Y:S01]  /*66e0*/  FFMA.FTZ R199, R158, UR10, -R173.reuse ;  /* 0x0000000a9ec77c23 */ /* 0x100fe200080108ad */
[----:B------:R-:W-:Y:S01]  /*66f0*/  FFMA.FTZ R156, R159, UR10, -R173 ;  /* 0x0000000a9f9c7c23 */ /* 0x000fe200080108ad */
[----:B------:R-:W-:Y:S01]  /*6700*/  FADD.FTZ R2, -R2, R219 ;  /* 0x000000db02027221 */ /* 0x000fe20000010100 */
[--C-:B------:R-:W-:Y:S01]  /*6710*/  FFMA.FTZ R193, R162, UR10, -R173.reuse ;  /* 0x0000000aa2c17c23 */ /* 0x100fe200080108ad */
[--C-:B------:R-:W-:Y:S01]  /*6720*/  FFMA.FTZ R158, R163, UR10, -R173.reuse ;  /* 0x0000000aa39e7c23 */ /* 0x100fe200080108ad */
[--C-:B------:R-:W-:Y:S01]  /*6730*/  FFMA.FTZ R195, R166, UR10, -R173.reuse ;  /* 0x0000000aa6c37c23 */ /* 0x100fe200080108ad */
[----:B------:R-:W-:Y:S01]  /*6740*/  FMUL.FTZ R2, R2, UR10 ;  /* 0x0000000a02027c20 */ /* 0x000fe20008410000 */
[----:B------:R-:W-:Y:S01]  /*6750*/  MUFU.EX2 R197, R197 ;  /* 0x000000c500c57308 */ /* 0x000fe20000000800 */
[--C-:B------:R-:W-:Y:S01]  /*6760*/  FFMA.FTZ R160, R167, UR10, -R173.reuse ;  /* 0x0000000aa7a07c23 */ /* 0x100fe200080108ad */
[--C-:B------:R-:W-:Y:S01]  /*6770*/  FFMA.FTZ R189, R170, UR10, -R173.reuse ;  /* 0x0000000aaabd7c23 */ /* 0x100fe200080108ad */
[--C-:B------:R-:W-:Y:S01]  /*6780*/  FFMA.FTZ R162, R171, UR10, -R173.reuse ;  /* 0x0000000aaba27c23 */ /* 0x100fe200080108ad */
[--C-:B------:R-:W-:Y:S01]  /*6790*/  FFMA.FTZ R191, R174, UR10, -R173.reuse ;  /* 0x0000000aaebf7c23 */ /* 0x100fe200080108ad */
[--C-:B------:R-:W-:Y:S01]  /*67a0*/  FFMA.FTZ R164, R175, UR10, -R173.reuse ;  /* 0x0000000aafa47c23 */ /* 0x100fe200080108ad */
[----:B------:R-:W-:-:S02]  /*67b0*/  FFMA.FTZ R152, R152, UR10, -R173 ;  /* 0x0000000a98987c23 */ /* 0x000fc400080108ad */
[----:B------:R-:W1:Y:S01]  /*67c0*/  MUFU.EX2 R2, R2 ;  /* 0x0000000200027308 */ /* 0x000e620000000800 */
[----:B0-----:R-:W-:-:S04]  /*67d0*/  FFMA.FTZ R155, R0, R18, R185 ;  /* 0x00000012009b7223 */ /* 0x001fc800000100b9 */
[----:B------:R-:W-:-:S03]  /*67e0*/  FADD.FTZ R155, R196, R155 ;  /* 0x0000009bc49b7221 */ /* 0x000fc60000010000 */
[----:B------:R-:W0:Y:S01]  /*67f0*/  MUFU.EX2 R154, R154 ;  /* 0x0000009a009a7308 */ /* 0x000e220000000800 */
[----:B------:R-:W-:Y:S01]  /*6800*/  FADD.FTZ R166, R198, R155 ;  /* 0x0000009bc6a67221 */ /* 0x000fe20000010000 */
[----:B------:R-:W-:-:S03]  /*6810*/  FFMA.FTZ R155, R178, UR10, -R173 ;  /* 0x0000000ab29b7c23 */ /* 0x000fc600080108ad */
[----:B------:R-:W-:-:S03]  /*6820*/  FADD.FTZ R159, R187, R166 ;  /* 0x000000a6bb9f7221 */ /* 0x000fc60000010000 */
[----:B------:R-:W2:Y:S01]  /*6830*/  MUFU.EX2 R199, R199 ;  /* 0x000000c700c77308 */ /* 0x000ea20000000800 */
[----:B-1----:R-:W-:Y:S01]  /*6840*/  FFMA.FTZ R5, R2, R5, R197 ;  /* 0x0000000502057223 */ /* 0x002fe200000100c5 */
[----:B------:R-:W-:-:S04]  /*6850*/  FADD.FTZ R166, R192, R159 ;  /* 0x0000009fc0a67221 */ /* 0x000fc80000010000 */
[----:B------:R-:W-:Y:S01]  /*6860*/  FADD.FTZ R159, R183, R166 ;  /* 0x000000a6b79f7221 */ /* 0x000fe20000010000 */
[----:B------:R-:W-:Y:S01]  /*6870*/  FFMA.FTZ R166, R179, UR10, -R173 ;  /* 0x0000000ab3a67c23 */ /* 0x000fe200080108ad */
[----:B------:R-:W1:Y:S01]  /*6880*/  MUFU.EX2 R156, R156 ;  /* 0x0000009c009c7308 */ /* 0x000e620000000800 */
[----:B0-----:R-:W-:Y:S01]  /*6890*/  FADD.FTZ R18, R154, R5 ;  /* 0x000000059a127221 */ /* 0x001fe20000010000 */
[----:B------:R-:W-:Y:S01]  /*68a0*/  FADD.FTZ R168, R194, R159 ;  /* 0x0000009fc2a87221 */ /* 0x000fe20000010000 */
[----:B------:R-:W-:-:S03]  /*68b0*/  FFMA.FTZ R159, R182, UR10, -R173 ;  /* 0x0000000ab69f7c23 */ /* 0x000fc600080108ad */
[----:B------:R-:W-:Y:S02]  /*68c0*/  FADD.FTZ R163, R165, R168 ;  /* 0x000000a8a5a37221 */ /* 0x000fe40000010000 */
[----:B------:R-:W0:Y:S01]  /*68d0*/  MUFU.EX2 R193, R193 ;  /* 0x000000c100c17308 */ /* 0x000e220000000800 */
[----:B--2---:R-:W-:Y:S01]  /*68e0*/  FADD.FTZ R5, R199, R18 ;  /* 0x00000012c7057221 */ /* 0x004fe20000010000 */
[----:B------:R-:W-:-:S06]  /*68f0*/  FADD.FTZ R168, R188, R163 ;  /* 0x000000a3bca87221 */ /* 0x000fcc0000010000 */
        /* <DEDUP_REMOVED lines=33> */
[----:B0-----:R-:W-:Y:S01]  /*6b10*/  FADD.FTZ R168, R186, R163 ;  /* 0x000000a3baa87221 */ /* 0x001fe20000010000 */
[----:B--2---:R-:W-:-:S03]  /*6b20*/  FADD.FTZ R5, R159, R18 ;  /* 0x000000129f057221 */ /* 0x004fc60000010000 */
[----:B------:R-:W-:Y:S01]  /*6b30*/  FADD.FTZ R18, R169, R168 ;  /* 0x000000a8a9127221 */ /* 0x000fe20000010000 */
[----:B-1----:R-:W-:Y:S01]  /*6b40*/  FADD.FTZ R5, R152, R5 ;  /* 0x0000000598057221 */ /* 0x002fe20000010000 */
[----:B------:R-:W-:Y:S06]  /*6b50*/  @!P0 BRA `(.L_x_1029) ;  /* 0x0000000000048947 */ /* 0x000fec0003800000 */
[----:B------:R-:W-:Y:S01]  /*6b60*/  BPT.TRAP 0x1 ;  /* 0x000000040000795c */ /* 0x000fe20000300000 */
.L_x_1029:
[----:B------:R-:W0:Y:S01]  /*6b70*/  S2UR UR4, SR_CgaCtaId ;  /* 0x00000000000479c3 */ /* 0x000e220000008800 */
[----:B------:R-:W-:Y:S01]  /*6b80*/  UIADD3 UR5, UR5, 0x30860, URZ ;  /* 0x0003086005057890 */ /* 0x000fe2000fffe03f */
[----:B------:R-:W-:Y:S01]  /*6b90*/  ISETP.GT.AND P1, PT, R221, UR54, PT ;  /* 0x00000036dd007c0c */ /* 0x000fe2000bf24270 */
[----:B------:R-:W-:Y:S01]  /*6ba0*/  UMOV UR7, UR38 ;  /* 0x0000002600077c82 */ /* 0x000fe20008000000 */
[----:B------:R-:W-:Y:S01]  /*6bb0*/  F2FP.BF16.F32.PACK_AB R196, R196, R185 ;  /* 0x000000b9c4c4723e */ /* 0x000fe200000010ff */
[----:B------:R-:W-:Y:S01]  /*6bc0*/  IMAD.MOV.U32 R219, RZ, RZ, R3 ;  /* 0x000000ffffdb7224 */ /* 0x000fe200078e0003 */
[----:B------:R-:W-:Y:S01]  /*6bd0*/  F2FP.BF16.F32.PACK_AB R198, R187, R198 ;  /* 0x000000c6bbc6723e */ /* 0x000fe200000010ff */
[----:B------:R-:W-:Y:S01]  /*6be0*/  IMAD.MOV.U32 R220, RZ, RZ, R4 ;  /* 0x000000ffffdc7224 */ /* 0x000fe200078e0004 */
[----:B------:R-:W-:Y:S02]  /*6bf0*/  F2FP.BF16.F32.PACK_AB R197, R154, R197 ;  /* 0x000000c59ac5723e */ /* 0x000fe400000010ff */
[----:B------:R-:W-:-:S02]  /*6c00*/  F2FP.BF16.F32.PACK_AB R199, R156, R199 ;  /* 0x000000c79cc7723e */ /* 0x000fc400000010ff */
[----:B------:R-:W-:Y:S02]  /*6c10*/  F2FP.BF16.F32.PACK_AB R192, R183, R192 ;  /* 0x000000c0b7c0723e */ /* 0x000fe400000010ff */
[----:B------:R-:W-:Y:S02]  /*6c20*/  F2FP.BF16.F32.PACK_AB R193, R158, R193 ;  /* 0x000000c19ec1723e */ /* 0x000fe400000010ff */
[----:B------:R-:W-:Y:S02]  /*6c30*/  F2FP.BF16.F32.PACK_AB R194, R165, R194 ;  /* 0x000000c2a5c2723e */ /* 0x000fe400000010ff */
[----:B------:R-:W-:Y:S02]  /*6c40*/  F2FP.BF16.F32.PACK_AB R195, R160, R195 ;  /* 0x000000c3a0c3723e */ /* 0x000fe400000010ff */
[----:B------:R-:W-:Y:S02]  /*6c50*/  F2FP.BF16.F32.PACK_AB R188, R161, R188 ;  /* 0x000000bca1bc723e */ /* 0x000fe400000010ff */
[----:B------:R-:W-:Y:S01]  /*6c60*/  F2FP.BF16.F32.PACK_AB R189, R162, R189 ;  /* 0x000000bda2bd723e */ /* 0x000fe200000010ff */
[----:B0-----:R-:W-:Y:S01]  /*6c70*/  UPRMT UR5, UR4, 0x654, UR5 ;  /* 0x0000065404057896 */ /* 0x001fe20008000005 */
[----:B------:R-:W-:-:S02]  /*6c80*/  F2FP.BF16.F32.PACK_AB R190, R157, R190 ;  /* 0x000000be9dbe723e */ /* 0x000fc400000010ff */
[----:B------:R-:W-:Y:S01]  /*6c90*/  UMOV UR4, UR39 ;  /* 0x0000002700047c82 */ /* 0x000fe20008000000 */
[----:B------:R-:W-:Y:S02]  /*6ca0*/  F2FP.BF16.F32.PACK_AB R191, R164, R191 ;  /* 0x000000bfa4bf723e */ /* 0x000fe400000010ff */
[----:B------:R-:W-:Y:S02]  /*6cb0*/  F2FP.BF16.F32.PACK_AB R184, R153, R184 ;  /* 0x000000b899b8723e */ /* 0x000fe400000010ff */
[----:B------:R-:W-:Y:S01]  /*6cc0*/  F2FP.BF16.F32.PACK_AB R185, R166, R155 ;  /* 0x0000009ba6b9723e */ /* 0x000fe200000010ff */
[----:B------:R-:W-:Y:S01]  /*6cd0*/  SYNCS.ARRIVE.TRANS64.RED.A1T0 RZ, [UR5], RZ ;  /* 0x000000ffffff79a7 */ /* 0x000fe20008100405 */
[----:B------:R-:W-:Y:S02]  /*6ce0*/  F2FP.BF16.F32.PACK_AB R186, R169, R186 ;  /* 0x000000baa9ba723e */ /* 0x000fe400000010ff */
[----:B------:R-:W-:Y:S02]  /*6cf0*/  IADD3 R221, R221, -0x1, RZ ;  /* 0xffffffffdddd7810 */ /* 0x000fe40007ffe0ff */
[----:B------:R-:W-:Y:S01]  /*6d00*/  F2FP.BF16.F32.PACK_AB R187, R152, R159 ;  /* 0x0000009f98bb723e */ /* 0x000fe200000010ff */
[----:B------:R-:W-:Y:S06]  /*6d10*/  @P1 BRA `(.L_x_1030) ;  /* 0xffffffd400f81947 */ /* 0x000fec000383ffff */
.L_x_1011:
[----:B------:R-:W-:Y:S01]  /*6d20*/  UISETP.NE.AND UP1, UPT, UR61, URZ, UPT ;  /* 0x0000003f3d00728c */ /* 0x000fe2000bf25270 */
[----:B------:R-:W-:Y:S01]  /*6d30*/  IADD3 R21, -R21, 0x1, RZ ;  /* 0x0000000115157810 */ /* 0x000fe20007ffe1ff */
[----:B------:R-:W-:Y:S02]  /*6d40*/  UISETP.NE.AND UP0, UPT, UR42, URZ, UPT ;  /* 0x0000003f2a00728c */ /* 0x000fe4000bf05270 */
[----:B------:R-:W-:Y:S02]  /*6d50*/  UIADD3 UR6, UR43, 0x7f, URZ ;  /* 0x0000007f2b067890 */ /* 0x000fe4000fffe03f */
[----:B------:R-:W-:Y:S02]  /*6d60*/  IMAD R20, R20, UR41, R21 ;  /* 0x0000002914147c24 */ /* 0x000fe4000f8e0215 */
[----:B------:R-:W-:-:S03]  /*6d70*/  PLOP3.LUT P1, PT, PT, PT, UP0, 0x40, 0x0 ;  /* 0x000000000000781c */ /* 0x000fc60003f2e808 */
[----:B------:R-:W-:Y:S01]  /*6d80*/  @UP1 ULDC UR4, c[0x0][0x44c] ;  /* 0x0001130000041ab9 */ /* 0x000fe20000000800 */
[----:B------:R-:W-:Y:S01]  /*6d90*/  @UP1 ULDC UR7, c[0x0][0x450] ;  /* 0x0001140000071ab9 */ /* 0x000fe20000000800 */
[----:B------:R-:W-:-:S04]  /*6da0*/  UIMAD.WIDE.U32 UR4, UR6, UR4, URZ ;  /* 0x00000004060472a5 */ /* 0x000fc8000f8e003f */
[----:B------:R-:W-:-:S06]  /*6db0*/  @UP1 USHF.R.U32.HI UR6, URZ, UR7, UR5 ;  /* 0x000000073f061299 */ /* 0x000fcc0008011605 */
[----:B------:R-:W-:-:S04]  /*6dc0*/  VIADD R20, R20, UR6 ;  /* 0x0000000614147c36 */ /* 0x000fc80008000000 */
[----:B------:R-:W-:Y:S01]  /*6dd0*/  VIADD R21, R20, -UR11 ;  /* 0x8000000b14157c36 */ /* 0x000fe20008000000 */
[----:B------:R-:W-:Y:S06]  /*6de0*/  @P1 BRA `(.L_x_1031) ;  /* 0x0000000000441947 */ /* 0x000fec0003800000 */
[----:B------:R-:W-:-:S13]  /*6df0*/  ISETP.GT.AND P1, PT, R20, -0x1, PT ;  /* 0xffffffff1400780c */ /* 0x000fda0003f24270 */
[----:B------:R-:W-:Y:S05]  /*6e00*/  @P1 BRA `(.L_x_1032) ;  /* 0x0000000000201947 */ /* 0x000fea0003800000 */
[----:B------:R-:W0:Y:S01]  /*6e10*/  LDC R155, c[0x0][0x9e4] ;  /* 0x00027900ff9b7b82 */ /* 0x000e220000000800 */
[----:B------:R-:W-:Y:S02]  /*6e20*/  LOP3.LUT R153, RZ, R20, RZ, 0x33, !PT ;  /* 0x00000014ff997212 */ /* 0x000fe400078e33ff */
[----:B0-----:R-:W-:-:S13]  /*6e30*/  ISETP.NE.AND P1, PT, R155, 0x1, PT ;  /* 0x000000019b00780c */ /* 0x001fda0003f25270 */
[----:B------:R-:W0:Y:S02]  /*6e40*/  @P1 LDC.64 R156, c[0x0][0x9e8] ;  /* 0x00027a00ff9c1b82 */ /* 0x000e240000000a00 */
[----:B0-----:R-:W-:-:S05]  /*6e50*/  @P1 IMAD.HI.U32 R20, R153, R156, RZ ;  /* 0x0000009c99141227 */ /* 0x001fca00078e00ff */
[----:B------:R-:W-:-:S04]  /*6e60*/  @P1 SHF.R.U32.HI R153, RZ, R157, R20 ;  /* 0x0000009dff991219 */ /* 0x000fc80000011614 */
[----:B------:R-:W-:Y:S01]  /*6e70*/  LOP3.LUT R20, RZ, R153, RZ, 0x33, !PT ;  /* 0x00000099ff147212 */ /* 0x000fe200078e33ff */
[----:B------:R-:W-:Y:S06]  /*6e80*/  BRA `(.L_x_1033) ;  /* 0x0000000000147947 */ /* 0x000fec0003800000 */
.L_x_1032:
[----:B------:R-:W0:Y:S02]  /*6e90*/  LDC R155, c[0x0][0x9e4] ;  /* 0x00027900ff9b7b82 */ /* 0x000e240000000800 */
[----:B0-----:R-:W-:-:S13]  /*6ea0*/  ISETP.NE.AND P1, PT, R155, 0x1, PT ;  /* 0x000000019b00780c */ /* 0x001fda0003f25270 */
[----:B------:R-:W0:Y:S02]  /*6eb0*/  @P1 LDC.64 R152, c[0x0][0x9e8] ;  /* 0x00027a00ff981b82 */ /* 0x000e240000000a00 */
[----:B0-----:R-:W-:-:S05]  /*6ec0*/  @P1 IMAD.HI.U32 R152, R20, R152, RZ ;  /* 0x0000009814981227 */ /* 0x001fca00078e00ff */
[----:B------:R-:W-:-:S07]  /*6ed0*/  @P1 SHF.R.U32.HI R20, RZ, R153, R152 ;  /* 0x00000099ff141219 */ /* 0x000fce0000011698 */
.L_x_1033:
[----:B------:R-:W-:-:S05]  /*6ee0*/  IMAD R20, R20, R155, RZ ;  /* 0x0000009b14147224 */ /* 0x000fca00078e02ff */
[----:B------:R-:W-:-:S07]  /*6ef0*/  VIMNMX R21, R21, R20, !PT ;  /* 0x0000001415157248 */ /* 0x000fce0007fe0100 */
.L_x_1031:
[----:B------:R-:W-:Y:S01]  /*6f00*/  VIADD R21, R21, 0x3f ;  /* 0x0000003f15157836 */ /* 0x000fe20000000000 */
[----:B------:R-:W-:-:S04]  /*6f10*/  R2UR UR4, R200 ;  /* 0x00000000c80472ca */ /* 0x000fc800000e0000 */
[----:B------:R-:W-:-:S04]  /*6f20*/  SHF.R.S32.HI R20, RZ, 0x1f, R21 ;  /* 0x0000001fff147819 */ /* 0x000fc80000011415 */
[----:B------:R-:W-:-:S04]  /*6f30*/  LEA.HI R20, R20, R21, RZ, 0x6 ;  /* 0x0000001514147211 */ /* 0x000fc800078f30ff */
[----:B------:R-:W-:-:S04]  /*6f40*/  SHF.R.S32.HI R20, RZ, 0x6, R20 ;  /* 0x00000006ff147819 */ /* 0x000fc80000011414 */
[----:B------:R-:W-:-:S04]  /*6f50*/  VIMNMX R20, R20, UR4, !PT ;  /* 0x0000000414147c48 */ /* 0x000fc8000ffe0100 */
[----:B------:R-:W-:-:S13]  /*6f60*/  ISETP.GE.AND P1, PT, R221, R20, PT ;  /* 0x00000014dd00720c */ /* 0x000fda0003f26270 */
[----:B------:R-:W-:Y:S05]  /*6f70*/  @!P1 BRA `(.L_x_1034) ;  /* 0x0000001c00489947 */ /* 0x000fea0003800000 */
[----:B------:R-:W-:Y:S01]  /*6f80*/  IMAD.MOV.U32 R219, RZ, RZ, R3 ;  /* 0x000000ffffdb7224 */ /* 0x000fe200078e0003 */
[----:B------:R-:W-:Y:S01]  /*6f90*/  UMOV UR7, UR38 ;  /* 0x0000002600077c82 */ /* 0x000fe20008000000 */
[----:B------:R-:W-:Y:S01]  /*6fa0*/  IMAD.MOV.U32 R21, RZ, RZ, R4 ;  /* 0x000000ffff157224 */ /* 0x000fe200078e0004 */
[----:B------:R-:W-:Y:S01]  /*6fb0*/  UMOV UR4, UR39 ;  /* 0x0000002700047c82 */ /* 0x000fe20008000000 */
[----:B------:R-:W-:-:S05]  /*6fc0*/  ULDC UR54, c[0x0][0x988] ;  /* 0x0002620000367ab9 */ /* 0x000fca0000000800 */
.L_x_1045:
[----:B------:R-:W-:-:S04]  /*6fd0*/  UISETP.NE.AND UP0, UPT, UR4, 0x1, UPT ;  /* 0x000000010400788c */ /* 0x000fc8000bf05270 */
[----:B------:R-:W-:-:S04]  /*6fe0*/  USEL UR38, URZ, 0x1, UP0 ;  /* 0x000000013f267887 */ /* 0x000fc80008000000 */
[----:B------:R-:W-:Y:S01]  /*6ff0*/  ULOP3.LUT UR38, UR7, UR38, URZ, 0x3c, !UPT ;  /* 0x0000002607267292 */ /* 0x000fe2000f8e3c3f */
[----:B------:R-:W-:Y:S11]  /*7000*/  @!P0 BRA `(.L_x_1035) ;  /* 0x0000000000048947 */ /* 0x000ff60003800000 */
[----:B------:R-:W-:Y:S01]  /*7010*/  BPT.TRAP 0x1 ;  /* 0x000000040000795c */ /* 0x000fe20000300000 */
.L_x_1035:
        /* <DEDUP_REMOVED lines=9> */
.L_x_1036:
[----:B-1----:R-:W-:Y:S05]  /*70b0*/  @P1 BRA `(.L_x_1037) ;  /* 0x0000000000081947 */ /* 0x002fea0003800000 */
[----:B------:R-:W1:Y:S02]  /*70c0*/  SYNCS.PHASECHK.TRANS64.TRYWAIT P1, [UR6+0x30830], R3 ;  /* 0x03083003ff0075a7 */ /* 0x000e640008020146 */
[----:B-1----:R-:W-:Y:S05]  /*70d0*/  @!P1 BRA `(.L_x_1038) ;  /* 0x000000c800509947 */ /* 0x002fea0003800000 */
.L_x_1037:
        /* <DEDUP_REMOVED lines=187> */
[----:B------:R-:W-:Y:S01]  /*7c90*/  UMOV UR48, UR56 ;  /* 0x0000003800307c82 */ /* 0x000fe20008000000 */
[----:B------:R-:W-:Y:S01]  /*7ca0*/  UMOV UR49, UR57 ;  /* 0x0000003900317c82 */ /* 0x000fe20008000000 */
[----:B------:R-:W-:Y:S01]  /*7cb0*/  UMOV UR51, 0x40000040 ;  /* 0x4000004000337882 */ /* 0x000fe20000000000 */
        /* <DEDUP_REMOVED lines=37> */
.L_x_1039:
[----:B------:R-:W-:Y:S01]  /*7f10*/  ULEA UR5, UR4, UR40, 0x3 ;  /* 0x0000002804057291 */ /* 0x000fe2000f8e183f */
[----:B------:R-:W-:-:S05]  /*7f20*/  IMAD.U32 R0, RZ, RZ, UR7 ;  /* 0x00000007ff007e24 */ /* 0x000fca000f8e00ff */
[----:B------:R-:W-:-:S04]  /*7f30*/  SHF.L.U32 R0, R0, 0x1f, RZ ;  /* 0x0000001f00007819 */ /* 0x000fc800000006ff */
[----:B------:R2:W3:Y:S01]  /*7f40*/  SYNCS.PHASECHK.TRANS64.TRYWAIT P1, [UR5+0x30850], R0 ;  /* 0x03085000ff0075a7 */ /* 0x0004e20008020145 */
[----:B------:R-:W-:Y:S05]  /*7f50*/  @!P0 BRA `(.L_x_1040) ;  /* 0x0000000000048947 */ /* 0x000fea0003800000 */
[----:B------:R-:W-:Y:S01]  /*7f60*/  BPT.TRAP 0x1 ;  /* 0x000000040000795c */ /* 0x000fe20000300000 */
.L_x_1040:
[----:B---3--:R-:W-:Y:S05]  /*7f70*/  @P1 BRA `(.L_x_1041) ;  /* 0x0000000000081947 */ /* 0x008fea0003800000 */
[----:B------:R-:W3:Y:S02]  /*7f80*/  SYNCS.PHASECHK.TRANS64.TRYWAIT P1, [UR5+0x30850], R0 ;  /* 0x03085000ff0075a7 */ /* 0x000ee40008020145 */
[----:B---3--:R-:W-:Y:S05]  /*7f90*/  @!P1 BRA `(.L_x_1042) ;  /* 0x000000b800b89947 */ /* 0x008fea0003800000 */
.L_x_1041:
        /* <DEDUP_REMOVED lines=30> */
.L_x_1043:
[----:B0-2---:R-:W-:Y:S01]  /*8180*/  FMNMX.FTZ R0, R152, R21, !PT ;  /* 0x0000001598007209 */ /* 0x005fe20007810000 */
[----:B------:R-:W-:Y:S01]  /*8190*/  UMOV UR10, UR54 ;  /* 0x00000036000a7c82 */ /* 0x000fe20008000000 */
        /* <DEDUP_REMOVED lines=43> */
[C---:B------:R-:W-:Y:S01]  /*8450*/  FADD.FTZ R21, -R4.reuse, R21 ;  /* 0x0000001504157221 */ /* 0x040fe20000010100 */
[----:B------:R-:W-:-:S03]  /*8460*/  FMUL.FTZ R189, R4, UR10 ;  /* 0x0000000a04bd7c20 */ /* 0x000fc60008410000 */
[----:B------:R-:W-:Y:S01]  /*8470*/  FMUL.FTZ R186, R21, UR10 ;  /* 0x0000000a15ba7c20 */ /* 0x000fe20008410000 */
[----:B------:R-:W-:Y:S01]  /*8480*/  FADD.FTZ R21, -R3, R219 ;  /* 0x000000db03157221 */ /* 0x000fe20000010100 */
[--C-:B------:R-:W-:Y:S01]  /*8490*/  FFMA.FTZ R196, R153, UR10, -R189.reuse ;  /* 0x0000000a99c47c23 */ /* 0x100fe200080108bd */
[--C-:B------:R-:W-:Y:S01]  /*84a0*/  FFMA.FTZ R198, R156, UR10, -R189.reuse ;  /* 0x0000000a9cc67c23 */ /* 0x100fe200080108bd */
[----:B------:R0:W-:Y:S01]  /*84b0*/  MUFU.EX2 R0, R186 ;  /* 0x000000ba00007308 */ /* 0x0001e20000000800 */
[----:B------:R-:W-:Y:S01]  /*84c0*/  FMUL.FTZ R2, R21, UR10 ;  /* 0x0000000a15027c20 */ /* 0x000fe20008410000 */
[--C-:B------:R-:W-:Y:S01]  /*84d0*/  FFMA.FTZ R21, R152, UR10, -R189.reuse ;  /* 0x0000000a98157c23 */ /* 0x100fe200080108bd */
[----:B------:R-:W-:Y:S01]  /*84e0*/  FMUL.FTZ R152, R3, UR10 ;  /* 0x0000000a03987c20 */ /* 0x000fe20008410000 */
        /* <DEDUP_REMOVED lines=14> */
[--C-:B------:R-:W-:Y:S01]  /*85d0*/  FFMA.FTZ R160, R167, UR10, -R152.reuse ;  /* 0x0000000aa7a07c23 */ /* 0x100fe20008010898 */
[--C-:B------:R-:W-:Y:S01]  /*85e0*/  FFMA.FTZ R161, R169, UR10, -R189.reuse ;  /* 0x0000000aa9a17c23 */ /* 0x100fe200080108bd */
[--C-:B------:R-:W-:Y:S01]  /*85f0*/  FFMA.FTZ R188, R168, UR10, -R189.reuse ;  /* 0x0000000aa8bc7c23 */ /* 0x100fe200080108bd */
[--C-:B------:R-:W-:Y:S01]  /*8600*/  FFMA.FTZ R190, R172, UR10, -R189.reuse ;  /* 0x0000000aacbe7c23 */ /* 0x100fe200080108bd */
[--C-:B------:R-:W-:Y:S01]  /*8610*/  FFMA.FTZ R157, R173, UR10, -R189.reuse ;  /* 0x0000000aad9d7c23 */ /* 0x100fe200080108bd */
[--C-:B------:R-:W-:Y:S01]  /*8620*/  FFMA.FTZ R184, R176, UR10, -R189.reuse ;  /* 0x0000000ab0b87c23 */ /* 0x100fe200080108bd */
[--C-:B------:R-:W-:Y:S01]  /*8630*/  FFMA.FTZ R153, R177, UR10, -R189.reuse ;  /* 0x0000000ab1997c23 */ /* 0x100fe200080108bd */
[----:B------:R-:W2:Y:S01]  /*8640*/  MUFU.EX2 R197, R197 ;  /* 0x000000c500c57308 */ /* 0x000ea20000000800 */
[--C-:B0-----:R-:W-:Y:S01]  /*8650*/  FFMA.FTZ R186, R180, UR10, -R189.reuse ;  /* 0x0000000ab4ba7c23 */ /* 0x101fe200080108bd */
[----:B------:R-:W-:Y:S01]  /*8660*/  FFMA.FTZ R169, R181, UR10, -R189 ;  /* 0x0000000ab5a97c23 */ /* 0x000fe200080108bd */
[--C-:B------:R-:W-:Y:S01]  /*8670*/  FFMA.FTZ R189, R170, UR10, -R152.reuse ;  /* 0x0000000aaabd7c23 */ /* 0x100fe20008010898 */
[--C-:B------:R-:W-:Y:S01]  /*8680*/  FFMA.FTZ R162, R171, UR10, -R152.reuse ;  /* 0x0000000aaba27c23 */ /* 0x100fe20008010898 */
[--C-:B------:R-:W-:Y:S01]  /*8690*/  FFMA.FTZ R191, R174, UR10, -R152.reuse ;  /* 0x0000000aaebf7c23 */ /* 0x100fe20008010898 */
[----:B------:R-:W-:-:S02]  /*86a0*/  FFMA.FTZ R164, R175, UR10, -R152 ;  /* 0x0000000aafa47c23 */ /* 0x000fc40008010898 */
[----:B------:R-:W0:Y:S01]  /*86b0*/  MUFU.EX2 R196, R196 ;  /* 0x000000c400c47308 */ /* 0x000e220000000800 */
[----:B-1----:R-:W-:-:S07]  /*86c0*/  FFMA.FTZ R155, R0, R18, R21 ;  /* 0x00000012009b7223 */ /* 0x002fce0000010015 */
[----:B------:R-:W1:Y:S01]  /*86d0*/  MUFU.EX2 R154, R154 ;  /* 0x0000009a009a7308 */ /* 0x000e620000000800 */
[----:B--2---:R-:W-:-:S07]  /*86e0*/  FFMA.FTZ R5, R2, R5, R197 ;  /* 0x0000000502057223 */ /* 0x004fce00000100c5 */
[----:B------:R-:W2:Y:S01]  /*86f0*/  MUFU.EX2 R198, R198 ;  /* 0x000000c600c67308 */ /* 0x000ea20000000800 */
[----:B0-----:R-:W-:-:S07]  /*8700*/  FADD.FTZ R155, R196, R155 ;  /* 0x0000009bc49b7221 */ /* 0x001fce0000010000 */
[----:B------:R-:W0:Y:S01]  /*8710*/  MUFU.EX2 R199, R199 ;  /* 0x000000c700c77308 */ /* 0x000e220000000800 */
[----:B-1----:R-:W-:-:S07]  /*8720*/  FADD.FTZ R18, R154, R5 ;  /* 0x000000059a127221 */ /* 0x002fce0000010000 */
[----:B------:R-:W1:Y:S01]  /*8730*/  MUFU.EX2 R187, R187 ;  /* 0x000000bb00bb7308 */ /* 0x000e620000000800 */
[----:B--2---:R-:W-:Y:S01]  /*8740*/  FADD.FTZ R166, R198, R155 ;  /* 0x0000009bc6a67221 */ /* 0x004fe20000010000 */
[----:B------:R-:W-:-:S06]  /*8750*/  FFMA.FTZ R155, R178, UR10, -R152 ;  /* 0x0000000ab29b7c23 */ /* 0x000fcc0008010898 */
[----:B------:R-:W2:Y:S01]  /*8760*/  MUFU.EX2 R156, R156 ;  /* 0x0000009c009c7308 */ /* 0x000ea20000000800 */
[----:B0-----:R-:W-:-:S07]  /*8770*/  FADD.FTZ R5, R199, R18 ;  /* 0x00000012c7057221 */ /* 0x001fce0000010000 */
[----:B------:R-:W0:Y:S01]  /*8780*/  MUFU.EX2 R192, R192 ;  /* 0x000000c000c07308 */ /* 0x000e220000000800 */
[----:B-1----:R-:W-:-:S07]  /*8790*/  FADD.FTZ R159, R187, R166 ;  /* 0x000000a6bb9f7221 */ /* 0x002fce0000010000 */
[----:B------:R-:W1:Y:S01]  /*87a0*/  MUFU.EX2 R193, R193 ;  /* 0x000000c100c17308 */ /* 0x000e620000000800 */
[----:B--2---:R-:W-:-:S07]  /*87b0*/  FADD.FTZ R18, R156, R5 ;  /* 0x000000059c127221 */ /* 0x004fce0000010000 */
        /* <DEDUP_REMOVED lines=10> */
[----:B-1----:R-:W-:Y:S01]  /*8860*/  FADD.FTZ R168, R194, R159 ;  /* 0x0000009fc2a87221 */ /* 0x002fe20000010000 */
[--C-:B------:R-:W-:Y:S01]  /*8870*/  FFMA.FTZ R159, R182, UR10, -R152.reuse ;  /* 0x0000000ab69f7c23 */ /* 0x100fe20008010898 */
[----:B------:R-:W-:-:S05]  /*8880*/  FFMA.FTZ R152, R183, UR10, -R152 ;  /* 0x0000000ab7987c23 */ /* 0x000fca0008010898 */
[----:B------:R-:W1:Y:S01]  /*8890*/  MUFU.EX2 R160, R160 ;  /* 0x000000a000a07308 */ /* 0x000e620000000800 */
[----:B--2---:R-:W-:-:S07]  /*88a0*/  FADD.FTZ R5, R195, R18 ;  /* 0x00000012c3057221 */ /* 0x004fce0000010000 */
        /* <DEDUP_REMOVED lines=31> */
[----:B0-----:R-:W-:Y:S01]  /*8aa0*/  FADD.FTZ R5, R159, R18 ;  /* 0x000000129f057221 */ /* 0x001fe20000010000 */
[----:B-1----:R-:W-:-:S03]  /*8ab0*/  FADD.FTZ R18, R169, R168 ;  /* 0x000000a8a9127221 */ /* 0x002fc60000010000 */
[----:B--2---:R-:W-:Y:S01]  /*8ac0*/  FADD.FTZ R5, R152, R5 ;  /* 0x0000000598057221 */ /* 0x004fe20000010000 */
[----:B------:R-:W-:Y:S06]  /*8ad0*/  @!P0 BRA `(.L_x_1044) ;  /* 0x0000000000048947 */ /* 0x000fec0003800000 */
[----:B------:R-:W-:Y:S01]  /*8ae0*/  BPT.TRAP 0x1 ;  /* 0x000000040000795c */ /* 0x000fe20000300000 */
.L_x_1044:
[----:B------:R-:W0:Y:S01]  /*8af0*/  S2UR UR4, SR_CgaCtaId ;  /* 0x00000000000479c3 */ /* 0x000e220000008800 */
[----:B------:R-:W-:Y:S01]  /*8b00*/  UIADD3 UR5, UR5, 0x30860, URZ ;  /* 0x0003086005057890 */ /* 0x000fe2000fffe03f */
[C---:B------:R-:W-:Y:S01]  /*8b10*/  ISETP.GT.AND P1, PT, R221.reuse, R20, PT ;  /* 0x00000014dd00720c */ /* 0x040fe20003f24270 */
[----:B------:R-:W-:Y:S01]  /*8b20*/  UMOV UR7, UR38 ;  /* 0x0000002600077c82 */ /* 0x000fe20008000000 */
[----:B------:R-:W-:Y:S01]  /*8b30*/  F2FP.BF16.F32.PACK_AB R196, R196, R21 ;  /* 0x00000015c4c4723e */ /* 0x000fe200000010ff */
[----:B------:R-:W-:Y:S01]  /*8b40*/  VIADD R221, R221, 0xffffffff ;  /* 0xffffffffdddd7836 */ /* 0x000fe20000000000 */
[----:B------:R-:W-:Y:S01]  /*8b50*/  F2FP.BF16.F32.PACK_AB R198, R187, R198 ;  /* 0x000000c6bbc6723e */ /* 0x000fe200000010ff */
[----:B------:R-:W-:Y:S01]  /*8b60*/  IMAD.MOV.U32 R219, RZ, RZ, R3 ;  /* 0x000000ffffdb7224 */ /* 0x000fe200078e0003 */
        /* <DEDUP_REMOVED lines=17> */
[----:B------:R-:W-:Y:S01]  /*8c80*/  F2FP.BF16.F32.PACK_AB R187, R152, R159 ;  /* 0x0000009f98bb723e */ /* 0x000fe200000010ff */
[----:B------:R-:W-:Y:S06]  /*8c90*/  @P1 BRA `(.L_x_1045) ;  /* 0xffffffe000cc1947 */ /* 0x000fec000383ffff */
.L_x_1034:
[----:B------:R-:W-:-:S13]  /*8ca0*/  R2UR UR4, R200 ;  /* 0x00000000c80472ca */ /* 0x000fda00000e0000 */
[----:B------:R-:W-:-:S13]  /*8cb0*/  ISETP.GE.AND P1, PT, R221, UR4, PT ;  /* 0x00000004dd007c0c */ /* 0x000fda000bf26270 */
[----:B------:R-:W-:Y:S05]  /*8cc0*/  @!P1 BRA `(.L_x_1046) ;  /* 0x0000002800289947 */ /* 0x000fea0003800000 */
[----:B------:R-:W-:Y:S01]  /*8cd0*/  IMAD.MOV.U32 R21, RZ, RZ, R3 ;  /* 0x000000ffff157224 */ /* 0x000fe200078e0003 */
[----:B------:R-:W-:Y:S01]  /*8ce0*/  UMOV UR6, UR38 ;  /* 0x0000002600067c82 */ /* 0x000fe20008000000 */
[----:B------:R-:W-:Y:S01]  /*8cf0*/  IMAD.MOV.U32 R20, RZ, RZ, R4 ;  /* 0x000000ffff147224 */ /* 0x000fe200078e0004 */
[----:B------:R-:W-:Y:S01]  /*8d00*/  UMOV UR4, UR39 ;  /* 0x0000002700047c82 */ /* 0x000fe20008000000 */
[----:B------:R-:W-:Y:S01]  /*8d10*/  ULDC UR54, c[0x0][0x9e4] ;  /* 0x0002790000367ab9 */ /* 0x000fe20000000800 */
[----:B------:R-:W-:Y:S01]  /*8d20*/  ULDC UR58, c[0x0][0x9dc] ;  /* 0x00027700003a7ab9 */ /* 0x000fe20000000800 */
[----:B------:R-:W-:Y:S01]  /*8d30*/  ULDC UR55, c[0x0][0x288] ;  /* 0x0000a20000377ab9 */ /* 0x000fe20000000800 */
[----:B------:R-:W-:-:S05]  /*8d40*/  ULDC UR59, c[0x0][0x988] ;  /* 0x00026200003b7ab9 */ /* 0x000fca0000000800 */
.L_x_1065:
[----:B------:R-:W-:-:S04]  /*8d50*/  UIADD3 UR7, UR4, 0x1, URZ ;  /* 0x0000000104077890 */ /* 0x000fc8000fffe03f */
[----:B------:R-:W-:-:S04]  /*8d60*/  UISETP.NE.AND UP0, UPT, UR7, 0x2, UPT ;  /* 0x000000020700788c */ /* 0x000fc8000bf05270 */
[----:B------:R-:W-:Y:S02]  /*8d70*/  USEL UR7, UR7, URZ, UP0 ;  /* 0x0000003f07077287 */ /* 0x000fe40008000000 */
[----:B------:R-:W-:-:S04]  /*8d80*/  USEL UR38, URZ, 0x1, UP0 ;  /* 0x000000013f267887 */ /* 0x000fc80008000000 */
[----:B------:R-:W-:Y:S01]  /*8d90*/  ULOP3.LUT UR38, UR6, UR38, URZ, 0x3c, !UPT ;  /* 0x0000002606267292 */ /* 0x000fe2000f8e3c3f */
[----:B------:R-:W-:Y:S01]  /*8da0*/  UMOV UR39, UR7 ;  /* 0x0000000700277c82 */ /* 0x000fe20008000000 */
[----:B------:R-:W-:Y:S10]  /*8db0*/  @!P0 BRA `(.L_x_1047) ;  /* 0x0000000000048947 */ /* 0x000ff40003800000 */
[----:B------:R-:W-:Y:S01]  /*8dc0*/  BPT.TRAP 0x1 ;  /* 0x000000040000795c */ /* 0x000fe20000300000 */
.L_x_1047:
[----:B------:R-:W-:Y:S01]  /*8dd0*/  ULEA UR5, UR39, UR40, 0x3 ;  /* 0x0000002827057291 */ /* 0x000fe2000f8e183f */
[----:B------:R-:W-:-:S05]  /*8de0*/  IMAD.U32 R3, RZ, RZ, UR38 ;  /* 0x00000026ff037e24 */ /* 0x000fca000f8e00ff */
[----:B------:R-:W-:-:S04]  /*8df0*/  SHF.L.U32 R3, R3, 0x1f, RZ ;  /* 0x0000001f03037819 */ /* 0x000fc800000006ff */
[----:B------:R0:W1:Y:S01]  /*8e00*/  SYNCS.PHASECHK.TRANS64.TRYWAIT P1, [UR5+0x30830], R3 ;  /* 0x03083003ff0075a7 */ /* 0x0000620008020145 */
[----:B------:R-:W-:Y:S05]  /*8e10*/  @!P0 BRA `(.L_x_1048) ;  /* 0x0000000000048947 */ /* 0x000fea0003800000 */
[----:B------:R-:W-:Y:S01]  /*8e20*/  BPT.TRAP 0x1 ;  /* 0x000000040000795c */ /* 0x000fe20000300000 */
.L_x_1048:
[----:B-1----:R-:W-:Y:S05]  /*8e30*/  @P1 BRA `(.L_x_1049) ;  /* 0x0000000000081947 */ /* 0x002fea0003800000 */
[----:B------:R-:W1:Y:S02]  /*8e40*/  SYNCS.PHASECHK.TRANS64.TRYWAIT P1, [UR5+0x30830], R3 ;  /* 0x03083003ff0075a7 */ /* 0x000e640008020145 */
[----:B-1----:R-:W-:Y:S05]  /*8e50*/  @!P1 BRA `(.L_x_1050) ;  /* 0x000000ac00209947 */ /* 0x002fea0003800000 */
.L_x_1049:
        /* <DEDUP_REMOVED lines=227> */
.L_x_1051:
[----:B------:R-:W-:Y:S01]  /*9c90*/  ULEA UR5, UR4, UR40, 0x3 ;  /* 0x0000002804057291 */ /* 0x000fe2000f8e183f */
[----:B------:R-:W-:-:S05]  /*9ca0*/  IMAD.U32 R0, RZ, RZ, UR6 ;  /* 0x00000006ff007e24 */ /* 0x000fca000f8e00ff */
[----:B------:R-:W-:-:S04]  /*9cb0*/  SHF.L.U32 R0, R0, 0x1f, RZ ;  /* 0x0000001f00007819 */ /* 0x000fc800000006ff */
[----:B------:R2:W3:Y:S01]  /*9cc0*/  SYNCS.PHASECHK.TRANS64.TRYWAIT P1, [UR5+0x30850], R0 ;  /* 0x03085000ff0075a7 */ /* 0x0004e20008020145 */
[----:B------:R-:W-:Y:S05]  /*9cd0*/  @!P0 BRA `(.L_x_1052) ;  /* 0x0000000000048947 */ /* 0x000fea0003800000 */
[----:B------:R-:W-:Y:S01]  /*9ce0*/  BPT.TRAP 0x1 ;  /* 0x000000040000795c */ /* 0x000fe20000300000 */
.L_x_1052:
[----:B---3--:R-:W-:Y:S05]  /*9cf0*/  @P1 BRA `(.L_x_1053) ;  /* 0x0000000000081947 */ /* 0x008fea0003800000 */
[----:B------:R-:W3:Y:S02]  /*9d00*/  SYNCS.PHASECHK.TRANS64.TRYWAIT P1, [UR5+0x30850], R0 ;  /* 0x03085000ff0075a7 */ /* 0x000ee40008020145 */
[----:B---3--:R-:W-:Y:S05]  /*9d10*/  @!P1 BRA `(.L_x_1054) ;  /* 0x0000009c00889947 */ /* 0x008fea0003800000 */
.L_x_1053:
        /* <DEDUP_REMOVED lines=30> */
.L_x_1055:
[----:B------:R-:W-:Y:S01]  /*9f00*/  UISETP.NE.AND UP1, UPT, UR61, URZ, UPT ;  /* 0x0000003f3d00728c */ /* 0x000fe2000bf25270 */
[----:B------:R-:W3:Y:S01]  /*9f10*/  S2UR UR10, SR_CgaCtaId ;  /* 0x00000000000a79c3 */ /* 0x000ee20000008800 */
[----:B------:R-:W-:Y:S01]  /*9f20*/  VIADD R189, R23, UR43 ;  /* 0x0000002b17bd7c36 */ /* 0x000fe20008000000 */
[----:B------:R-:W-:Y:S01]  /*9f30*/  ULEA UR4, UR7, UR40, 0x3 ;  /* 0x0000002807047291 */ /* 0x000fe2000f8e183f */
[----:B-1----:R-:W-:Y:S01]  /*9f40*/  IMAD.SHL.U32 R4, R221, 0x40, RZ ;  /* 0x00000040dd047824 */ /* 0x002fe200078e00ff */
[----:B------:R-:W-:Y:S01]  /*9f50*/  UISETP.NE.AND UP0, UPT, UR42, URZ, UPT ;  /* 0x0000003f2a00728c */ /* 0x000fe2000bf05270 */
[----:B------:R-:W-:Y:S01]  /*9f60*/  PLOP3.LUT P1, PT, PT, PT, UP1, 0x80, 0x0 ;  /* 0x000000000000781c */ /* 0x000fe20003f2f018 */
[----:B------:R-:W-:Y:S01]  /*9f70*/  UIADD3 UR4, UR4, 0x30840, URZ ;  /* 0x0003084004047890 */ /* 0x000fe2000fffe03f */
[----:B------:R-:W-:Y:S01]  /*9f80*/  PLOP3.LUT P2, PT, PT, PT, UP1, 0x80, 0x0 ;  /* 0x000000000000781c */ /* 0x000fe20003f4f018 */
[----:B------:R-:W1:Y:S02]  /*9f90*/  LDC R184, c[0x0][0x2f0] ;  /* 0x0000bc00ffb87b82 */ /* 0x000e640000000800 */
[----:B------:R-:W-:-:S08]  /*9fa0*/  @UP1 ULDC UR6, c[0x0][0x44c] ;  /* 0x0001130000061ab9 */ /* 0x000fd00000000800 */
[----:B0-2---:R-:W-:Y:S01]  /*9fb0*/  @P1 IMAD.HI.U32 R0, R189, UR6, RZ ;  /* 0x00000006bd001c27 */ /* 0x005fe2000f8e00ff */
[----:B------:R-:W-:Y:S01]  /*9fc0*/  @UP1 ULDC UR6, c[0x0][0x450] ;  /* 0x0001140000061ab9 */ /* 0x000fe20000000800 */
[----:B------:R-:W-:-:S03]  /*9fd0*/  PLOP3.LUT P1, PT, PT, PT, UP0, 0x40, 0x0 ;  /* 0x000000000000781c */ /* 0x000fc60003f2e808 */
[----:B------:R-:W-:Y:S01]  /*9fe0*/  @P2 SHF.R.U32.HI R189, RZ, UR6, R0 ;  /* 0x00000006ffbd2c19 */ /* 0x000fe20008011600 */
[----:B---3--:R-:W-:Y:S01]  /*9ff0*/  UPRMT UR4, UR10, 0x654, UR4 ;  /* 0x000006540a047896 */ /* 0x008fe20008000004 */
[----:B------:R-:W-:Y:S02]  /*a000*/  IADD3 R0, -R4, 0x1, RZ ;  /* 0x0000000104007810 */ /* 0x000fe40007ffe1ff */
[----:B------:R-:W-:Y:S01]  /*a010*/  ULDC UR10, c[0x0][0x9e0] ;  /* 0x00027800000a7ab9 */ /* 0x000fe20000000800 */
[----:B------:R-:W0:Y:S02]  /*a020*/  SHFL.IDX PT, R185, R189, RZ, 0x1c1f ;  /* 0x001c1fffbdb97589 */ /* 0x000e2400000e0000 */
[----:B------:R-:W-:-:S03]  /*a030*/  IMAD R3, R19, -0x2, R0 ;  /* 0xfffffffe13037824 */ /* 0x000fc600078e0200 */
[----:B------:R-:W-:Y:S01]  /*a040*/  SYNCS.ARRIVE.TRANS64.RED.A1T0 RZ, [UR4], RZ ;  /* 0x000000ffffff79a7 */ /* 0x000fe20008100404 */
[----:B-1----:R-:W-:Y:S01]  /*a050*/  IMAD R3, R184, UR41, R3 ;  /* 0x00000029b8037c24 */ /* 0x002fe2000f8e0203 */
[----:B------:R-:W-:-:S04]  /*a060*/  ULOP3.LUT UR4, URZ, UR58, URZ, 0x33, !UPT ;  /* 0x0000003a3f047292 */ /* 0x000fc8000f8e333f */
[----:B------:R-:W-:-:S05]  /*a070*/  IADD3 R3, R3, -UR55, RZ ;  /* 0x8000003703037c10 */ /* 0x000fca000fffe0ff */
[C---:B------:R-:W-:Y:S02]  /*a080*/  VIADD R0, R3.reuse, UR10 ;  /* 0x0000000a03007c36 */ /* 0x040fe40008000000 */
[----:B------:R-:W-:Y:S02]  /*a090*/  VIADD R186, R3, UR4 ;  /* 0x0000000403ba7c36 */ /* 0x000fe40008000000 */
[--C-:B0-----:R-:W-:Y:S02]  /*a0a0*/  IMAD.IADD R187, R0, 0x1, R185.reuse ;  /* 0x0000000100bb7824 */ /* 0x101fe400078e02b9 */
[----:B------:R-:W-:Y:S01]  /*a0b0*/  IMAD.IADD R188, R186, 0x1, R185 ;  /* 0x00000001babc7824 */ /* 0x000fe200078e02b9 */
[----:B------:R-:W-:Y:S06]  /*a0c0*/  @P1 BRA `(.L_x_1056) ;  /* 0x00000000005c1947 */ /* 0x000fec0003800000 */
[----:B------:R-:W-:Y:S01]  /*a0d0*/  IMAD R2, R184, UR41, R185 ;  /* 0x00000029b8027c24 */ /* 0x000fe2000f8e02b9 */
[----:B------:R-:W-:Y:S03]  /*a0e0*/  BSSY B0, `(.L_x_1057) ;  /* 0x0000011000007945 */ /* 0x000fe60003800000 */
[----:B------:R-:W-:-:S05]  /*a0f0*/  VIADD R185, R2, -UR55 ;  /* 0x8000003702b97c36 */ /* 0x000fca0008000000 */
        /* <DEDUP_REMOVED lines=10> */
.L_x_1058:
[----:B------:R-:W-:-:S05]  /*a1a0*/  IMAD.U32 R190, RZ, RZ, UR54 ;  /* 0x00000036ffbe7e24 */ /* 0x000fca000f8e00ff */
[----:B------:R-:W-:-:S13]  /*a1b0*/  ISETP.NE.AND P1, PT, R190, 0x1, PT ;  /* 0x00000001be00780c */ /* 0x000fda0003f25270 */
[----:B------:R-:W0:Y:S02]  /*a1c0*/  @P1 LDC.64 R2, c[0x0][0x9e8] ;  /* 0x00027a00ff021b82 */ /* 0x000e240000000a00 */
[----:B0-----:R-:W-:-:S05]  /*a1d0*/  @P1 IMAD.HI.U32 R2, R185, R2, RZ ;  /* 0x00000002b9021227 */ /* 0x001fca00078e00ff */
[----:B------:R-:W-:-:S07]  /*a1e0*/  @P1 SHF.R.U32.HI R185, RZ, R3, R2 ;  /* 0x00000003ffb91219 */ /* 0x000fce0000011602 */
.L_x_1059:
[----:B------:R-:W-:Y:S05]  /*a1f0*/  BSYNC B0 ;  /* 0x0000000000007941 */ /* 0x000fea0003800000 */
.L_x_1057:
[----:B------:R-:W-:-:S04]  /*a200*/  IMAD R2, R185, R190, -R4 ;  /* 0x000000beb9027224 */ /* 0x000fc800078e0a04 */
[----:B------:R-:W-:-:S05]  /*a210*/  IMAD R2, R19, -0x2, R2 ;  /* 0xfffffffe13027824 */ /* 0x000fca00078e0202 */
[----:B------:R-:W-:Y:S02]  /*a220*/  VIADDMNMX R187, R2, R190, R187, PT ;  /* 0x000000be02bb7246 */ /* 0x000fe400038001bb */
[----:B------:R-:W-:-:S07]  /*a230*/  VIMNMX R188, R188, R2, !PT ;  /* 0x00000002bcbc7248 */ /* 0x000fce0007fe0100 */
.L_x_1056:
        /* <DEDUP_REMOVED lines=8> */
[----:B------:R-:W-:Y:S02]  /*a2c0*/  ISETP.GT.AND P4, PT, R188, 0x18, P1 ;  /* 0x00000018bc00780c */ /* 0x000fe40000f84270 */
[----:B------:R-:W-:Y:S02]  /*a2d0*/  FSEL R185, R152, -INF , !P5 ;  /* 0xff80000098b97808 */ /* 0x000fe40006800000 */
[----:B------:R-:W-:Y:S02]  /*a2e0*/  ISETP.LT.OR P4, PT, R187, 0x19, P4 ;  /* 0x00000019bb00780c */ /* 0x000fe40002781670 */
[C---:B------:R-:W-:Y:S02]  /*a2f0*/  ISETP.GT.AND P6, PT, R188.reuse, 0x8, P1 ;  /* 0x00000008bc00780c */ /* 0x040fe40000fc4270 */
[----:B------:R-:W-:-:S02]  /*a300*/  ISETP.GT.AND P2, PT, R188, 0x9, P1 ;  /* 0x00000009bc00780c */ /* 0x000fc40000f44270 */
[----:B------:R-:W-:Y:S01]  /*a310*/  ISETP.GT.AND P3, PT, R188, 0x10, P1 ;  /* 0x00000010bc00780c */ /* 0x000fe20000f64270 */
[--C-:B0-----:R-:W-:Y:S01]  /*a320*/  IMAD.IADD R0, R0, 0x1, R189.reuse ;  /* 0x0000000100007824 */ /* 0x101fe200078e02bd */
[----:B------:R-:W-:Y:S01]  /*a330*/  ISETP.GT.AND P5, PT, R188, 0x11, P1 ;  /* 0x00000011bc00780c */ /* 0x000fe20000fa4270 */
        /* <DEDUP_REMOVED lines=52> */
.L_x_1062:
[----:B------:R-:W-:-:S05]  /*a680*/  IMAD.U32 R152, RZ, RZ, UR54 ;  /* 0x00000036ff987e24 */ /* 0x000fca000f8e00ff */
[----:B------:R-:W-:-:S13]  /*a690*/  ISETP.NE.AND P2, PT, R152, 0x1, PT ;  /* 0x000000019800780c */ /* 0x000fda0003f45270 */
[----:B------:R-:W0:Y:S02]  /*a6a0*/  @P2 LDC.64 R2, c[0x0][0x9e8] ;  /* 0x00027a00ff022b82 */ /* 0x000e240000000a00 */
[----:B0-----:R-:W-:-:S05]  /*a6b0*/  @P2 IMAD.HI.U32 R2, R187, R2, RZ ;  /* 0x00000002bb022227 */ /* 0x001fca00078e00ff */
[----:B------:R-:W-:-:S07]  /*a6c0*/  @P2 SHF.R.U32.HI R187, RZ, R3, R2 ;  /* 0x00000003ffbb2219 */ /* 0x000fce0000011602 */
.L_x_1063:
[----:B------:R-:W-:Y:S05]  /*a6d0*/  BSYNC B0 ;  /* 0x0000000000007941 */ /* 0x000fea0003800000 */
.L_x_1061:
[----:B------:R-:W-:-:S04]  /*a6e0*/  IMAD R4, R187, R152, -R4 ;  /* 0x00000098bb047224 */ /* 0x000fc800078e0a04 */
[----:B------:R-:W-:-:S05]  /*a6f0*/  IMAD R3, R19, -0x2, R4 ;  /* 0xfffffffe13037824 */ /* 0x000fca00078e0204 */
[----:B------:R-:W-:Y:S02]  /*a700*/  VIADDMNMX R0, R3, R152, R0, PT ;  /* 0x0000009803007246 */ /* 0x000fe40003800100 */
[----:B------:R-:W-:-:S07]  /*a710*/  VIMNMX R186, R186, R3, !PT ;  /* 0x00000003baba7248 */ /* 0x000fce0007fe0100 */
.L_x_1060:
        /* <DEDUP_REMOVED lines=201> */
.L_x_1064:
[----:B------:R-:W0:Y:S01]  /*b3b0*/  S2UR UR6, SR_CgaCtaId ;  /* 0x00000000000679c3 */ /* 0x000e220000008800 */
[----:B------:R-:W-:Y:S01]  /*b3c0*/  R2UR UR4, R200 ;  /* 0x00000000c80472ca */ /* 0x000fe200000e0000 */
[----:B------:R-:W-:Y:S01]  /*b3d0*/  UIADD3 UR5, UR5, 0x30860, URZ ;  /* 0x0003086005057890 */ /* 0x000fe2000fffe03f */
[----:B------:R-:W-:Y:S02]  /*b3e0*/  F2FP.BF16.F32.PACK_AB R196, R196, R185 ;  /* 0x000000b9c4c4723e */ /* 0x000fe400000010ff */
[----:B------:R-:W-:Y:S01]  /*b3f0*/  F2FP.BF16.F32.PACK_AB R197, R20, R197 ;  /* 0x000000c514c5723e */ /* 0x000fe200000010ff */
[----:B------:R-:W-:Y:S01]  /*b400*/  IMAD.MOV.U32 R20, RZ, RZ, R4 ;  /* 0x000000ffff147224 */ /* 0x000fe200078e0004 */
[----:B------:R-:W-:Y:S02]  /*b410*/  F2FP.BF16.F32.PACK_AB R198, R187, R198 ;  /* 0x000000c6bbc6723e */ /* 0x000fe400000010ff */
[----:B------:R-:W-:Y:S01]  /*b420*/  F2FP.BF16.F32.PACK_AB R185, R164, R21 ;  /* 0x00000015a4b9723e */ /* 0x000fe200000010ff */
[----:B------:R-:W-:Y:S01]  /*b430*/  IMAD.MOV.U32 R21, RZ, RZ, R3 ;  /* 0x000000ffff157224 */ /* 0x000fe200078e0003 */
[----:B------:R-:W-:-:S02]  /*b440*/  F2FP.BF16.F32.PACK_AB R199, R154, R199 ;  /* 0x000000c79ac7723e */ /* 0x000fc400000010ff */
[----:B------:R-:W-:Y:S02]  /*b450*/  F2FP.BF16.F32.PACK_AB R192, R183, R192 ;  /* 0x000000c0b7c0723e */ /* 0x000fe400000010ff */
[C---:B------:R-:W-:Y:S01]  /*b460*/  ISETP.GT.AND P1, PT, R221.reuse, UR4, PT ;  /* 0x00000004dd007c0c */ /* 0x040fe2000bf24270 */
[----:B------:R-:W-:Y:S01]  /*b470*/  UMOV UR4, UR39 ;  /* 0x0000002700047c82 */ /* 0x000fe20008000000 */
[----:B------:R-:W-:Y:S01]  /*b480*/  F2FP.BF16.F32.PACK_AB R193, R156, R193 ;  /* 0x000000c19cc1723e */ /* 0x000fe200000010ff */
[----:B------:R-:W-:Y:S01]  /*b490*/  VIADD R221, R221, 0xffffffff ;  /* 0xffffffffdddd7836 */ /* 0x000fe20000000000 */
        /* <DEDUP_REMOVED lines=13> */
.L_x_1046:
        /* <DEDUP_REMOVED lines=131> */
.L_x_1066:
[----:B------:R-:W-:Y:S01]  /*bda0*/  ULEA UR5, UR39, UR40, 0x3 ;  /* 0x0000002827057291 */ /* 0x000fe2000f8e183f */
[----:B------:R-:W-:-:S05]  /*bdb0*/  IMAD.U32 R0, RZ, RZ, UR38 ;  /* 0x00000026ff007e24 */ /* 0x000fca000f8e00ff */
[----:B------:R-:W-:-:S04]  /*bdc0*/  SHF.L.U32 R0, R0, 0x1f, RZ ;  /* 0x0000001f00007819 */ /* 0x000fc800000006ff */
[----:B------:R0:W1:Y:S01]  /*bdd0*/  SYNCS.PHASECHK.TRANS64.TRYWAIT P1, [UR5+0x30850], R0 ;  /* 0x03085000ff0075a7 */ /* 0x0000620008020145 */
[----:B------:R-:W-:Y:S05]  /*bde0*/  @!P0 BRA `(.L_x_1067) ;  /* 0x0000000000048947 */ /* 0x000fea0003800000 */
[----:B------:R-:W-:Y:S01]  /*bdf0*/  BPT.TRAP 0x1 ;  /* 0x000000040000795c */ /* 0x000fe20000300000 */
.L_x_1067:
[----:B-1----:R-:W-:Y:S05]  /*be00*/  @P1 BRA `(.L_x_1068) ;  /* 0x0000000000081947 */ /* 0x002fea0003800000 */
[----:B------:R-:W1:Y:S02]  /*be10*/  SYNCS.PHASECHK.TRANS64.TRYWAIT P1, [UR5+0x30850], R0 ;  /* 0x03085000ff0075a7 */ /* 0x000e640008020145 */
[----:B-1----:R-:W-:Y:S05]  /*be20*/  @!P1 BRA `(.L_x_1069) ;  /* 0x0000007c005c9947 */ /* 0x002fea0003800000 */
.L_x_1068:
        /* <DEDUP_REMOVED lines=10> */
[----:B------:R-:W-:-:S07]  /*bed0*/  ULEA UR4, UR39, UR4, 0xb ;  /* 0x0000000427047291 */ /* 0x000fce000f8e583f */
[----:B------:R-:W-:Y:S02]  /*bee0*/  UMOV UR6, UR4 ;  /* 0x0000000400067c82 */ /* 0x000fe40008000000 */
[----:B------:R-:W-:Y:S01]  /*bef0*/  HGMMA.64x256x16.F32.BF16 R24, R196, gdesc[UR4].tnspB, R24, gsb0 ;  /* 0x43e00004c4187df0 */ /* 0x000fe20008001818 */
[----:B------:R-:W-:Y:S01]  /*bf00*/  UIADD3 UR6, UR4, 0x80, URZ ;  /* 0x0000008004067890 */ /* 0x000fe2000fffe03f */
[----:B-1----:R-:W-:Y:S01]  /*bf10*/  FADD.FTZ R7, R7, R18 ;  /* 0x0000001207077221 */ /* 0x002fe20000010000 */
[----:B------:R-:W-:Y:S01]  /*bf20*/  UMOV UR7, 0x40000040 ;  /* 0x4000004000077882 */ /* 0x000fe20000000000 */
[----:B0-----:R-:W-:Y:S01]  /*bf30*/  FADD.FTZ R2, R0, R5 ;  /* 0x0000000500027221 */ /* 0x001fe20000010000 */
[----:B------:R-:W-:Y:S02]  /*bf40*/  IMAD.MOV.U32 R5, RZ, RZ, RZ ;  /* 0x000000ffff057224 */ /* 0x000fe400078e00ff */
[----:B------:R-:W0:Y:S04]  /*bf50*/  SHFL.BFLY PT, R0, R7, 0x1, 0x1f ;  /* 0x0c201f0007007f89 */ /* 0x000e2800000e0000 */
[----:B------:R-:W1:Y:S01]  /*bf60*/  SHFL.BFLY PT, R9, R2, 0x1, 0x1f ;  /* 0x0c201f0002097f89 */ /* 0x000e6200000e0000 */
[----:B0-----:R-:W-:Y:S01]  /*bf70*/  FADD.FTZ R11, R7, R0 ;  /* 0x00000000070b7221 */ /* 0x001fe20000010000 */
[----:B------:R-:W-:Y:S01]  /*bf80*/  MOV R7, UR10 ;  /* 0x0000000a00077c02 */ /* 0x000fe20008000f00 */
[----:B------:R-:W-:-:S02]  /*bf90*/  IMAD.MOV.U32 R0, RZ, RZ, -0x800000 ;  /* 0xff800000ff007424 */ /* 0x000fc400078e00ff */
[----:B-1----:R-:W-:Y:S01]  /*bfa0*/  FADD.FTZ R12, R2, R9 ;  /* 0x00000009020c7221 */ /* 0x002fe20000010000 */
[----:B------:R-:W-:Y:S01]  /*bfb0*/  FSETP.NE.FTZ.AND P1, PT, R11, RZ, PT ;  /* 0x000000ff0b00720b */ /* 0x000fe20003f35000 */
[----:B------:R-:W-:-:S03]  /*bfc0*/  IMAD.MOV.U32 R2, RZ, RZ, -0x800000 ;  /* 0xff800000ff027424 */ /* 0x000fc600078e00ff */
        /* <DEDUP_REMOVED lines=14> */
[----:B------:R-:W-:Y:S01]  /*c0b0*/  UIADD3 UR6, UR4, 0x100, URZ ;  /* 0x0000010004067890 */ /* 0x000fe2000fffe03f */
[----:B------:R-:W-:Y:S01]  /*c0c0*/  UMOV UR7, 0x40000040 ;  /* 0x4000004000077882 */ /* 0x000fe20000000000 */
[----:B------:R-:W-:Y:S01]  /*c0d0*/  UIADD3 UR4, UR4, 0x180, URZ ;  /* 0x0000018004047890 */ /* 0x000fe2000fffe03f */
[----:B------:R-:W-:Y:S02]  /*c0e0*/  WARPGROUP.DEPBAR.LE gsb0, 0x0 ;  /* 0x00008000000079c5 */ /* 0x000fe40000010000 */
[----:B------:R-:W-:-:S15]  /*c0f0*/  WARPGROUP.ARRIVE ;  /* 0x00000000000079c5 */ /* 0x000fde0000000000 */
[----:B------:R-:W-:-:S07]  /*c100*/  NOP ;  /* 0x0000000000007918 */ /* 0x000fce0000000000 */
        /* <DEDUP_REMOVED lines=10> */
.L_x_1070:
[----:B------:R-:W0:Y:S01]  /*c1b0*/  S2UR UR7, SR_CgaCtaId ;  /* 0x00000000000779c3 */ /* 0x000e220000008800 */
[----:B------:R-:W-:Y:S01]  /*c1c0*/  R2UR UR6, R208 ;  /* 0x00000000d00672ca */ /* 0x000fe200000e0000 */
[----:B------:R-:W-:Y:S01]  /*c1d0*/  UIADD3 UR4, UR5, 0x30860, URZ ;  /* 0x0003086005047890 */ /* 0x000fe2000fffe03f */
[-C--:B------:R-:W-:Y:S01]  /*c1e0*/  FMUL.FTZ R172, R32, R6.reuse ;  /* 0x0000000620ac7220 */ /* 0x080fe20000410000 */
[----:B------:R-:W-:Y:S01]  /*c1f0*/  UIADD3 UR39, UR39, 0x1, URZ ;  /* 0x0000000127277890 */ /* 0x000fe2000fffe03f */
[-C--:B------:R-:W-:Y:S01]  /*c200*/  FMUL.FTZ R173, R36, R6.reuse ;  /* 0x0000000624ad7220 */ /* 0x080fe20000410000 */
[-C--:B------:R-:W-:Y:S01]  /*c210*/  FMUL.FTZ R174, R40, R6.reuse ;  /* 0x0000000628ae7220 */ /* 0x080fe20000410000 */
[-C--:B------:R-:W-:Y:S01]  /*c220*/  FMUL.FTZ R175, R44, R6.reuse ;  /* 0x000000062caf7220 */ /* 0x080fe20000410000 */
[----:B------:R-:W-:Y:S01]  /*c230*/  UISETP.NE.AND UP0, UPT, UR39, 0x2, UPT ;  /* 0x000000022700788c */ /* 0x000fe2000bf05270 */
[-C--:B------:R-:W-:Y:S01]  /*c240*/  FMUL.FTZ R176, R48, R6.reuse ;  /* 0x0000000630b07220 */ /* 0x080fe20000410000 */
[-C--:B------:R-:W-:Y:S01]  /*c250*/  FMUL.FTZ R177, R52, R6.reuse ;  /* 0x0000000634b17220 */ /* 0x080fe20000410000 */
[-C--:B------:R-:W-:Y:S01]  /*c260*/  FMUL.FTZ R178, R56, R6.reuse ;  /* 0x0000000638b27220 */ /* 0x080fe20000410000 */
[-C--:B------:R-:W-:Y:S01]  /*c270*/  FMUL.FTZ R179, R60, R6.reuse ;  /* 0x000000063cb37220 */ /* 0x080fe20000410000 */
[-C--:B------:R-:W-:Y:S01]  /*c280*/  FMUL.FTZ R180, R64, R6.reuse ;  /* 0x0000000640b47220 */ /* 0x080fe20000410000 */
        /* <DEDUP_REMOVED lines=10> */
[----:B0-----:R-:W-:Y:S01]  /*c330*/  UPRMT UR4, UR7, 0x654, UR4 ;  /* 0x0000065407047896 */ /* 0x001fe20008000004 */
        /* <DEDUP_REMOVED lines=111> */
[-C--:B------:R-:W-:Y:S01]  /*ca30*/  FMUL.FTZ R165, R147, R5.reuse ;  /* 0x0000000593a57220 */ /* 0x080fe20000410000 */
[-C--:B------:R-:W-:Y:S01]  /*ca40*/  FMUL.FTZ R166, R150, R5.reuse ;  /* 0x0000000596a67220 */ /* 0x080fe20000410000 */
[----:B------:R-:W-:Y:S01]  /*ca50*/  FMUL.FTZ R168, R151, R5 ;  /* 0x0000000597a87220 */ /* 0x000fe20000410000 */
[----:B------:R-:W-:-:S02]  /*ca60*/  USEL UR39, UR39, URZ, UP0 ;  /* 0x0000003f27277287 */ /* 0x000fc40008000000 */
[----:B------:R-:W-:-:S12]  /*ca70*/  ULOP3.LUT UR38, UR38, UR4, URZ, 0x3c, !UPT ;  /* 0x0000000426267292 */ /* 0x000fd8000f8e3c3f */
.L_x_992:
[----:B------:R-:W0:Y:S01]  /*ca80*/  S2R R4, SR_CgaCtaId ;  /* 0x0000000000047919 */ /* 0x000e220000008800 */
[----:B------:R-:W-:Y:S01]  /*ca90*/  MOV R197, 0x400 ;  /* 0x0000040000c57802 */ /* 0x000fe20000000f00 */
[----:B------:R-:W-:Y:S01]  /*caa0*/  BSSY B0, `(.L_x_1071) ;  /* 0x0000297000007945 */ /* 0x000fe20003800000 */
[----:B------:R-:W-:Y:S02]  /*cab0*/  BAR.SYNC.DEFER_BLOCKING 0x5, 0x180 ;  /* 0x0146000000007b1d */ /* 0x000fe40000010000 */
[----:B0-----:R-:W-:-:S05]  /*cac0*/  LEA R197, R4, R197, 0x18 ;  /* 0x000000c504c57211 */ /* 0x001fca00078ec0ff */
[----:B------:R-:W0:Y:S02]  /*cad0*/  LDS R4, [R197+0x308d0] ;  /* 0x0308d000c5047984 */ /* 0x000e240000000800 */
[----:B0-----:R-:W-:Y:S01]  /*cae0*/  R2UR UR4, R4 ;  /* 0x00000000040472ca */ /* 0x001fe200000e0000 */
[----:B------:R-:W-:Y:S06]  /*caf0*/  BAR.ARV 0x4, 0x180 ;  /* 0x0106000000007b1d */ /* 0x000fec0000002000 */
[----:B------:R-:W-:Y:S08]  /*cb00*/  @P0 BRA `(.L_x_1072) ;  /* 0x0000001c00540947 */ /* 0x000ff00003800000 */
[----:B------:R-:W0:Y:S01]  /*cb10*/  S2R R4, SR_SWINHI ;  /* 0x0000000000047919 */ /* 0x000e220000002f00 */
[----:B------:R-:W-:Y:S01]  /*cb20*/  IMAD R5, R207, 0x40, R22 ;  /* 0x00000040cf057824 */ /* 0x000fe200078e0216 */
[----:B------:R-:W1:Y:S01]  /*cb30*/  LDC R198, c[0x0][0xbe8] ;  /* 0x0002fa00ffc67b82 */ /* 0x000e620000000800 */
[----:B------:R-:W-:Y:S01]  /*cb40*/  R2UR UR11, R205 ;  /* 0x00000000cd0b72ca */ /* 0x000fe200000e0000 */
[----:B------:R-:W-:Y:S01]  /*cb50*/  ULDC.64 UR8, c[0x0][0xb90] ;  /* 0x0002e40000087ab9 */ /* 0x000fe20000000a00 */
[----:B------:R-:W-:Y:S02]  /*cb60*/  F2FP.BF16.F32.PACK_AB R24, R25, R24 ;  /* 0x000000181918723e */ /* 0x000fe400000010ff */
[----:B------:R-:W-:Y:S02]  /*cb70*/  F2FP.BF16.F32.PACK_AB R25, R27, R26 ;  /* 0x0000001a1b19723e */ /* 0x000fe400000010ff */
[----:B------:R-:W-:Y:S02]  /*cb80*/  F2FP.BF16.F32.PACK_AB R27, R31, R30 ;  /* 0x0000001e1f1b723e */ /* 0x000fe400000010ff */
[----:B------:R-:W-:-:S02]  /*cb90*/  R2UR UR13, R206 ;  /* 0x00000000ce0d72ca */ /* 0x000fc400000e0000 */
[----:B------:R-:W-:Y:S02]  /*cba0*/  F2FP.BF16.F32.PACK_AB R26, R29, R28 ;  /* 0x0000001c1d1a723e */ /* 0x000fe400000010ff */
[----:B------:R-:W-:Y:S01]  /*cbb0*/  F2FP.BF16.F32.PACK_AB R136, R137, R136 ;  /* 0x000000888988723e */ /* 0x000fe200000010ff */
[----:B------:R-:W-:Y:S01]  /*cbc0*/  USHF.R.S32.HI UR10, URZ, 0x1f, UR11 ;  /* 0x0000001f3f0a7899 */ /* 0x000fe2000801140b */
[----:B------:R-:W-:Y:S01]  /*cbd0*/  F2FP.BF16.F32.PACK_AB R137, R128, R104 ;  /* 0x000000688089723e */ /* 0x000fe200000010ff */
[----:B------:R-:W-:Y:S01]  /*cbe0*/  UIMAD.WIDE.U32 UR6, UR11, UR8, URZ ;  /* 0x000000080b0672a5 */ /* 0x000fe2000f8e003f */
[----:B------:R-:W-:Y:S01]  /*cbf0*/  F2FP.BF16.F32.PACK_AB R144, R145, R144 ;  /* 0x000000909190723e */ /* 0x000fe200000010ff */
[----:B------:R-:W-:Y:S01]  /*cc00*/  UIMAD UR5, UR10, UR8, URZ ;  /* 0x000000080a0572a4 */ /* 0x000fe2000f8e023f */
[----:B------:R-:W-:-:S03]  /*cc10*/  F2FP.BF16.F32.PACK_AB R145, R165, R164 ;  /* 0x000000a4a591723e */ /* 0x000fc600000010ff */
[----:B------:R-:W-:Y:S02]  /*cc20*/  UIMAD UR5, UR11, UR9, UR5 ;  /* 0x000000090b0572a4 */ /* 0x000fe4000f8e0205 */
[----:B------:R-:W-:Y:S01]  /*cc30*/  USHF.R.S32.HI UR12, URZ, 0x1f, UR13 ;  /* 0x0000001f3f0c7899 */ /* 0x000fe2000801140d */
[----:B------:R-:W-:Y:S01]  /*cc40*/  ULDC.64 UR8, c[0x0][0xb98] ;  /* 0x0002e60000087ab9 */ /* 0x000fe20000000a00 */
[----:B------:R-:W-:Y:S02]  /*cc50*/  UIADD3 UR7, UR7, UR5, URZ ;  /* 0x0000000507077290 */ /* 0x000fe4000fffe03f */
[----:B------:R-:W-:Y:S01]  /*cc60*/  UIMAD UR5, UR12, UR8, URZ ;  /* 0x000000080c0572a4 */ /* 0x000fe2000f8e023f */
[----:B------:R-:W-:Y:S02]  /*cc70*/  MOV R158, R197 ;  /* 0x000000c5009e7202 */ /* 0x000fe40000000f00 */
[----:B0-----:R-:W-:Y:S01]  /*cc80*/  MOV R159, R4 ;  /* 0x00000004009f7202 */ /* 0x001fe20000000f00 */
[----:B------:R-:W-:-:S02]  /*cc90*/  UIMAD.WIDE.U32 UR6, UR13, UR8, UR6 ;  /* 0x000000080d0672a5 */ /* 0x000fc4000f8e0006 */
[----:B------:R-:W-:Y:S01]  /*cca0*/  UIMAD UR5, UR13, UR9, UR5 ;  /* 0x000000090d0572a4 */ /* 0x000fe2000f8e0205 */
[--C-:B------:R-:W-:Y:S02]  /*ccb0*/  IMAD.WIDE R16, R212, 0x2, R158.reuse ;  /* 0x00000002d4107825 */ /* 0x100fe400078e029e */
[----:B------:R-:W-:Y:S02]  /*ccc0*/  ULDC.64 UR8, c[0x0][0xae8] ;  /* 0x0002ba0000087ab9 */ /* 0x000fe40000000a00 */
[----:B------:R-:W-:Y:S01]  /*ccd0*/  IMAD.WIDE R158, R5, 0x2, R158 ;  /* 0x00000002059e7825 */ /* 0x000fe200078e029e */
[C---:B------:R-:W-:Y:S02]  /*cce0*/  IADD3 R7, P3, R16.reuse, 0xc060, RZ ;  /* 0x0000c06010077810 */ /* 0x040fe40007f7e0ff */
[C---:B------:R-:W-:Y:S02]  /*ccf0*/  IADD3 R119, P4, R16.reuse, 0xc040, RZ ;  /* 0x0000c04010777810 */ /* 0x040fe40007f9e0ff */
[----:B------:R-:W-:Y:S01]  /*cd00*/  LOP3.LUT R4, R7, 0x380, RZ, 0xc0, !PT ;  /* 0x0000038007047812 */ /* 0x000fe200078ec0ff */
[----:B------:R-:W-:Y:S01]  /*cd10*/  IMAD.X R5, RZ, RZ, R17, P3 ;  /* 0x000000ffff057224 */ /* 0x000fe200018e0611 */
[----:B------:R-:W-:-:S02]  /*cd20*/  IADD3 R117, P5, R16, 0xc020, RZ ;  /* 0x0000c02010757810 */ /* 0x000fc40007fbe0ff */
[----:B------:R-:W-:Y:S02]  /*cd30*/  SHF.R.U64 R4, R4, 0x3, RZ ;  /* 0x0000000304047819 */ /* 0x000fe400000012ff */
[C---:B------:R-:W-:Y:S01]  /*cd40*/  IADD3 R115, P6, R16.reuse, 0xc000, RZ ;  /* 0x0000c00010737810 */ /* 0x040fe20007fde0ff */
[--C-:B------:R-:W-:Y:S01]  /*cd50*/  IMAD.X R9, RZ, RZ, R17.reuse, P5 ;  /* 0x000000ffff097224 */ /* 0x100fe200028e0611 */
[C---:B------:R-:W-:Y:S02]  /*cd60*/  IADD3 R113, P0, R16.reuse, 0x8060, RZ ;  /* 0x0000806010717810 */ /* 0x040fe40007f1e0ff */
[C---:B------:R-:W-:Y:S01]  /*cd70*/  IADD3 R99, P1, R16.reuse, 0x20, RZ ;  /* 0x0000002010637810 */ /* 0x040fe20007f3e0ff */
[--C-:B------:R-:W-:Y:S01]  /*cd80*/  IMAD.X R11, RZ, RZ, R17.reuse, P6 ;  /* 0x000000ffff0b7224 */ /* 0x100fe200030e0611 */
[C---:B------:R-:W-:Y:S01]  /*cd90*/  IADD3 R111, P2, R16.reuse, 0x8040, RZ ;  /* 0x00008040106f7810 */ /* 0x040fe20007f5e0ff */
[--C-:B------:R-:W-:Y:S01]  /*cda0*/  IMAD.X R13, RZ, RZ, R17.reuse, P0 ;  /* 0x000000ffff0d7224 */ /* 0x100fe200000e0611 */
[C---:B------:R-:W-:Y:S01]  /*cdb0*/  IADD3 R106, P3, R16.reuse, 0x8020, RZ ;  /* 0x00008020106a7810 */ /* 0x040fe20007f7e0ff */
[--C-:B------:R-:W-:Y:S01]  /*cdc0*/  IMAD.X R15, RZ, RZ, R17.reuse, P1 ;  /* 0x000000ffff0f7224 */ /* 0x100fe200008e0611 */
[----:B------:R-:W-:Y:S01]  /*cdd0*/  LOP3.LUT R161, R16, 0x380, RZ, 0xc0, !PT ;  /* 0x0000038010a17812 */ /* 0x000fe200078ec0ff */
[--C-:B------:R-:W-:Y:S01]  /*cde0*/  IMAD.X R135, RZ, RZ, R17.reuse, P2 ;  /* 0x000000ffff877224 */ /* 0x100fe200010e0611 */
[----:B------:R-:W-:Y:S01]  /*cdf0*/  LOP3.LUT R4, R4, R7, RZ, 0x3c, !PT ;  /* 0x0000000704047212 */ /* 0x000fe200078e3cff */
[--C-:B------:R-:W-:Y:S01]  /*ce00*/  IMAD.X R7, RZ, RZ, R17.reuse, P4 ;  /* 0x000000ffff077224 */ /* 0x100fe200020e0611 */
[----:B------:R-:W-:Y:S01]  /*ce10*/  LOP3.LUT R108, R111, 0x380, RZ, 0xc0, !PT ;  /* 0x000003806f6c7812 */ /* 0x000fe200078ec0ff */
[----:B------:R-:W-:Y:S01]  /*ce20*/  IMAD.X R139, RZ, RZ, R17, P3 ;  /* 0x000000ffff8b7224 */ /* 0x000fe200018e0611 */
[----:B------:R-:W-:-:S02]  /*ce30*/  IADD3 R109, P4, R16, 0x8000, RZ ;  /* 0x00008000106d7810 */ /* 0x000fc40007f9e0ff */
[C---:B------:R-:W-:Y:S02]  /*ce40*/  IADD3 R107, P5, R16.reuse, 0x4060, RZ ;  /* 0x00004060106b7810 */ /* 0x040fe40007fbe0ff */
[C---:B------:R-:W-:Y:S01]  /*ce50*/  IADD3 R103, P6, R16.reuse, 0x40, RZ ;  /* 0x0000004010677810 */ /* 0x040fe20007fde0ff */
[--C-:B------:R-:W-:Y:S01]  /*ce60*/  IMAD.X R143, RZ, RZ, R17.reuse, P4 ;  /* 0x000000ffff8f7224 */ /* 0x100fe200020e0611 */
[C---:B------:R-:W-:Y:S01]  /*ce70*/  IADD3 R102, P0, R16.reuse, 0x4040, RZ ;  /* 0x0000404010667810 */ /* 0x040fe20007f1e0ff */
[--C-:B------:R-:W-:Y:S01]  /*ce80*/  IMAD.X R147, RZ, RZ, R17.reuse, P5 ;  /* 0x000000ffff937224 */ /* 0x100fe200028e0611 */
[C---:B------:R-:W-:Y:S01]  /*ce90*/  IADD3 R98, P1, R16.reuse, 0x4020, RZ ;  /* 0x0000402010627810 */ /* 0x040fe20007f3e0ff */
[--C-:B------:R-:W-:Y:S01]  /*cea0*/  IMAD.X R151, RZ, RZ, R17.reuse, P6 ;  /* 0x000000ffff977224 */ /* 0x100fe200030e0611 */
[C---:B------:R-:W-:Y:S01]  /*ceb0*/  IADD3 R20, P3, R16.reuse, 0x60, RZ ;  /* 0x0000006010147810 */ /* 0x040fe20007f7e0ff */
[--C-:B------:R-:W-:Y:S01]  /*cec0*/  IMAD.X R153, RZ, RZ, R17.reuse, P0 ;  /* 0x000000ffff997224 */ /* 0x100fe200000e0611 */
[----:B------:R-:W-:Y:S01]  /*ced0*/  SHF.R.U64 R161, R161, 0x3, RZ ;  /* 0x00000003a1a17819 */ /* 0x000fe200000012ff */
[--C-:B------:R-:W-:Y:S01]  /*cee0*/  IMAD.X R155, RZ, RZ, R17.reuse, P1 ;  /* 0x000000ffff9b7224 */ /* 0x100fe200008e0611 */
[----:B------:R-:W-:Y:S01]  /*cef0*/  IADD3 R21, P2, R16, 0x4000, RZ ;  /* 0x0000400010157810 */ /* 0x000fe20007f5e0ff */
[----:B------:R-:W-:Y:S01]  /*cf00*/  IMAD.X R157, RZ, RZ, R17, P3 ;  /* 0x000000ffff9d7224 */ /* 0x000fe200018e0611 */
[----:B------:R-:W-:-:S02]  /*cf10*/  SHF.R.U64 R108, R108, 0x3, RZ ;  /* 0x000000036c6c7819 */ /* 0x000fc400000012ff */
[----:B------:R-:W-:Y:S01]  /*cf20*/  LOP3.LUT R160, R161, R16, RZ, 0x3c, !PT ;  /* 0x00000010a1a07212 */ /* 0x000fe200078e3cff */
[----:B------:R-:W-:Y:S01]  /*cf30*/  IMAD.MOV.U32 R161, RZ, RZ, R17 ;  /* 0x000000ffffa17224 */ /* 0x000fe200078e0011 */
[----:B------:R-:W-:Y:S02]  /*cf40*/  IADD3.X R131, RZ, R17, RZ, P2, !PT ;  /* 0x00000011ff837210 */ /* 0x000fe400017fe4ff */
[----:B------:R-:W-:Y:S02]  /*cf50*/  LOP3.LUT R17, R106, 0x380, RZ, 0xc0, !PT ;  /* 0x000003806a117812 */ /* 0x000fe400078ec0ff */
[----:B------:R-:W-:Y:S02]  /*cf60*/  LOP3.LUT R134, R108, R111, RZ, 0x3c, !PT ;  /* 0x0000006f6c867212 */ /* 0x000fe400078e3cff */
[----:B------:R-:W-:Y:S02]  /*cf70*/  IADD3 R111, P2, R158, 0x7000, RZ ;  /* 0x000070009e6f7810 */ /* 0x000fe40007f5e0ff */
[----:B------:R-:W-:-:S02]  /*cf80*/  LOP3.LUT R16, R109, 0x380, RZ, 0xc0, !PT ;  /* 0x000003806d107812 */ /* 0x000fc400078ec0ff */
[----:B------:R-:W-:Y:S02]  /*cf90*/  SHF.R.U64 R17, R17, 0x3, RZ ;  /* 0x0000000311117819 */ /* 0x000fe400000012ff */
[----:B------:R-:W-:Y:S02]  /*cfa0*/  LOP3.LUT R110, R111, 0x380, RZ, 0xc0, !PT ;  /* 0x000003806f6e7812 */ /* 0x000fe400078ec0ff */
[----:B------:R-:W-:Y:S02]  /*cfb0*/  SHF.R.U64 R16, R16, 0x3, RZ ;  /* 0x0000000310107819 */ /* 0x000fe400000012ff */
[----:B------:R-:W-:Y:S02]  /*cfc0*/  LOP3.LUT R14, R99, 0x380, RZ, 0xc0, !PT ;  /* 0x00000380630e7812 */ /* 0x000fe400078ec0ff */
[----:B------:R-:W-:Y:S02]  /*cfd0*/  LOP3.LUT R138, R17, R106, RZ, 0x3c, !PT ;  /* 0x0000006a118a7212 */ /* 0x000fe400078e3cff */
[----:B------:R-:W-:-:S02]  /*cfe0*/  LOP3.LUT R17, R98, 0x380, RZ, 0xc0, !PT ;  /* 0x0000038062117812 */ /* 0x000fc400078ec0ff */
[----:B------:R-:W-:Y:S02]  /*cff0*/  SHF.R.U64 R110, R110, 0x3, RZ ;  /* 0x000000036e6e7819 */ /* 0x000fe400000012ff */
[----:B------:R-:W-:Y:S02]  /*d000*/  LOP3.LUT R142, R16, R109, RZ, 0x3c, !PT ;  /* 0x0000006d108e7212 */ /* 0x000fe400078e3cff */
[----:B------:R-:W-:Y:S02]  /*d010*/  SHF.R.U64 R14, R14, 0x3, RZ ;  /* 0x000000030e0e7819 */ /* 0x000fe400000012ff */
[----:B------:R-:W-:Y:S02]  /*d020*/  LOP3.LUT R16, R103, 0x380, RZ, 0xc0, !PT ;  /* 0x0000038067107812 */ /* 0x000fe400078ec0ff */
[----:B------:R-:W-:Y:S02]  /*d030*/  SHF.R.U64 R17, R17, 0x3, RZ ;  /* 0x0000000311117819 */ /* 0x000fe400000012ff */
[----:B------:R-:W-:Y:S01]  /*d040*/  LOP3.LUT R110, R110, R111, RZ, 0x3c, !PT ;  /* 0x0000006f6e6e7212 */ /* 0x000fe200078e3cff */
[----:B------:R-:W-:Y:S01]  /*d050*/  IMAD.X R111, RZ, RZ, R159, P2 ;  /* 0x000000ffff6f7224 */ /* 0x000fe200010e069f */
[----:B------:R-:W-:-:S02]  /*d060*/  IADD3 R127, P2, R158, 0xe000, RZ ;  /* 0x0000e0009e7f7810 */ /* 0x000fc40007f5e0ff */
[----:B------:R-:W-:Y:S02]  /*d070*/  LOP3.LUT R14, R14, R99, RZ, 0x3c, !PT ;  /* 0x000000630e0e7212 */ /* 0x000fe400078e3cff */
[----:B------:R-:W-:Y:S02]  /*d080*/  SHF.R.U64 R16, R16, 0x3, RZ ;  /* 0x0000000310107819 */ /* 0x000fe400000012ff */
[----:B------:R-:W-:Y:S02]  /*d090*/  LOP3.LUT R99, R102, 0x380, RZ, 0xc0, !PT ;  /* 0x0000038066637812 */ /* 0x000fe400078ec0ff */
[----:B------:R-:W-:Y:S02]  /*d0a0*/  LOP3.LUT R154, R17, R98, RZ, 0x3c, !PT ;  /* 0x00000062119a7212 */ /* 0x000fe400078e3cff */
[----:B------:R-:W-:Y:S02]  /*d0b0*/  IADD3 R98, P4, R158, 0x2000, RZ ;  /* 0x000020009e627810 */ /* 0x000fe40007f9e0ff */
[----:B------:R-:W-:-:S02]  /*d0c0*/  LOP3.LUT R126, R127, 0x380, RZ, 0xc0, !PT ;  /* 0x000003807f7e7812 */ /* 0x000fc400078ec0ff */
[----:B------:R-:W-:Y:S02]  /*d0d0*/  LOP3.LUT R150, R16, R103, RZ, 0x3c, !PT ;  /* 0x0000006710967212 */ /* 0x000fe400078e3cff */
[----:B------:R-:W-:Y:S02]  /*d0e0*/  SHF.R.U64 R99, R99, 0x3, RZ ;  /* 0x0000000363637819 */ /* 0x000fe400000012ff */
[----:B------:R-:W-:Y:S02]  /*d0f0*/  LOP3.LUT R103, R20, 0x380, RZ, 0xc0, !PT ;  /* 0x0000038014677812 */ /* 0x000fe400078ec0ff */
[----:B------:R-:W-:Y:S02]  /*d100*/  LOP3.LUT R17, R98, 0x380, RZ, 0xc0, !PT ;  /* 0x0000038062117812 */ /* 0x000fe400078ec0ff */
[----:B------:R-:W-:Y:S02]  /*d110*/  LOP3.LUT R12, R113, 0x380, RZ, 0xc0, !PT ;  /* 0x00000380710c7812 */ /* 0x000fe400078ec0ff */
[----:B------:R-:W-:-:S02]  /*d120*/  SHF.R.U64 R126, R126, 0x3, RZ ;  /* 0x000000037e7e7819 */ /* 0x000fc400000012ff */
[----:B------:R-:W-:Y:S02]  /*d130*/  LOP3.LUT R152, R99, R102, RZ, 0x3c, !PT ;  /* 0x0000006663987212 */ /* 0x000fe400078e3cff */
[----:B------:R-:W-:Y:S02]  /*d140*/  SHF.R.U64 R103, R103, 0x3, RZ ;  /* 0x0000000367677819 */ /* 0x000fe400000012ff */
[----:B------:R-:W-:Y:S02]  /*d150*/  IADD3 R99, P3, R158, 0x1000, RZ ;  /* 0x000010009e637810 */ /* 0x000fe40007f7e0ff */
[----:B------:R-:W-:Y:S02]  /*d160*/  SHF.R.U64 R17, R17, 0x3, RZ ;  /* 0x0000000311117819 */ /* 0x000fe400000012ff */
[----:B------:R-:W-:Y:S02]  /*d170*/  SHF.R.U64 R12, R12, 0x3, RZ ;  /* 0x000000030c0c7819 */ /* 0x000fe400000012ff */
[----:B------:R-:W-:Y:S01]  /*d180*/  LOP3.LUT R126, R126, R127, RZ, 0x3c, !PT ;  /* 0x0000007f7e7e7212 */ /* 0x000fe200078e3cff */
[----:B------:R-:W-:Y:S01]  /*d190*/  IMAD.X R127, RZ, RZ, R159, P2 ;  /* 0x000000ffff7f7224 */ /* 0x000fe200010e069f */
[----:B------:R-:W-:-:S02]  /*d1a0*/  LOP3.LUT R156, R103, R20, RZ, 0x3c, !PT ;  /* 0x00000014679c7212 */ /* 0x000fc400078e3cff */
[----:B-1----:R-:W-:Y:S02]  /*d1b0*/  ISETP.NE.AND P2, PT, R198, 0x1, PT ;  /* 0x00000001c600780c */ /* 0x002fe40003f45270 */
[----:B------:R-:W-:Y:S01]  /*d1c0*/  LOP3.LUT R20, R17, R98, RZ, 0x3c, !PT ;  /* 0x0000006211147212 */ /* 0x000fe200078e3cff */
[----:B------:R-:W-:Y:S01]  /*d1d0*/  IMAD.X R17, RZ, RZ, R159, P3 ;  /* 0x000000ffff117224 */ /* 0x000fe200018e069f */
[----:B------:R-:W-:Y:S02]  /*d1e0*/  LOP3.LUT R12, R12, R113, RZ, 0x3c, !PT ;  /* 0x000000710c0c7212 */ /* 0x000fe400078e3cff */
[----:B------:R-:W-:Y:S02]  /*d1f0*/  LOP3.LUT R106, R107, 0x380, RZ, 0xc0, !PT ;  /* 0x000003806b6a7812 */ /* 0x000fe400078ec0ff */
[----:B------:R-:W-:Y:S02]  /*d200*/  LOP3.LUT R16, R99, 0x380, RZ, 0xc0, !PT ;  /* 0x0000038063107812 */ /* 0x000fe400078ec0ff */
[----:B------:R-:W-:-:S02]  /*d210*/  IADD3 R113, P3, R158, 0x8000, RZ ;  /* 0x000080009e717810 */ /* 0x000fc40007f7e0ff */
[----:B------:R-:W-:Y:S02]  /*d220*/  SHF.R.U64 R106, R106, 0x3, RZ ;  /* 0x000000036a6a7819 */ /* 0x000fe400000012ff */
[----:B------:R-:W-:Y:S02]  /*d230*/  LOP3.LUT R102, R21, 0x380, RZ, 0xc0, !PT ;  /* 0x0000038015667812 */ /* 0x000fe400078ec0ff */
[----:B------:R-:W-:Y:S02]  /*d240*/  SHF.R.U64 R16, R16, 0x3, RZ ;  /* 0x0000000310107819 */ /* 0x000fe400000012ff */
[----:B------:R-:W-:Y:S02]  /*d250*/  LOP3.LUT R112, R113, 0x380, RZ, 0xc0, !PT ;  /* 0x0000038071707812 */ /* 0x000fe400078ec0ff */
[----:B------:R-:W-:Y:S02]  /*d260*/  LOP3.LUT R146, R106, R107, RZ, 0x3c, !PT ;  /* 0x0000006b6a927212 */ /* 0x000fe400078e3cff */
[----:B------:R-:W-:-:S02]  /*d270*/  SHF.R.U64 R102, R102, 0x3, RZ ;  /* 0x0000000366667819 */ /* 0x000fc400000012ff */
[----:B------:R-:W-:Y:S02]  /*d280*/  LOP3.LUT R16, R16, R99, RZ, 0x3c, !PT ;  /* 0x0000006310107212 */ /* 0x000fe400078e3cff */
[----:B------:R-:W-:Y:S02]  /*d290*/  SHF.R.U64 R112, R112, 0x3, RZ ;  /* 0x0000000370707819 */ /* 0x000fe400000012ff */
[----:B------:R-:W-:Y:S02]  /*d2a0*/  MOV R196, R4 ;  /* 0x0000000400c47202 */ /* 0x000fe40000000f00 */
[C---:B------:R-:W-:Y:S02]  /*d2b0*/  IADD3 R99, P5, R158.reuse, 0x3000, RZ ;  /* 0x000030009e637810 */ /* 0x040fe40007fbe0ff */
[C---:B------:R-:W-:Y:S02]  /*d2c0*/  IADD3 R103, P6, R158.reuse, 0x4000, RZ ;  /* 0x000040009e677810 */ /* 0x040fe40007fde0ff */
[----:B------:R-:W-:-:S02]  /*d2d0*/  IADD3 R107, P0, R158, 0x5000, RZ ;  /* 0x000050009e6b7810 */ /* 0x000fc40007f1e0ff */
[----:B------:R-:W-:Y:S02]  /*d2e0*/  IADD3 R109, P1, R158, 0x6000, RZ ;  /* 0x000060009e6d7810 */ /* 0x000fe40007f3e0ff */
[----:B------:R-:W-:Y:S02]  /*d2f0*/  F2FP.BF16.F32.PACK_AB R5, R35, R34 ;  /* 0x000000222305723e */ /* 0x000fe400000010ff */
[----:B------:R-:W0:Y:S01]  /*d300*/  @P2 LDC R34, c[0x0][0xbec] ;  /* 0x0002fb00ff222b82 */ /* 0x000e220000000800 */
[----:B------:R-:W-:Y:S01]  /*d310*/  LOP3.LUT R130, R102, R21, RZ, 0x3c, !PT ;  /* 0x0000001566827212 */ /* 0x000fe200078e3cff */
[--C-:B------:R-:W-:Y:S01]  /*d320*/  IMAD.X R21, RZ, RZ, R159.reuse, P4 ;  /* 0x000000ffff157224 */ /* 0x100fe200020e069f */
[----:B------:R-:W-:Y:S01]  /*d330*/  LOP3.LUT R112, R112, R113, RZ, 0x3c, !PT ;  /* 0x0000007170707212 */ /* 0x000fe200078e3cff */
[----:B------:R-:W-:Y:S01]  /*d340*/  IMAD.X R113, RZ, RZ, R159, P3 ;  /* 0x000000ffff717224 */ /* 0x000fe200018e069f */
[----:B------:R-:W-:Y:S02]  /*d350*/  LOP3.LUT R98, R99, 0x380, RZ, 0xc0, !PT ;  /* 0x0000038063627812 */ /* 0x000fe400078ec0ff */
[----:B------:R-:W-:Y:S01]  /*d360*/  LOP3.LUT R102, R103, 0x380, RZ, 0xc0, !PT ;  /* 0x0000038067667812 */ /* 0x000fe200078ec0ff */
[----:B------:R-:W1:Y:S01]  /*d370*/  @P2 LDC R35, c[0x0][0xbf0] ;  /* 0x0002fc00ff232b82 */ /* 0x000e620000000800 */
[----:B------:R-:W-:-:S02]  /*d380*/  LOP3.LUT R106, R107, 0x380, RZ, 0xc0, !PT ;  /* 0x000003806b6a7812 */ /* 0x000fc400078ec0ff */
[----:B------:R-:W-:Y:S02]  /*d390*/  LOP3.LUT R108, R109, 0x380, RZ, 0xc0, !PT ;  /* 0x000003806d6c7812 */ /* 0x000fe400078ec0ff */
[----:B------:R-:W-:-:S03]  /*d3a0*/  MOV R200, R160 ;  /* 0x000000a000c87202 */ /* 0x000fc60000000f00 */
[----:B------:R-:W-:Y:S01]  /*d3b0*/  BAR.SYNC.DEFER_BLOCKING 0x1, 0x100 ;  /* 0x0044000000007b1d */ /* 0x000fe20000010000 */
[----:B------:R-:W-:Y:S02]  /*d3c0*/  LOP3.LUT R6, R119, 0x380, RZ, 0xc0, !PT ;  /* 0x0000038077067812 */ /* 0x000fe400078ec0ff */
[----:B------:R-:W-:Y:S02]  /*d3d0*/  LOP3.LUT R8, R117, 0x380, RZ, 0xc0, !PT ;  /* 0x0000038075087812 */ /* 0x000fe400078ec0ff */
[----:B------:R-:W-:Y:S02]  /*d3e0*/  LOP3.LUT R10, R115, 0x380, RZ, 0xc0, !PT ;  /* 0x00000380730a7812 */ /* 0x000fe400078ec0ff */
[----:B------:R-:W-:Y:S02]  /*d3f0*/  IADD3 R161, P3, R158, 0xf000, RZ ;  /* 0x0000f0009ea17810 */ /* 0x000fe40007f7e0ff */
[----:B------:R-:W-:Y:S02]  /*d400*/  SHF.R.U64 R98, R98, 0x3, RZ ;  /* 0x0000000362627819 */ /* 0x000fe400000012ff */
[----:B------:R-:W-:Y:S01]  /*d410*/  SHF.R.U64 R102, R102, 0x3, RZ ;  /* 0x0000000366667819 */ /* 0x000fe200000012ff */
[----:B------:R-:W-:Y:S01]  /*d420*/  IMAD.X R31, RZ, RZ, R159, P3 ;  /* 0x000000ffff1f7224 */ /* 0x000fe200018e069f */
[----:B------:R-:W-:-:S02]  /*d430*/  SHF.R.U64 R106, R106, 0x3, RZ ;  /* 0x000000036a6a7819 */ /* 0x000fc400000012ff */
[----:B------:R-:W-:Y:S02]  /*d440*/  SHF.R.U64 R108, R108, 0x3, RZ ;  /* 0x000000036c6c7819 */ /* 0x000fe400000012ff */
[----:B------:R-:W-:Y:S02]  /*d450*/  SHF.R.U64 R6, R6, 0x3, RZ ;  /* 0x0000000306067819 */ /* 0x000fe400000012ff */
[----:B------:R-:W-:Y:S02]  /*d460*/  SHF.R.U64 R8, R8, 0x3, RZ ;  /* 0x0000000308087819 */ /* 0x000fe400000012ff */
[----:B------:R-:W-:Y:S02]  /*d470*/  SHF.R.U64 R10, R10, 0x3, RZ ;  /* 0x000000030a0a7819 */ /* 0x000fe400000012ff */
[----:B------:R-:W-:Y:S01]  /*d480*/  LOP3.LUT R30, R161, 0x380, RZ, 0xc0, !PT ;  /* 0x00000380a11e7812 */ /* 0x000fe200078ec0ff */
[----:B------:R2:W-:Y:S01]  /*d490*/  STSM.16.M88.4 [R200], R24 ;  /* 0x00000018c8007844 */ /* 0x0005e20000000200 */
        /* <DEDUP_REMOVED lines=8> */
[----:B------:R-:W-:-:S02]  /*d520*/  LOP3.LUT R6, R6, R119, RZ, 0x3c, !PT ;  /* 0x0000007706067212 */ /* 0x000fc400078e3cff */
[----:B------:R-:W-:Y:S02]  /*d530*/  LOP3.LUT R8, R8, R117, RZ, 0x3c, !PT ;  /* 0x0000007508087212 */ /* 0x000fe400078e3cff */
[----:B------:R-:W-:Y:S02]  /*d540*/  LOP3.LUT R10, R10, R115, RZ, 0x3c, !PT ;  /* 0x000000730a0a7212 */ /* 0x000fe400078e3cff */
[----:B------:R-:W-:Y:S02]  /*d550*/  SHF.R.U64 R30, R30, 0x3, RZ ;  /* 0x000000031e1e7819 */ /* 0x000fe400000012ff */
[C---:B------:R-:W-:Y:S02]  /*d560*/  IADD3 R115, P4, R158.reuse, 0x9000, RZ ;  /* 0x000090009e737810 */ /* 0x040fe40007f9e0ff */
[C---:B------:R-:W-:Y:S02]  /*d570*/  IADD3 R117, P5, R158.reuse, 0xa000, RZ ;  /* 0x0000a0009e757810 */ /* 0x040fe40007fbe0ff */
[----:B------:R-:W-:-:S02]  /*d580*/  IADD3 R119, P6, R158, 0xb000, RZ ;  /* 0x0000b0009e777810 */ /* 0x000fc40007fde0ff */
[C---:B------:R-:W-:Y:S02]  /*d590*/  IADD3 R121, P0, R158.reuse, 0xc000, RZ ;  /* 0x0000c0009e797810 */ /* 0x040fe40007f1e0ff */
[----:B------:R-:W-:Y:S02]  /*d5a0*/  IADD3 R123, P1, R158, 0xd000, RZ ;  /* 0x0000d0009e7b7810 */ /* 0x000fe40007f3e0ff */
[----:B------:R-:W-:Y:S02]  /*d5b0*/  LOP3.LUT R30, R30, R161, RZ, 0x3c, !PT ;  /* 0x000000a11e1e7212 */ /* 0x000fe400078e3cff */
[----:B------:R-:W-:Y:S02]  /*d5c0*/  LOP3.LUT R114, R115, 0x380, RZ, 0xc0, !PT ;  /* 0x0000038073727812 */ /* 0x000fe400078ec0ff */
[----:B------:R-:W-:Y:S02]  /*d5d0*/  LOP3.LUT R116, R117, 0x380, RZ, 0xc0, !PT ;  /* 0x0000038075747812 */ /* 0x000fe400078ec0ff */
[----:B------:R-:W-:-:S02]  /*d5e0*/  LOP3.LUT R118, R119, 0x380, RZ, 0xc0, !PT ;  /* 0x0000038077767812 */ /* 0x000fc400078ec0ff */
[----:B------:R-:W-:Y:S02]  /*d5f0*/  LOP3.LUT R120, R121, 0x380, RZ, 0xc0, !PT ;  /* 0x0000038079787812 */ /* 0x000fe400078ec0ff */
[----:B------:R-:W-:Y:S02]  /*d600*/  LOP3.LUT R122, R123, 0x380, RZ, 0xc0, !PT ;  /* 0x000003807b7a7812 */ /* 0x000fe400078ec0ff */
[----:B------:R-:W-:Y:S02]  /*d610*/  LOP3.LUT R29, R158, 0x380, RZ, 0xc0, !PT ;  /* 0x000003809e1d7812 */ /* 0x000fe400078ec0ff */
[----:B------:R-:W-:Y:S02]  /*d620*/  MOV R161, R6 ;  /* 0x0000000600a17202 */ /* 0x000fe40000000f00 */
[----:B------:R-:W-:Y:S02]  /*d630*/  F2FP.BF16.F32.PACK_AB R6, R37, R173 ;  /* 0x000000ad2506723e */ /* 0x000fe400000010ff */
[----:B------:R-:W-:-:S02]  /*d640*/  IADD3 R37, R23, UR43, RZ ;  /* 0x0000002b17257c10 */ /* 0x000fc4000fffe0ff */
[----:B------:R-:W-:Y:S02]  /*d650*/  SHF.R.U64 R114, R114, 0x3, RZ ;  /* 0x0000000372727819 */ /* 0x000fe400000012ff */
[----:B------:R-:W-:Y:S01]  /*d660*/  SHF.R.U64 R116, R116, 0x3, RZ ;  /* 0x0000000374747819 */ /* 0x000fe200000012ff */
[----:B0-----:R-:W-:Y:S01]  /*d670*/  @P2 IMAD.HI.U32 R34, R37, R34, RZ ;  /* 0x0000002225222227 */ /* 0x001fe200078e00ff */
[----:B------:R-:W-:Y:S02]  /*d680*/  SHF.R.U64 R118, R118, 0x3, RZ ;  /* 0x0000000376767819 */ /* 0x000fe400000012ff */
[----:B------:R-:W-:Y:S02]  /*d690*/  SHF.R.U64 R120, R120, 0x3, RZ ;  /* 0x0000000378787819 */ /* 0x000fe400000012ff */
[----:B------:R-:W-:Y:S02]  /*d6a0*/  SHF.R.U64 R122, R122, 0x3, RZ ;  /* 0x000000037a7a7819 */ /* 0x000fe400000012ff */
[----:B------:R-:W-:-:S02]  /*d6b0*/  SHF.R.U64 R29, R29, 0x3, RZ ;  /* 0x000000031d1d7819 */ /* 0x000fc400000012ff */
        /* <DEDUP_REMOVED lines=11> */
[----:B------:R-:W-:Y:S01]  /*d770*/  IMAD.MOV.U32 R29, RZ, RZ, R159 ;  /* 0x000000ffff1d7224 */ /* 0x000fe200078e009f */
[----:B------:R-:W-:-:S02]  /*d780*/  MOV R160, R8 ;  /* 0x0000000800a07202 */ /* 0x000fc40000000f00 */
[----:B------:R-:W-:Y:S02]  /*d790*/  MOV R159, R10 ;  /* 0x0000000a009f7202 */ /* 0x000fe40000000f00 */
[----:B------:R-:W-:Y:S02]  /*d7a0*/  MOV R199, R14 ;  /* 0x0000000e00c77202 */ /* 0x000fe40000000f00 */
[----:B------:R-:W-:Y:S01]  /*d7b0*/  F2FP.BF16.F32.PACK_AB R4, R33, R172 ;  /* 0x000000ac2104723e */ /* 0x000fe200000010ff */
[----:B------:R-:W-:Y:S01]  /*d7c0*/  IMAD.MOV.U32 R33, RZ, RZ, R37 ;  /* 0x000000ffff217224 */ /* 0x000fe200078e0025 */
[----:B------:R-:W-:Y:S02]  /*d7d0*/  F2FP.BF16.F32.PACK_AB R7, R39, R38 ;  /* 0x000000262707723e */ /* 0x000fe400000010ff */
[----:B------:R-:W-:Y:S02]  /*d7e0*/  MOV R158, R12 ;  /* 0x0000000c009e7202 */ /* 0x000fe40000000f00 */
[----:B------:R-:W-:Y:S01]  /*d7f0*/  MOV R150, R150 ;  /* 0x0000009600967202 */ /* 0x000fe20000000f00 */
[----:B------:R0:W-:Y:S01]  /*d800*/  STSM.16.M88.4 [R199], R4 ;  /* 0x00000004c7007844 */ /* 0x0001e20000000200 */
[----:B------:R-:W-:-:S02]  /*d810*/  F2FP.BF16.F32.PACK_AB R8, R41, R174 ;  /* 0x000000ae2908723e */ /* 0x000fc400000010ff */
[----:B------:R-:W-:Y:S02]  /*d820*/  F2FP.BF16.F32.PACK_AB R9, R43, R42 ;  /* 0x0000002a2b09723e */ /* 0x000fe400000010ff */
[----:B------:R-:W-:Y:S02]  /*d830*/  F2FP.BF16.F32.PACK_AB R10, R45, R175 ;  /* 0x000000af2d0a723e */ /* 0x000fe400000010ff */
[----:B------:R-:W-:Y:S02]  /*d840*/  F2FP.BF16.F32.PACK_AB R11, R47, R46 ;  /* 0x0000002e2f0b723e */ /* 0x000fe400000010ff */
[----:B------:R-:W-:Y:S02]  /*d850*/  MOV R156, R156 ;  /* 0x0000009c009c7202 */ /* 0x000fe40000000f00 */
[----:B------:R-:W-:Y:S01]  /*d860*/  F2FP.BF16.F32.PACK_AB R12, R49, R176 ;  /* 0x000000b0310c723e */ /* 0x000fe200000010ff */
[----:B------:R3:W-:Y:S01]  /*d870*/  STSM.16.M88.4 [R150], R8 ;  /* 0x0000000896007844 */ /* 0x0007e20000000200 */
[----:B------:R-:W-:-:S02]  /*d880*/  F2FP.BF16.F32.PACK_AB R13, R51, R50 ;  /* 0x00000032330d723e */ /* 0x000fc400000010ff */
[----:B------:R-:W-:Y:S02]  /*d890*/  F2FP.BF16.F32.PACK_AB R14, R53, R177 ;  /* 0x000000b1350e723e */ /* 0x000fe400000010ff */
[----:B------:R-:W-:Y:S02]  /*d8a0*/  F2FP.BF16.F32.PACK_AB R15, R55, R54 ;  /* 0x00000036370f723e */ /* 0x000fe400000010ff */
[----:B-1----:R-:W-:Y:S02]  /*d8b0*/  @P2 SHF.R.U32.HI R33, RZ, R35, R34 ;  /* 0x00000023ff212219 */ /* 0x002fe40000011622 */
[----:B------:R-:W-:Y:S01]  /*d8c0*/  MOV R130, R130 ;  /* 0x0000008200827202 */ /* 0x000fe20000000f00 */
[----:B------:R1:W-:Y:S01]  /*d8d0*/  STSM.16.M88.4 [R156], R12 ;  /* 0x0000000c9c007844 */ /* 0x0003e20000000200 */
[----:B--2---:R-:W-:Y:S01]  /*d8e0*/  F2FP.BF16.F32.PACK_AB R24, R57, R178 ;  /* 0x000000b23918723e */ /* 0x004fe200000010ff */
[----:B------:R-:W-:Y:S01]  /*d8f0*/  IMAD.MOV R35, RZ, RZ, -R33 ;  /* 0x000000ffff237224 */ /* 0x000fe200078e0a21 */
[----:B------:R-:W-:-:S02]  /*d900*/  F2FP.BF16.F32.PACK_AB R25, R59, R58 ;  /* 0x0000003a3b19723e */ /* 0x000fc400000010ff */
[----:B------:R-:W-:Y:S01]  /*d910*/  F2FP.BF16.F32.PACK_AB R26, R61, R179 ;  /* 0x000000b33d1a723e */ /* 0x000fe200000010ff */
[----:B------:R-:W-:Y:S01]  /*d920*/  IMAD R35, R198, R35, R37 ;  /* 0x00000023c6237224 */ /* 0x000fe200078e0225 */
[----:B------:R-:W-:Y:S01]  /*d930*/  F2FP.BF16.F32.PACK_AB R27, R63, R62 ;  /* 0x0000003e3f1b723e */ /* 0x000fe200000010ff */
[----:B------:R-:W2:Y:S01]  /*d940*/  @P2 LDC R61, c[0x0][0xbf0] ;  /* 0x0002fc00ff3d2b82 */ /* 0x000ea20000000800 */
[----:B------:R-:W-:Y:S02]  /*d950*/  MOV R154, R154 ;  /* 0x0000009a009a7202 */ /* 0x000fe40000000f00 */
[----:B0-----:R-:W-:Y:S01]  /*d960*/  F2FP.BF16.F32.PACK_AB R4, R65, R180 ;  /* 0x000000b44104723e */ /* 0x001fe200000010ff */
[----:B------:R-:W-:Y:S01]  /*d970*/  STSM.16.M88.4 [R130], R24 ;  /* 0x0000001882007844 */ /* 0x000fe20000000200 */
[----:B------:R-:W-:Y:S02]  /*d980*/  F2FP.BF16.F32.PACK_AB R5, R67, R66 ;  /* 0x000000424305723e */ /* 0x000fe400000010ff */
[----:B------:R-:W-:-:S02]  /*d990*/  F2FP.BF16.F32.PACK_AB R6, R69, R181 ;  /* 0x000000b54506723e */ /* 0x000fc400000010ff */
[----:B------:R-:W-:Y:S02]  /*d9a0*/  F2FP.BF16.F32.PACK_AB R7, R71, R70 ;  /* 0x000000464707723e */ /* 0x000fe400000010ff */
[----:B------:R-:W-:Y:S02]  /*d9b0*/  MOV R152, R152 ;  /* 0x0000009800987202 */ /* 0x000fe40000000f00 */
[----:B---3--:R-:W-:Y:S01]  /*d9c0*/  F2FP.BF16.F32.PACK_AB R8, R73, R182 ;  /* 0x000000b64908723e */ /* 0x008fe200000010ff */
[----:B------:R0:W-:Y:S01]  /*d9d0*/  STSM.16.M88.4 [R154], R4 ;  /* 0x000000049a007844 */ /* 0x0001e20000000200 */
[----:B------:R-:W-:Y:S02]  /*d9e0*/  F2FP.BF16.F32.PACK_AB R9, R75, R74 ;  /* 0x0000004a4b09723e */ /* 0x000fe400000010ff */
[----:B------:R-:W-:Y:S02]  /*d9f0*/  F2FP.BF16.F32.PACK_AB R10, R77, R183 ;  /* 0x000000b74d0a723e */ /* 0x000fe400000010ff */
[----:B------:R-:W-:-:S02]  /*da00*/  F2FP.BF16.F32.PACK_AB R11, R79, R78 ;  /* 0x0000004e4f0b723e */ /* 0x000fc400000010ff */
[----:B------:R-:W-:Y:S02]  /*da10*/  MOV R146, R146 ;  /* 0x0000009200927202 */ /* 0x000fe40000000f00 */
[----:B-1----:R-:W-:Y:S01]  /*da20*/  F2FP.BF16.F32.PACK_AB R12, R81, R184 ;  /* 0x000000b8510c723e */ /* 0x002fe200000010ff */
[----:B------:R1:W-:Y:S01]  /*da30*/  STSM.16.M88.4 [R152], R8 ;  /* 0x0000000898007844 */ /* 0x0003e20000000200 */
[----:B------:R-:W-:Y:S02]  /*da40*/  F2FP.BF16.F32.PACK_AB R13, R83, R82 ;  /* 0x00000052530d723e */ /* 0x000fe400000010ff */
[----:B------:R-:W-:Y:S02]  /*da50*/  F2FP.BF16.F32.PACK_AB R14, R85, R185 ;  /* 0x000000b9550e723e */ /* 0x000fe400000010ff */
[----:B------:R-:W-:Y:S02]  /*da60*/  F2FP.BF16.F32.PACK_AB R15, R87, R86 ;  /* 0x00000056570f723e */ /* 0x000fe400000010ff */
[----:B0-----:R-:W-:-:S02]  /*da70*/  F2FP.BF16.F32.PACK_AB R5, R18, R3 ;  /* 0x000000031205723e */ /* 0x001fc400000010ff */
[----:B------:R-:W-:Y:S01]  /*da80*/  SHF.R.S32.HI R3, RZ, 0x1f, R35 ;  /* 0x0000001fff037819 */ /* 0x000fe20000011423 */
[----:B------:R0:W-:Y:S01]  /*da90*/  STSM.16.M88.4 [R146], R12 ;  /* 0x0000000c92007844 */ /* 0x0001e20000000200 */
[----:B------:R-:W-:Y:S02]  /*daa0*/  MOV R142, R142 ;  /* 0x0000008e008e7202 */ /* 0x000fe40000000f00 */
[----:B------:R-:W-:Y:S02]  /*dab0*/  F2FP.BF16.F32.PACK_AB R24, R89, R186 ;  /* 0x000000ba5918723e */ /* 0x000fe400000010ff */
[----:B------:R-:W-:Y:S01]  /*dac0*/  F2FP.BF16.F32.PACK_AB R25, R91, R90 ;  /* 0x0000005a5b19723e */ /* 0x000fe200000010ff */
[----:B-1----:R-:W-:Y:S01]  /*dad0*/  IMAD.U32 R9, RZ, RZ, UR5 ;  /* 0x00000005ff097e24 */ /* 0x002fe2000f8e00ff */
[----:B------:R-:W-:Y:S01]  /*dae0*/  SHF.R.S32.HI R8, RZ, 0x1f, R33 ;  /* 0x0000001fff087819 */ /* 0x000fe20000011421 */
[----:B------:R-:W-:Y:S01]  /*daf0*/  ULDC UR5, c[0x0][0xa88] ;  /* 0x0002a20000057ab9 */ /* 0x000fe20000000800 */
[----:B------:R-:W-:-:S02]  /*db00*/  F2FP.BF16.F32.PACK_AB R26, R93, R187 ;  /* 0x000000bb5d1a723e */ /* 0x000fc400000010ff */
[----:B------:R-:W-:Y:S02]  /*db10*/  F2FP.BF16.F32.PACK_AB R27, R95, R94 ;  /* 0x0000005e5f1b723e */ /* 0x000fe400000010ff */
[----:B------:R-:W-:Y:S02]  /*db20*/  MOV R138, R138 ;  /* 0x0000008a008a7202 */ /* 0x000fe40000000f00 */
[----:B------:R-:W-:Y:S01]  /*db30*/  F2FP.BF16.F32.PACK_AB R4, R97, R188 ;  /* 0x000000bc6104723e */ /* 0x000fe200000010ff */
[----:B0-----:R-:W-:Y:S01]  /*db40*/  VIADD R14, R211, UR43 ;  /* 0x0000002bd30e7c36 */ /* 0x001fe20008000000 */
[----:B------:R-:W-:Y:S01]  /*db50*/  IADD3 R12, P0, R33, UR6, RZ ;  /* 0x00000006210c7c10 */ /* 0x000fe2000ff1e0ff */
[----:B------:R-:W-:Y:S01]  /*db60*/  STSM.16.M88.4 [R142], R24 ;  /* 0x000000188e007844 */ /* 0x000fe20000000200 */
[----:B------:R-:W-:Y:S02]  /*db70*/  F2FP.BF16.F32.PACK_AB R6, R101, R189 ;  /* 0x000000bd6506723e */ /* 0x000fe400000010ff */
[----:B------:R-:W-:Y:S01]  /*db80*/  IADD3.X R13, R8, UR7, R9, P0, !PT ;  /* 0x00000007080d7c10 */ /* 0x000fe200087fe409 */
[----:B------:R-:W-:Y:S01]  /*db90*/  ULDC.64 UR6, c[0x0][0xb88] ;  /* 0x0002e20000067ab9 */ /* 0x000fe20000000a00 */
[----:B------:R-:W-:Y:S01]  /*dba0*/  F2FP.BF16.F32.PACK_AB R7, R36, R32 ;  /* 0x000000202407723e */ /* 0x000fe200000010ff */
[----:B------:R-:W-:Y:S01]  /*dbb0*/  IMAD R8, R3, UR6, RZ ;  /* 0x0000000603087c24 */ /* 0x000fe2000f8e02ff */
[----:B------:R-:W-:Y:S01]  /*dbc0*/  LOP3.LUT P0, RZ, R209, 0x3, RZ, 0xc0, !PT ;  /* 0x00000003d1ff7812 */ /* 0x000fe2000780c0ff */
[C---:B------:R-:W-:Y:S01]  /*dbd0*/  IMAD.WIDE.U32 R12, R35.reuse, UR6, R12 ;  /* 0x00000006230c7c25 */ /* 0x040fe2000f8e000c */
[----:B------:R-:W-:Y:S01]  /*dbe0*/  MOV R134, R134 ;  /* 0x0000008600867202 */ /* 0x000fe20000000f00 */
[----:B------:R0:W-:Y:S01]  /*dbf0*/  STSM.16.M88.4 [R138], R4 ;  /* 0x000000048a007844 */ /* 0x0001e20000000200 */
[----:B------:R-:W-:Y:S01]  /*dc00*/  F2FP.BF16.F32.PACK_AB R9, R44, R40 ;  /* 0x000000282c09723e */ /* 0x000fe200000010ff */
[----:B------:R-:W-:Y:S01]  /*dc10*/  IMAD R35, R35, UR7, R8 ;  /* 0x0000000723237c24 */ /* 0x000fe2000f8e0208 */
[----:B------:R-:W-:Y:S01]  /*dc20*/  ULDC.64 UR6, c[0x0][0xb50] ;  /* 0x0002d40000067ab9 */ /* 0x000fe20000000a00 */
[----:B------:R-:W-:Y:S01]  /*dc30*/  IMAD R3, R198, UR5, RZ ;  /* 0x00000005c6037c24 */ /* 0x000fe2000f8e02ff */
[----:B------:R-:W-:-:S02]  /*dc40*/  F2FP.BF16.F32.PACK_AB R8, R105, R190 ;  /* 0x000000be6908723e */ /* 0x000fc400000010ff */
[----:B------:R-:W-:Y:S02]  /*dc50*/  F2FP.BF16.F32.PACK_AB R10, R167, R191 ;  /* 0x000000bfa70a723e */ /* 0x000fe400000010ff */
[----:B------:R-:W-:Y:S02]  /*dc60*/  F2FP.BF16.F32.PACK_AB R11, R52, R48 ;  /* 0x00000030340b723e */ /* 0x000fe400000010ff */
[----:B------:R-:W-:Y:S02]  /*dc70*/  LEA R18, P3, R12, UR6, 0x2 ;  /* 0x000000060c127c11 */ /* 0x000fe4000f8610ff */
[----:B------:R-:W-:Y:S01]  /*dc80*/  ISETP.GE.OR P1, PT, R14, R3, P0 ;  /* 0x000000030e00720c */ /* 0x000fe20000726670 */
[----:B------:R1:W-:Y:S01]  /*dc90*/  STSM.16.M88.4 [R134], R8 ;  /* 0x0000000886007844 */ /* 0x0003e20000000200 */
[----:B------:R-:W-:Y:S01]  /*dca0*/  F2FP.BF16.F32.PACK_AB R15, R100, R96 ;  /* 0x00000060640f723e */ /* 0x000fe200000010ff */
[----:B0-----:R-:W-:Y:S01]  /*dcb0*/  VIADD R4, R14, 0x8 ;  /* 0x000000080e047836 */ /* 0x001fe20000000000 */
[----:B------:R-:W-:Y:S01]  /*dcc0*/  F2FP.BF16.F32.PACK_AB R6, R170, R193 ;  /* 0x000000c1aa06723e */ /* 0x000fe200000010ff */
[----:B------:R-:W-:Y:S01]  /*dcd0*/  IMAD.IADD R5, R13, 0x1, R35 ;  /* 0x000000010d057824 */ /* 0x000fe200078e0223 */
[----:B------:R-:W-:Y:S01]  /*dce0*/  F2FP.BF16.F32.PACK_AB R7, R68, R64 ;  /* 0x000000404407723e */ /* 0x000fe200000010ff */
[----:B------:R-:W-:Y:S01]  /*dcf0*/  SHFL.IDX PT, R40, R18, RZ, 0x1c1f ;  /* 0x001c1fff12287589 */ /* 0x000fe200000e0000 */
[----:B------:R-:W-:-:S02]  /*dd00*/  ISETP.GE.OR P0, PT, R4, R3, P0 ;  /* 0x000000030400720c */ /* 0x000fc40000706670 */
[----:B------:R-:W-:Y:S01]  /*dd10*/  LEA.HI.X R24, R12, UR7, R5, 0x2, P3 ;  /* 0x000000070c187c11 */ /* 0x000fe200098f1405 */
[----:B------:R-:W-:Y:S01]  /*dd20*/  SHFL.IDX PT, R42, R18, 0x1, 0x1c1f ;  /* 0x003c1f00122a7f89 */ /* 0x000fe200000e0000 */
[----:B------:R-:W-:Y:S02]  /*dd30*/  F2FP.BF16.F32.PACK_AB R4, R169, R192 ;  /* 0x000000c0a904723e */ /* 0x000fe400000010ff */
[----:B------:R-:W-:Y:S01]  /*dd40*/  F2FP.BF16.F32.PACK_AB R5, R60, R56 ;  /* 0x000000383c05723e */ /* 0x000fe200000010ff */
[----:B------:R-:W0:Y:S01]  /*dd50*/  SHFL.IDX PT, R41, R24, RZ, 0x1c1f ;  /* 0x001c1fff18297589 */ /* 0x000e2200000e0000 */
[----:B------:R-:W-:Y:S02]  /*dd60*/  F2FP.BF16.F32.PACK_AB R12, R129, R195 ;  /* 0x000000c3810c723e */ /* 0x000fe400000010ff */
[----:B-1----:R-:W-:Y:S01]  /*dd70*/  F2FP.BF16.F32.PACK_AB R8, R171, R194 ;  /* 0x000000c2ab08723e */ /* 0x002fe200000010ff */
[----:B------:R-:W-:Y:S01]  /*dd80*/  STSM.16.M88.4 [R158], R4 ;  /* 0x000000049e007844 */ /* 0x000fe20000000200 */
[----:B------:R-:W-:-:S02]  /*dd90*/  F2FP.BF16.F32.PACK_AB R9, R76, R72 ;  /* 0x000000484c09723e */ /* 0x000fc400000010ff */
[----:B------:R-:W-:Y:S01]  /*dda0*/  F2FP.BF16.F32.PACK_AB R10, R125, R124 ;  /* 0x0000007c7d0a723e */ /* 0x000fe200000010ff */
[----:B------:R-:W1:Y:S01]  /*ddb0*/  SHFL.IDX PT, R43, R24, 0x1, 0x1c1f ;  /* 0x003c1f00182b7f89 */ /* 0x000e6200000e0000 */
[----:B------:R-:W-:Y:S02]  /*ddc0*/  F2FP.BF16.F32.PACK_AB R11, R84, R80 ;  /* 0x00000050540b723e */ /* 0x000fe400000010ff */
[----:B------:R-:W-:Y:S02]  /*ddd0*/  F2FP.BF16.F32.PACK_AB R13, R92, R88 ;  /* 0x000000585c0d723e */ /* 0x000fe400000010ff */
[----:B------:R-:W-:Y:S01]  /*dde0*/  F2FP.BF16.F32.PACK_AB R14, R133, R132 ;  /* 0x00000084850e723e */ /* 0x000fe200000010ff */
[----:B------:R-:W-:Y:S01]  /*ddf0*/  STSM.16.M88.4 [R159], R8 ;  /* 0x000000089f007844 */ /* 0x000fe20000000200 */
[----:B------:R-:W-:Y:S02]  /*de00*/  F2FP.BF16.F32.PACK_AB R138, R141, R140 ;  /* 0x0000008c8d8a723e */ /* 0x000fe400000010ff */
[----:B------:R-:W-:Y:S01]  /*de10*/  F2FP.BF16.F32.PACK_AB R139, R163, R162 ;  /* 0x000000a2a38b723e */ /* 0x000fe200000010ff */
[----:B------:R-:W-:Y:S01]  /*de20*/  STSM.16.M88.4 [R160], R12 ;  /* 0x0000000ca0007844 */ /* 0x000fe20000000200 */
[----:B------:R-:W-:-:S02]  /*de30*/  F2FP.BF16.F32.PACK_AB R146, R149, R148 ;  /* 0x000000949592723e */ /* 0x000fc400000010ff */
[----:B------:R-:W-:Y:S01]  /*de40*/  F2FP.BF16.F32.PACK_AB R147, R168, R166 ;  /* 0x000000a6a893723e */ /* 0x000fe200000010ff */
[----:B------:R-:W-:Y:S04]  /*de50*/  STSM.16.M88.4 [R161], R136 ;  /* 0x00000088a1007844 */ /* 0x000fe80000000200 */
[----:B------:R-:W-:Y:S01]  /*de60*/  STSM.16.M88.4 [R196], R144 ;  /* 0x00000090c4007844 */ /* 0x000fe20000000200 */
[----:B------:R-:W-:Y:S01]  /*de70*/  BAR.SYNC.DEFER_BLOCKING 0x1, 0x100 ;  /* 0x0044000000007b1d */ /* 0x000fe20000010000 */
[----:B------:R-:W-:-:S05]  /*de80*/  UIMAD UR5, UR10, UR8, URZ ;  /* 0x000000080a0572a4 */ /* 0x000fca000f8e023f */
[----:B0-----:R0:W-:Y:S04]  /*de90*/  @!P1 ST.E desc[UR36][R40.64], R0 ;  /* 0x0000000028009985 */ /* 0x0011e8000c101924 */
[----:B-1----:R1:W-:Y:S04]  /*dea0*/  @!P0 ST.E desc[UR36][R42.64], R2 ;  /* 0x000000022a008985 */ /* 0x0023e8000c101924 */
[----:B------:R3:W5:Y:S01]  /*deb0*/  LD.E.128 R32, desc[UR36][R16.64] ;  /* 0x0000002410207980 */ /* 0x000762000c101d00 */
[----:B0-----:R-:W-:Y:S01]  /*dec0*/  IMAD R0, R204, 0x20, R207 ;  /* 0x00000020cc007824 */ /* 0x001fe200078e02cf */
[----:B------:R-:W-:-:S02]  /*ded0*/  UIMAD.WIDE.U32 UR6, UR11, UR8, URZ ;  /* 0x000000080b0672a5 */ /* 0x000fc4000f8e003f */
[----:B------:R0:W5:Y:S01]  /*dee0*/  LD.E.128 R36, desc[UR36][R20.64] ;  /* 0x0000002414247980 */ /* 0x000162000c101d00 */
[----:B---3--:R-:W3:Y:S01]  /*def0*/  @P2 LDC R17, c[0x0][0xbec] ;  /* 0x0002fb00ff112b82 */ /* 0x008ee20000000800 */
[----:B-1----:R-:W-:Y:S01]  /*df00*/  VIADD R2, R0, UR43 ;  /* 0x0000002b00027c36 */ /* 0x002fe20008000000 */
[----:B------:R-:W-:Y:S01]  /*df10*/  UIMAD UR5, UR11, UR9, UR5 ;  /* 0x000000090b0572a4 */ /* 0x000fe2000f8e0205 */
[----:B------:R1:W5:Y:S02]  /*df20*/  LD.E.128 R24, desc[UR36][R28.64] ;  /* 0x000000241c187980 */ /* 0x000364000c101d00 */
[----:B------:R-:W-:Y:S01]  /*df30*/  ULDC.64 UR10, c[0x0][0xaf0] ;  /* 0x0002bc00000a7ab9 */ /* 0x000fe20000000a00 */
[----:B------:R-:W-:Y:S01]  /*df40*/  UIADD3 UR7, UR7, UR5, URZ ;  /* 0x0000000507077290 */ /* 0x000fe2000fffe03f */
[----:B------:R-:W5:Y:S01]  /*df50*/  LD.E.128 R96, desc[UR36][R98.64] ;  /* 0x0000002462607980 */ /* 0x000f62000c101d00 */
[----:B------:R-:W-:Y:S01]  /*df60*/  UIMAD UR8, UR12, UR10, URZ ;  /* 0x0000000a0c0872a4 */ /* 0x000fe2000f8e023f */
[----:B0-----:R-:W-:Y:S01]  /*df70*/  IMAD.MOV.U32 R21, RZ, RZ, R2 ;  /* 0x000000ffff157224 */ /* 0x001fe200078e0002 */
[----:B------:R-:W-:Y:S01]  /*df80*/  UIMAD.WIDE.U32 UR6, UR13, UR10, UR6 ;  /* 0x0000000a0d0672a5 */ /* 0x000fe2000f8e0006 */
[----:B------:R-:W5:Y:S01]  /*df90*/  LD.E.128 R100, desc[UR36][R102.64] ;  /* 0x0000002466647980 */ /* 0x000f62000c101d00 */
[----:B------:R-:W-:-:S03]  /*dfa0*/  UIMAD UR5, UR13, UR11, UR8 ;  /* 0x0000000b0d0572a4 */ /* 0x000fc6000f8e0208 */
[----:B------:R-:W-:Y:S01]  /*dfb0*/  ULDC.64 UR8, c[0x0][0xae0] ;  /* 0x0002b80000087ab9 */ /* 0x000fe20000000a00 */
[----:B------:R-:W5:Y:S04]  /*dfc0*/  LD.E.128 R104, desc[UR36][R106.64] ;  /* 0x000000246a687980 */ /* 0x000f68000c101d00 */
[----:B------:R1:W5:Y:S01]  /*dfd0*/  LD.E.128 R4, desc[UR36][R108.64] ;  /* 0x000000246c047980 */ /* 0x000362000c101d00 */
[----:B---3--:R-:W-:-:S03]  /*dfe0*/  @P2 IMAD.HI.U32 R0, R2, R17, RZ ;  /* 0x0000001102002227 */ /* 0x008fc600078e00ff */
[----:B------:R1:W5:Y:S02]  /*dff0*/  LD.E.128 R8, desc[UR36][R110.64] ;  /* 0x000000246e087980 */ /* 0x000364000c101d00 */
[----:B--2---:R-:W-:Y:S01]  /*e000*/  @P2 SHF.R.U32.HI R21, RZ, R61, R0 ;  /* 0x0000003dff152219 */ /* 0x004fe20000011600 */
[----:B------:R-:W-:Y:S01]  /*e010*/  UIADD3 UR5, UR7, UR5, URZ ;  /* 0x0000000507057290 */ /* 0x000fe2000fffe03f */
[----:B------:R1:W5:Y:S02]  /*e020*/  LD.E.128 R48, desc[UR36][R112.64] ;  /* 0x0000002470307980 */ /* 0x000364000c101d00 */
[--C-:B------:R-:W-:Y:S01]  /*e030*/  SHF.R.S32.HI R0, RZ, 0x1f, R21.reuse ;  /* 0x0000001fff007819 */ /* 0x100fe20000011415 */
[----:B------:R-:W-:Y:S01]  /*e040*/  IMAD.MOV R61, RZ, RZ, -R21 ;  /* 0x000000ffff3d7224 */ /* 0x000fe200078e0a15 */
[----:B------:R1:W5:Y:S01]  /*e050*/  LD.E.128 R12, desc[UR36][R114.64] ;  /* 0x00000024720c7980 */ /* 0x000362000c101d00 */
[----:B------:R-:W-:Y:S02]  /*e060*/  IMAD.U32 R17, RZ, RZ, UR7 ;  /* 0x00000007ff117e24 */ /* 0x000fe4000f8e00ff */
[----:B------:R-:W-:Y:S01]  /*e070*/  IMAD R0, R0, UR8, RZ ;  /* 0x0000000800007c24 */ /* 0x000fe2000f8e02ff */
[----:B------:R1:W5:Y:S01]  /*e080*/  LD.E.128 R40, desc[UR36][R116.64] ;  /* 0x0000002474287980 */ /* 0x000362000c101d00 */
[----:B------:R-:W-:-:S02]  /*e090*/  IMAD R61, R198, R61, R2 ;  /* 0x0000003dc63d7224 */ /* 0x000fc400078e0202 */
[----:B------:R-:W-:Y:S01]  /*e0a0*/  IMAD.U32 R16, RZ, RZ, UR6 ;  /* 0x00000006ff107e24 */ /* 0x000fe2000f8e00ff */
[----:B------:R1:W5:Y:S01]  /*e0b0*/  LD.E.128 R44, desc[UR36][R118.64] ;  /* 0x00000024762c7980 */ /* 0x000362000c101d00 */
[----:B------:R-:W-:Y:S01]  /*e0c0*/  IMAD.U32 R17, RZ, RZ, UR5 ;  /* 0x00000005ff117e24 */ /* 0x000fe2000f8e00ff */
[----:B------:R-:W-:Y:S01]  /*e0d0*/  ULDC.64 UR6, c[0x0][0xad8] ;  /* 0x0002b60000067ab9 */ /* 0x000fe20000000a00 */
[----:B------:R-:W-:Y:S01]  /*e0e0*/  IMAD R63, R21, UR9, R0 ;  /* 0x00000009153f7c24 */ /* 0x000fe2000f8e0200 */
[----:B------:R1:W5:Y:S01]  /*e0f0*/  LD.E.128 R56, desc[UR36][R120.64] ;  /* 0x0000002478387980 */ /* 0x000362000c101d00 */
[----:B------:R-:W-:-:S03]  /*e100*/  SHF.R.S32.HI R0, RZ, 0x1f, R61 ;  /* 0x0000001fff007819 */ /* 0x000fc6000001143d */
[----:B------:R1:W5:Y:S01]  /*e110*/  LD.E.128 R52, desc[UR36][R122.64] ;  /* 0x000000247a347980 */ /* 0x000362000c101d00 */
[----:B------:R-:W-:-:S03]  /*e120*/  IMAD.WIDE.U32 R16, R21, UR8, R16 ;  /* 0x0000000815107c25 */ /* 0x000fc6000f8e0010 */
        /* <DEDUP_REMOVED lines=10> */
[----:B------:R-:W-:Y:S02]  /*e1d0*/  VIADD R64, R207, UR43 ;  /* 0x0000002bcf407c36 */ /* 0x000fe40008000000 */
[C---:B------:R-:W-:Y:S02]  /*e1e0*/  IMAD R21, R61.reuse, UR7, R2 ;  /* 0x000000073d157c24 */ /* 0x040fe4000f8e0202 */
[----:B------:R-:W-:Y:S01]  /*e1f0*/  IMAD.WIDE.U32 R16, R61, UR6, R16 ;  /* 0x000000063d107c25 */ /* 0x000fe2000f8e0010 */
[C---:B------:R-:W-:Y:S01]  /*e200*/  ISETP.GE.AND P2, PT, R64.reuse, R3, PT ;  /* 0x000000034000720c */ /* 0x040fe20003f46270 */
[----:B------:R-:W-:Y:S02]  /*e210*/  ULDC.64 UR6, c[0x0][0xa80] ;  /* 0x0002a00000067ab9 */ /* 0x000fe40000000a00 */
[----:B------:R-:W-:Y:S01]  /*e220*/  VIADD R0, R64, 0x20 ;  /* 0x0000002040007836 */ /* 0x000fe20000000000 */
[----:B------:R-:W-:Y:S01]  /*e230*/  IADD3 R17, R17, R21, RZ ;  /* 0x0000001511117210 */ /* 0x000fe20007ffe0ff */
[----:B------:R-:W-:Y:S01]  /*e240*/  VIADD R197, R197, 0x30820 ;  /* 0x00030820c5c57836 */ /* 0x000fe20000000000 */
[----:B------:R-:W-:-:S02]  /*e250*/  LEA R2, P3, R16, UR6, 0x1 ;  /* 0x0000000610027c11 */ /* 0x000fc4000f8608ff */
[-C--:B------:R-:W-:Y:S01]  /*e260*/  ISETP.GE.AND P1, PT, R0, R3.reuse, PT ;  /* 0x000000030000720c */ /* 0x080fe20003f26270 */
[----:B------:R-:W-:Y:S01]  /*e270*/  VIADD R0, R64, 0x40 ;  /* 0x0000004040007836 */ /* 0x000fe20000000000 */
[----:B------:R-:W-:Y:S02]  /*e280*/  LEA.HI.X R18, R16, UR7, R17, 0x1, P3 ;  /* 0x0000000710127c11 */ /* 0x000fe400098f0c11 */
[----:B------:R-:W-:Y:S01]  /*e290*/  PRMT R197, RZ, 0x654, R197 ;  /* 0x00000654ffc57816 */ /* 0x000fe200000000c5 */
[----:B0-----:R1:W0:Y:S01]  /*e2a0*/  SHFL.IDX PT, R62, R2, RZ, 0x181f ;  /* 0x00181fff023e7589 */ /* 0x00122200000e0000 */
[----:B------:R-:W-:Y:S01]  /*e2b0*/  ISETP.GE.AND P0, PT, R0, R3, PT ;  /* 0x000000030000720c */ /* 0x000fe20003f06270 */
[----:B------:R-:W-:Y:S01]  /*e2c0*/  BSSY B1, `(.L_x_1073) ;  /* 0x0000015000017945 */ /* 0x000fe20003800000 */
[----:B------:R1:W-:Y:S01]  /*e2d0*/  SYNCS.ARRIVE.TRANS64.RED.A1T0 RZ, [R197+URZ], RZ ;  /* 0x000000ffc5ff79a7 */ /* 0x0003e2000810043f */
[----:B------:R1:W2:Y:S02]  /*e2e0*/  SHFL.IDX PT, R0, R18, RZ, 0x181f ;  /* 0x00181fff12007589 */ /* 0x0002a400000e0000 */
[----:B------:R-:W-:Y:S08]  /*e2f0*/  @P2 BRA `(.L_x_1074) ;  /* 0x0000000000442947 */ /* 0x000ff00003800000 */
[----:B------:R-:W-:Y:S02]  /*e300*/  ULDC UR5, c[0x0][0xac8] ;  /* 0x0002b20000057ab9 */ /* 0x000fe40000000800 */
[----:B------:R-:W-:Y:S02]  /*e310*/  ISETP.GE.AND P5, PT, R22, UR5, PT ;  /* 0x0000000516007c0c */ /* 0x000fe4000bfa6270 */
[----:B------:R-:W-:Y:S02]  /*e320*/  ISETP.GE.AND P4, PT, R202, UR5, PT ;  /* 0x00000005ca007c0c */ /* 0x000fe4000bf86270 */
[----:B------:R-:W-:Y:S02]  /*e330*/  ISETP.GE.AND P3, PT, R201, UR5, PT ;  /* 0x00000005c9007c0c */ /* 0x000fe4000bf66270 */
[----:B------:R-:W-:-:S07]  /*e340*/  ISETP.GE.AND P2, PT, R203, UR5, PT ;  /* 0x00000005cb007c0c */ /* 0x000fce000bf46270 */
[----:B0-----:R-:W-:-:S04]  /*e350*/  @!P5 LEA R16, P6, R22, R62, 0x1 ;  /* 0x0000003e1610d211 */ /* 0x001fc800078c08ff */
        /* <DEDUP_REMOVED lines=11> */
.L_x_1074:
[----:B------:R-:W-:Y:S05]  /*e410*/  BSYNC B1 ;  /* 0x0000000000017941 */ /* 0x000fea0003800000 */
.L_x_1073:
[----:B--2---:R2:W4:Y:S01]  /*e420*/  SHFL.IDX PT, R0, R18, 0x1, 0x181f ;  /* 0x00381f0012007f89 */ /* 0x00452200000e0000 */
        /* <DEDUP_REMOVED lines=9> */
[----:B------:R-:W-:Y:S02]  /*e4c0*/  @!P3 LEA R20, P5, R202, R26, 0x1 ;  /* 0x0000001aca14b211 */ /* 0x000fe400078a08ff */
        /* <DEDUP_REMOVED lines=10> */
.L_x_1076:
[----:B------:R-:W-:Y:S05]  /*e570*/  BSYNC B1 ;  /* 0x0000000000017941 */ /* 0x000fea0003800000 */
.L_x_1075:
[----:B----4-:R4:W0:Y:S01]  /*e580*/  SHFL.IDX PT, R0, R18, 0x2, 0x181f ;  /* 0x00581f0012007f89 */ /* 0x01082200000e0000 */
        /* <DEDUP_REMOVED lines=20> */
.L_x_1078:
[----:B------:R-:W-:Y:S05]  /*e6d0*/  BSYNC B1 ;  /* 0x0000000000017941 */ /* 0x000fea0003800000 */
.L_x_1077:
[----:B0-----:R-:W-:Y:S01]  /*e6e0*/  VIADD R0, R64, 0x60 ;  /* 0x0000006040007836 */ /* 0x001fe20000000000 */
[----:B-12-4-:R-:W0:Y:S04]  /*e6f0*/  SHFL.IDX PT, R18, R18, 0x3, 0x181f ;  /* 0x00781f0012127f89 */ /* 0x016e2800000e0000 */
[----:B------:R-:W-:Y:S01]  /*e700*/  ISETP.GE.AND P0, PT, R0, R3, PT ;  /* 0x000000030000720c */ /* 0x000fe20003f06270 */
[----:B------:R1:W2:-:S12]  /*e710*/  SHFL.IDX PT, R12, R2, 0x3, 0x181f ;  /* 0x00781f00020c7f89 */ /* 0x00029800000e0000 */
[----:B-1----:R-:W-:Y:S05]  /*e720*/  @P0 BRA `(.L_x_1079) ;  /* 0x0000000c00380947 */ /* 0x002fea0003800000 */
        /* <DEDUP_REMOVED lines=15> */
[----:B-1----:R-:W-:-:S04]  /*e820*/  LEA R2, P0, R203, R12, 0x1 ;  /* 0x0000000ccb027211 */ /* 0x002fc800078008ff */
[----:B------:R-:W-:-:S05]  /*e830*/  LEA.HI.X R3, R203, R18, R214, 0x1, P0 ;  /* 0x00000012cb037211 */ /* 0x000fca00000f0cd6 */
[----:B------:R4:W-:Y:S01]  /*e840*/  ST.E.128 desc[UR36][R2.64], R28 ;  /* 0x0000001c02007985 */ /* 0x0009e2000c101d24 */
[----:B------:R-:W-:Y:S05]  /*e850*/  BRA `(.L_x_1079) ;  /* 0x0000000800ec7947 */ /* 0x000fea0003800000 */
.L_x_1072:
[----:B------:R-:W0:Y:S01]  /*e860*/  LDC R8, c[0x0][0xbe8] ;  /* 0x0002fa00ff087b82 */ /* 0x000e220000000800 */
[----:B------:R-:W-:Y:S01]  /*e870*/  R2UR UR6, R205 ;  /* 0x00000000cd0672ca */ /* 0x000fe200000e0000 */
[----:B------:R-:W-:Y:S01]  /*e880*/  BSSY B1, `(.L_x_1080) ;  /* 0x0000034000017945 */ /* 0x000fe20003800000 */
[----:B------:R-:W-:Y:S01]  /*e890*/  R2UR UR5, R206 ;  /* 0x00000000ce0572ca */ /* 0x000fe200000e0000 */
[----:B------:R-:W-:Y:S01]  /*e8a0*/  IMAD R6, R204, 0x20, R207 ;  /* 0x00000020cc067824 */ /* 0x000fe200078e02cf */
[----:B------:R-:W-:-:S09]  /*e8b0*/  ISETP.GE.AND P0, PT, R218, 0x80, PT ;  /* 0x00000080da00780c */ /* 0x000fd20003f06270 */
[----:B------:R-:W-:Y:S02]  /*e8c0*/  USHF.R.S32.HI UR8, URZ, 0x1f, UR6 ;  /* 0x0000001f3f087899 */ /* 0x000fe40008011406 */
[----:B------:R-:W-:Y:S01]  /*e8d0*/  USHF.R.S32.HI UR9, URZ, 0x1f, UR5 ;  /* 0x0000001f3f097899 */ /* 0x000fe20008011405 */
[----:B0-----:R-:W-:-:S13]  /*e8e0*/  ISETP.NE.AND P1, PT, R8, 0x1, PT ;  /* 0x000000010800780c */ /* 0x001fda0003f25270 */
[----:B------:R-:W0:Y:S08]  /*e8f0*/  @P1 LDC R9, c[0x0][0xbec] ;  /* 0x0002fb00ff091b82 */ /* 0x000e300000000800 */
[----:B------:R-:W1:Y:S01]  /*e900*/  @P1 LDC R11, c[0x0][0xbf0] ;  /* 0x0002fc00ff0b1b82 */ /* 0x000e620000000800 */
[----:B------:R-:W-:Y:S05]  /*e910*/  @P0 BRA `(.L_x_1081) ;  /* 0x0000000000a80947 */ /* 0x000fea0003800000 */
[----:B------:R-:W2:Y:S01]  /*e920*/  S2R R4, SR_TID.X ;  /* 0x0000000000047919 */ /* 0x000ea20000002100 */
[----:B------:R-:W3:Y:S01]  /*e930*/  LDC R3, c[0x0][0xbe8] ;  /* 0x0002fa00ff037b82 */ /* 0x000ee20000000800 */
[----:B------:R-:W-:Y:S01]  /*e940*/  IMAD.U32 R7, RZ, RZ, UR43 ;  /* 0x0000002bff077e24 */ /* 0x000fe2000f8e00ff */
[----:B------:R-:W-:Y:S02]  /*e950*/  ULDC UR5, c[0x0][0xa88] ;  /* 0x0002a20000057ab9 */ /* 0x000fe40000000800 */
[----:B---3--:R-:W-:Y:S02]  /*e960*/  IMAD R5, R3, UR5, RZ ;  /* 0x0000000503057c24 */ /* 0x008fe4000f8e02ff */
[----:B--2---:R-:W-:-:S04]  /*e970*/  IADD3 R4, R7, -0x80, R4 ;  /* 0xffffff8007047810 */ /* 0x004fc80007ffe004 */
[----:B------:R-:W-:-:S13]  /*e980*/  ISETP.GE.AND P0, PT, R4, R5, PT ;  /* 0x000000050400720c */ /* 0x000fda0003f06270 */
[----:B------:R-:W-:Y:S05]  /*e990*/  @P0 BRA `(.L_x_1081) ;  /* 0x0000000000880947 */ /* 0x000fea0003800000 */
[----:B------:R-:W-:Y:S01]  /*e9a0*/  ISETP.NE.AND P0, PT, R3, 0x1, PT ;  /* 0x000000010300780c */ /* 0x000fe20003f05270 */
[----:B------:R-:W-:Y:S01]  /*e9b0*/  ULDC.64 UR10, c[0x0][0xb90] ;  /* 0x0002e400000a7ab9 */ /* 0x000fe20000000a00 */
[----:B------:R-:W-:Y:S01]  /*e9c0*/  R2UR UR13, R205 ;  /* 0x00000000cd0d72ca */ /* 0x000fe200000e0000 */
[----:B------:R-:W-:Y:S01]  /*e9d0*/  UIMAD UR5, UR8, UR10, URZ ;  /* 0x0000000a080572a4 */ /* 0x000fe2000f8e023f */
[----:B------:R-:W-:Y:S01]  /*e9e0*/  R2UR UR12, R206 ;  /* 0x00000000ce0c72ca */ /* 0x000fe200000e0000 */
[----:B------:R-:W-:-:S08]  /*e9f0*/  IMAD.MOV.U32 R2, RZ, RZ, R4 ;  /* 0x000000ffff027224 */ /* 0x000fd000078e0004 */
[----:B------:R-:W2:Y:S02]  /*ea00*/  @P0 LDC R5, c[0x0][0xbec] ;  /* 0x0002fb00ff050b82 */ /* 0x000ea40000000800 */
[----:B------:R-:W-:Y:S02]  /*ea10*/  UIMAD.WIDE.U32 UR6, UR13, UR10, URZ ;  /* 0x0000000a0d0672a5 */ /* 0x000fe4000f8e003f */
[----:B------:R-:W-:-:S03]  /*ea20*/  UIMAD UR5, UR13, UR11, UR5 ;  /* 0x0000000b0d0572a4 */ /* 0x000fc6000f8e0205 */
[----:B------:R-:W-:Y:S01]  /*ea30*/  ULDC.64 UR10, c[0x0][0xb98] ;  /* 0x0002e600000a7ab9 */ /* 0x000fe20000000a00 */
[----:B------:R-:W3:Y:S01]  /*ea40*/  @P0 LDC R7, c[0x0][0xbf0] ;  /* 0x0002fc00ff070b82 */ /* 0x000ee20000000800 */
[----:B------:R-:W-:Y:S02]  /*ea50*/  UIADD3 UR7, UR7, UR5, URZ ;  /* 0x0000000507077290 */ /* 0x000fe4000fffe03f */
[----:B------:R-:W-:Y:S02]  /*ea60*/  UIMAD UR5, UR9, UR10, URZ ;  /* 0x0000000a090572a4 */ /* 0x000fe4000f8e023f */
[----:B------:R-:W-:Y:S02]  /*ea70*/  UIMAD.WIDE.U32 UR6, UR12, UR10, UR6 ;  /* 0x0000000a0c0672a5 */ /* 0x000fe4000f8e0006 */
[----:B------:R-:W-:-:S03]  /*ea80*/  UIMAD UR5, UR12, UR11, UR5 ;  /* 0x0000000b0c0572a4 */ /* 0x000fc6000f8e0205 */
[----:B------:R-:W-:Y:S01]  /*ea90*/  ULDC.64 UR10, c[0x0][0xb88] ;  /* 0x0002e200000a7ab9 */ /* 0x000fe20000000a00 */
[----:B--2---:R-:W-:-:S05]  /*eaa0*/  @P0 IMAD.HI.U32 R0, R4, R5, RZ ;  /* 0x0000000504000227 */ /* 0x004fca00078e00ff */
[----:B---3--:R-:W-:-:S05]  /*eab0*/  @P0 SHF.R.U32.HI R2, RZ, R7, R0 ;  /* 0x00000007ff020219 */ /* 0x008fca0000011600 */
[----:B------:R-:W-:-:S04]  /*eac0*/  IMAD.MOV R5, RZ, RZ, -R2 ;  /* 0x000000ffff057224 */ /* 0x000fc800078e0a02 */
[----:B------:R-:W-:Y:S01]  /*ead0*/  IMAD R5, R3, R5, R4 ;  /* 0x0000000503057224 */ /* 0x000fe200078e0204 */
[----:B------:R-:W-:Y:S01]  /*eae0*/  SHF.R.S32.HI R3, RZ, 0x1f, R2 ;  /* 0x0000001fff037819 */ /* 0x000fe20000011402 */
[----:B------:R-:W-:Y:S01]  /*eaf0*/  IMAD.U32 R4, RZ, RZ, UR5 ;  /* 0x00000005ff047e24 */ /* 0x000fe2000f8e00ff */
[----:B------:R-:W-:Y:S02]  /*eb00*/  IADD3 R2, P0, R2, UR6, RZ ;  /* 0x0000000602027c10 */ /* 0x000fe4000ff1e0ff */
[----:B------:R-:W-:Y:S02]  /*eb10*/  SHF.R.S32.HI R0, RZ, 0x1f, R5 ;  /* 0x0000001fff007819 */ /* 0x000fe40000011405 */
[----:B------:R-:W-:Y:S01]  /*eb20*/  IADD3.X R3, R3, UR7, R4, P0, !PT ;  /* 0x0000000703037c10 */ /* 0x000fe200087fe404 */
[----:B------:R-:W-:Y:S02]  /*eb30*/  ULDC.64 UR6, c[0x0][0xb50] ;  /* 0x0002d40000067ab9 */ /* 0x000fe40000000a00 */
[----:B------:R-:W-:-:S02]  /*eb40*/  IMAD R0, R0, UR10, RZ ;  /* 0x0000000a00007c24 */ /* 0x000fc4000f8e02ff */
[----:B------:R-:W-:-:S04]  /*eb50*/  IMAD.WIDE.U32 R2, R5, UR10, R2 ;  /* 0x0000000a05027c25 */ /* 0x000fc8000f8e0002 */
[----:B------:R-:W-:Y:S01]  /*eb60*/  IMAD R7, R5, UR11, R0 ;  /* 0x0000000b05077c24 */ /* 0x000fe2000f8e0200 */
[----:B------:R-:W-:-:S03]  /*eb70*/  LEA R4, P0, R2, UR6, 0x2 ;  /* 0x0000000602047c11 */ /* 0x000fc6000f8010ff */
[----:B------:R-:W-:-:S05]  /*eb80*/  IMAD.IADD R3, R3, 0x1, R7 ;  /* 0x0000000103037824 */ /* 0x000fca00078e0207 */
[----:B------:R-:W-:Y:S01]  /*eb90*/  LEA.HI.X R5, R2, UR7, R3, 0x2, P0 ;  /* 0x0000000702057c11 */ /* 0x000fe200080f1403 */
[----:B------:R-:W-:-:S05]  /*eba0*/  IMAD.MOV.U32 R3, RZ, RZ, -0x800000 ;  /* 0xff800000ff037424 */ /* 0x000fca00078e00ff */
[----:B------:R2:W-:Y:S02]  /*ebb0*/  STG.E desc[UR36][R4.64], R3 ;  /* 0x0000000304007986 */ /* 0x0005e4000c101924 */
.L_x_1081:
[----:B------:R-:W-:Y:S05]  /*ebc0*/  BSYNC B1 ;  /* 0x0000000000017941 */ /* 0x000fea0003800000 */
.L_x_1080:
[----:B------:R-:W-:Y:S01]  /*ebd0*/  R2UR UR13, R205 ;  /* 0x00000000cd0d72ca */ /* 0x000fe200000e0000 */
[----:B------:R-:W-:Y:S01]  /*ebe0*/  ULDC.64 UR10, c[0x0][0xae8] ;  /* 0x0002ba00000a7ab9 */ /* 0x000fe20000000a00 */
[----:B------:R-:W-:Y:S01]  /*ebf0*/  R2UR UR12, R206 ;  /* 0x00000000ce0c72ca */ /* 0x000fe200000e0000 */
[----:B------:R-:W-:Y:S01]  /*ec00*/  UIMAD UR5, UR8, UR10, URZ ;  /* 0x0000000a080572a4 */ /* 0x000fe2000f8e023f */
[----:B------:R-:W-:Y:S01]  /*ec10*/  VIADD R6, R6, UR43 ;  /* 0x0000002b06067c36 */ /* 0x000fe20008000000 */
[----:B------:R-:W-:Y:S03]  /*ec20*/  BSSY B1, `(.L_x_1082) ;  /* 0x000003c000017945 */ /* 0x000fe60003800000 */
[----:B0-----:R-:W-:-:S04]  /*ec30*/  @P1 IMAD.HI.U32 R0, R6, R9, RZ ;  /* 0x0000000906001227 */ /* 0x001fc800078e00ff */
[----:B--2---:R-:W-:Y:S01]  /*ec40*/  IMAD.MOV.U32 R5, RZ, RZ, R6 ;  /* 0x000000ffff057224 */ /* 0x004fe200078e0006 */
[----:B------:R-:W-:Y:S01]  /*ec50*/  UIMAD.WIDE.U32 UR6, UR13, UR10, URZ ;  /* 0x0000000a0d0672a5 */ /* 0x000fe2000f8e003f */
[----:B-1----:R-:W-:Y:S01]  /*ec60*/  @P1 SHF.R.U32.HI R5, RZ, R11, R0 ;  /* 0x0000000bff051219 */ /* 0x002fe20000011600 */
[----:B------:R-:W-:-:S03]  /*ec70*/  UIMAD UR5, UR13, UR11, UR5 ;  /* 0x0000000b0d0572a4 */ /* 0x000fc6000f8e0205 */
[----:B------:R-:W-:Y:S01]  /*ec80*/  ULDC.64 UR10, c[0x0][0xaf0] ;  /* 0x0002bc00000a7ab9 */ /* 0x000fe20000000a00 */
[----:B------:R-:W-:Y:S01]  /*ec90*/  UIADD3 UR7, UR7, UR5, URZ ;  /* 0x0000000507077290 */ /* 0x000fe2000fffe03f */
[--C-:B------:R-:W-:Y:S01]  /*eca0*/  SHF.R.S32.HI R0, RZ, 0x1f, R5.reuse ;  /* 0x0000001fff007819 */ /* 0x100fe20000011405 */
[----:B------:R-:W-:Y:S01]  /*ecb0*/  UIMAD UR5, UR9, UR10, URZ ;  /* 0x0000000a090572a4 */ /* 0x000fe2000f8e023f */
[----:B------:R-:W-:Y:S01]  /*ecc0*/  IMAD.MOV R7, RZ, RZ, -R5 ;  /* 0x000000ffff077224 */ /* 0x000fe200078e0a05 */
[----:B------:R-:W-:Y:S02]  /*ecd0*/  UIMAD.WIDE.U32 UR6, UR12, UR10, UR6 ;  /* 0x0000000a0c0672a5 */ /* 0x000fe4000f8e0006 */
[----:B------:R-:W-:Y:S01]  /*ece0*/  UIMAD UR5, UR12, UR11, UR5 ;  /* 0x0000000b0c0572a4 */ /* 0x000fe2000f8e0205 */
[----:B------:R-:W-:Y:S01]  /*ecf0*/  IMAD R7, R8, R7, R6 ;  /* 0x0000000708077224 */ /* 0x000fe200078e0206 */
[----:B------:R-:W-:Y:S01]  /*ed00*/  ULDC.64 UR8, c[0x0][0xae0] ;  /* 0x0002b80000087ab9 */ /* 0x000fe20000000a00 */
[----:B------:R-:W-:Y:S01]  /*ed10*/  VIADD R6, R207, UR43 ;  /* 0x0000002bcf067c36 */ /* 0x000fe20008000000 */
[----:B------:R-:W-:Y:S01]  /*ed20*/  UIADD3 UR5, UR7, UR5, URZ ;  /* 0x0000000507057290 */ /* 0x000fe2000fffe03f */
[----:B------:R-:W-:-:S02]  /*ed30*/  IMAD R0, R0, UR8, RZ ;  /* 0x0000000800007c24 */ /* 0x000fc4000f8e02ff */
[----:B------:R-:W-:Y:S02]  /*ed40*/  IMAD.U32 R3, RZ, RZ, UR7 ;  /* 0x00000007ff037e24 */ /* 0x000fe4000f8e00ff */
[----:B------:R-:W-:Y:S01]  /*ed50*/  IMAD.U32 R2, RZ, RZ, UR6 ;  /* 0x00000006ff027e24 */ /* 0x000fe2000f8e00ff */
[----:B------:R-:W-:Y:S01]  /*ed60*/  ULDC.64 UR6, c[0x0][0xad8] ;  /* 0x0002b60000067ab9 */ /* 0x000fe20000000a00 */
[----:B------:R-:W-:Y:S01]  /*ed70*/  IMAD.U32 R3, RZ, RZ, UR5 ;  /* 0x00000005ff037e24 */ /* 0x000fe2000f8e00ff */
[----:B------:R-:W-:Y:S01]  /*ed80*/  ULDC UR5, c[0x0][0xa88] ;  /* 0x0002a20000057ab9 */ /* 0x000fe20000000800 */
[C---:B------:R-:W-:Y:S01]  /*ed90*/  IMAD R9, R5.reuse, UR9, R0 ;  /* 0x0000000905097c24 */ /* 0x040fe2000f8e0200 */
[----:B------:R-:W-:Y:S01]  /*eda0*/  SHF.R.S32.HI R0, RZ, 0x1f, R7 ;  /* 0x0000001fff007819 */ /* 0x000fe20000011407 */
[----:B------:R-:W-:-:S04]  /*edb0*/  IMAD.WIDE.U32 R2, R5, UR8, R2 ;  /* 0x0000000805027c25 */ /* 0x000fc8000f8e0002 */
[----:B------:R-:W-:Y:S02]  /*edc0*/  IMAD.IADD R3, R3, 0x1, R9 ;  /* 0x0000000103037824 */ /* 0x000fe400078e0209 */
[----:B------:R-:W-:Y:S02]  /*edd0*/  IMAD R4, R0, UR6, RZ ;  /* 0x0000000600047c24 */ /* 0x000fe4000f8e02ff */
[----:B------:R-:W-:Y:S02]  /*ede0*/  IMAD R9, R8, UR5, RZ ;  /* 0x0000000508097c24 */ /* 0x000fe4000f8e02ff */
[C---:B------:R-:W-:Y:S02]  /*edf0*/  IMAD R5, R7.reuse, UR7, R4 ;  /* 0x0000000707057c24 */ /* 0x040fe4000f8e0204 */
[----:B------:R-:W-:Y:S01]  /*ee00*/  IMAD.WIDE.U32 R2, R7, UR6, R2 ;  /* 0x0000000607027c25 */ /* 0x000fe2000f8e0002 */
[----:B------:R-:W-:Y:S01]  /*ee10*/  ISETP.GE.AND P2, PT, R6, R9, PT ;  /* 0x000000090600720c */ /* 0x000fe20003f46270 */
[----:B------:R-:W-:-:S02]  /*ee20*/  ULDC.64 UR6, c[0x0][0xa80] ;  /* 0x0002a00000067ab9 */ /* 0x000fc40000000a00 */
[----:B------:R-:W-:Y:S01]  /*ee30*/  VIADD R0, R6, 0x20 ;  /* 0x0000002006007836 */ /* 0x000fe20000000000 */
[----:B------:R-:W-:Y:S02]  /*ee40*/  IADD3 R3, R3, R5, RZ ;  /* 0x0000000503037210 */ /* 0x000fe40007ffe0ff */
[----:B------:R-:W-:Y:S02]  /*ee50*/  LEA R4, P3, R2, UR6, 0x1 ;  /* 0x0000000602047c11 */ /* 0x000fe4000f8608ff */
[-C--:B------:R-:W-:Y:S01]  /*ee60*/  ISETP.GE.AND P1, PT, R0, R9.reuse, PT ;  /* 0x000000090000720c */ /* 0x080fe20003f26270 */
[----:B------:R-:W-:Y:S01]  /*ee70*/  VIADD R0, R6, 0x40 ;  /* 0x0000004006007836 */ /* 0x000fe20000000000 */
[----:B------:R-:W-:Y:S02]  /*ee80*/  LEA.HI.X R5, R2, UR7, R3, 0x1, P3 ;  /* 0x0000000702057c11 */ /* 0x000fe400098f0c03 */
[----:B------:R0:W1:Y:S02]  /*ee90*/  SHFL.IDX PT, R2, R4, RZ, 0x181f ;  /* 0x00181fff04027589 */ /* 0x00006400000e0000 */
[----:B------:R-:W-:-:S02]  /*eea0*/  ISETP.GE.AND P0, PT, R0, R9, PT ;  /* 0x000000090000720c */ /* 0x000fc40003f06270 */
        /* <DEDUP_REMOVED lines=19> */
.L_x_1083:
[----:B------:R-:W-:Y:S05]  /*efe0*/  BSYNC B1 ;  /* 0x0000000000017941 */ /* 0x000fea0003800000 */
.L_x_1082:
        /* <DEDUP_REMOVED lines=21> */
.L_x_1085:
[----:B------:R-:W-:Y:S05]  /*f140*/  BSYNC B1 ;  /* 0x0000000000017941 */ /* 0x000fea0003800000 */
.L_x_1084:
        /* <DEDUP_REMOVED lines=21> */
.L_x_1087:
[----:B------:R-:W-:Y:S05]  /*f2a0*/  BSYNC B1 ;  /* 0x0000000000017941 */ /* 0x000fea0003800000 */
.L_x_1086:
[----:B0-----:R-:W-:Y:S01]  /*f2b0*/  VIADD R0, R6, 0x60 ;  /* 0x0000006006007836 */ /* 0x001fe20000000000 */
[----:B--2-4-:R-:W0:Y:S04]  /*f2c0*/  SHFL.IDX PT, R5, R5, 0x3, 0x181f ;  /* 0x00781f0005057f89 */ /* 0x014e2800000e0000 */
[----:B------:R-:W-:Y:S01]  /*f2d0*/  ISETP.GE.AND P0, PT, R0, R9, PT ;  /* 0x000000090000720c */ /* 0x000fe20003f06270 */
[----:B-1-3--:R1:W2:-:S12]  /*f2e0*/  SHFL.IDX PT, R2, R4, 0x3, 0x181f ;  /* 0x00781f0004027f89 */ /* 0x00a29800000e0000 */
[----:B-1----:R-:W-:Y:S05]  /*f2f0*/  @P0 BRA `(.L_x_1079) ;  /* 0x0000000000440947 */ /* 0x002fea0003800000 */
[----:B------:R-:W-:Y:S02]  /*f300*/  ULDC UR5, c[0x0][0xac8] ;  /* 0x0002b20000057ab9 */ /* 0x000fe40000000800 */
[----:B------:R-:W-:Y:S02]  /*f310*/  ISETP.GE.AND P3, PT, R22, UR5, PT ;  /* 0x0000000516007c0c */ /* 0x000fe4000bf66270 */
[----:B------:R-:W-:Y:S02]  /*f320*/  ISETP.GE.AND P2, PT, R202, UR5, PT ;  /* 0x00000005ca007c0c */ /* 0x000fe4000bf46270 */
[----:B------:R-:W-:Y:S02]  /*f330*/  ISETP.GE.AND P1, PT, R201, UR5, PT ;  /* 0x00000005c9007c0c */ /* 0x000fe4000bf26270 */
[----:B------:R-:W-:-:S07]  /*f340*/  ISETP.GE.AND P0, PT, R203, UR5, PT ;  /* 0x00000005cb007c0c */ /* 0x000fce000bf06270 */
[-C--:B--2---:R-:W-:Y:S02]  /*f350*/  @!P3 LEA R6, P6, R22, R2.reuse, 0x1 ;  /* 0x000000021606b211 */ /* 0x084fe400078c08ff */
[-C--:B------:R-:W-:Y:S02]  /*f360*/  @!P2 LEA R8, P5, R202, R2.reuse, 0x1 ;  /* 0x00000002ca08a211 */ /* 0x080fe400078a08ff */
[-C--:B------:R-:W-:Y:S02]  /*f370*/  @!P1 LEA R10, P4, R201, R2.reuse, 0x1 ;  /* 0x00000002c90a9211 */ /* 0x080fe400078808ff */
[-C--:B0-----:R-:W-:Y:S02]  /*f380*/  @!P3 LEA.HI.X R7, R22, R5.reuse, R217, 0x1, P6 ;  /* 0x000000051607b211 */ /* 0x081fe400030f0cd9 */
        /* <DEDUP_REMOVED lines=8> */
.L_x_1079:
[----:B------:R-:W-:Y:S05]  /*f410*/  BSYNC B0 ;  /* 0x0000000000007941 */ /* 0x000fea0003800000 */
.L_x_1071:
[----:B------:R-:W-:Y:S02]  /*f420*/  ULDC UR5, c[0x0][0xc38] ;  /* 0x00030e0000057ab9 */ /* 0x000fe40000000800 */
[----:B------:R-:W-:-:S06]  /*f430*/  UISETP.GE.AND UP0, UPT, UR4, UR5, UPT ;  /* 0x000000050400728c */ /* 0x000fcc000bf06270 */
[----:B------:R-:W-:-:S13]  /*f440*/  PLOP3.LUT P0, PT, PT, PT, UP0, 0x80, 0x0 ;  /* 0x000000000000781c */ /* 0x000fda0003f0f008 */
[----:B------:R-:W-:Y:S05]  /*f450*/  @!P0 BRA `(.L_x_1088) ;  /* 0xffffff1800348947 */ /* 0x000fea000383ffff */
[----:B------:R-:W-:Y:S05]  /*f460*/  EXIT ;  /* 0x000000000000794d */ /* 0x000fea0003800000 */
.L_x_982:
[----:B------:R-:W-:-:S08]  /*f470*/  NOP ;  /* 0x0000000000007918 */ /* 0x000fd00000000000 */
[----:B0-----:R-:W0:-:S00]  /*f480*/  USETMAXREG.DEALLOC.CTAPOOL 0x28 ;  /* 0x00000028000079c8 */ /* 0x001e0000080e0500 */
[----:B0-----:R-:W-:-:S06]  /*f490*/  LOP3.LUT R0, R0, 0x3, RZ, 0xc0, !PT ;  /* 0x0000000300007812 */ /* 0x001fcc00078ec0ff */
[----:B------:R-:W0:Y:S01]  /*f4a0*/  S2UR UR10, SR_CTAID.X ;  /* 0x00000000000a79c3 */ /* 0x000e220000002500 */
[----:B------:R-:W-:Y:S01]  /*f4b0*/  LOP3.LUT R16, R16, 0xffff7fff, RZ, 0xc0, !PT ;  /* 0xffff7fff10107812 */ /* 0x000fe200078ec0ff */
[----:B------:R-:W-:Y:S01]  /*f4c0*/  STL [R1], RZ ;  /* 0x000000ff01007387 */ /* 0x000fe20000100800 */
[----:B------:R-:W-:Y:S02]  /*f4d0*/  IMAD.MOV.U32 R23, RZ, RZ, RZ ;  /* 0x000000ffff177224 */ /* 0x000fe400078e00ff */
[----:B------:R-:W-:Y:S01]  /*f4e0*/  IMAD.MOV.U32 R25, RZ, RZ, 0x1 ;  /* 0x00000001ff197424 */ /* 0x000fe200078e00ff */
[----:B------:R1:W2:Y:S02]  /*f4f0*/  SHFL.IDX PT, R2, R0, RZ, 0x1f ;  /* 0x00001fff00027589 */ /* 0x0002a400000e0000 */
[----:B-1----:R-:W0:Y:S01]  /*f500*/  LDC R0, c[0x0][0xc38] ;  /* 0x00030e00ff007b82 */ /* 0x002e220000000800 */
[----:B--2---:R-:W-:-:S13]  /*f510*/  ISETP.NE.AND P0, PT, R2, RZ, PT ;  /* 0x000000ff0200720c */ /* 0x004fda0003f05270 */
[----:B------:R-:W-:Y:S01]  /*f520*/  @P0 LOP3.LUT R16, R16, 0x8000, RZ, 0xfc, !PT ;  /* 0x0000800010100812 */ /* 0x000fe200078efcff */
[----:B------:R-:W-:Y:S06]  /*f530*/  @P0 BAR.ARV 0x4, 0x180 ;  /* 0x0106000000000b1d */ /* 0x000fec0000002000 */
[----:B0-----:R-:W-:-:S13]  /*f540*/  ISETP.LE.AND P0, PT, R0, UR10, PT ;  /* 0x0000000a00007c0c */ /* 0x001fda000bf03270 */
[----:B------:R-:W-:Y:S05]  /*f550*/  @P0 BRA `(.L_x_1089) ;  /* 0x0000003c00e40947 */ /* 0x000fea0003800000 */
[----:B------:R-:W2:Y:S01]  /*f560*/  LDL R3, [R1+0x4] ;  /* 0x0000040001037983 */ /* 0x000ea20000100800 */
[C---:B------:R-:W-:Y:S01]  /*f570*/  IMAD.SHL.U32 R30, R5.reuse, 0x8, RZ ;  /* 0x00000008051e7824 */ /* 0x040fe200078e00ff */
[----:B------:R-:W-:Y:S01]  /*f580*/  ULDC.64 UR6, c[0x0][0x2f0] ;  /* 0x0000bc0000067ab9 */ /* 0x000fe20000000a00 */
[----:B------:R-:W-:Y:S01]  /*f590*/  ULDC UR9, c[0x0][0x2b8] ;  /* 0x0000ae0000097ab9 */ /* 0x000fe20000000800 */
[----:B------:R-:W-:Y:S01]  /*f5a0*/  LOP3.LUT R16, R16, 0xfffffff7, RZ, 0xc0, !PT ;  /* 0xfffffff710107812 */ /* 0x000fe200078ec0ff */
[----:B------:R-:W0:Y:S01]  /*f5b0*/  S2UR UR8, SR_CgaCtaId ;  /* 0x00000000000879c3 */ /* 0x000e220000008800 */
[C---:B------:R-:W-:Y:S01]  /*f5c0*/  LOP3.LUT R0, R30.reuse, 0x1f8, RZ, 0xc0, !PT ;  /* 0x000001f81e007812 */ /* 0x040fe200078ec0ff */
[----:B------:R-:W-:Y:S01]  /*f5d0*/  ULDC.64 UR4, c[0x0][0x418] ;  /* 0x0001060000047ab9 */ /* 0x000fe20000000a00 */
[----:B------:R-:W-:Y:S01]  /*f5e0*/  LOP3.LUT R37, R30, 0x38, RZ, 0xc0, !PT ;  /* 0x000000381e257812 */ /* 0x000fe200078ec0ff */
[----:B------:R-:W-:Y:S01]  /*f5f0*/  UISETP.NE.U32.AND UP0, UPT, UR4, URZ, UPT ;  /* 0x0000003f0400728c */ /* 0x000fe2000bf05070 */
[----:B------:R-:W-:Y:S01]  /*f600*/  LOP3.LUT R2, R5, 0x7f, RZ, 0xc0, !PT ;  /* 0x0000007f05027812 */ /* 0x000fe200078ec0ff */
[----:B------:R1:W-:Y:S01]  /*f610*/  STL [R1], RZ ;  /* 0x000000ff01007387 */ /* 0x0003e20000100800 */
[----:B------:R-:W-:Y:S01]  /*f620*/  ULDC UR4, c[0x0][0x424] ;  /* 0x0001090000047ab9 */ /* 0x000fe20000000800 */
[----:B------:R-:W-:Y:S01]  /*f630*/  UISETP.NE.AND.EX UP0, UPT, UR5, URZ, UPT, UP0 ;  /* 0x0000003f0500728c */ /* 0x000fe2000bf05300 */
[----:B------:R-:W-:Y:S01]  /*f640*/  SHF.R.U32.HI R36, RZ, 0x3, R2 ;  /* 0x00000003ff247819 */ /* 0x000fe20000011602 */
[----:B------:R-:W-:Y:S01]  /*f650*/  ULDC UR40, c[0x0][0x288] ;  /* 0x0000a20000287ab9 */ /* 0x000fe20000000800 */
[----:B------:R-:W-:Y:S01]  /*f660*/  UMOV UR5, 0x400 ;  /* 0x0000040000057882 */ /* 0x000fe20000000000 */
[----:B------:R-:W-:Y:S01]  /*f670*/  USEL UR4, UR4, 0x1, UP0 ;  /* 0x0000000104047887 */ /* 0x000fe20008000000 */
[----:B------:R-:W-:Y:S01]  /*f680*/  IMAD.U32 R34, RZ, RZ, UR10 ;  /* 0x0000000aff227e24 */ /* 0x000fe2000f8e00ff */
[----:B------:R-:W-:Y:S01]  /*f690*/  ULDC UR39, c[0x0][0x448] ;  /* 0x0001120000277ab9 */ /* 0x000fe20000000800 */
[----:B------:R-:W-:Y:S01]  /*f6a0*/  IMAD.MOV.U32 R25, RZ, RZ, 0x1 ;  /* 0x00000001ff197424 */ /* 0x000fe200078e00ff */
[----:B------:R-:W-:Y:S01]  /*f6b0*/  UIMAD UR38, UR4, UR6, URZ ;  /* 0x00000006042672a4 */ /* 0x000fe2000f8e023f */
[----:B------:R-:W-:Y:S01]  /*f6c0*/  IMAD.MOV.U32 R23, RZ, RZ, RZ ;  /* 0x000000ffff177224 */ /* 0x000fe200078e00ff */
[----:B------:R-:W-:-:S02]  /*f6d0*/  UIMAD UR39, UR39, UR40, URZ ;  /* 0x00000028272772a4 */ /* 0x000fc4000f8e023f */
[----:B------:R-:W-:Y:S02]  /*f6e0*/  UIADD3 UR4, UR38, 0x3f, URZ ;  /* 0x0000003f26047890 */ /* 0x000fe4000fffe03f */
[----:B------:R-:W-:Y:S02]  /*f6f0*/  UIADD3 UR49, UR38, 0x1, -UR40 ;  /* 0x0000000126317890 */ /* 0x000fe4000fffe828 */
[----:B0-----:R-:W-:Y:S02]  /*f700*/  ULEA UR8, UR8, UR5, 0x18 ;  /* 0x0000000508087291 */ /* 0x001fe4000f8ec03f */
[----:B------:R-:W-:Y:S01]  /*f710*/  USHF.R.S32.HI UR5, URZ, 0x1f, UR4 ;  /* 0x0000001f3f057899 */ /* 0x000fe20008011404 */
[----:B------:R-:W-:Y:S01]  /*f720*/  ULDC UR47, c[0x0][0xc] ;  /* 0x00000300002f7ab9 */ /* 0x000fe20000000800 */
[----:B------:R-:W-:Y:S02]  /*f730*/  UIADD3 UR40, UR38, -UR40, URZ ;  /* 0x8000002826287290 */ /* 0x000fe4000fffe03f */
[----:B------:R-:W-:Y:S01]  /*f740*/  IMAD.U32 R17, RZ, RZ, UR8 ;  /* 0x00000008ff117e24 */ /* 0x000fe2000f8e00ff */
[----:B------:R-:W-:-:S04]  /*f750*/  ULEA.HI UR5, UR5, UR4, URZ, 0x6 ;  /* 0x0000000405057291 */ /* 0x000fc8000f8f303f */
[----:B------:R-:W-:Y:S01]  /*f760*/  USHF.R.S32.HI UR41, URZ, 0x6, UR5 ;  /* 0x000000063f297899 */ /* 0x000fe20008011405 */
[----:B--2---:R-:W-:Y:S02]  /*f770*/  R2UR UR11, R3 ;  /* 0x00000000030b72ca */ /* 0x004fe400000e0000 */
[----:B------:R-:W-:Y:S02]  /*f780*/  LOP3.LUT R3, R0, 0x38, R5, 0x78, !PT ;  /* 0x0000003800037812 */ /* 0x000fe400078e7805 */
[----:B------:R-:W-:Y:S02]  /*f790*/  LOP3.LUT R0, R37, 0x40, RZ, 0xfc, !PT ;  /* 0x0000004025007812 */ /* 0x000fe400078efcff */
[----:B------:R-:W-:Y:S01]  /*f7a0*/  LOP3.LUT R30, R3, 0x200, R30, 0xf8, !PT ;  /* 0x00000200031e7812 */ /* 0x000fe200078ef81e */
[----:B------:R-:W-:Y:S01]  /*f7b0*/  IMAD.SHL.U32 R3, R5, 0x10, RZ ;  /* 0x0000001005037824 */ /* 0x000fe200078e00ff */
[C---:B------:R-:W-:Y:S02]  /*f7c0*/  ISETP.GE.AND P2, PT, R0.reuse, UR7, PT ;  /* 0x0000000700007c0c */ /* 0x040fe4000bf46270 */
[----:B------:R-:W-:Y:S01]  /*f7d0*/  ISETP.GE.AND P1, PT, R0, UR9, PT ;  /* 0x0000000900007c0c */ /* 0x000fe2000bf26270 */
[----:B------:R-:W-:Y:S01]  /*f7e0*/  IMAD R31, R30, 0x2, R17 ;  /* 0x000000021e1f7824 */ /* 0x000fe200078e0211 */
[----:B------:R-:W-:Y:S01]  /*f7f0*/  ISETP.GE.AND P0, PT, R0, UR7, PT ;  /* 0x0000000700007c0c */ /* 0x000fe2000bf06270 */
[----:B------:R-:W-:Y:S01]  /*f800*/  ULOP3.LUT UR48, UR11, 0x2, URZ, 0xfc, !UPT ;  /* 0x000000020b307892 */ /* 0x000fe2000f8efc3f */
[----:B------:R-:W-:-:S07]  /*f810*/  LOP3.LUT R0, R37, 0x80, RZ, 0xfc, !PT ;  /* 0x0000008025007812 */ /* 0x000fce00078efcff */
[----:B------:R-:W-:Y:S02]  /*f820*/  @P2 LOP3.LUT R16, R16, 0x8, RZ, 0xfc, !PT ;  /* 0x0000000810102812 */ /* 0x000fe400078efcff */
[----:B------:R-:W-:Y:S02]  /*f830*/  ISETP.GE.AND P2, PT, R0, UR7, PT ;  /* 0x0000000700007c0c */ /* 0x000fe4000bf46270 */
[----:B------:R-:W-:-:S04]  /*f840*/  LOP3.LUT R16, R16, 0xffffdfff, RZ, 0xc0, !PT ;  /* 0xffffdfff10107812 */ /* 0x000fc800078ec0ff */
[----:B------:R-:W-:Y:S02]  /*f850*/  @P1 LOP3.LUT R16, R16, 0x2000, RZ, 0xfc, !PT ;  /* 0x0000200010101812 */ /* 0x000fe400078efcff */
[----:B------:R-:W-:Y:S02]  /*f860*/  ISETP.GE.AND P1, PT, R0, UR9, PT ;  /* 0x0000000900007c0c */ /* 0x000fe4000bf26270 */
[----:B------:R-:W-:-:S04]  /*f870*/  LOP3.LUT R16, R16, 0xffffff7f, RZ, 0xc0, !PT ;  /* 0xffffff7f10107812 */ /* 0x000fc800078ec0ff */
[----:B------:R-:W-:Y:S02]  /*f880*/  @P0 LOP3.LUT R16, R16, 0x80, RZ, 0xfc, !PT ;  /* 0x0000008010100812 */ /* 0x000fe400078efcff */
[----:B------:R-:W-:Y:S02]  /*f890*/  ISETP.GE.AND P0, PT, R0, UR7, PT ;  /* 0x0000000700007c0c */ /* 0x000fe4000bf06270 */
[----:B------:R-:W-:Y:S02]  /*f8a0*/  LOP3.LUT R16, R16, 0xfffffffb, RZ, 0xc0, !PT ;  /* 0xfffffffb10107812 */ /* 0x000fe400078ec0ff */
[----:B------:R-:W-:Y:S02]  /*f8b0*/  LOP3.LUT R0, R36, 0x70, R3, 0xf8, !PT ;  /* 0x0000007024007812 */ /* 0x000fe400078ef803 */
[----:B------:R-:W-:Y:S02]  /*f8c0*/  @P2 LOP3.LUT R16, R16, 0x4, RZ, 0xfc, !PT ;  /* 0x0000000410102812 */ /* 0x000fe400078efcff */
[----:B------:R-:W-:-:S02]  /*f8d0*/  LOP3.LUT R0, R37, 0xc0, RZ, 0xfc, !PT ;  /* 0x000000c025007812 */ /* 0x000fc400078efcff */
[----:B------:R-:W-:Y:S02]  /*f8e0*/  LOP3.LUT R16, R16, 0xffffefff, RZ, 0xc0, !PT ;  /* 0xffffefff10107812 */ /* 0x000fe400078ec0ff */
[----:B------:R-:W-:Y:S02]  /*f8f0*/  ISETP.GE.AND P2, PT, R37, UR7, PT ;  /* 0x0000000725007c0c */ /* 0x000fe4000bf46270 */
[----:B------:R-:W-:Y:S02]  /*f900*/  @P1 LOP3.LUT R16, R16, 0x1000, RZ, 0xfc, !PT ;  /* 0x0000100010101812 */ /* 0x000fe400078efcff */
[----:B------:R-:W-:Y:S02]  /*f910*/  ISETP.GE.AND P1, PT, R0, UR9, PT ;  /* 0x0000000900007c0c */ /* 0x000fe4000bf26270 */
[----:B------:R-:W-:-:S04]  /*f920*/  LOP3.LUT R16, R16, 0xffffffbf, RZ, 0xc0, !PT ;  /* 0xffffffbf10107812 */ /* 0x000fc800078ec0ff */
[----:B------:R-:W-:Y:S02]  /*f930*/  @P0 LOP3.LUT R16, R16, 0x40, RZ, 0xfc, !PT ;  /* 0x0000004010100812 */ /* 0x000fe400078efcff */
[----:B------:R-:W-:Y:S02]  /*f940*/  ISETP.GE.AND P0, PT, R0, UR7, PT ;  /* 0x0000000700007c0c */ /* 0x000fe4000bf06270 */
[----:B------:R-:W-:-:S11]  /*f950*/  LOP3.LUT R16, R16, 0xfffffffd, RZ, 0xc0, !PT ;  /* 0xfffffffd10107812 */ /* 0x000fd600078ec0ff */
        /* <DEDUP_REMOVED lines=13> */
[----:B-1----:R-:W-:-:S07]  /*fa30*/  @P0 LOP3.LUT R16, R16, 0x4000, RZ, 0xfc, !PT ;  /* 0x0000400010100812 */ /* 0x002fce00078efcff */
.L_x_1144:
[----:B------:R-:W-:Y:S01]  /*fa40*/  ULDC UR7, c[0x0][0xc60] ;  /* 0x0003180000077ab9 */ /* 0x000fe20000000800 */
[C---:B------:R-:W-:Y:S01]  /*fa50*/  R2UR UR42, R34.reuse ;  /* 0x00000000222a72ca */ /* 0x040fe200000e0000 */
[----:B------:R-:W-:Y:S01]  /*fa60*/  UISETP.NE.AND UP0, UPT, UR7, 0x1, UPT ;  /* 0x000000010700788c */ /* 0x000fe2000bf05270 */
[----:B------:R-:W-:-:S10]  /*fa70*/  R2UR UR6, R34 ;  /* 0x00000000220672ca */ /* 0x000fd400000e0000 */
        /* <DEDUP_REMOVED lines=9> */
[----:B0----5:R-:W-:Y:S05]  /*fb10*/  @P0 BRA `(.L_x_1090) ;  /* 0x0000000000200947 */ /* 0x021fea0003800000 */
        /* <DEDUP_REMOVED lines=8> */
.L_x_1090:
[----:B------:R-:W-:Y:S01]  /*fba0*/  ULDC UR8, c[0x0][0xc54] ;  /* 0x0003150000087ab9 */ /* 0x000fe20000000800 */
[----:B------:R-:W-:Y:S01]  /*fbb0*/  UMOV UR6, UR7 ;  /* 0x0000000700067c82 */ /* 0x000fe20008000000 */
[----:B------:R-:W-:-:S11]  /*fbc0*/  UISETP.NE.AND UP0, UPT, UR8, 0x1, UPT ;  /* 0x000000010800788c */ /* 0x000fd6000bf05270 */
[----:B------:R-:W-:Y:S02]  /*fbd0*/  @UP0 ULDC.64 UR10, c[0x0][0xc58] ;  /* 0x00031600000a0ab9 */ /* 0x000fe40000000a00 */
[----:B------:R-:W-:-:S04]  /*fbe0*/  UIMAD.WIDE.U32 UR4, UR7, UR10, URZ ;  /* 0x0000000a070472a5 */ /* 0x000fc8000f8e003f */
[----:B------:R-:W-:-:S04]  /*fbf0*/  @UP0 USHF.R.U32.HI UR6, URZ, UR11, UR5 ;  /* 0x0000000b3f060299 */ /* 0x000fc80008011605 */
[----:B------:R-:W-:-:S12]  /*fc00*/  UIMAD UR4, UR6, UR8, URZ ;  /* 0x00000008060472a4 */ /* 0x000fd8000f8e023f */
.L_x_1091:
[----:B------:R-:W-:Y:S01]  /*fc10*/  ULDC UR5, c[0x0][0xc48] ;  /* 0x0003120000057ab9 */ /* 0x000fe20000000800 */
[----:B------:R-:W-:Y:S01]  /*fc20*/  ULDC.64 UR8, c[0x0][0xa28] ;  /* 0x00028a0000087ab9 */ /* 0x000fe20000000a00 */
[----:B------:R-:W-:Y:S01]  /*fc30*/  UISETP.NE.AND UP1, UPT, UR5, 0x1, UPT ;  /* 0x000000010500788c */ /* 0x000fe2000bf25270 */
[----:B------:R-:W-:Y:S01]  /*fc40*/  IMAD.MOV.U32 R32, RZ, RZ, RZ ;  /* 0x000000ffff207224 */ /* 0x000fe200078e00ff */
[----:B------:R-:W-:Y:S02]  /*fc50*/  UIADD3 UR4, UR7, -UR4, URZ ;  /* 0x8000000407047290 */ /* 0x000fe4000fffe03f */
[----:B------:R-:W-:Y:S01]  /*fc60*/  UISETP.NE.U32.AND UP0, UPT, UR8, URZ, UPT ;  /* 0x0000003f0800728c */ /* 0x000fe2000bf05070 */
[----:B------:R-:W-:Y:S02]  /*fc70*/  ULDC UR5, c[0x0][0xc54] ;  /* 0x0003150000057ab9 */ /* 0x000fe40000000800 */
[----:B------:R-:W-:Y:S02]  /*fc80*/  UIMAD UR42, UR42, UR5, UR4 ;  /* 0x000000052a2a72a4 */ /* 0x000fe4000f8e0204 */
[----:B------:R-:W-:-:S02]  /*fc90*/  UISETP.NE.AND.EX UP0, UPT, UR9, URZ, UPT, UP0 ;  /* 0x0000003f0900728c */ /* 0x000fc4000bf05300 */
[----:B------:R-:W-:Y:S01]  /*fca0*/  @UP1 ULDC UR4, c[0x0][0xc4c] ;  /* 0x0003130000041ab9 */ /* 0x000fe20000000800 */
[----:B------:R-:W-:Y:S01]  /*fcb0*/  @UP1 ULDC UR7, c[0x0][0xc50] ;  /* 0x0003140000071ab9 */ /* 0x000fe20000000800 */
[----:B------:R-:W-:Y:S02]  /*fcc0*/  UIMAD.WIDE.U32 UR4, UR42, UR4, URZ ;  /* 0x000000042a0472a5 */ /* 0x000fe4000f8e003f */
[----:B------:R-:W-:Y:S01]  /*fcd0*/  UMOV UR43, UR42 ;  /* 0x0000002a002b7c82 */ /* 0x000fe20008000000 */
[----:B------:R-:W-:Y:S01]  /*fce0*/  ULOP3.LUT UR6, UR6, 0x1ffffff, URZ, 0x3c, !UPT ;  /* 0x01ffffff06067892 */ /* 0x000fe2000f8e3c3f */
[----:B------:R-:W-:Y:S01]  /*fcf0*/  PLOP3.LUT P0, PT, PT, PT, UP0, 0x80, 0x0 ;  /* 0x000000000000781c */ /* 0x000fe20003f0f008 */
[----:B------:R-:W-:-:S03]  /*fd00*/  @UP1 USHF.R.U32.HI UR43, URZ, UR7, UR5 ;  /* 0x000000073f2b1299 */ /* 0x000fc60008011605 */
[----:B------:R-:W-:Y:S02]  /*fd10*/  @UP0 ULDC.64 UR4, c[0x0][0xa28] ;  /* 0x00028a0000040ab9 */ /* 0x000fe40000000a00 */
[----:B------:R-:W-:-:S06]  /*fd20*/  @UP0 UIMAD.WIDE UR4, UR43, 0x4, UR4 ;  /* 0x000000042b0408a5 */ /* 0x000fcc000f8e0204 */
[----:B------:R-:W-:Y:S01]  /*fd30*/  IMAD.U32 R3, RZ, RZ, UR5 ;  /* 0x00000005ff037e24 */ /* 0x000fe2000f8e00ff */
[----:B------:R-:W-:Y:S01]  /*fd40*/  ULDC UR5, c[0x0][0x448] ;  /* 0x0001120000057ab9 */ /* 0x000fe20000000800 */
[----:B------:R-:W-:Y:S01]  /*fd50*/  IMAD.U32 R2, RZ, RZ, UR4 ;  /* 0x00000004ff027e24 */ /* 0x000fe2000f8e00ff */
[----:B------:R-:W-:Y:S01]  /*fd60*/  ULDC UR4, c[0x0][0xc3c] ;  /* 0x00030f0000047ab9 */ /* 0x000fe20000000800 */
[----:B------:R-:W-:Y:S02]  /*fd70*/  UISETP.NE.AND UP2, UPT, UR5, 0x1, UPT ;  /* 0x000000010500788c */ /* 0x000fe4000bf45270 */
[----:B------:R-:W-:Y:S01]  /*fd80*/  UIADD3 UR6, UR6, UR4, URZ ;  /* 0x0000000406067290 */ /* 0x000fe2000fffe03f */
[----:B------:R0:W5:Y:S01]  /*fd90*/  @P0 LDG.E R32, desc[UR36][R2.64] ;  /* 0x0000002402200981 */ /* 0x000162000c1e1900 */
[----:B------:R-:W-:Y:S02]  /*fda0*/  UP2UR UR50, UPR, URZ, 0x4 ;  /* 0x000000043f327883 */ /* 0x000fe40008000000 */
[----:B------:R-:W-:-:S04]  /*fdb0*/  USHF.L.U32 UR44, UR6, 0x7, URZ ;  /* 0x00000007062c7899 */ /* 0x000fc8000800063f */
[----:B------:R-:W-:Y:S01]  /*fdc0*/  UIADD3 UR6, UR44, 0x7f, URZ ;  /* 0x0000007f2c067890 */ /* 0x000fe2000fffe03f */
[----:B------:R-:W-:Y:S01]  /*fdd0*/  @UP2 ULDC UR4, c[0x0][0x44c] ;  /* 0x0001130000042ab9 */ /* 0x000fe20000000800 */
[----:B------:R-:W-:Y:S02]  /*fde0*/  @UP2 ULDC UR7, c[0x0][0x450] ;  /* 0x0001140000072ab9 */ /* 0x000fe40000000800 */
[----:B------:R-:W-:-:S04]  /*fdf0*/  UIMAD.WIDE.U32 UR4, UR6, UR4, URZ ;  /* 0x00000004060472a5 */ /* 0x000fc8000f8e003f */
[----:B------:R-:W-:-:S03]  /*fe00*/  @UP2 USHF.R.U32.HI UR6, URZ, UR7, UR5 ;  /* 0x000000073f062299 */ /* 0x000fc60008011605 */
[----:B------:R-:W-:Y:S01]  /*fe10*/  ULDC.64 UR4, c[0x0][0x9e0] ;  /* 0x0002780000047ab9 */ /* 0x000fe20000000a00 */
[----:B------:R-:W-:Y:S02]  /*fe20*/  UIADD3 UR6, UR49, UR6, URZ ;  /* 0x0000000631067290 */ /* 0x000fe4000fffe03f */
[----:B------:R-:W-:Y:S02]  /*fe30*/  UISETP.GE.AND UP0, UPT, UR5, 0x1, UPT ;  /* 0x000000010500788c */ /* 0x000fe4000bf06270 */
[----:B------:R-:W-:-:S04]  /*fe40*/  UIADD3 UR4, UR6, UR4, URZ ;  /* 0x0000000406047290 */ /* 0x000fc8000fffe03f */
[----:B------:R-:W-:-:S13]  /*fe50*/  PLOP3.LUT P0, PT, PT, PT, UP0, 0x40, 0x0 ;  /* 0x000000000000781c */ /* 0x000fda0003f0e808 */
[----:B0-----:R-:W-:Y:S05]  /*fe60*/  @P0 BRA `(.L_x_1092) ;  /* 0x0000000000440947 */ /* 0x001fea0003800000 */
        /* <DEDUP_REMOVED lines=10> */
.L_x_1093:
[----:B------:R-:W-:-:S11]  /*ff10*/  UISETP.NE.AND UP1, UPT, UR5, 0x1, UPT ;  /* 0x000000010500788c */ /* 0x000fd6000bf25270 */
[----:B------:R-:W-:Y:S02]  /*ff20*/  @UP1 ULDC.64 UR10, c[0x0][0x9e8] ;  /* 0x00027a00000a1ab9 */ /* 0x000fe40000000a00 */
[----:B------:R-:W-:-:S04]  /*ff30*/  UIMAD.WIDE.U32 UR6, UR8, UR10, URZ ;  /* 0x0000000a080672a5 */ /* 0x000fc8000f8e003f */
[----:B------:R-:W-:-:S12]  /*ff40*/  @UP1 USHF.R.U32.HI UR8, URZ, UR11, UR7 ;  /* 0x0000000b3f081299 */ /* 0x000fd80008011607 */
.L_x_1094:
[----:B------:R-:W-:-:S04]  /*ff50*/  UIMAD UR8, UR8, UR5, UR5 ;  /* 0x00000005080872a4 */ /* 0x000fc8000f8e0205 */
[----:B------:R-:W-:-:S04]  /*ff60*/  UISETP.LT.AND UP1, UPT, UR4, UR8, UPT ;  /* 0x000000080400728c */ /* 0x000fc8000bf21270 */
[----:B------:R-:W-:-:S12]  /*ff70*/  USEL UR4, UR4, UR8, UP1 ;  /* 0x0000000804047287 */ /* 0x000fd80008800000 */
.L_x_1092:
[----:B------:R-:W-:Y:S01]  /*ff80*/  UISETP.NE.AND UP1, UPT, UR50, URZ, UPT ;  /* 0x0000003f3200728c */ /* 0x000fe2000bf25270 */
[----:B------:R-:W-:Y:S01]  /*ff90*/  PLOP3.LUT P0, PT, PT, PT, UP0, 0x40, 0x0 ;  /* 0x000000000000781c */ /* 0x000fe20003f0e808 */
[----:B------:R-:W-:-:S04]  /*ffa0*/  UIADD3 UR4, UR4, 0x3f, URZ ;  /* 0x0000003f04047890 */ /* 0x000fc8000fffe03f */
[----:B------:R-:W-:-:S04]  /*ffb0*/  USHF.R.S32.HI UR8, URZ, 0x1f, UR4 ;  /* 0x0000001f3f087899 */ /* 0x000fc80008011404 */
[----:B------:R-:W-:Y:S01]  /*ffc0*/  ULEA.HI UR8, UR8, UR4, URZ, 0x6 ;  /* 0x0000000408087291 */ /* 0x000fe2000f8f303f */
[----:B------:R-:W-:Y:S01]  /*ffd0*/  @UP1 ULDC UR6, c[0x0][0x44c] ;  /* 0x0001130000061ab9 */ /* 0x000fe20000000800 */
[----:B------:R-:W-:Y:S01]  /*ffe0*/  @UP1 ULDC UR9, c[0x0][0x450] ;  /* 0x0001140000091ab9 */ /* 0x000fe20000000800 */
[----:B------:R-:W-:Y:S02]  /*fff0*/  UIMAD.WIDE.U32 UR6, UR44, UR6, URZ ;  /* 0x000000062c0672a5 */ /* 0x000fe4000f8e003f */
[----:B------:R-:W-:Y:S01]  /*10000*/  UMOV UR4, UR44 ;  /* 0x0000002c00047c82 */ /* 0x000fe20008000000 */
[----:B------:R-:W-:Y:S02]  /*10010*/  USHF.R.S32.HI UR8, URZ, 0x6, UR8 ;  /* 0x000000063f087899 */ /* 0x000fe40008011408 */
[----:B------:R-:W-:Y:S02]  /*10020*/  @UP1 USHF.R.U32.HI UR4, URZ, UR9, UR7 ;  /* 0x000000093f041299 */ /* 0x000fe40008011607 */
[----:B------:R-:W-:-:S02]  /*10030*/  UISETP.LT.AND UP1, UPT, UR41, UR8, UPT ;  /* 0x000000082900728c */ /* 0x000fc4000bf21270 */
[----:B------:R-:W-:Y:S01]  /*10040*/  UIADD3 UR4, UR40, UR4, URZ ;  /* 0x0000000428047290 */ /* 0x000fe2000fffe03f */
[----:B------:R-:W-:Y:S01]  /*10050*/  ULDC UR6, c[0x0][0x9dc] ;  /* 0x0002770000067ab9 */ /* 0x000fe20000000800 */
[----:B------:R-:W-:Y:S02]  /*10060*/  USEL UR45, UR41, UR8, UP1 ;  /* 0x00000008292d7287 */ /* 0x000fe40008800000 */
[----:B------:R-:W-:Y:S01]  /*10070*/  UIADD3 UR8, UR4, -UR6, URZ ;  /* 0x8000000604087290 */ /* 0x000fe2000fffe03f */
[----:B------:R-:W-:Y:S11]  /*10080*/  @P0 BRA `(.L_x_1095) ;  /* 0x0000000000440947 */ /* 0x000ff60003800000 */
        /* <DEDUP_REMOVED lines=10> */
.L_x_1096:
[----:B------:R-:W-:-:S11]  /*10130*/  UISETP.NE.AND UP0, UPT, UR5, 0x1, UPT ;  /* 0x000000010500788c */ /* 0x000fd6000bf05270 */
[----:B------:R-:W-:Y:S02]  /*10140*/  @UP0 ULDC.64 UR10, c[0x0][0x9e8] ;  /* 0x00027a00000a0ab9 */ /* 0x000fe40000000a00 */
[----:B------:R-:W-:-:S04]  /*10150*/  UIMAD.WIDE.U32 UR6, UR4, UR10, URZ ;  /* 0x0000000a040672a5 */ /* 0x000fc8000f8e003f */
[----:B------:R-:W-:-:S12]  /*10160*/  @UP0 USHF.R.U32.HI UR4, URZ, UR11, UR7 ;  /* 0x0000000b3f040299 */ /* 0x000fd80008011607 */
.L_x_1097:
[----:B------:R-:W-:-:S04]  /*10170*/  UIMAD UR4, UR4, UR5, URZ ;  /* 0x00000005040472a4 */ /* 0x000fc8000f8e023f */
[----:B------:R-:W-:-:S04]  /*10180*/  UISETP.LT.AND UP0, UPT, UR8, UR4, UPT ;  /* 0x000000040800728c */ /* 0x000fc8000bf01270 */
[----:B------:R-:W-:-:S12]  /*10190*/  USEL UR8, UR8, UR4, !UP0 ;  /* 0x0000000408087287 */ /* 0x000fd8000c000000 */
.L_x_1095:
[----:B------:R-:W-:Y:S01]  /*101a0*/  USHF.R.S32.HI UR4, URZ, 0x1f, UR8 ;  /* 0x0000001f3f047899 */ /* 0x000fe20008011408 */
[----:B------:R-:W-:Y:S03]  /*101b0*/  BSSY B7, `(.L_x_1098) ;  /* 0x000031a000077945 */ /* 0x000fe60003800000 */
[----:B------:R-:W-:-:S04]  /*101c0*/  ULEA.HI UR4, UR4, UR8, URZ, 0x6 ;  /* 0x0000000804047291 */ /* 0x000fc8000f8f303f */
[----:B------:R-:W-:-:S04]  /*101d0*/  USHF.R.S32.HI UR4, URZ, 0x6, UR4 ;  /* 0x000000063f047899 */ /* 0x000fc80008011404 */
[----:B------:R-:W-:-:S04]  /*101e0*/  UISETP.LT.AND UP0, UPT, URZ, UR4, UPT ;  /* 0x000000043f00728c */ /* 0x000fc8000bf01270 */
[----:B------:R-:W-:-:S04]  /*101f0*/  USEL UR46, URZ, UR4, !UP0 ;  /* 0x000000043f2e7287 */ /* 0x000fc8000c000000 */
[----:B------:R-:W-:-:S06]  /*10200*/  UISETP.GT.AND UP0, UPT, UR45, UR46, UPT ;  /* 0x0000002e2d00728c */ /* 0x000fcc000bf04270 */
[----:B------:R-:W-:-:S13]  /*10210*/  PLOP3.LUT P0, PT, PT, PT, UP0, 0x80, 0x0 ;  /* 0x000000000000781c */ /* 0x000fda0003f0f008 */
[----:B------:R-:W-:Y:S05]  /*10220*/  @P0 BRA `(.L_x_1099) ;  /* 0x0000000000440947 */ /* 0x000fea0003800000 */
[----:B------:R-:W0:Y:S02]  /*10230*/  S2R R0, SR_TID.X ;  /* 0x0000000000007919 */ /* 0x000e240000002100 */
[----:B0-----:R-:W-:-:S04]  /*10240*/  LOP3.LUT R0, R0, 0x7f, RZ, 0xc0, !PT ;  /* 0x0000007f00007812 */ /* 0x001fc800078ec0ff */
[----:B------:R-:W-:-:S13]  /*10250*/  ISETP.NE.AND P2, PT, R0, RZ, PT ;  /* 0x000000ff0000720c */ /* 0x000fda0003f45270 */
[----:B------:R-:W-:Y:S05]  /*10260*/  @P2 BRA `(.L_x_1100) ;  /* 0x0000003000382947 */ /* 0x000fea0003800000 */
[----:B------:R-:W0:Y:S01]  /*10270*/  S2R R7, SR_LANEID ;  /* 0x0000000000077919 */ /* 0x000e220000000000 */
[----:B------:R-:W-:Y:S01]  /*10280*/  VOTEU.ANY UR4, UPT, PT ;  /* 0x0000000000047886 */ /* 0x000fe200038e0100 */
[----:B------:R-:W1:Y:S01]  /*10290*/  LDC.64 R2, c[0x0][0xc80] ;  /* 0x00032000ff027b82 */ /* 0x000e620000000a00 */
[----:B------:R-:W0:Y:S08]  /*102a0*/  FLO.U32 R0, UR4 ;  /* 0x0000000400007d00 */ /* 0x000e3000080e0000 */
[----:B------:R-:W1:Y:S01]  /*102b0*/  POPC R5, UR4 ;  /* 0x0000000400057d09 */ /* 0x000e620008000000 */
[----:B0-----:R-:W-:-:S13]  /*102c0*/  ISETP.EQ.U32.AND P0, PT, R0, R7, PT ;  /* 0x000000070000720c */ /* 0x001fda0003f02070 */
[----:B-1----:R-:W2:Y:S01]  /*102d0*/  @P0 ATOMG.E.ADD.STRONG.GPU PT, R3, desc[UR36][R2.64], R5 ;  /* 0x00000005020309a8 */ /* 0x002ea200081ee1e4 */
[----:B------:R-:W0:Y:S02]  /*102e0*/  S2R R4, SR_LTMASK ;  /* 0x0000000000047919 */ /* 0x000e240000003900 */
[----:B0-----:R-:W-:-:S04]  /*102f0*/  LOP3.LUT R4, R4, UR4, RZ, 0xc0, !PT ;  /* 0x0000000404047c12 */ /* 0x001fc8000f8ec0ff */
[----:B------:R-:W0:Y:S01]  /*10300*/  POPC R7, R4 ;  /* 0x0000000400077309 */ /* 0x000e220000000000 */
[----:B--2---:R-:W0:Y:S02]  /*10310*/  SHFL.IDX PT, R0, R3, R0, 0x1f ;  /* 0x00001f0003007589 */ /* 0x004e2400000e0000 */
[----:B0-----:R-:W-:Y:S01]  /*10320*/  IADD3 R34, R0, UR47, R7 ;  /* 0x0000002f00227c10 */ /* 0x001fe2000fffe007 */
[----:B------:R-:W-:Y:S06]  /*10330*/  BRA `(.L_x_1100) ;  /* 0x0000003000047947 */ /* 0x000fec0003800000 */
.L_x_1099:
[----:B------:R-:W-:Y:S01]  /*10340*/  VIADD R0, R17, 0x20400 ;  /* 0x0002040011007836 */ /* 0x000fe20000000000 */
[----:B------:R-:W-:Y:S04]  /*10350*/  BSSY B6, `(.L_x_1101) ;  /* 0x0000013000067945 */ /* 0x000fe80003800000 */
[----:B------:R-:W-:-:S13]  /*10360*/  LOP3.LUT P0, RZ, R0, 0x3ff, RZ, 0xc0, !PT ;  /* 0x000003ff00ff7812 */ /* 0x000fda000780c0ff */
[----:B------:R-:W-:Y:S05]  /*10370*/  @!P0 BRA `(.L_x_1102) ;  /* 0x0000000000408947 */ /* 0x000fea0003800000 */
[----:B------:R-:W-:Y:S01]  /*10380*/  MOV R2, 0x0 ;  /* 0x0000000000027802 */ /* 0x000fe20000000f00 */
[----:B------:R-:W-:Y:S01]  /*10390*/  ULDC.64 UR4, c[0x4][0x138] ;  /* 0x01004e0000047ab9 */ /* 0x000fe20000000a00 */
[----:B------:R-:W-:Y:S01]  /*103a0*/  ULDC.64 UR6, c[0x4][0x140] ;  /* 0x0100500000067ab9 */ /* 0x000fe20000000a00 */
[----:B------:R-:W-:Y:S02]  /*103b0*/  IMAD.U32 R4, RZ, RZ, UR4 ;  /* 0x00000004ff047e24 */ /* 0x000fe4000f8e00ff */
[----:B------:R-:W-:Y:S01]  /*103c0*/  IMAD.U32 R5, RZ, RZ, UR5 ;  /* 0x00000005ff057e24 */ /* 0x000fe2000f8e00ff */
[----:B------:R-:W0:Y:S01]  /*103d0*/  LDC.64 R2, c[0x4][R2] ;  /* 0x0100000002027b82 */ /* 0x000e220000000a00 */
[----:B------:R-:W-:Y:S01]  /*103e0*/  ULDC.64 UR4, c[0x4][0xc0] ;  /* 0x0100300000047ab9 */ /* 0x000fe20000000a00 */
[----:B------:R-:W-:Y:S01]  /*103f0*/  IMAD.U32 R6, RZ, RZ, UR6 ;  /* 0x00000006ff067e24 */ /* 0x000fe2000f8e00ff */
[----:B------:R-:W-:Y:S01]  /*10400*/  MOV R10, UR4 ;  /* 0x00000004000a7c02 */ /* 0x000fe20008000f00 */
[----:B------:R-:W-:-:S02]  /*10410*/  IMAD.U32 R7, RZ, RZ, UR7 ;  /* 0x00000007ff077e24 */ /* 0x000fc4000f8e00ff */
[----:B------:R-:W-:Y:S02]  /*10420*/  IMAD.U32 R11, RZ, RZ, UR5 ;  /* 0x00000005ff0b7e24 */ /* 0x000fe4000f8e00ff */
[----:B------:R-:W-:Y:S02]  /*10430*/  IMAD.MOV.U32 R8, RZ, RZ, 0x70 ;  /* 0x00000070ff087424 */ /* 0x000fe400078e00ff */
[----:B------:R-:W-:Y:S02]  /*10440*/  IMAD.MOV.U32 R12, RZ, RZ, 0x1 ;  /* 0x00000001ff0c7424 */ /* 0x000fe400078e00ff */
[----:B------:R-:W-:-:S07]  /*10450*/  IMAD.MOV.U32 R13, RZ, RZ, RZ ;  /* 0x000000ffff0d7224 */ /* 0x000fce00078e00ff */
[----:B------:R-:W-:-:S07]  /*10460*/  LEPC R20, `(.L_x_1102) ;  /* 0x000000001014794e */ /* 0x000fce0000000000 */
[----:B0----5:R-:W-:Y:S05]  /*10470*/  CALL.ABS.NOINC R2 ;  /* 0x0000000002007343 */ /* 0x021fea0003c00000 */
.L_x_1102:
[----:B------:R-:W-:Y:S05]  /*10480*/  BSYNC B6 ;  /* 0x0000000000067941 */ /* 0x000fea0003800000 */
.L_x_1101:
        /* <DEDUP_REMOVED lines=20> */
.L_x_1105:
[----:B------:R0:W1:Y:S01]  /*105d0*/  LDC.64 R2, c[0x4][R18] ;  /* 0x0100000012027b82 */ /* 0x0000620000000a00 */
[----:B------:R-:W-:Y:S01]  /*105e0*/  ULDC.64 UR4, c[0x4][0x138] ;  /* 0x01004e0000047ab9 */ /* 0x000fe20000000a00 */
[----:B------:R-:W-:Y:S01]  /*105f0*/  ULDC.64 UR6, c[0x4][0x140] ;  /* 0x0100500000067ab9 */ /* 0x000fe20000000a00 */
[----:B------:R-:W-:Y:S02]  /*10600*/  IMAD.U32 R4, RZ, RZ, UR4 ;  /* 0x00000004ff047e24 */ /* 0x000fe4000f8e00ff */
        /* <DEDUP_REMOVED lines=11> */
.L_x_1104:
[----:B------:R-:W-:Y:S05]  /*106c0*/  BSYNC B6 ;  /* 0x0000000000067941 */ /* 0x000fea0003800000 */
.L_x_1103:
[----:B------:R-:W-:Y:S01]  /*106d0*/  ULDC.64 UR4, c[0x0][0x9f8] ;  /* 0x00027e0000047ab9 */ /* 0x000fe20000000a00 */
[----:B------:R-:W-:Y:S01]  /*106e0*/  IMAD.U32 R29, RZ, RZ, UR43 ;  /* 0x0000002bff1d7e24 */ /* 0x000fe2000f8e00ff */
[----:B------:R-:W-:Y:S01]  /*106f0*/  UISETP.NE.U32.AND UP0, UPT, UR4, URZ, UPT ;  /* 0x0000003f0400728c */ /* 0x000fe2000bf05070 */
[----:B------:R-:W0:Y:S03]  /*10700*/  LDC R10, c[0x0][0x430] ;  /* 0x00010c00ff0a7b82 */ /* 0x000e260000000800 */
[----:B------:R-:W-:-:S06]  /*10710*/  UISETP.NE.AND.EX UP0, UPT, UR5, URZ, UPT, UP0 ;  /* 0x0000003f0500728c */ /* 0x000fcc000bf05300 */
[----:B------:R-:W-:-:S05]  /*10720*/  PLOP3.LUT P0, PT, PT, PT, UP0, 0x80, 0x0 ;  /* 0x000000000000781c */ /* 0x000fca0003f0f008 */
[----:B------:R-:W-:Y:S02]  /*10730*/  @UP0 ULDC.64 UR4, c[0x0][0x9f8] ;  /* 0x00027e0000040ab9 */ /* 0x000fe40000000a00 */
[----:B------:R-:W-:-:S06]  /*10740*/  @UP0 UIMAD.WIDE UR4, UR43, 0x4, UR4 ;  /* 0x000000042b0408a5 */ /* 0x000fcc000f8e0204 */
[----:B------:R-:W-:Y:S01]  /*10750*/  IMAD.U32 R2, RZ, RZ, UR4 ;  /* 0x00000004ff027e24 */ /* 0x000fe2000f8e00ff */
[----:B------:R-:W1:Y:S01]  /*10760*/  S2R R18, SR_TID.X ;  /* 0x0000000000127919 */ /* 0x000e620000002100 */
[----:B------:R-:W-:Y:S01]  /*10770*/  IMAD.U32 R3, RZ, RZ, UR5 ;  /* 0x00000005ff037e24 */ /* 0x000fe2000f8e00ff */
[----:B------:R-:W-:-:S04]  /*10780*/  ULDC UR4, c[0x0][0xc48] ;  /* 0x0003120000047ab9 */ /* 0x000fc80000000800 */
[----:B------:R2:W5:Y:S01]  /*10790*/  @P0 LDG.E R29, desc[UR36][R2.64] ;  /* 0x00000024021d0981 */ /* 0x000562000c1e1900 */
[----:B------:R-:W-:Y:S01]  /*107a0*/  IMAD.U32 R0, RZ, RZ, UR45 ;  /* 0x0000002dff007e24 */ /* 0x000fe2000f8e00ff */
[----:B------:R-:W-:Y:S01]  /*107b0*/  UMOV UR5, 0xffffffff ;  /* 0xffffffff00057882 */ /* 0x000fe20000000000 */
[----:B------:R-:W-:Y:S02]  /*107c0*/  IMAD.U32 R22, RZ, RZ, UR4 ;  /* 0x00000004ff167e24 */ /* 0x000fe4000f8e00ff */
[----:B------:R-:W-:Y:S02]  /*107d0*/  VIADD R0, R0, 0xffffffff ;  /* 0xffffffff00007836 */ /* 0x000fe40000000000 */
[----:B-1----:R-:W-:-:S05]  /*107e0*/  IMAD.SHL.U32 R18, R18, 0x10, RZ ;  /* 0x0000001012127824 */ /* 0x002fca00078e00ff */
[----:B------:R-:W-:-:S05]  /*107f0*/  LOP3.LUT R18, R36, 0x70, R18, 0xf8, !PT ;  /* 0x0000007024127812 */ /* 0x000fca00078ef812 */
[----:B------:R-:W-:Y:S01]  /*10800*/  IMAD R7, R0, 0x40, R18 ;  /* 0x0000004000077824 */ /* 0x000fe200078e0212 */
[----:B0-2---:R-:W-:Y:S06]  /*10810*/  BRA.DIV UR5, `(.L_x_1106) ;  /* 0x0000003205f87947 */ /* 0x005fec000b800000 */
.L_x_1160:
[----:B------:R-:W-:Y:S01]  /*10820*/  ISETP.NE.AND P1, PT, R10, 0x1, PT ;  /* 0x000000010a00780c */ /* 0x000fe20003f25270 */
[C---:B-----5:R-:W-:Y:S01]  /*10830*/  IMAD.IADD R8, R7.reuse, 0x1, R32 ;  /* 0x0000000107087824 */ /* 0x060fe200078e0220 */
[----:B------:R-:W-:Y:S02]  /*10840*/  ISETP.GE.AND P0, PT, R7, UR38, PT ;  /* 0x0000002607007c0c */ /* 0x000fe4000bf06270 */
[----:B------:R-:W-:Y:S01]  /*10850*/  SHF.R.S32.HI R33, RZ, 0x1f, R29 ;  /* 0x0000001fff217819 */ /* 0x000fe2000001141d */
[----:B------:R-:W-:Y:S01]  /*10860*/  IMAD.MOV.U32 R9, RZ, RZ, R8 ;  /* 0x000000ffff097224 */ /* 0x000fe200078e0008 */
[----:B------:R-:W-:Y:S02]  /*10870*/  ISETP.GT.U32.OR P0, PT, R18, 0x3f, P0 ;  /* 0x0000003f1200780c */ /* 0x000fe40000704470 */
[----:B------:R-:W-:-:S05]  /*10880*/  LOP3.LUT R16, R16, 0xfffffbff, RZ, 0xc0, !PT ;  /* 0xfffffbff10107812 */ /* 0x000fca00078ec0ff */
[----:B------:R-:W0:Y:S01]  /*10890*/  @P1 LDC R3, c[0x0][0x434] ;  /* 0x00010d00ff031b82 */ /* 0x000e220000000800 */
[----:B------:R-:W-:-:S07]  /*108a0*/  @P1 LOP3.LUT R16, R16, 0x400, RZ, 0xfc, !PT ;  /* 0x0000040010101812 */ /* 0x000fce00078efcff */
[----:B------:R-:W1:Y:S08]  /*108b0*/  @P1 LDC R5, c[0x0][0x438] ;  /* 0x00010e00ff051b82 */ /* 0x000e700000000800 */
[----:B------:R-:W2:Y:S01]  /*108c0*/  @!P0 LDC.64 R6, c[0x0][0x428] ;  /* 0x00010a00ff068b82 */ /* 0x000ea20000000a00 */
[----:B0-----:R-:W-:-:S05]  /*108d0*/  @P1 IMAD.HI.U32 R2, R8, R3, RZ ;  /* 0x0000000308021227 */ /* 0x001fca00078e00ff */
[----:B-1----:R-:W-:Y:S02]  /*108e0*/  @P1 SHF.R.U32.HI R9, RZ, R5, R2 ;  /* 0x00000005ff091219 */ /* 0x002fe40000011602 */
[----:B------:R-:W0:Y:S02]  /*108f0*/  @!P0 LDC.64 R4, c[0x0][0x418] ;  /* 0x00010600ff048b82 */ /* 0x000e240000000a00 */
[----:B------:R-:W-:Y:S01]  /*10900*/  @!P0 SHF.R.S32.HI R3, RZ, 0x1f, R9 ;  /* 0x0000001fff038819 */ /* 0x000fe20000011409 */
[----:B--2---:R-:W-:-:S04]  /*10910*/  @!P0 IMAD R2, R33, R6, RZ ;  /* 0x0000000621028224 */ /* 0x004fc800078e02ff */
[----:B------:R-:W-:Y:S02]  /*10920*/  @!P0 IMAD R7, R29, R7, R2 ;  /* 0x000000071d078224 */ /* 0x000fe400078e0202 */
[----:B------:R-:W-:-:S04]  /*10930*/  @!P0 IMAD.MOV.U32 R2, RZ, RZ, R9 ;  /* 0x000000ffff028224 */ /* 0x000fc800078e0009 */
[----:B------:R-:W-:-:S04]  /*10940*/  @!P0 IMAD.WIDE.U32 R2, R29, R6, R2 ;  /* 0x000000061d028225 */ /* 0x000fc800078e0002 */
[----:B------:R-:W-:Y:S02]  /*10950*/  @!P0 IMAD.IADD R3, R3, 0x1, R7 ;  /* 0x0000000103038824 */ /* 0x000fe400078e0207 */
[----:B------:R-:W-:Y:S01]  /*10960*/  IMAD.MOV.U32 R6, RZ, RZ, RZ ;  /* 0x000000ffff067224 */ /* 0x000fe200078e00ff */
[----:B0-----:R-:W-:-:S04]  /*10970*/  @!P0 LEA R4, P1, R2, R4, 0x2 ;  /* 0x0000000402048211 */ /* 0x001fc800078210ff */
[----:B------:R-:W-:Y:S01]  /*10980*/  @!P0 LEA.HI.X R5, R2, R5, R3, 0x2, P1 ;  /* 0x0000000502058211 */ /* 0x000fe200008f1403 */
[----:B------:R-:W-:Y:S01]  /*10990*/  IMAD.U32 R2, RZ, RZ, UR48 ;  /* 0x00000030ff027e24 */ /* 0x000fe2000f8e00ff */
[----:B------:R-:W-:-:S03]  /*109a0*/  LOP3.LUT R16, R16, 0xfffffdff, RZ, 0xc0, !PT ;  /* 0xfffffdff10107812 */ /* 0x000fc600078ec0ff */
[----:B------:R0:W5:Y:S01]  /*109b0*/  @!P0 LDG.E R6, desc[UR36][R4.64] ;  /* 0x0000002404068981 */ /* 0x000162000c1e1900 */
[----:B------:R-:W-:Y:S01]  /*109c0*/  ISETP.NE.AND P2, PT, R2, 0x3, PT ;  /* 0x000000030200780c */ /* 0x000fe20003f45270 */
[----:B------:R-:W-:Y:S01]  /*109d0*/  IMAD.MOV R7, RZ, RZ, -R9 ;  /* 0x000000ffff077224 */ /* 0x000fe200078e0a09 */
[----:B------:R-:W-:Y:S01]  /*109e0*/  ISETP.GT.U32.AND P0, PT, R18, 0x3f, PT ;  /* 0x0000003f1200780c */ /* 0x000fe20003f04070 */
[----:B------:R-:W-:Y:S01]  /*109f0*/  IMAD.MOV.U32 R24, RZ, RZ, R0 ;  /* 0x000000ffff187224 */ /* 0x000fe200078e0000 */
[----:B------:R-:W-:Y:S01]  /*10a00*/  IADD3 R3, RZ, -UR43, RZ ;  /* 0x8000002bff037c10 */ /* 0x000fe2000fffe0ff */
[----:B------:R-:W-:-:S04]  /*10a10*/  IMAD R7, R10, R7, R8 ;  /* 0x000000070a077224 */ /* 0x000fc800078e0208 */
[----:B------:R-:W-:-:S04]  /*10a20*/  IMAD R22, R22, R3, UR42 ;  /* 0x0000002a16167e24 */ /* 0x000fc8000f8e0203 */
[----:B------:R-:W-:Y:S02]  /*10a30*/  @P2 LOP3.LUT R16, R16, 0x200, RZ, 0xfc, !PT ;  /* 0x0000020010102812 */ /* 0x000fe400078efcff */
[----:B------:R-:W-:Y:S02]  /*10a40*/  SHF.R.S32.HI R26, RZ, 0x1f, R22 ;  /* 0x0000001fff1a7819 */ /* 0x000fe40000011416 */
[----:B------:R-:W-:-:S04]  /*10a50*/  LOP3.LUT R16, R16, 0xfffffffe, RZ, 0xc0, !PT ;  /* 0xfffffffe10107812 */ /* 0x000fc800078ec0ff */
[----:B------:R-:W-:Y:S01]  /*10a60*/  @P0 LOP3.LUT R16, R16, 0x1, RZ, 0xfc, !PT ;  /* 0x0000000110100812 */ /* 0x000fe200078efcff */
[----:B0-----:R-:W-:Y:S06]  /*10a70*/  @!P2 BRA `(.L_x_1107) ;  /* 0x000000000004a947 */ /* 0x001fec0003800000 */
[----:B------:R-:W-:Y:S01]  /*10a80*/  BPT.TRAP 0x1 ;  /* 0x000000040000795c */ /* 0x000fe20000300000 */
.L_x_1107:
[----:B------:R-:W-:Y:S01]  /*10a90*/  SHF.R.S32.HI R8, RZ, 0x1f, R7 ;  /* 0x0000001fff087819 */ /* 0x000fe20000011407 */
[----:B------:R-:W-:Y:S01]  /*10aa0*/  ULDC.64 UR4, c[0x0][0x328] ;  /* 0x0000ca0000047ab9 */ /* 0x000fe20000000a00 */
[----:B------:R-:W-:Y:S01]  /*10ab0*/  IMAD R4, R23, 0x8, R17 ;  /* 0x0000000817047824 */ /* 0x000fe200078e0211 */
[----:B------:R-:W-:Y:S02]  /*10ac0*/  BSSY B0, `(.L_x_1108) ;  /* 0x0000016000007945 */ /* 0x000fe40003800000 */
[----:B------:R-:W-:-:S04]  /*10ad0*/  IMAD R2, R8, UR4, RZ ;  /* 0x0000000408027c24 */ /* 0x000fc8000f8e02ff */
[C---:B------:R-:W-:Y:S02]  /*10ae0*/  IMAD R5, R7.reuse, UR5, R2 ;  /* 0x0000000507057c24 */ /* 0x040fe4000f8e0202 */
[----:B------:R-:W-:Y:S01]  /*10af0*/  IMAD.WIDE.U32 R2, R7, UR4, RZ ;  /* 0x0000000407027c25 */ /* 0x000fe2000f8e00ff */
[----:B------:R-:W-:-:S03]  /*10b00*/  ULDC.64 UR4, c[0x0][0x338] ;  /* 0x0000ce0000047ab9 */ /* 0x000fc60000000a00 */
[----:B------:R-:W-:Y:S01]  /*10b10*/  IMAD.IADD R3, R3, 0x1, R5 ;  /* 0x0000000103037824 */ /* 0x000fe200078e0205 */
[----:B-----5:R-:W-:Y:S01]  /*10b20*/  SHF.R.S32.HI R5, RZ, 0x1f, R6 ;  /* 0x0000001fff057819 */ /* 0x020fe20000011406 */
[----:B------:R-:W-:-:S04]  /*10b30*/  IMAD.WIDE.U32 R2, R6, UR4, R2 ;  /* 0x0000000406027c25 */ /* 0x000fc8000f8e0002 */
[----:B------:R-:W-:-:S04]  /*10b40*/  IMAD R9, R5, UR4, RZ ;  /* 0x0000000405097c24 */ /* 0x000fc8000f8e02ff */
        /* <DEDUP_REMOVED lines=9> */
[----:B------:R-:W-:-:S04]  /*10be0*/  SHF.L.U32 R3, R25, 0x1f, RZ ;  /* 0x0000001f19037819 */ /* 0x000fc800000006ff */
[----:B------:R-:W-:-:S06]  /*10bf0*/  LEA.HI.X R19, R2, UR5, R19, 0x1, P0 ;  /* 0x0000000502137c11 */ /* 0x000fcc00080f0c13 */
[----:B------:R-:W0:Y:S02]  /*10c00*/  SYNCS.PHASECHK.TRANS64.TRYWAIT P0, [R4+URZ+0x30840], R3 ;  /* 0x03084003040075a7 */ /* 0x000e24000800017f */
[----:B0-----:R-:W-:Y:S05]  /*10c10*/  @!P0 BRA `(.L_x_1109) ;  /* 0x0000003000248947 */ /* 0x001fea0003800000 */
.L_x_1161:
[----:B------:R-:W-:Y:S05]  /*10c20*/  BSYNC B0 ;  /* 0x0000000000007941 */ /* 0x000fea0003800000 */
.L_x_1108:
[----:B------:R-:W-:Y:S01]  /*10c30*/  ULDC.64 UR4, c[0x0][0x300] ;  /* 0x0000c00000047ab9 */ /* 0x000fe20000000a00 */
[----:B------:R-:W-:Y:S01]  /*10c40*/  LOP3.LUT P5, RZ, R16, 0x10, RZ, 0xc0, !PT ;  /* 0x0000001010ff7812 */ /* 0x000fe200078ac0ff */
[----:B------:R-:W-:Y:S01]  /*10c50*/  IMAD R8, R8, UR4, RZ ;  /* 0x0000000408087c24 */ /* 0x000fe2000f8e02ff */
[C---:B------:R-:W-:Y:S01]  /*10c60*/  LOP3.LUT P4, RZ, R16.reuse, 0x8, RZ, 0xc0, !PT ;  /* 0x0000000810ff7812 */ /* 0x040fe2000788c0ff */
[C---:B0-----:R-:W-:Y:S01]  /*10c70*/  IMAD.WIDE.U32 R2, R7.reuse, UR4, RZ ;  /* 0x0000000407027c25 */ /* 0x041fe2000f8e00ff */
[C---:B------:R-:W-:Y:S02]  /*10c80*/  LOP3.LUT P3, RZ, R16.reuse, 0x4, RZ, 0xc0, !PT ;  /* 0x0000000410ff7812 */ /* 0x040fe4000786c0ff */
[----:B------:R-:W-:Y:S01]  /*10c90*/  LOP3.LUT P2, RZ, R16, 0x2, RZ, 0xc0, !PT ;  /* 0x0000000210ff7812 */ /* 0x000fe2000784c0ff */
[----:B------:R-:W-:Y:S01]  /*10ca0*/  IMAD R9, R7, UR5, R8 ;  /* 0x0000000507097c24 */ /* 0x000fe2000f8e0208 */
[----:B------:R-:W-:Y:S01]  /*10cb0*/  ULDC.64 UR4, c[0x0][0x310] ;  /* 0x0000c40000047ab9 */ /* 0x000fe20000000a00 */
[----:B------:R-:W-:-:S02]  /*10cc0*/  IMAD.MOV.U32 R7, RZ, RZ, -0x40 ;  /* 0xffffffc0ff077424 */ /* 0x000fc400078e00ff */
[----:B------:R-:W-:Y:S02]  /*10cd0*/  IMAD.IADD R3, R3, 0x1, R9 ;  /* 0x0000000103037824 */ /* 0x000fe400078e0209 */
[----:B------:R-:W-:Y:S02]  /*10ce0*/  IMAD R5, R5, UR4, RZ ;  /* 0x0000000405057c24 */ /* 0x000fe4000f8e02ff */
[----:B------:R-:W-:-:S04]  /*10cf0*/  IMAD.WIDE.U32 R2, R6, UR4, R2 ;  /* 0x0000000406027c25 */ /* 0x000fc8000f8e0002 */
[----:B------:R-:W-:Y:S01]  /*10d00*/  IMAD R5, R6, UR5, R5 ;  /* 0x0000000506057c24 */ /* 0x000fe2000f8e0205 */
[----:B------:R-:W-:Y:S01]  /*10d10*/  ULDC.64 UR4, c[0x0][0x308] ;  /* 0x0000c20000047ab9 */ /* 0x000fe20000000a00 */
[----:B------:R-:W-:Y:S02]  /*10d20*/  IMAD R7, R0, R7, UR38 ;  /* 0x0000002600077e24 */ /* 0x000fe4000f8e0207 */
[----:B------:R-:W-:Y:S02]  /*10d30*/  IMAD.IADD R3, R3, 0x1, R5 ;  /* 0x0000000103037824 */ /* 0x000fe400078e0205 */
[----:B------:R-:W-:Y:S02]  /*10d40*/  IMAD R5, R26, UR4, RZ ;  /* 0x000000041a057c24 */ /* 0x000fe4000f8e02ff */
[----:B------:R-:W-:-:S04]  /*10d50*/  IMAD.WIDE.U32 R2, R22, UR4, R2 ;  /* 0x0000000416027c25 */ /* 0x000fc8000f8e0002 */
[----:B------:R-:W-:Y:S01]  /*10d60*/  IMAD R5, R22, UR5, R5 ;  /* 0x0000000516057c24 */ /* 0x000fe2000f8e0205 */
[----:B------:R-:W-:Y:S01]  /*10d70*/  ULDC.64 UR4, c[0x0][0x2e8] ;  /* 0x0000ba0000047ab9 */ /* 0x000fe20000000a00 */
[----:B------:R-:W-:Y:S02]  /*10d80*/  IMAD.IADD R7, R7, 0x1, -R36 ;  /* 0x0000000107077824 */ /* 0x000fe400078e0a24 */
[----:B------:R-:W-:Y:S01]  /*10d90*/  IMAD.IADD R3, R3, 0x1, R5 ;  /* 0x0000000103037824 */ /* 0x000fe200078e0205 */
[C---:B------:R-:W-:Y:S01]  /*10da0*/  LEA R5, P0, R2.reuse, UR4, 0x1 ;  /* 0x0000000402057c11 */ /* 0x040fe2000f8008ff */
[----:B------:R-:W-:Y:S01]  /*10db0*/  UMOV UR4, 0xffffffff ;  /* 0xffffffff00047882 */ /* 0x000fe20000000000 */
[----:B------:R-:W-:Y:S02]  /*10dc0*/  IMAD R0, R23, 0x4000, R30 ;  /* 0x0000400017007824 */ /* 0x000fe400078e021e */
[----:B------:R-:W-:Y:S02]  /*10dd0*/  LEA.HI.X R6, R2, UR5, R3, 0x1, P0 ;  /* 0x0000000502067c11 */ /* 0x000fe400080f0c03 */
[----:B------:R-:W-:Y:S01]  /*10de0*/  ISETP.GE.AND P0, PT, R7, 0x1, PT ;  /* 0x000000010700780c */ /* 0x000fe20003f06270 */
[----:B------:R-:W-:-:S12]  /*10df0*/  BRA.DIV UR4, `(.L_x_1110) ;  /* 0x0000002e04c07947 */ /* 0x000fd8000b800000 */
[----:B------:R-:W0:Y:S01]  /*10e00*/  SHFL.IDX PT, R14, R5, RZ, 0x181f ;  /* 0x00181fff050e7589 */ /* 0x000e2200000e0000 */
[----:B------:R-:W-:-:S03]  /*10e10*/  @P0 IMAD R9, R0, 0x2, R17 ;  /* 0x0000000200090824 */ /* 0x000fc600078e0211 */
[----:B------:R-:W1:Y:S04]  /*10e20*/  SHFL.IDX PT, R2, R6, RZ, 0x181f ;  /* 0x00181fff06027589 */ /* 0x000e6800000e0000 */
[----:B------:R-:W-:Y:S01]  /*10e30*/  SHFL.IDX PT, R8, R6, 0x1, 0x181f ;  /* 0x00381f0006087f89 */ /* 0x000fe200000e0000 */
        /* <DEDUP_REMOVED lines=8> */
[----:B------:R-:W-:-:S13]  /*10ec0*/  ISETP.GE.AND P0, PT, R7, 0x11, PT ;  /* 0x000000110700780c */ /* 0x000fda0003f06270 */
[----:B0-----:R-:W-:Y:S01]  /*10ed0*/  @P0 LEA R14, P1, R37, R14, 0x1 ;  /* 0x0000000e250e0211 */ /* 0x001fe200078208ff */
[----:B------:R-:W-:-:S04]  /*10ee0*/  @P0 IMAD R27, R0, 0x2, R17 ;  /* 0x00000002001b0824 */ /* 0x000fc800078e0211 */
[----:B------:R-:W-:Y:S02]  /*10ef0*/  @P0 IMAD.X R21, RZ, RZ, R8, P1 ;  /* 0x000000ffff150224 */ /* 0x000fe400008e0608 */
[----:B-1----:R-:W-:Y:S01]  /*10f00*/  @P0 IMAD.MOV.U32 R2, RZ, RZ, R14 ;  /* 0x000000ffff020224 */ /* 0x002fe200078e000e */
[----:B------:R-:W-:Y:S02]  /*10f10*/  SHFL.IDX PT, R8, R6, 0x2, 0x181f ;  /* 0x00581f0006087f89 */ /* 0x000fe400000e0000 */
[----:B------:R-:W-:Y:S02]  /*10f20*/  @P0 MOV R3, R21 ;  /* 0x0000001500030202 */ /* 0x000fe40000000f00 */
        /* <DEDUP_REMOVED lines=10> */
[----:B------:R0:W1:Y:S01]  /*10fd0*/  SHFL.IDX PT, R8, R6, 0x3, 0x181f ;  /* 0x00781f0006087f89 */ /* 0x00006200000e0000 */
[----:B------:R-:W-:-:S03]  /*10fe0*/  @P0 IMAD.MOV.U32 R3, RZ, RZ, R9 ;  /* 0x000000ffff030224 */ /* 0x000fc600078e0009 */
[----:B------:R0:W2:Y:S04]  /*10ff0*/  SHFL.IDX PT, R14, R5, 0x3, 0x181f ;  /* 0x00781f00050e7f89 */ /* 0x0000a800000e0000 */
[----:B------:R0:W-:Y:S04]  /*11000*/  @P0 LDGSTS.E.BYPASS.LTC128B.128 [R21+0x21400], desc[UR36][R2.64], !P5 ;  /* 0x2140000002150fae */ /* 0x0001e8000e901d64 */
[----:B------:R0:W-:Y:S04]  /*11010*/  @P0 LDGSTS.E.BYPASS.LTC128B.128 [R21+0x23400], desc[UR36][R2.64+0x80], !P4 ;  /* 0x2340008002150fae */ /* 0x0001e8000e101d64 */
[----:B------:R0:W-:Y:S04]  /*11020*/  @P0 LDGSTS.E.BYPASS.LTC128B.128 [R21+0x25400], desc[UR36][R2.64+0x100], !P3 ;  /* 0x2540010002150fae */ /* 0x0001e8000d901d64 */
[----:B------:R0:W-:Y:S02]  /*11030*/  @P0 LDGSTS.E.BYPASS.LTC128B.128 [R21+0x27400], desc[UR36][R2.64+0x180], !P2 ;  /* 0x2740018002150fae */ /* 0x0001e4000d101d64 */
.L_x_1171:
[----:B------:R-:W-:-:S13]  /*11040*/  ISETP.GE.AND P0, PT, R7, 0x31, PT ;  /* 0x000000310700780c */ /* 0x000fda0003f06270 */
[----:B0-2---:R-:W-:Y:S01]  /*11050*/  @P0 LEA R2, P1, R37, R14, 0x1 ;  /* 0x0000000e25020211 */ /* 0x005fe200078208ff */
[----:B------:R-:W-:-:S04]  /*11060*/  @P0 IMAD R5, R0, 0x2, R17 ;  /* 0x0000000200050824 */ /* 0x000fc800078e0211 */
[----:B-1----:R-:W-:-:S05]  /*11070*/  @P0 IMAD.X R3, RZ, RZ, R8, P1 ;  /* 0x000000ffff030224 */ /* 0x002fca00008e0608 */
[----:B------:R-:W-:Y:S01]  /*11080*/  @!PT LDS RZ, [RZ] ;  /* 0x00000000fffff984 */ /* 0x000fe20000000800 */
[----:B------:R-:W-:Y:S01]  /*11090*/  @!PT LDS RZ, [RZ] ;  /* 0x00000000fffff984 */ /* 0x000fe20000000800 */
[----:B------:R-:W-:Y:S01]  /*110a0*/  @!PT LDS RZ, [RZ] ;  /* 0x00000000fffff984 */ /* 0x000fe20000000800 */
[----:B------:R0:W-:Y:S04]  /*110b0*/  @P0 LDGSTS.E.BYPASS.LTC128B.128 [R5+0x21c00], desc[UR36][R2.64], !P5 ;  /* 0x21c0000002050fae */ /* 0x0001e8000e901d64 */
[----:B------:R0:W-:Y:S04]  /*110c0*/  @P0 LDGSTS.E.BYPASS.LTC128B.128 [R5+0x23c00], desc[UR36][R2.64+0x80], !P4 ;  /* 0x23c0008002050fae */ /* 0x0001e8000e101d64 */
[----:B------:R0:W-:Y:S04]  /*110d0*/  @P0 LDGSTS.E.BYPASS.LTC128B.128 [R5+0x25c00], desc[UR36][R2.64+0x100], !P3 ;  /* 0x25c0010002050fae */ /* 0x0001e8000d901d64 */
[----:B------:R0:W-:Y:S01]  /*110e0*/  @P0 LDGSTS.E.BYPASS.LTC128B.128 [R5+0x27c00], desc[UR36][R2.64+0x180], !P2 ;  /* 0x27c0018002050fae */ /* 0x0001e2000d101d64 */
[----:B------:R-:W-:Y:S01]  /*110f0*/  PLOP3.LUT P0, PT, PT, PT, PT, 0x80, 0x0 ;  /* 0x000000000000781c */ /* 0x000fe20003f0f070 */
[----:B------:R-:W-:-:S12]  /*11100*/  NOP ;  /* 0x0000000000007918 */ /* 0x000fd80000000000 */
.L_x_1111:
        /* <DEDUP_REMOVED lines=10> */
.L_x_1112:
[----:B------:R-:W-:Y:S01]  /*111b0*/  VIADD R0, R17, 0x10400 ;  /* 0x0001040011007836 */ /* 0x000fe20000000000 */
[----:B------:R1:W-:Y:S06]  /*111c0*/  SYNCS.ARRIVE.TRANS64.A1T0 RZ, [R4+URZ+0x30830], RZ ;  /* 0x030830ff04ff79a7 */ /* 0x0003ec000810003f */
[----:B------:R-:W-:Y:S05]  /*111d0*/  WARPSYNC.ALL ;  /* 0x0000000000007948 */ /* 0x000fea0003800000 */
[----:B------:R-:W-:Y:S01]  /*111e0*/  BAR.SYNC.DEFER_BLOCKING 0x8, 0x180 ;  /* 0x0206000000007b1d */ /* 0x000fe20000010000 */
[----:B------:R-:W-:-:S05]  /*111f0*/  LOP3.LUT P0, RZ, R0, 0x3ff, RZ, 0xc0, !PT ;  /* 0x000003ff00ff7812 */ /* 0x000fca000780c0ff */
[----:B------:R-:W-:Y:S08]  /*11200*/  BSSY B6, `(.L_x_1113) ;  /* 0x0000012000067945 */ /* 0x000ff00003800000 */
[----:B------:R-:W-:Y:S05]  /*11210*/  @!P0 BRA `(.L_x_1114) ;  /* 0x0000000000408947 */ /* 0x000fea0003800000 */
[----:B0-----:R-:W-:Y:S01]  /*11220*/  MOV R2, 0x0 ;  /* 0x0000000000027802 */ /* 0x001fe20000000f00 */
[----:B------:R-:W-:Y:S01]  /*11230*/  ULDC.64 UR6, c[0x4][0x138] ;  /* 0x01004e0000067ab9 */ /* 0x000fe20000000a00 */
[----:B------:R-:W-:Y:S01]  /*11240*/  ULDC.64 UR8, c[0x4][0x140] ;  /* 0x0100500000087ab9 */ /* 0x000fe20000000a00 */
[----:B------:R-:W-:Y:S01]  /*11250*/  ULDC.64 UR4, c[0x4][0xb0] ;  /* 0x01002c0000047ab9 */ /* 0x000fe20000000a00 */
[----:B-1----:R-:W-:Y:S02]  /*11260*/  IMAD.U32 R4, RZ, RZ, UR6 ;  /* 0x00000006ff047e24 */ /* 0x002fe4000f8e00ff */
[----:B------:R-:W0:Y:S01]  /*11270*/  LDC.64 R2, c[0x4][R2] ;  /* 0x0100000002027b82 */ /* 0x000e220000000a00 */
[----:B------:R-:W-:Y:S02]  /*11280*/  IMAD.U32 R5, RZ, RZ, UR7 ;  /* 0x00000007ff057e24 */ /* 0x000fe4000f8e00ff */
[----:B------:R-:W-:Y:S02]  /*11290*/  IMAD.U32 R6, RZ, RZ, UR8 ;  /* 0x00000008ff067e24 */ /* 0x000fe4000f8e00ff */
[----:B------:R-:W-:-:S02]  /*112a0*/  IMAD.U32 R7, RZ, RZ, UR9 ;  /* 0x00000009ff077e24 */ /* 0x000fc4000f8e00ff */
[----:B------:R-:W-:Y:S02]  /*112b0*/  IMAD.U32 R10, RZ, RZ, UR4 ;  /* 0x00000004ff0a7e24 */ /* 0x000fe4000f8e00ff */
[----:B------:R-:W-:Y:S02]  /*112c0*/  IMAD.U32 R11, RZ, RZ, UR5 ;  /* 0x00000005ff0b7e24 */ /* 0x000fe4000f8e00ff */
[----:B------:R-:W-:Y:S02]  /*112d0*/  IMAD.MOV.U32 R8, RZ, RZ, 0x70 ;  /* 0x00000070ff087424 */ /* 0x000fe400078e00ff */
[----:B------:R-:W-:Y:S02]  /*112e0*/  IMAD.MOV.U32 R12, RZ, RZ, 0x1 ;  /* 0x00000001ff0c7424 */ /* 0x000fe400078e00ff */
[----:B------:R-:W-:-:S07]  /*112f0*/  IMAD.MOV.U32 R13, RZ, RZ, RZ ;  /* 0x000000ffff0d7224 */ /* 0x000fce00078e00ff */
[----:B------:R-:W-:-:S07]  /*11300*/  LEPC R20, `(.L_x_1114) ;  /* 0x000000001014794e */ /* 0x000fce0000000000 */
[----:B0-----:R-:W-:Y:S05]  /*11310*/  CALL.ABS.NOINC R2 ;  /* 0x0000000002007343 */ /* 0x001fea0003c00000 */
.L_x_1114:
[----:B------:R-:W-:Y:S05]  /*11320*/  BSYNC B6 ;  /* 0x0000000000067941 */ /* 0x000fea0003800000 */
.L_x_1113:
[----:B0-----:R-:W0:Y:S01]  /*11330*/  S2R R2, SR_TID.X ;  /* 0x0000000000027919 */ /* 0x001e220000002100 */
[----:B------:R-:W-:Y:S01]  /*11340*/  UISETP.NE.AND UP0, UPT, UR50, URZ, UPT ;  /* 0x0000003f3200728c */ /* 0x000fe2000bf05270 */
[----:B------:R-:W-:Y:S01]  /*11350*/  R2UR UR6, R26 ;  /* 0x000000001a0672ca */ /* 0x000fe200000e0000 */
[----:B------:R-:W-:Y:S01]  /*11360*/  ULDC.64 UR8, c[0x0][0x2d8] ;  /* 0x0000b60000087ab9 */ /* 0x000fe20000000a00 */
[----:B------:R-:W-:Y:S02]  /*11370*/  R2UR UR7, R22 ;  /* 0x00000000160772ca */ /* 0x000fe400000e0000 */
[C---:B------:R-:W-:Y:S02]  /*11380*/  LOP3.LUT P2, RZ, R16.reuse, 0x4000, RZ, 0xc0, !PT ;  /* 0x0000400010ff7812 */ /* 0x040fe4000784c0ff */
[----:B------:R-:W-:Y:S02]  /*11390*/  PLOP3.LUT P0, PT, PT, PT, UP0, 0x80, 0x0 ;  /* 0x000000000000781c */ /* 0x000fe40003f0f008 */
[----:B------:R-:W-:-:S02]  /*113a0*/  LOP3.LUT P3, RZ, R16, 0x2000, RZ, 0xc0, !PT ;  /* 0x0000200010ff7812 */ /* 0x000fc4000786c0ff */
[----:B------:R-:W-:Y:S01]  /*113b0*/  @UP0 ULDC UR4, c[0x0][0x44c] ;  /* 0x0001130000040ab9 */ /* 0x000fe20000000800 */
[C---:B------:R-:W-:Y:S02]  /*113c0*/  LOP3.LUT P4, RZ, R16.reuse, 0x1000, RZ, 0xc0, !PT ;  /* 0x0000100010ff7812 */ /* 0x040fe4000788c0ff */
[----:B------:R-:W-:Y:S01]  /*113d0*/  UIMAD UR6, UR6, UR8, URZ ;  /* 0x00000008060672a4 */ /* 0x000fe2000f8e023f */
[----:B------:R-:W-:-:S03]  /*113e0*/  LOP3.LUT P5, RZ, R16, 0x800, RZ, 0xc0, !PT ;  /* 0x0000080010ff7812 */ /* 0x000fc600078ac0ff */
[----:B------:R-:W-:Y:S02]  /*113f0*/  UIMAD UR7, UR7, UR9, UR6 ;  /* 0x00000009070772a4 */ /* 0x000fe4000f8e0206 */
[----:B------:R-:W-:Y:S01]  /*11400*/  USHF.R.S32.HI UR6, URZ, 0x1f, UR43 ;  /* 0x0000001f3f067899 */ /* 0x000fe2000801142b */
[----:B0-----:R-:W-:-:S05]  /*11410*/  IMAD.SHL.U32 R2, R2, 0x10, RZ ;  /* 0x0000001002027824 */ /* 0x001fca00078e00ff */
[----:B------:R-:W-:-:S05]  /*11420*/  LOP3.LUT R2, R36, 0x70, R2, 0xf8, !PT ;  /* 0x0000007024027812 */ /* 0x000fca00078ef802 */
[----:B------:R-:W-:-:S04]  /*11430*/  VIADD R0, R2, UR44 ;  /* 0x0000002c02007c36 */ /* 0x000fc80008000000 */
[----:B------:R-:W-:Y:S01]  /*11440*/  @P0 IMAD.HI.U32 R3, R0, UR4, RZ ;  /* 0x0000000400030c27 */ /* 0x000fe2000f8e00ff */
[----:B------:R-:W-:Y:S01]  /*11450*/  PLOP3.LUT P0, PT, PT, PT, UP0, 0x80, 0x0 ;  /* 0x000000000000781c */ /* 0x000fe20003f0f008 */
[----:B------:R-:W-:Y:S01]  /*11460*/  @UP0 ULDC UR4, c[0x0][0x450] ;  /* 0x0001140000040ab9 */ /* 0x000fe20000000800 */
[----:B------:R-:W-:-:S11]  /*11470*/  MOV R2, R0 ;  /* 0x0000000000027202 */ /* 0x000fd60000000f00 */
[----:B------:R-:W-:Y:S02]  /*11480*/  @P0 SHF.R.U32.HI R2, RZ, UR4, R3 ;  /* 0x00000004ff020c19 */ /* 0x000fe40008011603 */
[----:B------:R-:W-:-:S03]  /*11490*/  R2UR UR4, R22 ;  /* 0x00000000160472ca */ /* 0x000fc600000e0000 */
[----:B------:R-:W-:-:S10]  /*114a0*/  IMAD.MOV R5, RZ, RZ, -R2 ;  /* 0x000000ffff057224 */ /* 0x000fd400078e0a02 */
[----:B------:R-:W-:-:S03]  /*114b0*/  UIMAD.WIDE.U32 UR4, UR4, UR8, URZ ;  /* 0x00000008040472a5 */ /* 0x000fc6000f8e003f */
[----:B------:R-:W-:Y:S01]  /*114c0*/  ULDC.64 UR8, c[0x0][0x2e0] ;  /* 0x0000b80000087ab9 */ /* 0x000fe20000000a00 */
[----:B------:R-:W-:Y:S02]  /*114d0*/  UIADD3 UR5, UR5, UR7, URZ ;  /* 0x0000000705057290 */ /* 0x000fe4000fffe03f */
[----:B------:R-:W-:Y:S01]  /*114e0*/  UIMAD UR6, UR6, UR8, URZ ;  /* 0x00000008060672a4 */ /* 0x000fe2000f8e023f */
[----:B------:R-:W-:Y:S01]  /*114f0*/  ULDC UR7, c[0x0][0x448] ;  /* 0x0001120000077ab9 */ /* 0x000fe20000000800 */
[----:B------:R-:W-:Y:S01]  /*11500*/  UIMAD.WIDE.U32 UR4, UR43, UR8, UR4 ;  /* 0x000000082b0472a5 */ /* 0x000fe2000f8e0004 */
[----:B------:R-:W-:Y:S01]  /*11510*/  IMAD R5, R5, UR7, R0 ;  /* 0x0000000705057c24 */ /* 0x000fe2000f8e0200 */
[----:B------:R-:W-:Y:S01]  /*11520*/  UIMAD UR6, UR43, UR9, UR6 ;  /* 0x000000092b0672a4 */ /* 0x000fe2000f8e0206 */
[----:B------:R-:W-:Y:S02]  /*11530*/  SHF.R.S32.HI R0, RZ, 0x1f, R2 ;  /* 0x0000001fff007819 */ /* 0x000fe40000011402 */
[----:B------:R-:W-:Y:S01]  /*11540*/  ULDC.64 UR8, c[0x0][0x2d0] ;  /* 0x0000b40000087ab9 */ /* 0x000fe20000000a00 */
[----:B------:R-:W-:Y:S01]  /*11550*/  UIADD3 UR5, UR5, UR6, URZ ;  /* 0x0000000605057290 */ /* 0x000fe2000fffe03f */
[----:B------:R-:W-:-:S02]  /*11560*/  IMAD.U32 R9, RZ, RZ, UR8 ;  /* 0x00000008ff097e24 */ /* 0x000fc4000f8e00ff */
[----:B------:R-:W-:Y:S01]  /*11570*/  IMAD R3, R0, UR8, RZ ;  /* 0x0000000800037c24 */ /* 0x000fe2000f8e02ff */
[----:B------:R-:W-:-:S03]  /*11580*/  SHF.R.S32.HI R0, RZ, 0x1f, R5 ;  /* 0x0000001fff007819 */ /* 0x000fc60000011405 */
[C---:B------:R-:W-:Y:S02]  /*11590*/  IMAD R7, R2.reuse, UR9, R3 ;  /* 0x0000000902077c24 */ /* 0x040fe4000f8e0203 */
[----:B------:R-:W-:Y:S01]  /*115a0*/  IMAD.WIDE.U32 R2, R2, R9, UR4 ;  /* 0x0000000402027e25 */ /* 0x000fe2000f8e0009 */
        /* <DEDUP_REMOVED lines=9> */
[----:B-1----:R-:W-:Y:S01]  /*11640*/  LEA.HI.X R4, R2, UR5, R3, 0x1, P0 ;  /* 0x0000000502047c11 */ /* 0x002fe200080f0c03 */
[----:B------:R-:W-:Y:S06]  /*11650*/  BRA.DIV UR4, `(.L_x_1115) ;  /* 0x0000002a04fc7947 */ /* 0x000fec000b800000 */
[----:B------:R-:W0:Y:S01]  /*11660*/  SHFL.IDX PT, R14, R5, RZ, 0x181f ;  /* 0x00181fff050e7589 */ /* 0x000e2200000e0000 */
[----:B------:R-:W-:-:S03]  /*11670*/  VIADD R0, R36, UR44 ;  /* 0x0000002c24007c36 */ /* 0x000fc60008000000 */
[----:B------:R-:W1:Y:S01]  /*11680*/  SHFL.IDX PT, R2, R4, RZ, 0x181f ;  /* 0x00181fff04027589 */ /* 0x000e6200000e0000 */
[C---:B------:R-:W-:Y:S01]  /*11690*/  VIADD R7, R0.reuse, 0x10 ;  /* 0x0000001000077836 */ /* 0x040fe20000000000 */
[----:B------:R-:W-:Y:S02]  /*116a0*/  ISETP.GE.AND P0, PT, R0, UR39, PT ;  /* 0x0000002700007c0c */ /* 0x000fe4000bf06270 */
[----:B------:R-:W-:Y:S11]  /*116b0*/  SHFL.IDX PT, R6, R4, 0x1, 0x181f ;  /* 0x00381f0004067f89 */ /* 0x000ff600000e0000 */
        /* <DEDUP_REMOVED lines=8> */
[----:B------:R-:W-:-:S13]  /*11740*/  ISETP.GE.AND P0, PT, R7, UR39, PT ;  /* 0x0000002707007c0c */ /* 0x000fda000bf06270 */
[----:B0-----:R-:W-:-:S05]  /*11750*/  @!P0 LEA R14, P1, R37, R14, 0x1 ;  /* 0x0000000e250e8211 */ /* 0x001fca00078208ff */
[----:B------:R-:W-:Y:S02]  /*11760*/  @!P0 IMAD.X R7, RZ, RZ, R6, P1 ;  /* 0x000000ffff078224 */ /* 0x000fe400008e0606 */
[----:B-1----:R-:W-:Y:S01]  /*11770*/  @!P0 IMAD.MOV.U32 R2, RZ, RZ, R14 ;  /* 0x000000ffff028224 */ /* 0x002fe200078e000e */
[----:B------:R-:W-:Y:S01]  /*11780*/  SHFL.IDX PT, R6, R4, 0x2, 0x181f ;  /* 0x00581f0004067f89 */ /* 0x000fe200000e0000 */
[----:B------:R-:W-:Y:S02]  /*11790*/  @!P0 IMAD.MOV.U32 R3, RZ, RZ, R7 ;  /* 0x000000ffff038224 */ /* 0x000fe400078e0007 */
[----:B------:R-:W-:Y:S01]  /*117a0*/  VIADD R7, R0, 0x20 ;  /* 0x0000002000077836 */ /* 0x000fe20000000000 */
        /* <DEDUP_REMOVED lines=30> */
[----:B0-----:R-:W-:-:S05]  /*11990*/  @!P0 LEA R14, P1, R37, R14, 0x1 ;  /* 0x0000000e250e8211 */ /* 0x001fca00078208ff */
[----:B-1----:R-:W-:Y:S02]  /*119a0*/  @!P0 IMAD.X R7, RZ, RZ, R6, P1 ;  /* 0x000000ffff078224 */ /* 0x002fe400008e0606 */
[----:B--2---:R-:W-:Y:S01]  /*119b0*/  @!P0 IMAD.MOV.U32 R2, RZ, RZ, R14 ;  /* 0x000000ffff028224 */ /* 0x004fe200078e000e */
        /* <DEDUP_REMOVED lines=24> */
[----:B------:R0:W1:Y:S01]  /*11b40*/  SHFL.IDX PT, R6, R4, 0x7, 0x181f ;  /* 0x00f81f0004067f89 */ /* 0x00006200000e0000 */
[----:B------:R-:W-:-:S03]  /*11b50*/  @!P0 IMAD.MOV.U32 R3, RZ, RZ, R7 ;  /* 0x000000ffff038224 */ /* 0x000fc600078e0007 */
[----:B------:R0:W2:Y:S04]  /*11b60*/  SHFL.IDX PT, R14, R5, 0x7, 0x181f ;  /* 0x00f81f00050e7f89 */ /* 0x0000a800000e0000 */
[----:B------:R0:W-:Y:S04]  /*11b70*/  @!P0 LDGSTS.E.BYPASS.LTC128B.128 [R31+0x13400], desc[UR36][R2.64], !P2 ;  /* 0x13400000021f8fae */ /* 0x0001e8000d101d64 */
[----:B------:R0:W-:Y:S04]  /*11b80*/  @!P0 LDGSTS.E.BYPASS.LTC128B.128 [R31+0x17400], desc[UR36][R2.64+0x80], !P3 ;  /* 0x17400080021f8fae */ /* 0x0001e8000d901d64 */
[----:B------:R0:W-:Y:S04]  /*11b90*/  @!P0 LDGSTS.E.BYPASS.LTC128B.128 [R31+0x1b400], desc[UR36][R2.64+0x100], !P4 ;  /* 0x1b400100021f8fae */ /* 0x0001e8000e101d64 */
[----:B------:R0:W-:Y:S02]  /*11ba0*/  @!P0 LDGSTS.E.BYPASS.LTC128B.128 [R31+0x1f400], desc[UR36][R2.64+0x180], !P5 ;  /* 0x1f400180021f8fae */ /* 0x0001e4000e901d64 */
.L_x_1188:
[----:B------:R-:W-:-:S05]  /*11bb0*/  VIADD R0, R0, 0x70 ;  /* 0x0000007000007836 */ /* 0x000fca0000000000 */
[----:B------:R-:W-:-:S13]  /*11bc0*/  ISETP.GE.AND P0, PT, R0, UR39, PT ;  /* 0x0000002700007c0c */ /* 0x000fda000bf06270 */
[----:B0-2---:R-:W-:-:S05]  /*11bd0*/  @!P0 LEA R2, P1, R37, R14, 0x1 ;  /* 0x0000000e25028211 */ /* 0x005fca00078208ff */
[----:B-1----:R-:W-:-:S05]  /*11be0*/  @!P0 IMAD.X R3, RZ, RZ, R6, P1 ;  /* 0x000000ffff038224 */ /* 0x002fca00008e0606 */
[----:B------:R-:W-:Y:S01]  /*11bf0*/  @!PT LDS RZ, [RZ] ;  /* 0x00000000fffff984 */ /* 0x000fe20000000800 */
[----:B------:R-:W-:Y:S01]  /*11c00*/  @!PT LDS RZ, [RZ] ;  /* 0x00000000fffff984 */ /* 0x000fe20000000800 */
[----:B------:R-:W-:Y:S01]  /*11c10*/  @!PT LDS RZ, [RZ] ;  /* 0x00000000fffff984 */ /* 0x000fe20000000800 */
[----:B------:R0:W-:Y:S04]  /*11c20*/  @!P0 LDGSTS.E.BYPASS.LTC128B.128 [R31+0x13c00], desc[UR36][R2.64], !P2 ;  /* 0x13c00000021f8fae */ /* 0x0001e8000d101d64 */
[----:B------:R0:W-:Y:S04]  /*11c30*/  @!P0 LDGSTS.E.BYPASS.LTC128B.128 [R31+0x17c00], desc[UR36][R2.64+0x80], !P3 ;  /* 0x17c00080021f8fae */ /* 0x0001e8000d901d64 */
[----:B------:R0:W-:Y:S04]  /*11c40*/  @!P0 LDGSTS.E.BYPASS.LTC128B.128 [R31+0x1bc00], desc[UR36][R2.64+0x100], !P4 ;  /* 0x1bc00100021f8fae */ /* 0x0001e8000e101d64 */
[----:B------:R0:W-:Y:S01]  /*11c50*/  @!P0 LDGSTS.E.BYPASS.LTC128B.128 [R31+0x1fc00], desc[UR36][R2.64+0x180], !P5 ;  /* 0x1fc00180021f8fae */ /* 0x0001e2000e901d64 */
[----:B------:R-:W-:Y:S01]  /*11c60*/  PLOP3.LUT P0, PT, PT, PT, PT, 0x80, 0x0 ;  /* 0x000000000000781c */ /* 0x000fe20003f0f070 */
[----:B------:R-:W-:-:S12]  /*11c70*/  NOP ;  /* 0x0000000000007918 */ /* 0x000fd80000000000 */
.L_x_1116:
[----:B------:R-:W-:Y:S02]  /*11c80*/  PLOP3.LUT P1, PT, P1, P0, PT, 0xa2, 0x0 ;  /* 0x000000000000781c */ /* 0x000fe40000f21472 */
[----:B------:R-:W-:-:S08]  /*11c90*/  @P0 R2UR P1, UR4, R17 ;  /* 0x00000000110402ca */ /* 0x000fd00000020000 */
[----:B------:R-:W-:-:S05]  /*11ca0*/  @P0 PLOP3.LUT P0, PT, P1, PT, PT, 0x80, 0x0 ;  /* 0x000000000000081c */ /* 0x000fca0000f0f070 */
[----:B------:R-:W-:Y:S01]  /*11cb0*/  @!P1 SYNCS.ARRIVE.TRANS64.RED.A0T1 RZ, [UR4+0x30800], RZ ;  /* 0x030800ffffff99a7 */ /* 0x000fe20008200404 */
[----:B------:R-:W-:Y:S07]  /*11cc0*/  @!P1 ARRIVES.LDGSTSBAR.64.TRANSCNT [UR4+0x30800] ;  /* 0x03080000ff0099b0 */ /* 0x000fee0008000a84 */
[----:B------:R-:W-:Y:S05]  /*11cd0*/  @P0 BRA.U.ANY `(.L_x_1116) ;  /* 0xfffffffd00e80947 */ /* 0x000fea000393ffff */
[----:B0-----:R-:W2:Y:S02]  /*11ce0*/  LDL.LU R2, [R1] ;  /* 0x0000000001027983 */ /* 0x001ea40000300800 */
[----:B--2---:R-:W-:-:S05]  /*11cf0*/  VIADD R2, R2, 0x1 ;  /* 0x0000000102027836 */ /* 0x004fca0000000000 */
[----:B------:R0:W-:Y:S01]  /*11d00*/  STL [R1], R2 ;  /* 0x0000000201007387 */ /* 0x0001e20000100800 */
[----:B------:R-:W-:-:S04]  /*11d10*/  LEA.HI R0, R2, R2, RZ, 0x1 ;  /* 0x0000000202007211 */ /* 0x000fc800078f08ff */
[----:B------:R-:W-:-:S05]  /*11d20*/  LOP3.LUT R0, R0, 0xfffffffe, RZ, 0xc0, !PT ;  /* 0xfffffffe00007812 */ /* 0x000fca00078ec0ff */
[----:B------:R-:W-:-:S05]  /*11d30*/  IMAD.IADD R0, R2, 0x1, -R0 ;  /* 0x0000000102007824 */ /* 0x000fca00078e0a00 */
[----:B------:R-:W-:Y:S01]  /*11d40*/  SHF.L.U32 R0, R0, 0x1f, RZ ;  /* 0x0000001f00007819 */ /* 0x000fe200000006ff */
[----:B------:R-:W-:Y:S01]  /*11d50*/  NOP ;  /* 0x0000000000007918 */ /* 0x000fe20000000000 */
[----:B------:R0:W-:Y:S01]  /*11d60*/  SYNCS.ARRIVE.TRANS64.A1T0 RZ, [R17+URZ+0x30800], RZ ;  /* 0x030800ff11ff79a7 */ /* 0x0001e2000810003f */
[----:B------:R-:W-:Y:S01]  /*11d70*/  BSSY B0, `(.L_x_1117) ;  /* 0x0000003000007945 */ /* 0x000fe20003800000 */
[----:B------:R-:W1:Y:S03]  /*11d80*/  SYNCS.PHASECHK.TRANS64.TRYWAIT P0, [R17+URZ+0x30820], R0 ;  /* 0x03082000110075a7 */ /* 0x000e66000800017f */
[----:B01----:R-:W-:Y:S05]  /*11d90*/  @!P0 BRA `(.L_x_1118) ;  /* 0x0000002c00e08947 */ /* 0x003fea0003800000 */
.L_x_1189:
[----:B------:R-:W-:Y:S05]  /*11da0*/  BSYNC B0 ;  /* 0x0000000000007941 */ /* 0x000fea0003800000 */
.L_x_1117:
[----:B------:R-:W-:-:S04]  /*11db0*/  UIADD3 UR4, UR45, -0x2, URZ ;  /* 0xfffffffe2d047890 */ /* 0x000fc8000fffe03f */
[----:B------:R-:W-:-:S06]  /*11dc0*/  UISETP.GE.AND UP0, UPT, UR4, UR46, UPT ;  /* 0x0000002e0400728c */ /* 0x000fcc000bf06270 */
[----:B------:R-:W-:-:S13]  /*11dd0*/  PLOP3.LUT P0, PT, PT, PT, UP0, 0x40, 0x0 ;  /* 0x000000000000781c */ /* 0x000fda0003f0e808 */
[----:B------:R-:W-:Y:S05]  /*11de0*/  @P0 BRA `(.L_x_1119) ;  /* 0x0000000c00a80947 */ /* 0x000fea0003800000 */
[----:B------:R-:W-:Y:S01]  /*11df0*/  BSSY B0, `(.L_x_1119) ;  /* 0x00000e9000007945 */ /* 0x000fe20003800000 */
[----:B------:R-:W-:Y:S01]  /*11e00*/  MOV R8, R25 ;  /* 0x0000001900087202 */ /* 0x000fe20000000f00 */
[----:B------:R-:W-:Y:S02]  /*11e10*/  IMAD.MOV.U32 R6, RZ, RZ, R23 ;  /* 0x000000ffff067224 */ /* 0x000fe400078e0017 */
[----:B------:R-:W-:Y:S02]  /*11e20*/  IMAD.MOV.U32 R28, RZ, RZ, R24 ;  /* 0x000000ffff1c7224 */ /* 0x000fe400078e0018 */
[----:B------:R-:W-:-:S07]  /*11e30*/  IMAD.U32 R7, RZ, RZ, UR4 ;  /* 0x00000004ff077e24 */ /* 0x000fce000f8e00ff */
.L_x_1132:
[----:B------:R-:W1:Y:S01]  /*11e40*/  S2R R4, SR_TID.X ;  /* 0x0000000000047919 */ /* 0x000e620000002100 */
[----:B0-----:R-:W0:Y:S01]  /*11e50*/  LDC R0, c[0x0][0x430] ;  /* 0x00010c00ff007b82 */ /* 0x001e220000000800 */
[----:B------:R-:W-:Y:S01]  /*11e60*/  IMAD R9, R7, 0x40, R32 ;  /* 0x0000004007097824 */ /* 0x000fe200078e0220 */
[----:B------:R-:W-:Y:S01]  /*11e70*/  LOP3.LUT P1, RZ, R16, 0x200, RZ, 0xc0, !PT ;  /* 0x0000020010ff7812 */ /* 0x000fe2000782c0ff */
[----:B------:R-:W-:Y:S01]  /*11e80*/  VIADD R23, R6, 0x1 ;  /* 0x0000000106177836 */ /* 0x000fe20000000000 */
[----:B0-----:R-:W-:Y:S01]  /*11e90*/  ISETP.NE.AND P0, PT, R0, 0x1, PT ;  /* 0x000000010000780c */ /* 0x001fe20003f05270 */
[----:B-1----:R-:W-:-:S05]  /*11ea0*/  IMAD.SHL.U32 R4, R4, 0x10, RZ ;  /* 0x0000001004047824 */ /* 0x002fca00078e00ff */
[----:B------:R-:W-:-:S07]  /*11eb0*/  LOP3.LUT R4, R36, 0x70, R4, 0xf8, !PT ;  /* 0x0000007024047812 */ /* 0x000fce00078ef804 */
[----:B------:R-:W0:Y:S01]  /*11ec0*/  @P0 LDC R0, c[0x0][0x434] ;  /* 0x00010d00ff000b82 */ /* 0x000e220000000800 */
[C---:B------:R-:W-:Y:S01]  /*11ed0*/  ISETP.GT.U32.AND P2, PT, R4.reuse, 0x3f, PT ;  /* 0x0000003f0400780c */ /* 0x040fe20003f44070 */
[----:B------:R-:W-:-:S06]  /*11ee0*/  IMAD.IADD R9, R4, 0x1, R9 ;  /* 0x0000000104097824 */ /* 0x000fcc00078e0209 */
[----:B------:R-:W1:Y:S01]  /*11ef0*/  @P0 LDC R3, c[0x0][0x438] ;  /* 0x00010e00ff030b82 */ /* 0x000e620000000800 */
[----:B------:R-:W-:-:S07]  /*11f00*/  IMAD.MOV.U32 R12, RZ, RZ, R9 ;  /* 0x000000ffff0c7224 */ /* 0x000fce00078e0009 */
[----:B------:R-:W2:Y:S08]  /*11f10*/  @!P2 LDC.64 R10, c[0x0][0x428] ;  /* 0x00010a00ff0aab82 */ /* 0x000eb00000000a00 */
[----:B------:R-:W3:Y:S01]  /*11f20*/  @!P2 LDC.64 R4, c[0x0][0x418] ;  /* 0x00010600ff04ab82 */ /* 0x000ee20000000a00 */
[----:B0-----:R-:W-:-:S05]  /*11f30*/  @P0 IMAD.HI.U32 R0, R9, R0, RZ ;  /* 0x0000000009000227 */ /* 0x001fca00078e00ff */
[----:B-1----:R-:W-:-:S04]  /*11f40*/  @P0 SHF.R.U32.HI R12, RZ, R3, R0 ;  /* 0x00000003ff0c0219 */ /* 0x002fc80000011600 */
[--C-:B------:R-:W-:Y:S01]  /*11f50*/  @!P2 SHF.R.S32.HI R3, RZ, 0x1f, R12.reuse ;  /* 0x0000001fff03a819 */ /* 0x100fe2000001140c */
[----:B------:R-:W-:Y:S02]  /*11f60*/  @!P2 IMAD.MOV.U32 R2, RZ, RZ, R12 ;  /* 0x000000ffff02a224 */ /* 0x000fe400078e000c */
[-C--:B--2---:R-:W-:Y:S02]  /*11f70*/  @!P2 IMAD R0, R33, R10.reuse, RZ ;  /* 0x0000000a2100a224 */ /* 0x084fe400078e02ff */
[----:B------:R-:W-:-:S04]  /*11f80*/  @!P2 IMAD.WIDE.U32 R2, R29, R10, R2 ;  /* 0x0000000a1d02a225 */ /* 0x000fc800078e0002 */
[----:B------:R-:W-:Y:S01]  /*11f90*/  @!P2 IMAD R11, R29, R11, R0 ;  /* 0x0000000b1d0ba224 */ /* 0x000fe200078e0200 */
[----:B---3--:R-:W-:-:S03]  /*11fa0*/  @!P2 LEA R4, P0, R2, R4, 0x2 ;  /* 0x000000040204a211 */ /* 0x008fc600078010ff */
[----:B------:R-:W-:-:S05]  /*11fb0*/  @!P2 IMAD.IADD R0, R11, 0x1, R3 ;  /* 0x000000010b00a824 */ /* 0x000fca00078e0203 */
[----:B------:R-:W-:Y:S01]  /*11fc0*/  @!P2 LEA.HI.X R5, R2, R5, R0, 0x2, P0 ;  /* 0x000000050205a211 */ /* 0x000fe200000f1400 */
[----:B------:R-:W-:Y:S01]  /*11fd0*/  IMAD.MOV.U32 R0, RZ, RZ, RZ ;  /* 0x000000ffff007224 */ /* 0x000fe200078e00ff */
[C---:B------:R-:W-:Y:S01]  /*11fe0*/  ISETP.NE.AND P0, PT, R23.reuse, 0x2, PT ;  /* 0x000000021700780c */ /* 0x040fe20003f05270 */
[----:B------:R-:W-:Y:S01]  /*11ff0*/  IMAD.MOV R2, RZ, RZ, -R12 ;  /* 0x000000ffff027224 */ /* 0x000fe200078e0a0c */
[----:B------:R-:W-:Y:S05]  /*12000*/  YIELD ;  /* 0x0000000000007946 */ /* 0x000fea0003800000 */
[----:B------:R-:W-:Y:S01]  /*12010*/  ULDC UR4, c[0x0][0x430] ;  /* 0x00010c0000047ab9 */ /* 0x000fe20000000800 */
[----:B------:R-:W-:Y:S01]  /*12020*/  SEL R25, RZ, 0x1, P0 ;  /* 0x00000001ff197807 */ /* 0x000fe20000000000 */
[----:B------:R0:W5:Y:S01]  /*12030*/  @!P2 LDG.E R0, desc[UR36][R4.64] ;  /* 0x000000240400a981 */ /* 0x000162000c1e1900 */
[----:B------:R-:W-:Y:S01]  /*12040*/  SEL R23, R23, RZ, P0 ;  /* 0x000000ff17177207 */ /* 0x000fe20000000000 */
[----:B------:R-:W-:Y:S01]  /*12050*/  IMAD.MOV.U32 R24, RZ, RZ, R7 ;  /* 0x000000ffff187224 */ /* 0x000fe200078e0007 */
[----:B------:R-:W-:Y:S01]  /*12060*/  LOP3.LUT R25, R8, R25, RZ, 0x3c, !PT ;  /* 0x0000001908197212 */ /* 0x000fe200078e3cff */
[----:B0-----:R-:W-:Y:S01]  /*12070*/  IMAD R5, R2, UR4, R9 ;  /* 0x0000000402057c24 */ /* 0x001fe2000f8e0209 */
[----:B------:R-:W-:Y:S06]  /*12080*/  @!P1 BRA `(.L_x_1120) ;  /* 0x0000000000049947 */ /* 0x000fec0003800000 */
[----:B------:R-:W-:Y:S01]  /*12090*/  BPT.TRAP 0x1 ;  /* 0x000000040000795c */ /* 0x000fe20000300000 */
.L_x_1120:
[----:B------:R-:W-:Y:S01]  /*120a0*/  IMAD R7, R23, 0x8, R17 ;  /* 0x0000000817077824 */ /* 0x000fe200078e0211 */
[----:B------:R-:W-:Y:S01]  /*120b0*/  SHF.L.U32 R2, R25, 0x1f, RZ ;  /* 0x0000001f19027819 */ /* 0x000fe200000006ff */
[----:B------:R-:W-:Y:S03]  /*120c0*/  BSSY B1, `(.L_x_1121) ;  /* 0x0000003000017945 */ /* 0x000fe60003800000 */
[----:B------:R-:W0:Y:S02]  /*120d0*/  SYNCS.PHASECHK.TRANS64.TRYWAIT P0, [R7+URZ+0x30840], R2 ;  /* 0x03084002070075a7 */ /* 0x000e24000800017f */
[----:B0-----:R-:W-:Y:S05]  /*120e0*/  @!P0 BRA `(.L_x_1122) ;  /* 0x0000002c00208947 */ /* 0x001fea0003800000 */
.L_x_1190:
[----:B------:R-:W-:Y:S05]  /*120f0*/  BSYNC B1 ;  /* 0x0000000000017941 */ /* 0x000fea0003800000 */
.L_x_1121:
[----:B------:R-:W-:Y:S01]  /*12100*/  SHF.R.S32.HI R9, RZ, 0x1f, R5 ;  /* 0x0000001fff097819 */ /* 0x000fe20000011405 */
[----:B------:R-:W-:Y:S01]  /*12110*/  ULDC.64 UR4, c[0x0][0x300] ;  /* 0x0000c00000047ab9 */ /* 0x000fe20000000a00 */
[----:B-----5:R-:W-:Y:S02]  /*12120*/  SHF.R.S32.HI R10, RZ, 0x1f, R0 ;  /* 0x0000001fff0a7819 */ /* 0x020fe40000011400 */
[C---:B------:R-:W-:Y:S01]  /*12130*/  LOP3.LUT P4, RZ, R16.reuse, 0x10, RZ, 0xc0, !PT ;  /* 0x0000001010ff7812 */ /* 0x040fe2000788c0ff */
[----:B0-----:R-:W-:Y:S01]  /*12140*/  IMAD R2, R9, UR4, RZ ;  /* 0x0000000409027c24 */ /* 0x001fe2000f8e02ff */
[C---:B------:R-:W-:Y:S02]  /*12150*/  LOP3.LUT P3, RZ, R16.reuse, 0x8, RZ, 0xc0, !PT ;  /* 0x0000000810ff7812 */ /* 0x040fe4000786c0ff */
[C---:B------:R-:W-:Y:S01]  /*12160*/  LOP3.LUT P2, RZ, R16.reuse, 0x4, RZ, 0xc0, !PT ;  /* 0x0000000410ff7812 */ /* 0x040fe2000784c0ff */
[C---:B------:R-:W-:Y:S01]  /*12170*/  IMAD R11, R5.reuse, UR5, R2 ;  /* 0x00000005050b7c24 */ /* 0x040fe2000f8e0202 */
[----:B------:R-:W-:Y:S01]  /*12180*/  LOP3.LUT P1, RZ, R16, 0x2, RZ, 0xc0, !PT ;  /* 0x0000000210ff7812 */ /* 0x000fe2000782c0ff */
[----:B------:R-:W-:Y:S01]  /*12190*/  IMAD.WIDE.U32 R2, R5, UR4, RZ ;  /* 0x0000000405027c25 */ /* 0x000fe2000f8e00ff */
[----:B------:R-:W-:Y:S01]  /*121a0*/  ULDC.64 UR4, c[0x0][0x310] ;  /* 0x0000c40000047ab9 */ /* 0x000fe20000000a00 */
[----:B------:R-:W-:-:S02]  /*121b0*/  LEA R21, R23, R30, 0xe ;  /* 0x0000001e17157211 */ /* 0x000fc400078e70ff */
        /* <DEDUP_REMOVED lines=16> */
[----:B------:R-:W-:Y:S02]  /*122c0*/  IMAD.SHL.U32 R4, R37, 0x2, RZ ;  /* 0x0000000225047824 */ /* 0x000fe400078e00ff */
[----:B------:R-:W-:Y:S01]  /*122d0*/  IMAD R21, R21, 0x2, R17 ;  /* 0x0000000215157824 */ /* 0x000fe200078e0211 */
        /* <DEDUP_REMOVED lines=18> */
[----:B------:R0:W2:Y:S03]  /*12400*/  SHFL.IDX PT, R14, R20, 0x3, 0x181f ;  /* 0x00781f00140e7f89 */ /* 0x0000a600000e0000 */
[----:B-1----:R-:W-:Y:S02]  /*12410*/  IMAD.X R3, RZ, RZ, R35, P0 ;  /* 0x000000ffff037224 */ /* 0x002fe400000e0623 */
[----:B------:R0:W1:Y:S04]  /*12420*/  SHFL.IDX PT, R35, R27, 0x3, 0x181f ;  /* 0x00781f001b237f89 */ /* 0x00006800000e0000 */
[----:B------:R0:W-:Y:S04]  /*12430*/  LDGSTS.E.BYPASS.LTC128B.128 [R21+0x21400], desc[UR36][R2.64], !P4 ;  /* 0x2140000002157fae */ /* 0x0001e8000e101d64 */
[----:B------:R0:W-:Y:S04]  /*12440*/  LDGSTS.E.BYPASS.LTC128B.128 [R21+0x23400], desc[UR36][R2.64+0x80], !P3 ;  /* 0x2340008002157fae */ /* 0x0001e8000d901d64 */
[----:B------:R0:W-:Y:S04]  /*12450*/  LDGSTS.E.BYPASS.LTC128B.128 [R21+0x25400], desc[UR36][R2.64+0x100], !P2 ;  /* 0x2540010002157fae */ /* 0x0001e8000d101d64 */
[----:B------:R0:W-:Y:S02]  /*12460*/  LDGSTS.E.BYPASS.LTC128B.128 [R21+0x27400], desc[UR36][R2.64+0x180], !P1 ;  /* 0x2740018002157fae */ /* 0x0001e4000c901d64 */
.L_x_1200:
        /* <DEDUP_REMOVED lines=11> */
.L_x_1124:
        /* <DEDUP_REMOVED lines=10> */
.L_x_1125:
[----:B------:R1:W-:Y:S01]  /*125c0*/  SYNCS.ARRIVE.TRANS64.A1T0 RZ, [R7+URZ+0x30830], RZ ;  /* 0x030830ff07ff79a7 */ /* 0x0003e2000810003f */
[----:B------:R-:W-:Y:S05]  /*125d0*/  @!P2 BRA `(.L_x_1126) ;  /* 0x000000000004a947 */ /* 0x000fea0003800000 */
[----:B------:R-:W-:Y:S01]  /*125e0*/  BPT.TRAP 0x1 ;  /* 0x000000040000795c */ /* 0x000fe20000300000 */
.L_x_1126:
[----:B0-----:R-:W-:Y:S01]  /*125f0*/  SHF.L.U32 R2, R8, 0x1f, RZ ;  /* 0x0000001f08027819 */ /* 0x001fe200000006ff */
[----:B-1----:R-:W-:Y:S01]  /*12600*/  IMAD R7, R6, 0x8, R17 ;  /* 0x0000000806077824 */ /* 0x002fe200078e0211 */
[----:B------:R-:W-:Y:S03]  /*12610*/  BSSY B1, `(.L_x_1127) ;  /* 0x0000003000017945 */ /* 0x000fe60003800000 */
[----:B------:R-:W0:Y:S02]  /*12620*/  SYNCS.PHASECHK.TRANS64.TRYWAIT P0, [R7+URZ+0x30860], R2 ;  /* 0x03086002070075a7 */ /* 0x000e24000800017f */
[----:B0-----:R-:W-:Y:S05]  /*12630*/  @!P0 BRA `(.L_x_1128) ;  /* 0x0000002c00148947 */ /* 0x001fea0003800000 */
.L_x_1201:
[----:B------:R-:W-:Y:S05]  /*12640*/  BSYNC B1 ;  /* 0x0000000000017941 */ /* 0x000fea0003800000 */
.L_x_1127:
[----:B------:R-:W-:Y:S01]  /*12650*/  IMAD.MOV.U32 R3, RZ, RZ, -0x40 ;  /* 0xffffffc0ff037424 */ /* 0x000fe200078e00ff */
[----:B------:R-:W-:Y:S01]  /*12660*/  UMOV UR4, 0xffffffff ;  /* 0xffffffff00047882 */ /* 0x000fe20000000000 */
[----:B------:R-:W-:Y:S01]  /*12670*/  LOP3.LUT P4, RZ, R16, 0x100, RZ, 0xc0, !PT ;  /* 0x0000010010ff7812 */ /* 0x000fe2000788c0ff */
[----:B------:R-:W-:Y:S01]  /*12680*/  IMAD R6, R6, 0x4000, R30 ;  /* 0x0000400006067824 */ /* 0x000fe200078e021e */
[----:B------:R-:W-:Y:S01]  /*12690*/  LOP3.LUT P3, RZ, R16, 0x80, RZ, 0xc0, !PT ;  /* 0x0000008010ff7812 */ /* 0x000fe2000786c0ff */
[----:B------:R-:W-:Y:S01]  /*126a0*/  IMAD R3, R28, R3, UR38 ;  /* 0x000000261c037e24 */ /* 0x000fe2000f8e0203 */
[C---:B------:R-:W-:Y:S02]  /*126b0*/  LOP3.LUT P2, RZ, R16.reuse, 0x40, RZ, 0xc0, !PT ;  /* 0x0000004010ff7812 */ /* 0x040fe4000784c0ff */
[----:B------:R-:W-:Y:S01]  /*126c0*/  LOP3.LUT P1, RZ, R16, 0x20, RZ, 0xc0, !PT ;  /* 0x0000002010ff7812 */ /* 0x000fe2000782c0ff */
[----:B------:R-:W-:Y:S01]  /*126d0*/  IMAD.IADD R8, R3, 0x1, -R36 ;  /* 0x0000000103087824 */ /* 0x000fe200078e0a24 */
[----:B------:R-:W-:Y:S11]  /*126e0*/  BRA.DIV UR4, `(.L_x_1129) ;  /* 0x0000002a04fc7947 */ /* 0x000ff6000b800000 */
[----:B------:R-:W0:Y:S01]  /*126f0*/  SHFL.IDX PT, R14, R18, RZ, 0x181f ;  /* 0x00181fff120e7589 */ /* 0x000e2200000e0000 */
[----:B------:R-:W-:-:S03]  /*12700*/  IMAD R6, R6, 0x2, R17 ;  /* 0x0000000206067824 */ /* 0x000fc600078e0211 */
[----:B------:R-:W1:Y:S01]  /*12710*/  SHFL.IDX PT, R3, R19, RZ, 0x181f ;  /* 0x00181fff13037589 */ /* 0x000e6200000e0000 */
        /* <DEDUP_REMOVED lines=36> */
.L_x_1211:
[----:B0--3--:R-:W-:Y:S01]  /*12960*/  IADD3 R2, P0, R14, R4, RZ ;  /* 0x000000040e027210 */ /* 0x009fe20007f1e0ff */
        /* <DEDUP_REMOVED lines=15> */
[----:B0-----:R-:W-:Y:S01]  /*12a60*/  IMAD.WIDE.U32 R2, R5, UR4, RZ ;  /* 0x0000000405027c25 */ /* 0x001fe2000f8e00ff */
[----:B------:R-:W-:-:S03]  /*12a70*/  ULDC.64 UR4, c[0x0][0x338] ;  /* 0x0000ce0000047ab9 */ /* 0x000fc60000000a00 */
[----:B------:R-:W-:Y:S02]  /*12a80*/  IMAD.IADD R3, R3, 0x1, R9 ;  /* 0x0000000103037824 */ /* 0x000fe400078e0209 */
[----:B------:R-:W-:Y:S02]  /*12a90*/  IMAD R5, R10, UR4, RZ ;  /* 0x000000040a057c24 */ /* 0x000fe4000f8e02ff */
[----:B------:R-:W-:-:S04]  /*12aa0*/  IMAD.WIDE.U32 R2, R0, UR4, R2 ;  /* 0x0000000400027c25 */ /* 0x000fc8000f8e0002 */
[----:B------:R-:W-:Y:S01]  /*12ab0*/  IMAD R5, R0, UR5, R5 ;  /* 0x0000000500057c24 */ /* 0x000fe2000f8e0205 */
[----:B------:R-:W-:Y:S01]  /*12ac0*/  ULDC.64 UR4, c[0x0][0x330] ;  /* 0x0000cc0000047ab9 */ /* 0x000fe20000000a00 */
[----:B------:R-:W-:Y:S02]  /*12ad0*/  NOP ;  /* 0x0000000000007918 */ /* 0x000fe40000000000 */
[----:B------:R-:W-:Y:S02]  /*12ae0*/  IMAD.IADD R3, R3, 0x1, R5 ;  /* 0x0000000103037824 */ /* 0x000fe400078e0205 */
[----:B------:R-:W-:Y:S02]  /*12af0*/  IMAD R5, R26, UR4, RZ ;  /* 0x000000041a057c24 */ /* 0x000fe4000f8e02ff */
[----:B------:R-:W-:-:S04]  /*12b00*/  IMAD.WIDE.U32 R2, R22, UR4, R2 ;  /* 0x0000000416027c25 */ /* 0x000fc8000f8e0002 */
[----:B------:R-:W-:Y:S01]  /*12b10*/  IMAD R5, R22, UR5, R5 ;  /* 0x0000000516057c24 */ /* 0x000fe2000f8e0205 */
[----:B------:R-:W-:Y:S02]  /*12b20*/  ULDC.64 UR4, c[0x0][0x318] ;  /* 0x0000c60000047ab9 */ /* 0x000fe40000000a00 */
[----:B------:R-:W-:Y:S02]  /*12b30*/  LEA R18, P0, R2, UR4, 0x1 ;  /* 0x0000000402127c11 */ /* 0x000fe4000f8008ff */
[----:B------:R-:W-:-:S04]  /*12b40*/  IADD3 R3, R5, R3, RZ ;  /* 0x0000000305037210 */ /* 0x000fc80007ffe0ff */
[----:B------:R-:W-:Y:S02]  /*12b50*/  LEA.HI.X R19, R2, UR5, R3, 0x1, P0 ;  /* 0x0000000502137c11 */ /* 0x000fe400080f0c03 */
[----:B------:R-:W-:-:S13]  /*12b60*/  PLOP3.LUT P0, PT, PT, PT, PT, 0x80, 0x0 ;  /* 0x000000000000781c */ /* 0x000fda0003f0f070 */
.L_x_1130:
        /* <DEDUP_REMOVED lines=10> */
.L_x_1131:
[C---:B------:R-:W-:Y:S01]  /*12c10*/  ISETP.GT.AND P0, PT, R24.reuse, UR46, PT ;  /* 0x0000002e18007c0c */ /* 0x040fe2000bf04270 */
[----:B------:R0:W-:Y:S01]  /*12c20*/  SYNCS.ARRIVE.TRANS64.A1T0 RZ, [R7+URZ+0x30850], RZ ;  /* 0x030850ff07ff79a7 */ /* 0x0001e2000810003f */
[----:B------:R-:W-:Y:S02]  /*12c30*/  IMAD.MOV.U32 R8, RZ, RZ, R25 ;  /* 0x000000ffff087224 */ /* 0x000fe400078e0019 */
[----:B------:R-:W-:Y:S02]  /*12c40*/  IMAD.MOV.U32 R6, RZ, RZ, R23 ;  /* 0x000000ffff067224 */ /* 0x000fe400078e0017 */
[----:B------:R-:W-:Y:S02]  /*12c50*/  IMAD.MOV.U32 R28, RZ, RZ, R24 ;  /* 0x000000ffff1c7224 */ /* 0x000fe400078e0018 */
[----:B0-----:R-:W-:-:S05]  /*12c60*/  VIADD R7, R24, 0xffffffff ;  /* 0xffffffff18077836 */ /* 0x001fca0000000000 */
[----:B------:R-:W-:Y:S05]  /*12c70*/  @P0 BRA `(.L_x_1132) ;  /* 0xfffffff000700947 */ /* 0x000fea000383ffff */
[----:B------:R-:W-:Y:S05]  /*12c80*/  BSYNC B0 ;  /* 0x0000000000007941 */ /* 0x000fea0003800000 */
.L_x_1119:
[----:B0-----:R-:W0:Y:S01]  /*12c90*/  S2R R0, SR_TID.X ;  /* 0x0000000000007919 */ /* 0x001e220000002100 */
[----:B------:R-:W-:Y:S01]  /*12ca0*/  BSSY B0, `(.L_x_1133) ;  /* 0x0000010000007945 */ /* 0x000fe20003800000 */
        /* <DEDUP_REMOVED lines=14> */
[----:B0-----:R-:W-:-:S07]  /*12d90*/  IADD3 R34, R0, UR47, R7 ;  /* 0x0000002f00227c10 */ /* 0x001fce000fffe007 */
.L_x_1134:
[----:B------:R-:W-:Y:S05]  /*12da0*/  BSYNC B0 ;  /* 0x0000000000007941 */ /* 0x000fea0003800000 */
.L_x_1133:
[----:B------:R-:W-:-:S13]  /*12db0*/  LOP3.LUT P0, RZ, R16, 0x200, RZ, 0xc0, !PT ;  /* 0x0000020010ff7812 */ /* 0x000fda000780c0ff */
[----:B------:R-:W-:Y:S05]  /*12dc0*/  @!P0 BRA `(.L_x_1135) ;  /* 0x0000000000048947 */ /* 0x000fea0003800000 */
[----:B------:R-:W-:Y:S01]  /*12dd0*/  BPT.TRAP 0x1 ;  /* 0x000000040000795c */ /* 0x000fe20000300000 */
.L_x_1135:
[----:B------:R-:W-:Y:S01]  /*12de0*/  IMAD R4, R23, 0x8, R17 ;  /* 0x0000000817047824 */ /* 0x000fe200078e0211 */
[----:B------:R-:W-:Y:S01]  /*12df0*/  SHF.L.U32 R3, R25, 0x1f, RZ ;  /* 0x0000001f19037819 */ /* 0x000fe200000006ff */
[----:B------:R-:W-:Y:S01]  /*12e00*/  IMAD.MOV.U32 R5, RZ, RZ, -0x40 ;  /* 0xffffffc0ff057424 */ /* 0x000fe200078e00ff */
[----:B------:R-:W-:Y:S02]  /*12e10*/  BSSY B0, `(.L_x_1136) ;  /* 0x0000004000007945 */ /* 0x000fe40003800000 */
[----:B------:R-:W0:Y:S01]  /*12e20*/  SYNCS.PHASECHK.TRANS64.TRYWAIT P0, [R4+URZ+0x30860], R3 ;  /* 0x03086003040075a7 */ /* 0x000e22000800017f */
[----:B------:R-:W-:Y:S01]  /*12e30*/  IMAD R5, R24, R5, UR38 ;  /* 0x0000002618057e24 */ /* 0x000fe2000f8e0205 */
[----:B0-----:R-:W-:Y:S06]  /*12e40*/  @!P0 BRA `(.L_x_1137) ;  /* 0x0000002800908947 */ /* 0x001fec0003800000 */
.L_x_1212:
[----:B------:R-:W-:Y:S05]  /*12e50*/  BSYNC B0 ;  /* 0x0000000000007941 */ /* 0x000fea0003800000 */
.L_x_1136:
[----:B------:R-:W-:Y:S01]  /*12e60*/  UMOV UR4, 0xffffffff ;  /* 0xffffffff00047882 */ /* 0x000fe20000000000 */
[C---:B------:R-:W-:Y:S01]  /*12e70*/  LOP3.LUT P5, RZ, R16.reuse, 0x100, RZ, 0xc0, !PT ;  /* 0x0000010010ff7812 */ /* 0x040fe200078ac0ff */
        /* <DEDUP_REMOVED lines=8> */
[----:B------:R-:W0:Y:S04]  /*12f00*/  SHFL.IDX PT, R0, R19, RZ, 0x181f ;  /* 0x00181fff13007589 */ /* 0x000e2800000e0000 */
[----:B------:R-:W-:Y:S01]  /*12f10*/  SHFL.IDX PT, R7, R19, 0x1, 0x181f ;  /* 0x00381f0013077f89 */ /* 0x000fe200000e0000 */
[----:B-1----:R-:W-:-:S03]  /*12f20*/  IADD3 R2, P0, R14, R6, RZ ;  /* 0x000000060e027210 */ /* 0x002fc60007f1e0ff */
[----:B------:R-:W1:Y:S02]  /*12f30*/  SHFL.IDX PT, R14, R18, 0x1, 0x181f ;  /* 0x00381f00120e7f89 */ /* 0x000e6400000e0000 */
[----:B0-----:R-:W-:Y:S01]  /*12f40*/  IMAD.X R3, RZ, RZ, R0, P0 ;  /* 0x000000ffff037224 */ /* 0x001fe200000e0600 */
[----:B------:R-:W-:Y:S01]  /*12f50*/  ISETP.LT.OR P0, PT, R5, 0x1, P5 ;  /* 0x000000010500780c */ /* 0x000fe20002f01670 */
[----:B------:R-:W-:-:S12]  /*12f60*/  IMAD R0, R8, 0x2, R17 ;  /* 0x0000000208007824 */ /* 0x000fd800078e0211 */
        /* <DEDUP_REMOVED lines=8> */
[----:B------:R-:W0:Y:S03]  /*12ff0*/  SHFL.IDX PT, R14, R18, 0x2, 0x181f ;  /* 0x00581f00120e7f89 */ /* 0x000e2600000e0000 */
[----:B------:R-:W-:Y:S01]  /*13000*/  IMAD.X R3, RZ, RZ, R7, P0 ;  /* 0x000000ffff037224 */ /* 0x000fe200000e0607 */
        /* <DEDUP_REMOVED lines=21> */
.L_x_1222:
[----:B0--3--:R-:W-:-:S05]  /*13160*/  IADD3 R2, P0, R14, R6, RZ ;  /* 0x000000060e027210 */ /* 0x009fca0007f1e0ff */
        /* <DEDUP_REMOVED lines=14> */
.L_x_1139:
        /* <DEDUP_REMOVED lines=10> */
.L_x_1140:
[----:B------:R1:W-:Y:S01]  /*132f0*/  SYNCS.ARRIVE.TRANS64.A1T0 RZ, [R4+URZ+0x30850], RZ ;  /* 0x030850ff04ff79a7 */ /* 0x0003e2000810003f */
[----:B------:R-:W-:-:S05]  /*13300*/  VIADD R23, R23, 0x1 ;  /* 0x0000000117177836 */ /* 0x000fca0000000000 */
[----:B------:R-:W-:-:S04]  /*13310*/  ISETP.NE.AND P0, PT, R23, 0x2, PT ;  /* 0x000000021700780c */ /* 0x000fc80003f05270 */
[----:B0-----:R-:W-:Y:S02]  /*13320*/  SEL R0, RZ, 0x1, P0 ;  /* 0x00000001ff007807 */ /* 0x001fe40000000000 */
[----:B------:R-:W-:Y:S02]  /*13330*/  SEL R23, R23, RZ, P0 ;  /* 0x000000ff17177207 */ /* 0x000fe40000000000 */
[----:B-1----:R-:W-:-:S07]  /*13340*/  LOP3.LUT R25, R25, R0, RZ, 0x3c, !PT ;  /* 0x0000000019197212 */ /* 0x002fce00078e3cff */
.L_x_1100:
[----:B------:R-:W-:Y:S05]  /*13350*/  BSYNC B7 ;  /* 0x0000000000077941 */ /* 0x000fea0003800000 */
.L_x_1098:
[----:B------:R-:W-:-:S13]  /*13360*/  LOP3.LUT P0, RZ, R16, 0x8000, RZ, 0xc0, !PT ;  /* 0x0000800010ff7812 */ /* 0x000fda000780c0ff */
[----:B------:R-:W-:Y:S05]  /*13370*/  @!P0 BRA `(.L_x_1141) ;  /* 0x0000000000248947 */ /* 0x000fea0003800000 */
[----:B------:R-:W-:Y:S05]  /*13380*/  WARPSYNC.ALL ;  /* 0x0000000000007948 */ /* 0x000fea0003800000 */
[----:B------:R-:W0:Y:S08]  /*13390*/  S2UR UR5, SR_CgaCtaId ;  /* 0x00000000000579c3 */ /* 0x000e300000008800 */
[----:B------:R-:W-:Y:S06]  /*133a0*/  BAR.SYNC.DEFER_BLOCKING 0x5, 0x180 ;  /* 0x0146000000007b1d */ /* 0x000fec0000010000 */
[----:B------:R-:W-:-:S02]  /*133b0*/  UMOV UR4, 0x400 ;  /* 0x0000040000047882 */ /* 0x000fc40000000000 */
[----:B0-----:R-:W-:-:S06]  /*133c0*/  ULEA UR4, UR5, UR4, 0x18 ;  /* 0x0000000405047291 */ /* 0x001fcc000f8ec03f */
[----:B------:R-:W-:-:S05]  /*133d0*/  IMAD.U32 R17, RZ, RZ, UR4 ;  /* 0x00000004ff117e24 */ /* 0x000fca000f8e00ff */
[----:B------:R0:W1:Y:S01]  /*133e0*/  LDS R34, [R17+0x308d0] ;  /* 0x0308d00011227984 */ /* 0x0000620000000800 */
[----:B------:R-:W-:Y:S06]  /*133f0*/  BAR.ARV 0x4, 0x180 ;  /* 0x0106000000007b1d */ /* 0x000fec0000002000 */
[----:B------:R-:W-:Y:S05]  /*13400*/  BRA `(.L_x_1142) ;  /* 0x00000000002c7947 */ /* 0x000fea0003800000 */
.L_x_1141:
[----:B------:R-:W-:-:S03]  /*13410*/  UMOV UR4, 0xffffffff ;  /* 0xffffffff00047882 */ /* 0x000fc60000000000 */
[----:B------:R-:W-:Y:S05]  /*13420*/  BRA.DIV UR4, `(.L_x_1143) ;  /* 0x0000002a04b47947 */ /* 0x000fea000b800000 */
[----:B------:R0:W1:Y:S02]  /*13430*/  SHFL.IDX PT, R14, R34, RZ, 0x1f ;  /* 0x00001fff220e7589 */ /* 0x00006400000e0000 */
.L_x_1225:
[----:B------:R-:W2:Y:S01]  /*13440*/  @!P2 S2R R3, SR_CgaCtaId ;  /* 0x000000000003a919 */ /* 0x000ea20000008800 */
[----:B------:R-:W-:Y:S05]  /*13450*/  WARPSYNC.ALL ;  /* 0x0000000000007948 */ /* 0x000fea0003800000 */
[----:B------:R-:W-:Y:S01]  /*13460*/  BAR.SYNC.DEFER_BLOCKING 0x4, 0x180 ;  /* 0x0106000000007b1d */ /* 0x000fe20000010000 */
[----:B------:R-:W-:-:S04]  /*13470*/  @!P2 MOV R0, 0x400 ;  /* 0x000004000000a802 */ /* 0x000fc80000000f00 */
[----:B--2---:R-:W-:-:S05]  /*13480*/  @!P2 LEA R17, R3, R0, 0x18 ;  /* 0x000000000311a211 */ /* 0x004fca00078ec0ff */
[----:B------:R0:W-:Y:S02]  /*13490*/  @!P2 STS [R17+0x308d0], R34 ;  /* 0x0308d0221100a388 */ /* 0x0001e40000000800 */
[----:B01----:R-:W-:Y:S01]  /*134a0*/  IMAD.MOV.U32 R34, RZ, RZ, R14 ;  /* 0x000000ffff227224 */ /* 0x003fe200078e000e */
[----:B------:R-:W-:Y:S06]  /*134b0*/  BAR.ARV 0x5, 0x180 ;  /* 0x0146000000007b1d */ /* 0x000fec0000002000 */
.L_x_1142:
[----:B------:R-:W-:Y:S02]  /*134c0*/  ULDC UR4, c[0x0][0xc38] ;  /* 0x00030e0000047ab9 */ /* 0x000fe40000000800 */
[----:B-1----:R-:W-:-:S13]  /*134d0*/  ISETP.GE.AND P0, PT, R34, UR4, PT ;  /* 0x0000000422007c0c */ /* 0x002fda000bf06270 */
[----:B------:R-:W-:Y:S05]  /*134e0*/  @!P0 BRA `(.L_x_1144) ;  /* 0xffffffc400548947 */ /* 0x000fea000383ffff */
.L_x_1089:
[----:B------:R-:W2:Y:S01]  /*134f0*/  LDL.LU R0, [R1] ;  /* 0x0000000001007983 */ /* 0x000ea20000300800 */
[----:B------:R-:W-:Y:S01]  /*13500*/  BSSY B0, `(.L_x_1145) ;  /* 0x000000b000007945 */ /* 0x000fe20003800000 */
[----:B------:R-:W1:Y:S01]  /*13510*/  S2R R5, SR_CgaCtaId ;  /* 0x0000000000057919 */ /* 0x000e620000008800 */
[----:B--2---:R-:W-:-:S04]  /*13520*/  IADD3 R0, R0, 0x1, RZ ;  /* 0x0000000100007810 */ /* 0x004fc80007ffe0ff */
[----:B------:R-:W-:-:S04]  /*13530*/  LEA.HI R2, R0, R0, RZ, 0x1 ;  /* 0x0000000000027211 */ /* 0x000fc800078f08ff */
[----:B------:R-:W-:Y:S02]  /*13540*/  LOP3.LUT R3, R2, 0xfffffffe, RZ, 0xc0, !PT ;  /* 0xfffffffe02037812 */ /* 0x000fe400078ec0ff */
[----:B------:R-:W-:-:S03]  /*13550*/  MOV R2, 0x400 ;  /* 0x0000040000027802 */ /* 0x000fc60000000f00 */
[----:B------:R-:W-:Y:S01]  /*13560*/  IMAD.IADD R0, R0, 0x1, -R3 ;  /* 0x0000000100007824 */ /* 0x000fe200078e0a03 */
[----:B-1----:R-:W-:-:S04]  /*13570*/  LEA R5, R5, R2, 0x18 ;  /* 0x0000000205057211 */ /* 0x002fc800078ec0ff */
[----:B------:R-:W-:-:S04]  /*13580*/  SHF.L.U32 R0, R0, 0x1f, RZ ;  /* 0x0000001f00007819 */ /* 0x000fc800000006ff */
[----:B------:R-:W1:Y:S02]  /*13590*/  SYNCS.PHASECHK.TRANS64.TRYWAIT P0, [R5+URZ+0x30820], R0 ;  /* 0x03082000050075a7 */ /* 0x000e64000800017f */
[----:B-1----:R-:W-:Y:S05]  /*135a0*/  @!P0 BRA `(.L_x_1146) ;  /* 0x00000028007c8947 */ /* 0x002fea0003800000 */
.L_x_1226:
[----:B------:R-:W-:Y:S05]  /*135b0*/  BSYNC B0 ;  /* 0x0000000000007941 */ /* 0x000fea0003800000 */
.L_x_1145:
[----:B------:R-:W-:-:S03]  /*135c0*/  UMOV UR4, 0xffffffff ;  /* 0xffffffff00047882 */ /* 0x000fc60000000000 */
[----:B------:R-:W-:Y:S05]  /*135d0*/  BRA.DIV UR4, `(.L_x_1147) ;  /* 0x0000002a04847947 */ /* 0x000fea000b800000 */
[----:B-1----:R-:W1:Y:S02]  /*135e0*/  S2R R0, SR_TID.X ;  /* 0x0000000000007919 */ /* 0x002e640000002100 */
[----:B-1----:R-:W-:-:S04]  /*135f0*/  SHF.R.U32.HI R0, RZ, 0x5, R0 ;  /* 0x00000005ff007819 */ /* 0x002fc80000011600 */
[----:B------:R-:W-:-:S05]  /*13600*/  LOP3.LUT R0, R0, 0x3, RZ, 0xc0, !PT ;  /* 0x0000000300007812 */ /* 0x000fca00078ec0ff */
[----:B------:R1:W2:Y:S02]  /*13610*/  SHFL.IDX PT, R14, R0, RZ, 0x1f ;  /* 0x00001fff000e7589 */ /* 0x0002a400000e0000 */
.L_x_1229:
[----:B--2---:R-:W-:Y:S01]  /*13620*/  ISETP.NE.AND P0, PT, R14, RZ, PT ;  /* 0x000000ff0e00720c */ /* 0x004fe20003f05270 */
[----:B------:R-:W-:-:S12]  /*13630*/  BSSY B0, `(.L_x_1148) ;  /* 0x0000026000007945 */ /* 0x000fd80003800000 */
[----:B------:R-:W-:Y:S05]  /*13640*/  @P0 BRA `(.L_x_1149) ;  /* 0x0000000000900947 */ /* 0x000fea0003800000 */
[----:B------:R-:W-:-:S03]  /*13650*/  UMOV UR4, 0xffffffff ;  /* 0xffffffff00047882 */ /* 0x000fc60000000000 */
[----:B------:R-:W-:Y:S05]  /*13660*/  BRA.DIV UR4, `(.L_x_1150) ;  /* 0x0000002a04947947 */ /* 0x000fea000b800000 */
[----:B------:R-:W-:-:S13]  /*13670*/  ELECT P6, URZ, PT ;  /* 0x00000000003f782f */ /* 0x000fda00038c0000 */
.L_x_1232:
[----:B------:R-:W-:Y:S05]  /*13680*/  @!P6 BRA `(.L_x_1149) ;  /* 0x000000000080e947 */ /* 0x000fea0003800000 */
[----:B-1----:R-:W2:Y:S02]  /*13690*/  LDL R0, [R1+0x4] ;  /* 0x0000040001007983 */ /* 0x002ea40000100800 */
[----:B--2---:R-:W-:-:S13]  /*136a0*/  R2UR UR4, R0 ;  /* 0x00000000000472ca */ /* 0x004fda00000e0000 */
[----:B------:R-:W-:-:S06]  /*136b0*/  ULOP3.LUT UR4, UR4, 0x2, URZ, 0xfc, !UPT ;  /* 0x0000000204047892 */ /* 0x000fcc000f8efc3f */
[----:B------:R-:W-:-:S05]  /*136c0*/  IMAD.U32 R0, RZ, RZ, UR4 ;  /* 0x00000004ff007e24 */ /* 0x000fca000f8e00ff */
[----:B------:R-:W-:-:S13]  /*136d0*/  ISETP.NE.AND P0, PT, R0, 0x3, PT ;  /* 0x000000030000780c */ /* 0x000fda0003f05270 */
[----:B------:R-:W-:Y:S05]  /*136e0*/  @!P0 BRA `(.L_x_1151) ;  /* 0x0000000000048947 */ /* 0x000fea0003800000 */
[----:B------:R-:W-:Y:S01]  /*136f0*/  BPT.TRAP 0x1 ;  /* 0x000000040000795c */ /* 0x000fe20000300000 */
.L_x_1151:
[----:B------:R-:W-:Y:S01]  /*13700*/  IMAD R3, R23, 0x8, R5 ;  /* 0x0000000817037824 */ /* 0x000fe200078e0205 */
[----:B------:R-:W-:Y:S01]  /*13710*/  SHF.L.U32 R2, R25, 0x1f, RZ ;  /* 0x0000001f19027819 */ /* 0x000fe200000006ff */
[----:B------:R-:W-:-:S03]  /*13720*/  VIADD R23, R23, 0x1 ;  /* 0x0000000117177836 */ /* 0x000fc60000000000 */
[----:B------:R-:W1:Y:S02]  /*13730*/  SYNCS.PHASECHK.TRANS64.TRYWAIT P1, [R3+URZ+0x30840], R2 ;  /* 0x03084002030075a7 */ /* 0x000e64000802017f */
[----:B------:R-:W-:-:S04]  /*13740*/  ISETP.NE.AND P2, PT, R23, 0x2, PT ;  /* 0x000000021700780c */ /* 0x000fc80003f45270 */
[----:B------:R-:W-:Y:S01]  /*13750*/  SEL R0, RZ, 0x1, P2 ;  /* 0x00000001ff007807 */ /* 0x000fe20001000000 */
[----:B-1----:R-:W-:Y:S08]  /*13760*/  @!P1 BRA `(.L_x_1152) ;  /* 0x0000002800749947 */ /* 0x002ff00003800000 */
.L_x_1233:
[----:B------:R-:W-:Y:S02]  /*13770*/  SEL R23, R23, RZ, P2 ;  /* 0x000000ff17177207 */ /* 0x000fe40001000000 */
[----:B------:R-:W-:Y:S01]  /*13780*/  LOP3.LUT R0, R25, R0, RZ, 0x3c, !PT ;  /* 0x0000000019007212 */ /* 0x000fe200078e3cff */
[----:B------:R-:W-:Y:S06]  /*13790*/  @!P0 BRA `(.L_x_1153) ;  /* 0x0000000000048947 */ /* 0x000fec0003800000 */
[----:B------:R-:W-:Y:S01]  /*137a0*/  BPT.TRAP 0x1 ;  /* 0x000000040000795c */ /* 0x000fe20000300000 */
.L_x_1153:
[----:B------:R-:W-:Y:S01]  /*137b0*/  IMAD R23, R23, 0x8, R5 ;  /* 0x0000000817177824 */ /* 0x000fe200078e0205 */
[----:B------:R-:W-:-:S04]  /*137c0*/  SHF.L.U32 R0, R0, 0x1f, RZ ;  /* 0x0000001f00007819 */ /* 0x000fc800000006ff */
[----:B------:R-:W2:Y:S02]  /*137d0*/  SYNCS.PHASECHK.TRANS64.TRYWAIT P1, [R23+URZ+0x30840], R0 ;  /* 0x03084000170075a7 */ /* 0x000ea4000802017f */
[----:B--2---:R-:W-:Y:S05]  /*137e0*/  @!P1 BRA `(.L_x_1154) ;  /* 0x0000002800689947 */ /* 0x004fea0003800000 */
.L_x_1234:
[----:B------:R-:W-:Y:S05]  /*137f0*/  @!P0 BRA `(.L_x_1155) ;  /* 0x0000000000048947 */ /* 0x000fea0003800000 */
[----:B------:R-:W-:Y:S01]  /*13800*/  BPT.TRAP 0x1 ;  /* 0x000000040000795c */ /* 0x000fe20000300000 */
.L_x_1155:
[----:B------:R-:W3:Y:S02]  /*13810*/  SYNCS.PHASECHK.TRANS64.TRYWAIT P1, [R3+URZ+0x30860], R2 ;  /* 0x03086002030075a7 */ /* 0x000ee4000802017f */
[----:B---3--:R-:W-:Y:S05]  /*13820*/  @!P1 BRA `(.L_x_1156) ;  /* 0x00000028006c9947 */ /* 0x008fea0003800000 */
.L_x_1235:
[----:B------:R-:W-:Y:S05]  /*13830*/  @!P0 BRA `(.L_x_1157) ;  /* 0x0000000000048947 */ /* 0x000fea0003800000 */
[----:B------:R-:W-:Y:S01]  /*13840*/  BPT.TRAP 0x1 ;  /* 0x000000040000795c */ /* 0x000fe20000300000 */
.L_x_1157:
[----:B----4-:R4:W0:Y:S02]  /*13850*/  SYNCS.PHASECHK.TRANS64.TRYWAIT P0, [R23+URZ+0x30860], R0 ;  /* 0x03086000170075a7 */ /* 0x010824000800017f */
[----:B0-----:R-:W-:Y:S05]  /*13860*/  @!P0 NANOSLEEP.SYNCS 0x989680 ;  /* 0x009896800000895d */ /* 0x001fea0003900000 */
[----:B------:R-:W0:Y:S02]  /*13870*/  @!P0 SYNCS.PHASECHK.TRANS64 P0, [R23+URZ+0x30860], R0 ;  /* 0x03086000170085a7 */ /* 0x000e24000800007f */
[----:B0-----:R-:W-:Y:S05]  /*13880*/  @!P0 BRA `(.L_x_1157) ;  /* 0xfffffffc00f08947 */ /* 0x001fea000383ffff */
.L_x_1149:
[----:B------:R-:W-:Y:S05]  /*13890*/  BSYNC B0 ;  /* 0x0000000000007941 */ /* 0x000fea0003800000 */
.L_x_1148:
[----:B------:R-:W-:Y:S05]  /*138a0*/  EXIT ;  /* 0x000000000000794d */ /* 0x000fea0003800000 */
.L_x_994:
[----:B0-----:R-:W-:-:S04]  /*138b0*/  IMAD.U32 R3, RZ, RZ, UR40 ;  /* 0x00000028ff037e24 */ /* 0x001fc8000f8e00ff */
[----:B------:R0:W1:Y:S03]  /*138c0*/  SYNCS.PHASECHK.TRANS64.TRYWAIT P1, [R3+URZ+0x30800], R0 ;  /* 0x03080000030075a7 */ /* 0x000066000802017f */
[----:B-1----:R-:W-:Y:S05]  /*138d0*/  @!P1 NANOSLEEP.SYNCS 0x989680 ;  /* 0x009896800000995d */ /* 0x002fea0003900000 */
[----:B------:R-:W1:Y:S02]  /*138e0*/  @!P1 SYNCS.PHASECHK.TRANS64 P1, [R3+URZ+0x30800], R0 ;  /* 0x03080000030095a7 */ /* 0x000e64000802007f */
[----:B-1----:R-:W-:Y:S05]  /*138f0*/  @!P1 BRA `(.L_x_994) ;  /* 0xfffffffc00ec9947 */ /* 0x002fea000383ffff */
[----:B------:R-:W-:Y:S05]  /*13900*/  BRA `(.L_x_1158) ;  /* 0xfffffee000d47947 */ /* 0x000fea000383ffff */
.L_x_998:
[----:B-1----:R1:W2:Y:S02]  /*13910*/  SYNCS.PHASECHK.TRANS64.TRYWAIT P1, [R3+URZ+0x30830], R0 ;  /* 0x03083000030075a7 */ /* 0x0022a4000802017f */
[----:B--2---:R-:W-:Y:S05]  /*13920*/  @!P1 NANOSLEEP.SYNCS 0x989680 ;  /* 0x009896800000995d */ /* 0x004fea0003900000 */
[----:B------:R-:W2:Y:S02]  /*13930*/  @!P1 SYNCS.PHASECHK.TRANS64 P1, [R3+URZ+0x30830], R0 ;  /* 0x03083000030095a7 */ /* 0x000ea4000802007f */
[----:B--2---:R-:W-:Y:S05]  /*13940*/  @!P1 BRA `(.L_x_998) ;  /* 0xfffffffc00f09947 */ /* 0x004fea000383ffff */
[----:B------:R-:W-:Y:S05]  /*13950*/  BRA `(.L_x_997) ;  /* 0xfffffee000f07947 */ /* 0x000fea000383ffff */
.L_x_1015:
[----:B-1----:R-:W-:-:S04]  /*13960*/  IMAD.U32 R4, RZ, RZ, UR6 ;  /* 0x00000006ff047e24 */ /* 0x002fc8000f8e00ff */
[----:B------:R1:W2:Y:S03]  /*13970*/  SYNCS.PHASECHK.TRANS64.TRYWAIT P1, [R4+URZ+0x30830], R3 ;  /* 0x03083003040075a7 */ /* 0x0002a6000802017f */
[----:B--2---:R-:W-:Y:S05]  /*13980*/  @!P1 NANOSLEEP.SYNCS 0x989680 ;  /* 0x009896800000995d */ /* 0x004fea0003900000 */
[----:B------:R-:W2:Y:S02]  /*13990*/  @!P1 SYNCS.PHASECHK.TRANS64 P1, [R4+URZ+0x30830], R3 ;  /* 0x03083003040095a7 */ /* 0x000ea4000802007f */
[----:B--2---:R-:W-:Y:S05]  /*139a0*/  @!P1 BRA `(.L_x_1015) ;  /* 0xfffffffc00ec9947 */ /* 0x004fea000383ffff */
[----:B------:R-:W-:Y:S05]  /*139b0*/  BRA `(.L_x_1014) ;  /* 0xffffff0c00147947 */ /* 0x000fea000383ffff */
.L_x_1019:
[----:B01----:R-:W-:-:S04]  /*139c0*/  IMAD.U32 R3, RZ, RZ, UR5 ;  /* 0x00000005ff037e24 */ /* 0x003fc8000f8e00ff */
[----:B------:R0:W1:Y:S03]  /*139d0*/  SYNCS.PHASECHK.TRANS64.TRYWAIT P1, [R3+URZ+0x30850], R0 ;  /* 0x03085000030075a7 */ /* 0x000066000802017f */
[----:B-1----:R-:W-:Y:S05]  /*139e0*/  @!P1 NANOSLEEP.SYNCS 0x989680 ;  /* 0x009896800000995d */ /* 0x002fea0003900000 */
[----:B------:R-:W1:Y:S02]  /*139f0*/  @!P1 SYNCS.PHASECHK.TRANS64 P1, [R3+URZ+0x30850], R0 ;  /* 0x03085000030095a7 */ /* 0x000e64000802007f */
[----:B-1----:R-:W-:Y:S05]  /*13a00*/  @!P1 BRA `(.L_x_1019) ;  /* 0xfffffffc00ec9947 */ /* 0x002fea000383ffff */
[----:B------:R-:W-:Y:S05]  /*13a10*/  BRA `(.L_x_1018) ;  /* 0xffffff1800ac7947 */ /* 0x000fea000383ffff */
.L_x_1038:
[----:B-1----:R-:W-:-:S04]  /*13a20*/  IMAD.U32 R4, RZ, RZ, UR6 ;  /* 0x00000006ff047e24 */ /* 0x002fc8000f8e00ff */
[----:B------:R1:W2:Y:S03]  /*13a30*/  SYNCS.PHASECHK.TRANS64.TRYWAIT P1, [R4+URZ+0x30830], R3 ;  /* 0x03083003040075a7 */ /* 0x0002a6000802017f */
[----:B--2---:R-:W-:Y:S05]  /*13a40*/  @!P1 NANOSLEEP.SYNCS 0x989680 ;  /* 0x009896800000995d */ /* 0x004fea0003900000 */
[----:B------:R-:W2:Y:S02]  /*13a50*/  @!P1 SYNCS.PHASECHK.TRANS64 P1, [R4+URZ+0x30830], R3 ;  /* 0x03083003040095a7 */ /* 0x000ea4000802007f */
[----:B--2---:R-:W-:Y:S05]  /*13a60*/  @!P1 BRA `(.L_x_1038) ;  /* 0xfffffffc00ec9947 */ /* 0x004fea000383ffff */
[----:B------:R-:W-:Y:S05]  /*13a70*/  BRA `(.L_x_1037) ;  /* 0xffffff3400987947 */ /* 0x000fea000383ffff */
.L_x_1042:
[----:B01----:R-:W-:-:S04]  /*13a80*/  IMAD.U32 R3, RZ, RZ, UR5 ;  /* 0x00000005ff037e24 */ /* 0x003fc8000f8e00ff */
[----:B------:R0:W1:Y:S03]  /*13a90*/  SYNCS.PHASECHK.TRANS64.TRYWAIT P1, [R3+URZ+0x30850], R0 ;  /* 0x03085000030075a7 */ /* 0x000066000802017f */
[----:B-1----:R-:W-:Y:S05]  /*13aa0*/  @!P1 NANOSLEEP.SYNCS 0x989680 ;  /* 0x009896800000995d */ /* 0x002fea0003900000 */
[----:B------:R-:W1:Y:S02]  /*13ab0*/  @!P1 SYNCS.PHASECHK.TRANS64 P1, [R3+URZ+0x30850], R0 ;  /* 0x03085000030095a7 */ /* 0x000e64000802007f */
[----:B-1----:R-:W-:Y:S05]  /*13ac0*/  @!P1 BRA `(.L_x_1042) ;  /* 0xfffffffc00ec9947 */ /* 0x002fea000383ffff */
[----:B------:R-:W-:Y:S05]  /*13ad0*/  BRA `(.L_x_1041) ;  /* 0xffffff4400307947 */ /* 0x000fea000383ffff */
.L_x_1050:
[----:B-1----:R-:W-:-:S04]  /*13ae0*/  IMAD.U32 R4, RZ, RZ, UR5 ;  /* 0x00000005ff047e24 */ /* 0x002fc8000f8e00ff */
[----:B------:R1:W2:Y:S03]  /*13af0*/  SYNCS.PHASECHK.TRANS64.TRYWAIT P1, [R4+URZ+0x30830], R3 ;  /* 0x03083003040075a7 */ /* 0x0002a6000802017f */
[----:B--2---:R-:W-:Y:S05]  /*13b00*/  @!P1 NANOSLEEP.SYNCS 0x989680 ;  /* 0x009896800000995d */ /* 0x004fea0003900000 */
[----:B------:R-:W2:Y:S02]  /*13b10*/  @!P1 SYNCS.PHASECHK.TRANS64 P1, [R4+URZ+0x30830], R3 ;  /* 0x03083003040095a7 */ /* 0x000ea4000802007f */
[----:B--2---:R-:W-:Y:S05]  /*13b20*/  @!P1 BRA `(.L_x_1050) ;  /* 0xfffffffc00ec9947 */ /* 0x004fea000383ffff */
[----:B------:R-:W-:Y:S05]  /*13b30*/  BRA `(.L_x_1049) ;  /* 0xffffff5000c87947 */ /* 0x000fea000383ffff */
.L_x_1054:
[----:B01----:R-:W-:-:S04]  /*13b40*/  IMAD.U32 R3, RZ, RZ, UR5 ;  /* 0x00000005ff037e24 */ /* 0x003fc8000f8e00ff */
[----:B------:R0:W1:Y:S03]  /*13b50*/  SYNCS.PHASECHK.TRANS64.TRYWAIT P1, [R3+URZ+0x30850], R0 ;  /* 0x03085000030075a7 */ /* 0x000066000802017f */
[----:B-1----:R-:W-:Y:S05]  /*13b60*/  @!P1 NANOSLEEP.SYNCS 0x989680 ;  /* 0x009896800000995d */ /* 0x002fea0003900000 */
[----:B------:R-:W1:Y:S02]  /*13b70*/  @!P1 SYNCS.PHASECHK.TRANS64 P1, [R3+URZ+0x30850], R0 ;  /* 0x03085000030095a7 */ /* 0x000e64000802007f */
[----:B-1----:R-:W-:Y:S05]  /*13b80*/  @!P1 BRA `(.L_x_1054) ;  /* 0xfffffffc00ec9947 */ /* 0x002fea000383ffff */
[----:B------:R-:W-:Y:S05]  /*13b90*/  BRA `(.L_x_1053) ;  /* 0xffffff6000607947 */ /* 0x000fea000383ffff */
.L_x_1069:
[----:B-1----:R-:W-:-:S04]  /*13ba0*/  IMAD.U32 R7, RZ, RZ, UR5 ;  /* 0x00000005ff077e24 */ /* 0x002fc8000f8e00ff */
[----:B------:R1:W2:Y:S03]  /*13bb0*/  SYNCS.PHASECHK.TRANS64.TRYWAIT P1, [R7+URZ+0x30850], R0 ;  /* 0x03085000070075a7 */ /* 0x0002a6000802017f */
[----:B--2---:R-:W-:Y:S05]  /*13bc0*/  @!P1 NANOSLEEP.SYNCS 0x989680 ;  /* 0x009896800000995d */ /* 0x004fea0003900000 */
[----:B------:R-:W2:Y:S02]  /*13bd0*/  @!P1 SYNCS.PHASECHK.TRANS64 P1, [R7+URZ+0x30850], R0 ;  /* 0x03085000070095a7 */ /* 0x000ea4000802007f */
[----:B--2---:R-:W-:Y:S05]  /*13be0*/  @!P1 BRA `(.L_x_1069) ;  /* 0xfffffffc00ec9947 */ /* 0x004fea000383ffff */
[----:B------:R-:W-:Y:S05]  /*13bf0*/  BRA `(.L_x_1068) ;  /* 0xffffff80008c7947 */ /* 0x000fea000383ffff */
.L_x_1106:
[----:B------:R-:W0:Y:S01]  /*13c00*/  S2R R19, SR_TID.X ;  /* 0x0000000000137919 */ /* 0x000e220000002100 */
        /* <DEDUP_REMOVED lines=9> */
.L_x_1159:
[----:B------:R-:W-:Y:S05]  /*13ca0*/  BRA `(.L_x_1160) ;  /* 0xffffffc800dc7947 */ /* 0x000fea000383ffff */
.L_x_1109:
[----:B0-----:R0:W1:Y:S02]  /*13cb0*/  SYNCS.PHASECHK.TRANS64.TRYWAIT P0, [R4+URZ+0x30840], R3 ;  /* 0x03084003040075a7 */ /* 0x001064000800017f */
[----:B-1----:R-:W-:Y:S05]  /*13cc0*/  @!P0 NANOSLEEP.SYNCS 0x989680 ;  /* 0x009896800000895d */ /* 0x002fea0003900000 */
[----:B------:R-:W1:Y:S02]  /*13cd0*/  @!P0 SYNCS.PHASECHK.TRANS64 P0, [R4+URZ+0x30840], R3 ;  /* 0x03084003040085a7 */ /* 0x000e64000800007f */
[----:B-1----:R-:W-:Y:S05]  /*13ce0*/  @!P0 BRA `(.L_x_1109) ;  /* 0xfffffffc00f08947 */ /* 0x002fea000383ffff */
[----:B------:R-:W-:Y:S05]  /*13cf0*/  BRA `(.L_x_1161) ;  /* 0xffffffcc00c87947 */ /* 0x000fea000383ffff */
.L_x_1110:
[----:B------:R-:W-:Y:S01]  /*13d00*/  BSSY B0, `(.L_x_1162) ;  /* 0x0000008000007945 */ /* 0x000fe20003800000 */
[----:B------:R-:W-:Y:S01]  /*13d10*/  MOV R13, R6 ;  /* 0x00000006000d7202 */ /* 0x000fe20000000f00 */
[----:B------:R-:W-:Y:S02]  /*13d20*/  IMAD.MOV.U32 R12, RZ, RZ, RZ ;  /* 0x000000ffff0c7224 */ /* 0x000fe400078e00ff */
[----:B------:R-:W-:Y:S02]  /*13d30*/  IMAD.MOV.U32 R11, RZ, RZ, 0x181f ;  /* 0x0000181fff0b7424 */ /* 0x000fe400078e00ff */
[----:B------:R-:W-:-:S07]  /*13d40*/  IMAD.MOV.U32 R15, RZ, RZ, -0x1 ;  /* 0xffffffffff0f7424 */ /* 0x000fce00078e00ff */
[----:B------:R-:W-:Y:S05]  /*13d50*/  WARPSYNC.COLLECTIVE R15, `(.L_x_1163) ;  /* 0x000000000f087348 */ /* 0x000fea0003c00000 */
[----:B------:R0:W1:Y:S02]  /*13d60*/  SHFL.IDX P6, R14, R13, R12, R11 ;  /* 0x0000000c0d0e7389 */ /* 0x00006400000c000b */
[----:B01----:R-:W-:Y:S01]  /*13d70*/  ENDCOLLECTIVE ;  /* 0x000000000000791b */ /* 0x003fe20003800000 */
.L_x_1163:
[----:B------:R-:W-:Y:S05]  /*13d80*/  BSYNC B0 ;  /* 0x0000000000007941 */ /* 0x000fea0003800000 */
.L_x_1162:
[----:B------:R-:W-:Y:S02]  /*13d90*/  IMAD.MOV.U32 R13, RZ, RZ, R5 ;  /* 0x000000ffff0d7224 */ /* 0x000fe400078e0005 */
[----:B------:R-:W-:Y:S02]  /*13da0*/  IMAD.MOV.U32 R12, RZ, RZ, RZ ;  /* 0x000000ffff0c7224 */ /* 0x000fe400078e00ff */
[----:B------:R-:W-:Y:S02]  /*13db0*/  IMAD.MOV.U32 R11, RZ, RZ, 0x181f ;  /* 0x0000181fff0b7424 */ /* 0x000fe400078e00ff */
[----:B------:R-:W-:Y:S02]  /*13dc0*/  IMAD.MOV.U32 R15, RZ, RZ, -0x1 ;  /* 0xffffffffff0f7424 */ /* 0x000fe400078e00ff */
[----:B------:R-:W-:Y:S02]  /*13dd0*/  IMAD.MOV.U32 R2, RZ, RZ, R14 ;  /* 0x000000ffff027224 */ /* 0x000fe400078e000e */
[----:B------:R-:W-:-:S07]  /*13de0*/  @P0 IMAD R9, R0, 0x2, R17 ;  /* 0x0000000200090824 */ /* 0x000fce00078e0211 */
[----:B------:R-:W-:Y:S05]  /*13df0*/  WARPSYNC.COLLECTIVE R15, `(.L_x_1164) ;  /* 0x000000000f087348 */ /* 0x000fea0003c00000 */
[----:B------:R0:W1:Y:S02]  /*13e00*/  SHFL.IDX P6, R14, R13, R12, R11 ;  /* 0x0000000c0d0e7389 */ /* 0x00006400000c000b */
[----:B01----:R-:W-:Y:S01]  /*13e10*/  ENDCOLLECTIVE ;  /* 0x000000000000791b */ /* 0x003fe20003800000 */
.L_x_1164:
[----:B------:R-:W-:Y:S02]  /*13e20*/  IMAD.MOV.U32 R13, RZ, RZ, R6 ;  /* 0x000000ffff0d7224 */ /* 0x000fe400078e0006 */
[----:B------:R-:W-:Y:S01]  /*13e30*/  IMAD.MOV.U32 R12, RZ, RZ, 0x1 ;  /* 0x00000001ff0c7424 */ /* 0x000fe200078e00ff */
[----:B------:R-:W-:-:S05]  /*13e40*/  @P0 LEA R14, P1, R37, R14, 0x1 ;  /* 0x0000000e250e0211 */ /* 0x000fca00078208ff */
[----:B------:R-:W-:Y:S02]  /*13e50*/  @P0 IMAD.X R3, RZ, RZ, R2, P1 ;  /* 0x000000ffff030224 */ /* 0x000fe400008e0602 */
[----:B------:R-:W-:-:S07]  /*13e60*/  @P0 IMAD.MOV.U32 R2, RZ, RZ, R14 ;  /* 0x000000ffff020224 */ /* 0x000fce00078e000e */
[----:B------:R-:W-:Y:S05]  /*13e70*/  WARPSYNC.COLLECTIVE R15, `(.L_x_1165) ;  /* 0x000000000f087348 */ /* 0x000fea0003c00000 */
[----:B------:R0:W1:Y:S02]  /*13e80*/  SHFL.IDX P6, R14, R13, R12, R11 ;  /* 0x0000000c0d0e7389 */ /* 0x00006400000c000b */
[----:B01----:R-:W-:Y:S01]  /*13e90*/  ENDCOLLECTIVE ;  /* 0x000000000000791b */ /* 0x003fe20003800000 */
.L_x_1165:
        /* <DEDUP_REMOVED lines=8> */
[----:B------:R-:W-:Y:S01]  /*13f20*/  ISETP.GE.AND P0, PT, R7, 0x11, PT ;  /* 0x000000110700780c */ /* 0x000fe20003f06270 */
[----:B------:R-:W-:-:S12]  /*13f30*/  IMAD.MOV.U32 R8, RZ, RZ, R14 ;  /* 0x000000ffff087224 */ /* 0x000fd800078e000e */
[----:B0-----:R-:W-:Y:S05]  /*13f40*/  WARPSYNC.COLLECTIVE R15, `(.L_x_1166) ;  /* 0x000000000f087348 */ /* 0x001fea0003c00000 */
[----:B------:R1:W2:Y:S02]  /*13f50*/  SHFL.IDX P6, R14, R13, R12, R11 ;  /* 0x0000000c0d0e7389 */ /* 0x0002a400000c000b */
[----:B012---:R-:W-:Y:S01]  /*13f60*/  ENDCOLLECTIVE ;  /* 0x000000000000791b */ /* 0x007fe20003800000 */
.L_x_1166:
[----:B------:R-:W-:Y:S02]  /*13f70*/  @P0 IMAD R27, R0, 0x2, R17 ;  /* 0x00000002001b0824 */ /* 0x000fe400078e0211 */
[----:B------:R-:W-:Y:S02]  /*13f80*/  IMAD.MOV.U32 R13, RZ, RZ, R6 ;  /* 0x000000ffff0d7224 */ /* 0x000fe400078e0006 */
[----:B------:R-:W-:Y:S01]  /*13f90*/  IMAD.MOV.U32 R12, RZ, RZ, 0x2 ;  /* 0x00000002ff0c7424 */ /* 0x000fe200078e00ff */
[----:B------:R-:W-:-:S04]  /*13fa0*/  @P0 LEA R14, P1, R37, R14, 0x1 ;  /* 0x0000000e250e0211 */ /* 0x000fc800078208ff */
[----:B------:R-:W-:Y:S01]  /*13fb0*/  @P0 MOV R2, R14 ;  /* 0x0000000e00020202 */ /* 0x000fe20000000f00 */
[----:B------:R-:W-:-:S08]  /*13fc0*/  @P0 IMAD.X R21, RZ, RZ, R8, P1 ;  /* 0x000000ffff150224 */ /* 0x000fd000008e0608 */
[----:B------:R-:W-:Y:S05]  /*13fd0*/  WARPSYNC.COLLECTIVE R15, `(.L_x_1167) ;  /* 0x000000000f087348 */ /* 0x000fea0003c00000 */
[----:B------:R0:W1:Y:S02]  /*13fe0*/  SHFL.IDX P6, R14, R13, R12, R11 ;  /* 0x0000000c0d0e7389 */ /* 0x00006400000c000b */
[----:B01----:R-:W-:Y:S01]  /*13ff0*/  ENDCOLLECTIVE ;  /* 0x000000000000791b */ /* 0x003fe20003800000 */
.L_x_1167:
        /* <DEDUP_REMOVED lines=9> */
[----:B------:R-:W-:Y:S01]  /*14090*/  ISETP.GE.AND P0, PT, R7, 0x21, PT ;  /* 0x000000210700780c */ /* 0x000fe20003f06270 */
[----:B------:R-:W-:-:S12]  /*140a0*/  IMAD.MOV.U32 R8, RZ, RZ, R14 ;  /* 0x000000ffff087224 */ /* 0x000fd800078e000e */
[----:B0-----:R-:W-:Y:S05]  /*140b0*/  WARPSYNC.COLLECTIVE R15, `(.L_x_1168) ;  /* 0x000000000f087348 */ /* 0x001fea0003c00000 */
[----:B------:R1:W2:Y:S02]  /*140c0*/  SHFL.IDX P6, R14, R13, R12, R11 ;  /* 0x0000000c0d0e7389 */ /* 0x0002a400000c000b */
[----:B012---:R-:W-:Y:S01]  /*140d0*/  ENDCOLLECTIVE ;  /* 0x000000000000791b */ /* 0x007fe20003800000 */
.L_x_1168:
[----:B------:R-:W-:Y:S02]  /*140e0*/  @P0 IMAD R21, R0, 0x2, R17 ;  /* 0x0000000200150824 */ /* 0x000fe400078e0211 */
[----:B------:R-:W-:Y:S02]  /*140f0*/  IMAD.MOV.U32 R13, RZ, RZ, R6 ;  /* 0x000000ffff0d7224 */ /* 0x000fe400078e0006 */
[----:B------:R-:W-:Y:S01]  /*14100*/  IMAD.MOV.U32 R12, RZ, RZ, 0x3 ;  /* 0x00000003ff0c7424 */ /* 0x000fe200078e00ff */
[----:B------:R-:W-:-:S05]  /*14110*/  @P0 LEA R14, P1, R37, R14, 0x1 ;  /* 0x0000000e250e0211 */ /* 0x000fca00078208ff */
[----:B------:R-:W-:-:S08]  /*14120*/  @P0 IMAD.MOV.U32 R2, RZ, RZ, R14 ;  /* 0x000000ffff020224 */ /* 0x000fd000078e000e */
[----:B------:R-:W-:Y:S05]  /*14130*/  WARPSYNC.COLLECTIVE R15, `(.L_x_1169) ;  /* 0x000000000f087348 */ /* 0x000fea0003c00000 */
[----:B------:R0:W1:Y:S02]  /*14140*/  SHFL.IDX P6, R14, R13, R12, R11 ;  /* 0x0000000c0d0e7389 */ /* 0x00006400000c000b */
[----:B01----:R-:W-:Y:S01]  /*14150*/  ENDCOLLECTIVE ;  /* 0x000000000000791b */ /* 0x003fe20003800000 */
.L_x_1169:
        /* <DEDUP_REMOVED lines=10> */
[----:B------:R-:W-:-:S07]  /*14200*/  IMAD.MOV.U32 R8, RZ, RZ, R14 ;  /* 0x000000ffff087224 */ /* 0x000fce00078e000e */
[----:B0-----:R-:W-:Y:S05]  /*14210*/  WARPSYNC.COLLECTIVE R15, `(.L_x_1170) ;  /* 0x000000000f087348 */ /* 0x001fea0003c00000 */
[----:B------:R1:W2:Y:S02]  /*14220*/  SHFL.IDX P6, R14, R13, R12, R11 ;  /* 0x0000000c0d0e7389 */ /* 0x0002a400000c000b */
[----:B012---:R-:W-:Y:S01]  /*14230*/  ENDCOLLECTIVE ;  /* 0x000000000000791b */ /* 0x007fe20003800000 */
.L_x_1170:
[----:B------:R-:W-:Y:S05]  /*14240*/  BRA `(.L_x_1171) ;  /* 0xffffffcc007c7947 */ /* 0x000fea000383ffff */
.L_x_1115:
[----:B------:R-:W-:Y:S02]  /*14250*/  IMAD.MOV.U32 R13, RZ, RZ, R4 ;  /* 0x000000ffff0d7224 */ /* 0x000fe400078e0004 */
[----:B------:R-:W-:Y:S02]  /*14260*/  IMAD.MOV.U32 R12, RZ, RZ, RZ ;  /* 0x000000ffff0c7224 */ /* 0x000fe400078e00ff */
[----:B------:R-:W-:Y:S02]  /*14270*/  IMAD.MOV.U32 R11, RZ, RZ, 0x181f ;  /* 0x0000181fff0b7424 */ /* 0x000fe400078e00ff */
[----:B------:R-:W-:Y:S02]  /*14280*/  IMAD.MOV.U32 R15, RZ, RZ, -0x1 ;  /* 0xffffffffff0f7424 */ /* 0x000fe400078e00ff */
[----:B------:R-:W-:-:S07]  /*14290*/  VIADD R0, R36, UR44 ;  /* 0x0000002c24007c36 */ /* 0x000fce0008000000 */
[----:B------:R-:W-:Y:S05]  /*142a0*/  WARPSYNC.COLLECTIVE R15, `(.L_x_1172) ;  /* 0x000000000f087348 */ /* 0x000fea0003c00000 */
[----:B------:R0:W1:Y:S02]  /*142b0*/  SHFL.IDX P6, R14, R13, R12, R11 ;  /* 0x0000000c0d0e7389 */ /* 0x00006400000c000b */
[----:B01----:R-:W-:Y:S01]  /*142c0*/  ENDCOLLECTIVE ;  /* 0x000000000000791b */ /* 0x003fe20003800000 */
.L_x_1172:
[C---:B------:R-:W-:Y:S01]  /*142d0*/  VIADD R6, R0.reuse, 0x10 ;  /* 0x0000001000067836 */ /* 0x040fe20000000000 */
[----:B------:R-:W-:Y:S01]  /*142e0*/  ISETP.GE.AND P0, PT, R0, UR39, PT ;  /* 0x0000002700007c0c */ /* 0x000fe2000bf06270 */
[----:B------:R-:W-:Y:S01]  /*142f0*/  IMAD.MOV.U32 R13, RZ, RZ, R5 ;  /* 0x000000ffff0d7224 */ /* 0x000fe200078e0005 */
[----:B------:R-:W-:-:S11]  /*14300*/  MOV R2, R14 ;  /* 0x0000000e00027202 */ /* 0x000fd60000000f00 */
[----:B------:R-:W-:Y:S05]  /*14310*/  WARPSYNC.COLLECTIVE R15, `(.L_x_1173) ;  /* 0x000000000f087348 */ /* 0x000fea0003c00000 */
[----:B------:R0:W1:Y:S02]  /*14320*/  SHFL.IDX P6, R14, R13, R12, R11 ;  /* 0x0000000c0d0e7389 */ /* 0x00006400000c000b */
[----:B01----:R-:W-:Y:S01]  /*14330*/  ENDCOLLECTIVE ;  /* 0x000000000000791b */ /* 0x003fe20003800000 */
.L_x_1173:
        /* <DEDUP_REMOVED lines=8> */
.L_x_1174:
[----:B------:R-:W-:Y:S01]  /*143c0*/  @!PT LDS RZ, [RZ] ;  /* 0x00000000fffff984 */ /* 0x000fe20000000800 */
[----:B------:R-:W-:Y:S01]  /*143d0*/  @!PT LDS RZ, [RZ] ;  /* 0x00000000fffff984 */ /* 0x000fe20000000800 */
[----:B------:R-:W-:Y:S01]  /*143e0*/  @!PT LDS RZ, [RZ] ;  /* 0x00000000fffff984 */ /* 0x000fe20000000800 */
[----:B------:R0:W-:Y:S04]  /*143f0*/  @!P0 LDGSTS.E.BYPASS.LTC128B.128 [R31+0x10400], desc[UR36][R2.64], !P2 ;  /* 0x10400000021f8fae */ /* 0x0001e8000d101d64 */
[----:B------:R0:W-:Y:S04]  /*14400*/  @!P0 LDGSTS.E.BYPASS.LTC128B.128 [R31+0x14400], desc[UR36][R2.64+0x80], !P3 ;  /* 0x14400080021f8fae */ /* 0x0001e8000d901d64 */
[----:B------:R0:W-:Y:S01]  /*14410*/  @!P0 LDGSTS.E.BYPASS.LTC128B.128 [R31+0x18400], desc[UR36][R2.64+0x100], !P4 ;  /* 0x18400100021f8fae */ /* 0x0001e2000e101d64 */
[----:B------:R-:W-:-:S03]  /*14420*/  IMAD.MOV.U32 R13, RZ, RZ, R5 ;  /* 0x000000ffff0d7224 */ /* 0x000fc600078e0005 */
[----:B------:R0:W-:Y:S01]  /*14430*/  @!P0 LDGSTS.E.BYPASS.LTC128B.128 [R31+0x1c400], desc[UR36][R2.64+0x180], !P5 ;  /* 0x1c400180021f8fae */ /* 0x0001e2000e901d64 */
[----:B------:R-:W-:Y:S01]  /*14440*/  ISETP.GE.AND P0, PT, R6, UR39, PT ;  /* 0x0000002706007c0c */ /* 0x000fe2000bf06270 */
[----:B------:R-:W-:-:S12]  /*14450*/  IMAD.MOV.U32 R6, RZ, RZ, R14 ;  /* 0x000000ffff067224 */ /* 0x000fd800078e000e */
[----:B0-----:R-:W-:Y:S05]  /*14460*/  WARPSYNC.COLLECTIVE R15, `(.L_x_1175) ;  /* 0x000000000f087348 */ /* 0x001fea0003c00000 */
[----:B------:R1:W2:Y:S02]  /*14470*/  SHFL.IDX P6, R14, R13, R12, R11 ;  /* 0x0000000c0d0e7389 */ /* 0x0002a400000c000b */
[----:B012---:R-:W-:Y:S01]  /*14480*/  ENDCOLLECTIVE ;  /* 0x000000000000791b */ /* 0x007fe20003800000 */
.L_x_1175:
[----:B------:R-:W-:Y:S02]  /*14490*/  IMAD.MOV.U32 R13, RZ, RZ, R4 ;  /* 0x000000ffff0d7224 */ /* 0x000fe400078e0004 */
[----:B------:R-:W-:Y:S01]  /*144a0*/  IMAD.MOV.U32 R12, RZ, RZ, 0x2 ;  /* 0x00000002ff0c7424 */ /* 0x000fe200078e00ff */
[----:B------:R-:W-:-:S05]  /*144b0*/  @!P0 LEA R14, P1, R37, R14, 0x1 ;  /* 0x0000000e250e8211 */ /* 0x000fca00078208ff */
[----:B------:R-:W-:-:S08]  /*144c0*/  @!P0 IMAD.MOV.U32 R2, RZ, RZ, R14 ;  /* 0x000000ffff028224 */ /* 0x000fd000078e000e */
[----:B------:R-:W-:Y:S05]  /*144d0*/  WARPSYNC.COLLECTIVE R15, `(.L_x_1176) ;  /* 0x000000000f087348 */ /* 0x000fea0003c00000 */
[----:B------:R0:W1:Y:S02]  /*144e0*/  SHFL.IDX P6, R14, R13, R12, R11 ;  /* 0x0000000c0d0e7389 */ /* 0x00006400000c000b */
[----:B01----:R-:W-:Y:S01]  /*144f0*/  ENDCOLLECTIVE ;  /* 0x000000000000791b */ /* 0x003fe20003800000 */
.L_x_1176:
[----:B------:R-:W-:Y:S02]  /*14500*/  @!P0 IMAD.X R7, RZ, RZ, R6, P1 ;  /* 0x000000ffff078224 */ /* 0x000fe400008e0606 */
[----:B------:R-:W-:Y:S02]  /*14510*/  VIADD R6, R0, 0x20 ;  /* 0x0000002000067836 */ /* 0x000fe40000000000 */
        /* <DEDUP_REMOVED lines=9> */
[----:B------:R-:W-:Y:S01]  /*145b0*/  ISETP.GE.AND P0, PT, R6, UR39, PT ;  /* 0x0000002706007c0c */ /* 0x000fe2000bf06270 */
[----:B------:R-:W-:-:S12]  /*145c0*/  IMAD.MOV.U32 R6, RZ, RZ, R14 ;  /* 0x000000ffff067224 */ /* 0x000fd800078e000e */
[----:B0-----:R-:W-:Y:S05]  /*145d0*/  WARPSYNC.COLLECTIVE R15, `(.L_x_1177) ;  /* 0x000000000f087348 */ /* 0x001fea0003c00000 */
[----:B------:R1:W2:Y:S02]  /*145e0*/  SHFL.IDX P6, R14, R13, R12, R11 ;  /* 0x0000000c0d0e7389 */ /* 0x0002a400000c000b */
[----:B012---:R-:W-:Y:S01]  /*145f0*/  ENDCOLLECTIVE ;  /* 0x000000000000791b */ /* 0x007fe20003800000 */
.L_x_1177:
[----:B------:R-:W-:Y:S02]  /*14600*/  IMAD.MOV.U32 R13, RZ, RZ, R4 ;  /* 0x000000ffff0d7224 */ /* 0x000fe400078e0004 */
[----:B------:R-:W-:Y:S01]  /*14610*/  IMAD.MOV.U32 R12, RZ, RZ, 0x3 ;  /* 0x00000003ff0c7424 */ /* 0x000fe200078e00ff */
[----:B------:R-:W-:-:S04]  /*14620*/  @!P0 LEA R14, P1, R37, R14, 0x1 ;  /* 0x0000000e250e8211 */ /* 0x000fc800078208ff */
[----:B------:R-:W-:Y:S01]  /*14630*/  @!P0 IADD3.X R7, RZ, R6, RZ, P1, !PT ;  /* 0x00000006ff078210 */ /* 0x000fe20000ffe4ff */
[----:B------:R-:W-:-:S08]  /*14640*/  @!P0 IMAD.MOV.U32 R2, RZ, RZ, R14 ;  /* 0x000000ffff028224 */ /* 0x000fd000078e000e */
[----:B------:R-:W-:Y:S05]  /*14650*/  WARPSYNC.COLLECTIVE R15, `(.L_x_1178) ;  /* 0x000000000f087348 */ /* 0x000fea0003c00000 */
[----:B------:R0:W1:Y:S02]  /*14660*/  SHFL.IDX P6, R14, R13, R12, R11 ;  /* 0x0000000c0d0e7389 */ /* 0x00006400000c000b */
[----:B01----:R-:W-:Y:S01]  /*14670*/  ENDCOLLECTIVE ;  /* 0x000000000000791b */ /* 0x003fe20003800000 */
.L_x_1178:
        /* <DEDUP_REMOVED lines=15> */
.L_x_1179:
[----:B------:R-:W-:Y:S02]  /*14770*/  IMAD.MOV.U32 R13, RZ, RZ, R4 ;  /* 0x000000ffff0d7224 */ /* 0x000fe400078e0004 */
[----:B------:R-:W-:Y:S01]  /*14780*/  IMAD.MOV.U32 R12, RZ, RZ, 0x4 ;  /* 0x00000004ff0c7424 */ /* 0x000fe200078e00ff */
[----:B------:R-:W-:-:S05]  /*14790*/  @!P0 LEA R14, P1, R37, R14, 0x1 ;  /* 0x0000000e250e8211 */ /* 0x000fca00078208ff */
[----:B------:R-:W-:-:S08]  /*147a0*/  @!P0 IMAD.MOV.U32 R2, RZ, RZ, R14 ;  /* 0x000000ffff028224 */ /* 0x000fd000078e000e */
[----:B------:R-:W-:Y:S05]  /*147b0*/  WARPSYNC.COLLECTIVE R15, `(.L_x_1180) ;  /* 0x000000000f087348 */ /* 0x000fea0003c00000 */
[----:B------:R0:W1:Y:S02]  /*147c0*/  SHFL.IDX P6, R14, R13, R12, R11 ;  /* 0x0000000c0d0e7389 */ /* 0x00006400000c000b */
[----:B01----:R-:W-:Y:S01]  /*147d0*/  ENDCOLLECTIVE ;  /* 0x000000000000791b */ /* 0x003fe20003800000 */
.L_x_1180:
        /* <DEDUP_REMOVED lines=16> */
.L_x_1181:
[----:B------:R-:W-:Y:S02]  /*148e0*/  IMAD.MOV.U32 R13, RZ, RZ, R4 ;  /* 0x000000ffff0d7224 */ /* 0x000fe400078e0004 */
[----:B------:R-:W-:Y:S01]  /*148f0*/  IMAD.MOV.U32 R12, RZ, RZ, 0x5 ;  /* 0x00000005ff0c7424 */ /* 0x000fe200078e00ff */
[----:B------:R-:W-:-:S05]  /*14900*/  @!P0 LEA R14, P1, R37, R14, 0x1 ;  /* 0x0000000e250e8211 */ /* 0x000fca00078208ff */
[----:B------:R-:W-:-:S08]  /*14910*/  @!P0 IMAD.MOV.U32 R2, RZ, RZ, R14 ;  /* 0x000000ffff028224 */ /* 0x000fd000078e000e */
[----:B------:R-:W-:Y:S05]  /*14920*/  WARPSYNC.COLLECTIVE R15, `(.L_x_1182) ;  /* 0x000000000f087348 */ /* 0x000fea0003c00000 */
[----:B------:R0:W1:Y:S02]  /*14930*/  SHFL.IDX P6, R14, R13, R12, R11 ;  /* 0x0000000c0d0e7389 */ /* 0x00006400000c000b */
[----:B01----:R-:W-:Y:S01]  /*14940*/  ENDCOLLECTIVE ;  /* 0x000000000000791b */ /* 0x003fe20003800000 */
.L_x_1182:
[----:B------:R-:W-:Y:S02]  /*14950*/  @!P0 IMAD.X R7, RZ, RZ, R6, P1 ;  /* 0x000000ffff078224 */ /* 0x000fe400008e0606 */
[----:B------:R-:W-:-:S03]  /*14960*/  VIADD R6, R0, 0x50 ;  /* 0x0000005000067836 */ /* 0x000fc60000000000 */
[----:B------:R-:W-:-:S05]  /*14970*/  @!P0 MOV R3, R7 ;  /* 0x0000000700038202 */ /* 0x000fca0000000f00 */
        /* <DEDUP_REMOVED lines=8> */
[----:B------:R-:W-:Y:S01]  /*14a00*/  ISETP.GE.AND P0, PT, R6, UR39, PT ;  /* 0x0000002706007c0c */ /* 0x000fe2000bf06270 */
[----:B------:R-:W-:-:S12]  /*14a10*/  IMAD.MOV.U32 R6, RZ, RZ, R14 ;  /* 0x000000ffff067224 */ /* 0x000fd800078e000e */
[----:B0-----:R-:W-:Y:S05]  /*14a20*/  WARPSYNC.COLLECTIVE R15, `(.L_x_1183) ;  /* 0x000000000f087348 */ /* 0x001fea0003c00000 */
[----:B------:R1:W2:Y:S02]  /*14a30*/  SHFL.IDX P6, R14, R13, R12, R11 ;  /* 0x0000000c0d0e7389 */ /* 0x0002a400000c000b */
[----:B012---:R-:W-:Y:S01]  /*14a40*/  ENDCOLLECTIVE ;  /* 0x000000000000791b */ /* 0x007fe20003800000 */
.L_x_1183:
[----:B------:R-:W-:Y:S02]  /*14a50*/  IMAD.MOV.U32 R13, RZ, RZ, R4 ;  /* 0x000000ffff0d7224 */ /* 0x000fe400078e0004 */
[----:B------:R-:W-:Y:S01]  /*14a60*/  IMAD.MOV.U32 R12, RZ, RZ, 0x6 ;  /* 0x00000006ff0c7424 */ /* 0x000fe200078e00ff */
[----:B------:R-:W-:-:S05]  /*14a70*/  @!P0 LEA R14, P1, R37, R14, 0x1 ;  /* 0x0000000e250e8211 */ /* 0x000fca00078208ff */
[----:B------:R-:W-:-:S08]  /*14a80*/  @!P0 IMAD.MOV.U32 R2, RZ, RZ, R14 ;  /* 0x000000ffff028224 */ /* 0x000fd000078e000e */
[----:B------:R-:W-:Y:S05]  /*14a90*/  WARPSYNC.COLLECTIVE R15, `(.L_x_1184) ;  /* 0x000000000f087348 */ /* 0x000fea0003c00000 */
[----:B------:R0:W1:Y:S02]  /*14aa0*/  SHFL.IDX P6, R14, R13, R12, R11 ;  /* 0x0000000c0d0e7389 */ /* 0x00006400000c000b */
[----:B01----:R-:W-:Y:S01]  /*14ab0*/  ENDCOLLECTIVE ;  /* 0x000000000000791b */ /* 0x003fe20003800000 */
.L_x_1184:
        /* <DEDUP_REMOVED lines=16> */
.L_x_1185:
[----:B------:R-:W-:Y:S01]  /*14bc0*/  IMAD.MOV.U32 R13, RZ, RZ, R4 ;  /* 0x000000ffff0d7224 */ /* 0x000fe200078e0004 */
[----:B------:R-:W-:Y:S02]  /*14bd0*/  MOV R12, 0x7 ;  /* 0x00000007000c7802 */ /* 0x000fe40000000f00 */
[----:B------:R-:W-:-:S05]  /*14be0*/  @!P0 LEA R14, P1, R37, R14, 0x1 ;  /* 0x0000000e250e8211 */ /* 0x000fca00078208ff */
[----:B------:R-:W-:-:S08]  /*14bf0*/  @!P0 IMAD.MOV.U32 R2, RZ, RZ, R14 ;  /* 0x000000ffff028224 */ /* 0x000fd000078e000e */
[----:B------:R-:W-:Y:S05]  /*14c00*/  WARPSYNC.COLLECTIVE R15, `(.L_x_1186) ;  /* 0x000000000f087348 */ /* 0x000fea0003c00000 */
[----:B------:R0:W1:Y:S02]  /*14c10*/  SHFL.IDX P6, R14, R13, R12, R11 ;  /* 0x0000000c0d0e7389 */ /* 0x00006400000c000b */
[----:B01----:R-:W-:Y:S01]  /*14c20*/  ENDCOLLECTIVE ;  /* 0x000000000000791b */ /* 0x003fe20003800000 */
.L_x_1186:
        /* <DEDUP_REMOVED lines=14> */
.L_x_1187:
[----:B------:R-:W-:Y:S05]  /*14d10*/  BRA `(.L_x_1188) ;  /* 0xffffffcc00a47947 */ /* 0x000fea000383ffff */
.L_x_1118:
[----:B0-----:R0:W1:Y:S02]  /*14d20*/  SYNCS.PHASECHK.TRANS64.TRYWAIT P0, [R17+URZ+0x30820], R0 ;  /* 0x03082000110075a7 */ /* 0x001064000800017f */
[----:B-1----:R-:W-:Y:S05]  /*14d30*/  @!P0 NANOSLEEP.SYNCS 0x989680 ;  /* 0x009896800000895d */ /* 0x002fea0003900000 */
[----:B------:R-:W1:Y:S02]  /*14d40*/  @!P0 SYNCS.PHASECHK.TRANS64 P0, [R17+URZ+0x30820], R0 ;  /* 0x03082000110085a7 */ /* 0x000e64000800007f */
[----:B-1----:R-:W-:Y:S05]  /*14d50*/  @!P0 BRA `(.L_x_1118) ;  /* 0xfffffffc00f08947 */ /* 0x002fea000383ffff */
[----:B------:R-:W-:Y:S05]  /*14d60*/  BRA `(.L_x_1189) ;  /* 0xffffffd0000c7947 */ /* 0x000fea000383ffff */
.L_x_1122:
[----:B0-----:R0:W1:Y:S02]  /*14d70*/  SYNCS.PHASECHK.TRANS64.TRYWAIT P0, [R7+URZ+0x30840], R2 ;  /* 0x03084002070075a7 */ /* 0x001064000800017f */
[----:B-1----:R-:W-:Y:S05]  /*14d80*/  @!P0 NANOSLEEP.SYNCS 0x989680 ;  /* 0x009896800000895d */ /* 0x002fea0003900000 */
[----:B------:R-:W1:Y:S02]  /*14d90*/  @!P0 SYNCS.PHASECHK.TRANS64 P0, [R7+URZ+0x30840], R2 ;  /* 0x03084002070085a7 */ /* 0x000e64000800007f */
[----:B-1----:R-:W-:Y:S05]  /*14da0*/  @!P0 BRA `(.L_x_1122) ;  /* 0xfffffffc00f08947 */ /* 0x002fea000383ffff */
[----:B------:R-:W-:Y:S05]  /*14db0*/  BRA `(.L_x_1190) ;  /* 0xffffffd000cc7947 */ /* 0x000fea000383ffff */
.L_x_1123:
        /* <DEDUP_REMOVED lines=8> */
.L_x_1192:
[----:B------:R-:W-:Y:S05]  /*14e40*/  BSYNC B1 ;  /* 0x0000000000017941 */ /* 0x000fea0003800000 */
.L_x_1191:
[----:B------:R-:W-:Y:S02]  /*14e50*/  IMAD.MOV.U32 R13, RZ, RZ, R20 ;  /* 0x000000ffff0d7224 */ /* 0x000fe400078e0014 */
[----:B------:R-:W-:Y:S02]  /*14e60*/  IMAD.MOV.U32 R12, RZ, RZ, RZ ;  /* 0x000000ffff0c7224 */ /* 0x000fe400078e00ff */
[----:B------:R-:W-:Y:S02]  /*14e70*/  IMAD.MOV.U32 R11, RZ, RZ, 0x181f ;  /* 0x0000181fff0b7424 */ /* 0x000fe400078e00ff */
[----:B------:R-:W-:Y:S02]  /*14e80*/  IMAD.MOV.U32 R15, RZ, RZ, -0x1 ;  /* 0xffffffffff0f7424 */ /* 0x000fe400078e00ff */
[----:B------:R-:W-:Y:S02]  /*14e90*/  IMAD.MOV.U32 R3, RZ, RZ, R14 ;  /* 0x000000ffff037224 */ /* 0x000fe400078e000e */
[----:B------:R-:W-:-:S07]  /*14ea0*/  IMAD.SHL.U32 R4, R37, 0x2, RZ ;  /* 0x0000000225047824 */ /* 0x000fce00078e00ff */
[----:B------:R-:W-:Y:S05]  /*14eb0*/  WARPSYNC.COLLECTIVE R15, `(.L_x_1193) ;  /* 0x000000000f087348 */ /* 0x000fea0003c00000 */
[----:B------:R0:W1:Y:S02]  /*14ec0*/  SHFL.IDX P6, R14, R13, R12, R11 ;  /* 0x0000000c0d0e7389 */ /* 0x00006400000c000b */
[----:B01----:R-:W-:Y:S01]  /*14ed0*/  ENDCOLLECTIVE ;  /* 0x000000000000791b */ /* 0x003fe20003800000 */
.L_x_1193:
[----:B------:R-:W-:Y:S02]  /*14ee0*/  IMAD R21, R21, 0x2, R17 ;  /* 0x0000000215157824 */ /* 0x000fe400078e0211 */
[----:B------:R-:W-:Y:S02]  /*14ef0*/  IMAD.MOV.U32 R13, RZ, RZ, R27 ;  /* 0x000000ffff0d7224 */ /* 0x000fe400078e001b */
[----:B------:R-:W-:Y:S01]  /*14f00*/  IMAD.MOV.U32 R12, RZ, RZ, 0x1 ;  /* 0x00000001ff0c7424 */ /* 0x000fe200078e00ff */
[----:B------:R-:W-:-:S13]  /*14f10*/  IADD3 R2, P0, R14, R4, RZ ;  /* 0x000000040e027210 */ /* 0x000fda0007f1e0ff */
[----:B------:R-:W-:Y:S05]  /*14f20*/  WARPSYNC.COLLECTIVE R15, `(.L_x_1194) ;  /* 0x000000000f087348 */ /* 0x000fea0003c00000 */
[----:B------:R0:W1:Y:S02]  /*14f30*/  SHFL.IDX P6, R14, R13, R12, R11 ;  /* 0x0000000c0d0e7389 */ /* 0x00006400000c000b */
[----:B01----:R-:W-:Y:S01]  /*14f40*/  ENDCOLLECTIVE ;  /* 0x000000000000791b */ /* 0x003fe20003800000 */
.L_x_1194:
[----:B------:R-:W-:-:S05]  /*14f50*/  IMAD.X R3, RZ, RZ, R3, P0 ;  /* 0x000000ffff037224 */ /* 0x000fca00000e0603 */
        /* <DEDUP_REMOVED lines=12> */
.L_x_1195:
[----:B------:R-:W-:Y:S02]  /*15020*/  IMAD.MOV.U32 R13, RZ, RZ, R27 ;  /* 0x000000ffff0d7224 */ /* 0x000fe400078e001b */
[----:B------:R-:W-:Y:S01]  /*15030*/  IMAD.MOV.U32 R12, RZ, RZ, 0x2 ;  /* 0x00000002ff0c7424 */ /* 0x000fe200078e00ff */
[----:B------:R-:W-:-:S13]  /*15040*/  IADD3 R2, P0, R14, R4, RZ ;  /* 0x000000040e027210 */ /* 0x000fda0007f1e0ff */
[----:B------:R-:W-:Y:S05]  /*15050*/  WARPSYNC.COLLECTIVE R15, `(.L_x_1196) ;  /* 0x000000000f087348 */ /* 0x000fea0003c00000 */
[----:B------:R0:W1:Y:S02]  /*15060*/  SHFL.IDX P6, R14, R13, R12, R11 ;  /* 0x0000000c0d0e7389 */ /* 0x00006400000c000b */
[----:B01----:R-:W-:Y:S01]  /*15070*/  ENDCOLLECTIVE ;  /* 0x000000000000791b */ /* 0x003fe20003800000 */
.L_x_1196:
        /* <DEDUP_REMOVED lines=13> */
.L_x_1197:
[----:B------:R-:W-:Y:S02]  /*15150*/  IMAD.MOV.U32 R13, RZ, RZ, R27 ;  /* 0x000000ffff0d7224 */ /* 0x000fe400078e001b */
[----:B------:R-:W-:Y:S01]  /*15160*/  IMAD.MOV.U32 R12, RZ, RZ, 0x3 ;  /* 0x00000003ff0c7424 */ /* 0x000fe200078e00ff */
[----:B------:R-:W-:-:S13]  /*15170*/  IADD3 R2, P0, R14, R4, RZ ;  /* 0x000000040e027210 */ /* 0x000fda0007f1e0ff */
[----:B------:R-:W-:Y:S05]  /*15180*/  WARPSYNC.COLLECTIVE R15, `(.L_x_1198) ;  /* 0x000000000f087348 */ /* 0x000fea0003c00000 */
[----:B------:R0:W1:Y:S02]  /*15190*/  SHFL.IDX P6, R14, R13, R12, R11 ;  /* 0x0000000c0d0e7389 */ /* 0x00006400000c000b */
[----:B01----:R-:W-:Y:S01]  /*151a0*/  ENDCOLLECTIVE ;  /* 0x000000000000791b */ /* 0x003fe20003800000 */
.L_x_1198:
        /* <DEDUP_REMOVED lines=13> */
.L_x_1199:
[----:B------:R-:W-:Y:S05]  /*15280*/  BRA `(.L_x_1200) ;  /* 0xffffffd000787947 */ /* 0x000fea000383ffff */
.L_x_1128:
[----:B0-----:R0:W1:Y:S02]  /*15290*/  SYNCS.PHASECHK.TRANS64.TRYWAIT P0, [R7+URZ+0x30860], R2 ;  /* 0x03086002070075a7 */ /* 0x001064000800017f */
[----:B-1----:R-:W-:Y:S05]  /*152a0*/  @!P0 NANOSLEEP.SYNCS 0x989680 ;  /* 0x009896800000895d */ /* 0x002fea0003900000 */
[----:B------:R-:W1:Y:S02]  /*152b0*/  @!P0 SYNCS.PHASECHK.TRANS64 P0, [R7+URZ+0x30860], R2 ;  /* 0x03086002070085a7 */ /* 0x000e64000800007f */
[----:B-1----:R-:W-:Y:S05]  /*152c0*/  @!P0 BRA `(.L_x_1128) ;  /* 0xfffffffc00f08947 */ /* 0x002fea000383ffff */
[----:B------:R-:W-:Y:S05]  /*152d0*/  BRA `(.L_x_1201) ;  /* 0xffffffd000d87947 */ /* 0x000fea000383ffff */
.L_x_1129:
        /* <DEDUP_REMOVED lines=8> */
.L_x_1203:
[----:B------:R-:W-:Y:S05]  /*15360*/  BSYNC B1 ;  /* 0x0000000000017941 */ /* 0x000fea0003800000 */
.L_x_1202:
        /* <DEDUP_REMOVED lines=9> */
.L_x_1204:
[----:B------:R-:W-:Y:S02]  /*15400*/  IMAD.MOV.U32 R13, RZ, RZ, R19 ;  /* 0x000000ffff0d7224 */ /* 0x000fe400078e0013 */
[----:B------:R-:W-:Y:S01]  /*15410*/  IMAD.MOV.U32 R12, RZ, RZ, 0x1 ;  /* 0x00000001ff0c7424 */ /* 0x000fe200078e00ff */
[----:B------:R-:W-:-:S13]  /*15420*/  IADD3 R2, P0, R14, R4, RZ ;  /* 0x000000040e027210 */ /* 0x000fda0007f1e0ff */
[----:B------:R-:W-:Y:S05]  /*15430*/  WARPSYNC.COLLECTIVE R15, `(.L_x_1205) ;  /* 0x000000000f087348 */ /* 0x000fea0003c00000 */
[----:B------:R0:W1:Y:S02]  /*15440*/  SHFL.IDX P6, R14, R13, R12, R11 ;  /* 0x0000000c0d0e7389 */ /* 0x00006400000c000b */
[----:B01----:R-:W-:Y:S01]  /*15450*/  ENDCOLLECTIVE ;  /* 0x000000000000791b */ /* 0x003fe20003800000 */
.L_x_1205:
        /* <DEDUP_REMOVED lines=17> */
.L_x_1206:
[----:B------:R-:W-:Y:S02]  /*15570*/  IMAD.MOV.U32 R13, RZ, RZ, R19 ;  /* 0x000000ffff0d7224 */ /* 0x000fe400078e0013 */
[----:B------:R-:W-:Y:S01]  /*15580*/  IMAD.MOV.U32 R12, RZ, RZ, 0x2 ;  /* 0x00000002ff0c7424 */ /* 0x000fe200078e00ff */
[----:B------:R-:W-:-:S13]  /*15590*/  IADD3 R2, P0, R14, R4, RZ ;  /* 0x000000040e027210 */ /* 0x000fda0007f1e0ff */
[----:B------:R-:W-:Y:S05]  /*155a0*/  WARPSYNC.COLLECTIVE R15, `(.L_x_1207) ;  /* 0x000000000f087348 */ /* 0x000fea0003c00000 */
[----:B------:R0:W1:Y:S02]  /*155b0*/  SHFL.IDX P6, R14, R13, R12, R11 ;  /* 0x0000000c0d0e7389 */ /* 0x00006400000c000b */
[----:B01----:R-:W-:Y:S01]  /*155c0*/  ENDCOLLECTIVE ;  /* 0x000000000000791b */ /* 0x003fe20003800000 */
.L_x_1207:
        /* <DEDUP_REMOVED lines=17> */
.L_x_1208:
[----:B------:R-:W-:Y:S02]  /*156e0*/  IMAD.MOV.U32 R13, RZ, RZ, R19 ;  /* 0x000000ffff0d7224 */ /* 0x000fe400078e0013 */
[----:B------:R-:W-:Y:S01]  /*156f0*/  IMAD.MOV.U32 R12, RZ, RZ, 0x3 ;  /* 0x00000003ff0c7424 */ /* 0x000fe200078e00ff */
[----:B------:R-:W-:-:S13]  /*15700*/  IADD3 R2, P0, R14, R4, RZ ;  /* 0x000000040e027210 */ /* 0x000fda0007f1e0ff */
[----:B------:R-:W-:Y:S05]  /*15710*/  WARPSYNC.COLLECTIVE R15, `(.L_x_1209) ;  /* 0x000000000f087348 */ /* 0x000fea0003c00000 */
[----:B------:R0:W1:Y:S02]  /*15720*/  SHFL.IDX P6, R14, R13, R12, R11 ;  /* 0x0000000c0d0e7389 */ /* 0x00006400000c000b */
[----:B01----:R-:W-:Y:S01]  /*15730*/  ENDCOLLECTIVE ;  /* 0x000000000000791b */ /* 0x003fe20003800000 */
.L_x_1209:
        /* <DEDUP_REMOVED lines=12> */
.L_x_1210:
        /* <DEDUP_REMOVED lines=9> */
.L_x_1137:
[----:B0-----:R0:W1:Y:S02]  /*15890*/  SYNCS.PHASECHK.TRANS64.TRYWAIT P0, [R4+URZ+0x30860], R3 ;  /* 0x03086003040075a7 */ /* 0x001064000800017f */
[----:B-1----:R-:W-:Y:S05]  /*158a0*/  @!P0 NANOSLEEP.SYNCS 0x989680 ;  /* 0x009896800000895d */ /* 0x002fea0003900000 */
[----:B------:R-:W1:Y:S02]  /*158b0*/  @!P0 SYNCS.PHASECHK.TRANS64 P0, [R4+URZ+0x30860], R3 ;  /* 0x03086003040085a7 */ /* 0x000e64000800007f */
[----:B-1----:R-:W-:Y:S05]  /*158c0*/  @!P0 BRA `(.L_x_1137) ;  /* 0xfffffffc00f08947 */ /* 0x002fea000383ffff */
[----:B------:R-:W-:Y:S05]  /*158d0*/  BRA `(.L_x_1212) ;  /* 0xffffffd4005c7947 */ /* 0x000fea000383ffff */
.L_x_1138:
        /* <DEDUP_REMOVED lines=8> */
.L_x_1214:
[----:B------:R-:W-:Y:S05]  /*15960*/  BSYNC B0 ;  /* 0x0000000000007941 */ /* 0x000fea0003800000 */
.L_x_1213:
        /* <DEDUP_REMOVED lines=9> */
.L_x_1215:
[----:B------:R-:W-:Y:S02]  /*15a00*/  IMAD.MOV.U32 R13, RZ, RZ, R19 ;  /* 0x000000ffff0d7224 */ /* 0x000fe400078e0013 */
[----:B------:R-:W-:Y:S01]  /*15a10*/  IMAD.MOV.U32 R12, RZ, RZ, 0x1 ;  /* 0x00000001ff0c7424 */ /* 0x000fe200078e00ff */
[----:B------:R-:W-:-:S13]  /*15a20*/  IADD3 R2, P0, R14, R6, RZ ;  /* 0x000000060e027210 */ /* 0x000fda0007f1e0ff */
[----:B------:R-:W-:Y:S05]  /*15a30*/  WARPSYNC.COLLECTIVE R15, `(.L_x_1216) ;  /* 0x000000000f087348 */ /* 0x000fea0003c00000 */
[----:B------:R0:W1:Y:S02]  /*15a40*/  SHFL.IDX P6, R14, R13, R12, R11 ;  /* 0x0000000c0d0e7389 */ /* 0x00006400000c000b */
[----:B01----:R-:W-:Y:S01]  /*15a50*/  ENDCOLLECTIVE ;  /* 0x000000000000791b */ /* 0x003fe20003800000 */
.L_x_1216:
[----:B------:R-:W-:Y:S01]  /*15a60*/  IMAD.X R3, RZ, RZ, R0, P0 ;  /* 0x000000ffff037224 */ /* 0x000fe200000e0600 */
[----:B------:R-:W-:Y:S01]  /*15a70*/  ISETP.LT.OR P0, PT, R5, 0x1, P5 ;  /* 0x000000010500780c */ /* 0x000fe20002f01670 */
[----:B------:R-:W-:Y:S02]  /*15a80*/  IMAD R0, R8, 0x2, R17 ;  /* 0x0000000208007824 */ /* 0x000fe400078e0211 */
        /* <DEDUP_REMOVED lines=10> */
.L_x_1217:
[----:B------:R-:W-:Y:S01]  /*15b30*/  @!PT LDS RZ, [RZ] ;  /* 0x00000000fffff984 */ /* 0x000fe20000000800 */
[----:B------:R-:W-:Y:S01]  /*15b40*/  @!PT LDS RZ, [RZ] ;  /* 0x00000000fffff984 */ /* 0x000fe20000000800 */
[----:B------:R-:W-:Y:S01]  /*15b50*/  @!PT LDS RZ, [RZ] ;  /* 0x00000000fffff984 */ /* 0x000fe20000000800 */
[----:B------:R-:W-:Y:S01]  /*15b60*/  LDGSTS.E.BYPASS.LTC128B.128 [R0+0x2400], desc[UR36][R2.64+0x80], !P0 ;  /* 0x0240008002007fae */ /* 0x000fe2000c101d64 */
[----:B------:R-:W-:Y:S01]  /*15b70*/  ISETP.LT.OR P0, PT, R5, 0x1, P3 ;  /* 0x000000010500780c */ /* 0x000fe20001f01670 */
[----:B------:R-:W-:Y:S01]  /*15b80*/  IMAD.MOV.U32 R13, RZ, RZ, R19 ;  /* 0x000000ffff0d7224 */ /* 0x000fe200078e0013 */
[----:B------:R-:W-:-:S11]  /*15b90*/  MOV R12, 0x2 ;  /* 0x00000002000c7802 */ /* 0x000fd60000000f00 */
[----:B------:R-:W-:Y:S01]  /*15ba0*/  LDGSTS.E.BYPASS.LTC128B.128 [R0+0x4400], desc[UR36][R2.64+0x100], !P0 ;  /* 0x0440010002007fae */ /* 0x000fe2000c101d64 */
[----:B------:R-:W-:-:S13]  /*15bb0*/  ISETP.LT.OR P0, PT, R5, 0x1, P1 ;  /* 0x000000010500780c */ /* 0x000fda0000f01670 */
[----:B------:R0:W-:Y:S02]  /*15bc0*/  LDGSTS.E.BYPASS.LTC128B.128 [R0+0x6400], desc[UR36][R2.64+0x180], !P0 ;  /* 0x0640018002007fae */ /* 0x0001e4000c101d64 */
[----:B0-----:R-:W-:-:S13]  /*15bd0*/  IADD3 R2, P0, R14, R6, RZ ;  /* 0x000000060e027210 */ /* 0x001fda0007f1e0ff */
[----:B------:R-:W-:Y:S05]  /*15be0*/  WARPSYNC.COLLECTIVE R15, `(.L_x_1218) ;  /* 0x000000000f087348 */ /* 0x000fea0003c00000 */
[----:B------:R0:W1:Y:S02]  /*15bf0*/  SHFL.IDX P6, R14, R13, R12, R11 ;  /* 0x0000000c0d0e7389 */ /* 0x00006400000c000b */
[----:B01----:R-:W-:Y:S01]  /*15c00*/  ENDCOLLECTIVE ;  /* 0x000000000000791b */ /* 0x003fe20003800000 */
.L_x_1218:
        /* <DEDUP_REMOVED lines=12> */
.L_x_1219:
        /* <DEDUP_REMOVED lines=14> */
.L_x_1220:
        /* <DEDUP_REMOVED lines=12> */
.L_x_1221:
        /* <DEDUP_REMOVED lines=9> */
.L_x_1143:
[----:B------:R-:W-:Y:S01]  /*15f00*/  BSSY B0, `(.L_x_1223) ;  /* 0x0000008000007945 */ /* 0x000fe20003800000 */
[----:B------:R-:W-:Y:S02]  /*15f10*/  IMAD.MOV.U32 R13, RZ, RZ, R34 ;  /* 0x000000ffff0d7224 */ /* 0x000fe400078e0022 */
[----:B------:R-:W-:Y:S02]  /*15f20*/  IMAD.MOV.U32 R12, RZ, RZ, RZ ;  /* 0x000000ffff0c7224 */ /* 0x000fe400078e00ff */
[----:B------:R-:W-:Y:S02]  /*15f30*/  IMAD.MOV.U32 R11, RZ, RZ, 0x1f ;  /* 0x0000001fff0b7424 */ /* 0x000fe400078e00ff */
[----:B------:R-:W-:-:S07]  /*15f40*/  IMAD.MOV.U32 R15, RZ, RZ, -0x1 ;  /* 0xffffffffff0f7424 */ /* 0x000fce00078e00ff */
[----:B-----5:R-:W-:Y:S05]  /*15f50*/  WARPSYNC.COLLECTIVE R15, `(.L_x_1224) ;  /* 0x000000000f087348 */ /* 0x020fea0003c00000 */
[----:B------:R0:W1:Y:S02]  /*15f60*/  SHFL.IDX P6, R14, R13, R12, R11 ;  /* 0x0000000c0d0e7389 */ /* 0x00006400000c000b */
[----:B01---5:R-:W-:Y:S01]  /*15f70*/  ENDCOLLECTIVE ;  /* 0x000000000000791b */ /* 0x023fe20003800000 */
.L_x_1224:
[----:B------:R-:W-:Y:S05]  /*15f80*/  BSYNC B0 ;  /* 0x0000000000007941 */ /* 0x000fea0003800000 */
.L_x_1223:
[----:B------:R-:W-:Y:S05]  /*15f90*/  BRA `(.L_x_1225) ;  /* 0xffffffd400287947 */ /* 0x000fea000383ffff */
.L_x_1146:
[----:B-1----:R1:W2:Y:S02]  /*15fa0*/  SYNCS.PHASECHK.TRANS64.TRYWAIT P0, [R5+URZ+0x30820], R0 ;  /* 0x03082000050075a7 */ /* 0x0022a4000800017f */
[----:B--2---:R-:W-:Y:S05]  /*15fb0*/  @!P0 NANOSLEEP.SYNCS 0x989680 ;  /* 0x009896800000895d */ /* 0x004fea0003900000 */
[----:B------:R-:W2:Y:S02]  /*15fc0*/  @!P0 SYNCS.PHASECHK.TRANS64 P0, [R5+URZ+0x30820], R0 ;  /* 0x03082000050085a7 */ /* 0x000ea4000800007f */
[----:B--2---:R-:W-:Y:S05]  /*15fd0*/  @!P0 BRA `(.L_x_1146) ;  /* 0xfffffffc00f08947 */ /* 0x004fea000383ffff */
[----:B------:R-:W-:Y:S05]  /*15fe0*/  BRA `(.L_x_1226) ;  /* 0xffffffd400707947 */ /* 0x000fea000383ffff */
.L_x_1147:
[----:B------:R-:W2:Y:S01]  /*15ff0*/  S2R R2, SR_TID.X ;  /* 0x0000000000027919 */ /* 0x000ea20000002100 */
[----:B------:R-:W-:Y:S01]  /*16000*/  BSSY B0, `(.L_x_1227) ;  /* 0x000000a000007945 */ /* 0x000fe20003800000 */
[----:B------:R-:W-:Y:S02]  /*16010*/  IMAD.MOV.U32 R12, RZ, RZ, RZ ;  /* 0x000000ffff0c7224 */ /* 0x000fe400078e00ff */
[----:B------:R-:W-:Y:S02]  /*16020*/  IMAD.MOV.U32 R11, RZ, RZ, 0x1f ;  /* 0x0000001fff0b7424 */ /* 0x000fe400078e00ff */
[----:B------:R-:W-:Y:S01]  /*16030*/  IMAD.MOV.U32 R15, RZ, RZ, -0x1 ;  /* 0xffffffffff0f7424 */ /* 0x000fe200078e00ff */
[----:B--2---:R-:W-:-:S04]  /*16040*/  SHF.R.U32.HI R2, RZ, 0x5, R2 ;  /* 0x00000005ff027819 */ /* 0x004fc80000011602 */
[----:B------:R-:W-:-:S05]  /*16050*/  LOP3.LUT R2, R2, 0x3, RZ, 0xc0, !PT ;  /* 0x0000000302027812 */ /* 0x000fca00078ec0ff */
[----:B------:R-:W-:-:S07]  /*16060*/  IMAD.MOV.U32 R13, RZ, RZ, R2 ;  /* 0x000000ffff0d7224 */ /* 0x000fce00078e0002 */
[----:B01---5:R-:W-:Y:S05]  /*16070*/  WARPSYNC.COLLECTIVE R15, `(.L_x_1228) ;  /* 0x000000000f087348 */ /* 0x023fea0003c00000 */
[----:B------:R2:W3:Y:S02]  /*16080*/  SHFL.IDX P6, R14, R13, R12, R11 ;  /* 0x0000000c0d0e7389 */ /* 0x0004e400000c000b */
[----:B0123-5:R-:W-:Y:S01]  /*16090*/  ENDCOLLECTIVE ;  /* 0x000000000000791b */ /* 0x02ffe20003800000 */
.L_x_1228:
[----:B------:R-:W-:Y:S05]  /*160a0*/  BSYNC B0 ;  /* 0x0000000000007941 */ /* 0x000fea0003800000 */
.L_x_1227:
[----:B------:R-:W-:Y:S05]  /*160b0*/  BRA `(.L_x_1229) ;  /* 0xffffffd400587947 */ /* 0x000fea000383ffff */
.L_x_1150:
[----:B------:R-:W-:Y:S01]  /*160c0*/  BSSY B1, `(.L_x_1230) ;  /* 0x0000006000017945 */ /* 0x000fe20003800000 */
[----:B------:R-:W-:-:S07]  /*160d0*/  IMAD.MOV.U32 R15, RZ, RZ, -0x1 ;  /* 0xffffffffff0f7424 */ /* 0x000fce00078e00ff */
[----:B01---5:R-:W-:Y:S05]  /*160e0*/  WARPSYNC.COLLECTIVE R15, `(.L_x_1231) ;  /* 0x000000000f0c7348 */ /* 0x023fea0003c00000 */
[----:B------:R-:W-:Y:S02]  /*160f0*/  ELECT P6, UR62, PT ;  /* 0x00000000003e782f */ /* 0x000fe400038c0000 */
[----:B------:R-:W-:Y:S01]  /*16100*/  MOV R14, UR62 ;  /* 0x0000003e000e7c02 */ /* 0x000fe20008000f00 */
[----:B01---5:R-:W-:Y:S10]  /*16110*/  ENDCOLLECTIVE ;  /* 0x000000000000791b */ /* 0x023ff40003800000 */
.L_x_1231:
[----:B------:R-:W-:Y:S05]  /*16120*/  BSYNC B1 ;  /* 0x0000000000017941 */ /* 0x000fea0003800000 */
.L_x_1230:
[----:B------:R-:W-:Y:S05]  /*16130*/  BRA `(.L_x_1232) ;  /* 0xffffffd400507947 */ /* 0x000fea000383ffff */
.L_x_1152:
[----:B-1----:R1:W2:Y:S02]  /*16140*/  SYNCS.PHASECHK.TRANS64.TRYWAIT P1, [R3+URZ+0x30840], R2 ;  /* 0x03084002030075a7 */ /* 0x0022a4000802017f */
[----:B--2---:R-:W-:Y:S05]  /*16150*/  @!P1 NANOSLEEP.SYNCS 0x989680 ;  /* 0x009896800000995d */ /* 0x004fea0003900000 */
[----:B------:R-:W2:Y:S02]  /*16160*/  @!P1 SYNCS.PHASECHK.TRANS64 P1, [R3+URZ+0x30840], R2 ;  /* 0x03084002030095a7 */ /* 0x000ea4000802007f */
[----:B--2---:R-:W-:Y:S05]  /*16170*/  @!P1 BRA `(.L_x_1152) ;  /* 0xfffffffc00f09947 */ /* 0x004fea000383ffff */
[----:B------:R-:W-:Y:S05]  /*16180*/  BRA `(.L_x_1233) ;  /* 0xffffffd400787947 */ /* 0x000fea000383ffff */
.L_x_1154:
[----:B--2---:R2:W3:Y:S02]  /*16190*/  SYNCS.PHASECHK.TRANS64.TRYWAIT P1, [R23+URZ+0x30840], R0 ;  /* 0x03084000170075a7 */ /* 0x0044e4000802017f */
[----:B---3--:R-:W-:Y:S05]  /*161a0*/  @!P1 NANOSLEEP.SYNCS 0x989680 ;  /* 0x009896800000995d */ /* 0x008fea0003900000 */
[----:B------:R-:W3:Y:S02]  /*161b0*/  @!P1 SYNCS.PHASECHK.TRANS64 P1, [R23+URZ+0x30840], R0 ;  /* 0x03084000170095a7 */ /* 0x000ee4000802007f */
[----:B---3--:R-:W-:Y:S05]  /*161c0*/  @!P1 BRA `(.L_x_1154) ;  /* 0xfffffffc00f09947 */ /* 0x008fea000383ffff */
[----:B------:R-:W-:Y:S05]  /*161d0*/  BRA `(.L_x_1234) ;  /* 0xffffffd400847947 */ /* 0x000fea000383ffff */
.L_x_1156:
[----:B---3--:R3:W4:Y:S02]  /*161e0*/  SYNCS.PHASECHK.TRANS64.TRYWAIT P1, [R3+URZ+0x30860], R2 ;  /* 0x03086002030075a7 */ /* 0x008724000802017f */
[----:B----4-:R-:W-:Y:S05]  /*161f0*/  @!P1 NANOSLEEP.SYNCS 0x989680 ;  /* 0x009896800000995d */ /* 0x010fea0003900000 */
[----:B------:R-:W4:Y:S02]  /*16200*/  @!P1 SYNCS.PHASECHK.TRANS64 P1, [R3+URZ+0x30860], R2 ;  /* 0x03086002030095a7 */ /* 0x000f24000802007f */
[----:B----4-:R-:W-:Y:S05]  /*16210*/  @!P1 BRA `(.L_x_1156) ;  /* 0xfffffffc00f09947 */ /* 0x010fea000383ffff */
[----:B------:R-:W-:Y:S05]  /*16220*/  BRA `(.L_x_1235) ;  /* 0xffffffd400807947 */ /* 0x000fea000383ffff */
.L_x_1236:
        /* <DEDUP_REMOVED lines=13> */
.L_x_15827:


//--------------------- .text._ZN7cutlass13device_kernelIN5flash11enable_sm90INS1_16FlashAttnFwdSm90INS1_25CollectiveMainloopFwdSm90ILi2EN4cute5tupleIJNS5_1CILi1EEES8_S8_EEENS6_IJNS7_ILi128EEENS7_ILi64EEENS7_ILi256EEEEEELi256ENS_10bfloat16_tEfNS_4arch4Sm90ELb0ELb1ELb0ELb1ELb1ELb0ELb0ELb1ELb1ELb1ELb0ELb0EEENS1_21CollectiveEpilogueFwdINS6_IJSA_SC_SB_EEES9_SE_SG_Li256ELb1ELb1ELb0ELb0EEENS1_36VarlenDynamicPersistentTileSchedulerILi128ELi64ELi256ELi128ELb0ELb1ELb1ELb1ELb0ELb1EEEEEEEEEvNT_6ParamsE --------------------------
	.section	.text._ZN7cutlass13device_kernelIN5flash11enable_sm90INS1_16FlashAttnFwdSm90INS1_25CollectiveMainloopFwdSm90ILi2EN4cute5tupleIJNS5_1CILi1EEES8_S8_EEENS6_IJNS7_ILi128EEENS7_ILi64EEENS7_ILi256EEEEEELi256ENS_10bfloat16_tEfNS_4arch4Sm90ELb0ELb1ELb0ELb1ELb1ELb0ELb0ELb1ELb1ELb1ELb0ELb0EEENS1_21CollectiveEpilogueFwdINS6_IJSA_SC_SB_EEES9_SE_SG_Li256ELb1ELb1ELb0ELb0EEENS1_36VarlenDynamicPersistentTileSchedulerILi128ELi64ELi256ELi128ELb0ELb1ELb1ELb1ELb0ELb1EEEEEEEEEvNT_6ParamsE,"ax",@progbits
	.align	128
.text._ZN7cutlass13device_kernelIN5flash11enable_sm90INS1_16FlashAttnFwdSm90INS1_25CollectiveMainloopFwdSm90ILi2EN4cute5tupleIJNS5_1CILi1EEES8_S8_EEENS6_IJNS7_ILi128EEENS7_ILi64EEENS7_ILi256EEEEEELi256ENS_10bfloat16_tEfNS_4arch4Sm90ELb0ELb1ELb0ELb1ELb1ELb0ELb0ELb1ELb1ELb1ELb0ELb0EEENS1_21CollectiveEpilogueFwdINS6_IJSA_SC_SB_EEES9_SE_SG_Li256ELb1ELb1ELb0ELb0EEENS1_36VarlenDynamicPersistentTileSchedulerILi128ELi64ELi256ELi128ELb0ELb1ELb1ELb1ELb0ELb1EEEEEEEEEvNT_6ParamsE:
        .type           _ZN7cutlass13device_kernelIN5flash11enable_sm90INS1_16FlashAttnFwdSm90INS1_25CollectiveMainloopFwdSm90ILi2EN4cute5tupleIJNS5_1CILi1EEES8_S8_EEENS6_IJNS7_ILi128EEENS7_ILi64EEENS7_ILi256EEEEEELi256ENS_10bfloat16_tEfNS_4arch4Sm90ELb0ELb1ELb0ELb1ELb1ELb0ELb0ELb1ELb1ELb1ELb0ELb0EEENS1_21CollectiveEpilogueFwdINS6_IJSA_SC_SB_EEES9_SE_SG_Li256ELb1ELb1ELb0ELb0EEENS1_36VarlenDynamicPersistentTileSchedulerILi128ELi64ELi256ELi128ELb0ELb1ELb1ELb1ELb0ELb1EEEEEEEEEvNT_6ParamsE,@function
        .size           _ZN7cutlass13device_kernelIN5flash11enable_sm90INS1_16FlashAttnFwdSm90INS1_25CollectiveMainloopFwdSm90ILi2EN4cute5tupleIJNS5_1CILi1EEES8_S8_EEENS6_IJNS7_ILi128EEENS7_ILi64EEENS7_ILi256EEEEEELi256ENS_10bfloat16_tEfNS_4arch4Sm90ELb0ELb1ELb0ELb1ELb1ELb0ELb0ELb1ELb1ELb1ELb0ELb0EEENS1_21CollectiveEpilogueFwdINS6_IJSA_SC_SB_EEES9_SE_SG_Li256ELb1ELb1ELb0ELb0EEENS1_36VarlenDynamicPersistentTileSchedulerILi128ELi64ELi256ELi128ELb0ELb1ELb1ELb1ELb0ELb1EEEEEEEEEvNT_6ParamsE,(.L_x_15828 - _ZN7cutlass13device_kernelIN5flash11enable_sm90INS1_16FlashAttnFwdSm90INS1_25CollectiveMainloopFwdSm90ILi2EN4cute5tupleIJNS5_1CILi1EEES8_S8_EEENS6_IJNS7_ILi128EEENS7_ILi64EEENS7_ILi256EEEEEELi256ENS_10bfloat16_tEfNS_4arch4Sm90ELb0ELb1ELb0ELb1ELb1ELb0ELb0ELb1ELb1ELb1ELb0ELb0EEENS1_21CollectiveEpilogueFwdINS6_IJSA_SC_SB_EEES9_SE_SG_Li256ELb1ELb1ELb0ELb0EEENS1_36VarlenDynamicPersistentTileSchedulerILi128ELi64ELi256ELi128ELb0ELb1ELb1ELb1ELb0ELb1EEEEEEEEEvNT_6ParamsE)
        .other          _ZN7cutlass13device_kernelIN5flash11enable_sm90INS1_16FlashAttnFwdSm90INS1_25CollectiveMainloopFwdSm90ILi2EN4cute5tupleIJNS5_1CILi1EEES8_S8_EEENS6_IJNS7_ILi128EEENS7_ILi64EEENS7_ILi256EEEEEELi256ENS_10bfloat16_tEfNS_4arch4Sm90ELb0ELb1ELb0ELb1ELb1ELb0ELb0ELb1ELb1ELb1ELb0ELb0EEENS1_21CollectiveEpilogueFwdINS6_IJSA_SC_SB_EEES9_SE_SG_Li256ELb1ELb1ELb0ELb0EEENS1_36VarlenDynamicPersistentTileSchedulerILi128ELi64ELi256ELi128ELb0ELb1ELb1ELb1ELb0ELb1EEEEEEEEEvNT_6ParamsE,@"STO_CUDA_ENTRY STV_DEFAULT"
_ZN7cutlass13device_kernelIN5flash11enable_sm90INS1_16FlashAttnFwdSm90INS1_25CollectiveMainloopFwdSm90ILi2EN4cute5tupleIJNS5_1CILi1EEES8_S8_EEENS6_IJNS7_ILi128EEENS7_ILi64EEENS7_ILi256EEEEEELi256ENS_10bfloat16_tEfNS_4arch4Sm90ELb0ELb1ELb0ELb1ELb1ELb0ELb0ELb1ELb1ELb1ELb0ELb0EEENS1_21CollectiveEpilogueFwdINS6_IJSA_SC_SB_EEES9_SE_SG_Li256ELb1ELb1ELb0ELb0EEENS1_36VarlenDynamicPersistentTileSchedulerILi128ELi64ELi256ELi128ELb0ELb1ELb1ELb1ELb0ELb1EEEEEEEEEvNT_6ParamsE:
        /* <DEDUP_REMOVED lines=45> */
.L_x_1237:
        /* <DEDUP_REMOVED lines=22> */
.L_x_1238:
        /* <DEDUP_REMOVED lines=18> */
.L_x_1239:
        /* <DEDUP_REMOVED lines=22> */
.L_x_1240:
        /* <DEDUP_REMOVED lines=23> */
.L_x_1241:
        /* <DEDUP_REMOVED lines=10> */
.L_x_1243:
        /* <DEDUP_REMOVED lines=14> */
[----:B------:R-:W2:Y:S01]  /*09a0*/  LDL R2, [R1+0x20] ;  /* 0x0000200001027983 */ /* 0x000ea20000100800 */
[----:B------:R-:W-:Y:S01]  /*09b0*/  VIADD R219, R0, 0xffffff80 ;  /* 0xffffff8000db7836 */ /* 0x000fe20000000000 */
[----:B------:R-:W-:Y:S01]  /*09c0*/  R2UR UR6, R11 ;  /* 0x000000000b0672ca */ /* 0x000fe200000e0000 */
[----:B------:R-:W-:Y:S01]  /*09d0*/  UMOV UR38, URZ ;  /* 0x0000003f00267c82 */ /* 0x000fe20008000000 */
[----:B------:R-:W-:Y:S01]  /*09e0*/  R2UR UR5, R9 ;  /* 0x00000000090572ca */ /* 0x000fe200000e0000 */
[----:B------:R-:W-:Y:S01]  /*09f0*/  UMOV UR39, URZ ;  /* 0x0000003f00277c82 */ /* 0x000fe20008000000 */
[----:B------:R-:W-:Y:S02]  /*0a00*/  SHF.R.S32.HI R0, RZ, 0x1f, R219 ;  /* 0x0000001fff007819 */ /* 0x000fe400000114db */
[----:B------:R-:W-:Y:S02]  /*0a10*/  R2UR UR7, R10 ;  /* 0x000000000a0772ca */ /* 0x000fe400000e0000 */
[----:B0-----:R-:W-:-:S02]  /*0a20*/  LEA.HI R3, R0, R219, RZ, 0x4 ;  /* 0x000000db00037211 */ /* 0x001fc400078f20ff */
[CC--:B------:R-:W-:Y:S02]  /*0a30*/  LEA.HI R4, R0.reuse, R219.reuse, RZ, 0x5 ;  /* 0x000000db00047211 */ /* 0x0c0fe400078f28ff */
[----:B------:R-:W-:Y:S02]  /*0a40*/  SHF.R.S32.HI R6, RZ, 0x4, R3 ;  /* 0x00000004ff067819 */ /* 0x000fe40000011403 */
[----:B------:R-:W-:Y:S01]  /*0a50*/  LEA.HI R11, R0, R219, RZ, 0x2 ;  /* 0x000000db000b7211 */ /* 0x000fe200078f10ff */
[----:B------:R-:W-:Y:S01]  /*0a60*/  IMAD.SHL.U32 R5, R4, 0x20, RZ ;  /* 0x0000002004057824 */ /* 0x000fe200078e00ff */
[C---:B------:R-:W-:Y:S02]  /*0a70*/  LOP3.LUT R4, R3.reuse, 0x3fffff0, RZ, 0xc0, !PT ;  /* 0x03fffff003047812 */ /* 0x040fe400078ec0ff */
[----:B------:R-:W-:Y:S02]  /*0a80*/  LEA.HI R3, R3, R6, RZ, 0x1 ;  /* 0x0000000603037211 */ /* 0x000fe400078f08ff */
[----:B------:R-:W-:Y:S01]  /*0a90*/  LOP3.LUT R5, R5, 0xfffffc00, RZ, 0xc0, !PT ;  /* 0xfffffc0005057812 */ /* 0x000fe200078ec0ff */
[----:B------:R-:W-:Y:S01]  /*0aa0*/  IMAD.IADD R4, R219, 0x1, -R4 ;  /* 0x00000001db047824 */ /* 0x000fe200078e0a04 */
[----:B------:R-:W-:-:S03]  /*0ab0*/  LOP3.LUT R3, R3, 0x1ffffffe, RZ, 0xc0, !PT ;  /* 0x1ffffffe03037812 */ /* 0x000fc600078ec0ff */
[----:B------:R-:W-:Y:S02]  /*0ac0*/  IMAD R4, R4, 0x40, R5 ;  /* 0x0000004004047824 */ /* 0x000fe400078e0205 */
[----:B------:R-:W-:Y:S01]  /*0ad0*/  IMAD.IADD R3, R6, 0x1, -R3 ;  /* 0x0000000106037824 */ /* 0x000fe200078e0a03 */
[----:B------:R-:W-:-:S03]  /*0ae0*/  LOP3.LUT R6, R11, 0xfffffffc, RZ, 0xc0, !PT ;  /* 0xfffffffc0b067812 */ /* 0x000fc600078ec0ff */
[----:B------:R-:W-:Y:S02]  /*0af0*/  IMAD R213, R3, 0x8, R4 ;  /* 0x0000000803d57824 */ /* 0x000fe400078e0204 */
[----:B------:R-:W-:Y:S01]  /*0b00*/  IMAD.IADD R5, R219, 0x1, -R6 ;  /* 0x00000001db057824 */ /* 0x000fe200078e0a06 */
[----:B--2---:R-:W-:Y:S02]  /*0b10*/  R2UR UR4, R2 ;  /* 0x00000000020472ca */ /* 0x004fe400000e0000 */
[CC--:B------:R-:W-:Y:S02]  /*0b20*/  LEA.HI R2, R0.reuse, R219.reuse, RZ, 0x7 ;  /* 0x000000db00027211 */ /* 0x0c0fe400078f38ff */
[----:B------:R-:W-:Y:S02]  /*0b30*/  LEA.HI R0, R0, R219, RZ, 0x3 ;  /* 0x000000db00007211 */ /* 0x000fe400078f18ff */
[----:B------:R-:W-:Y:S02]  /*0b40*/  LOP3.LUT R210, R2, 0xffffff80, RZ, 0xc0, !PT ;  /* 0xffffff8002d27812 */ /* 0x000fe400078ec0ff */
[----:B------:R-:W-:-:S02]  /*0b50*/  SHF.R.S32.HI R211, RZ, 0x7, R2 ;  /* 0x00000007ffd37819 */ /* 0x000fc40000011402 */
[----:B------:R-:W-:Y:S01]  /*0b60*/  SHF.R.S32.HI R207, RZ, 0x3, R0 ;  /* 0x00000003ffcf7819 */ /* 0x000fe20000011400 */
[----:B------:R-:W-:Y:S01]  /*0b70*/  IMAD.IADD R210, R219, 0x1, -R210 ;  /* 0x00000001dbd27824 */ /* 0x000fe200078e0ad2 */
[----:B------:R-:W-:Y:S01]  /*0b80*/  LEA.HI R2, R2, R211, RZ, 0x1 ;  /* 0x000000d302027211 */ /* 0x000fe200078f08ff */
[----:B------:R-:W-:-:S03]  /*0b90*/  ULOP3.LUT UR8, UR4, 0x1, URZ, 0xfc, !UPT ;  /* 0x0000000104087892 */ /* 0x000fc6000f8efc3f */
[----:B------:R-:W-:Y:S01]  /*0ba0*/  SHF.R.S32.HI R7, RZ, 0x1f, R210 ;  /* 0x0000001fff077819 */ /* 0x000fe200000114d2 */
[----:B------:R-:W-:Y:S01]  /*0bb0*/  UMOV UR4, URZ ;  /* 0x0000003f00047c82 */ /* 0x000fe20008000000 */
[----:B------:R-:W-:Y:S01]  /*0bc0*/  LOP3.LUT R6, R2, 0x3fffffe, RZ, 0xc0, !PT ;  /* 0x03fffffe02067812 */ /* 0x000fe200078ec0ff */
[----:B------:R-:W-:Y:S01]  /*0bd0*/  IMAD.U32 R214, RZ, RZ, UR8 ;  /* 0x00000008ffd67e24 */ /* 0x000fe2000f8e00ff */
[-C--:B------:R-:W-:Y:S01]  /*0be0*/  LEA.HI R8, R7, R210.reuse, RZ, 0x2 ;  /* 0x000000d207087211 */ /* 0x080fe200078f10ff */
[----:B------:R-:W-:Y:S01]  /*0bf0*/  IMAD.U32 R209, RZ, RZ, UR4 ;  /* 0x00000004ffd17e24 */ /* 0x000fe2000f8e00ff */
[----:B------:R-:W-:Y:S01]  /*0c00*/  LOP3.LUT R2, R0, 0xfffffff8, RZ, 0xc0, !PT ;  /* 0xfffffff800027812 */ /* 0x000fe200078ec0ff */
[----:B------:R-:W-:Y:S01]  /*0c10*/  IMAD.IADD R6, R211, 0x1, -R6 ;  /* 0x00000001d3067824 */ /* 0x000fe200078e0a06 */
[--C-:B------:R-:W-:Y:S02]  /*0c20*/  SHF.R.S32.HI R9, RZ, 0x2, R8.reuse ;  /* 0x00000002ff097819 */ /* 0x100fe40000011408 */
[----:B------:R-:W-:Y:S01]  /*0c30*/  SHF.R.S32.HI R10, RZ, 0x1f, R8 ;  /* 0x0000001fff0a7819 */ /* 0x000fe20000011408 */
[----:B------:R-:W-:Y:S01]  /*0c40*/  IMAD.IADD R205, R219, 0x1, -R2 ;  /* 0x00000001dbcd7824 */ /* 0x000fe200078e0a02 */
[----:B------:R-:W-:-:S02]  /*0c50*/  LEA.HI R7, R7, R210, RZ, 0x5 ;  /* 0x000000d207077211 */ /* 0x000fc400078f28ff */
[----:B------:R-:W-:Y:S02]  /*0c60*/  LEA.HI R10, R10, R9, RZ, 0x3 ;  /* 0x000000090a0a7211 */ /* 0x000fe400078f18ff */
[----:B------:R-:W-:Y:S02]  /*0c70*/  SHF.R.S32.HI R7, RZ, 0x5, R7 ;  /* 0x00000005ff077819 */ /* 0x000fe40000011407 */
[----:B------:R-:W-:Y:S02]  /*0c80*/  LOP3.LUT R10, R10, 0xfffffff8, RZ, 0xc0, !PT ;  /* 0xfffffff80a0a7812 */ /* 0x000fe400078ec0ff */
[----:B------:R-:W-:Y:S02]  /*0c90*/  SHF.L.U32 R23, R205, 0x3, RZ ;  /* 0x00000003cd177819 */ /* 0x000fe400000006ff */
[----:B------:R-:W-:Y:S01]  /*0ca0*/  LOP3.LUT R19, R8, 0x7ffffffc, RZ, 0xc0, !PT ;  /* 0x7ffffffc08137812 */ /* 0x000fe200078ec0ff */
[----:B------:R-:W-:Y:S01]  /*0cb0*/  IMAD.IADD R10, R9, 0x1, -R10 ;  /* 0x00000001090a7824 */ /* 0x000fe200078e0a0a */
[----:B------:R-:W-:Y:S01]  /*0cc0*/  LEA.HI R9, R5, R5, RZ, 0x1 ;  /* 0x0000000505097211 */ /* 0x000fe200078f08ff */
[----:B------:R-:W-:Y:S01]  /*0cd0*/  VIADD R203, R23, 0x40 ;  /* 0x0000004017cb7836 */ /* 0x000fe20000000000 */
[----:B------:R-:W-:Y:S01]  /*0ce0*/  SHF.R.S32.HI R218, RZ, 0x1f, R23 ;  /* 0x0000001fffda7819 */ /* 0x000fe20000011417 */
[----:B------:R-:W-:Y:S01]  /*0cf0*/  IMAD R7, R7, 0x10, R10 ;  /* 0x0000001007077824 */ /* 0x000fe200078e020a */
[----:B------:R-:W-:Y:S01]  /*0d00*/  LOP3.LUT R10, R9, 0x1ffffffe, RZ, 0xc0, !PT ;  /* 0x1ffffffe090a7812 */ /* 0x000fe200078ec0ff */
[C---:B------:R-:W-:Y:S01]  /*0d10*/  VIADD R202, R23.reuse, 0x80 ;  /* 0x0000008017ca7836 */ /* 0x040fe20000000000 */
[----:B------:R-:W-:Y:S01]  /*0d20*/  SHF.R.S32.HI R217, RZ, 0x1f, R203 ;  /* 0x0000001fffd97819 */ /* 0x000fe200000114cb */
[----:B------:R-:W-:-:S02]  /*0d30*/  VIADD R204, R23, 0xc0 ;  /* 0x000000c017cc7836 */ /* 0x000fc40000000000 */
[----:B------:R-:W-:Y:S01]  /*0d40*/  IMAD.IADD R5, R5, 0x1, -R10 ;  /* 0x0000000105057824 */ /* 0x000fe200078e0a0a */
[----:B------:R-:W-:Y:S01]  /*0d50*/  SHF.R.S32.HI R216, RZ, 0x1f, R202 ;  /* 0x0000001fffd87819 */ /* 0x000fe200000114ca */
[----:B------:R-:W-:Y:S01]  /*0d60*/  IMAD R212, R6, 0x40, R7 ;  /* 0x0000004006d47824 */ /* 0x000fe200078e0207 */
[----:B------:R-:W-:Y:S01]  /*0d70*/  SHF.R.S32.HI R215, RZ, 0x1f, R204 ;  /* 0x0000001fffd77819 */ /* 0x000fe200000114cc */
[----:B------:R-:W-:Y:S02]  /*0d80*/  IMAD.IADD R19, R210, 0x1, -R19 ;  /* 0x00000001d2137824 */ /* 0x000fe400078e0a13 */
[----:B------:R-:W-:-:S07]  /*0d90*/  IMAD R200, R5, 0x8, R212 ;  /* 0x0000000805c87824 */ /* 0x000fce00078e02d4 */
.L_x_1351:
[----:B------:R-:W-:Y:S01]  /*0da0*/  ULDC.64 UR8, c[0x0][0xa28] ;  /* 0x00028a0000087ab9 */ /* 0x000fe20000000a00 */
[----:B------:R-:W-:Y:S01]  /*0db0*/  ULDC UR4, c[0x0][0x424] ;  /* 0x0001090000047ab9 */ /* 0x000fe20000000800 */
[----:B------:R-:W-:-:S04]  /*0dc0*/  UISETP.NE.U32.AND UP0, UPT, UR8, URZ, UPT ;  /* 0x0000003f0800728c */ /* 0x000fc8000bf05070 */
[----:B------:R-:W-:-:S03]  /*0dd0*/  UISETP.NE.AND.EX UP0, UPT, UR9, URZ, UPT, UP0 ;  /* 0x0000003f0900728c */ /* 0x000fc6000bf05300 */
[----:B------:R-:W-:Y:S02]  /*0de0*/  ULDC.64 UR8, c[0x0][0xa18] ;  /* 0x0002860000087ab9 */ /* 0x000fe40000000a00 */
[----:B------:R-:W-:Y:S01]  /*0df0*/  UISETP.NE.U32.AND UP1, UPT, UR8, URZ, UPT ;  /* 0x0000003f0800728c */ /* 0x000fe2000bf25070 */
[----:B------:R-:W-:-:S03]  /*0e00*/  PLOP3.LUT P0, PT, PT, PT, UP0, 0x80, 0x0 ;  /* 0x000000000000781c */ /* 0x000fc60003f0f008 */
[----:B------:R-:W-:-:S03]  /*0e10*/  UISETP.NE.AND.EX UP1, UPT, UR9, URZ, UPT, UP1 ;  /* 0x0000003f0900728c */ /* 0x000fc6000bf25310 */
[----:B------:R-:W-:Y:S02]  /*0e20*/  @UP0 ULDC.64 UR8, c[0x0][0xa28] ;  /* 0x00028a0000080ab9 */ /* 0x000fe40000000a00 */
[----:B------:R-:W-:Y:S01]  /*0e30*/  @UP0 UIMAD.WIDE UR8, UR6, 0x4, UR8 ;  /* 0x00000004060808a5 */ /* 0x000fe2000f8e0208 */
[----:B------:R-:W-:-:S05]  /*0e40*/  PLOP3.LUT P2, PT, PT, PT, UP1, 0x80, 0x0 ;  /* 0x000000000000781c */ /* 0x000fca0003f4f018 */
[----:B------:R-:W-:Y:S01]  /*0e50*/  @UP1 ULDC.64 UR10, c[0x0][0xa18] ;  /* 0x00028600000a1ab9 */ /* 0x000fe20000000a00 */
[----:B0-2-4-:R-:W-:Y:S02]  /*0e60*/  IMAD.U32 R2, RZ, RZ, UR8 ;  /* 0x00000008ff027e24 */ /* 0x015fe4000f8e00ff */
[----:B------:R-:W-:Y:S01]  /*0e70*/  IMAD.U32 R3, RZ, RZ, UR9 ;  /* 0x00000009ff037e24 */ /* 0x000fe2000f8e00ff */
[----:B------:R-:W-:-:S04]  /*0e80*/  @UP1 UIMAD.WIDE UR8, UR6, 0x4, UR10 ;  /* 0x00000004060818a5 */ /* 0x000fc8000f8e020a */
[----:B------:R-:W2:Y:S02]  /*0e90*/  @P0 LDG.E R2, desc[UR36][R2.64] ;  /* 0x0000002402020981 */ /* 0x000ea4000c1e1900 */
[----:B------:R-:W-:Y:S02]  /*0ea0*/  IMAD.U32 R4, RZ, RZ, UR8 ;  /* 0x00000008ff047e24 */ /* 0x000fe4000f8e00ff */
[----:B------:R-:W-:Y:S01]  /*0eb0*/  IMAD.U32 R5, RZ, RZ, UR9 ;  /* 0x00000009ff057e24 */ /* 0x000fe2000f8e00ff */
[----:B------:R-:W-:-:S04]  /*0ec0*/  ULDC.64 UR8, c[0x0][0x418] ;  /* 0x0001060000087ab9 */ /* 0x000fc80000000a00 */
[----:B---3--:R-:W3:Y:S01]  /*0ed0*/  @P2 LDG.E R4, desc[UR36][R4.64] ;  /* 0x0000002404042981 */ /* 0x008ee2000c1e1900 */
[----:B------:R-:W-:Y:S01]  /*0ee0*/  UISETP.NE.U32.AND UP0, UPT, UR8, URZ, UPT ;  /* 0x0000003f0800728c */ /* 0x000fe2000bf05070 */
[----:B------:R-:W-:Y:S01]  /*0ef0*/  IMAD.U32 R206, RZ, RZ, UR7 ;  /* 0x00000007ffce7e24 */ /* 0x000fe2000f8e00ff */
[----:B------:R-:W-:Y:S02]  /*0f00*/  UMOV UR42, URZ ;  /* 0x0000003f002a7c82 */ /* 0x000fe40008000000 */
[----:B------:R-:W-:-:S03]  /*0f10*/  UISETP.NE.AND.EX UP0, UPT, UR9, URZ, UPT, UP0 ;  /* 0x0000003f0900728c */ /* 0x000fc6000bf05300 */
[----:B------:R-:W-:Y:S01]  /*0f20*/  ULDC.64 UR8, c[0x0][0xa20] ;  /* 0x0002880000087ab9 */ /* 0x000fe20000000a00 */
[----:B------:R-:W-:Y:S01]  /*0f30*/  USEL UR4, UR4, 0x1, UP0 ;  /* 0x0000000104047887 */ /* 0x000fe20008000000 */
[----:B------:R-:W-:Y:S01]  /*0f40*/  ISETP.NE.U32.AND P1, PT, RZ, UR8, PT ;  /* 0x00000008ff007c0c */ /* 0x000fe2000bf25070 */
[----:B------:R-:W-:Y:S02]  /*0f50*/  ULDC UR8, c[0x0][0x2f0] ;  /* 0x0000bc0000087ab9 */ /* 0x000fe40000000800 */
[----:B------:R-:W-:Y:S01]  /*0f60*/  UIMAD UR4, UR4, UR8, URZ ;  /* 0x00000008040472a4 */ /* 0x000fe2000f8e023f */
[----:B------:R-:W-:Y:S02]  /*0f70*/  ISETP.NE.AND.EX P1, PT, RZ, UR9, PT, P1 ;  /* 0x00000009ff007c0c */ /* 0x000fe4000bf25310 */
[----:B--2---:R-:W-:Y:S02]  /*0f80*/  @P0 R2UR UR42, R2 ;  /* 0x00000000022a02ca */ /* 0x004fe400000e0000 */
[----:B---3--:R-:W-:Y:S01]  /*0f90*/  @P2 R2UR UR41, R4 ;  /* 0x00000000042922ca */ /* 0x008fe200000e0000 */
[----:B-1----:R-:W-:-:S14]  /*0fa0*/  @P2 BRA `(.L_x_1244) ;  /* 0x0000000000382947 */ /* 0x002fdc0003800000 */
[----:B------:R-:W-:Y:S01]  /*0fb0*/  ULDC.64 UR8, c[0x0][0xa00] ;  /* 0x0002800000087ab9 */ /* 0x000fe20000000a00 */
[----:B------:R-:W-:Y:S01]  /*0fc0*/  ULDC UR41, c[0x0][0x288] ;  /* 0x0000a20000297ab9 */ /* 0x000fe20000000800 */
[----:B------:R-:W-:-:S04]  /*0fd0*/  ISETP.NE.U32.AND P0, PT, RZ, UR8, PT ;  /* 0x00000008ff007c0c */ /* 0x000fc8000bf05070 */
[----:B------:R-:W-:-:S13]  /*0fe0*/  ISETP.NE.AND.EX P0, PT, RZ, UR9, PT, P0 ;  /* 0x00000009ff007c0c */ /* 0x000fda000bf05300 */
[----:B------:R-:W-:Y:S05]  /*0ff0*/  @!P0 BRA `(.L_x_1244) ;  /* 0x0000000000248947 */ /* 0x000fea0003800000 */
[----:B------:R-:W-:Y:S02]  /*1000*/  ULDC.64 UR8, c[0x0][0xa00] ;  /* 0x0002800000087ab9 */ /* 0x000fe40000000a00 */
[----:B------:R-:W-:-:S06]  /*1010*/  UIMAD.WIDE UR8, UR6, 0x4, UR8 ;  /* 0x00000004060878a5 */ /* 0x000fcc000f8e0208 */
[----:B------:R-:W-:Y:S02]  /*1020*/  IMAD.U32 R2, RZ, RZ, UR8 ;  /* 0x00000008ff027e24 */ /* 0x000fe4000f8e00ff */
[----:B------:R-:W-:-:S05]  /*1030*/  IMAD.U32 R3, RZ, RZ, UR9 ;  /* 0x00000009ff037e24 */ /* 0x000fca000f8e00ff */
[----:B------:R-:W2:Y:S04]  /*1040*/  LDG.E R4, desc[UR36][R2.64] ;  /* 0x0000002402047981 */ /* 0x000ea8000c1e1900 */
[----:B------:R-:W3:Y:S01]  /*1050*/  LDG.E R0, desc[UR36][R2.64+0x4] ;  /* 0x0000042402007981 */ /* 0x000ee2000c1e1900 */
[----:B--2---:R-:W-:Y:S02]  /*1060*/  R2UR UR41, R4 ;  /* 0x00000000042972ca */ /* 0x004fe400000e0000 */
[----:B---3--:R-:W-:-:S13]  /*1070*/  R2UR UR7, R0 ;  /* 0x00000000000772ca */ /* 0x008fda00000e0000 */
[----:B------:R-:W-:-:S12]  /*1080*/  UIADD3 UR41, -UR41, UR7, URZ ;  /* 0x0000000729297290 */ /* 0x000fd8000fffe13f */
.L_x_1244:
[----:B------:R-:W-:Y:S01]  /*1090*/  IMAD.U32 R208, RZ, RZ, UR6 ;  /* 0x00000006ffd07e24 */ /* 0x000fe2000f8e00ff */
[----:B------:R-:W-:Y:S06]  /*10a0*/  @!P1 BRA `(.L_x_1245) ;  /* 0x00000000001c9947 */ /* 0x000fec0003800000 */
[----:B------:R-:W-:Y:S02]  /*10b0*/  ULDC.64 UR8, c[0x0][0xa20] ;  /* 0x0002880000087ab9 */ /* 0x000fe40000000a00 */
[----:B------:R-:W-:-:S06]  /*10c0*/  UIMAD.WIDE UR6, UR6, 0x4, UR8 ;  /* 0x00000004060678a5 */ /* 0x000fcc000f8e0208 */
[----:B------:R-:W-:Y:S01]  /*10d0*/  IMAD.U32 R2, RZ, RZ, UR6 ;  /* 0x00000006ff027e24 */ /* 0x000fe2000f8e00ff */
[----:B------:R-:W-:-:S05]  /*10e0*/  MOV R3, UR7 ;  /* 0x0000000700037c02 */ /* 0x000fca0008000f00 */
[----:B------:R-:W2:Y:S02]  /*10f0*/  LDG.E R2, desc[UR36][R2.64] ;  /* 0x0000002402027981 */ /* 0x000ea4000c1e1900 */
[----:B--2---:R-:W-:Y:S01]  /*1100*/  R2UR UR4, R2 ;  /* 0x00000000020472ca */ /* 0x004fe200000e0000 */
[----:B------:R-:W-:-:S14]  /*1110*/  BRA `(.L_x_1246) ;  /* 0x0000000000347947 */ /* 0x000fdc0003800000 */
.L_x_1245:
[----:B------:R-:W-:Y:S02]  /*1120*/  ULDC.64 UR8, c[0x0][0xa08] ;  /* 0x0002820000087ab9 */ /* 0x000fe40000000a00 */
        /* <DEDUP_REMOVED lines=12> */
.L_x_1246:
[----:B------:R-:W-:Y:S01]  /*11f0*/  ULDC UR6, c[0x0][0x448] ;  /* 0x0001120000067ab9 */ /* 0x000fe20000000800 */
[----:B------:R-:W-:Y:S02]  /*1200*/  USHF.L.U32 UR60, UR5, 0x7, URZ ;  /* 0x00000007053c7899 */ /* 0x000fe4000800063f */
[----:B------:R-:W-:Y:S02]  /*1210*/  UISETP.NE.AND UP0, UPT, UR6, 0x1, UPT ;  /* 0x000000010600788c */ /* 0x000fe4000bf05270 */
[----:B------:R-:W-:Y:S02]  /*1220*/  UIADD3 UR42, -UR42, UR4, URZ ;  /* 0x000000042a2a7290 */ /* 0x000fe4000fffe13f */
[----:B------:R-:W-:Y:S02]  /*1230*/  UIADD3 UR8, UR60, 0x7f, URZ ;  /* 0x0000007f3c087890 */ /* 0x000fe4000fffe03f */
[----:B------:R-:W-:Y:S02]  /*1240*/  UP2UR UR4, UPR, URZ, 0x1 ;  /* 0x000000013f047883 */ /* 0x000fe40008000000 */
[----:B------:R-:W-:-:S03]  /*1250*/  UIADD3 UR9, UR42, 0x1, -UR41 ;  /* 0x000000012a097890 */ /* 0x000fc6000fffe829 */
[----:B------:R-:W-:Y:S01]  /*1260*/  @UP0 ULDC UR6, c[0x0][0x44c] ;  /* 0x0001130000060ab9 */ /* 0x000fe20000000800 */
[----:B------:R-:W-:Y:S01]  /*1270*/  IMAD.U32 R22, RZ, RZ, UR4 ;  /* 0x00000004ff167e24 */ /* 0x000fe2000f8e00ff */
[----:B------:R-:W-:Y:S01]  /*1280*/  UIMAD.WIDE.U32 UR6, UR8, UR6, URZ ;  /* 0x00000006080672a5 */ /* 0x000fe2000f8e003f */
[----:B------:R-:W-:Y:S01]  /*1290*/  @UP0 ULDC UR10, c[0x0][0x450] ;  /* 0x00011400000a0ab9 */ /* 0x000fe20000000800 */
[----:B------:R-:W-:Y:S02]  /*12a0*/  ULDC.64 UR4, c[0x0][0x9e0] ;  /* 0x0002780000047ab9 */ /* 0x000fe40000000a00 */
[----:B------:R-:W-:Y:S02]  /*12b0*/  @UP0 USHF.R.U32.HI UR8, URZ, UR10, UR7 ;  /* 0x0000000a3f080299 */ /* 0x000fe40008011607 */
[----:B------:R-:W-:Y:S02]  /*12c0*/  UISETP.GE.AND UP0, UPT, UR5, 0x1, UPT ;  /* 0x000000010500788c */ /* 0x000fe4000bf06270 */
[----:B------:R-:W-:-:S02]  /*12d0*/  UIADD3 UR8, UR9, UR8, URZ ;  /* 0x0000000809087290 */ /* 0x000fc4000fffe03f */
[----:B------:R-:W-:Y:S02]  /*12e0*/  UP2UR UR43, UPR, URZ, 0x1 ;  /* 0x000000013f2b7883 */ /* 0x000fe40008000000 */
[----:B------:R-:W-:Y:S01]  /*12f0*/  PLOP3.LUT P0, PT, PT, PT, UP0, 0x40, 0x0 ;  /* 0x000000000000781c */ /* 0x000fe20003f0e808 */
[----:B------:R-:W-:-:S06]  /*1300*/  UIADD3 UR4, UR8, UR4, URZ ;  /* 0x0000000408047290 */ /* 0x000fcc000fffe03f */
[----:B------:R-:W-:-:S06]  /*1310*/  IMAD.U32 R0, RZ, RZ, UR4 ;  /* 0x00000004ff007e24 */ /* 0x000fcc000f8e00ff */
[----:B------:R-:W-:Y:S05]  /*1320*/  @P0 BRA `(.L_x_1247) ;  /* 0x0000000000400947 */ /* 0x000fea0003800000 */
        /* <DEDUP_REMOVED lines=10> */
.L_x_1248:
[----:B------:R-:W-:-:S11]  /*13d0*/  UISETP.NE.AND UP0, UPT, UR5, 0x1, UPT ;  /* 0x000000010500788c */ /* 0x000fd6000bf05270 */
[----:B------:R-:W-:Y:S02]  /*13e0*/  @UP0 ULDC.64 UR8, c[0x0][0x9e8] ;  /* 0x00027a0000080ab9 */ /* 0x000fe40000000a00 */
[----:B------:R-:W-:-:S04]  /*13f0*/  UIMAD.WIDE.U32 UR6, UR4, UR8, URZ ;  /* 0x00000008040672a5 */ /* 0x000fc8000f8e003f */
[----:B------:R-:W-:-:S12]  /*1400*/  @UP0 USHF.R.U32.HI UR4, URZ, UR9, UR7 ;  /* 0x000000093f040299 */ /* 0x000fd80008011607 */
.L_x_1249:
[----:B------:R-:W-:-:S06]  /*1410*/  UIMAD UR4, UR4, UR5, UR5 ;  /* 0x00000005040472a4 */ /* 0x000fcc000f8e0205 */
[----:B------:R-:W-:-:S07]  /*1420*/  VIMNMX R0, R0, UR4, PT ;  /* 0x0000000400007c48 */ /* 0x000fce000bfe0100 */
.L_x_1247:
[----:B------:R-:W-:Y:S01]  /*1430*/  R2UR UR4, R22 ;  /* 0x00000000160472ca */ /* 0x000fe200000e0000 */
[----:B------:R-:W-:Y:S01]  /*1440*/  UMOV UR9, UR60 ;  /* 0x0000003c00097c82 */ /* 0x000fe20008000000 */
[----:B------:R-:W-:Y:S01]  /*1450*/  VIADD R0, R0, 0x3f ;  /* 0x0000003f00007836 */ /* 0x000fe20000000000 */
[----:B------:R-:W-:Y:S01]  /*1460*/  UIADD3 UR48, UR42, -UR41, URZ ;  /* 0x800000292a307290 */ /* 0x000fe2000fffe03f */
[----:B------:R-:W-:-:S03]  /*1470*/  ULDC UR10, c[0x0][0x9dc] ;  /* 0x00027700000a7ab9 */ /* 0x000fc60000000800 */
[----:B------:R-:W-:-:S04]  /*1480*/  SHF.R.S32.HI R3, RZ, 0x1f, R0 ;  /* 0x0000001fff037819 */ /* 0x000fc80000011400 */
[----:B------:R-:W-:Y:S02]  /*1490*/  LEA.HI R3, R3, R0, RZ, 0x6 ;  /* 0x0000000003037211 */ /* 0x000fe400078f30ff */
[----:B------:R-:W-:Y:S02]  /*14a0*/  UISETP.NE.AND UP0, UPT, UR4, URZ, UPT ;  /* 0x0000003f0400728c */ /* 0x000fe4000bf05270 */
[----:B------:R-:W-:Y:S01]  /*14b0*/  UIADD3 UR4, UR42, 0x3f, URZ ;  /* 0x0000003f2a047890 */ /* 0x000fe2000fffe03f */
[----:B------:R-:W-:-:S03]  /*14c0*/  SHF.R.S32.HI R3, RZ, 0x6, R3 ;  /* 0x00000006ff037819 */ /* 0x000fc60000011403 */
[----:B------:R-:W-:-:S04]  /*14d0*/  USHF.R.S32.HI UR8, URZ, 0x1f, UR4 ;  /* 0x0000001f3f087899 */ /* 0x000fc80008011404 */
[----:B------:R-:W-:Y:S01]  /*14e0*/  ULEA.HI UR8, UR8, UR4, URZ, 0x6 ;  /* 0x0000000408087291 */ /* 0x000fe2000f8f303f */
[----:B------:R-:W-:Y:S01]  /*14f0*/  @UP0 ULDC UR6, c[0x0][0x44c] ;  /* 0x0001130000060ab9 */ /* 0x000fe20000000800 */
[----:B------:R-:W-:Y:S01]  /*1500*/  @UP0 ULDC UR11, c[0x0][0x450] ;  /* 0x00011400000b0ab9 */ /* 0x000fe20000000800 */
[----:B------:R-:W-:Y:S02]  /*1510*/  UIMAD.WIDE.U32 UR6, UR60, UR6, URZ ;  /* 0x000000063c0672a5 */ /* 0x000fe4000f8e003f */
[----:B------:R-:W-:Y:S02]  /*1520*/  USHF.R.S32.HI UR8, URZ, 0x6, UR8 ;  /* 0x000000063f087899 */ /* 0x000fe40008011408 */
[----:B------:R-:W-:Y:S02]  /*1530*/  @UP0 USHF.R.U32.HI UR9, URZ, UR11, UR7 ;  /* 0x0000000b3f090299 */ /* 0x000fe40008011607 */
[----:B------:R-:W-:Y:S02]  /*1540*/  UISETP.GE.AND UP0, UPT, UR5, 0x1, UPT ;  /* 0x000000010500788c */ /* 0x000fe4000bf06270 */
[----:B------:R-:W-:Y:S01]  /*1550*/  UIADD3 UR4, UR48, UR9, URZ ;  /* 0x0000000930047290 */ /* 0x000fe2000fffe03f */
[----:B------:R-:W-:-:S03]  /*1560*/  VIMNMX R62, R3, UR8, PT ;  /* 0x00000008033e7c48 */ /* 0x000fc6000bfe0100 */
[----:B------:R-:W-:Y:S01]  /*1570*/  PLOP3.LUT P0, PT, PT, PT, UP0, 0x40, 0x0 ;  /* 0x000000000000781c */ /* 0x000fe20003f0e808 */
[----:B------:R-:W-:-:S12]  /*1580*/  UIADD3 UR9, UR4, -UR10, URZ ;  /* 0x8000000a04097290 */ /* 0x000fd8000fffe03f */
        /* <DEDUP_REMOVED lines=11> */
.L_x_1251:
[----:B------:R-:W-:-:S11]  /*1640*/  UISETP.NE.AND UP0, UPT, UR5, 0x1, UPT ;  /* 0x000000010500788c */ /* 0x000fd6000bf05270 */
[----:B------:R-:W-:Y:S02]  /*1650*/  @UP0 ULDC.64 UR10, c[0x0][0x9e8] ;  /* 0x00027a00000a0ab9 */ /* 0x000fe40000000a00 */
[----:B------:R-:W-:-:S04]  /*1660*/  UIMAD.WIDE.U32 UR6, UR4, UR10, URZ ;  /* 0x0000000a040672a5 */ /* 0x000fc8000f8e003f */
[----:B------:R-:W-:-:S12]  /*1670*/  @UP0 USHF.R.U32.HI UR4, URZ, UR11, UR7 ;  /* 0x0000000b3f040299 */ /* 0x000fd80008011607 */
.L_x_1252:
[----:B------:R-:W-:-:S04]  /*1680*/  UIMAD UR4, UR4, UR5, URZ ;  /* 0x00000005040472a4 */ /* 0x000fc8000f8e023f */
[----:B------:R-:W-:-:S04]  /*1690*/  UISETP.LT.AND UP0, UPT, UR9, UR4, UPT ;  /* 0x000000040900728c */ /* 0x000fc8000bf01270 */
[----:B------:R-:W-:-:S12]  /*16a0*/  USEL UR9, UR9, UR4, !UP0 ;  /* 0x0000000409097287 */ /* 0x000fd8000c000000 */
.L_x_1250:
        /* <DEDUP_REMOVED lines=33> */
[----:B------:R-:W-:Y:S01]  /*18c0*/  CS2R R104, SRZ ;  /* 0x0000000000687805 */ /* 0x000fe2000001ff00 */
[----:B------:R-:W-:Y:S01]  /*18d0*/  IMAD.MOV.U32 R166, RZ, RZ, RZ ;  /* 0x000000ffffa67224 */ /* 0x000fe200078e00ff */
        /* <DEDUP_REMOVED lines=36> */
[----:B------:R-:W-:Y:S01]  /*1b20*/  IMAD.MOV.U32 R8, RZ, RZ, RZ ;  /* 0x000000ffff087224 */ /* 0x000fe200078e00ff */
        /* <DEDUP_REMOVED lines=35> */
.L_x_1254:
        /* <DEDUP_REMOVED lines=11> */
.L_x_1446:
[----:B------:R-:W-:Y:S05]  /*1e10*/  @!P0 BRA `(.L_x_1256) ;  /* 0x0000000000048947 */ /* 0x000fea0003800000 */
[----:B------:R-:W-:Y:S01]  /*1e20*/  BPT.TRAP 0x1 ;  /* 0x000000040000795c */ /* 0x000fe20000300000 */
.L_x_1256:
[----:B0-----:R-:W-:Y:S02]  /*1e30*/  IMAD.U32 R3, RZ, RZ, UR39 ;  /* 0x00000027ff037e24 */ /* 0x001fe4000f8e00ff */
[----:B------:R-:W-:-:S03]  /*1e40*/  IMAD.U32 R0, RZ, RZ, UR38 ;  /* 0x00000026ff007e24 */ /* 0x000fc6000f8e00ff */
[----:B------:R-:W-:Y:S02]  /*1e50*/  LEA R3, R3, UR40, 0x3 ;  /* 0x0000002803037c11 */ /* 0x000fe4000f8e18ff */
[----:B------:R-:W-:-:S04]  /*1e60*/  SHF.L.U32 R0, R0, 0x1f, RZ ;  /* 0x0000001f00007819 */ /* 0x000fc800000006ff */
[----:B------:R0:W1:Y:S01]  /*1e70*/  SYNCS.PHASECHK.TRANS64.TRYWAIT P1, [R3+URZ+0x30830], R0 ;  /* 0x03083000030075a7 */ /* 0x000062000802017f */
[----:B------:R-:W-:Y:S05]  /*1e80*/  @!P0 BRA `(.L_x_1257) ;  /* 0x0000000000048947 */ /* 0x000fea0003800000 */
[----:B------:R-:W-:Y:S01]  /*1e90*/  BPT.TRAP 0x1 ;  /* 0x000000040000795c */ /* 0x000fe20000300000 */
.L_x_1257:
[----:B-1----:R-:W-:Y:S05]  /*1ea0*/  @P1 BRA `(.L_x_1258) ;  /* 0x0000000000081947 */ /* 0x002fea0003800000 */
[----:B------:R-:W1:Y:S02]  /*1eb0*/  SYNCS.PHASECHK.TRANS64.TRYWAIT P1, [R3+URZ+0x30830], R0 ;  /* 0x03083000030075a7 */ /* 0x000e64000802017f */
[----:B-1----:R-:W-:Y:S05]  /*1ec0*/  @!P1 BRA `(.L_x_1259) ;  /* 0x0000013400a09947 */ /* 0x002fea0003800000 */
.L_x_1258:
        /* <DEDUP_REMOVED lines=101> */
[----:B------:R-:W-:Y:S01]  /*2520*/  MOV R6, UR8 ;  /* 0x0000000800067c02 */ /* 0x000fe20008000f00 */
        /* <DEDUP_REMOVED lines=41> */
.L_x_1260:
[----:B------:R-:W-:Y:S01]  /*27c0*/  R2UR UR4, R22 ;  /* 0x00000000160472ca */ /* 0x000fe200000e0000 */
[----:B------:R-:W2:Y:S01]  /*27d0*/  S2UR UR6, SR_CgaCtaId ;  /* 0x00000000000679c3 */ /* 0x000ea20000008800 */
[----:B01----:R-:W-:Y:S01]  /*27e0*/  VIADD R0, R200, UR60 ;  /* 0x0000003cc8007c36 */ /* 0x003fe20008000000 */
[----:B------:R-:W-:Y:S01]  /*27f0*/  UISETP.NE.AND UP0, UPT, UR43, URZ, UPT ;  /* 0x0000003f2b00728c */ /* 0x000fe2000bf05270 */
[----:B------:R-:W-:Y:S01]  /*2800*/  IMAD.U32 R18, RZ, RZ, UR41 ;  /* 0x00000029ff127e24 */ /* 0x000fe2000f8e00ff */
[----:B------:R-:W-:Y:S01]  /*2810*/  ULDC UR7, c[0x0][0x9e0] ;  /* 0x0002780000077ab9 */ /* 0x000fe20000000800 */
[----:B------:R-:W-:-:S07]  /*2820*/  IMAD.MOV.U32 R2, RZ, RZ, R0 ;  /* 0x000000ffff027224 */ /* 0x000fce00078e0000 */
[----:B------:R-:W-:Y:S01]  /*2830*/  UISETP.NE.AND UP1, UPT, UR4, URZ, UPT ;  /* 0x0000003f0400728c */ /* 0x000fe2000bf25270 */
[----:B------:R-:W-:-:S05]  /*2840*/  R2UR UR4, R3 ;  /* 0x00000000030472ca */ /* 0x000fca00000e0000 */
[----:B------:R-:W-:Y:S02]  /*2850*/  PLOP3.LUT P1, PT, PT, PT, UP1, 0x80, 0x0 ;  /* 0x000000000000781c */ /* 0x000fe40003f2f018 */
[----:B------:R-:W-:-:S03]  /*2860*/  PLOP3.LUT P2, PT, PT, PT, UP1, 0x80, 0x0 ;  /* 0x000000000000781c */ /* 0x000fc60003f4f018 */
[----:B------:R-:W-:-:S03]  /*2870*/  @UP1 ULDC UR5, c[0x0][0x44c] ;  /* 0x0001130000051ab9 */ /* 0x000fc60000000800 */
[----:B------:R-:W-:-:S04]  /*2880*/  UIADD3 UR4, UR4, 0x30840, URZ ;  /* 0x0003084004047890 */ /* 0x000fc8000fffe03f */
[----:B--2---:R-:W-:Y:S01]  /*2890*/  UPRMT UR4, UR6, 0x654, UR4 ;  /* 0x0000065406047896 */ /* 0x004fe20008000004 */
[----:B------:R-:W-:Y:S01]  /*28a0*/  @P1 IMAD.HI.U32 R3, R0, UR5, RZ ;  /* 0x0000000500031c27 */ /* 0x000fe2000f8e00ff */
[----:B------:R-:W-:Y:S01]  /*28b0*/  @UP1 ULDC UR5, c[0x0][0x450] ;  /* 0x0001140000051ab9 */ /* 0x000fe20000000800 */
[----:B------:R-:W-:Y:S01]  /*28c0*/  PLOP3.LUT P1, PT, PT, PT, UP0, 0x40, 0x0 ;  /* 0x000000000000781c */ /* 0x000fe20003f2e808 */
[----:B------:R-:W-:Y:S02]  /*28d0*/  ULDC UR6, c[0x0][0x9dc] ;  /* 0x0002770000067ab9 */ /* 0x000fe40000000800 */
[----:B------:R-:W-:Y:S01]  /*28e0*/  @P2 SHF.R.U32.HI R2, RZ, UR5, R3 ;  /* 0x00000005ff022c19 */ /* 0x000fe20008011603 */
[----:B------:R-:W-:Y:S02]  /*28f0*/  IMAD.MOV.U32 R3, RZ, RZ, -0x40 ;  /* 0xffffffc0ff037424 */ /* 0x000fe400078e00ff */
[----:B------:R-:W-:Y:S01]  /*2900*/  SYNCS.ARRIVE.TRANS64.RED.A1T0 RZ, [UR4], RZ ;  /* 0x000000ffffff79a7 */ /* 0x000fe20008100404 */
[----:B------:R-:W-:Y:S01]  /*2910*/  ULOP3.LUT UR4, URZ, UR6, URZ, 0x33, !UPT ;  /* 0x000000063f047292 */ /* 0x000fe2000f8e333f */
[----:B------:R-:W0:Y:S01]  /*2920*/  SHFL.IDX PT, R4, R2, RZ, 0x1c1f ;  /* 0x001c1fff02047589 */ /* 0x000e2200000e0000 */
[----:B------:R-:W-:-:S04]  /*2930*/  IMAD R20, R62, R3, 0x40 ;  /* 0x000000403e147424 */ /* 0x000fc800078e0203 */
[----:B------:R-:W-:-:S04]  /*2940*/  VIADD R0, R20, 0x1 ;  /* 0x0000000114007836 */ /* 0x000fc80000000000 */
[----:B------:R-:W-:Y:S02]  /*2950*/  IMAD R3, R19, -0x2, R0 ;  /* 0xfffffffe13037824 */ /* 0x000fe400078e0200 */
[----:B------:R-:W-:-:S03]  /*2960*/  VIADD R0, R20, UR42 ;  /* 0x0000002a14007c36 */ /* 0x000fc60008000000 */
[----:B------:R-:W-:Y:S01]  /*2970*/  IADD3 R3, -R18, UR42, R3 ;  /* 0x0000002a12037c10 */ /* 0x000fe2000fffe103 */
[----:B------:R-:W-:Y:S01]  /*2980*/  IMAD R21, R19, -0x2, R0 ;  /* 0xfffffffe13157824 */ /* 0x000fe200078e0200 */
[----:B------:R-:W-:-:S03]  /*2990*/  LEA R18, R62, 0xffffffc0, 0x6 ;  /* 0xffffffc03e127811 */ /* 0x000fc600078e30ff */
[C---:B------:R-:W-:Y:S02]  /*29a0*/  VIADD R56, R3.reuse, UR7 ;  /* 0x0000000703387c36 */ /* 0x040fe40008000000 */
[----:B------:R-:W-:-:S03]  /*29b0*/  VIADD R57, R3, UR4 ;  /* 0x0000000403397c36 */ /* 0x000fc60008000000 */
[----:B0-----:R-:W-:Y:S01]  /*29c0*/  VIADDMNMX R0, R4, R56, R21, PT ;  /* 0x0000003804007246 */ /* 0x001fe20003800115 */
[----:B------:R-:W-:Y:S01]  /*29d0*/  IMAD.IADD R3, R57, 0x1, R4 ;  /* 0x0000000139037824 */ /* 0x000fe200078e0204 */
[----:B------:R-:W-:Y:S06]  /*29e0*/  @P1 BRA `(.L_x_1261) ;  /* 0x0000000000641947 */ /* 0x000fec0003800000 */
[----:B------:R-:W-:Y:S01]  /*29f0*/  IMAD.U32 R5, RZ, RZ, UR41 ;  /* 0x00000029ff057e24 */ /* 0x000fe2000f8e00ff */
[----:B------:R-:W-:Y:S04]  /*2a00*/  BSSY B0, `(.L_x_1262) ;  /* 0x0000013000007945 */ /* 0x000fe80003800000 */
[----:B------:R-:W-:-:S04]  /*2a10*/  IADD3 R5, -R5, UR42, R4 ;  /* 0x0000002a05057c10 */ /* 0x000fc8000fffe104 */
        /* <DEDUP_REMOVED lines=11> */
.L_x_1263:
[----:B------:R-:W-:Y:S02]  /*2ad0*/  ULDC UR4, c[0x0][0x9e4] ;  /* 0x0002790000047ab9 */ /* 0x000fe40000000800 */
[----:B------:R-:W-:-:S05]  /*2ae0*/  IMAD.U32 R59, RZ, RZ, UR4 ;  /* 0x00000004ff3b7e24 */ /* 0x000fca000f8e00ff */
[----:B------:R-:W-:-:S13]  /*2af0*/  ISETP.NE.AND P1, PT, R59, 0x1, PT ;  /* 0x000000013b00780c */ /* 0x000fda0003f25270 */
[----:B------:R-:W0:Y:S02]  /*2b00*/  @P1 LDC.64 R60, c[0x0][0x9e8] ;  /* 0x00027a00ff3c1b82 */ /* 0x000e240000000a00 */
[----:B0-----:R-:W-:-:S05]  /*2b10*/  @P1 IMAD.HI.U32 R4, R5, R60, RZ ;  /* 0x0000003c05041227 */ /* 0x001fca00078e00ff */
[----:B------:R-:W-:-:S07]  /*2b20*/  @P1 SHF.R.U32.HI R5, RZ, R61, R4 ;  /* 0x0000003dff051219 */ /* 0x000fce0000011604 */
.L_x_1264:
[----:B------:R-:W-:Y:S05]  /*2b30*/  BSYNC B0 ;  /* 0x0000000000007941 */ /* 0x000fea0003800000 */
.L_x_1262:
[----:B------:R-:W-:-:S04]  /*2b40*/  IMAD R4, R5, R59, -R18 ;  /* 0x0000003b05047224 */ /* 0x000fc800078e0a12 */
[----:B------:R-:W-:-:S05]  /*2b50*/  IMAD R4, R19, -0x2, R4 ;  /* 0xfffffffe13047824 */ /* 0x000fca00078e0204 */
[----:B------:R-:W-:Y:S02]  /*2b60*/  VIADDMNMX R0, R4, R59, R0, PT ;  /* 0x0000003b04007246 */ /* 0x000fe40003800100 */
[----:B------:R-:W-:-:S07]  /*2b70*/  VIMNMX R3, R3, R4, !PT ;  /* 0x0000000403037248 */ /* 0x000fce0007fe0100 */
.L_x_1261:
        /* <DEDUP_REMOVED lines=15> */
[C---:B------:R-:W-:Y:S02]  /*2c70*/  ISETP.GT.AND P4, PT, R3.reuse, 0x9, !P6 ;  /* 0x000000090300780c */ /* 0x040fe40007784270 */
        /* <DEDUP_REMOVED lines=28> */
[C---:B------:R-:W-:Y:S02]  /*2e40*/  ISETP.GT.AND P3, PT, R3.reuse, 0x28, !P4 ;  /* 0x000000280300780c */ /* 0x040fe40006764270 */
        /* <DEDUP_REMOVED lines=50> */
.L_x_1267:
[----:B------:R-:W-:Y:S02]  /*3170*/  ULDC UR4, c[0x0][0x9e4] ;  /* 0x0002790000047ab9 */ /* 0x000fe40000000800 */
[----:B------:R-:W-:-:S04]  /*3180*/  MOV R21, UR4 ;  /* 0x0000000400157c02 */ /* 0x000fc80008000f00 */
[----:B------:R-:W-:-:S13]  /*3190*/  ISETP.NE.AND P6, PT, R21, 0x1, PT ;  /* 0x000000011500780c */ /* 0x000fda0003fc5270 */
[----:B------:R-:W0:Y:S02]  /*31a0*/  @P6 LDC.64 R56, c[0x0][0x9e8] ;  /* 0x00027a00ff386b82 */ /* 0x000e240000000a00 */
[----:B0-----:R-:W-:-:S05]  /*31b0*/  @P6 IMAD.HI.U32 R2, R5, R56, RZ ;  /* 0x0000003805026227 */ /* 0x001fca00078e00ff */
[----:B------:R-:W-:-:S07]  /*31c0*/  @P6 SHF.R.U32.HI R5, RZ, R57, R2 ;  /* 0x00000039ff056219 */ /* 0x000fce0000011602 */
.L_x_1268:
[----:B------:R-:W-:Y:S05]  /*31d0*/  BSYNC B0 ;  /* 0x0000000000007941 */ /* 0x000fea0003800000 */
.L_x_1266:
[----:B------:R-:W-:-:S04]  /*31e0*/  IMAD R2, R5, R21, -R18 ;  /* 0x0000001505027224 */ /* 0x000fc800078e0a12 */
[----:B------:R-:W-:-:S05]  /*31f0*/  IMAD R2, R19, -0x2, R2 ;  /* 0xfffffffe13027824 */ /* 0x000fca00078e0202 */
[----:B------:R-:W-:Y:S02]  /*3200*/  VIADDMNMX R0, R2, R21, R0, PT ;  /* 0x0000001502007246 */ /* 0x000fe40003800100 */
[----:B------:R-:W-:-:S07]  /*3210*/  VIMNMX R3, R3, R2, !PT ;  /* 0x0000000203037248 */ /* 0x000fce0007fe0100 */
.L_x_1265:
[----:B------:R-:W-:Y:S01]  /*3220*/  ISETP.GT.AND P1, PT, R3, 0x1, !P1 ;  /* 0x000000010300780c */ /* 0x000fe20004f24270 */
[----:B------:R-:W-:Y:S01]  /*3230*/  ULDC UR10, c[0x0][0x988] ;  /* 0x00026200000a7ab9 */ /* 0x000fe20000000800 */
[----:B------:R-:W-:Y:S01]  /*3240*/  FMNMX.FTZ R2, R25, R59, !PT ;  /* 0x0000003b19027209 */ /* 0x000fe20007810000 */
[----:B------:R-:W-:Y:S01]  /*3250*/  UISETP.NE.AND UP0, UPT, UR43, URZ, UPT ;  /* 0x0000003f2b00728c */ /* 0x000fe2000bf05270 */
[----:B------:R-:W-:Y:S01]  /*3260*/  ISETP.LT.OR P1, PT, R0, 0x2, P1 ;  /* 0x000000020000780c */ /* 0x000fe20000f21670 */
[----:B------:R-:W-:Y:S01]  /*3270*/  UMOV UR11, UR60 ;  /* 0x0000003c000b7c82 */ /* 0x000fe20008000000 */
[----:B------:R-:W-:Y:S01]  /*3280*/  FMNMX.FTZ R2, R61, R2, !PT ;  /* 0x000000023d027209 */ /* 0x000fe20007810000 */
[----:B------:R-:W-:Y:S01]  /*3290*/  VIADD R220, R62, 0xfffffffe ;  /* 0xfffffffe3edc7836 */ /* 0x000fe20000000000 */
[----:B------:R-:W-:Y:S02]  /*32a0*/  FSEL R27, R27, -INF , !P1 ;  /* 0xff8000001b1b7808 */ /* 0x000fe40004800000 */
[----:B------:R-:W-:-:S02]  /*32b0*/  ISETP.NE.AND P1, PT, R58, RZ, PT ;  /* 0x000000ff3a00720c */ /* 0x000fc40003f25270 */
[----:B------:R-:W-:Y:S02]  /*32c0*/  FMNMX.FTZ R2, R29, R2, !PT ;  /* 0x000000021d027209 */ /* 0x000fe40007810000 */
[----:B------:R-:W-:Y:S02]  /*32d0*/  ISETP.GT.AND P1, PT, R3, 0x9, !P1 ;  /* 0x000000090300780c */ /* 0x000fe40004f24270 */
[----:B------:R-:W-:Y:S02]  /*32e0*/  FMNMX.FTZ R2, R63, R2, !PT ;  /* 0x000000023f027209 */ /* 0x000fe40007810000 */
[----:B------:R-:W-:Y:S02]  /*32f0*/  ISETP.LT.OR P1, PT, R0, 0xa, P1 ;  /* 0x0000000a0000780c */ /* 0x000fe40000f21670 */
[----:B------:R-:W-:Y:S02]  /*3300*/  FMNMX.FTZ R2, R33, R2, !PT ;  /* 0x0000000221027209 */ /* 0x000fe40007810000 */
[----:B------:R-:W-:-:S02]  /*3310*/  FSEL R31, R31, -INF , !P1 ;  /* 0xff8000001f1f7808 */ /* 0x000fc40004800000 */
[----:B------:R-:W-:Y:S02]  /*3320*/  ISETP.NE.AND P1, PT, R60, RZ, PT ;  /* 0x000000ff3c00720c */ /* 0x000fe40003f25270 */
[----:B------:R-:W-:Y:S02]  /*3330*/  FMNMX.FTZ R2, R65, R2, !PT ;  /* 0x0000000241027209 */ /* 0x000fe40007810000 */
[----:B------:R-:W-:Y:S02]  /*3340*/  ISETP.GT.AND P1, PT, R3, 0x10, !P1 ;  /* 0x000000100300780c */ /* 0x000fe40004f24270 */
        /* <DEDUP_REMOVED lines=92> */
[--C-:B------:R-:W-:Y:S01]  /*3910*/  FFMA.FTZ R37, R45, UR10, -R18.reuse ;  /* 0x0000000a2d257c23 */ /* 0x100fe20008010812 */
[----:B------:R-:W-:Y:S01]  /*3920*/  FMNMX.FTZ R0, R54, R3, !PT ;  /* 0x0000000336007209 */ /* 0x000fe20007810000 */
[----:B------:R-:W-:Y:S01]  /*3930*/  FFMA.FTZ R40, R71, UR10, -R18 ;  /* 0x0000000a47287c23 */ /* 0x000fe20008010812 */
[----:B------:R-:W-:Y:S01]  /*3940*/  R2UR UR4, R22 ;  /* 0x00000000160472ca */ /* 0x000fe200000e0000 */
[----:B------:R1:W-:Y:S01]  /*3950*/  MUFU.EX2 R198, R2 ;  /* 0x0000000200c67308 */ /* 0x0003e20000000800 */
[----:B------:R-:W-:-:S02]  /*3960*/  FMNMX.FTZ R0, R55, R0, !PT ;  /* 0x0000000037007209 */ /* 0x000fc40007810000 */
[----:B0-----:R-:W-:-:S03]  /*3970*/  F2FP.BF16.F32.PACK_AB R196, R20, R5 ;  /* 0x0000000514c4723e */ /* 0x001fc600000010ff */
[----:B------:R-:W1:Y:S02]  /*3980*/  SHFL.BFLY PT, R3, R0, 0x2, 0x1f ;  /* 0x0c401f0000037f89 */ /* 0x000e6400000e0000 */
[----:B------:R-:W-:Y:S04]  /*3990*/  MUFU.EX2 R24, R24 ;  /* 0x0000001800187308 */ /* 0x000fe80000000800 */
[----:B------:R-:W-:-:S04]  /*39a0*/  UISETP.NE.AND UP1, UPT, UR4, URZ, UPT ;  /* 0x0000003f0400728c */ /* 0x000fc8000bf25270 */
[----:B------:R-:W0:Y:S07]  /*39b0*/  MUFU.EX2 R25, R25 ;  /* 0x0000001900197308 */ /* 0x000e2e0000000800 */
[----:B------:R-:W-:Y:S01]  /*39c0*/  @UP1 ULDC UR4, c[0x0][0x44c] ;  /* 0x0001130000041ab9 */ /* 0x000fe20000000800 */
[----:B------:R-:W-:Y:S01]  /*39d0*/  MUFU.EX2 R28, R28 ;  /* 0x0000001c001c7308 */ /* 0x000fe20000000800 */
[----:B------:R-:W-:Y:S01]  /*39e0*/  UIMAD.WIDE.U32 UR4, UR60, UR4, URZ ;  /* 0x000000043c0472a5 */ /* 0x000fe2000f8e003f */
[----:B------:R-:W-:-:S03]  /*39f0*/  @UP1 ULDC UR14, c[0x0][0x450] ;  /* 0x00011400000e1ab9 */ /* 0x000fc60000000800 */
[----:B------:R-:W-:Y:S01]  /*3a00*/  @UP1 USHF.R.U32.HI UR11, URZ, UR14, UR5 ;  /* 0x0000000e3f0b1299 */ /* 0x000fe20008011605 */
[----:B-1----:R-:W-:Y:S01]  /*3a10*/  FMNMX.FTZ R2, R0, R3, !PT ;  /* 0x0000000300027209 */ /* 0x002fe20007810000 */
[--C-:B------:R-:W-:Y:S01]  /*3a20*/  FFMA.FTZ R0, R41, UR10, -R18.reuse ;  /* 0x0000000a29007c23 */ /* 0x100fe20008010812 */
[----:B------:R-:W-:Y:S01]  /*3a30*/  FFMA.FTZ R41, R49, UR10, -R18 ;  /* 0x0000000a31297c23 */ /* 0x000fe20008010812 */
[----:B------:R-:W-:Y:S01]  /*3a40*/  FADD.FTZ R49, R5, R20 ;  /* 0x0000001405317221 */ /* 0x000fe20000010000 */
[----:B------:R-:W1:Y:S01]  /*3a50*/  MUFU.EX2 R29, R29 ;  /* 0x0000001d001d7308 */ /* 0x000e620000000800 */
[----:B------:R-:W2:Y:S01]  /*3a60*/  SHFL.BFLY PT, R3, R2, 0x1, 0x1f ;  /* 0x0c201f0002037f89 */ /* 0x000ea200000e0000 */
[----:B------:R-:W-:Y:S01]  /*3a70*/  UIADD3 UR48, UR48, UR11, URZ ;  /* 0x0000000b30307290 */ /* 0x000fe2000fffe03f */
[----:B0-----:R-:W-:-:S03]  /*3a80*/  F2FP.BF16.F32.PACK_AB R192, R25, R24 ;  /* 0x0000001819c0723e */ /* 0x001fc600000010ff */
[----:B------:R-:W-:Y:S02]  /*3a90*/  UIADD3 UR7, UR48, UR7, URZ ;  /* 0x0000000730077290 */ /* 0x000fe4000fffe03f */
[----:B------:R0:W-:Y:S08]  /*3aa0*/  MUFU.EX2 R33, R0 ;  /* 0x0000000000217308 */ /* 0x0001f00000000800 */
[----:B------:R-:W3:Y:S01]  /*3ab0*/  MUFU.EX2 R32, R32 ;  /* 0x0000002000207308 */ /* 0x000ee20000000800 */
[----:B-1----:R-:W-:-:S07]  /*3ac0*/  F2FP.BF16.F32.PACK_AB R194, R29, R28 ;  /* 0x0000001c1dc2723e */ /* 0x002fce00000010ff */
[----:B------:R-:W-:Y:S01]  /*3ad0*/  MUFU.EX2 R36, R36 ;  /* 0x0000002400247308 */ /* 0x000fe20000000800 */
[----:B--2---:R-:W-:Y:S01]  /*3ae0*/  FMNMX.FTZ R3, R2, R3, !PT ;  /* 0x0000000302037209 */ /* 0x004fe20007810000 */
[--C-:B------:R-:W-:Y:S01]  /*3af0*/  FFMA.FTZ R2, R73, UR10, -R18.reuse ;  /* 0x0000000a49027c23 */ /* 0x100fe20008010812 */
[----:B------:R-:W-:Y:S02]  /*3b00*/  FFMA.FTZ R18, R53, UR10, -R18 ;  /* 0x0000000a35127c23 */ /* 0x000fe40008010812 */
        /* <DEDUP_REMOVED lines=95> */
.L_x_1270:
[----:B------:R-:W-:Y:S02]  /*4100*/  ULDC UR11, c[0x0][0x9e4] ;  /* 0x00027900000b7ab9 */ /* 0x000fe40000000800 */
[----:B------:R-:W-:-:S11]  /*4110*/  UISETP.NE.AND UP0, UPT, UR11, 0x1, UPT ;  /* 0x000000010b00788c */ /* 0x000fd6000bf05270 */
[----:B------:R-:W-:Y:S02]  /*4120*/  @UP0 ULDC.64 UR4, c[0x0][0x9e8] ;  /* 0x00027a0000040ab9 */ /* 0x000fe40000000a00 */
[----:B------:R-:W-:-:S04]  /*4130*/  UIMAD.WIDE.U32 UR14, UR18, UR4, URZ ;  /* 0x00000004120e72a5 */ /* 0x000fc8000f8e003f */
[----:B------:R-:W-:-:S12]  /*4140*/  @UP0 USHF.R.U32.HI UR18, URZ, UR5, UR15 ;  /* 0x000000053f120299 */ /* 0x000fd8000801160f */
.L_x_1271:
[----:B------:R-:W-:-:S04]  /*4150*/  UIMAD UR11, UR18, UR11, UR11 ;  /* 0x0000000b120b72a4 */ /* 0x000fc8000f8e020b */
[----:B------:R-:W-:-:S04]  /*4160*/  UISETP.LT.AND UP0, UPT, UR7, UR11, UPT ;  /* 0x0000000b0700728c */ /* 0x000fc8000bf01270 */
[----:B------:R-:W-:-:S12]  /*4170*/  USEL UR7, UR7, UR11, UP0 ;  /* 0x0000000b07077287 */ /* 0x000fd80008000000 */
.L_x_1269:
        /* <DEDUP_REMOVED lines=75> */
[----:B------:R-:W-:Y:S01]  /*4630*/  UMOV UR7, UR38 ;  /* 0x0000002600077c82 */ /* 0x000fe20008000000 */
[----:B------:R-:W-:Y:S01]  /*4640*/  IMAD.MOV.U32 R21, RZ, RZ, R4 ;  /* 0x000000ffff157224 */ /* 0x000fe200078e0004 */
[----:B------:R-:W-:Y:S01]  /*4650*/  UMOV UR4, UR39 ;  /* 0x0000002700047c82 */ /* 0x000fe20008000000 */
[----:B------:R-:W-:Y:S01]  /*4660*/  IMAD.MOV.U32 R2, RZ, RZ, 0x3f800000 ;  /* 0x3f800000ff027424 */ /* 0x000fe200078e00ff */
[----:B------:R-:W-:Y:S01]  /*4670*/  ULDC UR55, c[0x0][0x9e4] ;  /* 0x0002790000377ab9 */ /* 0x000fe20000000800 */
[----:B------:R-:W-:Y:S01]  /*4680*/  IMAD.MOV.U32 R151, RZ, RZ, RZ ;  /* 0x000000ffff977224 */ /* 0x000fe200078e00ff */
[----:B------:R-:W-:Y:S01]  /*4690*/  ULDC UR59, c[0x0][0x9dc] ;  /* 0x00027700003b7ab9 */ /* 0x000fe20000000800 */
[----:B------:R-:W-:-:S05]  /*46a0*/  ULDC UR58, c[0x0][0x988] ;  /* 0x00026200003a7ab9 */ /* 0x000fca0000000800 */
.L_x_1291:
[----:B------:R-:W-:-:S04]  /*46b0*/  UISETP.NE.AND UP0, UPT, UR4, 0x1, UPT ;  /* 0x000000010400788c */ /* 0x000fc8000bf05270 */
[----:B------:R-:W-:-:S04]  /*46c0*/  USEL UR38, URZ, 0x1, UP0 ;  /* 0x000000013f267887 */ /* 0x000fc80008000000 */
[----:B------:R-:W-:Y:S01]  /*46d0*/  ULOP3.LUT UR38, UR7, UR38, URZ, 0x3c, !UPT ;  /* 0x0000002607267292 */ /* 0x000fe2000f8e3c3f */
[----:B------:R-:W-:Y:S11]  /*46e0*/  @!P0 BRA `(.L_x_1273) ;  /* 0x0000000000048947 */ /* 0x000ff60003800000 */
[----:B------:R-:W-:Y:S01]  /*46f0*/  BPT.TRAP 0x1 ;  /* 0x000000040000795c */ /* 0x000fe20000300000 */
.L_x_1273:
        /* <DEDUP_REMOVED lines=9> */
.L_x_1274:
[----:B-1----:R-:W-:Y:S05]  /*4790*/  @P1 BRA `(.L_x_1275) ;  /* 0x0000000000081947 */ /* 0x002fea0003800000 */
[----:B------:R-:W1:Y:S02]  /*47a0*/  SYNCS.PHASECHK.TRANS64.TRYWAIT P1, [UR6+0x30830], R3 ;  /* 0x03083003ff0075a7 */ /* 0x000e640008020146 */
[----:B-1----:R-:W-:Y:S05]  /*47b0*/  @!P1 BRA `(.L_x_1276) ;  /* 0x0000010c00789947 */ /* 0x002fea0003800000 */
.L_x_1275:
        /* <DEDUP_REMOVED lines=227> */
.L_x_1277:
[----:B------:R-:W-:Y:S01]  /*55f0*/  ULEA UR5, UR4, UR40, 0x3 ;  /* 0x0000002804057291 */ /* 0x000fe2000f8e183f */
[----:B------:R-:W-:-:S05]  /*5600*/  IMAD.U32 R0, RZ, RZ, UR7 ;  /* 0x00000007ff007e24 */ /* 0x000fca000f8e00ff */
[----:B------:R-:W-:-:S04]  /*5610*/  SHF.L.U32 R0, R0, 0x1f, RZ ;  /* 0x0000001f00007819 */ /* 0x000fc800000006ff */
[----:B------:R2:W3:Y:S01]  /*5620*/  SYNCS.PHASECHK.TRANS64.TRYWAIT P1, [UR5+0x30850], R0 ;  /* 0x03085000ff0075a7 */ /* 0x0004e20008020145 */
[----:B------:R-:W-:Y:S05]  /*5630*/  @!P0 BRA `(.L_x_1278) ;  /* 0x0000000000048947 */ /* 0x000fea0003800000 */
[----:B------:R-:W-:Y:S01]  /*5640*/  BPT.TRAP 0x1 ;  /* 0x000000040000795c */ /* 0x000fe20000300000 */
.L_x_1278:
[----:B---3--:R-:W-:Y:S05]  /*5650*/  @P1 BRA `(.L_x_1279) ;  /* 0x0000000000081947 */ /* 0x008fea0003800000 */
[----:B------:R-:W3:Y:S02]  /*5660*/  SYNCS.PHASECHK.TRANS64.TRYWAIT P1, [UR5+0x30850], R0 ;  /* 0x03085000ff0075a7 */ /* 0x000ee40008020145 */
[----:B---3--:R-:W-:Y:S05]  /*5670*/  @!P1 BRA `(.L_x_1280) ;  /* 0x000000fc00e09947 */ /* 0x008fea0003800000 */
.L_x_1279:
        /* <DEDUP_REMOVED lines=30> */
.L_x_1281:
[----:B------:R-:W-:Y:S01]  /*5860*/  R2UR UR4, R22 ;  /* 0x00000000160472ca */ /* 0x000fe200000e0000 */
[----:B------:R-:W3:Y:S01]  /*5870*/  S2UR UR7, SR_CgaCtaId ;  /* 0x00000000000779c3 */ /* 0x000ee20000008800 */
[----:B------:R-:W-:Y:S01]  /*5880*/  VIADD R187, R200, UR60 ;  /* 0x0000003cc8bb7c36 */ /* 0x000fe20008000000 */
[----:B------:R-:W-:Y:S01]  /*5890*/  UIADD3 UR6, UR6, 0x30840, URZ ;  /* 0x0003084006067890 */ /* 0x000fe2000fffe03f */
[----:B-1----:R-:W-:Y:S01]  /*58a0*/  IMAD.SHL.U32 R4, R220, 0x40, RZ ;  /* 0x00000040dc047824 */ /* 0x002fe200078e00ff */
[----:B------:R-:W-:Y:S01]  /*58b0*/  UISETP.NE.AND UP0, UPT, UR43, URZ, UPT ;  /* 0x0000003f2b00728c */ /* 0x000fe2000bf05270 */
[----:B0-----:R-:W-:-:S07]  /*58c0*/  IMAD.U32 R3, RZ, RZ, UR41 ;  /* 0x00000029ff037e24 */ /* 0x001fce000f8e00ff */
[----:B------:R-:W-:-:S06]  /*58d0*/  UISETP.NE.AND UP1, UPT, UR4, URZ, UPT ;  /* 0x0000003f0400728c */ /* 0x000fcc000bf25270 */
[----:B------:R-:W-:Y:S02]  /*58e0*/  PLOP3.LUT P1, PT, PT, PT, UP1, 0x80, 0x0 ;  /* 0x000000000000781c */ /* 0x000fe40003f2f018 */
[----:B------:R-:W-:-:S03]  /*58f0*/  PLOP3.LUT P2, PT, PT, PT, UP1, 0x80, 0x0 ;  /* 0x000000000000781c */ /* 0x000fc60003f4f018 */
[----:B------:R-:W-:Y:S01]  /*5900*/  @UP1 ULDC UR4, c[0x0][0x44c] ;  /* 0x0001130000041ab9 */ /* 0x000fe20000000800 */
[----:B---3--:R-:W-:-:S03]  /*5910*/  UPRMT UR6, UR7, 0x654, UR6 ;  /* 0x0000065407067896 */ /* 0x008fc60008000006 */
[----:B------:R-:W-:-:S04]  /*5920*/  ULDC UR7, c[0x0][0x9e0] ;  /* 0x0002780000077ab9 */ /* 0x000fc80000000800 */
[----:B--2---:R-:W-:Y:S01]  /*5930*/  @P1 IMAD.HI.U32 R0, R187, UR4, RZ ;  /* 0x00000004bb001c27 */ /* 0x004fe2000f8e00ff */
[----:B------:R-:W-:Y:S01]  /*5940*/  @UP1 ULDC UR4, c[0x0][0x450] ;  /* 0x0001140000041ab9 */ /* 0x000fe20000000800 */
[----:B------:R-:W-:Y:S01]  /*5950*/  PLOP3.LUT P1, PT, PT, PT, UP0, 0x40, 0x0 ;  /* 0x000000000000781c */ /* 0x000fe20003f2e808 */
[----:B------:R-:W-:Y:S01]  /*5960*/  SYNCS.ARRIVE.TRANS64.RED.A1T0 RZ, [UR6], RZ ;  /* 0x000000ffffff79a7 */ /* 0x000fe20008100406 */
[----:B------:R-:W-:Y:S01]  /*5970*/  UMOV UR6, UR59 ;  /* 0x0000003b00067c82 */ /* 0x000fe20008000000 */
[----:B------:R-:W-:Y:S01]  /*5980*/  @P2 SHF.R.U32.HI R187, RZ, UR4, R0 ;  /* 0x00000004ffbb2c19 */ /* 0x000fe20008011600 */
[----:B------:R-:W-:Y:S01]  /*5990*/  ULOP3.LUT UR4, URZ, UR6, URZ, 0x33, !UPT ;  /* 0x000000063f047292 */ /* 0x000fe2000f8e333f */
[----:B------:R-:W-:-:S03]  /*59a0*/  IADD3 R0, -R4, 0x1, RZ ;  /* 0x0000000104007810 */ /* 0x000fc60007ffe1ff */
[----:B------:R-:W0:Y:S02]  /*59b0*/  SHFL.IDX PT, R189, R187, RZ, 0x1c1f ;  /* 0x001c1fffbbbd7589 */ /* 0x000e2400000e0000 */
[----:B------:R-:W-:-:S05]  /*59c0*/  IMAD R0, R19, -0x2, R0 ;  /* 0xfffffffe13007824 */ /* 0x000fca00078e0200 */
[----:B------:R-:W-:-:S05]  /*59d0*/  IADD3 R184, -R3, UR42, R0 ;  /* 0x0000002a03b87c10 */ /* 0x000fca000fffe100 */
[C---:B------:R-:W-:Y:S02]  /*59e0*/  VIADD R0, R184.reuse, UR7 ;  /* 0x00000007b8007c36 */ /* 0x040fe40008000000 */
[----:B------:R-:W-:Y:S02]  /*59f0*/  VIADD R184, R184, UR4 ;  /* 0x00000004b8b87c36 */ /* 0x000fe40008000000 */
[--C-:B0-----:R-:W-:Y:S02]  /*5a00*/  IMAD.IADD R186, R0, 0x1, R189.reuse ;  /* 0x0000000100ba7824 */ /* 0x101fe400078e02bd */
[----:B------:R-:W-:Y:S01]  /*5a10*/  IMAD.IADD R185, R184, 0x1, R189 ;  /* 0x00000001b8b97824 */ /* 0x000fe200078e02bd */
[----:B------:R-:W-:Y:S06]  /*5a20*/  @P1 BRA `(.L_x_1282) ;  /* 0x00000000005c1947 */ /* 0x000fec0003800000 */
[----:B------:R-:W-:Y:S01]  /*5a30*/  MOV R2, UR41 ;  /* 0x0000002900027c02 */ /* 0x000fe20008000f00 */
[----:B------:R-:W-:Y:S03]  /*5a40*/  BSSY B0, `(.L_x_1283) ;  /* 0x0000011000007945 */ /* 0x000fe60003800000 */
[----:B------:R-:W-:-:S04]  /*5a50*/  IADD3 R189, -R2, UR42, R189 ;  /* 0x0000002a02bd7c10 */ /* 0x000fc8000fffe1bd */
        /* <DEDUP_REMOVED lines=10> */
.L_x_1284:
[----:B------:R-:W-:-:S05]  /*5b00*/  IMAD.U32 R191, RZ, RZ, UR55 ;  /* 0x00000037ffbf7e24 */ /* 0x000fca000f8e00ff */
[----:B------:R-:W-:-:S13]  /*5b10*/  ISETP.NE.AND P1, PT, R191, 0x1, PT ;  /* 0x00000001bf00780c */ /* 0x000fda0003f25270 */
[----:B------:R-:W0:Y:S02]  /*5b20*/  @P1 LDC.64 R2, c[0x0][0x9e8] ;  /* 0x00027a00ff021b82 */ /* 0x000e240000000a00 */
[----:B0-----:R-:W-:-:S05]  /*5b30*/  @P1 IMAD.HI.U32 R2, R189, R2, RZ ;  /* 0x00000002bd021227 */ /* 0x001fca00078e00ff */
[----:B------:R-:W-:-:S07]  /*5b40*/  @P1 SHF.R.U32.HI R189, RZ, R3, R2 ;  /* 0x00000003ffbd1219 */ /* 0x000fce0000011602 */
.L_x_1285:
[----:B------:R-:W-:Y:S05]  /*5b50*/  BSYNC B0 ;  /* 0x0000000000007941 */ /* 0x000fea0003800000 */
.L_x_1283:
[----:B------:R-:W-:-:S04]  /*5b60*/  IMAD R2, R189, R191, -R4 ;  /* 0x000000bfbd027224 */ /* 0x000fc800078e0a04 */
[----:B------:R-:W-:-:S05]  /*5b70*/  IMAD R2, R19, -0x2, R2 ;  /* 0xfffffffe13027824 */ /* 0x000fca00078e0202 */
[----:B------:R-:W-:Y:S02]  /*5b80*/  VIADDMNMX R186, R2, R191, R186, PT ;  /* 0x000000bf02ba7246 */ /* 0x000fe400038001ba */
[----:B------:R-:W-:-:S07]  /*5b90*/  VIMNMX R185, R185, R2, !PT ;  /* 0x00000002b9b97248 */ /* 0x000fce0007fe0100 */
.L_x_1282:
        /* <DEDUP_REMOVED lines=55> */
[----:B------:R-:W-:Y:S01]  /*5f10*/  IMAD.U32 R2, RZ, RZ, UR41 ;  /* 0x00000029ff027e24 */ /* 0x000fe2000f8e00ff */
[----:B------:R-:W-:Y:S04]  /*5f20*/  BSSY B0, `(.L_x_1287) ;  /* 0x0000011000007945 */ /* 0x000fe80003800000 */
        /* <DEDUP_REMOVED lines=11> */
.L_x_1288:
[----:B------:R-:W-:-:S05]  /*5fe0*/  IMAD.U32 R186, RZ, RZ, UR55 ;  /* 0x00000037ffba7e24 */ /* 0x000fca000f8e00ff */
[----:B------:R-:W-:-:S13]  /*5ff0*/  ISETP.NE.AND P2, PT, R186, 0x1, PT ;  /* 0x00000001ba00780c */ /* 0x000fda0003f45270 */
[----:B------:R-:W0:Y:S02]  /*6000*/  @P2 LDC.64 R2, c[0x0][0x9e8] ;  /* 0x00027a00ff022b82 */ /* 0x000e240000000a00 */
[----:B0-----:R-:W-:-:S05]  /*6010*/  @P2 IMAD.HI.U32 R2, R185, R2, RZ ;  /* 0x00000002b9022227 */ /* 0x001fca00078e00ff */
[----:B------:R-:W-:-:S07]  /*6020*/  @P2 SHF.R.U32.HI R185, RZ, R3, R2 ;  /* 0x00000003ffb92219 */ /* 0x000fce0000011602 */
.L_x_1289:
[----:B------:R-:W-:Y:S05]  /*6030*/  BSYNC B0 ;  /* 0x0000000000007941 */ /* 0x000fea0003800000 */
.L_x_1287:
[----:B------:R-:W-:-:S04]  /*6040*/  IMAD R4, R185, R186, -R4 ;  /* 0x000000bab9047224 */ /* 0x000fc800078e0a04 */
[----:B------:R-:W-:-:S05]  /*6050*/  IMAD R3, R19, -0x2, R4 ;  /* 0xfffffffe13037824 */ /* 0x000fca00078e0204 */
[----:B------:R-:W-:Y:S02]  /*6060*/  VIADDMNMX R0, R3, R186, R0, PT ;  /* 0x000000ba03007246 */ /* 0x000fe40003800100 */
[----:B------:R-:W-:-:S07]  /*6070*/  VIMNMX R184, R184, R3, !PT ;  /* 0x00000003b8b87248 */ /* 0x000fce0007fe0100 */
.L_x_1286:
        /* <DEDUP_REMOVED lines=84> */
[----:B------:R-:W-:Y:S01]  /*65c0*/  FSEL R154, R4, RZ, P3 ;  /* 0x000000ff049a7208 */ /* 0x000fe20001800000 */
[--C-:B------:R-:W-:Y:S01]  /*65d0*/  FFMA.FTZ R192, R160, UR10, -R2.reuse ;  /* 0x0000000aa0c07c23 */ /* 0x100fe20008010802 */
[----:B------:R-:W-:Y:S01]  /*65e0*/  FMNMX.FTZ R3, R171, R152, !PT ;  /* 0x00000098ab037209 */ /* 0x000fe20007810000 */
[--C-:B------:R-:W-:Y:S01]  /*65f0*/  FFMA.FTZ R194, R164, UR10, -R2.reuse ;  /* 0x0000000aa4c27c23 */ /* 0x100fe20008010802 */
[--C-:B------:R-:W-:Y:S01]  /*6600*/  FFMA.FTZ R165, R165, UR10, -R2.reuse ;  /* 0x0000000aa5a57c23 */ /* 0x100fe20008010802 */
[----:B------:R-:W-:Y:S01]  /*6610*/  FADD.FTZ R154, -R154, R21 ;  /* 0x000000159a9a7221 */ /* 0x000fe20000010100 */
[----:B------:R-:W-:Y:S01]  /*6620*/  FMNMX.FTZ R152, R174, R3, !PT ;  /* 0x00000003ae987209 */ /* 0x000fe20007810000 */
[--C-:B------:R-:W-:Y:S01]  /*6630*/  FFMA.FTZ R188, R168, UR10, -R2.reuse ;  /* 0x0000000aa8bc7c23 */ /* 0x100fe20008010802 */
[--C-:B------:R-:W-:Y:S01]  /*6640*/  FFMA.FTZ R190, R172, UR10, -R2.reuse ;  /* 0x0000000aacbe7c23 */ /* 0x100fe20008010802 */
[--C-:B------:R-:W-:Y:S01]  /*6650*/  FFMA.FTZ R157, R173, UR10, -R2.reuse ;  /* 0x0000000aad9d7c23 */ /* 0x100fe20008010802 */
[----:B------:R-:W-:Y:S01]  /*6660*/  FMNMX.FTZ R3, R175, R152, !PT ;  /* 0x00000098af037209 */ /* 0x000fe20007810000 */
[--C-:B------:R-:W-:Y:S01]  /*6670*/  FFMA.FTZ R184, R176, UR10, -R2.reuse ;  /* 0x0000000ab0b87c23 */ /* 0x100fe20008010802 */
[--C-:B------:R-:W-:Y:S01]  /*6680*/  FFMA.FTZ R153, R177, UR10, -R2.reuse ;  /* 0x0000000ab1997c23 */ /* 0x100fe20008010802 */
[----:B------:R-:W-:Y:S01]  /*6690*/  FFMA.FTZ R186, R180, UR10, -R2 ;  /* 0x0000000ab4ba7c23 */ /* 0x000fe20008010802 */
[----:B------:R-:W-:Y:S01]  /*66a0*/  FMNMX.FTZ R152, R178, R3, !PT ;  /* 0x00000003b2987209 */ /* 0x000fe20007810000 */
[----:B------:R-:W-:Y:S03]  /*66b0*/  MUFU.EX2 R187, R187 ;  /* 0x000000bb00bb7308 */ /* 0x000fe60000000800 */
[----:B------:R-:W-:-:S02]  /*66c0*/  FMNMX.FTZ R3, R179, R152, !PT ;  /* 0x00000098b3037209 */ /* 0x000fc40007810000 */
[----:B------:R-:W-:Y:S01]  /*66d0*/  FSEL R152, R183, -INF , !P1 ;  /* 0xff800000b7987808 */ /* 0x000fe20004800000 */
[--C-:B------:R-:W-:Y:S01]  /*66e0*/  FFMA.FTZ R183, R161, UR10, -R2.reuse ;  /* 0x0000000aa1b77c23 */ /* 0x100fe20008010802 */
[----:B------:R-:W-:Y:S01]  /*66f0*/  FMNMX.FTZ R3, R182, R3, !PT ;  /* 0x00000003b6037209 */ /* 0x000fe20007810000 */
[--C-:B------:R-:W-:Y:S01]  /*6700*/  FFMA.FTZ R161, R169, UR10, -R2.reuse ;  /* 0x0000000aa9a17c23 */ /* 0x100fe20008010802 */
[----:B------:R-:W-:Y:S01]  /*6710*/  FFMA.FTZ R2, R181, UR10, -R2 ;  /* 0x0000000ab5027c23 */ /* 0x000fe20008010802 */
[----:B------:R-:W-:Y:S01]  /*6720*/  MUFU.EX2 R196, R196 ;  /* 0x000000c400c47308 */ /* 0x000fe20000000800 */
[----:B------:R-:W-:-:S05]  /*6730*/  FMNMX.FTZ R3, R152, R3, !PT ;  /* 0x0000000398037209 */ /* 0x000fca0007810000 */
[----:B------:R-:W0:Y:S02]  /*6740*/  SHFL.BFLY PT, R0, R3, 0x2, 0x1f ;  /* 0x0c401f0003007f89 */ /* 0x000e2400000e0000 */
[----:B------:R1:W-:Y:S08]  /*6750*/  MUFU.EX2 R21, R2 ;  /* 0x0000000200157308 */ /* 0x0003f00000000800 */
        /* <DEDUP_REMOVED lines=9> */
[----:B------:R-:W-:-:S03]  /*67f0*/  FMUL.FTZ R0, R154, UR10 ;  /* 0x0000000a9a007c20 */ /* 0x000fc60008410000 */
[C---:B------:R-:W-:Y:S01]  /*6800*/  FSETP.NEU.FTZ.AND P1, PT, R3.reuse, -INF , PT ;  /* 0xff8000000300780b */ /* 0x040fe20003f3d000 */
[----:B------:R-:W-:Y:S02]  /*6810*/  FMUL.FTZ R156, R3, UR10 ;  /* 0x0000000a039c7c20 */ /* 0x000fe40008410000 */
[----:B------:R-:W-:Y:S03]  /*6820*/  MUFU.EX2 R188, R188 ;  /* 0x000000bc00bc7308 */ /* 0x000fe60000000800 */
[----:B------:R-:W-:-:S05]  /*6830*/  FSEL R154, R156, RZ, P1 ;  /* 0x000000ff9c9a7208 */ /* 0x000fca0000800000 */
[----:B------:R-:W0:Y:S01]  /*6840*/  MUFU.EX2 R0, R0 ;  /* 0x0000000000007308 */ /* 0x000e220000000800 */
[--C-:B------:R-:W-:Y:S01]  /*6850*/  FFMA.FTZ R156, R155, UR10, -R154.reuse ;  /* 0x0000000a9b9c7c23 */ /* 0x100fe2000801089a */
[----:B------:R-:W-:Y:S01]  /*6860*/  FSEL R155, R3, RZ, P1 ;  /* 0x000000ff039b7208 */ /* 0x000fe20000800000 */
[--C-:B------:R-:W-:Y:S01]  /*6870*/  FFMA.FTZ R197, R185, UR10, -R154.reuse ;  /* 0x0000000ab9c57c23 */ /* 0x100fe2000801089a */
[--C-:B------:R-:W-:Y:S01]  /*6880*/  FFMA.FTZ R199, R158, UR10, -R154.reuse ;  /* 0x0000000a9ec77c23 */ /* 0x100fe2000801089a */
[--C-:B------:R-:W-:Y:S01]  /*6890*/  FFMA.FTZ R158, R159, UR10, -R154.reuse ;  /* 0x0000000a9f9e7c23 */ /* 0x100fe2000801089a */
[----:B------:R-:W-:Y:S01]  /*68a0*/  FFMA.FTZ R193, R162, UR10, -R154 ;  /* 0x0000000aa2c17c23 */ /* 0x000fe2000801089a */
[----:B------:R-:W-:Y:S01]  /*68b0*/  FADD.FTZ R155, -R155, R20 ;  /* 0x000000149b9b7221 */ /* 0x000fe20000010100 */
[----:B------:R-:W-:Y:S01]  /*68c0*/  MUFU.EX2 R156, R156 ;  /* 0x0000009c009c7308 */ /* 0x000fe20000000800 */
[--C-:B------:R-:W-:Y:S01]  /*68d0*/  FFMA.FTZ R160, R163, UR10, -R154.reuse ;  /* 0x0000000aa3a07c23 */ /* 0x100fe2000801089a */
[--C-:B------:R-:W-:Y:S01]  /*68e0*/  FFMA.FTZ R195, R166, UR10, -R154.reuse ;  /* 0x0000000aa6c37c23 */ /* 0x100fe2000801089a */
[----:B-1----:R-:W-:Y:S01]  /*68f0*/  FMUL.FTZ R2, R155, UR10 ;  /* 0x0000000a9b027c20 */ /* 0x002fe20008410000 */
[--C-:B------:R-:W-:Y:S01]  /*6900*/  FFMA.FTZ R20, R167, UR10, -R154.reuse ;  /* 0x0000000aa7147c23 */ /* 0x100fe2000801089a */
[--C-:B------:R-:W-:Y:S01]  /*6910*/  FFMA.FTZ R155, R170, UR10, -R154.reuse ;  /* 0x0000000aaa9b7c23 */ /* 0x100fe2000801089a */
[--C-:B------:R-:W-:Y:S01]  /*6920*/  FFMA.FTZ R162, R171, UR10, -R154.reuse ;  /* 0x0000000aaba27c23 */ /* 0x100fe2000801089a */
[--C-:B------:R-:W-:Y:S01]  /*6930*/  FFMA.FTZ R191, R174, UR10, -R154.reuse ;  /* 0x0000000aaebf7c23 */ /* 0x100fe2000801089a */
[----:B------:R-:W-:Y:S01]  /*6940*/  MUFU.EX2 R197, R197 ;  /* 0x000000c500c57308 */ /* 0x000fe20000000800 */
[----:B0-----:R-:W-:Y:S01]  /*6950*/  FFMA.FTZ R159, R0, R18, R187 ;  /* 0x00000012009f7223 */ /* 0x001fe200000100bb */
[--C-:B------:R-:W-:Y:S01]  /*6960*/  FFMA.FTZ R164, R175, UR10, -R154.reuse ;  /* 0x0000000aafa47c23 */ /* 0x100fe2000801089a */
[--C-:B------:R-:W-:Y:S01]  /*6970*/  FFMA.FTZ R185, R178, UR10, -R154.reuse ;  /* 0x0000000ab2b97c23 */ /* 0x100fe2000801089a */
[----:B------:R-:W-:Y:S01]  /*6980*/  FFMA.FTZ R152, R152, UR10, -R154 ;  /* 0x0000000a98987c23 */ /* 0x000fe2000801089a */
[----:B------:R-:W-:-:S03]  /*6990*/  FADD.FTZ R159, R196, R159 ;  /* 0x0000009fc49f7221 */ /* 0x000fc60000010000 */
[----:B------:R-:W0:Y:S01]  /*69a0*/  MUFU.EX2 R2, R2 ;  /* 0x0000000200027308 */ /* 0x000e220000000800 */
[----:B------:R-:W-:-:S04]  /*69b0*/  FADD.FTZ R166, R198, R159 ;  /* 0x0000009fc6a67221 */ /* 0x000fc80000010000 */
[----:B------:R-:W-:-:S03]  /*69c0*/  FADD.FTZ R159, R189, R166 ;  /* 0x000000a6bd9f7221 */ /* 0x000fc60000010000 */
[----:B------:R-:W1:Y:S01]  /*69d0*/  MUFU.EX2 R199, R199 ;  /* 0x000000c700c77308 */ /* 0x000e620000000800 */
[----:B------:R-:W-:-:S04]  /*69e0*/  FADD.FTZ R166, R192, R159 ;  /* 0x0000009fc0a67221 */ /* 0x000fc80000010000 */
[----:B------:R-:W-:Y:S01]  /*69f0*/  FADD.FTZ R159, R183, R166 ;  /* 0x000000a6b79f7221 */ /* 0x000fe20000010000 */
[--C-:B------:R-:W-:Y:S02]  /*6a00*/  FFMA.FTZ R166, R179, UR10, -R154.reuse ;  /* 0x0000000ab3a67c23 */ /* 0x100fe4000801089a */
[----:B------:R-:W2:Y:S01]  /*6a10*/  MUFU.EX2 R158, R158 ;  /* 0x0000009e009e7308 */ /* 0x000ea20000000800 */
[----:B0-----:R-:W-:Y:S01]  /*6a20*/  FFMA.FTZ R5, R2, R5, R197 ;  /* 0x0000000502057223 */ /* 0x001fe200000100c5 */
[----:B------:R-:W-:Y:S01]  /*6a30*/  FADD.FTZ R168, R194, R159 ;  /* 0x0000009fc2a87221 */ /* 0x000fe20000010000 */
[----:B------:R-:W-:Y:S02]  /*6a40*/  FFMA.FTZ R159, R182, UR10, -R154 ;  /* 0x0000000ab69f7c23 */ /* 0x000fe4000801089a */
[----:B------:R-:W-:Y:S01]  /*6a50*/  FADD.FTZ R18, R156, R5 ;  /* 0x000000059c127221 */ /* 0x000fe20000010000 */
[----:B------:R-:W-:Y:S02]  /*6a60*/  FADD.FTZ R163, R165, R168 ;  /* 0x000000a8a5a37221 */ /* 0x000fe40000010000 */
[----:B------:R-:W0:Y:S01]  /*6a70*/  MUFU.EX2 R193, R193 ;  /* 0x000000c100c17308 */ /* 0x000e220000000800 */
[----:B-1----:R-:W-:Y:S01]  /*6a80*/  FADD.FTZ R5, R199, R18 ;  /* 0x00000012c7057221 */ /* 0x002fe20000010000 */
[----:B------:R-:W-:-:S06]  /*6a90*/  FADD.FTZ R168, R188, R163 ;  /* 0x000000a3bca87221 */ /* 0x000fcc0000010000 */
        /* <DEDUP_REMOVED lines=35> */
[----:B------:R-:W-:Y:S01]  /*6cd0*/  FADD.FTZ R18, R21, R154 ;  /* 0x0000009a15127221 */ /* 0x000fe20000010000 */
[----:B--2---:R-:W-:Y:S01]  /*6ce0*/  FADD.FTZ R5, R152, R5 ;  /* 0x0000000598057221 */ /* 0x004fe20000010000 */
[----:B------:R-:W-:Y:S06]  /*6cf0*/  @!P0 BRA `(.L_x_1290) ;  /* 0x0000000000048947 */ /* 0x000fec0003800000 */
[----:B------:R-:W-:Y:S01]  /*6d00*/  BPT.TRAP 0x1 ;  /* 0x000000040000795c */ /* 0x000fe20000300000 */
.L_x_1290:
[----:B------:R-:W0:Y:S01]  /*6d10*/  S2UR UR4, SR_CgaCtaId ;  /* 0x00000000000479c3 */ /* 0x000e220000008800 */
[----:B------:R-:W-:Y:S01]  /*6d20*/  UIADD3 UR5, UR5, 0x30860, URZ ;  /* 0x0003086005057890 */ /* 0x000fe2000fffe03f */
[----:B------:R-:W-:Y:S01]  /*6d30*/  ISETP.GT.AND P1, PT, R220, UR54, PT ;  /* 0x00000036dc007c0c */ /* 0x000fe2000bf24270 */
[----:B------:R-:W-:Y:S01]  /*6d40*/  UMOV UR7, UR38 ;  /* 0x0000002600077c82 */ /* 0x000fe20008000000 */
[----:B------:R-:W-:Y:S01]  /*6d50*/  F2FP.BF16.F32.PACK_AB R196, R196, R187 ;  /* 0x000000bbc4c4723e */ /* 0x000fe200000010ff */
[----:B------:R-:W-:Y:S01]  /*6d60*/  VIADD R220, R220, 0xffffffff ;  /* 0xffffffffdcdc7836 */ /* 0x000fe20000000000 */
[----:B------:R-:W-:Y:S02]  /*6d70*/  F2FP.BF16.F32.PACK_AB R198, R189, R198 ;  /* 0x000000c6bdc6723e */ /* 0x000fe400000010ff */
        /* <DEDUP_REMOVED lines=20> */
.L_x_1272:
[----:B------:R-:W-:Y:S01]  /*6ec0*/  R2UR UR4, R22 ;  /* 0x00000000160472ca */ /* 0x000fe200000e0000 */
[----:B------:R-:W-:Y:S02]  /*6ed0*/  UISETP.NE.AND UP0, UPT, UR43, URZ, UPT ;  /* 0x0000003f2b00728c */ /* 0x000fe4000bf05270 */
[----:B------:R-:W-:Y:S02]  /*6ee0*/  UIADD3 UR11, UR60, 0x7f, URZ ;  /* 0x0000007f3c0b7890 */ /* 0x000fe4000fffe03f */
[----:B------:R-:W-:Y:S02]  /*6ef0*/  UIADD3 UR7, UR42, 0x1, -UR41 ;  /* 0x000000012a077890 */ /* 0x000fe4000fffe829 */
[----:B------:R-:W-:-:S06]  /*6f00*/  PLOP3.LUT P1, PT, PT, PT, UP0, 0x40, 0x0 ;  /* 0x000000000000781c */ /* 0x000fcc0003f2e808 */
[----:B------:R-:W-:-:S11]  /*6f10*/  UISETP.NE.AND UP1, UPT, UR4, URZ, UPT ;  /* 0x0000003f0400728c */ /* 0x000fd6000bf25270 */
[----:B------:R-:W-:Y:S01]  /*6f20*/  @UP1 ULDC UR4, c[0x0][0x44c] ;  /* 0x0001130000041ab9 */ /* 0x000fe20000000800 */
[----:B------:R-:W-:Y:S01]  /*6f30*/  @UP1 ULDC UR14, c[0x0][0x450] ;  /* 0x00011400000e1ab9 */ /* 0x000fe20000000800 */
[----:B------:R-:W-:-:S04]  /*6f40*/  UIMAD.WIDE.U32 UR4, UR11, UR4, URZ ;  /* 0x000000040b0472a5 */ /* 0x000fc8000f8e003f */
[----:B------:R-:W-:-:S04]  /*6f50*/  @UP1 USHF.R.U32.HI UR11, URZ, UR14, UR5 ;  /* 0x0000000e3f0b1299 */ /* 0x000fc80008011605 */
[----:B------:R-:W-:-:S04]  /*6f60*/  UIADD3 UR15, UR7, UR11, URZ ;  /* 0x0000000b070f7290 */ /* 0x000fc8000fffe03f */
[----:B------:R-:W-:Y:S01]  /*6f70*/  UIADD3 UR11, UR15, -UR6, URZ ;  /* 0x800000060f0b7290 */ /* 0x000fe2000fffe03f */
[----:B------:R-:W-:Y:S11]  /*6f80*/  @P1 BRA `(.L_x_1292) ;  /* 0x00000000004c1947 */ /* 0x000ff60003800000 */
[----:B------:R-:W-:-:S06]  /*6f90*/  UISETP.GT.AND UP0, UPT, UR15, -0x1, UPT ;  /* 0xffffffff0f00788c */ /* 0x000fcc000bf04270 */
[----:B------:R-:W-:-:S13]  /*6fa0*/  PLOP3.LUT P1, PT, PT, PT, UP0, 0x80, 0x0 ;  /* 0x000000000000781c */ /* 0x000fda0003f2f008 */
[----:B------:R-:W-:Y:S05]  /*6fb0*/  @P1 BRA `(.L_x_1293) ;  /* 0x0000000000201947 */ /* 0x000fea0003800000 */
[----:B------:R-:W-:Y:S01]  /*6fc0*/  ULDC UR14, c[0x0][0x9e4] ;  /* 0x00027900000e7ab9 */ /* 0x000fe20000000800 */
[----:B------:R-:W-:Y:S02]  /*6fd0*/  ULOP3.LUT UR15, URZ, UR15, URZ, 0x33, !UPT ;  /* 0x0000000f3f0f7292 */ /* 0x000fe4000f8e333f */
[----:B------:R-:W-:-:S11]  /*6fe0*/  UISETP.NE.AND UP0, UPT, UR14, 0x1, UPT ;  /* 0x000000010e00788c */ /* 0x000fd6000bf05270 */
[----:B------:R-:W-:Y:S02]  /*6ff0*/  @UP0 ULDC.64 UR4, c[0x0][0x9e8] ;  /* 0x00027a0000040ab9 */ /* 0x000fe40000000a00 */
[----:B------:R-:W-:-:S04]  /*7000*/  UIMAD.WIDE.U32 UR6, UR15, UR4, URZ ;  /* 0x000000040f0672a5 */ /* 0x000fc8000f8e003f */
[----:B------:R-:W-:-:S04]  /*7010*/  @UP0 USHF.R.U32.HI UR15, URZ, UR5, UR7 ;  /* 0x000000053f0f0299 */ /* 0x000fc80008011607 */
[----:B------:R-:W-:Y:S01]  /*7020*/  ULOP3.LUT UR15, URZ, UR15, URZ, 0x33, !UPT ;  /* 0x0000000f3f0f7292 */ /* 0x000fe2000f8e333f */
[----:B------:R-:W-:Y:S11]  /*7030*/  BRA `(.L_x_1294) ;  /* 0x0000000000147947 */ /* 0x000ff60003800000 */
.L_x_1293:
[----:B------:R-:W-:Y:S02]  /*7040*/  ULDC UR14, c[0x0][0x9e4] ;  /* 0x00027900000e7ab9 */ /* 0x000fe40000000800 */
[----:B------:R-:W-:-:S11]  /*7050*/  UISETP.NE.AND UP0, UPT, UR14, 0x1, UPT ;  /* 0x000000010e00788c */ /* 0x000fd6000bf05270 */
[----:B------:R-:W-:Y:S02]  /*7060*/  @UP0 ULDC.64 UR4, c[0x0][0x9e8] ;  /* 0x00027a0000040ab9 */ /* 0x000fe40000000a00 */
[----:B------:R-:W-:-:S04]  /*7070*/  UIMAD.WIDE.U32 UR6, UR15, UR4, URZ ;  /* 0x000000040f0672a5 */ /* 0x000fc8000f8e003f */
[----:B------:R-:W-:-:S12]  /*7080*/  @UP0 USHF.R.U32.HI UR15, URZ, UR5, UR7 ;  /* 0x000000053f0f0299 */ /* 0x000fd80008011607 */
.L_x_1294:
[----:B------:R-:W-:-:S04]  /*7090*/  UIMAD UR14, UR15, UR14, URZ ;  /* 0x0000000e0f0e72a4 */ /* 0x000fc8000f8e023f */
[----:B------:R-:W-:-:S04]  /*70a0*/  UISETP.LT.AND UP0, UPT, UR11, UR14, UPT ;  /* 0x0000000e0b00728c */ /* 0x000fc8000bf01270 */
[----:B------:R-:W-:-:S12]  /*70b0*/  USEL UR11, UR11, UR14, !UP0 ;  /* 0x0000000e0b0b7287 */ /* 0x000fd8000c000000 */
.L_x_1292:
[----:B------:R-:W-:Y:S01]  /*70c0*/  UIADD3 UR11, UR11, 0x3f, URZ ;  /* 0x0000003f0b0b7890 */ /* 0x000fe2000fffe03f */
[----:B------:R-:W-:-:S03]  /*70d0*/  R2UR UR5, R201 ;  /* 0x00000000c90572ca */ /* 0x000fc600000e0000 */
[----:B------:R-:W-:-:S04]  /*70e0*/  USHF.R.S32.HI UR4, URZ, 0x1f, UR11 ;  /* 0x0000001f3f047899 */ /* 0x000fc8000801140b */
[----:B------:R-:W-:-:S04]  /*70f0*/  ULEA.HI UR4, UR4, UR11, URZ, 0x6 ;  /* 0x0000000b04047291 */ /* 0x000fc8000f8f303f */
[----:B------:R-:W-:-:S04]  /*7100*/  USHF.R.S32.HI UR4, URZ, 0x6, UR4 ;  /* 0x000000063f047899 */ /* 0x000fc80008011404 */
[----:B------:R-:W-:-:S04]  /*7110*/  UISETP.LT.AND UP0, UPT, UR5, UR4, UPT ;  /* 0x000000040500728c */ /* 0x000fc8000bf01270 */
[----:B------:R-:W-:-:S06]  /*7120*/  USEL UR54, UR5, UR4, !UP0 ;  /* 0x0000000405367287 */ /* 0x000fcc000c000000 */
[----:B------:R-:W-:-:S13]  /*7130*/  ISETP.GE.AND P1, PT, R220, UR54, PT ;  /* 0x00000036dc007c0c */ /* 0x000fda000bf26270 */
[----:B------:R-:W-:Y:S05]  /*7140*/  @!P1 BRA `(.L_x_1295) ;  /* 0x0000001c00489947 */ /* 0x000fea0003800000 */
[----:B------:R-:W-:Y:S01]  /*7150*/  IMAD.MOV.U32 R20, RZ, RZ, R3 ;  /* 0x000000ffff147224 */ /* 0x000fe200078e0003 */
[----:B------:R-:W-:Y:S01]  /*7160*/  UMOV UR7, UR38 ;  /* 0x0000002600077c82 */ /* 0x000fe20008000000 */
[----:B------:R-:W-:Y:S01]  /*7170*/  IMAD.MOV.U32 R21, RZ, RZ, R4 ;  /* 0x000000ffff157224 */ /* 0x000fe200078e0004 */
[----:B------:R-:W-:Y:S01]  /*7180*/  UMOV UR4, UR39 ;  /* 0x0000002700047c82 */ /* 0x000fe20008000000 */
[----:B------:R-:W-:-:S05]  /*7190*/  ULDC UR55, c[0x0][0x988] ;  /* 0x0002620000377ab9 */ /* 0x000fca0000000800 */
.L_x_1306:
[----:B------:R-:W-:-:S04]  /*71a0*/  UISETP.NE.AND UP0, UPT, UR4, 0x1, UPT ;  /* 0x000000010400788c */ /* 0x000fc8000bf05270 */
[----:B------:R-:W-:-:S04]  /*71b0*/  USEL UR38, URZ, 0x1, UP0 ;  /* 0x000000013f267887 */ /* 0x000fc80008000000 */
[----:B------:R-:W-:Y:S01]  /*71c0*/  ULOP3.LUT UR38, UR7, UR38, URZ, 0x3c, !UPT ;  /* 0x0000002607267292 */ /* 0x000fe2000f8e3c3f */
[----:B------:R-:W-:Y:S11]  /*71d0*/  @!P0 BRA `(.L_x_1296) ;  /* 0x0000000000048947 */ /* 0x000ff60003800000 */
[----:B------:R-:W-:Y:S01]  /*71e0*/  BPT.TRAP 0x1 ;  /* 0x000000040000795c */ /* 0x000fe20000300000 */
.L_x_1296:
        /* <DEDUP_REMOVED lines=9> */
.L_x_1297:
[----:B-1----:R-:W-:Y:S05]  /*7280*/  @P1 BRA `(.L_x_1298) ;  /* 0x0000000000081947 */ /* 0x002fea0003800000 */
[----:B------:R-:W1:Y:S02]  /*7290*/  SYNCS.PHASECHK.TRANS64.TRYWAIT P1, [UR6+0x30830], R3 ;  /* 0x03083003ff0075a7 */ /* 0x000e640008020146 */
[----:B-1----:R-:W-:Y:S05]  /*72a0*/  @!P1 BRA `(.L_x_1299) ;  /* 0x000000e000ec9947 */ /* 0x002fea0003800000 */
.L_x_1298:
        /* <DEDUP_REMOVED lines=227> */
.L_x_1300:
[----:B------:R-:W-:Y:S01]  /*80e0*/  ULEA UR5, UR4, UR40, 0x3 ;  /* 0x0000002804057291 */ /* 0x000fe2000f8e183f */
[----:B------:R-:W-:-:S05]  /*80f0*/  IMAD.U32 R0, RZ, RZ, UR7 ;  /* 0x00000007ff007e24 */ /* 0x000fca000f8e00ff */
[----:B------:R-:W-:-:S04]  /*8100*/  SHF.L.U32 R0, R0, 0x1f, RZ ;  /* 0x0000001f00007819 */ /* 0x000fc800000006ff */
[----:B------:R2:W3:Y:S01]  /*8110*/  SYNCS.PHASECHK.TRANS64.TRYWAIT P1, [UR5+0x30850], R0 ;  /* 0x03085000ff0075a7 */ /* 0x0004e20008020145 */
[----:B------:R-:W-:Y:S05]  /*8120*/  @!P0 BRA `(.L_x_1301) ;  /* 0x0000000000048947 */ /* 0x000fea0003800000 */
[----:B------:R-:W-:Y:S01]  /*8130*/  BPT.TRAP 0x1 ;  /* 0x000000040000795c */ /* 0x000fe20000300000 */
.L_x_1301:
[----:B---3--:R-:W-:Y:S05]  /*8140*/  @P1 BRA `(.L_x_1302) ;  /* 0x0000000000081947 */ /* 0x008fea0003800000 */
[----:B------:R-:W3:Y:S02]  /*8150*/  SYNCS.PHASECHK.TRANS64.TRYWAIT P1, [UR5+0x30850], R0 ;  /* 0x03085000ff0075a7 */ /* 0x000ee40008020145 */
[----:B---3--:R-:W-:Y:S05]  /*8160*/  @!P1 BRA `(.L_x_1303) ;  /* 0x000000d400549947 */ /* 0x008fea0003800000 */
.L_x_1302:
        /* <DEDUP_REMOVED lines=30> */
.L_x_1304:
        /* <DEDUP_REMOVED lines=68> */
[----:B------:R-:W-:Y:S03]  /*8790*/  MUFU.EX2 R2, R2 ;  /* 0x0000000200027308 */ /* 0x000fe60000000800 */
[--C-:B------:R-:W-:Y:S01]  /*87a0*/  FFMA.FTZ R197, R154, UR10, -R20.reuse ;  /* 0x0000000a9ac57c23 */ /* 0x100fe20008010814 */
[--C-:B------:R-:W-:Y:S01]  /*87b0*/  FFMA.FTZ R152, R155, UR10, -R20.reuse ;  /* 0x0000000a9b987c23 */ /* 0x100fe20008010814 */
[--C-:B------:R-:W-:Y:S01]  /*87c0*/  FFMA.FTZ R199, R158, UR10, -R20.reuse ;  /* 0x0000000a9ec77c23 */ /* 0x100fe20008010814 */
[--C-:B------:R-:W-:Y:S01]  /*87d0*/  FFMA.FTZ R154, R159, UR10, -R20.reuse ;  /* 0x0000000a9f9a7c23 */ /* 0x100fe20008010814 */
[--C-:B------:R-:W-:Y:S01]  /*87e0*/  FFMA.FTZ R193, R162, UR10, -R20.reuse ;  /* 0x0000000aa2c17c23 */ /* 0x100fe20008010814 */
[----:B------:R-:W0:Y:S01]  /*87f0*/  MUFU.EX2 R21, R21 ;  /* 0x0000001500157308 */ /* 0x000e220000000800 */
[--C-:B------:R-:W-:Y:S01]  /*8800*/  FFMA.FTZ R156, R163, UR10, -R20.reuse ;  /* 0x0000000aa39c7c23 */ /* 0x100fe20008010814 */
[--C-:B------:R-:W-:Y:S01]  /*8810*/  FFMA.FTZ R195, R166, UR10, -R20.reuse ;  /* 0x0000000aa6c37c23 */ /* 0x100fe20008010814 */
[--C-:B------:R-:W-:Y:S01]  /*8820*/  FFMA.FTZ R158, R167, UR10, -R20.reuse ;  /* 0x0000000aa79e7c23 */ /* 0x100fe20008010814 */
[--C-:B------:R-:W-:Y:S01]  /*8830*/  FFMA.FTZ R189, R170, UR10, -R20.reuse ;  /* 0x0000000aaabd7c23 */ /* 0x100fe20008010814 */
[--C-:B------:R-:W-:Y:S01]  /*8840*/  FFMA.FTZ R160, R171, UR10, -R20.reuse ;  /* 0x0000000aaba07c23 */ /* 0x100fe20008010814 */
[--C-:B------:R-:W-:Y:S01]  /*8850*/  FFMA.FTZ R191, R174, UR10, -R20.reuse ;  /* 0x0000000aaebf7c23 */ /* 0x100fe20008010814 */
[----:B------:R-:W-:Y:S01]  /*8860*/  FFMA.FTZ R162, R175, UR10, -R20 ;  /* 0x0000000aafa27c23 */ /* 0x000fe20008010814 */
[----:B------:R-:W1:Y:S08]  /*8870*/  MUFU.EX2 R197, R197 ;  /* 0x000000c500c57308 */ /* 0x000e700000000800 */
[----:B------:R-:W2:Y:S01]  /*8880*/  MUFU.EX2 R196, R196 ;  /* 0x000000c400c47308 */ /* 0x000ea20000000800 */
[----:B0-----:R-:W-:-:S07]  /*8890*/  FFMA.FTZ R155, R0, R18, R21 ;  /* 0x00000012009b7223 */ /* 0x001fce0000010015 */
[----:B------:R-:W0:Y:S01]  /*88a0*/  MUFU.EX2 R152, R152 ;  /* 0x0000009800987308 */ /* 0x000e220000000800 */
[----:B-1----:R-:W-:-:S07]  /*88b0*/  FFMA.FTZ R5, R2, R5, R197 ;  /* 0x0000000502057223 */ /* 0x002fce00000100c5 */
[----:B------:R-:W1:Y:S01]  /*88c0*/  MUFU.EX2 R198, R198 ;  /* 0x000000c600c67308 */ /* 0x000e620000000800 */
[----:B--2---:R-:W-:-:S07]  /*88d0*/  FADD.FTZ R155, R196, R155 ;  /* 0x0000009bc49b7221 */ /* 0x004fce0000010000 */
[----:B------:R-:W2:Y:S01]  /*88e0*/  MUFU.EX2 R199, R199 ;  /* 0x000000c700c77308 */ /* 0x000ea20000000800 */
[----:B0-----:R-:W-:-:S07]  /*88f0*/  FADD.FTZ R18, R152, R5 ;  /* 0x0000000598127221 */ /* 0x001fce0000010000 */
[----:B------:R-:W0:Y:S01]  /*8900*/  MUFU.EX2 R187, R187 ;  /* 0x000000bb00bb7308 */ /* 0x000e220000000800 */
[----:B-1----:R-:W-:Y:S01]  /*8910*/  FADD.FTZ R164, R198, R155 ;  /* 0x0000009bc6a47221 */ /* 0x002fe20000010000 */
[----:B------:R-:W-:-:S06]  /*8920*/  FFMA.FTZ R155, R178, UR10, -R20 ;  /* 0x0000000ab29b7c23 */ /* 0x000fcc0008010814 */
        /* <DEDUP_REMOVED lines=16> */
[----:B0-----:R-:W-:Y:S01]  /*8a30*/  FADD.FTZ R166, R194, R159 ;  /* 0x0000009fc2a67221 */ /* 0x001fe20000010000 */
[--C-:B------:R-:W-:Y:S01]  /*8a40*/  FFMA.FTZ R159, R182, UR10, -R20.reuse ;  /* 0x0000000ab69f7c23 */ /* 0x100fe20008010814 */
[----:B------:R-:W-:-:S05]  /*8a50*/  FFMA.FTZ R20, R183, UR10, -R20 ;  /* 0x0000000ab7147c23 */ /* 0x000fca0008010814 */
        /* <DEDUP_REMOVED lines=34> */
[----:B0-----:R-:W-:-:S03]  /*8c80*/  FADD.FTZ R18, R169, R166 ;  /* 0x000000a6a9127221 */ /* 0x001fc60000010000 */
[----:B-1----:R-:W-:Y:S01]  /*8c90*/  FADD.FTZ R5, R20, R5 ;  /* 0x0000000514057221 */ /* 0x002fe20000010000 */
[----:B------:R-:W-:Y:S06]  /*8ca0*/  @!P0 BRA `(.L_x_1305) ;  /* 0x0000000000048947 */ /* 0x000fec0003800000 */
[----:B------:R-:W-:Y:S01]  /*8cb0*/  BPT.TRAP 0x1 ;  /* 0x000000040000795c */ /* 0x000fe20000300000 */
.L_x_1305:
[----:B------:R-:W0:Y:S01]  /*8cc0*/  S2UR UR4, SR_CgaCtaId ;  /* 0x00000000000479c3 */ /* 0x000e220000008800 */
[----:B------:R-:W-:Y:S01]  /*8cd0*/  UIADD3 UR5, UR5, 0x30860, URZ ;  /* 0x0003086005057890 */ /* 0x000fe2000fffe03f */
[C---:B------:R-:W-:Y:S01]  /*8ce0*/  ISETP.GT.AND P1, PT, R220.reuse, UR54, PT ;  /* 0x00000036dc007c0c */ /* 0x040fe2000bf24270 */
[----:B------:R-:W-:Y:S01]  /*8cf0*/  UMOV UR7, UR38 ;  /* 0x0000002600077c82 */ /* 0x000fe20008000000 */
[----:B------:R-:W-:Y:S01]  /*8d00*/  F2FP.BF16.F32.PACK_AB R198, R187, R198 ;  /* 0x000000c6bbc6723e */ /* 0x000fe200000010ff */
[----:B------:R-:W-:Y:S01]  /*8d10*/  VIADD R220, R220, 0xffffffff ;  /* 0xffffffffdcdc7836 */ /* 0x000fe20000000000 */
[----:B------:R-:W-:Y:S02]  /*8d20*/  F2FP.BF16.F32.PACK_AB R196, R196, R21 ;  /* 0x00000015c4c4723e */ /* 0x000fe400000010ff */
[----:B------:R-:W-:Y:S02]  /*8d30*/  F2FP.BF16.F32.PACK_AB R192, R185, R192 ;  /* 0x000000c0b9c0723e */ /* 0x000fe400000010ff */
        /* <DEDUP_REMOVED lines=16> */
[----:B------:R-:W-:Y:S02]  /*8e40*/  F2FP.BF16.F32.PACK_AB R186, R169, R186 ;  /* 0x000000baa9ba723e */ /* 0x000fe400000010ff */
[----:B------:R-:W-:Y:S01]  /*8e50*/  MOV R21, R4 ;  /* 0x0000000400157202 */ /* 0x000fe20000000f00 */
[----:B------:R-:W-:Y:S06]  /*8e60*/  @P1 BRA `(.L_x_1306) ;  /* 0xffffffe000cc1947 */ /* 0x000fec000383ffff */
.L_x_1295:
        /* <DEDUP_REMOVED lines=11> */
.L_x_1326:
        /* <DEDUP_REMOVED lines=8> */
.L_x_1308:
[----:B------:R-:W-:Y:S01]  /*8fa0*/  ULEA UR5, UR39, UR40, 0x3 ;  /* 0x0000002827057291 */ /* 0x000fe2000f8e183f */
[----:B------:R-:W-:-:S05]  /*8fb0*/  IMAD.U32 R3, RZ, RZ, UR38 ;  /* 0x00000026ff037e24 */ /* 0x000fca000f8e00ff */
[----:B------:R-:W-:-:S04]  /*8fc0*/  SHF.L.U32 R3, R3, 0x1f, RZ ;  /* 0x0000001f03037819 */ /* 0x000fc800000006ff */
[----:B------:R0:W1:Y:S01]  /*8fd0*/  SYNCS.PHASECHK.TRANS64.TRYWAIT P1, [UR5+0x30830], R3 ;  /* 0x03083003ff0075a7 */ /* 0x0000620008020145 */
[----:B------:R-:W-:Y:S05]  /*8fe0*/  @!P0 BRA `(.L_x_1309) ;  /* 0x0000000000048947 */ /* 0x000fea0003800000 */
[----:B------:R-:W-:Y:S01]  /*8ff0*/  BPT.TRAP 0x1 ;  /* 0x000000040000795c */ /* 0x000fe20000300000 */
.L_x_1309:
[----:B-1----:R-:W-:Y:S05]  /*9000*/  @P1 BRA `(.L_x_1310) ;  /* 0x0000000000081947 */ /* 0x002fea0003800000 */
[----:B------:R-:W1:Y:S02]  /*9010*/  SYNCS.PHASECHK.TRANS64.TRYWAIT P1, [UR5+0x30830], R3 ;  /* 0x03083003ff0075a7 */ /* 0x000e640008020145 */
[----:B-1----:R-:W-:Y:S05]  /*9020*/  @!P1 BRA `(.L_x_1311) ;  /* 0x000000c400bc9947 */ /* 0x002fea0003800000 */
.L_x_1310:
        /* <DEDUP_REMOVED lines=227> */
.L_x_1312:
[----:B------:R-:W-:Y:S01]  /*9e60*/  ULEA UR5, UR4, UR40, 0x3 ;  /* 0x0000002804057291 */ /* 0x000fe2000f8e183f */
[----:B------:R-:W-:-:S05]  /*9e70*/  IMAD.U32 R0, RZ, RZ, UR6 ;  /* 0x00000006ff007e24 */ /* 0x000fca000f8e00ff */
[----:B------:R-:W-:-:S04]  /*9e80*/  SHF.L.U32 R0, R0, 0x1f, RZ ;  /* 0x0000001f00007819 */ /* 0x000fc800000006ff */
[----:B------:R2:W3:Y:S01]  /*9e90*/  SYNCS.PHASECHK.TRANS64.TRYWAIT P1, [UR5+0x30850], R0 ;  /* 0x03085000ff0075a7 */ /* 0x0004e20008020145 */
[----:B------:R-:W-:Y:S05]  /*9ea0*/  @!P0 BRA `(.L_x_1313) ;  /* 0x0000000000048947 */ /* 0x000fea0003800000 */
[----:B------:R-:W-:Y:S01]  /*9eb0*/  BPT.TRAP 0x1 ;  /* 0x000000040000795c */ /* 0x000fe20000300000 */
.L_x_1313:
[----:B---3--:R-:W-:Y:S05]  /*9ec0*/  @P1 BRA `(.L_x_1314) ;  /* 0x0000000000081947 */ /* 0x008fea0003800000 */
[----:B------:R-:W3:Y:S02]  /*9ed0*/  SYNCS.PHASECHK.TRANS64.TRYWAIT P1, [UR5+0x30850], R0 ;  /* 0x03085000ff0075a7 */ /* 0x000ee40008020145 */
[----:B---3--:R-:W-:Y:S05]  /*9ee0*/  @!P1 BRA `(.L_x_1315) ;  /* 0x000000b800249947 */ /* 0x008fea0003800000 */
.L_x_1314:
        /* <DEDUP_REMOVED lines=30> */
.L_x_1316:
[----:B------:R-:W-:Y:S01]  /*a0d0*/  R2UR UR4, R22 ;  /* 0x00000000160472ca */ /* 0x000fe200000e0000 */
[----:B------:R-:W3:Y:S01]  /*a0e0*/  S2UR UR10, SR_CgaCtaId ;  /* 0x00000000000a79c3 */ /* 0x000ee20000008800 */
[----:B------:R-:W-:Y:S01]  /*a0f0*/  VIADD R188, R200, UR60 ;  /* 0x0000003cc8bc7c36 */ /* 0x000fe20008000000 */
[----:B------:R-:W-:Y:S01]  /*a100*/  UISETP.NE.AND UP0, UPT, UR43, URZ, UPT ;  /* 0x0000003f2b00728c */ /* 0x000fe2000bf05270 */
[----:B-1----:R-:W-:Y:S02]  /*a110*/  IMAD.SHL.U32 R4, R220, 0x40, RZ ;  /* 0x00000040dc047824 */ /* 0x002fe400078e00ff */
[----:B0-----:R-:W-:-:S07]  /*a120*/  IMAD.U32 R3, RZ, RZ, UR41 ;  /* 0x00000029ff037e24 */ /* 0x001fce000f8e00ff */
[----:B------:R-:W-:Y:S02]  /*a130*/  UISETP.NE.AND UP1, UPT, UR4, URZ, UPT ;  /* 0x0000003f0400728c */ /* 0x000fe4000bf25270 */
[----:B------:R-:W-:-:S04]  /*a140*/  ULEA UR4, UR7, UR40, 0x3 ;  /* 0x0000002807047291 */ /* 0x000fc8000f8e183f */
[----:B------:R-:W-:Y:S01]  /*a150*/  PLOP3.LUT P1, PT, PT, PT, UP1, 0x80, 0x0 ;  /* 0x000000000000781c */ /* 0x000fe20003f2f018 */
[----:B------:R-:W-:Y:S01]  /*a160*/  UIADD3 UR4, UR4, 0x30840, URZ ;  /* 0x0003084004047890 */ /* 0x000fe2000fffe03f */
[----:B------:R-:W-:-:S03]  /*a170*/  PLOP3.LUT P2, PT, PT, PT, UP1, 0x80, 0x0 ;  /* 0x000000000000781c */ /* 0x000fc60003f4f018 */
[----:B------:R-:W-:Y:S01]  /*a180*/  @UP1 ULDC UR6, c[0x0][0x44c] ;  /* 0x0001130000061ab9 */ /* 0x000fe20000000800 */
[----:B---3--:R-:W-:-:S07]  /*a190*/  UPRMT UR4, UR10, 0x654, UR4 ;  /* 0x000006540a047896 */ /* 0x008fce0008000004 */
[----:B--2---:R-:W-:Y:S01]  /*a1a0*/  @P1 IMAD.HI.U32 R0, R188, UR6, RZ ;  /* 0x00000006bc001c27 */ /* 0x004fe2000f8e00ff */
[----:B------:R-:W-:Y:S01]  /*a1b0*/  @UP1 ULDC UR6, c[0x0][0x450] ;  /* 0x0001140000061ab9 */ /* 0x000fe20000000800 */
[----:B------:R-:W-:Y:S01]  /*a1c0*/  PLOP3.LUT P1, PT, PT, PT, UP0, 0x40, 0x0 ;  /* 0x000000000000781c */ /* 0x000fe20003f2e808 */
[----:B------:R-:W-:Y:S01]  /*a1d0*/  SYNCS.ARRIVE.TRANS64.RED.A1T0 RZ, [UR4], RZ ;  /* 0x000000ffffff79a7 */ /* 0x000fe20008100404 */
[----:B------:R-:W-:Y:S01]  /*a1e0*/  ULOP3.LUT UR4, URZ, UR55, URZ, 0x33, !UPT ;  /* 0x000000373f047292 */ /* 0x000fe2000f8e333f */
[----:B------:R-:W-:Y:S02]  /*a1f0*/  @P2 SHF.R.U32.HI R188, RZ, UR6, R0 ;  /* 0x00000006ffbc2c19 */ /* 0x000fe40008011600 */
        /* <DEDUP_REMOVED lines=22> */
.L_x_1319:
[----:B------:R-:W-:-:S05]  /*a360*/  IMAD.U32 R189, RZ, RZ, UR54 ;  /* 0x00000036ffbd7e24 */ /* 0x000fca000f8e00ff */
[----:B------:R-:W-:-:S13]  /*a370*/  ISETP.NE.AND P1, PT, R189, 0x1, PT ;  /* 0x00000001bd00780c */ /* 0x000fda0003f25270 */
[----:B------:R-:W0:Y:S02]  /*a380*/  @P1 LDC.64 R2, c[0x0][0x9e8] ;  /* 0x00027a00ff021b82 */ /* 0x000e240000000a00 */
[----:B0-----:R-:W-:-:S05]  /*a390*/  @P1 IMAD.HI.U32 R2, R185, R2, RZ ;  /* 0x00000002b9021227 */ /* 0x001fca00078e00ff */
[----:B------:R-:W-:-:S07]  /*a3a0*/  @P1 SHF.R.U32.HI R185, RZ, R3, R2 ;  /* 0x00000003ffb91219 */ /* 0x000fce0000011602 */
.L_x_1320:
[----:B------:R-:W-:Y:S05]  /*a3b0*/  BSYNC B0 ;  /* 0x0000000000007941 */ /* 0x000fea0003800000 */
.L_x_1318:
[----:B------:R-:W-:-:S04]  /*a3c0*/  IMAD R2, R185, R189, -R4 ;  /* 0x000000bdb9027224 */ /* 0x000fc800078e0a04 */
[----:B------:R-:W-:-:S05]  /*a3d0*/  IMAD R2, R19, -0x2, R2 ;  /* 0xfffffffe13027824 */ /* 0x000fca00078e0202 */
[----:B------:R-:W-:Y:S02]  /*a3e0*/  VIADDMNMX R187, R2, R189, R187, PT ;  /* 0x000000bd02bb7246 */ /* 0x000fe400038001bb */
[----:B------:R-:W-:-:S07]  /*a3f0*/  VIMNMX R186, R186, R2, !PT ;  /* 0x00000002baba7248 */ /* 0x000fce0007fe0100 */
.L_x_1317:
        /* <DEDUP_REMOVED lines=68> */
.L_x_1323:
[----:B------:R-:W-:-:S05]  /*a840*/  IMAD.U32 R152, RZ, RZ, UR54 ;  /* 0x00000036ff987e24 */ /* 0x000fca000f8e00ff */
[----:B------:R-:W-:-:S13]  /*a850*/  ISETP.NE.AND P2, PT, R152, 0x1, PT ;  /* 0x000000019800780c */ /* 0x000fda0003f45270 */
[----:B------:R-:W0:Y:S02]  /*a860*/  @P2 LDC.64 R2, c[0x0][0x9e8] ;  /* 0x00027a00ff022b82 */ /* 0x000e240000000a00 */
[----:B0-----:R-:W-:-:S05]  /*a870*/  @P2 IMAD.HI.U32 R2, R187, R2, RZ ;  /* 0x00000002bb022227 */ /* 0x001fca00078e00ff */
[----:B------:R-:W-:-:S07]  /*a880*/  @P2 SHF.R.U32.HI R187, RZ, R3, R2 ;  /* 0x00000003ffbb2219 */ /* 0x000fce0000011602 */
.L_x_1324:
[----:B------:R-:W-:Y:S05]  /*a890*/  BSYNC B0 ;  /* 0x0000000000007941 */ /* 0x000fea0003800000 */
.L_x_1322:
[----:B------:R-:W-:-:S04]  /*a8a0*/  IMAD R4, R187, R152, -R4 ;  /* 0x00000098bb047224 */ /* 0x000fc800078e0a04 */
[----:B------:R-:W-:-:S05]  /*a8b0*/  IMAD R3, R19, -0x2, R4 ;  /* 0xfffffffe13037824 */ /* 0x000fca00078e0204 */
[----:B------:R-:W-:Y:S02]  /*a8c0*/  VIADDMNMX R0, R3, R152, R0, PT ;  /* 0x0000009803007246 */ /* 0x000fe40003800100 */
[----:B------:R-:W-:-:S07]  /*a8d0*/  VIMNMX R184, R184, R3, !PT ;  /* 0x00000003b8b87248 */ /* 0x000fce0007fe0100 */
.L_x_1321:
        /* <DEDUP_REMOVED lines=201> */
.L_x_1325:
        /* <DEDUP_REMOVED lines=11> */
[----:B------:R-:W-:Y:S01]  /*b620*/  ISETP.GT.AND P1, PT, R220, UR4, PT ;  /* 0x00000004dc007c0c */ /* 0x000fe2000bf24270 */
        /* <DEDUP_REMOVED lines=16> */
.L_x_1307:
        /* <DEDUP_REMOVED lines=131> */
.L_x_1327:
[----:B------:R-:W-:Y:S01]  /*bf60*/  ULEA UR5, UR39, UR40, 0x3 ;  /* 0x0000002827057291 */ /* 0x000fe2000f8e183f */
[----:B------:R-:W-:-:S05]  /*bf70*/  IMAD.U32 R0, RZ, RZ, UR38 ;  /* 0x00000026ff007e24 */ /* 0x000fca000f8e00ff */
[----:B------:R-:W-:-:S04]  /*bf80*/  SHF.L.U32 R0, R0, 0x1f, RZ ;  /* 0x0000001f00007819 */ /* 0x000fc800000006ff */
[----:B------:R0:W1:Y:S01]  /*bf90*/  SYNCS.PHASECHK.TRANS64.TRYWAIT P1, [UR5+0x30850], R0 ;  /* 0x03085000ff0075a7 */ /* 0x0000620008020145 */
[----:B------:R-:W-:Y:S05]  /*bfa0*/  @!P0 BRA `(.L_x_1328) ;  /* 0x0000000000048947 */ /* 0x000fea0003800000 */
[----:B------:R-:W-:Y:S01]  /*bfb0*/  BPT.TRAP 0x1 ;  /* 0x000000040000795c */ /* 0x000fe20000300000 */
.L_x_1328:
[----:B-1----:R-:W-:Y:S05]  /*bfc0*/  @P1 BRA `(.L_x_1329) ;  /* 0x0000000000081947 */ /* 0x002fea0003800000 */
[----:B------:R-:W1:Y:S02]  /*bfd0*/  SYNCS.PHASECHK.TRANS64.TRYWAIT P1, [UR5+0x30850], R0 ;  /* 0x03085000ff0075a7 */ /* 0x000e640008020145 */
[----:B-1----:R-:W-:Y:S05]  /*bfe0*/  @!P1 BRA `(.L_x_1330) ;  /* 0x0000009400fc9947 */ /* 0x002fea0003800000 */
.L_x_1329:
        /* <DEDUP_REMOVED lines=21> */
[----:B------:R-:W-:-:S02]  /*c140*/  IMAD.U32 R7, RZ, RZ, UR10 ;  /* 0x0000000aff077e24 */ /* 0x000fc4000f8e00ff */
[----:B------:R-:W-:Y:S02]  /*c150*/  IMAD.MOV.U32 R0, RZ, RZ, -0x800000 ;  /* 0xff800000ff007424 */ /* 0x000fe400078e00ff */
        /* <DEDUP_REMOVED lines=33> */
.L_x_1331:
        /* <DEDUP_REMOVED lines=141> */
.L_x_1253:
[----:B------:R-:W0:Y:S01]  /*cc40*/  S2R R5, SR_CgaCtaId ;  /* 0x0000000000057919 */ /* 0x000e220000008800 */
[----:B------:R-:W-:Y:S01]  /*cc50*/  MOV R22, 0x400 ;  /* 0x0000040000167802 */ /* 0x000fe20000000f00 */
[----:B------:R-:W-:Y:S01]  /*cc60*/  BSSY B0, `(.L_x_1332) ;  /* 0x00002dd000007945 */ /* 0x000fe20003800000 */
[----:B------:R-:W-:Y:S02]  /*cc70*/  BAR.SYNC.DEFER_BLOCKING 0x5, 0x180 ;  /* 0x0146000000007b1d */ /* 0x000fe40000010000 */
[----:B0-----:R-:W-:-:S05]  /*cc80*/  LEA R22, R5, R22, 0x18 ;  /* 0x0000001605167211 */ /* 0x001fca00078ec0ff */
[----:B------:R-:W0:Y:S02]  /*cc90*/  LDS.128 R4, [R22+0x308d0] ;  /* 0x0308d00016047984 */ /* 0x000e240000000c00 */
[----:B0-----:R-:W-:Y:S02]  /*cca0*/  R2UR UR5, R5 ;  /* 0x00000000050572ca */ /* 0x001fe400000e0000 */
[----:B------:R-:W-:Y:S02]  /*ccb0*/  R2UR UR7, R6 ;  /* 0x00000000060772ca */ /* 0x000fe400000e0000 */
[----:B------:R-:W-:Y:S01]  /*ccc0*/  R2UR UR6, R7 ;  /* 0x00000000070672ca */ /* 0x000fe200000e0000 */
[----:B------:R-:W-:Y:S06]  /*ccd0*/  BAR.ARV 0x4, 0x180 ;  /* 0x0106000000007b1d */ /* 0x000fec0000002000 */
[----:B------:R-:W-:Y:S08]  /*cce0*/  @P0 BRA `(.L_x_1333) ;  /* 0x0000001c00dc0947 */ /* 0x000ff00003800000 */
[----:B------:R-:W0:Y:S01]  /*ccf0*/  S2R R7, SR_SWINHI ;  /* 0x0000000000077919 */ /* 0x000e220000002f00 */
[----:B------:R-:W-:Y:S01]  /*cd00*/  F2FP.BF16.F32.PACK_AB R24, R25, R24 ;  /* 0x000000181918723e */ /* 0x000fe200000010ff */
[----:B------:R-:W-:Y:S01]  /*cd10*/  ULDC.64 UR8, c[0x0][0xc00] ;  /* 0x0003000000087ab9 */ /* 0x000fe20000000a00 */
[----:B------:R-:W-:Y:S01]  /*cd20*/  F2FP.BF16.F32.PACK_AB R25, R161, R26 ;  /* 0x0000001aa119723e */ /* 0x000fe200000010ff */
[----:B------:R-:W-:Y:S01]  /*cd30*/  UISETP.NE.U32.AND UP0, UPT, UR8, URZ, UPT ;  /* 0x0000003f0800728c */ /* 0x000fe2000bf05070 */
[----:B------:R-:W-:Y:S02]  /*cd40*/  F2FP.BF16.F32.PACK_AB R26, R29, R28 ;  /* 0x0000001c1d1a723e */ /* 0x000fe400000010ff */
[----:B------:R-:W-:Y:S01]  /*cd50*/  F2FP.BF16.F32.PACK_AB R27, R8, R27 ;  /* 0x0000001b081b723e */ /* 0x000fe200000010ff */
[----:B------:R-:W-:Y:S01]  /*cd60*/  UISETP.NE.AND.EX UP0, UPT, UR9, URZ, UPT, UP0 ;  /* 0x0000003f0900728c */ /* 0x000fe2000bf05300 */
[----:B------:R-:W-:Y:S02]  /*cd70*/  F2FP.BF16.F32.PACK_AB R32, R33, R32 ;  /* 0x000000202120723e */ /* 0x000fe400000010ff */
[----:B------:R-:W-:Y:S01]  /*cd80*/  F2FP.BF16.F32.PACK_AB R33, R160, R34 ;  /* 0x00000022a021723e */ /* 0x000fe200000010ff */
[----:B------:R-:W-:Y:S01]  /*cd90*/  ULDC.64 UR8, c[0x0][0xc00] ;  /* 0x0003000000087ab9 */ /* 0x000fe20000000a00 */
        /* <DEDUP_REMOVED lines=10> */
[----:B------:R-:W-:Y:S02]  /*ce40*/  MOV R4, R22 ;  /* 0x0000001600047202 */ /* 0x000fe40000000f00 */
[----:B0-----:R-:W-:Y:S02]  /*ce50*/  MOV R5, R7 ;  /* 0x0000000700057202 */ /* 0x001fe40000000f00 */
[----:B------:R-:W-:-:S02]  /*ce60*/  F2FP.BF16.F32.PACK_AB R51, R155, R51 ;  /* 0x000000339b33723e */ /* 0x000fc400000010ff */
[----:B------:R-:W-:Y:S01]  /*ce70*/  F2FP.BF16.F32.PACK_AB R57, R154, R58 ;  /* 0x0000003a9a39723e */ /* 0x000fe200000010ff */
[----:B------:R-:W-:Y:S01]  /*ce80*/  IMAD.WIDE R102, R213, 0x2, R4 ;  /* 0x00000002d5667825 */ /* 0x000fe200078e0204 */
[----:B------:R-:W-:Y:S02]  /*ce90*/  F2FP.BF16.F32.PACK_AB R64, R65, R64 ;  /* 0x000000404140723e */ /* 0x000fe400000010ff */
[----:B------:R-:W-:Y:S02]  /*cea0*/  F2FP.BF16.F32.PACK_AB R58, R61, R60 ;  /* 0x0000003c3d3a723e */ /* 0x000fe400000010ff */
[C---:B------:R-:W-:Y:S02]  /*ceb0*/  IADD3 R169, P1, R102.reuse, 0x20, RZ ;  /* 0x0000002066a97810 */ /* 0x040fe40007f3e0ff */
        /* <DEDUP_REMOVED lines=9> */
[C---:B------:R-:W-:Y:S01]  /*cf50*/  LOP3.LUT R7, R102.reuse, 0x380, RZ, 0xc0, !PT ;  /* 0x0000038066077812 */ /* 0x040fe200078ec0ff */
[----:B------:R-:W-:Y:S01]  /*cf60*/  IMAD.X R31, RZ, RZ, R103, P5 ;  /* 0x000000ffff1f7224 */ /* 0x000fe200028e0667 */
[----:B------:R-:W-:-:S02]  /*cf70*/  IADD3 R167, P1, R102, 0xc060, RZ ;  /* 0x0000c06066a77810 */ /* 0x000fc40007f3e0ff */
[----:B------:R-:W-:Y:S02]  /*cf80*/  LOP3.LUT R10, R169, 0x380, RZ, 0xc0, !PT ;  /* 0x00000380a90a7812 */ /* 0x000fe400078ec0ff */
[C---:B------:R-:W-:Y:S01]  /*cf90*/  IADD3 R177, P6, R102.reuse, 0x4020, RZ ;  /* 0x0000402066b17810 */ /* 0x040fe20007fde0ff */
[--C-:B------:R-:W-:Y:S01]  /*cfa0*/  IMAD.X R9, RZ, RZ, R103.reuse, P1 ;  /* 0x000000ffff097224 */ /* 0x100fe200008e0667 */
[----:B------:R-:W-:Y:S02]  /*cfb0*/  IADD3 R181, P2, R102, 0x4060, RZ ;  /* 0x0000406066b57810 */ /* 0x000fe40007f5e0ff */
[----:B------:R-:W-:Y:S01]  /*cfc0*/  LOP3.LUT R12, R171, 0x380, RZ, 0xc0, !PT ;  /* 0x00000380ab0c7812 */ /* 0x000fe200078ec0ff */
[--C-:B------:R-:W-:Y:S01]  /*cfd0*/  IMAD.X R21, RZ, RZ, R103.reuse, P6 ;  /* 0x000000ffff157224 */ /* 0x100fe200030e0667 */
[----:B------:R-:W-:Y:S01]  /*cfe0*/  LOP3.LUT R14, R173, 0x380, RZ, 0xc0, !PT ;  /* 0x00000380ad0e7812 */ /* 0x000fe200078ec0ff */
[----:B------:R-:W-:Y:S01]  /*cff0*/  IMAD.X R39, RZ, RZ, R103, P2 ;  /* 0x000000ffff277224 */ /* 0x000fe200010e0667 */
[----:B------:R-:W-:-:S02]  /*d000*/  LOP3.LUT R16, R175, 0x380, RZ, 0xc0, !PT ;  /* 0x00000380af107812 */ /* 0x000fc400078ec0ff */
[----:B------:R-:W-:Y:S02]  /*d010*/  IADD3 R6, P5, R102, 0xc020, RZ ;  /* 0x0000c02066067810 */ /* 0x000fe40007fbe0ff */
[----:B------:R-:W-:Y:S02]  /*d020*/  SHF.R.U64 R7, R7, 0x3, RZ ;  /* 0x0000000307077819 */ /* 0x000fe400000012ff */
[----:B------:R-:W-:Y:S01]  /*d030*/  SHF.R.U64 R10, R10, 0x3, RZ ;  /* 0x000000030a0a7819 */ /* 0x000fe200000012ff */
[----:B------:R-:W-:Y:S01]  /*d040*/  IMAD.X R99, RZ, RZ, R103, P5 ;  /* 0x000000ffff637224 */ /* 0x000fe200028e0667 */
[----:B------:R-:W-:Y:S02]  /*d050*/  LOP3.LUT R161, R167, 0x380, RZ, 0xc0, !PT ;  /* 0x00000380a7a17812 */ /* 0x000fe400078ec0ff */
[----:B------:R-:W-:Y:S02]  /*d060*/  IADD3 R54, P0, R102, 0x8020, RZ ;  /* 0x0000802066367810 */ /* 0x000fe40007f1e0ff */
[----:B------:R-:W-:-:S02]  /*d070*/  SHF.R.U64 R12, R12, 0x3, RZ ;  /* 0x000000030c0c7819 */ /* 0x000fc400000012ff */
[----:B------:R-:W-:Y:S01]  /*d080*/  LOP3.LUT R20, R177, 0x380, RZ, 0xc0, !PT ;  /* 0x00000380b1147812 */ /* 0x000fe200078ec0ff */
[--C-:B------:R-:W-:Y:S01]  /*d090*/  IMAD.X R55, RZ, RZ, R103.reuse, P0 ;  /* 0x000000ffff377224 */ /* 0x100fe200000e0667 */
[----:B------:R-:W-:Y:S02]  /*d0a0*/  IADD3 R62, P4, R102, 0x8040, RZ ;  /* 0x00008040663e7810 */ /* 0x000fe40007f9e0ff */
[----:B------:R-:W-:Y:S02]  /*d0b0*/  IADD3.X R17, RZ, R103, RZ, P3, !PT ;  /* 0x00000067ff117210 */ /* 0x000fe40001ffe4ff */
[----:B------:R-:W-:Y:S01]  /*d0c0*/  SHF.R.U64 R14, R14, 0x3, RZ ;  /* 0x000000030e0e7819 */ /* 0x000fe200000012ff */
[----:B------:R-:W-:Y:S01]  /*d0d0*/  IMAD.X R63, RZ, RZ, R103, P4 ;  /* 0x000000ffff3f7224 */ /* 0x000fe200020e0667 */
[----:B------:R-:W-:Y:S02]  /*d0e0*/  LOP3.LUT R30, R179, 0x380, RZ, 0xc0, !PT ;  /* 0x00000380b31e7812 */ /* 0x000fe400078ec0ff */
[----:B------:R-:W-:-:S02]  /*d0f0*/  IADD3 R70, P3, R102, 0x8060, RZ ;  /* 0x0000806066467810 */ /* 0x000fc40007f7e0ff */
[C---:B------:R-:W-:Y:S02]  /*d100*/  IADD3 R94, P6, R102.reuse, 0xc000, RZ ;  /* 0x0000c000665e7810 */ /* 0x040fe40007fde0ff */
[----:B------:R-:W-:Y:S01]  /*d110*/  IADD3 R168, P2, R102, 0xc040, RZ ;  /* 0x0000c04066a87810 */ /* 0x000fe20007f5e0ff */
[--C-:B------:R-:W-:Y:S01]  /*d120*/  IMAD.X R71, RZ, RZ, R103.reuse, P3 ;  /* 0x000000ffff477224 */ /* 0x100fe200018e0667 */
[----:B------:R-:W-:Y:S01]  /*d130*/  SHF.R.U64 R16, R16, 0x3, RZ ;  /* 0x0000000310107819 */ /* 0x000fe200000012ff */
[--C-:B------:R-:W-:Y:S01]  /*d140*/  IMAD.X R95, RZ, RZ, R103.reuse, P6 ;  /* 0x000000ffff5f7224 */ /* 0x100fe200030e0667 */
[----:B------:R-:W-:Y:S02]  /*d150*/  LOP3.LUT R38, R181, 0x380, RZ, 0xc0, !PT ;  /* 0x00000380b5267812 */ /* 0x000fe400078ec0ff */
[----:B------:R-:W-:Y:S01]  /*d160*/  LOP3.LUT R102, R7, R102, RZ, 0x3c, !PT ;  /* 0x0000006607667212 */ /* 0x000fe200078e3cff */
[----:B------:R-:W-:Y:S01]  /*d170*/  IMAD.X R7, RZ, RZ, R103, P2 ;  /* 0x000000ffff077224 */ /* 0x000fe200010e0667 */
[----:B------:R-:W-:-:S02]  /*d180*/  LOP3.LUT R10, R10, R169, RZ, 0x3c, !PT ;  /* 0x000000a90a0a7212 */ /* 0x000fc400078e3cff */
[----:B------:R-:W-:Y:S02]  /*d190*/  LOP3.LUT R46, R183, 0x380, RZ, 0xc0, !PT ;  /* 0x00000380b72e7812 */ /* 0x000fe400078ec0ff */
[----:B------:R-:W-:Y:S02]  /*d1a0*/  LOP3.LUT R98, R6, 0x380, RZ, 0xc0, !PT ;  /* 0x0000038006627812 */ /* 0x000fe400078ec0ff */
[----:B------:R-:W-:Y:S02]  /*d1b0*/  SHF.R.U64 R28, R161, 0x3, RZ ;  /* 0x00000003a11c7819 */ /* 0x000fe400000012ff */
[----:B------:R-:W-:Y:S02]  /*d1c0*/  LOP3.LUT R12, R12, R171, RZ, 0x3c, !PT ;  /* 0x000000ab0c0c7212 */ /* 0x000fe400078e3cff */
[----:B------:R-:W-:Y:S02]  /*d1d0*/  SHF.R.U64 R20, R20, 0x3, RZ ;  /* 0x0000000314147819 */ /* 0x000fe400000012ff */
[----:B------:R-:W-:-:S02]  /*d1e0*/  LOP3.LUT R169, R54, 0x380, RZ, 0xc0, !PT ;  /* 0x0000038036a97812 */ /* 0x000fc400078ec0ff */
[----:B------:R-:W-:Y:S02]  /*d1f0*/  LOP3.LUT R14, R14, R173, RZ, 0x3c, !PT ;  /* 0x000000ad0e0e7212 */ /* 0x000fe400078e3cff */
[----:B------:R-:W-:Y:S02]  /*d200*/  SHF.R.U64 R30, R30, 0x3, RZ ;  /* 0x000000031e1e7819 */ /* 0x000fe400000012ff */
[----:B------:R-:W-:Y:S02]  /*d210*/  LOP3.LUT R171, R62, 0x380, RZ, 0xc0, !PT ;  /* 0x000003803eab7812 */ /* 0x000fe400078ec0ff */
[----:B------:R-:W-:Y:S02]  /*d220*/  LOP3.LUT R16, R16, R175, RZ, 0x3c, !PT ;  /* 0x000000af10107212 */ /* 0x000fe400078e3cff */
[----:B------:R-:W-:Y:S02]  /*d230*/  SHF.R.U64 R38, R38, 0x3, RZ ;  /* 0x0000000326267819 */ /* 0x000fe400000012ff */
[----:B------:R-:W-:-:S02]  /*d240*/  LOP3.LUT R173, R70, 0x380, RZ, 0xc0, !PT ;  /* 0x0000038046ad7812 */ /* 0x000fc400078ec0ff */
[----:B------:R-:W-:Y:S02]  /*d250*/  SHF.R.U64 R46, R46, 0x3, RZ ;  /* 0x000000032e2e7819 */ /* 0x000fe400000012ff */
[----:B------:R-:W-:Y:S02]  /*d260*/  LOP3.LUT R175, R94, 0x380, RZ, 0xc0, !PT ;  /* 0x000003805eaf7812 */ /* 0x000fe400078ec0ff */
[----:B------:R-:W-:Y:S01]  /*d270*/  MOV R102, R102 ;  /* 0x0000006600667202 */ /* 0x000fe20000000f00 */
[----:B------:R-:W-:Y:S01]  /*d280*/  BAR.SYNC.DEFER_BLOCKING 0x1, 0x100 ;  /* 0x0044000000007b1d */ /* 0x000fe20000010000 */
[----:B------:R-:W-:Y:S02]  /*d290*/  SHF.R.U64 R29, R98, 0x3, RZ ;  /* 0x00000003621d7819 */ /* 0x000fe400000012ff */
[----:B------:R-:W-:Y:S02]  /*d2a0*/  LOP3.LUT R8, R28, R167, RZ, 0x3c, !PT ;  /* 0x000000a71c087212 */ /* 0x000fe400078e3cff */
[----:B------:R-:W-:-:S02]  /*d2b0*/  LOP3.LUT R20, R20, R177, RZ, 0x3c, !PT ;  /* 0x000000b114147212 */ /* 0x000fc400078e3cff */
[----:B------:R-:W-:Y:S02]  /*d2c0*/  SHF.R.U64 R169, R169, 0x3, RZ ;  /* 0x00000003a9a97819 */ /* 0x000fe400000012ff */
[----:B------:R-:W-:Y:S02]  /*d2d0*/  MOV R28, R10 ;  /* 0x0000000a001c7202 */ /* 0x000fe40000000f00 */
[----:B------:R-:W-:Y:S02]  /*d2e0*/  LOP3.LUT R30, R30, R179, RZ, 0x3c, !PT ;  /* 0x000000b31e1e7212 */ /* 0x000fe400078e3cff */
[----:B------:R-:W-:Y:S02]  /*d2f0*/  SHF.R.U64 R171, R171, 0x3, RZ ;  /* 0x00000003abab7819 */ /* 0x000fe400000012ff */
[----:B------:R-:W-:Y:S02]  /*d300*/  LOP3.LUT R103, R168, 0x380, RZ, 0xc0, !PT ;  /* 0x00000380a8677812 */ /* 0x000fe400078ec0ff */
[----:B------:R-:W-:-:S02]  /*d310*/  MOV R12, R12 ;  /* 0x0000000c000c7202 */ /* 0x000fc40000000f00 */
[----:B------:R-:W-:Y:S02]  /*d320*/  LOP3.LUT R38, R38, R181, RZ, 0x3c, !PT ;  /* 0x000000b526267212 */ /* 0x000fe400078e3cff */
[----:B------:R-:W-:Y:S02]  /*d330*/  SHF.R.U64 R173, R173, 0x3, RZ ;  /* 0x00000003adad7819 */ /* 0x000fe400000012ff */
[----:B------:R-:W-:Y:S01]  /*d340*/  MOV R14, R14 ;  /* 0x0000000e000e7202 */ /* 0x000fe20000000f00 */
[----:B------:R-:W-:Y:S01]  /*d350*/  STSM.16.M88.4 [R102], R24 ;  /* 0x0000001866007844 */ /* 0x000fe20000000200 */
[----:B------:R-:W-:Y:S02]  /*d360*/  LOP3.LUT R46, R46, R183, RZ, 0x3c, !PT ;  /* 0x000000b72e2e7212 */ /* 0x000fe400078e3cff */
[----:B------:R-:W-:Y:S01]  /*d370*/  SHF.R.U64 R175, R175, 0x3, RZ ;  /* 0x00000003afaf7819 */ /* 0x000fe200000012ff */
[----:B------:R-:W-:Y:S01]  /*d380*/  STSM.16.M88.4 [R28], R32 ;  /* 0x000000201c007844 */ /* 0x000fe20000000200 */
[----:B------:R-:W-:-:S02]  /*d390*/  LOP3.LUT R98, R29, R6, RZ, 0x3c, !PT ;  /* 0x000000061d627212 */ /* 0x000fc400078e3cff */
[----:B------:R-:W-:Y:S01]  /*d3a0*/  MOV R16, R16 ;  /* 0x0000001000107202 */ /* 0x000fe20000000f00 */
[----:B------:R0:W-:Y:S01]  /*d3b0*/  STSM.16.M88.4 [R12], R40 ;  /* 0x000000280c007844 */ /* 0x0001e20000000200 */
[----:B------:R-:W-:Y:S02]  /*d3c0*/  F2FP.BF16.F32.PACK_AB R59, R153, R59 ;  /* 0x0000003b993b723e */ /* 0x000fe400000010ff */
[----:B------:R-:W-:Y:S01]  /*d3d0*/  F2FP.BF16.F32.PACK_AB R65, R152, R66 ;  /* 0x000000429841723e */ /* 0x000fe200000010ff */
[----:B------:R-:W-:Y:S01]  /*d3e0*/  STSM.16.M88.4 [R14], R48 ;  /* 0x000000300e007844 */ /* 0x000fe20000000200 */
[----:B------:R-:W-:Y:S02]  /*d3f0*/  F2FP.BF16.F32.PACK_AB R72, R73, R72 ;  /* 0x000000484948723e */ /* 0x000fe400000010ff */
[----:B------:R-:W-:Y:S01]  /*d400*/  LOP3.LUT R54, R169, R54, RZ, 0x3c, !PT ;  /* 0x00000036a9367212 */ /* 0x000fe200078e3cff */
[----:B------:R-:W-:Y:S01]  /*d410*/  STSM.16.M88.4 [R16], R56 ;  /* 0x0000003810007844 */ /* 0x000fe20000000200 */
[----:B------:R-:W-:-:S02]  /*d420*/  MOV R20, R20 ;  /* 0x0000001400147202 */ /* 0x000fc40000000f00 */
[----:B------:R-:W-:Y:S02]  /*d430*/  F2FP.BF16.F32.PACK_AB R66, R69, R68 ;  /* 0x000000444542723e */ /* 0x000fe400000010ff */
[----:B------:R-:W-:Y:S02]  /*d440*/  F2FP.BF16.F32.PACK_AB R67, R18, R67 ;  /* 0x000000431243723e */ /* 0x000fe400000010ff */
[----:B------:R-:W-:Y:S02]  /*d450*/  F2FP.BF16.F32.PACK_AB R73, R3, R74 ;  /* 0x0000004a0349723e */ /* 0x000fe400000010ff */
[----:B------:R-:W-:Y:S01]  /*d460*/  F2FP.BF16.F32.PACK_AB R80, R81, R80 ;  /* 0x000000505150723e */ /* 0x000fe200000010ff */
[----:B------:R-:W-:Y:S01]  /*d470*/  STSM.16.M88.4 [R20], R64 ;  /* 0x0000004014007844 */ /* 0x000fe20000000200 */
[----:B------:R-:W-:Y:S02]  /*d480*/  LOP3.LUT R62, R171, R62, RZ, 0x3c, !PT ;  /* 0x0000003eab3e7212 */ /* 0x000fe400078e3cff */
        /* <DEDUP_REMOVED lines=9> */
[----:B------:R-:W-:Y:S01]  /*d520*/  R2UR UR4, R208 ;  /* 0x00000000d00472ca */ /* 0x000fe200000e0000 */
[----:B------:R-:W-:Y:S01]  /*d530*/  ULDC UR10, c[0x0][0xa88] ;  /* 0x0002a200000a7ab9 */ /* 0x000fe20000000800 */
[----:B------:R-:W-:Y:S01]  /*d540*/  SHF.R.U64 R103, R103, 0x3, RZ ;  /* 0x0000000367677819 */ /* 0x000fe200000012ff */
[----:B------:R-:W1:Y:S01]  /*d550*/  LDC R18, c[0x0][0xbe8] ;  /* 0x0002fa00ff127b82 */ /* 0x000e620000000800 */
[----:B------:R-:W-:Y:S02]  /*d560*/  MOV R30, R30 ;  /* 0x0000001e001e7202 */ /* 0x000fe40000000f00 */
[----:B------:R-:W-:-:S02]  /*d570*/  F2FP.BF16.F32.PACK_AB R74, R77, R76 ;  /* 0x0000004c4d4a723e */ /* 0x000fc400000010ff */
[----:B------:R-:W-:Y:S02]  /*d580*/  F2FP.BF16.F32.PACK_AB R81, R83, R82 ;  /* 0x000000525351723e */ /* 0x000fe400000010ff */
[----:B------:R-:W-:Y:S01]  /*d590*/  LOP3.LUT R70, R173, R70, RZ, 0x3c, !PT ;  /* 0x00000046ad467212 */ /* 0x000fe200078e3cff */
[----:B------:R-:W-:Y:S01]  /*d5a0*/  STSM.16.M88.4 [R30], R72 ;  /* 0x000000481e007844 */ /* 0x000fe20000000200 */
[----:B------:R-:W-:Y:S01]  /*d5b0*/  MOV R38, R38 ;  /* 0x0000002600267202 */ /* 0x000fe20000000f00 */
[----:B------:R-:W-:Y:S01]  /*d5c0*/  UIMAD.WIDE UR8, UR4, 0x4, UR8 ;  /* 0x00000004040878a5 */ /* 0x000fe2000f8e0208 */
[----:B------:R-:W-:Y:S02]  /*d5d0*/  F2FP.BF16.F32.PACK_AB R82, R85, R84 ;  /* 0x000000545552723e */ /* 0x000fe400000010ff */
[----:B------:R-:W-:Y:S02]  /*d5e0*/  F2FP.BF16.F32.PACK_AB R83, R87, R86 ;  /* 0x000000565753723e */ /* 0x000fe400000010ff */
[----:B------:R-:W-:-:S02]  /*d5f0*/  LOP3.LUT R94, R175, R94, RZ, 0x3c, !PT ;  /* 0x0000005eaf5e7212 */ /* 0x000fc400078e3cff */
[----:B------:R-:W-:Y:S01]  /*d600*/  MOV R46, R46 ;  /* 0x0000002e002e7202 */ /* 0x000fe20000000f00 */
[----:B------:R-:W-:Y:S01]  /*d610*/  STSM.16.M88.4 [R38], R80 ;  /* 0x0000005026007844 */ /* 0x000fe20000000200 */
[----:B------:R-:W-:Y:S02]  /*d620*/  MOV R11, R98 ;  /* 0x00000062000b7202 */ /* 0x000fe40000000f00 */
[----:B------:R-:W-:Y:S02]  /*d630*/  F2FP.BF16.F32.PACK_AB R76, R89, R88 ;  /* 0x00000058594c723e */ /* 0x000fe400000010ff */
[----:B------:R-:W-:Y:S02]  /*d640*/  F2FP.BF16.F32.PACK_AB R77, R91, R90 ;  /* 0x0000005a5b4d723e */ /* 0x000fe400000010ff */
[----:B------:R-:W-:Y:S02]  /*d650*/  F2FP.BF16.F32.PACK_AB R78, R93, R92 ;  /* 0x0000005c5d4e723e */ /* 0x000fe400000010ff */
[----:B------:R-:W-:-:S02]  /*d660*/  MOV R54, R54 ;  /* 0x0000003600367202 */ /* 0x000fc40000000f00 */
[----:B------:R-:W-:Y:S01]  /*d670*/  F2FP.BF16.F32.PACK_AB R97, R164, R163 ;  /* 0x000000a3a461723e */ /* 0x000fe200000010ff */
[----:B------:R-:W-:Y:S01]  /*d680*/  STSM.16.M88.4 [R46], R76 ;  /* 0x0000004c2e007844 */ /* 0x000fe20000000200 */
[----:B------:R-:W-:Y:S02]  /*d690*/  F2FP.BF16.F32.PACK_AB R98, R101, R100 ;  /* 0x000000646562723e */ /* 0x000fe400000010ff */
[----:B------:R-:W-:Y:S02]  /*d6a0*/  F2FP.BF16.F32.PACK_AB R99, R166, R165 ;  /* 0x000000a5a663723e */ /* 0x000fe400000010ff */
[----:B------:R-:W-:Y:S02]  /*d6b0*/  F2FP.BF16.F32.PACK_AB R105, R107, R106 ;  /* 0x0000006a6b69723e */ /* 0x000fe400000010ff */
[----:B------:R-:W-:Y:S01]  /*d6c0*/  LOP3.LUT R6, R103, R168, RZ, 0x3c, !PT ;  /* 0x000000a867067212 */ /* 0x000fe200078e3cff */
[----:B------:R-:W-:Y:S01]  /*d6d0*/  STSM.16.M88.4 [R54], R96 ;  /* 0x0000006036007844 */ /* 0x000fe20000000200 */
[----:B------:R-:W-:-:S02]  /*d6e0*/  MOV R62, R62 ;  /* 0x0000003e003e7202 */ /* 0x000fc40000000f00 */
[----:B------:R-:W-:Y:S02]  /*d6f0*/  F2FP.BF16.F32.PACK_AB R106, R109, R108 ;  /* 0x0000006c6d6a723e */ /* 0x000fe400000010ff */
[----:B------:R-:W-:Y:S02]  /*d700*/  F2FP.BF16.F32.PACK_AB R107, R111, R110 ;  /* 0x0000006e6f6b723e */ /* 0x000fe400000010ff */
[----:B------:R-:W-:Y:S02]  /*d710*/  F2FP.BF16.F32.PACK_AB R113, R115, R114 ;  /* 0x000000727371723e */ /* 0x000fe400000010ff */
[----:B------:R-:W-:Y:S01]  /*d720*/  MOV R70, R70 ;  /* 0x0000004600467202 */ /* 0x000fe20000000f00 */
[----:B------:R-:W-:Y:S01]  /*d730*/  STSM.16.M88.4 [R62], R104 ;  /* 0x000000683e007844 */ /* 0x000fe20000000200 */
[----:B------:R-:W-:Y:S02]  /*d740*/  F2FP.BF16.F32.PACK_AB R114, R117, R116 ;  /* 0x000000747572723e */ /* 0x000fe400000010ff */
[----:B------:R-:W-:-:S02]  /*d750*/  F2FP.BF16.F32.PACK_AB R115, R119, R118 ;  /* 0x000000767773723e */ /* 0x000fc400000010ff */
[----:B------:R-:W-:Y:S02]  /*d760*/  F2FP.BF16.F32.PACK_AB R121, R123, R122 ;  /* 0x0000007a7b79723e */ /* 0x000fe400000010ff */
[----:B------:R-:W-:Y:S01]  /*d770*/  MOV R94, R94 ;  /* 0x0000005e005e7202 */ /* 0x000fe20000000f00 */
[----:B------:R-:W-:Y:S01]  /*d780*/  STSM.16.M88.4 [R70], R112 ;  /* 0x0000007046007844 */ /* 0x000fe20000000200 */
[----:B------:R-:W-:Y:S02]  /*d790*/  F2FP.BF16.F32.PACK_AB R122, R125, R124 ;  /* 0x0000007c7d7a723e */ /* 0x000fe400000010ff */
[----:B------:R-:W-:Y:S02]  /*d7a0*/  F2FP.BF16.F32.PACK_AB R123, R127, R126 ;  /* 0x0000007e7f7b723e */ /* 0x000fe400000010ff */
[----:B------:R-:W-:Y:S02]  /*d7b0*/  F2FP.BF16.F32.PACK_AB R129, R131, R130 ;  /* 0x000000828381723e */ /* 0x000fe400000010ff */
[----:B------:R-:W-:Y:S01]  /*d7c0*/  F2FP.BF16.F32.PACK_AB R130, R133, R132 ;  /* 0x000000848582723e */ /* 0x000fe200000010ff */
[----:B------:R-:W-:Y:S01]  /*d7d0*/  STSM.16.M88.4 [R94], R120 ;  /* 0x000000785e007844 */ /* 0x000fe20000000200 */
[----:B------:R-:W-:-:S02]  /*d7e0*/  F2FP.BF16.F32.PACK_AB R131, R135, R134 ;  /* 0x000000868783723e */ /* 0x000fc400000010ff */
[----:B------:R-:W-:Y:S02]  /*d7f0*/  F2FP.BF16.F32.PACK_AB R137, R139, R138 ;  /* 0x0000008a8b89723e */ /* 0x000fe400000010ff */
[----:B------:R-:W-:Y:S01]  /*d800*/  MOV R10, R6 ;  /* 0x00000006000a7202 */ /* 0x000fe20000000f00 */
[----:B------:R-:W-:Y:S01]  /*d810*/  STSM.16.M88.4 [R11], R128 ;  /* 0x000000800b007844 */ /* 0x000fe20000000200 */
        /* <DEDUP_REMOVED lines=13> */
[----:B------:R-:W4:Y:S01]  /*d8f0*/  @P0 LDG.E R3, desc[UR36][R6.64] ;  /* 0x0000002406030981 */ /* 0x000f22000c1e1900 */
[----:B------:R-:W-:Y:S01]  /*d900*/  UISETP.NE.U32.AND UP1, UPT, UR8, URZ, UPT ;  /* 0x0000003f0800728c */ /* 0x000fe2000bf25070 */
[----:B-1----:R-:W-:-:S03]  /*d910*/  ISETP.NE.AND P1, PT, R18, 0x1, PT ;  /* 0x000000011200780c */ /* 0x002fc60003f25270 */
[----:B------:R-:W-:-:S06]  /*d920*/  UISETP.NE.AND.EX UP1, UPT, UR9, URZ, UPT, UP1 ;  /* 0x0000003f0900728c */ /* 0x000fcc000bf25310 */
[----:B------:R-:W-:-:S04]  /*d930*/  PLOP3.LUT P2, PT, PT, PT, UP1, 0x80, 0x0 ;  /* 0x000000000000781c */ /* 0x000fc80003f4f018 */
[----:B------:R-:W1:Y:S01]  /*d940*/  @P1 LDC R9, c[0x0][0xbec] ;  /* 0x0002fb00ff091b82 */ /* 0x000e620000000800 */
[----:B------:R-:W-:Y:S02]  /*d950*/  @UP1 ULDC.64 UR8, c[0x0][0xc08] ;  /* 0x0003020000081ab9 */ /* 0x000fe40000000a00 */
[----:B------:R-:W-:-:S03]  /*d960*/  @UP1 UIMAD.WIDE UR8, UR4, 0x4, UR8 ;  /* 0x00000004040818a5 */ /* 0x000fc6000f8e0208 */
[----:B------:R-:W-:Y:S02]  /*d970*/  UMOV UR4, URZ ;  /* 0x0000003f00047c82 */ /* 0x000fe40008000000 */
[----:B0-----:R-:W0:Y:S01]  /*d980*/  @P1 LDC R12, c[0x0][0xbf0] ;  /* 0x0002fc00ff0c1b82 */ /* 0x001e220000000800 */
[----:B--2---:R-:W-:Y:S02]  /*d990*/  IMAD.U32 R10, RZ, RZ, UR8 ;  /* 0x00000008ff0a7e24 */ /* 0x004fe4000f8e00ff */
[----:B------:R-:W-:Y:S01]  /*d9a0*/  IMAD.U32 R11, RZ, RZ, UR9 ;  /* 0x00000009ff0b7e24 */ /* 0x000fe2000f8e00ff */
[----:B----4-:R-:W-:Y:S01]  /*d9b0*/  @P0 R2UR UR4, R3 ;  /* 0x00000000030402ca */ /* 0x010fe200000e0000 */
[----:B------:R-:W-:-:S06]  /*d9c0*/  IMAD.U32 R3, RZ, RZ, UR10 ;  /* 0x0000000aff037e24 */ /* 0x000fcc000f8e00ff */
[----:B------:R3:W5:Y:S01]  /*d9d0*/  @P2 LDG.E R3, desc[UR36][R10.64] ;  /* 0x000000240a032981 */ /* 0x000762000c1e1900 */
[----:B01----:R-:W-:Y:S07]  /*d9e0*/  @P2 BRA `(.L_x_1334) ;  /* 0x0000000000102947 */ /* 0x003fee0003800000 */
[----:B------:R-:W-:Y:S05]  /*d9f0*/  @!P0 BRA `(.L_x_1334) ;  /* 0x00000000000c8947 */ /* 0x000fea0003800000 */
[----:B---3--:R-:W2:Y:S04]  /*da00*/  LDG.E R8, desc[UR36][R6.64] ;  /* 0x0000002406087981 */ /* 0x008ea8000c1e1900 */
[----:B-----5:R-:W2:Y:S02]  /*da10*/  LDG.E R3, desc[UR36][R6.64+0x4] ;  /* 0x0000042406037981 */ /* 0x020ea4000c1e1900 */
[----:B--2---:R-:W-:-:S07]  /*da20*/  IADD3 R3, -R8, R3, RZ ;  /* 0x0000000308037210 */ /* 0x004fce0007ffe1ff */
.L_x_1334:
[----:B------:R-:W-:Y:S01]  /*da30*/  R2UR UR19, R206 ;  /* 0x00000000ce1372ca */ /* 0x000fe200000e0000 */
[----:B------:R-:W-:Y:S01]  /*da40*/  USHF.R.S32.HI UR9, URZ, 0x1f, UR4 ;  /* 0x0000001f3f097899 */ /* 0x000fe20008011404 */
[----:B------:R-:W-:Y:S01]  /*da50*/  R2UR UR13, R208 ;  /* 0x00000000d00d72ca */ /* 0x000fe200000e0000 */
[----:B------:R-:W-:Y:S01]  /*da60*/  ULDC.64 UR14, c[0x0][0xb90] ;  /* 0x0002e400000e7ab9 */ /* 0x000fe20000000a00 */
[----:B------:R-:W-:Y:S01]  /*da70*/  UMOV UR8, UR4 ;  /* 0x0000000400087c82 */ /* 0x000fe20008000000 */
[----:B---3--:R-:W-:Y:S02]  /*da80*/  VIADD R8, R200, UR60 ;  /* 0x0000003cc8087c36 */ /* 0x008fe40008000000 */
[----:B------:R-:W-:Y:S02]  /*da90*/  VIADD R26, R212, UR60 ;  /* 0x0000003cd41a7c36 */ /* 0x000fe40008000000 */
[----:B------:R-:W-:-:S04]  /*daa0*/  @P1 IMAD.HI.U32 R7, R8, R9, RZ ;  /* 0x0000000908071227 */ /* 0x000fc800078e00ff */
[----:B------:R-:W-:Y:S01]  /*dab0*/  USHF.R.S32.HI UR16, URZ, 0x1f, UR19 ;  /* 0x0000001f3f107899 */ /* 0x000fe20008011413 */
[----:B------:R-:W-:Y:S01]  /*dac0*/  IMAD.MOV.U32 R6, RZ, RZ, R8 ;  /* 0x000000ffff067224 */ /* 0x000fe200078e0008 */
[----:B------:R-:W-:Y:S01]  /*dad0*/  UIMAD.WIDE.U32 UR10, UR19, UR14, UR8 ;  /* 0x0000000e130a72a5 */ /* 0x000fe2000f8e0008 */
[----:B------:R-:W-:Y:S01]  /*dae0*/  @P1 SHF.R.U32.HI R6, RZ, R12, R7 ;  /* 0x0000000cff061219 */ /* 0x000fe20000011607 */
[----:B------:R-:W-:Y:S01]  /*daf0*/  USHF.R.S32.HI UR8, URZ, 0x1f, UR13 ;  /* 0x0000001f3f087899 */ /* 0x000fe2000801140d */
[----:B------:R-:W-:Y:S01]  /*db00*/  IMAD R7, R207, 0x40, R23 ;  /* 0x00000040cf077824 */ /* 0x000fe200078e0217 */
[----:B------:R-:W-:Y:S01]  /*db10*/  UIMAD UR12, UR16, UR14, URZ ;  /* 0x0000000e100c72a4 */ /* 0x000fe2000f8e023f */
[----:B-----5:R-:W-:Y:S01]  /*db20*/  IMAD R79, R3, R18, RZ ;  /* 0x00000012034f7224 */ /* 0x020fe200078e02ff */
[----:B------:R-:W-:Y:S01]  /*db30*/  USEL UR18, UR8, URZ, !UP0 ;  /* 0x0000003f08127287 */ /* 0x000fe2000c000000 */
[----:B------:R-:W-:Y:S01]  /*db40*/  IMAD.MOV R9, RZ, RZ, -R6 ;  /* 0x000000ffff097224 */ /* 0x000fe200078e0a06 */
[----:B------:R-:W-:Y:S01]  /*db50*/  UIMAD UR12, UR19, UR15, UR12 ;  /* 0x0000000f130c72a4 */ /* 0x000fe2000f8e020c */
[----:B------:R-:W-:Y:S01]  /*db60*/  IMAD.WIDE R4, R7, 0x2, R4 ;  /* 0x0000000207047825 */ /* 0x000fe200078e0204 */
[----:B------:R-:W-:Y:S01]  /*db70*/  USEL UR17, UR13, URZ, !UP0 ;  /* 0x0000003f0d117287 */ /* 0x000fe2000c000000 */
[----:B------:R-:W-:Y:S01]  /*db80*/  SHF.R.S32.HI R7, RZ, 0x1f, R6 ;  /* 0x0000001fff077819 */ /* 0x000fe20000011406 */
[----:B------:R-:W-:Y:S01]  /*db90*/  ULDC.64 UR14, c[0x0][0xb98] ;  /* 0x0002e600000e7ab9 */ /* 0x000fe20000000a00 */
[----:B------:R-:W-:Y:S01]  /*dba0*/  UIADD3 UR11, UR11, UR12, URZ ;  /* 0x0000000c0b0b7290 */ /* 0x000fe2000fffe03f */
[----:B------:R-:W-:Y:S01]  /*dbb0*/  IMAD R9, R18, R9, R8 ;  /* 0x0000000912097224 */ /* 0x000fe200078e0208 */
[----:B------:R-:W-:Y:S01]  /*dbc0*/  UIMAD UR8, UR18, UR14, URZ ;  /* 0x0000000e120872a4 */ /* 0x000fe2000f8e023f */
[C---:B------:R-:W-:Y:S01]  /*dbd0*/  IADD3 R11, P5, R4.reuse, 0x1000, RZ ;  /* 0x00001000040b7810 */ /* 0x040fe20007fbe0ff */
[----:B------:R-:W-:Y:S01]  /*dbe0*/  UIMAD.WIDE.U32 UR10, UR17, UR14, UR10 ;  /* 0x0000000e110a72a5 */ /* 0x000fe2000f8e000a */
[C---:B------:R-:W-:Y:S01]  /*dbf0*/  IADD3 R53, P3, R4.reuse, 0x4000, RZ ;  /* 0x0000400004357810 */ /* 0x040fe20007f7e0ff */
[----:B------:R-:W-:Y:S01]  /*dc00*/  UIMAD UR8, UR17, UR15, UR8 ;  /* 0x0000000f110872a4 */ /* 0x000fe2000f8e0208 */
[----:B------:R-:W-:Y:S01]  /*dc10*/  SHF.R.S32.HI R8, RZ, 0x1f, R9 ;  /* 0x0000001fff087819 */ /* 0x000fe20000011409 */
[----:B------:R-:W-:Y:S01]  /*dc20*/  ULDC.64 UR12, c[0x0][0xaa0] ;  /* 0x0002a800000c7ab9 */ /* 0x000fe20000000a00 */
[----:B------:R-:W-:-:S02]  /*dc30*/  IADD3 R29, P2, R4, 0x5000, RZ ;  /* 0x00005000041d7810 */ /* 0x000fc40007f5e0ff */
[----:B------:R-:W-:Y:S01]  /*dc40*/  IADD3 R6, P0, R6, UR10, RZ ;  /* 0x0000000a06067c10 */ /* 0x000fe2000ff1e0ff */
[----:B------:R-:W-:Y:S01]  /*dc50*/  IMAD.U32 R10, RZ, RZ, UR8 ;  /* 0x00000008ff0a7e24 */ /* 0x000fe2000f8e00ff */
[----:B------:R-:W-:Y:S02]  /*dc60*/  LOP3.LUT R52, R53, 0x380, RZ, 0xc0, !PT ;  /* 0x0000038035347812 */ /* 0x000fe400078ec0ff */
[----:B------:R-:W-:Y:S02]  /*dc70*/  LOP3.LUT R28, R29, 0x380, RZ, 0xc0, !PT ;  /* 0x000003801d1c7812 */ /* 0x000fe400078ec0ff */
[----:B------:R-:W-:Y:S01]  /*dc80*/  IADD3.X R7, R7, UR11, R10, P0, !PT ;  /* 0x0000000b07077c10 */ /* 0x000fe200087fe40a */
[----:B------:R-:W-:Y:S01]  /*dc90*/  ULDC.64 UR10, c[0x0][0xb88] ;  /* 0x0002e200000a7ab9 */ /* 0x000fe20000000a00 */
[----:B------:R-:W-:Y:S01]  /*dca0*/  SHF.R.U64 R52, R52, 0x3, RZ ;  /* 0x0000000334347819 */ /* 0x000fe200000012ff */
[----:B------:R-:W-:Y:S01]  /*dcb0*/  IMAD R10, R8, UR10, RZ ;  /* 0x0000000a080a7c24 */ /* 0x000fe2000f8e02ff */
[----:B------:R-:W-:Y:S01]  /*dcc0*/  LOP3.LUT R8, R11, 0x380, RZ, 0xc0, !PT ;  /* 0x000003800b087812 */ /* 0x000fe200078ec0ff */
[----:B------:R-:W-:Y:S01]  /*dcd0*/  IMAD.WIDE.U32 R6, R9, UR10, R6 ;  /* 0x0000000a09067c25 */ /* 0x000fe2000f8e0006 */
[----:B------:R-:W-:-:S02]  /*dce0*/  SHF.R.U64 R28, R28, 0x3, RZ ;  /* 0x000000031c1c7819 */ /* 0x000fc400000012ff */
[----:B------:R-:W-:Y:S01]  /*dcf0*/  SHF.R.U64 R8, R8, 0x3, RZ ;  /* 0x0000000308087819 */ /* 0x000fe200000012ff */
[----:B------:R-:W-:Y:S01]  /*dd00*/  IMAD R15, R9, UR11, R10 ;  /* 0x0000000b090f7c24 */ /* 0x000fe2000f8e020a */
[----:B------:R-:W-:Y:S01]  /*dd10*/  ULDC.64 UR10, c[0x0][0xb50] ;  /* 0x0002d400000a7ab9 */ /* 0x000fe20000000a00 */
[----:B------:R-:W-:Y:S01]  /*dd20*/  LOP3.LUT R52, R52, R53, RZ, 0x3c, !PT ;  /* 0x0000003534347212 */ /* 0x000fe200078e3cff */
[----:B------:R-:W-:Y:S01]  /*dd30*/  IMAD.X R53, RZ, RZ, R5, P3 ;  /* 0x000000ffff357224 */ /* 0x000fe200018e0605 */
[----:B------:R-:W-:Y:S01]  /*dd40*/  LEA R14, P0, R6, UR10, 0x2 ;  /* 0x0000000a060e7c11 */ /* 0x000fe2000f8010ff */
[----:B------:R-:W-:Y:S01]  /*dd50*/  IMAD.IADD R7, R7, 0x1, R15 ;  /* 0x0000000107077824 */ /* 0x000fe200078e020f */
[----:B------:R-:W-:Y:S01]  /*dd60*/  LOP3.LUT R8, R8, R11, RZ, 0x3c, !PT ;  /* 0x0000000b08087212 */ /* 0x000fe200078e3cff */
[----:B------:R-:W-:Y:S01]  /*dd70*/  IMAD.X R9, RZ, RZ, R5, P5 ;  /* 0x000000ffff097224 */ /* 0x000fe200028e0605 */
[----:B------:R-:W-:Y:S01]  /*dd80*/  IADD3 R41, P3, R4, 0xa000, RZ ;  /* 0x0000a00004297810 */ /* 0x000fe20007f7e0ff */
[----:B------:R-:W-:Y:S01]  /*dd90*/  SHFL.IDX PT, R16, R14, RZ, 0x1c1f ;  /* 0x001c1fff0e107589 */ /* 0x000fe200000e0000 */
[----:B------:R-:W-:-:S02]  /*dda0*/  LEA.HI.X R11, R6, UR11, R7, 0x2, P0 ;  /* 0x0000000b060b7c11 */ /* 0x000fc400080f1407 */
[----:B------:R-:W-:Y:S01]  /*ddb0*/  IADD3 R25, P0, R4, 0x3000, RZ ;  /* 0x0000300004197810 */ /* 0x000fe20007f1e0ff */
[----:B------:R-:W-:Y:S01]  /*ddc0*/  SHFL.IDX PT, R20, R14, 0x1, 0x1c1f ;  /* 0x003c1f000e147f89 */ /* 0x000fe200000e0000 */
[----:B------:R-:W-:Y:S01]  /*ddd0*/  LOP3.LUT R28, R28, R29, RZ, 0x3c, !PT ;  /* 0x0000001d1c1c7212 */ /* 0x000fe200078e3cff */
[----:B------:R-:W-:Y:S01]  /*dde0*/  IMAD.X R29, RZ, RZ, R5, P2 ;  /* 0x000000ffff1d7224 */ /* 0x000fe200010e0605 */
[----:B------:R-:W-:Y:S01]  /*ddf0*/  LOP3.LUT R24, R25, 0x380, RZ, 0xc0, !PT ;  /* 0x0000038019187812 */ /* 0x000fe200078ec0ff */
[----:B------:R-:W0:Y:S01]  /*de00*/  SHFL.IDX PT, R17, R11, RZ, 0x1c1f ;  /* 0x001c1fff0b117589 */ /* 0x000e2200000e0000 */
[----:B------:R-:W-:Y:S02]  /*de10*/  LOP3.LUT R40, R41, 0x380, RZ, 0xc0, !PT ;  /* 0x0000038029287812 */ /* 0x000fe400078ec0ff */
[----:B------:R-:W-:Y:S01]  /*de20*/  SHF.R.U64 R24, R24, 0x3, RZ ;  /* 0x0000000318187819 */ /* 0x000fe200000012ff */
[----:B------:R-:W1:Y:S01]  /*de30*/  SHFL.IDX PT, R21, R11, 0x1, 0x1c1f ;  /* 0x003c1f000b157f89 */ /* 0x000e6200000e0000 */
[----:B------:R-:W-:-:S02]  /*de40*/  IADD3 R45, P2, R4, 0xb000, RZ ;  /* 0x0000b000042d7810 */ /* 0x000fc40007f5e0ff */
[----:B------:R-:W-:Y:S01]  /*de50*/  LOP3.LUT R24, R24, R25, RZ, 0x3c, !PT ;  /* 0x0000001918187212 */ /* 0x000fe200078e3cff */
[----:B------:R-:W-:Y:S01]  /*de60*/  IMAD.X R25, RZ, RZ, R5, P0 ;  /* 0x000000ffff197224 */ /* 0x000fe200000e0605 */
[----:B------:R-:W-:Y:S02]  /*de70*/  IADD3 R57, P0, R4, 0x9000, RZ ;  /* 0x0000900004397810 */ /* 0x000fe40007f1e0ff */
[----:B------:R-:W-:Y:S02]  /*de80*/  SHF.R.U64 R40, R40, 0x3, RZ ;  /* 0x0000000328287819 */ /* 0x000fe400000012ff */
[----:B------:R-:W-:Y:S02]  /*de90*/  LOP3.LUT R56, R57, 0x380, RZ, 0xc0, !PT ;  /* 0x0000038039387812 */ /* 0x000fe400078ec0ff */
[----:B------:R-:W-:Y:S02]  /*dea0*/  LOP3.LUT R44, R45, 0x380, RZ, 0xc0, !PT ;  /* 0x000003802d2c7812 */ /* 0x000fe400078ec0ff */
[----:B------:R-:W-:-:S02]  /*deb0*/  SHF.R.U64 R56, R56, 0x3, RZ ;  /* 0x0000000338387819 */ /* 0x000fc400000012ff */
[----:B------:R-:W-:Y:S01]  /*dec0*/  LOP3.LUT R40, R40, R41, RZ, 0x3c, !PT ;  /* 0x0000002928287212 */ /* 0x000fe200078e3cff */
[--C-:B------:R-:W-:Y:S01]  /*ded0*/  IMAD.X R41, RZ, RZ, R5.reuse, P3 ;  /* 0x000000ffff297224 */ /* 0x100fe200018e0605 */
[----:B------:R-:W-:Y:S01]  /*dee0*/  LOP3.LUT R56, R56, R57, RZ, 0x3c, !PT ;  /* 0x0000003938387212 */ /* 0x000fe200078e3cff */
[----:B------:R-:W-:Y:S01]  /*def0*/  IMAD.X R57, RZ, RZ, R5, P0 ;  /* 0x000000ffff397224 */ /* 0x000fe200000e0605 */
[----:B------:R-:W-:Y:S02]  /*df00*/  SHF.R.U64 R44, R44, 0x3, RZ ;  /* 0x000000032c2c7819 */ /* 0x000fe400000012ff */
[----:B------:R-:W-:Y:S02]  /*df10*/  LOP3.LUT P0, RZ, R210, 0x3, RZ, 0xc0, !PT ;  /* 0x00000003d2ff7812 */ /* 0x000fe4000780c0ff */
[----:B------:R-:W-:Y:S02]  /*df20*/  IADD3 R10, P3, R4, 0xf000, RZ ;  /* 0x0000f000040a7810 */ /* 0x000fe40007f7e0ff */
[----:B------:R-:W-:-:S02]  /*df30*/  IADD3 R6, R26, 0x8, RZ ;  /* 0x000000081a067810 */ /* 0x000fc40007ffe0ff */
[----:B------:R-:W-:Y:S01]  /*df40*/  LOP3.LUT R44, R44, R45, RZ, 0x3c, !PT ;  /* 0x0000002d2c2c7212 */ /* 0x000fe200078e3cff */
[--C-:B------:R-:W-:Y:S01]  /*df50*/  IMAD.X R45, RZ, RZ, R5.reuse, P2 ;  /* 0x000000ffff2d7224 */ /* 0x100fe200010e0605 */
[-C--:B------:R-:W-:Y:S02]  /*df60*/  ISETP.GE.OR P2, PT, R26, R79.reuse, P0 ;  /* 0x0000004f1a00720c */ /* 0x080fe40000746670 */
[----:B------:R-:W-:Y:S01]  /*df70*/  IADD3 R13, P4, R4, 0x2000, RZ ;  /* 0x00002000040d7810 */ /* 0x000fe20007f9e0ff */
[----:B------:R-:W-:Y:S01]  /*df80*/  UIMAD UR10, UR9, UR12, URZ ;  /* 0x0000000c090a72a4 */ /* 0x000fe2000f8e023f */
[----:B------:R-:W-:Y:S01]  /*df90*/  LOP3.LUT R3, R10, 0x380, RZ, 0xc0, !PT ;  /* 0x000003800a037812 */ /* 0x000fe200078ec0ff */
[----:B------:R-:W-:Y:S01]  /*dfa0*/  IMAD.X R49, RZ, RZ, R5, P3 ;  /* 0x000000ffff317224 */ /* 0x000fe200018e0605 */
[----:B------:R-:W-:Y:S02]  /*dfb0*/  ISETP.GE.OR P0, PT, R6, R79, P0 ;  /* 0x0000004f0600720c */ /* 0x000fe40000706670 */
[----:B------:R-:W-:-:S02]  /*dfc0*/  SHF.R.U64 R3, R3, 0x3, RZ ;  /* 0x0000000303037819 */ /* 0x000fc400000012ff */
[----:B------:R-:W-:Y:S02]  /*dfd0*/  LOP3.LUT R12, R13, 0x380, RZ, 0xc0, !PT ;  /* 0x000003800d0c7812 */ /* 0x000fe400078ec0ff */
[----:B------:R-:W-:Y:S01]  /*dfe0*/  LOP3.LUT R48, R3, R10, RZ, 0x3c, !PT ;  /* 0x0000000a03307212 */ /* 0x000fe200078e3cff */
[----:B0-----:R0:W-:Y:S01]  /*dff0*/  @!P2 ST.E desc[UR36][R16.64], R0 ;  /* 0x000000001000a985 */ /* 0x0011e2000c101924 */
[----:B------:R-:W2:Y:S01]  /*e000*/  @P1 LDC R3, c[0x0][0xbec] ;  /* 0x0002fb00ff031b82 */ /* 0x000ea20000000800 */
[----:B------:R-:W-:Y:S02]  /*e010*/  SHF.R.U64 R12, R12, 0x3, RZ ;  /* 0x000000030c0c7819 */ /* 0x000fe400000012ff */
[----:B------:R-:W-:Y:S02]  /*e020*/  IADD3 R33, P6, R4, 0x6000, RZ ;  /* 0x0000600004217810 */ /* 0x000fe40007fde0ff */
[----:B-1----:R1:W-:Y:S01]  /*e030*/  @!P0 ST.E desc[UR36][R20.64], R2 ;  /* 0x0000000214008985 */ /* 0x0023e2000c101924 */
[----:B------:R-:W-:Y:S01]  /*e040*/  LOP3.LUT R12, R12, R13, RZ, 0x3c, !PT ;  /* 0x0000000d0c0c7212 */ /* 0x000fe200078e3cff */
[----:B------:R-:W-:Y:S01]  /*e050*/  IMAD.X R13, RZ, RZ, R5, P4 ;  /* 0x000000ffff0d7224 */ /* 0x000fe200020e0605 */
[C---:B------:R-:W-:Y:S01]  /*e060*/  IADD3 R37, P5, R4.reuse, 0x7000, RZ ;  /* 0x0000700004257810 */ /* 0x040fe20007fbe0ff */
[----:B------:R-:W-:Y:S01]  /*e070*/  UIMAD.WIDE.U32 UR8, UR4, UR12, URZ ;  /* 0x0000000c040872a5 */ /* 0x000fe2000f8e003f */
[----:B------:R-:W-:Y:S01]  /*e080*/  IADD3 R65, P4, R4, 0x8000, RZ ;  /* 0x0000800004417810 */ /* 0x000fe20007f9e0ff */
[----:B------:R-:W-:Y:S01]  /*e090*/  UIMAD UR10, UR4, UR13, UR10 ;  /* 0x0000000d040a72a4 */ /* 0x000fe2000f8e020a */
[----:B------:R-:W-:Y:S01]  /*e0a0*/  LOP3.LUT R32, R33, 0x380, RZ, 0xc0, !PT ;  /* 0x0000038021207812 */ /* 0x000fe200078ec0ff */
[----:B0-----:R-:W-:Y:S01]  /*e0b0*/  IMAD R0, R205, 0x20, R207 ;  /* 0x00000020cd007824 */ /* 0x001fe200078e02cf */
[----:B------:R-:W-:Y:S01]  /*e0c0*/  LOP3.LUT R36, R37, 0x380, RZ, 0xc0, !PT ;  /* 0x0000038025247812 */ /* 0x000fe200078ec0ff */
[----:B------:R-:W-:Y:S01]  /*e0d0*/  ULDC.64 UR12, c[0x0][0xae8] ;  /* 0x0002ba00000c7ab9 */ /* 0x000fe20000000a00 */
[----:B------:R-:W-:Y:S01]  /*e0e0*/  LOP3.LUT R64, R65, 0x380, RZ, 0xc0, !PT ;  /* 0x0000038041407812 */ /* 0x000fe200078ec0ff */
[----:B-1----:R-:W0:Y:S01]  /*e0f0*/  @P1 LDC R21, c[0x0][0xbf0] ;  /* 0x0002fc00ff151b82 */ /* 0x002e220000000800 */
[----:B------:R-:W-:Y:S01]  /*e100*/  SHF.R.U64 R32, R32, 0x3, RZ ;  /* 0x0000000320207819 */ /* 0x000fe200000012ff */
[----:B------:R-:W-:Y:S01]  /*e110*/  UIADD3 UR9, UR9, UR10, URZ ;  /* 0x0000000a09097290 */ /* 0x000fe2000fffe03f */
[----:B------:R-:W-:Y:S01]  /*e120*/  SHF.R.U64 R36, R36, 0x3, RZ ;  /* 0x0000000324247819 */ /* 0x000fe200000012ff */
[----:B------:R-:W-:Y:S01]  /*e130*/  UIMAD UR4, UR16, UR12, URZ ;  /* 0x0000000c100472a4 */ /* 0x000fe2000f8e023f */
[----:B------:R-:W-:Y:S01]  /*e140*/  SHF.R.U64 R64, R64, 0x3, RZ ;  /* 0x0000000340407819 */ /* 0x000fe200000012ff */
[----:B------:R-:W-:Y:S01]  /*e150*/  VIADD R16, R0, UR60 ;  /* 0x0000003c00107c36 */ /* 0x000fe20008000000 */
[----:B------:R-:W-:Y:S01]  /*e160*/  LOP3.LUT R32, R32, R33, RZ, 0x3c, !PT ;  /* 0x0000002120207212 */ /* 0x000fe200078e3cff */
[--C-:B------:R-:W-:Y:S01]  /*e170*/  IMAD.X R33, RZ, RZ, R5.reuse, P6 ;  /* 0x000000ffff217224 */ /* 0x100fe200030e0605 */
[----:B------:R-:W-:Y:S01]  /*e180*/  LOP3.LUT R36, R36, R37, RZ, 0x3c, !PT ;  /* 0x0000002524247212 */ /* 0x000fe200078e3cff */
[--C-:B------:R-:W-:Y:S01]  /*e190*/  IMAD.X R37, RZ, RZ, R5.reuse, P5 ;  /* 0x000000ffff257224 */ /* 0x100fe200028e0605 */
[----:B------:R-:W-:Y:S01]  /*e1a0*/  LOP3.LUT R64, R64, R65, RZ, 0x3c, !PT ;  /* 0x0000004140407212 */ /* 0x000fe200078e3cff */
[----:B------:R-:W-:Y:S01]  /*e1b0*/  IMAD.X R65, RZ, RZ, R5, P4 ;  /* 0x000000ffff417224 */ /* 0x000fe200020e0605 */
[----:B------:R-:W-:Y:S01]  /*e1c0*/  UIMAD UR4, UR19, UR13, UR4 ;  /* 0x0000000d130472a4 */ /* 0x000fe2000f8e0204 */
[C---:B------:R-:W-:Y:S01]  /*e1d0*/  IADD3 R73, P6, R4.reuse, 0xc000, RZ ;  /* 0x0000c00004497810 */ /* 0x040fe20007fde0ff */
[----:B------:R-:W-:Y:S01]  /*e1e0*/  UIMAD.WIDE.U32 UR8, UR19, UR12, UR8 ;  /* 0x0000000c130872a5 */ /* 0x000fe2000f8e0008 */
[C---:B------:R-:W-:Y:S01]  /*e1f0*/  IADD3 R69, P5, R4.reuse, 0xd000, RZ ;  /* 0x0000d00004457810 */ /* 0x040fe20007fbe0ff */
[----:B------:R-:W-:Y:S01]  /*e200*/  ULDC.64 UR10, c[0x0][0xaf0] ;  /* 0x0002bc00000a7ab9 */ /* 0x000fe20000000a00 */
[----:B------:R-:W-:Y:S01]  /*e210*/  IADD3 R61, P4, R4, 0xe000, RZ ;  /* 0x0000e000043d7810 */ /* 0x000fe20007f9e0ff */
[----:B--2---:R-:W-:Y:S01]  /*e220*/  @P1 IMAD.HI.U32 R0, R16, R3, RZ ;  /* 0x0000000310001227 */ /* 0x004fe200078e00ff */
[----:B------:R-:W-:Y:S01]  /*e230*/  UIADD3 UR9, UR9, UR4, URZ ;  /* 0x0000000409097290 */ /* 0x000fe2000fffe03f */
[----:B------:R-:W-:Y:S01]  /*e240*/  LOP3.LUT R72, R73, 0x380, RZ, 0xc0, !PT ;  /* 0x0000038049487812 */ /* 0x000fe200078ec0ff */
[----:B------:R-:W-:Y:S01]  /*e250*/  UIMAD UR4, UR18, UR10, URZ ;  /* 0x0000000a120472a4 */ /* 0x000fe2000f8e023f */
[----:B------:R-:W-:Y:S01]  /*e260*/  LOP3.LUT R68, R69, 0x380, RZ, 0xc0, !PT ;  /* 0x0000038045447812 */ /* 0x000fe200078ec0ff */
[----:B------:R-:W-:Y:S01]  /*e270*/  IMAD.MOV.U32 R17, RZ, RZ, R16 ;  /* 0x000000ffff117224 */ /* 0x000fe200078e0010 */
[----:B------:R-:W-:-:S02]  /*e280*/  LOP3.LUT R60, R61, 0x380, RZ, 0xc0, !PT ;  /* 0x000003803d3c7812 */ /* 0x000fc400078ec0ff */
[----:B------:R-:W-:Y:S01]  /*e290*/  LOP3.LUT R7, R4, 0x380, RZ, 0xc0, !PT ;  /* 0x0000038004077812 */ /* 0x000fe200078ec0ff */
[----:B------:R-:W-:Y:S01]  /*e2a0*/  UIMAD UR4, UR17, UR11, UR4 ;  /* 0x0000000b110472a4 */ /* 0x000fe2000f8e0204 */
[----:B0-----:R-:W-:Y:S01]  /*e2b0*/  @P1 SHF.R.U32.HI R17, RZ, R21, R0 ;  /* 0x00000015ff111219 */ /* 0x001fe20000011600 */
[----:B------:R-:W-:Y:S01]  /*e2c0*/  UIMAD.WIDE.U32 UR8, UR17, UR10, UR8 ;  /* 0x0000000a110872a5 */ /* 0x000fe2000f8e0008 */
[----:B------:R-:W-:Y:S01]  /*e2d0*/  SHF.R.U64 R72, R72, 0x3, RZ ;  /* 0x0000000348487819 */ /* 0x000fe200000012ff */
[----:B------:R-:W5:Y:S01]  /*e2e0*/  LD.E.128 R8, desc[UR36][R8.64] ;  /* 0x0000002408087980 */ /* 0x000f62000c101d00 */
[----:B------:R-:W-:Y:S02]  /*e2f0*/  SHF.R.U64 R68, R68, 0x3, RZ ;  /* 0x0000000344447819 */ /* 0x000fe400000012ff */
[----:B------:R-:W-:Y:S01]  /*e300*/  SHF.R.U64 R60, R60, 0x3, RZ ;  /* 0x000000033c3c7819 */ /* 0x000fe200000012ff */
[----:B------:R-:W5:Y:S01]  /*e310*/  LD.E.128 R12, desc[UR36][R12.64] ;  /* 0x000000240c0c7980 */ /* 0x000f62000c101d00 */
[----:B------:R-:W-:Y:S01]  /*e320*/  SHF.R.U64 R7, R7, 0x3, RZ ;  /* 0x0000000307077819 */ /* 0x000fe200000012ff */
[----:B------:R-:W-:Y:S01]  /*e330*/  UIADD3 UR4, UR9, UR4, URZ ;  /* 0x0000000409047290 */ /* 0x000fe2000fffe03f */
[--C-:B------:R-:W-:Y:S01]  /*e340*/  SHF.R.S32.HI R0, RZ, 0x1f, R17.reuse ;  /* 0x0000001fff007819 */ /* 0x100fe20000011411 */
[----:B------:R-:W-:Y:S01]  /*e350*/  IMAD.MOV R21, RZ, RZ, -R17 ;  /* 0x000000ffff157224 */ /* 0x000fe200078e0a11 */
[----:B------:R-:W-:Y:S01]  /*e360*/  LOP3.LUT R72, R72, R73, RZ, 0x3c, !PT ;  /* 0x0000004948487212 */ /* 0x000fe200078e3cff */
[--C-:B------:R-:W-:Y:S01]  /*e370*/  IMAD.X R73, RZ, RZ, R5.reuse, P6 ;  /* 0x000000ffff497224 */ /* 0x100fe200030e0605 */
[----:B------:R-:W-:Y:S01]  /*e380*/  LOP3.LUT R68, R68, R69, RZ, 0x3c, !PT ;  /* 0x0000004544447212 */ /* 0x000fe200078e3cff */
[--C-:B------:R-:W-:Y:S01]  /*e390*/  IMAD.X R69, RZ, RZ, R5.reuse, P5 ;  /* 0x000000ffff457224 */ /* 0x100fe200028e0605 */
[----:B------:R-:W-:Y:S01]  /*e3a0*/  LOP3.LUT R60, R60, R61, RZ, 0x3c, !PT ;  /* 0x0000003d3c3c7212 */ /* 0x000fe200078e3cff */
[----:B------:R-:W-:Y:S01]  /*e3b0*/  IMAD.X R61, RZ, RZ, R5, P4 ;  /* 0x000000ffff3d7224 */ /* 0x000fe200020e0605 */
[----:B------:R-:W-:Y:S01]  /*e3c0*/  LOP3.LUT R4, R7, R4, RZ, 0x3c, !PT ;  /* 0x0000000407047212 */ /* 0x000fe200078e3cff */
[----:B------:R-:W-:Y:S01]  /*e3d0*/  ULDC.64 UR10, c[0x0][0xae0] ;  /* 0x0002b800000a7ab9 */ /* 0x000fe20000000a00 */
[----:B------:R-:W-:Y:S01]  /*e3e0*/  IMAD R21, R18, R21, R16 ;  /* 0x0000001512157224 */ /* 0x000fe200078e0210 */
[----:B------:R-:W5:Y:S01]  /*e3f0*/  LD.E.128 R24, desc[UR36][R24.64] ;  /* 0x0000002418187980 */ /* 0x000f62000c101d00 */
[----:B------:R-:W-:-:S02]  /*e400*/  IMAD R0, R0, UR10, RZ ;  /* 0x0000000a00007c24 */ /* 0x000fc4000f8e02ff */
[----:B------:R-:W-:Y:S01]  /*e410*/  IMAD.U32 R3, RZ, RZ, UR9 ;  /* 0x00000009ff037e24 */ /* 0x000fe2000f8e00ff */
[----:B------:R-:W5:Y:S01]  /*e420*/  LD.E.128 R4, desc[UR36][R4.64] ;  /* 0x0000002404047980 */ /* 0x000f62000c101d00 */
[----:B------:R-:W-:Y:S01]  /*e430*/  IMAD.U32 R2, RZ, RZ, UR8 ;  /* 0x00000008ff027e24 */ /* 0x000fe2000f8e00ff */
[----:B------:R-:W-:Y:S01]  /*e440*/  ULDC.64 UR8, c[0x0][0xad8] ;  /* 0x0002b60000087ab9 */ /* 0x000fe20000000a00 */
[----:B------:R-:W-:Y:S01]  /*e450*/  IMAD.U32 R3, RZ, RZ, UR4 ;  /* 0x00000004ff037e24 */ /* 0x000fe2000f8e00ff */
[----:B------:R-:W5:Y:S01]  /*e460*/  LD.E.128 R52, desc[UR36][R52.64] ;  /* 0x0000002434347980 */ /* 0x000f62000c101d00 */
[C---:B------:R-:W-:Y:S01]  /*e470*/  IMAD R77, R17.reuse, UR11, R0 ;  /* 0x0000000b114d7c24 */ /* 0x040fe2000f8e0200 */
[----:B------:R-:W-:Y:S02]  /*e480*/  SHF.R.S32.HI R0, RZ, 0x1f, R21 ;  /* 0x0000001fff007819 */ /* 0x000fe40000011415 */
[----:B------:R-:W5:Y:S01]  /*e490*/  LD.E.128 R28, desc[UR36][R28.64] ;  /* 0x000000241c1c7980 */ /* 0x000f62000c101d00 */
[----:B------:R-:W-:-:S03]  /*e4a0*/  IMAD.WIDE.U32 R2, R17, UR10, R2 ;  /* 0x0000000a11027c25 */ /* 0x000fc6000f8e0002 */
        /* <DEDUP_REMOVED lines=24> */
[----:B------:R-:W-:Y:S01]  /*e630*/  LEA R18, P3, R2, UR8, 0x1 ;  /* 0x0000000802127c11 */ /* 0x000fe2000f8608ff */
[----:B------:R-:W-:Y:S01]  /*e640*/  IMAD.IADD R3, R3, 0x1, R17 ;  /* 0x0000000103037824 */ /* 0x000fe200078e0211 */
[----:B------:R-:W-:-:S02]  /*e650*/  IADD3 R22, R22, 0x30820, RZ ;  /* 0x0003082016167810 */ /* 0x000fc40007ffe0ff */
[-C--:B------:R-:W-:Y:S01]  /*e660*/  ISETP.GE.AND P1, PT, R0, R79.reuse, PT ;  /* 0x0000004f0000720c */ /* 0x080fe20003f26270 */
[----:B------:R-:W-:Y:S01]  /*e670*/  VIADD R0, R80, 0x40 ;  /* 0x0000004050007836 */ /* 0x000fe20000000000 */
[----:B------:R-:W-:Y:S02]  /*e680*/  LEA.HI.X R78, R2, UR9, R3, 0x1, P3 ;  /* 0x00000009024e7c11 */ /* 0x000fe400098f0c03 */
[----:B------:R-:W-:Y:S01]  /*e690*/  PRMT R22, RZ, 0x654, R22 ;  /* 0x00000654ff167816 */ /* 0x000fe20000000016 */
[----:B0-----:R0:W1:Y:S01]  /*e6a0*/  SHFL.IDX PT, R76, R18, RZ, 0x181f ;  /* 0x00181fff124c7589 */ /* 0x00106200000e0000 */
        /* <DEDUP_REMOVED lines=22> */
.L_x_1336:
[----:B------:R-:W-:Y:S05]  /*e810*/  BSYNC B1 ;  /* 0x0000000000017941 */ /* 0x000fea0003800000 */
.L_x_1335:
        /* <DEDUP_REMOVED lines=21> */
.L_x_1338:
[----:B------:R-:W-:Y:S05]  /*e970*/  BSYNC B1 ;  /* 0x0000000000017941 */ /* 0x000fea0003800000 */
.L_x_1337:
        /* <DEDUP_REMOVED lines=21> */
.L_x_1340:
[----:B------:R-:W-:Y:S05]  /*ead0*/  BSYNC B1 ;  /* 0x0000000000017941 */ /* 0x000fea0003800000 */
.L_x_1339:
        /* <DEDUP_REMOVED lines=20> */
[----:B----4-:R-:W-:-:S04]  /*ec20*/  LEA R2, P0, R204, R18, 0x1 ;  /* 0x00000012cc027211 */ /* 0x010fc800078008ff */
[----:B------:R-:W-:-:S05]  /*ec30*/  LEA.HI.X R3, R204, R78, R215, 0x1, P0 ;  /* 0x0000004ecc037211 */ /* 0x000fca00000f0cd7 */
[----:B------:R0:W-:Y:S01]  /*ec40*/  ST.E.128 desc[UR36][R2.64], R48 ;  /* 0x0000003002007985 */ /* 0x0001e2000c101d24 */
[----:B------:R-:W-:Y:S05]  /*ec50*/  BRA `(.L_x_1341) ;  /* 0x0000000c00747947 */ /* 0x000fea0003800000 */
.L_x_1333:
[----:B------:R-:W-:Y:S01]  /*ec60*/  R2UR UR4, R208 ;  /* 0x00000000d00472ca */ /* 0x000fe200000e0000 */
[----:B------:R-:W-:Y:S01]  /*ec70*/  ULDC.64 UR8, c[0x0][0xc00] ;  /* 0x0003000000087ab9 */ /* 0x000fe20000000a00 */
[----:B------:R-:W0:Y:S01]  /*ec80*/  LDC R11, c[0x0][0xbe8] ;  /* 0x0002fa00ff0b7b82 */ /* 0x000e220000000800 */
[----:B------:R-:W-:Y:S01]  /*ec90*/  UISETP.NE.U32.AND UP0, UPT, UR8, URZ, UPT ;  /* 0x0000003f0800728c */ /* 0x000fe2000bf05070 */
[----:B------:R-:W-:-:S03]  /*eca0*/  R2UR UR10, R206 ;  /* 0x00000000ce0a72ca */ /* 0x000fc600000e0000 */
[----:B------:R-:W-:-:S03]  /*ecb0*/  UISETP.NE.AND.EX UP0, UPT, UR9, URZ, UPT, UP0 ;  /* 0x0000003f0900728c */ /* 0x000fc6000bf05300 */
[----:B------:R-:W-:-:S03]  /*ecc0*/  ULDC.64 UR8, c[0x0][0xc00] ;  /* 0x0003000000087ab9 */ /* 0x000fc60000000a00 */
[----:B------:R-:W-:Y:S01]  /*ecd0*/  UIMAD.WIDE UR8, UR4, 0x4, UR8 ;  /* 0x00000004040878a5 */ /* 0x000fe2000f8e0208 */
[----:B------:R-:W-:-:S05]  /*ece0*/  PLOP3.LUT P2, PT, PT, PT, UP0, 0x80, 0x0 ;  /* 0x000000000000781c */ /* 0x000fca0003f4f008 */
[----:B------:R-:W-:Y:S02]  /*ecf0*/  IMAD.U32 R2, RZ, RZ, UR8 ;  /* 0x00000008ff027e24 */ /* 0x000fe4000f8e00ff */
[----:B------:R-:W-:Y:S01]  /*ed00*/  IMAD.U32 R3, RZ, RZ, UR9 ;  /* 0x00000009ff037e24 */ /* 0x000fe2000f8e00ff */
[----:B------:R-:W-:Y:S02]  /*ed10*/  ULDC.64 UR8, c[0x0][0xc08] ;  /* 0x0003020000087ab9 */ /* 0x000fe40000000a00 */
[----:B------:R-:W-:-:S03]  /*ed20*/  UISETP.NE.U32.AND UP1, UPT, UR8, URZ, UPT ;  /* 0x0000003f0800728c */ /* 0x000fc6000bf25070 */
[----:B------:R-:W2:Y:S01]  /*ed30*/  @P2 LDG.E R6, desc[UR36][R2.64] ;  /* 0x0000002402062981 */ /* 0x000ea2000c1e1900 */
[----:B------:R-:W-:-:S06]  /*ed40*/  UISETP.NE.AND.EX UP1, UPT, UR9, URZ, UPT, UP1 ;  /* 0x0000003f0900728c */ /* 0x000fcc000bf25310 */
[----:B------:R-:W-:-:S05]  /*ed50*/  PLOP3.LUT P3, PT, PT, PT, UP1, 0x80, 0x0 ;  /* 0x000000000000781c */ /* 0x000fca0003f6f018 */
[----:B------:R-:W-:Y:S02]  /*ed60*/  @UP1 ULDC.64 UR8, c[0x0][0xc08] ;  /* 0x0003020000081ab9 */ /* 0x000fe40000000a00 */
[----:B------:R-:W-:-:S03]  /*ed70*/  @UP1 UIMAD.WIDE UR8, UR4, 0x4, UR8 ;  /* 0x00000004040818a5 */ /* 0x000fc6000f8e0208 */
[----:B------:R-:W-:Y:S02]  /*ed80*/  ULDC UR4, c[0x0][0xa88] ;  /* 0x0002a20000047ab9 */ /* 0x000fe40000000800 */
[----:B------:R-:W-:Y:S02]  /*ed90*/  IMAD.U32 R0, RZ, RZ, UR4 ;  /* 0x00000004ff007e24 */ /* 0x000fe4000f8e00ff */
[----:B------:R-:W-:Y:S02]  /*eda0*/  IMAD.U32 R4, RZ, RZ, UR8 ;  /* 0x00000008ff047e24 */ /* 0x000fe4000f8e00ff */
[----:B------:R-:W-:-:S05]  /*edb0*/  IMAD.U32 R5, RZ, RZ, UR9 ;  /* 0x00000009ff057e24 */ /* 0x000fca000f8e00ff */
[----:B------:R1:W5:Y:S01]  /*edc0*/  @P3 LDG.E R0, desc[UR36][R4.64] ;  /* 0x0000002404003981 */ /* 0x000362000c1e1900 */
[----:B0-----:R-:W-:Y:S01]  /*edd0*/  ISETP.NE.AND P0, PT, R11, 0x1, PT ;  /* 0x000000010b00780c */ /* 0x001fe20003f05270 */
[----:B------:R-:W-:Y:S01]  /*ede0*/  UMOV UR4, URZ ;  /* 0x0000003f00047c82 */ /* 0x000fe20008000000 */
[----:B------:R-:W-:Y:S01]  /*edf0*/  USHF.R.S32.HI UR12, URZ, 0x1f, UR10 ;  /* 0x0000001f3f0c7899 */ /* 0x000fe2000801140a */
[----:B------:R-:W-:-:S10]  /*ee00*/  ISETP.GE.AND P1, PT, R219, 0x80, PT ;  /* 0x00000080db00780c */ /* 0x000fd40003f26270 */
[----:B------:R-:W0:Y:S01]  /*ee10*/  @P0 LDC R9, c[0x0][0xbec] ;  /* 0x0002fb00ff090b82 */ /* 0x000e220000000800 */
[----:B--2---:R-:W-:Y:S01]  /*ee20*/  @P2 R2UR UR4, R6 ;  /* 0x00000000060422ca */ /* 0x004fe200000e0000 */
[----:B01----:R-:W-:-:S14]  /*ee30*/  @P3 BRA `(.L_x_1342) ;  /* 0x0000000000103947 */ /* 0x003fdc0003800000 */
[----:B------:R-:W-:Y:S05]  /*ee40*/  @!P2 BRA `(.L_x_1342) ;  /* 0x00000000000ca947 */ /* 0x000fea0003800000 */
[----:B------:R-:W2:Y:S04]  /*ee50*/  LDG.E R5, desc[UR36][R2.64] ;  /* 0x0000002402057981 */ /* 0x000ea8000c1e1900 */
[----:B-----5:R-:W2:Y:S02]  /*ee60*/  LDG.E R0, desc[UR36][R2.64+0x4] ;  /* 0x0000042402007981 */ /* 0x020ea4000c1e1900 */
[----:B--2---:R-:W-:-:S07]  /*ee70*/  IMAD.IADD R0, R0, 0x1, -R5 ;  /* 0x0000000100007824 */ /* 0x004fce00078e0a05 */
.L_x_1342:
[----:B------:R-:W-:Y:S01]  /*ee80*/  R2UR UR9, R208 ;  /* 0x00000000d00972ca */ /* 0x000fe200000e0000 */
[----:B------:R-:W-:Y:S01]  /*ee90*/  USHF.R.S32.HI UR11, URZ, 0x1f, UR4 ;  /* 0x0000001f3f0b7899 */ /* 0x000fe20008011404 */
[----:B------:R-:W-:Y:S11]  /*eea0*/  BSSY B1, `(.L_x_1343) ;  /* 0x000002f000017945 */ /* 0x000ff60003800000 */
[----:B------:R-:W-:-:S02]  /*eeb0*/  USHF.R.S32.HI UR8, URZ, 0x1f, UR9 ;  /* 0x0000001f3f087899 */ /* 0x000fc40008011409 */
[----:B------:R-:W-:Y:S02]  /*eec0*/  USEL UR13, UR9, URZ, !UP0 ;  /* 0x0000003f090d7287 */ /* 0x000fe4000c000000 */
[----:B------:R-:W-:Y:S01]  /*eed0*/  USEL UR14, UR8, URZ, !UP0 ;  /* 0x0000003f080e7287 */ /* 0x000fe2000c000000 */
[----:B------:R-:W-:Y:S11]  /*eee0*/  @P1 BRA `(.L_x_1344) ;  /* 0x0000000000a81947 */ /* 0x000ff60003800000 */
[----:B------:R-:W0:Y:S01]  /*eef0*/  S2R R4, SR_TID.X ;  /* 0x0000000000047919 */ /* 0x000e220000002100 */
[----:B------:R-:W1:Y:S01]  /*ef00*/  LDC R7, c[0x0][0xbe8] ;  /* 0x0002fa00ff077b82 */ /* 0x000e620000000800 */
[----:B------:R-:W-:Y:S02]  /*ef10*/  IMAD.U32 R3, RZ, RZ, UR60 ;  /* 0x0000003cff037e24 */ /* 0x000fe4000f8e00ff */
[----:B-1---5:R-:W-:-:S03]  /*ef20*/  IMAD R2, R0, R7, RZ ;  /* 0x0000000700027224 */ /* 0x022fc600078e02ff */
[----:B0-----:R-:W-:-:S04]  /*ef30*/  IADD3 R4, R3, -0x80, R4 ;  /* 0xffffff8003047810 */ /* 0x001fc80007ffe004 */
        /* <DEDUP_REMOVED lines=32> */
[----:B------:R-:W-:-:S03]  /*f140*/  LEA R4, P1, R2, UR8, 0x2 ;  /* 0x0000000802047c11 */ /* 0x000fc6000f8210ff */
[----:B------:R-:W-:-:S05]  /*f150*/  IMAD.IADD R3, R3, 0x1, R7 ;  /* 0x0000000103037824 */ /* 0x000fca00078e0207 */
[----:B------:R-:W-:Y:S01]  /*f160*/  LEA.HI.X R5, R2, UR9, R3, 0x2, P1 ;  /* 0x0000000902057c11 */ /* 0x000fe200088f1403 */
[----:B------:R-:W-:-:S05]  /*f170*/  IMAD.MOV.U32 R3, RZ, RZ, -0x800000 ;  /* 0xff800000ff037424 */ /* 0x000fca00078e00ff */
[----:B------:R0:W-:Y:S02]  /*f180*/  STG.E desc[UR36][R4.64], R3 ;  /* 0x0000000304007986 */ /* 0x0001e4000c101924 */
.L_x_1344:
[----:B------:R-:W-:Y:S05]  /*f190*/  BSYNC B1 ;  /* 0x0000000000017941 */ /* 0x000fea0003800000 */
.L_x_1343:
[----:B0-----:R-:W0:Y:S01]  /*f1a0*/  @P0 LDC R3, c[0x0][0xbf0] ;  /* 0x0002fc00ff030b82 */ /* 0x001e220000000800 */
[----:B------:R-:W-:Y:S01]  /*f1b0*/  ULDC.64 UR16, c[0x0][0xaa0] ;  /* 0x0002a80000107ab9 */ /* 0x000fe20000000a00 */
[----:B------:R-:W-:Y:S01]  /*f1c0*/  R2UR UR15, R206 ;  /* 0x00000000ce0f72ca */ /* 0x000fe200000e0000 */
[----:B------:R-:W-:Y:S01]  /*f1d0*/  UIMAD UR10, UR11, UR16, URZ ;  /* 0x000000100b0a72a4 */ /* 0x000fe2000f8e023f */
[----:B------:R-:W-:Y:S01]  /*f1e0*/  IMAD R2, R205, 0x20, R207 ;  /* 0x00000020cd027824 */ /* 0x000fe200078e02cf */
[----:B------:R-:W-:Y:S01]  /*f1f0*/  UIMAD.WIDE.U32 UR8, UR4, UR16, URZ ;  /* 0x00000010040872a5 */ /* 0x000fe2000f8e003f */
[----:B------:R-:W-:Y:S01]  /*f200*/  BSSY B1, `(.L_x_1345) ;  /* 0x0000040000017945 */ /* 0x000fe20003800000 */
[----:B------:R-:W-:Y:S02]  /*f210*/  UIMAD UR10, UR4, UR17, UR10 ;  /* 0x00000011040a72a4 */ /* 0x000fe4000f8e020a */
[----:B------:R-:W-:Y:S01]  /*f220*/  IADD3 R6, R2, UR60, RZ ;  /* 0x0000003c02067c10 */ /* 0x000fe2000fffe0ff */
[----:B------:R-:W-:Y:S01]  /*f230*/  ULDC.64 UR16, c[0x0][0xae8] ;  /* 0x0002ba0000107ab9 */ /* 0x000fe20000000a00 */
[----:B------:R-:W-:-:S02]  /*f240*/  UIADD3 UR9, UR9, UR10, URZ ;  /* 0x0000000a09097290 */ /* 0x000fc4000fffe03f */
[----:B------:R-:W-:Y:S01]  /*f250*/  UIMAD UR4, UR12, UR16, URZ ;  /* 0x000000100c0472a4 */ /* 0x000fe2000f8e023f */
[----:B------:R-:W-:Y:S01]  /*f260*/  @P0 IMAD.HI.U32 R2, R6, R9, RZ ;  /* 0x0000000906020227 */ /* 0x000fe200078e00ff */
[----:B------:R-:W-:Y:S02]  /*f270*/  UIMAD.WIDE.U32 UR8, UR15, UR16, UR8 ;  /* 0x000000100f0872a5 */ /* 0x000fe4000f8e0008 */
[----:B------:R-:W-:Y:S01]  /*f280*/  UIMAD UR4, UR15, UR17, UR4 ;  /* 0x000000110f0472a4 */ /* 0x000fe2000f8e0204 */
[----:B------:R-:W-:Y:S01]  /*f290*/  IMAD.MOV.U32 R5, RZ, RZ, R6 ;  /* 0x000000ffff057224 */ /* 0x000fe200078e0006 */
[----:B------:R-:W-:Y:S02]  /*f2a0*/  ULDC.64 UR10, c[0x0][0xaf0] ;  /* 0x0002bc00000a7ab9 */ /* 0x000fe40000000a00 */
[----:B------:R-:W-:Y:S02]  /*f2b0*/  UIADD3 UR9, UR9, UR4, URZ ;  /* 0x0000000409097290 */ /* 0x000fe4000fffe03f */
[----:B------:R-:W-:Y:S01]  /*f2c0*/  UIMAD UR4, UR14, UR10, URZ ;  /* 0x0000000a0e0472a4 */ /* 0x000fe2000f8e023f */
[----:B0-----:R-:W-:Y:S01]  /*f2d0*/  @P0 SHF.R.U32.HI R5, RZ, R3, R2 ;  /* 0x00000003ff050219 */ /* 0x001fe20000011602 */
[----:B------:R-:W-:-:S02]  /*f2e0*/  UIMAD.WIDE.U32 UR8, UR13, UR10, UR8 ;  /* 0x0000000a0d0872a5 */ /* 0x000fc4000f8e0008 */
[----:B------:R-:W-:Y:S01]  /*f2f0*/  UIMAD UR4, UR13, UR11, UR4 ;  /* 0x0000000b0d0472a4 */ /* 0x000fe2000f8e0204 */
[--C-:B------:R-:W-:Y:S01]  /*f300*/  SHF.R.S32.HI R2, RZ, 0x1f, R5.reuse ;  /* 0x0000001fff027819 */ /* 0x100fe20000011405 */
[----:B------:R-:W-:Y:S01]  /*f310*/  IMAD.MOV R7, RZ, RZ, -R5 ;  /* 0x000000ffff077224 */ /* 0x000fe200078e0a05 */
[----:B------:R-:W-:Y:S01]  /*f320*/  ULDC.64 UR10, c[0x0][0xae0] ;  /* 0x0002b800000a7ab9 */ /* 0x000fe20000000a00 */
[----:B------:R-:W-:Y:S02]  /*f330*/  UIADD3 UR4, UR9, UR4, URZ ;  /* 0x0000000409047290 */ /* 0x000fe4000fffe03f */
[----:B------:R-:W-:Y:S02]  /*f340*/  IMAD.U32 R3, RZ, RZ, UR9 ;  /* 0x00000009ff037e24 */ /* 0x000fe4000f8e00ff */
[----:B------:R-:W-:Y:S02]  /*f350*/  IMAD R4, R2, UR10, RZ ;  /* 0x0000000a02047c24 */ /* 0x000fe4000f8e02ff */
[----:B------:R-:W-:-:S02]  /*f360*/  IMAD R7, R11, R7, R6 ;  /* 0x000000070b077224 */ /* 0x000fc400078e0206 */
[----:B------:R-:W-:Y:S01]  /*f370*/  IMAD.U32 R2, RZ, RZ, UR8 ;  /* 0x00000008ff027e24 */ /* 0x000fe2000f8e00ff */
[----:B------:R-:W-:Y:S01]  /*f380*/  ULDC.64 UR8, c[0x0][0xad8] ;  /* 0x0002b60000087ab9 */ /* 0x000fe20000000a00 */
[----:B------:R-:W-:Y:S02]  /*f390*/  IMAD.U32 R3, RZ, RZ, UR4 ;  /* 0x00000004ff037e24 */ /* 0x000fe4000f8e00ff */
[C---:B------:R-:W-:Y:S01]  /*f3a0*/  IMAD R9, R5.reuse, UR11, R4 ;  /* 0x0000000b05097c24 */ /* 0x040fe2000f8e0204 */
[----:B------:R-:W-:Y:S01]  /*f3b0*/  SHF.R.S32.HI R4, RZ, 0x1f, R7 ;  /* 0x0000001fff047819 */ /* 0x000fe20000011407 */
[----:B------:R-:W-:-:S04]  /*f3c0*/  IMAD.WIDE.U32 R2, R5, UR10, R2 ;  /* 0x0000000a05027c25 */ /* 0x000fc8000f8e0002 */
[----:B------:R-:W-:Y:S02]  /*f3d0*/  IMAD.IADD R3, R3, 0x1, R9 ;  /* 0x0000000103037824 */ /* 0x000fe400078e0209 */
[----:B------:R-:W-:Y:S02]  /*f3e0*/  IMAD R4, R4, UR8, RZ ;  /* 0x0000000804047c24 */ /* 0x000fe4000f8e02ff */
[----:B------:R-:W-:Y:S02]  /*f3f0*/  VIADD R6, R207, UR60 ;  /* 0x0000003ccf067c36 */ /* 0x000fe40008000000 */
[----:B-----5:R-:W-:Y:S02]  /*f400*/  IMAD R11, R0, R11, RZ ;  /* 0x0000000b000b7224 */ /* 0x020fe400078e02ff */
[C---:B------:R-:W-:Y:S02]  /*f410*/  IMAD R5, R7.reuse, UR9, R4 ;  /* 0x0000000907057c24 */ /* 0x040fe4000f8e0204 */
[----:B------:R-:W-:Y:S01]  /*f420*/  IMAD.WIDE.U32 R2, R7, UR8, R2 ;  /* 0x0000000807027c25 */ /* 0x000fe2000f8e0002 */
[----:B------:R-:W-:Y:S01]  /*f430*/  ISETP.GE.AND P2, PT, R6, R11, PT ;  /* 0x0000000b0600720c */ /* 0x000fe20003f46270 */
[----:B------:R-:W-:-:S02]  /*f440*/  ULDC.64 UR8, c[0x0][0xa80] ;  /* 0x0002a00000087ab9 */ /* 0x000fc40000000a00 */
        /* <DEDUP_REMOVED lines=27> */
.L_x_1346:
[----:B------:R-:W-:Y:S05]  /*f600*/  BSYNC B1 ;  /* 0x0000000000017941 */ /* 0x000fea0003800000 */
.L_x_1345:
        /* <DEDUP_REMOVED lines=21> */
.L_x_1348:
[----:B------:R-:W-:Y:S05]  /*f760*/  BSYNC B1 ;  /* 0x0000000000017941 */ /* 0x000fea0003800000 */
.L_x_1347:
        /* <DEDUP_REMOVED lines=21> */
.L_x_1350:
[----:B------:R-:W-:Y:S05]  /*f8c0*/  BSYNC B1 ;  /* 0x0000000000017941 */ /* 0x000fea0003800000 */
.L_x_1349:
        /* <DEDUP_REMOVED lines=22> */
.L_x_1341:
[----:B------:R-:W-:Y:S05]  /*fa30*/  BSYNC B0 ;  /* 0x0000000000007941 */ /* 0x000fea0003800000 */
.L_x_1332:
[----:B------:R-:W-:Y:S02]  /*fa40*/  ULDC UR4, c[0x0][0xc3c] ;  /* 0x00030f0000047ab9 */ /* 0x000fe40000000800 */
[----:B------:R-:W-:-:S06]  /*fa50*/  UISETP.GE.AND UP0, UPT, UR6, UR4, UPT ;  /* 0x000000040600728c */ /* 0x000fcc000bf06270 */
[----:B------:R-:W-:-:S13]  /*fa60*/  PLOP3.LUT P0, PT, PT, PT, UP0, 0x80, 0x0 ;  /* 0x000000000000781c */ /* 0x000fda0003f0f008 */
[----:B------:R-:W-:Y:S05]  /*fa70*/  @!P0 BRA `(.L_x_1351) ;  /* 0xffffff1000c88947 */ /* 0x000fea000383ffff */
[----:B------:R-:W-:Y:S05]  /*fa80*/  EXIT ;  /* 0x000000000000794d */ /* 0x000fea0003800000 */
.L_x_1242:
[----:B------:R-:W-:-:S08]  /*fa90*/  NOP ;  /* 0x0000000000007918 */ /* 0x000fd00000000000 */
[----:B0-----:R-:W0:-:S00]  /*faa0*/  USETMAXREG.DEALLOC.CTAPOOL 0x28 ;  /* 0x00000028000079c8 */ /* 0x001e0000080e0500 */
        /* <DEDUP_REMOVED lines=14> */
.L_x_1352:
[----:B------:R-:W-:Y:S01]  /*fb90*/  LOP3.LUT R5, R0, 0x1f, RZ, 0xc0, !PT ;  /* 0x0000001f00057812 */ /* 0x000fe200078ec0ff */
[----:B------:R-:W-:Y:S01]  /*fba0*/  ULDC UR4, c[0x0][0xc3c] ;  /* 0x00030f0000047ab9 */ /* 0x000fe20000000800 */
[----:B------:R-:W0:Y:S01]  /*fbb0*/  S2UR UR6, SR_CTAID.X ;  /* 0x00000000000679c3 */ /* 0x000e220000002500 */
[----:B------:R-:W-:Y:S01]  /*fbc0*/  ULDC UR5, c[0x0][0xc38] ;  /* 0x00030e0000057ab9 */ /* 0x000fe20000000800 */
[----:B------:R-:W-:-:S04]  /*fbd0*/  ISETP.NE.AND P0, PT, R5, 0x1f, PT ;  /* 0x0000001f0500780c */ /* 0x000fc80003f05270 */
[----:B------:R-:W-:-:S13]  /*fbe0*/  ISETP.GE.OR P1, PT, R5, UR4, !P0 ;  /* 0x0000000405007c0c */ /* 0x000fda000c726670 */
[----:B------:R-:W1:Y:S02]  /*fbf0*/  @!P1 LDC.64 R2, c[0x0][0xc80] ;  /* 0x00032000ff029b82 */ /* 0x000e640000000a00 */
[----:B-1----:R-:W-:-:S05]  /*fc00*/  @!P1 IMAD.WIDE.U32 R2, R5, 0x4, R2 ;  /* 0x0000000405029825 */ /* 0x002fca00078e0002 */
        /* <DEDUP_REMOVED lines=21> */
[----:B-1----:R-:W-:-:S04]  /*fd60*/  SEL R7, R7, RZ, P5 ;  /* 0x000000ff07077207 */ /* 0x002fc80002800000 */
[----:B------:R-:W-:-:S05]  /*fd70*/  IADD3 R8, R2, R7, RZ ;  /* 0x0000000702087210 */ /* 0x000fca0007ffe0ff */
[----:B------:R-:W1:Y:S02]  /*fd80*/  SHFL.IDX PT, R6, R8, 0x1f, 0x1f ;  /* 0x03e01f0008067f89 */ /* 0x000e6400000e0000 */
[----:B-1----:R-:W-:-:S04]  /*fd90*/  IMAD R6, R6, UR5, RZ ;  /* 0x0000000506067c24 */ /* 0x002fc8000f8e02ff */
[----:B------:R-:W-:Y:S01]  /*fda0*/  IMAD.MOV.U32 R3, RZ, RZ, R6 ;  /* 0x000000ffff037224 */ /* 0x000fe200078e0006 */
[----:B0-----:R-:W-:-:S13]  /*fdb0*/  ISETP.GT.AND P6, PT, R6, UR6, PT ;  /* 0x0000000606007c0c */ /* 0x001fda000bfc4270 */
[----:B------:R-:W-:Y:S05]  /*fdc0*/  @P6 BRA `(.L_x_1354) ;  /* 0x0000000000906947 */ /* 0x000fea0003800000 */
[----:B------:R-:W-:Y:S01]  /*fdd0*/  IMAD.MOV.U32 R6, RZ, RZ, R3 ;  /* 0x000000ffff067224 */ /* 0x000fe200078e0003 */
[----:B------:R-:W-:Y:S01]  /*fde0*/  UMOV UR4, URZ ;  /* 0x0000003f00047c82 */ /* 0x000fe20008000000 */
[----:B------:R-:W-:-:S05]  /*fdf0*/  ULDC UR5, c[0x0][0xc38] ;  /* 0x00030e0000057ab9 */ /* 0x000fca0000000800 */
.L_x_1358:
        /* <DEDUP_REMOVED lines=12> */
.L_x_1357:
[----:B------:R-:W-:Y:S05]  /*fec0*/  BSYNC B0 ;  /* 0x0000000000007941 */ /* 0x000fea0003800000 */
.L_x_1356:
        /* <DEDUP_REMOVED lines=20> */
.L_x_1354:
[----:B------:R-:W-:-:S04]  /*10010*/  IMAD.IADD R13, R6, 0x1, -R3 ;  /* 0x00000001060d7824 */ /* 0x000fc800078e0a03 */
[----:B------:R-:W-:-:S05]  /*10020*/  IMAD R2, R8, UR5, R13 ;  /* 0x0000000508027c24 */ /* 0x000fca000f8e020d */
[----:B------:R-:W-:Y:S02]  /*10030*/  ISETP.GT.AND P0, PT, R2, UR6, PT ;  /* 0x0000000602007c0c */ /* 0x000fe4000bf04270 */
[----:B------:R-:W0:Y:S11]  /*10040*/  LDC.64 R2, c[0x0][0xc90] ;  /* 0x00032400ff027b82 */ /* 0x000e360000000a00 */
[----:B------:R-:W-:-:S04]  /*10050*/  VOTE.ANY R9, PT, !P0 ;  /* 0x0000000000097806 */ /* 0x000fc800040e0100 */
[----:B------:R-:W1:Y:S02]  /*10060*/  POPC R15, R9 ;  /* 0x00000009000f7309 */ /* 0x000e640000000000 */
[----:B-1----:R-:W-:-:S04]  /*10070*/  VIADD R19, R15, UR4 ;  /* 0x000000040f137c36 */ /* 0x002fc80008000000 */
[----:B0-----:R-:W-:-:S05]  /*10080*/  IMAD.WIDE R2, R19, 0x4, R2 ;  /* 0x0000000413027825 */ /* 0x001fca00078e0202 */
[----:B------:R-:W2:Y:S01]  /*10090*/  LDG.E R7, desc[UR36][R2.64] ;  /* 0x0000002402077981 */ /* 0x000ea2000c1e1900 */
[----:B------:R-:W-:-:S03]  /*100a0*/  ISETP.NE.AND P0, PT, R9, RZ, PT ;  /* 0x000000ff0900720c */ /* 0x000fc60003f05270 */
[----:B------:R-:W2:Y:S02]  /*100b0*/  SHFL.IDX PT, R4, R4, R15, 0x1f ;  /* 0x00001f0f04047589 */ /* 0x000ea400000e0000 */
[----:B--2---:R-:W-:-:S05]  /*100c0*/  IMAD R6, R4, R7, RZ ;  /* 0x0000000704067224 */ /* 0x004fca00078e02ff */
[----:B------:R-:W-:-:S04]  /*100d0*/  IABS R12, R6 ;  /* 0x00000006000c7213 */ /* 0x000fc80000000000 */
[----:B------:R-:W0:Y:S08]  /*100e0*/  I2F.RP R10, R12 ;  /* 0x0000000c000a7306 */ /* 0x000e300000209400 */
[----:B0-----:R-:W0:Y:S02]  /*100f0*/  MUFU.RCP R10, R10 ;  /* 0x0000000a000a7308 */ /* 0x001e240000001000 */
[----:B0-----:R-:W-:-:S06]  /*10100*/  VIADD R11, R10, 0xffffffe ;  /* 0x0ffffffe0a0b7836 */ /* 0x001fcc0000000000 */
[----:B------:R0:W1:Y:S01]  /*10110*/  F2I.FTZ.U32.TRUNC.NTZ R3, R11 ;  /* 0x0000000b00037305 */ /* 0x000062000021f000 */
[----:B------:R-:W-:Y:S05]  /*10120*/  @!P0 BRA `(.L_x_1359) ;  /* 0x0000000000088947 */ /* 0x000fea0003800000 */
[----:B------:R-:W-:-:S05]  /*10130*/  VIADD R9, R15, 0xffffffff ;  /* 0xffffffff0f097836 */ /* 0x000fca0000000000 */
[----:B------:R2:W3:Y:S02]  /*10140*/  SHFL.IDX PT, R16, R8, R9, 0x1f ;  /* 0x00001f0908107589 */ /* 0x0004e400000e0000 */
.L_x_1359:
[----:B---3--:R-:W-:Y:S01]  /*10150*/  IMAD R16, R16, UR5, R13 ;  /* 0x0000000510107c24 */ /* 0x008fe2000f8e020d */
[----:B------:R-:W-:Y:S01]  /*10160*/  IABS R2, R6 ;  /* 0x0000000600027213 */ /* 0x000fe20000000000 */
[----:B01----:R-:W-:-:S03]  /*10170*/  IMAD.MOV R11, RZ, RZ, -R3 ;  /* 0x000000ffff0b7224 */ /* 0x003fc600078e0a03 */
[----:B--2---:R-:W-:Y:S01]  /*10180*/  IADD3 R9, -R16, UR6, RZ ;  /* 0x0000000610097c10 */ /* 0x004fe2000fffe1ff */
[----:B------:R-:W-:Y:S01]  /*10190*/  IMAD R11, R11, R12, RZ ;  /* 0x0000000c0b0b7224 */ /* 0x000fe200078e02ff */
[----:B------:R-:W-:Y:S01]  /*101a0*/  IADD3 R10, RZ, -R2, RZ ;  /* 0x80000002ff0a7210 */ /* 0x000fe20007ffe0ff */
[----:B------:R-:W-:Y:S01]  /*101b0*/  IMAD.MOV.U32 R2, RZ, RZ, RZ ;  /* 0x000000ffff027224 */ /* 0x000fe200078e00ff */
        /* <DEDUP_REMOVED lines=16> */
[----:B------:R-:W-:Y:S02]  /*102c0*/  IMAD R13, R7, R2, RZ ;  /* 0x00000002070d7224 */ /* 0x000fe400078e02ff */
[----:B------:R-:W-:Y:S02]  /*102d0*/  IMAD.MOV R2, RZ, RZ, -R2 ;  /* 0x000000ffff027224 */ /* 0x000fe400078e0a02 */
[----:B------:R-:W-:Y:S02]  /*102e0*/  IMAD.MOV R8, RZ, RZ, -R13 ;  /* 0x000000ffff087224 */ /* 0x000fe400078e0a0d */
[----:B------:R-:W-:Y:S02]  /*102f0*/  IMAD R6, R6, R2, R9 ;  /* 0x0000000206067224 */ /* 0x000fe400078e0209 */
[----:B------:R-:W-:Y:S01]  /*10300*/  IMAD.MOV.U32 R2, RZ, RZ, RZ ;  /* 0x000000ffff027224 */ /* 0x000fe200078e00ff */
[----:B------:R-:W-:Y:S02]  /*10310*/  VIADDMNMX R15, R8, UR5, R7, PT ;  /* 0x00000005080f7c46 */ /* 0x000fe4000b800107 */
[----:B------:R-:W-:-:S02]  /*10320*/  IABS R11, R6 ;  /* 0x00000006000b7213 */ /* 0x000fc40000000000 */
[----:B------:R-:W-:Y:S01]  /*10330*/  IABS R8, R15 ;  /* 0x0000000f00087213 */ /* 0x000fe20000000000 */
[----:B------:R-:W-:-:S03]  /*10340*/  IMAD.MOV R18, RZ, RZ, -R15 ;  /* 0x000000ffff127224 */ /* 0x000fc600078e0a0f */
[----:B------:R-:W0:Y:S08]  /*10350*/  I2F.RP R7, R8 ;  /* 0x0000000800077306 */ /* 0x000e300000209400 */
[----:B0-----:R-:W0:Y:S02]  /*10360*/  MUFU.RCP R7, R7 ;  /* 0x0000000700077308 */ /* 0x001e240000001000 */
[----:B0-----:R-:W-:-:S06]  /*10370*/  VIADD R3, R7, 0xffffffe ;  /* 0x0ffffffe07037836 */ /* 0x001fcc0000000000 */
[----:B------:R-:W0:Y:S02]  /*10380*/  F2I.FTZ.U32.TRUNC.NTZ R3, R3 ;  /* 0x0000000300037305 */ /* 0x000e24000021f000 */
[----:B0-----:R-:W-:-:S04]  /*10390*/  IMAD.MOV R10, RZ, RZ, -R3 ;  /* 0x000000ffff0a7224 */ /* 0x001fc800078e0a03 */
[----:B------:R-:W-:Y:S01]  /*103a0*/  IMAD.MOV.U32 R9, RZ, RZ, R10 ;  /* 0x000000ffff097224 */ /* 0x000fe200078e000a */
[----:B------:R-:W-:-:S03]  /*103b0*/  IABS R10, R15 ;  /* 0x0000000f000a7213 */ /* 0x000fc60000000000 */
[----:B------:R-:W-:-:S04]  /*103c0*/  IMAD R9, R9, R8, RZ ;  /* 0x0000000809097224 */ /* 0x000fc800078e02ff */
[----:B------:R-:W-:-:S04]  /*103d0*/  IMAD.HI.U32 R2, R3, R9, R2 ;  /* 0x0000000903027227 */ /* 0x000fc800078e0002 */
[----:B------:R-:W-:Y:S02]  /*103e0*/  IMAD.MOV R3, RZ, RZ, -R10 ;  /* 0x000000ffff037224 */ /* 0x000fe400078e0a0a */
        /* <DEDUP_REMOVED lines=8> */
[----:B------:R-:W-:Y:S01]  /*10470*/  ISETP.GE.AND P2, PT, R3, RZ, PT ;  /* 0x000000ff0300720c */ /* 0x000fe20003f46270 */
[----:B------:R-:W-:-:S06]  /*10480*/  IMAD.IADD R3, R6, 0x1, R13 ;  /* 0x0000000106037824 */ /* 0x000fcc00078e020d */
[----:B------:R-:W-:-:S06]  /*10490*/  @P0 IADD3 R2, R2, 0x1, RZ ;  /* 0x0000000102020810 */ /* 0x000fcc0007ffe0ff */
[----:B------:R-:W-:Y:S01]  /*104a0*/  @!P2 IMAD.MOV R2, RZ, RZ, -R2 ;  /* 0x000000ffff02a224 */ /* 0x000fe200078e0a02 */
[----:B------:R-:W-:-:S04]  /*104b0*/  @!P1 LOP3.LUT R2, RZ, R15, RZ, 0x33, !PT ;  /* 0x0000000fff029212 */ /* 0x000fc800078e33ff */
[----:B------:R-:W-:Y:S01]  /*104c0*/  LOP3.LUT R17, RZ, R2, RZ, 0x33, !PT ;  /* 0x00000002ff117212 */ /* 0x000fe200078e33ff */
[----:B------:R-:W-:-:S04]  /*104d0*/  IMAD R18, R2, R18, R3 ;  /* 0x0000001202127224 */ /* 0x000fc800078e0203 */
[----:B------:R-:W-:Y:S01]  /*104e0*/  IMAD.IADD R17, R4, 0x1, R17 ;  /* 0x0000000104117824 */ /* 0x000fe200078e0211 */
[----:B------:R-:W-:Y:S06]  /*104f0*/  BRA `(.L_x_1360) ;  /* 0x0000000000147947 */ /* 0x000fec0003800000 */
.L_x_1355:
[----:B------:R-:W-:Y:S01]  /*10500*/  ULDC UR4, c[0x0][0xc3c] ;  /* 0x00030f0000047ab9 */ /* 0x000fe20000000800 */
[----:B------:R-:W-:Y:S02]  /*10510*/  IMAD.MOV.U32 R17, RZ, RZ, RZ ;  /* 0x000000ffff117224 */ /* 0x000fe400078e00ff */
[----:B------:R-:W-:Y:S02]  /*10520*/  IMAD.U32 R16, RZ, RZ, UR6 ;  /* 0x00000006ff107e24 */ /* 0x000fe4000f8e00ff */
[----:B------:R-:W-:Y:S02]  /*10530*/  IMAD.MOV.U32 R18, RZ, RZ, RZ ;  /* 0x000000ffff127224 */ /* 0x000fe400078e00ff */
[----:B------:R-:W-:-:S07]  /*10540*/  IMAD.U32 R19, RZ, RZ, UR4 ;  /* 0x00000004ff137e24 */ /* 0x000fce000f8e00ff */
.L_x_1360:
[----:B------:R-:W-:-:S13]  /*10550*/  ISETP.NE.AND P0, PT, R5, RZ, PT ;  /* 0x000000ff0500720c */ /* 0x000fda0003f05270 */
[----:B------:R-:W0:Y:S01]  /*10560*/  @!P0 S2R R3, SR_CgaCtaId ;  /* 0x0000000000038919 */ /* 0x000e220000008800 */
[----:B------:R-:W-:-:S04]  /*10570*/  @!P0 MOV R2, 0x400 ;  /* 0x0000040000028802 */ /* 0x000fc80000000f00 */
[----:B0-----:R-:W-:-:S05]  /*10580*/  @!P0 LEA R2, R3, R2, 0x18 ;  /* 0x0000000203028211 */ /* 0x001fca00078ec0ff */
[----:B------:R1:W-:Y:S01]  /*10590*/  @!P0 STS.128 [R2+0x308d0], R16 ;  /* 0x0308d01002008388 */ /* 0x0003e20000000c00 */
[----:B------:R-:W-:Y:S06]  /*105a0*/  BAR.ARV 0x5, 0x180 ;  /* 0x0146000000007b1d */ /* 0x000fec0000002000 */
.L_x_1353:
[----:B------:R2:W-:Y:S01]  /*105b0*/  STL [R1+0x1c], RZ ;  /* 0x00001cff01007387 */ /* 0x0005e20000100800 */
[----:B------:R-:W-:Y:S01]  /*105c0*/  ULDC UR4, c[0x0][0xc3c] ;  /* 0x00030f0000047ab9 */ /* 0x000fe20000000800 */
[----:B------:R-:W-:Y:S01]  /*105d0*/  IMAD.MOV.U32 R28, RZ, RZ, 0x1 ;  /* 0x00000001ff1c7424 */ /* 0x000fe200078e00ff */
[----:B0-----:R-:W-:Y:S01]  /*105e0*/  ISETP.GE.AND P0, PT, R19, UR4, PT ;  /* 0x0000000413007c0c */ /* 0x001fe2000bf06270 */
[----:B------:R-:W-:-:S12]  /*105f0*/  IMAD.MOV.U32 R25, RZ, RZ, RZ ;  /* 0x000000ffff197224 */ /* 0x000fd800078e00ff */
[----:B--2---:R-:W-:Y:S05]  /*10600*/  @P0 BRA `(.L_x_1361) ;  /* 0x0000004800c80947 */ /* 0x004fea0003800000 */
[----:B-1----:R-:W2:Y:S01]  /*10610*/  LDL R2, [R1+0x20] ;  /* 0x0000200001027983 */ /* 0x002ea20000100800 */
[----:B------:R-:W0:Y:S01]  /*10620*/  S2UR UR5, SR_CgaCtaId ;  /* 0x00000000000579c3 */ /* 0x000e220000008800 */
[----:B------:R-:W-:Y:S01]  /*10630*/  IMAD.SHL.U32 R34, R0, 0x8, RZ ;  /* 0x0000000800227824 */ /* 0x000fe200078e00ff */
[----:B------:R-:W-:Y:S01]  /*10640*/  BSSY B8, `(.L_x_1361) ;  /* 0x00004ae000087945 */ /* 0x000fe20003800000 */
[----:B------:R1:W-:Y:S01]  /*10650*/  STL [R1+0x1c], RZ ;  /* 0x00001cff01007387 */ /* 0x0003e20000100800 */
[----:B------:R-:W-:Y:S01]  /*10660*/  IMAD.MOV.U32 R28, RZ, RZ, 0x1 ;  /* 0x00000001ff1c7424 */ /* 0x000fe200078e00ff */
[----:B------:R-:W-:Y:S01]  /*10670*/  ULDC UR39, c[0x0][0xc] ;  /* 0x0000030000277ab9 */ /* 0x000fe20000000800 */
[----:B------:R-:W-:Y:S01]  /*10680*/  LOP3.LUT R3, R34, 0x1f8, RZ, 0xc0, !PT ;  /* 0x000001f822037812 */ /* 0x000fe200078ec0ff */
[----:B------:R-:W-:-:S03]  /*10690*/  IMAD.MOV.U32 R25, RZ, RZ, RZ ;  /* 0x000000ffff197224 */ /* 0x000fc600078e00ff */
[----:B------:R-:W-:-:S04]  /*106a0*/  LOP3.LUT R3, R3, 0x38, R0, 0x78, !PT ;  /* 0x0000003803037812 */ /* 0x000fc800078e7800 */
[----:B------:R-:W-:Y:S02]  /*106b0*/  LOP3.LUT R32, R3, 0x200, R34, 0xf8, !PT ;  /* 0x0000020003207812 */ /* 0x000fe400078ef822 */
[----:B------:R-:W-:-:S04]  /*106c0*/  LOP3.LUT R34, R34, 0x38, RZ, 0xc0, !PT ;  /* 0x0000003822227812 */ /* 0x000fc800078ec0ff */
[C---:B------:R-:W-:Y:S02]  /*106d0*/  LOP3.LUT R37, R34.reuse, 0x80, RZ, 0xfc, !PT ;  /* 0x0000008022257812 */ /* 0x040fe400078efcff */
[----:B------:R-:W-:Y:S02]  /*106e0*/  LOP3.LUT R36, R34, 0xc0, RZ, 0xfc, !PT ;  /* 0x000000c022247812 */ /* 0x000fe400078efcff */
[----:B--2---:R-:W-:Y:S02]  /*106f0*/  R2UR UR4, R2 ;  /* 0x00000000020472ca */ /* 0x004fe400000e0000 */
[C---:B------:R-:W-:Y:S01]  /*10700*/  LOP3.LUT R2, R0.reuse, 0x7f, RZ, 0xc0, !PT ;  /* 0x0000007f00027812 */ /* 0x040fe200078ec0ff */
[----:B------:R-:W-:-:S03]  /*10710*/  IMAD.SHL.U32 R0, R0, 0x10, RZ ;  /* 0x0000001000007824 */ /* 0x000fc600078e00ff */
[----:B------:R-:W-:-:S04]  /*10720*/  SHF.R.U32.HI R2, RZ, 0x3, R2 ;  /* 0x00000003ff027819 */ /* 0x000fc80000011602 */
[----:B------:R-:W-:Y:S02]  /*10730*/  LOP3.LUT R2, R2, 0x70, R0, 0xf8, !PT ;  /* 0x0000007002027812 */ /* 0x000fe400078ef800 */
[----:B------:R-:W-:Y:S01]  /*10740*/  LOP3.LUT R0, R34, 0x40, RZ, 0xfc, !PT ;  /* 0x0000004022007812 */ /* 0x000fe200078efcff */
[----:B------:R-:W-:-:S03]  /*10750*/  ULOP3.LUT UR38, UR4, 0x2, URZ, 0xfc, !UPT ;  /* 0x0000000204267892 */ /* 0x000fc6000f8efc3f */
[----:B------:R-:W-:Y:S02]  /*10760*/  UMOV UR4, 0x400 ;  /* 0x0000040000047882 */ /* 0x000fe40000000000 */
[----:B0-----:R-:W-:-:S06]  /*10770*/  ULEA UR4, UR5, UR4, 0x18 ;  /* 0x0000000405047291 */ /* 0x001fcc000f8ec03f */
[----:B------:R-:W-:-:S04]  /*10780*/  IMAD.U32 R22, RZ, RZ, UR4 ;  /* 0x00000004ff167e24 */ /* 0x000fc8000f8e00ff */
[----:B-1----:R-:W-:-:S07]  /*10790*/  IMAD R33, R32, 0x2, R22 ;  /* 0x0000000220217824 */ /* 0x002fce00078e0216 */
.L_x_1432:
[----:B------:R-:W-:Y:S05]  /*107a0*/  YIELD ;  /* 0x0000000000007946 */ /* 0x000fea0003800000 */
[----:B------:R-:W-:Y:S01]  /*107b0*/  ULDC.64 UR4, c[0x0][0xa28] ;  /* 0x00028a0000047ab9 */ /* 0x000fe20000000a00 */
[----:B------:R-:W-:Y:S02]  /*107c0*/  MOV R24, RZ ;  /* 0x000000ff00187202 */ /* 0x000fe40000000f00 */
[----:B------:R-:W-:-:S04]  /*107d0*/  ISETP.NE.U32.AND P0, PT, RZ, UR4, PT ;  /* 0x00000004ff007c0c */ /* 0x000fc8000bf05070 */
[----:B------:R-:W-:Y:S01]  /*107e0*/  ISETP.NE.AND.EX P0, PT, RZ, UR5, PT, P0 ;  /* 0x00000005ff007c0c */ /* 0x000fe2000bf05300 */
[----:B------:R-:W-:-:S12]  /*107f0*/  ULDC.64 UR4, c[0x0][0xa18] ;  /* 0x0002860000047ab9 */ /* 0x000fd80000000a00 */
[----:B0-----:R-:W0:Y:S02]  /*10800*/  @P0 LDC.64 R2, c[0x0][0xa28] ;  /* 0x00028a00ff020b82 */ /* 0x001e240000000a00 */
[----:B0-----:R-:W-:-:S05]  /*10810*/  @P0 IMAD.WIDE R2, R19, 0x4, R2 ;  /* 0x0000000413020825 */ /* 0x001fca00078e0202 */
[----:B------:R0:W2:Y:S01]  /*10820*/  @P0 LDG.E R24, desc[UR36][R2.64] ;  /* 0x0000002402180981 */ /* 0x0000a2000c1e1900 */
[----:B------:R-:W-:Y:S01]  /*10830*/  ISETP.NE.U32.AND P0, PT, RZ, UR4, PT ;  /* 0x00000004ff007c0c */ /* 0x000fe2000bf05070 */
[----:B------:R-:W-:Y:S01]  /*10840*/  IMAD.MOV.U32 R35, RZ, RZ, RZ ;  /* 0x000000ffff237224 */ /* 0x000fe200078e00ff */
[----:B------:R-:W-:Y:S02]  /*10850*/  LOP3.LUT R23, R23, 0xfffffeff, RZ, 0xc0, !PT ;  /* 0xfffffeff17177812 */ /* 0x000fe400078ec0ff */
[----:B------:R-:W-:Y:S01]  /*10860*/  ISETP.NE.AND.EX P1, PT, RZ, UR5, PT, P0 ;  /* 0x00000005ff007c0c */ /* 0x000fe2000bf25300 */
[----:B------:R-:W-:Y:S02]  /*10870*/  ULDC.64 UR4, c[0x0][0xa00] ;  /* 0x0002800000047ab9 */ /* 0x000fe40000000a00 */
[----:B------:R-:W-:Y:S01]  /*10880*/  ISETP.NE.U32.AND P0, PT, RZ, UR4, PT ;  /* 0x00000004ff007c0c */ /* 0x000fe2000bf05070 */
[----:B0-----:R-:W0:Y:S03]  /*10890*/  LDC.64 R2, c[0x0][0xa00] ;  /* 0x00028000ff027b82 */ /* 0x001e260000000a00 */
[----:B------:R-:W-:Y:S01]  /*108a0*/  ISETP.NE.AND.EX P2, PT, RZ, UR5, PT, P0 ;  /* 0x00000005ff007c0c */ /* 0x000fe2000bf45300 */
[----:B------:R-:W-:-:S05]  /*108b0*/  ULDC.64 UR4, c[0x0][0x418] ;  /* 0x0001060000047ab9 */ /* 0x000fca0000000a00 */
[----:B-1----:R-:W1:Y:S07]  /*108c0*/  @P1 LDC.64 R4, c[0x0][0xa18] ;  /* 0x00028600ff041b82 */ /* 0x002e6e0000000a00 */
[----:B------:R-:W-:Y:S01]  /*108d0*/  @P2 LOP3.LUT R23, R23, 0x100, RZ, 0xfc, !PT ;  /* 0x0000010017172812 */ /* 0x000fe200078efcff */
[----:B0-----:R-:W-:-:S05]  /*108e0*/  IMAD.WIDE R2, R19, 0x4, R2 ;  /* 0x0000000413027825 */ /* 0x001fca00078e0202 */
[----:B------:R0:W5:Y:S01]  /*108f0*/  @P2 LDG.E R35, desc[UR36][R2.64] ;  /* 0x0000002402232981 */ /* 0x000162000c1e1900 */
[----:B-1----:R-:W-:-:S05]  /*10900*/  @P1 IMAD.WIDE R4, R19, 0x4, R4 ;  /* 0x0000000413041825 */ /* 0x002fca00078e0204 */
[----:B------:R0:W5:Y:S01]  /*10910*/  @P1 LDG.E R29, desc[UR36][R4.64] ;  /* 0x00000024041d1981 */ /* 0x000162000c1e1900 */
[----:B------:R-:W-:-:S03]  /*10920*/  UISETP.NE.U32.AND UP0, UPT, UR4, URZ, UPT ;  /* 0x0000003f0400728c */ /* 0x000fc6000bf05070 */
[----:B------:R-:W-:Y:S01]  /*10930*/  ULDC UR4, c[0x0][0x424] ;  /* 0x0001090000047ab9 */ /* 0x000fe20000000800 */
[----:B------:R-:W-:-:S03]  /*10940*/  UISETP.NE.AND.EX UP0, UPT, UR5, URZ, UPT, UP0 ;  /* 0x0000003f0500728c */ /* 0x000fc6000bf05300 */
[----:B------:R-:W-:Y:S01]  /*10950*/  ULDC UR5, c[0x0][0x2f0] ;  /* 0x0000bc0000057ab9 */ /* 0x000fe20000000800 */
[----:B------:R-:W-:-:S04]  /*10960*/  USEL UR4, UR4, 0x1, UP0 ;  /* 0x0000000104047887 */ /* 0x000fc80008000000 */
[----:B------:R-:W-:-:S06]  /*10970*/  UIMAD UR4, UR4, UR5, URZ ;  /* 0x00000005040472a4 */ /* 0x000fcc000f8e023f */
[----:B------:R-:W-:Y:S01]  /*10980*/  IMAD.U32 R0, RZ, RZ, UR4 ;  /* 0x00000004ff007e24 */ /* 0x000fe2000f8e00ff */
[----:B--2---:R0:W-:Y:S01]  /*10990*/  STL [R1+0x4], R24 ;  /* 0x0000041801007387 */ /* 0x0041e20000100800 */
[----:B---3--:R-:W-:Y:S05]  /*109a0*/  @P1 BRA `(.L_x_1362) ;  /* 0x0000000000181947 */ /* 0x008fea0003800000 */
[----:B------:R-:W-:Y:S02]  /*109b0*/  ULDC UR4, c[0x0][0x288] ;  /* 0x0000a20000047ab9 */ /* 0x000fe40000000800 */
[----:B-----5:R-:W-:Y:S01]  /*109c0*/  IMAD.U32 R29, RZ, RZ, UR4 ;  /* 0x00000004ff1d7e24 */ /* 0x020fe2000f8e00ff */
[----:B------:R-:W-:Y:S06]  /*109d0*/  @!P2 BRA `(.L_x_1362) ;  /* 0x00000000000ca947 */ /* 0x000fec0003800000 */
[----:B0-----:R-:W2:Y:S04]  /*109e0*/  LDG.E R4, desc[UR36][R2.64] ;  /* 0x0000002402047981 */ /* 0x001ea8000c1e1900 */
[----:B------:R-:W2:Y:S02]  /*109f0*/  LDG.E R29, desc[UR36][R2.64+0x4] ;  /* 0x00000424021d7981 */ /* 0x000ea4000c1e1900 */
[----:B--2---:R-:W-:-:S07]  /*10a00*/  IMAD.IADD R29, R29, 0x1, -R4 ;  /* 0x000000011d1d7824 */ /* 0x004fce00078e0a04 */
.L_x_1362:
[----:B------:R-:W-:Y:S02]  /*10a10*/  ULDC.64 UR4, c[0x0][0xa20] ;  /* 0x0002880000047ab9 */ /* 0x000fe40000000a00 */
[----:B------:R-:W-:-:S04]  /*10a20*/  ISETP.NE.U32.AND P0, PT, RZ, UR4, PT ;  /* 0x00000004ff007c0c */ /* 0x000fc8000bf05070 */
[----:B------:R-:W-:-:S13]  /*10a30*/  ISETP.NE.AND.EX P0, PT, RZ, UR5, PT, P0 ;  /* 0x00000005ff007c0c */ /* 0x000fda000bf05300 */
[----:B------:R-:W-:Y:S05]  /*10a40*/  @!P0 BRA `(.L_x_1363) ;  /* 0x0000000000108947 */ /* 0x000fea0003800000 */
[----:B0-----:R-:W0:Y:S02]  /*10a50*/  LDC.64 R2, c[0x0][0xa20] ;  /* 0x00028800ff027b82 */ /* 0x001e240000000a00 */
[----:B0-----:R-:W-:-:S05]  /*10a60*/  IMAD.WIDE R2, R19, 0x4, R2 ;  /* 0x0000000413027825 */ /* 0x001fca00078e0202 */
[----:B------:R0:W5:Y:S01]  /*10a70*/  LDG.E R0, desc[UR36][R2.64] ;  /* 0x0000002402007981 */ /* 0x000162000c1e1900 */
[----:B------:R-:W-:Y:S05]  /*10a80*/  BRA `(.L_x_1364) ;  /* 0x0000000000247947 */ /* 0x000fea0003800000 */
.L_x_1363:
[----:B------:R-:W-:Y:S02]  /*10a90*/  ULDC.64 UR4, c[0x0][0xa08] ;  /* 0x0002820000047ab9 */ /* 0x000fe40000000a00 */
[----:B------:R-:W-:-:S04]  /*10aa0*/  ISETP.NE.U32.AND P0, PT, RZ, UR4, PT ;  /* 0x00000004ff007c0c */ /* 0x000fc8000bf05070 */
[----:B------:R-:W-:-:S13]  /*10ab0*/  ISETP.NE.AND.EX P0, PT, RZ, UR5, PT, P0 ;  /* 0x00000005ff007c0c */ /* 0x000fda000bf05300 */
[----:B------:R-:W-:Y:S05]  /*10ac0*/  @!P0 BRA `(.L_x_1364) ;  /* 0x0000000000148947 */ /* 0x000fea0003800000 */
[----:B0-----:R-:W0:Y:S02]  /*10ad0*/  LDC.64 R2, c[0x0][0xa08] ;  /* 0x00028200ff027b82 */ /* 0x001e240000000a00 */
[----:B0-----:R-:W-:-:S05]  /*10ae0*/  IMAD.WIDE R2, R19, 0x4, R2 ;  /* 0x0000000413027825 */ /* 0x001fca00078e0202 */
[----:B------:R-:W2:Y:S04]  /*10af0*/  LDG.E R0, desc[UR36][R2.64] ;  /* 0x0000002402007981 */ /* 0x000ea8000c1e1900 */
[----:B------:R-:W2:Y:S02]  /*10b00*/  LDG.E R5, desc[UR36][R2.64+0x4] ;  /* 0x0000042402057981 */ /* 0x000ea4000c1e1900 */
[----:B--2---:R-:W-:-:S07]  /*10b10*/  IMAD.IADD R0, R5, 0x1, -R0 ;  /* 0x0000000105007824 */ /* 0x004fce00078e0a00 */
.L_x_1364:
[----:B0-----:R-:W0:Y:S01]  /*10b20*/  LDC R2, c[0x0][0x448] ;  /* 0x00011200ff027b82 */ /* 0x001e220000000800 */
[----:B-----5:R-:W-:Y:S01]  /*10b30*/  IMAD.IADD R26, R0, 0x1, -R24 ;  /* 0x00000001001a7824 */ /* 0x020fe200078e0a18 */
[----:B------:R-:W-:Y:S01]  /*10b40*/  LOP3.LUT R23, R23, 0xffffff7f, RZ, 0xc0, !PT ;  /* 0xffffff7f17177812 */ /* 0x000fe200078ec0ff */
[----:B------:R-:W-:-:S03]  /*10b50*/  IMAD.SHL.U32 R27, R17, 0x80, RZ ;  /* 0x00000080111b7824 */ /* 0x000fc600078e00ff */
[----:B------:R1:W-:Y:S01]  /*10b60*/  STL [R1], R26 ;  /* 0x0000001a01007387 */ /* 0x0003e20000100800 */
[----:B------:R-:W-:Y:S01]  /*10b70*/  VIADD R4, R27, 0x7f ;  /* 0x0000007f1b047836 */ /* 0x000fe20000000000 */
[----:B0-----:R-:W-:Y:S02]  /*10b80*/  ISETP.NE.AND P2, PT, R2, 0x1, PT ;  /* 0x000000010200780c */ /* 0x001fe40003f45270 */
[----:B------:R-:W0:Y:S11]  /*10b90*/  LDC.64 R2, c[0x0][0x9e0] ;  /* 0x00027800ff027b82 */ /* 0x000e360000000a00 */
[----:B------:R-:W2:Y:S01]  /*10ba0*/  @P2 LDC R5, c[0x0][0x44c] ;  /* 0x00011300ff052b82 */ /* 0x000ea20000000800 */
[----:B------:R-:W-:-:S07]  /*10bb0*/  @P2 LOP3.LUT R23, R23, 0x80, RZ, 0xfc, !PT ;  /* 0x0000008017172812 */ /* 0x000fce00078efcff */
[----:B------:R-:W3:Y:S01]  /*10bc0*/  @P2 LDC R6, c[0x0][0x450] ;  /* 0x00011400ff062b82 */ /* 0x000ee20000000800 */
[----:B0-----:R-:W-:Y:S01]  /*10bd0*/  ISETP.GE.AND P1, PT, R3, 0x1, PT ;  /* 0x000000010300780c */ /* 0x001fe20003f26270 */
[----:B--2---:R-:W-:-:S05]  /*10be0*/  @P2 IMAD.HI.U32 R5, R4, R5, RZ ;  /* 0x0000000504052227 */ /* 0x004fca00078e00ff */
[----:B---3--:R-:W-:Y:S02]  /*10bf0*/  @P2 SHF.R.U32.HI R4, RZ, R6, R5 ;  /* 0x00000006ff042219 */ /* 0x008fe40000011605 */
[----:B------:R-:W-:-:S05]  /*10c00*/  IADD3 R5, R26, 0x1, -R29 ;  /* 0x000000011a057810 */ /* 0x000fca0007ffe81d */
[----:B------:R-:W-:-:S04]  /*10c10*/  IMAD.IADD R7, R5, 0x1, R4 ;  /* 0x0000000105077824 */ /* 0x000fc800078e0204 */
[----:B------:R-:W-:Y:S01]  /*10c20*/  IMAD.IADD R2, R7, 0x1, R2 ;  /* 0x0000000107027824 */ /* 0x000fe200078e0202 */
[----:B-1----:R-:W-:Y:S06]  /*10c30*/  @!P1 BRA `(.L_x_1365) ;  /* 0x0000000000489947 */ /* 0x002fec0003800000 */
[C---:B------:R-:W-:Y:S01]  /*10c40*/  ISETP.GT.AND P0, PT, R7.reuse, RZ, PT ;  /* 0x000000ff0700720c */ /* 0x040fe20003f04270 */
[----:B------:R-:W-:Y:S01]  /*10c50*/  BSSY B0, `(.L_x_1366) ;  /* 0x000000e000007945 */ /* 0x000fe20003800000 */
[----:B------:R-:W-:-:S11]  /*10c60*/  VIADD R0, R7, 0xffffffff ;  /* 0xffffffff07007836 */ /* 0x000fd60000000000 */
[----:B------:R-:W-:Y:S05]  /*10c70*/  @P0 BRA `(.L_x_1367) ;  /* 0x00000000001c0947 */ /* 0x000fea0003800000 */
[----:B------:R-:W-:Y:S01]  /*10c80*/  ISETP.NE.AND P0, PT, R3, 0x1, PT ;  /* 0x000000010300780c */ /* 0x000fe20003f05270 */
[----:B------:R-:W-:-:S12]  /*10c90*/  IMAD.MOV R7, RZ, RZ, -R7 ;  /* 0x000000ffff077224 */ /* 0x000fd800078e0a07 */
[----:B------:R-:W0:Y:S02]  /*10ca0*/  @P0 LDC.64 R4, c[0x0][0x9e8] ;  /* 0x00027a00ff040b82 */ /* 0x000e240000000a00 */
[----:B0-----:R-:W-:-:S05]  /*10cb0*/  @P0 IMAD.HI.U32 R4, R7, R4, RZ ;  /* 0x0000000407040227 */ /* 0x001fca00078e00ff */
[----:B------:R-:W-:-:S04]  /*10cc0*/  @P0 SHF.R.U32.HI R7, RZ, R5, R4 ;  /* 0x00000005ff070219 */ /* 0x000fc80000011604 */
[----:B------:R-:W-:Y:S01]  /*10cd0*/  LOP3.LUT R0, RZ, R7, RZ, 0x33, !PT ;  /* 0x00000007ff007212 */ /* 0x000fe200078e33ff */
[----:B------:R-:W-:Y:S06]  /*10ce0*/  BRA `(.L_x_1368) ;  /* 0x0000000000107947 */ /* 0x000fec0003800000 */
.L_x_1367:
[----:B------:R-:W-:-:S13]  /*10cf0*/  ISETP.NE.AND P0, PT, R3, 0x1, PT ;  /* 0x000000010300780c */ /* 0x000fda0003f05270 */
[----:B------:R-:W0:Y:S02]  /*10d00*/  @P0 LDC.64 R4, c[0x0][0x9e8] ;  /* 0x00027a00ff040b82 */ /* 0x000e240000000a00 */
[----:B0-----:R-:W-:-:S05]  /*10d10*/  @P0 IMAD.HI.U32 R4, R0, R4, RZ ;  /* 0x0000000400040227 */ /* 0x001fca00078e00ff */
[----:B------:R-:W-:-:S07]  /*10d20*/  @P0 SHF.R.U32.HI R0, RZ, R5, R4 ;  /* 0x00000005ff000219 */ /* 0x000fce0000011604 */
.L_x_1368:
[----:B------:R-:W-:Y:S05]  /*10d30*/  BSYNC B0 ;  /* 0x0000000000007941 */ /* 0x000fea0003800000 */
.L_x_1366:
[----:B------:R-:W-:-:S05]  /*10d40*/  IMAD R5, R0, R3, R3 ;  /* 0x0000000300057224 */ /* 0x000fca00078e0203 */
[----:B------:R-:W-:-:S07]  /*10d50*/  VIMNMX R2, R2, R5, PT ;  /* 0x0000000502027248 */ /* 0x000fce0003fe0100 */
.L_x_1365:
[----:B------:R-:W0:Y:S01]  /*10d60*/  @P2 LDC R4, c[0x0][0x44c] ;  /* 0x00011300ff042b82 */ /* 0x000e220000000800 */
[----:B------:R-:W-:Y:S01]  /*10d70*/  VIADD R2, R2, 0x3f ;  /* 0x0000003f02027836 */ /* 0x000fe20000000000 */
[----:B------:R-:W-:Y:S01]  /*10d80*/  ULDC UR4, c[0x0][0x9dc] ;  /* 0x0002770000047ab9 */ /* 0x000fe20000000800 */
[----:B------:R-:W-:-:S05]  /*10d90*/  IMAD.MOV.U32 R0, RZ, RZ, R27 ;  /* 0x000000ffff007224 */ /* 0x000fca00078e001b */
[----:B------:R-:W1:Y:S01]  /*10da0*/  @P2 LDC R5, c[0x0][0x450] ;  /* 0x00011400ff052b82 */ /* 0x000e620000000800 */
[----:B0-----:R-:W-:-:S05]  /*10db0*/  @P2 IMAD.HI.U32 R4, R27, R4, RZ ;  /* 0x000000041b042227 */ /* 0x001fca00078e00ff */
[----:B-1----:R-:W-:Y:S02]  /*10dc0*/  @P2 SHF.R.U32.HI R0, RZ, R5, R4 ;  /* 0x00000005ff002219 */ /* 0x002fe40000011604 */
[----:B------:R-:W-:-:S04]  /*10dd0*/  SHF.R.S32.HI R5, RZ, 0x1f, R2 ;  /* 0x0000001fff057819 */ /* 0x000fc80000011402 */
[----:B------:R-:W-:Y:S01]  /*10de0*/  LEA.HI R4, R5, R2, RZ, 0x6 ;  /* 0x0000000205047211 */ /* 0x000fe200078f30ff */
[----:B------:R-:W-:-:S03]  /*10df0*/  VIADD R2, R26, 0x3f ;  /* 0x0000003f1a027836 */ /* 0x000fc60000000000 */
[----:B------:R-:W-:Y:S02]  /*10e00*/  SHF.R.S32.HI R4, RZ, 0x6, R4 ;  /* 0x00000006ff047819 */ /* 0x000fe40000011404 */
[----:B------:R-:W-:-:S04]  /*10e10*/  SHF.R.S32.HI R5, RZ, 0x1f, R2 ;  /* 0x0000001fff057819 */ /* 0x000fc80000011402 */
[----:B------:R-:W-:Y:S02]  /*10e20*/  LEA.HI R5, R5, R2, RZ, 0x6 ;  /* 0x0000000205057211 */ /* 0x000fe400078f30ff */
[----:B------:R-:W-:Y:S02]  /*10e30*/  IADD3 R2, R0, R26, -R29 ;  /* 0x0000001a00027210 */ /* 0x000fe40007ffe81d */
[----:B------:R-:W-:-:S03]  /*10e40*/  SHF.R.S32.HI R5, RZ, 0x6, R5 ;  /* 0x00000006ff057819 */ /* 0x000fc60000011405 */
[----:B------:R-:W-:Y:S01]  /*10e50*/  VIADD R0, R2, -UR4 ;  /* 0x8000000402007c36 */ /* 0x000fe20008000000 */
[----:B------:R-:W-:-:S05]  /*10e60*/  VIMNMX R30, R5, R4, PT ;  /* 0x00000004051e7248 */ /* 0x000fca0003fe0100 */
[----:B------:R0:W-:Y:S01]  /*10e70*/  STL [R1+0x18], R30 ;  /* 0x0000181e01007387 */ /* 0x0001e20000100800 */
[----:B------:R-:W-:Y:S05]  /*10e80*/  @!P1 BRA `(.L_x_1369) ;  /* 0x0000000000449947 */ /* 0x000fea0003800000 */
[----:B------:R-:W-:Y:S01]  /*10e90*/  ISETP.GT.AND P0, PT, R2, -0x1, PT ;  /* 0xffffffff0200780c */ /* 0x000fe20003f04270 */
[----:B------:R-:W-:-:S12]  /*10ea0*/  BSSY B0, `(.L_x_1370) ;  /* 0x000000d000007945 */ /* 0x000fd80003800000 */
[----:B------:R-:W-:Y:S05]  /*10eb0*/  @P0 BRA `(.L_x_1371) ;  /* 0x00000000001c0947 */ /* 0x000fea0003800000 */
[----:B------:R-:W-:Y:S02]  /*10ec0*/  ISETP.NE.AND P0, PT, R3, 0x1, PT ;  /* 0x000000010300780c */ /* 0x000fe40003f05270 */
[----:B------:R-:W-:-:S11]  /*10ed0*/  LOP3.LUT R7, RZ, R2, RZ, 0x33, !PT ;  /* 0x00000002ff077212 */ /* 0x000fd600078e33ff */
[----:B------:R-:W1:Y:S02]  /*10ee0*/  @P0 LDC.64 R4, c[0x0][0x9e8] ;  /* 0x00027a00ff040b82 */ /* 0x000e640000000a00 */
[----:B-1----:R-:W-:-:S05]  /*10ef0*/  @P0 IMAD.HI.U32 R4, R7, R4, RZ ;  /* 0x0000000407040227 */ /* 0x002fca00078e00ff */
[----:B------:R-:W-:-:S04]  /*10f00*/  @P0 SHF.R.U32.HI R7, RZ, R5, R4 ;  /* 0x00000005ff070219 */ /* 0x000fc80000011604 */
[----:B------:R-:W-:Y:S01]  /*10f10*/  LOP3.LUT R2, RZ, R7, RZ, 0x33, !PT ;  /* 0x00000007ff027212 */ /* 0x000fe200078e33ff */
[----:B------:R-:W-:Y:S06]  /*10f20*/  BRA `(.L_x_1372) ;  /* 0x0000000000107947 */ /* 0x000fec0003800000 */
.L_x_1371:
[----:B------:R-:W-:-:S13]  /*10f30*/  ISETP.NE.AND P0, PT, R3, 0x1, PT ;  /* 0x000000010300780c */ /* 0x000fda0003f05270 */
[----:B------:R-:W1:Y:S02]  /*10f40*/  @P0 LDC.64 R4, c[0x0][0x9e8] ;  /* 0x00027a00ff040b82 */ /* 0x000e640000000a00 */
[----:B-1----:R-:W-:-:S05]  /*10f50*/  @P0 IMAD.HI.U32 R4, R2, R4, RZ ;  /* 0x0000000402040227 */ /* 0x002fca00078e00ff */
[----:B------:R-:W-:-:S07]  /*10f60*/  @P0 SHF.R.U32.HI R2, RZ, R5, R4 ;  /* 0x00000005ff020219 */ /* 0x000fce0000011604 */
.L_x_1372:
[----:B------:R-:W-:Y:S05]  /*10f70*/  BSYNC B0 ;  /* 0x0000000000007941 */ /* 0x000fea0003800000 */
.L_x_1370:
[----:B------:R-:W-:-:S05]  /*10f80*/  IMAD R3, R2, R3, RZ ;  /* 0x0000000302037224 */ /* 0x000fca00078e02ff */
[----:B------:R-:W-:-:S07]  /*10f90*/  VIMNMX R0, R0, R3, !PT ;  /* 0x0000000300007248 */ /* 0x000fce0007fe0100 */
.L_x_1369:
[----:B------:R-:W-:Y:S01]  /*10fa0*/  SHF.R.S32.HI R3, RZ, 0x1f, R0 ;  /* 0x0000001fff037819 */ /* 0x000fe20000011400 */
[----:B------:R-:W-:Y:S03]  /*10fb0*/  BSSY B7, `(.L_x_1373) ;  /* 0x0000355000077945 */ /* 0x000fe60003800000 */
[----:B------:R-:W-:-:S04]  /*10fc0*/  LEA.HI R3, R3, R0, RZ, 0x6 ;  /* 0x0000000003037211 */ /* 0x000fc800078f30ff */
[----:B------:R-:W-:-:S04]  /*10fd0*/  SHF.R.S32.HI R3, RZ, 0x6, R3 ;  /* 0x00000006ff037819 */ /* 0x000fc80000011403 */
[----:B------:R-:W-:-:S04]  /*10fe0*/  VIMNMX R2, RZ, R3, !PT ;  /* 0x00000003ff027248 */ /* 0x000fc80007fe0100 */
[----:B------:R-:W-:Y:S01]  /*10ff0*/  ISETP.GT.AND P0, PT, R30, R2, PT ;  /* 0x000000021e00720c */ /* 0x000fe20003f04270 */
[----:B------:R1:W-:-:S12]  /*11000*/  STL [R1+0x8], R2 ;  /* 0x0000080201007387 */ /* 0x0003d80000100800 */
[----:B-1----:R-:W-:Y:S05]  /*11010*/  @P0 BRA `(.L_x_1374) ;  /* 0x0000000000440947 */ /* 0x002fea0003800000 */
[----:B------:R-:W1:Y:S02]  /*11020*/  S2R R2, SR_TID.X ;  /* 0x0000000000027919 */ /* 0x000e640000002100 */
        /* <DEDUP_REMOVED lines=10> */
[----:B------:R-:W1:Y:S02]  /*110d0*/  S2R R4, SR_LTMASK ;  /* 0x0000000000047919 */ /* 0x000e640000003900 */
[----:B-1----:R-:W-:-:S04]  /*110e0*/  LOP3.LUT R4, R4, UR4, RZ, 0xc0, !PT ;  /* 0x0000000404047c12 */ /* 0x002fc8000f8ec0ff */
[----:B------:R-:W1:Y:S01]  /*110f0*/  POPC R7, R4 ;  /* 0x0000000400077309 */ /* 0x000e620000000000 */
[----:B--2---:R-:W1:Y:S02]  /*11100*/  SHFL.IDX PT, R0, R3, R0, 0x1f ;  /* 0x00001f0003007589 */ /* 0x004e6400000e0000 */
[----:B-1----:R-:W-:Y:S01]  /*11110*/  IADD3 R16, R0, UR39, R7 ;  /* 0x0000002700107c10 */ /* 0x002fe2000fffe007 */
[----:B------:R-:W-:Y:S06]  /*11120*/  BRA `(.L_x_1375) ;  /* 0x0000003000f47947 */ /* 0x000fec0003800000 */
.L_x_1374:
[----:B------:R-:W-:Y:S01]  /*11130*/  IADD3 R0, R22, 0x20400, RZ ;  /* 0x0002040016007810 */ /* 0x000fe20007ffe0ff */
[----:B------:R-:W-:Y:S03]  /*11140*/  BSSY B6, `(.L_x_1376) ;  /* 0x0000013000067945 */ /* 0x000fe60003800000 */
[----:B------:R-:W-:-:S13]  /*11150*/  LOP3.LUT P0, RZ, R0, 0x3ff, RZ, 0xc0, !PT ;  /* 0x000003ff00ff7812 */ /* 0x000fda000780c0ff */
[----:B------:R-:W-:Y:S05]  /*11160*/  @!P0 BRA `(.L_x_1377) ;  /* 0x0000000000408947 */ /* 0x000fea0003800000 */
[----:B------:R-:W-:Y:S01]  /*11170*/  MOV R2, 0x0 ;  /* 0x0000000000027802 */ /* 0x000fe20000000f00 */
[----:B------:R-:W-:Y:S01]  /*11180*/  ULDC.64 UR6, c[0x4][0x138] ;  /* 0x01004e0000067ab9 */ /* 0x000fe20000000a00 */
[----:B------:R-:W-:Y:S01]  /*11190*/  ULDC.64 UR8, c[0x4][0x140] ;  /* 0x0100500000087ab9 */ /* 0x000fe20000000a00 */
[----:B------:R-:W-:Y:S01]  /*111a0*/  ULDC.64 UR4, c[0x4][0xc0] ;  /* 0x0100300000047ab9 */ /* 0x000fe20000000a00 */
[----:B------:R-:W-:Y:S02]  /*111b0*/  IMAD.U32 R4, RZ, RZ, UR6 ;  /* 0x00000006ff047e24 */ /* 0x000fe4000f8e00ff */
[----:B------:R-:W1:Y:S01]  /*111c0*/  LDC.64 R2, c[0x4][R2] ;  /* 0x0100000002027b82 */ /* 0x000e620000000a00 */
        /* <DEDUP_REMOVED lines=9> */
[----:B01----:R-:W-:Y:S05]  /*11260*/  CALL.ABS.NOINC R2 ;  /* 0x0000000002007343 */ /* 0x003fea0003c00000 */
.L_x_1377:
[----:B------:R-:W-:Y:S05]  /*11270*/  BSYNC B6 ;  /* 0x0000000000067941 */ /* 0x000fea0003800000 */
.L_x_1376:
        /* <DEDUP_REMOVED lines=11> */
[----:B------:R-:W-:Y:S02]  /*11330*/  IMAD.U32 R5, RZ, RZ, UR7 ;  /* 0x00000007ff057e24 */ /* 0x000fe4000f8e00ff */
[----:B------:R-:W-:Y:S02]  /*11340*/  IMAD.U32 R6, RZ, RZ, UR8 ;  /* 0x00000008ff067e24 */ /* 0x000fe4000f8e00ff */
[----:B------:R-:W-:-:S02]  /*11350*/  IMAD.U32 R7, RZ, RZ, UR9 ;  /* 0x00000009ff077e24 */ /* 0x000fc4000f8e00ff */
[----:B------:R-:W-:Y:S02]  /*11360*/  IMAD.U32 R10, RZ, RZ, UR4 ;  /* 0x00000004ff0a7e24 */ /* 0x000fe4000f8e00ff */
[----:B------:R-:W-:Y:S02]  /*11370*/  IMAD.U32 R11, RZ, RZ, UR5 ;  /* 0x00000005ff0b7e24 */ /* 0x000fe4000f8e00ff */
[----:B------:R-:W-:Y:S02]  /*11380*/  IMAD.MOV.U32 R12, RZ, RZ, 0x1 ;  /* 0x00000001ff0c7424 */ /* 0x000fe400078e00ff */
[----:B-1----:R-:W-:-:S07]  /*11390*/  IMAD.MOV.U32 R13, RZ, RZ, RZ ;  /* 0x000000ffff0d7224 */ /* 0x002fce00078e00ff */
[----:B------:R-:W-:-:S07]  /*113a0*/  LEPC R20, `(.L_x_1380) ;  /* 0x000000001014794e */ /* 0x000fce0000000000 */
[----:B0-2---:R-:W-:Y:S05]  /*113b0*/  CALL.ABS.NOINC R2 ;  /* 0x0000000002007343 */ /* 0x005fea0003c00000 */
.L_x_1380:
        /* <DEDUP_REMOVED lines=15> */
.L_x_1379:
[----:B------:R-:W-:Y:S05]  /*114b0*/  BSYNC B6 ;  /* 0x0000000000067941 */ /* 0x000fea0003800000 */
.L_x_1378:
[----:B------:R-:W-:Y:S01]  /*114c0*/  ULDC.64 UR4, c[0x0][0x9f8] ;  /* 0x00027e0000047ab9 */ /* 0x000fe20000000a00 */
[----:B------:R-:W-:Y:S01]  /*114d0*/  IMAD.MOV.U32 R31, RZ, RZ, R19 ;  /* 0x000000ffff1f7224 */ /* 0x000fe200078e0013 */
[----:B------:R-:W-:Y:S01]  /*114e0*/  ISETP.NE.U32.AND P0, PT, RZ, UR4, PT ;  /* 0x00000004ff007c0c */ /* 0x000fe2000bf05070 */
[----:B------:R-:W-:Y:S01]  /*114f0*/  ULDC UR4, c[0x0][0x2f4] ;  /* 0x0000bd0000047ab9 */ /* 0x000fe20000000800 */
[----:B------:R-:W1:Y:S02]  /*11500*/  LDC R10, c[0x0][0x430] ;  /* 0x00010c00ff0a7b82 */ /* 0x000e640000000800 */
[----:B------:R-:W-:-:S13]  /*11510*/  ISETP.NE.AND.EX P0, PT, RZ, UR5, PT, P0 ;  /* 0x00000005ff007c0c */ /* 0x000fda000bf05300 */
[----:B------:R-:W2:Y:S01]  /*11520*/  @P0 LDC.64 R2, c[0x0][0x9f8] ;  /* 0x00027e00ff020b82 */ /* 0x000ea20000000a00 */
[----:B------:R-:W-:Y:S02]  /*11530*/  LOP3.LUT R17, R34, 0x40, RZ, 0xfc, !PT ;  /* 0x0000004022117812 */ /* 0x000fe400078efcff */
[----:B------:R-:W-:Y:S02]  /*11540*/  LOP3.LUT R23, R23, 0xffffffef, RZ, 0xc0, !PT ;  /* 0xffffffef17177812 */ /* 0x000fe400078ec0ff */
[----:B------:R-:W-:Y:S01]  /*11550*/  ISETP.GE.AND P2, PT, R17, UR4, PT ;  /* 0x0000000411007c0c */ /* 0x000fe2000bf46270 */
[----:B--2---:R-:W-:-:S05]  /*11560*/  @P0 IMAD.WIDE R2, R19, 0x4, R2 ;  /* 0x0000000413020825 */ /* 0x004fca00078e0202 */
[----:B------:R2:W5:Y:S01]  /*11570*/  @P0 LDG.E R31, desc[UR36][R2.64] ;  /* 0x00000024021f0981 */ /* 0x000562000c1e1900 */
[----:B------:R-:W-:Y:S01]  /*11580*/  ISETP.GE.AND P0, PT, R34, UR4, PT ;  /* 0x0000000422007c0c */ /* 0x000fe2000bf06270 */
[----:B------:R-:W-:Y:S01]  /*11590*/  UMOV UR5, 0xffffffff ;  /* 0xffffffff00057882 */ /* 0x000fe20000000000 */
[----:B------:R-:W-:Y:S01]  /*115a0*/  ISETP.GE.AND P1, PT, R37, UR4, PT ;  /* 0x0000000425007c0c */ /* 0x000fe2000bf26270 */
[----:B------:R-:W-:-:S10]  /*115b0*/  VIADD R7, R30, 0xffffffff ;  /* 0xffffffff1e077836 */ /* 0x000fd40000000000 */
[----:B------:R-:W-:Y:S02]  /*115c0*/  @P0 LOP3.LUT R23, R23, 0x10, RZ, 0xfc, !PT ;  /* 0x0000001017170812 */ /* 0x000fe400078efcff */
[----:B------:R-:W-:Y:S02]  /*115d0*/  ISETP.GE.AND P0, PT, R36, UR4, PT ;  /* 0x0000000424007c0c */ /* 0x000fe4000bf06270 */
[----:B------:R-:W-:-:S04]  /*115e0*/  LOP3.LUT R23, R23, 0xfffffff7, RZ, 0xc0, !PT ;  /* 0xfffffff717177812 */ /* 0x000fc800078ec0ff */
[----:B------:R-:W-:-:S04]  /*115f0*/  @P2 LOP3.LUT R23, R23, 0x8, RZ, 0xfc, !PT ;  /* 0x0000000817172812 */ /* 0x000fc800078efcff */
[----:B------:R-:W-:-:S04]  /*11600*/  LOP3.LUT R23, R23, 0xfffffffb, RZ, 0xc0, !PT ;  /* 0xfffffffb17177812 */ /* 0x000fc800078ec0ff */
[----:B------:R-:W-:-:S04]  /*11610*/  @P1 LOP3.LUT R23, R23, 0x4, RZ, 0xfc, !PT ;  /* 0x0000000417171812 */ /* 0x000fc800078efcff */
[----:B------:R-:W-:-:S04]  /*11620*/  LOP3.LUT R23, R23, 0xfffffffd, RZ, 0xc0, !PT ;  /* 0xfffffffd17177812 */ /* 0x000fc800078ec0ff */
[----:B------:R-:W-:Y:S01]  /*11630*/  @P0 LOP3.LUT R23, R23, 0x2, RZ, 0xfc, !PT ;  /* 0x0000000217170812 */ /* 0x000fe200078efcff */
[----:B-12---:R-:W-:Y:S06]  /*11640*/  BRA.DIV UR5, `(.L_x_1381) ;  /* 0x00000042057c7947 */ /* 0x006fec000b800000 */
.L_x_1449:
[----:B------:R-:W1:Y:S01]  /*11650*/  S2R R0, SR_TID.X ;  /* 0x0000000000007919 */ /* 0x000e620000002100 */
[----:B------:R-:W-:Y:S02]  /*11660*/  ISETP.NE.AND P1, PT, R10, 0x1, PT ;  /* 0x000000010a00780c */ /* 0x000fe40003f25270 */
[----:B-----5:R-:W-:Y:S01]  /*11670*/  SHF.R.S32.HI R11, RZ, 0x1f, R31 ;  /* 0x0000001fff0b7819 */ /* 0x020fe2000001141f */
[----:B------:R-:W2:Y:S01]  /*11680*/  S2R R9, SR_TID.X ;  /* 0x0000000000097919 */ /* 0x000ea20000002100 */
[----:B------:R-:W-:-:S03]  /*11690*/  LOP3.LUT R23, R23, 0xffffffbf, RZ, 0xc0, !PT ;  /* 0xffffffbf17177812 */ /* 0x000fc600078ec0ff */
[----:B------:R3:W-:Y:S06]  /*116a0*/  STL [R1+0xc], R11 ;  /* 0x00000c0b01007387 */ /* 0x0007ec0000100800 */
[----:B------:R-:W4:Y:S01]  /*116b0*/  @P1 LDC R5, c[0x0][0x434] ;  /* 0x00010d00ff051b82 */ /* 0x000f220000000800 */
[----:B------:R-:W-:Y:S02]  /*116c0*/  @P1 LOP3.LUT R23, R23, 0x40, RZ, 0xfc, !PT ;  /* 0x0000004017171812 */ /* 0x000fe400078efcff */
[----:B-1----:R-:W-:Y:S01]  /*116d0*/  LOP3.LUT R0, R0, 0x7f, RZ, 0xc0, !PT ;  /* 0x0000007f00007812 */ /* 0x002fe200078ec0ff */
[----:B--2---:R-:W-:-:S03]  /*116e0*/  IMAD.SHL.U32 R9, R9, 0x10, RZ ;  /* 0x0000001009097824 */ /* 0x004fc600078e00ff */
[----:B------:R-:W-:-:S04]  /*116f0*/  SHF.R.U32.HI R0, RZ, 0x3, R0 ;  /* 0x00000003ff007819 */ /* 0x000fc80000011600 */
[----:B------:R-:W-:Y:S02]  /*11700*/  LOP3.LUT R9, R0, 0x70, R9, 0xf8, !PT ;  /* 0x0000007000097812 */ /* 0x000fe400078ef809 */
[----:B------:R-:W1:Y:S03]  /*11710*/  @P1 LDC R0, c[0x0][0x438] ;  /* 0x00010e00ff001b82 */ /* 0x000e660000000800 */
[----:B------:R-:W-:-:S05]  /*11720*/  IMAD R6, R7, 0x40, R9 ;  /* 0x0000004007067824 */ /* 0x000fca00078e0209 */
[C---:B------:R-:W-:Y:S02]  /*11730*/  ISETP.GE.AND P0, PT, R6.reuse, R26, PT ;  /* 0x0000001a0600720c */ /* 0x040fe40003f06270 */
[----:B------:R-:W-:Y:S02]  /*11740*/  IADD3 R6, R6, R24, RZ ;  /* 0x0000001806067210 */ /* 0x000fe40007ffe0ff */
[----:B------:R-:W-:-:S03]  /*11750*/  ISETP.GT.U32.OR P0, PT, R9, 0x3f, P0 ;  /* 0x0000003f0900780c */ /* 0x000fc60000704470 */
[----:B----4-:R-:W-:-:S04]  /*11760*/  @P1 IMAD.HI.U32 R5, R6, R5, RZ ;  /* 0x0000000506051227 */ /* 0x010fc800078e00ff */
[----:B------:R-:W-:Y:S01]  /*11770*/  IMAD.MOV.U32 R8, RZ, RZ, R6 ;  /* 0x000000ffff087224 */ /* 0x000fe200078e0006 */
[----:B-1----:R-:W-:-:S05]  /*11780*/  @P1 SHF.R.U32.HI R8, RZ, R0, R5 ;  /* 0x00000000ff081219 */ /* 0x002fca0000011605 */
[----:B------:R-:W1:Y:S01]  /*11790*/  @!P0 LDC.64 R2, c[0x0][0x428] ;  /* 0x00010a00ff028b82 */ /* 0x000e620000000a00 */
[--C-:B------:R-:W-:Y:S01]  /*117a0*/  @!P0 SHF.R.S32.HI R5, RZ, 0x1f, R8.reuse ;  /* 0x0000001fff058819 */ /* 0x100fe20000011408 */
[----:B------:R-:W-:Y:S02]  /*117b0*/  @!P0 IMAD.MOV.U32 R4, RZ, RZ, R8 ;  /* 0x000000ffff048224 */ /* 0x000fe400078e0008 */
[-C--:B-1----:R-:W-:Y:S02]  /*117c0*/  @!P0 IMAD R0, R11, R2.reuse, RZ ;  /* 0x000000020b008224 */ /* 0x082fe400078e02ff */
[----:B------:R-:W-:-:S04]  /*117d0*/  @!P0 IMAD.WIDE.U32 R4, R31, R2, R4 ;  /* 0x000000021f048225 */ /* 0x000fc800078e0004 */
[----:B------:R-:W-:Y:S02]  /*117e0*/  @!P0 IMAD R0, R31, R3, R0 ;  /* 0x000000031f008224 */ /* 0x000fe400078e0200 */
[----:B------:R-:W1:Y:S02]  /*117f0*/  @!P0 LDC.64 R2, c[0x0][0x418] ;  /* 0x00010600ff028b82 */ /* 0x000e640000000a00 */
[----:B------:R-:W-:Y:S02]  /*11800*/  @!P0 IMAD.IADD R0, R5, 0x1, R0 ;  /* 0x0000000105008824 */ /* 0x000fe400078e0200 */
[----:B------:R-:W-:Y:S01]  /*11810*/  IMAD.MOV R5, RZ, RZ, -R8 ;  /* 0x000000ffff057224 */ /* 0x000fe200078e0a08 */
[----:B-1----:R-:W-:-:S04]  /*11820*/  @!P0 LEA R2, P1, R4, R2, 0x2 ;  /* 0x0000000204028211 */ /* 0x002fc800078210ff */
[----:B------:R-:W-:Y:S01]  /*11830*/  @!P0 LEA.HI.X R3, R4, R3, R0, 0x2, P1 ;  /* 0x0000000304038211 */ /* 0x000fe200008f1400 */
[----:B------:R-:W-:Y:S02]  /*11840*/  IMAD R4, R10, R5, R6 ;  /* 0x000000050a047224 */ /* 0x000fe400078e0206 */
[----:B------:R-:W-:Y:S02]  /*11850*/  IMAD.U32 R5, RZ, RZ, UR38 ;  /* 0x00000026ff057e24 */ /* 0x000fe4000f8e00ff */
[----:B------:R-:W-:-:S03]  /*11860*/  IMAD.MOV.U32 R0, RZ, RZ, RZ ;  /* 0x000000ffff007224 */ /* 0x000fc600078e00ff */
[----:B------:R-:W-:-:S03]  /*11870*/  ISETP.NE.AND P2, PT, R5, 0x3, PT ;  /* 0x000000030500780c */ /* 0x000fc60003f45270 */
[----:B------:R3:W5:Y:S01]  /*11880*/  @!P0 LDG.E R0, desc[UR36][R2.64] ;  /* 0x0000002402008981 */ /* 0x000762000c1e1900 */
[----:B------:R-:W-:Y:S01]  /*11890*/  ISETP.GT.U32.AND P0, PT, R9, 0x3f, PT ;  /* 0x0000003f0900780c */ /* 0x000fe20003f04070 */
[----:B------:R-:W-:Y:S01]  /*118a0*/  IMAD.MOV.U32 R26, RZ, RZ, R7 ;  /* 0x000000ffff1a7224 */ /* 0x000fe200078e0007 */
[----:B------:R-:W-:Y:S02]  /*118b0*/  LOP3.LUT R23, R23, 0xffffffdf, RZ, 0xc0, !PT ;  /* 0xffffffdf17177812 */ /* 0x000fe400078ec0ff */
[----:B0-----:R-:W-:-:S05]  /*118c0*/  SHF.R.S32.HI R30, RZ, 0x1f, R18 ;  /* 0x0000001fff1e7819 */ /* 0x001fca0000011412 */
[----:B------:R-:W-:-:S04]  /*118d0*/  @P2 LOP3.LUT R23, R23, 0x20, RZ, 0xfc, !PT ;  /* 0x0000002017172812 */ /* 0x000fc800078efcff */
[----:B------:R-:W-:-:S04]  /*118e0*/  LOP3.LUT R23, R23, 0xfffffffe, RZ, 0xc0, !PT ;  /* 0xfffffffe17177812 */ /* 0x000fc800078ec0ff */
[----:B------:R-:W-:Y:S01]  /*118f0*/  @P0 LOP3.LUT R23, R23, 0x1, RZ, 0xfc, !PT ;  /* 0x0000000117170812 */ /* 0x000fe200078efcff */
[----:B---3--:R-:W-:Y:S06]  /*11900*/  @!P2 BRA `(.L_x_1382) ;  /* 0x000000000004a947 */ /* 0x008fec0003800000 */
[----:B------:R-:W-:Y:S01]  /*11910*/  BPT.TRAP 0x1 ;  /* 0x000000040000795c */ /* 0x000fe20000300000 */
.L_x_1382:
        /* <DEDUP_REMOVED lines=25> */
.L_x_1450:
[----:B------:R-:W-:Y:S05]  /*11ab0*/  BSYNC B0 ;  /* 0x0000000000007941 */ /* 0x000fea0003800000 */
.L_x_1383:
[----:B------:R-:W2:Y:S01]  /*11ac0*/  LDL R10, [R1] ;  /* 0x00000000010a7983 */ /* 0x000ea20000100800 */
[----:B------:R-:W-:Y:S01]  /*11ad0*/  ULDC.64 UR4, c[0x0][0x300] ;  /* 0x0000c00000047ab9 */ /* 0x000fe20000000a00 */
[----:B------:R-:W-:Y:S01]  /*11ae0*/  LOP3.LUT P5, RZ, R23, 0x10, RZ, 0xc0, !PT ;  /* 0x0000001017ff7812 */ /* 0x000fe200078ac0ff */
[----:B------:R-:W-:Y:S01]  /*11af0*/  IMAD R5, R5, UR4, RZ ;  /* 0x0000000405057c24 */ /* 0x000fe2000f8e02ff */
[----:B------:R-:W1:Y:S01]  /*11b00*/  S2R R9, SR_TID.X ;  /* 0x0000000000097919 */ /* 0x000e620000002100 */
[C---:B0-----:R-:W-:Y:S01]  /*11b10*/  IMAD.WIDE.U32 R2, R4.reuse, UR4, RZ ;  /* 0x0000000404027c25 */ /* 0x041fe2000f8e00ff */
[C---:B------:R-:W-:Y:S02]  /*11b20*/  LOP3.LUT P4, RZ, R23.reuse, 0x8, RZ, 0xc0, !PT ;  /* 0x0000000817ff7812 */ /* 0x040fe4000788c0ff */
[C---:B------:R-:W-:Y:S01]  /*11b30*/  LOP3.LUT P3, RZ, R23.reuse, 0x4, RZ, 0xc0, !PT ;  /* 0x0000000417ff7812 */ /* 0x040fe2000786c0ff */
[----:B------:R-:W-:Y:S01]  /*11b40*/  IMAD R5, R4, UR5, R5 ;  /* 0x0000000504057c24 */ /* 0x000fe2000f8e0205 */
[----:B------:R-:W-:Y:S01]  /*11b50*/  ULDC.64 UR4, c[0x0][0x310] ;  /* 0x0000c40000047ab9 */ /* 0x000fe20000000a00 */
[----:B------:R-:W-:Y:S01]  /*11b60*/  LOP3.LUT P2, RZ, R23, 0x2, RZ, 0xc0, !PT ;  /* 0x0000000217ff7812 */ /* 0x000fe2000784c0ff */
[----:B------:R-:W-:-:S02]  /*11b70*/  IMAD R8, R8, UR4, RZ ;  /* 0x0000000408087c24 */ /* 0x000fc4000f8e02ff */
        /* <DEDUP_REMOVED lines=11> */
[----:B------:R-:W-:Y:S01]  /*11c30*/  UMOV UR4, 0xffffffff ;  /* 0xffffffff00047882 */ /* 0x000fe20000000000 */
[----:B-1----:R-:W-:-:S03]  /*11c40*/  LOP3.LUT R9, R9, 0x7f, RZ, 0xc0, !PT ;  /* 0x0000007f09097812 */ /* 0x002fc600078ec0ff */
[----:B------:R-:W-:Y:S02]  /*11c50*/  LEA.HI.X R0, R2, UR5, R0, 0x1, P0 ;  /* 0x0000000502007c11 */ /* 0x000fe400080f0c00 */
[----:B------:R-:W-:Y:S01]  /*11c60*/  SHF.R.U32.HI R9, RZ, 0x3, R9 ;  /* 0x00000003ff097819 */ /* 0x000fe20000011609 */
[----:B--2---:R-:W-:Y:S01]  /*11c70*/  IMAD R5, R7, -0x40, R10 ;  /* 0xffffffc007057824 */ /* 0x004fe200078e020a */
[----:B------:R-:W-:-:S03]  /*11c80*/  LEA R7, R25, R32, 0xe ;  /* 0x0000002019077211 */ /* 0x000fc600078e70ff */
[----:B------:R-:W-:-:S05]  /*11c90*/  IMAD.IADD R5, R5, 0x1, -R9 ;  /* 0x0000000105057824 */ /* 0x000fca00078e0a09 */
[----:B------:R-:W-:Y:S01]  /*11ca0*/  ISETP.GE.AND P0, PT, R5, 0x1, PT ;  /* 0x000000010500780c */ /* 0x000fe20003f06270 */
[----:B------:R-:W-:-:S12]  /*11cb0*/  BRA.DIV UR4, `(.L_x_1385) ;  /* 0x0000003e04287947 */ /* 0x000fd8000b800000 */
[----:B------:R-:W0:Y:S01]  /*11cc0*/  SHFL.IDX PT, R3, R4, RZ, 0x181f ;  /* 0x00181fff04037589 */ /* 0x000e2200000e0000 */
[----:B------:R-:W-:-:S03]  /*11cd0*/  @P0 IMAD R9, R7, 0x2, R22 ;  /* 0x0000000207090824 */ /* 0x000fc600078e0216 */
[----:B------:R-:W1:Y:S04]  /*11ce0*/  SHFL.IDX PT, R2, R0, RZ, 0x181f ;  /* 0x00181fff00027589 */ /* 0x000e6800000e0000 */
        /* <DEDUP_REMOVED lines=25> */
[----:B------:R0:W1:Y:S04]  /*11e80*/  SHFL.IDX PT, R8, R0, 0x3, 0x181f ;  /* 0x00781f0000087f89 */ /* 0x00006800000e0000 */
[----:B------:R-:W-:Y:S04]  /*11e90*/  @P0 LDGSTS.E.BYPASS.LTC128B.128 [R9+0x21400], desc[UR36][R2.64], !P5 ;  /* 0x2140000002090fae */ /* 0x000fe8000e901d64 */
[----:B------:R-:W-:Y:S04]  /*11ea0*/  @P0 LDGSTS.E.BYPASS.LTC128B.128 [R9+0x23400], desc[UR36][R2.64+0x80], !P4 ;  /* 0x2340008002090fae */ /* 0x000fe8000e101d64 */
[----:B------:R-:W-:Y:S04]  /*11eb0*/  @P0 LDGSTS.E.BYPASS.LTC128B.128 [R9+0x25400], desc[UR36][R2.64+0x100], !P3 ;  /* 0x2540010002090fae */ /* 0x000fe8000d901d64 */
[----:B------:R2:W-:Y:S04]  /*11ec0*/  @P0 LDGSTS.E.BYPASS.LTC128B.128 [R9+0x27400], desc[UR36][R2.64+0x180], !P2 ;  /* 0x2740018002090fae */ /* 0x0005e8000d101d64 */
[----:B-12---:R0:W2:Y:S02]  /*11ed0*/  SHFL.IDX PT, R2, R4, 0x3, 0x181f ;  /* 0x00781f0004027f89 */ /* 0x0060a400000e0000 */
.L_x_1460:
[----:B------:R-:W-:-:S13]  /*11ee0*/  ISETP.GE.AND P0, PT, R5, 0x31, PT ;  /* 0x000000310500780c */ /* 0x000fda0003f06270 */
[----:B--2---:R-:W-:Y:S01]  /*11ef0*/  @P0 LEA R2, P1, R34, R2, 0x1 ;  /* 0x0000000222020211 */ /* 0x004fe200078208ff */
[----:B------:R-:W-:-:S04]  /*11f00*/  @P0 IMAD R7, R7, 0x2, R22 ;  /* 0x0000000207070824 */ /* 0x000fc800078e0216 */
        /* <DEDUP_REMOVED lines=10> */
.L_x_1386:
        /* <DEDUP_REMOVED lines=10> */
.L_x_1387:
[----:B------:R2:W-:Y:S02]  /*12050*/  SYNCS.ARRIVE.TRANS64.A1T0 RZ, [R6+URZ+0x30830], RZ ;  /* 0x030830ff06ff79a7 */ /* 0x0005e4000810003f */
[----:B------:R-:W-:Y:S05]  /*12060*/  WARPSYNC.ALL ;  /* 0x0000000000007948 */ /* 0x000fea0003800000 */
[----:B------:R-:W-:Y:S01]  /*12070*/  ULDC.64 UR4, c[0x0][0x298] ;  /* 0x0000a60000047ab9 */ /* 0x000fe20000000a00 */
[----:B-1----:R-:W-:Y:S01]  /*12080*/  VIADD R2, R22, 0x10400 ;  /* 0x0001040016027836 */ /* 0x002fe20000000000 */
[----:B0-----:R-:W-:Y:S01]  /*12090*/  SHF.R.S32.HI R0, RZ, 0x1f, R35 ;  /* 0x0000001fff007819 */ /* 0x001fe20000011423 */
[----:B------:R-:W-:Y:S01]  /*120a0*/  IMAD.WIDE.U32 R4, R35, UR4, RZ ;  /* 0x0000000423047c25 */ /* 0x000fe2000f8e00ff */
[----:B------:R-:W-:Y:S01]  /*120b0*/  BSSY B6, `(.L_x_1388) ;  /* 0x0000018000067945 */ /* 0x000fe20003800000 */
[----:B------:R-:W-:Y:S01]  /*120c0*/  BAR.SYNC.DEFER_BLOCKING 0x8, 0x180 ;  /* 0x0206000000007b1d */ /* 0x000fe20000010000 */
[----:B------:R-:W-:Y:S01]  /*120d0*/  LOP3.LUT P0, RZ, R2, 0x3ff, RZ, 0xc0, !PT ;  /* 0x000003ff02ff7812 */ /* 0x000fe2000780c0ff */
[----:B------:R-:W-:-:S04]  /*120e0*/  IMAD R0, R0, UR4, RZ ;  /* 0x0000000400007c24 */ /* 0x000fc8000f8e02ff */
[----:B------:R-:W-:Y:S01]  /*120f0*/  IMAD R0, R35, UR5, R0 ;  /* 0x0000000523007c24 */ /* 0x000fe2000f8e0200 */
[----:B------:R0:W-:Y:S03]  /*12100*/  STL.64 [R1+0x10], R4 ;  /* 0x0000100401007387 */ /* 0x0001e60000100a00 */
[----:B------:R-:W-:-:S04]  /*12110*/  IMAD.IADD R35, R5, 0x1, R0 ;  /* 0x0000000105237824 */ /* 0x000fc800078e0200 */
[----:B------:R-:W-:Y:S05]  /*12120*/  @!P0 BRA `(.L_x_1389) ;  /* 0x0000000000408947 */ /* 0x000fea0003800000 */
[----:B------:R-:W-:Y:S01]  /*12130*/  MOV R2, 0x0 ;  /* 0x0000000000027802 */ /* 0x000fe20000000f00 */
[----:B------:R-:W-:Y:S01]  /*12140*/  ULDC.64 UR6, c[0x4][0x138] ;  /* 0x01004e0000067ab9 */ /* 0x000fe20000000a00 */
[----:B------:R-:W-:Y:S01]  /*12150*/  ULDC.64 UR8, c[0x4][0x140] ;  /* 0x0100500000087ab9 */ /* 0x000fe20000000a00 */
[----:B------:R-:W-:Y:S01]  /*12160*/  ULDC.64 UR4, c[0x4][0xb0] ;  /* 0x01002c0000047ab9 */ /* 0x000fe20000000a00 */
[----:B0-----:R-:W-:Y:S01]  /*12170*/  IMAD.U32 R4, RZ, RZ, UR6 ;  /* 0x00000006ff047e24 */ /* 0x001fe2000f8e00ff */
[----:B------:R-:W-:Y:S01]  /*12180*/  MOV R11, UR5 ;  /* 0x00000005000b7c02 */ /* 0x000fe20008000f00 */
[----:B------:R-:W0:Y:S01]  /*12190*/  LDC.64 R2, c[0x4][R2] ;  /* 0x0100000002027b82 */ /* 0x000e220000000a00 */
[----:B------:R-:W-:Y:S02]  /*121a0*/  IMAD.U32 R5, RZ, RZ, UR7 ;  /* 0x00000007ff057e24 */ /* 0x000fe4000f8e00ff */
[----:B--2---:R-:W-:Y:S02]  /*121b0*/  IMAD.U32 R6, RZ, RZ, UR8 ;  /* 0x00000008ff067e24 */ /* 0x004fe4000f8e00ff */
[----:B------:R-:W-:-:S02]  /*121c0*/  IMAD.U32 R7, RZ, RZ, UR9 ;  /* 0x00000009ff077e24 */ /* 0x000fc4000f8e00ff */
[----:B------:R-:W-:Y:S02]  /*121d0*/  IMAD.U32 R10, RZ, RZ, UR4 ;  /* 0x00000004ff0a7e24 */ /* 0x000fe4000f8e00ff */
[----:B------:R-:W-:Y:S02]  /*121e0*/  IMAD.MOV.U32 R8, RZ, RZ, 0x70 ;  /* 0x00000070ff087424 */ /* 0x000fe400078e00ff */
[----:B------:R-:W-:Y:S02]  /*121f0*/  IMAD.MOV.U32 R12, RZ, RZ, 0x1 ;  /* 0x00000001ff0c7424 */ /* 0x000fe400078e00ff */
[----:B------:R-:W-:-:S07]  /*12200*/  IMAD.MOV.U32 R13, RZ, RZ, RZ ;  /* 0x000000ffff0d7224 */ /* 0x000fce00078e00ff */
[----:B------:R-:W-:-:S07]  /*12210*/  LEPC R20, `(.L_x_1389) ;  /* 0x000000001014794e */ /* 0x000fce0000000000 */
[----:B0-----:R-:W-:Y:S05]  /*12220*/  CALL.ABS.NOINC R2 ;  /* 0x0000000002007343 */ /* 0x001fea0003c00000 */
.L_x_1389:
[----:B------:R-:W-:Y:S05]  /*12230*/  BSYNC B6 ;  /* 0x0000000000067941 */ /* 0x000fea0003800000 */
.L_x_1388:
[----:B------:R-:W3:Y:S01]  /*12240*/  LDL.LU.64 R20, [R1+0x10] ;  /* 0x0000100001147983 */ /* 0x000ee20000300a00 */
[----:B------:R-:W-:Y:S01]  /*12250*/  ULDC.64 UR4, c[0x0][0x2d8] ;  /* 0x0000b60000047ab9 */ /* 0x000fe20000000a00 */
[----:B------:R-:W-:Y:S01]  /*12260*/  LOP3.LUT P6, RZ, R23, 0x100, RZ, 0xc0, !PT ;  /* 0x0000010017ff7812 */ /* 0x000fe200078cc0ff */
[----:B------:R-:W-:Y:S01]  /*12270*/  IMAD R0, R30, UR4, RZ ;  /* 0x000000041e007c24 */ /* 0x000fe2000f8e02ff */
[----:B------:R-:W-:Y:S01]  /*12280*/  LOP3.LUT R7, R34, 0x40, RZ, 0xfc, !PT ;  /* 0x0000004022077812 */ /* 0x000fe200078efcff */
[----:B------:R-:W-:Y:S01]  /*12290*/  IMAD.MOV.U32 R3, RZ, RZ, R35 ;  /* 0x000000ffff037224 */ /* 0x000fe200078e0023 */
[----:B0-----:R-:W-:Y:S01]  /*122a0*/  SEL R4, R19, RZ, !P6 ;  /* 0x000000ff13047207 */ /* 0x001fe20007000000 */
[----:B------:R-:W-:Y:S01]  /*122b0*/  IMAD R5, R18, UR5, R0 ;  /* 0x0000000512057c24 */ /* 0x000fe2000f8e0200 */
[----:B------:R-:W-:-:S04]  /*122c0*/  SHF.R.S32.HI R0, RZ, 0x1f, R19 ;  /* 0x0000001fff007819 */ /* 0x000fc80000011413 */
[----:B------:R-:W-:Y:S01]  /*122d0*/  SEL R0, R0, RZ, !P6 ;  /* 0x000000ff00007207 */ /* 0x000fe20007000000 */
[----:B---3--:R-:W-:Y:S01]  /*122e0*/  IMAD.MOV.U32 R2, RZ, RZ, R20 ;  /* 0x000000ffff027224 */ /* 0x008fe200078e0014 */
[----:B------:R-:W0:Y:S01]  /*122f0*/  LDC R21, c[0x0][0x448] ;  /* 0x00011200ff157b82 */ /* 0x000e220000000800 */
[----:B------:R-:W1:Y:S02]  /*12300*/  S2R R20, SR_TID.X ;  /* 0x0000000000147919 */ /* 0x000e640000002100 */
[----:B------:R-:W-:Y:S01]  /*12310*/  IMAD.WIDE.U32 R2, R18, UR4, R2 ;  /* 0x0000000412027c25 */ /* 0x000fe2000f8e0002 */
[----:B------:R-:W-:-:S03]  /*12320*/  ULDC.64 UR4, c[0x0][0x2e0] ;  /* 0x0000b80000047ab9 */ /* 0x000fc60000000a00 */
[----:B------:R-:W-:Y:S02]  /*12330*/  IMAD.IADD R3, R3, 0x1, R5 ;  /* 0x0000000103037824 */ /* 0x000fe400078e0205 */
[----:B------:R-:W-:Y:S02]  /*12340*/  IMAD R0, R0, UR4, RZ ;  /* 0x0000000400007c24 */ /* 0x000fe4000f8e02ff */
[----:B------:R-:W-:-:S04]  /*12350*/  IMAD.WIDE.U32 R2, R4, UR4, R2 ;  /* 0x0000000404027c25 */ /* 0x000fc8000f8e0002 */
[----:B------:R-:W-:Y:S01]  /*12360*/  IMAD R0, R4, UR5, R0 ;  /* 0x0000000504007c24 */ /* 0x000fe2000f8e0200 */
[----:B------:R-:W-:-:S03]  /*12370*/  ULDC.64 UR4, c[0x0][0x2d0] ;  /* 0x0000b40000047ab9 */ /* 0x000fc60000000a00 */
[----:B------:R-:W-:Y:S01]  /*12380*/  IMAD.IADD R3, R3, 0x1, R0 ;  /* 0x0000000103037824 */ /* 0x000fe200078e0200 */
[----:B0-----:R-:W-:Y:S02]  /*12390*/  ISETP.NE.AND P6, PT, R21, 0x1, PT ;  /* 0x000000011500780c */ /* 0x001fe40003fc5270 */
[----:B-1----:R-:W-:-:S04]  /*123a0*/  LOP3.LUT R20, R20, 0x7f, RZ, 0xc0, !PT ;  /* 0x0000007f14147812 */ /* 0x002fc800078ec0ff */
[----:B------:R-:W-:-:S07]  /*123b0*/  SHF.R.U32.HI R21, RZ, 0x3, R20 ;  /* 0x00000003ff157819 */ /* 0x000fce0000011614 */
[----:B--2---:R-:W0:Y:S01]  /*123c0*/  @P6 LDC R6, c[0x0][0x44c] ;  /* 0x00011300ff066b82 */ /* 0x004e220000000800 */
[----:B------:R-:W1:Y:S07]  /*123d0*/  S2R R20, SR_TID.X ;  /* 0x0000000000147919 */ /* 0x000e6e0000002100 */
[----:B------:R-:W2:Y:S01]  /*123e0*/  @P6 LDC R5, c[0x0][0x450] ;  /* 0x00011400ff056b82 */ /* 0x000ea20000000800 */
[----:B-1----:R-:W-:-:S05]  /*123f0*/  IMAD.SHL.U32 R20, R20, 0x10, RZ ;  /* 0x0000001014147824 */ /* 0x002fca00078e00ff */
[----:B------:R-:W-:-:S05]  /*12400*/  LOP3.LUT R20, R21, 0x70, R20, 0xf8, !PT ;  /* 0x0000007015147812 */ /* 0x000fca00078ef814 */
[----:B------:R-:W-:Y:S02]  /*12410*/  IMAD.IADD R0, R20, 0x1, R27 ;  /* 0x0000000114007824 */ /* 0x000fe400078e021b */
[----:B------:R-:W1:Y:S02]  /*12420*/  S2R R20, SR_TID.X ;  /* 0x0000000000147919 */ /* 0x000e640000002100 */
[----:B0-----:R-:W-:-:S04]  /*12430*/  @P6 IMAD.HI.U32 R6, R0, R6, RZ ;  /* 0x0000000600066227 */ /* 0x001fc800078e00ff */
[----:B------:R-:W-:Y:S01]  /*12440*/  IMAD.MOV.U32 R4, RZ, RZ, R0 ;  /* 0x000000ffff047224 */ /* 0x000fe200078e0000 */
[----:B--2---:R-:W-:Y:S02]  /*12450*/  @P6 SHF.R.U32.HI R4, RZ, R5, R6 ;  /* 0x00000005ff046219 */ /* 0x004fe40000011606 */
[----:B------:R-:W0:Y:S03]  /*12460*/  LDC R6, c[0x0][0x448] ;  /* 0x00011200ff067b82 */ /* 0x000e260000000800 */
[----:B------:R-:W-:Y:S02]  /*12470*/  IMAD.MOV R5, RZ, RZ, -R4 ;  /* 0x000000ffff057224 */ /* 0x000fe400078e0a04 */
[----:B------:R-:W-:Y:S01]  /*12480*/  IMAD.WIDE.U32 R2, R4, UR4, R2 ;  /* 0x0000000404027c25 */ /* 0x000fe2000f8e0002 */
[----:B-1----:R-:W-:-:S03]  /*12490*/  LOP3.LUT R20, R20, 0x7f, RZ, 0xc0, !PT ;  /* 0x0000007f14147812 */ /* 0x002fc600078ec0ff */
[----:B0-----:R-:W-:Y:S01]  /*124a0*/  IMAD R0, R6, R5, R0 ;  /* 0x0000000506007224 */ /* 0x001fe200078e0200 */
[----:B------:R-:W-:Y:S02]  /*124b0*/  SHF.R.S32.HI R5, RZ, 0x1f, R4 ;  /* 0x0000001fff057819 */ /* 0x000fe40000011404 */
[----:B------:R-:W-:-:S03]  /*124c0*/  SHF.R.U32.HI R8, RZ, 0x3, R20 ;  /* 0x00000003ff087819 */ /* 0x000fc60000011614 */
        /* <DEDUP_REMOVED lines=11> */
[----:B------:R-:W-:Y:S02]  /*12580*/  ULDC UR4, c[0x0][0x2b8] ;  /* 0x0000ae0000047ab9 */ /* 0x000fe40000000800 */
[----:B------:R-:W-:Y:S02]  /*12590*/  ISETP.GE.AND P4, PT, R34, UR4, PT ;  /* 0x0000000422007c0c */ /* 0x000fe4000bf86270 */
[----:B------:R-:W-:Y:S01]  /*125a0*/  LEA.HI.X R0, R2, UR5, R0, 0x1, P0 ;  /* 0x0000000502007c11 */ /* 0x000fe200080f0c00 */
[----:B------:R-:W-:Y:S01]  /*125b0*/  UMOV UR5, 0xffffffff ;  /* 0xffffffff00057882 */ /* 0x000fe20000000000 */
[----:B------:R-:W-:-:S02]  /*125c0*/  ISETP.GE.AND P3, PT, R7, UR4, PT ;  /* 0x0000000407007c0c */ /* 0x000fc4000bf66270 */
[----:B------:R-:W-:Y:S02]  /*125d0*/  ISETP.GE.AND P2, PT, R37, UR4, PT ;  /* 0x0000000425007c0c */ /* 0x000fe4000bf46270 */
[----:B------:R-:W-:Y:S01]  /*125e0*/  ISETP.GE.AND P1, PT, R36, UR4, PT ;  /* 0x0000000424007c0c */ /* 0x000fe2000bf26270 */
[----:B------:R-:W-:-:S12]  /*125f0*/  BRA.DIV UR5, `(.L_x_1390) ;  /* 0x0000003a05347947 */ /* 0x000fd8000b800000 */
[----:B------:R-:W0:Y:S01]  /*12600*/  SHFL.IDX PT, R3, R4, RZ, 0x181f ;  /* 0x00181fff04037589 */ /* 0x000e2200000e0000 */
[----:B------:R-:W-:Y:S02]  /*12610*/  IMAD R5, R29, R6, RZ ;  /* 0x000000061d057224 */ /* 0x000fe400078e02ff */
[----:B------:R-:W-:Y:S01]  /*12620*/  IMAD.IADD R27, R8, 0x1, R27 ;  /* 0x00000001081b7824 */ /* 0x000fe200078e021b */
[----:B------:R-:W1:Y:S04]  /*12630*/  SHFL.IDX PT, R2, R0, RZ, 0x181f ;  /* 0x00181fff00027589 */ /* 0x000e6800000e0000 */
[----:B------:R-:W-:Y:S01]  /*12640*/  ISETP.GE.AND P0, PT, R27, R5, PT ;  /* 0x000000051b00720c */ /* 0x000fe20003f06270 */
[----:B------:R-:W-:-:S12]  /*12650*/  SHFL.IDX PT, R14, R4, 0x7, 0x181f ;  /* 0x00f81f00040e7f89 */ /* 0x000fd800000e0000 */
[----:B0-----:R-:W-:-:S05]  /*12660*/  @!P0 LEA R6, P5, R34, R3, 0x1 ;  /* 0x0000000322068211 */ /* 0x001fca00078a08ff */
[----:B-1----:R-:W-:Y:S01]  /*12670*/  @!P0 IMAD.X R3, RZ, RZ, R2, P5 ;  /* 0x000000ffff038224 */ /* 0x002fe200028e0602 */
[----:B------:R-:W-:Y:S01]  /*12680*/  @!P0 MOV R2, R6 ;  /* 0x0000000600028202 */ /* 0x000fe20000000f00 */
[----:B------:R-:W-:-:S04]  /*12690*/  VIADD R6, R27, 0x10 ;  /* 0x000000101b067836 */ /* 0x000fc80000000000 */
        /* <DEDUP_REMOVED lines=46> */
[----:B------:R-:W-:Y:S01]  /*12980*/  VIADD R6, R27, 0x50 ;  /* 0x000000501b067836 */ /* 0x000fe20000000000 */
[----:B------:R-:W-:-:S05]  /*12990*/  @!P0 MOV R3, R7 ;  /* 0x0000000700038202 */ /* 0x000fca0000000f00 */
        /* <DEDUP_REMOVED lines=28> */
.L_x_1477:
[----:B0-----:R-:W-:Y:S01]  /*12b60*/  VIADD R0, R27, 0x70 ;  /* 0x000000701b007836 */ /* 0x001fe20000000000 */
[----:B------:R-:W-:Y:S04]  /*12b70*/  BSSY B0, `(.L_x_1391) ;  /* 0x000000c000007945 */ /* 0x000fe80003800000 */
[----:B------:R-:W-:-:S13]  /*12b80*/  ISETP.GE.AND P0, PT, R0, R5, PT ;  /* 0x000000050000720c */ /* 0x000fda0003f06270 */
[----:B------:R-:W-:Y:S05]  /*12b90*/  @P0 BRA `(.L_x_1392) ;  /* 0x0000000000240947 */ /* 0x000fea0003800000 */
[----:B------:R-:W-:-:S05]  /*12ba0*/  LEA R2, P0, R34, R14, 0x1 ;  /* 0x0000000e22027211 */ /* 0x000fca00078008ff */
        /* <DEDUP_REMOVED lines=8> */
.L_x_1392:
[----:B------:R-:W-:Y:S05]  /*12c30*/  BSYNC B0 ;  /* 0x0000000000007941 */ /* 0x000fea0003800000 */
.L_x_1391:
[----:B------:R-:W-:Y:S01]  /*12c40*/  NOP ;  /* 0x0000000000007918 */ /* 0x000fe20000000000 */
[----:B------:R-:W-:-:S13]  /*12c50*/  PLOP3.LUT P0, PT, PT, PT, PT, 0x80, 0x0 ;  /* 0x000000000000781c */ /* 0x000fda0003f0f070 */
.L_x_1393:
[----:B------:R-:W-:Y:S02]  /*12c60*/  PLOP3.LUT P1, PT, P1, P0, PT, 0xa2, 0x0 ;  /* 0x000000000000781c */ /* 0x000fe40000f21472 */
[----:B------:R-:W-:-:S08]  /*12c70*/  @P0 R2UR P1, UR4, R22 ;  /* 0x00000000160402ca */ /* 0x000fd00000020000 */
[----:B------:R-:W-:-:S05]  /*12c80*/  @P0 PLOP3.LUT P0, PT, P1, PT, PT, 0x80, 0x0 ;  /* 0x000000000000081c */ /* 0x000fca0000f0f070 */
[----:B------:R-:W-:Y:S01]  /*12c90*/  @!P1 SYNCS.ARRIVE.TRANS64.RED.A0T1 RZ, [UR4+0x30800], RZ ;  /* 0x030800ffffff99a7 */ /* 0x000fe20008200404 */
[----:B------:R-:W-:Y:S07]  /*12ca0*/  @!P1 ARRIVES.LDGSTSBAR.64.TRANSCNT [UR4+0x30800] ;  /* 0x03080000ff0099b0 */ /* 0x000fee0008000a84 */
[----:B------:R-:W-:Y:S05]  /*12cb0*/  @P0 BRA.U.ANY `(.L_x_1393) ;  /* 0xfffffffd00e80947 */ /* 0x000fea000393ffff */
[----:B0-----:R-:W2:Y:S04]  /*12cc0*/  LDL.LU R3, [R1+0x1c] ;  /* 0x00001c0001037983 */ /* 0x001ea80000300800 */
[----:B------:R-:W3:Y:S01]  /*12cd0*/  LDL.LU R2, [R1+0x18] ;  /* 0x0000180001027983 */ /* 0x000ee20000300800 */
[----:B--2---:R-:W-:Y:S02]  /*12ce0*/  VIADD R3, R3, 0x1 ;  /* 0x0000000103037836 */ /* 0x004fe40000000000 */
[----:B---3--:R-:W-:-:S03]  /*12cf0*/  VIADD R7, R2, 0xfffffffe ;  /* 0xfffffffe02077836 */ /* 0x008fc60000000000 */
[----:B------:R-:W-:Y:S01]  /*12d00*/  LEA.HI R0, R3, R3, RZ, 0x1 ;  /* 0x0000000303007211 */ /* 0x000fe200078f08ff */
[----:B------:R0:W-:Y:S03]  /*12d10*/  STL [R1+0x1c], R3 ;  /* 0x00001c0301007387 */ /* 0x0001e60000100800 */
[----:B------:R-:W-:-:S05]  /*12d20*/  LOP3.LUT R0, R0, 0xfffffffe, RZ, 0xc0, !PT ;  /* 0xfffffffe00007812 */ /* 0x000fca00078ec0ff */
[----:B------:R-:W-:-:S05]  /*12d30*/  IMAD.IADD R0, R3, 0x1, -R0 ;  /* 0x0000000103007824 */ /* 0x000fca00078e0a00 */
[----:B0-----:R-:W-:Y:S01]  /*12d40*/  SHF.L.U32 R3, R0, 0x1f, RZ ;  /* 0x0000001f00037819 */ /* 0x001fe200000006ff */
[----:B------:R-:W-:Y:S01]  /*12d50*/  NOP ;  /* 0x0000000000007918 */ /* 0x000fe20000000000 */
[----:B------:R0:W-:Y:S01]  /*12d60*/  SYNCS.ARRIVE.TRANS64.A1T0 RZ, [R22+URZ+0x30800], RZ ;  /* 0x030800ff16ff79a7 */ /* 0x0001e2000810003f */
[----:B------:R-:W-:Y:S01]  /*12d70*/  BSSY B0, `(.L_x_1394) ;  /* 0x0000003000007945 */ /* 0x000fe20003800000 */
[----:B------:R-:W2:Y:S03]  /*12d80*/  SYNCS.PHASECHK.TRANS64.TRYWAIT P0, [R22+URZ+0x30820], R3 ;  /* 0x03082003160075a7 */ /* 0x000ea6000800017f */
[----:B0-2---:R-:W-:Y:S05]  /*12d90*/  @!P0 BRA `(.L_x_1395) ;  /* 0x0000003c00208947 */ /* 0x005fea0003800000 */
.L_x_1478:
[----:B------:R-:W-:Y:S05]  /*12da0*/  BSYNC B0 ;  /* 0x0000000000007941 */ /* 0x000fea0003800000 */
.L_x_1394:
[----:B------:R-:W2:Y:S01]  /*12db0*/  LDL R0, [R1+0x8] ;  /* 0x0000080001007983 */ /* 0x000ea20000100800 */
[----:B------:R-:W-:Y:S01]  /*12dc0*/  BSSY B0, `(.L_x_1396) ;  /* 0x0000102000007945 */ /* 0x000fe20003800000 */
[----:B--2---:R-:W-:-:S13]  /*12dd0*/  ISETP.GE.AND P0, PT, R7, R0, PT ;  /* 0x000000000700720c */ /* 0x004fda0003f06270 */
[----:B------:R-:W-:Y:S05]  /*12de0*/  @!P0 BRA `(.L_x_1397) ;  /* 0x0000000c00fc8947 */ /* 0x000fea0003800000 */
[C---:B------:R-:W-:Y:S01]  /*12df0*/  LOP3.LUT R0, R34.reuse, 0x40, RZ, 0xfc, !PT ;  /* 0x0000004022007812 */ /* 0x040fe200078efcff */
[----:B------:R-:W-:Y:S01]  /*12e00*/  ULDC UR4, c[0x0][0x2f4] ;  /* 0x0000bd0000047ab9 */ /* 0x000fe20000000800 */
[----:B------:R-:W-:Y:S01]  /*12e10*/  IMAD.MOV.U32 R10, RZ, RZ, R28 ;  /* 0x000000ffff0a7224 */ /* 0x000fe200078e001c */
[----:B------:R-:W-:Y:S01]  /*12e20*/  MOV R29, R26 ;  /* 0x0000001a001d7202 */ /* 0x000fe20000000f00 */
[----:B-1----:R-:W-:Y:S01]  /*12e30*/  IMAD.MOV.U32 R6, RZ, RZ, R25 ;  /* 0x000000ffff067224 */ /* 0x002fe200078e0019 */
[----:B------:R-:W-:Y:S02]  /*12e40*/  ISETP.GE.AND P4, PT, R34, UR4, PT ;  /* 0x0000000422007c0c */ /* 0x000fe4000bf86270 */
[----:B------:R-:W-:Y:S02]  /*12e50*/  ISETP.GE.AND P3, PT, R0, UR4, PT ;  /* 0x0000000400007c0c */ /* 0x000fe4000bf66270 */
[----:B------:R-:W-:Y:S02]  /*12e60*/  ISETP.GE.AND P2, PT, R37, UR4, PT ;  /* 0x0000000425007c0c */ /* 0x000fe4000bf46270 */
[----:B------:R-:W-:-:S13]  /*12e70*/  ISETP.GE.AND P1, PT, R36, UR4, PT ;  /* 0x0000000424007c0c */ /* 0x000fda000bf26270 */
.L_x_1410:
[----:B------:R-:W2:Y:S04]  /*12e80*/  LDL R0, [R1+0x4] ;  /* 0x0000040001007983 */ /* 0x000ea80000100800 */
[----:B------:R-:W3:Y:S01]  /*12e90*/  LDL R8, [R1+0xc] ;  /* 0x00000c0001087983 */ /* 0x000ee20000100800 */
[----:B------:R-:W1:Y:S01]  /*12ea0*/  S2R R2, SR_TID.X ;  /* 0x0000000000027919 */ /* 0x000e620000002100 */
[----:B------:R-:W4:Y:S01]  /*12eb0*/  S2R R9, SR_TID.X ;  /* 0x0000000000097919 */ /* 0x000f220000002100 */
[----:B-1----:R-:W-:-:S04]  /*12ec0*/  LOP3.LUT R2, R2, 0x7f, RZ, 0xc0, !PT ;  /* 0x0000007f02027812 */ /* 0x002fc800078ec0ff */
[----:B0-----:R-:W-:Y:S02]  /*12ed0*/  SHF.R.U32.HI R3, RZ, 0x3, R2 ;  /* 0x00000003ff037819 */ /* 0x001fe40000011602 */
[----:B------:R-:W0:Y:S01]  /*12ee0*/  LDC R2, c[0x0][0x430] ;  /* 0x00010c00ff027b82 */ /* 0x000e220000000800 */
[----:B----4-:R-:W-:-:S05]  /*12ef0*/  IMAD.SHL.U32 R9, R9, 0x10, RZ ;  /* 0x0000001009097824 */ /* 0x010fca00078e00ff */
[----:B------:R-:W-:-:S04]  /*12f00*/  LOP3.LUT R9, R3, 0x70, R9, 0xf8, !PT ;  /* 0x0000007003097812 */ /* 0x000fc800078ef809 */
[----:B------:R-:W-:-:S13]  /*12f10*/  ISETP.GT.U32.AND P6, PT, R9, 0x3f, PT ;  /* 0x0000003f0900780c */ /* 0x000fda0003fc4070 */
[----:B------:R-:W1:Y:S01]  /*12f20*/  @!P6 LDC.64 R4, c[0x0][0x428] ;  /* 0x00010a00ff04eb82 */ /* 0x000e620000000a00 */
[----:B0-----:R-:W-:-:S13]  /*12f30*/  ISETP.NE.AND P0, PT, R2, 0x1, PT ;  /* 0x000000010200780c */ /* 0x001fda0003f05270 */
[----:B------:R-:W0:Y:S08]  /*12f40*/  @P0 LDC R3, c[0x0][0x434] ;  /* 0x00010d00ff030b82 */ /* 0x000e300000000800 */
[----:B------:R-:W4:Y:S01]  /*12f50*/  @P0 LDC R2, c[0x0][0x438] ;  /* 0x00010e00ff020b82 */ /* 0x000f220000000800 */
[----:B------:R-:W-:Y:S05]  /*12f60*/  YIELD ;  /* 0x0000000000007946 */ /* 0x000fea0003800000 */
[----:B------:R-:W-:Y:S01]  /*12f70*/  ULDC UR4, c[0x0][0x430] ;  /* 0x00010c0000047ab9 */ /* 0x000fe20000000800 */
[----:B--2---:R-:W-:-:S04]  /*12f80*/  IMAD R0, R7, 0x40, R0 ;  /* 0x0000004007007824 */ /* 0x004fc800078e0200 */
[----:B------:R-:W-:-:S04]  /*12f90*/  IMAD.IADD R0, R9, 0x1, R0 ;  /* 0x0000000109007824 */ /* 0x000fc800078e0200 */
[----:B0-----:R-:W-:-:S04]  /*12fa0*/  @P0 IMAD.HI.U32 R3, R0, R3, RZ ;  /* 0x0000000300030227 */ /* 0x001fc800078e00ff */
[----:B------:R-:W-:Y:S01]  /*12fb0*/  IMAD.MOV.U32 R11, RZ, RZ, R0 ;  /* 0x000000ffff0b7224 */ /* 0x000fe200078e0000 */
[----:B----4-:R-:W-:-:S04]  /*12fc0*/  @P0 SHF.R.U32.HI R11, RZ, R2, R3 ;  /* 0x00000002ff0b0219 */ /* 0x010fc80000011603 */
[--C-:B------:R-:W-:Y:S01]  /*12fd0*/  @!P6 SHF.R.S32.HI R3, RZ, 0x1f, R11.reuse ;  /* 0x0000001fff03e819 */ /* 0x100fe2000001140b */
[----:B------:R-:W-:-:S04]  /*12fe0*/  @!P6 IMAD.MOV.U32 R2, RZ, RZ, R11 ;  /* 0x000000ffff02e224 */ /* 0x000fc800078e000b */
[----:B-1----:R-:W-:-:S04]  /*12ff0*/  @!P6 IMAD.WIDE.U32 R2, R31, R4, R2 ;  /* 0x000000041f02e225 */ /* 0x002fc800078e0002 */
[----:B---3--:R-:W-:Y:S02]  /*13000*/  @!P6 IMAD R4, R8, R4, RZ ;  /* 0x000000040804e224 */ /* 0x008fe400078e02ff */
[----:B------:R-:W0:Y:S02]  /*13010*/  @!P6 LDC.64 R8, c[0x0][0x418] ;  /* 0x00010600ff08eb82 */ /* 0x000e240000000a00 */
[----:B------:R-:W-:-:S04]  /*13020*/  @!P6 IMAD R5, R31, R5, R4 ;  /* 0x000000051f05e224 */ /* 0x000fc800078e0204 */
[----:B------:R-:W-:Y:S02]  /*13030*/  @!P6 IMAD.IADD R3, R5, 0x1, R3 ;  /* 0x000000010503e824 */ /* 0x000fe400078e0203 */
[----:B------:R-:W-:-:S04]  /*13040*/  IMAD.MOV R5, RZ, RZ, -R11 ;  /* 0x000000ffff057224 */ /* 0x000fc800078e0a0b */
[----:B------:R-:W-:Y:S02]  /*13050*/  IMAD R5, R5, UR4, R0 ;  /* 0x0000000405057c24 */ /* 0x000fe4000f8e0200 */
[----:B------:R-:W-:Y:S01]  /*13060*/  IMAD.MOV.U32 R0, RZ, RZ, RZ ;  /* 0x000000ffff007224 */ /* 0x000fe200078e00ff */
[----:B0-----:R-:W-:-:S04]  /*13070*/  @!P6 LEA R8, P0, R2, R8, 0x2 ;  /* 0x000000080208e211 */ /* 0x001fc800078010ff */
[----:B------:R-:W-:-:S05]  /*13080*/  @!P6 LEA.HI.X R9, R2, R9, R3, 0x2, P0 ;  /* 0x000000090209e211 */ /* 0x000fca00000f1403 */
[----:B------:R0:W5:Y:S01]  /*13090*/  @!P6 LDG.E R0, desc[UR36][R8.64] ;  /* 0x000000240800e981 */ /* 0x000162000c1e1900 */
[----:B------:R-:W-:Y:S01]  /*130a0*/  LOP3.LUT P5, RZ, R23, 0x20, RZ, 0xc0, !PT ;  /* 0x0000002017ff7812 */ /* 0x000fe200078ac0ff */
[----:B------:R-:W-:-:S05]  /*130b0*/  VIADD R25, R6, 0x1 ;  /* 0x0000000106197836 */ /* 0x000fca0000000000 */
[----:B------:R-:W-:-:S04]  /*130c0*/  ISETP.NE.AND P0, PT, R25, 0x2, PT ;  /* 0x000000021900780c */ /* 0x000fc80003f05270 */
[----:B------:R-:W-:Y:S01]  /*130d0*/  SEL R28, RZ, 0x1, P0 ;  /* 0x00000001ff1c7807 */ /* 0x000fe20000000000 */
[----:B------:R-:W-:Y:S01]  /*130e0*/  IMAD.MOV.U32 R26, RZ, RZ, R7 ;  /* 0x000000ffff1a7224 */ /* 0x000fe200078e0007 */
[----:B------:R-:W-:Y:S02]  /*130f0*/  SEL R25, R25, RZ, P0 ;  /* 0x000000ff19197207 */ /* 0x000fe40000000000 */
[----:B------:R-:W-:Y:S01]  /*13100*/  LOP3.LUT R28, R10, R28, RZ, 0x3c, !PT ;  /* 0x0000001c0a1c7212 */ /* 0x000fe200078e3cff */
[----:B0-----:R-:W-:Y:S06]  /*13110*/  @!P5 BRA `(.L_x_1398) ;  /* 0x000000000004d947 */ /* 0x001fec0003800000 */
[----:B------:R-:W-:Y:S01]  /*13120*/  BPT.TRAP 0x1 ;  /* 0x000000040000795c */ /* 0x000fe20000300000 */
.L_x_1398:
[----:B------:R-:W-:Y:S01]  /*13130*/  IMAD R7, R25, 0x8, R22 ;  /* 0x0000000819077824 */ /* 0x000fe200078e0216 */
[----:B------:R-:W-:Y:S01]  /*13140*/  SHF.L.U32 R2, R28, 0x1f, RZ ;  /* 0x0000001f1c027819 */ /* 0x000fe200000006ff */
[----:B------:R-:W-:Y:S03]  /*13150*/  BSSY B1, `(.L_x_1399) ;  /* 0x0000003000017945 */ /* 0x000fe60003800000 */
[----:B------:R-:W0:Y:S02]  /*13160*/  SYNCS.PHASECHK.TRANS64.TRYWAIT P0, [R7+URZ+0x30840], R2 ;  /* 0x03084002070075a7 */ /* 0x000e24000800017f */
[----:B0-----:R-:W-:Y:S05]  /*13170*/  @!P0 BRA `(.L_x_1400) ;  /* 0x00000038003c8947 */ /* 0x001fea0003800000 */
.L_x_1479:
[----:B------:R-:W-:Y:S05]  /*13180*/  BSYNC B1 ;  /* 0x0000000000017941 */ /* 0x000fea0003800000 */
.L_x_1399:
        /* <DEDUP_REMOVED lines=26> */
[----:B------:R-:W-:Y:S01]  /*13330*/  IMAD R20, R20, 0x2, R22 ;  /* 0x0000000214147824 */ /* 0x000fe200078e0216 */
[----:B------:R-:W-:Y:S01]  /*13340*/  SHF.L.U32 R4, R34, 0x1, RZ ;  /* 0x0000000122047819 */ /* 0x000fe200000006ff */
[----:B------:R-:W1:Y:S01]  /*13350*/  SHFL.IDX PT, R3, R27, RZ, 0x181f ;  /* 0x00181fff1b037589 */ /* 0x000e6200000e0000 */
[----:B------:R-:W-:-:S03]  /*13360*/  @P2 LOP3.LUT R23, R23, 0x1000, RZ, 0xfc, !PT ;  /* 0x0000100017172812 */ /* 0x000fc600078efcff */
        /* <DEDUP_REMOVED lines=31> */
.L_x_1489:
        /* <DEDUP_REMOVED lines=17> */
.L_x_1402:
        /* <DEDUP_REMOVED lines=10> */
.L_x_1403:
[----:B------:R2:W-:Y:S01]  /*13710*/  SYNCS.ARRIVE.TRANS64.A1T0 RZ, [R7+URZ+0x30830], RZ ;  /* 0x030830ff07ff79a7 */ /* 0x0005e2000810003f */
[----:B------:R-:W-:Y:S05]  /*13720*/  @!P6 BRA `(.L_x_1404) ;  /* 0x000000000004e947 */ /* 0x000fea0003800000 */
[----:B------:R-:W-:Y:S01]  /*13730*/  BPT.TRAP 0x1 ;  /* 0x000000040000795c */ /* 0x000fe20000300000 */
.L_x_1404:
[----:B-1----:R-:W-:Y:S01]  /*13740*/  SHF.L.U32 R2, R10, 0x1f, RZ ;  /* 0x0000001f0a027819 */ /* 0x002fe200000006ff */
[----:B--2---:R-:W-:Y:S01]  /*13750*/  IMAD R7, R6, 0x8, R22 ;  /* 0x0000000806077824 */ /* 0x004fe200078e0216 */
[----:B------:R-:W-:Y:S03]  /*13760*/  BSSY B1, `(.L_x_1405) ;  /* 0x0000003000017945 */ /* 0x000fe60003800000 */
[----:B------:R-:W1:Y:S02]  /*13770*/  SYNCS.PHASECHK.TRANS64.TRYWAIT P0, [R7+URZ+0x30860], R2 ;  /* 0x03086002070075a7 */ /* 0x000e64000800017f */
[----:B-1----:R-:W-:Y:S05]  /*13780*/  @!P0 BRA `(.L_x_1406) ;  /* 0x0000003800408947 */ /* 0x002fea0003800000 */
.L_x_1490:
[----:B------:R-:W-:Y:S05]  /*13790*/  BSYNC B1 ;  /* 0x0000000000017941 */ /* 0x000fea0003800000 */
.L_x_1405:
        /* <DEDUP_REMOVED lines=49> */
.L_x_1500:
[----:B-1----:R-:W-:Y:S01]  /*13ab0*/  IADD3 R2, P0, R2, R4, RZ ;  /* 0x0000000402027210 */ /* 0x002fe20007f1e0ff */
[----:B------:R-:W-:Y:S02]  /*13ac0*/  ULDC.64 UR4, c[0x0][0x328] ;  /* 0x0000ca0000047ab9 */ /* 0x000fe40000000a00 */
[----:B------:R-:W-:Y:S02]  /*13ad0*/  IMAD R8, R8, UR4, RZ ;  /* 0x0000000408087c24 */ /* 0x000fe4000f8e02ff */
        /* <DEDUP_REMOVED lines=13> */
[----:B-1----:R-:W-:Y:S01]  /*13bb0*/  IMAD.WIDE.U32 R2, R5, UR4, RZ ;  /* 0x0000000405027c25 */ /* 0x002fe2000f8e00ff */
[----:B------:R-:W-:-:S03]  /*13bc0*/  ULDC.64 UR4, c[0x0][0x338] ;  /* 0x0000ce0000047ab9 */ /* 0x000fc60000000a00 */
[----:B------:R-:W-:Y:S02]  /*13bd0*/  IMAD.IADD R3, R3, 0x1, R9 ;  /* 0x0000000103037824 */ /* 0x000fe400078e0209 */
[----:B------:R-:W-:Y:S02]  /*13be0*/  IMAD R21, R21, UR4, RZ ;  /* 0x0000000415157c24 */ /* 0x000fe4000f8e02ff */
[----:B------:R-:W-:-:S04]  /*13bf0*/  IMAD.WIDE.U32 R2, R0, UR4, R2 ;  /* 0x0000000400027c25 */ /* 0x000fc8000f8e0002 */
[----:B------:R-:W-:Y:S01]  /*13c00*/  IMAD R21, R0, UR5, R21 ;  /* 0x0000000500157c24 */ /* 0x000fe2000f8e0215 */
[----:B------:R-:W-:Y:S01]  /*13c10*/  ULDC.64 UR4, c[0x0][0x330] ;  /* 0x0000cc0000047ab9 */ /* 0x000fe20000000a00 */
[----:B------:R-:W-:Y:S01]  /*13c20*/  NOP ;  /* 0x0000000000007918 */ /* 0x000fe20000000000 */
[----:B------:R-:W-:Y:S02]  /*13c30*/  IMAD R5, R30, UR4, RZ ;  /* 0x000000041e057c24 */ /* 0x000fe4000f8e02ff */
[----:B------:R-:W-:Y:S02]  /*13c40*/  IMAD.IADD R3, R3, 0x1, R21 ;  /* 0x0000000103037824 */ /* 0x000fe400078e0215 */
[C---:B------:R-:W-:Y:S02]  /*13c50*/  IMAD R5, R18.reuse, UR5, R5 ;  /* 0x0000000512057c24 */ /* 0x040fe4000f8e0205 */
[----:B------:R-:W-:Y:S01]  /*13c60*/  IMAD.WIDE.U32 R2, R18, UR4, R2 ;  /* 0x0000000412027c25 */ /* 0x000fe2000f8e0002 */
[----:B------:R-:W-:-:S04]  /*13c70*/  ULDC.64 UR4, c[0x0][0x318] ;  /* 0x0000c60000047ab9 */ /* 0x000fc80000000a00 */
[----:B------:R-:W-:Y:S02]  /*13c80*/  IADD3 R3, R5, R3, RZ ;  /* 0x0000000305037210 */ /* 0x000fe40007ffe0ff */
[----:B0-----:R-:W-:-:S04]  /*13c90*/  LEA R17, P0, R2, UR4, 0x1 ;  /* 0x0000000402117c11 */ /* 0x001fc8000f8008ff */
[----:B------:R-:W-:Y:S02]  /*13ca0*/  LEA.HI.X R24, R2, UR5, R3, 0x1, P0 ;  /* 0x0000000502187c11 */ /* 0x000fe400080f0c03 */
[----:B------:R-:W-:-:S13]  /*13cb0*/  PLOP3.LUT P0, PT, PT, PT, PT, 0x80, 0x0 ;  /* 0x000000000000781c */ /* 0x000fda0003f0f070 */
.L_x_1408:
        /* <DEDUP_REMOVED lines=10> */
.L_x_1409:
[----:B------:R-:W2:Y:S01]  /*13d60*/  LDL R0, [R1+0x8] ;  /* 0x0000080001007983 */ /* 0x000ea20000100800 */
[----:B------:R0:W-:Y:S01]  /*13d70*/  SYNCS.ARRIVE.TRANS64.A1T0 RZ, [R7+URZ+0x30850], RZ ;  /* 0x030850ff07ff79a7 */ /* 0x0001e2000810003f */
[----:B------:R-:W-:Y:S02]  /*13d80*/  IMAD.MOV.U32 R10, RZ, RZ, R28 ;  /* 0x000000ffff0a7224 */ /* 0x000fe400078e001c */
[----:B------:R-:W-:Y:S02]  /*13d90*/  IMAD.MOV.U32 R6, RZ, RZ, R25 ;  /* 0x000000ffff067224 */ /* 0x000fe400078e0019 */
[----:B------:R-:W-:Y:S02]  /*13da0*/  IMAD.MOV.U32 R29, RZ, RZ, R26 ;  /* 0x000000ffff1d7224 */ /* 0x000fe400078e001a */
[C---:B0-----:R-:W-:Y:S01]  /*13db0*/  VIADD R7, R26.reuse, 0xffffffff ;  /* 0xffffffff1a077836 */ /* 0x041fe20000000000 */
[----:B--2---:R-:W-:-:S13]  /*13dc0*/  ISETP.GT.AND P0, PT, R26, R0, PT ;  /* 0x000000001a00720c */ /* 0x004fda0003f04270 */
[----:B------:R-:W-:Y:S05]  /*13dd0*/  @P0 BRA `(.L_x_1410) ;  /* 0xfffffff000280947 */ /* 0x000fea000383ffff */
.L_x_1397:
[----:B------:R-:W-:Y:S05]  /*13de0*/  BSYNC B0 ;  /* 0x0000000000007941 */ /* 0x000fea0003800000 */
.L_x_1396:
        /* <DEDUP_REMOVED lines=8> */
[----:B------:R-:W2:Y:S02]  /*13e70*/  FLO.U32 R0, UR4 ;  /* 0x0000000400007d00 */ /* 0x000ea400080e0000 */
[----:B--2---:R-:W-:-:S06]  /*13e80*/  ISETP.EQ.U32.AND P0, PT, R0, R5, PT ;  /* 0x000000050000720c */ /* 0x004fcc0003f02070 */
[----:B------:R-:W0:Y:S07]  /*13e90*/  POPC R5, UR4 ;  /* 0x0000000400057d09 */ /* 0x000e2e0008000000 */
[----:B0-----:R-:W2:Y:S01]  /*13ea0*/  @P0 ATOMG.E.ADD.STRONG.GPU PT, R3, desc[UR36][R2.64], R5 ;  /* 0x00000005020309a8 */ /* 0x001ea200081ee1e4 */
[----:B------:R-:W0:Y:S02]  /*13eb0*/  S2R R4, SR_LTMASK ;  /* 0x0000000000047919 */ /* 0x000e240000003900 */
[----:B0-----:R-:W-:-:S04]  /*13ec0*/  LOP3.LUT R4, R4, UR4, RZ, 0xc0, !PT ;  /* 0x0000000404047c12 */ /* 0x001fc8000f8ec0ff */
[----:B------:R-:W0:Y:S01]  /*13ed0*/  POPC R7, R4 ;  /* 0x0000000400077309 */ /* 0x000e220000000000 */
[----:B--2---:R-:W0:Y:S02]  /*13ee0*/  SHFL.IDX PT, R0, R3, R0, 0x1f ;  /* 0x00001f0003007589 */ /* 0x004e2400000e0000 */
[----:B0-----:R-:W-:-:S07]  /*13ef0*/  IADD3 R16, R0, UR39, R7 ;  /* 0x0000002700107c10 */ /* 0x001fce000fffe007 */
.L_x_1412:
[----:B------:R-:W-:Y:S05]  /*13f00*/  BSYNC B0 ;  /* 0x0000000000007941 */ /* 0x000fea0003800000 */
.L_x_1411:
[----:B------:R-:W-:-:S13]  /*13f10*/  LOP3.LUT P0, RZ, R23, 0x20, RZ, 0xc0, !PT ;  /* 0x0000002017ff7812 */ /* 0x000fda000780c0ff */
[----:B------:R-:W-:Y:S05]  /*13f20*/  @!P0 BRA `(.L_x_1413) ;  /* 0x0000000000048947 */ /* 0x000fea0003800000 */
[----:B------:R-:W-:Y:S01]  /*13f30*/  BPT.TRAP 0x1 ;  /* 0x000000040000795c */ /* 0x000fe20000300000 */
.L_x_1413:
[----:B------:R-:W2:Y:S01]  /*13f40*/  LDL.LU R2, [R1] ;  /* 0x0000000001027983 */ /* 0x000ea20000300800 */
[----:B------:R-:W-:Y:S01]  /*13f50*/  IMAD R0, R25, 0x8, R22 ;  /* 0x0000000819007824 */ /* 0x000fe200078e0216 */
[----:B0-----:R-:W-:Y:S01]  /*13f60*/  SHF.L.U32 R3, R28, 0x1f, RZ ;  /* 0x0000001f1c037819 */ /* 0x001fe200000006ff */
[----:B------:R-:W-:Y:S03]  /*13f70*/  BSSY B0, `(.L_x_1414) ;  /* 0x0000004000007945 */ /* 0x000fe60003800000 */
[----:B------:R-:W0:Y:S01]  /*13f80*/  SYNCS.PHASECHK.TRANS64.TRYWAIT P0, [R0+URZ+0x30860], R3 ;  /* 0x03086003000075a7 */ /* 0x000e22000800017f */
[----:B--2---:R-:W-:Y:S01]  /*13f90*/  IMAD R5, R26, -0x40, R2 ;  /* 0xffffffc01a057824 */ /* 0x004fe200078e0202 */
[----:B0-----:R-:W-:Y:S06]  /*13fa0*/  @!P0 BRA `(.L_x_1415) ;  /* 0x0000003400c88947 */ /* 0x001fec0003800000 */
.L_x_1501:
[----:B------:R-:W-:Y:S05]  /*13fb0*/  BSYNC B0 ;  /* 0x0000000000007941 */ /* 0x000fea0003800000 */
.L_x_1414:
[----:B------:R-:W2:Y:S01]  /*13fc0*/  S2R R2, SR_TID.X ;  /* 0x0000000000027919 */ /* 0x000ea20000002100 */
[----:B------:R-:W-:Y:S01]  /*13fd0*/  UMOV UR4, 0xffffffff ;  /* 0xffffffff00047882 */ /* 0x000fe20000000000 */
[----:B------:R-:W-:Y:S01]  /*13fe0*/  IMAD R7, R25, 0x4000, R32 ;  /* 0x0000400019077824 */ /* 0x000fe200078e0220 */
[----:B--2---:R-:W-:-:S04]  /*13ff0*/  LOP3.LUT R2, R2, 0x7f, RZ, 0xc0, !PT ;  /* 0x0000007f02027812 */ /* 0x004fc800078ec0ff */
[----:B------:R-:W-:-:S05]  /*14000*/  SHF.R.U32.HI R2, RZ, 0x3, R2 ;  /* 0x00000003ff027819 */ /* 0x000fca0000011602 */
[----:B------:R-:W-:Y:S01]  /*14010*/  IMAD.IADD R5, R5, 0x1, -R2 ;  /* 0x0000000105057824 */ /* 0x000fe200078e0a02 */
[----:B------:R-:W-:Y:S06]  /*14020*/  BRA.DIV UR4, `(.L_x_1416) ;  /* 0x0000003604bc7947 */ /* 0x000fec000b800000 */
[----:B------:R-:W2:Y:S01]  /*14030*/  SHFL.IDX PT, R14, R17, RZ, 0x181f ;  /* 0x00181fff110e7589 */ /* 0x000ea200000e0000 */
[----:B------:R-:W-:Y:S01]  /*14040*/  ULDC UR4, c[0x0][0x2f4] ;  /* 0x0000bd0000047ab9 */ /* 0x000fe20000000800 */
[C---:B-1----:R-:W-:Y:S01]  /*14050*/  IMAD.SHL.U32 R6, R34.reuse, 0x2, RZ ;  /* 0x0000000222067824 */ /* 0x042fe200078e00ff */
[C---:B------:R-:W-:Y:S01]  /*14060*/  ISETP.GE.AND P3, PT, R34.reuse, UR4, PT ;  /* 0x0000000422007c0c */ /* 0x040fe2000bf66270 */
[----:B0-----:R-:W0:Y:S01]  /*14070*/  SHFL.IDX PT, R3, R24, RZ, 0x181f ;  /* 0x00181fff18037589 */ /* 0x001e2200000e0000 */
[----:B------:R-:W-:Y:S01]  /*14080*/  LOP3.LUT R8, R34, 0x40, RZ, 0xfc, !PT ;  /* 0x0000004022087812 */ /* 0x000fe200078efcff */
[----:B------:R-:W-:Y:S01]  /*14090*/  IMAD R4, R7, 0x2, R22 ;  /* 0x0000000207047824 */ /* 0x000fe200078e0216 */
[----:B------:R-:W-:Y:S01]  /*140a0*/  ISETP.LT.OR P4, PT, R5, 0x1, P3 ;  /* 0x000000010500780c */ /* 0x000fe20001f81670 */
[----:B------:R-:W-:Y:S01]  /*140b0*/  SHFL.IDX PT, R7, R24, 0x1, 0x181f ;  /* 0x00381f0018077f89 */ /* 0x000fe200000e0000 */
[----:B------:R-:W-:Y:S02]  /*140c0*/  ISETP.GE.AND P2, PT, R8, UR4, PT ;  /* 0x0000000408007c0c */ /* 0x000fe4000bf46270 */
[----:B------:R-:W-:-:S02]  /*140d0*/  ISETP.GE.AND P1, PT, R37, UR4, PT ;  /* 0x0000000425007c0c */ /* 0x000fc4000bf26270 */
[----:B--2---:R-:W-:Y:S02]  /*140e0*/  IADD3 R2, P0, R14, R6, RZ ;  /* 0x000000060e027210 */ /* 0x004fe40007f1e0ff */
[----:B------:R-:W1:Y:S03]  /*140f0*/  SHFL.IDX PT, R14, R17, 0x1, 0x181f ;  /* 0x00381f00110e7f89 */ /* 0x000e6600000e0000 */
        /* <DEDUP_REMOVED lines=23> */
[----:B------:R0:W3:Y:S03]  /*14270*/  SHFL.IDX PT, R14, R17, 0x3, 0x181f ;  /* 0x00781f00110e7f89 */ /* 0x0000e600000e0000 */
        /* <DEDUP_REMOVED lines=9> */
.L_x_1511:
[C---:B------:R-:W-:Y:S02]  /*14310*/  ISETP.LT.OR P3, PT, R5.reuse, 0x31, P3 ;  /* 0x000000310500780c */ /* 0x040fe40001f61670 */
[C---:B------:R-:W-:Y:S02]  /*14320*/  ISETP.LT.OR P2, PT, R5.reuse, 0x31, P2 ;  /* 0x000000310500780c */ /* 0x040fe40001741670 */
[C---:B------:R-:W-:Y:S02]  /*14330*/  ISETP.LT.OR P1, PT, R5.reuse, 0x31, P1 ;  /* 0x000000310500780c */ /* 0x040fe40000f21670 */
[----:B01----:R-:W-:Y:S02]  /*14340*/  IADD3 R2, P4, R14, R6, RZ ;  /* 0x000000060e027210 */ /* 0x003fe40007f9e0ff */
        /* <DEDUP_REMOVED lines=11> */
.L_x_1417:
        /* <DEDUP_REMOVED lines=10> */
.L_x_1418:
[----:B------:R1:W-:Y:S01]  /*144a0*/  SYNCS.ARRIVE.TRANS64.A1T0 RZ, [R0+URZ+0x30850], RZ ;  /* 0x030850ff00ff79a7 */ /* 0x0003e2000810003f */
[----:B------:R-:W-:-:S05]  /*144b0*/  VIADD R25, R25, 0x1 ;  /* 0x0000000119197836 */ /* 0x000fca0000000000 */
[----:B------:R-:W-:-:S04]  /*144c0*/  ISETP.NE.AND P0, PT, R25, 0x2, PT ;  /* 0x000000021900780c */ /* 0x000fc80003f05270 */
[----:B0-----:R-:W-:Y:S02]  /*144d0*/  SEL R3, RZ, 0x1, P0 ;  /* 0x00000001ff037807 */ /* 0x001fe40000000000 */
[----:B------:R-:W-:Y:S02]  /*144e0*/  SEL R25, R25, RZ, P0 ;  /* 0x000000ff19197207 */ /* 0x000fe40000000000 */
[----:B-1----:R-:W-:-:S07]  /*144f0*/  LOP3.LUT R28, R28, R3, RZ, 0x3c, !PT ;  /* 0x000000031c1c7212 */ /* 0x002fce00078e3cff */
.L_x_1375:
[----:B------:R-:W-:Y:S05]  /*14500*/  BSYNC B7 ;  /* 0x0000000000077941 */ /* 0x000fea0003800000 */
.L_x_1373:
        /* <DEDUP_REMOVED lines=8> */
[----:B------:R1:W2:Y:S01]  /*14590*/  LDS.128 R16, [R22+0x308d0] ;  /* 0x0308d00016107984 */ /* 0x0002a20000000c00 */
[----:B------:R-:W-:Y:S06]  /*145a0*/  BAR.ARV 0x4, 0x180 ;  /* 0x0106000000007b1d */ /* 0x000fec0000002000 */
[----:B------:R-:W-:Y:S05]  /*145b0*/  BRA `(.L_x_1420) ;  /* 0x0000000800cc7947 */ /* 0x000fea0003800000 */
.L_x_1419:
[----:B------:R-:W1:Y:S01]  /*145c0*/  S2R R8, SR_TID.X ;  /* 0x0000000000087919 */ /* 0x000e620000002100 */
[----:B------:R-:W-:Y:S01]  /*145d0*/  UMOV UR4, 0xffffffff ;  /* 0xffffffff00047882 */ /* 0x000fe20000000000 */
[----:B-1----:R-:W-:-:S04]  /*145e0*/  LOP3.LUT R8, R8, 0x1f, RZ, 0xc0, !PT ;  /* 0x0000001f08087812 */ /* 0x002fc800078ec0ff */
[----:B------:R-:W-:Y:S01]  /*145f0*/  ISETP.NE.AND P0, PT, R8, 0x1f, PT ;  /* 0x0000001f0800780c */ /* 0x000fe20003f05270 */
[----:B------:R-:W-:-:S12]  /*14600*/  BRA.DIV UR4, `(.L_x_1421) ;  /* 0x0000003604e47947 */ /* 0x000fd8000b800000 */
[----:B------:R-:W-:Y:S01]  /*14610*/  IADD3 R5, R19, R8, RZ ;  /* 0x0000000813057210 */ /* 0x000fe20007ffe0ff */
[----:B------:R-:W-:-:S03]  /*14620*/  ULDC UR4, c[0x0][0xc3c] ;  /* 0x00030f0000047ab9 */ /* 0x000fc60000000800 */
[----:B------:R-:W-:-:S13]  /*14630*/  ISETP.GE.OR P1, PT, R5, UR4, !P0 ;  /* 0x0000000405007c0c */ /* 0x000fda000c726670 */
[----:B------:R-:W1:Y:S02]  /*14640*/  @!P1 LDC.64 R2, c[0x0][0xc80] ;  /* 0x00032000ff029b82 */ /* 0x000e640000000a00 */
[----:B-1----:R-:W-:-:S06]  /*14650*/  @!P1 IMAD.WIDE R2, R5, 0x4, R2 ;  /* 0x0000000405029825 */ /* 0x002fcc00078e0202 */
[----:B------:R-:W2:Y:S01]  /*14660*/  @!P1 LDG.E R2, desc[UR36][R2.64] ;  /* 0x0000002402029981 */ /* 0x000ea2000c1e1900 */
[----:B------:R-:W-:Y:S01]  /*14670*/  IMAD.MOV.U32 R5, RZ, RZ, RZ ;  /* 0x000000ffff057224 */ /* 0x000fe200078e00ff */
[C---:B------:R-:W-:Y:S02]  /*14680*/  ISETP.GE.U32.AND P2, PT, R8.reuse, 0x2, PT ;  /* 0x000000020800780c */ /* 0x040fe40003f46070 */
[C---:B------:R-:W-:Y:S01]  /*14690*/  ISETP.GE.U32.AND P3, PT, R8.reuse, 0x4, PT ;  /* 0x000000040800780c */ /* 0x040fe20003f66070 */
[----:B------:R-:W-:Y:S01]  /*146a0*/  SHFL.IDX PT, R0, R16, RZ, 0x1f ;  /* 0x00001fff10007589 */ /* 0x000fe200000e0000 */
[C---:B------:R-:W-:Y:S02]  /*146b0*/  ISETP.GE.U32.AND P4, PT, R8.reuse, 0x8, PT ;  /* 0x000000080800780c */ /* 0x040fe40003f86070 */
[C---:B------:R-:W-:Y:S01]  /*146c0*/  ISETP.GE.U32.AND P5, PT, R8.reuse, 0x10, PT ;  /* 0x000000100800780c */ /* 0x040fe20003fa6070 */
[----:B------:R-:W-:Y:S01]  /*146d0*/  SHFL.IDX PT, R4, R16, 0x1, 0x1f ;  /* 0x00201f0010047f89 */ /* 0x000fe200000e0000 */
[----:B--2---:R-:W-:Y:S01]  /*146e0*/  @!P1 IMAD.MOV.U32 R5, RZ, RZ, R2 ;  /* 0x000000ffff059224 */ /* 0x004fe200078e0002 */
[----:B------:R-:W-:-:S04]  /*146f0*/  ISETP.NE.AND P1, PT, R8, RZ, PT ;  /* 0x000000ff0800720c */ /* 0x000fc80003f25270 */
        /* <DEDUP_REMOVED lines=15> */
[----:B------:R1:W2:Y:S02]  /*147f0*/  SHFL.IDX PT, R14, R6, 0x1f, 0x1f ;  /* 0x03e01f00060e7f89 */ /* 0x0002a400000e0000 */
.L_x_1521:
[----:B------:R-:W-:Y:S02]  /*14800*/  ULDC UR4, c[0x0][0xc38] ;  /* 0x00030e0000047ab9 */ /* 0x000fe40000000800 */
[----:B------:R-:W-:-:S04]  /*14810*/  IMAD.U32 R7, RZ, RZ, UR4 ;  /* 0x00000004ff077e24 */ /* 0x000fc8000f8e00ff */
[----:B--2---:R-:W-:-:S04]  /*14820*/  IMAD R14, R14, R7, RZ ;  /* 0x000000070e0e7224 */ /* 0x004fc800078e02ff */
[----:B------:R-:W-:-:S05]  /*14830*/  IMAD.IADD R9, R4, 0x1, R14 ;  /* 0x0000000104097824 */ /* 0x000fca00078e020e */
[----:B------:R-:W-:-:S13]  /*14840*/  ISETP.GT.AND P6, PT, R9, R0, PT ;  /* 0x000000000900720c */ /* 0x000fda0003fc4270 */
[----:B------:R-:W-:Y:S05]  /*14850*/  @P6 BRA `(.L_x_1422) ;  /* 0x00000000009c6947 */ /* 0x000fea0003800000 */
.L_x_1427:
[----:B------:R-:W2:Y:S01]  /*14860*/  LDC R2, c[0x0][0xc3c] ;  /* 0x00030f00ff027b82 */ /* 0x000ea20000000800 */
[----:B------:R-:W-:-:S05]  /*14870*/  VIADD R19, R19, 0x1f ;  /* 0x0000001f13137836 */ /* 0x000fca0000000000 */
[----:B--2---:R-:W-:-:S13]  /*14880*/  ISETP.GE.AND P6, PT, R19, R2, PT ;  /* 0x000000021300720c */ /* 0x004fda0003fc6270 */
[----:B------:R-:W-:Y:S05]  /*14890*/  @P6 BRA `(.L_x_1423) ;  /* 0x0000000400d06947 */ /* 0x000fea0003800000 */
[----:B------:R-:W2:Y:S01]  /*148a0*/  S2R R3, SR_TID.X ;  /* 0x0000000000037919 */ /* 0x000ea20000002100 */
[----:B------:R-:W-:Y:S01]  /*148b0*/  BSSY B0, `(.L_x_1424) ;  /* 0x0000009000007945 */ /* 0x000fe20003800000 */
[----:B------:R-:W-:Y:S01]  /*148c0*/  IMAD.MOV.U32 R5, RZ, RZ, RZ ;  /* 0x000000ffff057224 */ /* 0x000fe200078e00ff */
[----:B--2---:R-:W-:-:S05]  /*148d0*/  LOP3.LUT R3, R3, 0x1f, RZ, 0xc0, !PT ;  /* 0x0000001f03037812 */ /* 0x004fca00078ec0ff */
[----:B------:R-:W-:-:S05]  /*148e0*/  IMAD.IADD R7, R19, 0x1, R3 ;  /* 0x0000000113077824 */ /* 0x000fca00078e0203 */
[----:B------:R-:W-:-:S13]  /*148f0*/  ISETP.GE.OR P6, PT, R7, R2, !P0 ;  /* 0x000000020700720c */ /* 0x000fda00047c6670 */
[----:B------:R-:W-:Y:S05]  /*14900*/  @P6 BRA `(.L_x_1425) ;  /* 0x00000000000c6947 */ /* 0x000fea0003800000 */
[----:B------:R-:W2:Y:S02]  /*14910*/  LDC.64 R2, c[0x0][0xc80] ;  /* 0x00032000ff027b82 */ /* 0x000ea40000000a00 */
[----:B--2---:R-:W-:-:S05]  /*14920*/  IMAD.WIDE R2, R7, 0x4, R2 ;  /* 0x0000000407027825 */ /* 0x004fca00078e0202 */
[----:B------:R2:W5:Y:S02]  /*14930*/  LDG.E R5, desc[UR36][R2.64] ;  /* 0x0000002402057981 */ /* 0x000564000c1e1900 */
.L_x_1425:
[----:B------:R-:W-:Y:S05]  /*14940*/  BSYNC B0 ;  /* 0x0000000000007941 */ /* 0x000fea0003800000 */
.L_x_1424:
[----:B------:R-:W-:-:S03]  /*14950*/  UMOV UR4, 0xffffffff ;  /* 0xffffffff00047882 */ /* 0x000fc60000000000 */
[----:B------:R-:W-:Y:S05]  /*14960*/  BRA.DIV UR4, `(.L_x_1426) ;  /* 0x0000003a04307947 */ /* 0x000fea000b800000 */
[----:B-----5:R-:W3:Y:S02]  /*14970*/  SHFL.UP PT, R14, R5, 0x1, RZ ;  /* 0x04200000050e7989 */ /* 0x020ee400000e00ff */
[----:B---3--:R-:W-:-:S05]  /*14980*/  SEL R14, R14, RZ, P1 ;  /* 0x000000ff0e0e7207 */ /* 0x008fca0000800000 */
[----:B------:R-:W-:-:S05]  /*14990*/  IMAD.IADD R13, R5, 0x1, R14 ;  /* 0x00000001050d7824 */ /* 0x000fca00078e020e */
[----:B------:R-:W2:Y:S02]  /*149a0*/  SHFL.UP PT, R14, R13, 0x2, RZ ;  /* 0x044000000d0e7989 */ /* 0x000ea400000e00ff */
[----:B--2---:R-:W-:-:S05]  /*149b0*/  SEL R2, R14, RZ, P2 ;  /* 0x000000ff0e027207 */ /* 0x004fca0001000000 */
[----:B------:R-:W-:-:S05]  /*149c0*/  IMAD.IADD R2, R13, 0x1, R2 ;  /* 0x000000010d027824 */ /* 0x000fca00078e0202 */
[----:B------:R-:W2:Y:S02]  /*149d0*/  SHFL.UP PT, R14, R2, 0x4, RZ ;  /* 0x04800000020e7989 */ /* 0x000ea400000e00ff */
[----:B--2---:R-:W-:-:S05]  /*149e0*/  SEL R3, R14, RZ, P3 ;  /* 0x000000ff0e037207 */ /* 0x004fca0001800000 */
[----:B------:R-:W-:-:S05]  /*149f0*/  IMAD.IADD R3, R2, 0x1, R3 ;  /* 0x0000000102037824 */ /* 0x000fca00078e0203 */
[----:B------:R-:W2:Y:S02]  /*14a00*/  SHFL.UP PT, R14, R3, 0x8, RZ ;  /* 0x05000000030e7989 */ /* 0x000ea400000e00ff */
[----:B--2---:R-:W-:-:S04]  /*14a10*/  SEL R4, R14, RZ, P4 ;  /* 0x000000ff0e047207 */ /* 0x004fc80002000000 */
[----:B------:R-:W-:-:S05]  /*14a20*/  IADD3 R4, R3, R4, RZ ;  /* 0x0000000403047210 */ /* 0x000fca0007ffe0ff */
[----:B------:R-:W2:Y:S02]  /*14a30*/  SHFL.UP PT, R14, R4, 0x10, RZ ;  /* 0x06000000040e7989 */ /* 0x000ea400000e00ff */
[----:B--2---:R-:W-:-:S05]  /*14a40*/  SEL R7, R14, RZ, P5 ;  /* 0x000000ff0e077207 */ /* 0x004fca0002800000 */
[----:B-1----:R-:W-:-:S05]  /*14a50*/  IMAD.IADD R6, R4, 0x1, R7 ;  /* 0x0000000104067824 */ /* 0x002fca00078e0207 */
[----:B------:R1:W2:Y:S02]  /*14a60*/  SHFL.IDX PT, R14, R6, 0x1f, 0x1f ;  /* 0x03e01f00060e7f89 */ /* 0x0002a400000e0000 */
.L_x_1529:
[----:B------:R-:W-:Y:S02]  /*14a70*/  ULDC UR4, c[0x0][0xc38] ;  /* 0x00030e0000047ab9 */ /* 0x000fe40000000800 */
[----:B------:R-:W-:-:S04]  /*14a80*/  IMAD.U32 R7, RZ, RZ, UR4 ;  /* 0x00000004ff077e24 */ /* 0x000fc8000f8e00ff */
[----:B--2---:R-:W-:-:S04]  /*14a90*/  IMAD R14, R14, R7, RZ ;  /* 0x000000070e0e7224 */ /* 0x004fc800078e02ff */
[----:B------:R-:W-:-:S05]  /*14aa0*/  IMAD.IADD R9, R14, 0x1, R9 ;  /* 0x000000010e097824 */ /* 0x000fca00078e0209 */
[----:B------:R-:W-:-:S13]  /*14ab0*/  ISETP.GT.AND P6, PT, R9, R0, PT ;  /* 0x000000000900720c */ /* 0x000fda0003fc4270 */
[----:B------:R-:W-:Y:S05]  /*14ac0*/  @!P6 BRA `(.L_x_1427) ;  /* 0xfffffffc0064e947 */ /* 0x000fea000383ffff */
.L_x_1422:
[----:B------:R-:W-:Y:S01]  /*14ad0*/  IMAD.IADD R16, R9, 0x1, -R14 ;  /* 0x0000000109107824 */ /* 0x000fe200078e0a0e */
[----:B------:R-:W-:-:S03]  /*14ae0*/  UMOV UR4, 0xffffffff ;  /* 0xffffffff00047882 */ /* 0x000fc60000000000 */
[----:B------:R-:W-:-:S05]  /*14af0*/  IMAD R3, R6, R7, R16 ;  /* 0x0000000706037224 */ /* 0x000fca00078e0210 */
[----:B------:R-:W-:Y:S01]  /*14b00*/  ISETP.GT.AND P6, PT, R3, R0, PT ;  /* 0x000000000300720c */ /* 0x000fe20003fc4270 */
[----:B------:R-:W-:-:S12]  /*14b10*/  BRA.DIV UR4, `(.L_x_1428) ;  /* 0x0000003a04807947 */ /* 0x000fd8000b800000 */
[----:B------:R-:W-:-:S04]  /*14b20*/  VOTE.ANY R2, PT, !P6 ;  /* 0x0000000000027806 */ /* 0x000fc800070e0100 */
[----:B------:R-:W2:Y:S02]  /*14b30*/  POPC R4, R2 ;  /* 0x0000000200047309 */ /* 0x000ea40000000000 */
[----:B--2---:R2:W3:Y:S02]  /*14b40*/  SHFL.IDX PT, R5, R5, R4, 0x1f ;  /* 0x00001f0405057589 */ /* 0x0044e400000e0000 */
.L_x_1533:
[----:B------:R-:W-:Y:S01]  /*14b50*/  ISETP.NE.AND P0, PT, R2, RZ, PT ;  /* 0x000000ff0200720c */ /* 0x000fe20003f05270 */
[----:B------:R-:W-:-:S12]  /*14b60*/  IMAD.MOV.U32 R14, RZ, RZ, RZ ;  /* 0x000000ffff0e7224 */ /* 0x000fd800078e00ff */
[----:B------:R-:W-:Y:S05]  /*14b70*/  @!P0 BRA `(.L_x_1429) ;  /* 0x0000000000108947 */ /* 0x000fea0003800000 */
[----:B------:R-:W-:Y:S01]  /*14b80*/  UMOV UR4, 0xffffffff ;  /* 0xffffffff00047882 */ /* 0x000fe20000000000 */
[----:B------:R-:W-:Y:S02]  /*14b90*/  VIADD R12, R4, 0xffffffff ;  /* 0xffffffff040c7836 */ /* 0x000fe40000000000 */
[----:B------:R-:W-:Y:S05]  /*14ba0*/  BRA.DIV UR4, `(.L_x_1430) ;  /* 0x0000003a04a47947 */ /* 0x000fea000b800000 */
[----:B------:R4:W0:Y:S02]  /*14bb0*/  SHFL.IDX PT, R14, R6, R12, 0x1f ;  /* 0x00001f0c060e7589 */ /* 0x00082400000e0000 */
.L_x_1429:
[----:B------:R-:W5:Y:S01]  /*14bc0*/  LDC.64 R2, c[0x0][0xc90] ;  /* 0x00032400ff027b82 */ /* 0x000f620000000a00 */
[----:B------:R-:W-:-:S04]  /*14bd0*/  IMAD.IADD R19, R4, 0x1, R19 ;  /* 0x0000000104137824 */ /* 0x000fc800078e0213 */
[----:B-----5:R-:W-:-:S05]  /*14be0*/  IMAD.WIDE R2, R19, 0x4, R2 ;  /* 0x0000000413027825 */ /* 0x020fca00078e0202 */
[----:B-1--4-:R1:W2:Y:S01]  /*14bf0*/  LDG.E R6, desc[UR36][R2.64] ;  /* 0x0000002402067981 */ /* 0x0122a2000c1e1900 */
[----:B0-----:R-:W-:Y:S02]  /*14c00*/  IMAD R16, R14, R7, R16 ;  /* 0x000000070e107224 */ /* 0x001fe400078e0210 */
[----:B-1----:R-:W-:Y:S02]  /*14c10*/  IMAD.MOV.U32 R2, RZ, RZ, RZ ;  /* 0x000000ffff027224 */ /* 0x002fe400078e00ff */
[----:B--23--:R-:W-:-:S05]  /*14c20*/  IMAD R4, R5, R6, RZ ;  /* 0x0000000605047224 */ /* 0x00cfca00078e02ff */
[----:B------:R-:W-:-:S04]  /*14c30*/  IABS R8, R4 ;  /* 0x0000000400087213 */ /* 0x000fc80000000000 */
[----:B------:R-:W0:Y:S08]  /*14c40*/  I2F.RP R10, R8 ;  /* 0x00000008000a7306 */ /* 0x000e300000209400 */
[----:B0-----:R-:W0:Y:S02]  /*14c50*/  MUFU.RCP R10, R10 ;  /* 0x0000000a000a7308 */ /* 0x001e240000001000 */
[----:B0-----:R-:W-:-:S06]  /*14c60*/  VIADD R11, R10, 0xffffffe ;  /* 0x0ffffffe0a0b7836 */ /* 0x001fcc0000000000 */
[----:B------:R-:W0:Y:S02]  /*14c70*/  F2I.FTZ.U32.TRUNC.NTZ R3, R11 ;  /* 0x0000000b00037305 */ /* 0x000e24000021f000 */
[----:B0-----:R-:W-:-:S04]  /*14c80*/  IMAD.MOV R9, RZ, RZ, -R3 ;  /* 0x000000ffff097224 */ /* 0x001fc800078e0a03 */
        /* <DEDUP_REMOVED lines=18> */
[----:B------:R-:W-:Y:S02]  /*14db0*/  IMAD R0, R6, R2, RZ ;  /* 0x0000000206007224 */ /* 0x000fe400078e02ff */
[----:B------:R-:W-:Y:S02]  /*14dc0*/  IMAD.MOV R2, RZ, RZ, -R2 ;  /* 0x000000ffff027224 */ /* 0x000fe400078e0a02 */
[----:B------:R-:W-:Y:S02]  /*14dd0*/  IMAD.MOV R3, RZ, RZ, -R0 ;  /* 0x000000ffff037224 */ /* 0x000fe400078e0a00 */
[----:B------:R-:W-:-:S03]  /*14de0*/  IMAD R9, R4, R2, R9 ;  /* 0x0000000204097224 */ /* 0x000fc600078e0209 */
[----:B------:R-:W-:-:S04]  /*14df0*/  VIADDMNMX R6, R3, R7, R6, PT ;  /* 0x0000000703067246 */ /* 0x000fc80003800106 */
[-C--:B------:R-:W-:Y:S02]  /*14e00*/  IABS R7, R6.reuse ;  /* 0x0000000600077213 */ /* 0x080fe40000000000 */
[----:B------:R-:W-:Y:S02]  /*14e10*/  IABS R4, R6 ;  /* 0x0000000600047213 */ /* 0x000fe40000000000 */
[----:B------:R-:W0:Y:S03]  /*14e20*/  I2F.RP R8, R7 ;  /* 0x0000000700087306 */ /* 0x000e260000209400 */
[----:B------:R-:W-:-:S05]  /*14e30*/  IMAD.MOV R4, RZ, RZ, -R4 ;  /* 0x000000ffff047224 */ /* 0x000fca00078e0a04 */
[----:B0-----:R-:W0:Y:S02]  /*14e40*/  MUFU.RCP R8, R8 ;  /* 0x0000000800087308 */ /* 0x001e240000001000 */
[----:B0-----:R-:W-:-:S06]  /*14e50*/  VIADD R3, R8, 0xffffffe ;  /* 0x0ffffffe08037836 */ /* 0x001fcc0000000000 */
[----:B------:R-:W0:Y:S02]  /*14e60*/  F2I.FTZ.U32.TRUNC.NTZ R3, R3 ;  /* 0x0000000300037305 */ /* 0x000e24000021f000 */
[----:B0-----:R-:W-:-:S04]  /*14e70*/  IMAD.MOV R2, RZ, RZ, -R3 ;  /* 0x000000ffff027224 */ /* 0x001fc800078e0a03 */
[----:B------:R-:W-:Y:S02]  /*14e80*/  IMAD R11, R2, R7, RZ ;  /* 0x00000007020b7224 */ /* 0x000fe400078e02ff */
[----:B------:R-:W-:-:S04]  /*14e90*/  IMAD.MOV.U32 R2, RZ, RZ, RZ ;  /* 0x000000ffff027224 */ /* 0x000fc800078e00ff */
[----:B------:R-:W-:Y:S01]  /*14ea0*/  IMAD.HI.U32 R2, R3, R11, R2 ;  /* 0x0000000b03027227 */ /* 0x000fe200078e0002 */
[----:B------:R-:W-:Y:S02]  /*14eb0*/  IABS R11, R9 ;  /* 0x00000009000b7213 */ /* 0x000fe40000000000 */
[C---:B------:R-:W-:Y:S01]  /*14ec0*/  LOP3.LUT R3, R9.reuse, R6, RZ, 0x3c, !PT ;  /* 0x0000000609037212 */ /* 0x040fe200078e3cff */
[----:B------:R-:W-:Y:S02]  /*14ed0*/  IMAD.IADD R9, R9, 0x1, R0 ;  /* 0x0000000109097824 */ /* 0x000fe400078e0200 */
[----:B------:R-:W-:Y:S01]  /*14ee0*/  IMAD.HI.U32 R2, R2, R11, RZ ;  /* 0x0000000b02027227 */ /* 0x000fe200078e00ff */
[----:B------:R-:W-:-:S03]  /*14ef0*/  ISETP.GE.AND P2, PT, R3, RZ, PT ;  /* 0x000000ff0300720c */ /* 0x000fc60003f46270 */
[----:B------:R-:W-:-:S05]  /*14f00*/  IMAD R4, R2, R4, R11 ;  /* 0x0000000402047224 */ /* 0x000fca00078e020b */
[----:B------:R-:W-:-:S13]  /*14f10*/  ISETP.GT.U32.AND P1, PT, R7, R4, PT ;  /* 0x000000040700720c */ /* 0x000fda0003f24070 */
[----:B------:R-:W-:Y:S02]  /*14f20*/  @!P1 IMAD.IADD R4, R4, 0x1, -R7 ;  /* 0x0000000104049824 */ /* 0x000fe400078e0a07 */
[----:B------:R-:W-:Y:S01]  /*14f30*/  @!P1 VIADD R2, R2, 0x1 ;  /* 0x0000000102029836 */ /* 0x000fe20000000000 */
[----:B------:R-:W-:Y:S02]  /*14f40*/  ISETP.NE.AND P1, PT, R6, RZ, PT ;  /* 0x000000ff0600720c */ /* 0x000fe40003f25270 */
[----:B------:R-:W-:-:S13]  /*14f50*/  ISETP.GE.U32.AND P0, PT, R4, R7, PT ;  /* 0x000000070400720c */ /* 0x000fda0003f06070 */
[----:B------:R-:W-:-:S04]  /*14f60*/  @P0 VIADD R2, R2, 0x1 ;  /* 0x0000000102020836 */ /* 0x000fc80000000000 */
[----:B------:R-:W-:Y:S01]  /*14f70*/  @!P2 IMAD.MOV R2, RZ, RZ, -R2 ;  /* 0x000000ffff02a224 */ /* 0x000fe200078e0a02 */
[----:B------:R-:W-:Y:S01]  /*14f80*/  @!P1 LOP3.LUT R2, RZ, R6, RZ, 0x33, !PT ;  /* 0x00000006ff029212 */ /* 0x000fe200078e33ff */
[----:B------:R-:W-:-:S04]  /*14f90*/  IMAD.MOV R6, RZ, RZ, -R6 ;  /* 0x000000ffff067224 */ /* 0x000fc800078e0a06 */
[----:B------:R-:W-:Y:S01]  /*14fa0*/  IMAD R18, R2, R6, R9 ;  /* 0x0000000602127224 */ /* 0x000fe200078e0209 */
[----:B------:R-:W-:-:S05]  /*14fb0*/  LOP3.LUT R2, RZ, R2, RZ, 0x33, !PT ;  /* 0x00000002ff027212 */ /* 0x000fca00078e33ff */
[----:B------:R-:W-:Y:S01]  /*14fc0*/  IMAD.IADD R17, R5, 0x1, R2 ;  /* 0x0000000105117824 */ /* 0x000fe200078e0202 */
[----:B------:R-:W-:Y:S06]  /*14fd0*/  BRA `(.L_x_1431) ;  /* 0x00000000001c7947 */ /* 0x000fec0003800000 */
.L_x_1423:
[----:B------:R-:W-:Y:S01]  /*14fe0*/  UMOV UR4, URZ ;  /* 0x0000003f00047c82 */ /* 0x000fe20008000000 */
[----:B------:R-:W-:Y:S01]  /*14ff0*/  UMOV UR5, URZ ;  /* 0x0000003f00057c82 */ /* 0x000fe20008000000 */
[----:B------:R-:W-:Y:S01]  /*15000*/  ULDC UR6, c[0x0][0xc3c] ;  /* 0x00030f0000067ab9 */ /* 0x000fe20000000800 */
[----:B------:R-:W-:Y:S01]  /*15010*/  IMAD.MOV.U32 R16, RZ, RZ, R0 ;  /* 0x000000ffff107224 */ /* 0x000fe200078e0000 */
[----:B------:R-:W-:Y:S01]  /*15020*/  MOV R18, UR5 ;  /* 0x0000000500127c02 */ /* 0x000fe20008000f00 */
[----:B------:R-:W-:Y:S02]  /*15030*/  IMAD.U32 R17, RZ, RZ, UR4 ;  /* 0x00000004ff117e24 */ /* 0x000fe4000f8e00ff */
[----:B------:R-:W-:-:S07]  /*15040*/  IMAD.U32 R19, RZ, RZ, UR6 ;  /* 0x00000006ff137e24 */ /* 0x000fce000f8e00ff */
.L_x_1431:
[----:B------:R-:W2:Y:S01]  /*15050*/  S2R R0, SR_TID.X ;  /* 0x0000000000007919 */ /* 0x000ea20000002100 */
[----:B------:R-:W-:Y:S05]  /*15060*/  WARPSYNC.ALL ;  /* 0x0000000000007948 */ /* 0x000fea0003800000 */
[----:B------:R-:W-:Y:S01]  /*15070*/  BAR.SYNC.DEFER_BLOCKING 0x4, 0x180 ;  /* 0x0106000000007b1d */ /* 0x000fe20000010000 */
[----:B--2---:R-:W-:-:S04]  /*15080*/  LOP3.LUT R0, R0, 0x1f, RZ, 0xc0, !PT ;  /* 0x0000001f00007812 */ /* 0x004fc800078ec0ff */
[----:B------:R-:W-:-:S13]  /*15090*/  ISETP.NE.AND P0, PT, R0, RZ, PT ;  /* 0x000000ff0000720c */ /* 0x000fda0003f05270 */
[----:B------:R-:W2:Y:S01]  /*150a0*/  @!P0 S2R R3, SR_CgaCtaId ;  /* 0x0000000000038919 */ /* 0x000ea20000008800 */
[----:B------:R-:W-:-:S04]  /*150b0*/  @!P0 MOV R0, 0x400 ;  /* 0x0000040000008802 */ /* 0x000fc80000000f00 */
[----:B--2---:R-:W-:-:S05]  /*150c0*/  @!P0 LEA R22, R3, R0, 0x18 ;  /* 0x0000000003168211 */ /* 0x004fca00078ec0ff */
[----:B------:R3:W-:Y:S01]  /*150d0*/  @!P0 STS.128 [R22+0x308d0], R16 ;  /* 0x0308d01016008388 */ /* 0x0007e20000000c00 */
[----:B------:R-:W-:Y:S06]  /*150e0*/  BAR.ARV 0x5, 0x180 ;  /* 0x0146000000007b1d */ /* 0x000fec0000002000 */
.L_x_1420:
[----:B------:R-:W-:Y:S02]  /*150f0*/  ULDC UR4, c[0x0][0xc3c] ;  /* 0x00030f0000047ab9 */ /* 0x000fe40000000800 */
[----:B--2---:R-:W-:-:S13]  /*15100*/  ISETP.GE.AND P0, PT, R19, UR4, PT ;  /* 0x0000000413007c0c */ /* 0x004fda000bf06270 */
[----:B------:R-:W-:Y:S05]  /*15110*/  @!P0 BRA `(.L_x_1432) ;  /* 0xffffffb400a08947 */ /* 0x000fea000383ffff */
[----:B------:R-:W-:Y:S05]  /*15120*/  BSYNC B8 ;  /* 0x0000000000087941 */ /* 0x000fea0003800000 */
.L_x_1361:
[----:B------:R-:W2:Y:S01]  /*15130*/  LDL.LU R0, [R1+0x1c] ;  /* 0x00001c0001007983 */ /* 0x000ea20000300800 */
[----:B------:R-:W-:Y:S01]  /*15140*/  BSSY B0, `(.L_x_1433) ;  /* 0x000000b000007945 */ /* 0x000fe20003800000 */
[----:B------:R-:W4:Y:S01]  /*15150*/  S2R R5, SR_CgaCtaId ;  /* 0x0000000000057919 */ /* 0x000f220000008800 */
[----:B--2---:R-:W-:-:S05]  /*15160*/  VIADD R0, R0, 0x1 ;  /* 0x0000000100007836 */ /* 0x004fca0000000000 */
[----:B-1----:R-:W-:-:S04]  /*15170*/  LEA.HI R2, R0, R0, RZ, 0x1 ;  /* 0x0000000000027211 */ /* 0x002fc800078f08ff */
[----:B------:R-:W-:Y:S02]  /*15180*/  LOP3.LUT R3, R2, 0xfffffffe, RZ, 0xc0, !PT ;  /* 0xfffffffe02037812 */ /* 0x000fe400078ec0ff */
[----:B------:R-:W-:-:S03]  /*15190*/  MOV R2, 0x400 ;  /* 0x0000040000027802 */ /* 0x000fc60000000f00 */
[----:B------:R-:W-:Y:S01]  /*151a0*/  IMAD.IADD R0, R0, 0x1, -R3 ;  /* 0x0000000100007824 */ /* 0x000fe200078e0a03 */
[----:B----4-:R-:W-:-:S04]  /*151b0*/  LEA R4, R5, R2, 0x18 ;  /* 0x0000000205047211 */ /* 0x010fc800078ec0ff */
[----:B------:R-:W-:-:S04]  /*151c0*/  SHF.L.U32 R0, R0, 0x1f, RZ ;  /* 0x0000001f00007819 */ /* 0x000fc800000006ff */
[----:B------:R-:W1:Y:S02]  /*151d0*/  SYNCS.PHASECHK.TRANS64.TRYWAIT P0, [R4+URZ+0x30820], R0 ;  /* 0x03082000040075a7 */ /* 0x000e64000800017f */
[----:B-1----:R-:W-:Y:S05]  /*151e0*/  @!P0 BRA `(.L_x_1434) ;  /* 0x0000003400388947 */ /* 0x002fea0003800000 */
.L_x_1536:
[----:B------:R-:W-:Y:S05]  /*151f0*/  BSYNC B0 ;  /* 0x0000000000007941 */ /* 0x000fea0003800000 */
.L_x_1433:
[----:B------:R-:W-:-:S03]  /*15200*/  UMOV UR4, 0xffffffff ;  /* 0xffffffff00047882 */ /* 0x000fc60000000000 */
[----:B------:R-:W-:Y:S05]  /*15210*/  BRA.DIV UR4, `(.L_x_1435) ;  /* 0x0000003604407947 */ /* 0x000fea000b800000 */
[----:B-1----:R-:W1:Y:S02]  /*15220*/  S2R R0, SR_TID.X ;  /* 0x0000000000007919 */ /* 0x002e640000002100 */
[----:B-1----:R-:W-:-:S04]  /*15230*/  SHF.R.U32.HI R0, RZ, 0x5, R0 ;  /* 0x00000005ff007819 */ /* 0x002fc80000011600 */
[----:B------:R-:W-:-:S05]  /*15240*/  LOP3.LUT R0, R0, 0x3, RZ, 0xc0, !PT ;  /* 0x0000000300007812 */ /* 0x000fca00078ec0ff */
[----:B------:R1:W2:Y:S02]  /*15250*/  SHFL.IDX PT, R14, R0, RZ, 0x1f ;  /* 0x00001fff000e7589 */ /* 0x0002a400000e0000 */
.L_x_1539:
[----:B--2---:R-:W-:Y:S01]  /*15260*/  ISETP.NE.AND P0, PT, R14, RZ, PT ;  /* 0x000000ff0e00720c */ /* 0x004fe20003f05270 */
[----:B------:R-:W-:-:S12]  /*15270*/  BSSY B0, `(.L_x_1436) ;  /* 0x0000026000007945 */ /* 0x000fd80003800000 */
[----:B------:R-:W-:Y:S05]  /*15280*/  @P0 BRA `(.L_x_1437) ;  /* 0x0000000000900947 */ /* 0x000fea0003800000 */
[----:B------:R-:W-:-:S03]  /*15290*/  UMOV UR4, 0xffffffff ;  /* 0xffffffff00047882 */ /* 0x000fc60000000000 */
[----:B------:R-:W-:Y:S05]  /*152a0*/  BRA.DIV UR4, `(.L_x_1438) ;  /* 0x0000003604507947 */ /* 0x000fea000b800000 */
[----:B------:R-:W-:-:S13]  /*152b0*/  ELECT P6, URZ, PT ;  /* 0x00000000003f782f */ /* 0x000fda00038c0000 */
.L_x_1542:
        /* <DEDUP_REMOVED lines=8> */
.L_x_1439:
[C---:B------:R-:W-:Y:S01]  /*15340*/  IMAD R5, R25.reuse, 0x8, R4 ;  /* 0x0000000819057824 */ /* 0x040fe200078e0204 */
[----:B------:R-:W-:Y:S01]  /*15350*/  SHF.L.U32 R0, R28, 0x1f, RZ ;  /* 0x0000001f1c007819 */ /* 0x000fe200000006ff */
[----:B------:R-:W-:-:S03]  /*15360*/  VIADD R25, R25, 0x1 ;  /* 0x0000000119197836 */ /* 0x000fc60000000000 */
[----:B------:R-:W1:Y:S02]  /*15370*/  SYNCS.PHASECHK.TRANS64.TRYWAIT P1, [R5+URZ+0x30840], R0 ;  /* 0x03084000050075a7 */ /* 0x000e64000802017f */
[----:B------:R-:W-:-:S04]  /*15380*/  ISETP.NE.AND P2, PT, R25, 0x2, PT ;  /* 0x000000021900780c */ /* 0x000fc80003f45270 */
[----:B------:R-:W-:Y:S01]  /*15390*/  SEL R3, RZ, 0x1, P2 ;  /* 0x00000001ff037807 */ /* 0x000fe20001000000 */
[----:B-1----:R-:W-:Y:S08]  /*153a0*/  @!P1 BRA `(.L_x_1440) ;  /* 0x0000003400309947 */ /* 0x002ff00003800000 */
.L_x_1543:
[----:B------:R-:W-:Y:S02]  /*153b0*/  SEL R25, R25, RZ, P2 ;  /* 0x000000ff19197207 */ /* 0x000fe40001000000 */
[----:B------:R-:W-:Y:S01]  /*153c0*/  LOP3.LUT R2, R28, R3, RZ, 0x3c, !PT ;  /* 0x000000031c027212 */ /* 0x000fe200078e3cff */
[----:B------:R-:W-:Y:S06]  /*153d0*/  @!P0 BRA `(.L_x_1441) ;  /* 0x0000000000048947 */ /* 0x000fec0003800000 */
[----:B------:R-:W-:Y:S01]  /*153e0*/  BPT.TRAP 0x1 ;  /* 0x000000040000795c */ /* 0x000fe20000300000 */
.L_x_1441:
[----:B------:R-:W-:Y:S01]  /*153f0*/  IMAD R25, R25, 0x8, R4 ;  /* 0x0000000819197824 */ /* 0x000fe200078e0204 */
[----:B------:R-:W-:-:S04]  /*15400*/  SHF.L.U32 R2, R2, 0x1f, RZ ;  /* 0x0000001f02027819 */ /* 0x000fc800000006ff */
[----:B------:R-:W2:Y:S02]  /*15410*/  SYNCS.PHASECHK.TRANS64.TRYWAIT P1, [R25+URZ+0x30840], R2 ;  /* 0x03084002190075a7 */ /* 0x000ea4000802017f */
[----:B--2---:R-:W-:Y:S05]  /*15420*/  @!P1 BRA `(.L_x_1442) ;  /* 0x0000003400249947 */ /* 0x004fea0003800000 */
.L_x_1544:
[----:B------:R-:W-:Y:S05]  /*15430*/  @!P0 BRA `(.L_x_1443) ;  /* 0x0000000000048947 */ /* 0x000fea0003800000 */
[----:B------:R-:W-:Y:S01]  /*15440*/  BPT.TRAP 0x1 ;  /* 0x000000040000795c */ /* 0x000fe20000300000 */
.L_x_1443:
[----:B------:R-:W4:Y:S02]  /*15450*/  SYNCS.PHASECHK.TRANS64.TRYWAIT P1, [R5+URZ+0x30860], R0 ;  /* 0x03086000050075a7 */ /* 0x000f24000802017f */
[----:B----4-:R-:W-:Y:S05]  /*15460*/  @!P1 BRA `(.L_x_1444) ;  /* 0x0000003400289947 */ /* 0x010fea0003800000 */
.L_x_1545:
[----:B------:R-:W-:Y:S05]  /*15470*/  @!P0 BRA `(.L_x_1445) ;  /* 0x0000000000048947 */ /* 0x000fea0003800000 */
[----:B------:R-:W-:Y:S01]  /*15480*/  BPT.TRAP 0x1 ;  /* 0x000000040000795c */ /* 0x000fe20000300000 */
.L_x_1445:
[----:B------:R0:W0:Y:S02]  /*15490*/  SYNCS.PHASECHK.TRANS64.TRYWAIT P0, [R25+URZ+0x30860], R2 ;  /* 0x03086002190075a7 */ /* 0x000024000800017f */
[----:B0-----:R-:W-:Y:S05]  /*154a0*/  @!P0 NANOSLEEP.SYNCS 0x989680 ;  /* 0x009896800000895d */ /* 0x001fea0003900000 */
[----:B------:R-:W0:Y:S02]  /*154b0*/  @!P0 SYNCS.PHASECHK.TRANS64 P0, [R25+URZ+0x30860], R2 ;  /* 0x03086002190085a7 */ /* 0x000e24000800007f */
[----:B0-----:R-:W-:Y:S05]  /*154c0*/  @!P0 BRA `(.L_x_1445) ;  /* 0xfffffffc00f08947 */ /* 0x001fea000383ffff */
.L_x_1437:
[----:B------:R-:W-:Y:S05]  /*154d0*/  BSYNC B0 ;  /* 0x0000000000007941 */ /* 0x000fea0003800000 */
.L_x_1436:
[----:B------:R-:W-:Y:S05]  /*154e0*/  EXIT ;  /* 0x000000000000794d */ /* 0x000fea0003800000 */
.L_x_1255:
[----:B0-----:R-:W-:-:S04]  /*154f0*/  IMAD.U32 R3, RZ, RZ, UR40 ;  /* 0x00000028ff037e24 */ /* 0x001fc8000f8e00ff */
[----:B------:R0:W1:Y:S03]  /*15500*/  SYNCS.PHASECHK.TRANS64.TRYWAIT P1, [R3+URZ+0x30800], R0 ;  /* 0x03080000030075a7 */ /* 0x000066000802017f */
[----:B-1----:R-:W-:Y:S05]  /*15510*/  @!P1 NANOSLEEP.SYNCS 0x989680 ;  /* 0x009896800000995d */ /* 0x002fea0003900000 */
[----:B------:R-:W1:Y:S02]  /*15520*/  @!P1 SYNCS.PHASECHK.TRANS64 P1, [R3+URZ+0x30800], R0 ;  /* 0x03080000030095a7 */ /* 0x000e64000802007f */
[----:B-1----:R-:W-:Y:S05]  /*15530*/  @!P1 BRA `(.L_x_1255) ;  /* 0xfffffffc00ec9947 */ /* 0x002fea000383ffff */
[----:B------:R-:W-:Y:S05]  /*15540*/  BRA `(.L_x_1446) ;  /* 0xfffffec800307947 */ /* 0x000fea000383ffff */
.L_x_1259:
[----:B-1----:R1:W2:Y:S02]  /*15550*/  SYNCS.PHASECHK.TRANS64.TRYWAIT P1, [R3+URZ+0x30830], R0 ;  /* 0x03083000030075a7 */ /* 0x0022a4000802017f */
[----:B--2---:R-:W-:Y:S05]  /*15560*/  @!P1 NANOSLEEP.SYNCS 0x989680 ;  /* 0x009896800000995d */ /* 0x004fea0003900000 */
[----:B------:R-:W2:Y:S02]  /*15570*/  @!P1 SYNCS.PHASECHK.TRANS64 P1, [R3+URZ+0x30830], R0 ;  /* 0x03083000030095a7 */ /* 0x000ea4000802007f */
[----:B--2---:R-:W-:Y:S05]  /*15580*/  @!P1 BRA `(.L_x_1259) ;  /* 0xfffffffc00f09947 */ /* 0x004fea000383ffff */
[----:B------:R-:W-:Y:S05]  /*15590*/  BRA `(.L_x_1258) ;  /* 0xfffffec8004c7947 */ /* 0x000fea000383ffff */
.L_x_1276:
[----:B-1----:R-:W-:-:S04]  /*155a0*/  IMAD.U32 R4, RZ, RZ, UR6 ;  /* 0x00000006ff047e24 */ /* 0x002fc8000f8e00ff */
[----:B------:R1:W2:Y:S03]  /*155b0*/  SYNCS.PHASECHK.TRANS64.TRYWAIT P1, [R4+URZ+0x30830], R3 ;  /* 0x03083003040075a7 */ /* 0x0002a6000802017f */
[----:B--2---:R-:W-:Y:S05]  /*155c0*/  @!P1 NANOSLEEP.SYNCS 0x989680 ;  /* 0x009896800000995d */ /* 0x004fea0003900000 */
[----:B------:R-:W2:Y:S02]  /*155d0*/  @!P1 SYNCS.PHASECHK.TRANS64 P1, [R4+URZ+0x30830], R3 ;  /* 0x03083003040095a7 */ /* 0x000ea4000802007f */
[----:B--2---:R-:W-:Y:S05]  /*155e0*/  @!P1 BRA `(.L_x_1276) ;  /* 0xfffffffc00ec9947 */ /* 0x004fea000383ffff */
[----:B------:R-:W-:Y:S05]  /*155f0*/  BRA `(.L_x_1275) ;  /* 0xfffffef000707947 */ /* 0x000fea000383ffff */
.L_x_1280:
[----:B01----:R-:W-:-:S04]  /*15600*/  IMAD.U32 R3, RZ, RZ, UR5 ;  /* 0x00000005ff037e24 */ /* 0x003fc8000f8e00ff */
[----:B------:R0:W1:Y:S03]  /*15610*/  SYNCS.PHASECHK.TRANS64.TRYWAIT P1, [R3+URZ+0x30850], R0 ;  /* 0x03085000030075a7 */ /* 0x000066000802017f */
[----:B-1----:R-:W-:Y:S05]  /*15620*/  @!P1 NANOSLEEP.SYNCS 0x989680 ;  /* 0x009896800000995d */ /* 0x002fea0003900000 */
[----:B------:R-:W1:Y:S02]  /*15630*/  @!P1 SYNCS.PHASECHK.TRANS64 P1, [R3+URZ+0x30850], R0 ;  /* 0x03085000030095a7 */ /* 0x000e64000802007f */
[----:B-1----:R-:W-:Y:S05]  /*15640*/  @!P1 BRA `(.L_x_1280) ;  /* 0xfffffffc00ec9947 */ /* 0x002fea000383ffff */
[----:B------:R-:W-:Y:S05]  /*15650*/  BRA `(.L_x_1279) ;  /* 0xffffff0000087947 */ /* 0x000fea000383ffff */
.L_x_1299:
[----:B-1----:R-:W-:-:S04]  /*15660*/  IMAD.U32 R4, RZ, RZ, UR6 ;  /* 0x00000006ff047e24 */ /* 0x002fc8000f8e00ff */
[----:B------:R1:W2:Y:S03]  /*15670*/  SYNCS.PHASECHK.TRANS64.TRYWAIT P1, [R4+URZ+0x30830], R3 ;  /* 0x03083003040075a7 */ /* 0x0002a6000802017f */
[----:B--2---:R-:W-:Y:S05]  /*15680*/  @!P1 NANOSLEEP.SYNCS 0x989680 ;  /* 0x009896800000995d */ /* 0x004fea0003900000 */
[----:B------:R-:W2:Y:S02]  /*15690*/  @!P1 SYNCS.PHASECHK.TRANS64 P1, [R4+URZ+0x30830], R3 ;  /* 0x03083003040095a7 */ /* 0x000ea4000802007f */
[----:B--2---:R-:W-:Y:S05]  /*156a0*/  @!P1 BRA `(.L_x_1299) ;  /* 0xfffffffc00ec9947 */ /* 0x004fea000383ffff */
[----:B------:R-:W-:Y:S05]  /*156b0*/  BRA `(.L_x_1298) ;  /* 0xffffff1800fc7947 */ /* 0x000fea000383ffff */
.L_x_1303:
[----:B01----:R-:W-:-:S04]  /*156c0*/  IMAD.U32 R3, RZ, RZ, UR5 ;  /* 0x00000005ff037e24 */ /* 0x003fc8000f8e00ff */
[----:B------:R0:W1:Y:S03]  /*156d0*/  SYNCS.PHASECHK.TRANS64.TRYWAIT P1, [R3+URZ+0x30850], R0 ;  /* 0x03085000030075a7 */ /* 0x000066000802017f */
[----:B-1----:R-:W-:Y:S05]  /*156e0*/  @!P1 NANOSLEEP.SYNCS 0x989680 ;  /* 0x009896800000995d */ /* 0x002fea0003900000 */
[----:B------:R-:W1:Y:S02]  /*156f0*/  @!P1 SYNCS.PHASECHK.TRANS64 P1, [R3+URZ+0x30850], R0 ;  /* 0x03085000030095a7 */ /* 0x000e64000802007f */
[----:B-1----:R-:W-:Y:S05]  /*15700*/  @!P1 BRA `(.L_x_1303) ;  /* 0xfffffffc00ec9947 */ /* 0x002fea000383ffff */
[----:B------:R-:W-:Y:S05]  /*15710*/  BRA `(.L_x_1302) ;  /* 0xffffff2800947947 */ /* 0x000fea000383ffff */
.L_x_1311:
[----:B-1----:R-:W-:-:S04]  /*15720*/  IMAD.U32 R4, RZ, RZ, UR5 ;  /* 0x00000005ff047e24 */ /* 0x002fc8000f8e00ff */
[----:B------:R1:W2:Y:S03]  /*15730*/  SYNCS.PHASECHK.TRANS64.TRYWAIT P1, [R4+URZ+0x30830], R3 ;  /* 0x03083003040075a7 */ /* 0x0002a6000802017f */
[----:B--2---:R-:W-:Y:S05]  /*15740*/  @!P1 NANOSLEEP.SYNCS 0x989680 ;  /* 0x009896800000995d */ /* 0x004fea0003900000 */
[----:B------:R-:W2:Y:S02]  /*15750*/  @!P1 SYNCS.PHASECHK.TRANS64 P1, [R4+URZ+0x30830], R3 ;  /* 0x03083003040095a7 */ /* 0x000ea4000802007f */
[----:B--2---:R-:W-:Y:S05]  /*15760*/  @!P1 BRA `(.L_x_1311) ;  /* 0xfffffffc00ec9947 */ /* 0x004fea000383ffff */
[----:B------:R-:W-:Y:S05]  /*15770*/  BRA `(.L_x_1310) ;  /* 0xffffff38002c7947 */ /* 0x000fea000383ffff */
.L_x_1315:
[----:B01----:R-:W-:-:S04]  /*15780*/  IMAD.U32 R3, RZ, RZ, UR5 ;  /* 0x00000005ff037e24 */ /* 0x003fc8000f8e00ff */
[----:B------:R0:W1:Y:S03]  /*15790*/  SYNCS.PHASECHK.TRANS64.TRYWAIT P1, [R3+URZ+0x30850], R0 ;  /* 0x03085000030075a7 */ /* 0x000066000802017f */
[----:B-1----:R-:W-:Y:S05]  /*157a0*/  @!P1 NANOSLEEP.SYNCS 0x989680 ;  /* 0x009896800000995d */ /* 0x002fea0003900000 */
[----:B------:R-:W1:Y:S02]  /*157b0*/  @!P1 SYNCS.PHASECHK.TRANS64 P1, [R3+URZ+0x30850], R0 ;  /* 0x03085000030095a7 */ /* 0x000e64000802007f */
[----:B-1----:R-:W-:Y:S05]  /*157c0*/  @!P1 BRA `(.L_x_1315) ;  /* 0xfffffffc00ec9947 */ /* 0x002fea000383ffff */
[----:B------:R-:W-:Y:S05]  /*157d0*/  BRA `(.L_x_1314) ;  /* 0xffffff4400c47947 */ /* 0x000fea000383ffff */
.L_x_1330:
[----:B-1----:R-:W-:-:S04]  /*157e0*/  IMAD.U32 R7, RZ, RZ, UR5 ;  /* 0x00000005ff077e24 */ /* 0x002fc8000f8e00ff */
[----:B------:R1:W2:Y:S03]  /*157f0*/  SYNCS.PHASECHK.TRANS64.TRYWAIT P1, [R7+URZ+0x30850], R0 ;  /* 0x03085000070075a7 */ /* 0x0002a6000802017f */
[----:B--2---:R-:W-:Y:S05]  /*15800*/  @!P1 NANOSLEEP.SYNCS 0x989680 ;  /* 0x009896800000995d */ /* 0x004fea0003900000 */
[----:B------:R-:W2:Y:S02]  /*15810*/  @!P1 SYNCS.PHASECHK.TRANS64 P1, [R7+URZ+0x30850], R0 ;  /* 0x03085000070095a7 */ /* 0x000ea4000802007f */
[----:B--2---:R-:W-:Y:S05]  /*15820*/  @!P1 BRA `(.L_x_1330) ;  /* 0xfffffffc00ec9947 */ /* 0x004fea000383ffff */
[----:B------:R-:W-:Y:S05]  /*15830*/  BRA `(.L_x_1329) ;  /* 0xffffff6400ec7947 */ /* 0x000fea000383ffff */
.L_x_1381:
[----:B------:R-:W1:Y:S01]  /*15840*/  S2R R17, SR_TID.X ;  /* 0x0000000000117919 */ /* 0x000e620000002100 */
[----:B------:R-:W-:Y:S01]  /*15850*/  BSSY B0, `(.L_x_1447) ;  /* 0x000000a000007945 */ /* 0x000fe20003800000 */
[----:B------:R-:W-:Y:S02]  /*15860*/  IMAD.MOV.U32 R12, RZ, RZ, RZ ;  /* 0x000000ffff0c7224 */ /* 0x000fe400078e00ff */
[----:B------:R-:W-:Y:S02]  /*15870*/  IMAD.MOV.U32 R11, RZ, RZ, 0x1f ;  /* 0x0000001fff0b7424 */ /* 0x000fe400078e00ff */
[----:B------:R-:W-:Y:S01]  /*15880*/  IMAD.MOV.U32 R15, RZ, RZ, -0x1 ;  /* 0xffffffffff0f7424 */ /* 0x000fe200078e00ff */
[----:B-1----:R-:W-:-:S04]  /*15890*/  SHF.R.U32.HI R17, RZ, 0x5, R17 ;  /* 0x00000005ff117819 */ /* 0x002fc80000011611 */
[----:B------:R-:W-:-:S04]  /*158a0*/  LOP3.LUT R17, R17, 0x3, RZ, 0xc0, !PT ;  /* 0x0000000311117812 */ /* 0x000fc800078ec0ff */
[----:B------:R-:W-:-:S07]  /*158b0*/  MOV R13, R17 ;  /* 0x00000011000d7202 */ /* 0x000fce0000000f00 */
[----:B0----5:R-:W-:Y:S05]  /*158c0*/  WARPSYNC.COLLECTIVE R15, `(.L_x_1448) ;  /* 0x000000000f087348 */ /* 0x021fea0003c00000 */
[----:B------:R1:W2:Y:S02]  /*158d0*/  SHFL.IDX P6, R14, R13, R12, R11 ;  /* 0x0000000c0d0e7389 */ /* 0x0002a400000c000b */
[----:B012--5:R-:W-:Y:S01]  /*158e0*/  ENDCOLLECTIVE ;  /* 0x000000000000791b */ /* 0x027fe20003800000 */
.L_x_1448:
[----:B------:R-:W-:Y:S05]  /*158f0*/  BSYNC B0 ;  /* 0x0000000000007941 */ /* 0x000fea0003800000 */
.L_x_1447:
[----:B------:R-:W-:Y:S05]  /*15900*/  BRA `(.L_x_1449) ;  /* 0xffffffbc00507947 */ /* 0x000fea000383ffff */
.L_x_1384:
[----:B0-----:R0:W1:Y:S02]  /*15910*/  SYNCS.PHASECHK.TRANS64.TRYWAIT P0, [R6+URZ+0x30840], R2 ;  /* 0x03084002060075a7 */ /* 0x001064000800017f */
[----:B-1----:R-:W-:Y:S05]  /*15920*/  @!P0 NANOSLEEP.SYNCS 0x989680 ;  /* 0x009896800000895d */ /* 0x002fea0003900000 */
[----:B------:R-:W1:Y:S02]  /*15930*/  @!P0 SYNCS.PHASECHK.TRANS64 P0, [R6+URZ+0x30840], R2 ;  /* 0x03084002060085a7 */ /* 0x000e64000800007f */
[----:B-1----:R-:W-:Y:S05]  /*15940*/  @!P0 BRA `(.L_x_1384) ;  /* 0xfffffffc00f08947 */ /* 0x002fea000383ffff */
[----:B------:R-:W-:Y:S05]  /*15950*/  BRA `(.L_x_1450) ;  /* 0xffffffc000547947 */ /* 0x000fea000383ffff */
.L_x_1385:
        /* <DEDUP_REMOVED lines=8> */
.L_x_1452:
[----:B------:R-:W-:Y:S05]  /*159e0*/  BSYNC B0 ;  /* 0x0000000000007941 */ /* 0x000fea0003800000 */
.L_x_1451:
        /* <DEDUP_REMOVED lines=9> */
.L_x_1453:
[----:B------:R-:W-:Y:S01]  /*15a80*/  MOV R13, R0 ;  /* 0x00000000000d7202 */ /* 0x000fe20000000f00 */
[----:B------:R-:W-:Y:S02]  /*15a90*/  IMAD.MOV.U32 R12, RZ, RZ, 0x1 ;  /* 0x00000001ff0c7424 */ /* 0x000fe400078e00ff */
[----:B------:R-:W-:-:S07]  /*15aa0*/  IMAD.MOV.U32 R3, RZ, RZ, R14 ;  /* 0x000000ffff037224 */ /* 0x000fce00078e000e */
[----:B------:R-:W-:Y:S05]  /*15ab0*/  WARPSYNC.COLLECTIVE R15, `(.L_x_1454) ;  /* 0x000000000f087348 */ /* 0x000fea0003c00000 */
[----:B------:R0:W1:Y:S02]  /*15ac0*/  SHFL.IDX P6, R14, R13, R12, R11 ;  /* 0x0000000c0d0e7389 */ /* 0x00006400000c000b */
[----:B01----:R-:W-:Y:S01]  /*15ad0*/  ENDCOLLECTIVE ;  /* 0x000000000000791b */ /* 0x003fe20003800000 */
.L_x_1454:
[----:B------:R-:W-:-:S05]  /*15ae0*/  @P0 LEA R3, P1, R34, R3, 0x1 ;  /* 0x0000000322030211 */ /* 0x000fca00078208ff */
[----:B------:R-:W-:-:S05]  /*15af0*/  @P0 IMAD.X R2, RZ, RZ, R2, P1 ;  /* 0x000000ffff020224 */ /* 0x000fca00008e0602 */
[----:B------:R-:W-:Y:S01]  /*15b00*/  @P0 LOP3.LUT R3, R3, R2, RZ, 0x3c, !PT ;  /* 0x0000000203030212 */ /* 0x000fe200078e3cff */
[----:B------:R-:W-:-:S03]  /*15b10*/  IMAD.MOV.U32 R13, RZ, RZ, R4 ;  /* 0x000000ffff0d7224 */ /* 0x000fc600078e0004 */
[----:B------:R-:W-:-:S04]  /*15b20*/  @P0 LOP3.LUT R2, R3, R2, RZ, 0x3c, !PT ;  /* 0x0000000203020212 */ /* 0x000fc800078e3cff */
[----:B------:R-:W-:Y:S01]  /*15b30*/  @P0 LOP3.LUT R3, R3, R2, RZ, 0x3c, !PT ;  /* 0x0000000203030212 */ /* 0x000fe200078e3cff */
[----:B------:R-:W-:-:S07]  /*15b40*/  IMAD.MOV.U32 R8, RZ, RZ, R14 ;  /* 0x000000ffff087224 */ /* 0x000fce00078e000e */
[----:B------:R-:W-:Y:S05]  /*15b50*/  WARPSYNC.COLLECTIVE R15, `(.L_x_1455) ;  /* 0x000000000f087348 */ /* 0x000fea0003c00000 */
[----:B------:R0:W1:Y:S02]  /*15b60*/  SHFL.IDX P6, R14, R13, R12, R11 ;  /* 0x0000000c0d0e7389 */ /* 0x00006400000c000b */
[----:B01----:R-:W-:Y:S01]  /*15b70*/  ENDCOLLECTIVE ;  /* 0x000000000000791b */ /* 0x003fe20003800000 */
.L_x_1455:
        /* <DEDUP_REMOVED lines=14> */
.L_x_1456:
[----:B------:R-:W-:Y:S01]  /*15c60*/  @P0 IMAD R21, R7, 0x2, R22 ;  /* 0x0000000207150824 */ /* 0x000fe200078e0216 */
        /* <DEDUP_REMOVED lines=15> */
.L_x_1457:
[----:B------:R-:W-:Y:S02]  /*15d60*/  @P0 IMAD R9, R7, 0x2, R22 ;  /* 0x0000000207090824 */ /* 0x000fe400078e0216 */
[----:B------:R-:W-:Y:S02]  /*15d70*/  IMAD.MOV.U32 R13, RZ, RZ, R0 ;  /* 0x000000ffff0d7224 */ /* 0x000fe400078e0000 */
[----:B------:R-:W-:Y:S02]  /*15d80*/  IMAD.MOV.U32 R12, RZ, RZ, 0x3 ;  /* 0x00000003ff0c7424 */ /* 0x000fe400078e00ff */
[----:B------:R-:W-:-:S07]  /*15d90*/  IMAD.MOV.U32 R2, RZ, RZ, R14 ;  /* 0x000000ffff027224 */ /* 0x000fce00078e000e */
[----:B------:R-:W-:Y:S05]  /*15da0*/  WARPSYNC.COLLECTIVE R15, `(.L_x_1458) ;  /* 0x000000000f087348 */ /* 0x000fea0003c00000 */
[----:B------:R0:W1:Y:S02]  /*15db0*/  SHFL.IDX P6, R14, R13, R12, R11 ;  /* 0x0000000c0d0e7389 */ /* 0x00006400000c000b */
[----:B01----:R-:W-:Y:S01]  /*15dc0*/  ENDCOLLECTIVE ;  /* 0x000000000000791b */ /* 0x003fe20003800000 */
.L_x_1458:
        /* <DEDUP_REMOVED lines=9> */
[----:B------:R-:W-:-:S03]  /*15e60*/  MOV R8, R14 ;  /* 0x0000000e00087202 */ /* 0x000fc60000000f00 */
[----:B------:R0:W-:Y:S04]  /*15e70*/  @P0 LDGSTS.E.BYPASS.LTC128B.128 [R9+0x27400], desc[UR36][R2.64+0x180], !P2 ;  /* 0x2740018002090fae */ /* 0x0001e8000d101d64 */
[----:B0-----:R-:W-:Y:S05]  /*15e80*/  WARPSYNC.COLLECTIVE R15, `(.L_x_1459) ;  /* 0x000000000f087348 */ /* 0x001fea0003c00000 */
[----:B------:R1:W2:Y:S02]  /*15e90*/  SHFL.IDX P6, R14, R13, R12, R11 ;  /* 0x0000000c0d0e7389 */ /* 0x0002a400000c000b */
[----:B012---:R-:W-:Y:S01]  /*15ea0*/  ENDCOLLECTIVE ;  /* 0x000000000000791b */ /* 0x007fe20003800000 */
.L_x_1459:
[----:B------:R-:W-:Y:S01]  /*15eb0*/  IMAD.MOV.U32 R2, RZ, RZ, R14 ;  /* 0x000000ffff027224 */ /* 0x000fe200078e000e */
[----:B------:R-:W-:Y:S06]  /*15ec0*/  BRA `(.L_x_1460) ;  /* 0xffffffc000047947 */ /* 0x000fec000383ffff */
.L_x_1390:
[----:B------:R-:W-:Y:S02]  /*15ed0*/  IMAD.MOV.U32 R13, RZ, RZ, R0 ;  /* 0x000000ffff0d7224 */ /* 0x000fe400078e0000 */
[----:B------:R-:W-:Y:S02]  /*15ee0*/  IMAD.MOV.U32 R12, RZ, RZ, RZ ;  /* 0x000000ffff0c7224 */ /* 0x000fe400078e00ff */
[----:B------:R-:W-:Y:S02]  /*15ef0*/  IMAD.MOV.U32 R11, RZ, RZ, 0x181f ;  /* 0x0000181fff0b7424 */ /* 0x000fe400078e00ff */
[----:B------:R-:W-:Y:S02]  /*15f00*/  IMAD.MOV.U32 R15, RZ, RZ, -0x1 ;  /* 0xffffffffff0f7424 */ /* 0x000fe400078e00ff */
[----:B------:R-:W-:Y:S02]  /*15f10*/  IMAD R5, R29, R6, RZ ;  /* 0x000000061d057224 */ /* 0x000fe400078e02ff */
[----:B------:R-:W-:-:S07]  /*15f20*/  IMAD.IADD R27, R8, 0x1, R27 ;  /* 0x00000001081b7824 */ /* 0x000fce00078e021b */
[----:B------:R-:W-:Y:S05]  /*15f30*/  WARPSYNC.COLLECTIVE R15, `(.L_x_1461) ;  /* 0x000000000f087348 */ /* 0x000fea0003c00000 */
[----:B------:R0:W1:Y:S02]  /*15f40*/  SHFL.IDX P6, R14, R13, R12, R11 ;  /* 0x0000000c0d0e7389 */ /* 0x00006400000c000b */
[----:B01----:R-:W-:Y:S01]  /*15f50*/  ENDCOLLECTIVE ;  /* 0x000000000000791b */ /* 0x003fe20003800000 */
.L_x_1461:
[----:B------:R-:W-:Y:S01]  /*15f60*/  ISETP.GE.AND P0, PT, R27, R5, PT ;  /* 0x000000051b00720c */ /* 0x000fe20003f06270 */
[----:B------:R-:W-:Y:S02]  /*15f70*/  IMAD.MOV.U32 R13, RZ, RZ, R4 ;  /* 0x000000ffff0d7224 */ /* 0x000fe400078e0004 */
[----:B------:R-:W-:-:S10]  /*15f80*/  IMAD.MOV.U32 R2, RZ, RZ, R14 ;  /* 0x000000ffff027224 */ /* 0x000fd400078e000e */
[----:B------:R-:W-:Y:S05]  /*15f90*/  WARPSYNC.COLLECTIVE R15, `(.L_x_1462) ;  /* 0x000000000f087348 */ /* 0x000fea0003c00000 */
[----:B------:R0:W1:Y:S02]  /*15fa0*/  SHFL.IDX P6, R14, R13, R12, R11 ;  /* 0x0000000c0d0e7389 */ /* 0x00006400000c000b */
[----:B01----:R-:W-:Y:S01]  /*15fb0*/  ENDCOLLECTIVE ;  /* 0x000000000000791b */ /* 0x003fe20003800000 */
.L_x_1462:
[----:B------:R-:W-:Y:S02]  /*15fc0*/  IMAD.MOV.U32 R13, RZ, RZ, R0 ;  /* 0x000000ffff0d7224 */ /* 0x000fe400078e0000 */
[----:B------:R-:W-:Y:S02]  /*15fd0*/  IMAD.MOV.U32 R12, RZ, RZ, 0x1 ;  /* 0x00000001ff0c7424 */ /* 0x000fe400078e00ff */
[----:B------:R-:W-:-:S07]  /*15fe0*/  IMAD.MOV.U32 R3, RZ, RZ, R14 ;  /* 0x000000ffff037224 */ /* 0x000fce00078e000e */
[----:B------:R-:W-:Y:S05]  /*15ff0*/  WARPSYNC.COLLECTIVE R15, `(.L_x_1463) ;  /* 0x000000000f087348 */ /* 0x000fea0003c00000 */
[----:B------:R0:W1:Y:S02]  /*16000*/  SHFL.IDX P6, R14, R13, R12, R11 ;  /* 0x0000000c0d0e7389 */ /* 0x00006400000c000b */
[----:B01----:R-:W-:Y:S01]  /*16010*/  ENDCOLLECTIVE ;  /* 0x000000000000791b */ /* 0x003fe20003800000 */
.L_x_1463:
[----:B------:R-:W-:-:S05]  /*16020*/  @!P0 LEA R6, P5, R34, R3, 0x1 ;  /* 0x0000000322068211 */ /* 0x000fca00078a08ff */
[----:B------:R-:W-:Y:S02]  /*16030*/  @!P0 IMAD.X R3, RZ, RZ, R2, P5 ;  /* 0x000000ffff038224 */ /* 0x000fe400028e0602 */
[----:B------:R-:W-:Y:S02]  /*16040*/  @!P0 IMAD.MOV.U32 R2, RZ, RZ, R6 ;  /* 0x000000ffff028224 */ /* 0x000fe400078e0006 */
[----:B------:R-:W-:Y:S02]  /*16050*/  VIADD R6, R27, 0x10 ;  /* 0x000000101b067836 */ /* 0x000fe40000000000 */
[----:B------:R-:W-:Y:S01]  /*16060*/  IMAD.MOV.U32 R13, RZ, RZ, R4 ;  /* 0x000000ffff0d7224 */ /* 0x000fe200078e0004 */
[----:B------:R-:W-:Y:S01]  /*16070*/  @!PT LDS RZ, [RZ] ;  /* 0x00000000fffff984 */ /* 0x000fe20000000800 */
[----:B------:R-:W-:Y:S01]  /*16080*/  @!PT LDS RZ, [RZ] ;  /* 0x00000000fffff984 */ /* 0x000fe20000000800 */
[----:B------:R-:W-:Y:S01]  /*16090*/  @!PT LDS RZ, [RZ] ;  /* 0x00000000fffff984 */ /* 0x000fe20000000800 */
[----:B------:R-:W-:Y:S04]  /*160a0*/  @!P0 LDGSTS.E.BYPASS.LTC128B.128 [R33+0x10400], desc[UR36][R2.64], !P4 ;  /* 0x1040000002218fae */ /* 0x000fe8000e101d64 */
[----:B------:R-:W-:Y:S04]  /*160b0*/  @!P0 LDGSTS.E.BYPASS.LTC128B.128 [R33+0x14400], desc[UR36][R2.64+0x80], !P3 ;  /* 0x1440008002218fae */ /* 0x000fe8000d901d64 */
[----:B------:R-:W-:Y:S04]  /*160c0*/  @!P0 LDGSTS.E.BYPASS.LTC128B.128 [R33+0x18400], desc[UR36][R2.64+0x100], !P2 ;  /* 0x1840010002218fae */ /* 0x000fe8000d101d64 */
[----:B------:R0:W-:Y:S01]  /*160d0*/  @!P0 LDGSTS.E.BYPASS.LTC128B.128 [R33+0x1c400], desc[UR36][R2.64+0x180], !P1 ;  /* 0x1c40018002218fae */ /* 0x0001e2000c901d64 */
[----:B------:R-:W-:-:S02]  /*160e0*/  ISETP.GE.AND P0, PT, R6, R5, PT ;  /* 0x000000050600720c */ /* 0x000fc40003f06270 */
[----:B0-----:R-:W-:-:S11]  /*160f0*/  MOV R2, R14 ;  /* 0x0000000e00027202 */ /* 0x001fd60000000f00 */
[----:B------:R-:W-:Y:S05]  /*16100*/  WARPSYNC.COLLECTIVE R15, `(.L_x_1464) ;  /* 0x000000000f087348 */ /* 0x000fea0003c00000 */
[----:B------:R0:W1:Y:S02]  /*16110*/  SHFL.IDX P6, R14, R13, R12, R11 ;  /* 0x0000000c0d0e7389 */ /* 0x00006400000c000b */
[----:B01----:R-:W-:Y:S01]  /*16120*/  ENDCOLLECTIVE ;  /* 0x000000000000791b */ /* 0x003fe20003800000 */
.L_x_1464:
[----:B------:R-:W-:Y:S02]  /*16130*/  IMAD.MOV.U32 R13, RZ, RZ, R0 ;  /* 0x000000ffff0d7224 */ /* 0x000fe400078e0000 */
[----:B------:R-:W-:Y:S02]  /*16140*/  IMAD.MOV.U32 R12, RZ, RZ, 0x2 ;  /* 0x00000002ff0c7424 */ /* 0x000fe400078e00ff */
[----:B------:R-:W-:-:S07]  /*16150*/  IMAD.MOV.U32 R3, RZ, RZ, R14 ;  /* 0x000000ffff037224 */ /* 0x000fce00078e000e */
[----:B------:R-:W-:Y:S05]  /*16160*/  WARPSYNC.COLLECTIVE R15, `(.L_x_1465) ;  /* 0x000000000f087348 */ /* 0x000fea0003c00000 */
[----:B------:R0:W1:Y:S02]  /*16170*/  SHFL.IDX P6, R14, R13, R12, R11 ;  /* 0x0000000c0d0e7389 */ /* 0x00006400000c000b */
[----:B01----:R-:W-:Y:S01]  /*16180*/  ENDCOLLECTIVE ;  /* 0x000000000000791b */ /* 0x003fe20003800000 */
.L_x_1465:
[----:B------:R-:W-:-:S05]  /*16190*/  @!P0 LEA R6, P5, R34, R3, 0x1 ;  /* 0x0000000322068211 */ /* 0x000fca00078a08ff */
[----:B------:R-:W-:Y:S02]  /*161a0*/  @!P0 IMAD.X R7, RZ, RZ, R2, P5 ;  /* 0x000000ffff078224 */ /* 0x000fe400028e0602 */
[----:B------:R-:W-:Y:S02]  /*161b0*/  @!P0 IMAD.MOV.U32 R2, RZ, RZ, R6 ;  /* 0x000000ffff028224 */ /* 0x000fe400078e0006 */
[----:B------:R-:W-:Y:S02]  /*161c0*/  @!P0 IMAD.MOV.U32 R3, RZ, RZ, R7 ;  /* 0x000000ffff038224 */ /* 0x000fe400078e0007 */
[----:B------:R-:W-:Y:S02]  /*161d0*/  IMAD.MOV.U32 R13, RZ, RZ, R4 ;  /* 0x000000ffff0d7224 */ /* 0x000fe400078e0004 */
[----:B------:R-:W-:Y:S01]  /*161e0*/  VIADD R6, R27, 0x20 ;  /* 0x000000201b067836 */ /* 0x000fe20000000000 */
[----:B------:R-:W-:Y:S01]  /*161f0*/  @!PT LDS RZ, [RZ] ;  /* 0x00000000fffff984 */ /* 0x000fe20000000800 */
[----:B------:R-:W-:Y:S01]  /*16200*/  @!PT LDS RZ, [RZ] ;  /* 0x00000000fffff984 */ /* 0x000fe20000000800 */
[----:B------:R-:W-:Y:S01]  /*16210*/  @!PT LDS RZ, [RZ] ;  /* 0x00000000fffff984 */ /* 0x000fe20000000800 */
[----:B------:R-:W-:Y:S04]  /*16220*/  @!P0 LDGSTS.E.BYPASS.LTC128B.128 [R33+0x10c00], desc[UR36][R2.64], !P4 ;  /* 0x10c0000002218fae */ /* 0x000fe8000e101d64 */
[----:B------:R-:W-:Y:S04]  /*16230*/  @!P0 LDGSTS.E.BYPASS.LTC128B.128 [R33+0x14c00], desc[UR36][R2.64+0x80], !P3 ;  /* 0x14c0008002218fae */ /* 0x000fe8000d901d64 */
[----:B------:R-:W-:Y:S04]  /*16240*/  @!P0 LDGSTS.E.BYPASS.LTC128B.128 [R33+0x18c00], desc[UR36][R2.64+0x100], !P2 ;  /* 0x18c0010002218fae */ /* 0x000fe8000d101d64 */
[----:B------:R0:W-:Y:S01]  /*16250*/  @!P0 LDGSTS.E.BYPASS.LTC128B.128 [R33+0x1cc00], desc[UR36][R2.64+0x180], !P1 ;  /* 0x1cc0018002218fae */ /* 0x0001e2000c901d64 */
[----:B------:R-:W-:Y:S01]  /*16260*/  ISETP.GE.AND P0, PT, R6, R5, PT ;  /* 0x000000050600720c */ /* 0x000fe20003f06270 */
[----:B0-----:R-:W-:-:S12]  /*16270*/  IMAD.MOV.U32 R2, RZ, RZ, R14 ;  /* 0x000000ffff027224 */ /* 0x001fd800078e000e */
[----:B------:R-:W-:Y:S05]  /*16280*/  WARPSYNC.COLLECTIVE R15, `(.L_x_1466) ;  /* 0x000000000f087348 */ /* 0x000fea0003c00000 */
[----:B------:R0:W1:Y:S02]  /*16290*/  SHFL.IDX P6, R14, R13, R12, R11 ;  /* 0x0000000c0d0e7389 */ /* 0x00006400000c000b */
[----:B01----:R-:W-:Y:S01]  /*162a0*/  ENDCOLLECTIVE ;  /* 0x000000000000791b */ /* 0x003fe20003800000 */
.L_x_1466:
[----:B------:R-:W-:Y:S01]  /*162b0*/  MOV R13, R0 ;  /* 0x00000000000d7202 */ /* 0x000fe20000000f00 */
[----:B------:R-:W-:Y:S02]  /*162c0*/  IMAD.MOV.U32 R12, RZ, RZ, 0x3 ;  /* 0x00000003ff0c7424 */ /* 0x000fe400078e00ff */
[----:B------:R-:W-:-:S07]  /*162d0*/  IMAD.MOV.U32 R3, RZ, RZ, R14 ;  /* 0x000000ffff037224 */ /* 0x000fce00078e000e */
[----:B------:R-:W-:Y:S05]  /*162e0*/  WARPSYNC.COLLECTIVE R15, `(.L_x_1467) ;  /* 0x000000000f087348 */ /* 0x000fea0003c00000 */
[----:B------:R0:W1:Y:S02]  /*162f0*/  SHFL.IDX P6, R14, R13, R12, R11 ;  /* 0x0000000c0d0e7389 */ /* 0x00006400000c000b */
[----:B01----:R-:W-:Y:S01]  /*16300*/  ENDCOLLECTIVE ;  /* 0x000000000000791b */ /* 0x003fe20003800000 */
.L_x_1467:
        /* <DEDUP_REMOVED lines=18> */
.L_x_1468:
[----:B------:R-:W-:Y:S02]  /*16430*/  IMAD.MOV.U32 R13, RZ, RZ, R0 ;  /* 0x000000ffff0d7224 */ /* 0x000fe400078e0000 */
[----:B------:R-:W-:Y:S02]  /*16440*/  IMAD.MOV.U32 R12, RZ, RZ, 0x4 ;  /* 0x00000004ff0c7424 */ /* 0x000fe400078e00ff */
[----:B------:R-:W-:-:S07]  /*16450*/  IMAD.MOV.U32 R3, RZ, RZ, R14 ;  /* 0x000000ffff037224 */ /* 0x000fce00078e000e */
[----:B------:R-:W-:Y:S05]  /*16460*/  WARPSYNC.COLLECTIVE R15, `(.L_x_1469) ;  /* 0x000000000f087348 */ /* 0x000fea0003c00000 */
[----:B------:R0:W1:Y:S02]  /*16470*/  SHFL.IDX P6, R14, R13, R12, R11 ;  /* 0x0000000c0d0e7389 */ /* 0x00006400000c000b */
[----:B01----:R-:W-:Y:S01]  /*16480*/  ENDCOLLECTIVE ;  /* 0x000000000000791b */ /* 0x003fe20003800000 */
.L_x_1469:
        /* <DEDUP_REMOVED lines=18> */
.L_x_1470:
[----:B------:R-:W-:Y:S02]  /*165b0*/  IMAD.MOV.U32 R13, RZ, RZ, R0 ;  /* 0x000000ffff0d7224 */ /* 0x000fe400078e0000 */
[----:B------:R-:W-:Y:S02]  /*165c0*/  IMAD.MOV.U32 R12, RZ, RZ, 0x5 ;  /* 0x00000005ff0c7424 */ /* 0x000fe400078e00ff */
[----:B------:R-:W-:-:S07]  /*165d0*/  IMAD.MOV.U32 R3, RZ, RZ, R14 ;  /* 0x000000ffff037224 */ /* 0x000fce00078e000e */
[----:B------:R-:W-:Y:S05]  /*165e0*/  WARPSYNC.COLLECTIVE R15, `(.L_x_1471) ;  /* 0x000000000f087348 */ /* 0x000fea0003c00000 */
[----:B------:R0:W1:Y:S02]  /*165f0*/  SHFL.IDX P6, R14, R13, R12, R11 ;  /* 0x0000000c0d0e7389 */ /* 0x00006400000c000b */
[----:B01----:R-:W-:Y:S01]  /*16600*/  ENDCOLLECTIVE ;  /* 0x000000000000791b */ /* 0x003fe20003800000 */
.L_x_1471:
[----:B------:R-:W-:-:S05]  /*16610*/  @!P0 LEA R6, P5, R34, R3, 0x1 ;  /* 0x0000000322068211 */ /* 0x000fca00078a08ff */
[----:B------:R-:W-:Y:S02]  /*16620*/  @!P0 IMAD.X R7, RZ, RZ, R2, P5 ;  /* 0x000000ffff078224 */ /* 0x000fe400028e0602 */
[----:B------:R-:W-:Y:S02]  /*16630*/  @!P0 IMAD.MOV.U32 R2, RZ, RZ, R6 ;  /* 0x000000ffff028224 */ /* 0x000fe400078e0006 */
[----:B------:R-:W-:Y:S01]  /*16640*/  VIADD R6, R27, 0x50 ;  /* 0x000000501b067836 */ /* 0x000fe20000000000 */
[----:B------:R-:W-:Y:S01]  /*16650*/  @!P0 MOV R3, R7 ;  /* 0x0000000700038202 */ /* 0x000fe20000000f00 */
[----:B------:R-:W-:-:S04]  /*16660*/  IMAD.MOV.U32 R13, RZ, RZ, R4 ;  /* 0x000000ffff0d7224 */ /* 0x000fc800078e0004 */
        /* <DEDUP_REMOVED lines=12> */
.L_x_1472:
[----:B------:R-:W-:Y:S02]  /*16730*/  IMAD.MOV.U32 R13, RZ, RZ, R0 ;  /* 0x000000ffff0d7224 */ /* 0x000fe400078e0000 */
[----:B------:R-:W-:Y:S02]  /*16740*/  IMAD.MOV.U32 R12, RZ, RZ, 0x6 ;  /* 0x00000006ff0c7424 */ /* 0x000fe400078e00ff */
[----:B------:R-:W-:-:S07]  /*16750*/  IMAD.MOV.U32 R3, RZ, RZ, R14 ;  /* 0x000000ffff037224 */ /* 0x000fce00078e000e */
[----:B------:R-:W-:Y:S05]  /*16760*/  WARPSYNC.COLLECTIVE R15, `(.L_x_1473) ;  /* 0x000000000f087348 */ /* 0x000fea0003c00000 */
[----:B------:R0:W1:Y:S02]  /*16770*/  SHFL.IDX P6, R14, R13, R12, R11 ;  /* 0x0000000c0d0e7389 */ /* 0x00006400000c000b */
[----:B01----:R-:W-:Y:S01]  /*16780*/  ENDCOLLECTIVE ;  /* 0x000000000000791b */ /* 0x003fe20003800000 */
.L_x_1473:
        /* <DEDUP_REMOVED lines=18> */
.L_x_1474:
[----:B------:R-:W-:Y:S02]  /*168b0*/  IMAD.MOV.U32 R13, RZ, RZ, R0 ;  /* 0x000000ffff0d7224 */ /* 0x000fe400078e0000 */
[----:B------:R-:W-:Y:S02]  /*168c0*/  IMAD.MOV.U32 R12, RZ, RZ, 0x7 ;  /* 0x00000007ff0c7424 */ /* 0x000fe400078e00ff */
[----:B------:R-:W-:-:S07]  /*168d0*/  IMAD.MOV.U32 R3, RZ, RZ, R14 ;  /* 0x000000ffff037224 */ /* 0x000fce00078e000e */
[----:B------:R-:W-:Y:S05]  /*168e0*/  WARPSYNC.COLLECTIVE R15, `(.L_x_1475) ;  /* 0x000000000f087348 */ /* 0x000fea0003c00000 */
[----:B------:R0:W1:Y:S02]  /*168f0*/  SHFL.IDX P6, R14, R13, R12, R11 ;  /* 0x0000000c0d0e7389 */ /* 0x00006400000c000b */
[----:B01----:R-:W-:Y:S01]  /*16900*/  ENDCOLLECTIVE ;  /* 0x000000000000791b */ /* 0x003fe20003800000 */
.L_x_1475:
[----:B------:R-:W-:-:S04]  /*16910*/  @!P0 LEA R6, P5, R34, R3, 0x1 ;  /* 0x0000000322068211 */ /* 0x000fc800078a08ff */
[----:B------:R-:W-:Y:S01]  /*16920*/  @!P0 IADD3.X R7, RZ, R2, RZ, P5, !PT ;  /* 0x00000002ff078210 */ /* 0x000fe20002ffe4ff */
[----:B------:R-:W-:-:S04]  /*16930*/  @!P0 IMAD.MOV.U32 R2, RZ, RZ, R6 ;  /* 0x000000ffff028224 */ /* 0x000fc800078e0006 */
[----:B------:R-:W-:Y:S02]  /*16940*/  @!P0 IMAD.MOV.U32 R3, RZ, RZ, R7 ;  /* 0x000000ffff038224 */ /* 0x000fe400078e0007 */
[----:B------:R-:W-:-:S03]  /*16950*/  IMAD.MOV.U32 R13, RZ, RZ, R4 ;  /* 0x000000ffff0d7224 */ /* 0x000fc600078e0004 */
[----:B------:R-:W-:Y:S01]  /*16960*/  @!PT LDS RZ, [RZ] ;  /* 0x00000000fffff984 */ /* 0x000fe20000000800 */
[----:B------:R-:W-:Y:S01]  /*16970*/  @!PT LDS RZ, [RZ] ;  /* 0x00000000fffff984 */ /* 0x000fe20000000800 */
[----:B------:R-:W-:Y:S01]  /*16980*/  @!PT LDS RZ, [RZ] ;  /* 0x00000000fffff984 */ /* 0x000fe20000000800 */
[----:B------:R0:W-:Y:S04]  /*16990*/  @!P0 LDGSTS.E.BYPASS.LTC128B.128 [R33+0x13400], desc[UR36][R2.64], !P4 ;  /* 0x1340000002218fae */ /* 0x0001e8000e101d64 */
[----:B------:R0:W-:Y:S01]  /*169a0*/  @!P0 LDGSTS.E.BYPASS.LTC128B.128 [R33+0x17400], desc[UR36][R2.64+0x80], !P3 ;  /* 0x1740008002218fae */ /* 0x0001e2000d901d64 */
[----:B------:R-:W-:-:S03]  /*169b0*/  IMAD.MOV.U32 R6, RZ, RZ, R14 ;  /* 0x000000ffff067224 */ /* 0x000fc600078e000e */
[----:B------:R0:W-:Y:S04]  /*169c0*/  @!P0 LDGSTS.E.BYPASS.LTC128B.128 [R33+0x1b400], desc[UR36][R2.64+0x100], !P2 ;  /* 0x1b40010002218fae */ /* 0x0001e8000d101d64 */
[----:B------:R0:W-:Y:S02]  /*169d0*/  @!P0 LDGSTS.E.BYPASS.LTC128B.128 [R33+0x1f400], desc[UR36][R2.64+0x180], !P1 ;  /* 0x1f40018002218fae */ /* 0x0001e4000c901d64 */
[----:B0-----:R-:W-:Y:S05]  /*169e0*/  WARPSYNC.COLLECTIVE R15, `(.L_x_1476) ;  /* 0x000000000f087348 */ /* 0x001fea0003c00000 */
[----:B------:R1:W2:Y:S02]  /*169f0*/  SHFL.IDX P6, R14, R13, R12, R11 ;  /* 0x0000000c0d0e7389 */ /* 0x0002a400000c000b */
[----:B012---:R-:W-:Y:S01]  /*16a00*/  ENDCOLLECTIVE ;  /* 0x000000000000791b */ /* 0x007fe20003800000 */
.L_x_1476:
[----:B------:R-:W-:Y:S05]  /*16a10*/  BRA `(.L_x_1477) ;  /* 0xffffffc000507947 */ /* 0x000fea000383ffff */
.L_x_1395:
[----:B0-----:R0:W2:Y:S02]  /*16a20*/  SYNCS.PHASECHK.TRANS64.TRYWAIT P0, [R22+URZ+0x30820], R3 ;  /* 0x03082003160075a7 */ /* 0x0010a4000800017f */
[----:B--2---:R-:W-:Y:S05]  /*16a30*/  @!P0 NANOSLEEP.SYNCS 0x989680 ;  /* 0x009896800000895d */ /* 0x004fea0003900000 */
[----:B------:R-:W2:Y:S02]  /*16a40*/  @!P0 SYNCS.PHASECHK.TRANS64 P0, [R22+URZ+0x30820], R3 ;  /* 0x03082003160085a7 */ /* 0x000ea4000800007f */
[----:B--2---:R-:W-:Y:S05]  /*16a50*/  @!P0 BRA `(.L_x_1395) ;  /* 0xfffffffc00f08947 */ /* 0x004fea000383ffff */
[----:B------:R-:W-:Y:S05]  /*16a60*/  BRA `(.L_x_1478) ;  /* 0xffffffc000cc7947 */ /* 0x000fea000383ffff */
.L_x_1400:
[----:B0-----:R0:W1:Y:S02]  /*16a70*/  SYNCS.PHASECHK.TRANS64.TRYWAIT P0, [R7+URZ+0x30840], R2 ;  /* 0x03084002070075a7 */ /* 0x001064000800017f */
[----:B-1----:R-:W-:Y:S05]  /*16a80*/  @!P0 NANOSLEEP.SYNCS 0x989680 ;  /* 0x009896800000895d */ /* 0x002fea0003900000 */
[----:B------:R-:W1:Y:S02]  /*16a90*/  @!P0 SYNCS.PHASECHK.TRANS64 P0, [R7+URZ+0x30840], R2 ;  /* 0x03084002070085a7 */ /* 0x000e64000800007f */
[----:B-1----:R-:W-:Y:S05]  /*16aa0*/  @!P0 BRA `(.L_x_1400) ;  /* 0xfffffffc00f08947 */ /* 0x002fea000383ffff */
[----:B------:R-:W-:Y:S05]  /*16ab0*/  BRA `(.L_x_1479) ;  /* 0xffffffc400b07947 */ /* 0x000fea000383ffff */
.L_x_1401:
        /* <DEDUP_REMOVED lines=8> */
.L_x_1481:
[----:B------:R-:W-:Y:S05]  /*16b40*/  BSYNC B1 ;  /* 0x0000000000017941 */ /* 0x000fea0003800000 */
.L_x_1480:
[----:B------:R-:W-:Y:S01]  /*16b50*/  IMAD.MOV.U32 R13, RZ, RZ, R9 ;  /* 0x000000ffff0d7224 */ /* 0x000fe200078e0009 */
[----:B------:R-:W-:Y:S01]  /*16b60*/  LOP3.LUT R23, R23, 0xffffdfff, RZ, 0xc0, !PT ;  /* 0xffffdfff17177812 */ /* 0x000fe200078ec0ff */
[----:B------:R-:W-:Y:S02]  /*16b70*/  IMAD.MOV.U32 R12, RZ, RZ, RZ ;  /* 0x000000ffff0c7224 */ /* 0x000fe400078e00ff */
[----:B------:R-:W-:Y:S01]  /*16b80*/  IMAD.MOV.U32 R11, RZ, RZ, 0x181f ;  /* 0x0000181fff0b7424 */ /* 0x000fe200078e00ff */
[----:B------:R-:W-:Y:S01]  /*16b90*/  @P3 LOP3.LUT R23, R23, 0x2000, RZ, 0xfc, !PT ;  /* 0x0000200017173812 */ /* 0x000fe200078efcff */
[----:B------:R-:W-:Y:S02]  /*16ba0*/  IMAD.MOV.U32 R15, RZ, RZ, -0x1 ;  /* 0xffffffffff0f7424 */ /* 0x000fe400078e00ff */
[----:B------:R-:W-:Y:S01]  /*16bb0*/  IMAD.MOV.U32 R3, RZ, RZ, R14 ;  /* 0x000000ffff037224 */ /* 0x000fe200078e000e */
[----:B------:R-:W-:Y:S01]  /*16bc0*/  LOP3.LUT P3, RZ, R23, 0x10, RZ, 0xc0, !PT ;  /* 0x0000001017ff7812 */ /* 0x000fe2000786c0ff */
[----:B------:R-:W-:-:S12]  /*16bd0*/  IMAD.SHL.U32 R4, R34, 0x2, RZ ;  /* 0x0000000222047824 */ /* 0x000fd800078e00ff */
[----:B------:R-:W-:Y:S05]  /*16be0*/  WARPSYNC.COLLECTIVE R15, `(.L_x_1482) ;  /* 0x000000000f087348 */ /* 0x000fea0003c00000 */
[----:B------:R0:W1:Y:S02]  /*16bf0*/  SHFL.IDX P6, R14, R13, R12, R11 ;  /* 0x0000000c0d0e7389 */ /* 0x00006400000c000b */
[----:B01----:R-:W-:Y:S01]  /*16c00*/  ENDCOLLECTIVE ;  /* 0x000000000000791b */ /* 0x003fe20003800000 */
.L_x_1482:
[----:B------:R-:W-:Y:S01]  /*16c10*/  LOP3.LUT R23, R23, 0xffffefff, RZ, 0xc0, !PT ;  /* 0xffffefff17177812 */ /* 0x000fe200078ec0ff */
[----:B------:R-:W-:-:S03]  /*16c20*/  IMAD R20, R20, 0x2, R22 ;  /* 0x0000000214147824 */ /* 0x000fc600078e0216 */
[----:B------:R-:W-:-:S04]  /*16c30*/  @P2 LOP3.LUT R23, R23, 0x1000, RZ, 0xfc, !PT ;  /* 0x0000100017172812 */ /* 0x000fc800078efcff */
[C---:B------:R-:W-:Y:S02]  /*16c40*/  LOP3.LUT P2, RZ, R23.reuse, 0x8, RZ, 0xc0, !PT ;  /* 0x0000000817ff7812 */ /* 0x040fe4000784c0ff */
[----:B------:R-:W-:Y:S01]  /*16c50*/  LOP3.LUT R23, R23, 0xfffff7ff, RZ, 0xc0, !PT ;  /* 0xfffff7ff17177812 */ /* 0x000fe200078ec0ff */
[----:B------:R-:W-:-:S03]  /*16c60*/  IMAD.MOV.U32 R13, RZ, RZ, R27 ;  /* 0x000000ffff0d7224 */ /* 0x000fc600078e001b */
[----:B------:R-:W-:Y:S01]  /*16c70*/  @P1 LOP3.LUT R23, R23, 0x800, RZ, 0xfc, !PT ;  /* 0x0000080017171812 */ /* 0x000fe200078efcff */
[----:B------:R-:W-:-:S03]  /*16c80*/  IMAD.MOV.U32 R12, RZ, RZ, 0x1 ;  /* 0x00000001ff0c7424 */ /* 0x000fc600078e00ff */
[----:B------:R-:W-:Y:S02]  /*16c90*/  LOP3.LUT P1, RZ, R23, 0x4, RZ, 0xc0, !PT ;  /* 0x0000000417ff7812 */ /* 0x000fe4000782c0ff */
[----:B------:R-:W-:-:S11]  /*16ca0*/  MOV R2, R14 ;  /* 0x0000000e00027202 */ /* 0x000fd60000000f00 */
[----:B------:R-:W-:Y:S05]  /*16cb0*/  WARPSYNC.COLLECTIVE R15, `(.L_x_1483) ;  /* 0x000000000f087348 */ /* 0x000fea0003c00000 */
[----:B------:R0:W1:Y:S02]  /*16cc0*/  SHFL.IDX P6, R14, R13, R12, R11 ;  /* 0x0000000c0d0e7389 */ /* 0x00006400000c000b */
[----:B01----:R-:W-:Y:S01]  /*16cd0*/  ENDCOLLECTIVE ;  /* 0x000000000000791b */ /* 0x003fe20003800000 */
.L_x_1483:
        /* <DEDUP_REMOVED lines=14> */
.L_x_1484:
[----:B------:R-:W-:Y:S02]  /*16dc0*/  IMAD.MOV.U32 R13, RZ, RZ, R27 ;  /* 0x000000ffff0d7224 */ /* 0x000fe400078e001b */
[----:B------:R-:W-:Y:S02]  /*16dd0*/  IMAD.MOV.U32 R12, RZ, RZ, 0x2 ;  /* 0x00000002ff0c7424 */ /* 0x000fe400078e00ff */
[----:B------:R-:W-:-:S07]  /*16de0*/  IMAD.MOV.U32 R2, RZ, RZ, R14 ;  /* 0x000000ffff027224 */ /* 0x000fce00078e000e */
[----:B------:R-:W-:Y:S05]  /*16df0*/  WARPSYNC.COLLECTIVE R15, `(.L_x_1485) ;  /* 0x000000000f087348 */ /* 0x000fea0003c00000 */
[----:B------:R0:W1:Y:S02]  /*16e00*/  SHFL.IDX P6, R14, R13, R12, R11 ;  /* 0x0000000c0d0e7389 */ /* 0x00006400000c000b */
[----:B01----:R-:W-:Y:S01]  /*16e10*/  ENDCOLLECTIVE ;  /* 0x000000000000791b */ /* 0x003fe20003800000 */
.L_x_1485:
        /* <DEDUP_REMOVED lines=14> */
.L_x_1486:
[----:B------:R-:W-:Y:S01]  /*16f00*/  MOV R13, R27 ;  /* 0x0000001b000d7202 */ /* 0x000fe20000000f00 */
[----:B------:R-:W-:Y:S02]  /*16f10*/  IMAD.MOV.U32 R12, RZ, RZ, 0x3 ;  /* 0x00000003ff0c7424 */ /* 0x000fe400078e00ff */
[----:B------:R-:W-:-:S07]  /*16f20*/  IMAD.MOV.U32 R2, RZ, RZ, R14 ;  /* 0x000000ffff027224 */ /* 0x000fce00078e000e */
[----:B------:R-:W-:Y:S05]  /*16f30*/  WARPSYNC.COLLECTIVE R15, `(.L_x_1487) ;  /* 0x000000000f087348 */ /* 0x000fea0003c00000 */
[----:B------:R0:W1:Y:S02]  /*16f40*/  SHFL.IDX P6, R14, R13, R12, R11 ;  /* 0x0000000c0d0e7389 */ /* 0x00006400000c000b */
[----:B01----:R-:W-:Y:S01]  /*16f50*/  ENDCOLLECTIVE ;  /* 0x000000000000791b */ /* 0x003fe20003800000 */
.L_x_1487:
[----:B------:R-:W-:-:S05]  /*16f60*/  IADD3 R2, P0, R2, R4, RZ ;  /* 0x0000000402027210 */ /* 0x000fca0007f1e0ff */
[----:B------:R-:W-:-:S05]  /*16f70*/  IMAD.X R3, RZ, RZ, R35, P0 ;  /* 0x000000ffff037224 */ /* 0x000fca00000e0623 */
[----:B------:R-:W-:Y:S01]  /*16f80*/  @!PT LDS RZ, [RZ] ;  /* 0x00000000fffff984 */ /* 0x000fe20000000800 */
[----:B------:R-:W-:Y:S01]  /*16f90*/  @!PT LDS RZ, [RZ] ;  /* 0x00000000fffff984 */ /* 0x000fe20000000800 */
[----:B------:R-:W-:Y:S01]  /*16fa0*/  @!PT LDS RZ, [RZ] ;  /* 0x00000000fffff984 */ /* 0x000fe20000000800 */
[----:B------:R0:W-:Y:S01]  /*16fb0*/  LDGSTS.E.BYPASS.LTC128B.128 [R20+0x21400], desc[UR36][R2.64], !P3 ;  /* 0x2140000002147fae */ /* 0x0001e2000d901d64 */
[----:B------:R-:W-:Y:S01]  /*16fc0*/  IMAD.MOV.U32 R13, RZ, RZ, R9 ;  /* 0x000000ffff0d7224 */ /* 0x000fe200078e0009 */
[C---:B------:R-:W-:Y:S02]  /*16fd0*/  LOP3.LUT P3, RZ, R23.reuse, 0x2000, RZ, 0xc0, !PT ;  /* 0x0000200017ff7812 */ /* 0x040fe4000786c0ff */
        /* <DEDUP_REMOVED lines=9> */
.L_x_1488:
[----:B------:R-:W-:Y:S01]  /*17070*/  IMAD.MOV.U32 R2, RZ, RZ, R14 ;  /* 0x000000ffff027224 */ /* 0x000fe200078e000e */
[----:B------:R-:W-:Y:S06]  /*17080*/  BRA `(.L_x_1489) ;  /* 0xffffffc400347947 */ /* 0x000fec000383ffff */
.L_x_1406:
[----:B-1----:R1:W2:Y:S02]  /*17090*/  SYNCS.PHASECHK.TRANS64.TRYWAIT P0, [R7+URZ+0x30860], R2 ;  /* 0x03086002070075a7 */ /* 0x0022a4000800017f */
[----:B--2---:R-:W-:Y:S05]  /*170a0*/  @!P0 NANOSLEEP.SYNCS 0x989680 ;  /* 0x009896800000895d */ /* 0x004fea0003900000 */
[----:B------:R-:W2:Y:S02]  /*170b0*/  @!P0 SYNCS.PHASECHK.TRANS64 P0, [R7+URZ+0x30860], R2 ;  /* 0x03086002070085a7 */ /* 0x000ea4000800007f */
[----:B--2---:R-:W-:Y:S05]  /*170c0*/  @!P0 BRA `(.L_x_1406) ;  /* 0xfffffffc00f08947 */ /* 0x004fea000383ffff */
[----:B------:R-:W-:Y:S05]  /*170d0*/  BRA `(.L_x_1490) ;  /* 0xffffffc400ac7947 */ /* 0x000fea000383ffff */
.L_x_1407:
        /* <DEDUP_REMOVED lines=8> */
.L_x_1492:
[----:B------:R-:W-:Y:S05]  /*17160*/  BSYNC B1 ;  /* 0x0000000000017941 */ /* 0x000fea0003800000 */
.L_x_1491:
[----:B------:R-:W-:Y:S01]  /*17170*/  IMAD.MOV.U32 R13, RZ, RZ, R17 ;  /* 0x000000ffff0d7224 */ /* 0x000fe200078e0011 */
[----:B------:R-:W-:Y:S01]  /*17180*/  LEA R6, R6, R22, 0x1 ;  /* 0x0000001606067211 */ /* 0x000fe200078e08ff */
[----:B------:R-:W-:Y:S02]  /*17190*/  IMAD.MOV.U32 R12, RZ, RZ, RZ ;  /* 0x000000ffff0c7224 */ /* 0x000fe400078e00ff */
[----:B------:R-:W-:Y:S02]  /*171a0*/  IMAD.MOV.U32 R11, RZ, RZ, 0x181f ;  /* 0x0000181fff0b7424 */ /* 0x000fe400078e00ff */
[----:B------:R-:W-:Y:S02]  /*171b0*/  IMAD.MOV.U32 R15, RZ, RZ, -0x1 ;  /* 0xffffffffff0f7424 */ /* 0x000fe400078e00ff */
[----:B------:R-:W-:-:S07]  /*171c0*/  IMAD.MOV.U32 R3, RZ, RZ, R14 ;  /* 0x000000ffff037224 */ /* 0x000fce00078e000e */
[----:B------:R-:W-:Y:S05]  /*171d0*/  WARPSYNC.COLLECTIVE R15, `(.L_x_1493) ;  /* 0x000000000f087348 */ /* 0x000fea0003c00000 */
[----:B------:R0:W1:Y:S02]  /*171e0*/  SHFL.IDX P6, R14, R13, R12, R11 ;  /* 0x0000000c0d0e7389 */ /* 0x00006400000c000b */
[----:B01----:R-:W-:Y:S01]  /*171f0*/  ENDCOLLECTIVE ;  /* 0x000000000000791b */ /* 0x003fe20003800000 */
.L_x_1493:
[----:B------:R-:W-:Y:S02]  /*17200*/  IMAD.MOV.U32 R13, RZ, RZ, R24 ;  /* 0x000000ffff0d7224 */ /* 0x000fe400078e0018 */
[----:B------:R-:W-:Y:S02]  /*17210*/  IMAD.MOV.U32 R12, RZ, RZ, 0x1 ;  /* 0x00000001ff0c7424 */ /* 0x000fe400078e00ff */
[----:B------:R-:W-:-:S07]  /*17220*/  IMAD.MOV.U32 R2, RZ, RZ, R14 ;  /* 0x000000ffff027224 */ /* 0x000fce00078e000e */
[----:B------:R-:W-:Y:S05]  /*17230*/  WARPSYNC.COLLECTIVE R15, `(.L_x_1494) ;  /* 0x000000000f087348 */ /* 0x000fea0003c00000 */
[----:B------:R0:W1:Y:S02]  /*17240*/  SHFL.IDX P6, R14, R13, R12, R11 ;  /* 0x0000000c0d0e7389 */ /* 0x00006400000c000b */
[----:B01----:R-:W-:Y:S01]  /*17250*/  ENDCOLLECTIVE ;  /* 0x000000000000791b */ /* 0x003fe20003800000 */
.L_x_1494:
        /* <DEDUP_REMOVED lines=18> */
.L_x_1495:
[----:B------:R-:W-:Y:S02]  /*17380*/  IMAD.MOV.U32 R13, RZ, RZ, R24 ;  /* 0x000000ffff0d7224 */ /* 0x000fe400078e0018 */
[----:B------:R-:W-:Y:S02]  /*17390*/  IMAD.MOV.U32 R12, RZ, RZ, 0x2 ;  /* 0x00000002ff0c7424 */ /* 0x000fe400078e00ff */
[----:B------:R-:W-:-:S07]  /*173a0*/  IMAD.MOV.U32 R2, RZ, RZ, R14 ;  /* 0x000000ffff027224 */ /* 0x000fce00078e000e */
[----:B------:R-:W-:Y:S05]  /*173b0*/  WARPSYNC.COLLECTIVE R15, `(.L_x_1496) ;  /* 0x000000000f087348 */ /* 0x000fea0003c00000 */
[----:B------:R0:W1:Y:S02]  /*173c0*/  SHFL.IDX P6, R14, R13, R12, R11 ;  /* 0x0000000c0d0e7389 */ /* 0x00006400000c000b */
[----:B01----:R-:W-:Y:S01]  /*173d0*/  ENDCOLLECTIVE ;  /* 0x000000000000791b */ /* 0x003fe20003800000 */
.L_x_1496:
        /* <DEDUP_REMOVED lines=18> */
.L_x_1497:
[----:B------:R-:W-:Y:S02]  /*17500*/  IMAD.MOV.U32 R13, RZ, RZ, R24 ;  /* 0x000000ffff0d7224 */ /* 0x000fe400078e0018 */
[----:B------:R-:W-:Y:S02]  /*17510*/  IMAD.MOV.U32 R12, RZ, RZ, 0x3 ;  /* 0x00000003ff0c7424 */ /* 0x000fe400078e00ff */
[----:B------:R-:W-:-:S07]  /*17520*/  IMAD.MOV.U32 R2, RZ, RZ, R14 ;  /* 0x000000ffff027224 */ /* 0x000fce00078e000e */
[----:B------:R-:W-:Y:S05]  /*17530*/  WARPSYNC.COLLECTIVE R15, `(.L_x_1498) ;  /* 0x000000000f087348 */ /* 0x000fea0003c00000 */
[----:B------:R0:W1:Y:S02]  /*17540*/  SHFL.IDX P6, R14, R13, R12, R11 ;  /* 0x0000000c0d0e7389 */ /* 0x00006400000c000b */
[----:B01----:R-:W-:Y:S01]  /*17550*/  ENDCOLLECTIVE ;  /* 0x000000000000791b */ /* 0x003fe20003800000 */
.L_x_1498:
[----:B------:R-:W-:-:S05]  /*17560*/  IADD3 R2, P0, R2, R4, RZ ;  /* 0x0000000402027210 */ /* 0x000fca0007f1e0ff */
[----:B------:R-:W-:Y:S01]  /*17570*/  IMAD.X R3, RZ, RZ, R3, P0 ;  /* 0x000000ffff037224 */ /* 0x000fe200000e0603 */
        /* <DEDUP_REMOVED lines=11> */
.L_x_1499:
[----:B------:R-:W-:Y:S01]  /*17630*/  @!PT LDS RZ, [RZ] ;  /* 0x00000000fffff984 */ /* 0x000fe20000000800 */
[----:B------:R-:W-:Y:S01]  /*17640*/  @!PT LDS RZ, [RZ] ;  /* 0x00000000fffff984 */ /* 0x000fe20000000800 */
[----:B------:R-:W-:Y:S01]  /*17650*/  @!PT LDS RZ, [RZ] ;  /* 0x00000000fffff984 */ /* 0x000fe20000000800 */
[----:B------:R-:W-:Y:S01]  /*17660*/  LDGSTS.E.BYPASS.LTC128B.128 [R6+0x3400], desc[UR36][R2.64+0x80], !P0 ;  /* 0x0340008002067fae */ /* 0x000fe2000c101d64 */
[----:B------:R-:W-:-:S13]  /*17670*/  ISETP.LT.OR P0, PT, R9, 0x21, P2 ;  /* 0x000000210900780c */ /* 0x000fda0001701670 */
[----:B------:R-:W-:Y:S01]  /*17680*/  LDGSTS.E.BYPASS.LTC128B.128 [R6+0x5400], desc[UR36][R2.64+0x100], !P0 ;  /* 0x0540010002067fae */ /* 0x000fe2000c101d64 */
[----:B------:R-:W-:-:S13]  /*17690*/  ISETP.LT.OR P0, PT, R9, 0x21, P1 ;  /* 0x000000210900780c */ /* 0x000fda0000f01670 */
[----:B------:R0:W-:Y:S02]  /*176a0*/  LDGSTS.E.BYPASS.LTC128B.128 [R6+0x7400], desc[UR36][R2.64+0x180], !P0 ;  /* 0x0740018002067fae */ /* 0x0001e4000c101d64 */
[----:B0-----:R-:W-:Y:S01]  /*176b0*/  IMAD.MOV.U32 R2, RZ, RZ, R14 ;  /* 0x000000ffff027224 */ /* 0x001fe200078e000e */
[----:B------:R-:W-:Y:S06]  /*176c0*/  BRA `(.L_x_1500) ;  /* 0xffffffc000f87947 */ /* 0x000fec000383ffff */
.L_x_1415:
[----:B0-----:R0:W2:Y:S02]  /*176d0*/  SYNCS.PHASECHK.TRANS64.TRYWAIT P0, [R0+URZ+0x30860], R3 ;  /* 0x03086003000075a7 */ /* 0x0010a4000800017f */
[----:B--2---:R-:W-:Y:S05]  /*176e0*/  @!P0 NANOSLEEP.SYNCS 0x989680 ;  /* 0x009896800000895d */ /* 0x004fea0003900000 */
[----:B------:R-:W2:Y:S02]  /*176f0*/  @!P0 SYNCS.PHASECHK.TRANS64 P0, [R0+URZ+0x30860], R3 ;  /* 0x03086003000085a7 */ /* 0x000ea4000800007f */
[----:B--2---:R-:W-:Y:S05]  /*17700*/  @!P0 BRA `(.L_x_1415) ;  /* 0xfffffffc00f08947 */ /* 0x004fea000383ffff */
[----:B------:R-:W-:Y:S05]  /*17710*/  BRA `(.L_x_1501) ;  /* 0xffffffc800247947 */ /* 0x000fea000383ffff */
.L_x_1416:
[----:B------:R-:W-:Y:S01]  /*17720*/  BSSY B0, `(.L_x_1502) ;  /* 0x0000008000007945 */ /* 0x000fe20003800000 */
[----:B------:R-:W-:Y:S02]  /*17730*/  IMAD.MOV.U32 R13, RZ, RZ, R24 ;  /* 0x000000ffff0d7224 */ /* 0x000fe400078e0018 */
[----:B------:R-:W-:Y:S02]  /*17740*/  IMAD.MOV.U32 R12, RZ, RZ, RZ ;  /* 0x000000ffff0c7224 */ /* 0x000fe400078e00ff */
[----:B------:R-:W-:Y:S02]  /*17750*/  IMAD.MOV.U32 R11, RZ, RZ, 0x181f ;  /* 0x0000181fff0b7424 */ /* 0x000fe400078e00ff */
[----:B------:R-:W-:-:S07]  /*17760*/  IMAD.MOV.U32 R15, RZ, RZ, -0x1 ;  /* 0xffffffffff0f7424 */ /* 0x000fce00078e00ff */
[----:B01----:R-:W-:Y:S05]  /*17770*/  WARPSYNC.COLLECTIVE R15, `(.L_x_1503) ;  /* 0x000000000f087348 */ /* 0x003fea0003c00000 */
[----:B------:R2:W3:Y:S02]  /*17780*/  SHFL.IDX P6, R14, R13, R12, R11 ;  /* 0x0000000c0d0e7389 */ /* 0x0004e400000c000b */
[----:B0123--:R-:W-:Y:S01]  /*17790*/  ENDCOLLECTIVE ;  /* 0x000000000000791b */ /* 0x00ffe20003800000 */
.L_x_1503:
[----:B------:R-:W-:Y:S05]  /*177a0*/  BSYNC B0 ;  /* 0x0000000000007941 */ /* 0x000fea0003800000 */
.L_x_1502:
[----:B------:R-:W-:Y:S01]  /*177b0*/  IMAD.MOV.U32 R13, RZ, RZ, R17 ;  /* 0x000000ffff0d7224 */ /* 0x000fe200078e0011 */
[C---:B------:R-:W-:Y:S01]  /*177c0*/  LOP3.LUT R4, R34.reuse, 0x40, RZ, 0xfc, !PT ;  /* 0x0000004022047812 */ /* 0x040fe200078efcff */
        /* <DEDUP_REMOVED lines=8> */
.L_x_1504:
        /* <DEDUP_REMOVED lines=21> */
.L_x_1505:
[----:B------:R-:W-:Y:S01]  /*179a0*/  @!PT LDS RZ, [RZ] ;  /* 0x00000000fffff984 */ /* 0x000fe20000000800 */
[----:B------:R-:W-:Y:S01]  /*179b0*/  @!PT LDS RZ, [RZ] ;  /* 0x00000000fffff984 */ /* 0x000fe20000000800 */
[----:B------:R-:W-:Y:S01]  /*179c0*/  @!PT LDS RZ, [RZ] ;  /* 0x00000000fffff984 */ /* 0x000fe20000000800 */
[----:B------:R0:W-:Y:S01]  /*179d0*/  LDGSTS.E.BYPASS.LTC128B.128 [R4+0x4400], desc[UR36][R2.64+0x100], !P4 ;  /* 0x0440010002047fae */ /* 0x0001e2000e101d64 */
[----:B------:R-:W-:Y:S01]  /*179e0*/  ISETP.LT.OR P4, PT, R5, 0x1, P0 ;  /* 0x000000010500780c */ /* 0x000fe20000781670 */
[----:B------:R-:W-:-:S12]  /*179f0*/  IMAD.MOV.U32 R13, RZ, RZ, R17 ;  /* 0x000000ffff0d7224 */ /* 0x000fd800078e0011 */
[----:B------:R0:W-:Y:S01]  /*17a00*/  LDGSTS.E.BYPASS.LTC128B.128 [R4+0x6400], desc[UR36][R2.64+0x180], !P4 ;  /* 0x0640018002047fae */ /* 0x0001e2000e101d64 */
[----:B------:R-:W-:-:S07]  /*17a10*/  MOV R7, R14 ;  /* 0x0000000e00077202 */ /* 0x000fce0000000f00 */
[----:B0-----:R-:W-:Y:S05]  /*17a20*/  WARPSYNC.COLLECTIVE R15, `(.L_x_1506) ;  /* 0x000000000f087348 */ /* 0x001fea0003c00000 */
[----:B------:R1:W2:Y:S02]  /*17a30*/  SHFL.IDX P6, R14, R13, R12, R11 ;  /* 0x0000000c0d0e7389 */ /* 0x0002a400000c000b */
[----:B012---:R-:W-:Y:S01]  /*17a40*/  ENDCOLLECTIVE ;  /* 0x000000000000791b */ /* 0x007fe20003800000 */
.L_x_1506:
[----:B------:R-:W-:Y:S02]  /*17a50*/  IMAD.MOV.U32 R13, RZ, RZ, R24 ;  /* 0x000000ffff0d7224 */ /* 0x000fe400078e0018 */
[----:B------:R-:W-:Y:S01]  /*17a60*/  IMAD.MOV.U32 R12, RZ, RZ, 0x2 ;  /* 0x00000002ff0c7424 */ /* 0x000fe200078e00ff */
[----:B------:R-:W-:-:S13]  /*17a70*/  IADD3 R2, P4, R14, R6, RZ ;  /* 0x000000060e027210 */ /* 0x000fda0007f9e0ff */
[----:B------:R-:W-:Y:S05]  /*17a80*/  WARPSYNC.COLLECTIVE R15, `(.L_x_1507) ;  /* 0x000000000f087348 */ /* 0x000fea0003c00000 */
[----:B------:R0:W1:Y:S02]  /*17a90*/  SHFL.IDX P6, R14, R13, R12, R11 ;  /* 0x0000000c0d0e7389 */ /* 0x00006400000c000b */
[----:B01----:R-:W-:Y:S01]  /*17aa0*/  ENDCOLLECTIVE ;  /* 0x000000000000791b */ /* 0x003fe20003800000 */
.L_x_1507:
        /* <DEDUP_REMOVED lines=12> */
.L_x_1508:
        /* <DEDUP_REMOVED lines=14> */
.L_x_1509:
        /* <DEDUP_REMOVED lines=12> */
.L_x_1510:
        /* <DEDUP_REMOVED lines=9> */
.L_x_1421:
        /* <DEDUP_REMOVED lines=8> */
.L_x_1513:
[----:B------:R-:W-:Y:S05]  /*17e20*/  BSYNC B0 ;  /* 0x0000000000007941 */ /* 0x000fea0003800000 */
.L_x_1512:
        /* <DEDUP_REMOVED lines=9> */
.L_x_1514:
[----:B------:R-:W-:Y:S02]  /*17ec0*/  ULDC UR4, c[0x0][0xc3c] ;  /* 0x00030f0000047ab9 */ /* 0x000fe40000000800 */
[----:B------:R-:W-:-:S13]  /*17ed0*/  ISETP.GE.OR P1, PT, R5, UR4, !P0 ;  /* 0x0000000405007c0c */ /* 0x000fda000c726670 */
[----:B------:R-:W0:Y:S01]  /*17ee0*/  @!P1 LDC.64 R2, c[0x0][0xc80] ;  /* 0x00032000ff029b82 */ /* 0x000e220000000a00 */
[----:B------:R-:W-:Y:S02]  /*17ef0*/  IMAD.MOV.U32 R11, RZ, RZ, RZ ;  /* 0x000000ffff0b7224 */ /* 0x000fe400078e00ff */
[----:B------:R-:W-:Y:S02]  /*17f00*/  IMAD.MOV.U32 R4, RZ, RZ, R14 ;  /* 0x000000ffff047224 */ /* 0x000fe400078e000e */
[----:B0-----:R-:W-:-:S06]  /*17f10*/  @!P1 IMAD.WIDE R2, R5, 0x4, R2 ;  /* 0x0000000405029825 */ /* 0x001fcc00078e0202 */
[----:B------:R-:W2:Y:S01]  /*17f20*/  @!P1 LDG.E R2, desc[UR36][R2.64] ;  /* 0x0000002402029981 */ /* 0x000ea2000c1e1900 */
[----:B------:R-:W-:Y:S01]  /*17f30*/  IMAD.MOV.U32 R5, RZ, RZ, RZ ;  /* 0x000000ffff057224 */ /* 0x000fe200078e00ff */
        /* <DEDUP_REMOVED lines=10> */
.L_x_1515:
[----:B------:R-:W-:Y:S01]  /*17fe0*/  IMAD.MOV.U32 R12, RZ, RZ, 0x2 ;  /* 0x00000002ff0c7424 */ /* 0x000fe200078e00ff */
[----:B------:R-:W-:-:S05]  /*17ff0*/  SEL R6, R14, RZ, P1 ;  /* 0x000000ff0e067207 */ /* 0x000fca0000800000 */
[----:B------:R-:W-:-:S04]  /*18000*/  IMAD.IADD R6, R5, 0x1, R6 ;  /* 0x0000000105067824 */ /* 0x000fc800078e0206 */
[----:B------:R-:W-:-:S07]  /*18010*/  IMAD.MOV.U32 R13, RZ, RZ, R6 ;  /* 0x000000ffff0d7224 */ /* 0x000fce00078e0006 */
[----:B------:R-:W-:Y:S05]  /*18020*/  WARPSYNC.COLLECTIVE R15, `(.L_x_1516) ;  /* 0x000000000f087348 */ /* 0x000fea0003c00000 */
[----:B------:R0:W1:Y:S02]  /*18030*/  SHFL.UP P6, R14, R13, R12, R11 ;  /* 0x0400000c0d0e7389 */ /* 0x00006400000c000b */
[----:B01----:R-:W-:Y:S01]  /*18040*/  ENDCOLLECTIVE ;  /* 0x000000000000791b */ /* 0x003fe20003800000 */
.L_x_1516:
[----:B------:R-:W-:Y:S02]  /*18050*/  MOV R12, 0x4 ;  /* 0x00000004000c7802 */ /* 0x000fe40000000f00 */
[----:B------:R-:W-:-:S05]  /*18060*/  SEL R7, R14, RZ, P2 ;  /* 0x000000ff0e077207 */ /* 0x000fca0001000000 */
[----:B------:R-:W-:-:S04]  /*18070*/  IMAD.IADD R7, R6, 0x1, R7 ;  /* 0x0000000106077824 */ /* 0x000fc800078e0207 */
[----:B------:R-:W-:-:S07]  /*18080*/  IMAD.MOV.U32 R13, RZ, RZ, R7 ;  /* 0x000000ffff0d7224 */ /* 0x000fce00078e0007 */
[----:B------:R-:W-:Y:S05]  /*18090*/  WARPSYNC.COLLECTIVE R15, `(.L_x_1517) ;  /* 0x000000000f087348 */ /* 0x000fea0003c00000 */
[----:B------:R0:W1:Y:S02]  /*180a0*/  SHFL.UP P6, R14, R13, R12, R11 ;  /* 0x0400000c0d0e7389 */ /* 0x00006400000c000b */
[----:B01----:R-:W-:Y:S01]  /*180b0*/  ENDCOLLECTIVE ;  /* 0x000000000000791b */ /* 0x003fe20003800000 */
.L_x_1517:
[----:B------:R-:W-:Y:S01]  /*180c0*/  IMAD.MOV.U32 R12, RZ, RZ, 0x8 ;  /* 0x00000008ff0c7424 */ /* 0x000fe200078e00ff */
[----:B------:R-:W-:-:S05]  /*180d0*/  SEL R2, R14, RZ, P3 ;  /* 0x000000ff0e027207 */ /* 0x000fca0001800000 */
[----:B------:R-:W-:-:S04]  /*180e0*/  IMAD.IADD R2, R7, 0x1, R2 ;  /* 0x0000000107027824 */ /* 0x000fc800078e0202 */
[----:B------:R-:W-:-:S07]  /*180f0*/  IMAD.MOV.U32 R13, RZ, RZ, R2 ;  /* 0x000000ffff0d7224 */ /* 0x000fce00078e0002 */
[----:B------:R-:W-:Y:S05]  /*18100*/  WARPSYNC.COLLECTIVE R15, `(.L_x_1518) ;  /* 0x000000000f087348 */ /* 0x000fea0003c00000 */
[----:B------:R0:W1:Y:S02]  /*18110*/  SHFL.UP P6, R14, R13, R12, R11 ;  /* 0x0400000c0d0e7389 */ /* 0x00006400000c000b */
[----:B01----:R-:W-:Y:S01]  /*18120*/  ENDCOLLECTIVE ;  /* 0x000000000000791b */ /* 0x003fe20003800000 */
.L_x_1518:
[----:B------:R-:W-:Y:S01]  /*18130*/  IMAD.MOV.U32 R12, RZ, RZ, 0x10 ;  /* 0x00000010ff0c7424 */ /* 0x000fe200078e00ff */
[----:B------:R-:W-:-:S05]  /*18140*/  SEL R3, R14, RZ, P4 ;  /* 0x000000ff0e037207 */ /* 0x000fca0002000000 */
[----:B------:R-:W-:-:S04]  /*18150*/  IMAD.IADD R3, R2, 0x1, R3 ;  /* 0x0000000102037824 */ /* 0x000fc800078e0203 */
[----:B------:R-:W-:-:S07]  /*18160*/  IMAD.MOV.U32 R13, RZ, RZ, R3 ;  /* 0x000000ffff0d7224 */ /* 0x000fce00078e0003 */
[----:B------:R-:W-:Y:S05]  /*18170*/  WARPSYNC.COLLECTIVE R15, `(.L_x_1519) ;  /* 0x000000000f087348 */ /* 0x000fea0003c00000 */
[----:B------:R0:W1:Y:S02]  /*18180*/  SHFL.UP P6, R14, R13, R12, R11 ;  /* 0x0400000c0d0e7389 */ /* 0x00006400000c000b */
[----:B01----:R-:W-:Y:S01]  /*18190*/  ENDCOLLECTIVE ;  /* 0x000000000000791b */ /* 0x003fe20003800000 */
.L_x_1519:
        /* <DEDUP_REMOVED lines=8> */
.L_x_1520:
[----:B------:R-:W-:Y:S05]  /*18220*/  BRA `(.L_x_1521) ;  /* 0xffffffc400747947 */ /* 0x000fea000383ffff */
.L_x_1426:
[----:B------:R-:W-:Y:S01]  /*18230*/  BSSY B0, `(.L_x_1522) ;  /* 0x0000008000007945 */ /* 0x000fe20003800000 */
[----:B-----5:R-:W-:Y:S02]  /*18240*/  IMAD.MOV.U32 R13, RZ, RZ, R5 ;  /* 0x000000ffff0d7224 */ /* 0x020fe400078e0005 */
[----:B------:R-:W-:Y:S02]  /*18250*/  IMAD.MOV.U32 R12, RZ, RZ, 0x1 ;  /* 0x00000001ff0c7424 */ /* 0x000fe400078e00ff */
[----:B------:R-:W-:Y:S02]  /*18260*/  IMAD.MOV.U32 R11, RZ, RZ, RZ ;  /* 0x000000ffff0b7224 */ /* 0x000fe400078e00ff */
[----:B------:R-:W-:-:S07]  /*18270*/  IMAD.MOV.U32 R15, RZ, RZ, -0x1 ;  /* 0xffffffffff0f7424 */ /* 0x000fce00078e00ff */
[----:B012---:R-:W-:Y:S05]  /*18280*/  WARPSYNC.COLLECTIVE R15, `(.L_x_1523) ;  /* 0x000000000f087348 */ /* 0x007fea0003c00000 */
[----:B------:R3:W4:Y:S02]  /*18290*/  SHFL.UP P6, R14, R13, R12, R11 ;  /* 0x0400000c0d0e7389 */ /* 0x00072400000c000b */
[----:B01234-:R-:W-:Y:S01]  /*182a0*/  ENDCOLLECTIVE ;  /* 0x000000000000791b */ /* 0x01ffe20003800000 */
.L_x_1523:
[----:B------:R-:W-:Y:S05]  /*182b0*/  BSYNC B0 ;  /* 0x0000000000007941 */ /* 0x000fea0003800000 */
.L_x_1522:
        /* <DEDUP_REMOVED lines=8> */
.L_x_1524:
[----:B------:R-:W-:Y:S01]  /*18340*/  IMAD.MOV.U32 R12, RZ, RZ, 0x4 ;  /* 0x00000004ff0c7424 */ /* 0x000fe200078e00ff */
[----:B------:R-:W-:-:S05]  /*18350*/  SEL R2, R14, RZ, P2 ;  /* 0x000000ff0e027207 */ /* 0x000fca0001000000 */
[----:B------:R-:W-:-:S04]  /*18360*/  IMAD.IADD R2, R13, 0x1, R2 ;  /* 0x000000010d027824 */ /* 0x000fc800078e0202 */
[----:B------:R-:W-:-:S07]  /*18370*/  IMAD.MOV.U32 R13, RZ, RZ, R2 ;  /* 0x000000ffff0d7224 */ /* 0x000fce00078e0002 */
[----:B------:R-:W-:Y:S05]  /*18380*/  WARPSYNC.COLLECTIVE R15, `(.L_x_1525) ;  /* 0x000000000f087348 */ /* 0x000fea0003c00000 */
[----:B------:R0:W1:Y:S02]  /*18390*/  SHFL.UP P6, R14, R13, R12, R11 ;  /* 0x0400000c0d0e7389 */ /* 0x00006400000c000b */
[----:B01----:R-:W-:Y:S01]  /*183a0*/  ENDCOLLECTIVE ;  /* 0x000000000000791b */ /* 0x003fe20003800000 */
.L_x_1525:
[----:B------:R-:W-:Y:S01]  /*183b0*/  IMAD.MOV.U32 R12, RZ, RZ, 0x8 ;  /* 0x00000008ff0c7424 */ /* 0x000fe200078e00ff */
[----:B------:R-:W-:-:S05]  /*183c0*/  SEL R3, R14, RZ, P3 ;  /* 0x000000ff0e037207 */ /* 0x000fca0001800000 */
[----:B------:R-:W-:-:S04]  /*183d0*/  IMAD.IADD R3, R2, 0x1, R3 ;  /* 0x0000000102037824 */ /* 0x000fc800078e0203 */
[----:B------:R-:W-:-:S07]  /*183e0*/  IMAD.MOV.U32 R13, RZ, RZ, R3 ;  /* 0x000000ffff0d7224 */ /* 0x000fce00078e0003 */
[----:B------:R-:W-:Y:S05]  /*183f0*/  WARPSYNC.COLLECTIVE R15, `(.L_x_1526) ;  /* 0x000000000f087348 */ /* 0x000fea0003c00000 */
[----:B------:R0:W1:Y:S02]  /*18400*/  SHFL.UP P6, R14, R13, R12, R11 ;  /* 0x0400000c0d0e7389 */ /* 0x00006400000c000b */
[----:B01----:R-:W-:Y:S01]  /*18410*/  ENDCOLLECTIVE ;  /* 0x000000000000791b */ /* 0x003fe20003800000 */
.L_x_1526:
[----:B------:R-:W-:Y:S01]  /*18420*/  IMAD.MOV.U32 R12, RZ, RZ, 0x10 ;  /* 0x00000010ff0c7424 */ /* 0x000fe200078e00ff */
[----:B------:R-:W-:-:S05]  /*18430*/  SEL R4, R14, RZ, P4 ;  /* 0x000000ff0e047207 */ /* 0x000fca0002000000 */
[----:B------:R-:W-:-:S04]  /*18440*/  IMAD.IADD R4, R3, 0x1, R4 ;  /* 0x0000000103047824 */ /* 0x000fc800078e0204 */
[----:B------:R-:W-:-:S07]  /*18450*/  IMAD.MOV.U32 R13, RZ, RZ, R4 ;  /* 0x000000ffff0d7224 */ /* 0x000fce00078e0004 */
[----:B------:R-:W-:Y:S05]  /*18460*/  WARPSYNC.COLLECTIVE R15, `(.L_x_1527) ;  /* 0x000000000f087348 */ /* 0x000fea0003c00000 */
[----:B------:R0:W1:Y:S02]  /*18470*/  SHFL.UP P6, R14, R13, R12, R11 ;  /* 0x0400000c0d0e7389 */ /* 0x00006400000c000b */
[----:B01----:R-:W-:Y:S01]  /*18480*/  ENDCOLLECTIVE ;  /* 0x000000000000791b */ /* 0x003fe20003800000 */
.L_x_1527:
        /* <DEDUP_REMOVED lines=8> */
.L_x_1528:
[----:B------:R-:W-:Y:S05]  /*18510*/  BRA `(.L_x_1529) ;  /* 0xffffffc400547947 */ /* 0x000fea000383ffff */
.L_x_1428:
[----:B------:R-:W-:Y:S01]  /*18520*/  BSSY B0, `(.L_x_1530) ;  /* 0x0000006000007945 */ /* 0x000fe20003800000 */
[----:B------:R-:W-:Y:S02]  /*18530*/  PLOP3.LUT P6, PT, P6, PT, PT, 0x8, 0x0 ;  /* 0x000000000000781c */ /* 0x000fe400037ce170 */
[----:B------:R-:W-:-:S11]  /*18540*/  MOV R15, 0xffffffff ;  /* 0xffffffff000f7802 */ /* 0x000fd60000000f00 */
[----:B01----:R-:W-:Y:S05]  /*18550*/  WARPSYNC.COLLECTIVE R15, `(.L_x_1531) ;  /* 0x000000000f087348 */ /* 0x003fea0003c00000 */
[----:B------:R-:W-:Y:S01]  /*18560*/  VOTE.ANY R14, PT, P6 ;  /* 0x00000000000e7806 */ /* 0x000fe200030e0100 */
[----:B01----:R-:W-:Y:S06]  /*18570*/  ENDCOLLECTIVE ;  /* 0x000000000000791b */ /* 0x003fec0003800000 */
.L_x_1531:
[----:B------:R-:W-:Y:S05]  /*18580*/  BSYNC B0 ;  /* 0x0000000000007941 */ /* 0x000fea0003800000 */
.L_x_1530:
        /* <DEDUP_REMOVED lines=9> */
.L_x_1532:
[----:B------:R-:W-:Y:S01]  /*18620*/  IMAD.MOV.U32 R5, RZ, RZ, R14 ;  /* 0x000000ffff057224 */ /* 0x000fe200078e000e */
[----:B------:R-:W-:Y:S06]  /*18630*/  BRA `(.L_x_1533) ;  /* 0xffffffc400447947 */ /* 0x000fec000383ffff */
.L_x_1430:
[----:B------:R-:W-:Y:S01]  /*18640*/  BSSY B0, `(.L_x_1534) ;  /* 0x0000007000007945 */ /* 0x000fe20003800000 */
[----:B------:R-:W-:Y:S02]  /*18650*/  IMAD.MOV.U32 R13, RZ, RZ, R6 ;  /* 0x000000ffff0d7224 */ /* 0x000fe400078e0006 */
[----:B------:R-:W-:Y:S02]  /*18660*/  IMAD.MOV.U32 R11, RZ, RZ, 0x1f ;  /* 0x0000001fff0b7424 */ /* 0x000fe400078e00ff */
[----:B------:R-:W-:-:S07]  /*18670*/  IMAD.MOV.U32 R15, RZ, RZ, -0x1 ;  /* 0xffffffffff0f7424 */ /* 0x000fce00078e00ff */
[----:B0123--:R-:W-:Y:S05]  /*18680*/  WARPSYNC.COLLECTIVE R15, `(.L_x_1535) ;  /* 0x000000000f087348 */ /* 0x00ffea0003c00000 */
[----:B------:R4:W0:Y:S02]  /*18690*/  SHFL.IDX P6, R14, R13, R12, R11 ;  /* 0x0000000c0d0e7389 */ /* 0x00082400000c000b */
[----:B01234-:R-:W-:Y:S01]  /*186a0*/  ENDCOLLECTIVE ;  /* 0x000000000000791b */ /* 0x01ffe20003800000 */
.L_x_1535:
[----:B------:R-:W-:Y:S05]  /*186b0*/  BSYNC B0 ;  /* 0x0000000000007941 */ /* 0x000fea0003800000 */
.L_x_1534:
[----:B------:R-:W-:Y:S05]  /*186c0*/  BRA `(.L_x_1429) ;  /* 0xffffffc4003c7947 */ /* 0x000fea000383ffff */
.L_x_1434:
[----:B-1----:R1:W2:Y:S02]  /*186d0*/  SYNCS.PHASECHK.TRANS64.TRYWAIT P0, [R4+URZ+0x30820], R0 ;  /* 0x03082000040075a7 */ /* 0x0022a4000800017f */
[----:B--2---:R-:W-:Y:S05]  /*186e0*/  @!P0 NANOSLEEP.SYNCS 0x989680 ;  /* 0x009896800000895d */ /* 0x004fea0003900000 */
[----:B------:R-:W2:Y:S02]  /*186f0*/  @!P0 SYNCS.PHASECHK.TRANS64 P0, [R4+URZ+0x30820], R0 ;  /* 0x03082000040085a7 */ /* 0x000ea4000800007f */
[----:B--2---:R-:W-:Y:S05]  /*18700*/  @!P0 BRA `(.L_x_1434) ;  /* 0xfffffffc00f08947 */ /* 0x004fea000383ffff */
[----:B------:R-:W-:Y:S05]  /*18710*/  BRA `(.L_x_1536) ;  /* 0xffffffc800b47947 */ /* 0x000fea000383ffff */
.L_x_1435:
        /* <DEDUP_REMOVED lines=8> */
[----:B01-3--:R-:W-:Y:S05]  /*187a0*/  WARPSYNC.COLLECTIVE R15, `(.L_x_1538) ;  /* 0x000000000f087348 */ /* 0x00bfea0003c00000 */
[----:B------:R2:W4:Y:S02]  /*187b0*/  SHFL.IDX P6, R14, R13, R12, R11 ;  /* 0x0000000c0d0e7389 */ /* 0x00052400000c000b */
[----:B01234-:R-:W-:Y:S01]  /*187c0*/  ENDCOLLECTIVE ;  /* 0x000000000000791b */ /* 0x01ffe20003800000 */
.L_x_1538:
[----:B------:R-:W-:Y:S05]  /*187d0*/  BSYNC B0 ;  /* 0x0000000000007941 */ /* 0x000fea0003800000 */
.L_x_1537:
[----:B------:R-:W-:Y:S05]  /*187e0*/  BRA `(.L_x_1539) ;  /* 0xffffffc8009c7947 */ /* 0x000fea000383ffff */
.L_x_1438:
[----:B------:R-:W-:Y:S01]  /*187f0*/  BSSY B1, `(.L_x_1540) ;  /* 0x0000006000017945 */ /* 0x000fe20003800000 */
[----:B------:R-:W-:-:S07]  /*18800*/  IMAD.MOV.U32 R15, RZ, RZ, -0x1 ;  /* 0xffffffffff0f7424 */ /* 0x000fce00078e00ff */
[----:B01-3--:R-:W-:Y:S05]  /*18810*/  WARPSYNC.COLLECTIVE R15, `(.L_x_1541) ;  /* 0x000000000f0c7348 */ /* 0x00bfea0003c00000 */
[----:B------:R-:W-:Y:S02]  /*18820*/  ELECT P6, UR62, PT ;  /* 0x00000000003e782f */ /* 0x000fe400038c0000 */
[----:B------:R-:W-:Y:S01]  /*18830*/  MOV R14, UR62 ;  /* 0x0000003e000e7c02 */ /* 0x000fe20008000f00 */
[----:B01-3--:R-:W-:Y:S10]  /*18840*/  ENDCOLLECTIVE ;  /* 0x000000000000791b */ /* 0x00bff40003800000 */
.L_x_1541:
[----:B------:R-:W-:Y:S05]  /*18850*/  BSYNC B1 ;  /* 0x0000000000017941 */ /* 0x000fea0003800000 */
.L_x_1540:
[----:B------:R-:W-:Y:S05]  /*18860*/  BRA `(.L_x_1542) ;  /* 0xffffffc800947947 */ /* 0x000fea000383ffff */
.L_x_1440:
[----:B-1----:R1:W2:Y:S02]  /*18870*/  SYNCS.PHASECHK.TRANS64.TRYWAIT P1, [R5+URZ+0x30840], R0 ;  /* 0x03084000050075a7 */ /* 0x0022a4000802017f */
[----:B--2---:R-:W-:Y:S05]  /*18880*/  @!P1 NANOSLEEP.SYNCS 0x989680 ;  /* 0x009896800000995d */ /* 0x004fea0003900000 */
[----:B------:R-:W2:Y:S02]  /*18890*/  @!P1 SYNCS.PHASECHK.TRANS64 P1, [R5+URZ+0x30840], R0 ;  /* 0x03084000050095a7 */ /* 0x000ea4000802007f */
[----:B--2---:R-:W-:Y:S05]  /*188a0*/  @!P1 BRA `(.L_x_1440) ;  /* 0xfffffffc00f09947 */ /* 0x004fea000383ffff */
[----:B------:R-:W-:Y:S05]  /*188b0*/  BRA `(.L_x_1543) ;  /* 0xffffffc800bc7947 */ /* 0x000fea000383ffff */
.L_x_1442:
[----:B--2---:R2:W4:Y:S02]  /*188c0*/  SYNCS.PHASECHK.TRANS64.TRYWAIT P1, [R25+URZ+0x30840], R2 ;  /* 0x03084002190075a7 */ /* 0x004524000802017f */
[----:B----4-:R-:W-:Y:S05]  /*188d0*/  @!P1 NANOSLEEP.SYNCS 0x989680 ;  /* 0x009896800000995d */ /* 0x010fea0003900000 */
[----:B------:R-:W4:Y:S02]  /*188e0*/  @!P1 SYNCS.PHASECHK.TRANS64 P1, [R25+URZ+0x30840], R2 ;  /* 0x03084002190095a7 */ /* 0x000f24000802007f */
[----:B----4-:R-:W-:Y:S05]  /*188f0*/  @!P1 BRA `(.L_x_1442) ;  /* 0xfffffffc00f09947 */ /* 0x010fea000383ffff */
[----:B------:R-:W-:Y:S05]  /*18900*/  BRA `(.L_x_1544) ;  /* 0xffffffc800c87947 */ /* 0x000fea000383ffff */
.L_x_1444:
[----:B----4-:R4:W0:Y:S02]  /*18910*/  SYNCS.PHASECHK.TRANS64.TRYWAIT P1, [R5+URZ+0x30860], R0 ;  /* 0x03086000050075a7 */ /* 0x010824000802017f */
[----:B0-----:R-:W-:Y:S05]  /*18920*/  @!P1 NANOSLEEP.SYNCS 0x989680 ;  /* 0x009896800000995d */ /* 0x001fea0003900000 */
[----:B------:R-:W0:Y:S02]  /*18930*/  @!P1 SYNCS.PHASECHK.TRANS64 P1, [R5+URZ+0x30860], R0 ;  /* 0x03086000050095a7 */ /* 0x000e24000802007f */
[----:B0-----:R-:W-:Y:S05]  /*18940*/  @!P1 BRA `(.L_x_1444) ;  /* 0xfffffffc00f09947 */ /* 0x001fea000383ffff */
[----:B------:R-:W-:Y:S05]  /*18950*/  BRA `(.L_x_1545) ;  /* 0xffffffc800c47947 */ /* 0x000fea000383ffff */
.L_x_1546:
        /* <DEDUP_REMOVED lines=10> */
.L_x_15828:


//--------------------- .text._ZN7cutlass13device_kernelIN5flash11enable_sm90INS1_16FlashAttnFwdSm90INS1_25CollectiveMainloopFwdSm90ILi2EN4cute5tupleIJNS5_1CILi1EEES8_S8_EEENS6_IJNS7_ILi128EEENS7_ILi64EEENS7_ILi256EEEEEELi256ENS_10bfloat16_tEfNS_4arch4Sm90ELb0ELb1ELb0ELb1ELb1ELb1ELb0ELb1ELb1ELb1ELb0ELb0EEENS1_21CollectiveEpilogueFwdINS6_IJSA_SC_SB_EEES9_SE_SG_Li256ELb1ELb1ELb0ELb0EEENS1_36VarlenDynamicPersistentTileSchedulerILi128ELi64ELi256ELi128ELb0ELb1ELb1ELb1ELb0ELb1EEEEEEEEEvNT_6ParamsE --------------------------
	.section	.text._ZN7cutlass13device_kernelIN5flash11enable_sm90INS1_16FlashAttnFwdSm90INS1_25CollectiveMainloopFwdSm90ILi2EN4cute5tupleIJNS5_1CILi1EEES8_S8_EEENS6_IJNS7_ILi128EEENS7_ILi64EEENS7_ILi256EEEEEELi256ENS_10bfloat16_tEfNS_4arch4Sm90ELb0ELb1ELb0ELb1ELb1ELb1ELb0ELb1ELb1ELb1ELb0ELb0EEENS1_21CollectiveEpilogueFwdINS6_IJSA_SC_SB_EEES9_SE_SG_Li256ELb1ELb1ELb0ELb0EEENS1_36VarlenDynamicPersistentTileSchedulerILi128ELi64ELi256ELi128ELb0ELb1ELb1ELb1ELb0ELb1EEEEEEEEEvNT_6ParamsE,"ax",@progbits
	.align	128
.text._ZN7cutlass13device_kernelIN5flash11enable_sm90INS1_16FlashAttnFwdSm90INS1_25CollectiveMainloopFwdSm90ILi2EN4cute5tupleIJNS5_1CILi1EEES8_S8_EEENS6_IJNS7_ILi128EEENS7_ILi64EEENS7_ILi256EEEEEELi256ENS_10bfloat16_tEfNS_4arch4Sm90ELb0ELb1ELb0ELb1ELb1ELb1ELb0ELb1ELb1ELb1ELb0ELb0EEENS1_21CollectiveEpilogueFwdINS6_IJSA_SC_SB_EEES9_SE_SG_Li256ELb1ELb1ELb0ELb0EEENS1_36VarlenDynamicPersistentTileSchedulerILi128ELi64ELi256ELi128ELb0ELb1ELb1ELb1ELb0ELb1EEEEEEEEEvNT_6ParamsE:
        .type           _ZN7cutlass13device_kernelIN5flash11enable_sm90INS1_16FlashAttnFwdSm90INS1_25CollectiveMainloopFwdSm90ILi2EN4cute5tupleIJNS5_1CILi1EEES8_S8_EEENS6_IJNS7_ILi128EEENS7_ILi64EEENS7_ILi256EEEEEELi256ENS_10bfloat16_tEfNS_4arch4Sm90ELb0ELb1ELb0ELb1ELb1ELb1ELb0ELb1ELb1ELb1ELb0ELb0EEENS1_21CollectiveEpilogueFwdINS6_IJSA_SC_SB_EEES9_SE_SG_Li256ELb1ELb1ELb0ELb0EEENS1_36VarlenDynamicPersistentTileSchedulerILi128ELi64ELi256ELi128ELb0ELb1ELb1ELb1ELb0ELb1EEEEEEEEEvNT_6ParamsE,@function
        .size           _ZN7cutlass13device_kernelIN5flash11enable_sm90INS1_16FlashAttnFwdSm90INS1_25CollectiveMainloopFwdSm90ILi2EN4cute5tupleIJNS5_1CILi1EEES8_S8_EEENS6_IJNS7_ILi128EEENS7_ILi64EEENS7_ILi256EEEEEELi256ENS_10bfloat16_tEfNS_4arch4Sm90ELb0ELb1ELb0ELb1ELb1ELb1ELb0ELb1ELb1ELb1ELb0ELb0EEENS1_21CollectiveEpilogueFwdINS6_IJSA_SC_SB_EEES9_SE_SG_Li256ELb1ELb1ELb0ELb0EEENS1_36VarlenDynamicPersistentTileSchedulerILi128ELi64ELi256ELi128ELb0ELb1ELb1ELb1ELb0ELb1EEEEEEEEEvNT_6ParamsE,(.L_x_15829 - _ZN7cutlass13device_kernelIN5flash11enable_sm90INS1_16FlashAttnFwdSm90INS1_25CollectiveMainloopFwdSm90ILi2EN4cute5tupleIJNS5_1CILi1EEES8_S8_EEENS6_IJNS7_ILi128EEENS7_ILi64EEENS7_ILi256EEEEEELi256ENS_10bfloat16_tEfNS_4arch4Sm90ELb0ELb1ELb0ELb1ELb1ELb1ELb0ELb1ELb1ELb1ELb0ELb0EEENS1_21CollectiveEpilogueFwdINS6_IJSA_SC_SB_EEES9_SE_SG_Li256ELb1ELb1ELb0ELb0EEENS1_36VarlenDynamicPersistentTileSchedulerILi128ELi64ELi256ELi128ELb0ELb1ELb1ELb1ELb0ELb1EEEEEEEEEvNT_6ParamsE)
        .other          _ZN7cutlass13device_kernelIN5flash11enable_sm90INS1_16FlashAttnFwdSm90INS1_25CollectiveMainloopFwdSm90ILi2EN4cute5tupleIJNS5_1CILi1EEES8_S8_EEENS6_IJNS7_ILi128EEENS7_ILi64EEENS7_ILi256EEEEEELi256ENS_10bfloat16_tEfNS_4arch4Sm90ELb0ELb1ELb0ELb1ELb1ELb1ELb0ELb1ELb1ELb1ELb0ELb0EEENS1_21CollectiveEpilogueFwdINS6_IJSA_SC_SB_EEES9_SE_SG_Li256ELb1ELb1ELb0ELb0EEENS1_36VarlenDynamicPersistentTileSchedulerILi128ELi64ELi256ELi128ELb0ELb1ELb1ELb1ELb0ELb1EEEEEEEEEvNT_6ParamsE,@"STO_CUDA_ENTRY STV_DEFAULT"
_ZN7cutlass13device_kernelIN5flash11enable_sm90INS1_16FlashAttnFwdSm90INS1_25CollectiveMainloopFwdSm90ILi2EN4cute5tupleIJNS5_1CILi1EEES8_S8_EEENS6_IJNS7_ILi128EEENS7_ILi64EEENS7_ILi256EEEEEELi256ENS_10bfloat16_tEfNS_4arch4Sm90ELb0ELb1ELb0ELb1ELb1ELb1ELb0ELb1ELb1ELb1ELb0ELb0EEENS1_21CollectiveEpilogueFwdINS6_IJSA_SC_SB_EEES9_SE_SG_Li256ELb1ELb1ELb0ELb0EEENS1_36VarlenDynamicPersistentTileSchedulerILi128ELi64ELi256ELi128ELb0ELb1ELb1ELb1ELb0ELb1EEEEEEEEEvNT_6ParamsE:
[----:B------:R-:W0:Y:S02]  /*0000*/  LDC R1, c[0x0][0x28] ;  /* 0x00000a00ff017b82 */ /* 0x000e240000000800 */
[----:B0-----:R-:W-:Y:S01]  /*0010*/  VIADD R1, R1, 0xffffff28 ;  /* 0xffffff2801017836 */ /* 0x001fe20000000000 */
[----:B------:R-:W0:Y:S01]  /*0020*/  S2R R0, SR_TID.X ;  /* 0x0000000000007919 */ /* 0x000e220000002100 */
[----:B------:R-:W-:Y:S01]  /*0030*/  ELECT P0, URZ, PT ;  /* 0x00000000003f782f */ /* 0x000fe20003800000 */
[----:B------:R-:W-:Y:S01]  /*0040*/  BSSY B0, `(.L_x_1547) ;  /* 0x000000d000007945 */ /* 0x000fe20003800000 */
[----:B0-----:R-:W-:-:S05]  /*0050*/  SHF.R.U32.HI R2, RZ, 0x5, R0 ;  /* 0x00000005ff027819 */ /* 0x001fca0000011600 */
[----:B------:R-:W0:Y:S02]  /*0060*/  SHFL.IDX PT, R3, R2, RZ, 0x1f ;  /* 0x00001fff02037589 */ /* 0x000e2400000e0000 */
[----:B0-----:R-:W-:-:S13]  /*0070*/  ISETP.EQ.AND P0, PT, R3, RZ, P0 ;  /* 0x000000ff0300720c */ /* 0x001fda0000702270 */
        /* <DEDUP_REMOVED lines=9> */
.L_x_1548:
[----:B------:R-:W-:Y:S05]  /*0110*/  BSYNC B0 ;  /* 0x0000000000007941 */ /* 0x000fea0003800000 */
.L_x_1547:
[----:B------:R-:W-:Y:S01]  /*0120*/  VOTEU.ANY UP0, P0 ;  /* 0x00000000003f7886 */ /* 0x000fe20000000100 */
[----:B------:R-:W0:Y:S01]  /*0130*/  SHFL.IDX PT, R3, R2, RZ, 0x1f ;  /* 0x00001fff02037589 */ /* 0x000e2200000e0000 */
[----:B------:R-:W-:Y:S01]  /*0140*/  UMOV UR4, 0x80 ;  /* 0x0000008000047882 */ /* 0x000fe20000000000 */
[----:B------:R-:W-:Y:S01]  /*0150*/  UMOV UR7, 0x100 ;  /* 0x0000010000077882 */ /* 0x000fe20000000000 */
[----:B------:R-:W-:Y:S01]  /*0160*/  VOTEU.ANY UP1, P0 ;  /* 0x00000000003f7886 */ /* 0x000fe20000020100 */
[----:B------:R-:W1:Y:S01]  /*0170*/  @UP0 S2UR UR8, SR_CgaCtaId ;  /* 0x00000000000809c3 */ /* 0x000e620000008800 */
[----:B------:R-:W-:Y:S01]  /*0180*/  @UP0 UMOV UR6, 0x400 ;  /* 0x0000040000060882 */ /* 0x000fe20000000000 */
[----:B------:R-:W-:-:S04]  /*0190*/  @UP0 UIADD3 UR4, -UR4, 0x100000, URZ ;  /* 0x0010000004040890 */ /* 0x000fc8000fffe13f */
[----:B------:R-:W-:Y:S02]  /*01a0*/  @UP0 USHF.L.U32 UR5, UR4, 0xb, URZ ;  /* 0x0000000b04050899 */ /* 0x000fe4000800063f */
[----:B------:R-:W-:Y:S01]  /*01b0*/  @UP0 USHF.L.U32 UR4, UR4, 0x1, URZ ;  /* 0x0000000104040899 */ /* 0x000fe2000800063f */
[----:B0-----:R-:W-:Y:S02]  /*01c0*/  ISETP.NE.AND P1, PT, R3, RZ, PT ;  /* 0x000000ff0300720c */ /* 0x001fe40003f25270 */
[----:B------:R-:W-:Y:S01]  /*01d0*/  SHF.R.U32.HI R3, RZ, 0x7, R0 ;  /* 0x00000007ff037819 */ /* 0x000fe20000011600 */
[----:B-1----:R-:W-:Y:S02]  /*01e0*/  @UP0 ULEA UR8, UR8, UR6, 0x18 ;  /* 0x0000000608080291 */ /* 0x002fe4000f8ec03f */
[----:B------:R-:W-:-:S04]  /*01f0*/  @UP0 UIADD3 UR6, -UR7, 0x100000, URZ ;  /* 0x0010000007060890 */ /* 0x000fc8000fffe13f */
[----:B------:R-:W-:Y:S02]  /*0200*/  @UP0 USHF.L.U32 UR7, UR6, 0xb, URZ ;  /* 0x0000000b06070899 */ /* 0x000fe4000800063f */
[----:B------:R-:W-:Y:S01]  /*0210*/  @UP0 USHF.L.U32 UR6, UR6, 0x1, URZ ;  /* 0x0000000106060899 */ /* 0x000fe2000800063f */
[----:B------:R-:W-:Y:S01]  /*0220*/  VOTEU.ANY UP0, P0 ;  /* 0x00000000003f7886 */ /* 0x000fe20000000100 */
[----:B------:R-:W0:Y:S04]  /*0230*/  SHFL.IDX PT, R3, R3, RZ, 0x1f ;  /* 0x00001fff03037589 */ /* 0x000e2800000e0000 */
[----:B------:R-:W1:Y:S02]  /*0240*/  FENCE.VIEW.ASYNC.S ;  /* 0x00000000000073c6 */ /* 0x000e640000000000 */
[----:B-1----:R1:W2:Y:S04]  /*0250*/  @UP0 SYNCS.EXCH.64 URZ, [UR8+0x30800], UR4 ;  /* 0x03080004083f05b2 */ /* 0x0022a80008000100 */
[----:B------:R1:W3:Y:S01]  /*0260*/  @UP1 SYNCS.EXCH.64 URZ, [UR8+0x30820], UR6 ;  /* 0x03082006083f15b2 */ /* 0x0002e20008000100 */
[----:B------:R-:W-:Y:S05]  /*0270*/  @P1 BRA `(.L_x_1549) ;  /* 0x0000000000481947 */ /* 0x000fea0003800000 */
[----:B-1----:R-:W1:Y:S01]  /*0280*/  S2UR UR5, SR_CgaCtaId ;  /* 0x00000000000579c3 */ /* 0x002e620000008800 */
[----:B------:R-:W-:Y:S01]  /*0290*/  UMOV UR4, 0x400 ;  /* 0x0000040000047882 */ /* 0x000fe20000000000 */
[----:B------:R-:W-:Y:S01]  /*02a0*/  UMOV UR6, 0x80 ;  /* 0x0000008000067882 */ /* 0x000fe20000000000 */
[----:B------:R-:W-:Y:S01]  /*02b0*/  UMOV UR7, 0x100 ;  /* 0x0000010000077882 */ /* 0x000fe20000000000 */
[----:B------:R-:W-:Y:S01]  /*02c0*/  ELECT P0, URZ, PT ;  /* 0x00000000003f782f */ /* 0x000fe20003800000 */
[----:B-1----:R-:W-:Y:S02]  /*02d0*/  ULEA UR8, UR5, UR4, 0x18 ;  /* 0x0000000405087291 */ /* 0x002fe4000f8ec03f */
[----:B------:R-:W-:-:S04]  /*02e0*/  UIADD3 UR4, -UR6, 0x100000, URZ ;  /* 0x0010000006047890 */ /* 0x000fc8000fffe13f */
[----:B------:R-:W-:Y:S02]  /*02f0*/  USHF.L.U32 UR5, UR4, 0xb, URZ ;  /* 0x0000000b04057899 */ /* 0x000fe4000800063f */
[----:B------:R-:W-:Y:S02]  /*0300*/  USHF.L.U32 UR4, UR4, 0x1, URZ ;  /* 0x0000000104047899 */ /* 0x000fe4000800063f */
[----:B------:R-:W-:-:S04]  /*0310*/  UIADD3 UR6, -UR7, 0x100000, URZ ;  /* 0x0010000007067890 */ /* 0x000fc8000fffe13f */
[----:B------:R-:W-:Y:S02]  /*0320*/  USHF.L.U32 UR7, UR6, 0xb, URZ ;  /* 0x0000000b06077899 */ /* 0x000fe4000800063f */
[----:B------:R-:W-:Y:S01]  /*0330*/  USHF.L.U32 UR6, UR6, 0x1, URZ ;  /* 0x0000000106067899 */ /* 0x000fe2000800063f */
[----:B------:R-:W1:Y:S03]  /*0340*/  FENCE.VIEW.ASYNC.S ;  /* 0x00000000000073c6 */ /* 0x000e660000000000 */
[----:B-1----:R4:W1:Y:S08]  /*0350*/  SYNCS.EXCH.64 URZ, [UR8+0x30830], UR4 ;  /* 0x03083004083f75b2 */ /* 0x0028700008000100 */
[----:B------:R4:W0:Y:S01]  /*0360*/  SYNCS.EXCH.64 URZ, [UR8+0x30840], UR6 ;  /* 0x03084006083f75b2 */ /* 0x0008220008000100 */
[----:B------:R4:W0:Y:S01]  /*0370*/  SYNCS.EXCH.64 URZ, [UR8+0x30838], UR4 ;  /* 0x03083804083f75b2 */ /* 0x0008220008000100 */
[----:B------:R4:W0:Y:S02]  /*0380*/  SYNCS.EXCH.64 URZ, [UR8+0x30848], UR6 ;  /* 0x03084806083f75b2 */ /* 0x0008240008000100 */
[----:B----4-:R-:W-:Y:S01]  /*0390*/  NOP ;  /* 0x0000000000007918 */ /* 0x010fe20000000000 */
.L_x_1549:
[----:B------:R-:W4:Y:S01]  /*03a0*/  SHFL.IDX PT, R4, R2, RZ, 0x1f ;  /* 0x00001fff02047589 */ /* 0x000f2200000e0000 */
[----:B------:R-:W-:Y:S01]  /*03b0*/  NOP ;  /* 0x0000000000007918 */ /* 0x000fe20000000000 */
[----:B----4-:R-:W-:-:S13]  /*03c0*/  ISETP.NE.AND P0, PT, R4, RZ, PT ;  /* 0x000000ff0400720c */ /* 0x010fda0003f05270 */
        /* <DEDUP_REMOVED lines=19> */
.L_x_1550:
[----:B------:R-:W4:Y:S01]  /*0500*/  SHFL.IDX PT, R4, R2, RZ, 0x1f ;  /* 0x00001fff02047589 */ /* 0x000f2200000e0000 */
[----:B------:R-:W-:Y:S01]  /*0510*/  NOP ;  /* 0x0000000000007918 */ /* 0x000fe20000000000 */
[----:B----4-:R-:W-:-:S13]  /*0520*/  ISETP.NE.AND P0, PT, R4, RZ, PT ;  /* 0x000000ff0400720c */ /* 0x010fda0003f05270 */
[----:B------:R-:W-:Y:S05]  /*0530*/  @P0 BRA `(.L_x_1551) ;  /* 0x0000000000380947 */ /* 0x000fea0003800000 */
[----:B-1----:R-:W1:Y:S01]  /*0540*/  S2UR UR5, SR_CgaCtaId ;  /* 0x00000000000579c3 */ /* 0x002e620000008800 */
[----:B------:R-:W-:Y:S01]  /*0550*/  UMOV UR4, 0x400 ;  /* 0x0000040000047882 */ /* 0x000fe20000000000 */
[----:B------:R-:W-:Y:S01]  /*0560*/  UMOV UR7, 0x80 ;  /* 0x0000008000077882 */ /* 0x000fe20000000000 */
[----:B------:R-:W-:Y:S01]  /*0570*/  ELECT P0, URZ, PT ;  /* 0x00000000003f782f */ /* 0x000fe20003800000 */
[----:B-1----:R-:W-:Y:S02]  /*0580*/  ULEA UR6, UR5, UR4, 0x18 ;  /* 0x0000000405067291 */ /* 0x002fe4000f8ec03f */
[----:B------:R-:W-:-:S04]  /*0590*/  UIADD3 UR4, -UR7, 0x100000, URZ ;  /* 0x0010000007047890 */ /* 0x000fc8000fffe13f */
[----:B------:R-:W-:Y:S02]  /*05a0*/  USHF.L.U32 UR5, UR4, 0xb, URZ ;  /* 0x0000000b04057899 */ /* 0x000fe4000800063f */
[----:B------:R-:W-:Y:S01]  /*05b0*/  USHF.L.U32 UR4, UR4, 0x1, URZ ;  /* 0x0000000104047899 */ /* 0x000fe2000800063f */
[----:B------:R-:W1:Y:S11]  /*05c0*/  FENCE.VIEW.ASYNC.S ;  /* 0x00000000000073c6 */ /* 0x000e760000000000 */
[----:B-1----:R4:W1:Y:S01]  /*05d0*/  SYNCS.EXCH.64 URZ, [UR6+0x30870], UR4 ;  /* 0x03087004063f75b2 */ /* 0x0028620008000100 */
[----:B------:R4:W0:Y:S01]  /*05e0*/  SYNCS.EXCH.64 URZ, [UR6+0x30880], UR4 ;  /* 0x03088004063f75b2 */ /* 0x0008220008000100 */
[----:B------:R4:W0:Y:S01]  /*05f0*/  SYNCS.EXCH.64 URZ, [UR6+0x30878], UR4 ;  /* 0x03087804063f75b2 */ /* 0x0008220008000100 */
[----:B------:R4:W0:Y:S02]  /*0600*/  SYNCS.EXCH.64 URZ, [UR6+0x30888], UR4 ;  /* 0x03088804063f75b2 */ /* 0x0008240008000100 */
[----:B----4-:R-:W-:Y:S01]  /*0610*/  NOP ;  /* 0x0000000000007918 */ /* 0x010fe20000000000 */
.L_x_1551:
        /* <DEDUP_REMOVED lines=22> */
.L_x_1552:
        /* <DEDUP_REMOVED lines=22> */
.L_x_1553:
[----:B0-----:R-:W-:Y:S01]  /*08e0*/  ISETP.NE.AND P0, PT, R3, RZ, PT ;  /* 0x000000ff0300720c */ /* 0x001fe20003f05270 */
[----:B------:R-:W-:Y:S01]  /*08f0*/  IMAD.MOV.U32 R3, RZ, RZ, 0x1 ;  /* 0x00000001ff037424 */ /* 0x000fe200078e00ff */
[----:B------:R-:W-:Y:S01]  /*0900*/  NOP ;  /* 0x0000000000007918 */ /* 0x000fe20000000000 */
[----:B------:R-:W-:Y:S01]  /*0910*/  ULDC.64 UR60, c[0x0][0x208] ;  /* 0x00008200003c7ab9 */ /* 0x000fe20000000a00 */
[----:B------:R-:W-:Y:S02]  /*0920*/  BSSY B9, `(.L_x_1554) ;  /* 0x0002936000097945 */ /* 0x000fe40003800000 */
[----:B------:R-:W-:-:S05]  /*0930*/  SEL R3, R3, 0x2, !P0 ;  /* 0x0000000203037807 */ /* 0x000fca0004000000 */
[----:B------:R0:W-:Y:S01]  /*0940*/  STL [R1+0x20], R3 ;  /* 0x0000200301007387 */ /* 0x0001e20000100800 */
[----:B-123--:R-:W-:Y:S06]  /*0950*/  BAR.SYNC.DEFER_BLOCKING 0x0 ;  /* 0x0000000000007b1d */ /* 0x00efec0000010000 */
[----:B------:R-:W-:Y:S05]  /*0960*/  @!P0 BRA `(.L_x_1555) ;  /* 0x00000218005c8947 */ /* 0x000fea0003800000 */
.L_x_1556:
[----:B------:R-:W-:-:S08]  /*0970*/  NOP ;  /* 0x0000000000007918 */ /* 0x000fd00000000000 */
[----:B------:R-:W1:Y:S02]  /*0980*/  USETMAXREG.TRY_ALLOC.CTAPOOL UP0, 0xe8 ;  /* 0x000000e8000079c8 */ /* 0x000e640008000600 */
[----:B-1----:R-:W-:-:S13]  /*0990*/  PLOP3.LUT P0, PT, PT, PT, UP0, 0x80, 0x0 ;  /* 0x000000000000781c */ /* 0x002fda0003f0f008 */
[----:B------:R-:W-:Y:S05]  /*09a0*/  @!P0 BRA `(.L_x_1556) ;  /* 0xfffffffc00f08947 */ /* 0x000fea000383ffff */
[----:B------:R-:W1:Y:S08]  /*09b0*/  S2UR UR4, SR_CgaCtaId ;  /* 0x00000000000479c3 */ /* 0x000e700000008800 */
[----:B------:R-:W-:Y:S06]  /*09c0*/  BAR.ARV 0x8, 0x180 ;  /* 0x0206000000007b1d */ /* 0x000fec0000002000 */
[----:B------:R-:W-:-:S02]  /*09d0*/  MOV R18, 0x400 ;  /* 0x0000040000127802 */ /* 0x000fc40000000f00 */
[----:B------:R-:W-:Y:S01]  /*09e0*/  BAR.SYNC.DEFER_BLOCKING 0x5, 0x180 ;  /* 0x0146000000007b1d */ /* 0x000fe20000010000 */
[----:B-1----:R-:W-:-:S05]  /*09f0*/  IMAD.U32 R2, RZ, RZ, UR4 ;  /* 0x00000004ff027e24 */ /* 0x002fca000f8e00ff */
[----:B------:R-:W-:Y:S01]  /*0a00*/  ULDC UR4, c[0x0][0xc3c] ;  /* 0x00030f0000047ab9 */ /* 0x000fe20000000800 */
[----:B------:R-:W-:Y:S01]  /*0a10*/  LEA R18, R2, R18, 0x18 ;  /* 0x0000001202127211 */ /* 0x000fe200078ec0ff */
[----:B------:R-:W-:Y:S04]  /*0a20*/  STL [R1+0x4], R2 ;  /* 0x0000040201007387 */ /* 0x000fe80000100800 */
[----:B------:R-:W1:Y:S01]  /*0a30*/  LDS.128 R36, [R18+0x308d0] ;  /* 0x0308d00012247984 */ /* 0x000e620000000c00 */
[----:B------:R-:W-:Y:S06]  /*0a40*/  BAR.ARV 0x4, 0x180 ;  /* 0x0106000000007b1d */ /* 0x000fec0000002000 */
[----:B-1----:R-:W-:-:S13]  /*0a50*/  ISETP.GE.AND P0, PT, R39, UR4, PT ;  /* 0x0000000427007c0c */ /* 0x002fda000bf06270 */
[----:B------:R-:W-:Y:S05]  /*0a60*/  @P0 BRA `(.L_x_1557) ;  /* 0x0000029000840947 */ /* 0x000fea0003800000 */
[----:B------:R-:W-:-:S05]  /*0a70*/  VIADD R0, R0, 0xffffff80 ;  /* 0xffffff8000007836 */ /* 0x000fca0000000000 */
[----:B0-----:R-:W-:-:S04]  /*0a80*/  SHF.R.S32.HI R3, RZ, 0x1f, R0 ;  /* 0x0000001fff037819 */ /* 0x001fc80000011400 */
[CC--:B------:R-:W-:Y:S02]  /*0a90*/  LEA.HI R4, R3.reuse, R0.reuse, RZ, 0x5 ;  /* 0x0000000003047211 */ /* 0x0c0fe400078f28ff */
[CC--:B------:R-:W-:Y:S02]  /*0aa0*/  LEA.HI R2, R3.reuse, R0.reuse, RZ, 0x4 ;  /* 0x0000000003027211 */ /* 0x0c0fe400078f20ff */
[----:B------:R-:W-:Y:S01]  /*0ab0*/  LEA.HI R6, R3, R0, RZ, 0x2 ;  /* 0x0000000003067211 */ /* 0x000fe200078f10ff */
[----:B------:R-:W-:Y:S01]  /*0ac0*/  IMAD.SHL.U32 R4, R4, 0x20, RZ ;  /* 0x0000002004047824 */ /* 0x000fe200078e00ff */
[----:B------:R-:W-:Y:S02]  /*0ad0*/  LOP3.LUT R5, R2, 0x3fffff0, RZ, 0xc0, !PT ;  /* 0x03fffff002057812 */ /* 0x000fe400078ec0ff */
[----:B------:R-:W-:Y:S02]  /*0ae0*/  SHF.R.S32.HI R7, RZ, 0x4, R2 ;  /* 0x00000004ff077819 */ /* 0x000fe40000011402 */
[----:B------:R-:W-:Y:S01]  /*0af0*/  LOP3.LUT R4, R4, 0xfffffc00, RZ, 0xc0, !PT ;  /* 0xfffffc0004047812 */ /* 0x000fe200078ec0ff */
[----:B------:R-:W-:Y:S01]  /*0b00*/  IMAD.IADD R5, R0, 0x1, -R5 ;  /* 0x0000000100057824 */ /* 0x000fe200078e0a05 */
[----:B------:R-:W-:-:S02]  /*0b10*/  LEA.HI R2, R2, R7, RZ, 0x1 ;  /* 0x0000000702027211 */ /* 0x000fc400078f08ff */
[----:B------:R-:W-:Y:S01]  /*0b20*/  LOP3.LUT R9, R6, 0xfffffffc, RZ, 0xc0, !PT ;  /* 0xfffffffc06097812 */ /* 0x000fe200078ec0ff */
[----:B------:R-:W-:Y:S01]  /*0b30*/  IMAD R5, R5, 0x40, R4 ;  /* 0x0000004005057824 */ /* 0x000fe200078e0204 */
[----:B------:R-:W-:Y:S02]  /*0b40*/  LOP3.LUT R2, R2, 0x1ffffffe, RZ, 0xc0, !PT ;  /* 0x1ffffffe02027812 */ /* 0x000fe400078ec0ff */
[CC--:B------:R-:W-:Y:S01]  /*0b50*/  LEA.HI R4, R3.reuse, R0.reuse, RZ, 0x3 ;  /* 0x0000000003047211 */ /* 0x0c0fe200078f18ff */
[----:B------:R-:W-:Y:S01]  /*0b60*/  IMAD.IADD R8, R0, 0x1, -R9 ;  /* 0x0000000100087824 */ /* 0x000fe200078e0a09 */
[-C--:B------:R-:W-:Y:S01]  /*0b70*/  LEA.HI R6, R3, R0.reuse, RZ, 0x6 ;  /* 0x0000000003067211 */ /* 0x080fe200078f30ff */
[----:B------:R-:W-:Y:S01]  /*0b80*/  IMAD.IADD R2, R7, 0x1, -R2 ;  /* 0x0000000107027824 */ /* 0x000fe200078e0a02 */
[----:B------:R-:W-:Y:S02]  /*0b90*/  LEA.HI R3, R3, R0, RZ, 0x7 ;  /* 0x0000000003037211 */ /* 0x000fe400078f38ff */
[----:B------:R-:W-:Y:S01]  /*0ba0*/  LOP3.LUT R7, R4, 0xfffffff8, RZ, 0xc0, !PT ;  /* 0xfffffff804077812 */ /* 0x000fe200078ec0ff */
[----:B------:R-:W-:Y:S01]  /*0bb0*/  IMAD.SHL.U32 R6, R6, 0x8, RZ ;  /* 0x0000000806067824 */ /* 0x000fe200078e00ff */
[----:B------:R-:W-:-:S02]  /*0bc0*/  LOP3.LUT R9, R3, 0xffffff80, RZ, 0xc0, !PT ;  /* 0xffffff8003097812 */ /* 0x000fc400078ec0ff */
[----:B------:R-:W-:Y:S01]  /*0bd0*/  SHF.R.S32.HI R19, RZ, 0x3, R4 ;  /* 0x00000003ff137819 */ /* 0x000fe20000011404 */
[----:B------:R-:W-:Y:S01]  /*0be0*/  IMAD.IADD R11, R0, 0x1, -R7 ;  /* 0x00000001000b7824 */ /* 0x000fe200078e0a07 */
[----:B------:R-:W-:Y:S01]  /*0bf0*/  LEA.HI R10, R8, R8, RZ, 0x1 ;  /* 0x00000008080a7211 */ /* 0x000fe200078f08ff */
[----:B------:R-:W-:Y:S01]  /*0c00*/  IMAD.IADD R21, R0, 0x1, -R9 ;  /* 0x0000000100157824 */ /* 0x000fe200078e0a09 */
[----:B------:R-:W-:Y:S01]  /*0c10*/  SHF.R.S32.HI R26, RZ, 0x7, R3 ;  /* 0x00000007ff1a7819 */ /* 0x000fe20000011403 */
[----:B------:R-:W-:Y:S01]  /*0c20*/  IMAD R0, R2, 0x8, R5 ;  /* 0x0000000802007824 */ /* 0x000fe200078e0205 */
[----:B------:R-:W-:Y:S01]  /*0c30*/  STL [R1+0xc], R19 ;  /* 0x00000c1301007387 */ /* 0x000fe20000100800 */
[C---:B------:R-:W-:Y:S01]  /*0c40*/  VIADD R25, R19.reuse, 0x20 ;  /* 0x0000002013197836 */ /* 0x040fe20000000000 */
[----:B------:R-:W-:Y:S01]  /*0c50*/  LOP3.LUT R7, R10, 0x1ffffffe, RZ, 0xc0, !PT ;  /* 0x1ffffffe0a077812 */ /* 0x000fe200078ec0ff */
[C---:B------:R-:W-:Y:S01]  /*0c60*/  VIADD R4, R19.reuse, 0x40 ;  /* 0x0000004013047836 */ /* 0x040fe20000000000 */
[----:B------:R-:W-:Y:S01]  /*0c70*/  STL [R1+0x70], R11 ;  /* 0x0000700b01007387 */ /* 0x000fe20000100800 */
[----:B------:R-:W-:-:S02]  /*0c80*/  VIADD R13, R19, 0x60 ;  /* 0x00000060130d7836 */ /* 0x000fc40000000000 */
[----:B------:R-:W-:Y:S01]  /*0c90*/  IMAD.SHL.U32 R200, R11, 0x4, RZ ;  /* 0x000000040bc87824 */ /* 0x000fe200078e00ff */
[----:B------:R0:W-:Y:S01]  /*0ca0*/  STL [R1+0xb4], R0 ;  /* 0x0000b40001007387 */ /* 0x0001e20000100800 */
[----:B------:R-:W-:Y:S01]  /*0cb0*/  SHF.R.S32.HI R5, RZ, 0x1f, R4 ;  /* 0x0000001fff057819 */ /* 0x000fe20000011404 */
[----:B------:R-:W-:Y:S01]  /*0cc0*/  IMAD.IADD R7, R8, 0x1, -R7 ;  /* 0x0000000108077824 */ /* 0x000fe200078e0a07 */
[----:B------:R-:W-:Y:S01]  /*0cd0*/  SHF.R.S32.HI R8, RZ, 0x1f, R13 ;  /* 0x0000001fff087819 */ /* 0x000fe2000001140d */
[----:B------:R-:W-:Y:S01]  /*0ce0*/  STL [R1+0x80], R21 ;  /* 0x0000801501007387 */ /* 0x000fe20000100800 */
[----:B------:R-:W-:Y:S01]  /*0cf0*/  LEA.HI R10, R5, R4, RZ, 0x3 ;  /* 0x00000004050a7211 */ /* 0x000fe200078f18ff */
[----:B------:R-:W-:Y:S01]  /*0d00*/  IMAD.SHL.U32 R4, R4, 0x40, RZ ;  /* 0x0000004004047824 */ /* 0x000fe200078e00ff */
[----:B------:R-:W-:Y:S01]  /*0d10*/  LEA.HI R14, R8, R13, RZ, 0x3 ;  /* 0x0000000d080e7211 */ /* 0x000fe200078f18ff */
[----:B------:R1:W-:Y:S01]  /*0d20*/  STL [R1+0xa0], R25 ;  /* 0x0000a01901007387 */ /* 0x0003e20000100800 */
[----:B------:R-:W-:Y:S01]  /*0d30*/  VIADD R205, R200, 0x40 ;  /* 0x00000040c8cd7836 */ /* 0x000fe20000000000 */
[----:B0-----:R-:W-:Y:S01]  /*0d40*/  SHF.R.S32.HI R0, RZ, 0x1f, R21 ;  /* 0x0000001fff007819 */ /* 0x001fe20000011415 */
[----:B------:R-:W-:Y:S01]  /*0d50*/  IMAD.SHL.U32 R13, R13, 0x40, RZ ;  /* 0x000000400d0d7824 */ /* 0x000fe200078e00ff */
[----:B------:R-:W2:Y:S01]  /*0d60*/  LDL.LU R23, [R1+0x20] ;  /* 0x0000200001177983 */ /* 0x000ea20000300800 */
[----:B------:R-:W-:Y:S01]  /*0d70*/  LOP3.LUT R9, R4, 0x1c0, RZ, 0xc0, !PT ;  /* 0x000001c004097812 */ /* 0x000fe200078ec0ff */
[----:B------:R-:W-:Y:S01]  /*0d80*/  IMAD.IADD R205, R200, 0x1, R205 ;  /* 0x00000001c8cd7824 */ /* 0x000fe200078e02cd */
[----:B------:R-:W-:Y:S01]  /*0d90*/  LEA.HI R2, R0, R21, RZ, 0x2 ;  /* 0x0000001500027211 */ /* 0x000fe200078f10ff */
[----:B------:R-:W-:Y:S01]  /*0da0*/  IMAD.SHL.U32 R16, R11, 0x8, RZ ;  /* 0x000000080b107824 */ /* 0x000fe200078e00ff */
[----:B------:R-:W-:Y:S01]  /*0db0*/  LOP3.LUT R13, R13, 0x1c0, RZ, 0xc0, !PT ;  /* 0x000001c00d0d7812 */ /* 0x000fe200078ec0ff */
[----:B------:R-:W-:Y:S01]  /*0dc0*/  IMAD.SHL.U32 R14, R14, 0x40, RZ ;  /* 0x000000400e0e7824 */ /* 0x000fe200078e00ff */
[--C-:B------:R-:W-:Y:S01]  /*0dd0*/  SHF.R.S32.HI R4, RZ, 0x2, R2.reuse ;  /* 0x00000002ff047819 */ /* 0x100fe20000011402 */
[----:B------:R-:W-:Y:S01]  /*0de0*/  IMAD.SHL.U32 R11, R10, 0x40, RZ ;  /* 0x000000400a0b7824 */ /* 0x000fe200078e00ff */
[----:B------:R-:W-:-:S02]  /*0df0*/  SHF.R.S32.HI R5, RZ, 0x1f, R2 ;  /* 0x0000001fff057819 */ /* 0x000fc40000011402 */
[----:B------:R-:W-:Y:S02]  /*0e00*/  SHF.R.S32.HI R8, RZ, 0x1f, R205 ;  /* 0x0000001fff087819 */ /* 0x000fe400000114cd */
[----:B------:R-:W-:Y:S02]  /*0e10*/  LEA.HI R5, R5, R4, RZ, 0x3 ;  /* 0x0000000405057211 */ /* 0x000fe400078f18ff */
[----:B------:R-:W-:Y:S02]  /*0e20*/  LEA.HI R0, R0, R21, RZ, 0x5 ;  /* 0x0000001500007211 */ /* 0x000fe400078f28ff */
[----:B------:R-:W-:Y:S02]  /*0e30*/  LOP3.LUT R5, R5, 0xfffffff8, RZ, 0xc0, !PT ;  /* 0xfffffff805057812 */ /* 0x000fe400078ec0ff */
[CC--:B------:R-:W-:Y:S02]  /*0e40*/  LEA.HI R203, R8.reuse, R205.reuse, RZ, 0x3 ;  /* 0x000000cd08cb7211 */ /* 0x0c0fe400078f18ff */
[----:B------:R-:W-:Y:S01]  /*0e50*/  LEA.HI R8, R8, R205, RZ, 0x6 ;  /* 0x000000cd08087211 */ /* 0x000fe200078f30ff */
[----:B------:R-:W-:Y:S01]  /*0e60*/  IMAD.IADD R5, R4, 0x1, -R5 ;  /* 0x0000000104057824 */ /* 0x000fe200078e0a05 */
[----:B------:R-:W-:-:S02]  /*0e70*/  LOP3.LUT R4, R13, 0x38, R16, 0xf8, !PT ;  /* 0x000000380d047812 */ /* 0x000fc400078ef810 */
[----:B------:R-:W-:Y:S01]  /*0e80*/  SHF.R.U32.HI R15, RZ, 0x3, R13 ;  /* 0x00000003ff0f7819 */ /* 0x000fe2000001160d */
[----:B------:R-:W-:Y:S01]  /*0e90*/  IMAD.SHL.U32 R8, R8, 0x80, RZ ;  /* 0x0000008008087824 */ /* 0x000fe200078e00ff */
[----:B------:R-:W-:Y:S02]  /*0ea0*/  LOP3.LUT R14, R14, 0xfffffe00, RZ, 0xc0, !PT ;  /* 0xfffffe000e0e7812 */ /* 0x000fe400078ec0ff */
[----:B------:R-:W-:Y:S02]  /*0eb0*/  SHF.R.S32.HI R0, RZ, 0x5, R0 ;  /* 0x00000005ff007819 */ /* 0x000fe40000011400 */
[----:B------:R-:W-:Y:S02]  /*0ec0*/  LOP3.LUT R10, R9, 0x38, R16, 0xf8, !PT ;  /* 0x00000038090a7812 */ /* 0x000fe400078ef810 */
[----:B------:R-:W-:Y:S02]  /*0ed0*/  SHF.R.U32.HI R12, RZ, 0x3, R9 ;  /* 0x00000003ff0c7819 */ /* 0x000fe40000011609 */
[----:B------:R-:W-:-:S02]  /*0ee0*/  LOP3.LUT R11, R11, 0xfffffe00, RZ, 0xc0, !PT ;  /* 0xfffffe000b0b7812 */ /* 0x000fc400078ec0ff */
[----:B------:R-:W-:Y:S02]  /*0ef0*/  LOP3.LUT R9, R9, 0x38, R203, 0xf8, !PT ;  /* 0x0000003809097812 */ /* 0x000fe400078ef8cb */
[----:B------:R-:W-:Y:S01]  /*0f00*/  LOP3.LUT R20, R14, R4, R15, 0xf6, !PT ;  /* 0x000000040e147212 */ /* 0x000fe200078ef60f */
[----:B------:R-:W-:Y:S01]  /*0f10*/  IMAD R4, R0, 0x10, R5 ;  /* 0x0000001000047824 */ /* 0x000fe200078e0205 */
[----:B------:R-:W-:Y:S01]  /*0f20*/  LOP3.LUT R10, R11, R10, R12, 0xf6, !PT ;  /* 0x0000000a0b0a7212 */ /* 0x000fe200078ef60c */
[----:B------:R-:W-:Y:S01]  /*0f30*/  IMAD.SHL.U32 R0, R19, 0x40, RZ ;  /* 0x0000004013007824 */ /* 0x000fe200078e00ff */
[----:B------:R-:W-:Y:S02]  /*0f40*/  LOP3.LUT R12, R9, R12, RZ, 0x3c, !PT ;  /* 0x0000000c090c7212 */ /* 0x000fe400078e3cff */
[----:B------:R-:W-:Y:S02]  /*0f50*/  LOP3.LUT R9, R8, 0xffffe000, RZ, 0xc0, !PT ;  /* 0xffffe00008097812 */ /* 0x000fe400078ec0ff */
[----:B------:R-:W-:Y:S01]  /*0f60*/  SHF.R.S32.HI R8, RZ, 0x1f, R25 ;  /* 0x0000001fff087819 */ /* 0x000fe20000011419 */
[----:B------:R-:W-:Y:S01]  /*0f70*/  IMAD.SHL.U32 R5, R25, 0x40, RZ ;  /* 0x0000004019057824 */ /* 0x000fe200078e00ff */
[----:B------:R-:W-:-:S02]  /*0f80*/  LOP3.LUT R19, R0, 0x1c0, RZ, 0xc0, !PT ;  /* 0x000001c000137812 */ /* 0x000fc400078ec0ff */
[----:B------:R-:W-:Y:S02]  /*0f90*/  LOP3.LUT R22, R13, 0x38, R203, 0xf8, !PT ;  /* 0x000000380d167812 */ /* 0x000fe400078ef8cb */
[----:B------:R-:W-:Y:S02]  /*0fa0*/  LEA.HI R3, R3, R26, RZ, 0x1 ;  /* 0x0000001a03037211 */ /* 0x000fe400078f08ff */
[----:B------:R-:W-:Y:S02]  /*0fb0*/  LEA.HI R8, R8, R25, RZ, 0x3 ;  /* 0x0000001908087211 */ /* 0x000fe400078f18ff */
[----:B-1----:R-:W-:Y:S02]  /*0fc0*/  SHF.R.U32.HI R25, RZ, 0x3, R19 ;  /* 0x00000003ff197819 */ /* 0x002fe40000011613 */
[----:B------:R-:W-:Y:S02]  /*0fd0*/  LOP3.LUT R0, R19, 0x38, R203, 0xf8, !PT ;  /* 0x0000003813007812 */ /* 0x000fe400078ef8cb */
[----:B------:R-:W-:-:S02]  /*0fe0*/  LOP3.LUT R22, R22, R15, RZ, 0x3c, !PT ;  /* 0x0000000f16167212 */ /* 0x000fc400078e3cff */
[----:B------:R-:W-:Y:S02]  /*0ff0*/  LOP3.LUT R15, R5, 0x1c0, RZ, 0xc0, !PT ;  /* 0x000001c0050f7812 */ /* 0x000fe400078ec0ff */
[----:B------:R-:W-:Y:S01]  /*1000*/  LOP3.LUT R3, R3, 0x3fffffe, RZ, 0xc0, !PT ;  /* 0x03fffffe03037812 */ /* 0x000fe200078ec0ff */
[----:B------:R-:W-:Y:S01]  /*1010*/  IMAD.SHL.U32 R8, R8, 0x40, RZ ;  /* 0x0000004008087824 */ /* 0x000fe200078e00ff */
[----:B------:R-:W-:Y:S02]  /*1020*/  LOP3.LUT R24, R6, 0xfffffe00, RZ, 0xc0, !PT ;  /* 0xfffffe0006187812 */ /* 0x000fe400078ec0ff */
[----:B------:R-:W-:Y:S01]  /*1030*/  LOP3.LUT R0, R0, R25, RZ, 0x3c, !PT ;  /* 0x0000001900007212 */ /* 0x000fe200078e3cff */
[----:B------:R-:W-:Y:S01]  /*1040*/  STL [R1+0xac], R26 ;  /* 0x0000ac1a01007387 */ /* 0x000fe20000100800 */
[----:B------:R-:W-:Y:S01]  /*1050*/  SHF.R.U32.HI R13, RZ, 0x3, R15 ;  /* 0x00000003ff0d7819 */ /* 0x000fe2000001160f */
[----:B------:R-:W-:Y:S01]  /*1060*/  IMAD.IADD R3, R26, 0x1, -R3 ;  /* 0x000000011a037824 */ /* 0x000fe200078e0a03 */
[----:B------:R-:W-:Y:S01]  /*1070*/  LOP3.LUT R5, R15, 0x38, R203, 0xf8, !PT ;  /* 0x000000380f057812 */ /* 0x000fe200078ef8cb */
[----:B------:R-:W-:Y:S01]  /*1080*/  STL [R1+0x5c], R24 ;  /* 0x00005c1801007387 */ /* 0x000fe20000100800 */
[----:B------:R-:W-:-:S02]  /*1090*/  IADD3 R12, R12, R9, R11 ;  /* 0x000000090c0c7210 */ /* 0x000fc40007ffe00b */
[----:B------:R-:W-:Y:S01]  /*10a0*/  IADD3 R6, R0, R9, R24 ;  /* 0x0000000900067210 */ /* 0x000fe20007ffe018 */
[----:B------:R0:W-:Y:S01]  /*10b0*/  STL [R1+0x54], R19 ;  /* 0x0000541301007387 */ /* 0x0001e20000100800 */
[----:B------:R-:W-:Y:S02]  /*10c0*/  LOP3.LUT R11, R8, 0xfffffe00, RZ, 0xc0, !PT ;  /* 0xfffffe00080b7812 */ /* 0x000fe400078ec0ff */
[----:B------:R-:W-:Y:S01]  /*10d0*/  LOP3.LUT R0, R19, 0x38, R16, 0xf8, !PT ;  /* 0x0000003813007812 */ /* 0x000fe200078ef810 */
[----:B------:R-:W-:Y:S01]  /*10e0*/  IMAD R4, R3, 0x40, R4 ;  /* 0x0000004003047824 */ /* 0x000fe200078e0204 */
[----:B------:R-:W-:Y:S01]  /*10f0*/  LOP3.LUT R8, R5, R13, RZ, 0x3c, !PT ;  /* 0x0000000d05087212 */ /* 0x000fe200078e3cff */
[----:B------:R-:W-:Y:S01]  /*1100*/  STL [R1+0x50], R15 ;  /* 0x0000500f01007387 */ /* 0x000fe20000100800 */
[----:B------:R-:W-:Y:S01]  /*1110*/  LOP3.LUT R2, R2, 0x7ffffffc, RZ, 0xc0, !PT ;  /* 0x7ffffffc02027812 */ /* 0x000fe200078ec0ff */
[----:B0-----:R-:W-:Y:S02]  /*1120*/  VIADD R19, R16, 0x80 ;  /* 0x0000008010137836 */ /* 0x001fe40000000000 */
[----:B------:R-:W-:Y:S01]  /*1130*/  STL [R1+0xa8], R25 ;  /* 0x0000a81901007387 */ /* 0x000fe20000100800 */
[----:B------:R-:W-:-:S02]  /*1140*/  LOP3.LUT R5, R24, R0, R25, 0xf6, !PT ;  /* 0x0000000018057212 */ /* 0x000fc400078ef619 */
[-C--:B------:R-:W-:Y:S01]  /*1150*/  IADD3 R22, R22, R9.reuse, R14 ;  /* 0x0000000916167210 */ /* 0x080fe20007ffe00e */
[----:B------:R-:W-:Y:S01]  /*1160*/  STL [R1+0xa4], R13 ;  /* 0x0000a40d01007387 */ /* 0x000fe20000100800 */
[----:B------:R-:W-:Y:S02]  /*1170*/  IADD3 R8, R8, R9, R11 ;  /* 0x0000000908087210 */ /* 0x000fe40007ffe00b */
[----:B------:R-:W-:Y:S01]  /*1180*/  LOP3.LUT R0, R15, 0x38, R16, 0xf8, !PT ;  /* 0x000000380f007812 */ /* 0x000fe200078ef810 */
[----:B------:R-:W-:Y:S01]  /*1190*/  STL [R1+0x58], R11 ;  /* 0x0000580b01007387 */ /* 0x000fe20000100800 */
[----:B------:R-:W-:Y:S01]  /*11a0*/  SHF.R.S32.HI R9, RZ, 0x1f, R19 ;  /* 0x0000001fff097819 */ /* 0x000fe20000011413 */
[----:B------:R-:W-:Y:S02]  /*11b0*/  IMAD.IADD R2, R21, 0x1, -R2 ;  /* 0x0000000115027824 */ /* 0x000fe400078e0a02 */
[----:B------:R-:W-:Y:S01]  /*11c0*/  STL [R1+0xb0], R4 ;  /* 0x0000b00401007387 */ /* 0x000fe20000100800 */
[----:B------:R-:W-:Y:S01]  /*11d0*/  VIADD R3, R18, 0x10400 ;  /* 0x0001040012037836 */ /* 0x000fe20000000000 */
[----:B------:R-:W-:-:S02]  /*11e0*/  LOP3.LUT R0, R11, R0, R13, 0xf6, !PT ;  /* 0x000000000b007212 */ /* 0x000fc400078ef60d */
[----:B------:R-:W-:Y:S01]  /*11f0*/  STL [R1+0x7c], RZ ;  /* 0x00007cff01007387 */ /* 0x000fe20000100800 */
[----:B------:R-:W-:-:S03]  /*1200*/  IMAD R10, R10, 0x2, R3 ;  /* 0x000000020a0a7824 */ /* 0x000fc600078e0203 */
[----:B------:R-:W-:Y:S04]  /*1210*/  STL [R1+0x40], RZ ;  /* 0x000040ff01007387 */ /* 0x000fe80000100800 */
[----:B------:R-:W-:Y:S04]  /*1220*/  STL [R1+0x6c], R5 ;  /* 0x00006c0501007387 */ /* 0x000fe80000100800 */
[----:B------:R0:W-:Y:S04]  /*1230*/  STL [R1], R9 ;  /* 0x0000000901007387 */ /* 0x0001e80000100800 */
[----:B------:R1:W-:Y:S01]  /*1240*/  STL [R1+0x8], R2 ;  /* 0x0000080201007387 */ /* 0x0003e20000100800 */
[----:B0-----:R-:W-:-:S02]  /*1250*/  IMAD R9, R0, 0x2, R3 ;  /* 0x0000000200097824 */ /* 0x001fc400078e0203 */
[--C-:B------:R-:W-:Y:S02]  /*1260*/  IMAD R0, R6, 0x2, R3.reuse ;  /* 0x0000000206007824 */ /* 0x100fe400078e0203 */
[--C-:B-1----:R-:W-:Y:S01]  /*1270*/  IMAD R2, R20, 0x2, R3.reuse ;  /* 0x0000000214027824 */ /* 0x102fe200078e0203 */
[----:B------:R-:W-:Y:S01]  /*1280*/  STL [R1+0x90], R10 ;  /* 0x0000900a01007387 */ /* 0x000fe20000100800 */
[----:B------:R-:W-:-:S03]  /*1290*/  IMAD R6, R12, 0x2, R3 ;  /* 0x000000020c067824 */ /* 0x000fc600078e0203 */
[----:B------:R0:W-:Y:S04]  /*12a0*/  STL [R1+0x88], R2 ;  /* 0x0000880201007387 */ /* 0x0001e80000100800 */
[----:B------:R-:W-:Y:S04]  /*12b0*/  STL [R1+0x98], R9 ;  /* 0x0000980901007387 */ /* 0x000fe80000100800 */
[----:B------:R1:W-:Y:S01]  /*12c0*/  STL [R1+0x9c], R0 ;  /* 0x00009c0001007387 */ /* 0x0003e20000100800 */
[----:B0-----:R-:W-:-:S05]  /*12d0*/  IMAD R2, R8, 0x2, R3 ;  /* 0x0000000208027824 */ /* 0x001fca00078e0203 */
[----:B------:R0:W-:Y:S01]  /*12e0*/  STL [R1+0x94], R2 ;  /* 0x0000940201007387 */ /* 0x0001e20000100800 */
[----:B-1----:R-:W-:-:S03]  /*12f0*/  IMAD R0, R22, 0x2, R3 ;  /* 0x0000000216007824 */ /* 0x002fc600078e0203 */
[----:B------:R-:W-:Y:S04]  /*1300*/  STL [R1+0x8c], R6 ;  /* 0x00008c0601007387 */ /* 0x000fe80000100800 */
[----:B------:R1:W-:Y:S01]  /*1310*/  STL [R1+0x84], R0 ;  /* 0x0000840001007387 */ /* 0x0003e20000100800 */
[----:B0-----:R-:W-:Y:S02]  /*1320*/  IMAD R2, R5, 0x2, R3 ;  /* 0x0000000205027824 */ /* 0x001fe400078e0203 */
[----:B-1----:R-:W-:-:S03]  /*1330*/  IMAD R0, R7, 0x8, R4 ;  /* 0x0000000807007824 */ /* 0x002fc600078e0204 */
[----:B------:R0:W-:Y:S04]  /*1340*/  STL [R1+0x60], R2 ;  /* 0x0000600201007387 */ /* 0x0001e80000100800 */
[----:B------:R0:W-:Y:S01]  /*1350*/  STL [R1+0x64], R0 ;  /* 0x0000640001007387 */ /* 0x0001e20000100800 */
[----:B------:R-:W-:Y:S01]  /*1360*/  LOP3.LUT R203, R203, 0xfffffff8, RZ, 0xc0, !PT ;  /* 0xfffffff8cbcb7812 */ /* 0x000fe200078ec0ff */
[----:B------:R-:W-:Y:S01]  /*1370*/  IMAD.MOV.U32 R202, RZ, RZ, RZ ;  /* 0x000000ffffca7224 */ /* 0x000fe200078e00ff */
[----:B------:R-:W-:Y:S01]  /*1380*/  SHF.R.S32.HI R17, RZ, 0x1f, R16 ;  /* 0x0000001fff117819 */ /* 0x000fe20000011410 */
[----:B------:R-:W-:Y:S01]  /*1390*/  IMAD.MOV.U32 R218, RZ, RZ, RZ ;  /* 0x000000ffffda7224 */ /* 0x000fe200078e00ff */
[----:B------:R-:W-:Y:S01]  /*13a0*/  SHF.R.S32.HI R224, RZ, 0x1f, R203 ;  /* 0x0000001fffe07819 */ /* 0x000fe200000114cb */
[----:B------:R-:W-:Y:S01]  /*13b0*/  IMAD.MOV.U32 R204, RZ, RZ, RZ ;  /* 0x000000ffffcc7224 */ /* 0x000fe200078e00ff */
[----:B--2---:R-:W-:Y:S01]  /*13c0*/  LOP3.LUT R225, R23, 0x1, RZ, 0xfc, !PT ;  /* 0x0000000117e17812 */ /* 0x004fe200078efcff */
[----:B------:R-:W-:-:S05]  /*13d0*/  VIADD R23, R16, 0xc0 ;  /* 0x000000c010177836 */ /* 0x000fca0000000000 */
[----:B0-----:R-:W-:-:S07]  /*13e0*/  SHF.R.S32.HI R228, RZ, 0x1f, R23 ;  /* 0x0000001fffe47819 */ /* 0x001fce0000011417 */
.L_x_1860:
[----:B------:R-:W-:Y:S01]  /*13f0*/  ULDC.64 UR4, c[0x0][0xa28] ;  /* 0x00028a0000047ab9 */ /* 0x000fe20000000a00 */
[----:B01----:R-:W0:Y:S01]  /*1400*/  LDC.64 R4, c[0x0][0xa08] ;  /* 0x00028200ff047b82 */ /* 0x003e220000000a00 */
[----:B------:R-:W-:Y:S01]  /*1410*/  ISETP.NE.U32.AND P0, PT, RZ, UR4, PT ;  /* 0x00000004ff007c0c */ /* 0x000fe2000bf05070 */
[----:B------:R-:W-:Y:S01]  /*1420*/  IMAD.MOV.U32 R0, RZ, RZ, RZ ;  /* 0x000000ffff007224 */ /* 0x000fe200078e00ff */
[----:B------:R-:W-:Y:S01]  /*1430*/  ULDC.64 UR6, c[0x0][0xa20] ;  /* 0x0002880000067ab9 */ /* 0x000fe20000000a00 */
[----:B------:R-:W-:Y:S01]  /*1440*/  IMAD.MOV.U32 R28, RZ, RZ, RZ ;  /* 0x000000ffff1c7224 */ /* 0x000fe200078e00ff */
[----:B------:R-:W-:Y:S01]  /*1450*/  ISETP.NE.AND.EX P0, PT, RZ, UR5, PT, P0 ;  /* 0x00000005ff007c0c */ /* 0x000fe2000bf05300 */
[----:B------:R-:W-:Y:S02]  /*1460*/  ULDC.64 UR4, c[0x0][0xa18] ;  /* 0x0002860000047ab9 */ /* 0x000fe40000000a00 */
[----:B------:R-:W-:-:S04]  /*1470*/  ISETP.NE.U32.AND P1, PT, RZ, UR4, PT ;  /* 0x00000004ff007c0c */ /* 0x000fc8000bf25070 */
[----:B------:R-:W-:Y:S01]  /*1480*/  ISETP.NE.AND.EX P1, PT, RZ, UR5, PT, P1 ;  /* 0x00000005ff007c0c */ /* 0x000fe2000bf25310 */
[----:B------:R-:W-:Y:S02]  /*1490*/  ULDC.64 UR4, c[0x0][0xa08] ;  /* 0x0002820000047ab9 */ /* 0x000fe40000000a00 */
[----:B------:R-:W-:-:S03]  /*14a0*/  ISETP.NE.U32.AND P3, PT, RZ, UR4, PT ;  /* 0x00000004ff007c0c */ /* 0x000fc6000bf65070 */
[----:B--23--:R-:W1:Y:S01]  /*14b0*/  @P0 LDC.64 R2, c[0x0][0xa28] ;  /* 0x00028a00ff020b82 */ /* 0x00ce620000000a00 */
[----:B------:R-:W-:Y:S01]  /*14c0*/  ISETP.NE.AND.EX P3, PT, RZ, UR5, PT, P3 ;  /* 0x00000005ff007c0c */ /* 0x000fe2000bf65330 */
[----:B0-----:R-:W-:-:S06]  /*14d0*/  IMAD.WIDE R8, R39, 0x4, R4 ;  /* 0x0000000427087825 */ /* 0x001fcc00078e0204 */
[----:B------:R-:W0:Y:S01]  /*14e0*/  @P1 LDC.64 R6, c[0x0][0xa18] ;  /* 0x00028600ff061b82 */ /* 0x000e220000000a00 */
[----:B------:R-:W-:Y:S02]  /*14f0*/  ULDC UR4, c[0x0][0x288] ;  /* 0x0000a20000047ab9 */ /* 0x000fe40000000800 */
[----:B------:R-:W-:Y:S01]  /*1500*/  IMAD.U32 R219, RZ, RZ, UR4 ;  /* 0x00000004ffdb7e24 */ /* 0x000fe2000f8e00ff */
[----:B------:R2:W-:Y:S01]  /*1510*/  STL [R1+0x74], R38 ;  /* 0x0000742601007387 */ /* 0x0005e20000100800 */
[----:B------:R-:W-:-:S03]  /*1520*/  ULDC.64 UR4, c[0x0][0x418] ;  /* 0x0001060000047ab9 */ /* 0x000fc60000000a00 */
[----:B-----5:R2:W5:Y:S01]  /*1530*/  @P3 LDG.E R28, desc[UR60][R8.64] ;  /* 0x0000003c081c3981 */ /* 0x020562000c1e1900 */
[----:B-1----:R-:W-:-:S05]  /*1540*/  @P0 IMAD.WIDE R2, R39, 0x4, R2 ;  /* 0x0000000427020825 */ /* 0x002fca00078e0202 */
[----:B------:R2:W5:Y:S01]  /*1550*/  @P0 LDG.E R0, desc[UR60][R2.64] ;  /* 0x0000003c02000981 */ /* 0x000562000c1e1900 */
[----:B0-----:R-:W-:-:S05]  /*1560*/  @P1 IMAD.WIDE R4, R39, 0x4, R6 ;  /* 0x0000000427041825 */ /* 0x001fca00078e0206 */
[----:B------:R2:W5:Y:S04]  /*1570*/  @P1 LDG.E R219, desc[UR60][R4.64] ;  /* 0x0000003c04db1981 */ /* 0x000568000c1e1900 */
[----:B------:R2:W-:Y:S01]  /*1580*/  STL [R1+0x78], R39 ;  /* 0x0000782701007387 */ /* 0x0005e20000100800 */
[----:B------:R-:W-:-:S03]  /*1590*/  UISETP.NE.U32.AND UP0, UPT, UR4, URZ, UPT ;  /* 0x0000003f0400728c */ /* 0x000fc6000bf05070 */
[----:B------:R-:W-:Y:S01]  /*15a0*/  ULDC UR4, c[0x0][0x424] ;  /* 0x0001090000047ab9 */ /* 0x000fe20000000800 */
[----:B------:R-:W-:Y:S01]  /*15b0*/  UISETP.NE.AND.EX UP0, UPT, UR5, URZ, UPT, UP0 ;  /* 0x0000003f0500728c */ /* 0x000fe2000bf05300 */
[----:B------:R-:W-:Y:S02]  /*15c0*/  ISETP.NE.U32.AND P2, PT, RZ, UR6, PT ;  /* 0x00000006ff007c0c */ /* 0x000fe4000bf45070 */
[----:B------:R-:W-:Y:S01]  /*15d0*/  ULDC UR5, c[0x0][0x2f0] ;  /* 0x0000bc0000057ab9 */ /* 0x000fe20000000800 */
[----:B------:R-:W-:Y:S01]  /*15e0*/  USEL UR4, UR4, 0x1, UP0 ;  /* 0x0000000104047887 */ /* 0x000fe20008000000 */
[----:B------:R-:W-:-:S03]  /*15f0*/  ISETP.NE.AND.EX P2, PT, RZ, UR7, PT, P2 ;  /* 0x00000007ff007c0c */ /* 0x000fc6000bf45320 */
[----:B------:R-:W-:-:S03]  /*1600*/  UIMAD UR4, UR4, UR5, URZ ;  /* 0x00000005040472a4 */ /* 0x000fc6000f8e023f */
[----:B------:R-:W-:Y:S01]  /*1610*/  ULDC UR5, c[0x0][0x348] ;  /* 0x0000d20000057ab9 */ /* 0x000fe20000000800 */
[----:B--2-4-:R-:W-:Y:S08]  /*1620*/  @P1 BRA `(.L_x_1558) ;  /* 0x0000000000241947 */ /* 0x014ff00003800000 */
[----:B------:R-:W-:Y:S02]  /*1630*/  ULDC.64 UR6, c[0x0][0xa00] ;  /* 0x0002800000067ab9 */ /* 0x000fe40000000a00 */
[----:B------:R-:W-:-:S04]  /*1640*/  ISETP.NE.U32.AND P0, PT, RZ, UR6, PT ;  /* 0x00000006ff007c0c */ /* 0x000fc8000bf05070 */
[----:B------:R-:W-:-:S13]  /*1650*/  ISETP.NE.AND.EX P0, PT, RZ, UR7, PT, P0 ;  /* 0x00000007ff007c0c */ /* 0x000fda000bf05300 */
[----:B------:R-:W-:Y:S05]  /*1660*/  @!P0 BRA `(.L_x_1558) ;  /* 0x0000000000148947 */ /* 0x000fea0003800000 */
[----:B------:R-:W0:Y:S02]  /*1670*/  LDC.64 R2, c[0x0][0xa00] ;  /* 0x00028000ff027b82 */ /* 0x000e240000000a00 */
[----:B0-----:R-:W-:-:S05]  /*1680*/  IMAD.WIDE R2, R39, 0x4, R2 ;  /* 0x0000000427027825 */ /* 0x001fca00078e0202 */
[----:B-----5:R-:W2:Y:S04]  /*1690*/  LDG.E R219, desc[UR60][R2.64] ;  /* 0x0000003c02db7981 */ /* 0x020ea8000c1e1900 */
[----:B------:R-:W2:Y:S02]  /*16a0*/  LDG.E R4, desc[UR60][R2.64+0x4] ;  /* 0x0000043c02047981 */ /* 0x000ea4000c1e1900 */
[----:B--2---:R-:W-:-:S07]  /*16b0*/  IMAD.IADD R219, R4, 0x1, -R219 ;  /* 0x0000000104db7824 */ /* 0x004fce00078e0adb */
.L_x_1558:
[----:B------:R-:W-:Y:S02]  /*16c0*/  IMAD.U32 R2, RZ, RZ, UR5 ;  /* 0x00000005ff027e24 */ /* 0x000fe4000f8e00ff */
[----:B------:R-:W-:Y:S01]  /*16d0*/  IMAD.U32 R29, RZ, RZ, UR4 ;  /* 0x00000004ff1d7e24 */ /* 0x000fe2000f8e00ff */
[----:B------:R-:W-:Y:S06]  /*16e0*/  @!P2 BRA `(.L_x_1559) ;  /* 0x000000000010a947 */ /* 0x000fec0003800000 */
[----:B------:R-:W0:Y:S02]  /*16f0*/  LDC.64 R4, c[0x0][0xa20] ;  /* 0x00028800ff047b82 */ /* 0x000e240000000a00 */
[----:B0-----:R-:W-:-:S05]  /*1700*/  IMAD.WIDE R4, R39, 0x4, R4 ;  /* 0x0000000427047825 */ /* 0x001fca00078e0204 */
[----:B------:R0:W5:Y:S01]  /*1710*/  LDG.E R29, desc[UR60][R4.64] ;  /* 0x0000003c041d7981 */ /* 0x000162000c1e1900 */
[----:B------:R-:W-:Y:S05]  /*1720*/  BRA `(.L_x_1560) ;  /* 0x0000000000107947 */ /* 0x000fea0003800000 */
.L_x_1559:
[----:B------:R-:W-:Y:S05]  /*1730*/  @!P3 BRA `(.L_x_1560) ;  /* 0x00000000000cb947 */ /* 0x000fea0003800000 */
[----:B------:R-:W2:Y:S04]  /*1740*/  LDG.E R4, desc[UR60][R8.64] ;  /* 0x0000003c08047981 */ /* 0x000ea8000c1e1900 */
[----:B------:R-:W2:Y:S02]  /*1750*/  LDG.E R29, desc[UR60][R8.64+0x4] ;  /* 0x0000043c081d7981 */ /* 0x000ea4000c1e1900 */
[----:B--2---:R-:W-:-:S07]  /*1760*/  IMAD.IADD R29, R29, 0x1, -R4 ;  /* 0x000000011d1d7824 */ /* 0x004fce00078e0a04 */
.L_x_1560:
[----:B------:R-:W-:Y:S01]  /*1770*/  ULDC.64 UR4, c[0x0][0xa10] ;  /* 0x0002840000047ab9 */ /* 0x000fe20000000a00 */
[----:B------:R-:W1:Y:S01]  /*1780*/  LDC R9, c[0x0][0x448] ;  /* 0x00011200ff097b82 */ /* 0x000e620000000800 */
[----:B------:R-:W-:-:S04]  /*1790*/  ISETP.NE.U32.AND P0, PT, RZ, UR4, PT ;  /* 0x00000004ff007c0c */ /* 0x000fc8000bf05070 */
[----:B------:R-:W-:Y:S01]  /*17a0*/  ISETP.NE.AND.EX P0, PT, RZ, UR5, PT, P0 ;  /* 0x00000005ff007c0c */ /* 0x000fe2000bf05300 */
[----:B------:R-:W-:Y:S02]  /*17b0*/  ULDC.64 UR4, c[0x0][0xa30] ;  /* 0x00028c0000047ab9 */ /* 0x000fe40000000a00 */
[----:B------:R-:W-:Y:S01]  /*17c0*/  ISETP.NE.U32.AND P1, PT, RZ, UR4, PT ;  /* 0x00000004ff007c0c */ /* 0x000fe2000bf25070 */
[----:B-----5:R-:W-:Y:S01]  /*17d0*/  IMAD.MOV.U32 R94, RZ, RZ, R29 ;  /* 0x000000ffff5e7224 */ /* 0x020fe200078e001d */
[----:B------:R-:W2:Y:S02]  /*17e0*/  LDC.64 R12, c[0x0][0x9e0] ;  /* 0x00027800ff0c7b82 */ /* 0x000ea40000000a00 */
[----:B------:R-:W-:-:S06]  /*17f0*/  ISETP.NE.AND.EX P1, PT, RZ, UR5, PT, P1 ;  /* 0x00000005ff007c0c */ /* 0x000fcc000bf25310 */
[----:B0-----:R-:W0:Y:S08]  /*1800*/  @P0 LDC.64 R4, c[0x0][0xa10] ;  /* 0x00028400ff040b82 */ /* 0x001e300000000a00 */
[----:B------:R-:W3:Y:S01]  /*1810*/  @P1 LDC.64 R6, c[0x0][0xa30] ;  /* 0x00028c00ff061b82 */ /* 0x000ee20000000a00 */
[----:B0-----:R-:W-:-:S05]  /*1820*/  @P0 IMAD.WIDE R4, R39, 0x4, R4 ;  /* 0x0000000427040825 */ /* 0x001fca00078e0204 */
[----:B------:R-:W4:Y:S04]  /*1830*/  @P0 LDG.E R3, desc[UR60][R4.64] ;  /* 0x0000003c04030981 */ /* 0x000f28000c1e1900 */
[----:B------:R0:W4:Y:S01]  /*1840*/  @P0 LDG.E R8, desc[UR60][R4.64+0x4] ;  /* 0x0000043c04080981 */ /* 0x000122000c1e1900 */
[----:B---3--:R-:W-:-:S05]  /*1850*/  @P1 IMAD.WIDE R6, R39, 0x4, R6 ;  /* 0x0000000427061825 */ /* 0x008fca00078e0206 */
[----:B------:R3:W5:Y:S01]  /*1860*/  @P1 LDG.E R94, desc[UR60][R6.64] ;  /* 0x0000003c065e1981 */ /* 0x000762000c1e1900 */
[----:B-1----:R-:W-:Y:S01]  /*1870*/  ISETP.NE.AND P1, PT, R9, 0x1, PT ;  /* 0x000000010900780c */ /* 0x002fe20003f25270 */
[----:B------:R-:W-:Y:S01]  /*1880*/  IMAD.SHL.U32 R14, R37, 0x80, RZ ;  /* 0x00000080250e7824 */ /* 0x000fe200078e00ff */
[----:B--2---:R-:W-:Y:S01]  /*1890*/  ISETP.GE.AND P2, PT, R13, 0x1, PT ;  /* 0x000000010d00780c */ /* 0x004fe20003f46270 */
[----:B------:R-:W-:Y:S02]  /*18a0*/  IMAD.IADD R11, R29, 0x1, -R0 ;  /* 0x000000011d0b7824 */ /* 0x000fe400078e0a00 */
[----:B------:R-:W-:Y:S01]  /*18b0*/  VIADD R0, R14, 0x7f ;  /* 0x0000007f0e007836 */ /* 0x000fe20000000000 */
[----:B------:R1:W-:Y:S03]  /*18c0*/  STL [R1+0x4c], R14 ;  /* 0x00004c0e01007387 */ /* 0x0003e60000100800 */
[----:B0-----:R-:W-:-:S04]  /*18d0*/  IMAD.MOV.U32 R4, RZ, RZ, R0 ;  /* 0x000000ffff047224 */ /* 0x001fc800078e0000 */
[----:B------:R-:W0:Y:S08]  /*18e0*/  @P1 LDC R9, c[0x0][0x44c] ;  /* 0x00011300ff091b82 */ /* 0x000e300000000800 */
[----:B------:R-:W2:Y:S01]  /*18f0*/  @P1 LDC R10, c[0x0][0x450] ;  /* 0x00011400ff0a1b82 */ /* 0x000ea20000000800 */
[----:B----4-:R-:W-:Y:S02]  /*1900*/  @P0 IMAD.IADD R2, R8, 0x1, -R3 ;  /* 0x0000000108020824 */ /* 0x010fe400078e0a03 */
[----:B0-----:R-:W-:-:S04]  /*1910*/  @P1 IMAD.HI.U32 R3, R0, R9, RZ ;  /* 0x0000000900031227 */ /* 0x001fc800078e00ff */
[----:B------:R-:W-:Y:S01]  /*1920*/  IMAD.IADD R220, R11, 0x1, R2 ;  /* 0x000000010bdc7824 */ /* 0x000fe200078e0202 */
[----:B--2---:R-:W-:-:S03]  /*1930*/  @P1 SHF.R.U32.HI R4, RZ, R10, R3 ;  /* 0x0000000aff041219 */ /* 0x004fc60000011603 */
[C---:B------:R-:W-:Y:S01]  /*1940*/  VIADD R0, R220.reuse, 0x3f ;  /* 0x0000003fdc007836 */ /* 0x040fe20000000000 */
[----:B------:R-:W-:-:S04]  /*1950*/  IADD3 R5, R220, 0x1, -R219 ;  /* 0x00000001dc057810 */ /* 0x000fc80007ffe8db */
[----:B------:R-:W-:Y:S01]  /*1960*/  SHF.R.S32.HI R3, RZ, 0x1f, R0 ;  /* 0x0000001fff037819 */ /* 0x000fe20000011400 */
[----:B---3--:R-:W-:-:S03]  /*1970*/  IMAD.IADD R7, R5, 0x1, R4 ;  /* 0x0000000105077824 */ /* 0x008fc600078e0204 */
[----:B------:R-:W-:Y:S01]  /*1980*/  LEA.HI R3, R3, R0, RZ, 0x6 ;  /* 0x0000000003037211 */ /* 0x000fe200078f30ff */
[----:B------:R-:W-:-:S03]  /*1990*/  IMAD.IADD R0, R7, 0x1, R12 ;  /* 0x0000000107007824 */ /* 0x000fc600078e020c */
[----:B------:R-:W-:Y:S01]  /*19a0*/  SHF.R.S32.HI R95, RZ, 0x6, R3 ;  /* 0x00000006ff5f7819 */ /* 0x000fe20000011403 */
        /* <DEDUP_REMOVED lines=12> */
.L_x_1563:
[----:B------:R-:W-:-:S13]  /*1a70*/  ISETP.NE.AND P0, PT, R13, 0x1, PT ;  /* 0x000000010d00780c */ /* 0x000fda0003f05270 */
[----:B------:R-:W0:Y:S02]  /*1a80*/  @P0 LDC.64 R4, c[0x0][0x9e8] ;  /* 0x00027a00ff040b82 */ /* 0x000e240000000a00 */
[----:B0-----:R-:W-:-:S05]  /*1a90*/  @P0 IMAD.HI.U32 R4, R3, R4, RZ ;  /* 0x0000000403040227 */ /* 0x001fca00078e00ff */
[----:B------:R-:W-:-:S07]  /*1aa0*/  @P0 SHF.R.U32.HI R3, RZ, R5, R4 ;  /* 0x00000005ff030219 */ /* 0x000fce0000011604 */
.L_x_1564:
[----:B------:R-:W-:Y:S05]  /*1ab0*/  BSYNC B0 ;  /* 0x0000000000007941 */ /* 0x000fea0003800000 */
.L_x_1562:
[----:B------:R-:W-:-:S05]  /*1ac0*/  IMAD R3, R3, R13, R13 ;  /* 0x0000000d03037224 */ /* 0x000fca00078e020d */
[----:B------:R-:W-:-:S07]  /*1ad0*/  VIMNMX R0, R0, R3, PT ;  /* 0x0000000300007248 */ /* 0x000fce0003fe0100 */
.L_x_1561:
[----:B------:R-:W0:Y:S01]  /*1ae0*/  @P1 LDC R4, c[0x0][0x44c] ;  /* 0x00011300ff041b82 */ /* 0x000e220000000800 */
[----:B------:R-:W-:Y:S01]  /*1af0*/  IMAD.MOV.U32 R3, RZ, RZ, R14 ;  /* 0x000000ffff037224 */ /* 0x000fe200078e000e */
[----:B------:R-:W-:Y:S01]  /*1b00*/  ULDC UR4, c[0x0][0x9dc] ;  /* 0x0002770000047ab9 */ /* 0x000fe20000000800 */
[----:B------:R-:W-:-:S05]  /*1b10*/  IMAD.IADD R102, R220, 0x1, -R219 ;  /* 0x00000001dc667824 */ /* 0x000fca00078e0adb */
[----:B------:R-:W1:Y:S01]  /*1b20*/  @P1 LDC R5, c[0x0][0x450] ;  /* 0x00011400ff051b82 */ /* 0x000e620000000800 */
[----:B0-----:R-:W-:-:S05]  /*1b30*/  @P1 IMAD.HI.U32 R4, R14, R4, RZ ;  /* 0x000000040e041227 */ /* 0x001fca00078e00ff */
[----:B-1----:R-:W-:-:S05]  /*1b40*/  @P1 SHF.R.U32.HI R3, RZ, R5, R4 ;  /* 0x00000005ff031219 */ /* 0x002fca0000011604 */
[----:B------:R-:W-:-:S04]  /*1b50*/  IMAD.IADD R3, R102, 0x1, R3 ;  /* 0x0000000166037824 */ /* 0x000fc800078e0203 */
[----:B------:R-:W-:Y:S01]  /*1b60*/  VIADD R4, R3, -UR4 ;  /* 0x8000000403047c36 */ /* 0x000fe20008000000 */
[----:B------:R-:W-:Y:S06]  /*1b70*/  @!P2 BRA `(.L_x_1565) ;  /* 0x000000000044a947 */ /* 0x000fec0003800000 */
[----:B------:R-:W-:Y:S01]  /*1b80*/  ISETP.GT.AND P0, PT, R3, -0x1, PT ;  /* 0xffffffff0300780c */ /* 0x000fe20003f04270 */
[----:B------:R-:W-:-:S12]  /*1b90*/  BSSY B0, `(.L_x_1566) ;  /* 0x000000d000007945 */ /* 0x000fd80003800000 */
[----:B------:R-:W-:Y:S05]  /*1ba0*/  @P0 BRA `(.L_x_1567) ;  /* 0x00000000001c0947 */ /* 0x000fea0003800000 */
[----:B------:R-:W-:Y:S02]  /*1bb0*/  ISETP.NE.AND P0, PT, R13, 0x1, PT ;  /* 0x000000010d00780c */ /* 0x000fe40003f05270 */
[----:B------:R-:W-:-:S11]  /*1bc0*/  LOP3.LUT R3, RZ, R3, RZ, 0x33, !PT ;  /* 0x00000003ff037212 */ /* 0x000fd600078e33ff */
[----:B------:R-:W0:Y:S02]  /*1bd0*/  @P0 LDC.64 R6, c[0x0][0x9e8] ;  /* 0x00027a00ff060b82 */ /* 0x000e240000000a00 */
[----:B0-----:R-:W-:-:S05]  /*1be0*/  @P0 IMAD.HI.U32 R6, R3, R6, RZ ;  /* 0x0000000603060227 */ /* 0x001fca00078e00ff */
[----:B------:R-:W-:-:S04]  /*1bf0*/  @P0 SHF.R.U32.HI R3, RZ, R7, R6 ;  /* 0x00000007ff030219 */ /* 0x000fc80000011606 */
[----:B------:R-:W-:Y:S01]  /*1c00*/  LOP3.LUT R3, RZ, R3, RZ, 0x33, !PT ;  /* 0x00000003ff037212 */ /* 0x000fe200078e33ff */
[----:B------:R-:W-:Y:S06]  /*1c10*/  BRA `(.L_x_1568) ;  /* 0x0000000000107947 */ /* 0x000fec0003800000 */
.L_x_1567:
[----:B------:R-:W-:-:S13]  /*1c20*/  ISETP.NE.AND P0, PT, R13, 0x1, PT ;  /* 0x000000010d00780c */ /* 0x000fda0003f05270 */
[----:B------:R-:W0:Y:S02]  /*1c30*/  @P0 LDC.64 R6, c[0x0][0x9e8] ;  /* 0x00027a00ff060b82 */ /* 0x000e240000000a00 */
[----:B0-----:R-:W-:-:S05]  /*1c40*/  @P0 IMAD.HI.U32 R6, R3, R6, RZ ;  /* 0x0000000603060227 */ /* 0x001fca00078e00ff */
[----:B------:R-:W-:-:S07]  /*1c50*/  @P0 SHF.R.U32.HI R3, RZ, R7, R6 ;  /* 0x00000007ff030219 */ /* 0x000fce0000011606 */
.L_x_1568:
[----:B------:R-:W-:Y:S05]  /*1c60*/  BSYNC B0 ;  /* 0x0000000000007941 */ /* 0x000fea0003800000 */
.L_x_1566:
[----:B------:R-:W-:-:S05]  /*1c70*/  IMAD R3, R3, R13, RZ ;  /* 0x0000000d03037224 */ /* 0x000fca00078e02ff */
[----:B------:R-:W-:-:S07]  /*1c80*/  VIMNMX R4, R4, R3, !PT ;  /* 0x0000000304047248 */ /* 0x000fce0007fe0100 */
.L_x_1565:
[----:B------:R-:W-:Y:S01]  /*1c90*/  VIADD R0, R0, 0x3f ;  /* 0x0000003f00007836 */ /* 0x000fe20000000000 */
[----:B------:R-:W-:-:S04]  /*1ca0*/  SHF.R.S32.HI R5, RZ, 0x1f, R4 ;  /* 0x0000001fff057819 */ /* 0x000fc80000011404 */
[----:B------:R-:W-:Y:S02]  /*1cb0*/  SHF.R.S32.HI R3, RZ, 0x1f, R0 ;  /* 0x0000001fff037819 */ /* 0x000fe40000011400 */
[----:B------:R-:W-:Y:S02]  /*1cc0*/  LEA.HI R5, R5, R4, RZ, 0x6 ;  /* 0x0000000405057211 */ /* 0x000fe400078f30ff */
[----:B------:R-:W-:Y:S02]  /*1cd0*/  LEA.HI R3, R3, R0, RZ, 0x6 ;  /* 0x0000000003037211 */ /* 0x000fe400078f30ff */
[----:B------:R-:W-:Y:S02]  /*1ce0*/  SHF.R.S32.HI R5, RZ, 0x6, R5 ;  /* 0x00000006ff057819 */ /* 0x000fe40000011405 */
[----:B------:R-:W-:Y:S02]  /*1cf0*/  SHF.R.S32.HI R0, RZ, 0x6, R3 ;  /* 0x00000006ff007819 */ /* 0x000fe40000011403 */
[----:B------:R-:W-:-:S02]  /*1d00*/  VIMNMX R5, RZ, R5, !PT ;  /* 0x00000005ff057248 */ /* 0x000fc40007fe0100 */
[----:B------:R-:W-:-:S03]  /*1d10*/  VIMNMX R0, R95, R0, PT ;  /* 0x000000005f007248 */ /* 0x000fc60003fe0100 */
[--C-:B------:R-:W-:Y:S02]  /*1d20*/  IMAD R5, R5, 0x40, -R11.reuse ;  /* 0x0000004005057824 */ /* 0x100fe400078e0a0b */
[----:B------:R-:W-:-:S03]  /*1d30*/  IMAD R3, R0, 0x40, -R11 ;  /* 0x0000004000037824 */ /* 0x000fc600078e0a0b */
[----:B------:R-:W-:Y:S02]  /*1d40*/  VIMNMX R5, RZ, R5, !PT ;  /* 0x00000005ff057248 */ /* 0x000fe40007fe0100 */
[----:B------:R-:W-:Y:S02]  /*1d50*/  VIMNMX R0, R3, R2, PT ;  /* 0x0000000203007248 */ /* 0x000fe40003fe0100 */
[----:B------:R-:W-:Y:S02]  /*1d60*/  SHF.R.U32.HI R24, RZ, 0x6, R5 ;  /* 0x00000006ff187819 */ /* 0x000fe40000011605 */
[----:B------:R-:W-:-:S03]  /*1d70*/  ISETP.GT.AND P0, PT, R0, R5, PT ;  /* 0x000000050000720c */ /* 0x000fc60003f04270 */
[----:B------:R-:W-:-:S10]  /*1d80*/  IMAD.MOV.U32 R25, RZ, RZ, R24 ;  /* 0x000000ffff197224 */ /* 0x000fd400078e0018 */
[----:B------:R-:W-:-:S05]  /*1d90*/  @P0 VIADD R0, R0, 0x3f ;  /* 0x0000003f00000836 */ /* 0x000fca0000000000 */
[----:B------:R-:W-:-:S04]  /*1da0*/  @P0 SHF.R.S32.HI R3, RZ, 0x1f, R0 ;  /* 0x0000001fff030819 */ /* 0x000fc80000011400 */
[----:B------:R-:W-:-:S04]  /*1db0*/  @P0 LEA.HI R3, R3, R0, RZ, 0x6 ;  /* 0x0000000003030211 */ /* 0x000fc800078f30ff */
[----:B------:R-:W-:Y:S02]  /*1dc0*/  @P0 SHF.R.S32.HI R25, RZ, 0x6, R3 ;  /* 0x00000006ff190819 */ /* 0x000fe40000011403 */
[----:B------:R-:W-:Y:S02]  /*1dd0*/  PLOP3.LUT P0, PT, PT, PT, PT, 0x80, 0x0 ;  /* 0x000000000000781c */ /* 0x000fe40003f0f070 */
[----:B------:R-:W-:-:S13]  /*1de0*/  ISETP.GT.AND P1, PT, R25, R24, PT ;  /* 0x000000181900720c */ /* 0x000fda0003f24270 */
[----:B------:R-:W-:Y:S05]  /*1df0*/  @!P1 BRA `(.L_x_1569) ;  /* 0x0000006c00289947 */ /* 0x000fea0003800000 */
        /* <DEDUP_REMOVED lines=20> */
.L_x_1571:
[----:B------:R-:W-:Y:S05]  /*1f40*/  BSYNC B6 ;  /* 0x0000000000067941 */ /* 0x000fea0003800000 */
.L_x_1570:
        /* <DEDUP_REMOVED lines=20> */
.L_x_1573:
[----:B------:R-:W-:Y:S05]  /*2090*/  BSYNC B6 ;  /* 0x0000000000067941 */ /* 0x000fea0003800000 */
.L_x_1572:
[----:B------:R-:W-:Y:S01]  /*20a0*/  ULDC.64 UR4, c[0x0][0x9f8] ;  /* 0x00027e0000047ab9 */ /* 0x000fe20000000a00 */
[----:B------:R-:W2:Y:S01]  /*20b0*/  LDL R30, [R1+0xc] ;  /* 0x00000c00011e7983 */ /* 0x000ea20000100800 */
[----:B------:R-:W-:Y:S01]  /*20c0*/  ISETP.NE.U32.AND P0, PT, RZ, UR4, PT ;  /* 0x00000004ff007c0c */ /* 0x000fe2000bf05070 */
[----:B------:R-:W-:Y:S02]  /*20d0*/  ULDC UR4, c[0x0][0x2f4] ;  /* 0x0000bd0000047ab9 */ /* 0x000fe40000000800 */
[----:B------:R-:W3:Y:S01]  /*20e0*/  LDL R34, [R1+0x54] ;  /* 0x0000540001227983 */ /* 0x000ee20000100800 */
[----:B------:R-:W-:-:S03]  /*20f0*/  ISETP.NE.AND.EX P0, PT, RZ, UR5, PT, P0 ;  /* 0x00000005ff007c0c */ /* 0x000fc6000bf05300 */
[----:B------:R-:W4:Y:S01]  /*2100*/  LDL R33, [R1+0x50] ;  /* 0x0000500001217983 */ /* 0x000f220000100800 */
[----:B------:R-:W-:Y:S01]  /*2110*/  IMAD.MOV.U32 R4, RZ, RZ, R39 ;  /* 0x000000ffff047224 */ /* 0x000fe200078e0027 */
[----:B------:R-:W0:Y:S02]  /*2120*/  LDC.64 R10, c[0x0][0x3f8] ;  /* 0x0000fe00ff0a7b82 */ /* 0x000e240000000a00 */
[----:B------:R-:W4:Y:S04]  /*2130*/  LDL R32, [R1+0xa8] ;  /* 0x0000a80001207983 */ /* 0x000f280000100800 */
[----:B------:R-:W4:Y:S02]  /*2140*/  LDL R20, [R1+0xa4] ;  /* 0x0000a40001147983 */ /* 0x000f240000100800 */
[----:B------:R-:W1:Y:S01]  /*2150*/  @P0 LDC.64 R6, c[0x0][0x9f8] ;  /* 0x00027e00ff060b82 */ /* 0x000e620000000a00 */
[----:B------:R-:W-:Y:S01]  /*2160*/  ISETP.GE.AND P1, PT, R205, UR4, PT ;  /* 0x00000004cd007c0c */ /* 0x000fe2000bf26270 */
[----:B------:R-:W4:Y:S03]  /*2170*/  LDL R31, [R1+0x5c] ;  /* 0x00005c00011f7983 */ /* 0x000f260000100800 */
[----:B------:R-:W-:Y:S01]  /*2180*/  SEL R3, RZ, 0xffffffff, P1 ;  /* 0xffffffffff037807 */ /* 0x000fe20000800000 */
[----:B------:R-:W4:Y:S02]  /*2190*/  LDL R21, [R1+0x58] ;  /* 0x0000580001157983 */ /* 0x000f240000100800 */
[----:B------:R-:W0:Y:S02]  /*21a0*/  LDC R93, c[0x0][0x3f4] ;  /* 0x0000fd00ff5d7b82 */ /* 0x000e240000000800 */
[----:B------:R-:W-:-:S06]  /*21b0*/  IMAD.SHL.U32 R3, R3, 0x2, RZ ;  /* 0x0000000203037824 */ /* 0x000fcc00078e00ff */
[----:B------:R-:W2:Y:S01]  /*21c0*/  LDC.64 R26, c[0x0][0x408] ;  /* 0x00010200ff1a7b82 */ /* 0x000ea20000000a00 */
[----:B-1----:R-:W-:-:S05]  /*21d0*/  @P0 IMAD.WIDE R6, R39, 0x4, R6 ;  /* 0x0000000427060825 */ /* 0x002fca00078e0206 */
[----:B------:R1:W4:Y:S01]  /*21e0*/  @P0 LDG.E R4, desc[UR60][R6.64] ;  /* 0x0000003c06040981 */ /* 0x000322000c1e1900 */
[----:B------:R-:W-:-:S04]  /*21f0*/  ISETP.GE.AND P0, PT, R16, UR4, PT ;  /* 0x0000000410007c0c */ /* 0x000fc8000bf06270 */
[----:B------:R-:W-:-:S04]  /*2200*/  SEL R0, RZ, 0x1, P0 ;  /* 0x00000001ff007807 */ /* 0x000fc80000000000 */
[----:B------:R-:W-:Y:S01]  /*2210*/  LOP3.LUT R0, R3, 0x2, R0, 0xe2, !PT ;  /* 0x0000000203007812 */ /* 0x000fe200078ee200 */
[----:B------:R-:W-:Y:S02]  /*2220*/  IMAD.IADD R3, R28, 0x1, R29 ;  /* 0x000000011c037824 */ /* 0x000fe400078e021d */
[----:B------:R-:W4:Y:S01]  /*2230*/  LDL R28, [R1+0x70] ;  /* 0x00007000011c7983 */ /* 0x000f220000100800 */
[----:B------:R-:W-:Y:S02]  /*2240*/  ISETP.GE.AND P2, PT, R19, UR4, PT ;  /* 0x0000000413007c0c */ /* 0x000fe4000bf46270 */
[----:B------:R-:W-:Y:S02]  /*2250*/  SHF.R.S32.HI R201, RZ, 0x1f, R200 ;  /* 0x0000001fffc97819 */ /* 0x000fe400000114c8 */
[----:B------:R-:W-:Y:S02]  /*2260*/  SEL R5, RZ, 0x4, P2 ;  /* 0x00000004ff057807 */ /* 0x000fe40001000000 */
[----:B0-----:R-:W-:-:S02]  /*2270*/  ISETP.GE.AND P2, PT, R16, R93, PT ;  /* 0x0000005d1000720c */ /* 0x001fc40003f46270 */
[----:B------:R-:W-:Y:S02]  /*2280*/  LOP3.LUT R14, R0, R5, RZ, 0xfc, !PT ;  /* 0x00000005000e7212 */ /* 0x000fe400078efcff */
[----:B------:R-:W-:Y:S02]  /*2290*/  ISETP.GE.AND P1, PT, R205, R93, PT ;  /* 0x0000005dcd00720c */ /* 0x000fe40003f26270 */
[----:B------:R-:W-:-:S05]  /*22a0*/  SEL R5, R93, RZ, P2 ;  /* 0x000000ff5d057207 */ /* 0x000fca0001000000 */
[----:B------:R-:W-:Y:S01]  /*22b0*/  IMAD.IADD R5, R16, 0x1, R5 ;  /* 0x0000000110057824 */ /* 0x000fe200078e0205 */
[----:B------:R-:W0:Y:S01]  /*22c0*/  S2R R96, SR_TID.X ;  /* 0x0000000000607919 */ /* 0x000e220000002100 */
[----:B------:R-:W-:Y:S02]  /*22d0*/  ISETP.GE.AND P0, PT, R23, UR4, PT ;  /* 0x0000000417007c0c */ /* 0x000fe4000bf06270 */
[----:B------:R-:W-:Y:S02]  /*22e0*/  LOP3.LUT R29, R14, 0x1, RZ, 0xc0, !PT ;  /* 0x000000010e1d7812 */ /* 0x000fe400078ec0ff */
[----:B0-----:R-:W-:Y:S02]  /*22f0*/  LEA.HI R96, R96, 0x8, RZ, 0x19 ;  /* 0x0000000860607811 */ /* 0x001fe400078fc8ff */
[----:B--2---:R-:W-:Y:S01]  /*2300*/  SHF.R.S32.HI R13, RZ, 0x1f, R30 ;  /* 0x0000001fff0d7819 */ /* 0x004fe2000001141e */
[----:B-1----:R-:W-:-:S04]  /*2310*/  IMAD.WIDE.U32 R6, R30, R10, R200 ;  /* 0x0000000a1e067225 */ /* 0x002fc800078e00c8 */
[C---:B------:R-:W-:Y:S02]  /*2320*/  IMAD R8, R13.reuse, R10, RZ ;  /* 0x0000000a0d087224 */ /* 0x040fe400078e02ff */
[-C--:B------:R-:W-:Y:S02]  /*2330*/  IMAD R0, R13, R26.reuse, RZ ;  /* 0x0000001a0d007224 */ /* 0x080fe400078e02ff */
[C---:B------:R-:W-:Y:S02]  /*2340*/  IMAD R83, R30.reuse, R11, R8 ;  /* 0x0000000b1e537224 */ /* 0x040fe400078e0208 */
[----:B------:R-:W-:Y:S02]  /*2350*/  IMAD.MOV.U32 R80, RZ, RZ, R6 ;  /* 0x000000ffff507224 */ /* 0x000fe400078e0006 */
[----:B------:R-:W-:Y:S02]  /*2360*/  IMAD.IADD R81, R7, 0x1, R83 ;  /* 0x0000000107517824 */ /* 0x000fe400078e0253 */
[C---:B------:R-:W-:Y:S01]  /*2370*/  IMAD R15, R30.reuse, R27, R0 ;  /* 0x0000001b1e0f7224 */ /* 0x040fe200078e0200 */
[----:B------:R-:W-:Y:S01]  /*2380*/  SEL R0, R93, RZ, P1 ;  /* 0x000000ff5d007207 */ /* 0x000fe20000800000 */
[----:B------:R-:W-:-:S04]  /*2390*/  IMAD.WIDE.U32 R6, R30, R26, R200 ;  /* 0x0000001a1e067225 */ /* 0x000fc800078e00c8 */
[----:B------:R-:W-:Y:S02]  /*23a0*/  IMAD.IADD R85, R7, 0x1, R15 ;  /* 0x0000000107557824 */ /* 0x000fe400078e020f */
[----:B------:R-:W-:Y:S01]  /*23b0*/  IMAD.IADD R7, R205, 0x1, R0 ;  /* 0x00000001cd077824 */ /* 0x000fe200078e0200 */
[----:B------:R-:W-:Y:S01]  /*23c0*/  SHF.R.S32.HI R0, RZ, 0x1f, R5 ;  /* 0x0000001fff007819 */ /* 0x000fe20000011405 */
[----:B------:R-:W-:-:S03]  /*23d0*/  IMAD.MOV.U32 R84, RZ, RZ, R6 ;  /* 0x000000ffff547224 */ /* 0x000fc600078e0006 */
[CC--:B------:R-:W-:Y:S02]  /*23e0*/  LEA.HI R36, R0.reuse, R5.reuse, RZ, 0x3 ;  /* 0x0000000500247211 */ /* 0x0c0fe400078f18ff */
[----:B------:R-:W-:Y:S02]  /*23f0*/  SHF.R.S32.HI R6, RZ, 0x1f, R7 ;  /* 0x0000001fff067819 */ /* 0x000fe40000011407 */
[----:B------:R-:W-:Y:S01]  /*2400*/  LEA.HI R0, R0, R5, RZ, 0x6 ;  /* 0x0000000500007211 */ /* 0x000fe200078f30ff */
[----:B------:R-:W-:Y:S01]  /*2410*/  IMAD.WIDE.U32 R8, R30, R10, R16 ;  /* 0x0000000a1e087225 */ /* 0x000fe200078e0010 */
[CC--:B------:R-:W-:Y:S02]  /*2420*/  LEA.HI R39, R6.reuse, R7.reuse, RZ, 0x3 ;  /* 0x0000000706277211 */ /* 0x0c0fe400078f18ff */
[----:B------:R-:W-:Y:S01]  /*2430*/  LEA.HI R6, R6, R7, RZ, 0x6 ;  /* 0x0000000706067211 */ /* 0x000fe200078f30ff */
[----:B------:R-:W-:Y:S01]  /*2440*/  IMAD.SHL.U32 R5, R0, 0x40, RZ ;  /* 0x0000004000057824 */ /* 0x000fe200078e00ff */
[----:B---3--:R-:W-:Y:S01]  /*2450*/  LOP3.LUT R0, R34, 0x38, R36, 0xf8, !PT ;  /* 0x0000003822007812 */ /* 0x008fe200078ef824 */
[----:B------:R-:W-:-:S04]  /*2460*/  IMAD.WIDE.U32 R12, R30, R26, R16 ;  /* 0x0000001a1e0c7225 */ /* 0x000fc800078e0010 */
[----:B------:R-:W-:Y:S01]  /*2470*/  IMAD.MOV.U32 R82, RZ, RZ, R8 ;  /* 0x000000ffff527224 */ /* 0x000fe200078e0008 */
[----:B----4-:R-:W-:Y:S01]  /*2480*/  LOP3.LUT R8, R33, 0x38, R36, 0xf8, !PT ;  /* 0x0000003821087812 */ /* 0x010fe200078ef824 */
[----:B------:R-:W-:Y:S01]  /*2490*/  IMAD.IADD R83, R83, 0x1, R9 ;  /* 0x0000000153537824 */ /* 0x000fe200078e0209 */
[----:B------:R-:W-:Y:S01]  /*24a0*/  LOP3.LUT R5, R5, 0xfffff000, RZ, 0xc0, !PT ;  /* 0xfffff00005057812 */ /* 0x000fe200078ec0ff */
[----:B------:R-:W-:Y:S01]  /*24b0*/  IMAD.IADD R13, R15, 0x1, R13 ;  /* 0x000000010f0d7824 */ /* 0x000fe200078e020d */
[----:B------:R-:W-:Y:S01]  /*24c0*/  LOP3.LUT R0, R0, R32, RZ, 0x3c, !PT ;  /* 0x0000002000007212 */ /* 0x000fe200078e3cff */
[----:B------:R-:W-:Y:S01]  /*24d0*/  IMAD.SHL.U32 R7, R6, 0x40, RZ ;  /* 0x0000004006077824 */ /* 0x000fe200078e00ff */
[----:B-----5:R-:W-:Y:S02]  /*24e0*/  SHF.R.S32.HI R15, RZ, 0x1f, R94 ;  /* 0x0000001fff0f7819 */ /* 0x020fe4000001145e */
[--C-:B------:R-:W-:Y:S02]  /*24f0*/  LOP3.LUT R6, R34, 0x38, R39.reuse, 0xf8, !PT ;  /* 0x0000003822067812 */ /* 0x100fe400078ef827 */
[----:B------:R-:W-:-:S02]  /*2500*/  LOP3.LUT R9, R33, 0x38, R39, 0xf8, !PT ;  /* 0x0000003821097812 */ /* 0x000fc400078ef827 */
[----:B------:R-:W-:Y:S02]  /*2510*/  LOP3.LUT R8, R8, R20, RZ, 0x3c, !PT ;  /* 0x0000001408087212 */ /* 0x000fe400078e3cff */
[-C--:B------:R-:W-:Y:S02]  /*2520*/  IADD3 R91, R0, R5.reuse, R31 ;  /* 0x00000005005b7210 */ /* 0x080fe40007ffe01f */
[----:B------:R-:W-:Y:S02]  /*2530*/  LOP3.LUT R7, R7, 0xfffff000, RZ, 0xc0, !PT ;  /* 0xfffff00007077812 */ /* 0x000fe400078ec0ff */
[----:B------:R-:W-:Y:S02]  /*2540*/  LOP3.LUT R6, R6, R32, RZ, 0x3c, !PT ;  /* 0x0000002006067212 */ /* 0x000fe400078e3cff */
[----:B------:R-:W-:Y:S02]  /*2550*/  LOP3.LUT R20, R9, R20, RZ, 0x3c, !PT ;  /* 0x0000001409147212 */ /* 0x000fe400078e3cff */
[----:B------:R-:W-:Y:S01]  /*2560*/  IADD3 R0, R8, R5, R21 ;  /* 0x0000000508007210 */ /* 0x000fe20007ffe015 */
[----:B------:R-:W-:Y:S01]  /*2570*/  IMAD R8, R15, R10, RZ ;  /* 0x0000000a0f087224 */ /* 0x000fe200078e02ff */
[----:B------:R-:W-:-:S02]  /*2580*/  IADD3 R90, R6, R7, R31 ;  /* 0x00000007065a7210 */ /* 0x000fc40007ffe01f */
[----:B------:R-:W-:Y:S01]  /*2590*/  IADD3 R5, R20, R7, R21 ;  /* 0x0000000714057210 */ /* 0x000fe20007ffe015 */
[----:B------:R-:W-:Y:S01]  /*25a0*/  IMAD R33, R94, R11, R8 ;  /* 0x0000000b5e217224 */ /* 0x000fe200078e0208 */
[C-C-:B------:R-:W-:Y:S01]  /*25b0*/  SHF.L.U64.HI R6, R10.reuse, 0x6, R11.reuse ;  /* 0x000000060a067819 */ /* 0x140fe2000001020b */
[----:B------:R-:W-:Y:S01]  /*25c0*/  IMAD R15, R15, R26, RZ ;  /* 0x0000001a0f0f7224 */ /* 0x000fe200078e02ff */
[----:B------:R-:W-:Y:S02]  /*25d0*/  SHF.L.U64.HI R7, R10, 0x5, R11 ;  /* 0x000000050a077819 */ /* 0x000fe4000001020b */
[----:B------:R-:W-:Y:S01]  /*25e0*/  SEL R11, RZ, 0x8, P0 ;  /* 0x00000008ff0b7807 */ /* 0x000fe20000000000 */
[CC--:B------:R-:W-:Y:S01]  /*25f0*/  IMAD.WIDE.U32 R80, R94.reuse, R10.reuse, R80 ;  /* 0x0000000a5e507225 */ /* 0x0c0fe200078e0050 */
[----:B------:R-:W-:Y:S02]  /*2600*/  SHF.R.S32.HI R35, RZ, 0x3, R36 ;  /* 0x00000003ff237819 */ /* 0x000fe40000011424 */
[----:B------:R-:W-:Y:S01]  /*2610*/  SHF.R.S32.HI R37, RZ, 0x3, R39 ;  /* 0x00000003ff257819 */ /* 0x000fe20000011427 */
[----:B------:R-:W-:Y:S01]  /*2620*/  IMAD.WIDE.U32 R82, R94, R10, R82 ;  /* 0x0000000a5e527225 */ /* 0x000fe200078e0052 */
[----:B------:R-:W-:-:S02]  /*2630*/  LOP3.LUT R11, R14, R11, RZ, 0xfc, !PT ;  /* 0x0000000b0e0b7212 */ /* 0x000fc400078efcff */
[----:B------:R-:W-:Y:S01]  /*2640*/  LOP3.LUT R36, R36, 0xfffffff8, RZ, 0xc0, !PT ;  /* 0xfffffff824247812 */ /* 0x000fe200078ec0ff */
[C---:B------:R-:W-:Y:S01]  /*2650*/  IMAD R15, R94.reuse, R27, R15 ;  /* 0x0000001b5e0f7224 */ /* 0x040fe200078e020f */
[----:B------:R-:W-:Y:S01]  /*2660*/  LOP3.LUT R39, R39, 0xfffffff8, RZ, 0xc0, !PT ;  /* 0xfffffff827277812 */ /* 0x000fe200078ec0ff */
[----:B------:R-:W-:Y:S01]  /*2670*/  IMAD.WIDE.U32 R84, R94, R26, R84 ;  /* 0x0000001a5e547225 */ /* 0x000fe200078e0054 */
[----:B------:R-:W-:-:S03]  /*2680*/  SHF.L.U64.HI R20, R26, 0x5, R27 ;  /* 0x000000051a147819 */ /* 0x000fc6000001021b */
[----:B------:R-:W-:Y:S01]  /*2690*/  IMAD.WIDE.U32 R86, R94, R26, R12 ;  /* 0x0000001a5e567225 */ /* 0x000fe200078e000c */
[----:B------:R-:W-:-:S03]  /*26a0*/  LOP3.LUT R76, R11, 0x2, RZ, 0xc0, !PT ;  /* 0x000000020b4c7812 */ /* 0x000fc600078ec0ff */
[C---:B------:R-:W-:Y:S02]  /*26b0*/  IMAD.SHL.U32 R8, R10.reuse, 0x40, RZ ;  /* 0x000000400a087824 */ /* 0x040fe400078e00ff */
[----:B------:R-:W-:Y:S01]  /*26c0*/  IMAD.SHL.U32 R9, R10, 0x20, RZ ;  /* 0x000000200a097824 */ /* 0x000fe200078e00ff */
[C---:B------:R-:W-:Y:S01]  /*26d0*/  SHF.L.U64.HI R10, R26.reuse, 0x6, R27 ;  /* 0x000000061a0a7819 */ /* 0x040fe2000001021b */
[----:B------:R-:W-:Y:S01]  /*26e0*/  IMAD.SHL.U32 R21, R26, 0x40, RZ ;  /* 0x000000401a157824 */ /* 0x000fe200078e00ff */
[----:B------:R-:W-:Y:S01]  /*26f0*/  SHF.R.S32.HI R27, RZ, 0x1f, R38 ;  /* 0x0000001fff1b7819 */ /* 0x000fe20000011426 */
[----:B------:R-:W-:Y:S01]  /*2700*/  IMAD R28, R28, 0x20, R30 ;  /* 0x000000201c1c7824 */ /* 0x000fe200078e021e */
[----:B------:R-:W-:Y:S01]  /*2710*/  SHF.R.S32.HI R30, RZ, 0x1f, R4 ;  /* 0x0000001fff1e7819 */ /* 0x000fe20000011404 */
[----:B------:R-:W-:Y:S01]  /*2720*/  IMAD.IADD R31, R81, 0x1, R33 ;  /* 0x00000001511f7824 */ /* 0x000fe200078e0221 */
[----:B------:R-:W-:Y:S01]  /*2730*/  LOP3.LUT R77, R11, 0x4, RZ, 0xc0, !PT ;  /* 0x000000040b4d7812 */ /* 0x000fe200078ec0ff */
[----:B------:R-:W-:Y:S01]  /*2740*/  IMAD.IADD R32, R33, 0x1, R83 ;  /* 0x0000000121207824 */ /* 0x000fe200078e0253 */
[----:B------:R-:W-:Y:S01]  /*2750*/  LOP3.LUT R78, R11, 0x8, RZ, 0xc0, !PT ;  /* 0x000000080b4e7812 */ /* 0x000fe200078ec0ff */
[----:B------:R-:W-:Y:S01]  /*2760*/  IMAD.SHL.U32 R26, R26, 0x20, RZ ;  /* 0x000000201a1a7824 */ /* 0x000fe200078e00ff */
[----:B------:R-:W-:Y:S01]  /*2770*/  SHF.R.S32.HI R79, RZ, 0x1f, R36 ;  /* 0x0000001fff4f7819 */ /* 0x000fe20000011424 */
[----:B------:R-:W-:Y:S01]  /*2780*/  IMAD.SHL.U32 R93, R93, 0x2, RZ ;  /* 0x000000025d5d7824 */ /* 0x000fe200078e00ff */
[----:B------:R-:W-:Y:S01]  /*2790*/  SHF.R.S32.HI R88, RZ, 0x1f, R39 ;  /* 0x0000001fff587819 */ /* 0x000fe20000011427 */
[----:B------:R-:W-:-:S02]  /*27a0*/  IMAD.IADD R33, R85, 0x1, R15 ;  /* 0x0000000155217824 */ /* 0x000fc400078e020f */
[----:B------:R-:W-:-:S07]  /*27b0*/  IMAD.IADD R34, R15, 0x1, R87 ;  /* 0x000000010f227824 */ /* 0x000fce00078e0257 */
.L_x_1655:
[----:B------:R-:W2:Y:S01]  /*27c0*/  LDL R40, [R1+0x6c] ;  /* 0x00006c0001287983 */ /* 0x000ea20000100800 */
[----:B0-----:R-:W0:Y:S01]  /*27d0*/  LDC R100, c[0x0][0x430] ;  /* 0x00010c00ff647b82 */ /* 0x001e220000000800 */
[----:B------:R-:W-:Y:S02]  /*27e0*/  VIADD R25, R25, 0xffffffff ;  /* 0xffffffff19197836 */ /* 0x000fe40000000000 */
[----:B------:R-:W-:Y:S02]  /*27f0*/  IMAD.MOV.U32 R101, RZ, RZ, RZ ;  /* 0x000000ffff657224 */ /* 0x000fe400078e00ff */
[----:B------:R-:W-:-:S03]  /*2800*/  IMAD R11, R25, 0x40, R28 ;  /* 0x00000040190b7824 */ /* 0x000fc600078e021c */
[----:B-1----:R-:W1:Y:S01]  /*2810*/  LDC R104, c[0x0][0x3f4] ;  /* 0x0000fd00ff687b82 */ /* 0x002e620000000800 */
[----:B------:R-:W-:Y:S01]  /*2820*/  IMAD.IADD R41, R3, 0x1, R11 ;  /* 0x0000000103297824 */ /* 0x000fe200078e020b */
[----:B------:R-:W-:-:S03]  /*2830*/  ISETP.GE.AND P0, PT, R11, R2, PT ;  /* 0x000000020b00720c */ /* 0x000fc60003f06270 */
[----:B------:R-:W-:Y:S01]  /*2840*/  IMAD.MOV.U32 R11, RZ, RZ, R41 ;  /* 0x000000ffff0b7224 */ /* 0x000fe200078e0029 */
[----:B------:R-:W-:Y:S02]  /*2850*/  ISETP.GT.OR P0, PT, R28, 0x3f, P0 ;  /* 0x0000003f1c00780c */ /* 0x000fe40000704670 */
[----:B0-----:R-:W-:-:S11]  /*2860*/  ISETP.NE.AND P3, PT, R100, 0x1, PT ;  /* 0x000000016400780c */ /* 0x001fd60003f65270 */
[----:B------:R-:W0:Y:S08]  /*2870*/  @!P0 LDC.64 R14, c[0x0][0x428] ;  /* 0x00010a00ff0e8b82 */ /* 0x000e300000000a00 */
[----:B------:R-:W3:Y:S08]  /*2880*/  @!P0 LDC.64 R42, c[0x0][0x418] ;  /* 0x00010600ff2a8b82 */ /* 0x000ef00000000a00 */
[----:B------:R-:W4:Y:S08]  /*2890*/  @P3 LDC R12, c[0x0][0x434] ;  /* 0x00010d00ff0c3b82 */ /* 0x000f300000000800 */
[----:B------:R-:W1:Y:S01]  /*28a0*/  @P3 LDC R13, c[0x0][0x438] ;  /* 0x00010e00ff0d3b82 */ /* 0x000e620000000800 */
[----:B----4-:R-:W-:-:S05]  /*28b0*/  @P3 IMAD.HI.U32 R12, R41, R12, RZ ;  /* 0x0000000c290c3227 */ /* 0x010fca00078e00ff */
[----:B-1----:R-:W-:Y:S01]  /*28c0*/  @P3 SHF.R.U32.HI R11, RZ, R13, R12 ;  /* 0x0000000dff0b3219 */ /* 0x002fe2000001160c */
[----:B0-----:R-:W-:-:S03]  /*28d0*/  @!P0 IMAD R12, R30, R14, RZ ;  /* 0x0000000e1e0c8224 */ /* 0x001fc600078e02ff */
[--C-:B------:R-:W-:Y:S01]  /*28e0*/  @!P0 SHF.R.S32.HI R13, RZ, 0x1f, R11.reuse ;  /* 0x0000001fff0d8819 */ /* 0x100fe2000001140b */
[----:B------:R-:W-:Y:S02]  /*28f0*/  @!P0 IMAD R15, R4, R15, R12 ;  /* 0x0000000f040f8224 */ /* 0x000fe400078e020c */
[----:B------:R-:W-:-:S04]  /*2900*/  @!P0 IMAD.MOV.U32 R12, RZ, RZ, R11 ;  /* 0x000000ffff0c8224 */ /* 0x000fc800078e000b */
[----:B------:R-:W-:-:S04]  /*2910*/  @!P0 IMAD.WIDE.U32 R12, R4, R14, R12 ;  /* 0x0000000e040c8225 */ /* 0x000fc800078e000c */
[----:B------:R-:W-:Y:S01]  /*2920*/  @!P0 IMAD.IADD R13, R13, 0x1, R15 ;  /* 0x000000010d0d8824 */ /* 0x000fe200078e020f */
[----:B---3--:R-:W-:-:S04]  /*2930*/  @!P0 LEA R14, P3, R12, R42, 0x2 ;  /* 0x0000002a0c0e8211 */ /* 0x008fc800078610ff */
[----:B------:R-:W-:-:S05]  /*2940*/  @!P0 LEA.HI.X R15, R12, R43, R13, 0x2, P3 ;  /* 0x0000002b0c0f8211 */ /* 0x000fca00018f140d */
[----:B-----5:R0:W5:Y:S01]  /*2950*/  @!P0 LDG.E R101, desc[UR60][R14.64] ;  /* 0x0000003c0e658981 */ /* 0x020162000c1e1900 */
[----:B------:R-:W-:Y:S01]  /*2960*/  ISETP.GE.AND P0, PT, R104, 0x1, PT ;  /* 0x000000016800780c */ /* 0x000fe20003f06270 */
[----:B------:R-:W-:Y:S01]  /*2970*/  IMAD.MOV R13, RZ, RZ, -R11 ;  /* 0x000000ffff0d7224 */ /* 0x000fe200078e0a0b */
[----:B------:R-:W-:Y:S05]  /*2980*/  YIELD ;  /* 0x0000000000007946 */ /* 0x000fea0003800000 */
[----:B------:R-:W-:Y:S01]  /*2990*/  BSSY B0, `(.L_x_1574) ;  /* 0x000059c000007945 */ /* 0x000fe20003800000 */
[----:B------:R-:W-:Y:S01]  /*29a0*/  IMAD R100, R100, R13, R41 ;  /* 0x0000000d64647224 */ /* 0x000fe200078e0229 */
[----:B------:R-:W-:Y:S01]  /*29b0*/  ISETP.GT.AND P3, PT, R25, R24, PT ;  /* 0x000000181900720c */ /* 0x000fe20003f64270 */
[----:B--2---:R-:W-:-:S04]  /*29c0*/  IMAD R11, R202, 0x4000, R40 ;  /* 0x00004000ca0b7824 */ /* 0x004fc800078e0228 */
        /* <DEDUP_REMOVED lines=9> */
[----:B------:R-:W-:Y:S02]  /*2a60*/  IMAD R40, R10, R25, RZ ;  /* 0x000000190a287224 */ /* 0x000fe400078e02ff */
[----:B------:R-:W-:Y:S01]  /*2a70*/  IMAD R11, R100, UR5, R11 ;  /* 0x00000005640b7c24 */ /* 0x000fe2000f8e020b */
[----:B------:R-:W-:Y:S01]  /*2a80*/  ULDC.64 UR4, c[0x0][0x310] ;  /* 0x0000c40000047ab9 */ /* 0x000fe20000000a00 */
[----:B------:R-:W-:-:S02]  /*2a90*/  IMAD R97, R25, -0x40, R2 ;  /* 0xffffffc019617824 */ /* 0x000fc400078e0202 */
[----:B------:R-:W-:Y:S02]  /*2aa0*/  IMAD R14, R98, UR4, RZ ;  /* 0x00000004620e7c24 */ /* 0x000fe4000f8e02ff */
[----:B------:R-:W-:Y:S01]  /*2ab0*/  IMAD.IADD R13, R13, 0x1, R11 ;  /* 0x000000010d0d7824 */ /* 0x000fe200078e020b */
[----:B------:R-:W-:Y:S01]  /*2ac0*/  SHF.R.S32.HI R11, RZ, 0x1f, R25 ;  /* 0x0000001fff0b7819 */ /* 0x000fe20000011419 */
[----:B------:R-:W-:Y:S01]  /*2ad0*/  IMAD R15, R101, UR5, R14 ;  /* 0x00000005650f7c24 */ /* 0x000fe2000f8e020e */
[----:B------:R-:W-:Y:S01]  /*2ae0*/  VIMNMX R97, R97, 0x40, PT ;  /* 0x0000004061617848 */ /* 0x000fe20003fe0100 */
[----:B------:R-:W-:Y:S01]  /*2af0*/  IMAD.WIDE.U32 R12, R101, UR4, R12 ;  /* 0x00000004650c7c25 */ /* 0x000fe2000f8e000c */
[----:B------:R-:W-:-:S03]  /*2b00*/  ULDC.64 UR4, c[0x0][0x308] ;  /* 0x0000c20000047ab9 */ /* 0x000fc60000000a00 */
[----:B------:R-:W-:Y:S02]  /*2b10*/  IMAD R14, R6, R25, RZ ;  /* 0x00000019060e7224 */ /* 0x000fe400078e02ff */
[----:B------:R-:W-:Y:S02]  /*2b20*/  IMAD.IADD R13, R13, 0x1, R15 ;  /* 0x000000010d0d7824 */ /* 0x000fe400078e020f */
[----:B------:R-:W-:Y:S02]  /*2b30*/  IMAD R15, R27, UR4, RZ ;  /* 0x000000041b0f7c24 */ /* 0x000fe4000f8e02ff */
[C---:B------:R-:W-:Y:S02]  /*2b40*/  IMAD R41, R11.reuse, R8, R14 ;  /* 0x000000080b297224 */ /* 0x040fe400078e020e */
[----:B------:R-:W-:Y:S02]  /*2b50*/  IMAD R43, R11, R21, R40 ;  /* 0x000000150b2b7224 */ /* 0x000fe400078e0228 */
[----:B------:R-:W-:-:S02]  /*2b60*/  IMAD R11, R38, UR5, R15 ;  /* 0x00000005260b7c24 */ /* 0x000fc4000f8e020f */
[----:B------:R-:W-:Y:S01]  /*2b70*/  IMAD.WIDE.U32 R112, R38, UR4, R12 ;  /* 0x0000000426707c25 */ /* 0x000fe2000f8e000c */
[----:B------:R-:W-:-:S03]  /*2b80*/  ULDC.64 UR4, c[0x0][0x2e8] ;  /* 0x0000ba0000047ab9 */ /* 0x000fc60000000a00 */
[----:B------:R-:W-:Y:S01]  /*2b90*/  IMAD.IADD R11, R113, 0x1, R11 ;  /* 0x00000001710b7824 */ /* 0x000fe200078e020b */
[----:B------:R-:W-:Y:S01]  /*2ba0*/  LEA R105, P4, R112, UR4, 0x1 ;  /* 0x0000000470697c11 */ /* 0x000fe2000f8808ff */
[----:B------:R-:W-:-:S03]  /*2bb0*/  IMAD.WIDE.U32 R14, R8, R25, RZ ;  /* 0x00000019080e7225 */ /* 0x000fc600078e00ff */
[----:B------:R-:W-:Y:S01]  /*2bc0*/  LEA.HI.X R112, R112, UR5, R11, 0x1, P4 ;  /* 0x0000000570707c11 */ /* 0x000fe2000a0f0c0b */
[----:B------:R-:W-:-:S04]  /*2bd0*/  IMAD.WIDE.U32 R12, R21, R25, RZ ;  /* 0x00000019150c7225 */ /* 0x000fc800078e00ff */
[----:B------:R-:W-:Y:S02]  /*2be0*/  IMAD.IADD R72, R15, 0x1, R41 ;  /* 0x000000010f487824 */ /* 0x000fe400078e0229 */
[----:B------:R-:W-:Y:S01]  /*2bf0*/  IMAD.IADD R73, R13, 0x1, R43 ;  /* 0x000000010d497824 */ /* 0x000fe200078e022b */
[----:B------:R-:W-:Y:S06]  /*2c00*/  @!P0 BRA `(.L_x_1576) ;  /* 0x0000002400f08947 */ /* 0x000fec0003800000 */
[----:B------:R-:W2:Y:S01]  /*2c10*/  LDL R42, [R1+0xc] ;  /* 0x00000c00012a7983 */ /* 0x000ea20000100800 */
[----:B------:R-:W-:Y:S01]  /*2c20*/  BSSY B1, `(.L_x_1577) ;  /* 0x000002d000017945 */ /* 0x000fe20003800000 */
[C---:B------:R-:W-:Y:S01]  /*2c30*/  VIADD R109, R200.reuse, 0x20 ;  /* 0x00000020c86d7836 */ /* 0x040fe20000000000 */
[----:B------:R-:W-:Y:S01]  /*2c40*/  CS2R R40, SRZ ;  /* 0x0000000000287805 */ /* 0x000fe2000001ff00 */
[C---:B------:R-:W-:Y:S01]  /*2c50*/  VIADD R107, R200.reuse, 0x40 ;  /* 0x00000040c86b7836 */ /* 0x040fe20000000000 */
[----:B------:R-:W-:Y:S01]  /*2c60*/  CS2R R56, SRZ ;  /* 0x0000000000387805 */ /* 0x000fe2000001ff00 */
[----:B------:R-:W-:Y:S01]  /*2c70*/  VIADD R75, R200, 0x60 ;  /* 0x00000060c84b7836 */ /* 0x000fe20000000000 */
[----:B------:R-:W-:Y:S02]  /*2c80*/  CS2R R60, SRZ ;  /* 0x00000000003c7805 */ /* 0x000fe4000001ff00 */
[----:B------:R-:W-:Y:S02]  /*2c90*/  CS2R R64, SRZ ;  /* 0x0000000000407805 */ /* 0x000fe4000001ff00 */
[----:B------:R-:W-:-:S02]  /*2ca0*/  CS2R R68, SRZ ;  /* 0x0000000000447805 */ /* 0x000fc4000001ff00 */
[----:B------:R-:W-:Y:S02]  /*2cb0*/  CS2R R58, SRZ ;  /* 0x00000000003a7805 */ /* 0x000fe4000001ff00 */
[----:B------:R-:W-:Y:S02]  /*2cc0*/  CS2R R62, SRZ ;  /* 0x00000000003e7805 */ /* 0x000fe4000001ff00 */
[----:B------:R-:W-:Y:S02]  /*2cd0*/  CS2R R66, SRZ ;  /* 0x0000000000427805 */ /* 0x000fe4000001ff00 */
[----:B------:R-:W-:Y:S02]  /*2ce0*/  CS2R R70, SRZ ;  /* 0x0000000000467805 */ /* 0x000fe4000001ff00 */
[----:B--2---:R-:W-:-:S13]  /*2cf0*/  ISETP.GE.AND P0, PT, R42, R97, PT ;  /* 0x000000612a00720c */ /* 0x004fda0003f06270 */
[----:B------:R-:W-:Y:S05]  /*2d00*/  @P0 BRA `(.L_x_1578) ;  /* 0x0000000000780947 */ /* 0x000fea0003800000 */
[----:B------:R-:W-:Y:S01]  /*2d10*/  IADD3 R43, P4, R80, R14, RZ ;  /* 0x0000000e502b7210 */ /* 0x000fe20007f9e0ff */
[----:B------:R-:W-:Y:S01]  /*2d20*/  ULDC.64 UR4, c[0x0][0x3e8] ;  /* 0x0000fa0000047ab9 */ /* 0x000fe20000000a00 */
[----:B------:R-:W-:Y:S02]  /*2d30*/  IADD3 R11, P5, R84, R12, RZ ;  /* 0x0000000c540b7210 */ /* 0x000fe40007fbe0ff */
[----:B------:R-:W-:Y:S02]  /*2d40*/  CS2R R68, SRZ ;  /* 0x0000000000447805 */ /* 0x000fe4000001ff00 */
[----:B------:R-:W-:Y:S01]  /*2d50*/  ISETP.GE.AND P6, PT, R200, R104, PT ;  /* 0x00000068c800720c */ /* 0x000fe20003fc6270 */
[----:B------:R-:W-:Y:S01]  /*2d60*/  IMAD.X R44, R72, 0x1, R31, P4 ;  /* 0x00000001482c7824 */ /* 0x000fe200020e061f */
[----:B------:R-:W-:Y:S01]  /*2d70*/  LEA R42, P4, R43, UR4, 0x1 ;  /* 0x000000042b2a7c11 */ /* 0x000fe2000f8808ff */
[----:B------:R-:W-:Y:S01]  /*2d80*/  IMAD.X R46, R73, 0x1, R33, P5 ;  /* 0x00000001492e7824 */ /* 0x000fe200028e0621 */
[----:B------:R-:W-:-:S02]  /*2d90*/  CS2R R70, SRZ ;  /* 0x0000000000467805 */ /* 0x000fc4000001ff00 */
[-C--:B------:R-:W-:Y:S02]  /*2da0*/  ISETP.GE.AND P5, PT, R109, R104.reuse, PT ;  /* 0x000000686d00720c */ /* 0x080fe40003fa6270 */
[----:B------:R-:W-:Y:S01]  /*2db0*/  LEA.HI.X R43, R43, UR5, R44, 0x1, P4 ;  /* 0x000000052b2b7c11 */ /* 0x000fe2000a0f0c2c */
[----:B------:R-:W-:Y:S02]  /*2dc0*/  ULDC.64 UR4, c[0x0][0x400] ;  /* 0x0001000000047ab9 */ /* 0x000fe40000000a00 */
[C---:B------:R-:W-:Y:S02]  /*2dd0*/  LEA R44, P4, R11.reuse, UR4, 0x1 ;  /* 0x000000040b2c7c11 */ /* 0x040fe4000f8808ff */
[----:B------:R0:W5:Y:S02]  /*2de0*/  @!P6 LDG.E.64 R68, desc[UR60][R42.64] ;  /* 0x0000003c2a44e981 */ /* 0x000164000c1e1b00 */
        /* <DEDUP_REMOVED lines=16> */
.L_x_1578:
[----:B------:R-:W-:Y:S05]  /*2ef0*/  BSYNC B1 ;  /* 0x0000000000017941 */ /* 0x000fea0003800000 */
.L_x_1577:
[----:B------:R-:W2:Y:S01]  /*2f00*/  LDL R11, [R1+0xa0] ;  /* 0x0000a000010b7983 */ /* 0x000ea20000100800 */
[----:B------:R-:W-:Y:S01]  /*2f10*/  BSSY B1, `(.L_x_1579) ;  /* 0x000002a000017945 */ /* 0x000fe20003800000 */
[----:B0-----:R-:W-:Y:S02]  /*2f20*/  CS2R R44, SRZ ;  /* 0x00000000002c7805 */ /* 0x001fe4000001ff00 */
[----:B------:R-:W-:Y:S02]  /*2f30*/  CS2R R48, SRZ ;  /* 0x0000000000307805 */ /* 0x000fe4000001ff00 */
[----:B------:R-:W-:Y:S02]  /*2f40*/  CS2R R52, SRZ ;  /* 0x0000000000347805 */ /* 0x000fe4000001ff00 */
[----:B------:R-:W-:Y:S02]  /*2f50*/  CS2R R42, SRZ ;  /* 0x00000000002a7805 */ /* 0x000fe4000001ff00 */
[----:B------:R-:W-:-:S02]  /*2f60*/  CS2R R46, SRZ ;  /* 0x00000000002e7805 */ /* 0x000fc4000001ff00 */
[----:B------:R-:W-:Y:S01]  /*2f70*/  CS2R R50, SRZ ;  /* 0x0000000000327805 */ /* 0x000fe2000001ff00 */
[----:B-----5:R-:W-:Y:S01]  /*2f80*/  IMAD.MOV.U32 R74, RZ, RZ, R56 ;  /* 0x000000ffff4a7224 */ /* 0x020fe200078e0038 */
[----:B------:R-:W-:Y:S01]  /*2f90*/  CS2R R54, SRZ ;  /* 0x0000000000367805 */ /* 0x000fe2000001ff00 */
[----:B------:R-:W-:Y:S01]  /*2fa0*/  IMAD.MOV.U32 R89, RZ, RZ, R57 ;  /* 0x000000ffff597224 */ /* 0x000fe200078e0039 */
[----:B--2---:R-:W-:-:S13]  /*2fb0*/  ISETP.GE.AND P4, PT, R11, R97, PT ;  /* 0x000000610b00720c */ /* 0x004fda0003f86270 */
[----:B------:R-:W-:Y:S05]  /*2fc0*/  @P4 BRA `(.L_x_1580) ;  /* 0x0000000000784947 */ /* 0x000fea0003800000 */
        /* <DEDUP_REMOVED lines=30> */
.L_x_1580:
[----:B------:R-:W-:Y:S05]  /*31b0*/  BSYNC B1 ;  /* 0x0000000000017941 */ /* 0x000fea0003800000 */
.L_x_1579:
[----:B------:R-:W-:Y:S01]  /*31c0*/  IMAD.MOV.U32 R11, RZ, RZ, R60 ;  /* 0x000000ffff0b7224 */ /* 0x000fe200078e003c */
[----:B------:R-:W-:Y:S01]  /*31d0*/  ISETP.NE.AND P5, PT, R225, 0x3, PT ;  /* 0x00000003e100780c */ /* 0x000fe20003fa5270 */
[----:B0-----:R-:W-:Y:S01]  /*31e0*/  IMAD.MOV.U32 R12, RZ, RZ, R61 ;  /* 0x000000ffff0c7224 */ /* 0x001fe200078e003d */
        /* <DEDUP_REMOVED lines=59> */
[----:B------:R-:W-:Y:S01]  /*35a0*/  PRMT R125, R14, 0x7610, R125 ;  /* 0x000076100e7d7816 */ /* 0x000fe2000000007d */
[----:B------:R-:W-:Y:S06]  /*35b0*/  @!P5 BRA `(.L_x_1581) ;  /* 0x000000000004d947 */ /* 0x000fec0003800000 */
[----:B------:R-:W-:Y:S01]  /*35c0*/  BPT.TRAP 0x1 ;  /* 0x000000040000795c */ /* 0x000fe20000300000 */
.L_x_1581:
[----:B------:R-:W2:Y:S01]  /*35d0*/  LDL R11, [R1+0x40] ;  /* 0x00004000010b7983 */ /* 0x000ea20000100800 */
[----:B------:R-:W-:Y:S01]  /*35e0*/  IMAD R89, R202, 0x8, R18 ;  /* 0x00000008ca597824 */ /* 0x000fe200078e0212 */
[----:B------:R-:W-:Y:S01]  /*35f0*/  BSSY B1, `(.L_x_1582) ;  /* 0x0000004000017945 */ /* 0x000fe20003800000 */
[----:B--2---:R-:W-:-:S04]  /*3600*/  SHF.L.U32 R103, R11, 0x1f, RZ ;  /* 0x0000001f0b677819 */ /* 0x004fc800000006ff */
[----:B------:R-:W0:Y:S02]  /*3610*/  SYNCS.PHASECHK.TRANS64.TRYWAIT P6, [R89+URZ+0x30890], R103 ;  /* 0x03089067590075a7 */ /* 0x000e2400080c017f */
[----:B0-----:R-:W-:Y:S05]  /*3620*/  @!P6 BRA `(.L_x_1583) ;  /* 0x00000264009ce947 */ /* 0x001fea0003800000 */
.L_x_2005:
[----:B------:R-:W-:Y:S05]  /*3630*/  BSYNC B1 ;  /* 0x0000000000017941 */ /* 0x000fea0003800000 */
.L_x_1582:
[----:B------:R-:W-:-:S03]  /*3640*/  UMOV UR4, 0xffffffff ;  /* 0xffffffff00047882 */ /* 0x000fc60000000000 */
[----:B------:R-:W-:Y:S05]  /*3650*/  BRA.DIV UR4, `(.L_x_1584) ;  /* 0x0000026604a47947 */ /* 0x000fea000b800000 */
[----:B------:R1:W2:Y:S04]  /*3660*/  SHFL.IDX PT, R74, R112, RZ, 0x181f ;  /* 0x00181fff704a7589 */ /* 0x0002a800000e0000 */
[----:B------:R1:W3:Y:S02]  /*3670*/  SHFL.IDX PT, R106, R105, RZ, 0x181f ;  /* 0x00181fff696a7589 */ /* 0x0002e400000e0000 */
.L_x_2009:
[----:B------:R-:W-:Y:S04]  /*3680*/  BSSY B1, `(.L_x_1585) ;  /* 0x00000e7000017945 */ /* 0x000fe80003800000 */
[----:B------:R-:W-:Y:S05]  /*3690*/  @P0 BRA `(.L_x_1586) ;  /* 0x0000000c00940947 */ /* 0x000fea0003800000 */
[----:B------:R-:W-:Y:S01]  /*36a0*/  ISETP.NE.AND P0, PT, R29, RZ, PT ;  /* 0x000000ff1d00720c */ /* 0x000fe20003f05270 */
[----:B------:R-:W-:-:S12]  /*36b0*/  BSSY B2, `(.L_x_1587) ;  /* 0x0000037000027945 */ /* 0x000fd80003800000 */
[----:B------:R-:W-:Y:S05]  /*36c0*/  @!P0 BRA `(.L_x_1588) ;  /* 0x0000000000d48947 */ /* 0x000fea0003800000 */
[----:B------:R4:W0:Y:S01]  /*36d0*/  LDS.128 R12, [R92+0x20400] ;  /* 0x020400005c0c7984 */ /* 0x0008220000000c00 */
[----:B------:R-:W-:Y:S01]  /*36e0*/  ISETP.GE.AND P6, PT, R200, R104, PT ;  /* 0x00000068c800720c */ /* 0x000fe20003fc6270 */
[----:B------:R-:W-:Y:S01]  /*36f0*/  BSSY B3, `(.L_x_1589) ;  /* 0x0000031000037945 */ /* 0x000fe20003800000 */
[----:B---3--:R-:W-:-:S04]  /*3700*/  LEA R72, P0, R16, R106, 0x1 ;  /* 0x0000006a10487211 */ /* 0x008fc800078008ff */
[----:B--2---:R-:W-:-:S07]  /*3710*/  LEA.HI.X R73, R16, R74, R17, 0x1, P0 ;  /* 0x0000004a10497211 */ /* 0x004fce00000f0c11 */
[----:B----4-:R-:W-:Y:S05]  /*3720*/  @P6 BRA `(.L_x_1590) ;  /* 0x0000000000b46947 */ /* 0x010fea0003800000 */
[----:B------:R-:W-:Y:S02]  /*3730*/  SHF.R.U64 R137, R70, 0x10, R71 ;  /* 0x0000001046897819 */ /* 0x000fe40000001247 */
[----:B------:R-:W-:Y:S01]  /*3740*/  SHF.R.U64 R11, R68, 0x10, R69 ;  /* 0x00000010440b7819 */ /* 0x000fe20000001245 */
[----:B0-----:R-:W-:Y:S01]  /*3750*/  IMAD.U32 R68, R14, 0x10000, RZ ;  /* 0x000100000e447824 */ /* 0x001fe200078e00ff */
[----:B------:R-:W-:Y:S02]  /*3760*/  SHF.R.U32.HI R139, RZ, 0x10, R71 ;  /* 0x00000010ff8b7819 */ /* 0x000fe40000011647 */
[----:B------:R-:W-:Y:S02]  /*3770*/  SHF.R.U32.HI R135, RZ, 0x10, R69 ;  /* 0x00000010ff877819 */ /* 0x000fe40000011645 */
[----:B------:R-:W-:Y:S02]  /*3780*/  PRMT R137, R138, 0x5410, R137 ;  /* 0x000054108a897816 */ /* 0x000fe40000000089 */
[----:B------:R-:W-:Y:S01]  /*3790*/  PRMT R71, R134, 0x5410, R11 ;  /* 0x0000541086477816 */ /* 0x000fe2000000000b */
[----:B------:R-:W-:Y:S01]  /*37a0*/  IMAD.U32 R11, R12, 0x10000, RZ ;  /* 0x000100000c0b7824 */ /* 0x000fe200078e00ff */
[----:B------:R-:W-:Y:S01]  /*37b0*/  LOP3.LUT R69, R14, 0xffff0000, RZ, 0xc0, !PT ;  /* 0xffff00000e457812 */ /* 0x000fe200078ec0ff */
[----:B------:R-:W-:Y:S01]  /*37c0*/  IMAD.U32 R14, R13, 0x10000, RZ ;  /* 0x000100000d0e7824 */ /* 0x000fe200078e00ff */
[----:B------:R-:W-:-:S02]  /*37d0*/  PRMT R139, R140, 0x5410, R139 ;  /* 0x000054108c8b7816 */ /* 0x000fc4000000008b */
[----:B------:R-:W-:Y:S02]  /*37e0*/  PRMT R135, R136, 0x5410, R135 ;  /* 0x0000541088877816 */ /* 0x000fe40000000087 */
        /* <DEDUP_REMOVED lines=8> */
[----:B------:R-:W-:Y:S01]  /*3870*/  LOP3.LUT R70, R15, 0xffff0000, RZ, 0xc0, !PT ;  /* 0xffff00000f467812 */ /* 0x000fe200078ec0ff */
[----:B------:R-:W-:Y:S01]  /*3880*/  FMUL.FTZ R13, R13, R134 ;  /* 0x000000860d0d7220 */ /* 0x000fe20000410000 */
[----:B------:R-:W-:Y:S01]  /*3890*/  LOP3.LUT R139, R139, 0xffff0000, RZ, 0xc0, !PT ;  /* 0xffff00008b8b7812 */ /* 0x000fe200078ec0ff */
[----:B------:R-:W-:-:S02]  /*38a0*/  IMAD.U32 R137, R137, 0x10000, RZ ;  /* 0x0001000089897824 */ /* 0x000fc400078e00ff */
[----:B------:R-:W-:Y:S01]  /*38b0*/  FMUL.FTZ R69, R69, R136 ;  /* 0x0000008845457220 */ /* 0x000fe20000410000 */
[----:B------:R-:W-:Y:S01]  /*38c0*/  LOP3.LUT R135, R135, 0xffff0000, RZ, 0xc0, !PT ;  /* 0xffff000087877812 */ /* 0x000fe200078ec0ff */
[----:B------:R-:W-:Y:S02]  /*38d0*/  IMAD.U32 R71, R71, 0x10000, RZ ;  /* 0x0001000047477824 */ /* 0x000fe400078e00ff */
[C---:B------:R-:W-:Y:S01]  /*38e0*/  FFMA.FTZ R141, R14.reuse, R134, -R141 ;  /* 0x000000860e8d7223 */ /* 0x040fe2000001088d */
[----:B------:R-:W-:Y:S01]  /*38f0*/  FFMA.FTZ R138, R14, R138, R13 ;  /* 0x0000008a0e8a7223 */ /* 0x000fe2000001000d */
[----:B------:R-:W-:Y:S01]  /*3900*/  FFMA.FTZ R143, R68, R136, -R143 ;  /* 0x00000088448f7223 */ /* 0x000fe2000001088f */
[----:B------:R-:W-:Y:S01]  /*3910*/  FMUL.FTZ R14, R12, R137 ;  /* 0x000000890c0e7220 */ /* 0x000fe20000410000 */
[----:B------:R-:W-:Y:S02]  /*3920*/  IMAD.U32 R15, R15, 0x10000, RZ ;  /* 0x000100000f0f7824 */ /* 0x000fe400078e00ff */
[----:B------:R-:W-:Y:S01]  /*3930*/  FFMA.FTZ R68, R68, R140, R69 ;  /* 0x0000008c44447223 */ /* 0x000fe20000010045 */
        /* <DEDUP_REMOVED lines=12> */
.L_x_1590:
[----:B------:R-:W-:Y:S05]  /*3a00*/  BSYNC B3 ;  /* 0x0000000000037941 */ /* 0x000fea0003800000 */
.L_x_1589:
[----:B0-----:R4:W-:Y:S02]  /*3a10*/  ST.E.128 desc[UR60][R72.64], R12 ;  /* 0x0000000c48007985 */ /* 0x0019e4000c101d3c */
.L_x_1588:
[----:B------:R-:W-:Y:S05]  /*3a20*/  BSYNC B2 ;  /* 0x0000000000027941 */ /* 0x000fea0003800000 */
.L_x_1587:
[----:B------:R-:W-:Y:S01]  /*3a30*/  ISETP.NE.AND P0, PT, R76, RZ, PT ;  /* 0x000000ff4c00720c */ /* 0x000fe20003f05270 */
[----:B------:R-:W-:-:S12]  /*3a40*/  BSSY B2, `(.L_x_1591) ;  /* 0x0000037000027945 */ /* 0x000fd80003800000 */
[----:B------:R-:W-:Y:S05]  /*3a50*/  @!P0 BRA `(.L_x_1592) ;  /* 0x0000000000d48947 */ /* 0x000fea0003800000 */
[----:B----4-:R4:W0:Y:S01]  /*3a60*/  LDS.128 R12, [R92+0x22400] ;  /* 0x022400005c0c7984 */ /* 0x0108220000000c00 */
        /* <DEDUP_REMOVED lines=50> */
.L_x_1594:
[----:B------:R-:W-:Y:S05]  /*3d90*/  BSYNC B3 ;  /* 0x0000000000037941 */ /* 0x000fea0003800000 */
.L_x_1593:
[----:B0-----:R0:W-:Y:S02]  /*3da0*/  ST.E.128 desc[UR60][R68.64], R12 ;  /* 0x0000000c44007985 */ /* 0x0011e4000c101d3c */
.L_x_1592:
[----:B------:R-:W-:Y:S05]  /*3db0*/  BSYNC B2 ;  /* 0x0000000000027941 */ /* 0x000fea0003800000 */
.L_x_1591:
[----:B------:R-:W-:Y:S01]  /*3dc0*/  ISETP.NE.AND P0, PT, R77, RZ, PT ;  /* 0x000000ff4d00720c */ /* 0x000fe20003f05270 */
[----:B------:R-:W-:-:S12]  /*3dd0*/  BSSY B2, `(.L_x_1595) ;  /* 0x0000039000027945 */ /* 0x000fd80003800000 */
[----:B------:R-:W-:Y:S05]  /*3de0*/  @!P0 BRA `(.L_x_1596) ;  /* 0x0000000000dc8947 */ /* 0x000fea0003800000 */
[----:B------:R-:W2:Y:S01]  /*3df0*/  LDL R11, [R1] ;  /* 0x00000000010b7983 */ /* 0x000ea20000100800 */
[----:B------:R-:W-:Y:S01]  /*3e00*/  ISETP.GE.AND P6, PT, R107, R104, PT ;  /* 0x000000686b00720c */ /* 0x000fe20003fc6270 */
[----:B------:R-:W-:Y:S01]  /*3e10*/  BSSY B3, `(.L_x_1597) ;  /* 0x0000033000037945 */ /* 0x000fe20003800000 */
[C---:B---3--:R-:W-:Y:S01]  /*3e20*/  LEA R64, P0, R19.reuse, R106, 0x1 ;  /* 0x0000006a13407211 */ /* 0x048fe200078008ff */
[----:B0---4-:R0:W3:Y:S03]  /*3e30*/  LDS.128 R12, [R92+0x24400] ;  /* 0x024400005c0c7984 */ /* 0x0110e60000000c00 */
[----:B--2---:R-:W-:-:S07]  /*3e40*/  LEA.HI.X R65, R19, R74, R11, 0x1, P0 ;  /* 0x0000004a13417211 */ /* 0x004fce00000f0c0b */
[----:B0--3--:R-:W-:Y:S05]  /*3e50*/  @P6 BRA `(.L_x_1598) ;  /* 0x0000000000b86947 */ /* 0x009fea0003800000 */
[----:B------:R-:W-:Y:S01]  /*3e60*/  SHF.R.U64 R68, R60, 0x10, R61 ;  /* 0x000000103c447819 */ /* 0x000fe2000000123d */
[----:B------:R-:W-:Y:S01]  /*3e70*/  IMAD.U32 R60, R14, 0x10000, RZ ;  /* 0x000100000e3c7824 */ /* 0x000fe200078e00ff */
        /* <DEDUP_REMOVED lines=44> */
.L_x_1598:
[----:B------:R-:W-:Y:S05]  /*4140*/  BSYNC B3 ;  /* 0x0000000000037941 */ /* 0x000fea0003800000 */
.L_x_1597:
[----:B------:R0:W-:Y:S02]  /*4150*/  ST.E.128 desc[UR60][R64.64], R12 ;  /* 0x0000000c40007985 */ /* 0x0001e4000c101d3c */
.L_x_1596:
[----:B------:R-:W-:Y:S05]  /*4160*/  BSYNC B2 ;  /* 0x0000000000027941 */ /* 0x000fea0003800000 */
.L_x_1595:
[----:B------:R-:W-:-:S13]  /*4170*/  ISETP.NE.AND P0, PT, R78, RZ, PT ;  /* 0x000000ff4e00720c */ /* 0x000fda0003f05270 */
[----:B------:R-:W-:Y:S05]  /*4180*/  @!P0 BRA `(.L_x_1586) ;  /* 0x0000000000d88947 */ /* 0x000fea0003800000 */
[----:B0---4-:R0:W4:Y:S01]  /*4190*/  LDS.128 R12, [R92+0x26400] ;  /* 0x026400005c0c7984 */ /* 0x0111220000000c00 */
[----:B------:R-:W-:Y:S01]  /*41a0*/  ISETP.GE.AND P6, PT, R75, R104, PT ;  /* 0x000000684b00720c */ /* 0x000fe20003fc6270 */
[----:B------:R-:W-:Y:S01]  /*41b0*/  BSSY B2, `(.L_x_1599) ;  /* 0x0000032000027945 */ /* 0x000fe20003800000 */
[----:B---3--:R-:W-:-:S04]  /*41c0*/  LEA R60, P0, R23, R106, 0x1 ;  /* 0x0000006a173c7211 */ /* 0x008fc800078008ff */
[----:B--2---:R-:W-:-:S07]  /*41d0*/  LEA.HI.X R61, R23, R74, R228, 0x1, P0 ;  /* 0x0000004a173d7211 */ /* 0x004fce00000f0ce4 */
        /* <DEDUP_REMOVED lines=47> */
.L_x_1600:
[----:B------:R-:W-:Y:S05]  /*44d0*/  BSYNC B2 ;  /* 0x0000000000027941 */ /* 0x000fea0003800000 */
.L_x_1599:
[----:B----4-:R0:W-:Y:S02]  /*44e0*/  ST.E.128 desc[UR60][R60.64], R12 ;  /* 0x0000000c3c007985 */ /* 0x0101e4000c101d3c */
.L_x_1586:
[----:B------:R-:W-:Y:S05]  /*44f0*/  BSYNC B1 ;  /* 0x0000000000017941 */ /* 0x000fea0003800000 */
.L_x_1585:
[----:B------:R-:W-:-:S03]  /*4500*/  UMOV UR4, 0xffffffff ;  /* 0xffffffff00047882 */ /* 0x000fc60000000000 */
[----:B------:R-:W-:Y:S05]  /*4510*/  BRA.DIV UR4, `(.L_x_1601) ;  /* 0x0000025a04407947 */ /* 0x000fea000b800000 */
[----:B-1----:R-:W1:Y:S04]  /*4520*/  SHFL.IDX PT, R112, R112, 0x1, 0x181f ;  /* 0x00381f0070707f89 */ /* 0x002e6800000e0000 */
[----:B------:R0:W0:Y:S02]  /*4530*/  SHFL.IDX PT, R56, R105, 0x1, 0x181f ;  /* 0x00381f0069387f89 */ /* 0x00002400000e0000 */
.L_x_2013:
        /* <DEDUP_REMOVED lines=8> */
[----:B-1----:R-:W-:-:S07]  /*45c0*/  LEA.HI.X R59, R16, R112, R17, 0x1, P0 ;  /* 0x00000070103b7211 */ /* 0x002fce00000f0c11 */
[----:B0-----:R-:W-:Y:S05]  /*45d0*/  @P4 BRA `(.L_x_1606) ;  /* 0x0000000000b84947 */ /* 0x001fea0003800000 */
[----:B------:R-:W-:Y:S02]  /*45e0*/  SHF.R.U64 R11, R54, 0x10, R55 ;  /* 0x00000010360b7819 */ /* 0x000fe40000001237 */
[----:B------:R-:W-:Y:S01]  /*45f0*/  SHF.R.U64 R57, R52, 0x10, R53 ;  /* 0x0000001034397819 */ /* 0x000fe20000001235 */
[----:B----4-:R-:W-:Y:S01]  /*4600*/  IMAD.U32 R52, R14, 0x10000, RZ ;  /* 0x000100000e347824 */ /* 0x010fe200078e00ff */
[----:B------:R-:W-:Y:S02]  /*4610*/  SHF.R.U32.HI R60, RZ, 0x10, R55 ;  /* 0x00000010ff3c7819 */ /* 0x000fe40000011637 */
[----:B------:R-:W-:Y:S02]  /*4620*/  SHF.R.U32.HI R62, RZ, 0x10, R53 ;  /* 0x00000010ff3e7819 */ /* 0x000fe40000011635 */
[----:B------:R-:W-:Y:S01]  /*4630*/  PRMT R124, R124, 0x5410, R11 ;  /* 0x000054107c7c7816 */ /* 0x000fe2000000000b */
[----:B------:R-:W-:Y:S01]  /*4640*/  IMAD.U32 R11, R12, 0x10000, RZ ;  /* 0x000100000c0b7824 */ /* 0x000fe200078e00ff */
        /* <DEDUP_REMOVED lines=10> */
[----:B------:R-:W-:Y:S01]  /*46f0*/  FMUL.FTZ R65, R53, R61 ;  /* 0x0000003d35417220 */ /* 0x000fe20000410000 */
[----:B------:R-:W-:Y:S01]  /*4700*/  LOP3.LUT R54, R15, 0xffff0000, RZ, 0xc0, !PT ;  /* 0xffff00000f367812 */ /* 0x000fe200078ec0ff */
[C---:B------:R-:W-:Y:S01]  /*4710*/  FMUL.FTZ R63, R13.reuse, R60 ;  /* 0x0000003c0d3f7220 */ /* 0x040fe20000410000 */
[----:B------:R-:W-:Y:S01]  /*4720*/  LOP3.LUT R12, R12, 0xffff0000, RZ, 0xc0, !PT ;  /* 0xffff00000c0c7812 */ /* 0x000fe200078ec0ff */
[----:B------:R-:W-:Y:S01]  /*4730*/  FMUL.FTZ R13, R13, R55 ;  /* 0x000000370d0d7220 */ /* 0x000fe20000410000 */
[----:B------:R-:W-:Y:S01]  /*4740*/  LOP3.LUT R125, R125, 0xffff0000, RZ, 0xc0, !PT ;  /* 0xffff00007d7d7812 */ /* 0x000fe200078ec0ff */
[----:B------:R-:W-:Y:S01]  /*4750*/  FMUL.FTZ R53, R53, R57 ;  /* 0x0000003935357220 */ /* 0x000fe20000410000 */
[----:B------:R-:W-:Y:S01]  /*4760*/  LOP3.LUT R123, R123, 0xffff0000, RZ, 0xc0, !PT ;  /* 0xffff00007b7b7812 */ /* 0x000fe200078ec0ff */
[----:B------:R-:W-:-:S02]  /*4770*/  IMAD.U32 R124, R124, 0x10000, RZ ;  /* 0x000100007c7c7824 */ /* 0x000fc400078e00ff */
[----:B------:R-:W-:Y:S01]  /*4780*/  FFMA.FTZ R63, R14, R55, -R63 ;  /* 0x000000370e3f7223 */ /* 0x000fe2000001083f */
[----:B------:R-:W-:Y:S02]  /*4790*/  IMAD.U32 R122, R122, 0x10000, RZ ;  /* 0x000100007a7a7824 */ /* 0x000fe400078e00ff */
[----:B------:R-:W-:Y:S01]  /*47a0*/  FFMA.FTZ R60, R14, R60, R13 ;  /* 0x0000003c0e3c7223 */ /* 0x000fe2000001000d */
[C---:B------:R-:W-:Y:S01]  /*47b0*/  FFMA.FTZ R65, R52.reuse, R57, -R65 ;  /* 0x0000003934417223 */ /* 0x040fe20000010841 */
[----:B------:R-:W-:Y:S02]  /*47c0*/  IMAD.U32 R15, R15, 0x10000, RZ ;  /* 0x000100000f0f7824 */ /* 0x000fe400078e00ff */
[----:B------:R-:W-:Y:S01]  /*47d0*/  FFMA.FTZ R52, R52, R61, R53 ;  /* 0x0000003d34347223 */ /* 0x000fe20000010035 */
        /* <DEDUP_REMOVED lines=14> */
.L_x_1606:
[----:B------:R-:W-:Y:S05]  /*48c0*/  BSYNC B2 ;  /* 0x0000000000027941 */ /* 0x000fea0003800000 */
.L_x_1605:
[----:B----4-:R0:W-:Y:S02]  /*48d0*/  ST.E.128 desc[UR60][R58.64], R12 ;  /* 0x0000000c3a007985 */ /* 0x0101e4000c101d3c */
.L_x_1604:
[----:B------:R-:W-:Y:S05]  /*48e0*/  BSYNC B1 ;  /* 0x0000000000017941 */ /* 0x000fea0003800000 */
.L_x_1603:
        /* <DEDUP_REMOVED lines=30> */
[----:B------:R-:W-:Y:S01]  /*4ad0*/  FMUL.FTZ R58, R13, R51 ;  /* 0x000000330d3a7220 */ /* 0x000fe20000410000 */
        /* <DEDUP_REMOVED lines=24> */
.L_x_1610:
[----:B------:R-:W-:Y:S05]  /*4c60*/  BSYNC B2 ;  /* 0x0000000000027941 */ /* 0x000fea0003800000 */
.L_x_1609:
[----:B----4-:R0:W-:Y:S02]  /*4c70*/  ST.E.128 desc[UR60][R52.64], R12 ;  /* 0x0000000c34007985 */ /* 0x0101e4000c101d3c */
.L_x_1608:
[----:B------:R-:W-:Y:S05]  /*4c80*/  BSYNC B1 ;  /* 0x0000000000017941 */ /* 0x000fea0003800000 */
.L_x_1607:
[----:B------:R-:W-:Y:S01]  /*4c90*/  ISETP.NE.AND P0, PT, R77, RZ, PT ;  /* 0x000000ff4d00720c */ /* 0x000fe20003f05270 */
[----:B------:R-:W-:-:S12]  /*4ca0*/  BSSY B1, `(.L_x_1611) ;  /* 0x0000039000017945 */ /* 0x000fd80003800000 */
[----:B------:R-:W-:Y:S05]  /*4cb0*/  @!P0 BRA `(.L_x_1612) ;  /* 0x0000000000dc8947 */ /* 0x000fea0003800000 */
[----:B------:R-:W1:Y:S01]  /*4cc0*/  LDL R11, [R1] ;  /* 0x00000000010b7983 */ /* 0x000e620000100800 */
[----:B------:R-:W-:Y:S01]  /*4cd0*/  ISETP.GE.AND P4, PT, R107, R104, PT ;  /* 0x000000686b00720c */ /* 0x000fe20003f86270 */
[----:B------:R-:W-:Y:S01]  /*4ce0*/  BSSY B2, `(.L_x_1613) ;  /* 0x0000033000027945 */ /* 0x000fe20003800000 */
[C---:B0-----:R-:W-:Y:S01]  /*4cf0*/  LEA R48, P0, R19.reuse, R56, 0x1 ;  /* 0x0000003813307211 */ /* 0x041fe200078008ff */
[----:B----4-:R0:W4:Y:S03]  /*4d00*/  LDS.128 R12, [R92+0x25400] ;  /* 0x025400005c0c7984 */ /* 0x0101260000000c00 */
[----:B-1----:R-:W-:-:S07]  /*4d10*/  LEA.HI.X R49, R19, R112, R11, 0x1, P0 ;  /* 0x0000007013317211 */ /* 0x002fce00000f0c0b */
[----:B0---4-:R-:W-:Y:S05]  /*4d20*/  @P4 BRA `(.L_x_1614) ;  /* 0x0000000000b84947 */ /* 0x011fea0003800000 */
[----:B------:R-:W-:Y:S01]  /*4d30*/  SHF.R.U64 R51, R44, 0x10, R45 ;  /* 0x000000102c337819 */ /* 0x000fe2000000122d */
[----:B------:R-:W-:Y:S01]  /*4d40*/  IMAD.U32 R44, R14, 0x10000, RZ ;  /* 0x000100000e2c7824 */ /* 0x000fe200078e00ff */
        /* <DEDUP_REMOVED lines=44> */
.L_x_1614:
[----:B------:R-:W-:Y:S05]  /*5010*/  BSYNC B2 ;  /* 0x0000000000027941 */ /* 0x000fea0003800000 */
.L_x_1613:
[----:B------:R0:W-:Y:S02]  /*5020*/  ST.E.128 desc[UR60][R48.64], R12 ;  /* 0x0000000c30007985 */ /* 0x0001e4000c101d3c */
.L_x_1612:
[----:B------:R-:W-:Y:S05]  /*5030*/  BSYNC B1 ;  /* 0x0000000000017941 */ /* 0x000fea0003800000 */
.L_x_1611:
[----:B------:R-:W-:-:S13]  /*5040*/  ISETP.NE.AND P0, PT, R78, RZ, PT ;  /* 0x000000ff4e00720c */ /* 0x000fda0003f05270 */
        /* <DEDUP_REMOVED lines=19> */
[----:B------:R-:W-:Y:S01]  /*5180*/  LOP3.LUT R13, R13, 0xffff0000, RZ, 0xc0, !PT ;  /* 0xffff00000d0d7812 */ /* 0x000fe200078ec0ff */
[----:B------:R-:W-:Y:S01]  /*5190*/  IMAD.U32 R11, R12, 0x10000, RZ ;  /* 0x000100000c0b7824 */ /* 0x000fe200078e00ff */
[C---:B------:R-:W-:Y:S01]  /*51a0*/  LOP3.LUT R45, R111.reuse, 0xffff0000, RZ, 0xc0, !PT ;  /* 0xffff00006f2d7812 */ /* 0x040fe200078ec0ff */
        /* <DEDUP_REMOVED lines=31> */
.L_x_1616:
[----:B------:R-:W-:Y:S05]  /*53a0*/  BSYNC B1 ;  /* 0x0000000000017941 */ /* 0x000fea0003800000 */
.L_x_1615:
[----:B----4-:R0:W-:Y:S01]  /*53b0*/  ST.E.128 desc[UR60][R56.64], R12 ;  /* 0x0000000c38007985 */ /* 0x0101e2000c101d3c */
[----:B------:R-:W-:Y:S05]  /*53c0*/  BRA `(.L_x_1602) ;  /* 0x0000002c00e07947 */ /* 0x000fea0003800000 */
.L_x_1576:
[----:B------:R-:W2:Y:S01]  /*53d0*/  LDL R11, [R1+0xc] ;  /* 0x00000c00010b7983 */ /* 0x000ea20000100800 */
[----:B------:R-:W-:Y:S01]  /*53e0*/  BSSY B1, `(.L_x_1617) ;  /* 0x0000024000017945 */ /* 0x000fe20003800000 */
        /* <DEDUP_REMOVED lines=31> */
[----:B------:R0:W5:Y:S04]  /*55e0*/  @!P6 LDG.E.128 R40, desc[UR60][R56.64+0x80] ;  /* 0x0000803c3828e981 */ /* 0x000168000c1e1d00 */
[----:B------:R0:W5:Y:S04]  /*55f0*/  @!P5 LDG.E.128 R44, desc[UR60][R56.64] ;  /* 0x0000003c382cd981 */ /* 0x000168000c1e1d00 */
[----:B------:R0:W5:Y:S04]  /*5600*/  @!P5 LDG.E.128 R52, desc[UR60][R60.64] ;  /* 0x0000003c3c34d981 */ /* 0x000168000c1e1d00 */
[----:B------:R0:W5:Y:S02]  /*5610*/  @!P6 LDG.E.128 R48, desc[UR60][R60.64+0x80] ;  /* 0x0000803c3c30e981 */ /* 0x000164000c1e1d00 */
.L_x_1618:
[----:B------:R-:W-:Y:S05]  /*5620*/  BSYNC B1 ;  /* 0x0000000000017941 */ /* 0x000fea0003800000 */
.L_x_1617:
        /* <DEDUP_REMOVED lines=25> */
[----:B------:R-:W-:Y:S02]  /*57c0*/  LEA R12, P6, R15, UR4, 0x1 ;  /* 0x000000040f0c7c11 */ /* 0x000fe4000f8c08ff */
        /* <DEDUP_REMOVED lines=11> */
.L_x_1620:
[----:B------:R-:W-:Y:S05]  /*5880*/  BSYNC B1 ;  /* 0x0000000000017941 */ /* 0x000fea0003800000 */
.L_x_1619:
        /* <DEDUP_REMOVED lines=65> */
.L_x_1621:
[----:B------:R-:W2:Y:S01]  /*5ca0*/  LDL R11, [R1+0x40] ;  /* 0x00004000010b7983 */ /* 0x000ea20000100800 */
[----:B------:R-:W-:Y:S01]  /*5cb0*/  IMAD R89, R202, 0x8, R18 ;  /* 0x00000008ca597824 */ /* 0x000fe200078e0212 */
[----:B------:R-:W0:Y:S01]  /*5cc0*/  LDC R114, c[0x0][0x2f4] ;  /* 0x0000bd00ff727b82 */ /* 0x000e220000000800 */
[----:B------:R-:W-:Y:S01]  /*5cd0*/  BSSY B1, `(.L_x_1622) ;  /* 0x0000004000017945 */ /* 0x000fe20003800000 */
[----:B--2---:R-:W-:-:S04]  /*5ce0*/  SHF.L.U32 R103, R11, 0x1f, RZ ;  /* 0x0000001f0b677819 */ /* 0x004fc800000006ff */
[----:B------:R-:W1:Y:S02]  /*5cf0*/  SYNCS.PHASECHK.TRANS64.TRYWAIT P6, [R89+URZ+0x30890], R103 ;  /* 0x03089067590075a7 */ /* 0x000e6400080c017f */
[----:B01----:R-:W-:Y:S05]  /*5d00*/  @!P6 BRA `(.L_x_1623) ;  /* 0x000002400090e947 */ /* 0x003fea0003800000 */
.L_x_2014:
[----:B------:R-:W-:Y:S05]  /*5d10*/  BSYNC B1 ;  /* 0x0000000000017941 */ /* 0x000fea0003800000 */
.L_x_1622:
[----:B------:R-:W-:Y:S01]  /*5d20*/  UMOV UR4, 0xffffffff ;  /* 0xffffffff00047882 */ /* 0x000fe20000000000 */
[----:B------:R-:W-:Y:S02]  /*5d30*/  IMAD.IADD R116, R114, 0x1, -R93 ;  /* 0x0000000172747824 */ /* 0x000fe400078e0a5d */
[----:B------:R-:W-:Y:S05]  /*5d40*/  BRA.DIV UR4, `(.L_x_1624) ;  /* 0x0000024204947947 */ /* 0x000fea000b800000 */
[----:B------:R1:W2:Y:S04]  /*5d50*/  SHFL.IDX PT, R107, R112, RZ, 0x181f ;  /* 0x00181fff706b7589 */ /* 0x0002a800000e0000 */
[----:B------:R1:W3:Y:S02]  /*5d60*/  SHFL.IDX PT, R106, R105, RZ, 0x181f ;  /* 0x00181fff696a7589 */ /* 0x0002e400000e0000 */
.L_x_2018:
[----:B------:R-:W-:Y:S04]  /*5d70*/  BSSY B1, `(.L_x_1625) ;  /* 0x00000fe000017945 */ /* 0x000fe80003800000 */
[----:B------:R-:W-:Y:S05]  /*5d80*/  @P0 BRA `(.L_x_1626) ;  /* 0x0000000c00f00947 */ /* 0x000fea0003800000 */
[----:B------:R-:W-:Y:S01]  /*5d90*/  ISETP.NE.AND P0, PT, R29, RZ, PT ;  /* 0x000000ff1d00720c */ /* 0x000fe20003f05270 */
[----:B------:R-:W-:-:S12]  /*5da0*/  BSSY B2, `(.L_x_1627) ;  /* 0x000007c000027945 */ /* 0x000fd80003800000 */
[----:B------:R-:W-:Y:S05]  /*5db0*/  @!P0 BRA `(.L_x_1628) ;  /* 0x0000000400e88947 */ /* 0x000fea0003800000 */
[----:B------:R-:W4:Y:S04]  /*5dc0*/  LDL R15, [R1+0x54] ;  /* 0x00005400010f7983 */ /* 0x000f280000100800 */
[----:B------:R-:W5:Y:S04]  /*5dd0*/  LDL R14, [R1+0xa8] ;  /* 0x0000a800010e7983 */ /* 0x000f680000100800 */
[----:B------:R-:W5:Y:S01]  /*5de0*/  LDL R13, [R1+0x5c] ;  /* 0x00005c00010d7983 */ /* 0x000f620000100800 */
[----:B------:R-:W-:Y:S01]  /*5df0*/  SEL R11, R93, R116, !P2 ;  /* 0x000000745d0b7207 */ /* 0x000fe20005000000 */
[----:B------:R-:W-:Y:S01]  /*5e00*/  BSSY B3, `(.L_x_1629) ;  /* 0x0000073000037945 */ /* 0x000fe20003800000 */
[----:B---3--:R-:W-:-:S02]  /*5e10*/  LEA R108, P6, R36, R106, 0x1 ;  /* 0x0000006a246c7211 */ /* 0x008fc400078c08ff */
[----:B------:R-:W-:Y:S02]  /*5e20*/  SHF.R.S32.HI R12, RZ, 0x1f, R11 ;  /* 0x0000001fff0c7819 */ /* 0x000fe4000001140b */
[----:B--2---:R-:W-:Y:S02]  /*5e30*/  LEA.HI.X R109, R36, R107, R79, 0x1, P6 ;  /* 0x0000006b246d7211 */ /* 0x004fe400030f0c4f */
[----:B------:R-:W-:Y:S02]  /*5e40*/  LEA.HI R12, R12, R11, RZ, 0x4 ;  /* 0x0000000b0c0c7211 */ /* 0x000fe400078f20ff */
[----:B------:R-:W-:Y:S02]  /*5e50*/  ISETP.GE.AND P6, PT, R16, R104, PT ;  /* 0x000000681000720c */ /* 0x000fe40003fc6270 */
[----:B------:R-:W-:-:S04]  /*5e60*/  LEA.HI.SX32 R12, R12, R35, 0x1c ;  /* 0x000000230c0c7211 */ /* 0x000fc800078fe2ff */
[----:B------:R-:W-:Y:S01]  /*5e70*/  SHF.R.S32.HI R11, RZ, 0x1f, R12 ;  /* 0x0000001fff0b7819 */ /* 0x000fe2000001140c */
[----:B------:R-:W-:-:S03]  /*5e80*/  IMAD.SHL.U32 R111, R12, 0x8, RZ ;  /* 0x000000080c6f7824 */ /* 0x000fc600078e00ff */
[----:B------:R-:W-:Y:S02]  /*5e90*/  LEA.HI R12, R11, R12, RZ, 0x3 ;  /* 0x0000000c0b0c7211 */ /* 0x000fe400078f18ff */
[----:B------:R-:W-:-:S03]  /*5ea0*/  ISETP.GE.AND P0, PT, R111, R114, PT ;  /* 0x000000726f00720c */ /* 0x000fc60003f06270 */
[----:B------:R-:W-:-:S05]  /*5eb0*/  IMAD.SHL.U32 R12, R12, 0x200, RZ ;  /* 0x000002000c0c7824 */ /* 0x000fca00078e00ff */
[----:B------:R-:W-:Y:S02]  /*5ec0*/  LOP3.LUT R12, R12, 0x7ffff000, RZ, 0xc0, !PT ;  /* 0x7ffff0000c0c7812 */ /* 0x000fe400078ec0ff */
[----:B----4-:R-:W-:-:S03]  /*5ed0*/  LOP3.LUT R11, R15, 0x38, R111, 0xf8, !PT ;  /* 0x000000380f0b7812 */ /* 0x010fc600078ef86f */
[----:B------:R-:W-:Y:S01]  /*5ee0*/  @!P0 IMAD.WIDE R110, R111, 0x2, R106 ;  /* 0x000000026f6e8825 */ /* 0x000fe200078e026a */
[----:B-----5:R-:W-:-:S04]  /*5ef0*/  LOP3.LUT R11, R11, R14, RZ, 0x3c, !PT ;  /* 0x0000000e0b0b7212 */ /* 0x020fc800078e3cff */
[----:B------:R-:W-:Y:S01]  /*5f00*/  IADD3 R13, R11, R12, R13 ;  /* 0x0000000c0b0d7210 */ /* 0x000fe20007ffe00d */
[----:B------:R-:W-:-:S04]  /*5f10*/  IMAD R11, R202, 0x4000, R91 ;  /* 0x00004000ca0b7824 */ /* 0x000fc800078e025b */
[----:B------:R-:W-:Y:S02]  /*5f20*/  IMAD R13, R202, 0x4000, R13 ;  /* 0x00004000ca0d7824 */ /* 0x000fe400078e020d */
[--C-:B------:R-:W-:Y:S02]  /*5f30*/  IMAD R11, R11, 0x2, R18.reuse ;  /* 0x000000020b0b7824 */ /* 0x100fe400078e0212 */
[----:B------:R-:W-:-:S03]  /*5f40*/  IMAD R72, R13, 0x2, R18 ;  /* 0x000000020d487824 */ /* 0x000fc600078e0212 */
[----:B------:R2:W3:Y:S04]  /*5f50*/  LDS.128 R12, [R11+0x20400] ;  /* 0x020400000b0c7984 */ /* 0x0004e80000000c00 */
[----:B------:R-:W4:Y:S01]  /*5f60*/  LDS.128 R72, [R72+0x20400] ;  /* 0x0204000048487984 */ /* 0x000f220000000c00 */
[----:B------:R-:W-:Y:S05]  /*5f70*/  @P6 BRA `(.L_x_1630) ;  /* 0x00000004006c6947 */ /* 0x000fea0003800000 */
[----:B------:R-:W-:Y:S01]  /*5f80*/  SHF.R.U32.HI R145, RZ, 0x10, R53 ;  /* 0x00000010ff917819 */ /* 0x000fe20000011635 */
[----:B----4-:R-:W-:Y:S01]  /*5f90*/  IMAD.U32 R141, R75, 0x10000, RZ ;  /* 0x000100004b8d7824 */ /* 0x010fe200078e00ff */
[----:B------:R-:W-:Y:S01]  /*5fa0*/  SHF.R.U32.HI R142, RZ, 0x10, R45 ;  /* 0x00000010ff8e7819 */ /* 0x000fe2000001162d */
[----:B---3--:R-:W-:Y:S01]  /*5fb0*/  IMAD.U32 R139, R15, 0x10000, RZ ;  /* 0x000100000f8b7824 */ /* 0x008fe200078e00ff */
[----:B------:R-:W-:Y:S01]  /*5fc0*/  SHF.R.U64 R144, R52, 0x10, R53 ;  /* 0x0000001034907819 */ /* 0x000fe20000001235 */
[----:B--2---:R-:W-:Y:S01]  /*5fd0*/  IMAD.U32 R11, R14, 0x10000, RZ ;  /* 0x000100000e0b7824 */ /* 0x004fe200078e00ff */
[----:B------:R-:W-:Y:S01]  /*5fe0*/  SHF.R.U64 R146, R44, 0x10, R45 ;  /* 0x000000102c927819 */ /* 0x000fe2000000122d */
[----:B------:R-:W-:Y:S01]  /*5ff0*/  IMAD.U32 R44, R13, 0x10000, RZ ;  /* 0x000100000d2c7824 */ /* 0x000fe200078e00ff */
[----:B------:R-:W-:Y:S01]  /*6000*/  LOP3.LUT R53, R75, 0xffff0000, RZ, 0xc0, !PT ;  /* 0xffff00004b357812 */ /* 0x000fe200078ec0ff */
[----:B------:R-:W-:Y:S01]  /*6010*/  IMAD.U32 R45, R12, 0x10000, RZ ;  /* 0x000100000c2d7824 */ /* 0x000fe200078e00ff */
[----:B------:R-:W-:-:S02]  /*6020*/  PRMT R145, R149, 0x5410, R145 ;  /* 0x0000541095917816 */ /* 0x000fc40000000091 */
[--C-:B------:R-:W-:Y:S02]  /*6030*/  SHF.R.U64 R54, R54, 0x10, R55.reuse ;  /* 0x0000001036367819 */ /* 0x100fe40000001237 */
[----:B------:R-:W-:Y:S02]  /*6040*/  SHF.R.U32.HI R147, RZ, 0x10, R55 ;  /* 0x00000010ff937819 */ /* 0x000fe40000011637 */
[----:B------:R-:W-:Y:S02]  /*6050*/  PRMT R75, R117, 0x5432, R142 ;  /* 0x00005432754b7816 */ /* 0x000fe4000000008e */
[----:B------:R-:W-:Y:S01]  /*6060*/  LOP3.LUT R55, R13, 0xffff0000, RZ, 0xc0, !PT ;  /* 0xffff00000d377812 */ /* 0x000fe200078ec0ff */
[C---:B------:R-:W-:Y:S01]  /*6070*/  IMAD.U32 R13, R73.reuse, 0x10000, RZ ;  /* 0x00010000490d7824 */ /* 0x040fe200078e00ff */
[----:B------:R-:W-:Y:S01]  /*6080*/  LOP3.LUT R140, R73, 0xffff0000, RZ, 0xc0, !PT ;  /* 0xffff0000498c7812 */ /* 0x000fe200078ec0ff */
[----:B------:R-:W-:Y:S01]  /*6090*/  IMAD.U32 R142, R75, 0x10000, RZ ;  /* 0x000100004b8e7824 */ /* 0x000fe200078e00ff */
[----:B------:R-:W-:Y:S01]  /*60a0*/  PRMT R73, R115, 0x5432, R146 ;  /* 0x0000543273497816 */ /* 0x000fe20000000092 */
[----:B------:R-:W-:Y:S01]  /*60b0*/  IMAD.U32 R146, R145, 0x10000, RZ ;  /* 0x0001000091927824 */ /* 0x000fe200078e00ff */
[----:B------:R-:W-:Y:S01]  /*60c0*/  SHF.R.U32.HI R143, RZ, 0x10, R47 ;  /* 0x00000010ff8f7819 */ /* 0x000fe2000001162f */
[C---:B------:R-:W-:Y:S01]  /*60d0*/  FMUL.FTZ R151, R13.reuse, R142 ;  /* 0x0000008e0d977220 */ /* 0x040fe20000410000 */
[----:B------:R-:W-:Y:S01]  /*60e0*/  PRMT R147, R150, 0x5410, R147 ;  /* 0x0000541096937816 */ /* 0x000fe20000000093 */
[----:B------:R-:W-:Y:S01]  /*60f0*/  FMUL.FTZ R149, R13, R146 ;  /* 0x000000920d957220 */ /* 0x000fe20000410000 */
[----:B------:R-:W-:-:S02]  /*6100*/  PRMT R143, R148, 0x5410, R143 ;  /* 0x00005410948f7816 */ /* 0x000fc4000000008f */
[----:B------:R-:W-:Y:S01]  /*6110*/  LOP3.LUT R145, R145, 0xffff0000, RZ, 0xc0, !PT ;  /* 0xffff000091917812 */ /* 0x000fe200078ec0ff */
[----:B------:R-:W-:Y:S01]  /*6120*/  IMAD.U32 R148, R147, 0x10000, RZ ;  /* 0x0001000093947824 */ /* 0x000fe200078e00ff */
[----:B------:R-:W-:Y:S01]  /*6130*/  LOP3.LUT R75, R75, 0xffff0000, RZ, 0xc0, !PT ;  /* 0xffff00004b4b7812 */ /* 0x000fe200078ec0ff */
[C---:B------:R-:W-:Y:S01]  /*6140*/  FFMA.FTZ R13, R44.reuse, R142, -R149 ;  /* 0x0000008e2c0d7223 */ /* 0x040fe20000010895 */
[----:B------:R-:W-:Y:S01]  /*6150*/  FFMA.FTZ R44, R44, R146, R151 ;  /* 0x000000922c2c7223 */ /* 0x000fe20000010097 */
[----:B------:R-:W-:Y:S01]  /*6160*/  PRMT R144, R119, 0x5432, R144 ;  /* 0x0000543277907816 */ /* 0x000fe20000000090 */
[C---:B------:R-:W-:Y:S01]  /*6170*/  FMUL.FTZ R150, R140.reuse, R145 ;  /* 0x000000918c967220 */ /* 0x040fe20000410000 */
[----:B------:R-:W-:Y:S02]  /*6180*/  IMAD.U32 R142, R143, 0x10000, RZ ;  /* 0x000100008f8e7824 */ /* 0x000fe400078e00ff */
[----:B------:R-:W-:Y:S01]  /*6190*/  FMUL.FTZ R146, R141, R148 ;  /* 0x000000948d927220 */ /* 0x000fe20000410000 */
[----:B------:R-:W-:Y:S01]  /*61a0*/  FMUL.FTZ R140, R140, R75 ;  /* 0x0000004b8c8c7220 */ /* 0x000fe20000410000 */
[----:B------:R-:W-:Y:S01]  /*61b0*/  LOP3.LUT R147, R147, 0xffff0000, RZ, 0xc0, !PT ;  /* 0xffff000093937812 */ /* 0x000fe200078ec0ff */
[-C--:B------:R-:W-:Y:S01]  /*61c0*/  FMUL.FTZ R141, R141, R142.reuse ;  /* 0x0000008e8d8d7220 */ /* 0x080fe20000410000 */
[----:B------:R-:W-:Y:S01]  /*61d0*/  LOP3.LUT R143, R143, 0xffff0000, RZ, 0xc0, !PT ;  /* 0xffff00008f8f7812 */ /* 0x000fe200078ec0ff */
[----:B------:R-:W-:Y:S01]  /*61e0*/  FFMA.FTZ R146, R139, R142, -R146 ;  /* 0x0000008e8b927223 */ /* 0x000fe20000010892 */
[----:B------:R-:W-:Y:S01]  /*61f0*/  SHF.R.U64 R46, R46, 0x10, R47 ;  /* 0x000000102e2e7819 */ /* 0x000fe2000000122f */
[----:B------:R-:W-:-:S02]  /*6200*/  IMAD.U32 R47, R72, 0x10000, RZ ;  /* 0x00010000482f7824 */ /* 0x000fc400078e00ff */
[C---:B------:R-:W-:Y:S01]  /*6210*/  FFMA.FTZ R145, R55.reuse, R145, R140 ;  /* 0x0000009137917223 */ /* 0x040fe2000001008c */
[C---:B------:R-:W-:Y:S02]  /*6220*/  IMAD.U32 R142, R144.reuse, 0x10000, RZ ;  /* 0x00010000908e7824 */ /* 0x040fe400078e00ff */
[----:B------:R-:W-:Y:S01]  /*6230*/  FFMA.FTZ R150, R55, R75, -R150 ;  /* 0x0000004b37967223 */ /* 0x000fe20000010896 */
[----:B------:R-:W-:Y:S02]  /*6240*/  IMAD.U32 R140, R73, 0x10000, RZ ;  /* 0x00010000498c7824 */ /* 0x000fe400078e00ff */
[C---:B------:R-:W-:Y:S01]  /*6250*/  FMUL.FTZ R55, R53.reuse, R147 ;  /* 0x0000009335377220 */ /* 0x040fe20000410000 */
[-C--:B------:R-:W-:Y:S01]  /*6260*/  FMUL.FTZ R75, R53, R143.reuse ;  /* 0x0000008f354b7220 */ /* 0x080fe20000410000 */
[----:B------:R-:W-:Y:S01]  /*6270*/  LOP3.LUT R53, R144, 0xffff0000, RZ, 0xc0, !PT ;  /* 0xffff000090357812 */ /* 0x000fe200078ec0ff */
[----:B------:R-:W-:Y:S01]  /*6280*/  FMUL.FTZ R144, R47, R142 ;  /* 0x0000008e2f907220 */ /* 0x000fe20000410000 */
[----:B------:R-:W-:Y:S01]  /*6290*/  LOP3.LUT R52, R15, 0xffff0000, RZ, 0xc0, !PT ;  /* 0xffff00000f347812 */ /* 0x000fe200078ec0ff */
[----:B------:R-:W-:Y:S01]  /*62a0*/  FMUL.FTZ R47, R47, R140 ;  /* 0x0000008c2f2f7220 */ /* 0x000fe20000410000 */
[----:B------:R-:W-:Y:S01]  /*62b0*/  LOP3.LUT R72, R72, 0xffff0000, RZ, 0xc0, !PT ;  /* 0xffff000048487812 */ /* 0x000fe200078ec0ff */
[----:B------:R-:W-:Y:S01]  /*62c0*/  FFMA.FTZ R141, R139, R148, R141 ;  /* 0x000000948b8d7223 */ /* 0x000fe2000001008d */
[----:B------:R-:W-:Y:S01]  /*62d0*/  LOP3.LUT R73, R73, 0xffff0000, RZ, 0xc0, !PT ;  /* 0xffff000049497812 */ /* 0x000fe200078ec0ff */
[----:B------:R-:W-:Y:S01]  /*62e0*/  IMAD.U32 R15, R74, 0x10000, RZ ;  /* 0x000100004a0f7824 */ /* 0x000fe200078e00ff */
[----:B------:R-:W-:Y:S01]  /*62f0*/  PRMT R54, R118, 0x5432, R54 ;  /* 0x0000543276367816 */ /* 0x000fe20000000036 */
[C---:B------:R-:W-:Y:S01]  /*6300*/  FFMA.FTZ R143, R52.reuse, R143, -R55 ;  /* 0x0000008f348f7223 */ /* 0x040fe20000010837 */
[----:B------:R-:W-:Y:S01]  /*6310*/  PRMT R46, R113, 0x5432, R46 ;  /* 0x00005432712e7816 */ /* 0x000fe2000000002e */
[----:B------:R-:W-:Y:S01]  /*6320*/  FFMA.FTZ R148, R52, R147, R75 ;  /* 0x0000009334947223 */ /* 0x000fe2000001004b */
[----:B------:R-:W-:Y:S01]  /*6330*/  LOP3.LUT R12, R12, 0xffff0000, RZ, 0xc0, !PT ;  /* 0xffff00000c0c7812 */ /* 0x000fe200078ec0ff */
[C---:B------:R-:W-:Y:S01]  /*6340*/  FFMA.FTZ R142, R45.reuse, R142, R47 ;  /* 0x0000008e2d8e7223 */ /* 0x040fe2000001002f */
[----:B------:R-:W-:Y:S01]  /*6350*/  LOP3.LUT R74, R74, 0xffff0000, RZ, 0xc0, !PT ;  /* 0xffff00004a4a7812 */ /* 0x000fe200078ec0ff */
[C---:B------:R-:W-:Y:S01]  /*6360*/  FMUL.FTZ R55, R72.reuse, R53 ;  /* 0x0000003548377220 */ /* 0x040fe20000410000 */
[----:B------:R-:W-:Y:S01]  /*6370*/  FFMA.FTZ R144, R45, R140, -R144 ;  /* 0x0000008c2d907223 */ /* 0x000fe20000010890 */
[----:B------:R-:W-:Y:S01]  /*6380*/  FMUL.FTZ R75, R72, R73 ;  /* 0x00000049484b7220 */ /* 0x000fe20000410000 */
[C---:B------:R-:W-:Y:S01]  /*6390*/  LOP3.LUT R47, R54.reuse, 0xffff0000, RZ, 0xc0, !PT ;  /* 0xffff0000362f7812 */ /* 0x040fe200078ec0ff */
[----:B------:R-:W-:Y:S01]  /*63a0*/  IMAD.U32 R72, R54, 0x10000, RZ ;  /* 0x0001000036487824 */ /* 0x000fe200078e00ff */
[C---:B------:R-:W-:Y:S01]  /*63b0*/  LOP3.LUT R45, R46.reuse, 0xffff0000, RZ, 0xc0, !PT ;  /* 0xffff00002e2d7812 */ /* 0x040fe200078ec0ff */
        /* <DEDUP_REMOVED lines=23> */
.L_x_1630:
[----:B------:R-:W-:Y:S05]  /*6530*/  BSYNC B3 ;  /* 0x0000000000037941 */ /* 0x000fea0003800000 */
.L_x_1629:
[----:B---3--:R3:W-:Y:S04]  /*6540*/  ST.E.128 desc[UR60][R108.64], R12 ;  /* 0x0000000c6c007985 */ /* 0x0087e8000c101d3c */
[----:B----4-:R3:W-:Y:S02]  /*6550*/  @!P0 ST.E.128 desc[UR60][R110.64], R72 ;  /* 0x000000486e008985 */ /* 0x0107e4000c101d3c */
.L_x_1628:
[----:B------:R-:W-:Y:S05]  /*6560*/  BSYNC B2 ;  /* 0x0000000000027941 */ /* 0x000fea0003800000 */
.L_x_1627:
[----:B------:R-:W-:-:S13]  /*6570*/  ISETP.NE.AND P0, PT, R76, RZ, PT ;  /* 0x000000ff4c00720c */ /* 0x000fda0003f05270 */
[----:B------:R-:W-:Y:S05]  /*6580*/  @!P0 BRA `(.L_x_1626) ;  /* 0x0000000400f08947 */ /* 0x000fea0003800000 */
[----:B---3--:R-:W3:Y:S04]  /*6590*/  LDL R15, [R1+0x54] ;  /* 0x00005400010f7983 */ /* 0x008ee80000100800 */
[----:B------:R-:W4:Y:S04]  /*65a0*/  LDL R14, [R1+0xa8] ;  /* 0x0000a800010e7983 */ /* 0x000f280000100800 */
[----:B------:R-:W5:Y:S01]  /*65b0*/  LDL R13, [R1+0x5c] ;  /* 0x00005c00010d7983 */ /* 0x000f620000100800 */
[----:B--2---:R-:W-:Y:S01]  /*65c0*/  SEL R11, R93, R116, !P1 ;  /* 0x000000745d0b7207 */ /* 0x004fe20004800000 */
[----:B------:R-:W-:Y:S01]  /*65d0*/  BSSY B2, `(.L_x_1631) ;  /* 0x0000075000027945 */ /* 0x000fe20003800000 */
[----:B------:R-:W-:-:S02]  /*65e0*/  LEA R52, P6, R39, R106, 0x1 ;  /* 0x0000006a27347211 */ /* 0x000fc400078c08ff */
[----:B------:R-:W-:Y:S02]  /*65f0*/  SHF.R.S32.HI R12, RZ, 0x1f, R11 ;  /* 0x0000001fff0c7819 */ /* 0x000fe4000001140b */
[----:B------:R-:W-:Y:S02]  /*6600*/  LEA.HI.X R53, R39, R107, R88, 0x1, P6 ;  /* 0x0000006b27357211 */ /* 0x000fe400030f0c58 */
        /* <DEDUP_REMOVED lines=8> */
[----:B------:R-:W-:-:S05]  /*6690*/  LOP3.LUT R12, R12, 0x7ffff000, RZ, 0xc0, !PT ;  /* 0x7ffff0000c0c7812 */ /* 0x000fca00078ec0ff */
[----:B------:R-:W-:Y:S01]  /*66a0*/  @!P0 IMAD.WIDE R106, R55, 0x2, R106 ;  /* 0x00000002376a8825 */ /* 0x000fe200078e026a */
[----:B---3--:R-:W-:-:S04]  /*66b0*/  LOP3.LUT R11, R15, 0x38, R55, 0xf8, !PT ;  /* 0x000000380f0b7812 */ /* 0x008fc800078ef837 */
[----:B----4-:R-:W-:-:S04]  /*66c0*/  LOP3.LUT R11, R11, R14, RZ, 0x3c, !PT ;  /* 0x0000000e0b0b7212 */ /* 0x010fc800078e3cff */
[----:B-----5:R-:W-:Y:S01]  /*66d0*/  IADD3 R13, R11, R12, R13 ;  /* 0x0000000c0b0d7210 */ /* 0x020fe20007ffe00d */
        /* <DEDUP_REMOVED lines=8> */
[----:B--23--:R-:W-:Y:S01]  /*6760*/  IMAD.U32 R11, R14, 0x10000, RZ ;  /* 0x000100000e0b7824 */ /* 0x00cfe200078e00ff */
[----:B------:R-:W-:Y:S02]  /*6770*/  SHF.R.U32.HI R109, RZ, 0x10, R41 ;  /* 0x00000010ff6d7819 */ /* 0x000fe40000011629 */
[----:B------:R-:W-:Y:S02]  /*6780*/  SHF.R.U64 R54, R42, 0x10, R43 ;  /* 0x000000102a367819 */ /* 0x000fe4000000122b */
[----:B------:R-:W-:Y:S02]  /*6790*/  PRMT R138, R138, 0x5410, R73 ;  /* 0x000054108a8a7816 */ /* 0x000fe40000000049 */
[----:B------:R-:W-:Y:S02]  /*67a0*/  PRMT R134, R134, 0x5410, R109 ;  /* 0x0000541086867816 */ /* 0x000fe4000000006d */
[----:B------:R-:W-:-:S02]  /*67b0*/  SHF.R.U32.HI R55, RZ, 0x10, R51 ;  /* 0x00000010ff377819 */ /* 0x000fc40000011633 */
[----:B------:R-:W-:Y:S01]  /*67c0*/  SHF.R.U64 R74, R48, 0x10, R49 ;  /* 0x00000010304a7819 */ /* 0x000fe20000001231 */
[----:B----4-:R-:W-:Y:S01]  /*67d0*/  IMAD.U32 R48, R45, 0x10000, RZ ;  /* 0x000100002d307824 */ /* 0x010fe200078e00ff */
[----:B------:R-:W-:Y:S01]  /*67e0*/  SHF.R.U64 R72, R50, 0x10, R51 ;  /* 0x0000001032487819 */ /* 0x000fe20000001233 */
[----:B------:R-:W-:Y:S01]  /*67f0*/  IMAD.U32 R51, R134, 0x10000, RZ ;  /* 0x0001000086337824 */ /* 0x000fe200078e00ff */
[----:B------:R-:W-:Y:S01]  /*6800*/  PRMT R131, R131, 0x5410, R54 ;  /* 0x0000541083837816 */ /* 0x000fe20000000036 */
[----:B------:R-:W-:Y:S01]  /*6810*/  IMAD.U32 R54, R138, 0x10000, RZ ;  /* 0x000100008a367824 */ /* 0x000fe200078e00ff */
[----:B------:R-:W-:Y:S01]  /*6820*/  SHF.R.U32.HI R75, RZ, 0x10, R43 ;  /* 0x00000010ff4b7819 */ /* 0x000fe2000001162b */
[----:B------:R-:W-:Y:S01]  /*6830*/  IMAD.U32 R50, R47, 0x10000, RZ ;  /* 0x000100002f327824 */ /* 0x000fe200078e00ff */
[----:B------:R-:W-:Y:S01]  /*6840*/  PRMT R136, R136, 0x5410, R55 ;  /* 0x0000541088887816 */ /* 0x000fe20000000037 */
[----:B------:R-:W-:Y:S01]  /*6850*/  IMAD.U32 R43, R15, 0x10000, RZ ;  /* 0x000100000f2b7824 */ /* 0x000fe200078e00ff */
[----:B------:R-:W-:Y:S01]  /*6860*/  SHF.R.U64 R108, R40, 0x10, R41 ;  /* 0x00000010286c7819 */ /* 0x000fe20000001229 */
[----:B------:R-:W-:Y:S01]  /*6870*/  IMAD.U32 R41, R13, 0x10000, RZ ;  /* 0x000100000d297824 */ /* 0x000fe200078e00ff */
[----:B------:R-:W-:Y:S01]  /*6880*/  PRMT R135, R135, 0x5410, R72 ;  /* 0x0000541087877816 */ /* 0x000fe20000000048 */
[----:B------:R-:W-:Y:S01]  /*6890*/  FMUL.FTZ R72, R48, R54 ;  /* 0x0000003630487220 */ /* 0x000fe20000410000 */
[----:B------:R-:W-:Y:S01]  /*68a0*/  LOP3.LUT R49, R45, 0xffff0000, RZ, 0xc0, !PT ;  /* 0xffff00002d317812 */ /* 0x000fe200078ec0ff */
[----:B------:R-:W-:Y:S01]  /*68b0*/  IMAD.U32 R45, R44, 0x10000, RZ ;  /* 0x000100002c2d7824 */ /* 0x000fe200078e00ff */
[----:B------:R-:W-:Y:S01]  /*68c0*/  PRMT R137, R137, 0x5410, R74 ;  /* 0x0000541089897816 */ /* 0x000fe2000000004a */
[-C--:B------:R-:W-:Y:S01]  /*68d0*/  FMUL.FTZ R74, R48, R51.reuse ;  /* 0x00000033304a7220 */ /* 0x080fe20000410000 */
[----:B------:R-:W-:Y:S01]  /*68e0*/  LOP3.LUT R138, R138, 0xffff0000, RZ, 0xc0, !PT ;  /* 0xffff00008a8a7812 */ /* 0x000fe200078ec0ff */
[----:B------:R-:W-:Y:S01]  /*68f0*/  IMAD.U32 R48, R136, 0x10000, RZ ;  /* 0x0001000088307824 */ /* 0x000fe200078e00ff */
[----:B------:R-:W-:Y:S01]  /*6900*/  PRMT R132, R132, 0x5410, R75 ;  /* 0x0000541084847816 */ /* 0x000fe2000000004b */
[----:B------:R-:W-:Y:S01]  /*6910*/  FFMA.FTZ R72, R41, R51, -R72 ;  /* 0x0000003329487223 */ /* 0x000fe20000010848 */
[----:B------:R-:W-:Y:S01]  /*6920*/  LOP3.LUT R134, R134, 0xffff0000, RZ, 0xc0, !PT ;  /* 0xffff000086867812 */ /* 0x000fe200078ec0ff */
[----:B------:R-:W-:Y:S01]  /*6930*/  FMUL.FTZ R51, R49, R138 ;  /* 0x0000008a31337220 */ /* 0x000fe20000410000 */
[----:B------:R-:W-:Y:S01]  /*6940*/  LOP3.LUT R42, R13, 0xffff0000, RZ, 0xc0, !PT ;  /* 0xffff00000d2a7812 */ /* 0x000fe200078ec0ff */
[----:B------:R-:W-:Y:S01]  /*6950*/  FFMA.FTZ R74, R41, R54, R74 ;  /* 0x00000036294a7223 */ /* 0x000fe2000001004a */
[----:B------:R-:W-:-:S02]  /*6960*/  IMAD.U32 R41, R132, 0x10000, RZ ;  /* 0x0001000084297824 */ /* 0x000fc400078e00ff */
[----:B------:R-:W-:Y:S01]  /*6970*/  FMUL.FTZ R49, R49, R134 ;  /* 0x0000008631317220 */ /* 0x000fe20000410000 */
[----:B------:R-:W-:Y:S01]  /*6980*/  PRMT R133, R133, 0x5410, R108 ;  /* 0x0000541085857816 */ /* 0x000fe2000000006c */
[----:B------:R-:W-:Y:S01]  /*6990*/  FMUL.FTZ R54, R50, R48 ;  /* 0x0000003032367220 */ /* 0x000fe20000410000 */
[----:B------:R-:W-:Y:S01]  /*69a0*/  FFMA.FTZ R51, R42, R134, -R51 ;  /* 0x000000862a337223 */ /* 0x000fe20000010833 */
[-C--:B------:R-:W-:Y:S01]  /*69b0*/  FMUL.FTZ R55, R50, R41.reuse ;  /* 0x0000002932377220 */ /* 0x080fe20000410000 */
[----:B------:R-:W-:Y:S01]  /*69c0*/  FFMA.FTZ R49, R42, R138, R49 ;  /* 0x0000008a2a317223 */ /* 0x000fe20000010031 */
[----:B------:R-:W-:Y:S01]  /*69d0*/  FFMA.FTZ R54, R43, R41, -R54 ;  /* 0x000000292b367223 */ /* 0x000fe20000010836 */
[----:B------:R-:W-:Y:S01]  /*69e0*/  IMAD.U32 R42, R137, 0x10000, RZ ;  /* 0x00010000892a7824 */ /* 0x000fe200078e00ff */
[----:B------:R-:W-:Y:S01]  /*69f0*/  LOP3.LUT R47, R47, 0xffff0000, RZ, 0xc0, !PT ;  /* 0xffff00002f2f7812 */ /* 0x000fe200078ec0ff */
[----:B------:R-:W-:Y:S01]  /*6a00*/  IMAD.U32 R41, R133, 0x10000, RZ ;  /* 0x0001000085297824 */ /* 0x000fe200078e00ff */
        /* <DEDUP_REMOVED lines=8> */
[C---:B------:R-:W-:Y:S01]  /*6a90*/  FMUL.FTZ R48, R47.reuse, R136 ;  /* 0x000000882f307220 */ /* 0x040fe20000410000 */
[----:B------:R-:W-:Y:S01]  /*6aa0*/  FMUL.FTZ R50, R47, R132 ;  /* 0x000000842f327220 */ /* 0x000fe20000410000 */
[----:B------:R-:W-:Y:S01]  /*6ab0*/  LOP3.LUT R137, R137, 0xffff0000, RZ, 0xc0, !PT ;  /* 0xffff000089897812 */ /* 0x000fe200078ec0ff */
[----:B------:R-:W-:Y:S01]  /*6ac0*/  FFMA.FTZ R45, R40, R42, R45 ;  /* 0x0000002a282d7223 */ /* 0x000fe2000001002d */
[----:B------:R-:W-:Y:S01]  /*6ad0*/  LOP3.LUT R133, R133, 0xffff0000, RZ, 0xc0, !PT ;  /* 0xffff000085857812 */ /* 0x000fe200078ec0ff */
[----:B------:R-:W-:Y:S01]  /*6ae0*/  IMAD.U32 R13, R46, 0x10000, RZ ;  /* 0x000100002e0d7824 */ /* 0x000fe200078e00ff */
[----:B------:R-:W-:Y:S01]  /*6af0*/  LOP3.LUT R12, R12, 0xffff0000, RZ, 0xc0, !PT ;  /* 0xffff00000c0c7812 */ /* 0x000fe200078ec0ff */
[C---:B------:R-:W-:Y:S01]  /*6b00*/  FFMA.FTZ R47, R15.reuse, R132, -R48 ;  /* 0x000000840f2f7223 */ /* 0x040fe20000010830 */
[----:B------:R-:W-:Y:S01]  /*6b10*/  FFMA.FTZ R50, R15, R136, R50 ;  /* 0x000000880f327223 */ /* 0x000fe20000010032 */
[----:B------:R-:W-:Y:S01]  /*6b20*/  FFMA.FTZ R43, R40, R41, -R43 ;  /* 0x00000029282b7223 */ /* 0x000fe2000001082b */
[----:B------:R-:W-:Y:S01]  /*6b30*/  IMAD.U32 R42, R135, 0x10000, RZ ;  /* 0x00010000872a7824 */ /* 0x000fe200078e00ff */
[----:B------:R-:W-:Y:S01]  /*6b40*/  LOP3.LUT R46, R46, 0xffff0000, RZ, 0xc0, !PT ;  /* 0xffff00002e2e7812 */ /* 0x000fe200078ec0ff */
[C---:B------:R-:W-:Y:S01]  /*6b50*/  FMUL.FTZ R15, R44.reuse, R137 ;  /* 0x000000892c0f7220 */ /* 0x040fe20000410000 */
[----:B------:R-:W-:Y:S01]  /*6b60*/  IMAD.U32 R40, R131, 0x10000, RZ ;  /* 0x0001000083287824 */ /* 0x000fe200078e00ff */
[----:B------:R-:W-:Y:S01]  /*6b70*/  LOP3.LUT R135, R135, 0xffff0000, RZ, 0xc0, !PT ;  /* 0xffff000087877812 */ /* 0x000fe200078ec0ff */
[-C--:B------:R-:W-:Y:S01]  /*6b80*/  FMUL.FTZ R41, R44, R133.reuse ;  /* 0x000000852c297220 */ /* 0x080fe20000410000 */
[----:B------:R-:W-:Y:S01]  /*6b90*/  LOP3.LUT R131, R131, 0xffff0000, RZ, 0xc0, !PT ;  /* 0xffff000083837812 */ /* 0x000fe200078ec0ff */
[----:B------:R-:W-:Y:S01]  /*6ba0*/  FFMA.FTZ R44, R12, R133, -R15 ;  /* 0x000000850c2c7223 */ /* 0x000fe2000001080f */
[----:B------:R-:W-:Y:S01]  /*6bb0*/  LOP3.LUT R14, R14, 0xffff0000, RZ, 0xc0, !PT ;  /* 0xffff00000e0e7812 */ /* 0x000fe200078ec0ff */
[C---:B------:R-:W-:Y:S01]  /*6bc0*/  FMUL.FTZ R48, R13.reuse, R42 ;  /* 0x0000002a0d307220 */ /* 0x040fe20000410000 */
[C---:B------:R-:W-:Y:S01]  /*6bd0*/  FMUL.FTZ R15, R46.reuse, R135 ;  /* 0x000000872e0f7220 */ /* 0x040fe20000410000 */
[-C--:B------:R-:W-:Y:S01]  /*6be0*/  FMUL.FTZ R13, R13, R40.reuse ;  /* 0x000000280d0d7220 */ /* 0x080fe20000410000 */
[-C--:B------:R-:W-:Y:S01]  /*6bf0*/  FMUL.FTZ R46, R46, R131.reuse ;  /* 0x000000832e2e7220 */ /* 0x080fe20000410000 */
[C---:B------:R-:W-:Y:S01]  /*6c00*/  FFMA.FTZ R48, R11.reuse, R40, -R48 ;  /* 0x000000280b307223 */ /* 0x040fe20000010830 */
        /* <DEDUP_REMOVED lines=14> */
[----:B------:R-:W-:-:S02]  /*6cf0*/  IMAD.MOV.U32 R13, RZ, RZ, R51 ;  /* 0x000000ffff0d7224 */ /* 0x000fc400078e0033 */
[----:B------:R-:W-:Y:S02]  /*6d00*/  IMAD.MOV.U32 R45, RZ, RZ, R49 ;  /* 0x000000ffff2d7224 */ /* 0x000fe400078e0031 */
[----:B------:R-:W-:-:S07]  /*6d10*/  IMAD.MOV.U32 R47, RZ, RZ, R55 ;  /* 0x000000ffff2f7224 */ /* 0x000fce00078e0037 */
.L_x_1632:
[----:B------:R-:W-:Y:S05]  /*6d20*/  BSYNC B2 ;  /* 0x0000000000027941 */ /* 0x000fea0003800000 */
.L_x_1631:
[----:B---3--:R3:W-:Y:S04]  /*6d30*/  ST.E.128 desc[UR60][R52.64], R12 ;  /* 0x0000000c34007985 */ /* 0x0087e8000c101d3c */
[----:B----4-:R3:W-:Y:S02]  /*6d40*/  @!P0 ST.E.128 desc[UR60][R106.64], R44 ;  /* 0x0000002c6a008985 */ /* 0x0107e4000c101d3c */
.L_x_1626:
[----:B------:R-:W-:Y:S05]  /*6d50*/  BSYNC B1 ;  /* 0x0000000000017941 */ /* 0x000fea0003800000 */
.L_x_1625:
[----:B------:R-:W-:-:S03]  /*6d60*/  UMOV UR4, 0xffffffff ;  /* 0xffffffff00047882 */ /* 0x000fc60000000000 */
[----:B------:R-:W-:Y:S05]  /*6d70*/  BRA.DIV UR4, `(.L_x_1633) ;  /* 0x0000023204d47947 */ /* 0x000fea000b800000 */
[----:B---3--:R3:W4:Y:S04]  /*6d80*/  SHFL.IDX PT, R45, R112, 0x1, 0x181f ;  /* 0x00381f00702d7f89 */ /* 0x00872800000e0000 */
[----:B------:R3:W0:Y:S02]  /*6d90*/  SHFL.IDX PT, R44, R105, 0x1, 0x181f ;  /* 0x00381f00692c7f89 */ /* 0x00062400000e0000 */
.L_x_2022:
[----:B------:R-:W-:Y:S05]  /*6da0*/  @P4 BRA `(.L_x_1602) ;  /* 0x0000001400684947 */ /* 0x000fea0003800000 */
[----:B------:R-:W-:Y:S01]  /*6db0*/  ISETP.NE.AND P0, PT, R29, RZ, PT ;  /* 0x000000ff1d00720c */ /* 0x000fe20003f05270 */
[----:B------:R-:W-:-:S12]  /*6dc0*/  BSSY B1, `(.L_x_1634) ;  /* 0x000007d000017945 */ /* 0x000fd80003800000 */
[----:B------:R-:W-:Y:S05]  /*6dd0*/  @!P0 BRA `(.L_x_1635) ;  /* 0x0000000400ec8947 */ /* 0x000fea0003800000 */
[----:B------:R-:W5:Y:S04]  /*6de0*/  LDL R15, [R1+0x50] ;  /* 0x00005000010f7983 */ /* 0x000f680000100800 */
[----:B------:R-:W3:Y:S04]  /*6df0*/  LDL R14, [R1+0xa4] ;  /* 0x0000a400010e7983 */ /* 0x000ee80000100800 */
[----:B------:R-:W3:Y:S01]  /*6e00*/  LDL R13, [R1+0x58] ;  /* 0x00005800010d7983 */ /* 0x000ee20000100800 */
[----:B--2---:R-:W-:Y:S01]  /*6e10*/  SEL R11, R93, R116, !P2 ;  /* 0x000000745d0b7207 */ /* 0x004fe20005000000 */
[----:B------:R-:W-:Y:S01]  /*6e20*/  BSSY B2, `(.L_x_1636) ;  /* 0x0000074000027945 */ /* 0x000fe20003800000 */
[----:B------:R-:W-:-:S02]  /*6e30*/  ISETP.GE.AND P4, PT, R16, R104, PT ;  /* 0x000000681000720c */ /* 0x000fc40003f86270 */
[----:B------:R-:W-:Y:S02]  /*6e40*/  SHF.R.S32.HI R12, RZ, 0x1f, R11 ;  /* 0x0000001fff0c7819 */ /* 0x000fe4000001140b */
[----:B0-----:R-:W-:Y:S02]  /*6e50*/  LEA R46, P0, R36, R44, 0x1 ;  /* 0x0000002c242e7211 */ /* 0x001fe400078008ff */
[----:B------:R-:W-:Y:S02]  /*6e60*/  LEA.HI R12, R12, R11, RZ, 0x4 ;  /* 0x0000000b0c0c7211 */ /* 0x000fe400078f20ff */
[----:B----4-:R-:W-:Y:S02]  /*6e70*/  LEA.HI.X R47, R36, R45, R79, 0x1, P0 ;  /* 0x0000002d242f7211 */ /* 0x010fe400000f0c4f */
[----:B------:R-:W-:-:S04]  /*6e80*/  LEA.HI.SX32 R12, R12, R35, 0x1c ;  /* 0x000000230c0c7211 */ /* 0x000fc800078fe2ff */
[----:B------:R-:W-:Y:S01]  /*6e90*/  SHF.R.S32.HI R11, RZ, 0x1f, R12 ;  /* 0x0000001fff0b7819 */ /* 0x000fe2000001140c */
[----:B------:R-:W-:-:S03]  /*6ea0*/  IMAD.SHL.U32 R49, R12, 0x8, RZ ;  /* 0x000000080c317824 */ /* 0x000fc600078e00ff */
[----:B------:R-:W-:Y:S02]  /*6eb0*/  LEA.HI R12, R11, R12, RZ, 0x3 ;  /* 0x0000000c0b0c7211 */ /* 0x000fe400078f18ff */
[----:B------:R-:W-:-:S03]  /*6ec0*/  ISETP.GE.AND P6, PT, R49, R114, PT ;  /* 0x000000723100720c */ /* 0x000fc60003fc6270 */
[----:B------:R-:W-:-:S05]  /*6ed0*/  IMAD.SHL.U32 R12, R12, 0x200, RZ ;  /* 0x000002000c0c7824 */ /* 0x000fca00078e00ff */
[----:B------:R-:W-:Y:S02]  /*6ee0*/  LOP3.LUT R12, R12, 0x7ffff000, RZ, 0xc0, !PT ;  /* 0x7ffff0000c0c7812 */ /* 0x000fe400078ec0ff */
[----:B-----5:R-:W-:-:S03]  /*6ef0*/  LOP3.LUT R11, R15, 0x38, R49, 0xf8, !PT ;  /* 0x000000380f0b7812 */ /* 0x020fc600078ef831 */
[----:B------:R-:W-:Y:S01]  /*6f00*/  @!P6 IMAD.WIDE R48, R49, 0x2, R44 ;  /* 0x000000023130e825 */ /* 0x000fe200078e022c */
[----:B---3--:R-:W-:-:S04]  /*6f10*/  LOP3.LUT R11, R11, R14, RZ, 0x3c, !PT ;  /* 0x0000000e0b0b7212 */ /* 0x008fc800078e3cff */
[----:B------:R-:W-:Y:S01]  /*6f20*/  IADD3 R13, R11, R12, R13 ;  /* 0x0000000c0b0d7210 */ /* 0x000fe20007ffe00d */
[----:B------:R-:W-:-:S04]  /*6f30*/  IMAD R11, R202, 0x4000, R0 ;  /* 0x00004000ca0b7824 */ /* 0x000fc800078e0200 */
[----:B------:R-:W-:Y:S02]  /*6f40*/  IMAD R13, R202, 0x4000, R13 ;  /* 0x00004000ca0d7824 */ /* 0x000fe400078e020d */
[--C-:B------:R-:W-:Y:S02]  /*6f50*/  IMAD R11, R11, 0x2, R18.reuse ;  /* 0x000000020b0b7824 */ /* 0x100fe400078e0212 */
[----:B------:R-:W-:-:S03]  /*6f60*/  IMAD R40, R13, 0x2, R18 ;  /* 0x000000020d287824 */ /* 0x000fc600078e0212 */
[----:B------:R0:W2:Y:S04]  /*6f70*/  LDS.128 R12, [R11+0x20400] ;  /* 0x020400000b0c7984 */ /* 0x0000a80000000c00 */
[----:B------:R-:W3:Y:S01]  /*6f80*/  LDS.128 R40, [R40+0x20400] ;  /* 0x0204000028287984 */ /* 0x000ee20000000c00 */
[----:B------:R-:W-:Y:S05]  /*6f90*/  @P4 BRA `(.L_x_1637) ;  /* 0x0000000400704947 */ /* 0x000fea0003800000 */
[----:B------:R-:W-:Y:S01]  /*6fa0*/  SHF.R.U64 R74, R60, 0x10, R61 ;  /* 0x000000103c4a7819 */ /* 0x000fe2000000123d */
[----:B---3--:R-:W-:Y:S01]  /*6fb0*/  IMAD.U32 R53, R41, 0x10000, RZ ;  /* 0x0001000029357824 */ /* 0x008fe200078e00ff */
[----:B------:R-:W-:Y:S01]  /*6fc0*/  SHF.R.U64 R72, R68, 0x10, R69 ;  /* 0x0000001044487819 */ /* 0x000fe20000001245 */
[----:B--2---:R-:W-:Y:S01]  /*6fd0*/  IMAD.U32 R50, R13, 0x10000, RZ ;  /* 0x000100000d327824 */ /* 0x004fe200078e00ff */
[----:B------:R-:W-:Y:S01]  /*6fe0*/  SHF.R.U32.HI R61, RZ, 0x10, R61 ;  /* 0x00000010ff3d7819 */ /* 0x000fe2000001163d */
[----:B------:R-:W-:Y:S01]  /*6ff0*/  IMAD.U32 R55, R43, 0x10000, RZ ;  /* 0x000100002b377824 */ /* 0x000fe200078e00ff */
[----:B------:R-:W-:Y:S01]  /*7000*/  SHF.R.U32.HI R69, RZ, 0x10, R69 ;  /* 0x00000010ff457819 */ /* 0x000fe20000011645 */
[----:B------:R-:W-:Y:S01]  /*7010*/  IMAD.U32 R51, R40, 0x10000, RZ ;  /* 0x0001000028337824 */ /* 0x000fe200078e00ff */
[----:B------:R-:W-:Y:S01]  /*7020*/  SHF.R.U64 R62, R62, 0x10, R63 ;  /* 0x000000103e3e7819 */ /* 0x000fe2000000123f */
[----:B0-----:R-:W-:Y:S01]  /*7030*/  IMAD.U32 R11, R12, 0x10000, RZ ;  /* 0x000100000c0b7824 */ /* 0x001fe200078e00ff */
[----:B------:R-:W-:-:S02]  /*7040*/  PRMT R126, R126, 0x5410, R61 ;  /* 0x000054107e7e7816 */ /* 0x000fc4000000003d */
[----:B------:R-:W-:Y:S02]  /*7050*/  PRMT R130, R130, 0x5410, R69 ;  /* 0x0000541082827816 */ /* 0x000fe40000000045 */
[----:B------:R-:W-:Y:S01]  /*7060*/  SHF.R.U64 R68, R70, 0x10, R71 ;  /* 0x0000001046447819 */ /* 0x000fe20000001247 */
[----:B------:R-:W-:Y:S01]  /*7070*/  IMAD.U32 R61, R126, 0x10000, RZ ;  /* 0x000100007e3d7824 */ /* 0x000fe200078e00ff */
[----:B------:R-:W-:Y:S02]  /*7080*/  SHF.R.U32.HI R63, RZ, 0x10, R63 ;  /* 0x00000010ff3f7819 */ /* 0x000fe4000001163f */
[----:B------:R-:W-:Y:S01]  /*7090*/  SHF.R.U32.HI R71, RZ, 0x10, R71 ;  /* 0x00000010ff477819 */ /* 0x000fe20000011647 */
[----:B------:R-:W-:Y:S01]  /*70a0*/  FMUL.FTZ R69, R53, R61 ;  /* 0x0000003d35457220 */ /* 0x000fe20000410000 */
[----:B------:R-:W-:Y:S01]  /*70b0*/  PRMT R123, R123, 0x5410, R62 ;  /* 0x000054107b7b7816 */ /* 0x000fe2000000003e */
[----:B------:R-:W-:Y:S01]  /*70c0*/  IMAD.U32 R62, R130, 0x10000, RZ ;  /* 0x00010000823e7824 */ /* 0x000fe200078e00ff */
[----:B------:R-:W-:-:S02]  /*70d0*/  PRMT R124, R124, 0x5410, R63 ;  /* 0x000054107c7c7816 */ /* 0x000fc4000000003f */
[----:B------:R-:W-:Y:S01]  /*70e0*/  PRMT R128, R128, 0x5410, R71 ;  /* 0x0000541080807816 */ /* 0x000fe20000000047 */
[-C--:B------:R-:W-:Y:S01]  /*70f0*/  FMUL.FTZ R63, R53, R62.reuse ;  /* 0x0000003e353f7220 */ /* 0x080fe20000410000 */
[----:B------:R-:W-:Y:S01]  /*7100*/  LOP3.LUT R54, R41, 0xffff0000, RZ, 0xc0, !PT ;  /* 0xffff000029367812 */ /* 0x000fe200078ec0ff */
[----:B------:R-:W-:Y:S01]  /*7110*/  FFMA.FTZ R69, R50, R62, R69 ;  /* 0x0000003e32457223 */ /* 0x000fe20000010045 */
[----:B------:R-:W-:Y:S01]  /*7120*/  LOP3.LUT R130, R130, 0xffff0000, RZ, 0xc0, !PT ;  /* 0xffff000082827812 */ /* 0x000fe200078ec0ff */
[----:B------:R-:W-:Y:S01]  /*7130*/  FFMA.FTZ R63, R50, R61, -R63 ;  /* 0x0000003d323f7223 */ /* 0x000fe2000001083f */
[----:B------:R-:W-:Y:S01]  /*7140*/  LOP3.LUT R126, R126, 0xffff0000, RZ, 0xc0, !PT ;  /* 0xffff00007e7e7812 */ /* 0x000fe200078ec0ff */
[----:B------:R-:W-:Y:S01]  /*7150*/  IMAD.U32 R53, R128, 0x10000, RZ ;  /* 0x0001000080357824 */ /* 0x000fe200078e00ff */
[----:B------:R-:W-:Y:S01]  /*7160*/  PRMT R127, R127, 0x5410, R68 ;  /* 0x000054107f7f7816 */ /* 0x000fe20000000044 */
[----:B------:R-:W-:Y:S01]  /*7170*/  IMAD.U32 R50, R124, 0x10000, RZ ;  /* 0x000100007c327824 */ /* 0x000fe200078e00ff */
[----:B------:R-:W-:Y:S01]  /*7180*/  LOP3.LUT R13, R13, 0xffff0000, RZ, 0xc0, !PT ;  /* 0xffff00000d0d7812 */ /* 0x000fe200078ec0ff */
[----:B------:R-:W-:Y:S01]  /*7190*/  FMUL.FTZ R68, R54, R130 ;  /* 0x0000008236447220 */ /* 0x000fe20000410000 */
[----:B------:R-:W-:Y:S01]  /*71a0*/  LOP3.LUT R52, R40, 0xffff0000, RZ, 0xc0, !PT ;  /* 0xffff000028347812 */ /* 0x000fe200078ec0ff */
[----:B------:R-:W-:Y:S01]  /*71b0*/  FMUL.FTZ R54, R54, R126 ;  /* 0x0000007e36367220 */ /* 0x000fe20000410000 */
[----:B------:R-:W-:Y:S01]  /*71c0*/  LOP3.LUT R60, R43, 0xffff0000, RZ, 0xc0, !PT ;  /* 0xffff00002b3c7812 */ /* 0x000fe200078ec0ff */
[----:B------:R-:W-:Y:S01]  /*71d0*/  IMAD.U32 R40, R15, 0x10000, RZ ;  /* 0x000100000f287824 */ /* 0x000fe200078e00ff */
[----:B------:R-:W-:Y:S01]  /*71e0*/  LOP3.LUT R128, R128, 0xffff0000, RZ, 0xc0, !PT ;  /* 0xffff000080807812 */ /* 0x000fe200078ec0ff */
[-C--:B------:R-:W-:Y:S01]  /*71f0*/  FMUL.FTZ R61, R55, R53.reuse ;  /* 0x00000035373d7220 */ /* 0x080fe20000410000 */
[----:B------:R-:W-:Y:S01]  /*7200*/  PRMT R129, R129, 0x5410, R72 ;  /* 0x0000541081817816 */ /* 0x000fe20000000048 */
[----:B------:R-:W-:Y:S01]  /*7210*/  FMUL.FTZ R62, R55, R50 ;  /* 0x00000032373e7220 */ /* 0x000fe20000410000 */
[----:B------:R-:W-:Y:S01]  /*7220*/  PRMT R125, R125, 0x5410, R74 ;  /* 0x000054107d7d7816 */ /* 0x000fe2000000004a */
[----:B------:R-:W-:Y:S01]  /*7230*/  FFMA.FTZ R130, R13, R130, R54 ;  /* 0x000000820d827223 */ /* 0x000fe20000010036 */
[----:B------:R-:W-:Y:S01]  /*7240*/  LOP3.LUT R124, R124, 0xffff0000, RZ, 0xc0, !PT ;  /* 0xffff00007c7c7812 */ /* 0x000fe200078ec0ff */
[----:B------:R-:W-:Y:S01]  /*7250*/  FFMA.FTZ R61, R40, R50, -R61 ;  /* 0x00000032283d7223 */ /* 0x000fe2000001083d */
[----:B------:R-:W-:Y:S01]  /*7260*/  LOP3.LUT R41, R15, 0xffff0000, RZ, 0xc0, !PT ;  /* 0xffff00000f297812 */ /* 0x000fe200078ec0ff */
[----:B------:R-:W-:Y:S01]  /*7270*/  FMUL.FTZ R54, R60, R128 ;  /* 0x000000803c367220 */ /* 0x000fe20000410000 */
[----:B------:R-:W-:Y:S01]  /*7280*/  FFMA.FTZ R62, R40, R53, R62 ;  /* 0x00000035283e7223 */ /* 0x000fe2000001003e */
[----:B------:R-:W-:-:S02]  /*7290*/  IMAD.U32 R50, R129, 0x10000, RZ ;  /* 0x0001000081327824 */ /* 0x000fc400078e00ff */
[-C--:B------:R-:W-:Y:S01]  /*72a0*/  FMUL.FTZ R60, R60, R124.reuse ;  /* 0x0000007c3c3c7220 */ /* 0x080fe20000410000 */
[----:B------:R-:W-:Y:S02]  /*72b0*/  IMAD.U32 R40, R125, 0x10000, RZ ;  /* 0x000100007d287824 */ /* 0x000fe400078e00ff */
[----:B------:R-:W-:Y:S01]  /*72c0*/  FFMA.FTZ R124, R41, R124, -R54 ;  /* 0x0000007c297c7223 */ /* 0x000fe20000010836 */
[----:B------:R-:W-:Y:S01]  /*72d0*/  FMUL.FTZ R54, R51, R50 ;  /* 0x0000003233367220 */ /* 0x000fe20000410000 */
[----:B------:R-:W-:Y:S01]  /*72e0*/  LOP3.LUT R129, R129, 0xffff0000, RZ, 0xc0, !PT ;  /* 0xffff000081817812 */ /* 0x000fe200078ec0ff */
[----:B------:R-:W-:Y:S01]  /*72f0*/  FMUL.FTZ R51, R51, R40 ;  /* 0x0000002833337220 */ /* 0x000fe20000410000 */
[----:B------:R-:W-:Y:S01]  /*7300*/  LOP3.LUT R125, R125, 0xffff0000, RZ, 0xc0, !PT ;  /* 0xffff00007d7d7812 */ /* 0x000fe200078ec0ff */
[----:B------:R-:W-:Y:S01]  /*7310*/  FFMA.FTZ R68, R13, R126, -R68 ;  /* 0x0000007e0d447223 */ /* 0x000fe20000010844 */
[----:B------:R-:W-:Y:S01]  /*7320*/  LOP3.LUT R12, R12, 0xffff0000, RZ, 0xc0, !PT ;  /* 0xffff00000c0c7812 */ /* 0x000fe200078ec0ff */
[----:B------:R-:W-:Y:S01]  /*7330*/  FFMA.FTZ R51, R11, R50, R51 ;  /* 0x000000320b337223 */ /* 0x000fe20000010033 */
[----:B------:R-:W-:-:S02]  /*7340*/  IMAD.U32 R43, R42, 0x10000, RZ ;  /* 0x000100002a2b7824 */ /* 0x000fc400078e00ff */
[----:B------:R-:W-:Y:S01]  /*7350*/  FMUL.FTZ R13, R52, R129 ;  /* 0x00000081340d7220 */ /* 0x000fe20000410000 */
[----:B------:R-:W-:Y:S01]  /*7360*/  FFMA.FTZ R54, R11, R40, -R54 ;  /* 0x000000280b367223 */ /* 0x000fe20000010836 */
[----:B------:R-:W-:Y:S01]  /*7370*/  IMAD.U32 R50, R127, 0x10000, RZ ;  /* 0x000100007f327824 */ /* 0x000fe200078e00ff */
[----:B------:R-:W-:Y:S01]  /*7380*/  LOP3.LUT R42, R42, 0xffff0000, RZ, 0xc0, !PT ;  /* 0xffff00002a2a7812 */ /* 0x000fe200078ec0ff */
[-C--:B------:R-:W-:Y:S01]  /*7390*/  FMUL.FTZ R11, R52, R125.reuse ;  /* 0x0000007d340b7220 */ /* 0x080fe20000410000 */
[----:B------:R-:W-:Y:S01]  /*73a0*/  IMAD.U32 R40, R123, 0x10000, RZ ;  /* 0x000100007b287824 */ /* 0x000fe200078e00ff */
[----:B------:R-:W-:Y:S01]  /*73b0*/  LOP3.LUT R127, R127, 0xffff0000, RZ, 0xc0, !PT ;  /* 0xffff00007f7f7812 */ /* 0x000fe200078ec0ff */
[----:B------:R-:W-:Y:S01]  /*73c0*/  FFMA.FTZ R13, R12, R125, -R13 ;  /* 0x0000007d0c0d7223 */ /* 0x000fe2000001080d */
[----:B------:R-:W-:Y:S01]  /*73d0*/  LOP3.LUT R123, R123, 0xffff0000, RZ, 0xc0, !PT ;  /* 0xffff00007b7b7812 */ /* 0x000fe200078ec0ff */
[----:B------:R-:W-:Y:S02]  /*73e0*/  IMAD.U32 R15, R14, 0x10000, RZ ;  /* 0x000100000e0f7824 */ /* 0x000fe400078e00ff */
[----:B------:R-:W-:Y:S01]  /*73f0*/  FFMA.FTZ R12, R12, R129, R11 ;  /* 0x000000810c0c7223 */ /* 0x000fe2000001000b */
[----:B------:R-:W-:Y:S01]  /*7400*/  FMUL.FTZ R52, R43, R50 ;  /* 0x000000322b347220 */ /* 0x000fe20000410000 */
[----:B------:R-:W-:Y:S01]  /*7410*/  LOP3.LUT R14, R14, 0xffff0000, RZ, 0xc0, !PT ;  /* 0xffff00000e0e7812 */ /* 0x000fe200078ec0ff */
[----:B------:R-:W-:Y:S01]  /*7420*/  FFMA.FTZ R41, R41, R128, R60 ;  /* 0x0000008029297223 */ /* 0x000fe2000001003c */
[-C--:B------:R-:W-:Y:S01]  /*7430*/  FMUL.FTZ R43, R43, R40.reuse ;  /* 0x000000282b2b7220 */ /* 0x080fe20000410000 */
[C---:B------:R-:W-:Y:S01]  /*7440*/  FMUL.FTZ R11, R42.reuse, R127 ;  /* 0x0000007f2a0b7220 */ /* 0x040fe20000410000 */
[----:B------:R-:W-:Y:S01]  /*7450*/  FMUL.FTZ R42, R42, R123 ;  /* 0x0000007b2a2a7220 */ /* 0x000fe20000410000 */
[C---:B------:R-:W-:Y:S01]  /*7460*/  FFMA.FTZ R52, R15.reuse, R40, -R52 ;  /* 0x000000280f347223 */ /* 0x040fe20000010834 */
[----:B------:R-:W-:Y:S01]  /*7470*/  FFMA.FTZ R43, R15, R50, R43 ;  /* 0x000000320f2b7223 */ /* 0x000fe2000001002b */
[----:B------:R-:W-:Y:S01]  /*7480*/  F2FP.BF16.F32.PACK_AB R50, R41, R62 ;  /* 0x0000003e2932723e */ /* 0x000fe200000010ff */
[C---:B------:R-:W-:Y:S01]  /*7490*/  FFMA.FTZ R42, R14.reuse, R127, R42 ;  /* 0x0000007f0e2a7223 */ /* 0x040fe2000001002a */
[----:B------:R-:W-:Y:S01]  /*74a0*/  FFMA.FTZ R11, R14, R123, -R11 ;  /* 0x0000007b0e0b7223 */ /* 0x000fe2000001080b */
        /* <DEDUP_REMOVED lines=10> */
[----:B------:R-:W-:-:S07]  /*7550*/  F2FP.BF16.F32.PACK_AB R14, R11, R52 ;  /* 0x000000340b0e723e */ /* 0x000fce00000010ff */
.L_x_1637:
[----:B------:R-:W-:Y:S05]  /*7560*/  BSYNC B2 ;  /* 0x0000000000027941 */ /* 0x000fea0003800000 */
.L_x_1636:
[----:B--2---:R2:W-:Y:S04]  /*7570*/  ST.E.128 desc[UR60][R46.64], R12 ;  /* 0x0000000c2e007985 */ /* 0x0045e8000c101d3c */
[----:B---3--:R2:W-:Y:S02]  /*7580*/  @!P6 ST.E.128 desc[UR60][R48.64], R40 ;  /* 0x000000283000e985 */ /* 0x0085e4000c101d3c */
.L_x_1635:
[----:B------:R-:W-:Y:S05]  /*7590*/  BSYNC B1 ;  /* 0x0000000000017941 */ /* 0x000fea0003800000 */
.L_x_1634:
[----:B------:R-:W-:-:S13]  /*75a0*/  ISETP.NE.AND P0, PT, R76, RZ, PT ;  /* 0x000000ff4c00720c */ /* 0x000fda0003f05270 */
[----:B------:R-:W-:Y:S05]  /*75b0*/  @!P0 BRA `(.L_x_1602) ;  /* 0x0000000c00648947 */ /* 0x000fea0003800000 */
[----:B--2---:R-:W2:Y:S04]  /*75c0*/  LDL R12, [R1+0x50] ;  /* 0x00005000010c7983 */ /* 0x004ea80000100800 */
[----:B------:R-:W5:Y:S04]  /*75d0*/  LDL R15, [R1+0xa4] ;  /* 0x0000a400010f7983 */ /* 0x000f680000100800 */
[----:B------:R-:W3:Y:S01]  /*75e0*/  LDL R14, [R1+0x58] ;  /* 0x00005800010e7983 */ /* 0x000ee20000100800 */
[----:B------:R-:W-:Y:S01]  /*75f0*/  SEL R116, R93, R116, !P1 ;  /* 0x000000745d747207 */ /* 0x000fe20004800000 */
[----:B------:R-:W-:Y:S01]  /*7600*/  BSSY B1, `(.L_x_1638) ;  /* 0x0000072000017945 */ /* 0x000fe20003800000 */
[----:B------:R-:W-:-:S02]  /*7610*/  ISETP.GE.AND P4, PT, R205, R104, PT ;  /* 0x00000068cd00720c */ /* 0x000fc40003f86270 */
[----:B0-----:R-:W-:Y:S02]  /*7620*/  SHF.R.S32.HI R11, RZ, 0x1f, R116 ;  /* 0x0000001fff0b7819 */ /* 0x001fe40000011474 */
[----:B------:R-:W-:Y:S02]  /*7630*/  LEA R46, P0, R39, R44, 0x1 ;  /* 0x0000002c272e7211 */ /* 0x000fe400078008ff */
[----:B------:R-:W-:Y:S02]  /*7640*/  LEA.HI R116, R11, R116, RZ, 0x4 ;  /* 0x000000740b747211 */ /* 0x000fe400078f20ff */
[----:B----4-:R-:W-:Y:S02]  /*7650*/  LEA.HI.X R47, R39, R45, R88, 0x1, P0 ;  /* 0x0000002d272f7211 */ /* 0x010fe400000f0c58 */
[----:B------:R-:W-:-:S04]  /*7660*/  LEA.HI.SX32 R116, R116, R37, 0x1c ;  /* 0x0000002574747211 */ /* 0x000fc800078fe2ff */
[----:B------:R-:W-:Y:S01]  /*7670*/  SHF.R.S32.HI R13, RZ, 0x1f, R116 ;  /* 0x0000001fff0d7819 */ /* 0x000fe20000011474 */
[----:B------:R-:W-:-:S03]  /*7680*/  IMAD.SHL.U32 R11, R116, 0x8, RZ ;  /* 0x00000008740b7824 */ /* 0x000fc600078e00ff */
[----:B------:R-:W-:-:S05]  /*7690*/  LEA.HI R13, R13, R116, RZ, 0x3 ;  /* 0x000000740d0d7211 */ /* 0x000fca00078f18ff */
[----:B------:R-:W-:-:S05]  /*76a0*/  IMAD.SHL.U32 R13, R13, 0x200, RZ ;  /* 0x000002000d0d7824 */ /* 0x000fca00078e00ff */
[----:B------:R-:W-:Y:S02]  /*76b0*/  LOP3.LUT R13, R13, 0x7ffff000, RZ, 0xc0, !PT ;  /* 0x7ffff0000d0d7812 */ /* 0x000fe400078ec0ff */
[----:B--2---:R-:W-:-:S04]  /*76c0*/  LOP3.LUT R12, R12, 0x38, R11, 0xf8, !PT ;  /* 0x000000380c0c7812 */ /* 0x004fc800078ef80b */
[----:B-----5:R-:W-:-:S04]  /*76d0*/  LOP3.LUT R12, R12, R15, RZ, 0x3c, !PT ;  /* 0x0000000f0c0c7212 */ /* 0x020fc800078e3cff */
[----:B---3--:R-:W-:Y:S01]  /*76e0*/  IADD3 R15, R12, R13, R14 ;  /* 0x0000000d0c0f7210 */ /* 0x008fe20007ffe00e */
[----:B------:R-:W-:-:S04]  /*76f0*/  IMAD R13, R202, 0x4000, R5 ;  /* 0x00004000ca0d7824 */ /* 0x000fc800078e0205 */
        /* <DEDUP_REMOVED lines=10> */
[----:B------:R-:W-:Y:S01]  /*77a0*/  SHF.R.U64 R58, R64, 0x10, R65 ;  /* 0x00000010403a7819 */ /* 0x000fe20000001241 */
[----:B------:R-:W-:Y:S01]  /*77b0*/  IMAD.U32 R54, R43, 0x10000, RZ ;  /* 0x000100002b367824 */ /* 0x000fe200078e00ff */
[----:B------:R-:W-:Y:S01]  /*77c0*/  SHF.R.U32.HI R57, RZ, 0x10, R57 ;  /* 0x00000010ff397819 */ /* 0x000fe20000011639 */
[----:B------:R-:W-:Y:S01]  /*77d0*/  IMAD.U32 R50, R40, 0x10000, RZ ;  /* 0x0001000028327824 */ /* 0x000fe200078e00ff */
[----:B------:R-:W-:Y:S02]  /*77e0*/  SHF.R.U32.HI R65, RZ, 0x10, R65 ;  /* 0x00000010ff417819 */ /* 0x000fe40000011641 */
[----:B------:R-:W-:-:S02]  /*77f0*/  PRMT R118, R118, 0x5410, R57 ;  /* 0x0000541076767816 */ /* 0x000fc40000000039 */
[----:B------:R-:W-:Y:S02]  /*7800*/  PRMT R122, R122, 0x5410, R65 ;  /* 0x000054107a7a7816 */ /* 0x000fe40000000041 */
[----:B------:R-:W-:Y:S01]  /*7810*/  SHF.R.U32.HI R60, RZ, 0x10, R59 ;  /* 0x00000010ff3c7819 */ /* 0x000fe2000001163b */
[----:B------:R-:W-:Y:S01]  /*7820*/  IMAD.U32 R57, R118, 0x10000, RZ ;  /* 0x0001000076397824 */ /* 0x000fe200078e00ff */
[--C-:B------:R-:W-:Y:S01]  /*7830*/  SHF.R.U64 R56, R66, 0x10, R67.reuse ;  /* 0x0000001042387819 */ /* 0x100fe20000001243 */
[----:B------:R-:W-:Y:S01]  /*7840*/  IMAD.U32 R59, R122, 0x10000, RZ ;  /* 0x000100007a3b7824 */ /* 0x000fe200078e00ff */
[----:B------:R-:W-:Y:S01]  /*7850*/  SHF.R.U32.HI R67, RZ, 0x10, R67 ;  /* 0x00000010ff437819 */ /* 0x000fe20000011643 */
[C---:B------:R-:W-:Y:S01]  /*7860*/  FMUL.FTZ R63, R52.reuse, R57 ;  /* 0x00000039343f7220 */ /* 0x040fe20000410000 */
[----:B------:R-:W-:Y:S01]  /*7870*/  LOP3.LUT R53, R41, 0xffff0000, RZ, 0xc0, !PT ;  /* 0xffff000029357812 */ /* 0x000fe200078ec0ff */
[-C--:B------:R-:W-:Y:S01]  /*7880*/  FMUL.FTZ R61, R52, R59.reuse ;  /* 0x0000003b343d7220 */ /* 0x080fe20000410000 */
[----:B------:R-:W-:Y:S01]  /*7890*/  PRMT R120, R120, 0x5410, R67 ;  /* 0x0000541078787816 */ /* 0x000fe20000000043 */
[----:B------:R-:W-:Y:S01]  /*78a0*/  FFMA.FTZ R63, R48, R59, R63 ;  /* 0x0000003b303f7223 */ /* 0x000fe2000001003f */
[----:B------:R-:W-:-:S02]  /*78b0*/  LOP3.LUT R118, R118, 0xffff0000, RZ, 0xc0, !PT ;  /* 0xffff000076767812 */ /* 0x000fc400078ec0ff */
[----:B------:R-:W-:Y:S02]  /*78c0*/  LOP3.LUT R122, R122, 0xffff0000, RZ, 0xc0, !PT ;  /* 0xffff00007a7a7812 */ /* 0x000fe400078ec0ff */
[----:B------:R-:W-:Y:S02]  /*78d0*/  PRMT R115, R115, 0x5410, R60 ;  /* 0x0000541073737816 */ /* 0x000fe4000000003c */
[----:B------:R-:W-:Y:S01]  /*78e0*/  PRMT R119, R119, 0x5410, R56 ;  /* 0x0000541077777816 */ /* 0x000fe20000000038 */
[----:B------:R-:W-:Y:S01]  /*78f0*/  FFMA.FTZ R56, R48, R57, -R61 ;  /* 0x0000003930387223 */ /* 0x000fe2000001083d */
[----:B------:R-:W-:Y:S01]  /*7900*/  LOP3.LUT R49, R13, 0xffff0000, RZ, 0xc0, !PT ;  /* 0xffff00000d317812 */ /* 0x000fe200078ec0ff */
[C---:B------:R-:W-:Y:S02]  /*7910*/  IMAD.U32 R61, R120.reuse, 0x10000, RZ ;  /* 0x00010000783d7824 */ /* 0x040fe400078e00ff */
[----:B------:R-:W-:Y:S01]  /*7920*/  FMUL.FTZ R48, R53, R118 ;  /* 0x0000007635307220 */ /* 0x000fe20000410000 */
[----:B------:R-:W-:Y:S01]  /*7930*/  LOP3.LUT R55, R43, 0xffff0000, RZ, 0xc0, !PT ;  /* 0xffff00002b377812 */ /* 0x000fe200078ec0ff */
[-C--:B------:R-:W-:Y:S01]  /*7940*/  FMUL.FTZ R52, R53, R122.reuse ;  /* 0x0000007a35347220 */ /* 0x080fe20000410000 */
[----:B------:R-:W-:Y:S01]  /*7950*/  LOP3.LUT R120, R120, 0xffff0000, RZ, 0xc0, !PT ;  /* 0xffff000078787812 */ /* 0x000fe200078ec0ff */
[----:B------:R-:W-:Y:S01]  /*7960*/  IMAD.U32 R57, R115, 0x10000, RZ ;  /* 0x0001000073397824 */ /* 0x000fe200078e00ff */
[----:B------:R-:W-:Y:S01]  /*7970*/  PRMT R121, R121, 0x5410, R58 ;  /* 0x0000541079797816 */ /* 0x000fe2000000003a */
[C---:B------:R-:W-:Y:S01]  /*7980*/  FFMA.FTZ R122, R49.reuse, R122, R48 ;  /* 0x0000007a317a7223 */ /* 0x040fe20000010030 */
[----:B------:R-:W-:Y:S01]  /*7990*/  LOP3.LUT R51, R40, 0xffff0000, RZ, 0xc0, !PT ;  /* 0xffff000028337812 */ /* 0x000fe200078ec0ff */
[----:B------:R-:W-:Y:S01]  /*79a0*/  FFMA.FTZ R59, R49, R118, -R52 ;  /* 0x00000076313b7223 */ /* 0x000fe20000010834 */
[----:B------:R-:W-:Y:S01]  /*79b0*/  LOP3.LUT R41, R15, 0xffff0000, RZ, 0xc0, !PT ;  /* 0xffff00000f297812 */ /* 0x000fe200078ec0ff */
[C---:B------:R-:W-:Y:S01]  /*79c0*/  FMUL.FTZ R53, R54.reuse, R61 ;  /* 0x0000003d36357220 */ /* 0x040fe20000410000 */
[----:B------:R-:W-:Y:S01]  /*79d0*/  LOP3.LUT R48, R115, 0xffff0000, RZ, 0xc0, !PT ;  /* 0xffff000073307812 */ /* 0x000fe200078ec0ff */
[----:B------:R-:W-:Y:S01]  /*79e0*/  IMAD.U32 R40, R15, 0x10000, RZ ;  /* 0x000100000f287824 */ /* 0x000fe200078e00ff */
[----:B------:R-:W-:Y:S01]  /*79f0*/  PRMT R117, R117, 0x5410, R68 ;  /* 0x0000541075757816 */ /* 0x000fe20000000044 */
[----:B------:R-:W-:Y:S01]  /*7a00*/  FMUL.FTZ R54, R54, R57 ;  /* 0x0000003936367220 */ /* 0x000fe20000410000 */
[----:B------:R-:W-:Y:S01]  /*7a10*/  FMUL.FTZ R52, R55, R120 ;  /* 0x0000007837347220 */ /* 0x000fe20000410000 */
[----:B------:R-:W-:-:S02]  /*7a20*/  IMAD.U32 R49, R121, 0x10000, RZ ;  /* 0x0001000079317824 */ /* 0x000fc400078e00ff */
[C---:B------:R-:W-:Y:S01]  /*7a30*/  FFMA.FTZ R57, R40.reuse, R57, -R53 ;  /* 0x0000003928397223 */ /* 0x040fe20000010835 */
[----:B------:R-:W-:Y:S01]  /*7a40*/  FFMA.FTZ R54, R40, R61, R54 ;  /* 0x0000003d28367223 */ /* 0x000fe20000010036 */
[-C--:B------:R-:W-:Y:S01]  /*7a50*/  FMUL.FTZ R60, R55, R48.reuse ;  /* 0x00000030373c7220 */ /* 0x080fe20000410000 */
[----:B------:R-:W-:Y:S01]  /*7a60*/  FFMA.FTZ R58, R41, R48, -R52 ;  /* 0x00000030293a7223 */ /* 0x000fe20000010834 */
[----:B------:R-:W-:Y:S01]  /*7a70*/  IMAD.U32 R13, R12, 0x10000, RZ ;  /* 0x000100000c0d7824 */ /* 0x000fe200078e00ff */
[----:B------:R-:W-:Y:S01]  /*7a80*/  LOP3.LUT R121, R121, 0xffff0000, RZ, 0xc0, !PT ;  /* 0xffff000079797812 */ /* 0x000fe200078ec0ff */
[----:B------:R-:W-:Y:S02]  /*7a90*/  IMAD.U32 R40, R117, 0x10000, RZ ;  /* 0x0001000075287824 */ /* 0x000fe400078e00ff */
[----:B------:R-:W-:Y:S01]  /*7aa0*/  FMUL.FTZ R48, R50, R49 ;  /* 0x0000003132307220 */ /* 0x000fe20000410000 */
[----:B------:R-:W-:Y:S01]  /*7ab0*/  PRMT R113, R113, 0x5410, R62 ;  /* 0x0000541071717816 */ /* 0x000fe2000000003e */
[----:B------:R-:W-:Y:S01]  /*7ac0*/  FFMA.FTZ R55, R41, R120, R60 ;  /* 0x0000007829377223 */ /* 0x000fe2000001003c */
[----:B------:R-:W-:Y:S01]  /*7ad0*/  LOP3.LUT R117, R117, 0xffff0000, RZ, 0xc0, !PT ;  /* 0xffff000075757812 */ /* 0x000fe200078ec0ff */
[----:B------:R-:W-:Y:S01]  /*7ae0*/  FFMA.FTZ R41, R13, R40, -R48 ;  /* 0x000000280d297223 */ /* 0x000fe20000010830 */
[----:B------:R-:W-:Y:S01]  /*7af0*/  LOP3.LUT R12, R12, 0xffff0000, RZ, 0xc0, !PT ;  /* 0xffff00000c0c7812 */ /* 0x000fe200078ec0ff */
[----:B------:R-:W-:-:S02]  /*7b00*/  IMAD.U32 R43, R42, 0x10000, RZ ;  /* 0x000100002a2b7824 */ /* 0x000fc400078e00ff */
[----:B------:R-:W-:Y:S01]  /*7b10*/  FMUL.FTZ R50, R50, R40 ;  /* 0x0000002832327220 */ /* 0x000fe20000410000 */
[----:B------:R-:W-:Y:S01]  /*7b20*/  FMUL.FTZ R53, R51, R121 ;  /* 0x0000007933357220 */ /* 0x000fe20000410000 */
[----:B------:R-:W-:Y:S01]  /*7b30*/  IMAD.U32 R48, R119, 0x10000, RZ ;  /* 0x0001000077307824 */ /* 0x000fe200078e00ff */
[----:B------:R-:W-:Y:S01]  /*7b40*/  LOP3.LUT R42, R42, 0xffff0000, RZ, 0xc0, !PT ;  /* 0xffff00002a2a7812 */ /* 0x000fe200078ec0ff */
[----:B------:R-:W-:Y:S01]  /*7b50*/  FMUL.FTZ R51, R51, R117 ;  /* 0x0000007533337220 */ /* 0x000fe20000410000 */
[----:B------:R-:W-:Y:S01]  /*7b60*/  IMAD.U32 R40, R113, 0x10000, RZ ;  /* 0x0001000071287824 */ /* 0x000fe200078e00ff */
[----:B------:R-:W-:Y:S01]  /*7b70*/  LOP3.LUT R119, R119, 0xffff0000, RZ, 0xc0, !PT ;  /* 0xffff000077777812 */ /* 0x000fe200078ec0ff */
[C---:B------:R-:W-:Y:S01]  /*7b80*/  IMAD.U32 R15, R14.reuse, 0x10000, RZ ;  /* 0x000100000e0f7824 */ /* 0x040fe200078e00ff */
[----:B------:R-:W-:Y:S01]  /*7b90*/  LOP3.LUT R113, R113, 0xffff0000, RZ, 0xc0, !PT ;  /* 0xffff000071717812 */ /* 0x000fe200078ec0ff */
[----:B------:R-:W-:Y:S01]  /*7ba0*/  FFMA.FTZ R50, R13, R49, R50 ;  /* 0x000000310d327223 */ /* 0x000fe20000010032 */
[----:B------:R-:W-:Y:S01]  /*7bb0*/  LOP3.LUT R14, R14, 0xffff0000, RZ, 0xc0, !PT ;  /* 0xffff00000e0e7812 */ /* 0x000fe200078ec0ff */
[C---:B------:R-:W-:Y:S01]  /*7bc0*/  FFMA.FTZ R52, R12.reuse, R117, -R53 ;  /* 0x000000750c347223 */ /* 0x040fe20000010835 */
        /* <DEDUP_REMOVED lines=21> */
.L_x_1639:
[----:B------:R-:W-:Y:S05]  /*7d20*/  BSYNC B1 ;  /* 0x0000000000017941 */ /* 0x000fea0003800000 */
.L_x_1638:
[----:B0-----:R0:W-:Y:S01]  /*7d30*/  ST.E.128 desc[UR60][R46.64], R12 ;  /* 0x0000000c2e007985 */ /* 0x0011e2000c101d3c */
[----:B------:R-:W-:-:S13]  /*7d40*/  ISETP.GE.AND P0, PT, R11, R114, PT ;  /* 0x000000720b00720c */ /* 0x000fda0003f06270 */
[----:B------:R-:W-:Y:S05]  /*7d50*/  @P0 BRA `(.L_x_1602) ;  /* 0x00000004007c0947 */ /* 0x000fea0003800000 */
[----:B------:R-:W-:-:S05]  /*7d60*/  IMAD.WIDE R44, R11, 0x2, R44 ;  /* 0x000000020b2c7825 */ /* 0x000fca00078e022c */
[----:B--2---:R2:W-:Y:S01]  /*7d70*/  ST.E.128 desc[UR60][R44.64], R40 ;  /* 0x000000282c007985 */ /* 0x0045e2000c101d3c */
[----:B------:R-:W-:Y:S05]  /*7d80*/  BRA `(.L_x_1602) ;  /* 0x0000000400707947 */ /* 0x000fea0003800000 */
.L_x_1575:
[----:B------:R-:W-:-:S13]  /*7d90*/  ISETP.NE.AND P5, PT, R225, 0x3, PT ;  /* 0x00000003e100780c */ /* 0x000fda0003fa5270 */
[----:B------:R-:W-:Y:S05]  /*7da0*/  @!P5 BRA `(.L_x_1640) ;  /* 0x000000000004d947 */ /* 0x000fea0003800000 */
[----:B------:R-:W-:Y:S01]  /*7db0*/  BPT.TRAP 0x1 ;  /* 0x000000040000795c */ /* 0x000fe20000300000 */
.L_x_1640:
[----:B------:R-:W2:Y:S01]  /*7dc0*/  LDL R11, [R1+0x40] ;  /* 0x00004000010b7983 */ /* 0x000ea20000100800 */
[----:B------:R-:W-:Y:S01]  /*7dd0*/  IMAD R89, R202, 0x8, R18 ;  /* 0x00000008ca597824 */ /* 0x000fe200078e0212 */
[----:B------:R-:W-:Y:S01]  /*7de0*/  BSSY B1, `(.L_x_1641) ;  /* 0x0000005000017945 */ /* 0x000fe20003800000 */
[----:B------:R-:W-:Y:S02]  /*7df0*/  SHF.R.S32.HI R99, RZ, 0x1f, R100 ;  /* 0x0000001fff637819 */ /* 0x000fe40000011464 */
[----:B--2---:R-:W-:-:S04]  /*7e00*/  SHF.L.U32 R103, R11, 0x1f, RZ ;  /* 0x0000001f0b677819 */ /* 0x004fc800000006ff */
[----:B------:R-:W0:Y:S02]  /*7e10*/  SYNCS.PHASECHK.TRANS64.TRYWAIT P0, [R89+URZ+0x30890], R103 ;  /* 0x03089067590075a7 */ /* 0x000e24000800017f */
[----:B0-----:R-:W-:Y:S05]  /*7e20*/  @!P0 BRA `(.L_x_1642) ;  /* 0x0000022000f48947 */ /* 0x001fea0003800000 */
.L_x_2023:
[----:B------:R-:W-:Y:S05]  /*7e30*/  BSYNC B1 ;  /* 0x0000000000017941 */ /* 0x000fea0003800000 */
.L_x_1641:
[----:B------:R-:W2:Y:S01]  /*7e40*/  LDL R40, [R1+0xc] ;  /* 0x00000c0001287983 */ /* 0x000ea20000100800 */
        /* <DEDUP_REMOVED lines=22> */
[----:B--2---:R-:W-:-:S05]  /*7fb0*/  IMAD.IADD R50, R97, 0x1, -R40 ;  /* 0x0000000161327824 */ /* 0x004fca00078e0a28 */
[----:B------:R-:W-:Y:S01]  /*7fc0*/  ISETP.GE.AND P0, PT, R50, 0x1, PT ;  /* 0x000000013200780c */ /* 0x000fe20003f06270 */
[----:B------:R-:W-:-:S12]  /*7fd0*/  BRA.DIV UR4, `(.L_x_1643) ;  /* 0x00000222049c7947 */ /* 0x000fd8000b800000 */
[----:B------:R1:W2:Y:S04]  /*7fe0*/  SHFL.IDX PT, R40, R43, RZ, 0x181f ;  /* 0x00181fff2b287589 */ /* 0x0002a800000e0000 */
[----:B------:R1:W3:Y:S02]  /*7ff0*/  SHFL.IDX PT, R42, R41, RZ, 0x181f ;  /* 0x00181fff292a7589 */ /* 0x0002e400000e0000 */
.L_x_2027:
[----:B------:R-:W-:Y:S04]  /*8000*/  BSSY B1, `(.L_x_1644) ;  /* 0x0000018000017945 */ /* 0x000fe80003800000 */
[----:B------:R-:W-:Y:S05]  /*8010*/  @!P0 BRA `(.L_x_1645) ;  /* 0x0000000000588947 */ /* 0x000fea0003800000 */
[----:B------:R-:W4:Y:S01]  /*8020*/  LDL R11, [R1] ;  /* 0x00000000010b7983 */ /* 0x000f220000100800 */
[----:B------:R-:W-:Y:S02]  /*8030*/  ULDC UR4, c[0x0][0x2f4] ;  /* 0x0000bd0000047ab9 */ /* 0x000fe40000000800 */
[----:B------:R-:W-:Y:S02]  /*8040*/  ISETP.GE.AND P4, PT, R16, UR4, PT ;  /* 0x0000000410007c0c */ /* 0x000fe4000bf86270 */
[----:B------:R-:W-:-:S11]  /*8050*/  ISETP.GE.AND P0, PT, R205, UR4, PT ;  /* 0x00000004cd007c0c */ /* 0x000fd6000bf06270 */
[----:B------:R-:W5:Y:S01]  /*8060*/  @!P4 LDS.128 R12, [R92+0x20400] ;  /* 0x020400005c0cc984 */ /* 0x000f620000000c00 */
[----:B---3--:R-:W-:-:S04]  /*8070*/  @!P4 LEA R44, P6, R16, R42, 0x1 ;  /* 0x0000002a102cc211 */ /* 0x008fc800078c08ff */
[----:B--2---:R-:W-:Y:S02]  /*8080*/  @!P4 LEA.HI.X R45, R16, R40, R17, 0x1, P6 ;  /* 0x00000028102dc211 */ /* 0x004fe400030f0c11 */
[----:B------:R-:W-:-:S04]  /*8090*/  @!P0 LEA R46, P6, R203, R42, 0x1 ;  /* 0x0000002acb2e8211 */ /* 0x000fc800078c08ff */
[----:B------:R-:W-:Y:S01]  /*80a0*/  @!P0 LEA.HI.X R47, R203, R40, R224, 0x1, P6 ;  /* 0x00000028cb2f8211 */ /* 0x000fe200030f0ce0 */
[----:B-----5:R-:W-:Y:S01]  /*80b0*/  @!P4 ST.E.128 desc[UR60][R44.64], R12 ;  /* 0x0000000c2c00c985 */ /* 0x020fe2000c101d3c */
[----:B------:R-:W-:-:S03]  /*80c0*/  ISETP.GE.AND P4, PT, R19, UR4, PT ;  /* 0x0000000413007c0c */ /* 0x000fc6000bf86270 */
[----:B------:R-:W2:Y:S10]  /*80d0*/  @!P0 LDS.128 R12, [R92+0x22400] ;  /* 0x022400005c0c8984 */ /* 0x000eb40000000c00 */
[----:B------:R-:W-:Y:S01]  /*80e0*/  @!P4 LEA R48, P6, R19, R42, 0x1 ;  /* 0x0000002a1330c211 */ /* 0x000fe200078c08ff */
[----:B--2---:R-:W-:Y:S01]  /*80f0*/  @!P0 ST.E.128 desc[UR60][R46.64], R12 ;  /* 0x0000000c2e008985 */ /* 0x004fe2000c101d3c */
[----:B------:R-:W-:-:S03]  /*8100*/  ISETP.GE.AND P0, PT, R23, UR4, PT ;  /* 0x0000000417007c0c */ /* 0x000fc6000bf06270 */
[----:B------:R-:W2:Y:S01]  /*8110*/  @!P4 LDS.128 R12, [R92+0x24400] ;  /* 0x024400005c0cc984 */ /* 0x000ea20000000c00 */
[----:B----4-:R-:W-:-:S05]  /*8120*/  @!P4 LEA.HI.X R49, R19, R40, R11, 0x1, P6 ;  /* 0x000000281331c211 */ /* 0x010fca00030f0c0b */
[----:B--2---:R-:W-:Y:S04]  /*8130*/  @!P4 ST.E.128 desc[UR60][R48.64], R12 ;  /* 0x0000000c3000c985 */ /* 0x004fe8000c101d3c */
[C---:B------:R-:W-:Y:S01]  /*8140*/  @!P0 LEA R44, P4, R23.reuse, R42, 0x1 ;  /* 0x0000002a172c8211 */ /* 0x040fe200078808ff */
[----:B------:R-:W2:Y:S03]  /*8150*/  @!P0 LDS.128 R12, [R92+0x26400] ;  /* 0x026400005c0c8984 */ /* 0x000ea60000000c00 */
[----:B------:R-:W-:-:S05]  /*8160*/  @!P0 LEA.HI.X R45, R23, R40, R228, 0x1, P4 ;  /* 0x00000028172d8211 */ /* 0x000fca00020f0ce4 */
[----:B--2---:R4:W-:Y:S04]  /*8170*/  @!P0 ST.E.128 desc[UR60][R44.64], R12 ;  /* 0x0000000c2c008985 */ /* 0x0049e8000c101d3c */
.L_x_1645:
[----:B------:R-:W-:Y:S05]  /*8180*/  BSYNC B1 ;  /* 0x0000000000017941 */ /* 0x000fea0003800000 */
.L_x_1644:
[----:B------:R-:W-:-:S03]  /*8190*/  UMOV UR4, 0xffffffff ;  /* 0xffffffff00047882 */ /* 0x000fc60000000000 */
[----:B------:R-:W-:Y:S05]  /*81a0*/  BRA.DIV UR4, `(.L_x_1646) ;  /* 0x0000022204747947 */ /* 0x000fea000b800000 */
[----:B--2---:R2:W0:Y:S04]  /*81b0*/  SHFL.IDX PT, R40, R43, 0x1, 0x181f ;  /* 0x00381f002b287f89 */ /* 0x00442800000e0000 */
[----:B---3--:R2:W3:Y:S02]  /*81c0*/  SHFL.IDX PT, R42, R41, 0x1, 0x181f ;  /* 0x00381f00292a7f89 */ /* 0x0084e400000e0000 */
.L_x_2031:
[----:B------:R-:W-:-:S13]  /*81d0*/  ISETP.GE.AND P0, PT, R50, 0x21, PT ;  /* 0x000000213200780c */ /* 0x000fda0003f06270 */
[----:B------:R-:W-:Y:S05]  /*81e0*/  @!P0 BRA `(.L_x_1602) ;  /* 0x0000000000588947 */ /* 0x000fea0003800000 */
[----:B------:R-:W5:Y:S01]  /*81f0*/  LDL R11, [R1] ;  /* 0x00000000010b7983 */ /* 0x000f620000100800 */
[----:B------:R-:W-:Y:S02]  /*8200*/  ULDC UR4, c[0x0][0x2f4] ;  /* 0x0000bd0000047ab9 */ /* 0x000fe40000000800 */
[----:B------:R-:W-:Y:S02]  /*8210*/  ISETP.GE.AND P6, PT, R16, UR4, PT ;  /* 0x0000000410007c0c */ /* 0x000fe4000bfc6270 */
[----:B------:R-:W-:-:S11]  /*8220*/  ISETP.GE.AND P4, PT, R205, UR4, PT ;  /* 0x00000004cd007c0c */ /* 0x000fd6000bf86270 */
[----:B----4-:R-:W4:Y:S01]  /*8230*/  @!P6 LDS.128 R12, [R92+0x21400] ;  /* 0x021400005c0ce984 */ /* 0x010f220000000c00 */
[----:B---3--:R-:W-:-:S04]  /*8240*/  @!P6 LEA R44, P0, R16, R42, 0x1 ;  /* 0x0000002a102ce211 */ /* 0x008fc800078008ff */
[----:B0-----:R-:W-:Y:S02]  /*8250*/  @!P6 LEA.HI.X R45, R16, R40, R17, 0x1, P0 ;  /* 0x00000028102de211 */ /* 0x001fe400000f0c11 */
[----:B------:R-:W-:-:S03]  /*8260*/  ISETP.GE.AND P0, PT, R19, UR4, PT ;  /* 0x0000000413007c0c */ /* 0x000fc6000bf06270 */
[----:B----4-:R-:W-:Y:S01]  /*8270*/  @!P6 ST.E.128 desc[UR60][R44.64], R12 ;  /* 0x0000000c2c00e985 */ /* 0x010fe2000c101d3c */
[----:B------:R-:W-:-:S03]  /*8280*/  @!P4 LEA R46, P6, R203, R42, 0x1 ;  /* 0x0000002acb2ec211 */ /* 0x000fc600078c08ff */
[----:B------:R-:W0:Y:S01]  /*8290*/  @!P4 LDS.128 R12, [R92+0x23400] ;  /* 0x023400005c0cc984 */ /* 0x000e220000000c00 */
[----:B------:R-:W-:-:S05]  /*82a0*/  @!P4 LEA.HI.X R47, R203, R40, R224, 0x1, P6 ;  /* 0x00000028cb2fc211 */ /* 0x000fca00030f0ce0 */
[----:B------:R-:W-:Y:S01]  /*82b0*/  @!P0 LEA R48, P6, R19, R42, 0x1 ;  /* 0x0000002a13308211 */ /* 0x000fe200078c08ff */
[----:B0-----:R-:W-:Y:S01]  /*82c0*/  @!P4 ST.E.128 desc[UR60][R46.64], R12 ;  /* 0x0000000c2e00c985 */ /* 0x001fe2000c101d3c */
[----:B------:R-:W-:-:S03]  /*82d0*/  ISETP.GE.AND P4, PT, R23, UR4, PT ;  /* 0x0000000417007c0c */ /* 0x000fc6000bf86270 */
[----:B------:R-:W0:Y:S01]  /*82e0*/  @!P0 LDS.128 R12, [R92+0x25400] ;  /* 0x025400005c0c8984 */ /* 0x000e220000000c00 */
[----:B-----5:R-:W-:-:S05]  /*82f0*/  @!P0 LEA.HI.X R49, R19, R40, R11, 0x1, P6 ;  /* 0x0000002813318211 */ /* 0x020fca00030f0c0b */
[----:B0-----:R-:W-:Y:S04]  /*8300*/  @!P0 ST.E.128 desc[UR60][R48.64], R12 ;  /* 0x0000000c30008985 */ /* 0x001fe8000c101d3c */
[C---:B------:R-:W-:Y:S01]  /*8310*/  @!P4 LEA R42, P0, R23.reuse, R42, 0x1 ;  /* 0x0000002a172ac211 */ /* 0x040fe200078008ff */
[----:B------:R-:W0:Y:S03]  /*8320*/  @!P4 LDS.128 R12, [R92+0x27400] ;  /* 0x027400005c0cc984 */ /* 0x000e260000000c00 */
[----:B-12---:R-:W-:-:S05]  /*8330*/  @!P4 LEA.HI.X R43, R23, R40, R228, 0x1, P0 ;  /* 0x00000028172bc211 */ /* 0x006fca00000f0ce4 */
[----:B0-----:R0:W-:Y:S04]  /*8340*/  @!P4 ST.E.128 desc[UR60][R42.64], R12 ;  /* 0x0000000c2a00c985 */ /* 0x0011e8000c101d3c */
.L_x_1602:
[----:B------:R-:W-:Y:S05]  /*8350*/  BSYNC B0 ;  /* 0x0000000000007941 */ /* 0x000fea0003800000 */
.L_x_1574:
[----:B0-2---:R-:W0:Y:S01]  /*8360*/  S2R R11, SR_TID.X ;  /* 0x00000000000b7919 */ /* 0x005e220000002100 */
[----:B------:R-:W-:Y:S01]  /*8370*/  @!PT LDS RZ, [RZ] ;  /* 0x00000000fffff984 */ /* 0x000fe20000000800 */
[----:B------:R-:W-:Y:S01]  /*8380*/  @!PT LDS RZ, [RZ] ;  /* 0x00000000fffff984 */ /* 0x000fe20000000800 */
[----:B------:R-:W-:Y:S01]  /*8390*/  @!PT LDS RZ, [RZ] ;  /* 0x00000000fffff984 */ /* 0x000fe20000000800 */
[----:B------:R-:W-:Y:S01]  /*83a0*/  @!PT LDS RZ, [RZ] ;  /* 0x00000000fffff984 */ /* 0x000fe20000000800 */
[----:B------:R2:W-:Y:S06]  /*83b0*/  MEMBAR.ALL.CTA ;  /* 0x0000000000007992 */ /* 0x0005ec0000008000 */
[----:B--2---:R-:W2:Y:S01]  /*83c0*/  FENCE.VIEW.ASYNC.S ;  /* 0x00000000000073c6 */ /* 0x004ea20000000000 */
[----:B------:R-:W-:Y:S05]  /*83d0*/  WARPSYNC.ALL ;  /* 0x0000000000007948 */ /* 0x000fea0003800000 */
[----:B------:R-:W-:Y:S01]  /*83e0*/  BSSY B0, `(.L_x_1647) ;  /* 0x0000009000007945 */ /* 0x000fe20003800000 */
[----:B0-----:R-:W-:Y:S01]  /*83f0*/  LOP3.LUT R11, R11, 0x7f, RZ, 0xc0, !PT ;  /* 0x0000007f0b0b7812 */ /* 0x001fe200078ec0ff */
[----:B--2---:R0:W-:Y:S03]  /*8400*/  BAR.SYNC.DEFER_BLOCKING R96, 0x80 ;  /* 0x000200600000751d */ /* 0x0041e60000010000 */
[----:B------:R-:W-:-:S13]  /*8410*/  ISETP.NE.AND P0, PT, R11, RZ, PT ;  /* 0x000000ff0b00720c */ /* 0x000fda0003f05270 */
[----:B------:R-:W-:-:S05]  /*8420*/  @!P0 VIADD R11, R89, 0x308a0 ;  /* 0x000308a0590b8836 */ /* 0x000fca0000000000 */
[----:B------:R-:W-:-:S04]  /*8430*/  @!P0 PRMT R11, RZ, 0x654, R11 ;  /* 0x00000654ff0b8816 */ /* 0x000fc8000000000b */
[----:B------:R0:W-:Y:S01]  /*8440*/  @!P0 SYNCS.ARRIVE.TRANS64.RED.A1T0 RZ, [R11+URZ], RZ ;  /* 0x000000ff0bff89a7 */ /* 0x0001e2000810043f */
[----:B------:R-:W-:Y:S05]  /*8450*/  @!P5 BRA `(.L_x_1648) ;  /* 0x000000000004d947 */ /* 0x000fea0003800000 */
[----:B------:R-:W-:Y:S01]  /*8460*/  BPT.TRAP 0x1 ;  /* 0x000000040000795c */ /* 0x000fe20000300000 */
.L_x_1648:
[----:B------:R-:W-:Y:S05]  /*8470*/  BSYNC B0 ;  /* 0x0000000000007941 */ /* 0x000fea0003800000 */
.L_x_1647:
[----:B------:R-:W2:Y:S01]  /*8480*/  SYNCS.PHASECHK.TRANS64.TRYWAIT P4, [R89+URZ+0x308b0], R103 ;  /* 0x0308b067590075a7 */ /* 0x000ea2000808017f */
[----:B------:R-:W-:Y:S04]  /*8490*/  BSSY B0, `(.L_x_1649) ;  /* 0x0000002000007945 */ /* 0x000fe80003800000 */
[----:B--2---:R-:W-:Y:S05]  /*84a0*/  @!P4 BRA `(.L_x_1650) ;  /* 0x000002200000c947 */ /* 0x004fea0003800000 */
.L_x_2032:
[----:B------:R-:W-:Y:S05]  /*84b0*/  BSYNC B0 ;  /* 0x0000000000007941 */ /* 0x000fea0003800000 */
.L_x_1649:
[----:B----4-:R-:W4:Y:S01]  /*84c0*/  LDL R14, [R1+0xc] ;  /* 0x00000c00010e7983 */ /* 0x010f220000100800 */
[----:B------:R-:W-:-:S03]  /*84d0*/  ULDC.64 UR4, c[0x0][0x328] ;  /* 0x0000ca0000047ab9 */ /* 0x000fc60000000a00 */
[----:B------:R0:W5:Y:S01]  /*84e0*/  LDL R49, [R1] ;  /* 0x0000000001317983 */ /* 0x0001620000100800 */
[----:B------:R-:W-:Y:S01]  /*84f0*/  IMAD R99, R99, UR4, RZ ;  /* 0x0000000463637c24 */ /* 0x000fe2000f8e02ff */
[----:B------:R-:W-:Y:S01]  /*8500*/  BSSY B0, `(.L_x_1651) ;  /* 0x000002b000007945 */ /* 0x000fe20003800000 */
[----:B------:R-:W-:-:S04]  /*8510*/  IMAD.WIDE.U32 R12, R100, UR4, RZ ;  /* 0x00000004640c7c25 */ /* 0x000fc8000f8e00ff */
[----:B------:R-:W-:Y:S01]  /*8520*/  IMAD R99, R100, UR5, R99 ;  /* 0x0000000564637c24 */ /* 0x000fe2000f8e0263 */
[----:B------:R-:W-:Y:S02]  /*8530*/  ULDC.64 UR4, c[0x0][0x338] ;  /* 0x0000ce0000047ab9 */ /* 0x000fe40000000a00 */
[----:B------:R-:W-:Y:S02]  /*8540*/  IMAD R98, R98, UR4, RZ ;  /* 0x0000000462627c24 */ /* 0x000fe4000f8e02ff */
[----:B------:R-:W-:Y:S02]  /*8550*/  IMAD.IADD R13, R13, 0x1, R99 ;  /* 0x000000010d0d7824 */ /* 0x000fe400078e0263 */
[C---:B0-----:R-:W-:Y:S02]  /*8560*/  IMAD R11, R101.reuse, UR5, R98 ;  /* 0x00000005650b7c24 */ /* 0x041fe4000f8e0262 */
        /* <DEDUP_REMOVED lines=8> */
[----:B------:R-:W-:-:S04]  /*85f0*/  LEA R46, P5, R12, UR4, 0x1 ;  /* 0x000000040c2e7c11 */ /* 0x000fc8000f8a08ff */
[----:B------:R-:W-:Y:S01]  /*8600*/  LEA.HI.X R11, R12, UR5, R11, 0x1, P5 ;  /* 0x000000050c0b7c11 */ /* 0x000fe2000a8f0c0b */
[----:B------:R0:W0:Y:S04]  /*8610*/  SHFL.IDX PT, R48, R46, RZ, 0x181f ;  /* 0x00181fff2e307589 */ /* 0x00002800000e0000 */
[----:B------:R0:W0:Y:S01]  /*8620*/  SHFL.IDX PT, R47, R11, RZ, 0x181f ;  /* 0x00181fff0b2f7589 */ /* 0x00002200000e0000 */
[----:B----4-:R-:W-:-:S05]  /*8630*/  IMAD.IADD R97, R97, 0x1, -R14 ;  /* 0x0000000161617824 */ /* 0x010fca00078e0a0e */
[----:B------:R-:W-:-:S13]  /*8640*/  ISETP.GE.AND P4, PT, R97, 0x1, PT ;  /* 0x000000016100780c */ /* 0x000fda0003f86270 */
[----:B0-----:R-:W-:Y:S05]  /*8650*/  @!P4 BRA `(.L_x_1652) ;  /* 0x000000000054c947 */ /* 0x001fea0003800000 */
[----:B------:R-:W-:Y:S02]  /*8660*/  ULDC UR4, c[0x0][0x2f4] ;  /* 0x0000bd0000047ab9 */ /* 0x000fe40000000800 */
[----:B------:R-:W-:Y:S02]  /*8670*/  ISETP.GE.AND P6, PT, R16, UR4, PT ;  /* 0x0000000410007c0c */ /* 0x000fe4000bfc6270 */
[----:B------:R-:W-:-:S11]  /*8680*/  ISETP.GE.AND P5, PT, R205, UR4, PT ;  /* 0x00000004cd007c0c */ /* 0x000fd6000bfa6270 */
[----:B------:R-:W0:Y:S01]  /*8690*/  @!P6 LDS.128 R12, [R92+0x400] ;  /* 0x000400005c0ce984 */ /* 0x000e220000000c00 */
[----:B------:R-:W-:-:S04]  /*86a0*/  @!P6 LEA R40, P4, R16, R48, 0x1 ;  /* 0x000000301028e211 */ /* 0x000fc800078808ff */
[----:B-1----:R-:W-:Y:S02]  /*86b0*/  @!P6 LEA.HI.X R41, R16, R47, R17, 0x1, P4 ;  /* 0x0000002f1029e211 */ /* 0x002fe400020f0c11 */
[----:B------:R-:W-:-:S03]  /*86c0*/  ISETP.GE.AND P4, PT, R19, UR4, PT ;  /* 0x0000000413007c0c */ /* 0x000fc6000bf86270 */
[----:B0-----:R-:W-:Y:S01]  /*86d0*/  @!P6 ST.E.128 desc[UR60][R40.64], R12 ;  /* 0x0000000c2800e985 */ /* 0x001fe2000c101d3c */
[----:B---3--:R-:W-:-:S03]  /*86e0*/  @!P5 LEA R42, P6, R203, R48, 0x1 ;  /* 0x00000030cb2ad211 */ /* 0x008fc600078c08ff */
[----:B------:R-:W0:Y:S01]  /*86f0*/  @!P5 LDS.128 R12, [R92+0x2400] ;  /* 0x002400005c0cd984 */ /* 0x000e220000000c00 */
[----:B------:R-:W-:-:S05]  /*8700*/  @!P5 LEA.HI.X R43, R203, R47, R224, 0x1, P6 ;  /* 0x0000002fcb2bd211 */ /* 0x000fca00030f0ce0 */
[----:B------:R-:W-:-:S04]  /*8710*/  @!P4 LEA R44, P6, R19, R48, 0x1 ;  /* 0x00000030132cc211 */ /* 0x000fc800078c08ff */
[----:B-----5:R-:W-:Y:S01]  /*8720*/  @!P4 LEA.HI.X R45, R19, R47, R49, 0x1, P6 ;  /* 0x0000002f132dc211 */ /* 0x020fe200030f0c31 */
        /* <DEDUP_REMOVED lines=8> */
.L_x_1652:
[----:B------:R-:W-:Y:S05]  /*87b0*/  BSYNC B0 ;  /* 0x0000000000007941 */ /* 0x000fea0003800000 */
.L_x_1651:
[----:B------:R-:W-:Y:S01]  /*87c0*/  ISETP.GE.AND P4, PT, R97, 0x21, PT ;  /* 0x000000216100780c */ /* 0x000fe20003f86270 */
[----:B------:R-:W4:Y:S01]  /*87d0*/  SHFL.IDX PT, R11, R11, 0x1, 0x181f ;  /* 0x00381f000b0b7f89 */ /* 0x000f2200000e0000 */
[----:B------:R-:W-:Y:S03]  /*87e0*/  BSSY B0, `(.L_x_1653) ;  /* 0x0000018000007945 */ /* 0x000fe60003800000 */
[----:B------:R-:W0:Y:S08]  /*87f0*/  SHFL.IDX PT, R46, R46, 0x1, 0x181f ;  /* 0x00381f002e2e7f89 */ /* 0x000e3000000e0000 */
[----:B------:R-:W-:Y:S05]  /*8800*/  @!P4 BRA `(.L_x_1654) ;  /* 0x000000000054c947 */ /* 0x000fea0003800000 */
[----:B------:R-:W-:Y:S02]  /*8810*/  ULDC UR4, c[0x0][0x2f4] ;  /* 0x0000bd0000047ab9 */ /* 0x000fe40000000800 */
[----:B------:R-:W-:Y:S02]  /*8820*/  ISETP.GE.AND P6, PT, R16, UR4, PT ;  /* 0x0000000410007c0c */ /* 0x000fe4000bfc6270 */
[----:B------:R-:W-:-:S11]  /*8830*/  ISETP.GE.AND P5, PT, R205, UR4, PT ;  /* 0x00000004cd007c0c */ /* 0x000fd6000bfa6270 */
[----:B0-----:R-:W0:Y:S01]  /*8840*/  @!P6 LDS.128 R12, [R92+0x1400] ;  /* 0x001400005c0ce984 */ /* 0x001e220000000c00 */
[----:B------:R-:W-:-:S04]  /*8850*/  @!P6 LEA R40, P4, R16, R46, 0x1 ;  /* 0x0000002e1028e211 */ /* 0x000fc800078808ff */
[----:B-1--4-:R-:W-:Y:S02]  /*8860*/  @!P6 LEA.HI.X R41, R16, R11, R17, 0x1, P4 ;  /* 0x0000000b1029e211 */ /* 0x012fe400020f0c11 */
        /* <DEDUP_REMOVED lines=15> */
.L_x_1654:
[----:B------:R-:W-:Y:S05]  /*8960*/  BSYNC B0 ;  /* 0x0000000000007941 */ /* 0x000fea0003800000 */
.L_x_1653:
[----:B0-----:R-:W3:Y:S01]  /*8970*/  LDL.LU R12, [R1+0x40] ;  /* 0x00004000010c7983 */ /* 0x001ee20000300800 */
[----:B------:R-:W-:Y:S02]  /*8980*/  VIADD R202, R202, 0x1 ;  /* 0x00000001caca7836 */ /* 0x000fe40000000000 */
[----:B--2---:R-:W-:Y:S01]  /*8990*/  @!P0 VIADD R89, R89, 0x308c0 ;  /* 0x000308c059598836 */ /* 0x004fe20000000000 */
[----:B------:R-:W-:Y:S01]  /*89a0*/  @!PT LDS RZ, [RZ] ;  /* 0x00000000fffff984 */ /* 0x000fe20000000800 */
[----:B------:R-:W-:Y:S01]  /*89b0*/  @!PT LDS RZ, [RZ] ;  /* 0x00000000fffff984 */ /* 0x000fe20000000800 */
[----:B------:R-:W-:Y:S01]  /*89c0*/  @!PT LDS RZ, [RZ] ;  /* 0x00000000fffff984 */ /* 0x000fe20000000800 */
[----:B------:R-:W-:Y:S01]  /*89d0*/  @!PT LDS RZ, [RZ] ;  /* 0x00000000fffff984 */ /* 0x000fe20000000800 */
[----:B------:R0:W-:Y:S06]  /*89e0*/  MEMBAR.ALL.CTA ;  /* 0x0000000000007992 */ /* 0x0001ec0000008000 */
[----:B0-----:R-:W0:Y:S02]  /*89f0*/  FENCE.VIEW.ASYNC.S ;  /* 0x00000000000073c6 */ /* 0x001e240000000000 */
[----:B0-----:R0:W-:Y:S01]  /*8a00*/  BAR.SYNC.DEFER_BLOCKING R96, 0x80 ;  /* 0x000200600000751d */ /* 0x0011e20000010000 */
[----:B------:R-:W-:-:S02]  /*8a10*/  ISETP.NE.AND P4, PT, R202, 0x2, PT ;  /* 0x00000002ca00780c */ /* 0x000fc40003f85270 */
[----:B------:R-:W-:Y:S02]  /*8a20*/  @!P0 PRMT R89, RZ, 0x654, R89 ;  /* 0x00000654ff598816 */ /* 0x000fe40000000059 */
[----:B----4-:R-:W-:Y:S02]  /*8a30*/  SEL R11, RZ, 0x1, P4 ;  /* 0x00000001ff0b7807 */ /* 0x010fe40002000000 */
[----:B------:R-:W-:Y:S01]  /*8a40*/  SEL R202, R202, RZ, P4 ;  /* 0x000000ffcaca7207 */ /* 0x000fe20002000000 */
[----:B------:R0:W-:Y:S01]  /*8a50*/  @!P0 SYNCS.ARRIVE.TRANS64.RED.A1T0 RZ, [R89+URZ], RZ ;  /* 0x000000ff59ff89a7 */ /* 0x0001e2000810043f */
[----:B------:R-:W-:Y:S02]  /*8a60*/  PLOP3.LUT P0, PT, PT, PT, PT, 0x8, 0x0 ;  /* 0x000000000000781c */ /* 0x000fe40003f0e170 */
[----:B---3--:R-:W-:-:S05]  /*8a70*/  LOP3.LUT R12, R12, R11, RZ, 0x3c, !PT ;  /* 0x0000000b0c0c7212 */ /* 0x008fca00078e3cff */
[----:B------:R0:W-:Y:S01]  /*8a80*/  STL [R1+0x40], R12 ;  /* 0x0000400c01007387 */ /* 0x0001e20000100800 */
[----:B------:R-:W-:Y:S05]  /*8a90*/  @P3 BRA `(.L_x_1655) ;  /* 0xffffff9c00483947 */ /* 0x000fea000383ffff */
.L_x_1569:
[----:B------:R-:W2:Y:S01]  /*8aa0*/  LDL R11, [R1+0x4c] ;  /* 0x00004c00010b7983 */ /* 0x000ea20000100800 */
[----:B------:R-:W3:Y:S01]  /*8ab0*/  LDC R0, c[0x0][0x448] ;  /* 0x00011200ff007b82 */ /* 0x000ee20000000800 */
[----:B------:R-:W-:Y:S01]  /*8ac0*/  IADD3 R5, R220, 0x1, -R219 ;  /* 0x00000001dc057810 */ /* 0x000fe20007ffe8db */
[----:B------:R-:W-:Y:S06]  /*8ad0*/  BSSY B0, `(.L_x_1656) ;  /* 0x000000d000007945 */ /* 0x000fec0003800000 */
[----:B------:R-:W4:Y:S01]  /*8ae0*/  LDC.64 R6, c[0x0][0x9e0] ;  /* 0x00027800ff067b82 */ /* 0x000f220000000a00 */
[----:B---3--:R-:W-:-:S02]  /*8af0*/  ISETP.NE.AND P1, PT, R0, 0x1, PT ;  /* 0x000000010000780c */ /* 0x008fc40003f25270 */
[----:B----4-:R-:W-:-:S11]  /*8b00*/  ISETP.GE.AND P2, PT, R7, 0x1, PT ;  /* 0x000000010700780c */ /* 0x010fd60003f46270 */
[----:B------:R-:W3:Y:S08]  /*8b10*/  @P1 LDC R3, c[0x0][0x44c] ;  /* 0x00011300ff031b82 */ /* 0x000ef00000000800 */
[----:B------:R-:W4:Y:S01]  /*8b20*/  @P1 LDC R2, c[0x0][0x450] ;  /* 0x00011400ff021b82 */ /* 0x000f220000000800 */
[----:B--2---:R-:W-:-:S04]  /*8b30*/  VIADD R0, R11, 0x7f ;  /* 0x0000007f0b007836 */ /* 0x004fc80000000000 */
[----:B---3--:R-:W-:-:S05]  /*8b40*/  @P1 IMAD.HI.U32 R3, R0, R3, RZ ;  /* 0x0000000300031227 */ /* 0x008fca00078e00ff */
[----:B----4-:R-:W-:-:S05]  /*8b50*/  @P1 SHF.R.U32.HI R0, RZ, R2, R3 ;  /* 0x00000002ff001219 */ /* 0x010fca0000011603 */
[----:B------:R-:W-:Y:S01]  /*8b60*/  IMAD.IADD R3, R5, 0x1, R0 ;  /* 0x0000000105037824 */ /* 0x000fe200078e0200 */
[----:B------:R-:W-:Y:S06]  /*8b70*/  @P0 BRA `(.L_x_1657) ;  /* 0x0000000000080947 */ /* 0x000fec0003800000 */
[----:B------:R-:W2:Y:S02]  /*8b80*/  FENCE.VIEW.ASYNC.G ;  /* 0x00000000000073c6 */ /* 0x000ea40000000100 */
[----:B--2---:R-:W-:Y:S06]  /*8b90*/  BAR.ARV 0xc, 0x180 ;  /* 0x0306000000007b1d */ /* 0x004fec0000002000 */
.L_x_1657:
[----:B------:R-:W-:Y:S05]  /*8ba0*/  BSYNC B0 ;  /* 0x0000000000007941 */ /* 0x000fea0003800000 */
.L_x_1656:
[----:B------:R-:W-:Y:S01]  /*8bb0*/  IMAD.IADD R0, R3, 0x1, R6 ;  /* 0x0000000103007824 */ /* 0x000fe200078e0206 */
[----:B------:R-:W-:Y:S06]  /*8bc0*/  @!P2 BRA `(.L_x_1658) ;  /* 0x000000000048a947 */ /* 0x000fec0003800000 */
[C---:B------:R-:W-:Y:S01]  /*8bd0*/  ISETP.GT.AND P0, PT, R3.reuse, RZ, PT ;  /* 0x000000ff0300720c */ /* 0x040fe20003f04270 */
[----:B------:R-:W-:Y:S01]  /*8be0*/  BSSY B0, `(.L_x_1659) ;  /* 0x000000e000007945 */ /* 0x000fe20003800000 */
[----:B------:R-:W-:-:S11]  /*8bf0*/  VIADD R2, R3, 0xffffffff ;  /* 0xffffffff03027836 */ /* 0x000fd60000000000 */
[----:B------:R-:W-:Y:S05]  /*8c00*/  @P0 BRA `(.L_x_1660) ;  /* 0x00000000001c0947 */ /* 0x000fea0003800000 */
[----:B------:R-:W-:Y:S01]  /*8c10*/  ISETP.NE.AND P0, PT, R7, 0x1, PT ;  /* 0x000000010700780c */ /* 0x000fe20003f05270 */
[----:B------:R-:W-:-:S12]  /*8c20*/  IMAD.MOV R3, RZ, RZ, -R3 ;  /* 0x000000ffff037224 */ /* 0x000fd800078e0a03 */
[----:B------:R-:W2:Y:S02]  /*8c30*/  @P0 LDC.64 R4, c[0x0][0x9e8] ;  /* 0x00027a00ff040b82 */ /* 0x000ea40000000a00 */
[----:B--2---:R-:W-:-:S05]  /*8c40*/  @P0 IMAD.HI.U32 R2, R3, R4, RZ ;  /* 0x0000000403020227 */ /* 0x004fca00078e00ff */
[----:B------:R-:W-:-:S04]  /*8c50*/  @P0 SHF.R.U32.HI R3, RZ, R5, R2 ;  /* 0x00000005ff030219 */ /* 0x000fc80000011602 */
[----:B------:R-:W-:Y:S01]  /*8c60*/  LOP3.LUT R2, RZ, R3, RZ, 0x33, !PT ;  /* 0x00000003ff027212 */ /* 0x000fe200078e33ff */
[----:B------:R-:W-:Y:S06]  /*8c70*/  BRA `(.L_x_1661) ;  /* 0x0000000000107947 */ /* 0x000fec0003800000 */
.L_x_1660:
[----:B------:R-:W-:-:S13]  /*8c80*/  ISETP.NE.AND P0, PT, R7, 0x1, PT ;  /* 0x000000010700780c */ /* 0x000fda0003f05270 */
[----:B------:R-:W2:Y:S02]  /*8c90*/  @P0 LDC.64 R4, c[0x0][0x9e8] ;  /* 0x00027a00ff040b82 */ /* 0x000ea40000000a00 */
[----:B--2---:R-:W-:-:S05]  /*8ca0*/  @P0 IMAD.HI.U32 R4, R2, R4, RZ ;  /* 0x0000000402040227 */ /* 0x004fca00078e00ff */
[----:B------:R-:W-:-:S07]  /*8cb0*/  @P0 SHF.R.U32.HI R2, RZ, R5, R4 ;  /* 0x00000005ff020219 */ /* 0x000fce0000011604 */
.L_x_1661:
[----:B------:R-:W-:Y:S05]  /*8cc0*/  BSYNC B0 ;  /* 0x0000000000007941 */ /* 0x000fea0003800000 */
.L_x_1659:
[----:B------:R-:W-:-:S05]  /*8cd0*/  IMAD R3, R2, R7, R7 ;  /* 0x0000000702037224 */ /* 0x000fca00078e0207 */
[----:B------:R-:W-:-:S07]  /*8ce0*/  VIMNMX R0, R0, R3, PT ;  /* 0x0000000300007248 */ /* 0x000fce0003fe0100 */
.L_x_1658:
[----:B------:R-:W2:Y:S01]  /*8cf0*/  @P1 LDC R2, c[0x0][0x44c] ;  /* 0x00011300ff021b82 */ /* 0x000ea20000000800 */
[----:B------:R-:W-:Y:S01]  /*8d00*/  VIADD R0, R0, 0x3f ;  /* 0x0000003f00007836 */ /* 0x000fe20000000000 */
[----:B------:R-:W-:Y:S01]  /*8d10*/  ULDC UR4, c[0x0][0x9dc] ;  /* 0x0002770000047ab9 */ /* 0x000fe20000000800 */
[----:B------:R-:W-:-:S03]  /*8d20*/  IMAD.MOV.U32 R5, RZ, RZ, R11 ;  /* 0x000000ffff057224 */ /* 0x000fc600078e000b */
[----:B------:R-:W-:Y:S02]  /*8d30*/  SHF.R.S32.HI R3, RZ, 0x1f, R0 ;  /* 0x0000001fff037819 */ /* 0x000fe40000011400 */
[----:B------:R-:W3:Y:S02]  /*8d40*/  @P1 LDC R9, c[0x0][0x450] ;  /* 0x00011400ff091b82 */ /* 0x000ee40000000800 */
[----:B------:R-:W-:-:S04]  /*8d50*/  LEA.HI R3, R3, R0, RZ, 0x6 ;  /* 0x0000000003037211 */ /* 0x000fc800078f30ff */
[----:B------:R-:W-:-:S04]  /*8d60*/  SHF.R.S32.HI R0, RZ, 0x6, R3 ;  /* 0x00000006ff007819 */ /* 0x000fc80000011403 */
[----:B------:R-:W-:Y:S01]  /*8d70*/  VIMNMX R95, R95, R0, PT ;  /* 0x000000005f5f7248 */ /* 0x000fe20003fe0100 */
[----:B--2---:R-:W-:-:S05]  /*8d80*/  @P1 IMAD.HI.U32 R2, R11, R2, RZ ;  /* 0x000000020b021227 */ /* 0x004fca00078e00ff */
[----:B---3--:R-:W-:-:S05]  /*8d90*/  @P1 SHF.R.U32.HI R5, RZ, R9, R2 ;  /* 0x00000009ff051219 */ /* 0x008fca0000011602 */
        /* <DEDUP_REMOVED lines=8> */
[----:B------:R-:W2:Y:S02]  /*8e20*/  @P0 LDC.64 R8, c[0x0][0x9e8] ;  /* 0x00027a00ff080b82 */ /* 0x000ea40000000a00 */
[----:B--2---:R-:W-:-:S05]  /*8e30*/  @P0 IMAD.HI.U32 R0, R5, R8, RZ ;  /* 0x0000000805000227 */ /* 0x004fca00078e00ff */
[----:B------:R-:W-:-:S04]  /*8e40*/  @P0 SHF.R.U32.HI R5, RZ, R9, R0 ;  /* 0x00000009ff050219 */ /* 0x000fc80000011600 */
[----:B------:R-:W-:Y:S01]  /*8e50*/  LOP3.LUT R2, RZ, R5, RZ, 0x33, !PT ;  /* 0x00000005ff027212 */ /* 0x000fe200078e33ff */
[----:B------:R-:W-:Y:S06]  /*8e60*/  BRA `(.L_x_1665) ;  /* 0x0000000000107947 */ /* 0x000fec0003800000 */
.L_x_1664:
[----:B------:R-:W-:-:S13]  /*8e70*/  ISETP.NE.AND P0, PT, R7, 0x1, PT ;  /* 0x000000010700780c */ /* 0x000fda0003f05270 */
[----:B------:R-:W2:Y:S02]  /*8e80*/  @P0 LDC.64 R4, c[0x0][0x9e8] ;  /* 0x00027a00ff040b82 */ /* 0x000ea40000000a00 */
[----:B--2---:R-:W-:-:S05]  /*8e90*/  @P0 IMAD.HI.U32 R0, R2, R4, RZ ;  /* 0x0000000402000227 */ /* 0x004fca00078e00ff */
[----:B------:R-:W-:-:S07]  /*8ea0*/  @P0 SHF.R.U32.HI R2, RZ, R5, R0 ;  /* 0x00000005ff020219 */ /* 0x000fce0000011600 */
.L_x_1665:
[----:B------:R-:W-:Y:S05]  /*8eb0*/  BSYNC B0 ;  /* 0x0000000000007941 */ /* 0x000fea0003800000 */
.L_x_1663:
[----:B------:R-:W-:-:S05]  /*8ec0*/  IMAD R2, R2, R7, RZ ;  /* 0x0000000702027224 */ /* 0x000fca00078e02ff */
[----:B------:R-:W-:-:S07]  /*8ed0*/  VIMNMX R3, R3, R2, !PT ;  /* 0x0000000203037248 */ /* 0x000fce0007fe0100 */
.L_x_1662:
[----:B------:R-:W-:Y:S01]  /*8ee0*/  SHF.R.S32.HI R2, RZ, 0x1f, R3 ;  /* 0x0000001fff027819 */ /* 0x000fe20000011403 */
[----:B------:R-:W-:Y:S01]  /*8ef0*/  IMAD.MOV.U32 R0, RZ, RZ, RZ ;  /* 0x000000ffff007224 */ /* 0x000fe200078e00ff */
[----:B------:R-:W-:Y:S02]  /*8f00*/  PLOP3.LUT P0, PT, PT, PT, PT, 0x80, 0x0 ;  /* 0x000000000000781c */ /* 0x000fe40003f0f070 */
[----:B------:R-:W-:Y:S02]  /*8f10*/  CS2R R150, SRZ ;  /* 0x0000000000967805 */ /* 0x000fe4000001ff00 */
[----:B------:R-:W-:Y:S02]  /*8f20*/  LEA.HI R4, R2, R3, RZ, 0x6 ;  /* 0x0000000302047211 */ /* 0x000fe400078f30ff */
[----:B------:R-:W-:Y:S02]  /*8f30*/  CS2R R2, SRZ ;  /* 0x0000000000027805 */ /* 0x000fe4000001ff00 */
[----:B------:R-:W-:-:S02]  /*8f40*/  CS2R R148, SRZ ;  /* 0x0000000000947805 */ /* 0x000fc4000001ff00 */
[----:B------:R-:W-:Y:S02]  /*8f50*/  CS2R R146, SRZ ;  /* 0x0000000000927805 */ /* 0x000fe4000001ff00 */
[----:B------:R-:W-:Y:S02]  /*8f60*/  SHF.R.S32.HI R4, RZ, 0x6, R4 ;  /* 0x00000006ff047819 */ /* 0x000fe40000011404 */
[----:B------:R-:W-:Y:S02]  /*8f70*/  CS2R R144, SRZ ;  /* 0x0000000000907805 */ /* 0x000fe4000001ff00 */
[----:B------:R-:W-:Y:S02]  /*8f80*/  CS2R R108, SRZ ;  /* 0x00000000006c7805 */ /* 0x000fe4000001ff00 */
[----:B-1----:R-:W-:Y:S02]  /*8f90*/  CS2R R104, SRZ ;  /* 0x0000000000687805 */ /* 0x002fe4000001ff00 */
[----:B------:R-:W-:-:S02]  /*8fa0*/  VIMNMX R6, RZ, R4, !PT ;  /* 0x00000004ff067248 */ /* 0x000fc40007fe0100 */
[----:B------:R-:W-:Y:S02]  /*8fb0*/  CS2R R140, SRZ ;  /* 0x00000000008c7805 */ /* 0x000fe4000001ff00 */
[----:B------:R-:W-:Y:S02]  /*8fc0*/  CS2R R100, SRZ ;  /* 0x0000000000647805 */ /* 0x000fe4000001ff00 */
[----:B0-----:R-:W-:Y:S02]  /*8fd0*/  CS2R R96, SRZ ;  /* 0x0000000000607805 */ /* 0x001fe4000001ff00 */
[----:B------:R-:W-:Y:S01]  /*8fe0*/  ISETP.GT.AND P1, PT, R95, R6, PT ;  /* 0x000000065f00720c */ /* 0x000fe20003f24270 */
[----:B------:R0:W-:Y:S01]  /*8ff0*/  STL [R1+0x68], R6 ;  /* 0x0000680601007387 */ /* 0x0001e20000100800 */
        /* <DEDUP_REMOVED lines=20> */
[----:B-----5:R-:W-:-:S02]  /*9140*/  CS2R R48, SRZ ;  /* 0x0000000000307805 */ /* 0x020fc4000001ff00 */
        /* <DEDUP_REMOVED lines=34> */
[----:B------:R-:W-:Y:S01]  /*9370*/  CS2R R24, SRZ ;  /* 0x0000000000187805 */ /* 0x000fe2000001ff00 */
[----:B0-----:R-:W-:Y:S06]  /*9380*/  @!P1 BRA `(.L_x_1666) ;  /* 0x0000016000749947 */ /* 0x001fec0003800000 */
[----:B------:R-:W2:Y:S01]  /*9390*/  LDL R6, [R1+0xac] ;  /* 0x0000ac0001067983 */ /* 0x000ea20000100800 */
[----:B------:R-:W-:Y:S03]  /*93a0*/  BSSY B6, `(.L_x_1667) ;  /* 0x000001c000067945 */ /* 0x000fe60003800000 */
[----:B--2---:R-:W0:Y:S02]  /*93b0*/  SHFL.IDX PT, R0, R6, RZ, 0x1f ;  /* 0x00001fff06007589 */ /* 0x004e2400000e0000 */
[----:B0-----:R-:W-:-:S04]  /*93c0*/  LEA.HI R2, R0, R0, RZ, 0x1 ;  /* 0x0000000000027211 */ /* 0x001fc800078f08ff */
[----:B------:R-:W-:Y:S01]  /*93d0*/  LOP3.LUT R3, R2, 0x1e, RZ, 0xc0, !PT ;  /* 0x0000001e02037812 */ /* 0x000fe200078ec0ff */
[----:B------:R-:W-:-:S04]  /*93e0*/  VIADD R2, R18, 0x10400 ;  /* 0x0001040012027836 */ /* 0x000fc80000000000 */
[----:B------:R-:W-:Y:S01]  /*93f0*/  IMAD.IADD R3, R0, 0x1, -R3 ;  /* 0x0000000100037824 */ /* 0x000fe200078e0a03 */
[----:B------:R-:W-:-:S03]  /*9400*/  LOP3.LUT P0, RZ, R2, 0x3ff, RZ, 0xc0, !PT ;  /* 0x000003ff02ff7812 */ /* 0x000fc6000780c0ff */
[----:B------:R-:W-:Y:S01]  /*9410*/  IMAD R3, R3, 0x2000, R2 ;  /* 0x0000200003037824 */ /* 0x000fe200078e0202 */
[----:B------:R-:W-:-:S04]  /*9420*/  P2R R24, PR, RZ, 0x1 ;  /* 0x00000001ff187803 */ /* 0x000fc80000000000 */
[----:B------:R-:W-:-:S04]  /*9430*/  SHF.R.U32.HI R2, RZ, 0x4, R3 ;  /* 0x00000004ff027819 */ /* 0x000fc80000011603 */
[----:B------:R-:W-:Y:S01]  /*9440*/  LOP3.LUT R2, R2, 0x3fff, RZ, 0xc0, !PT ;  /* 0x00003fff02027812 */ /* 0x000fe200078ec0ff */
[----:B------:R-:W-:Y:S06]  /*9450*/  @!P0 BRA `(.L_x_1668) ;  /* 0x0000000000408947 */ /* 0x000fec0003800000 */
        /* <DEDUP_REMOVED lines=16> */
.L_x_1668:
[----:B------:R-:W-:Y:S05]  /*9560*/  BSYNC B6 ;  /* 0x0000000000067941 */ /* 0x000fea0003800000 */
.L_x_1667:
        /* <DEDUP_REMOVED lines=13> */
.L_x_1672:
[----:B-1----:R1:W2:Y:S02]  /*9640*/  SYNCS.PHASECHK.TRANS64.TRYWAIT P0, [R18+URZ+0x30800], R3 ;  /* 0x03080003120075a7 */ /* 0x0022a4000800017f */
[----:B--2---:R-:W-:Y:S05]  /*9650*/  @!P0 NANOSLEEP.SYNCS 0x989680 ;  /* 0x009896800000895d */ /* 0x004fea0003900000 */
[----:B------:R-:W2:Y:S02]  /*9660*/  @!P0 SYNCS.PHASECHK.TRANS64 P0, [R18+URZ+0x30800], R3 ;  /* 0x03080003120085a7 */ /* 0x000ea4000800007f */
[----:B--2---:R-:W-:Y:S05]  /*9670*/  @!P0 BRA `(.L_x_1672) ;  /* 0xfffffffc00f08947 */ /* 0x004fea000383ffff */
.L_x_1671:
[----:B------:R-:W-:Y:S05]  /*9680*/  BSYNC B0 ;  /* 0x0000000000007941 */ /* 0x000fea0003800000 */
.L_x_1670:
[----:B------:R-:W-:Y:S05]  /*9690*/  BRA `(.L_x_1673) ;  /* 0x0000009c00747947 */ /* 0x000fea0003800000 */
.L_x_1669:
[----:B------:R-:W-:Y:S01]  /*96a0*/  ISETP.NE.AND P0, PT, R24, RZ, PT ;  /* 0x000000ff1800720c */ /* 0x000fe20003f05270 */
[----:B------:R-:W-:Y:S01]  /*96b0*/  ULDC.64 UR4, c[0x0][0x3f8] ;  /* 0x0000fe0000047ab9 */ /* 0x000fe20000000a00 */
[----:B------:R-:W-:Y:S01]  /*96c0*/  SHF.R.S32.HI R0, RZ, 0x1f, R94 ;  /* 0x0000001fff007819 */ /* 0x000fe2000001145e */
[----:B------:R-:W-:Y:S01]  /*96d0*/  ULDC.64 UR6, c[0x0][0x408] ;  /* 0x0001020000067ab9 */ /* 0x000fe20000000a00 */
[----:B------:R-:W-:Y:S01]  /*96e0*/  IMAD.WIDE.U32 R24, R94, UR4, RZ ;  /* 0x000000045e187c25 */ /* 0x000fe2000f8e00ff */
[----:B------:R-:W-:Y:S03]  /*96f0*/  BSSY B6, `(.L_x_1674) ;  /* 0x0000019000067945 */ /* 0x000fe60003800000 */
[C---:B------:R-:W-:Y:S02]  /*9700*/  IMAD R3, R0.reuse, UR4, RZ ;  /* 0x0000000400037c24 */ /* 0x040fe4000f8e02ff */
[----:B------:R-:W-:-:S02]  /*9710*/  IMAD R5, R0, UR6, RZ ;  /* 0x0000000600057c24 */ /* 0x000fc4000f8e02ff */
[C---:B------:R-:W-:Y:S02]  /*9720*/  IMAD R3, R94.reuse, UR5, R3 ;  /* 0x000000055e037c24 */ /* 0x040fe4000f8e0203 */
[C---:B------:R-:W-:Y:S02]  /*9730*/  IMAD R5, R94.reuse, UR7, R5 ;  /* 0x000000075e057c24 */ /* 0x040fe4000f8e0205 */
[----:B------:R-:W-:-:S04]  /*9740*/  IMAD.WIDE.U32 R26, R94, UR6, RZ ;  /* 0x000000065e1a7c25 */ /* 0x000fc8000f8e00ff */
[----:B------:R-:W-:Y:S02]  /*9750*/  IMAD.IADD R29, R3, 0x1, R25 ;  /* 0x00000001031d7824 */ /* 0x000fe400078e0219 */
[----:B------:R-:W-:Y:S01]  /*9760*/  IMAD.IADD R31, R5, 0x1, R27 ;  /* 0x00000001051f7824 */ /* 0x000fe200078e021b */
        /* <DEDUP_REMOVED lines=17> */
.L_x_1675:
[----:B------:R-:W-:Y:S05]  /*9880*/  BSYNC B6 ;  /* 0x0000000000067941 */ /* 0x000fea0003800000 */
.L_x_1674:
[----:B------:R-:W2:Y:S01]  /*9890*/  LDL R148, [R1+0x4c] ;  /* 0x00004c0001947983 */ /* 0x000ea20000100800 */
[----:B------:R-:W-:-:S03]  /*98a0*/  ULDC.U8 UR4, c[0x0][0x410] ;  /* 0x0001040000047ab9 */ /* 0x000fc60000000000 */
[----:B------:R-:W2:Y:S04]  /*98b0*/  LDL R126, [R1+0xc] ;  /* 0x00000c00017e7983 */ /* 0x000ea80000100800 */
[----:B------:R-:W3:Y:S01]  /*98c0*/  LDL R21, [R1+0x70] ;  /* 0x0000700001157983 */ /* 0x000ee20000100800 */
[----:B------:R-:W-:Y:S01]  /*98d0*/  ISETP.NE.AND P0, PT, RZ, UR4, PT ;  /* 0x00000004ff007c0c */ /* 0x000fe2000bf05270 */
[----:B------:R-:W-:Y:S01]  /*98e0*/  BSSY B0, `(.L_x_1676) ;  /* 0x00009b0000007945 */ /* 0x000fe20003800000 */
[C---:B--2---:R-:W-:Y:S02]  /*98f0*/  IMAD.IADD R84, R126.reuse, 0x1, R148 ;  /* 0x000000017e547824 */ /* 0x044fe400078e0294 */
[C---:B------:R-:W-:Y:S02]  /*9900*/  VIADD R20, R126.reuse, 0x40 ;  /* 0x000000407e147836 */ /* 0x040fe40000000000 */
[----:B------:R-:W-:-:S02]  /*9910*/  VIADD R3, R126, 0x60 ;  /* 0x000000607e037836 */ /* 0x000fc40000000000 */
[----:B---3--:R-:W-:-:S05]  /*9920*/  IMAD R7, R21, 0x20, R84 ;  /* 0x0000002015077824 */ /* 0x008fca00078e0254 */
[----:B------:R-:W-:Y:S05]  /*9930*/  @!P0 BRA `(.L_x_1677) ;  /* 0x0000004c003c8947 */ /* 0x000fea0003800000 */
[----:B------:R-:W0:Y:S01]  /*9940*/  LDC R10, c[0x0][0x448] ;  /* 0x00011200ff0a7b82 */ /* 0x000e220000000800 */
[----:B------:R-:W-:Y:S01]  /*9950*/  ULDC.64 UR4, c[0x0][0x3f8] ;  /* 0x0000fe0000047ab9 */ /* 0x000fe20000000a00 */
[----:B------:R-:W-:Y:S01]  /*9960*/  ULDC.64 UR6, c[0x0][0x408] ;  /* 0x0001020000067ab9 */ /* 0x000fe20000000a00 */
[----:B------:R-:W-:Y:S02]  /*9970*/  IMAD.MOV.U32 R4, RZ, RZ, R24 ;  /* 0x000000ffff047224 */ /* 0x000fe400078e0018 */
[----:B------:R-:W-:Y:S02]  /*9980*/  IMAD.MOV.U32 R8, RZ, RZ, R26 ;  /* 0x000000ffff087224 */ /* 0x000fe400078e001a */
[----:B------:R-:W-:Y:S02]  /*9990*/  IMAD.MOV.U32 R9, RZ, RZ, R31 ;  /* 0x000000ffff097224 */ /* 0x000fe400078e001f */
[C---:B------:R-:W-:Y:S02]  /*99a0*/  VIADD R69, R200.reuse, 0x20 ;  /* 0x00000020c8457836 */ /* 0x040fe40000000000 */
[----:B------:R-:W-:-:S02]  /*99b0*/  VIADD R68, R200, 0x40 ;  /* 0x00000040c8447836 */ /* 0x000fc40000000000 */
[----:B------:R-:W-:Y:S01]  /*99c0*/  VIADD R21, R200, 0x60 ;  /* 0x00000060c8157836 */ /* 0x000fe20000000000 */
[----:B------:R-:W-:Y:S02]  /*99d0*/  SHF.R.S32.HI R86, RZ, 0x1f, R69 ;  /* 0x0000001fff567819 */ /* 0x000fe40000011445 */
[----:B------:R-:W-:Y:S02]  /*99e0*/  SHF.R.S32.HI R85, RZ, 0x1f, R68 ;  /* 0x0000001fff557819 */ /* 0x000fe40000011444 */
[----:B------:R-:W-:Y:S02]  /*99f0*/  SHF.R.S32.HI R110, RZ, 0x1f, R21 ;  /* 0x0000001fff6e7819 */ /* 0x000fe40000011415 */
[----:B0-----:R-:W-:-:S13]  /*9a00*/  ISETP.NE.AND P0, PT, R10, 0x1, PT ;  /* 0x000000010a00780c */ /* 0x001fda0003f05270 */
[----:B------:R-:W0:Y:S08]  /*9a10*/  @P0 LDC R0, c[0x0][0x44c] ;  /* 0x00011300ff000b82 */ /* 0x000e300000000800 */
[----:B------:R-:W1:Y:S01]  /*9a20*/  @P0 LDC R5, c[0x0][0x450] ;  /* 0x00011400ff050b82 */ /* 0x000e620000000800 */
[----:B0-----:R-:W-:-:S05]  /*9a30*/  @P0 IMAD.HI.U32 R0, R7, R0, RZ ;  /* 0x0000000007000227 */ /* 0x001fca00078e00ff */
[----:B-1----:R-:W-:Y:S01]  /*9a40*/  @P0 SHF.R.U32.HI R7, RZ, R5, R0 ;  /* 0x00000005ff070219 */ /* 0x002fe20000011600 */
[----:B------:R-:W-:-:S03]  /*9a50*/  IMAD.MOV.U32 R5, RZ, RZ, R29 ;  /* 0x000000ffff057224 */ /* 0x000fc600078e001d */
[----:B------:R-:W-:Y:S01]  /*9a60*/  SHF.R.S32.HI R0, RZ, 0x1f, R7 ;  /* 0x0000001fff007819 */ /* 0x000fe20000011407 */
[----:B------:R-:W-:-:S04]  /*9a70*/  IMAD.WIDE.U32 R4, R7, UR4, R4 ;  /* 0x0000000407047c25 */ /* 0x000fc8000f8e0004 */
[C---:B------:R-:W-:Y:S02]  /*9a80*/  IMAD R6, R0.reuse, UR4, RZ ;  /* 0x0000000400067c24 */ /* 0x040fe4000f8e02ff */
[----:B------:R-:W-:Y:S02]  /*9a90*/  IMAD R0, R0, UR6, RZ ;  /* 0x0000000600007c24 */ /* 0x000fe4000f8e02ff */
[C---:B------:R-:W-:Y:S01]  /*9aa0*/  IMAD R11, R7.reuse, UR5, R6 ;  /* 0x00000005070b7c24 */ /* 0x040fe2000f8e0206 */
[----:B------:R-:W-:Y:S01]  /*9ab0*/  ULDC.64 UR4, c[0x0][0x3e8] ;  /* 0x0000fa0000047ab9 */ /* 0x000fe20000000a00 */
[C---:B------:R-:W-:Y:S01]  /*9ac0*/  IMAD.WIDE.U32 R8, R7.reuse, UR6, R8 ;  /* 0x0000000607087c25 */ /* 0x040fe2000f8e0008 */
[----:B------:R-:W-:Y:S01]  /*9ad0*/  LEA R6, P0, R4, UR4, 0x1 ;  /* 0x0000000404067c11 */ /* 0x000fe2000f8008ff */
[----:B------:R-:W-:Y:S02]  /*9ae0*/  UMOV UR4, 0xffffffff ;  /* 0xffffffff00047882 */ /* 0x000fe40000000000 */
[----:B------:R-:W-:Y:S01]  /*9af0*/  IMAD R13, R7, UR7, R0 ;  /* 0x00000007070d7c24 */ /* 0x000fe2000f8e0200 */
[----:B------:R-:W-:Y:S01]  /*9b00*/  ULDC.64 UR6, c[0x0][0x400] ;  /* 0x0001000000067ab9 */ /* 0x000fe20000000a00 */
[----:B------:R-:W-:Y:S01]  /*9b10*/  IMAD.IADD R7, R5, 0x1, R11 ;  /* 0x0000000105077824 */ /* 0x000fe200078e020b */
[----:B------:R-:W-:Y:S01]  /*9b20*/  LEA R0, P1, R8, UR6, 0x1 ;  /* 0x0000000608007c11 */ /* 0x000fe2000f8208ff */
[----:B------:R-:W-:-:S03]  /*9b30*/  IMAD.IADD R5, R9, 0x1, R13 ;  /* 0x0000000109057824 */ /* 0x000fc600078e020d */
[----:B------:R-:W-:Y:S02]  /*9b40*/  LEA.HI.X R7, R4, UR5, R7, 0x1, P0 ;  /* 0x0000000504077c11 */ /* 0x000fe400080f0c07 */
[----:B------:R-:W-:Y:S01]  /*9b50*/  LEA.HI.X R8, R8, UR7, R5, 0x1, P1 ;  /* 0x0000000708087c11 */ /* 0x000fe200088f0c05 */
[----:B------:R-:W-:Y:S06]  /*9b60*/  BRA.DIV UR4, `(.L_x_1678) ;  /* 0x0000020a04647947 */ /* 0x000fec000b800000 */
[----:B------:R0:W1:Y:S04]  /*9b70*/  SHFL.IDX PT, R5, R7, RZ, 0x181f ;  /* 0x00181fff07057589 */ /* 0x00006800000e0000 */
[----:B------:R0:W2:Y:S04]  /*9b80*/  SHFL.IDX PT, R4, R6, RZ, 0x181f ;  /* 0x00181fff06047589 */ /* 0x0000a800000e0000 */
[----:B------:R0:W3:Y:S04]  /*9b90*/  SHFL.IDX PT, R9, R8, RZ, 0x181f ;  /* 0x00181fff08097589 */ /* 0x0000e800000e0000 */
[----:B------:R0:W4:Y:S02]  /*9ba0*/  SHFL.IDX PT, R14, R0, RZ, 0x181f ;  /* 0x00181fff000e7589 */ /* 0x00012400000e0000 */
.L_x_2038:
[----:B------:R-:W-:Y:S01]  /*9bb0*/  IMAD R111, R219, R10, RZ ;  /* 0x0000000adb6f7224 */ /* 0x000fe200078e02ff */
        /* <DEDUP_REMOVED lines=8> */
[----:B------:R-:W-:Y:S02]  /*9c40*/  CS2R R74, SRZ ;  /* 0x00000000004a7805 */ /* 0x000fe4000001ff00 */
[----:B------:R-:W-:-:S03]  /*9c50*/  CS2R R78, SRZ ;  /* 0x00000000004e7805 */ /* 0x000fc6000001ff00 */
[----:B------:R-:W-:Y:S05]  /*9c60*/  @P0 BRA `(.L_x_1680) ;  /* 0x0000000000a80947 */ /* 0x000fea0003800000 */
[----:B------:R-:W-:Y:S01]  /*9c70*/  ULDC UR4, c[0x0][0x3f4] ;  /* 0x0000fd0000047ab9 */ /* 0x000fe20000000800 */
[----:B------:R-:W-:Y:S02]  /*9c80*/  CS2R R80, SRZ ;  /* 0x0000000000507805 */ /* 0x000fe4000001ff00 */
[----:B------:R-:W-:Y:S02]  /*9c90*/  ISETP.GE.AND P2, PT, R69, UR4, PT ;  /* 0x0000000445007c0c */ /* 0x000fe4000bf46270 */
[----:B------:R-:W-:Y:S02]  /*9ca0*/  CS2R R78, SRZ ;  /* 0x00000000004e7805 */ /* 0x000fe4000001ff00 */
[----:B------:R-:W-:Y:S02]  /*9cb0*/  ISETP.GE.AND P1, PT, R68, UR4, PT ;  /* 0x0000000444007c0c */ /* 0x000fe4000bf26270 */
[----:B------:R-:W-:Y:S02]  /*9cc0*/  ISETP.GE.AND P0, PT, R21, UR4, PT ;  /* 0x0000000415007c0c */ /* 0x000fe4000bf06270 */
[----:B------:R-:W-:-:S05]  /*9cd0*/  ISETP.GE.AND P3, PT, R200, UR4, PT ;  /* 0x00000004c8007c0c */ /* 0x000fca000bf66270 */
[C---:B------:R-:W-:Y:S01]  /*9ce0*/  @!P2 IMAD.SHL.U32 R27, R69.reuse, 0x2, RZ ;  /* 0x00000002451ba824 */ /* 0x040fe200078e00ff */
[----:B------:R-:W-:-:S03]  /*9cf0*/  @!P2 SHF.L.U64.HI R32, R69, 0x1, R86 ;  /* 0x000000014520a819 */ /* 0x000fc60000010256 */
[C---:B------:R-:W-:Y:S01]  /*9d00*/  @!P1 IMAD.SHL.U32 R11, R68.reuse, 0x2, RZ ;  /* 0x00000002440b9824 */ /* 0x040fe200078e00ff */
[----:B------:R-:W-:Y:S01]  /*9d10*/  @!P1 SHF.L.U64.HI R34, R68, 0x1, R85 ;  /* 0x0000000144229819 */ /* 0x000fe20000010255 */
[----:B------:R-:W-:Y:S01]  /*9d20*/  @!P0 IMAD.SHL.U32 R31, R21, 0x2, RZ ;  /* 0x00000002151f8824 */ /* 0x000fe200078e00ff */
[-C--:B--2---:R-:W-:Y:S01]  /*9d30*/  @!P2 IADD3 R24, P4, R4, R27.reuse, RZ ;  /* 0x0000001b0418a210 */ /* 0x084fe20007f9e0ff */
[----:B---3--:R-:W-:Y:S01]  /*9d40*/  @!P3 IMAD.MOV.U32 R15, RZ, RZ, R9 ;  /* 0x000000ffff0fb224 */ /* 0x008fe200078e0009 */
[----:B----4-:R-:W-:Y:S02]  /*9d50*/  @!P2 IADD3 R26, P6, R14, R27, RZ ;  /* 0x0000001b0e1aa210 */ /* 0x010fe40007fde0ff */
[-C--:B------:R-:W-:Y:S01]  /*9d60*/  @!P1 IADD3 R28, P5, R4, R11.reuse, RZ ;  /* 0x0000000b041c9210 */ /* 0x080fe20007fbe0ff */
[----:B-1----:R-:W-:Y:S01]  /*9d70*/  @!P2 IMAD.X R25, R5, 0x1, R32, P4 ;  /* 0x000000010519a824 */ /* 0x002fe200020e0620 */
[----:B------:R-:W-:Y:S01]  /*9d80*/  @!P1 IADD3 R30, P4, R14, R11, RZ ;  /* 0x0000000b0e1e9210 */ /* 0x000fe20007f9e0ff */
[----:B------:R-:W-:-:S04]  /*9d90*/  @!P3 IMAD.WIDE R10, R200, 0x2, R4 ;  /* 0x00000002c80ab825 */ /* 0x000fc800078e0204 */
[----:B------:R-:W-:Y:S01]  /*9da0*/  @!P3 IMAD.WIDE R12, R200, 0x2, R14 ;  /* 0x00000002c80cb825 */ /* 0x000fe200078e020e */
[----:B------:R-:W-:Y:S02]  /*9db0*/  CS2R R76, SRZ ;  /* 0x00000000004c7805 */ /* 0x000fe4000001ff00 */
[----:B------:R-:W-:Y:S02]  /*9dc0*/  CS2R R74, SRZ ;  /* 0x00000000004a7805 */ /* 0x000fe4000001ff00 */
[----:B------:R-:W-:Y:S01]  /*9dd0*/  CS2R R72, SRZ ;  /* 0x0000000000487805 */ /* 0x000fe2000001ff00 */
[----:B------:R-:W-:Y:S01]  /*9de0*/  @!P2 IMAD.X R27, R9, 0x1, R32, P6 ;  /* 0x00000001091ba824 */ /* 0x000fe200030e0620 */
[-C--:B------:R-:W-:Y:S01]  /*9df0*/  @!P0 IADD3 R4, P6, R4, R31.reuse, RZ ;  /* 0x0000001f04048210 */ /* 0x080fe20007fde0ff */
[----:B------:R-:W-:Y:S01]  /*9e00*/  @!P1 IMAD.X R29, R5, 0x1, R34, P5 ;  /* 0x00000001051d9824 */ /* 0x000fe200028e0622 */
[----:B------:R-:W-:Y:S02]  /*9e10*/  @!P0 IADD3 R14, P5, R14, R31, RZ ;  /* 0x0000001f0e0e8210 */ /* 0x000fe40007fbe0ff */
[----:B------:R-:W-:-:S02]  /*9e20*/  CS2R R70, SRZ ;  /* 0x0000000000467805 */ /* 0x000fc4000001ff00 */
[----:B------:R-:W-:Y:S02]  /*9e30*/  @!P0 SHF.L.U64.HI R32, R21, 0x1, R110 ;  /* 0x0000000115208819 */ /* 0x000fe4000001026e */
[----:B------:R-:W-:Y:S02]  /*9e40*/  CS2R R60, SRZ ;  /* 0x00000000003c7805 */ /* 0x000fe4000001ff00 */
[----:B------:R-:W-:Y:S01]  /*9e50*/  CS2R R62, SRZ ;  /* 0x00000000003e7805 */ /* 0x000fe2000001ff00 */
[----:B------:R-:W-:Y:S01]  /*9e60*/  @!P1 IMAD.X R31, R9, 0x1, R34, P4 ;  /* 0x00000001091f9824 */ /* 0x000fe200020e0622 */
[----:B------:R1:W5:Y:S01]  /*9e70*/  @!P3 LD.E.64 R80, desc[UR60][R10.64] ;  /* 0x0000003c0a50b980 */ /* 0x000362000c101b00 */
[--C-:B------:R-:W-:Y:S02]  /*9e80*/  @!P0 IMAD.X R5, R5, 0x1, R32.reuse, P6 ;  /* 0x0000000105058824 */ /* 0x100fe400030e0620 */
[----:B------:R-:W-:Y:S01]  /*9e90*/  @!P0 IMAD.X R15, R9, 0x1, R32, P5 ;  /* 0x00000001090f8824 */ /* 0x000fe200028e0620 */
[----:B------:R1:W5:Y:S04]  /*9ea0*/  @!P3 LD.E.64 R78, desc[UR60][R12.64] ;  /* 0x0000003c0c4eb980 */ /* 0x000368000c101b00 */
[----:B------:R1:W5:Y:S04]  /*9eb0*/  @!P2 LD.E.64 R76, desc[UR60][R24.64] ;  /* 0x0000003c184ca980 */ /* 0x000368000c101b00 */
[----:B------:R1:W5:Y:S04]  /*9ec0*/  @!P2 LD.E.64 R74, desc[UR60][R26.64] ;  /* 0x0000003c1a4aa980 */ /* 0x000368000c101b00 */
[----:B------:R1:W5:Y:S04]  /*9ed0*/  @!P1 LD.E.64 R72, desc[UR60][R28.64] ;  /* 0x0000003c1c489980 */ /* 0x000368000c101b00 */
[----:B------:R1:W5:Y:S04]  /*9ee0*/  @!P1 LD.E.64 R70, desc[UR60][R30.64] ;  /* 0x0000003c1e469980 */ /* 0x000368000c101b00 */
[----:B------:R1:W5:Y:S04]  /*9ef0*/  @!P0 LD.E.64 R60, desc[UR60][R4.64] ;  /* 0x0000003c043c8980 */ /* 0x000368000c101b00 */
[----:B------:R1:W5:Y:S02]  /*9f00*/  @!P0 LD.E.64 R62, desc[UR60][R14.64] ;  /* 0x0000003c0e3e8980 */ /* 0x000364000c101b00 */
.L_x_1680:
[----:B------:R-:W-:Y:S05]  /*9f10*/  BSYNC B1 ;  /* 0x0000000000017941 */ /* 0x000fea0003800000 */
.L_x_1679:
[----:B-12--5:R-:W-:Y:S01]  /*9f20*/  IMAD.MOV.U32 R4, RZ, RZ, R60 ;  /* 0x000000ffff047224 */ /* 0x026fe200078e003c */
[----:B------:R-:W-:Y:S01]  /*9f30*/  UMOV UR4, 0xffffffff ;  /* 0xffffffff00047882 */ /* 0x000fe20000000000 */
[----:B------:R-:W-:Y:S01]  /*9f40*/  IMAD.MOV.U32 R5, RZ, RZ, R61 ;  /* 0x000000ffff057224 */ /* 0x000fe200078e003d */
[----:B------:R-:W-:Y:S01]  /*9f50*/  CS2R R48, SRZ ;  /* 0x0000000000307805 */ /* 0x000fe2000001ff00 */
[----:B---3--:R-:W-:Y:S01]  /*9f60*/  IMAD.MOV.U32 R9, RZ, RZ, R72 ;  /* 0x000000ffff097224 */ /* 0x008fe200078e0048 */
        /* <DEDUP_REMOVED lines=28> */
[----:B------:R-:W-:Y:S01]  /*a130*/  PRMT R147, R10, 0x7610, R147 ;  /* 0x000076100a937816 */ /* 0x000fe20000000093 */
[----:B------:R-:W-:Y:S06]  /*a140*/  BRA.DIV UR4, `(.L_x_1681) ;  /* 0x00000206045c7947 */ /* 0x000fec000b800000 */
[----:B------:R1:W2:Y:S04]  /*a150*/  SHFL.IDX PT, R5, R7, 0x1, 0x181f ;  /* 0x00381f0007057f89 */ /* 0x0002a800000e0000 */
[----:B------:R1:W3:Y:S04]  /*a160*/  SHFL.IDX PT, R4, R6, 0x1, 0x181f ;  /* 0x00381f0006047f89 */ /* 0x0002e800000e0000 */
[----:B------:R1:W0:Y:S04]  /*a170*/  SHFL.IDX PT, R9, R8, 0x1, 0x181f ;  /* 0x00381f0008097f89 */ /* 0x00022800000e0000 */
[----:B----4-:R1:W4:Y:S02]  /*a180*/  SHFL.IDX PT, R14, R0, 0x1, 0x181f ;  /* 0x00381f00000e7f89 */ /* 0x01032400000e0000 */
.L_x_2044:
[----:B------:R-:W-:Y:S01]  /*a190*/  VIADD R10, R84, 0x20 ;  /* 0x00000020540a7836 */ /* 0x000fe20000000000 */
        /* <DEDUP_REMOVED lines=8> */
[----:B------:R-:W-:-:S05]  /*a220*/  CS2R R66, SRZ ;  /* 0x0000000000427805 */ /* 0x000fca000001ff00 */
        /* <DEDUP_REMOVED lines=13> */
[-C--:B---3--:R-:W-:Y:S01]  /*a300*/  @!P2 IADD3 R28, P4, R4, R31.reuse, RZ ;  /* 0x0000001f041ca210 */ /* 0x088fe20007f9e0ff */
[----:B0-----:R-:W-:Y:S01]  /*a310*/  @!P3 IMAD.MOV.U32 R15, RZ, RZ, R9 ;  /* 0x000000ffff0fb224 */ /* 0x001fe200078e0009 */
[----:B----4-:R-:W-:Y:S01]  /*a320*/  @!P2 IADD3 R30, P6, R14, R31, RZ ;  /* 0x0000001f0e1ea210 */ /* 0x010fe20007fde0ff */
[----:B--2---:R-:W-:Y:S01]  /*a330*/  @!P3 IMAD.WIDE R24, R200, 0x2, R4 ;  /* 0x00000002c818b825 */ /* 0x004fe200078e0204 */
[----:B------:R-:W-:-:S03]  /*a340*/  @!P1 IADD3 R12, P5, R4, R11, RZ ;  /* 0x0000000b040c9210 */ /* 0x000fc60007fbe0ff */
[----:B------:R-:W-:Y:S01]  /*a350*/  @!P2 IMAD.X R29, R5, 0x1, R32, P4 ;  /* 0x00000001051da824 */ /* 0x000fe200020e0620 */
[----:B------:R-:W-:Y:S01]  /*a360*/  @!P1 IADD3 R10, P4, R14, R11, RZ ;  /* 0x0000000b0e0a9210 */ /* 0x000fe20007f9e0ff */
[----:B------:R-:W-:Y:S01]  /*a370*/  @!P3 IMAD.WIDE R26, R200, 0x2, R14 ;  /* 0x00000002c81ab825 */ /* 0x000fe200078e020e */
[----:B------:R-:W-:Y:S02]  /*a380*/  CS2R R56, SRZ ;  /* 0x0000000000387805 */ /* 0x000fe4000001ff00 */
[----:B------:R-:W-:Y:S02]  /*a390*/  CS2R R58, SRZ ;  /* 0x00000000003a7805 */ /* 0x000fe4000001ff00 */
[----:B------:R-:W-:Y:S01]  /*a3a0*/  CS2R R54, SRZ ;  /* 0x0000000000367805 */ /* 0x000fe2000001ff00 */
[----:B------:R-:W-:Y:S01]  /*a3b0*/  @!P2 IMAD.X R31, R9, 0x1, R32, P6 ;  /* 0x00000001091fa824 */ /* 0x000fe200030e0620 */
[-C--:B------:R-:W-:Y:S01]  /*a3c0*/  @!P0 IADD3 R4, P6, R4, R33.reuse, RZ ;  /* 0x0000002104048210 */ /* 0x080fe20007fde0ff */
[----:B------:R-:W-:Y:S01]  /*a3d0*/  @!P1 IMAD.X R13, R5, 0x1, R34, P5 ;  /* 0x00000001050d9824 */ /* 0x000fe200028e0622 */
[----:B------:R-:W-:-:S02]  /*a3e0*/  @!P0 IADD3 R14, P5, R14, R33, RZ ;  /* 0x000000210e0e8210 */ /* 0x000fc40007fbe0ff */
[----:B------:R-:W-:Y:S02]  /*a3f0*/  CS2R R52, SRZ ;  /* 0x0000000000347805 */ /* 0x000fe4000001ff00 */
        /* <DEDUP_REMOVED lines=14> */
.L_x_1683:
[----:B------:R-:W-:Y:S05]  /*a4e0*/  BSYNC B1 ;  /* 0x0000000000017941 */ /* 0x000fea0003800000 */
.L_x_1682:
[----:B0--3-5:R-:W-:Y:S01]  /*a4f0*/  IMAD.MOV.U32 R4, RZ, RZ, R48 ;  /* 0x000000ffff047224 */ /* 0x029fe200078e0030 */
[----:B------:R-:W-:Y:S01]  /*a500*/  UMOV UR4, 0xffffffff ;  /* 0xffffffff00047882 */ /* 0x000fe20000000000 */
[----:B--2---:R-:W-:Y:S02]  /*a510*/  IMAD.MOV.U32 R5, RZ, RZ, R49 ;  /* 0x000000ffff057224 */ /* 0x004fe400078e0031 */
        /* <DEDUP_REMOVED lines=34> */
[----:B----4-:R4:W0:Y:S02]  /*a740*/  SHFL.IDX PT, R14, R0, 0x2, 0x181f ;  /* 0x00581f00000e7f89 */ /* 0x01082400000e0000 */
.L_x_2050:
        /* <DEDUP_REMOVED lines=23> */
[----:B0-----:R-:W-:Y:S01]  /*a8c0*/  @!P3 IMAD.MOV.U32 R15, RZ, RZ, R9 ;  /* 0x000000ffff0fb224 */ /* 0x001fe200078e0009 */
[-C--:B---3--:R-:W-:Y:S01]  /*a8d0*/  @!P2 IADD3 R26, P4, R4, R25.reuse, RZ ;  /* 0x00000019041aa210 */ /* 0x088fe20007f9e0ff */
[----:B------:R-:W-:Y:S01]  /*a8e0*/  @!P0 IMAD.SHL.U32 R33, R21, 0x2, RZ ;  /* 0x0000000215218824 */ /* 0x000fe200078e00ff */
[----:B------:R-:W-:Y:S01]  /*a8f0*/  @!P2 IADD3 R24, P6, R14, R25, RZ ;  /* 0x000000190e18a210 */ /* 0x000fe20007fde0ff */
[----:B--2---:R-:W-:Y:S01]  /*a900*/  @!P3 IMAD.WIDE R28, R200, 0x2, R4 ;  /* 0x00000002c81cb825 */ /* 0x004fe200078e0204 */
[----:B------:R-:W-:-:S03]  /*a910*/  @!P1 IADD3 R12, P5, R4, R11, RZ ;  /* 0x0000000b040c9210 */ /* 0x000fc60007fbe0ff */
[----:B------:R-:W-:Y:S01]  /*a920*/  @!P2 IMAD.X R27, R5, 0x1, R32, P4 ;  /* 0x00000001051ba824 */ /* 0x000fe200020e0620 */
[----:B------:R-:W-:Y:S01]  /*a930*/  @!P1 IADD3 R10, P4, R14, R11, RZ ;  /* 0x0000000b0e0a9210 */ /* 0x000fe20007f9e0ff */
[----:B------:R-:W-:Y:S01]  /*a940*/  @!P3 IMAD.WIDE R30, R200, 0x2, R14 ;  /* 0x00000002c81eb825 */ /* 0x000fe200078e020e */
[----:B------:R0:W5:Y:S03]  /*a950*/  @!P3 LD.E.64 R44, desc[UR60][R28.64] ;  /* 0x0000003c1c2cb980 */ /* 0x000166000c101b00 */
[----:B------:R-:W-:Y:S01]  /*a960*/  @!P2 IMAD.X R25, R9, 0x1, R32, P6 ;  /* 0x000000010919a824 */ /* 0x000fe200030e0620 */
[-C--:B------:R-:W-:Y:S01]  /*a970*/  @!P0 IADD3 R4, P6, R4, R33.reuse, RZ ;  /* 0x0000002104048210 */ /* 0x080fe20007fde0ff */
[----:B------:R-:W-:Y:S01]  /*a980*/  @!P1 IMAD.X R13, R5, 0x1, R34, P5 ;  /* 0x00000001050d9824 */ /* 0x000fe200028e0622 */
[----:B------:R-:W-:Y:S01]  /*a990*/  @!P0 IADD3 R14, P5, R14, R33, RZ ;  /* 0x000000210e0e8210 */ /* 0x000fe20007fbe0ff */
[----:B------:R2:W5:Y:S01]  /*a9a0*/  @!P3 LD.E.64 R46, desc[UR60][R30.64] ;  /* 0x0000003c1e2eb980 */ /* 0x000562000c101b00 */
[----:B------:R-:W-:-:S02]  /*a9b0*/  @!P0 SHF.L.U64.HI R32, R21, 0x1, R110 ;  /* 0x0000000115208819 */ /* 0x000fc4000001026e */
[----:B------:R-:W-:Y:S02]  /*a9c0*/  CS2R R40, SRZ ;  /* 0x0000000000287805 */ /* 0x000fe4000001ff00 */
[----:B------:R-:W-:Y:S02]  /*a9d0*/  CS2R R42, SRZ ;  /* 0x00000000002a7805 */ /* 0x000fe4000001ff00 */
[----:B------:R-:W-:Y:S02]  /*a9e0*/  CS2R R36, SRZ ;  /* 0x0000000000247805 */ /* 0x000fe4000001ff00 */
[----:B------:R-:W-:Y:S02]  /*a9f0*/  CS2R R38, SRZ ;  /* 0x0000000000267805 */ /* 0x000fe4000001ff00 */
[----:B0-----:R-:W-:Y:S01]  /*aa00*/  CS2R R28, SRZ ;  /* 0x00000000001c7805 */ /* 0x001fe2000001ff00 */
[----:B------:R-:W-:Y:S01]  /*aa10*/  @!P1 IMAD.X R11, R9, 0x1, R34, P4 ;  /* 0x00000001090b9824 */ /* 0x000fe200020e0622 */
[----:B------:R0:W5:Y:S01]  /*aa20*/  @!P2 LD.E.64 R40, desc[UR60][R26.64] ;  /* 0x0000003c1a28a980 */ /* 0x000162000c101b00 */
[--C-:B------:R-:W-:Y:S01]  /*aa30*/  @!P0 IMAD.X R5, R5, 0x1, R32.reuse, P6 ;  /* 0x0000000105058824 */ /* 0x100fe200030e0620 */
[----:B--2---:R-:W-:Y:S01]  /*aa40*/  CS2R R30, SRZ ;  /* 0x00000000001e7805 */ /* 0x004fe2000001ff00 */
[----:B------:R-:W-:Y:S01]  /*aa50*/  @!P0 IMAD.X R15, R9, 0x1, R32, P5 ;  /* 0x00000001090f8824 */ /* 0x000fe200028e0620 */
[----:B------:R0:W5:Y:S04]  /*aa60*/  @!P2 LD.E.64 R42, desc[UR60][R24.64] ;  /* 0x0000003c182aa980 */ /* 0x000168000c101b00 */
[----:B------:R0:W5:Y:S04]  /*aa70*/  @!P1 LD.E.64 R36, desc[UR60][R12.64] ;  /* 0x0000003c0c249980 */ /* 0x000168000c101b00 */
[----:B------:R0:W5:Y:S04]  /*aa80*/  @!P1 LD.E.64 R38, desc[UR60][R10.64] ;  /* 0x0000003c0a269980 */ /* 0x000168000c101b00 */
[----:B------:R0:W5:Y:S04]  /*aa90*/  @!P0 LD.E.64 R30, desc[UR60][R4.64] ;  /* 0x0000003c041e8980 */ /* 0x000168000c101b00 */
[----:B------:R0:W5:Y:S02]  /*aaa0*/  @!P0 LD.E.64 R28, desc[UR60][R14.64] ;  /* 0x0000003c0e1c8980 */ /* 0x000164000c101b00 */
.L_x_1686:
[----:B------:R-:W-:Y:S05]  /*aab0*/  BSYNC B1 ;  /* 0x0000000000017941 */ /* 0x000fea0003800000 */
.L_x_1685:
        /* <DEDUP_REMOVED lines=31> */
[----:B------:R-:W-:Y:S02]  /*acb0*/  CS2R R4, SRZ ;  /* 0x0000000000047805 */ /* 0x000fe4000001ff00 */
[----:B------:R-:W-:Y:S02]  /*acc0*/  PRMT R118, R9, 0x7610, R118 ;  /* 0x0000761009767816 */ /* 0x000fe40000000076 */
[----:B------:R-:W-:Y:S01]  /*acd0*/  PRMT R119, R10, 0x7610, R119 ;  /* 0x000076100a777816 */ /* 0x000fe20000000077 */
[----:B------:R-:W-:Y:S06]  /*ace0*/  BRA.DIV UR4, `(.L_x_1687) ;  /* 0x000001fe04547947 */ /* 0x000fec000b800000 */
[----:B------:R0:W2:Y:S04]  /*acf0*/  SHFL.IDX PT, R9, R7, 0x3, 0x181f ;  /* 0x00781f0007097f89 */ /* 0x0000a800000e0000 */
[----:B------:R0:W3:Y:S04]  /*ad00*/  SHFL.IDX PT, R10, R6, 0x3, 0x181f ;  /* 0x00781f00060a7f89 */ /* 0x0000e800000e0000 */
[----:B------:R0:W0:Y:S04]  /*ad10*/  SHFL.IDX PT, R83, R8, 0x3, 0x181f ;  /* 0x00781f0008537f89 */ /* 0x00002800000e0000 */
[----:B------:R0:W0:Y:S02]  /*ad20*/  SHFL.IDX PT, R82, R0, 0x3, 0x181f ;  /* 0x00781f0000527f89 */ /* 0x00002400000e0000 */
.L_x_2056:
[----:B01----:R-:W4:Y:S01]  /*ad30*/  LDL R6, [R1+0x7c] ;  /* 0x00007c0001067983 */ /* 0x003f220000100800 */
        /* <DEDUP_REMOVED lines=9> */
[----:B----4-:R-:W-:-:S04]  /*add0*/  LEA.HI R0, R6, R6, RZ, 0x1 ;  /* 0x0000000606007211 */ /* 0x010fc800078f08ff */
[----:B------:R-:W-:-:S05]  /*ade0*/  LOP3.LUT R0, R0, 0xfffffffe, RZ, 0xc0, !PT ;  /* 0xfffffffe00007812 */ /* 0x000fca00078ec0ff */
[----:B------:R-:W-:Y:S01]  /*adf0*/  IMAD.IADD R0, R6, 0x1, -R0 ;  /* 0x0000000106007824 */ /* 0x000fe200078e0a00 */
[----:B------:R-:W-:-:S04]  /*ae00*/  CS2R R6, SRZ ;  /* 0x0000000000067805 */ /* 0x000fc8000001ff00 */
[----:B------:R-:W-:Y:S01]  /*ae10*/  SHF.L.U32 R127, R0, 0x1f, RZ ;  /* 0x0000001f007f7819 */ /* 0x000fe200000006ff */
[----:B------:R-:W-:Y:S06]  /*ae20*/  @P0 BRA `(.L_x_1689) ;  /* 0x0000000000a80947 */ /* 0x000fec0003800000 */
        /* <DEDUP_REMOVED lines=9> */
[C---:B------:R-:W-:Y:S01]  /*aec0*/  @!P1 SHF.L.U64.HI R12, R68.reuse, 0x1, R85 ;  /* 0x00000001440c9819 */ /* 0x040fe20000010255 */
[----:B------:R-:W-:Y:S01]  /*aed0*/  @!P1 IMAD.SHL.U32 R85, R68, 0x2, RZ ;  /* 0x0000000244559824 */ /* 0x000fe200078e00ff */
[-C--:B---3--:R-:W-:Y:S01]  /*aee0*/  @!P2 IADD3 R90, P4, R10, R89.reuse, RZ ;  /* 0x000000590a5aa210 */ /* 0x088fe20007f9e0ff */
[----:B------:R-:W-:Y:S01]  /*aef0*/  @!P3 IMAD.MOV.U32 R8, RZ, RZ, R10 ;  /* 0x000000ffff08b224 */ /* 0x000fe200078e000a */
[----:B------:R-:W-:Y:S01]  /*af00*/  @!P2 IADD3 R88, P6, R82, R89, RZ ;  /* 0x000000595258a210 */ /* 0x000fe20007fde0ff */
[----:B------:R-:W-:Y:S01]  /*af10*/  @!P0 IMAD.SHL.U32 R11, R21, 0x2, RZ ;  /* 0x00000002150b8824 */ /* 0x000fe200078e00ff */
[-C--:B------:R-:W-:Y:S01]  /*af20*/  @!P1 IADD3 R86, P5, R10, R85.reuse, RZ ;  /* 0x000000550a569210 */ /* 0x080fe20007fbe0ff */
[----:B--2---:R-:W-:Y:S01]  /*af30*/  @!P2 IMAD.X R91, R9, 0x1, R0, P4 ;  /* 0x00000001095ba824 */ /* 0x004fe200020e0600 */
[----:B------:R-:W-:Y:S01]  /*af40*/  @!P1 IADD3 R84, P4, R82, R85, RZ ;  /* 0x0000005552549210 */ /* 0x000fe20007f9e0ff */
[----:B------:R-:W-:Y:S01]  /*af50*/  @!P3 IMAD.WIDE R4, R200, 0x2, R8 ;  /* 0x00000002c804b825 */ /* 0x000fe200078e0208 */
[----:B------:R-:W-:-:S03]  /*af60*/  @!P0 SHF.L.U64.HI R110, R21, 0x1, R110 ;  /* 0x00000001156e8819 */ /* 0x000fc6000001026e */
[----:B------:R-:W-:Y:S01]  /*af70*/  @!P3 IMAD.WIDE R6, R200, 0x2, R82 ;  /* 0x00000002c806b825 */ /* 0x000fe200078e0252 */
[----:B------:R0:W5:Y:S03]  /*af80*/  @!P3 LD.E.64 R32, desc[UR60][R4.64] ;  /* 0x0000003c0420b980 */ /* 0x000166000c101b00 */
[----:B------:R-:W-:Y:S01]  /*af90*/  @!P2 IMAD.X R89, R83, 0x1, R0, P6 ;  /* 0x000000015359a824 */ /* 0x000fe200030e0600 */
[-C--:B------:R-:W-:Y:S01]  /*afa0*/  @!P0 IADD3 R10, P6, R10, R11.reuse, RZ ;  /* 0x0000000b0a0a8210 */ /* 0x080fe20007fde0ff */
[--C-:B------:R-:W-:Y:S01]  /*afb0*/  @!P1 IMAD.X R87, R9, 0x1, R12.reuse, P5 ;  /* 0x0000000109579824 */ /* 0x100fe200028e060c */
[----:B------:R-:W-:Y:S01]  /*afc0*/  @!P0 IADD3 R82, P5, R82, R11, RZ ;  /* 0x0000000b52528210 */ /* 0x000fe20007fbe0ff */
[----:B------:R1:W5:Y:S01]  /*afd0*/  @!P3 LD.E.64 R34, desc[UR60][R6.64] ;  /* 0x0000003c0622b980 */ /* 0x000362000c101b00 */
[----:B------:R-:W-:Y:S01]  /*afe0*/  @!P1 IMAD.X R85, R83, 0x1, R12, P4 ;  /* 0x0000000153559824 */ /* 0x000fe200020e060c */
[----:B------:R-:W-:-:S02]  /*aff0*/  CS2R R24, SRZ ;  /* 0x0000000000187805 */ /* 0x000fc4000001ff00 */
[----:B------:R-:W-:Y:S02]  /*b000*/  CS2R R26, SRZ ;  /* 0x00000000001a7805 */ /* 0x000fe4000001ff00 */
[----:B------:R-:W-:Y:S02]  /*b010*/  CS2R R14, SRZ ;  /* 0x00000000000e7805 */ /* 0x000fe4000001ff00 */
[----:B------:R-:W-:Y:S02]  /*b020*/  CS2R R12, SRZ ;  /* 0x00000000000c7805 */ /* 0x000fe4000001ff00 */
[----:B0-----:R-:W-:Y:S01]  /*b030*/  CS2R R4, SRZ ;  /* 0x0000000000047805 */ /* 0x001fe2000001ff00 */
[--C-:B------:R-:W-:Y:S01]  /*b040*/  @!P0 IMAD.X R11, R9, 0x1, R110.reuse, P6 ;  /* 0x00000001090b8824 */ /* 0x100fe200030e066e */
[----:B------:R0:W5:Y:S01]  /*b050*/  @!P2 LD.E.64 R24, desc[UR60][R90.64] ;  /* 0x0000003c5a18a980 */ /* 0x000162000c101b00 */
[----:B------:R-:W-:Y:S01]  /*b060*/  @!P0 IMAD.X R83, R83, 0x1, R110, P5 ;  /* 0x0000000153538824 */ /* 0x000fe200028e066e */
[----:B-1----:R-:W-:-:S02]  /*b070*/  CS2R R6, SRZ ;  /* 0x0000000000067805 */ /* 0x002fc4000001ff00 */
[----:B------:R0:W5:Y:S04]  /*b080*/  @!P2 LD.E.64 R26, desc[UR60][R88.64] ;  /* 0x0000003c581aa980 */ /* 0x000168000c101b00 */
[----:B------:R0:W5:Y:S04]  /*b090*/  @!P1 LD.E.64 R14, desc[UR60][R86.64] ;  /* 0x0000003c560e9980 */ /* 0x000168000c101b00 */
[----:B------:R0:W5:Y:S04]  /*b0a0*/  @!P1 LD.E.64 R12, desc[UR60][R84.64] ;  /* 0x0000003c540c9980 */ /* 0x000168000c101b00 */
[----:B------:R0:W5:Y:S04]  /*b0b0*/  @!P0 LD.E.64 R4, desc[UR60][R10.64] ;  /* 0x0000003c0a048980 */ /* 0x000168000c101b00 */
[----:B------:R0:W5:Y:S02]  /*b0c0*/  @!P0 LD.E.64 R6, desc[UR60][R82.64] ;  /* 0x0000003c52068980 */ /* 0x000164000c101b00 */
.L_x_1689:
[----:B------:R-:W-:Y:S05]  /*b0d0*/  BSYNC B1 ;  /* 0x0000000000017941 */ /* 0x000fea0003800000 */
.L_x_1688:
[----:B------:R-:W1:Y:S01]  /*b0e0*/  SYNCS.PHASECHK.TRANS64.TRYWAIT P0, [R18+URZ+0x30800], R127 ;  /* 0x0308007f120075a7 */ /* 0x000e62000800017f */
[----:B-----5:R-:W-:Y:S01]  /*b0f0*/  IMAD.MOV.U32 R8, RZ, RZ, R5 ;  /* 0x000000ffff087224 */ /* 0x020fe200078e0005 */
[----:B------:R-:W-:Y:S01]  /*b100*/  BSSY B1, `(.L_x_1690) ;  /* 0x0000021000017945 */ /* 0x000fe20003800000 */
[----:B--2---:R-:W-:Y:S02]  /*b110*/  IMAD.MOV.U32 R9, RZ, RZ, R14 ;  /* 0x000000ffff097224 */ /* 0x004fe400078e000e */
[----:B0--3--:R-:W-:Y:S01]  /*b120*/  IMAD.MOV.U32 R10, RZ, RZ, R32 ;  /* 0x000000ffff0a7224 */ /* 0x009fe200078e0020 */
        /* <DEDUP_REMOVED lines=20> */
[----:B------:R-:W-:Y:S01]  /*b270*/  VIADDMNMX R0, R111, -R148, 0x80, PT ;  /* 0x000000806f007446 */ /* 0x000fe20003800994 */
[----:B------:R-:W-:Y:S01]  /*b280*/  IMAD.MOV.U32 R11, RZ, RZ, R27 ;  /* 0x000000ffff0b7224 */ /* 0x000fe200078e001b */
[----:B------:R-:W-:Y:S01]  /*b290*/  PRMT R88, R8, 0x7610, R88 ;  /* 0x0000761008587816 */ /* 0x000fe20000000058 */
[----:B------:R-:W-:Y:S01]  /*b2a0*/  IMAD.MOV.U32 R8, RZ, RZ, R34 ;  /* 0x000000ffff087224 */ /* 0x000fe200078e0022 */
[----:B------:R-:W-:Y:S01]  /*b2b0*/  PRMT R89, R9, 0x7610, R89 ;  /* 0x0000761009597816 */ /* 0x000fe20000000059 */
[----:B------:R-:W-:Y:S01]  /*b2c0*/  IMAD.MOV.U32 R9, RZ, RZ, R35 ;  /* 0x000000ffff097224 */ /* 0x000fe200078e0023 */
[----:B------:R-:W-:-:S02]  /*b2d0*/  ISETP.GE.AND P1, PT, R126, R0, PT ;  /* 0x000000007e00720c */ /* 0x000fc40003f26270 */
[----:B------:R-:W-:Y:S02]  /*b2e0*/  PRMT R111, R10, 0x7610, R111 ;  /* 0x000076100a6f7816 */ /* 0x000fe4000000006f */
[----:B------:R-:W-:Y:S01]  /*b2f0*/  PRMT R110, R11, 0x7610, R110 ;  /* 0x000076100b6e7816 */ /* 0x000fe2000000006e */
[----:B-1----:R-:W-:Y:S08]  /*b300*/  @!P0 BRA `(.L_x_1691) ;  /* 0x000001f800408947 */ /* 0x002ff00003800000 */
.L_x_2057:
[----:B------:R-:W-:Y:S05]  /*b310*/  BSYNC B1 ;  /* 0x0000000000017941 */ /* 0x000fea0003800000 */
.L_x_1690:
[----:B------:R-:W-:Y:S01]  /*b320*/  BSSY B1, `(.L_x_1692) ;  /* 0x00000cc000017945 */ /* 0x000fe20003800000 */
[----:B------:R-:W-:Y:S02]  /*b330*/  PRMT R126, R8, 0x7610, R126 ;  /* 0x00007610087e7816 */ /* 0x000fe4000000007e */
[----:B0-----:R-:W-:Y:S01]  /*b340*/  PRMT R127, R9, 0x7610, R127 ;  /* 0x00007610097f7816 */ /* 0x001fe2000000007f */
[----:B------:R-:W-:Y:S06]  /*b350*/  @P1 BRA `(.L_x_1693) ;  /* 0x0000000c00201947 */ /* 0x000fec0003800000 */
[----:B------:R0:W5:Y:S01]  /*b360*/  LDL R152, [R1+0x60] ;  /* 0x0000600001987983 */ /* 0x0001620000100800 */
[----:B------:R-:W1:Y:S01]  /*b370*/  LDC R8, c[0x0][0x3f4] ;  /* 0x0000fd00ff087b82 */ /* 0x000e620000000800 */
[----:B------:R-:W-:Y:S01]  /*b380*/  BSSY B2, `(.L_x_1694) ;  /* 0x0000034000027945 */ /* 0x000fe20003800000 */
[-C--:B-1----:R-:W-:Y:S02]  /*b390*/  ISETP.GE.AND P0, PT, R200, R8.reuse, PT ;  /* 0x00000008c800720c */ /* 0x082fe40003f06270 */
[-C--:B------:R-:W-:Y:S02]  /*b3a0*/  ISETP.GE.AND P1, PT, R69, R8.reuse, PT ;  /* 0x000000084500720c */ /* 0x080fe40003f26270 */
[-C--:B------:R-:W-:Y:S02]  /*b3b0*/  ISETP.GE.AND P2, PT, R68, R8.reuse, PT ;  /* 0x000000084400720c */ /* 0x080fe40003f46270 */
[----:B------:R-:W-:-:S07]  /*b3c0*/  ISETP.GE.AND P3, PT, R21, R8, PT ;  /* 0x000000081500720c */ /* 0x000fce0003f66270 */
[----:B0-----:R-:W-:Y:S06]  /*b3d0*/  @P0 BRA `(.L_x_1695) ;  /* 0x0000000000b80947 */ /* 0x001fec0003800000 */
[----:B-----5:R-:W0:Y:S01]  /*b3e0*/  LDS.128 R8, [R152] ;  /* 0x0000000098087984 */ /* 0x020e220000000c00 */
[--C-:B------:R-:W-:Y:S02]  /*b3f0*/  SHF.R.U64 R149, R80, 0x10, R81.reuse ;  /* 0x0000001050957819 */ /* 0x100fe40000001251 */
[----:B------:R-:W-:Y:S02]  /*b400*/  SHF.R.U32.HI R80, RZ, 0x10, R81 ;  /* 0x00000010ff507819 */ /* 0x000fe40000011651 */
[--C-:B------:R-:W-:Y:S02]  /*b410*/  SHF.R.U64 R81, R78, 0x10, R79.reuse ;  /* 0x000000104e517819 */ /* 0x100fe4000000124f */
[----:B------:R-:W-:Y:S02]  /*b420*/  SHF.R.U32.HI R78, RZ, 0x10, R79 ;  /* 0x00000010ff4e7819 */ /* 0x000fe4000001164f */
[----:B------:R-:W-:Y:S02]  /*b430*/  PRMT R145, R145, 0x5410, R80 ;  /* 0x0000541091917816 */ /* 0x000fe40000000050 */
[----:B------:R-:W-:-:S02]  /*b440*/  PRMT R147, R147, 0x5410, R78 ;  /* 0x0000541093937816 */ /* 0x000fc4000000004e */
[----:B------:R-:W-:Y:S02]  /*b450*/  PRMT R144, R144, 0x5410, R149 ;  /* 0x0000541090907816 */ /* 0x000fe40000000095 */
[----:B------:R-:W-:Y:S01]  /*b460*/  PRMT R148, R146, 0x5410, R81 ;  /* 0x0000541092947816 */ /* 0x000fe20000000051 */
[C---:B------:R-:W-:Y:S01]  /*b470*/  IMAD.U32 R149, R147.reuse, 0x10000, RZ ;  /* 0x0001000093957824 */ /* 0x040fe200078e00ff */
[----:B------:R-:W-:Y:S01]  /*b480*/  LOP3.LUT R147, R147, 0xffff0000, RZ, 0xc0, !PT ;  /* 0xffff000093937812 */ /* 0x000fe200078ec0ff */
[C---:B------:R-:W-:Y:S01]  /*b490*/  IMAD.U32 R146, R145.reuse, 0x10000, RZ ;  /* 0x0001000091927824 */ /* 0x040fe200078e00ff */
[----:B------:R-:W-:Y:S02]  /*b4a0*/  LOP3.LUT R145, R145, 0xffff0000, RZ, 0xc0, !PT ;  /* 0xffff000091917812 */ /* 0x000fe400078ec0ff */
[C---:B0-----:R-:W-:Y:S01]  /*b4b0*/  LOP3.LUT R79, R10.reuse, 0xffff0000, RZ, 0xc0, !PT ;  /* 0xffff00000a4f7812 */ /* 0x041fe200078ec0ff */
[----:B------:R-:W-:Y:S01]  /*b4c0*/  IMAD.U32 R78, R10, 0x10000, RZ ;  /* 0x000100000a4e7824 */ /* 0x000fe200078e00ff */
[C---:B------:R-:W-:Y:S01]  /*b4d0*/  LOP3.LUT R81, R11.reuse, 0xffff0000, RZ, 0xc0, !PT ;  /* 0xffff00000b517812 */ /* 0x040fe200078ec0ff */
[----:B------:R-:W-:-:S02]  /*b4e0*/  IMAD.U32 R80, R11, 0x10000, RZ ;  /* 0x000100000b507824 */ /* 0x000fc400078e00ff */
[C---:B------:R-:W-:Y:S01]  /*b4f0*/  FMUL.FTZ R151, R79.reuse, R149 ;  /* 0x000000954f977220 */ /* 0x040fe20000410000 */
[-C--:B------:R-:W-:Y:S01]  /*b500*/  FMUL.FTZ R150, R79, R146.reuse ;  /* 0x000000924f967220 */ /* 0x080fe20000410000 */
[C---:B------:R-:W-:Y:S01]  /*b510*/  FMUL.FTZ R79, R81.reuse, R147 ;  /* 0x00000093514f7220 */ /* 0x040fe20000410000 */
[----:B------:R-:W-:Y:S02]  /*b520*/  IMAD.U32 R10, R8, 0x10000, RZ ;  /* 0x00010000080a7824 */ /* 0x000fe400078e00ff */
[C---:B------:R-:W-:Y:S01]  /*b530*/  FFMA.FTZ R151, R78.reuse, R146, -R151 ;  /* 0x000000924e977223 */ /* 0x040fe20000010897 */
[----:B------:R-:W-:Y:S01]  /*b540*/  FFMA.FTZ R150, R78, R149, R150 ;  /* 0x000000954e967223 */ /* 0x000fe20000010096 */
[-C--:B------:R-:W-:Y:S01]  /*b550*/  FMUL.FTZ R149, R81, R145.reuse ;  /* 0x0000009151957220 */ /* 0x080fe20000410000 */
[----:B------:R-:W-:Y:S01]  /*b560*/  FFMA.FTZ R146, R80, R145, -R79 ;  /* 0x0000009150927223 */ /* 0x000fe2000001084f */
[C---:B------:R-:W-:Y:S01]  /*b570*/  IMAD.U32 R11, R9.reuse, 0x10000, RZ ;  /* 0x00010000090b7824 */ /* 0x040fe200078e00ff */
[----:B------:R-:W-:Y:S01]  /*b580*/  LOP3.LUT R8, R8, 0xffff0000, RZ, 0xc0, !PT ;  /* 0xffff000008087812 */ /* 0x000fe200078ec0ff */
[----:B------:R-:W-:Y:S01]  /*b590*/  IMAD.U32 R81, R148, 0x10000, RZ ;  /* 0x0001000094517824 */ /* 0x000fe200078e00ff */
[----:B------:R-:W-:Y:S01]  /*b5a0*/  LOP3.LUT R9, R9, 0xffff0000, RZ, 0xc0, !PT ;  /* 0xffff000009097812 */ /* 0x000fe200078ec0ff */
[----:B------:R-:W-:Y:S01]  /*b5b0*/  IMAD.U32 R79, R144, 0x10000, RZ ;  /* 0x00010000904f7824 */ /* 0x000fe200078e00ff */
[----:B------:R-:W-:Y:S01]  /*b5c0*/  LOP3.LUT R148, R148, 0xffff0000, RZ, 0xc0, !PT ;  /* 0xffff000094947812 */ /* 0x000fe200078ec0ff */
[----:B------:R-:W-:Y:S01]  /*b5d0*/  FFMA.FTZ R149, R80, R147, R149 ;  /* 0x0000009350957223 */ /* 0x000fe20000010095 */
[----:B------:R-:W-:Y:S01]  /*b5e0*/  LOP3.LUT R144, R144, 0xffff0000, RZ, 0xc0, !PT ;  /* 0xffff000090907812 */ /* 0x000fe200078ec0ff */
[C---:B------:R-:W-:Y:S01]  /*b5f0*/  FMUL.FTZ R145, R8.reuse, R81 ;  /* 0x0000005108917220 */ /* 0x040fe20000410000 */
[----:B------:R-:W-:Y:S01]  /*b600*/  FMUL.FTZ R78, R8, R79 ;  /* 0x0000004f084e7220 */ /* 0x000fe20000410000 */
[----:B------:R-:W-:-:S02]  /*b610*/  FMUL.FTZ R80, R9, R148 ;  /* 0x0000009409507220 */ /* 0x000fc40000410000 */
[-C--:B------:R-:W-:Y:S01]  /*b620*/  FMUL.FTZ R147, R9, R144.reuse ;  /* 0x0000009009937220 */ /* 0x080fe20000410000 */
[C---:B------:R-:W-:Y:S01]  /*b630*/  FFMA.FTZ R8, R10.reuse, R79, -R145 ;  /* 0x0000004f0a087223 */ /* 0x040fe20000010891 */
[----:B------:R-:W-:Y:S01]  /*b640*/  FFMA.FTZ R81, R10, R81, R78 ;  /* 0x000000510a517223 */ /* 0x000fe2000001004e */
[C---:B------:R-:W-:Y:S01]  /*b650*/  FFMA.FTZ R9, R11.reuse, R144, -R80 ;  /* 0x000000900b097223 */ /* 0x040fe20000010850 */
[----:B------:R-:W-:Y:S01]  /*b660*/  FFMA.FTZ R148, R11, R148, R147 ;  /* 0x000000940b947223 */ /* 0x000fe20000010093 */
[----:B------:R-:W-:Y:S02]  /*b670*/  F2FP.BF16.F32.PACK_AB R10, R150, R151 ;  /* 0x00000097960a723e */ /* 0x000fe400000010ff */
[----:B------:R-:W-:Y:S02]  /*b680*/  F2FP.BF16.F32.PACK_AB R11, R149, R146 ;  /* 0x00000092950b723e */ /* 0x000fe400000010ff */
[----:B------:R-:W-:Y:S02]  /*b690*/  F2FP.BF16.F32.PACK_AB R8, R81, R8 ;  /* 0x000000085108723e */ /* 0x000fe400000010ff */
[----:B------:R-:W-:-:S05]  /*b6a0*/  F2FP.BF16.F32.PACK_AB R9, R148, R9 ;  /* 0x000000099409723e */ /* 0x000fca00000010ff */
[----:B------:R0:W-:Y:S02]  /*b6b0*/  STS.128 [R152], R8 ;  /* 0x0000000898007388 */ /* 0x0001e40000000c00 */
.L_x_1695:
[----:B------:R-:W-:Y:S05]  /*b6c0*/  BSYNC B2 ;  /* 0x0000000000027941 */ /* 0x000fea0003800000 */
.L_x_1694:
[----:B------:R-:W-:Y:S04]  /*b6d0*/  BSSY B2, `(.L_x_1696) ;  /* 0x0000030000027945 */ /* 0x000fe80003800000 */
[----:B------:R-:W-:Y:S05]  /*b6e0*/  @P1 BRA `(.L_x_1697) ;  /* 0x0000000000b81947 */ /* 0x000fea0003800000 */
[----:B0----5:R-:W0:Y:S01]  /*b6f0*/  LDS.128 R8, [R152+0x4000] ;  /* 0x0040000098087984 */ /* 0x021e220000000c00 */
[--C-:B------:R-:W-:Y:S02]  /*b700*/  SHF.R.U64 R79, R76, 0x10, R77.reuse ;  /* 0x000000104c4f7819 */ /* 0x100fe4000000124d */
[----:B------:R-:W-:Y:S02]  /*b710*/  SHF.R.U32.HI R76, RZ, 0x10, R77 ;  /* 0x00000010ff4c7819 */ /* 0x000fe4000001164d */
[--C-:B------:R-:W-:Y:S02]  /*b720*/  SHF.R.U64 R77, R74, 0x10, R75.reuse ;  /* 0x000000104a4d7819 */ /* 0x100fe4000000124b */
[----:B------:R-:W-:Y:S02]  /*b730*/  SHF.R.U32.HI R74, RZ, 0x10, R75 ;  /* 0x00000010ff4a7819 */ /* 0x000fe4000001164b */
[----:B------:R-:W-:Y:S02]  /*b740*/  PRMT R141, R141, 0x5410, R76 ;  /* 0x000054108d8d7816 */ /* 0x000fe4000000004c */
[----:B------:R-:W-:-:S02]  /*b750*/  PRMT R143, R143, 0x5410, R74 ;  /* 0x000054108f8f7816 */ /* 0x000fc4000000004a */
[----:B------:R-:W-:Y:S01]  /*b760*/  PRMT R140, R140, 0x5410, R79 ;  /* 0x000054108c8c7816 */ /* 0x000fe2000000004f */
[----:B------:R-:W-:Y:S01]  /*b770*/  IMAD.U32 R78, R141, 0x10000, RZ ;  /* 0x000100008d4e7824 */ /* 0x000fe200078e00ff */
[----:B------:R-:W-:Y:S01]  /*b780*/  PRMT R142, R142, 0x5410, R77 ;  /* 0x000054108e8e7816 */ /* 0x000fe2000000004d */
[C---:B------:R-:W-:Y:S01]  /*b790*/  IMAD.U32 R79, R143.reuse, 0x10000, RZ ;  /* 0x000100008f4f7824 */ /* 0x040fe200078e00ff */
[----:B------:R-:W-:Y:S02]  /*b7a0*/  LOP3.LUT R143, R143, 0xffff0000, RZ, 0xc0, !PT ;  /* 0xffff00008f8f7812 */ /* 0x000fe400078ec0ff */
[----:B------:R-:W-:Y:S02]  /*b7b0*/  LOP3.LUT R141, R141, 0xffff0000, RZ, 0xc0, !PT ;  /* 0xffff00008d8d7812 */ /* 0x000fe400078ec0ff */
[C---:B0-----:R-:W-:Y:S01]  /*b7c0*/  LOP3.LUT R75, R10.reuse, 0xffff0000, RZ, 0xc0, !PT ;  /* 0xffff00000a4b7812 */ /* 0x041fe200078ec0ff */
[----:B------:R-:W-:Y:S01]  /*b7d0*/  IMAD.U32 R74, R10, 0x10000, RZ ;  /* 0x000100000a4a7824 */ /* 0x000fe200078e00ff */
[C---:B------:R-:W-:Y:S01]  /*b7e0*/  LOP3.LUT R77, R11.reuse, 0xffff0000, RZ, 0xc0, !PT ;  /* 0xffff00000b4d7812 */ /* 0x040fe200078ec0ff */
[----:B------:R-:W-:-:S02]  /*b7f0*/  IMAD.U32 R76, R11, 0x10000, RZ ;  /* 0x000100000b4c7824 */ /* 0x000fc400078e00ff */
[CC--:B------:R-:W-:Y:S01]  /*b800*/  FMUL.FTZ R80, R75.reuse, R78.reuse ;  /* 0x0000004e4b507220 */ /* 0x0c0fe20000410000 */
[----:B------:R-:W-:Y:S01]  /*b810*/  FMUL.FTZ R81, R75, R79 ;  /* 0x0000004f4b517220 */ /* 0x000fe20000410000 */
[C---:B------:R-:W-:Y:S01]  /*b820*/  FMUL.FTZ R75, R77.reuse, R143 ;  /* 0x0000008f4d4b7220 */ /* 0x040fe20000410000 */
[----:B------:R-:W-:Y:S02]  /*b830*/  IMAD.U32 R10, R8, 0x10000, RZ ;  /* 0x00010000080a7824 */ /* 0x000fe400078e00ff */
        /* <DEDUP_REMOVED lines=9> */
[----:B------:R-:W-:Y:S01]  /*b8d0*/  FFMA.FTZ R78, R74, R78, -R81 ;  /* 0x0000004e4a4e7223 */ /* 0x000fe20000010851 */
[----:B------:R-:W-:Y:S01]  /*b8e0*/  LOP3.LUT R140, R140, 0xffff0000, RZ, 0xc0, !PT ;  /* 0xffff00008c8c7812 */ /* 0x000fe200078ec0ff */
        /* <DEDUP_REMOVED lines=14> */
.L_x_1697:
[----:B------:R-:W-:Y:S05]  /*b9d0*/  BSYNC B2 ;  /* 0x0000000000027941 */ /* 0x000fea0003800000 */
.L_x_1696:
[----:B------:R-:W-:Y:S04]  /*b9e0*/  BSSY B2, `(.L_x_1698) ;  /* 0x0000030000027945 */ /* 0x000fe80003800000 */
[----:B------:R-:W-:Y:S05]  /*b9f0*/  @P2 BRA `(.L_x_1699) ;  /* 0x0000000000b82947 */ /* 0x000fea0003800000 */
[----:B01---5:R-:W0:Y:S01]  /*ba00*/  LDS.128 R8, [R152+0x8000] ;  /* 0x0080000098087984 */ /* 0x023e220000000c00 */
        /* <DEDUP_REMOVED lines=45> */
.L_x_1699:
[----:B------:R-:W-:Y:S05]  /*bce0*/  BSYNC B2 ;  /* 0x0000000000027941 */ /* 0x000fea0003800000 */
.L_x_1698:
[----:B------:R-:W-:Y:S05]  /*bcf0*/  @P3 BRA `(.L_x_1693) ;  /* 0x0000000000b83947 */ /* 0x000fea0003800000 */
[----:B012--5:R-:W0:Y:S01]  /*bd00*/  LDS.128 R8, [R152+0xc000] ;  /* 0x00c0000098087984 */ /* 0x027e220000000c00 */
[--C-:B------:R-:W-:Y:S02]  /*bd10*/  SHF.R.U64 R60, R60, 0x10, R61.reuse ;  /* 0x000000103c3c7819 */ /* 0x100fe4000000123d */
[----:B------:R-:W-:Y:S02]  /*bd20*/  SHF.R.U32.HI R71, RZ, 0x10, R61 ;  /* 0x00000010ff477819 */ /* 0x000fe4000001163d */
[--C-:B------:R-:W-:Y:S02]  /*bd30*/  SHF.R.U64 R61, R62, 0x10, R63.reuse ;  /* 0x000000103e3d7819 */ /* 0x100fe4000000123f */
[----:B------:R-:W-:Y:S02]  /*bd40*/  SHF.R.U32.HI R62, RZ, 0x10, R63 ;  /* 0x00000010ff3e7819 */ /* 0x000fe4000001163f */
[----:B------:R-:W-:Y:S02]  /*bd50*/  PRMT R132, R132, 0x5410, R71 ;  /* 0x0000541084847816 */ /* 0x000fe40000000047 */
[----:B------:R-:W-:-:S02]  /*bd60*/  PRMT R135, R135, 0x5410, R62 ;  /* 0x0000541087877816 */ /* 0x000fc4000000003e */
[----:B------:R-:W-:Y:S01]  /*bd70*/  PRMT R134, R134, 0x5410, R61 ;  /* 0x0000541086867816 */ /* 0x000fe2000000003d */
[C---:B------:R-:W-:Y:S01]  /*bd80*/  IMAD.U32 R70, R132.reuse, 0x10000, RZ ;  /* 0x0001000084467824 */ /* 0x040fe200078e00ff */
        /* <DEDUP_REMOVED lines=8> */
[C---:B------:R-:W-:Y:S01]  /*be10*/  FMUL.FTZ R74, R61.reuse, R70 ;  /* 0x000000463d4a7220 */ /* 0x040fe20000410000 */
[----:B------:R-:W-:Y:S01]  /*be20*/  FMUL.FTZ R73, R61, R71 ;  /* 0x000000473d497220 */ /* 0x000fe20000410000 */
[C---:B------:R-:W-:Y:S01]  /*be30*/  FMUL.FTZ R61, R63.reuse, R135 ;  /* 0x000000873f3d7220 */ /* 0x040fe20000410000 */
[----:B------:R-:W-:Y:S02]  /*be40*/  IMAD.U32 R10, R8, 0x10000, RZ ;  /* 0x00010000080a7824 */ /* 0x000fe400078e00ff */
[C---:B------:R-:W-:Y:S01]  /*be50*/  FFMA.FTZ R75, R60.reuse, R71, R74 ;  /* 0x000000473c4b7223 */ /* 0x040fe2000001004a */
[----:B------:R-:W-:Y:S01]  /*be60*/  FMUL.FTZ R71, R63, R132 ;  /* 0x000000843f477220 */ /* 0x000fe20000410000 */
[C---:B------:R-:W-:Y:S02]  /*be70*/  IMAD.U32 R11, R9.reuse, 0x10000, RZ ;  /* 0x00010000090b7824 */ /* 0x040fe400078e00ff */
[----:B------:R-:W-:Y:S01]  /*be80*/  FFMA.FTZ R72, R60, R70, -R73 ;  /* 0x000000463c487223 */ /* 0x000fe20000010849 */
[----:B------:R-:W-:Y:S01]  /*be90*/  IMAD.U32 R63, R134, 0x10000, RZ ;  /* 0x00010000863f7824 */ /* 0x000fe200078e00ff */
[----:B------:R-:W-:Y:S01]  /*bea0*/  LOP3.LUT R8, R8, 0xffff0000, RZ, 0xc0, !PT ;  /* 0xffff000008087812 */ /* 0x000fe200078ec0ff */
[----:B------:R-:W-:Y:S01]  /*beb0*/  FFMA.FTZ R132, R62, R132, -R61 ;  /* 0x000000843e847223 */ /* 0x000fe2000001083d */
[----:B------:R-:W-:Y:S01]  /*bec0*/  LOP3.LUT R9, R9, 0xffff0000, RZ, 0xc0, !PT ;  /* 0xffff000009097812 */ /* 0x000fe200078ec0ff */
[C---:B------:R-:W-:Y:S01]  /*bed0*/  IMAD.U32 R61, R133.reuse, 0x10000, RZ ;  /* 0x00010000853d7824 */ /* 0x040fe200078e00ff */
        /* <DEDUP_REMOVED lines=15> */
[----:B------:R3:W-:Y:S02]  /*bfd0*/  STS.128 [R152+0xc000], R8 ;  /* 0x00c0000898007388 */ /* 0x0007e40000000c00 */
.L_x_1693:
[----:B------:R-:W-:Y:S05]  /*bfe0*/  BSYNC B1 ;  /* 0x0000000000017941 */ /* 0x000fea0003800000 */
.L_x_1692:
[----:B0123--:R-:W2:Y:S01]  /*bff0*/  LDL R8, [R1+0xa0] ;  /* 0x0000a00001087983 */ /* 0x00fea20000100800 */
[----:B------:R-:W-:Y:S01]  /*c000*/  BSSY B1, `(.L_x_1700) ;  /* 0x00000cb000017945 */ /* 0x000fe20003800000 */
[----:B--2---:R-:W-:-:S13]  /*c010*/  ISETP.GE.AND P0, PT, R8, R0, PT ;  /* 0x000000000800720c */ /* 0x004fda0003f06270 */
[----:B------:R-:W-:Y:S05]  /*c020*/  @P0 BRA `(.L_x_1701) ;  /* 0x0000000c00200947 */ /* 0x000fea0003800000 */
        /* <DEDUP_REMOVED lines=8> */
[----:B-----5:R-:W0:Y:S01]  /*c0b0*/  LDS.128 R8, [R70+0x1000] ;  /* 0x0010000046087984 */ /* 0x020e220000000c00 */
[----:B------:R-:W-:Y:S02]  /*c0c0*/  SHF.R.U64 R63, R64, 0x10, R65 ;  /* 0x00000010403f7819 */ /* 0x000fe40000001241 */
[----:B------:R-:W-:Y:S02]  /*c0d0*/  SHF.R.U64 R61, R66, 0x10, R67 ;  /* 0x00000010423d7819 */ /* 0x000fe40000001243 */
[----:B------:R-:W-:Y:S02]  /*c0e0*/  SHF.R.U32.HI R64, RZ, 0x10, R65 ;  /* 0x00000010ff407819 */ /* 0x000fe40000011641 */
        /* <DEDUP_REMOVED lines=42> */
.L_x_1703:
[----:B------:R-:W-:Y:S05]  /*c390*/  BSYNC B2 ;  /* 0x0000000000027941 */ /* 0x000fea0003800000 */
.L_x_1702:
        /* <DEDUP_REMOVED lines=48> */
.L_x_1705:
[----:B------:R-:W-:Y:S05]  /*c6a0*/  BSYNC B2 ;  /* 0x0000000000027941 */ /* 0x000fea0003800000 */
.L_x_1704:
        /* <DEDUP_REMOVED lines=48> */
.L_x_1707:
[----:B------:R-:W-:Y:S05]  /*c9b0*/  BSYNC B2 ;  /* 0x0000000000027941 */ /* 0x000fea0003800000 */
.L_x_1706:
        /* <DEDUP_REMOVED lines=47> */
.L_x_1701:
[----:B------:R-:W-:Y:S05]  /*ccb0*/  BSYNC B1 ;  /* 0x0000000000017941 */ /* 0x000fea0003800000 */
.L_x_1700:
[----:B------:R-:W-:Y:S01]  /*ccc0*/  ISETP.GE.AND P0, PT, R20, R0, PT ;  /* 0x000000001400720c */ /* 0x000fe20003f06270 */
[----:B------:R-:W-:-:S12]  /*ccd0*/  BSSY B1, `(.L_x_1708) ;  /* 0x00000ca000017945 */ /* 0x000fd80003800000 */
[----:B------:R-:W-:Y:S05]  /*cce0*/  @P0 BRA `(.L_x_1709) ;  /* 0x0000000c00200947 */ /* 0x000fea0003800000 */
[----:B------:R4:W5:Y:S01]  /*ccf0*/  LDL R52, [R1+0x60] ;  /* 0x0000600001347983 */ /* 0x0009620000100800 */
[----:B0123--:R-:W0:Y:S01]  /*cd00*/  LDC R8, c[0x0][0x3f4] ;  /* 0x0000fd00ff087b82 */ /* 0x00fe220000000800 */
[----:B------:R-:W-:Y:S01]  /*cd10*/  BSSY B2, `(.L_x_1710) ;  /* 0x0000034000027945 */ /* 0x000fe20003800000 */
[-C--:B0-----:R-:W-:Y:S02]  /*cd20*/  ISETP.GE.AND P0, PT, R200, R8.reuse, PT ;  /* 0x00000008c800720c */ /* 0x081fe40003f06270 */
[-C--:B------:R-:W-:Y:S02]  /*cd30*/  ISETP.GE.AND P1, PT, R69, R8.reuse, PT ;  /* 0x000000084500720c */ /* 0x080fe40003f26270 */
[-C--:B------:R-:W-:Y:S02]  /*cd40*/  ISETP.GE.AND P2, PT, R68, R8.reuse, PT ;  /* 0x000000084400720c */ /* 0x080fe40003f46270 */
[----:B------:R-:W-:-:S07]  /*cd50*/  ISETP.GE.AND P3, PT, R21, R8, PT ;  /* 0x000000081500720c */ /* 0x000fce0003f66270 */
[----:B----4-:R-:W-:Y:S06]  /*cd60*/  @P0 BRA `(.L_x_1711) ;  /* 0x0000000000b80947 */ /* 0x010fec0003800000 */
[----:B-----5:R-:W0:Y:S01]  /*cd70*/  LDS.128 R8, [R52+0x2000] ;  /* 0x0020000034087984 */ /* 0x020e220000000c00 */
        /* <DEDUP_REMOVED lines=18> */
[----:B------:R-:W-:Y:S02]  /*cea0*/  IMAD.U32 R10, R8, 0x10000, RZ ;  /* 0x00010000080a7824 */ /* 0x000fe400078e00ff */
[----:B------:R-:W-:Y:S01]  /*ceb0*/  FMUL.FTZ R50, R46, R119 ;  /* 0x000000772e327220 */ /* 0x000fe20000410000 */
[C---:B------:R-:W-:Y:S01]  /*cec0*/  FFMA.FTZ R48, R20.reuse, R47, -R51 ;  /* 0x0000002f14307223 */ /* 0x040fe20000010833 */
[----:B------:R-:W-:Y:S01]  /*ced0*/  FFMA.FTZ R53, R20, R49, R44 ;  /* 0x0000003114357223 */ /* 0x000fe2000001002c */
[C---:B------:R-:W-:Y:S01]  /*cee0*/  IMAD.U32 R11, R9.reuse, 0x10000, RZ ;  /* 0x00010000090b7824 */ /* 0x040fe200078e00ff */
[----:B------:R-:W-:Y:S01]  /*cef0*/  LOP3.LUT R8, R8, 0xffff0000, RZ, 0xc0, !PT ;  /* 0xffff000008087812 */ /* 0x000fe200078ec0ff */
[----:B------:R-:W-:Y:S01]  /*cf00*/  IMAD.U32 R49, R118, 0x10000, RZ ;  /* 0x0001000076317824 */ /* 0x000fe200078e00ff */
[----:B------:R-:W-:Y:S01]  /*cf10*/  LOP3.LUT R9, R9, 0xffff0000, RZ, 0xc0, !PT ;  /* 0xffff000009097812 */ /* 0x000fe200078ec0ff */
[----:B------:R-:W-:-:S02]  /*cf20*/  IMAD.U32 R47, R116, 0x10000, RZ ;  /* 0x00010000742f7824 */ /* 0x000fc400078e00ff */
[-C--:B------:R-:W-:Y:S01]  /*cf30*/  FMUL.FTZ R46, R46, R117.reuse ;  /* 0x000000752e2e7220 */ /* 0x080fe20000410000 */
[----:B------:R-:W-:Y:S01]  /*cf40*/  LOP3.LUT R118, R118, 0xffff0000, RZ, 0xc0, !PT ;  /* 0xffff000076767812 */ /* 0x000fe200078ec0ff */
[C---:B------:R-:W-:Y:S01]  /*cf50*/  FFMA.FTZ R50, R45.reuse, R117, -R50 ;  /* 0x000000752d327223 */ /* 0x040fe20000010832 */
        /* <DEDUP_REMOVED lines=15> */
.L_x_1711:
[----:B------:R-:W-:Y:S05]  /*d050*/  BSYNC B2 ;  /* 0x0000000000027941 */ /* 0x000fea0003800000 */
.L_x_1710:
        /* <DEDUP_REMOVED lines=23> */
[C---:B------:R-:W-:Y:S02]  /*d1d0*/  IMAD.U32 R11, R9.reuse, 0x10000, RZ ;  /* 0x00010000090b7824 */ /* 0x040fe400078e00ff */
[C---:B------:R-:W-:Y:S01]  /*d1e0*/  FFMA.FTZ R49, R20.reuse, R45, R40 ;  /* 0x0000002d14317223 */ /* 0x040fe20000010028 */
[----:B------:R-:W-:Y:S01]  /*d1f0*/  FFMA.FTZ R44, R20, R43, -R47 ;  /* 0x0000002b142c7223 */ /* 0x000fe2000001082f */
[----:B------:R-:W-:Y:S01]  /*d200*/  IMAD.U32 R45, R104, 0x10000, RZ ;  /* 0x00010000682d7824 */ /* 0x000fe200078e00ff */
[----:B------:R-:W-:Y:S01]  /*d210*/  LOP3.LUT R8, R8, 0xffff0000, RZ, 0xc0, !PT ;  /* 0xffff000008087812 */ /* 0x000fe200078ec0ff */
[-C--:B------:R-:W-:Y:S01]  /*d220*/  FMUL.FTZ R42, R42, R103.reuse ;  /* 0x000000672a2a7220 */ /* 0x080fe20000410000 */
        /* <DEDUP_REMOVED lines=19> */
.L_x_1713:
[----:B------:R-:W-:Y:S05]  /*d360*/  BSYNC B2 ;  /* 0x0000000000027941 */ /* 0x000fea0003800000 */
.L_x_1712:
[----:B------:R-:W-:Y:S04]  /*d370*/  BSSY B2, `(.L_x_1714) ;  /* 0x0000030000027945 */ /* 0x000fe80003800000 */
[----:B------:R-:W-:Y:S05]  /*d380*/  @P2 BRA `(.L_x_1715) ;  /* 0x0000000000b82947 */ /* 0x000fea0003800000 */
[----:B01---5:R-:W0:Y:S01]  /*d390*/  LDS.128 R8, [R52+0xa000] ;  /* 0x00a0000034087984 */ /* 0x023e220000000c00 */
[----:B------:R-:W-:Y:S02]  /*d3a0*/  SHF.R.U64 R20, R38, 0x10, R39 ;  /* 0x0000001026147819 */ /* 0x000fe40000001227 */
[----:B------:R-:W-:Y:S02]  /*d3b0*/  SHF.R.U64 R41, R36, 0x10, R37 ;  /* 0x0000001024297819 */ /* 0x000fe40000001225 */
[----:B------:R-:W-:Y:S02]  /*d3c0*/  SHF.R.U32.HI R39, RZ, 0x10, R39 ;  /* 0x00000010ff277819 */ /* 0x000fe40000011627 */
        /* <DEDUP_REMOVED lines=14> */
[-C--:B------:R-:W-:Y:S01]  /*d4b0*/  FMUL.FTZ R36, R36, R39.reuse ;  /* 0x0000002724247220 */ /* 0x080fe20000410000 */
[----:B------:R-:W-:Y:S02]  /*d4c0*/  IMAD.U32 R10, R8, 0x10000, RZ ;  /* 0x00010000080a7824 */ /* 0x000fe400078e00ff */
[-C--:B------:R-:W-:Y:S01]  /*d4d0*/  FMUL.FTZ R42, R38, R100.reuse ;  /* 0x00000064262a7220 */ /* 0x080fe20000410000 */
[C---:B------:R-:W-:Y:S01]  /*d4e0*/  FFMA.FTZ R40, R20.reuse, R39, -R43 ;  /* 0x0000002714287223 */ /* 0x040fe2000001082b */
[C---:B------:R-:W-:Y:S02]  /*d4f0*/  IMAD.U32 R11, R9.reuse, 0x10000, RZ ;  /* 0x00010000090b7824 */ /* 0x040fe400078e00ff */
[----:B------:R-:W-:Y:S01]  /*d500*/  FFMA.FTZ R45, R20, R41, R36 ;  /* 0x00000029142d7223 */ /* 0x000fe20000010024 */
[----:B------:R-:W-:Y:S01]  /*d510*/  IMAD.U32 R39, R98, 0x10000, RZ ;  /* 0x0001000062277824 */ /* 0x000fe200078e00ff */
[----:B------:R-:W-:Y:S01]  /*d520*/  LOP3.LUT R8, R8, 0xffff0000, RZ, 0xc0, !PT ;  /* 0xffff000008087812 */ /* 0x000fe200078ec0ff */
[-C--:B------:R-:W-:Y:S01]  /*d530*/  FMUL.FTZ R38, R38, R97.reuse ;  /* 0x0000006126267220 */ /* 0x080fe20000410000 */
[----:B------:R-:W-:Y:S01]  /*d540*/  LOP3.LUT R9, R9, 0xffff0000, RZ, 0xc0, !PT ;  /* 0xffff000009097812 */ /* 0x000fe200078ec0ff */
[C---:B------:R-:W-:Y:S01]  /*d550*/  IMAD.U32 R41, R99.reuse, 0x10000, RZ ;  /* 0x0001000063297824 */ /* 0x040fe200078e00ff */
        /* <DEDUP_REMOVED lines=17> */
.L_x_1715:
[----:B------:R-:W-:Y:S05]  /*d670*/  BSYNC B2 ;  /* 0x0000000000027941 */ /* 0x000fea0003800000 */
.L_x_1714:
[----:B------:R-:W-:Y:S05]  /*d680*/  @P3 BRA `(.L_x_1709) ;  /* 0x0000000000b83947 */ /* 0x000fea0003800000 */
[----:B012--5:R-:W0:Y:S01]  /*d690*/  LDS.128 R8, [R52+0xe000] ;  /* 0x00e0000034087984 */ /* 0x027e220000000c00 */
        /* <DEDUP_REMOVED lines=9> */
[----:B------:R-:W-:Y:S01]  /*d730*/  IMAD.U32 R31, R94, 0x10000, RZ ;  /* 0x000100005e1f7824 */ /* 0x000fe200078e00ff */
        /* <DEDUP_REMOVED lines=9> */
[----:B------:R-:W-:Y:S01]  /*d7d0*/  FMUL.FTZ R38, R30, R92 ;  /* 0x0000005c1e267220 */ /* 0x000fe20000410000 */
        /* <DEDUP_REMOVED lines=25> */
.L_x_1709:
[----:B------:R-:W-:Y:S05]  /*d970*/  BSYNC B1 ;  /* 0x0000000000017941 */ /* 0x000fea0003800000 */
.L_x_1708:
[----:B------:R-:W-:-:S13]  /*d980*/  ISETP.GE.AND P0, PT, R3, R0, PT ;  /* 0x000000000300720c */ /* 0x000fda0003f06270 */
        /* <DEDUP_REMOVED lines=9> */
[----:B--2345:R-:W0:Y:S01]  /*da20*/  LDS.128 R8, [R36+0x3000] ;  /* 0x0030000024087984 */ /* 0x03ce220000000c00 */
        /* <DEDUP_REMOVED lines=8> */
[----:B------:R-:W-:Y:S01]  /*dab0*/  LOP3.LUT R30, R127, 0xffff0000, RZ, 0xc0, !PT ;  /* 0xffff00007f1e7812 */ /* 0x000fe200078ec0ff */
[C---:B------:R-:W-:Y:S01]  /*dac0*/  IMAD.U32 R29, R125.reuse, 0x10000, RZ ;  /* 0x000100007d1d7824 */ /* 0x040fe200078e00ff */
[----:B------:R-:W-:Y:S02]  /*dad0*/  LOP3.LUT R28, R125, 0xffff0000, RZ, 0xc0, !PT ;  /* 0xffff00007d1c7812 */ /* 0x000fe400078ec0ff */
[----:B------:R-:W-:Y:S01]  /*dae0*/  PRMT R126, R126, 0x5410, R3 ;  /* 0x000054107e7e7816 */ /* 0x000fe20000000003 */
        /* <DEDUP_REMOVED lines=11> */
[----:B------:R-:W-:Y:S01]  /*dba0*/  FFMA.FTZ R32, R20, R31, R10 ;  /* 0x0000001f14207223 */ /* 0x000fe2000001000a */
[-C--:B------:R-:W-:Y:S01]  /*dbb0*/  FMUL.FTZ R20, R11, R28.reuse ;  /* 0x0000001c0b147220 */ /* 0x080fe20000410000 */
[----:B------:R-:W-:Y:S01]  /*dbc0*/  IMAD.U32 R11, R126, 0x10000, RZ ;  /* 0x000100007e0b7824 */ /* 0x000fe200078e00ff */
        /* <DEDUP_REMOVED lines=19> */
.L_x_1718:
[----:B------:R-:W-:Y:S05]  /*dd00*/  BSYNC B1 ;  /* 0x0000000000017941 */ /* 0x000fea0003800000 */
.L_x_1717:
[----:B------:R-:W-:Y:S04]  /*dd10*/  BSSY B1, `(.L_x_1719) ;  /* 0x0000030000017945 */ /* 0x000fe80003800000 */
[----:B------:R-:W-:Y:S05]  /*dd20*/  @P1 BRA `(.L_x_1720) ;  /* 0x0000000000b81947 */ /* 0x000fea0003800000 */
[----:B0-2345:R-:W0:Y:S01]  /*dd30*/  LDS.128 R8, [R36+0x7000] ;  /* 0x0070000024087984 */ /* 0x03de220000000c00 */
        /* <DEDUP_REMOVED lines=45> */
.L_x_1720:
[----:B------:R-:W-:Y:S05]  /*e010*/  BSYNC B1 ;  /* 0x0000000000017941 */ /* 0x000fea0003800000 */
.L_x_1719:
[----:B------:R-:W-:Y:S04]  /*e020*/  BSSY B1, `(.L_x_1721) ;  /* 0x0000030000017945 */ /* 0x000fe80003800000 */
[----:B------:R-:W-:Y:S05]  /*e030*/  @P2 BRA `(.L_x_1722) ;  /* 0x0000000000b82947 */ /* 0x000fea0003800000 */
[----:B012345:R-:W0:Y:S01]  /*e040*/  LDS.128 R8, [R36+0xb000] ;  /* 0x00b0000024087984 */ /* 0x03fe220000000c00 */
        /* <DEDUP_REMOVED lines=45> */
.L_x_1722:
[----:B------:R-:W-:Y:S05]  /*e320*/  BSYNC B1 ;  /* 0x0000000000017941 */ /* 0x000fea0003800000 */
.L_x_1721:
        /* <DEDUP_REMOVED lines=18> */
[----:B------:R-:W-:Y:S01]  /*e450*/  FMUL.FTZ R14, R6, R12 ;  /* 0x0000000c060e7220 */ /* 0x000fe20000410000 */
[----:B------:R-:W-:-:S02]  /*e460*/  IMAD.U32 R0, R8, 0x10000, RZ ;  /* 0x0001000008007824 */ /* 0x000fc400078e00ff */
[-C--:B------:R-:W-:Y:S01]  /*e470*/  FMUL.FTZ R13, R6, R11.reuse ;  /* 0x0000000b060d7220 */ /* 0x080fe20000410000 */
[C---:B------:R-:W-:Y:S01]  /*e480*/  FMUL.FTZ R6, R10.reuse, R82 ;  /* 0x000000520a067220 */ /* 0x040fe20000410000 */
[-C--:B------:R-:W-:Y:S01]  /*e490*/  FMUL.FTZ R10, R10, R84.reuse ;  /* 0x000000540a0a7220 */ /* 0x080fe20000410000 */
[----:B------:R-:W-:Y:S01]  /*e4a0*/  LOP3.LUT R3, R8, 0xffff0000, RZ, 0xc0, !PT ;  /* 0xffff000008037812 */ /* 0x000fe200078ec0ff */
[----:B------:R-:W-:Y:S01]  /*e4b0*/  FFMA.FTZ R14, R5, R11, -R14 ;  /* 0x0000000b050e7223 */ /* 0x000fe2000001080e */
[----:B------:R-:W-:Y:S01]  /*e4c0*/  FFMA.FTZ R84, R7, R84, -R6 ;  /* 0x0000005407547223 */ /* 0x000fe20000010806 */
[----:B------:R-:W-:Y:S01]  /*e4d0*/  FFMA.FTZ R13, R5, R12, R13 ;  /* 0x0000000c050d7223 */ /* 0x000fe2000001000d */
[----:B------:R-:W-:Y:S01]  /*e4e0*/  IMAD.U32 R6, R83, 0x10000, RZ ;  /* 0x0001000053067824 */ /* 0x000fe200078e00ff */
[----:B------:R-:W-:Y:S01]  /*e4f0*/  LOP3.LUT R8, R9, 0xffff0000, RZ, 0xc0, !PT ;  /* 0xffff000009087812 */ /* 0x000fe200078ec0ff */
[----:B------:R-:W-:Y:S01]  /*e500*/  IMAD.U32 R5, R85, 0x10000, RZ ;  /* 0x0001000055057824 */ /* 0x000fe200078e00ff */
[----:B------:R-:W-:Y:S01]  /*e510*/  LOP3.LUT R83, R83, 0xffff0000, RZ, 0xc0, !PT ;  /* 0xffff000053537812 */ /* 0x000fe200078ec0ff */
[----:B------:R-:W-:Y:S01]  /*e520*/  FFMA.FTZ R11, R7, R82, R10 ;  /* 0x00000052070b7223 */ /* 0x000fe2000001000a */
[----:B------:R-:W-:Y:S01]  /*e530*/  LOP3.LUT R85, R85, 0xffff0000, RZ, 0xc0, !PT ;  /* 0xffff000055557812 */ /* 0x000fe200078ec0ff */
[----:B------:R-:W-:-:S02]  /*e540*/  IMAD.U32 R4, R9, 0x10000, RZ ;  /* 0x0001000009047824 */ /* 0x000fc400078e00ff */
        /* <DEDUP_REMOVED lines=8> */
[----:B------:R-:W-:Y:S02]  /*e5d0*/  F2FP.BF16.F32.PACK_AB R6, R13, R14 ;  /* 0x0000000e0d06723e */ /* 0x000fe400000010ff */
[----:B------:R-:W-:-:S02]  /*e5e0*/  F2FP.BF16.F32.PACK_AB R4, R0, R5 ;  /* 0x000000050004723e */ /* 0x000fc400000010ff */
[----:B------:R-:W-:Y:S02]  /*e5f0*/  F2FP.BF16.F32.PACK_AB R7, R11, R84 ;  /* 0x000000540b07723e */ /* 0x000fe400000010ff */
[----:B------:R-:W-:-:S05]  /*e600*/  F2FP.BF16.F32.PACK_AB R5, R8, R9 ;  /* 0x000000090805723e */ /* 0x000fca00000010ff */
[----:B------:R0:W-:Y:S01]  /*e610*/  STS.128 [R36+0xf000], R4 ;  /* 0x00f0000424007388 */ /* 0x0001e20000000c00 */
[----:B------:R-:W-:Y:S05]  /*e620*/  BRA `(.L_x_1716) ;  /* 0x0000004c006c7947 */ /* 0x000fea0003800000 */
.L_x_1677:
[----:B------:R-:W0:Y:S01]  /*e630*/  LDC R10, c[0x0][0x448] ;  /* 0x00011200ff0a7b82 */ /* 0x000e220000000800 */
[----:B------:R-:W-:Y:S01]  /*e640*/  ULDC.64 UR4, c[0x0][0x3f8] ;  /* 0x0000fe0000047ab9 */ /* 0x000fe20000000a00 */
[----:B------:R-:W-:Y:S01]  /*e650*/  ULDC.64 UR6, c[0x0][0x408] ;  /* 0x0001020000067ab9 */ /* 0x000fe20000000a00 */
[----:B------:R-:W-:Y:S02]  /*e660*/  IMAD.MOV.U32 R25, RZ, RZ, R29 ;  /* 0x000000ffff197224 */ /* 0x000fe400078e001d */
[----:B------:R-:W-:Y:S01]  /*e670*/  IMAD.MOV.U32 R27, RZ, RZ, R31 ;  /* 0x000000ffff1b7224 */ /* 0x000fe200078e001f */
[----:B0-----:R-:W-:-:S13]  /*e680*/  ISETP.NE.AND P0, PT, R10, 0x1, PT ;  /* 0x000000010a00780c */ /* 0x001fda0003f05270 */
[----:B------:R-:W0:Y:S08]  /*e690*/  @P0 LDC R0, c[0x0][0x44c] ;  /* 0x00011300ff000b82 */ /* 0x000e300000000800 */
[----:B------:R-:W1:Y:S01]  /*e6a0*/  @P0 LDC R5, c[0x0][0x450] ;  /* 0x00011400ff050b82 */ /* 0x000e620000000800 */
[----:B0-----:R-:W-:-:S05]  /*e6b0*/  @P0 IMAD.HI.U32 R0, R7, R0, RZ ;  /* 0x0000000007000227 */ /* 0x001fca00078e00ff */
[----:B-1----:R-:W-:-:S04]  /*e6c0*/  @P0 SHF.R.U32.HI R7, RZ, R5, R0 ;  /* 0x00000005ff070219 */ /* 0x002fc80000011600 */
        /* <DEDUP_REMOVED lines=21> */
.L_x_2063:
        /* <DEDUP_REMOVED lines=16> */
[----:B------:R-:W-:-:S09]  /*e920*/  ISETP.GE.AND P5, PT, R205, UR4, PT ;  /* 0x00000004cd007c0c */ /* 0x000fd2000bfa6270 */
[C---:B------:R-:W-:Y:S01]  /*e930*/  @!P4 IMAD.SHL.U32 R12, R16.reuse, 0x2, RZ ;  /* 0x00000002100cc824 */ /* 0x040fe200078e00ff */
[----:B------:R-:W-:-:S03]  /*e940*/  @!P4 SHF.L.U64.HI R13, R16, 0x1, R17 ;  /* 0x00000001100dc819 */ /* 0x000fc60000010211 */
[----:B------:R-:W-:Y:S01]  /*e950*/  @!P5 IMAD.SHL.U32 R15, R203, 0x2, RZ ;  /* 0x00000002cb0fd824 */ /* 0x000fe200078e00ff */
[CC--:B--2---:R-:W-:Y:S02]  /*e960*/  @!P4 IADD3 R10, P0, R7.reuse, R12.reuse, RZ ;  /* 0x0000000c070ac210 */ /* 0x0c4fe40007f1e0ff */
[----:B----4-:R-:W-:Y:S02]  /*e970*/  @!P4 IADD3 R12, P1, R14, R12, RZ ;  /* 0x0000000c0e0cc210 */ /* 0x010fe40007f3e0ff */
[-C--:B------:R-:W-:Y:S01]  /*e980*/  @!P5 IADD3 R24, P2, R7, R15.reuse, RZ ;  /* 0x0000000f0718d210 */ /* 0x080fe20007f5e0ff */
[----:B-1----:R-:W-:Y:S01]  /*e990*/  @!P4 IMAD.X R11, R6, 0x1, R13, P0 ;  /* 0x00000001060bc824 */ /* 0x002fe200000e060d */
[----:B------:R-:W-:Y:S02]  /*e9a0*/  @!P5 IADD3 R14, P3, R14, R15, RZ ;  /* 0x0000000f0e0ed210 */ /* 0x000fe40007f7e0ff */
[----:B------:R-:W-:Y:S02]  /*e9b0*/  CS2R R58, SRZ ;  /* 0x00000000003a7805 */ /* 0x000fe4000001ff00 */
[----:B------:R-:W-:-:S02]  /*e9c0*/  @!P5 SHF.L.U64.HI R7, R203, 0x1, R224 ;  /* 0x00000001cb07d819 */ /* 0x000fc400000102e0 */
[----:B------:R-:W-:Y:S02]  /*e9d0*/  CS2R R56, SRZ ;  /* 0x0000000000387805 */ /* 0x000fe4000001ff00 */
[----:B------:R-:W-:Y:S02]  /*e9e0*/  CS2R R70, SRZ ;  /* 0x0000000000467805 */ /* 0x000fe4000001ff00 */
[----:B------:R-:W-:Y:S02]  /*e9f0*/  CS2R R68, SRZ ;  /* 0x0000000000447805 */ /* 0x000fe4000001ff00 */
[----:B------:R-:W-:Y:S02]  /*ea00*/  CS2R R62, SRZ ;  /* 0x00000000003e7805 */ /* 0x000fe4000001ff00 */
[----:B------:R-:W-:Y:S01]  /*ea10*/  CS2R R60, SRZ ;  /* 0x00000000003c7805 */ /* 0x000fe2000001ff00 */
[----:B---3--:R-:W-:Y:S01]  /*ea20*/  @!P4 IMAD.X R13, R9, 0x1, R13, P1 ;  /* 0x00000001090dc824 */ /* 0x008fe200008e060d */
[----:B------:R1:W5:Y:S01]  /*ea30*/  @!P4 LD.E.128 R64, desc[UR60][R10.64] ;  /* 0x0000003c0a40c980 */ /* 0x000362000c101d00 */
[----:B------:R-:W-:-:S02]  /*ea40*/  @!P5 IMAD.X R25, R6, 0x1, R7, P2 ;  /* 0x000000010619d824 */ /* 0x000fc400010e0607 */
[----:B------:R-:W-:Y:S01]  /*ea50*/  @!P5 IMAD.X R15, R9, 0x1, R7, P3 ;  /* 0x00000001090fd824 */ /* 0x000fe200018e0607 */
[----:B------:R1:W5:Y:S04]  /*ea60*/  @!P4 LD.E.128 R56, desc[UR60][R12.64] ;  /* 0x0000003c0c38c980 */ /* 0x000368000c101d00 */
[----:B------:R1:W5:Y:S04]  /*ea70*/  @!P5 LD.E.128 R68, desc[UR60][R24.64] ;  /* 0x0000003c1844d980 */ /* 0x000368000c101d00 */
[----:B------:R1:W5:Y:S02]  /*ea80*/  @!P5 LD.E.128 R60, desc[UR60][R14.64] ;  /* 0x0000003c0e3cd980 */ /* 0x000364000c101d00 */
.L_x_1725:
[----:B------:R-:W-:Y:S05]  /*ea90*/  BSYNC B1 ;  /* 0x0000000000017941 */ /* 0x000fea0003800000 */
.L_x_1724:
[----:B-1---5:R-:W-:Y:S01]  /*eaa0*/  IMAD.MOV.U32 R6, RZ, RZ, R70 ;  /* 0x000000ffff067224 */ /* 0x022fe200078e0046 */
[----:B------:R-:W-:Y:S01]  /*eab0*/  UMOV UR4, 0xffffffff ;  /* 0xffffffff00047882 */ /* 0x000fe20000000000 */
[----:B--2---:R-:W-:Y:S01]  /*eac0*/  IMAD.MOV.U32 R7, RZ, RZ, R71 ;  /* 0x000000ffff077224 */ /* 0x004fe200078e0047 */
        /* <DEDUP_REMOVED lines=36> */
.L_x_2069:
        /* <DEDUP_REMOVED lines=19> */
[CC--:B---3--:R-:W-:Y:S02]  /*ee40*/  @!P4 IADD3 R10, P0, R7.reuse, R12.reuse, RZ ;  /* 0x0000000c070ac210 */ /* 0x0c8fe40007f1e0ff */
[----:B----4-:R-:W-:Y:S02]  /*ee50*/  @!P4 IADD3 R12, P1, R14, R12, RZ ;  /* 0x0000000c0e0cc210 */ /* 0x010fe40007f3e0ff */
[-C--:B------:R-:W-:Y:S01]  /*ee60*/  @!P5 IADD3 R24, P2, R7, R15.reuse, RZ ;  /* 0x0000000f0718d210 */ /* 0x080fe20007f5e0ff */
[----:B--2---:R-:W-:Y:S01]  /*ee70*/  @!P4 IMAD.X R11, R6, 0x1, R13, P0 ;  /* 0x00000001060bc824 */ /* 0x004fe200000e060d */
        /* <DEDUP_REMOVED lines=8> */
[----:B0-----:R-:W-:Y:S01]  /*ef00*/  @!P4 IMAD.X R13, R9, 0x1, R13, P1 ;  /* 0x00000001090dc824 */ /* 0x001fe200008e060d */
[----:B------:R0:W5:Y:S01]  /*ef10*/  @!P4 LD.E.128 R48, desc[UR60][R10.64] ;  /* 0x0000003c0a30c980 */ /* 0x000162000c101d00 */
[----:B------:R-:W-:-:S02]  /*ef20*/  @!P5 IMAD.X R25, R6, 0x1, R7, P2 ;  /* 0x000000010619d824 */ /* 0x000fc400010e0607 */
[----:B------:R-:W-:Y:S01]  /*ef30*/  @!P5 IMAD.X R15, R9, 0x1, R7, P3 ;  /* 0x00000001090fd824 */ /* 0x000fe200018e0607 */
[----:B------:R0:W5:Y:S04]  /*ef40*/  @!P4 LD.E.128 R40, desc[UR60][R12.64] ;  /* 0x0000003c0c28c980 */ /* 0x000168000c101d00 */
[----:B------:R0:W5:Y:S04]  /*ef50*/  @!P5 LD.E.128 R52, desc[UR60][R24.64] ;  /* 0x0000003c1834d980 */ /* 0x000168000c101d00 */
[----:B------:R0:W5:Y:S02]  /*ef60*/  @!P5 LD.E.128 R44, desc[UR60][R14.64] ;  /* 0x0000003c0e2cd980 */ /* 0x000164000c101d00 */
.L_x_1728:
[----:B------:R-:W-:Y:S05]  /*ef70*/  BSYNC B1 ;  /* 0x0000000000017941 */ /* 0x000fea0003800000 */
.L_x_1727:
[----:B--2--5:R-:W-:Y:S01]  /*ef80*/  IMAD.MOV.U32 R6, RZ, RZ, R54 ;  /* 0x000000ffff067224 */ /* 0x024fe200078e0036 */
[----:B------:R-:W-:Y:S01]  /*ef90*/  UMOV UR4, 0xffffffff ;  /* 0xffffffff00047882 */ /* 0x000fe20000000000 */
[----:B---3--:R-:W-:Y:S02]  /*efa0*/  IMAD.MOV.U32 R7, RZ, RZ, R55 ;  /* 0x000000ffff077224 */ /* 0x008fe400078e0037 */
        /* <DEDUP_REMOVED lines=35> */
.L_x_2075:
        /* <DEDUP_REMOVED lines=21> */
[----:B0-----:R-:W-:Y:S02]  /*f330*/  @!P4 IADD3 R10, P1, R14, R10, RZ ;  /* 0x0000000a0e0ac210 */ /* 0x001fe40007f3e0ff */
        /* <DEDUP_REMOVED lines=10> */
[----:B------:R-:W-:Y:S01]  /*f3e0*/  @!P4 IMAD.X R11, R9, 0x1, R11, P1 ;  /* 0x00000001090bc824 */ /* 0x000fe200008e060b */
[----:B------:R0:W5:Y:S01]  /*f3f0*/  @!P4 LD.E.128 R32, desc[UR60][R72.64] ;  /* 0x0000003c4820c980 */ /* 0x000162000c101d00 */
[----:B------:R-:W-:-:S02]  /*f400*/  @!P5 IMAD.X R13, R6, 0x1, R7, P2 ;  /* 0x00000001060dd824 */ /* 0x000fc400010e0607 */
[----:B------:R-:W-:Y:S01]  /*f410*/  @!P5 IMAD.X R15, R9, 0x1, R7, P3 ;  /* 0x00000001090fd824 */ /* 0x000fe200018e0607 */
[----:B------:R0:W5:Y:S04]  /*f420*/  @!P4 LD.E.128 R24, desc[UR60][R10.64] ;  /* 0x0000003c0a18c980 */ /* 0x000168000c101d00 */
[----:B------:R0:W5:Y:S04]  /*f430*/  @!P5 LD.E.128 R36, desc[UR60][R12.64] ;  /* 0x0000003c0c24d980 */ /* 0x000168000c101d00 */
[----:B------:R0:W5:Y:S02]  /*f440*/  @!P5 LD.E.128 R28, desc[UR60][R14.64] ;  /* 0x0000003c0e1cd980 */ /* 0x000164000c101d00 */
.L_x_1731:
[----:B------:R-:W-:Y:S05]  /*f450*/  BSYNC B1 ;  /* 0x0000000000017941 */ /* 0x000fea0003800000 */
.L_x_1730:
        /* <DEDUP_REMOVED lines=38> */
[----:B-1--4-:R-:W1:Y:S02]  /*f6c0*/  SHFL.IDX PT, R0, R0, 0x3, 0x181f ;  /* 0x00781f0000007f89 */ /* 0x012e6400000e0000 */
.L_x_2081:
[----:B------:R-:W4:Y:S01]  /*f6d0*/  LDL R13, [R1+0x7c] ;  /* 0x00007c00010d7983 */ /* 0x000f220000100800 */
[----:B------:R-:W-:Y:S01]  /*f6e0*/  VIADD R84, R84, 0x60 ;  /* 0x0000006054547836 */ /* 0x000fe20000000000 */
[----:B------:R-:W-:Y:S01]  /*f6f0*/  BSSY B1, `(.L_x_1733) ;  /* 0x0000029000017945 */ /* 0x000fe20003800000 */
[----:B0-----:R-:W-:Y:S02]  /*f700*/  CS2R R4, SRZ ;  /* 0x0000000000047805 */ /* 0x001fe4000001ff00 */
[----:B------:R-:W-:Y:S02]  /*f710*/  CS2R R10, SRZ ;  /* 0x00000000000a7805 */ /* 0x000fe4000001ff00 */
[----:B------:R-:W-:Y:S02]  /*f720*/  CS2R R14, SRZ ;  /* 0x00000000000e7805 */ /* 0x000fe4000001ff00 */
[----:B------:R-:W-:Y:S02]  /*f730*/  ISETP.GE.AND P0, PT, R84, R89, PT ;  /* 0x000000595400720c */ /* 0x000fe40003f06270 */
[----:B------:R-:W-:-:S02]  /*f740*/  CS2R R74, SRZ ;  /* 0x00000000004a7805 */ /* 0x000fc4000001ff00 */
[----:B------:R-:W-:Y:S02]  /*f750*/  CS2R R72, SRZ ;  /* 0x0000000000487805 */ /* 0x000fe4000001ff00 */
[----:B----4-:R-:W-:-:S04]  /*f760*/  LEA.HI R8, R13, R13, RZ, 0x1 ;  /* 0x0000000d0d087211 */ /* 0x010fc800078f08ff */
[----:B------:R-:W-:Y:S02]  /*f770*/  LOP3.LUT R12, R8, 0xfffffffe, RZ, 0xc0, !PT ;  /* 0xfffffffe080c7812 */ /* 0x000fe400078ec0ff */
[----:B------:R-:W-:-:S03]  /*f780*/  CS2R R8, SRZ ;  /* 0x0000000000087805 */ /* 0x000fc6000001ff00 */
        /* <DEDUP_REMOVED lines=12> */
[-C--:B---3--:R-:W-:Y:S02]  /*f850*/  @!P4 IADD3 R82, P0, R76, R79.reuse, RZ ;  /* 0x0000004f4c52c210 */ /* 0x088fe40007f1e0ff */
[----:B-1----:R-:W-:Y:S02]  /*f860*/  @!P4 IADD3 R78, P1, R0, R79, RZ ;  /* 0x0000004f004ec210 */ /* 0x002fe40007f3e0ff */
[-C--:B------:R-:W-:Y:S01]  /*f870*/  @!P5 IADD3 R80, P2, R76, R5.reuse, RZ ;  /* 0x000000054c50d210 */ /* 0x080fe20007f5e0ff */
[--C-:B--2---:R-:W-:Y:S01]  /*f880*/  @!P4 IMAD.X R83, R21, 0x1, R4.reuse, P0 ;  /* 0x000000011553c824 */ /* 0x104fe200000e0604 */
[----:B------:R-:W-:Y:S01]  /*f890*/  @!P5 IADD3 R76, P3, R0, R5, RZ ;  /* 0x00000005004cd210 */ /* 0x000fe20007f7e0ff */
[----:B------:R-:W-:Y:S01]  /*f8a0*/  @!P4 IMAD.X R79, R77, 0x1, R4, P1 ;  /* 0x000000014d4fc824 */ /* 0x000fe200008e0604 */
[----:B------:R-:W-:Y:S02]  /*f8b0*/  @!P5 SHF.L.U64.HI R0, R203, 0x1, R224 ;  /* 0x00000001cb00d819 */ /* 0x000fe400000102e0 */
[----:B------:R-:W-:-:S02]  /*f8c0*/  CS2R R74, SRZ ;  /* 0x00000000004a7805 */ /* 0x000fc4000001ff00 */
[----:B------:R-:W-:Y:S02]  /*f8d0*/  CS2R R72, SRZ ;  /* 0x0000000000487805 */ /* 0x000fe4000001ff00 */
[----:B------:R-:W-:Y:S02]  /*f8e0*/  CS2R R6, SRZ ;  /* 0x0000000000067805 */ /* 0x000fe4000001ff00 */
[----:B------:R-:W-:Y:S02]  /*f8f0*/  CS2R R4, SRZ ;  /* 0x0000000000047805 */ /* 0x000fe4000001ff00 */
[----:B------:R-:W-:Y:S02]  /*f900*/  CS2R R14, SRZ ;  /* 0x00000000000e7805 */ /* 0x000fe4000001ff00 */
[----:B------:R-:W-:Y:S01]  /*f910*/  CS2R R12, SRZ ;  /* 0x00000000000c7805 */ /* 0x000fe2000001ff00 */
[--C-:B------:R-:W-:Y:S01]  /*f920*/  @!P5 IMAD.X R81, R21, 0x1, R0.reuse, P2 ;  /* 0x000000011551d824 */ /* 0x100fe200010e0600 */
[----:B------:R0:W5:Y:S01]  /*f930*/  @!P4 LD.E.128 R8, desc[UR60][R82.64] ;  /* 0x0000003c5208c980 */ /* 0x000162000c101d00 */
[----:B------:R-:W-:-:S03]  /*f940*/  @!P5 IMAD.X R77, R77, 0x1, R0, P3 ;  /* 0x000000014d4dd824 */ /* 0x000fc600018e0600 */
[----:B------:R0:W5:Y:S04]  /*f950*/  @!P4 LD.E.128 R72, desc[UR60][R78.64] ;  /* 0x0000003c4e48c980 */ /* 0x000168000c101d00 */
[----:B------:R0:W5:Y:S04]  /*f960*/  @!P5 LD.E.128 R4, desc[UR60][R80.64] ;  /* 0x0000003c5004d980 */ /* 0x000168000c101d00 */
[----:B------:R0:W5:Y:S02]  /*f970*/  @!P5 LD.E.128 R12, desc[UR60][R76.64] ;  /* 0x0000003c4c0cd980 */ /* 0x000164000c101d00 */
.L_x_1734:
[----:B------:R-:W-:Y:S05]  /*f980*/  BSYNC B1 ;  /* 0x0000000000017941 */ /* 0x000fea0003800000 */
.L_x_1733:
[----:B0-----:R-:W4:Y:S01]  /*f990*/  LDL R79, [R1+0x4c] ;  /* 0x00004c00014f7983 */ /* 0x001f220000100800 */
[----:B------:R-:W0:Y:S03]  /*f9a0*/  SYNCS.PHASECHK.TRANS64.TRYWAIT P0, [R18+URZ+0x30800], R109 ;  /* 0x0308006d120075a7 */ /* 0x000e26000800017f */
[----:B------:R-:W4:Y:S01]  /*f9b0*/  LDL R78, [R1+0xc] ;  /* 0x00000c00014e7983 */ /* 0x000f220000100800 */
[----:B-1---5:R-:W-:Y:S01]  /*f9c0*/  IMAD.MOV.U32 R0, RZ, RZ, R6 ;  /* 0x000000ffff007224 */ /* 0x022fe200078e0006 */
[----:B------:R-:W-:Y:S01]  /*f9d0*/  BSSY B1, `(.L_x_1735) ;  /* 0x0000024000017945 */ /* 0x000fe20003800000 */
[----:B---3--:R-:W-:Y:S02]  /*f9e0*/  IMAD.MOV.U32 R76, RZ, RZ, R5 ;  /* 0x000000ffff4c7224 */ /* 0x008fe400078e0005 */
[----:B------:R-:W-:Y:S01]  /*f9f0*/  IMAD.MOV.U32 R77, RZ, RZ, R10 ;  /* 0x000000ffff4d7224 */ /* 0x000fe200078e000a */
[----:B------:R-:W-:Y:S01]  /*fa00*/  PRMT R84, R0, 0x7610, R84 ;  /* 0x0000761000547816 */ /* 0x000fe20000000054 */
[----:B--2---:R-:W-:Y:S01]  /*fa10*/  IMAD.MOV.U32 R21, RZ, RZ, R7 ;  /* 0x000000ffff157224 */ /* 0x004fe200078e0007 */
        /* <DEDUP_REMOVED lines=19> */
[----:B------:R-:W-:-:S03]  /*fb50*/  IMAD.MOV.U32 R77, RZ, RZ, R75 ;  /* 0x000000ffff4d7224 */ /* 0x000fc600078e004b */
[----:B------:R-:W-:Y:S01]  /*fb60*/  PRMT R106, R76, 0x7610, R106 ;  /* 0x000076104c6a7816 */ /* 0x000fe2000000006a */
[----:B------:R-:W-:Y:S01]  /*fb70*/  IMAD.MOV.U32 R76, RZ, RZ, R73 ;  /* 0x000000ffff4c7224 */ /* 0x000fe200078e0049 */
[----:B------:R-:W-:Y:S02]  /*fb80*/  PRMT R107, R77, 0x7610, R107 ;  /* 0x000076104d6b7816 */ /* 0x000fe4000000006b */
[----:B----4-:R-:W-:Y:S02]  /*fb90*/  VIADDMNMX R21, R89, -R79, 0x80, PT ;  /* 0x0000008059157446 */ /* 0x010fe4000380094f */
[----:B------:R-:W-:Y:S02]  /*fba0*/  PRMT R89, R0, 0x7610, R89 ;  /* 0x0000761000597816 */ /* 0x000fe40000000059 */
[----:B------:R-:W-:Y:S01]  /*fbb0*/  ISETP.GE.AND P1, PT, R78, R21, PT ;  /* 0x000000154e00720c */ /* 0x000fe20003f26270 */
[----:B------:R-:W-:Y:S01]  /*fbc0*/  IMAD.MOV.U32 R78, RZ, RZ, R72 ;  /* 0x000000ffff4e7224 */ /* 0x000fe200078e0048 */
[----:B------:R-:W-:-:S04]  /*fbd0*/  SHF.R.S32.HI R0, RZ, 0x1f, R205 ;  /* 0x0000001fff007819 */ /* 0x000fc800000114cd */
[----:B------:R-:W-:Y:S02]  /*fbe0*/  PRMT R108, R78, 0x7610, R108 ;  /* 0x000076104e6c7816 */ /* 0x000fe4000000006c */
[----:B------:R-:W-:Y:S01]  /*fbf0*/  LEA.HI R0, R0, R205, RZ, 0x3 ;  /* 0x000000cd00007211 */ /* 0x000fe200078f18ff */
[----:B0-----:R-:W-:Y:S06]  /*fc00*/  @!P0 BRA `(.L_x_1736) ;  /* 0x000001b400d88947 */ /* 0x001fec0003800000 */
.L_x_2082:
[----:B------:R-:W-:Y:S05]  /*fc10*/  BSYNC B1 ;  /* 0x0000000000017941 */ /* 0x000fea0003800000 */
.L_x_1735:
[----:B------:R-:W-:Y:S01]  /*fc20*/  BSSY B1, `(.L_x_1737) ;  /* 0x00000dd000017945 */ /* 0x000fe20003800000 */
[----:B0-----:R-:W-:Y:S02]  /*fc30*/  PRMT R109, R76, 0x7610, R109 ;  /* 0x000076104c6d7816 */ /* 0x001fe4000000006d */
[----:B------:R-:W-:Y:S01]  /*fc40*/  SHF.R.S32.HI R0, RZ, 0x3, R0 ;  /* 0x00000003ff007819 */ /* 0x000fe20000011400 */
[----:B------:R-:W-:Y:S06]  /*fc50*/  @P1 BRA `(.L_x_1738) ;  /* 0x0000000c00641947 */ /* 0x000fec0003800000 */
[----:B------:R0:W5:Y:S01]  /*fc60*/  LDL R161, [R1+0x54] ;  /* 0x0000540001a17983 */ /* 0x0001620000100800 */
[----:B------:R-:W1:Y:S03]  /*fc70*/  LDC R143, c[0x0][0x3f4] ;  /* 0x0000fd00ff8f7b82 */ /* 0x000e660000000800 */
[----:B------:R0:W5:Y:S04]  /*fc80*/  LDL R160, [R1+0xa8] ;  /* 0x0000a80001a07983 */ /* 0x0001680000100800 */
[----:B------:R0:W5:Y:S01]  /*fc90*/  LDL R159, [R1+0x5c] ;  /* 0x00005c00019f7983 */ /* 0x0001620000100800 */
[----:B------:R-:W-:Y:S01]  /*fca0*/  BSSY B2, `(.L_x_1739) ;  /* 0x000006c000027945 */ /* 0x000fe20003800000 */
[----:B-1----:R-:W-:-:S02]  /*fcb0*/  ISETP.GE.AND P0, PT, R16, R143, PT ;  /* 0x0000008f1000720c */ /* 0x002fc40003f06270 */
[----:B------:R-:W-:-:S11]  /*fcc0*/  ISETP.GE.AND P1, PT, R205, R143, PT ;  /* 0x0000008fcd00720c */ /* 0x000fd60003f26270 */
[----:B0-----:R-:W-:Y:S05]  /*fcd0*/  @P0 BRA `(.L_x_1740) ;  /* 0x0000000400a00947 */ /* 0x001fea0003800000 */
[----:B------:R-:W2:Y:S04]  /*fce0*/  LDL R77, [R1+0x70] ;  /* 0x00007000014d7983 */ /* 0x000ea80000100800 */
[----:B------:R-:W3:Y:S01]  /*fcf0*/  LDL R162, [R1+0x60] ;  /* 0x0000600001a27983 */ /* 0x000ee20000100800 */
[----:B------:R-:W-:Y:S02]  /*fd00*/  SHF.R.U64 R149, R66, 0x10, R67 ;  /* 0x0000001042957819 */ /* 0x000fe40000001243 */
[----:B------:R-:W-:Y:S02]  /*fd10*/  SHF.R.U64 R66, R56, 0x10, R57 ;  /* 0x0000001038427819 */ /* 0x000fe40000001239 */
[----:B------:R-:W-:Y:S02]  /*fd20*/  SHF.R.U64 R153, R64, 0x10, R65 ;  /* 0x0000001040997819 */ /* 0x000fe40000001241 */
[----:B------:R-:W-:-:S02]  /*fd30*/  SHF.R.U32.HI R148, RZ, 0x10, R67 ;  /* 0x00000010ff947819 */ /* 0x000fc40000011643 */
[----:B------:R-:W-:Y:S02]  /*fd40*/  PRMT R155, R145, 0x5410, R66 ;  /* 0x00005410919b7816 */ /* 0x000fe40000000042 */
[----:B------:R-:W-:Y:S02]  /*fd50*/  PRMT R146, R146, 0x5410, R153 ;  /* 0x0000541092927816 */ /* 0x000fe40000000099 */
[----:B------:R-:W-:Y:S01]  /*fd60*/  SHF.R.U32.HI R151, RZ, 0x10, R65 ;  /* 0x00000010ff977819 */ /* 0x000fe20000011641 */
[----:B------:R-:W-:Y:S01]  /*fd70*/  IMAD.U32 R154, R155, 0x10000, RZ ;  /* 0x000100009b9a7824 */ /* 0x000fe200078e00ff */
[----:B------:R-:W-:Y:S02]  /*fd80*/  PRMT R56, R87, 0x5432, R148 ;  /* 0x0000543257387816 */ /* 0x000fe40000000094 */
[--C-:B------:R-:W-:Y:S02]  /*fd90*/  SHF.R.U64 R65, R58, 0x10, R59.reuse ;  /* 0x000000103a417819 */ /* 0x100fe4000000123b */
[----:B------:R-:W-:-:S02]  /*fda0*/  SHF.R.U32.HI R58, RZ, 0x10, R59 ;  /* 0x00000010ff3a7819 */ /* 0x000fc4000001163b */
[----:B------:R-:W-:Y:S02]  /*fdb0*/  SHF.R.U32.HI R64, RZ, 0x10, R57 ;  /* 0x00000010ff407819 */ /* 0x000fe40000011639 */
[----:B------:R-:W-:Y:S02]  /*fdc0*/  PRMT R144, R144, 0x5410, R151 ;  /* 0x0000541090907816 */ /* 0x000fe40000000097 */
[----:B------:R-:W-:Y:S02]  /*fdd0*/  PRMT R58, R85, 0x5432, R58 ;  /* 0x00005432553a7816 */ /* 0x000fe4000000003a */
[----:B------:R-:W-:Y:S02]  /*fde0*/  PRMT R147, R147, 0x5410, R64 ;  /* 0x0000541093937816 */ /* 0x000fe40000000040 */
[----:B------:R-:W-:Y:S02]  /*fdf0*/  PRMT R57, R88, 0x5432, R149 ;  /* 0x0000543258397816 */ /* 0x000fe40000000095 */
[----:B------:R-:W-:-:S02]  /*fe00*/  LOP3.LUT R155, R155, 0xffff0000, RZ, 0xc0, !PT ;  /* 0xffff00009b9b7812 */ /* 0x000fc400078ec0ff */
[----:B------:R-:W-:Y:S02]  /*fe10*/  PRMT R65, R86, 0x5432, R65 ;  /* 0x0000543256417816 */ /* 0x000fe40000000041 */
[----:B--2---:R-:W-:-:S04]  /*fe20*/  LEA.HI R76, R143, R77, RZ, 0x1d ;  /* 0x0000004d8f4c7211 */ /* 0x004fc800078fe8ff */
[----:B------:R-:W-:Y:S01]  /*fe30*/  SHF.R.S32.HI R79, RZ, 0x1f, R76 ;  /* 0x0000001fff4f7819 */ /* 0x000fe2000001144c */
[----:B------:R-:W-:-:S03]  /*fe40*/  IMAD.SHL.U32 R77, R76, 0x8, RZ ;  /* 0x000000084c4d7824 */ /* 0x000fc600078e00ff */
[----:B------:R-:W-:Y:S02]  /*fe50*/  LEA.HI R79, R79, R76, RZ, 0x3 ;  /* 0x0000004c4f4f7211 */ /* 0x000fe400078f18ff */
[----:B-----5:R-:W-:-:S03]  /*fe60*/  LOP3.LUT R77, R161, 0x38, R77, 0xf8, !PT ;  /* 0x00000038a14d7812 */ /* 0x020fc600078ef84d */
[----:B------:R-:W-:Y:S01]  /*fe70*/  IMAD.SHL.U32 R79, R79, 0x400, RZ ;  /* 0x000004004f4f7824 */ /* 0x000fe200078e00ff */
[----:B------:R-:W-:-:S04]  /*fe80*/  LOP3.LUT R76, R77, R160, RZ, 0x3c, !PT ;  /* 0x000000a04d4c7212 */ /* 0x000fc800078e3cff */
[----:B------:R-:W-:-:S04]  /*fe90*/  LOP3.LUT R79, R79, 0x7fffe000, RZ, 0xc0, !PT ;  /* 0x7fffe0004f4f7812 */ /* 0x000fc800078ec0ff */
[----:B------:R-:W-:Y:S02]  /*fea0*/  IADD3 R81, R76, R79, R159 ;  /* 0x0000004f4c517210 */ /* 0x000fe40007ffe09f */
[----:B---3--:R-:W0:Y:S03]  /*feb0*/  LDS.128 R76, [R162] ;  /* 0x00000000a24c7984 */ /* 0x008e260000000c00 */
        /* <DEDUP_REMOVED lines=13> */
[----:B------:R-:W-:Y:S01]  /*ff90*/  LOP3.LUT R152, R81, 0xffff0000, RZ, 0xc0, !PT ;  /* 0xffff000051987812 */ /* 0x000fe200078ec0ff */
[----:B------:R-:W-:Y:S01]  /*ffa0*/  FMUL.FTZ R156, R77, R154 ;  /* 0x0000009a4d9c7220 */ /* 0x000fe20000410000 */
[----:B------:R-:W-:-:S02]  /*ffb0*/  IMAD.U32 R151, R81, 0x10000, RZ ;  /* 0x0001000051977824 */ /* 0x000fc400078e00ff */
[-C--:B------:R-:W-:Y:S01]  /*ffc0*/  FMUL.FTZ R158, R77, R80.reuse ;  /* 0x000000504d9e7220 */ /* 0x080fe20000410000 */
[----:B------:R-:W-:Y:S02]  /*ffd0*/  IMAD.U32 R153, R83, 0x10000, RZ ;  /* 0x0001000053997824 */ /* 0x000fe400078e00ff */
[C---:B------:R-:W-:Y:S01]  /*ffe0*/  FFMA.FTZ R77, R145.reuse, R80, -R156 ;  /* 0x00000050914d7223 */ /* 0x040fe2000001089c */
[----:B------:R-:W-:Y:S02]  /*fff0*/  IMAD.U32 R80, R144, 0x10000, RZ ;  /* 0x0001000090507824 */ /* 0x000fe400078e00ff */
[----:B------:R-:W-:Y:S01]  /*10000*/  FFMA.FTZ R79, R145, R154, R158 ;  /* 0x0000009a914f7223 */ /* 0x000fe2000001009e */
[----:B------:R-:W-:Y:S01]  /*10010*/  IMAD.U32 R156, R58, 0x10000, RZ ;  /* 0x000100003a9c7824 */ /* 0x000fe200078e00ff */
[C---:B------:R-:W-:Y:S01]  /*10020*/  LOP3.LUT R67, R82.reuse, 0xffff0000, RZ, 0xc0, !PT ;  /* 0xffff000052437812 */ /* 0x040fe200078ec0ff */
[----:B------:R-:W-:Y:S01]  /*10030*/  IMAD.U32 R81, R82, 0x10000, RZ ;  /* 0x0001000052517824 */ /* 0x000fe200078e00ff */
[----:B------:R-:W-:Y:S01]  /*10040*/  LOP3.LUT R82, R83, 0xffff0000, RZ, 0xc0, !PT ;  /* 0xffff000053527812 */ /* 0x000fe200078ec0ff */
[----:B------:R-:W-:-:S02]  /*10050*/  IMAD.U32 R154, R56, 0x10000, RZ ;  /* 0x00010000389a7824 */ /* 0x000fc400078e00ff */
[----:B------:R-:W-:Y:S01]  /*10060*/  FMUL.FTZ R145, R151, R80 ;  /* 0x0000005097917220 */ /* 0x000fe20000410000 */
[----:B------:R-:W-:Y:S02]  /*10070*/  IMAD.U32 R83, R147, 0x10000, RZ ;  /* 0x0001000093537824 */ /* 0x000fe400078e00ff */
[C---:B------:R-:W-:Y:S01]  /*10080*/  FMUL.FTZ R158, R153.reuse, R156 ;  /* 0x0000009c999e7220 */ /* 0x040fe20000410000 */
[-C--:B------:R-:W-:Y:S01]  /*10090*/  FMUL.FTZ R153, R153, R154.reuse ;  /* 0x0000009a99997220 */ /* 0x080fe20000410000 */
[----:B------:R-:W-:Y:S01]  /*100a0*/  LOP3.LUT R147, R147, 0xffff0000, RZ, 0xc0, !PT ;  /* 0xffff000093937812 */ /* 0x000fe200078ec0ff */
[-C--:B------:R-:W-:Y:S01]  /*100b0*/  FMUL.FTZ R157, R151, R83.reuse ;  /* 0x00000053979d7220 */ /* 0x080fe20000410000 */
[----:B------:R-:W-:Y:S01]  /*100c0*/  FFMA.FTZ R145, R148, R83, R145 ;  /* 0x0000005394917223 */ /* 0x000fe20000010091 */
[----:B------:R-:W-:Y:S01]  /*100d0*/  LOP3.LUT R151, R146, 0xffff0000, RZ, 0xc0, !PT ;  /* 0xffff000092977812 */ /* 0x000fe200078ec0ff */
[C---:B------:R-:W-:Y:S01]  /*100e0*/  FFMA.FTZ R83, R149.reuse, R154, -R158 ;  /* 0x0000009a95537223 */ /* 0x040fe2000001089e */
[----:B------:R-:W-:Y:S01]  /*100f0*/  FFMA.FTZ R146, R149, R156, R153 ;  /* 0x0000009c95927223 */ /* 0x000fe20000010099 */
[----:B------:R-:W-:Y:S01]  /*10100*/  FMUL.FTZ R153, R150, R155 ;  /* 0x0000009b96997220 */ /* 0x000fe20000410000 */
[----:B------:R-:W-:Y:S01]  /*10110*/  LOP3.LUT R149, R144, 0xffff0000, RZ, 0xc0, !PT ;  /* 0xffff000090957812 */ /* 0x000fe200078ec0ff */
[----:B------:R-:W-:Y:S01]  /*10120*/  FFMA.FTZ R80, R148, R80, -R157 ;  /* 0x0000005094507223 */ /* 0x000fe2000001089d */
[-C--:B------:R-:W-:Y:S01]  /*10130*/  FMUL.FTZ R157, R150, R151.reuse ;  /* 0x00000097969d7220 */ /* 0x080fe20000410000 */
[----:B------:R-:W-:Y:S01]  /*10140*/  FFMA.FTZ R150, R66, R151, -R153 ;  /* 0x0000009742967223 */ /* 0x000fe20000010899 */
[C---:B------:R-:W-:Y:S01]  /*10150*/  FMUL.FTZ R151, R152.reuse, R147 ;  /* 0x0000009398977220 */ /* 0x040fe20000410000 */
[----:B------:R-:W-:Y:S01]  /*10160*/  FMUL.FTZ R154, R152, R149 ;  /* 0x00000095989a7220 */ /* 0x000fe20000410000 */
[----:B------:R-:W-:Y:S01]  /*10170*/  FFMA.FTZ R152, R66, R155, R157 ;  /* 0x0000009b42987223 */ /* 0x000fe2000001009d */
[----:B------:R-:W-:-:S02]  /*10180*/  IMAD.U32 R148, R65, 0x10000, RZ ;  /* 0x0001000041947824 */ /* 0x000fc400078e00ff */
[C---:B------:R-:W-:Y:S01]  /*10190*/  FFMA.FTZ R151, R76.reuse, R149, -R151 ;  /* 0x000000954c977223 */ /* 0x040fe20000010897 */
[----:B------:R-:W-:Y:S01]  /*101a0*/  FFMA.FTZ R154, R76, R147, R154 ;  /* 0x000000934c9a7223 */ /* 0x000fe2000001009a */
[----:B------:R-:W-:Y:S01]  /*101b0*/  LOP3.LUT R76, R65, 0xffff0000, RZ, 0xc0, !PT ;  /* 0xffff0000414c7812 */ /* 0x000fe200078ec0ff */
[C---:B------:R-:W-:Y:S01]  /*101c0*/  IMAD.U32 R144, R57.reuse, 0x10000, RZ ;  /* 0x0001000039907824 */ /* 0x040fe200078e00ff */
[----:B------:R-:W-:Y:S01]  /*101d0*/  LOP3.LUT R66, R57, 0xffff0000, RZ, 0xc0, !PT ;  /* 0xffff000039427812 */ /* 0x000fe200078ec0ff */
[C---:B------:R-:W-:Y:S01]  /*101e0*/  FMUL.FTZ R153, R81.reuse, R148 ;  /* 0x0000009451997220 */ /* 0x040fe20000410000 */
[----:B------:R-:W-:Y:S01]  /*101f0*/  LOP3.LUT R65, R58, 0xffff0000, RZ, 0xc0, !PT ;  /* 0xffff00003a417812 */ /* 0x000fe200078ec0ff */
[----:B------:R-:W-:Y:S01]  /*10200*/  FMUL.FTZ R81, R81, R144 ;  /* 0x0000009051517220 */ /* 0x000fe20000410000 */
[----:B------:R-:W-:Y:S01]  /*10210*/  LOP3.LUT R57, R56, 0xffff0000, RZ, 0xc0, !PT ;  /* 0xffff000038397812 */ /* 0x000fe200078ec0ff */
[C---:B------:R-:W-:Y:S01]  /*10220*/  FMUL.FTZ R56, R67.reuse, R76 ;  /* 0x0000004c43387220 */ /* 0x040fe20000410000 */
[----:B------:R-:W-:Y:S01]  /*10230*/  FMUL.FTZ R67, R67, R66 ;  /* 0x0000004243437220 */ /* 0x000fe20000410000 */
[----:B------:R-:W-:Y:S01]  /*10240*/  FMUL.FTZ R147, R82, R65 ;  /* 0x0000004152937220 */ /* 0x000fe20000410000 */
[----:B------:R-:W-:Y:S01]  /*10250*/  FFMA.FTZ R153, R64, R144, -R153 ;  /* 0x0000009040997223 */ /* 0x000fe20000010899 */
[-C--:B------:R-:W-:Y:S01]  /*10260*/  FMUL.FTZ R82, R82, R57.reuse ;  /* 0x0000003952527220 */ /* 0x080fe20000410000 */
[C---:B------:R-:W-:Y:S01]  /*10270*/  FFMA.FTZ R58, R59.reuse, R66, -R56 ;  /* 0x000000423b3a7223 */ /* 0x040fe20000010838 */
[----:B------:R-:W-:Y:S01]  /*10280*/  FFMA.FTZ R66, R59, R76, R67 ;  /* 0x0000004c3b427223 */ /* 0x000fe20000010043 */
[----:B------:R-:W-:Y:S01]  /*10290*/  FFMA.FTZ R76, R78, R57, -R147 ;  /* 0x000000394e4c7223 */ /* 0x000fe20000010893 */
        /* <DEDUP_REMOVED lines=12> */
.L_x_1740:
[----:B------:R-:W-:Y:S05]  /*10360*/  BSYNC B2 ;  /* 0x0000000000027941 */ /* 0x000fea0003800000 */
.L_x_1739:
[----:B------:R-:W-:Y:S05]  /*10370*/  @P1 BRA `(.L_x_1738) ;  /* 0x00000004009c1947 */ /* 0x000fea0003800000 */
[----:B0-----:R-:W2:Y:S01]  /*10380*/  LDL R142, [R1+0x9c] ;  /* 0x00009c00018e7983 */ /* 0x001ea20000100800 */
[----:B------:R-:W-:Y:S02]  /*10390*/  LEA.HI R143, R143, R0, RZ, 0x1d ;  /* 0x000000008f8f7211 */ /* 0x000fe400078fe8ff */
[----:B------:R-:W-:Y:S02]  /*103a0*/  SHF.R.U64 R79, R68, 0x10, R69 ;  /* 0x00000010444f7819 */ /* 0x000fe40000001245 */
[----:B------:R-:W-:Y:S01]  /*103b0*/  SHF.R.S32.HI R58, RZ, 0x1f, R143 ;  /* 0x0000001fff3a7819 */ /* 0x000fe2000001148f */
[----:B------:R-:W-:Y:S01]  /*103c0*/  IMAD.SHL.U32 R56, R143, 0x8, RZ ;  /* 0x000000088f387824 */ /* 0x000fe200078e00ff */
[----:B------:R-:W-:Y:S02]  /*103d0*/  SHF.R.U32.HI R68, RZ, 0x10, R69 ;  /* 0x00000010ff447819 */ /* 0x000fe40000011645 */
[----:B------:R-:W-:Y:S02]  /*103e0*/  LEA.HI R58, R58, R143, RZ, 0x3 ;  /* 0x0000008f3a3a7211 */ /* 0x000fe400078f18ff */
[----:B-----5:R-:W-:-:S02]  /*103f0*/  LOP3.LUT R56, R161, 0x38, R56, 0xf8, !PT ;  /* 0x00000038a1387812 */ /* 0x020fc400078ef838 */
[--C-:B------:R-:W-:Y:S01]  /*10400*/  SHF.R.U64 R69, R60, 0x10, R61.reuse ;  /* 0x000000103c457819 */ /* 0x100fe2000000123d */
[----:B------:R-:W-:Y:S01]  /*10410*/  IMAD.SHL.U32 R58, R58, 0x400, RZ ;  /* 0x000004003a3a7824 */ /* 0x000fe200078e00ff */
[----:B------:R-:W-:Y:S02]  /*10420*/  LOP3.LUT R57, R56, R160, RZ, 0x3c, !PT ;  /* 0x000000a038397212 */ /* 0x000fe400078e3cff */
[----:B------:R-:W-:Y:S02]  /*10430*/  SHF.R.U32.HI R60, RZ, 0x10, R61 ;  /* 0x00000010ff3c7819 */ /* 0x000fe4000001163d */
[----:B------:R-:W-:Y:S02]  /*10440*/  LOP3.LUT R58, R58, 0x7fffe000, RZ, 0xc0, !PT ;  /* 0x7fffe0003a3a7812 */ /* 0x000fe400078ec0ff */
[----:B------:R-:W-:Y:S02]  /*10450*/  SHF.R.U64 R61, R62, 0x10, R63 ;  /* 0x000000103e3d7819 */ /* 0x000fe4000000123f */
[----:B------:R-:W-:-:S02]  /*10460*/  IADD3 R65, R57, R58, R159 ;  /* 0x0000003a39417210 */ /* 0x000fc40007ffe09f */
[----:B------:R-:W-:Y:S02]  /*10470*/  SHF.R.U64 R77, R70, 0x10, R71 ;  /* 0x00000010464d7819 */ /* 0x000fe40000001247 */
[----:B------:R-:W-:Y:S01]  /*10480*/  PRMT R140, R140, 0x5410, R79 ;  /* 0x000054108c8c7816 */ /* 0x000fe2000000004f */
[----:B------:R-:W-:Y:S01]  /*10490*/  IMAD R76, R65, 0x2, R18 ;  /* 0x00000002414c7824 */ /* 0x000fe200078e0212 */
[----:B------:R-:W-:Y:S02]  /*104a0*/  PRMT R136, R136, 0x5410, R69 ;  /* 0x0000541088887816 */ /* 0x000fe40000000045 */
[----:B------:R-:W-:Y:S02]  /*104b0*/  PRMT R137, R137, 0x5410, R60 ;  /* 0x0000541089897816 */ /* 0x000fe4000000003c */
[----:B------:R-:W0:Y:S01]  /*104c0*/  LDS.128 R64, [R76+0x10400] ;  /* 0x010400004c407984 */ /* 0x000e220000000c00 */
[----:B------:R-:W-:Y:S01]  /*104d0*/  PRMT R134, R134, 0x5410, R61 ;  /* 0x0000541086867816 */ /* 0x000fe2000000003d */
[----:B------:R-:W-:Y:S01]  /*104e0*/  IMAD.U32 R78, R136, 0x10000, RZ ;  /* 0x00010000884e7824 */ /* 0x000fe200078e00ff */
[----:B------:R-:W-:Y:S01]  /*104f0*/  SHF.R.U32.HI R62, RZ, 0x10, R63 ;  /* 0x00000010ff3e7819 */ /* 0x000fe2000001163f */
[----:B------:R-:W-:Y:S01]  /*10500*/  IMAD.U32 R79, R137, 0x10000, RZ ;  /* 0x00010000894f7824 */ /* 0x000fe200078e00ff */
[----:B------:R-:W-:-:S02]  /*10510*/  PRMT R141, R141, 0x5410, R68 ;  /* 0x000054108d8d7816 */ /* 0x000fc40000000044 */
[----:B------:R-:W-:Y:S01]  /*10520*/  PRMT R138, R138, 0x5410, R77 ;  /* 0x000054108a8a7816 */ /* 0x000fe2000000004d */
[----:B------:R-:W-:Y:S01]  /*10530*/  IMAD.U32 R77, R140, 0x10000, RZ ;  /* 0x000100008c4d7824 */ /* 0x000fe200078e00ff */
[----:B------:R-:W-:Y:S02]  /*10540*/  SHF.R.U32.HI R70, RZ, 0x10, R71 ;  /* 0x00000010ff467819 */ /* 0x000fe40000011647 */
[----:B------:R-:W-:Y:S02]  /*10550*/  PRMT R135, R135, 0x5410, R62 ;  /* 0x0000541087877816 */ /* 0x000fe4000000003e */
[----:B------:R-:W-:Y:S02]  /*10560*/  PRMT R139, R139, 0x5410, R70 ;  /* 0x000054108b8b7816 */ /* 0x000fe40000000046 */
[----:B------:R-:W-:Y:S02]  /*10570*/  LOP3.LUT R136, R136, 0xffff0000, RZ, 0xc0, !PT ;  /* 0xffff000088887812 */ /* 0x000fe400078ec0ff */
[----:B------:R-:W-:Y:S01]  /*10580*/  LOP3.LUT R140, R140, 0xffff0000, RZ, 0xc0, !PT ;  /* 0xffff00008c8c7812 */ /* 0x000fe200078ec0ff */
[C---:B0-----:R-:W-:Y:S01]  /*10590*/  IMAD.U32 R69, R65.reuse, 0x10000, RZ ;  /* 0x0001000041457824 */ /* 0x041fe200078e00ff */
[----:B------:R-:W-:Y:S01]  /*105a0*/  LOP3.LUT R65, R65, 0xffff0000, RZ, 0xc0, !PT ;  /* 0xffff000041417812 */ /* 0x000fe200078ec0ff */
[C---:B------:R-:W-:Y:S01]  /*105b0*/  IMAD.U32 R71, R67.reuse, 0x10000, RZ ;  /* 0x0001000043477824 */ /* 0x040fe200078e00ff */
[----:B------:R-:W-:Y:S01]  /*105c0*/  LOP3.LUT R67, R67, 0xffff0000, RZ, 0xc0, !PT ;  /* 0xffff000043437812 */ /* 0x000fe200078ec0ff */
[----:B------:R-:W-:Y:S01]  /*105d0*/  FMUL.FTZ R143, R69, R79 ;  /* 0x0000004f458f7220 */ /* 0x000fe20000410000 */
[C---:B------:R-:W-:Y:S01]  /*105e0*/  IMAD.U32 R70, R66.reuse, 0x10000, RZ ;  /* 0x0001000042467824 */ /* 0x040fe200078e00ff */
[----:B------:R-:W-:Y:S01]  /*105f0*/  LOP3.LUT R66, R66, 0xffff0000, RZ, 0xc0, !PT ;  /* 0xffff000042427812 */ /* 0x000fe200078ec0ff */
[----:B--2---:R-:W0:Y:S02]  /*10600*/  LDS.128 R56, [R142] ;  /* 0x000000008e387984 */ /* 0x004e240000000c00 */
        /* <DEDUP_REMOVED lines=13> */
[C---:B------:R-:W-:Y:S01]  /*106e0*/  FFMA.FTZ R81, R60.reuse, R77, -R81 ;  /* 0x0000004d3c517223 */ /* 0x040fe20000010851 */
[----:B------:R-:W-:Y:S01]  /*106f0*/  FFMA.FTZ R83, R60, R78, R83 ;  /* 0x0000004e3c537223 */ /* 0x000fe20000010053 */
[----:B------:R-:W-:Y:S02]  /*10700*/  IMAD.U32 R77, R135, 0x10000, RZ ;  /* 0x00010000874d7824 */ /* 0x000fe400078e00ff */
[-C--:B------:R-:W-:Y:S01]  /*10710*/  FMUL.FTZ R69, R69, R59.reuse ;  /* 0x0000003b45457220 */ /* 0x080fe20000410000 */
[----:B------:R-:W-:Y:S02]  /*10720*/  IMAD.U32 R60, R139, 0x10000, RZ ;  /* 0x000100008b3c7824 */ /* 0x000fe400078e00ff */
[C---:B------:R-:W-:Y:S01]  /*10730*/  FFMA.FTZ R143, R62.reuse, R59, -R143 ;  /* 0x0000003b3e8f7223 */ /* 0x040fe2000001088f */
[C---:B------:R-:W-:Y:S01]  /*10740*/  FMUL.FTZ R59, R71.reuse, R77 ;  /* 0x0000004d473b7220 */ /* 0x040fe20000410000 */
[----:B------:R-:W-:Y:S01]  /*10750*/  FFMA.FTZ R69, R62, R79, R69 ;  /* 0x0000004f3e457223 */ /* 0x000fe20000010045 */
[-C--:B------:R-:W-:Y:S01]  /*10760*/  FMUL.FTZ R78, R71, R60.reuse ;  /* 0x0000003c474e7220 */ /* 0x080fe20000410000 */
[----:B------:R-:W-:Y:S01]  /*10770*/  LOP3.LUT R62, R137, 0xffff0000, RZ, 0xc0, !PT ;  /* 0xffff0000893e7812 */ /* 0x000fe200078ec0ff */
[C---:B------:R-:W-:Y:S01]  /*10780*/  FFMA.FTZ R71, R68.reuse, R60, -R59 ;  /* 0x0000003c44477223 */ /* 0x040fe2000001083b */
[----:B------:R-:W-:Y:S01]  /*10790*/  LOP3.LUT R60, R141, 0xffff0000, RZ, 0xc0, !PT ;  /* 0xffff00008d3c7812 */ /* 0x000fe200078ec0ff */
[----:B------:R-:W-:Y:S01]  /*107a0*/  FFMA.FTZ R77, R68, R77, R78 ;  /* 0x0000004d444d7223 */ /* 0x000fe2000001004e */
[C---:B------:R-:W-:Y:S01]  /*107b0*/  FMUL.FTZ R68, R64.reuse, R136 ;  /* 0x0000008840447220 */ /* 0x040fe20000410000 */
[----:B------:R-:W-:Y:S01]  /*107c0*/  FMUL.FTZ R78, R64, R140 ;  /* 0x0000008c404e7220 */ /* 0x000fe20000410000 */
[----:B------:R-:W-:-:S02]  /*107d0*/  IMAD.U32 R64, R134, 0x10000, RZ ;  /* 0x0001000086407824 */ /* 0x000fc400078e00ff */
[C---:B------:R-:W-:Y:S01]  /*107e0*/  FMUL.FTZ R80, R65.reuse, R62 ;  /* 0x0000003e41507220 */ /* 0x040fe20000410000 */
[----:B------:R-:W-:Y:S02]  /*107f0*/  IMAD.U32 R59, R138, 0x10000, RZ ;  /* 0x000100008a3b7824 */ /* 0x000fe400078e00ff */
[----:B------:R-:W-:Y:S01]  /*10800*/  FMUL.FTZ R65, R65, R60 ;  /* 0x0000003c41417220 */ /* 0x000fe20000410000 */
[C---:B------:R-:W-:Y:S01]  /*10810*/  FMUL.FTZ R82, R70.reuse, R64 ;  /* 0x0000004046527220 */ /* 0x040fe20000410000 */
[C---:B------:R-:W-:Y:S01]  /*10820*/  FFMA.FTZ R80, R57.reuse, R60, -R80 ;  /* 0x0000003c39507223 */ /* 0x040fe20000010850 */
[-C--:B------:R-:W-:Y:S01]  /*10830*/  FMUL.FTZ R70, R70, R59.reuse ;  /* 0x0000003b46467220 */ /* 0x080fe20000410000 */
[----:B------:R-:W-:Y:S01]  /*10840*/  FFMA.FTZ R62, R57, R62, R65 ;  /* 0x0000003e393e7223 */ /* 0x000fe20000010041 */
[----:B------:R-:W-:Y:S01]  /*10850*/  FFMA.FTZ R82, R63, R59, -R82 ;  /* 0x0000003b3f527223 */ /* 0x000fe20000010852 */
[----:B------:R-:W-:Y:S01]  /*10860*/  LOP3.LUT R59, R134, 0xffff0000, RZ, 0xc0, !PT ;  /* 0xffff0000863b7812 */ /* 0x000fe200078ec0ff */
[C---:B------:R-:W-:Y:S01]  /*10870*/  FFMA.FTZ R68, R61.reuse, R140, -R68 ;  /* 0x0000008c3d447223 */ /* 0x040fe20000010844 */
[----:B------:R-:W-:Y:S01]  /*10880*/  LOP3.LUT R57, R138, 0xffff0000, RZ, 0xc0, !PT ;  /* 0xffff00008a397812 */ /* 0x000fe200078ec0ff */
[----:B------:R-:W-:Y:S01]  /*10890*/  FFMA.FTZ R78, R61, R136, R78 ;  /* 0x000000883d4e7223 */ /* 0x000fe2000001004e */
[----:B------:R-:W-:Y:S01]  /*108a0*/  LOP3.LUT R135, R135, 0xffff0000, RZ, 0xc0, !PT ;  /* 0xffff000087877812 */ /* 0x000fe200078ec0ff */
[C---:B------:R-:W-:Y:S01]  /*108b0*/  FMUL.FTZ R61, R66.reuse, R59 ;  /* 0x0000003b423d7220 */ /* 0x040fe20000410000 */
[----:B------:R-:W-:Y:S01]  /*108c0*/  LOP3.LUT R139, R139, 0xffff0000, RZ, 0xc0, !PT ;  /* 0xffff00008b8b7812 */ /* 0x000fe200078ec0ff */
[----:B------:R-:W-:Y:S01]  /*108d0*/  FMUL.FTZ R66, R66, R57 ;  /* 0x0000003942427220 */ /* 0x000fe20000410000 */
[----:B------:R-:W-:Y:S01]  /*108e0*/  FFMA.FTZ R70, R63, R64, R70 ;  /* 0x000000403f467223 */ /* 0x000fe20000010046 */
[C---:B------:R-:W-:Y:S01]  /*108f0*/  FMUL.FTZ R65, R67.reuse, R135 ;  /* 0x0000008743417220 */ /* 0x040fe20000410000 */
[C---:B------:R-:W-:Y:S01]  /*10900*/  FFMA.FTZ R63, R56.reuse, R57, -R61 ;  /* 0x00000039383f7223 */ /* 0x040fe2000001083d */
[----:B------:R-:W-:Y:S01]  /*10910*/  FMUL.FTZ R60, R67, R139 ;  /* 0x0000008b433c7220 */ /* 0x000fe20000410000 */
[----:B------:R-:W-:Y:S01]  /*10920*/  FFMA.FTZ R59, R56, R59, R66 ;  /* 0x0000003b383b7223 */ /* 0x000fe20000010042 */
[----:B------:R-:W-:Y:S01]  /*10930*/  FFMA.FTZ R64, R58, R139, -R65 ;  /* 0x0000008b3a407223 */ /* 0x000fe20000010841 */
[----:B------:R-:W-:Y:S01]  /*10940*/  F2FP.BF16.F32.PACK_AB R61, R62, R69 ;  /* 0x000000453e3d723e */ /* 0x000fe200000010ff */
        /* <DEDUP_REMOVED lines=8> */
[----:B------:R1:W-:Y:S04]  /*109d0*/  STS.128 [R142], R56 ;  /* 0x000000388e007388 */ /* 0x0003e80000000c00 */
[----:B------:R1:W-:Y:S02]  /*109e0*/  STS.128 [R76+0x10400], R60 ;  /* 0x0104003c4c007388 */ /* 0x0003e40000000c00 */
.L_x_1738:
[----:B------:R-:W-:Y:S05]  /*109f0*/  BSYNC B1 ;  /* 0x0000000000017941 */ /* 0x000fea0003800000 */
.L_x_1737:
[----:B01----:R-:W2:Y:S01]  /*10a00*/  LDL R56, [R1+0xa0] ;  /* 0x0000a00001387983 */ /* 0x003ea20000100800 */
[----:B------:R-:W-:Y:S01]  /*10a10*/  BSSY B1, `(.L_x_1741) ;  /* 0x00000dc000017945 */ /* 0x000fe20003800000 */
[----:B--2---:R-:W-:-:S13]  /*10a20*/  ISETP.GE.AND P0, PT, R56, R21, PT ;  /* 0x000000153800720c */ /* 0x004fda0003f06270 */
[----:B------:R-:W-:Y:S05]  /*10a30*/  @P0 BRA `(.L_x_1742) ;  /* 0x0000000c00640947 */ /* 0x000fea0003800000 */
        /* <DEDUP_REMOVED lines=10> */
[--C-:B------:R-:W-:Y:S02]  /*10ae0*/  SHF.R.U64 R69, R48, 0x10, R49.reuse ;  /* 0x0000001030457819 */ /* 0x100fe40000001231 */
[----:B------:R-:W-:Y:S02]  /*10af0*/  SHF.R.U32.HI R48, RZ, 0x10, R49 ;  /* 0x00000010ff307819 */ /* 0x000fe40000011631 */
[--C-:B------:R-:W-:Y:S02]  /*10b00*/  SHF.R.U64 R49, R40, 0x10, R41.reuse ;  /* 0x0000001028317819 */ /* 0x100fe40000001229 */
[----:B------:R-:W-:-:S02]  /*10b10*/  SHF.R.U32.HI R40, RZ, 0x10, R41 ;  /* 0x00000010ff287819 */ /* 0x000fc40000011629 */
        /* <DEDUP_REMOVED lines=8> */
[----:B------:R-:W-:Y:S02]  /*10ba0*/  PRMT R130, R130, 0x5410, R41 ;  /* 0x0000541082827816 */ /* 0x000fe40000000029 */
[----:B------:R-:W-:Y:S02]  /*10bb0*/  PRMT R129, R129, 0x5410, R48 ;  /* 0x0000541081817816 */ /* 0x000fe40000000030 */
[----:B------:R-:W-:Y:S02]  /*10bc0*/  PRMT R127, R127, 0x5410, R50 ;  /* 0x000054107f7f7816 */ /* 0x000fe40000000032 */
[----:B------:R-:W-:Y:S02]  /*10bd0*/  PRMT R131, R131, 0x5410, R42 ;  /* 0x0000541083837816 */ /* 0x000fe4000000002a */
[----:B------:R-:W-:Y:S01]  /*10be0*/  PRMT R126, R126, 0x5410, R67 ;  /* 0x000054107e7e7816 */ /* 0x000fe20000000043 */
[----:B------:R-:W-:Y:S01]  /*10bf0*/  IMAD.U32 R67, R128, 0x10000, RZ ;  /* 0x0001000080437824 */ /* 0x000fe200078e00ff */
[----:B------:R-:W-:-:S02]  /*10c00*/  LOP3.LUT R132, R132, 0xffff0000, RZ, 0xc0, !PT ;  /* 0xffff000084847812 */ /* 0x000fc400078ec0ff */
[----:B------:R-:W-:Y:S02]  /*10c10*/  LOP3.LUT R128, R128, 0xffff0000, RZ, 0xc0, !PT ;  /* 0xffff000080807812 */ /* 0x000fe400078ec0ff */
        /* <DEDUP_REMOVED lines=31> */
[----:B------:R-:W-:Y:S02]  /*10e10*/  IMAD.U32 R50, R129, 0x10000, RZ ;  /* 0x0001000081327824 */ /* 0x000fe400078e00ff */
[C---:B------:R-:W-:Y:S01]  /*10e20*/  FFMA.FTZ R71, R40.reuse, R67, -R71 ;  /* 0x0000004328477223 */ /* 0x040fe20000010847 */
[----:B------:R-:W-:Y:S01]  /*10e30*/  FMUL.FTZ R79, R57, R63 ;  /* 0x0000003f394f7220 */ /* 0x000fe20000410000 */
[----:B------:R-:W-:Y:S02]  /*10e40*/  IMAD.U32 R67, R131, 0x10000, RZ ;  /* 0x0001000083437824 */ /* 0x000fe400078e00ff */
[----:B------:R-:W-:Y:S01]  /*10e50*/  FFMA.FTZ R77, R40, R69, R77 ;  /* 0x00000045284d7223 */ /* 0x000fe2000001004d */
[-C--:B------:R-:W-:Y:S01]  /*10e60*/  FMUL.FTZ R57, R57, R50.reuse ;  /* 0x0000003239397220 */ /* 0x080fe20000410000 */
[----:B------:R-:W-:Y:S01]  /*10e70*/  FFMA.FTZ R79, R42, R50, -R79 ;  /* 0x000000322a4f7223 */ /* 0x000fe2000001084f */
[----:B------:R-:W-:-:S02]  /*10e80*/  IMAD.U32 R40, R127, 0x10000, RZ ;  /* 0x000100007f287824 */ /* 0x000fc400078e00ff */
[----:B------:R-:W-:Y:S01]  /*10e90*/  FMUL.FTZ R50, R66, R67 ;  /* 0x0000004342327220 */ /* 0x000fe20000410000 */
[----:B------:R-:W-:Y:S01]  /*10ea0*/  FFMA.FTZ R57, R42, R63, R57 ;  /* 0x0000003f2a397223 */ /* 0x000fe20000010039 */
[----:B------:R-:W-:Y:S01]  /*10eb0*/  LOP3.LUT R129, R129, 0xffff0000, RZ, 0xc0, !PT ;  /* 0xffff000081817812 */ /* 0x000fe200078ec0ff */
[-C--:B------:R-:W-:Y:S01]  /*10ec0*/  FMUL.FTZ R66, R66, R40.reuse ;  /* 0x0000002842427220 */ /* 0x080fe20000410000 */
[----:B------:R-:W-:Y:S01]  /*10ed0*/  FFMA.FTZ R63, R49, R40, -R50 ;  /* 0x00000028313f7223 */ /* 0x000fe20000010832 */
[----:B------:R-:W-:Y:S01]  /*10ee0*/  LOP3.LUT R133, R133, 0xffff0000, RZ, 0xc0, !PT ;  /* 0xffff000085857812 */ /* 0x000fe200078ec0ff */
[----:B------:R-:W-:Y:S01]  /*10ef0*/  FMUL.FTZ R40, R51, R132 ;  /* 0x0000008433287220 */ /* 0x000fe20000410000 */
[----:B------:R-:W-:Y:S01]  /*10f00*/  FFMA.FTZ R67, R49, R67, R66 ;  /* 0x0000004331437223 */ /* 0x000fe20000010042 */
[-C--:B------:R-:W-:Y:S01]  /*10f10*/  FMUL.FTZ R50, R51, R128.reuse ;  /* 0x0000008033327220 */ /* 0x080fe20000410000 */
[----:B------:R-:W-:Y:S02]  /*10f20*/  IMAD.U32 R42, R130, 0x10000, RZ ;  /* 0x00010000822a7824 */ /* 0x000fe400078e00ff */
[----:B------:R-:W-:Y:S01]  /*10f30*/  FFMA.FTZ R128, R41, R128, -R40 ;  /* 0x0000008029807223 */ /* 0x000fe20000010828 */
[C---:B------:R-:W-:Y:S01]  /*10f40*/  FMUL.FTZ R49, R60.reuse, R133 ;  /* 0x000000853c317220 */ /* 0x040fe20000410000 */
[-C--:B------:R-:W-:Y:S01]  /*10f50*/  FMUL.FTZ R66, R60, R129.reuse ;  /* 0x000000813c427220 */ /* 0x080fe20000410000 */
[----:B------:R-:W-:Y:S01]  /*10f60*/  IMAD.U32 R40, R126, 0x10000, RZ ;  /* 0x000100007e287824 */ /* 0x000fe200078e00ff */
[----:B------:R-:W-:Y:S01]  /*10f70*/  LOP3.LUT R130, R130, 0xffff0000, RZ, 0xc0, !PT ;  /* 0xffff000082827812 */ /* 0x000fe200078ec0ff */
[----:B------:R-:W-:Y:S01]  /*10f80*/  FMUL.FTZ R68, R59, R42 ;  /* 0x0000002a3b447220 */ /* 0x000fe20000410000 */
[----:B------:R-:W-:Y:S01]  /*10f90*/  LOP3.LUT R131, R131, 0xffff0000, RZ, 0xc0, !PT ;  /* 0xffff000083837812 */ /* 0x000fe200078ec0ff */
[----:B------:R-:W-:Y:S01]  /*10fa0*/  FFMA.FTZ R60, R56, R129, -R49 ;  /* 0x00000081383c7223 */ /* 0x000fe20000010831 */
[----:B------:R-:W-:Y:S01]  /*10fb0*/  LOP3.LUT R126, R126, 0xffff0000, RZ, 0xc0, !PT ;  /* 0xffff00007e7e7812 */ /* 0x000fe200078ec0ff */
[----:B------:R-:W-:Y:S01]  /*10fc0*/  FFMA.FTZ R66, R56, R133, R66 ;  /* 0x0000008538427223 */ /* 0x000fe20000010042 */
[----:B------:R-:W-:Y:S01]  /*10fd0*/  LOP3.LUT R127, R127, 0xffff0000, RZ, 0xc0, !PT ;  /* 0xffff00007f7f7812 */ /* 0x000fe200078ec0ff */
[----:B------:R-:W-:Y:S01]  /*10fe0*/  FFMA.FTZ R50, R41, R132, R50 ;  /* 0x0000008429327223 */ /* 0x000fe20000010032 */
[----:B------:R-:W-:Y:S01]  /*10ff0*/  FMUL.FTZ R56, R59, R40 ;  /* 0x000000283b387220 */ /* 0x000fe20000410000 */
[----:B------:R-:W-:Y:S01]  /*11000*/  FMUL.FTZ R41, R61, R130 ;  /* 0x000000823d297220 */ /* 0x000fe20000410000 */
[----:B------:R-:W-:Y:S01]  /*11010*/  FFMA.FTZ R68, R43, R40, -R68 ;  /* 0x000000282b447223 */ /* 0x000fe20000010844 */
[C---:B------:R-:W-:Y:S01]  /*11020*/  FMUL.FTZ R49, R62.reuse, R131 ;  /* 0x000000833e317220 */ /* 0x040fe20000410000 */
[----:B------:R-:W-:Y:S01]  /*11030*/  FMUL.FTZ R61, R61, R126 ;  /* 0x0000007e3d3d7220 */ /* 0x000fe20000410000 */
[-C--:B------:R-:W-:Y:S01]  /*11040*/  FMUL.FTZ R40, R62, R127.reuse ;  /* 0x0000007f3e287220 */ /* 0x080fe20000410000 */
[----:B------:R-:W-:Y:S01]  /*11050*/  FFMA.FTZ R56, R43, R42, R56 ;  /* 0x0000002a2b387223 */ /* 0x000fe20000010038 */
[----:B------:R-:W-:Y:S01]  /*11060*/  FFMA.FTZ R43, R48, R126, -R41 ;  /* 0x0000007e302b7223 */ /* 0x000fe20000010829 */
        /* <DEDUP_REMOVED lines=13> */
.L_x_1744:
[----:B------:R-:W-:Y:S05]  /*11140*/  BSYNC B2 ;  /* 0x0000000000027941 */ /* 0x000fea0003800000 */
.L_x_1743:
[----:B------:R-:W-:Y:S05]  /*11150*/  @P1 BRA `(.L_x_1742) ;  /* 0x00000004009c1947 */ /* 0x000fea0003800000 */
[----:B------:R-:W2:Y:S01]  /*11160*/  LDL R66, [R1+0x94] ;  /* 0x0000940001427983 */ /* 0x000ea20000100800 */
[----:B------:R-:W-:Y:S02]  /*11170*/  LEA.HI R65, R65, R0, RZ, 0x1d ;  /* 0x0000000041417211 */ /* 0x000fe400078fe8ff */
[----:B------:R-:W-:Y:S02]  /*11180*/  SHF.R.U64 R59, R52, 0x10, R53 ;  /* 0x00000010343b7819 */ /* 0x000fe40000001235 */
[----:B0-----:R-:W-:Y:S01]  /*11190*/  SHF.R.S32.HI R42, RZ, 0x1f, R65 ;  /* 0x0000001fff2a7819 */ /* 0x001fe20000011441 */
        /* <DEDUP_REMOVED lines=11> */
[----:B------:R-:W-:Y:S02]  /*11250*/  PRMT R120, R120, 0x5410, R59 ;  /* 0x0000541078787816 */ /* 0x000fe4000000003b */
[----:B------:R-:W-:Y:S01]  /*11260*/  PRMT R124, R124, 0x5410, R53 ;  /* 0x000054107c7c7816 */ /* 0x000fe20000000035 */
[----:B------:R-:W-:Y:S01]  /*11270*/  IMAD R56, R49, 0x2, R18 ;  /* 0x0000000231387824 */ /* 0x000fe200078e0212 */
[--C-:B------:R-:W-:Y:S02]  /*11280*/  SHF.R.U64 R45, R46, 0x10, R47.reuse ;  /* 0x000000102e2d7819 */ /* 0x100fe4000000122f */
[----:B------:R-:W-:Y:S01]  /*11290*/  PRMT R125, R125, 0x5410, R44 ;  /* 0x000054107d7d7816 */ /* 0x000fe2000000002c */
[----:B------:R-:W-:Y:S01]  /*112a0*/  IMAD.U32 R59, R124, 0x10000, RZ ;  /* 0x000100007c3b7824 */ /* 0x000fe200078e00ff */
[----:B------:R-:W0:Y:S01]  /*112b0*/  LDS.128 R48, [R56+0x10400] ;  /* 0x0104000038307984 */ /* 0x000e220000000c00 */
[----:B------:R-:W-:Y:S02]  /*112c0*/  SHF.R.U32.HI R46, RZ, 0x10, R47 ;  /* 0x00000010ff2e7819 */ /* 0x000fe4000001162f */
[----:B------:R-:W-:Y:S01]  /*112d0*/  PRMT R121, R121, 0x5410, R52 ;  /* 0x0000541079797816 */ /* 0x000fe20000000034 */
[----:B------:R-:W-:Y:S01]  /*112e0*/  IMAD.U32 R58, R125, 0x10000, RZ ;  /* 0x000100007d3a7824 */ /* 0x000fe200078e00ff */
[----:B------:R-:W-:Y:S01]  /*112f0*/  PRMT R118, R118, 0x5410, R57 ;  /* 0x0000541076767816 */ /* 0x000fe20000000039 */
[----:B------:R-:W-:Y:S01]  /*11300*/  IMAD.U32 R57, R120, 0x10000, RZ ;  /* 0x0001000078397824 */ /* 0x000fe200078e00ff */
[----:B------:R-:W-:-:S02]  /*11310*/  SHF.R.U32.HI R54, RZ, 0x10, R55 ;  /* 0x00000010ff367819 */ /* 0x000fc40000011637 */
[----:B------:R-:W-:Y:S02]  /*11320*/  PRMT R123, R123, 0x5410, R46 ;  /* 0x000054107b7b7816 */ /* 0x000fe4000000002e */
[----:B------:R-:W-:Y:S02]  /*11330*/  PRMT R119, R119, 0x5410, R54 ;  /* 0x0000541077777816 */ /* 0x000fe40000000036 */
[----:B------:R-:W-:Y:S01]  /*11340*/  PRMT R122, R122, 0x5410, R45 ;  /* 0x000054107a7a7816 */ /* 0x000fe2000000002d */
[----:B------:R-:W-:Y:S02]  /*11350*/  IMAD.U32 R60, R123, 0x10000, RZ ;  /* 0x000100007b3c7824 */ /* 0x000fe400078e00ff */
[C---:B0-----:R-:W-:Y:S01]  /*11360*/  IMAD.U32 R52, R48.reuse, 0x10000, RZ ;  /* 0x0001000030347824 */ /* 0x041fe200078e00ff */
[----:B------:R-:W-:Y:S01]  /*11370*/  LOP3.LUT R48, R48, 0xffff0000, RZ, 0xc0, !PT ;  /* 0xffff000030307812 */ /* 0x000fe200078ec0ff */
[C---:B------:R-:W-:Y:S01]  /*11380*/  IMAD.U32 R53, R49.reuse, 0x10000, RZ ;  /* 0x0001000031357824 */ /* 0x040fe200078e00ff */
[----:B------:R-:W-:Y:S01]  /*11390*/  LOP3.LUT R49, R49, 0xffff0000, RZ, 0xc0, !PT ;  /* 0xffff000031317812 */ /* 0x000fe200078ec0ff */
[C---:B------:R-:W-:Y:S01]  /*113a0*/  FMUL.FTZ R61, R52.reuse, R59 ;  /* 0x0000003b343d7220 */ /* 0x040fe20000410000 */
[----:B------:R-:W-:Y:S01]  /*113b0*/  FMUL.FTZ R63, R52, R57 ;  /* 0x00000039343f7220 */ /* 0x000fe20000410000 */
[----:B------:R-:W-:-:S02]  /*113c0*/  IMAD.U32 R52, R121, 0x10000, RZ ;  /* 0x0001000079347824 */ /* 0x000fc400078e00ff */
[----:B------:R-:W-:Y:S01]  /*113d0*/  FMUL.FTZ R62, R53, R58 ;  /* 0x0000003a353e7220 */ /* 0x000fe20000410000 */
[C---:B------:R-:W-:Y:S01]  /*113e0*/  IMAD.U32 R55, R51.reuse, 0x10000, RZ ;  /* 0x0001000033377824 */ /* 0x040fe200078e00ff */
[----:B------:R-:W-:Y:S01]  /*113f0*/  LOP3.LUT R51, R51, 0xffff0000, RZ, 0xc0, !PT ;  /* 0xffff000033337812 */ /* 0x000fe200078ec0ff */
[----:B------:R-:W-:Y:S01]  /*11400*/  FMUL.FTZ R64, R53, R52 ;  /* 0x0000003435407220 */ /* 0x000fe20000410000 */
[----:B------:R-:W-:Y:S01]  /*11410*/  LOP3.LUT R53, R124, 0xffff0000, RZ, 0xc0, !PT ;  /* 0xffff00007c357812 */ /* 0x000fe200078ec0ff */
[C---:B------:R-:W-:Y:S01]  /*11420*/  IMAD.U32 R54, R50.reuse, 0x10000, RZ ;  /* 0x0001000032367824 */ /* 0x040fe200078e00ff */
[----:B------:R-:W-:Y:S01]  /*11430*/  LOP3.LUT R50, R50, 0xffff0000, RZ, 0xc0, !PT ;  /* 0xffff000032327812 */ /* 0x000fe200078ec0ff */
[----:B--2---:R-:W0:Y:S02]  /*11440*/  LDS.128 R40, [R66] ;  /* 0x0000000042287984 */ /* 0x004e240000000c00 */
[C---:B0-----:R-:W-:Y:S01]  /*11450*/  IMAD.U32 R44, R40.reuse, 0x10000, RZ ;  /* 0x00010000282c7824 */ /* 0x041fe200078e00ff */
[----:B------:R-:W-:Y:S01]  /*11460*/  LOP3.LUT R40, R40, 0xffff0000, RZ, 0xc0, !PT ;  /* 0xffff000028287812 */ /* 0x000fe200078ec0ff */
[C---:B------:R-:W-:Y:S01]  /*11470*/  IMAD.U32 R45, R41.reuse, 0x10000, RZ ;  /* 0x00010000292d7824 */ /* 0x040fe200078e00ff */
[----:B------:R-:W-:Y:S01]  /*11480*/  LOP3.LUT R41, R41, 0xffff0000, RZ, 0xc0, !PT ;  /* 0xffff000029297812 */ /* 0x000fe200078ec0ff */
[C---:B------:R-:W-:Y:S01]  /*11490*/  FFMA.FTZ R61, R44.reuse, R57, -R61 ;  /* 0x000000392c3d7223 */ /* 0x040fe2000001083d */
[----:B------:R-:W-:Y:S01]  /*114a0*/  FFMA.FTZ R63, R44, R59, R63 ;  /* 0x0000003b2c3f7223 */ /* 0x000fe2000001003f */
[----:B------:R-:W-:-:S02]  /*114b0*/  IMAD.U32 R44, R119, 0x10000, RZ ;  /* 0x00010000772c7824 */ /* 0x000fc400078e00ff */
[----:B------:R-:W-:Y:S01]  /*114c0*/  FFMA.FTZ R62, R45, R52, -R62 ;  /* 0x000000342d3e7223 */ /* 0x000fe2000001083e */
[----:B------:R-:W-:Y:S01]  /*114d0*/  FMUL.FTZ R52, R55, R60 ;  /* 0x0000003c37347220 */ /* 0x000fe20000410000 */
[----:B------:R-:W-:Y:S02]  /*114e0*/  IMAD.U32 R47, R43, 0x10000, RZ ;  /* 0x000100002b2f7824 */ /* 0x000fe400078e00ff */
[----:B------:R-:W-:Y:S01]  /*114f0*/  FMUL.FTZ R55, R55, R44 ;  /* 0x0000002c37377220 */ /* 0x000fe20000410000 */
[----:B------:R-:W-:Y:S01]  /*11500*/  FFMA.FTZ R64, R45, R58, R64 ;  /* 0x0000003a2d407223 */ /* 0x000fe20000010040 */
[----:B------:R-:W-:Y:S01]  /*11510*/  LOP3.LUT R45, R120, 0xffff0000, RZ, 0xc0, !PT ;  /* 0xffff0000782d7812 */ /* 0x000fe200078ec0ff */
[C---:B------:R-:W-:Y:S01]  /*11520*/  FFMA.FTZ R59, R47.reuse, R44, -R52 ;  /* 0x0000002c2f3b7223 */ /* 0x040fe20000010834 */
[----:B------:R-:W-:Y:S01]  /*11530*/  FFMA.FTZ R65, R47, R60, R55 ;  /* 0x0000003c2f417223 */ /* 0x000fe20000010037 */
[C---:B------:R-:W-:Y:S01]  /*11540*/  FMUL.FTZ R47, R48.reuse, R53 ;  /* 0x00000035302f7220 */ /* 0x040fe20000410000 */
[----:B------:R-:W-:Y:S01]  /*11550*/  LOP3.LUT R44, R121, 0xffff0000, RZ, 0xc0, !PT ;  /* 0xffff0000792c7812 */ /* 0x000fe200078ec0ff */
[-C--:B------:R-:W-:Y:S01]  /*11560*/  FMUL.FTZ R55, R48, R45.reuse ;  /* 0x0000002d30377220 */ /* 0x080fe20000410000 */
[----:B------:R-:W-:Y:S01]  /*11570*/  LOP3.LUT R52, R125, 0xffff0000, RZ, 0xc0, !PT ;  /* 0xffff00007d347812 */ /* 0x000fe200078ec0ff */
[----:B------:R-:W-:Y:S01]  /*11580*/  FFMA.FTZ R48, R40, R45, -R47 ;  /* 0x0000002d28307223 */ /* 0x000fe2000001082f */
[----:B------:R-:W-:-:S02]  /*11590*/  IMAD.U32 R47, R122, 0x10000, RZ ;  /* 0x000100007a2f7824 */ /* 0x000fc400078e00ff */
[----:B------:R-:W-:Y:S01]  /*115a0*/  FFMA.FTZ R58, R40, R53, R55 ;  /* 0x00000035283a7223 */ /* 0x000fe20000010037 */
[----:B------:R-:W-:Y:S02]  /*115b0*/  IMAD.U32 R46, R42, 0x10000, RZ ;  /* 0x000100002a2e7824 */ /* 0x000fe400078e00ff */
[C---:B------:R-:W-:Y:S01]  /*115c0*/  FMUL.FTZ R60, R49.reuse, R52 ;  /* 0x00000034313c7220 */ /* 0x040fe20000410000 */
[----:B------:R-:W-:Y:S02]  /*115d0*/  IMAD.U32 R45, R118, 0x10000, RZ ;  /* 0x00010000762d7824 */ /* 0x000fe400078e00ff */
[C---:B------:R-:W-:Y:S01]  /*115e0*/  FMUL.FTZ R53, R54.reuse, R47 ;  /* 0x0000002f36357220 */ /* 0x040fe20000410000 */
[-C--:B------:R-:W-:Y:S01]  /*115f0*/  FMUL.FTZ R57, R49, R44.reuse ;  /* 0x0000002c31397220 */ /* 0x080fe20000410000 */
[C---:B------:R-:W-:Y:S01]  /*11600*/  FFMA.FTZ R49, R41.reuse, R44, -R60 ;  /* 0x0000002c29317223 */ /* 0x040fe2000001083c */
[-C--:B------:R-:W-:Y:S01]  /*11610*/  FMUL.FTZ R55, R54, R45.reuse ;  /* 0x0000002d36377220 */ /* 0x080fe20000410000 */
[----:B------:R-:W-:Y:S01]  /*11620*/  FFMA.FTZ R53, R46, R45, -R53 ;  /* 0x0000002d2e357223 */ /* 0x000fe20000010835 */
[----:B------:R-:W-:Y:S01]  /*11630*/  FFMA.FTZ R57, R41, R52, R57 ;  /* 0x0000003429397223 */ /* 0x000fe20000010039 */
[----:B------:R-:W-:Y:S01]  /*11640*/  LOP3.LUT R45, R122, 0xffff0000, RZ, 0xc0, !PT ;  /* 0xffff00007a2d7812 */ /* 0x000fe200078ec0ff */
[----:B------:R-:W-:Y:S01]  /*11650*/  FFMA.FTZ R46, R46, R47, R55 ;  /* 0x0000002f2e2e7223 */ /* 0x000fe20000010037 */
[----:B------:R-:W-:-:S02]  /*11660*/  LOP3.LUT R41, R118, 0xffff0000, RZ, 0xc0, !PT ;  /* 0xffff000076297812 */ /* 0x000fc400078ec0ff */
[----:B------:R-:W-:Y:S01]  /*11670*/  LOP3.LUT R44, R123, 0xffff0000, RZ, 0xc0, !PT ;  /* 0xffff00007b2c7812 */ /* 0x000fe200078ec0ff */
[C---:B------:R-:W-:Y:S01]  /*11680*/  FMUL.FTZ R47, R50.reuse, R45 ;  /* 0x0000002d322f7220 */ /* 0x040fe20000410000 */
[----:B------:R-:W-:Y:S01]  /*11690*/  LOP3.LUT R40, R119, 0xffff0000, RZ, 0xc0, !PT ;  /* 0xffff000077287812 */ /* 0x000fe200078ec0ff */
[-C--:B------:R-:W-:Y:S01]  /*116a0*/  FMUL.FTZ R52, R50, R41.reuse ;  /* 0x0000002932347220 */ /* 0x080fe20000410000 */
[----:B------:R-:W-:Y:S01]  /*116b0*/  LOP3.LUT R42, R42, 0xffff0000, RZ, 0xc0, !PT ;  /* 0xffff00002a2a7812 */ /* 0x000fe200078ec0ff */
[----:B------:R-:W-:Y:S01]  /*116c0*/  FMUL.FTZ R54, R51, R44 ;  /* 0x0000002c33367220 */ /* 0x000fe20000410000 */
[----:B------:R-:W-:Y:S01]  /*116d0*/  LOP3.LUT R43, R43, 0xffff0000, RZ, 0xc0, !PT ;  /* 0xffff00002b2b7812 */ /* 0x000fe200078ec0ff */
[-C--:B------:R-:W-:Y:S02]  /*116e0*/  FMUL.FTZ R51, R51, R40.reuse ;  /* 0x0000002833337220 */ /* 0x080fe40000410000 */
[C---:B------:R-:W-:Y:S01]  /*116f0*/  FFMA.FTZ R50, R42.reuse, R41, -R47 ;  /* 0x000000292a327223 */ /* 0x040fe2000001082f */
[----:B------:R-:W-:Y:S01]  /*11700*/  FFMA.FTZ R47, R42, R45, R52 ;  /* 0x0000002d2a2f7223 */ /* 0x000fe20000010034 */
[C---:B------:R-:W-:Y:S01]  /*11710*/  FFMA.FTZ R54, R43.reuse, R40, -R54 ;  /* 0x000000282b367223 */ /* 0x040fe20000010836 */
        /* <DEDUP_REMOVED lines=11> */
.L_x_1742:
[----:B------:R-:W-:Y:S05]  /*117d0*/  BSYNC B1 ;  /* 0x0000000000017941 */ /* 0x000fea0003800000 */
.L_x_1741:
[----:B------:R-:W-:Y:S01]  /*117e0*/  ISETP.GE.AND P0, PT, R20, R21, PT ;  /* 0x000000151400720c */ /* 0x000fe20003f06270 */
[----:B------:R-:W-:-:S12]  /*117f0*/  BSSY B1, `(.L_x_1745) ;  /* 0x00000df000017945 */ /* 0x000fd80003800000 */
[----:B------:R-:W-:Y:S05]  /*11800*/  @P0 BRA `(.L_x_1746) ;  /* 0x0000000c00740947 */ /* 0x000fea0003800000 */
[----:B0-----:R-:W0:Y:S01]  /*11810*/  LDC R49, c[0x0][0x3f4] ;  /* 0x0000fd00ff317b82 */ /* 0x001e220000000800 */
[----:B-1----:R-:W-:Y:S01]  /*11820*/  SHF.R.S32.HI R41, RZ, 0x1f, R20 ;  /* 0x0000001fff297819 */ /* 0x002fe20000011414 */
[----:B------:R-:W-:Y:S01]  /*11830*/  IMAD.SHL.U32 R50, R20, 0x40, RZ ;  /* 0x0000004014327824 */ /* 0x000fe200078e00ff */
[----:B------:R-:W-:Y:S02]  /*11840*/  BSSY B2, `(.L_x_1747) ;  /* 0x0000071000027945 */ /* 0x000fe40003800000 */
[----:B------:R-:W-:Y:S02]  /*11850*/  LEA.HI R41, R41, R20, RZ, 0x3 ;  /* 0x0000001429297211 */ /* 0x000fe400078f18ff */
[----:B------:R-:W-:-:S03]  /*11860*/  LOP3.LUT R50, R50, 0x1c0, RZ, 0xc0, !PT ;  /* 0x000001c032327812 */ /* 0x000fc600078ec0ff */
[----:B------:R-:W-:Y:S01]  /*11870*/  IMAD.SHL.U32 R20, R41, 0x40, RZ ;  /* 0x0000004029147824 */ /* 0x000fe200078e00ff */
[----:B------:R-:W-:-:S04]  /*11880*/  SHF.R.U32.HI R48, RZ, 0x3, R50 ;  /* 0x00000003ff307819 */ /* 0x000fc80000011632 */
[----:B------:R-:W-:Y:S02]  /*11890*/  LOP3.LUT R20, R20, 0xfffffe00, RZ, 0xc0, !PT ;  /* 0xfffffe0014147812 */ /* 0x000fe400078ec0ff */
[-C--:B0-----:R-:W-:Y:S02]  /*118a0*/  ISETP.GE.AND P0, PT, R16, R49.reuse, PT ;  /* 0x000000311000720c */ /* 0x081fe40003f06270 */
[----:B------:R-:W-:-:S11]  /*118b0*/  ISETP.GE.AND P1, PT, R205, R49, PT ;  /* 0x00000031cd00720c */ /* 0x000fd60003f26270 */
[----:B------:R-:W-:Y:S05]  /*118c0*/  @P0 BRA `(.L_x_1748) ;  /* 0x0000000400a00947 */ /* 0x000fea0003800000 */
        /* <DEDUP_REMOVED lines=104> */
.L_x_1748:
[----:B------:R-:W-:Y:S05]  /*11f50*/  BSYNC B2 ;  /* 0x0000000000027941 */ /* 0x000fea0003800000 */
.L_x_1747:
[----:B------:R-:W-:Y:S05]  /*11f60*/  @P1 BRA `(.L_x_1746) ;  /* 0x00000004009c1947 */ /* 0x000fea0003800000 */
[----:B0-----:R-:W2:Y:S01]  /*11f70*/  LDL R51, [R1+0x8c] ;  /* 0x00008c0001337983 */ /* 0x001ea20000100800 */
[----:B------:R-:W-:Y:S02]  /*11f80*/  LEA.HI R49, R49, R0, RZ, 0x1d ;  /* 0x0000000031317211 */ /* 0x000fe400078fe8ff */
[----:B------:R-:W-:Y:S02]  /*11f90*/  SHF.R.U64 R43, R36, 0x10, R37 ;  /* 0x00000010242b7819 */ /* 0x000fe40000001225 */
[----:B------:R-:W-:Y:S01]  /*11fa0*/  SHF.R.S32.HI R24, RZ, 0x1f, R49 ;  /* 0x0000001fff187819 */ /* 0x000fe20000011431 */
[----:B------:R-:W-:Y:S01]  /*11fb0*/  IMAD.SHL.U32 R25, R49, 0x8, RZ ;  /* 0x0000000831197824 */ /* 0x000fe200078e00ff */
[----:B------:R-:W-:Y:S02]  /*11fc0*/  SHF.R.U64 R36, R28, 0x10, R29 ;  /* 0x000000101c247819 */ /* 0x000fe4000000121d */
[----:B------:R-:W-:Y:S02]  /*11fd0*/  LEA.HI R24, R24, R49, RZ, 0x3 ;  /* 0x0000003118187211 */ /* 0x000fe400078f18ff */
[----:B------:R-:W-:-:S02]  /*11fe0*/  LOP3.LUT R25, R50, 0x38, R25, 0xf8, !PT ;  /* 0x0000003832197812 */ /* 0x000fc400078ef819 */
[----:B------:R-:W-:Y:S01]  /*11ff0*/  SHF.R.U32.HI R29, RZ, 0x10, R29 ;  /* 0x00000010ff1d7819 */ /* 0x000fe2000001161d */
[----:B------:R-:W-:Y:S01]  /*12000*/  IMAD.SHL.U32 R24, R24, 0x400, RZ ;  /* 0x0000040018187824 */ /* 0x000fe200078e00ff */
[----:B------:R-:W-:Y:S02]  /*12010*/  LOP3.LUT R25, R25, R48, RZ, 0x3c, !PT ;  /* 0x0000003019197212 */ /* 0x000fe400078e3cff */
[----:B------:R-:W-:Y:S02]  /*12020*/  SHF.R.U32.HI R41, RZ, 0x10, R37 ;  /* 0x00000010ff297819 */ /* 0x000fe40000011625 */
[----:B------:R-:W-:Y:S02]  /*12030*/  LOP3.LUT R24, R24, 0x7fffe000, RZ, 0xc0, !PT ;  /* 0x7fffe00018187812 */ /* 0x000fe400078ec0ff */
[----:B------:R-:W-:Y:S02]  /*12040*/  PRMT R94, R94, 0x5410, R43 ;  /* 0x000054105e5e7816 */ /* 0x000fe4000000002b */
[----:B------:R-:W-:-:S02]  /*12050*/  IADD3 R33, R25, R24, R20 ;  /* 0x0000001819217210 */ /* 0x000fc40007ffe014 */
[----:B------:R-:W-:Y:S02]  /*12060*/  PRMT R99, R99, 0x5410, R36 ;  /* 0x0000541063637816 */ /* 0x000fe40000000024 */
[----:B------:R-:W-:Y:S01]  /*12070*/  SHF.R.U64 R37, R38, 0x10, R39 ;  /* 0x0000001026257819 */ /* 0x000fe20000001227 */
[----:B------:R-:W-:Y:S01]  /*12080*/  IMAD R20, R33, 0x2, R18 ;  /* 0x0000000221147824 */ /* 0x000fe200078e0212 */
[----:B------:R-:W-:Y:S01]  /*12090*/  SHF.R.U64 R28, R30, 0x10, R31 ;  /* 0x000000101e1c7819 */ /* 0x000fe2000000121f */
[----:B------:R-:W-:Y:S01]  /*120a0*/  IMAD.U32 R43, R99, 0x10000, RZ ;  /* 0x00010000632b7824 */ /* 0x000fe200078e00ff */
[----:B------:R-:W-:Y:S02]  /*120b0*/  PRMT R100, R100, 0x5410, R29 ;  /* 0x0000541064647816 */ /* 0x000fe4000000001d */
[----:B------:R-:W0:Y:S01]  /*120c0*/  LDS.128 R32, [R20+0x10400] ;  /* 0x0104000014207984 */ /* 0x000e220000000c00 */
[----:B------:R-:W-:Y:S02]  /*120d0*/  SHF.R.U32.HI R31, RZ, 0x10, R31 ;  /* 0x00000010ff1f7819 */ /* 0x000fe4000001161f */
[----:B------:R-:W-:Y:S01]  /*120e0*/  PRMT R96, R96, 0x5410, R41 ;  /* 0x0000541060607816 */ /* 0x000fe20000000029 */
[----:B------:R-:W-:Y:S01]  /*120f0*/  IMAD.U32 R41, R94, 0x10000, RZ ;  /* 0x000100005e297824 */ /* 0x000fe200078e00ff */
[----:B------:R-:W-:Y:S01]  /*12100*/  SHF.R.U32.HI R38, RZ, 0x10, R39 ;  /* 0x00000010ff267819 */ /* 0x000fe20000011627 */
[----:B------:R-:W-:Y:S01]  /*12110*/  IMAD.U32 R40, R100, 0x10000, RZ ;  /* 0x0001000064287824 */ /* 0x000fe200078e00ff */
[----:B------:R-:W-:-:S02]  /*12120*/  PRMT R92, R92, 0x5410, R37 ;  /* 0x000054105c5c7816 */ /* 0x000fc40000000025 */
[----:B------:R-:W-:Y:S02]  /*12130*/  PRMT R97, R97, 0x5410, R28 ;  /* 0x0000541061617816 */ /* 0x000fe4000000001c */
[----:B------:R-:W-:Y:S02]  /*12140*/  PRMT R98, R98, 0x5410, R31 ;  /* 0x0000541062627816 */ /* 0x000fe4000000001f */
[----:B------:R-:W-:Y:S02]  /*12150*/  PRMT R93, R93, 0x5410, R38 ;  /* 0x000054105d5d7816 */ /* 0x000fe40000000026 */
[----:B------:R-:W-:Y:S01]  /*12160*/  LOP3.LUT R99, R99, 0xffff0000, RZ, 0xc0, !PT ;  /* 0xffff000063637812 */ /* 0x000fe200078ec0ff */
[----:B------:R-:W-:Y:S01]  /*12170*/  IMAD.U32 R42, R98, 0x10000, RZ ;  /* 0x00010000622a7824 */ /* 0x000fe200078e00ff */
[----:B------:R-:W-:Y:S02]  /*12180*/  LOP3.LUT R100, R100, 0xffff0000, RZ, 0xc0, !PT ;  /* 0xffff000064647812 */ /* 0x000fe400078ec0ff */
[----:B------:R-:W-:Y:S01]  /*12190*/  LOP3.LUT R98, R98, 0xffff0000, RZ, 0xc0, !PT ;  /* 0xffff000062627812 */ /* 0x000fe200078ec0ff */
        /* <DEDUP_REMOVED lines=8> */
[----:B------:R-:W-:Y:S01]  /*12220*/  IMAD.U32 R39, R35, 0x10000, RZ ;  /* 0x0001000023277824 */ /* 0x000fe200078e00ff */
[----:B------:R-:W-:Y:S01]  /*12230*/  LOP3.LUT R96, R96, 0xffff0000, RZ, 0xc0, !PT ;  /* 0xffff000060607812 */ /* 0x000fe200078ec0ff */
[----:B------:R-:W-:Y:S01]  /*12240*/  FMUL.FTZ R46, R37, R36 ;  /* 0x00000024252e7220 */ /* 0x000fe20000410000 */
[C---:B------:R-:W-:Y:S01]  /*12250*/  IMAD.U32 R38, R34.reuse, 0x10000, RZ ;  /* 0x0001000022267824 */ /* 0x040fe200078e00ff */
[----:B------:R-:W-:Y:S02]  /*12260*/  LOP3.LUT R34, R34, 0xffff0000, RZ, 0xc0, !PT ;  /* 0xffff000022227812 */ /* 0x000fe400078ec0ff */
        /* <DEDUP_REMOVED lines=18> */
[C---:B------:R-:W-:Y:S01]  /*12390*/  FMUL.FTZ R36, R33.reuse, R100 ;  /* 0x0000006421247220 */ /* 0x040fe20000410000 */
[-C--:B------:R-:W-:Y:S01]  /*123a0*/  FMUL.FTZ R37, R32, R29.reuse ;  /* 0x0000001d20257220 */ /* 0x080fe20000410000 */
[----:B------:R-:W-:Y:S01]  /*123b0*/  FMUL.FTZ R39, R33, R96 ;  /* 0x0000006021277220 */ /* 0x000fe20000410000 */
[----:B------:R-:W-:Y:S01]  /*123c0*/  FFMA.FTZ R28, R24, R29, -R31 ;  /* 0x0000001d181c7223 */ /* 0x000fe2000001081f */
[----:B------:R-:W-:-:S02]  /*123d0*/  IMAD.U32 R31, R97, 0x10000, RZ ;  /* 0x00010000611f7824 */ /* 0x000fc400078e00ff */
[----:B------:R-:W-:Y:S01]  /*123e0*/  FFMA.FTZ R32, R24, R99, R37 ;  /* 0x0000006318207223 */ /* 0x000fe20000010025 */
[----:B------:R-:W-:Y:S02]  /*123f0*/  IMAD.U32 R30, R26, 0x10000, RZ ;  /* 0x000100001a1e7824 */ /* 0x000fe400078e00ff */
[C---:B------:R-:W-:Y:S01]  /*12400*/  FFMA.FTZ R33, R25.reuse, R96, -R36 ;  /* 0x0000006019217223 */ /* 0x040fe20000010824 */
[----:B------:R-:W-:Y:S02]  /*12410*/  IMAD.U32 R29, R92, 0x10000, RZ ;  /* 0x000100005c1d7824 */ /* 0x000fe400078e00ff */
[C---:B------:R-:W-:Y:S01]  /*12420*/  FMUL.FTZ R37, R38.reuse, R31 ;  /* 0x0000001f26257220 */ /* 0x040fe20000410000 */
[----:B------:R-:W-:Y:S01]  /*12430*/  FFMA.FTZ R39, R25, R100, R39 ;  /* 0x0000006419277223 */ /* 0x000fe20000010027 */
[----:B------:R-:W-:Y:S01]  /*12440*/  LOP3.LUT R97, R97, 0xffff0000, RZ, 0xc0, !PT ;  /* 0xffff000061617812 */ /* 0x000fe200078ec0ff */
[-C--:B------:R-:W-:Y:S01]  /*12450*/  FMUL.FTZ R41, R38, R29.reuse ;  /* 0x0000001d26297220 */ /* 0x080fe20000410000 */
[----:B------:R-:W-:Y:S01]  /*12460*/  LOP3.LUT R25, R92, 0xffff0000, RZ, 0xc0, !PT ;  /* 0xffff00005c197812 */ /* 0x000fe200078ec0ff */
[----:B------:R-:W-:Y:S01]  /*12470*/  FFMA.FTZ R37, R30, R29, -R37 ;  /* 0x0000001d1e257223 */ /* 0x000fe20000010825 */
[----:B------:R-:W-:Y:S01]  /*12480*/  LOP3.LUT R24, R93, 0xffff0000, RZ, 0xc0, !PT ;  /* 0xffff00005d187812 */ /* 0x000fe200078ec0ff */
[----:B------:R-:W-:Y:S01]  /*12490*/  FMUL.FTZ R29, R34, R97 ;  /* 0x00000061221d7220 */ /* 0x000fe20000410000 */
[----:B------:R-:W-:Y:S01]  /*124a0*/  LOP3.LUT R26, R26, 0xffff0000, RZ, 0xc0, !PT ;  /* 0xffff00001a1a7812 */ /* 0x000fe200078ec0ff */
[----:B------:R-:W-:Y:S01]  /*124b0*/  FMUL.FTZ R38, R35, R98 ;  /* 0x0000006223267220 */ /* 0x000fe20000410000 */
[----:B------:R-:W-:Y:S01]  /*124c0*/  LOP3.LUT R27, R27, 0xffff0000, RZ, 0xc0, !PT ;  /* 0xffff00001b1b7812 */ /* 0x000fe200078ec0ff */
[----:B------:R-:W-:Y:S01]  /*124d0*/  FMUL.FTZ R36, R34, R25 ;  /* 0x0000001922247220 */ /* 0x000fe20000410000 */
[-C--:B------:R-:W-:Y:S01]  /*124e0*/  FMUL.FTZ R35, R35, R24.reuse ;  /* 0x0000001823237220 */ /* 0x080fe20000410000 */
[----:B------:R-:W-:Y:S01]  /*124f0*/  FFMA.FTZ R30, R30, R31, R41 ;  /* 0x0000001f1e1e7223 */ /* 0x000fe20000010029 */
        /* <DEDUP_REMOVED lines=14> */
.L_x_1746:
[----:B------:R-:W-:Y:S05]  /*125e0*/  BSYNC B1 ;  /* 0x0000000000017941 */ /* 0x000fea0003800000 */
.L_x_1745:
[----:B------:R-:W-:-:S13]  /*125f0*/  ISETP.GE.AND P0, PT, R3, R21, PT ;  /* 0x000000150300720c */ /* 0x000fda0003f06270 */
[----:B------:R-:W-:Y:S05]  /*12600*/  @P0 BRA `(.L_x_1716) ;  /* 0x0000000c00740947 */ /* 0x000fea0003800000 */
[----:B-1----:R-:W1:Y:S01]  /*12610*/  LDC R47, c[0x0][0x3f4] ;  /* 0x0000fd00ff2f7b82 */ /* 0x002e620000000800 */
[----:B0-2---:R-:W-:Y:S01]  /*12620*/  SHF.R.S32.HI R24, RZ, 0x1f, R3 ;  /* 0x0000001fff187819 */ /* 0x005fe20000011403 */
[----:B------:R-:W-:Y:S01]  /*12630*/  IMAD.SHL.U32 R20, R3, 0x40, RZ ;  /* 0x0000004003147824 */ /* 0x000fe200078e00ff */
[----:B------:R-:W-:Y:S02]  /*12640*/  BSSY B1, `(.L_x_1749) ;  /* 0x0000071000017945 */ /* 0x000fe40003800000 */
[----:B------:R-:W-:Y:S02]  /*12650*/  LEA.HI R24, R24, R3, RZ, 0x3 ;  /* 0x0000000318187211 */ /* 0x000fe400078f18ff */
[----:B------:R-:W-:-:S03]  /*12660*/  LOP3.LUT R40, R20, 0x1c0, RZ, 0xc0, !PT ;  /* 0x000001c014287812 */ /* 0x000fc600078ec0ff */
[----:B------:R-:W-:Y:S01]  /*12670*/  IMAD.SHL.U32 R24, R24, 0x40, RZ ;  /* 0x0000004018187824 */ /* 0x000fe200078e00ff */
[----:B------:R-:W-:-:S04]  /*12680*/  SHF.R.U32.HI R42, RZ, 0x3, R40 ;  /* 0x00000003ff2a7819 */ /* 0x000fc80000011628 */
[----:B------:R-:W-:Y:S02]  /*12690*/  LOP3.LUT R44, R24, 0xfffffe00, RZ, 0xc0, !PT ;  /* 0xfffffe00182c7812 */ /* 0x000fe400078ec0ff */
[-C--:B-1----:R-:W-:Y:S02]  /*126a0*/  ISETP.GE.AND P0, PT, R16, R47.reuse, PT ;  /* 0x0000002f1000720c */ /* 0x082fe40003f06270 */
[----:B------:R-:W-:-:S11]  /*126b0*/  ISETP.GE.AND P1, PT, R205, R47, PT ;  /* 0x0000002fcd00720c */ /* 0x000fd60003f26270 */
[----:B------:R-:W-:Y:S05]  /*126c0*/  @P0 BRA `(.L_x_1750) ;  /* 0x0000000400a00947 */ /* 0x000fea0003800000 */
[----:B------:R-:W2:Y:S04]  /*126d0*/  LDL R25, [R1+0x70] ;  /* 0x0000700001197983 */ /* 0x000ea80000100800 */
[----:B------:R-:W3:Y:S01]  /*126e0*/  LDL R46, [R1+0x88] ;  /* 0x00008800012e7983 */ /* 0x000ee20000100800 */
[----:B------:R-:W-:Y:S02]  /*126f0*/  SHF.R.U64 R21, R8, 0x10, R9 ;  /* 0x0000001008157819 */ /* 0x000fe40000001209 */
[--C-:B------:R-:W-:Y:S02]  /*12700*/  SHF.R.U64 R8, R10, 0x10, R11.reuse ;  /* 0x000000100a087819 */ /* 0x100fe4000000120b */
[----:B------:R-:W-:Y:S02]  /*12710*/  SHF.R.U32.HI R10, RZ, 0x10, R11 ;  /* 0x00000010ff0a7819 */ /* 0x000fe4000001160b */
[----:B------:R-:W-:-:S02]  /*12720*/  SHF.R.U64 R11, R72, 0x10, R73 ;  /* 0x00000010480b7819 */ /* 0x000fc40000001249 */
[----:B------:R-:W-:Y:S02]  /*12730*/  PRMT R101, R101, 0x5410, R8 ;  /* 0x0000541065657816 */ /* 0x000fe40000000008 */
[----:B------:R-:W-:Y:S02]  /*12740*/  PRMT R108, R108, 0x5410, R11 ;  /* 0x000054106c6c7816 */ /* 0x000fe4000000000b */
[----:B------:R-:W-:Y:S02]  /*12750*/  PRMT R104, R104, 0x5410, R21 ;  /* 0x0000541068687816 */ /* 0x000fe40000000015 */
[----:B------:R-:W-:Y:S01]  /*12760*/  PRMT R103, R103, 0x5410, R10 ;  /* 0x0000541067677816 */ /* 0x000fe2000000000a */
[----:B------:R-:W-:Y:S01]  /*12770*/  IMAD.U32 R35, R108, 0x10000, RZ ;  /* 0x000100006c237824 */ /* 0x000fe200078e00ff */
[----:B------:R-:W-:Y:S01]  /*12780*/  SHF.R.U32.HI R72, RZ, 0x10, R73 ;  /* 0x00000010ff487819 */ /* 0x000fe20000011649 */
[----:B------:R-:W-:Y:S01]  /*12790*/  IMAD.U32 R34, R104, 0x10000, RZ ;  /* 0x0001000068227824 */ /* 0x000fe200078e00ff */
[----:B------:R-:W-:-:S02]  /*127a0*/  LOP3.LUT R108, R108, 0xffff0000, RZ, 0xc0, !PT ;  /* 0xffff00006c6c7812 */ /* 0x000fc400078ec0ff */
[----:B------:R-:W-:Y:S02]  /*127b0*/  PRMT R109, R109, 0x5410, R72 ;  /* 0x000054106d6d7816 */ /* 0x000fe40000000048 */
[----:B------:R-:W-:-:S03]  /*127c0*/  LOP3.LUT R104, R104, 0xffff0000, RZ, 0xc0, !PT ;  /* 0xffff000068687812 */ /* 0x000fc600078ec0ff */
[C---:B------:R-:W-:Y:S01]  /*127d0*/  IMAD.U32 R37, R109.reuse, 0x10000, RZ ;  /* 0x000100006d257824 */ /* 0x040fe200078e00ff */
[----:B------:R-:W-:Y:S02]  /*127e0*/  LOP3.LUT R109, R109, 0xffff0000, RZ, 0xc0, !PT ;  /* 0xffff00006d6d7812 */ /* 0x000fe400078ec0ff */
[----:B--2---:R-:W-:-:S04]  /*127f0*/  LEA.HI R3, R47, R25, RZ, 0x1d ;  /* 0x000000192f037211 */ /* 0x004fc800078fe8ff */
[----:B------:R-:W-:Y:S01]  /*12800*/  SHF.R.S32.HI R24, RZ, 0x1f, R3 ;  /* 0x0000001fff187819 */ /* 0x000fe20000011403 */
[----:B------:R-:W-:-:S03]  /*12810*/  IMAD.SHL.U32 R20, R3, 0x8, RZ ;  /* 0x0000000803147824 */ /* 0x000fc600078e00ff */
[----:B------:R-:W-:Y:S02]  /*12820*/  LEA.HI R24, R24, R3, RZ, 0x3 ;  /* 0x0000000318187211 */ /* 0x000fe400078f18ff */
[----:B------:R-:W-:Y:S02]  /*12830*/  LOP3.LUT R3, R40, 0x38, R20, 0xf8, !PT ;  /* 0x0000003828037812 */ /* 0x000fe400078ef814 */
[----:B------:R-:W-:Y:S01]  /*12840*/  SHF.R.U32.HI R20, RZ, 0x10, R9 ;  /* 0x00000010ff147819 */ /* 0x000fe20000011609 */
[----:B------:R-:W-:Y:S01]  /*12850*/  IMAD.SHL.U32 R24, R24, 0x400, RZ ;  /* 0x0000040018187824 */ /* 0x000fe200078e00ff */
[----:B------:R-:W-:Y:S02]  /*12860*/  LOP3.LUT R3, R3, R42, RZ, 0x3c, !PT ;  /* 0x0000002a03037212 */ /* 0x000fe400078e3cff */
[----:B------:R-:W-:Y:S02]  /*12870*/  SHF.R.U64 R9, R74, 0x10, R75 ;  /* 0x000000104a097819 */ /* 0x000fe4000000124b */
[----:B------:R-:W-:-:S02]  /*12880*/  LOP3.LUT R24, R24, 0x7fffe000, RZ, 0xc0, !PT ;  /* 0x7fffe00018187812 */ /* 0x000fc400078ec0ff */
[----:B------:R-:W-:Y:S02]  /*12890*/  PRMT R106, R106, 0x5410, R9 ;  /* 0x000054106a6a7816 */ /* 0x000fe40000000009 */
[----:B------:R-:W-:Y:S02]  /*128a0*/  IADD3 R3, R3, R24, R44 ;  /* 0x0000001803037210 */ /* 0x000fe40007ffe02c */
[----:B---3--:R-:W0:Y:S01]  /*128b0*/  LDS.128 R24, [R46] ;  /* 0x000000002e187984 */ /* 0x008e220000000c00 */
[----:B------:R-:W-:Y:S02]  /*128c0*/  SHF.R.U32.HI R74, RZ, 0x10, R75 ;  /* 0x00000010ff4a7819 */ /* 0x000fe4000001164b */
[----:B------:R-:W-:Y:S01]  /*128d0*/  IMAD R3, R3, 0x2, R18 ;  /* 0x0000000203037824 */ /* 0x000fe200078e0212 */
[----:B------:R-:W-:Y:S02]  /*128e0*/  PRMT R105, R105, 0x5410, R20 ;  /* 0x0000541069697816 */ /* 0x000fe40000000014 */
[----:B------:R-:W-:-:S02]  /*128f0*/  PRMT R107, R107, 0x5410, R74 ;  /* 0x000054106b6b7816 */ /* 0x000fc4000000004a */
        /* <DEDUP_REMOVED lines=18> */
[----:B------:R-:W-:Y:S02]  /*12a20*/  IMAD.U32 R33, R31, 0x10000, RZ ;  /* 0x000100001f217824 */ /* 0x000fe400078e00ff */
[----:B------:R-:W-:Y:S01]  /*12a30*/  FFMA.FTZ R41, R8, R35, R41 ;  /* 0x0000002308297223 */ /* 0x000fe20000010029 */
[----:B------:R-:W-:Y:S02]  /*12a40*/  IMAD.U32 R34, R107, 0x10000, RZ ;  /* 0x000100006b227824 */ /* 0x000fe400078e00ff */
[-C--:B------:R-:W-:Y:S01]  /*12a50*/  FMUL.FTZ R35, R32, R25.reuse ;  /* 0x0000001920237220 */ /* 0x080fe20000410000 */
[----:B------:R-:W-:Y:S01]  /*12a60*/  IMAD.U32 R8, R103, 0x10000, RZ ;  /* 0x0001000067087824 */ /* 0x000fe200078e00ff */
[----:B------:R-:W-:Y:S01]  /*12a70*/  LOP3.LUT R105, R105, 0xffff0000, RZ, 0xc0, !PT ;  /* 0xffff000069697812 */ /* 0x000fe200078ec0ff */
[C---:B------:R-:W-:Y:S01]  /*12a80*/  FMUL.FTZ R32, R33.reuse, R34 ;  /* 0x0000002221207220 */ /* 0x040fe20000410000 */
[C---:B------:R-:W-:Y:S01]  /*12a90*/  FFMA.FTZ R43, R10.reuse, R25, -R43 ;  /* 0x000000190a2b7223 */ /* 0x040fe2000001082b */
[-C--:B------:R-:W-:Y:S01]  /*12aa0*/  FMUL.FTZ R45, R33, R8.reuse ;  /* 0x00000008212d7220 */ /* 0x080fe20000410000 */
[----:B------:R-:W-:Y:S01]  /*12ab0*/  FFMA.FTZ R25, R10, R37, R35 ;  /* 0x000000250a197223 */ /* 0x000fe20000010023 */
[----:B------:R-:W-:Y:S01]  /*12ac0*/  FFMA.FTZ R33, R21, R8, -R32 ;  /* 0x0000000815217223 */ /* 0x000fe20000010820 */
[C---:B------:R-:W-:Y:S01]  /*12ad0*/  FMUL.FTZ R8, R27.reuse, R108 ;  /* 0x0000006c1b087220 */ /* 0x040fe20000410000 */
[----:B------:R-:W-:Y:S01]  /*12ae0*/  FMUL.FTZ R32, R27, R104 ;  /* 0x000000681b207220 */ /* 0x000fe20000410000 */
[----:B------:R-:W-:-:S02]  /*12af0*/  IMAD.U32 R29, R30, 0x10000, RZ ;  /* 0x000100001e1d7824 */ /* 0x000fc400078e00ff */
[----:B------:R-:W-:Y:S01]  /*12b00*/  FFMA.FTZ R45, R21, R34, R45 ;  /* 0x00000022152d7223 */ /* 0x000fe2000001002d */
[C---:B------:R-:W-:Y:S01]  /*12b10*/  FFMA.FTZ R104, R9.reuse, R104, -R8 ;  /* 0x0000006809687223 */ /* 0x040fe20000010808 */
[----:B------:R-:W-:Y:S02]  /*12b20*/  IMAD.U32 R10, R106, 0x10000, RZ ;  /* 0x000100006a0a7824 */ /* 0x000fe400078e00ff */
[----:B------:R-:W-:Y:S01]  /*12b30*/  FFMA.FTZ R32, R9, R108, R32 ;  /* 0x0000006c09207223 */ /* 0x000fe20000010020 */
[----:B------:R-:W-:Y:S01]  /*12b40*/  LOP3.LUT R30, R30, 0xffff0000, RZ, 0xc0, !PT ;  /* 0xffff00001e1e7812 */ /* 0x000fe200078ec0ff */
[C---:B------:R-:W-:Y:S02]  /*12b50*/  IMAD.U32 R8, R101.reuse, 0x10000, RZ ;  /* 0x0001000065087824 */ /* 0x040fe400078e00ff */
[----:B------:R-:W-:Y:S01]  /*12b60*/  FMUL.FTZ R21, R28, R109 ;  /* 0x0000006d1c157220 */ /* 0x000fe20000410000 */
[----:B------:R-:W-:Y:S01]  /*12b70*/  LOP3.LUT R9, R106, 0xffff0000, RZ, 0xc0, !PT ;  /* 0xffff00006a097812 */ /* 0x000fe200078ec0ff */
[-C--:B------:R-:W-:Y:S01]  /*12b80*/  FMUL.FTZ R34, R28, R105.reuse ;  /* 0x000000691c227220 */ /* 0x080fe20000410000 */
[----:B------:R-:W-:Y:S01]  /*12b90*/  LOP3.LUT R101, R101, 0xffff0000, RZ, 0xc0, !PT ;  /* 0xffff000065657812 */ /* 0x000fe200078ec0ff */
[----:B------:R-:W-:Y:S01]  /*12ba0*/  FMUL.FTZ R36, R29, R10 ;  /* 0x0000000a1d247220 */ /* 0x000fe20000410000 */
[----:B------:R-:W-:Y:S01]  /*12bb0*/  LOP3.LUT R31, R31, 0xffff0000, RZ, 0xc0, !PT ;  /* 0xffff00001f1f7812 */ /* 0x000fe200078ec0ff */
[C---:B------:R-:W-:Y:S01]  /*12bc0*/  FFMA.FTZ R28, R24.reuse, R105, -R21 ;  /* 0x00000069181c7223 */ /* 0x040fe20000010815 */
[----:B------:R-:W-:Y:S01]  /*12bd0*/  LOP3.LUT R107, R107, 0xffff0000, RZ, 0xc0, !PT ;  /* 0xffff00006b6b7812 */ /* 0x000fe200078ec0ff */
[----:B------:R-:W-:Y:S01]  /*12be0*/  FFMA.FTZ R34, R24, R109, R34 ;  /* 0x0000006d18227223 */ /* 0x000fe20000010022 */
[----:B------:R-:W-:Y:S01]  /*12bf0*/  LOP3.LUT R103, R103, 0xffff0000, RZ, 0xc0, !PT ;  /* 0xffff000067677812 */ /* 0x000fe200078ec0ff */
[C---:B------:R-:W-:Y:S01]  /*12c00*/  FMUL.FTZ R21, R30.reuse, R9 ;  /* 0x000000091e157220 */ /* 0x040fe20000410000 */
[-C--:B------:R-:W-:Y:S01]  /*12c10*/  FMUL.FTZ R24, R29, R8.reuse ;  /* 0x000000081d187220 */ /* 0x080fe20000410000 */
[----:B------:R-:W-:Y:S01]  /*12c20*/  FMUL.FTZ R30, R30, R101 ;  /* 0x000000651e1e7220 */ /* 0x000fe20000410000 */
[----:B------:R-:W-:Y:S01]  /*12c30*/  FFMA.FTZ R36, R11, R8, -R36 ;  /* 0x000000080b247223 */ /* 0x000fe20000010824 */
[C---:B------:R-:W-:Y:S01]  /*12c40*/  FMUL.FTZ R27, R31.reuse, R107 ;  /* 0x0000006b1f1b7220 */ /* 0x040fe20000410000 */
[----:B------:R-:W-:Y:S01]  /*12c50*/  FMUL.FTZ R8, R31, R103 ;  /* 0x000000671f087220 */ /* 0x000fe20000410000 */
[----:B------:R-:W-:Y:S01]  /*12c60*/  FFMA.FTZ R11, R11, R10, R24 ;  /* 0x0000000a0b0b7223 */ /* 0x000fe20000010018 */
        /* <DEDUP_REMOVED lines=14> */
.L_x_1750:
[----:B------:R-:W-:Y:S05]  /*12d50*/  BSYNC B1 ;  /* 0x0000000000017941 */ /* 0x000fea0003800000 */
.L_x_1749:
[----:B------:R-:W-:Y:S05]  /*12d60*/  @P1 BRA `(.L_x_1716) ;  /* 0x00000004009c1947 */ /* 0x000fea0003800000 */
[----:B------:R-:W2:Y:S01]  /*12d70*/  LDL R31, [R1+0x84] ;  /* 0x00008400011f7983 */ /* 0x000ea20000100800 */
[----:B------:R-:W-:Y:S02]  /*12d80*/  LEA.HI R0, R47, R0, RZ, 0x1d ;  /* 0x000000002f007211 */ /* 0x000fe400078fe8ff */
[----:B------:R-:W-:Y:S02]  /*12d90*/  SHF.R.U64 R29, R4, 0x10, R5 ;  /* 0x00000010041d7819 */ /* 0x000fe40000001205 */
[----:B0-----:R-:W-:Y:S01]  /*12da0*/  SHF.R.S32.HI R9, RZ, 0x1f, R0 ;  /* 0x0000001fff097819 */ /* 0x001fe20000011400 */
        /* <DEDUP_REMOVED lines=9> */
[----:B------:R-:W-:Y:S02]  /*12e40*/  SHF.R.U64 R7, R12, 0x10, R13 ;  /* 0x000000100c077819 */ /* 0x000fe4000000120d */
[----:B------:R-:W-:-:S02]  /*12e50*/  IADD3 R3, R0, R3, R44 ;  /* 0x0000000300037210 */ /* 0x000fc40007ffe02c */
[----:B------:R-:W-:Y:S02]  /*12e60*/  SHF.R.U64 R5, R14, 0x10, R15 ;  /* 0x000000100e057819 */ /* 0x000fe4000000120f */
[----:B------:R-:W-:Y:S01]  /*12e70*/  SHF.R.U32.HI R12, RZ, 0x10, R13 ;  /* 0x00000010ff0c7819 */ /* 0x000fe2000001160d */
[----:B------:R-:W-:Y:S01]  /*12e80*/  IMAD R3, R3, 0x2, R18 ;  /* 0x0000000203037824 */ /* 0x000fe200078e0212 */
[----:B------:R-:W-:Y:S02]  /*12e90*/  PRMT R87, R87, 0x5410, R4 ;  /* 0x0000541057577816 */ /* 0x000fe40000000004 */
[----:B------:R-:W-:Y:S02]  /*12ea0*/  PRMT R85, R85, 0x5410, R6 ;  /* 0x0000541055557816 */ /* 0x000fe40000000006 */
[----:B------:R-:W0:Y:S01]  /*12eb0*/  LDS.128 R24, [R3+0x10400] ;  /* 0x0104000003187984 */ /* 0x000e220000000c00 */
[----:B------:R-:W-:Y:S01]  /*12ec0*/  PRMT R90, R90, 0x5410, R7 ;  /* 0x000054105a5a7816 */ /* 0x000fe20000000007 */
[----:B------:R-:W-:Y:S01]  /*12ed0*/  IMAD.U32 R28, R87, 0x10000, RZ ;  /* 0x00010000571c7824 */ /* 0x000fe200078e00ff */
[----:B------:R-:W-:-:S02]  /*12ee0*/  PRMT R88, R88, 0x5410, R5 ;  /* 0x0000541058587816 */ /* 0x000fc40000000005 */
[----:B------:R-:W-:Y:S02]  /*12ef0*/  PRMT R86, R86, 0x5410, R29 ;  /* 0x0000541056567816 */ /* 0x000fe4000000001d */
[----:B------:R-:W-:Y:S02]  /*12f00*/  PRMT R91, R91, 0x5410, R12 ;  /* 0x000054105b5b7816 */ /* 0x000fe4000000000c */
[----:B------:R-:W-:Y:S02]  /*12f10*/  SHF.R.U32.HI R14, RZ, 0x10, R15 ;  /* 0x00000010ff0e7819 */ /* 0x000fe4000001160f */
[----:B------:R-:W-:Y:S01]  /*12f20*/  PRMT R84, R84, 0x5410, R21 ;  /* 0x0000541054547816 */ /* 0x000fe20000000015 */
[----:B------:R-:W-:Y:S01]  /*12f30*/  IMAD.U32 R21, R86, 0x10000, RZ ;  /* 0x0001000056157824 */ /* 0x000fe200078e00ff */
[----:B------:R-:W-:Y:S01]  /*12f40*/  PRMT R89, R89, 0x5410, R14 ;  /* 0x0000541059597816 */ /* 0x000fe2000000000e */
[C---:B------:R-:W-:Y:S01]  /*12f50*/  IMAD.U32 R30, R91.reuse, 0x10000, RZ ;  /* 0x000100005b1e7824 */ /* 0x040fe200078e00ff */
[----:B------:R-:W-:-:S02]  /*12f60*/  LOP3.LUT R91, R91, 0xffff0000, RZ, 0xc0, !PT ;  /* 0xffff00005b5b7812 */ /* 0x000fc400078ec0ff */
[----:B------:R-:W-:Y:S02]  /*12f70*/  LOP3.LUT R87, R87, 0xffff0000, RZ, 0xc0, !PT ;  /* 0xffff000057577812 */ /* 0x000fe400078ec0ff */
[----:B0-----:R-:W-:Y:S01]  /*12f80*/  LOP3.LUT R12, R24, 0xffff0000, RZ, 0xc0, !PT ;  /* 0xffff0000180c7812 */ /* 0x001fe200078ec0ff */
[----:B------:R-:W-:Y:S01]  /*12f90*/  IMAD.U32 R13, R25, 0x10000, RZ ;  /* 0x00010000190d7824 */ /* 0x000fe200078e00ff */
[C---:B------:R-:W-:Y:S01]  /*12fa0*/  LOP3.LUT R15, R26.reuse, 0xffff0000, RZ, 0xc0, !PT ;  /* 0xffff00001a0f7812 */ /* 0x040fe200078ec0ff */
[----:B------:R-:W-:Y:S02]  /*12fb0*/  IMAD.U32 R20, R27, 0x10000, RZ ;  /* 0x000100001b147824 */ /* 0x000fe400078e00ff */
[C---:B------:R-:W-:Y:S01]  /*12fc0*/  FMUL.FTZ R32, R13.reuse, R30 ;  /* 0x0000001e0d207220 */ /* 0x040fe20000410000 */
[----:B------:R-:W-:Y:S01]  /*12fd0*/  FMUL.FTZ R34, R13, R28 ;  /* 0x0000001c0d227220 */ /* 0x000fe20000410000 */
[----:B------:R-:W-:Y:S01]  /*12fe0*/  IMAD.U32 R14, R26, 0x10000, RZ ;  /* 0x000100001a0e7824 */ /* 0x000fe200078e00ff */
        /* <DEDUP_REMOVED lines=10> */
[----:B------:R-:W-:Y:S01]  /*13090*/  IMAD.U32 R11, R24, 0x10000, RZ ;  /* 0x00010000180b7824 */ /* 0x000fe200078e00ff */
[----:B------:R-:W-:Y:S01]  /*130a0*/  LOP3.LUT R24, R25, 0xffff0000, RZ, 0xc0, !PT ;  /* 0xffff000019187812 */ /* 0x000fe200078ec0ff */
[----:B------:R-:W-:-:S02]  /*130b0*/  IMAD.U32 R25, R90, 0x10000, RZ ;  /* 0x000100005a197824 */ /* 0x000fc400078e00ff */
[C---:B------:R-:W-:Y:S01]  /*130c0*/  FFMA.FTZ R32, R5.reuse, R28, -R32 ;  /* 0x0000001c05207223 */ /* 0x040fe20000010820 */
[----:B------:R-:W-:Y:S01]  /*130d0*/  FFMA.FTZ R34, R5, R30, R34 ;  /* 0x0000001e05227223 */ /* 0x000fe20000010022 */
[----:B------:R-:W-:Y:S01]  /*130e0*/  LOP3.LUT R5, R86, 0xffff0000, RZ, 0xc0, !PT ;  /* 0xffff000056057812 */ /* 0x000fe200078ec0ff */
[C---:B------:R-:W-:Y:S01]  /*130f0*/  FMUL.FTZ R29, R11.reuse, R25 ;  /* 0x000000190b1d7220 */ /* 0x040fe20000410000 */
[----:B------:R-:W-:-:S03]  /*13100*/  FMUL.FTZ R11, R11, R21 ;  /* 0x000000150b0b7220 */ /* 0x000fc60000410000 */
[C---:B------:R-:W-:Y:S01]  /*13110*/  FFMA.FTZ R29, R0.reuse, R21, -R29 ;  /* 0x00000015001d7223 */ /* 0x040fe2000001081d */
[----:B------:R-:W-:Y:S02]  /*13120*/  IMAD.U32 R21, R89, 0x10000, RZ ;  /* 0x0001000059157824 */ /* 0x000fe400078e00ff */
[----:B------:R-:W-:Y:S01]  /*13130*/  FFMA.FTZ R25, R0, R25, R11 ;  /* 0x0000001900197223 */ /* 0x000fe2000001000b */
[----:B------:R-:W-:Y:S01]  /*13140*/  IMAD.U32 R0, R85, 0x10000, RZ ;  /* 0x0001000055007824 */ /* 0x000fe200078e00ff */
[----:B------:R-:W-:Y:S01]  /*13150*/  LOP3.LUT R11, R90, 0xffff0000, RZ, 0xc0, !PT ;  /* 0xffff00005a0b7812 */ /* 0x000fe200078ec0ff */
[----:B------:R-:W-:Y:S01]  /*13160*/  FMUL.FTZ R28, R20, R21 ;  /* 0x00000015141c7220 */ /* 0x000fe20000410000 */
[----:B------:R-:W-:Y:S01]  /*13170*/  FMUL.FTZ R13, R12, R5 ;  /* 0x000000050c0d7220 */ /* 0x000fe20000410000 */
[-C--:B------:R-:W-:Y:S01]  /*13180*/  FMUL.FTZ R20, R20, R0.reuse ;  /* 0x0000000014147220 */ /* 0x080fe20000410000 */
[----:B------:R-:W-:Y:S01]  /*13190*/  LOP3.LUT R89, R89, 0xffff0000, RZ, 0xc0, !PT ;  /* 0xffff000059597812 */ /* 0x000fe200078ec0ff */
[----:B------:R-:W-:Y:S01]  /*131a0*/  FFMA.FTZ R28, R9, R0, -R28 ;  /* 0x00000000091c7223 */ /* 0x000fe2000001081c */
[----:B------:R-:W-:Y:S01]  /*131b0*/  LOP3.LUT R85, R85, 0xffff0000, RZ, 0xc0, !PT ;  /* 0xffff000055557812 */ /* 0x000fe200078ec0ff */
[----:B------:R-:W-:Y:S01]  /*131c0*/  FFMA.FTZ R20, R9, R21, R20 ;  /* 0x0000001509147223 */ /* 0x000fe20000010014 */
[-C--:B------:R-:W-:Y:S01]  /*131d0*/  FMUL.FTZ R9, R12, R11.reuse ;  /* 0x0000000b0c097220 */ /* 0x080fe20000410000 */
[----:B------:R-:W-:Y:S01]  /*131e0*/  FFMA.FTZ R12, R4, R11, R13 ;  /* 0x0000000b040c7223 */ /* 0x000fe2000001000d */
[C---:B------:R-:W-:Y:S01]  /*131f0*/  FMUL.FTZ R21, R24.reuse, R91 ;  /* 0x0000005b18157220 */ /* 0x040fe20000410000 */
[----:B------:R-:W-:Y:S01]  /*13200*/  FMUL.FTZ R24, R24, R87 ;  /* 0x0000005718187220 */ /* 0x000fe20000410000 */
[----:B------:R-:W-:Y:S01]  /*13210*/  FFMA.FTZ R0, R4, R5, -R9 ;  /* 0x0000000504007223 */ /* 0x000fe20000010809 */
[C---:B------:R-:W-:Y:S01]  /*13220*/  IMAD.U32 R9, R88.reuse, 0x10000, RZ ;  /* 0x0001000058097824 */ /* 0x040fe200078e00ff */
[----:B------:R-:W-:Y:S01]  /*13230*/  LOP3.LUT R88, R88, 0xffff0000, RZ, 0xc0, !PT ;  /* 0xffff000058587812 */ /* 0x000fe200078ec0ff */
[C---:B------:R-:W-:Y:S01]  /*13240*/  IMAD.U32 R5, R84.reuse, 0x10000, RZ ;  /* 0x0001000054057824 */ /* 0x040fe200078e00ff */
[----:B------:R-:W-:Y:S01]  /*13250*/  LOP3.LUT R84, R84, 0xffff0000, RZ, 0xc0, !PT ;  /* 0xffff000054547812 */ /* 0x000fe200078ec0ff */
[----:B------:R-:W-:Y:S01]  /*13260*/  FMUL.FTZ R11, R14, R9 ;  /* 0x000000090e0b7220 */ /* 0x000fe20000410000 */
[----:B------:R-:W-:Y:S01]  /*13270*/  FFMA.FTZ R21, R8, R87, -R21 ;  /* 0x0000005708157223 */ /* 0x000fe20000010815 */
[-C--:B------:R-:W-:Y:S01]  /*13280*/  FMUL.FTZ R13, R14, R5.reuse ;  /* 0x000000050e0d7220 */ /* 0x080fe20000410000 */
[C---:B------:R-:W-:Y:S01]  /*13290*/  FMUL.FTZ R4, R15.reuse, R88 ;  /* 0x000000580f047220 */ /* 0x040fe20000410000 */
[----:B------:R-:W-:Y:S01]  /*132a0*/  FFMA.FTZ R11, R6, R5, -R11 ;  /* 0x00000005060b7223 */ /* 0x000fe2000001080b */
[-C--:B------:R-:W-:Y:S01]  /*132b0*/  FMUL.FTZ R15, R15, R84.reuse ;  /* 0x000000540f0f7220 */ /* 0x080fe20000410000 */
[C---:B------:R-:W-:Y:S01]  /*132c0*/  FMUL.FTZ R5, R26.reuse, R89 ;  /* 0x000000591a057220 */ /* 0x040fe20000410000 */
[----:B------:R-:W-:Y:S01]  /*132d0*/  FMUL.FTZ R26, R26, R85 ;  /* 0x000000551a1a7220 */ /* 0x000fe20000410000 */
[----:B------:R-:W-:Y:S01]  /*132e0*/  FFMA.FTZ R13, R6, R9, R13 ;  /* 0x00000009060d7223 */ /* 0x000fe2000001000d */
        /* <DEDUP_REMOVED lines=15> */
.L_x_1716:
[----:B------:R-:W-:Y:S05]  /*133e0*/  BSYNC B0 ;  /* 0x0000000000007941 */ /* 0x000fea0003800000 */
.L_x_1676:
        /* <DEDUP_REMOVED lines=8> */
.L_x_1673:
[----:B------:R-:W-:-:S13]  /*13470*/  ISETP.NE.AND P0, PT, R225, 0x3, PT ;  /* 0x00000003e100780c */ /* 0x000fda0003f05270 */
[----:B------:R-:W-:Y:S05]  /*13480*/  @!P0 BRA `(.L_x_1751) ;  /* 0x0000000000048947 */ /* 0x000fea0003800000 */
[----:B------:R-:W-:Y:S01]  /*13490*/  BPT.TRAP 0x1 ;  /* 0x000000040000795c */ /* 0x000fe20000300000 */
.L_x_1751:
[----:B0-234-:R-:W-:Y:S01]  /*134a0*/  IMAD R8, R204, 0x8, R18 ;  /* 0x00000008cc087824 */ /* 0x01dfe200078e0212 */
[----:B-1----:R-:W-:-:S04]  /*134b0*/  SHF.L.U32 R3, R218, 0x1f, RZ ;  /* 0x0000001fda037819 */ /* 0x002fc800000006ff */
[----:B------:R0:W1:Y:S01]  /*134c0*/  SYNCS.PHASECHK.TRANS64.TRYWAIT P1, [R8+URZ+0x30830], R3 ;  /* 0x03083003080075a7 */ /* 0x000062000802017f */
[----:B------:R-:W-:Y:S05]  /*134d0*/  @!P0 BRA `(.L_x_1752) ;  /* 0x0000000000048947 */ /* 0x000fea0003800000 */
[----:B------:R-:W-:Y:S01]  /*134e0*/  BPT.TRAP 0x1 ;  /* 0x000000040000795c */ /* 0x000fe20000300000 */
.L_x_1752:
[----:B------:R-:W-:Y:S01]  /*134f0*/  VIADD R0, R18, 0x20400 ;  /* 0x0002040012007836 */ /* 0x000fe20000000000 */
[----:B------:R-:W-:Y:S01]  /*13500*/  LOP3.LUT R6, R2, 0x10000, RZ, 0xfc, !PT ;  /* 0x0001000002067812 */ /* 0x000fe200078efcff */
[----:B------:R-:W-:-:S03]  /*13510*/  IMAD.MOV.U32 R7, RZ, RZ, 0x40000040 ;  /* 0x40000040ff077424 */ /* 0x000fc600078e00ff */
[----:B------:R-:W-:-:S04]  /*13520*/  SHF.R.U32.HI R0, RZ, 0x4, R0 ;  /* 0x00000004ff007819 */ /* 0x000fc80000011600 */
[----:B------:R-:W-:-:S04]  /*13530*/  LOP3.LUT R0, R0, 0x3fff, RZ, 0xc0, !PT ;  /* 0x00003fff00007812 */ /* 0x000fc800078ec0ff */
[----:B------:R-:W-:-:S05]  /*13540*/  LOP3.LUT R0, R0, 0x10000, RZ, 0xfc, !PT ;  /* 0x0001000000007812 */ /* 0x000fca00078efcff */
[----:B------:R2:W-:Y:S01]  /*13550*/  STL [R1+0x44], R0 ;  /* 0x0000440001007387 */ /* 0x0005e20000100800 */
[----:B-1----:R-:W-:Y:S05]  /*13560*/  @P1 BRA `(.L_x_1753) ;  /* 0x0000000000081947 */ /* 0x002fea0003800000 */
[----:B------:R-:W1:Y:S02]  /*13570*/  SYNCS.PHASECHK.TRANS64.TRYWAIT P1, [R8+URZ+0x30830], R3 ;  /* 0x03083003080075a7 */ /* 0x000e64000802017f */
[----:B-1----:R-:W-:Y:S05]  /*13580*/  @!P1 BRA `(.L_x_1754) ;  /* 0x0000017c008c9947 */ /* 0x002fea0003800000 */
.L_x_1753:
[----:B--2---:R-:W2:Y:S01]  /*13590*/  LDL R0, [R1+0x44] ;  /* 0x0000440001007983 */ /* 0x004ea20000100800 */
[----:B01----:R-:W-:Y:S01]  /*135a0*/  IMAD.MOV.U32 R3, RZ, RZ, 0x40000040 ;  /* 0x40000040ff037424 */ /* 0x003fe200078e00ff */
[----:B------:R-:W-:Y:S05]  /*135b0*/  WARPSYNC.ALL ;  /* 0x0000000000007948 */ /* 0x000fea0003800000 */
[C---:B------:R-:W-:Y:S01]  /*135c0*/  R2UR UR4, R6.reuse ;  /* 0x00000000060472ca */ /* 0x040fe200000e0000 */
[----:B-----5:R-:W-:Y:S01]  /*135d0*/  WARPGROUP.ARRIVE ;  /* 0x00000000000079c5 */ /* 0x020fe20000000000 */
[----:B------:R-:W-:Y:S01]  /*135e0*/  R2UR UR5, R7 ;  /* 0x00000000070572ca */ /* 0x000fe200000e0000 */
[----:B------:R-:W-:Y:S01]  /*135f0*/  VIADD R64, R6, 0x2 ;  /* 0x0000000206407836 */ /* 0x000fe20000000000 */
[----:B------:R-:W-:Y:S01]  /*13600*/  R2UR UR7, R3 ;  /* 0x00000000030772ca */ /* 0x000fe200000e0000 */
[----:B------:R-:W-:-:S02]  /*13610*/  IMAD.MOV.U32 R65, RZ, RZ, 0x40000040 ;  /* 0x40000040ff417424 */ /* 0x000fc400078e00ff */
[----:B------:R-:W-:Y:S02]  /*13620*/  IMAD.MOV.U32 R5, RZ, RZ, 0x40000040 ;  /* 0x40000040ff057424 */ /* 0x000fe400078e00ff */
[C---:B------:R-:W-:Y:S01]  /*13630*/  VIADD R62, R6.reuse, 0x4 ;  /* 0x00000004063e7836 */ /* 0x040fe20000000000 */
[----:B------:R0:W-:Y:S01]  /*13640*/  STL.64 [R1+0x38], R64 ;  /* 0x0000384001007387 */ /* 0x0001e20000100a00 */
[----:B------:R-:W-:Y:S02]  /*13650*/  IMAD.MOV.U32 R63, RZ, RZ, 0x40000040 ;  /* 0x40000040ff3f7424 */ /* 0x000fe400078e00ff */
[C---:B------:R-:W-:Y:S02]  /*13660*/  VIADD R60, R6.reuse, 0x6 ;  /* 0x00000006063c7836 */ /* 0x040fe40000000000 */
[----:B------:R-:W-:Y:S01]  /*13670*/  IMAD.MOV.U32 R61, RZ, RZ, 0x40000040 ;  /* 0x40000040ff3d7424 */ /* 0x000fe200078e00ff */
[----:B------:R0:W-:Y:S01]  /*13680*/  STL.64 [R1+0x30], R62 ;  /* 0x0000303e01007387 */ /* 0x0001e20000100a00 */
[----:B------:R-:W-:-:S02]  /*13690*/  VIADD R58, R6, 0x400 ;  /* 0x00000400063a7836 */ /* 0x000fc40000000000 */
[----:B------:R-:W-:Y:S01]  /*136a0*/  IMAD.MOV.U32 R59, RZ, RZ, 0x40000040 ;  /* 0x40000040ff3b7424 */ /* 0x000fe200078e00ff */
[----:B------:R0:W-:Y:S01]  /*136b0*/  STL.64 [R1+0x28], R60 ;  /* 0x0000283c01007387 */ /* 0x0001e20000100a00 */
[C---:B------:R-:W-:Y:S02]  /*136c0*/  VIADD R56, R6.reuse, 0x402 ;  /* 0x0000040206387836 */ /* 0x040fe40000000000 */
[----:B------:R-:W-:Y:S01]  /*136d0*/  IMAD.MOV.U32 R57, RZ, RZ, 0x40000040 ;  /* 0x40000040ff397424 */ /* 0x000fe200078e00ff */
[----:B------:R0:W-:Y:S01]  /*136e0*/  STL.64 [R1+0x20], R58 ;  /* 0x0000203a01007387 */ /* 0x0001e20000100a00 */
[C---:B------:R-:W-:Y:S02]  /*136f0*/  VIADD R216, R6.reuse, 0x404 ;  /* 0x0000040406d87836 */ /* 0x040fe40000000000 */
[----:B------:R-:W-:Y:S01]  /*13700*/  IMAD.MOV.U32 R217, RZ, RZ, 0x40000040 ;  /* 0x40000040ffd97424 */ /* 0x000fe200078e00ff */
[----:B------:R0:W-:Y:S01]  /*13710*/  STL.64 [R1+0x18], R56 ;  /* 0x0000183801007387 */ /* 0x0001e20000100a00 */
[----:B------:R-:W-:-:S02]  /*13720*/  VIADD R214, R6, 0x406 ;  /* 0x0000040606d67836 */ /* 0x000fc40000000000 */
[----:B------:R-:W-:Y:S02]  /*13730*/  IMAD.MOV.U32 R215, RZ, RZ, 0x40000040 ;  /* 0x40000040ffd77424 */ /* 0x000fe400078e00ff */
[C---:B------:R-:W-:Y:S02]  /*13740*/  VIADD R212, R6.reuse, 0x800 ;  /* 0x0000080006d47836 */ /* 0x040fe40000000000 */
[----:B------:R-:W-:Y:S02]  /*13750*/  IMAD.MOV.U32 R213, RZ, RZ, 0x40000040 ;  /* 0x40000040ffd57424 */ /* 0x000fe400078e00ff */
[C---:B------:R-:W-:Y:S02]  /*13760*/  VIADD R210, R6.reuse, 0x802 ;  /* 0x0000080206d27836 */ /* 0x040fe40000000000 */
[----:B------:R-:W-:Y:S02]  /*13770*/  IMAD.MOV.U32 R211, RZ, RZ, 0x40000040 ;  /* 0x40000040ffd37424 */ /* 0x000fe400078e00ff */
        /* <DEDUP_REMOVED lines=10> */
[----:B------:R-:W-:Y:S02]  /*13820*/  VIADD R10, R6, 0xc06 ;  /* 0x00000c06060a7836 */ /* 0x000fe40000000000 */
[----:B------:R-:W-:Y:S02]  /*13830*/  IMAD.MOV.U32 R11, RZ, RZ, 0x40000040 ;  /* 0x40000040ff0b7424 */ /* 0x000fe400078e00ff */
[----:B------:R-:W-:-:S02]  /*13840*/  IMAD.MOV.U32 R3, RZ, RZ, 0x40000040 ;  /* 0x40000040ff037424 */ /* 0x000fc400078e00ff */
[----:B--2---:R-:W-:-:S04]  /*13850*/  IMAD R2, R204, 0x800, R0 ;  /* 0x00000800cc027824 */ /* 0x004fc800078e0200 */
[C---:B------:R-:W-:Y:S01]  /*13860*/  VIADD R4, R2.reuse, 0x2 ;  /* 0x0000000202047836 */ /* 0x040fe20000000000 */
[----:B------:R-:W-:-:S13]  /*13870*/  R2UR UR6, R2 ;  /* 0x00000000020672ca */ /* 0x000fda00000e0000 */
[----:B------:R-:W-:Y:S01]  /*13880*/  HGMMA.64x64x16.F32.BF16 R24, gdesc[UR4], RZ, !UPT, gsb0 ;  /* 0x00e00000041879f0 */ /* 0x000fe2000c0018ff */
[----:B------:R-:W-:Y:S02]  /*13890*/  R2UR UR4, R64 ;  /* 0x00000000400472ca */ /* 0x000fe400000e0000 */
[----:B------:R-:W-:Y:S02]  /*138a0*/  R2UR UR5, R65 ;  /* 0x00000000410572ca */ /* 0x000fe400000e0000 */
[----:B------:R-:W-:Y:S01]  /*138b0*/  R2UR UR6, R4 ;  /* 0x00000000040672ca */ /* 0x000fe200000e0000 */
[----:B------:R-:W-:Y:S01]  /*138c0*/  VIADD R4, R2, 0x4 ;  /* 0x0000000402047836 */ /* 0x000fe20000000000 */
[----:B------:R-:W-:Y:S01]  /*138d0*/  R2UR UR7, R5 ;  /* 0x00000000050772ca */ /* 0x000fe200000e0000 */
[----:B------:R-:W-:Y:S01]  /*138e0*/  IMAD.MOV.U32 R5, RZ, RZ, 0x40000040 ;  /* 0x40000040ff057424 */ /* 0x000fe200078e00ff */
[----:B------:R-:W-:Y:S02]  /*138f0*/  WARPGROUP.DEPBAR.LE gsb0, 0x0 ;  /* 0x00008000000079c5 */ /* 0x000fe40000010000 */
[----:B------:R-:W-:-:S09]  /*13900*/  WARPGROUP.ARRIVE ;  /* 0x00000000000079c5 */ /* 0x000fd20000000000 */
[----:B------:R-:W-:Y:S01]  /*13910*/  HGMMA.64x64x16.F32.BF16 R24, gdesc[UR4], R24, gsb0 ;  /* 0x00e00000041879f0 */ /* 0x000fe20008001818 */
        /* <DEDUP_REMOVED lines=102> */
[C---:B------:R-:W-:Y:S01]  /*13f80*/  VIADD R4, R2.reuse, 0x604 ;  /* 0x0000060402047836 */ /* 0x040fe20000000000 */
[----:B------:R-:W-:Y:S01]  /*13f90*/  R2UR UR7, R5 ;  /* 0x00000000050772ca */ /* 0x000fe200000e0000 */
[----:B------:R-:W-:Y:S02]  /*13fa0*/  IMAD.MOV.U32 R5, RZ, RZ, 0x40000040 ;  /* 0x40000040ff057424 */ /* 0x000fe400078e00ff */
[----:B------:R-:W-:Y:S01]  /*13fb0*/  VIADD R2, R2, 0x606 ;  /* 0x0000060602027836 */ /* 0x000fe20000000000 */
[----:B------:R-:W-:-:S02]  /*13fc0*/  WARPGROUP.DEPBAR.LE gsb0, 0x0 ;  /* 0x00008000000079c5 */ /* 0x000fc40000010000 */
[----:B------:R-:W-:-:S07]  /*13fd0*/  WARPGROUP.ARRIVE ;  /* 0x00000000000079c5 */ /* 0x000fce0000000000 */
[----:B------:R-:W-:Y:S01]  /*13fe0*/  HGMMA.64x64x16.F32.BF16 R24, gdesc[UR4], R24, gsb0 ;  /* 0x00e00000041879f0 */ /* 0x000fe20008001818 */
[----:B------:R-:W-:Y:S02]  /*13ff0*/  R2UR UR4, R12 ;  /* 0x000000000c0472ca */ /* 0x000fe400000e0000 */
[----:B------:R-:W-:Y:S02]  /*14000*/  R2UR UR5, R13 ;  /* 0x000000000d0572ca */ /* 0x000fe400000e0000 */
[----:B------:R-:W-:Y:S02]  /*14010*/  R2UR UR6, R4 ;  /* 0x00000000040672ca */ /* 0x000fe400000e0000 */
[----:B------:R-:W-:Y:S01]  /*14020*/  R2UR UR7, R5 ;  /* 0x00000000050772ca */ /* 0x000fe200000e0000 */
[----:B------:R-:W-:Y:S02]  /*14030*/  WARPGROUP.DEPBAR.LE gsb0, 0x0 ;  /* 0x00008000000079c5 */ /* 0x000fe40000010000 */
[----:B------:R-:W-:-:S10]  /*14040*/  WARPGROUP.ARRIVE ;  /* 0x00000000000079c5 */ /* 0x000fd40000000000 */
[----:B------:R-:W-:Y:S01]  /*14050*/  HGMMA.64x64x16.F32.BF16 R24, gdesc[UR4], R24, gsb0 ;  /* 0x00e00000041879f0 */ /* 0x000fe20008001818 */
[----:B------:R-:W-:Y:S02]  /*14060*/  R2UR UR4, R10 ;  /* 0x000000000a0472ca */ /* 0x000fe400000e0000 */
[----:B------:R-:W-:Y:S02]  /*14070*/  R2UR UR5, R11 ;  /* 0x000000000b0572ca */ /* 0x000fe400000e0000 */
[----:B------:R-:W-:Y:S02]  /*14080*/  R2UR UR6, R2 ;  /* 0x00000000020672ca */ /* 0x000fe400000e0000 */
[----:B------:R-:W-:Y:S01]  /*14090*/  R2UR UR7, R3 ;  /* 0x00000000030772ca */ /* 0x000fe200000e0000 */
[----:B------:R-:W-:Y:S02]  /*140a0*/  WARPGROUP.DEPBAR.LE gsb0, 0x0 ;  /* 0x00008000000079c5 */ /* 0x000fe40000010000 */
[----:B------:R-:W-:-:S10]  /*140b0*/  WARPGROUP.ARRIVE ;  /* 0x00000000000079c5 */ /* 0x000fd40000000000 */
[----:B------:R-:W-:Y:S03]  /*140c0*/  HGMMA.64x64x16.F32.BF16 R24, gdesc[UR4], R24, gsb0 ;  /* 0x00e00000041879f0 */ /* 0x000fe60008001818 */
[----:B------:R-:W-:Y:S02]  /*140d0*/  WARPGROUP.DEPBAR.LE gsb0, 0x0 ;  /* 0x00008000000079c5 */ /* 0x000fe40000010000 */
[----:B0-----:R-:W-:Y:S05]  /*140e0*/  @!P0 BRA `(.L_x_1755) ;  /* 0x0000000000048947 */ /* 0x001fea0003800000 */
[----:B------:R-:W-:Y:S01]  /*140f0*/  BPT.TRAP 0x1 ;  /* 0x000000040000795c */ /* 0x000fe20000300000 */
.L_x_1755:
[----:B------:R-:W2:Y:S01]  /*14100*/  LDL R0, [R1+0x64] ;  /* 0x0000640001007983 */ /* 0x000ea20000100800 */
[----:B------:R-:W0:Y:S03]  /*14110*/  LDC R72, c[0x0][0x448] ;  /* 0x00011200ff487b82 */ /* 0x000e260000000800 */
[----:B------:R-:W2:Y:S04]  /*14120*/  LDL R70, [R1+0x4c] ;  /* 0x00004c0001467983 */ /* 0x000ea80000100800 */
[----:B------:R-:W3:Y:S01]  /*14130*/  LDL R65, [R1+0x8] ;  /* 0x0000080001417983 */ /* 0x000ee20000100800 */
[----:B------:R-:W1:Y:S03]  /*14140*/  LDC.64 R56, c[0x0][0x9e0] ;  /* 0x00027800ff387b82 */ /* 0x000e660000000a00 */
[----:B------:R-:W4:Y:S01]  /*14150*/  LDL R9, [R1+0x4] ;  /* 0x0000040001097983 */ /* 0x000f220000100800 */
[----:B------:R-:W-:Y:S01]  /*14160*/  LOP3.LUT R22, R22, 0xffffffbf, RZ, 0xc0, !PT ;  /* 0xffffffbf16167812 */ /* 0x000fe200078ec0ff */
[----:B------:R-:W-:Y:S01]  /*14170*/  ULDC UR4, c[0x0][0x9dc] ;  /* 0x0002770000047ab9 */ /* 0x000fe20000000800 */
[----:B0-----:R-:W-:-:S13]  /*14180*/  ISETP.NE.AND P1, PT, R72, 0x1, PT ;  /* 0x000000014800780c */ /* 0x001fda0003f25270 */
[----:B------:R-:W0:Y:S08]  /*14190*/  @P1 LDC R3, c[0x0][0x44c] ;  /* 0x00011300ff031b82 */ /* 0x000e300000000800 */
[----:B------:R-:W5:Y:S01]  /*141a0*/  @P1 LDC R4, c[0x0][0x450] ;  /* 0x00011400ff041b82 */ /* 0x000f620000000800 */
[----:B------:R-:W-:Y:S01]  /*141b0*/  @P1 LOP3.LUT R22, R22, 0x40, RZ, 0xfc, !PT ;  /* 0x0000004016161812 */ /* 0x000fe200078efcff */
[----:B------:R-:W-:-:S03]  /*141c0*/  IMAD.U32 R223, RZ, RZ, UR4 ;  /* 0x00000004ffdf7e24 */ /* 0x000fc6000f8e00ff */
[----:B------:R-:W-:Y:S02]  /*141d0*/  LOP3.LUT R22, R22, 0xffffffdf, RZ, 0xc0, !PT ;  /* 0xffffffdf16167812 */ /* 0x000fe400078ec0ff */
[----:B------:R-:W-:Y:S01]  /*141e0*/  LEA R58, R95, 0xffffffc0, 0x6 ;  /* 0xffffffc05f3a7811 */ /* 0x000fe200078e30ff */
[----:B--2---:R-:W-:-:S04]  /*141f0*/  IMAD.IADD R0, R0, 0x1, R70 ;  /* 0x0000000100007824 */ /* 0x004fc800078e0246 */
[----:B0-----:R-:W-:-:S04]  /*14200*/  @P1 IMAD.HI.U32 R3, R0, R3, RZ ;  /* 0x0000000300031227 */ /* 0x001fc800078e00ff */
[----:B------:R-:W-:Y:S01]  /*14210*/  IMAD.MOV.U32 R2, RZ, RZ, R0 ;  /* 0x000000ffff027224 */ /* 0x000fe200078e0000 */
[----:B-----5:R-:W-:Y:S01]  /*14220*/  @P1 SHF.R.U32.HI R2, RZ, R4, R3 ;  /* 0x00000004ff021219 */ /* 0x020fe20000011603 */
[----:B------:R-:W-:Y:S02]  /*14230*/  IMAD.MOV.U32 R4, RZ, RZ, -0x40 ;  /* 0xffffffc0ff047424 */ /* 0x000fe400078e00ff */
[----:B------:R-:W-:Y:S02]  /*14240*/  VIADD R0, R8, 0x30840 ;  /* 0x0003084008007836 */ /* 0x000fe40000000000 */
[----:B------:R-:W0:Y:S01]  /*14250*/  SHFL.IDX PT, R8, R2, RZ, 0x1c1f ;  /* 0x001c1fff02087589 */ /* 0x000e2200000e0000 */
[----:B------:R-:W-:-:S04]  /*14260*/  IMAD R5, R95, R4, 0x40 ;  /* 0x000000405f057424 */ /* 0x000fc800078e0204 */
[----:B------:R-:W-:Y:S01]  /*14270*/  VIADD R3, R5, 0x1 ;  /* 0x0000000105037836 */ /* 0x000fe20000000000 */
[----:B-1----:R-:W-:Y:S02]  /*14280*/  ISETP.GE.AND P1, PT, R57, 0x1, PT ;  /* 0x000000013900780c */ /* 0x002fe40003f26270 */
[----:B----4-:R-:W-:Y:S01]  /*14290*/  PRMT R0, R9, 0x654, R0 ;  /* 0x0000065409007816 */ /* 0x010fe20000000000 */
[----:B---3--:R-:W-:Y:S01]  /*142a0*/  IMAD R3, R65, -0x2, R3 ;  /* 0xfffffffe41037824 */ /* 0x008fe200078e0203 */
[----:B------:R-:W-:Y:S02]  /*142b0*/  LOP3.LUT R4, RZ, R223, RZ, 0x33, !PT ;  /* 0x000000dfff047212 */ /* 0x000fe400078e33ff */
[----:B------:R1:W-:Y:S02]  /*142c0*/  SYNCS.ARRIVE.TRANS64.RED.A1T0 RZ, [R0+URZ], RZ ;  /* 0x000000ff00ff79a7 */ /* 0x0003e4000810043f */
[----:B------:R-:W-:Y:S01]  /*142d0*/  IADD3 R3, -R219, R3, R220 ;  /* 0x00000003db037210 */ /* 0x000fe20007ffe1dc */
[----:B-1----:R-:W-:-:S04]  /*142e0*/  IMAD.IADD R0, R220, 0x1, R5 ;  /* 0x00000001dc007824 */ /* 0x002fc800078e0205 */
[----:B------:R-:W-:Y:S02]  /*142f0*/  IMAD.IADD R60, R3, 0x1, R56 ;  /* 0x00000001033c7824 */ /* 0x000fe400078e0238 */
[----:B------:R-:W-:Y:S02]  /*14300*/  IMAD R59, R65, -0x2, R0 ;  /* 0xfffffffe413b7824 */ /* 0x000fe400078e0200 */
[----:B------:R-:W-:Y:S01]  /*14310*/  IMAD.IADD R61, R3, 0x1, R4 ;  /* 0x00000001033d7824 */ /* 0x000fe200078e0204 */
[----:B------:R-:W-:Y:S02]  /*14320*/  @P1 LOP3.LUT R22, R22, 0x20, RZ, 0xfc, !PT ;  /* 0x0000002016161812 */ /* 0x000fe400078efcff */
[----:B0-----:R-:W-:Y:S01]  /*14330*/  VIADDMNMX R0, R8, R60, R59, PT ;  /* 0x0000003c08007246 */ /* 0x001fe2000380013b */
[----:B------:R-:W-:Y:S01]  /*14340*/  IMAD.IADD R4, R61, 0x1, R8 ;  /* 0x000000013d047824 */ /* 0x000fe200078e0208 */
[----:B------:R-:W-:Y:S06]  /*14350*/  @!P1 BRA `(.L_x_1756) ;  /* 0x0000000000509947 */ /* 0x000fec0003800000 */
[----:B------:R-:W-:Y:S01]  /*14360*/  IADD3 R3, -R219, R220, R8 ;  /* 0x000000dcdb037210 */ /* 0x000fe20007ffe108 */
[----:B------:R-:W-:Y:S03]  /*14370*/  BSSY B0, `(.L_x_1757) ;  /* 0x000000e000007945 */ /* 0x000fe60003800000 */
[----:B------:R-:W-:-:S13]  /*14380*/  ISETP.GT.AND P1, PT, R3, -0x1, PT ;  /* 0xffffffff0300780c */ /* 0x000fda0003f24270 */
        /* <DEDUP_REMOVED lines=8> */
.L_x_1758:
[----:B------:R-:W-:-:S13]  /*14410*/  ISETP.NE.AND P1, PT, R57, 0x1, PT ;  /* 0x000000013900780c */ /* 0x000fda0003f25270 */
[----:B------:R-:W0:Y:S02]  /*14420*/  @P1 LDC.64 R8, c[0x0][0x9e8] ;  /* 0x00027a00ff081b82 */ /* 0x000e240000000a00 */
[----:B0-----:R-:W-:-:S05]  /*14430*/  @P1 IMAD.HI.U32 R8, R3, R8, RZ ;  /* 0x0000000803081227 */ /* 0x001fca00078e00ff */
[----:B------:R-:W-:-:S07]  /*14440*/  @P1 SHF.R.U32.HI R3, RZ, R9, R8 ;  /* 0x00000009ff031219 */ /* 0x000fce0000011608 */
.L_x_1759:
[----:B------:R-:W-:Y:S05]  /*14450*/  BSYNC B0 ;  /* 0x0000000000007941 */ /* 0x000fea0003800000 */
.L_x_1757:
[----:B------:R-:W-:-:S04]  /*14460*/  IMAD R3, R3, R57, -R58 ;  /* 0x0000003903037224 */ /* 0x000fc800078e0a3a */
[----:B------:R-:W-:-:S05]  /*14470*/  IMAD R3, R65, -0x2, R3 ;  /* 0xfffffffe41037824 */ /* 0x000fca00078e0203 */
[----:B------:R-:W-:Y:S02]  /*14480*/  VIMNMX R4, R4, R3, !PT ;  /* 0x0000000304047248 */ /* 0x000fe40007fe0100 */
[----:B------:R-:W-:-:S07]  /*14490*/  VIADDMNMX R0, R3, R57, R0, PT ;  /* 0x0000003903007246 */ /* 0x000fce0003800100 */
.L_x_1756:
[C---:B------:R-:W-:Y:S01]  /*144a0*/  ISETP.GE.AND P2, PT, R5.reuse, 0x9, PT ;  /* 0x000000090500780c */ /* 0x040fe20003f46270 */
[----:B------:R-:W0:Y:S01]  /*144b0*/  SHFL.IDX PT, R2, R2, 0x1, 0x1c1f ;  /* 0x003c1f0002027f89 */ /* 0x000e2200000e0000 */
[C---:B------:R-:W-:Y:S02]  /*144c0*/  ISETP.GE.AND P1, PT, R5.reuse, 0x2, PT ;  /* 0x000000020500780c */ /* 0x040fe40003f26270 */
[C---:B------:R-:W-:Y:S02]  /*144d0*/  ISETP.GT.AND P3, PT, R4.reuse, 0x8, !P2 ;  /* 0x000000080400780c */ /* 0x040fe40005764270 */
[----:B------:R-:W-:Y:S02]  /*144e0*/  ISETP.GT.AND P4, PT, R4, 0x1, !P1 ;  /* 0x000000010400780c */ /* 0x000fe40004f84270 */
[----:B------:R-:W-:Y:S02]  /*144f0*/  ISETP.LT.OR P3, PT, R0, 0x9, P3 ;  /* 0x000000090000780c */ /* 0x000fe40001f61670 */
[----:B------:R-:W-:-:S02]  /*14500*/  ISETP.GE.AND P5, PT, R5, 0xa, PT ;  /* 0x0000000a0500780c */ /* 0x000fc40003fa6270 */
[----:B------:R-:W-:Y:S02]  /*14510*/  FSEL R73, R28, -INF , !P3 ;  /* 0xff8000001c497808 */ /* 0x000fe40005800000 */
[----:B------:R-:W-:Y:S02]  /*14520*/  ISETP.LT.OR P4, PT, R0, 0x2, P4 ;  /* 0x000000020000780c */ /* 0x000fe40002781670 */
[----:B------:R-:W-:Y:S02]  /*14530*/  ISETP.GT.AND P3, PT, R4, 0x9, !P5 ;  /* 0x000000090400780c */ /* 0x000fe40006f64270 */
[----:B------:R-:W-:Y:S02]  /*14540*/  FSEL R71, R25, -INF , !P4 ;  /* 0xff80000019477808 */ /* 0x000fe40006000000 */
        /* <DEDUP_REMOVED lines=26> */
[C---:B------:R-:W-:Y:S02]  /*146f0*/  ISETP.GE.AND P4, PT, R5.reuse, 0x22, PT ;  /* 0x000000220500780c */ /* 0x040fe40003f86270 */
        /* <DEDUP_REMOVED lines=26> */
[----:B------:R-:W-:Y:S02]  /*148a0*/  ISETP.GE.AND P3, PT, R5, 0x39, PT ;  /* 0x000000390500780c */ /* 0x000fe40003f66270 */
[----:B------:R-:W-:Y:S02]  /*148b0*/  P2R R28, PR, RZ, 0x20 ;  /* 0x00000020ff1c7803 */ /* 0x000fe40000000000 */
[----:B------:R-:W-:-:S02]  /*148c0*/  ISETP.GT.AND P4, PT, R4, 0x38, !P3 ;  /* 0x000000380400780c */ /* 0x000fc40005f84270 */
[----:B------:R-:W-:Y:S02]  /*148d0*/  ISETP.GE.AND P5, PT, R5, 0x3a, PT ;  /* 0x0000003a0500780c */ /* 0x000fe40003fa6270 */
[----:B------:R-:W-:-:S04]  /*148e0*/  ISETP.LT.OR P4, PT, R0, 0x39, P4 ;  /* 0x000000390000780c */ /* 0x000fc80002781670 */
[----:B------:R-:W-:Y:S02]  /*148f0*/  FSEL R3, R52, -INF , !P4 ;  /* 0xff80000034037808 */ /* 0x000fe40006000000 */
[----:B------:R-:W-:-:S04]  /*14900*/  ISETP.GT.AND P4, PT, R4, RZ, !P6 ;  /* 0x000000ff0400720c */ /* 0x000fc80007784270 */
[----:B------:R-:W-:-:S04]  /*14910*/  ISETP.LT.OR P4, PT, R0, 0x1, P4 ;  /* 0x000000010000780c */ /* 0x000fc80002781670 */
[----:B------:R-:W-:Y:S02]  /*14920*/  FSEL R69, R24, -INF , !P4 ;  /* 0xff80000018457808 */ /* 0x000fe40006000000 */
[----:B------:R-:W-:Y:S01]  /*14930*/  ISETP.GT.AND P4, PT, R4, 0x39, !P5 ;  /* 0x000000390400780c */ /* 0x000fe20006f84270 */
[----:B0-----:R-:W-:-:S03]  /*14940*/  IMAD.IADD R4, R61, 0x1, R2 ;  /* 0x000000013d047824 */ /* 0x001fc600078e0202 */
[----:B------:R-:W-:Y:S02]  /*14950*/  ISETP.LT.OR P4, PT, R0, 0x3a, P4 ;  /* 0x0000003a0000780c */ /* 0x000fe40002781670 */
[----:B------:R-:W-:Y:S02]  /*14960*/  VIADDMNMX R0, R2, R60, R59, PT ;  /* 0x0000003c02007246 */ /* 0x000fe4000380013b */
[----:B------:R-:W-:Y:S02]  /*14970*/  FSEL R53, R53, -INF , !P4 ;  /* 0xff80000035357808 */ /* 0x000fe40006000000 */
[----:B------:R-:W-:-:S13]  /*14980*/  ISETP.GE.AND P4, PT, R57, 0x1, PT ;  /* 0x000000013900780c */ /* 0x000fda0003f86270 */
[----:B------:R-:W-:Y:S05]  /*14990*/  @!P4 BRA `(.L_x_1760) ;  /* 0x000000000050c947 */ /* 0x000fea0003800000 */
        /* <DEDUP_REMOVED lines=11> */
.L_x_1762:
[----:B------:R-:W-:-:S13]  /*14a50*/  ISETP.NE.AND P4, PT, R57, 0x1, PT ;  /* 0x000000013900780c */ /* 0x000fda0003f85270 */
[----:B------:R-:W0:Y:S02]  /*14a60*/  @P4 LDC.64 R60, c[0x0][0x9e8] ;  /* 0x00027a00ff3c4b82 */ /* 0x000e240000000a00 */
[----:B0-----:R-:W-:-:S05]  /*14a70*/  @P4 IMAD.HI.U32 R8, R2, R60, RZ ;  /* 0x0000003c02084227 */ /* 0x001fca00078e00ff */
[----:B------:R-:W-:-:S07]  /*14a80*/  @P4 SHF.R.U32.HI R2, RZ, R61, R8 ;  /* 0x0000003dff024219 */ /* 0x000fce0000011608 */
.L_x_1763:
[----:B------:R-:W-:Y:S05]  /*14a90*/  BSYNC B0 ;  /* 0x0000000000007941 */ /* 0x000fea0003800000 */
.L_x_1761:
[----:B------:R-:W-:-:S04]  /*14aa0*/  IMAD R2, R2, R57, -R58 ;  /* 0x0000003902027224 */ /* 0x000fc800078e0a3a */
[----:B------:R-:W-:-:S05]  /*14ab0*/  IMAD R5, R65, -0x2, R2 ;  /* 0xfffffffe41057824 */ /* 0x000fca00078e0202 */
[----:B------:R-:W-:Y:S02]  /*14ac0*/  VIMNMX R4, R4, R5, !PT ;  /* 0x0000000504047248 */ /* 0x000fe40007fe0100 */
[----:B------:R-:W-:-:S07]  /*14ad0*/  VIADDMNMX R0, R5, R57, R0, PT ;  /* 0x0000003905007246 */ /* 0x000fce0003800100 */
.L_x_1760:
[----:B------:R-:W-:Y:S01]  /*14ae0*/  FMNMX.FTZ R2, R69, R71, !PT ;  /* 0x0000004745027209 */ /* 0x000fe20007810000 */
[----:B------:R-:W-:Y:S01]  /*14af0*/  ULDC UR4, c[0x0][0x988] ;  /* 0x0002620000047ab9 */ /* 0x000fe20000000800 */
        /* <DEDUP_REMOVED lines=14> */
[C---:B------:R-:W-:Y:S02]  /*14be0*/  ISETP.GT.AND P2, PT, R4.reuse, 0x8, !P2 ;  /* 0x000000080400780c */ /* 0x040fe40005744270 */
[----:B------:R-:W-:Y:S02]  /*14bf0*/  ISETP.GT.AND P1, PT, R4, 0x10, !P1 ;  /* 0x000000100400780c */ /* 0x000fe40004f24270 */
[----:B------:R-:W-:-:S02]  /*14c00*/  FMNMX.FTZ R2, R29, R2, !PT ;  /* 0x000000021d027209 */ /* 0x000fc40007810000 */
[C---:B------:R-:W-:Y:S02]  /*14c10*/  ISETP.LT.OR P2, PT, R0.reuse, 0x9, P2 ;  /* 0x000000090000780c */ /* 0x040fe40001741670 */
[----:B------:R-:W-:Y:S02]  /*14c20*/  ISETP.LT.OR P1, PT, R0, 0x11, P1 ;  /* 0x000000110000780c */ /* 0x000fe40000f21670 */
[----:B------:R-:W-:Y:S02]  /*14c30*/  FMNMX.FTZ R2, R41, R2, !PT ;  /* 0x0000000229027209 */ /* 0x000fe40007810000 */
[----:B------:R-:W-:Y:S02]  /*14c40*/  FSEL R59, R30, -INF , !P2 ;  /* 0xff8000001e3b7808 */ /* 0x000fe40005000000 */
[----:B------:R-:W-:Y:S02]  /*14c50*/  ISETP.NE.AND P2, PT, R63, RZ, PT ;  /* 0x000000ff3f00720c */ /* 0x000fe40003f45270 */
[----:B------:R-:W-:-:S02]  /*14c60*/  FSEL R63, R34, -INF , !P1 ;  /* 0xff800000223f7808 */ /* 0x000fc40004800000 */
[----:B------:R-:W-:Y:S02]  /*14c70*/  FMNMX.FTZ R2, R25, R2, !PT ;  /* 0x0000000219027209 */ /* 0x000fe40007810000 */
[----:B------:R-:W-:Y:S02]  /*14c80*/  ISETP.NE.AND P1, PT, R32, RZ, PT ;  /* 0x000000ff2000720c */ /* 0x000fe40003f25270 */
[----:B------:R-:W-:Y:S02]  /*14c90*/  FMNMX.FTZ R2, R45, R2, !PT ;  /* 0x000000022d027209 */ /* 0x000fe40007810000 */
[----:B------:R-:W-:Y:S02]  /*14ca0*/  ISETP.GT.AND P1, PT, R4, 0x11, !P1 ;  /* 0x000000110400780c */ /* 0x000fe40004f24270 */
[----:B------:R-:W-:Y:S02]  /*14cb0*/  FMNMX.FTZ R2, R9, R2, !PT ;  /* 0x0000000209027209 */ /* 0x000fe40007810000 */
[----:B------:R-:W-:-:S02]  /*14cc0*/  ISETP.LT.OR P1, PT, R0, 0x12, P1 ;  /* 0x000000120000780c */ /* 0x000fc40000f21670 */
[----:B------:R-:W-:Y:S02]  /*14cd0*/  ISETP.GT.AND P6, PT, R4, RZ, !P6 ;  /* 0x000000ff0400720c */ /* 0x000fe400077c4270 */
[----:B------:R-:W-:Y:S02]  /*14ce0*/  FMNMX.FTZ R2, R49, R2, !PT ;  /* 0x0000000231027209 */ /* 0x000fe40007810000 */
[----:B------:R-:W-:Y:S02]  /*14cf0*/  FSEL R35, R35, -INF , !P1 ;  /* 0xff80000023237808 */ /* 0x000fe40004800000 */
[----:B------:R-:W-:Y:S02]  /*14d00*/  ISETP.NE.AND P1, PT, R64, RZ, PT ;  /* 0x000000ff4000720c */ /* 0x000fe40003f25270 */
[----:B------:R-:W-:Y:S02]  /*14d10*/  ISETP.LT.OR P6, PT, R0, 0x1, P6 ;  /* 0x000000010000780c */ /* 0x000fe400037c1670 */
[----:B------:R-:W-:-:S02]  /*14d20*/  FMNMX.FTZ R2, R3, R2, !PT ;  /* 0x0000000203027209 */ /* 0x000fc40007810000 */
[----:B------:R-:W-:Y:S02]  /*14d30*/  ISETP.GT.AND P1, PT, R4, 0x18, !P1 ;  /* 0x000000180400780c */ /* 0x000fe40004f24270 */
[----:B------:R-:W-:Y:S02]  /*14d40*/  FSEL R31, R26, -INF , !P6 ;  /* 0xff8000001a1f7808 */ /* 0x000fe40007000000 */
[----:B------:R-:W-:Y:S01]  /*14d50*/  FMNMX.FTZ R26, R53, R2, !PT ;  /* 0x00000002351a7209 */ /* 0x000fe20007810000 */
[----:B------:R-:W-:Y:S01]  /*14d60*/  IMAD.U32 R2, RZ, RZ, UR4 ;  /* 0x00000004ff027e24 */ /* 0x000fe2000f8e00ff */
[----:B------:R-:W-:Y:S02]  /*14d70*/  ISETP.LT.OR P1, PT, R0, 0x19, P1 ;  /* 0x000000190000780c */ /* 0x000fe40000f21670 */
[----:B------:R-:W-:Y:S01]  /*14d80*/  ISETP.NE.AND P4, PT, R44, RZ, PT ;  /* 0x000000ff2c00720c */ /* 0x000fe20003f85270 */
[----:B------:R-:W0:Y:S01]  /*14d90*/  SHFL.BFLY PT, R5, R26, 0x2, 0x1f ;  /* 0x0c401f001a057f89 */ /* 0x000e2200000e0000 */
[----:B------:R-:W-:-:S02]  /*14da0*/  FSEL R65, R38, -INF , !P1 ;  /* 0xff80000026417808 */ /* 0x000fc40004800000 */
[----:B------:R-:W-:Y:S02]  /*14db0*/  ISETP.NE.AND P1, PT, R36, RZ, PT ;  /* 0x000000ff2400720c */ /* 0x000fe40003f25270 */
[C---:B------:R-:W-:Y:S02]  /*14dc0*/  ISETP.GT.AND P3, PT, R4.reuse, 0x38, !P3 ;  /* 0x000000380400780c */ /* 0x040fe40005f64270 */
[C---:B------:R-:W-:Y:S02]  /*14dd0*/  ISETP.GT.AND P1, PT, R4.reuse, 0x19, !P1 ;  /* 0x000000190400780c */ /* 0x040fe40004f24270 */
[----:B------:R-:W-:Y:S02]  /*14de0*/  ISETP.GT.AND P5, PT, R4, 0x39, !P5 ;  /* 0x000000390400780c */ /* 0x000fe40006fa4270 */
[C---:B------:R-:W-:Y:S02]  /*14df0*/  ISETP.LT.OR P1, PT, R0.reuse, 0x1a, P1 ;  /* 0x0000001a0000780c */ /* 0x040fe40000f21670 */
[----:B------:R-:W-:-:S02]  /*14e00*/  ISETP.LT.OR P3, PT, R0, 0x39, P3 ;  /* 0x000000390000780c */ /* 0x000fc40001f61670 */
[----:B------:R-:W-:Y:S02]  /*14e10*/  FSEL R39, R39, -INF , !P1 ;  /* 0xff80000027277808 */ /* 0x000fe40004800000 */
[----:B------:R-:W-:Y:S02]  /*14e20*/  ISETP.NE.AND P1, PT, R66, RZ, PT ;  /* 0x000000ff4200720c */ /* 0x000fe40003f25270 */
[----:B------:R-:W-:Y:S02]  /*14e30*/  ISETP.LT.OR P5, PT, R0, 0x3a, P5 ;  /* 0x0000003a0000780c */ /* 0x000fe40002fa1670 */
[----:B------:R-:W-:Y:S02]  /*14e40*/  ISETP.GT.AND P1, PT, R4, 0x20, !P1 ;  /* 0x000000200400780c */ /* 0x000fe40004f24270 */
[----:B------:R-:W-:Y:S02]  /*14e50*/  FSEL R55, R55, -INF , !P5 ;  /* 0xff80000037377808 */ /* 0x000fe40006800000 */
[----:B------:R-:W-:-:S02]  /*14e60*/  ISETP.LT.OR P1, PT, R0, 0x21, P1 ;  /* 0x000000210000780c */ /* 0x000fc40000f21670 */
[----:B0-----:R-:W-:Y:S02]  /*14e70*/  FMNMX.FTZ R28, R26, R5, !PT ;  /* 0x000000051a1c7209 */ /* 0x001fe40007810000 */
[----:B------:R-:W-:Y:S02]  /*14e80*/  FSEL R67, R42, -INF , !P1 ;  /* 0xff8000002a437808 */ /* 0x000fe40004800000 */
[----:B------:R-:W-:Y:S01]  /*14e90*/  ISETP.NE.AND P1, PT, R40, RZ, PT ;  /* 0x000000ff2800720c */ /* 0x000fe20003f25270 */
[----:B------:R-:W0:Y:S03]  /*14ea0*/  SHFL.BFLY PT, R5, R28, 0x1, 0x1f ;  /* 0x0c201f001c057f89 */ /* 0x000e2600000e0000 */
[----:B------:R-:W-:-:S04]  /*14eb0*/  ISETP.GT.AND P1, PT, R4, 0x21, !P1 ;  /* 0x000000210400780c */ /* 0x000fc80004f24270 */
[----:B------:R-:W-:-:S04]  /*14ec0*/  ISETP.LT.OR P1, PT, R0, 0x22, P1 ;  /* 0x000000220000780c */ /* 0x000fc80000f21670 */
[----:B------:R-:W-:Y:S02]  /*14ed0*/  FSEL R43, R43, -INF , !P1 ;  /* 0xff8000002b2b7808 */ /* 0x000fe40004800000 */
[----:B------:R-:W-:Y:S02]  /*14ee0*/  ISETP.GT.AND P1, PT, R4, 0x28, !P2 ;  /* 0x000000280400780c */ /* 0x000fe40005724270 */
[----:B------:R-:W-:Y:S02]  /*14ef0*/  ISETP.NE.AND P2, PT, R68, RZ, PT ;  /* 0x000000ff4400720c */ /* 0x000fe40003f45270 */
[----:B------:R-:W-:-:S04]  /*14f00*/  ISETP.LT.OR P1, PT, R0, 0x29, P1 ;  /* 0x000000290000780c */ /* 0x000fc80000f21670 */
[----:B------:R-:W-:Y:S02]  /*14f10*/  FSEL R27, R46, -INF , !P1 ;  /* 0xff8000002e1b7808 */ /* 0x000fe40004800000 */
[----:B------:R-:W-:Y:S02]  /*14f20*/  ISETP.GT.AND P1, PT, R4, 0x29, !P4 ;  /* 0x000000290400780c */ /* 0x000fe40006724270 */
[----:B0-----:R-:W-:Y:S02]  /*14f30*/  FMNMX.FTZ R5, R28, R5, !PT ;  /* 0x000000051c057209 */ /* 0x001fe40007810000 */
[----:B------:R-:W-:Y:S02]  /*14f40*/  ISETP.LT.OR P1, PT, R0, 0x2a, P1 ;  /* 0x0000002a0000780c */ /* 0x000fe40000f21670 */
[----:B------:R-:W-:Y:S01]  /*14f50*/  ISETP.NE.AND P4, PT, R48, RZ, PT ;  /* 0x000000ff3000720c */ /* 0x000fe20003f85270 */
[----:B------:R-:W-:Y:S01]  /*14f60*/  FMUL.FTZ R24, R5, R2 ;  /* 0x0000000205187220 */ /* 0x000fe20000410000 */
[----:B------:R-:W-:-:S02]  /*14f70*/  FSEL R47, R47, -INF , !P1 ;  /* 0xff8000002f2f7808 */ /* 0x000fc40004800000 */
[----:B------:R-:W-:-:S04]  /*14f80*/  FSETP.NEU.FTZ.AND P1, PT, R5, -INF , PT ;  /* 0xff8000000500780b */ /* 0x000fc80003f3d000 */
[----:B------:R-:W-:Y:S02]  /*14f90*/  FSEL R30, R24, RZ, P1 ;  /* 0x000000ff181e7208 */ /* 0x000fe40000800000 */
[----:B------:R-:W-:Y:S02]  /*14fa0*/  FMNMX.FTZ R24, R31, R8, !PT ;  /* 0x000000081f187209 */ /* 0x000fe40007810000 */
[C---:B------:R-:W-:Y:S01]  /*14fb0*/  ISETP.GT.AND P1, PT, R4.reuse, 0x30, !P2 ;  /* 0x000000300400780c */ /* 0x040fe20005724270 */
[--C-:B------:R-:W-:Y:S01]  /*14fc0*/  FFMA.FTZ R26, R71, R2, -R30.reuse ;  /* 0x00000002471a7223 */ /* 0x100fe2000001081e */
[----:B------:R-:W-:Y:S01]  /*14fd0*/  FMNMX.FTZ R24, R59, R24, !PT ;  /* 0x000000183b187209 */ /* 0x000fe20007810000 */
[-CC-:B------:R-:W-:Y:S01]  /*14fe0*/  FFMA.FTZ R28, R79, R2.reuse, -R30.reuse ;  /* 0x000000024f1c7223 */ /* 0x180fe2000001081e */
[----:B------:R-:W-:Y:S01]  /*14ff0*/  ISETP.GT.AND P2, PT, R4, 0x31, !P4 ;  /* 0x000000310400780c */ /* 0x000fe20006744270 */
[--C-:B------:R-:W-:Y:S01]  /*15000*/  FFMA.FTZ R4, R69, R2, -R30.reuse ;  /* 0x0000000245047223 */ /* 0x100fe2000001081e */
[----:B------:R-:W-:Y:S01]  /*15010*/  FMNMX.FTZ R24, R61, R24, !PT ;  /* 0x000000183d187209 */ /* 0x000fe20007810000 */
[----:B------:R0:W-:Y:S01]  /*15020*/  MUFU.EX2 R75, R26 ;  /* 0x0000001a004b7308 */ /* 0x0001e20000000800 */
[C---:B------:R-:W-:Y:S01]  /*15030*/  ISETP.LT.OR P1, PT, R0.reuse, 0x31, P1 ;  /* 0x000000310000780c */ /* 0x040fe20000f21670 */
[--C-:B------:R-:W-:Y:S01]  /*15040*/  FFMA.FTZ R37, R37, R2, -R30.reuse ;  /* 0x0000000225257223 */ /* 0x100fe2000001081e */
[----:B------:R-:W-:Y:S01]  /*15050*/  FMNMX.FTZ R24, R63, R24, !PT ;  /* 0x000000183f187209 */ /* 0x000fe20007810000 */
[-CC-:B------:R-:W-:Y:S01]  /*15060*/  FFMA.FTZ R33, R33, R2.reuse, -R30.reuse ;  /* 0x0000000221217223 */ /* 0x180fe2000001081e */
[----:B------:R-:W-:Y:S01]  /*15070*/  ISETP.LT.OR P2, PT, R0, 0x32, P2 ;  /* 0x000000320000780c */ /* 0x000fe20001741670 */
[--C-:B------:R-:W-:Y:S01]  /*15080*/  FFMA.FTZ R0, R73, R2, -R30.reuse ;  /* 0x0000000249007223 */ /* 0x100fe2000001081e */
[----:B------:R-:W-:Y:S01]  /*15090*/  FMNMX.FTZ R24, R35, R24, !PT ;  /* 0x0000001823187209 */ /* 0x000fe20007810000 */
[----:B------:R1:W-:Y:S01]  /*150a0*/  MUFU.EX2 R196, R4 ;  /* 0x0000000400c47308 */ /* 0x0003e20000000800 */
[----:B------:R-:W-:Y:S01]  /*150b0*/  FSEL R69, R50, -INF , !P1 ;  /* 0xff80000032457808 */ /* 0x000fe20004800000 */
[--C-:B0-----:R-:W-:Y:S01]  /*150c0*/  FFMA.FTZ R26, R81, R2, -R30.reuse ;  /* 0x00000002511a7223 */ /* 0x101fe2000001081e */
[----:B------:R-:W-:Y:S01]  /*150d0*/  FMNMX.FTZ R24, R65, R24, !PT ;  /* 0x0000001841187209 */ /* 0x000fe20007810000 */
[-CC-:B------:R-:W-:Y:S01]  /*150e0*/  FFMA.FTZ R29, R29, R2.reuse, -R30.reuse ;  /* 0x000000021d1d7223 */ /* 0x180fe2000001081e */
[----:B------:R-:W-:Y:S01]  /*150f0*/  FSEL R51, R51, -INF , !P2 ;  /* 0xff80000033337808 */ /* 0x000fe20005000000 */
[--C-:B------:R-:W-:Y:S01]  /*15100*/  FFMA.FTZ R41, R41, R2, -R30.reuse ;  /* 0x0000000229297223 */ /* 0x100fe2000001081e */
[----:B------:R-:W-:Y:S01]  /*15110*/  FMNMX.FTZ R24, R39, R24, !PT ;  /* 0x0000001827187209 */ /* 0x000fe20007810000 */
[----:B------:R-:W-:Y:S01]  /*15120*/  MUFU.EX2 R0, R0 ;  /* 0x0000000000007308 */ /* 0x000fe20000000800 */
[----:B------:R-:W-:Y:S01]  /*15130*/  FSEL R71, R54, -INF , !P3 ;  /* 0xff80000036477808 */ /* 0x000fe20005800000 */
[--C-:B-1----:R-:W-:Y:S01]  /*15140*/  FFMA.FTZ R4, R77, R2, -R30.reuse ;  /* 0x000000024d047223 */ /* 0x102fe2000001081e */
[----:B------:R-:W-:Y:S01]  /*15150*/  FMNMX.FTZ R24, R67, R24, !PT ;  /* 0x0000001843187209 */ /* 0x000fe20007810000 */
[-CC-:B------:R-:W-:Y:S01]  /*15160*/  FFMA.FTZ R25, R25, R2.reuse, -R30.reuse ;  /* 0x0000000219197223 */ /* 0x180fe2000001081e */
[----:B------:R-:W-:Y:S01]  /*15170*/  ISETP.NE.AND P4, PT, R72, 0x1, PT ;  /* 0x000000014800780c */ /* 0x000fe20003f85270 */
[--C-:B------:R-:W-:Y:S01]  /*15180*/  FFMA.FTZ R45, R45, R2, -R30.reuse ;  /* 0x000000022d2d7223 */ /* 0x100fe2000001081e */
[----:B------:R-:W-:Y:S01]  /*15190*/  FMNMX.FTZ R24, R43, R24, !PT ;  /* 0x000000182b187209 */ /* 0x000fe20007810000 */
[----:B------:R-:W0:Y:S01]  /*151a0*/  MUFU.EX2 R77, R4 ;  /* 0x00000004004d7308 */ /* 0x000e220000000800 */
[-CC-:B------:R-:W-:Y:S01]  /*151b0*/  FFMA.FTZ R9, R9, R2.reuse, -R30.reuse ;  /* 0x0000000209097223 */ /* 0x180fe2000001081e */
[--C-:B------:R-:W-:Y:S01]  /*151c0*/  FFMA.FTZ R49, R49, R2, -R30.reuse ;  /* 0x0000000231317223 */ /* 0x100fe2000001081e */
[----:B------:R-:W-:Y:S01]  /*151d0*/  FMNMX.FTZ R24, R27, R24, !PT ;  /* 0x000000181b187209 */ /* 0x000fe20007810000 */
[-CC-:B------:R-:W-:Y:S01]  /*151e0*/  FFMA.FTZ R3, R3, R2.reuse, -R30.reuse ;  /* 0x0000000203037223 */ /* 0x180fe2000001081e */
[----:B------:R-:W-:-:S02]  /*151f0*/  FFMA.FTZ R30, R53, R2, -R30 ;  /* 0x00000002351e7223 */ /* 0x000fc4000001081e */
[----:B------:R-:W-:Y:S01]  /*15200*/  FMNMX.FTZ R24, R47, R24, !PT ;  /* 0x000000182f187209 */ /* 0x000fe20007810000 */
[----:B------:R-:W-:Y:S02]  /*15210*/  MUFU.EX2 R28, R28 ;  /* 0x0000001c001c7308 */ /* 0x000fe40000000800 */
[----:B------:R-:W1:Y:S01]  /*15220*/  @P4 LDC R44, c[0x0][0x450] ;  /* 0x00011400ff2c4b82 */ /* 0x000e620000000800 */
[----:B------:R-:W-:-:S04]  /*15230*/  FMNMX.FTZ R24, R69, R24, !PT ;  /* 0x0000001845187209 */ /* 0x000fc80007810000 */
[----:B------:R-:W-:Y:S01]  /*15240*/  FMNMX.FTZ R24, R51, R24, !PT ;  /* 0x0000001833187209 */ /* 0x000fe20007810000 */
[----:B------:R-:W2:Y:S01]  /*15250*/  MUFU.EX2 R79, R26 ;  /* 0x0000001a004f7308 */ /* 0x000ea20000000800 */
[----:B0-----:R-:W-:Y:S02]  /*15260*/  F2FP.BF16.F32.PACK_AB R198, R77, R0 ;  /* 0x000000004dc6723e */ /* 0x001fe400000010ff */
[----:B------:R-:W-:-:S04]  /*15270*/  FMNMX.FTZ R24, R71, R24, !PT ;  /* 0x0000001847187209 */ /* 0x000fc80007810000 */
[----:B------:R-:W-:Y:S01]  /*15280*/  FMNMX.FTZ R24, R55, R24, !PT ;  /* 0x0000001837187209 */ /* 0x000fe20007810000 */
[----:B------:R0:W-:Y:S04]  /*15290*/  MUFU.EX2 R194, R37 ;  /* 0x0000002500c27308 */ /* 0x0001e80000000800 */
[----:B------:R-:W3:Y:S04]  /*152a0*/  SHFL.BFLY PT, R73, R24, 0x2, 0x1f ;  /* 0x0c401f0018497f89 */ /* 0x000ee800000e0000 */
[----:B------:R-:W-:Y:S01]  /*152b0*/  MUFU.EX2 R33, R33 ;  /* 0x0000002100217308 */ /* 0x000fe20000000800 */
[----:B0-----:R-:W-:Y:S01]  /*152c0*/  FADD.FTZ R37, R196, R75 ;  /* 0x0000004bc4257221 */ /* 0x001fe20000010000 */
[----:B--2---:R-:W-:-:S02]  /*152d0*/  F2FP.BF16.F32.PACK_AB R192, R79, R28 ;  /* 0x0000001c4fc0723e */ /* 0x004fc400000010ff */
[----:B------:R-:W-:Y:S01]  /*152e0*/  F2FP.BF16.F32.PACK_AB R196, R75, R196 ;  /* 0x000000c44bc4723e */ /* 0x000fe200000010ff */
[----:B------:R-:W-:-:S03]  /*152f0*/  FADD.FTZ R38, R0, R37 ;  /* 0x0000002500267221 */ /* 0x000fc60000010000 */
[----:B------:R-:W-:Y:S08]  /*15300*/  MUFU.EX2 R29, R29 ;  /* 0x0000001d001d7308 */ /* 0x000ff00000000800 */
[----:B------:R0:W-:Y:S01]  /*15310*/  MUFU.EX2 R188, R41 ;  /* 0x0000002900bc7308 */ /* 0x0001e20000000800 */
[----:B---3--:R-:W-:-:S07]  /*15320*/  FMNMX.FTZ R73, R24, R73, !PT ;  /* 0x0000004918497209 */ /* 0x008fce0007810000 */
[----:B------:R-:W-:Y:S01]  /*15330*/  MUFU.EX2 R25, R25 ;  /* 0x0000001900197308 */ /* 0x000fe20000000800 */
[----:B------:R-:W2:Y:S01]  /*15340*/  SHFL.BFLY PT, R4, R73, 0x1, 0x1f ;  /* 0x0c201f0049047f89 */ /* 0x000ea200000e0000 */
[----:B0-----:R-:W0:Y:S06]  /*15350*/  @P4 LDC R41, c[0x0][0x44c] ;  /* 0x00011300ff294b82 */ /* 0x001e2c0000000800 */
[----:B------:R-:W-:Y:S08]  /*15360*/  MUFU.EX2 R190, R45 ;  /* 0x0000002d00be7308 */ /* 0x000ff00000000800 */
[----:B------:R-:W-:Y:S08]  /*15370*/  MUFU.EX2 R9, R9 ;  /* 0x0000000900097308 */ /* 0x000ff00000000800 */
[----:B------:R-:W-:Y:S01]  /*15380*/  MUFU.EX2 R184, R49 ;  /* 0x0000003100b87308 */ /* 0x000fe20000000800 */
[----:B--2---:R-:W-:Y:S01]  /*15390*/  FMNMX.FTZ R4, R73, R4, !PT ;  /* 0x0000000449047209 */ /* 0x004fe20007810000 */
[----:B0-----:R-:W-:-:S03]  /*153a0*/  @P4 IMAD.HI.U32 R41, R70, R41, RZ ;  /* 0x0000002946294227 */ /* 0x001fc600078e00ff */
[C---:B------:R-:W-:Y:S01]  /*153b0*/  FSETP.NEU.FTZ.AND P1, PT, R4.reuse, -INF , PT ;  /* 0xff8000000400780b */ /* 0x040fe20003f3d000 */
[----:B------:R-:W-:Y:S02]  /*153c0*/  FMUL.FTZ R24, R4, R2 ;  /* 0x0000000204187220 */ /* 0x000fe40000410000 */
[----:B------:R-:W-:Y:S03]  /*153d0*/  MUFU.EX2 R3, R3 ;  /* 0x0000000300037308 */ /* 0x000fe60000000800 */
[----:B------:R-:W-:-:S05]  /*153e0*/  FSEL R24, R24, RZ, P1 ;  /* 0x000000ff18187208 */ /* 0x000fca0000800000 */
        /* <DEDUP_REMOVED lines=14> */
[----:B------:R-:W0:Y:S01]  /*154d0*/  MUFU.EX2 R8, R8 ;  /* 0x0000000800087308 */ /* 0x000e220000000800 */
[-CC-:B------:R-:W-:Y:S01]  /*154e0*/  FFMA.FTZ R51, R51, R2.reuse, -R24.reuse ;  /* 0x0000000233337223 */ /* 0x180fe20000010818 */
[-CC-:B------:R-:W-:Y:S01]  /*154f0*/  FFMA.FTZ R71, R71, R2.reuse, -R24.reuse ;  /* 0x0000000247477223 */ /* 0x180fe20000010818 */
[----:B------:R-:W-:-:S05]  /*15500*/  FFMA.FTZ R55, R55, R2, -R24 ;  /* 0x0000000237377223 */ /* 0x000fca0000010818 */
[----:B------:R-:W-:Y:S08]  /*15510*/  MUFU.EX2 R59, R59 ;  /* 0x0000003b003b7308 */ /* 0x000ff00000000800 */
[----:B------:R-:W2:Y:S01]  /*15520*/  MUFU.EX2 R26, R61 ;  /* 0x0000003d001a7308 */ /* 0x000ea20000000800 */
[----:B0-----:R-:W-:-:S07]  /*15530*/  F2FP.BF16.F32.PACK_AB R197, R8, R31 ;  /* 0x0000001f08c5723e */ /* 0x001fce00000010ff */
[----:B------:R-:W-:Y:S08]  /*15540*/  MUFU.EX2 R63, R63 ;  /* 0x0000003f003f7308 */ /* 0x000ff00000000800 */
[----:B------:R0:W3:Y:S01]  /*15550*/  MUFU.EX2 R32, R35 ;  /* 0x0000002300207308 */ /* 0x0000e20000000800 */
[----:B--2---:R-:W-:-:S07]  /*15560*/  F2FP.BF16.F32.PACK_AB R199, R26, R59 ;  /* 0x0000003b1ac7723e */ /* 0x004fce00000010ff */
[----:B------:R-:W2:Y:S01]  /*15570*/  MUFU.EX2 R65, R65 ;  /* 0x0000004100417308 */ /* 0x000ea20000000800 */
[----:B0-----:R-:W-:Y:S01]  /*15580*/  FADD.FTZ R35, R77, R38 ;  /* 0x000000264d237221 */ /* 0x001fe20000010000 */
[----:B------:R-:W-:-:S03]  /*15590*/  FADD.FTZ R38, R31, R8 ;  /* 0x000000081f267221 */ /* 0x000fc60000010000 */
[----:B------:R-:W-:Y:S01]  /*155a0*/  FADD.FTZ R40, R28, R35 ;  /* 0x000000231c287221 */ /* 0x000fe20000010000 */
[----:B------:R-:W-:Y:S02]  /*155b0*/  FADD.FTZ R35, R59, R38 ;  /* 0x000000263b237221 */ /* 0x000fe40000010000 */
[----:B------:R0:W4:Y:S01]  /*155c0*/  MUFU.EX2 R34, R39 ;  /* 0x0000002700227308 */ /* 0x0001220000000800 */
[----:B------:R-:W-:Y:S01]  /*155d0*/  FADD.FTZ R42, R79, R40 ;  /* 0x000000284f2a7221 */ /* 0x000fe20000010000 */
[----:B------:R-:W-:Y:S01]  /*155e0*/  FADD.FTZ R40, R26, R35 ;  /* 0x000000231a287221 */ /* 0x000fe20000010000 */
[----:B---3--:R-:W-:Y:S02]  /*155f0*/  F2FP.BF16.F32.PACK_AB R193, R32, R63 ;  /* 0x0000003f20c1723e */ /* 0x008fe400000010ff */
[----:B------:R-:W-:Y:S01]  /*15600*/  FADD.FTZ R37, R33, R42 ;  /* 0x0000002a21257221 */ /* 0x000fe20000010000 */
[----:B------:R-:W-:Y:S02]  /*15610*/  FADD.FTZ R35, R63, R40 ;  /* 0x000000283f237221 */ /* 0x000fe40000010000 */
[----:B------:R-:W3:Y:S01]  /*15620*/  MUFU.EX2 R67, R67 ;  /* 0x0000004300437308 */ /* 0x000ee20000000800 */
[----:B------:R-:W-:Y:S01]  /*15630*/  FADD.FTZ R42, R194, R37 ;  /* 0x00000025c22a7221 */ /* 0x000fe20000010000 */
[----:B------:R-:W-:Y:S01]  /*15640*/  FADD.FTZ R40, R32, R35 ;  /* 0x0000002320287221 */ /* 0x000fe20000010000 */
[----:B------:R-:W-:Y:S01]  /*15650*/  F2FP.BF16.F32.PACK_AB R194, R194, R33 ;  /* 0x00000021c2c2723e */ /* 0x000fe200000010ff */
[----:B0-----:R-:W-:-:S02]  /*15660*/  IMAD.MOV.U32 R39, RZ, RZ, R70 ;  /* 0x000000ffff277224 */ /* 0x001fc400078e0046 */
[----:B------:R-:W-:Y:S01]  /*15670*/  FADD.FTZ R37, R29, R42 ;  /* 0x0000002a1d257221 */ /* 0x000fe20000010000 */
[----:B--2---:R-:W-:Y:S01]  /*15680*/  FADD.FTZ R35, R65, R40 ;  /* 0x0000002841237221 */ /* 0x004fe20000010000 */
[----:B-1----:R-:W-:Y:S01]  /*15690*/  @P4 SHF.R.U32.HI R39, RZ, R44, R41 ;  /* 0x0000002cff274219 */ /* 0x002fe20000011629 */
[----:B------:R-:W0:Y:S01]  /*156a0*/  MUFU.EX2 R36, R43 ;  /* 0x0000002b00247308 */ /* 0x000e220000000800 */
[----:B------:R-:W-:Y:S01]  /*156b0*/  FADD.FTZ R42, R188, R37 ;  /* 0x00000025bc2a7221 */ /* 0x000fe20000010000 */
[----:B----4-:R-:W-:Y:S01]  /*156c0*/  FADD.FTZ R40, R34, R35 ;  /* 0x0000002322287221 */ /* 0x010fe20000010000 */
[----:B------:R-:W-:Y:S01]  /*156d0*/  ISETP.GE.AND P4, PT, R57, 0x1, PT ;  /* 0x000000013900780c */ /* 0x000fe20003f86270 */
[----:B------:R-:W-:Y:S02]  /*156e0*/  IMAD.IADD R39, R102, 0x1, R39 ;  /* 0x0000000166277824 */ /* 0x000fe400078e0227 */
[----:B------:R-:W-:Y:S01]  /*156f0*/  FADD.FTZ R37, R25, R42 ;  /* 0x0000002a19257221 */ /* 0x000fe20000010000 */
[----:B------:R-:W-:Y:S01]  /*15700*/  F2FP.BF16.F32.PACK_AB R188, R188, R29 ;  /* 0x0000001dbcbc723e */ /* 0x000fe200000010ff */
[----:B------:R-:W1:Y:S01]  /*15710*/  MUFU.EX2 R27, R27 ;  /* 0x0000001b001b7308 */ /* 0x000e620000000800 */
[----:B---3--:R-:W-:Y:S01]  /*15720*/  FADD.FTZ R35, R67, R40 ;  /* 0x0000002843237221 */ /* 0x008fe20000010000 */
[C---:B------:R-:W-:Y:S01]  /*15730*/  FADD.FTZ R40, R190.reuse, R37 ;  /* 0x00000025be287221 */ /* 0x040fe20000010000 */
[----:B------:R-:W-:Y:S01]  /*15740*/  F2FP.BF16.F32.PACK_AB R190, R190, R25 ;  /* 0x00000019bebe723e */ /* 0x000fe200000010ff */
[----:B------:R-:W-:Y:S01]  /*15750*/  IMAD.IADD R56, R39, 0x1, R56 ;  /* 0x0000000127387824 */ /* 0x000fe200078e0238 */
[----:B------:R-:W-:-:S03]  /*15760*/  F2FP.BF16.F32.PACK_AB R195, R34, R65 ;  /* 0x0000004122c3723e */ /* 0x000fc600000010ff */
[----:B------:R-:W2:Y:S01]  /*15770*/  MUFU.EX2 R38, R47 ;  /* 0x0000002f00267308 */ /* 0x000ea20000000800 */
[C---:B0-----:R-:W-:Y:S01]  /*15780*/  FADD.FTZ R0, R36.reuse, R35 ;  /* 0x0000002324007221 */ /* 0x041fe20000010000 */
[----:B------:R-:W-:Y:S01]  /*15790*/  FADD.FTZ R35, R9, R40 ;  /* 0x0000002809237221 */ /* 0x000fe20000010000 */
[----:B------:R-:W-:-:S03]  /*157a0*/  F2FP.BF16.F32.PACK_AB R189, R36, R67 ;  /* 0x0000004324bd723e */ /* 0x000fc600000010ff */
[C---:B------:R-:W-:Y:S01]  /*157b0*/  FADD.FTZ R40, R184.reuse, R35 ;  /* 0x00000023b8287221 */ /* 0x040fe20000010000 */
[----:B------:R-:W-:Y:S01]  /*157c0*/  F2FP.BF16.F32.PACK_AB R184, R184, R9 ;  /* 0x00000009b8b8723e */ /* 0x000fe200000010ff */
[----:B------:R-:W0:Y:S01]  /*157d0*/  MUFU.EX2 R69, R69 ;  /* 0x0000004500457308 */ /* 0x000e220000000800 */
[----:B-1----:R-:W-:Y:S01]  /*157e0*/  FADD.FTZ R33, R27, R0 ;  /* 0x000000001b217221 */ /* 0x002fe20000010000 */
[----:B------:R-:W-:-:S06]  /*157f0*/  FADD.FTZ R221, R3, R40 ;  /* 0x0000002803dd7221 */ /* 0x000fcc0000010000 */
        /* <DEDUP_REMOVED lines=9> */
[----:B--2---:R-:W-:Y:S01]  /*15890*/  FADD.FTZ R9, R71, R8 ;  /* 0x0000000847097221 */ /* 0x004fe20000010000 */
[----:B------:R-:W-:Y:S02]  /*158a0*/  VIADD R8, R95, 0xfffffffe ;  /* 0xfffffffe5f087836 */ /* 0x000fe40000000000 */
[C---:B0-----:R-:W-:Y:S01]  /*158b0*/  FADD.FTZ R221, R30.reuse, R221 ;  /* 0x000000dd1edd7221 */ /* 0x041fe20000010000 */
[----:B------:R-:W-:Y:S01]  /*158c0*/  F2FP.BF16.F32.PACK_AB R186, R30, R3 ;  /* 0x000000031eba723e */ /* 0x000fe200000010ff */
[C---:B-1----:R-:W-:Y:S01]  /*158d0*/  FADD.FTZ R9, R0.reuse, R9 ;  /* 0x0000000900097221 */ /* 0x042fe20000010000 */
[----:B------:R-:W-:Y:S01]  /*158e0*/  F2FP.BF16.F32.PACK_AB R187, R0, R71 ;  /* 0x0000004700bb723e */ /* 0x000fe200000010ff */
[----:B------:R-:W-:Y:S06]  /*158f0*/  @!P4 BRA `(.L_x_1764) ;  /* 0x000000000048c947 */ /* 0x000fec0003800000 */
        /* <DEDUP_REMOVED lines=11> */
.L_x_1766:
[----:B------:R-:W-:-:S13]  /*159b0*/  ISETP.NE.AND P1, PT, R57, 0x1, PT ;  /* 0x000000013900780c */ /* 0x000fda0003f25270 */
[----:B------:R-:W0:Y:S02]  /*159c0*/  @P1 LDC.64 R24, c[0x0][0x9e8] ;  /* 0x00027a00ff181b82 */ /* 0x000e240000000a00 */
[----:B0-----:R-:W-:-:S05]  /*159d0*/  @P1 IMAD.HI.U32 R24, R0, R24, RZ ;  /* 0x0000001800181227 */ /* 0x001fca00078e00ff */
[----:B------:R-:W-:-:S07]  /*159e0*/  @P1 SHF.R.U32.HI R0, RZ, R25, R24 ;  /* 0x00000019ff001219 */ /* 0x000fce0000011618 */
.L_x_1767:
[----:B------:R-:W-:Y:S05]  /*159f0*/  BSYNC B0 ;  /* 0x0000000000007941 */ /* 0x000fea0003800000 */
.L_x_1765:
[----:B------:R-:W-:-:S05]  /*15a00*/  IMAD R57, R0, R57, R57 ;  /* 0x0000003900397224 */ /* 0x000fca00078e0239 */
[----:B------:R-:W-:-:S07]  /*15a10*/  VIMNMX R56, R56, R57, PT ;  /* 0x0000003938387248 */ /* 0x000fce0003fe0100 */
.L_x_1764:
[----:B------:R-:W2:Y:S01]  /*15a20*/  LDL R25, [R1+0x68] ;  /* 0x0000680001197983 */ /* 0x000ea20000100800 */
[----:B------:R-:W-:Y:S01]  /*15a30*/  SHF.R.S32.HI R3, RZ, 0x1f, R56 ;  /* 0x0000001fff037819 */ /* 0x000fe20000011438 */
[----:B------:R-:W-:Y:S01]  /*15a40*/  BSSY B1, `(.L_x_1768) ;  /* 0x000032b000017945 */ /* 0x000fe20003800000 */
[----:B------:R-:W-:Y:S01]  /*15a50*/  IMAD.MOV.U32 R0, RZ, RZ, 0x3f800000 ;  /* 0x3f800000ff007424 */ /* 0x000fe200078e00ff */
[----:B------:R-:W-:Y:S02]  /*15a60*/  CS2R R150, SRZ ;  /* 0x0000000000967805 */ /* 0x000fe4000001ff00 */
[----:B------:R-:W-:Y:S01]  /*15a70*/  LEA.HI R24, R3, R56, RZ, 0x6 ;  /* 0x0000003803187211 */ /* 0x000fe200078f30ff */
[----:B------:R-:W-:Y:S01]  /*15a80*/  IMAD.MOV.U32 R3, RZ, RZ, 0x3f800000 ;  /* 0x3f800000ff037424 */ /* 0x000fe200078e00ff */
[----:B------:R-:W-:Y:S02]  /*15a90*/  CS2R R148, SRZ ;  /* 0x0000000000947805 */ /* 0x000fe4000001ff00 */
[----:B------:R-:W-:-:S02]  /*15aa0*/  CS2R R146, SRZ ;  /* 0x0000000000927805 */ /* 0x000fc4000001ff00 */
[----:B------:R-:W-:Y:S02]  /*15ab0*/  SHF.R.S32.HI R24, RZ, 0x6, R24 ;  /* 0x00000006ff187819 */ /* 0x000fe40000011418 */
        /* <DEDUP_REMOVED lines=60> */
[----:B--2---:R-:W-:-:S04]  /*15e80*/  VIMNMX R25, R25, R24, !PT ;  /* 0x0000001819197248 */ /* 0x004fc80007fe0100 */
[----:B------:R-:W-:Y:S01]  /*15e90*/  ISETP.GE.AND P1, PT, R8, R25, PT ;  /* 0x000000190800720c */ /* 0x000fe20003f26270 */
[----:B------:R0:W-:Y:S02]  /*15ea0*/  STL [R1+0x10], R25 ;  /* 0x0000101901007387 */ /* 0x0001e40000100800 */
[----:B0-----:R-:W-:-:S10]  /*15eb0*/  CS2R R24, SRZ ;  /* 0x0000000000187805 */ /* 0x001fd4000001ff00 */
[----:B------:R-:W-:Y:S05]  /*15ec0*/  @!P1 BRA `(.L_x_1769) ;  /* 0x0000002c00889947 */ /* 0x000fea0003800000 */
[----:B------:R-:W-:Y:S01]  /*15ed0*/  BSSY B0, `(.L_x_1770) ;  /* 0x00002dd000007945 */ /* 0x000fe20003800000 */
[----:B------:R-:W-:Y:S02]  /*15ee0*/  IMAD.MOV.U32 R0, RZ, RZ, 0x3f800000 ;  /* 0x3f800000ff007424 */ /* 0x000fe400078e00ff */
[----:B------:R-:W-:-:S07]  /*15ef0*/  IMAD.MOV.U32 R151, RZ, RZ, RZ ;  /* 0x000000ffff977224 */ /* 0x000fce00078e00ff */
.L_x_1791:
[----:B------:R-:W-:-:S05]  /*15f00*/  VIADD R222, R204, 0x1 ;  /* 0x00000001ccde7836 */ /* 0x000fca0000000000 */
[----:B------:R-:W-:-:S04]  /*15f10*/  ISETP.NE.AND P1, PT, R222, 0x2, PT ;  /* 0x00000002de00780c */ /* 0x000fc80003f25270 */
[----:B------:R-:W-:Y:S02]  /*15f20*/  SEL R226, RZ, 0x1, P1 ;  /* 0x00000001ffe27807 */ /* 0x000fe40000800000 */
[----:B------:R-:W-:Y:S02]  /*15f30*/  SEL R222, R222, RZ, P1 ;  /* 0x000000ffdede7207 */ /* 0x000fe40000800000 */
[----:B------:R-:W-:Y:S01]  /*15f40*/  LOP3.LUT R226, R218, R226, RZ, 0x3c, !PT ;  /* 0x000000e2dae27212 */ /* 0x000fe200078e3cff */
[----:B------:R-:W-:Y:S06]  /*15f50*/  @!P0 BRA `(.L_x_1771) ;  /* 0x0000000000048947 */ /* 0x000fec0003800000 */
[----:B------:R-:W-:Y:S01]  /*15f60*/  BPT.TRAP 0x1 ;  /* 0x000000040000795c */ /* 0x000fe20000300000 */
.L_x_1771:
[----:B------:R-:W-:Y:S01]  /*15f70*/  IMAD R223, R222, 0x8, R18 ;  /* 0x00000008dedf7824 */ /* 0x000fe200078e0212 */
[----:B------:R-:W-:-:S04]  /*15f80*/  SHF.L.U32 R152, R226, 0x1f, RZ ;  /* 0x0000001fe2987819 */ /* 0x000fc800000006ff */
[----:B------:R0:W1:Y:S01]  /*15f90*/  SYNCS.PHASECHK.TRANS64.TRYWAIT P1, [R223+URZ+0x30830], R152 ;  /* 0x03083098df0075a7 */ /* 0x000062000802017f */
[----:B------:R-:W-:Y:S05]  /*15fa0*/  @!P0 BRA `(.L_x_1772) ;  /* 0x0000000000048947 */ /* 0x000fea0003800000 */
[----:B------:R-:W-:Y:S01]  /*15fb0*/  BPT.TRAP 0x1 ;  /* 0x000000040000795c */ /* 0x000fe20000300000 */
.L_x_1772:
[----:B------:R-:W2:Y:S01]  /*15fc0*/  LDL R2, [R1+0x44] ;  /* 0x0000440001027983 */ /* 0x000ea20000100800 */
[----:B------:R-:W-:Y:S01]  /*15fd0*/  BSSY B2, `(.L_x_1773) ;  /* 0x0000007000027945 */ /* 0x000fe20003800000 */
[----:B--2---:R-:W-:-:S04]  /*15fe0*/  IMAD R2, R222, 0x800, R2 ;  /* 0x00000800de027824 */ /* 0x004fc800078e0202 */
[C---:B------:R-:W-:Y:S02]  /*15ff0*/  VIADD R156, R2.reuse, 0x2 ;  /* 0x00000002029c7836 */ /* 0x040fe40000000000 */
[----:B------:R-:W-:Y:S01]  /*16000*/  VIADD R155, R2, 0x4 ;  /* 0x00000004029b7836 */ /* 0x000fe20000000000 */
[----:B-1----:R-:W-:Y:S06]  /*16010*/  @P1 BRA `(.L_x_1774) ;  /* 0x0000000000081947 */ /* 0x002fec0003800000 */
[----:B------:R-:W1:Y:S02]  /*16020*/  SYNCS.PHASECHK.TRANS64.TRYWAIT P1, [R223+URZ+0x30830], R152 ;  /* 0x03083098df0075a7 */ /* 0x000e64000802017f */
[----:B-1----:R-:W-:Y:S05]  /*16030*/  @!P1 BRA `(.L_x_1775) ;  /* 0x0000015000f49947 */ /* 0x002fea0003800000 */
.L_x_1774:
[----:B------:R-:W-:Y:S05]  /*16040*/  BSYNC B2 ;  /* 0x0000000000027941 */ /* 0x000fea0003800000 */
.L_x_1773:
[----:B------:R2:W-:Y:S04]  /*16050*/  STL.64 [R1+0xd0], R18 ;  /* 0x0000d01201007387 */ /* 0x0005e80000100a00 */
[----:B--2---:R-:W2:Y:S04]  /*16060*/  LDL.64 R18, [R1+0x38] ;  /* 0x0000380001127983 */ /* 0x004ea80000100a00 */
[----:B------:R3:W-:Y:S04]  /*16070*/  STL.64 [R1+0xc8], R16 ;  /* 0x0000c81001007387 */ /* 0x0007e80000100a00 */
[----:B---3--:R-:W3:Y:S04]  /*16080*/  LDL.64 R16, [R1+0x30] ;  /* 0x0000300001107983 */ /* 0x008ee80000100a00 */
[----:B------:R4:W-:Y:S01]  /*16090*/  STL.64 [R1+0xc0], R8 ;  /* 0x0000c00801007387 */ /* 0x0009e20000100a00 */
[----:B01----:R-:W-:-:S03]  /*160a0*/  IMAD.MOV.U32 R152, RZ, RZ, R2 ;  /* 0x000000ffff987224 */ /* 0x003fc600078e0002 */
[----:B----4-:R-:W4:Y:S02]  /*160b0*/  LDL.64 R8, [R1+0x28] ;  /* 0x0000280001087983 */ /* 0x010f240000100a00 */
[----:B------:R-:W-:Y:S01]  /*160c0*/  R2UR UR6, R152 ;  /* 0x00000000980672ca */ /* 0x000fe200000e0000 */
[----:B------:R-:W-:Y:S02]  /*160d0*/  IMAD.MOV.U32 R152, RZ, RZ, R156 ;  /* 0x000000ffff987224 */ /* 0x000fe400078e009c */
[----:B------:R-:W-:Y:S01]  /*160e0*/  VIADD R154, R2, 0x6 ;  /* 0x00000006029a7836 */ /* 0x000fe20000000000 */
[----:B------:R0:W-:Y:S02]  /*160f0*/  STL.64 [R1+0xb8], R4 ;  /* 0x0000b80401007387 */ /* 0x0001e40000100a00 */
[----:B------:R-:W-:Y:S01]  /*16100*/  R2UR UR4, R152 ;  /* 0x00000000980472ca */ /* 0x000fe200000e0000 */
[----:B------:R-:W-:-:S05]  /*16110*/  IMAD.MOV.U32 R152, RZ, RZ, R155 ;  /* 0x000000ffff987224 */ /* 0x000fca00078e009b */
[----:B------:R-:W-:Y:S01]  /*16120*/  R2UR UR8, R152 ;  /* 0x00000000980872ca */ /* 0x000fe200000e0000 */
[----:B------:R-:W-:Y:S02]  /*16130*/  VIADD R152, R2, 0x200 ;  /* 0x0000020002987836 */ /* 0x000fe40000000000 */
[----:B------:R-:W-:Y:S02]  /*16140*/  IMAD.MOV.U32 R155, RZ, RZ, 0x40000040 ;  /* 0x40000040ff9b7424 */ /* 0x000fe400078e00ff */
[----:B------:R-:W-:Y:S01]  /*16150*/  IMAD.MOV.U32 R153, RZ, RZ, 0x40000040 ;  /* 0x40000040ff997424 */ /* 0x000fe200078e00ff */
[----:B------:R-:W-:Y:S01]  /*16160*/  R2UR UR14, R152 ;  /* 0x00000000980e72ca */ /* 0x000fe200000e0000 */
[----:B------:R-:W-:Y:S01]  /*16170*/  VIADD R156, R2, 0x204 ;  /* 0x00000204029c7836 */ /* 0x000fe20000000000 */
[----:B------:R-:W-:Y:S01]  /*16180*/  R2UR UR10, R154 ;  /* 0x000000009a0a72ca */ /* 0x000fe200000e0000 */
[C---:B------:R-:W-:Y:S01]  /*16190*/  VIADD R152, R2.reuse, 0x206 ;  /* 0x0000020602987836 */ /* 0x040fe20000000000 */
[----:B------:R-:W-:Y:S01]  /*161a0*/  R2UR UR11, R155 ;  /* 0x000000009b0b72ca */ /* 0x000fe200000e0000 */
[----:B------:R-:W-:Y:S01]  /*161b0*/  IMAD.MOV.U32 R157, RZ, RZ, 0x40000040 ;  /* 0x40000040ff9d7424 */ /* 0x000fe200078e00ff */
[C---:B------:R-:W-:Y:S01]  /*161c0*/  R2UR UR5, R153.reuse ;  /* 0x00000000990572ca */ /* 0x040fe200000e0000 */
[----:B------:R-:W-:Y:S01]  /*161d0*/  VIADD R154, R2, 0x202 ;  /* 0x00000202029a7836 */ /* 0x000fe20000000000 */
[----:B------:R-:W-:Y:S01]  /*161e0*/  R2UR UR22, R156 ;  /* 0x000000009c1672ca */ /* 0x000fe200000e0000 */
        /* <DEDUP_REMOVED lines=9> */
[----:B------:R-:W-:Y:S01]  /*16280*/  MOV R229, UR11 ;  /* 0x0000000b00e57c02 */ /* 0x000fe20008000f00 */
[----:B------:R-:W-:Y:S01]  /*16290*/  UMOV UR11, UR5 ;  /* 0x00000005000b7c82 */ /* 0x000fe20008000000 */
[----:B------:R-:W-:Y:S01]  /*162a0*/  MOV R227, UR10 ;  /* 0x0000000a00e37c02 */ /* 0x000fe20008000f00 */
[----:B------:R-:W-:Y:S01]  /*162b0*/  UMOV UR10, UR4 ;  /* 0x00000004000a7c82 */ /* 0x000fe20008000000 */
[----:B------:R-:W-:Y:S01]  /*162c0*/  R2UR UR7, R153 ;  /* 0x00000000990772ca */ /* 0x000fe200000e0000 */
[----:B0-----:R-:W4:Y:S01]  /*162d0*/  LDL.64 R4, [R1+0x20] ;  /* 0x0000200001047983 */ /* 0x001f220000100a00 */
[----:B------:R-:W-:Y:S01]  /*162e0*/  R2UR UR34, R154 ;  /* 0x000000009a2272ca */ /* 0x000fe200000e0000 */
[----:B------:R-:W-:Y:S01]  /*162f0*/  VIADD R154, R2, 0x604 ;  /* 0x00000604029a7836 */ /* 0x000fe20000000000 */
[----:B------:R-:W-:Y:S01]  /*16300*/  R2UR UR42, R156 ;  /* 0x000000009c2a72ca */ /* 0x000fe200000e0000 */
[----:B------:R-:W-:Y:S01]  /*16310*/  VIADD R156, R2, 0x602 ;  /* 0x00000602029c7836 */ /* 0x000fe20000000000 */
[----:B------:R-:W-:Y:S01]  /*16320*/  R2UR UR46, R152 ;  /* 0x00000000982e72ca */ /* 0x000fe200000e0000 */
[----:B------:R-:W-:Y:S01]  /*16330*/  VIADD R152, R2, 0x606 ;  /* 0x0000060602987836 */ /* 0x000fe20000000000 */
[----:B------:R-:W-:Y:S01]  /*16340*/  R2UR UR4, R6 ;  /* 0x00000000060472ca */ /* 0x000fe200000e0000 */
[-C--:B------:R-:W-:Y:S01]  /*16350*/  FMUL.FTZ R24, R24, R3.reuse ;  /* 0x0000000318187220 */ /* 0x080fe20000410000 */
[----:B------:R-:W-:Y:S01]  /*16360*/  R2UR UR5, R7 ;  /* 0x00000000070572ca */ /* 0x000fe200000e0000 */
[-C--:B------:R-:W-:Y:S01]  /*16370*/  FMUL.FTZ R25, R25, R3.reuse ;  /* 0x0000000319197220 */ /* 0x080fe20000410000 */
[C---:B------:R-:W-:Y:S01]  /*16380*/  R2UR UR9, R153.reuse ;  /* 0x00000000990972ca */ /* 0x040fe200000e0000 */
[-C--:B------:R-:W-:Y:S01]  /*16390*/  FMUL.FTZ R28, R28, R3.reuse ;  /* 0x000000031c1c7220 */ /* 0x080fe20000410000 */
[----:B------:R-:W-:Y:S01]  /*163a0*/  R2UR UR15, R153 ;  /* 0x00000000990f72ca */ /* 0x000fe200000e0000 */
        /* <DEDUP_REMOVED lines=29> */
[----:B------:R-:W-:Y:S01]  /*16580*/  WARPGROUP.ARRIVE ;  /* 0x00000000000079c5 */ /* 0x000fe20000000000 */
[-C--:B------:R-:W-:Y:S01]  /*16590*/  FMUL.FTZ R60, R60, R3.reuse ;  /* 0x000000033c3c7220 */ /* 0x080fe20000410000 */
[-C--:B------:R-:W-:Y:S01]  /*165a0*/  FMUL.FTZ R61, R61, R3.reuse ;  /* 0x000000033d3d7220 */ /* 0x080fe20000410000 */
[-C--:B------:R-:W-:Y:S01]  /*165b0*/  FMUL.FTZ R64, R64, R3.reuse ;  /* 0x0000000340407220 */ /* 0x080fe20000410000 */
[-C--:B------:R-:W-:Y:S01]  /*165c0*/  FMUL.FTZ R65, R65, R3.reuse ;  /* 0x0000000341417220 */ /* 0x080fe20000410000 */
[-C--:B------:R-:W-:Y:S01]  /*165d0*/  FMUL.FTZ R68, R68, R3.reuse ;  /* 0x0000000344447220 */ /* 0x080fe20000410000 */
[----:B------:R-:W-:Y:S01]  /*165e0*/  HGMMA.64x64x16.F32.BF16 R152, gdesc[UR4], RZ, !UPT, gsb0 ;  /* 0x00e00000049879f0 */ /* 0x000fe2000c0018ff */
[----:B------:R-:W-:Y:S01]  /*165f0*/  UMOV UR6, UR8 ;  /* 0x0000000800067c82 */ /* 0x000fe20008000000 */
[----:B------:R-:W-:Y:S01]  /*16600*/  UMOV UR7, UR9 ;  /* 0x0000000900077c82 */ /* 0x000fe20008000000 */
        /* <DEDUP_REMOVED lines=40> */
[----:B------:R-:W-:-:S02]  /*16890*/  FMUL.FTZ R149, R149, R3 ;  /* 0x0000000395957220 */ /* 0x000fc40000410000 */
[----:B------:R-:W4:Y:S01]  /*168a0*/  LDL.64 R2, [R1+0x18] ;  /* 0x0000180001027983 */ /* 0x000f220000100a00 */
        /* <DEDUP_REMOVED lines=66> */
[----:B--2---:R-:W-:-:S02]  /*16cd0*/  R2UR UR8, R18 ;  /* 0x00000000120872ca */ /* 0x004fc400000e0000 */
[----:B------:R-:W-:Y:S02]  /*16ce0*/  R2UR UR9, R19 ;  /* 0x00000000130972ca */ /* 0x000fe400000e0000 */
[----:B------:R-:W-:Y:S01]  /*16cf0*/  R2UR UR20, R216 ;  /* 0x00000000d81472ca */ /* 0x000fe200000e0000 */
[----:B------:R0:W5:Y:S10]  /*16d00*/  LDL.LU.64 R18, [R1+0xd0] ;  /* 0x0000d00001127983 */ /* 0x0001740000300a00 */
[----:B------:R-:W-:Y:S01]  /*16d10*/  HGMMA.64x64x16.F32.BF16 R152, gdesc[UR8], R152, gsb0 ;  /* 0x00e00000089879f0 */ /* 0x000fe20008001898 */
[----:B---3--:R-:W-:-:S02]  /*16d20*/  R2UR UR4, R16 ;  /* 0x00000000100472ca */ /* 0x008fc400000e0000 */
[----:B------:R-:W-:Y:S02]  /*16d30*/  R2UR UR5, R17 ;  /* 0x00000000110572ca */ /* 0x000fe400000e0000 */
[----:B------:R-:W-:Y:S01]  /*16d40*/  R2UR UR11, R229 ;  /* 0x00000000e50b72ca */ /* 0x000fe200000e0000 */
[----:B------:R0:W5:Y:S01]  /*16d50*/  LDL.LU.64 R16, [R1+0xc8] ;  /* 0x0000c80001107983 */ /* 0x0001620000300a00 */
[----:B------:R-:W-:Y:S01]  /*16d60*/  R2UR UR10, R227 ;  /* 0x00000000e30a72ca */ /* 0x000fe200000e0000 */
[----:B------:R-:W-:Y:S02]  /*16d70*/  WARPGROUP.DEPBAR.LE gsb0, 0x0 ;  /* 0x00008000000079c5 */ /* 0x000fe40000010000 */
[----:B------:R-:W-:-:S06]  /*16d80*/  WARPGROUP.ARRIVE ;  /* 0x00000000000079c5 */ /* 0x000fcc0000000000 */
[----:B------:R-:W-:Y:S01]  /*16d90*/  HGMMA.64x64x16.F32.BF16 R152, gdesc[UR4], R152, gsb0 ;  /* 0x00e00000049879f0 */ /* 0x000fe20008001898 */
[----:B----4-:R-:W-:Y:S02]  /*16da0*/  R2UR UR8, R8 ;  /* 0x00000000080872ca */ /* 0x010fe400000e0000 */
[----:B------:R-:W-:Y:S02]  /*16db0*/  R2UR UR9, R9 ;  /* 0x00000000090972ca */ /* 0x000fe400000e0000 */
[----:B------:R-:W-:Y:S01]  /*16dc0*/  R2UR UR12, R4 ;  /* 0x00000000040c72ca */ /* 0x000fe200000e0000 */
[----:B------:R0:W5:Y:S01]  /*16dd0*/  LDL.LU.64 R8, [R1+0xc0] ;  /* 0x0000c00001087983 */ /* 0x0001620000300a00 */
[----:B------:R-:W-:Y:S02]  /*16de0*/  WARPGROUP.DEPBAR.LE gsb0, 0x0 ;  /* 0x00008000000079c5 */ /* 0x000fe40000010000 */
[----:B------:R-:W-:-:S07]  /*16df0*/  WARPGROUP.ARRIVE ;  /* 0x00000000000079c5 */ /* 0x000fce0000000000 */
[----:B------:R-:W-:Y:S01]  /*16e00*/  HGMMA.64x64x16.F32.BF16 R152, gdesc[UR8], R152, gsb0 ;  /* 0x00e00000089879f0 */ /* 0x000fe20008001898 */
[----:B------:R-:W-:Y:S02]  /*16e10*/  R2UR UR13, R5 ;  /* 0x00000000050d72ca */ /* 0x000fe400000e0000 */
[----:B------:R-:W-:Y:S01]  /*16e20*/  R2UR UR16, R2 ;  /* 0x00000000021072ca */ /* 0x000fe200000e0000 */
[----:B------:R0:W5:Y:S01]  /*16e30*/  LDL.LU.64 R4, [R1+0xb8] ;  /* 0x0000b80001047983 */ /* 0x0001620000300a00 */
[----:B------:R-:W-:Y:S02]  /*16e40*/  WARPGROUP.DEPBAR.LE gsb0, 0x0 ;  /* 0x00008000000079c5 */ /* 0x000fe40000010000 */
[----:B------:R-:W-:-:S07]  /*16e50*/  WARPGROUP.ARRIVE ;  /* 0x00000000000079c5 */ /* 0x000fce0000000000 */
[----:B------:R-:W-:Y:S01]  /*16e60*/  HGMMA.64x64x16.F32.BF16 R152, gdesc[UR12], R152, gsb0 ;  /* 0x00e000000c9879f0 */ /* 0x000fe20008001898 */
[----:B------:R-:W-:Y:S02]  /*16e70*/  R2UR UR17, R3 ;  /* 0x00000000031172ca */ /* 0x000fe400000e0000 */
[----:B------:R-:W-:Y:S02]  /*16e80*/  WARPGROUP.DEPBAR.LE gsb0, 0x0 ;  /* 0x00008000000079c5 */ /* 0x000fe40000010000 */
[----:B------:R-:W-:-:S09]  /*16e90*/  WARPGROUP.ARRIVE ;  /* 0x00000000000079c5 */ /* 0x000fd20000000000 */
[----:B------:R-:W-:Y:S01]  /*16ea0*/  HGMMA.64x64x16.F32.BF16 R152, gdesc[UR16], R152, gsb0 ;  /* 0x00e00000109879f0 */ /* 0x000fe20008001898 */
[----:B------:R-:W-:Y:S02]  /*16eb0*/  R2UR UR21, R217 ;  /* 0x00000000d91572ca */ /* 0x000fe400000e0000 */
[----:B------:R-:W-:Y:S02]  /*16ec0*/  WARPGROUP.DEPBAR.LE gsb0, 0x0 ;  /* 0x00008000000079c5 */ /* 0x000fe40000010000 */
[----:B------:R-:W-:-:S09]  /*16ed0*/  WARPGROUP.ARRIVE ;  /* 0x00000000000079c5 */ /* 0x000fd20000000000 */
[----:B------:R-:W-:Y:S01]  /*16ee0*/  HGMMA.64x64x16.F32.BF16 R152, gdesc[UR20], R152, gsb0 ;  /* 0x00e00000149879f0 */ /* 0x000fe20008001898 */
[----:B------:R-:W-:Y:S02]  /*16ef0*/  R2UR UR24, R214 ;  /* 0x00000000d61872ca */ /* 0x000fe400000e0000 */
[----:B------:R-:W-:Y:S01]  /*16f00*/  R2UR UR25, R215 ;  /* 0x00000000d71972ca */ /* 0x000fe200000e0000 */
[----:B------:R-:W-:Y:S02]  /*16f10*/  WARPGROUP.DEPBAR.LE gsb0, 0x0 ;  /* 0x00008000000079c5 */ /* 0x000fe40000010000 */
[----:B------:R-:W-:-:S10]  /*16f20*/  WARPGROUP.ARRIVE ;  /* 0x00000000000079c5 */ /* 0x000fd40000000000 */
        /* <DEDUP_REMOVED lines=44> */
.L_x_1776:
[----:B------:R-:W-:Y:S01]  /*171f0*/  SHF.L.U32 R0, R218, 0x1f, RZ ;  /* 0x0000001fda007819 */ /* 0x000fe200000006ff */
[----:B-----5:R-:W-:-:S04]  /*17200*/  IMAD R218, R204, 0x8, R18 ;  /* 0x00000008ccda7824 */ /* 0x020fc800078e0212 */
[----:B------:R0:W1:Y:S01]  /*17210*/  SYNCS.PHASECHK.TRANS64.TRYWAIT P1, [R218+URZ+0x30850], R0 ;  /* 0x03085000da0075a7 */ /* 0x000062000802017f */
[----:B------:R-:W-:Y:S05]  /*17220*/  @!P0 BRA `(.L_x_1777) ;  /* 0x0000000000048947 */ /* 0x000fea0003800000 */
[----:B------:R-:W-:Y:S01]  /*17230*/  BPT.TRAP 0x1 ;  /* 0x000000040000795c */ /* 0x000fe20000300000 */
.L_x_1777:
[----:B------:R-:W-:Y:S04]  /*17240*/  BSSY B2, `(.L_x_1778) ;  /* 0x0000004000027945 */ /* 0x000fe80003800000 */
[----:B-1----:R-:W-:Y:S05]  /*17250*/  @P1 BRA `(.L_x_1779) ;  /* 0x0000000000081947 */ /* 0x002fea0003800000 */
[----:B------:R-:W1:Y:S02]  /*17260*/  SYNCS.PHASECHK.TRANS64.TRYWAIT P1, [R218+URZ+0x30850], R0 ;  /* 0x03085000da0075a7 */ /* 0x000e64000802017f */
[----:B-1----:R-:W-:Y:S05]  /*17270*/  @!P1 BRA `(.L_x_1780) ;  /* 0x0000014000789947 */ /* 0x002fea0003800000 */
.L_x_1779:
[----:B------:R-:W-:Y:S05]  /*17280*/  BSYNC B2 ;  /* 0x0000000000027941 */ /* 0x000fea0003800000 */
.L_x_1778:
[----:B01----:R-:W-:Y:S01]  /*17290*/  VIADD R0, R18, 0x400 ;  /* 0x0000040012007836 */ /* 0x003fe20000000000 */
[----:B------:R-:W-:Y:S01]  /*172a0*/  WARPGROUP.ARRIVE ;  /* 0x00000000000079c5 */ /* 0x000fe20000000000 */
[----:B------:R-:W-:-:S03]  /*172b0*/  IMAD.MOV.U32 R3, RZ, RZ, 0x40000040 ;  /* 0x40000040ff037424 */ /* 0x000fc600078e00ff */
[----:B------:R-:W-:Y:S02]  /*172c0*/  SHF.R.U32.HI R0, RZ, 0x4, R0 ;  /* 0x00000004ff007819 */ /* 0x000fe40000011600 */
[----:B------:R-:W-:Y:S01]  /*172d0*/  R2UR UR7, R3 ;  /* 0x00000000030772ca */ /* 0x000fe200000e0000 */
[----:B------:R-:W-:Y:S01]  /*172e0*/  IMAD.MOV.U32 R3, RZ, RZ, 0x40000040 ;  /* 0x40000040ff037424 */ /* 0x000fe200078e00ff */
[----:B------:R-:W-:-:S04]  /*172f0*/  LOP3.LUT R0, R0, 0x3fff, RZ, 0xc0, !PT ;  /* 0x00003fff00007812 */ /* 0x000fc800078ec0ff */
[----:B------:R-:W-:-:S05]  /*17300*/  LOP3.LUT R0, R0, 0x2000000, RZ, 0xfc, !PT ;  /* 0x0200000000007812 */ /* 0x000fca00078efcff */
[----:B------:R-:W-:-:S05]  /*17310*/  IMAD R2, R204, 0x800, R0 ;  /* 0x00000800cc027824 */ /* 0x000fca00078e0200 */
[----:B------:R-:W-:-:S13]  /*17320*/  R2UR UR6, R2 ;  /* 0x00000000020672ca */ /* 0x000fda00000e0000 */
[----:B------:R-:W-:Y:S03]  /*17330*/  HGMMA.64x256x16.F32.BF16 R24, R196, gdesc[UR4].tnspB, R24, gsb0 ;  /* 0x43e00004c4187df0 */ /* 0x000fe60008001818 */
[----:B------:R-:W-:Y:S02]  /*17340*/  WARPGROUP.DEPBAR.LE gsb0, 0x0 ;  /* 0x00008000000079c5 */ /* 0x000fe40000010000 */
[----:B------:R-:W-:Y:S01]  /*17350*/  VIADD R196, R2, 0x80 ;  /* 0x0000008002c47836 */ /* 0x000fe20000000000 */
[----:B------:R-:W-:Y:S01]  /*17360*/  WARPGROUP.ARRIVE ;  /* 0x00000000000079c5 */ /* 0x000fe20000000000 */
[----:B------:R-:W-:-:S03]  /*17370*/  IMAD.MOV.U32 R197, RZ, RZ, 0x40000040 ;  /* 0x40000040ffc57424 */ /* 0x000fc600078e00ff */
[----:B------:R-:W-:Y:S02]  /*17380*/  R2UR UR6, R196 ;  /* 0x00000000c40672ca */ /* 0x000fe400000e0000 */
[----:B------:R-:W-:-:S15]  /*17390*/  R2UR UR7, R197 ;  /* 0x00000000c50772ca */ /* 0x000fde00000e0000 */
[----:B------:R-:W-:-:S01]  /*173a0*/  NOP ;  /* 0x0000000000007918 */ /* 0x000fc20000000000 */
[----:B------:R-:W-:Y:S03]  /*173b0*/  HGMMA.64x256x16.F32.BF16 R24, R192, gdesc[UR4].tnspB, R24, gsb0 ;  /* 0x43e00004c0187df0 */ /* 0x000fe60008001818 */
[----:B------:R-:W-:Y:S02]  /*173c0*/  WARPGROUP.DEPBAR.LE gsb0, 0x0 ;  /* 0x00008000000079c5 */ /* 0x000fe40000010000 */
[C---:B------:R-:W-:Y:S01]  /*173d0*/  VIADD R192, R2.reuse, 0x100 ;  /* 0x0000010002c07836 */ /* 0x040fe20000000000 */
[----:B------:R-:W-:Y:S01]  /*173e0*/  WARPGROUP.ARRIVE ;  /* 0x00000000000079c5 */ /* 0x000fe20000000000 */
[----:B------:R-:W-:Y:S02]  /*173f0*/  IMAD.MOV.U32 R193, RZ, RZ, 0x40000040 ;  /* 0x40000040ffc17424 */ /* 0x000fe400078e00ff */
[----:B------:R-:W-:Y:S01]  /*17400*/  VIADD R2, R2, 0x180 ;  /* 0x0000018002027836 */ /* 0x000fe20000000000 */
[----:B------:R-:W-:-:S02]  /*17410*/  R2UR UR6, R192 ;  /* 0x00000000c00672ca */ /* 0x000fc400000e0000 */
[----:B------:R-:W-:-:S15]  /*17420*/  R2UR UR7, R193 ;  /* 0x00000000c10772ca */ /* 0x000fde00000e0000 */
[----:B------:R-:W-:-:S01]  /*17430*/  NOP ;  /* 0x0000000000007918 */ /* 0x000fc20000000000 */
        /* <DEDUP_REMOVED lines=10> */
.L_x_1781:
[----:B------:R-:W2:Y:S01]  /*174e0*/  LDL R184, [R1+0x4c] ;  /* 0x00004c0001b87983 */ /* 0x000ea20000100800 */
[----:B------:R-:W0:Y:S03]  /*174f0*/  LDC R0, c[0x0][0x448] ;  /* 0x00011200ff007b82 */ /* 0x000e260000000800 */
[----:B------:R-:W2:Y:S04]  /*17500*/  LDL R3, [R1+0x64] ;  /* 0x0000640001037983 */ /* 0x000ea80000100800 */
[----:B------:R-:W3:Y:S04]  /*17510*/  LDL R191, [R1+0x4] ;  /* 0x0000040001bf7983 */ /* 0x000ee80000100800 */
[----:B------:R-:W4:Y:S01]  /*17520*/  LDL R192, [R1+0x8] ;  /* 0x0000080001c07983 */ /* 0x000f220000100800 */
[----:B------:R-:W-:Y:S01]  /*17530*/  VIADD R223, R223, 0x30840 ;  /* 0x00030840dfdf7836 */ /* 0x000fe20000000000 */
[----:B------:R-:W-:Y:S01]  /*17540*/  ULDC UR4, c[0x0][0x9dc] ;  /* 0x0002770000047ab9 */ /* 0x000fe20000000800 */
[----:B0-----:R-:W-:-:S13]  /*17550*/  ISETP.NE.AND P1, PT, R0, 0x1, PT ;  /* 0x000000010000780c */ /* 0x001fda0003f25270 */
[----:B------:R-:W0:Y:S08]  /*17560*/  @P1 LDC R2, c[0x0][0x44c] ;  /* 0x00011300ff021b82 */ /* 0x000e300000000800 */
[----:B------:R-:W1:Y:S01]  /*17570*/  @P1 LDC R0, c[0x0][0x450] ;  /* 0x00011400ff001b82 */ /* 0x000e620000000800 */
[----:B------:R-:W-:Y:S01]  /*17580*/  LOP3.LUT P5, RZ, R22, 0x20, RZ, 0xc0, !PT ;  /* 0x0000002016ff7812 */ /* 0x000fe200078ac0ff */
[----:B--2---:R-:W-:-:S04]  /*17590*/  IMAD.IADD R188, R3, 0x1, R184 ;  /* 0x0000000103bc7824 */ /* 0x004fc800078e02b8 */
[----:B0-----:R-:W-:-:S05]  /*175a0*/  @P1 IMAD.HI.U32 R2, R188, R2, RZ ;  /* 0x00000002bc021227 */ /* 0x001fca00078e00ff */
[----:B-1----:R-:W-:Y:S01]  /*175b0*/  @P1 SHF.R.U32.HI R188, RZ, R0, R2 ;  /* 0x00000000ffbc1219 */ /* 0x002fe20000011602 */
[----:B------:R-:W-:-:S04]  /*175c0*/  IMAD.SHL.U32 R0, R8, 0x40, RZ ;  /* 0x0000004008007824 */ /* 0x000fc800078e00ff */
[----:B------:R-:W0:Y:S01]  /*175d0*/  SHFL.IDX PT, R189, R188, RZ, 0x1c1f ;  /* 0x001c1fffbcbd7589 */ /* 0x000e2200000e0000 */
[----:B---3--:R-:W-:Y:S02]  /*175e0*/  PRMT R223, R191, 0x654, R223 ;  /* 0x00000654bfdf7816 */ /* 0x008fe400000000df */
[----:B------:R-:W-:Y:S02]  /*175f0*/  IADD3 R186, -R0, 0x1, RZ ;  /* 0x0000000100ba7810 */ /* 0x000fe40007ffe1ff */
[----:B------:R1:W-:Y:S03]  /*17600*/  SYNCS.ARRIVE.TRANS64.RED.A1T0 RZ, [R223+URZ], RZ ;  /* 0x000000ffdfff79a7 */ /* 0x0003e6000810043f */
[----:B----4-:R-:W-:Y:S02]  /*17610*/  IMAD R186, R192, -0x2, R186 ;  /* 0xfffffffec0ba7824 */ /* 0x010fe400078e02ba */
[----:B-1----:R-:W-:-:S03]  /*17620*/  IMAD.U32 R223, RZ, RZ, UR4 ;  /* 0x00000004ffdf7e24 */ /* 0x002fc6000f8e00ff */
[----:B------:R-:W-:Y:S01]  /*17630*/  IADD3 R186, -R219, R186, R220 ;  /* 0x000000badbba7210 */ /* 0x000fe20007ffe1dc */
[----:B------:R-:W-:Y:S01]  /*17640*/  ULDC UR4, c[0x0][0x9e0] ;  /* 0x0002780000047ab9 */ /* 0x000fe20000000800 */
[----:B------:R-:W-:-:S05]  /*17650*/  LOP3.LUT R187, RZ, R223, RZ, 0x33, !PT ;  /* 0x000000dfffbb7212 */ /* 0x000fca00078e33ff */
[----:B------:R-:W-:Y:S02]  /*17660*/  IMAD.IADD R187, R187, 0x1, R186 ;  /* 0x00000001bbbb7824 */ /* 0x000fe400078e02ba */
[----:B------:R-:W-:Y:S02]  /*17670*/  VIADD R186, R186, UR4 ;  /* 0x00000004baba7c36 */ /* 0x000fe40008000000 */
[--C-:B0-----:R-:W-:Y:S02]  /*17680*/  IMAD.IADD R184, R187, 0x1, R189.reuse ;  /* 0x00000001bbb87824 */ /* 0x101fe400078e02bd */
[----:B------:R-:W-:Y:S01]  /*17690*/  IMAD.IADD R185, R186, 0x1, R189 ;  /* 0x00000001bab97824 */ /* 0x000fe200078e02bd */
[----:B------:R-:W-:Y:S06]  /*176a0*/  @!P5 BRA `(.L_x_1782) ;  /* 0x000000000060d947 */ /* 0x000fec0003800000 */
[----:B------:R-:W-:Y:S01]  /*176b0*/  IADD3 R189, -R219, R220, R189 ;  /* 0x000000dcdbbd7210 */ /* 0x000fe20007ffe1bd */
[----:B------:R-:W-:Y:S03]  /*176c0*/  BSSY B2, `(.L_x_1783) ;  /* 0x0000012000027945 */ /* 0x000fe60003800000 */
        /* <DEDUP_REMOVED lines=11> */
.L_x_1784:
[----:B------:R-:W-:Y:S02]  /*17780*/  ULDC UR4, c[0x0][0x9e4] ;  /* 0x0002790000047ab9 */ /* 0x000fe40000000800 */
[----:B------:R-:W-:-:S05]  /*17790*/  IMAD.U32 R190, RZ, RZ, UR4 ;  /* 0x00000004ffbe7e24 */ /* 0x000fca000f8e00ff */
[----:B------:R-:W-:-:S13]  /*177a0*/  ISETP.NE.AND P1, PT, R190, 0x1, PT ;  /* 0x00000001be00780c */ /* 0x000fda0003f25270 */
[----:B------:R-:W0:Y:S02]  /*177b0*/  @P1 LDC.64 R2, c[0x0][0x9e8] ;  /* 0x00027a00ff021b82 */ /* 0x000e240000000a00 */
[----:B0-----:R-:W-:-:S05]  /*177c0*/  @P1 IMAD.HI.U32 R2, R189, R2, RZ ;  /* 0x00000002bd021227 */ /* 0x001fca00078e00ff */
[----:B------:R-:W-:-:S07]  /*177d0*/  @P1 SHF.R.U32.HI R189, RZ, R3, R2 ;  /* 0x00000003ffbd1219 */ /* 0x000fce0000011602 */
.L_x_1785:
[----:B------:R-:W-:Y:S05]  /*177e0*/  BSYNC B2 ;  /* 0x0000000000027941 */ /* 0x000fea0003800000 */
.L_x_1783:
[----:B------:R-:W-:-:S04]  /*177f0*/  IMAD R189, R189, R190, -R0 ;  /* 0x000000bebdbd7224 */ /* 0x000fc800078e0a00 */
[----:B------:R-:W-:-:S05]  /*17800*/  IMAD R189, R192, -0x2, R189 ;  /* 0xfffffffec0bd7824 */ /* 0x000fca00078e02bd */
[----:B------:R-:W-:Y:S02]  /*17810*/  VIMNMX R184, R184, R189, !PT ;  /* 0x000000bdb8b87248 */ /* 0x000fe40007fe0100 */
[----:B------:R-:W-:-:S07]  /*17820*/  VIADDMNMX R185, R189, R190, R185, PT ;  /* 0x000000bebdb97246 */ /* 0x000fce00038001b9 */
.L_x_1782:
[----:B------:R-:W-:Y:S01]  /*17830*/  ISETP.GT.AND P1, PT, R8, -0x1, PT ;  /* 0xffffffff0800780c */ /* 0x000fe20003f24270 */
[----:B------:R-:W0:Y:S03]  /*17840*/  SHFL.IDX PT, R188, R188, 0x1, 0x1c1f ;  /* 0x003c1f00bcbc7f89 */ /* 0x000e2600000e0000 */
[C---:B------:R-:W-:Y:S02]  /*17850*/  ISETP.GT.AND P2, PT, R184.reuse, RZ, P1 ;  /* 0x000000ffb800720c */ /* 0x040fe40000f44270 */
[C---:B------:R-:W-:Y:S02]  /*17860*/  ISETP.GT.AND P4, PT, R184.reuse, 0x1, P1 ;  /* 0x00000001b800780c */ /* 0x040fe40000f84270 */
[----:B------:R-:W-:Y:S02]  /*17870*/  ISETP.LT.OR P3, PT, R185, 0x1, P2 ;  /* 0x00000001b900780c */ /* 0x000fe40001761670 */
[----:B------:R-:W-:-:S02]  /*17880*/  ISETP.GT.AND P2, PT, R184, 0x8, P1 ;  /* 0x00000008b800780c */ /* 0x000fc40000f44270 */
[----:B------:R-:W-:Y:S02]  /*17890*/  FSEL R152, R152, -INF , !P3 ;  /* 0xff80000098987808 */ /* 0x000fe40005800000 */
[----:B------:R-:W-:Y:S02]  /*178a0*/  ISETP.GT.AND P3, PT, R184, 0x9, P1 ;  /* 0x00000009b800780c */ /* 0x000fe40000f64270 */
[C---:B------:R-:W-:Y:S02]  /*178b0*/  ISETP.LT.OR P4, PT, R185.reuse, 0x2, P4 ;  /* 0x00000002b900780c */ /* 0x040fe40002781670 */
[C---:B------:R-:W-:Y:S02]  /*178c0*/  ISETP.LT.OR P2, PT, R185.reuse, 0x9, P2 ;  /* 0x00000009b900780c */ /* 0x040fe40001741670 */
[----:B------:R-:W-:Y:S02]  /*178d0*/  ISETP.LT.OR P3, PT, R185, 0xa, P3 ;  /* 0x0000000ab900780c */ /* 0x000fe40001f61670 */
[----:B------:R-:W-:-:S02]  /*178e0*/  FSEL R153, R153, -INF , !P4 ;  /* 0xff80000099997808 */ /* 0x000fc40006000000 */
[----:B------:R-:W-:Y:S01]  /*178f0*/  FSEL R156, R156, -INF , !P2 ;  /* 0xff8000009c9c7808 */ /* 0x000fe20005000000 */
[--C-:B0-----:R-:W-:Y:S01]  /*17900*/  IMAD.IADD R186, R186, 0x1, R188.reuse ;  /* 0x00000001baba7824 */ /* 0x101fe200078e02bc */
[----:B------:R-:W-:Y:S01]  /*17910*/  FSEL R157, R157, -INF , !P3 ;  /* 0xff8000009d9d7808 */ /* 0x000fe20005800000 */
[----:B------:R-:W-:Y:S01]  /*17920*/  IMAD.IADD R187, R187, 0x1, R188 ;  /* 0x00000001bbbb7824 */ /* 0x000fe200078e02bc */
[C---:B------:R-:W-:Y:S02]  /*17930*/  ISETP.GT.AND P4, PT, R184.reuse, 0x10, P1 ;  /* 0x00000010b800780c */ /* 0x040fe40000f84270 */
[C---:B------:R-:W-:Y:S02]  /*17940*/  ISETP.GT.AND P2, PT, R184.reuse, 0x11, P1 ;  /* 0x00000011b800780c */ /* 0x040fe40000f44270 */
[----:B------:R-:W-:Y:S02]  /*17950*/  ISETP.GT.AND P3, PT, R184, 0x18, P1 ;  /* 0x00000018b800780c */ /* 0x000fe40000f64270 */
[----:B------:R-:W-:-:S02]  /*17960*/  ISETP.LT.OR P4, PT, R185, 0x11, P4 ;  /* 0x00000011b900780c */ /* 0x000fc40002781670 */
[C---:B------:R-:W-:Y:S02]  /*17970*/  ISETP.LT.OR P2, PT, R185.reuse, 0x12, P2 ;  /* 0x00000012b900780c */ /* 0x040fe40001741670 */
[----:B------:R-:W-:Y:S02]  /*17980*/  ISETP.LT.OR P3, PT, R185, 0x19, P3 ;  /* 0x00000019b900780c */ /* 0x000fe40001f61670 */
[----:B------:R-:W-:Y:S02]  /*17990*/  FSEL R160, R160, -INF , !P4 ;  /* 0xff800000a0a07808 */ /* 0x000fe40006000000 */
[----:B------:R-:W-:Y:S02]  /*179a0*/  FSEL R161, R161, -INF , !P2 ;  /* 0xff800000a1a17808 */ /* 0x000fe40005000000 */
[----:B------:R-:W-:Y:S02]  /*179b0*/  FSEL R164, R164, -INF , !P3 ;  /* 0xff800000a4a47808 */ /* 0x000fe40005800000 */
[----:B------:R-:W-:-:S02]  /*179c0*/  ISETP.GT.AND P4, PT, R184, 0x19, P1 ;  /* 0x00000019b800780c */ /* 0x000fc40000f84270 */
[C---:B------:R-:W-:Y:S02]  /*179d0*/  ISETP.GT.AND P2, PT, R184.reuse, 0x20, P1 ;  /* 0x00000020b800780c */ /* 0x040fe40000f44270 */
[----:B------:R-:W-:Y:S02]  /*179e0*/  ISETP.GT.AND P3, PT, R184, 0x21, P1 ;  /* 0x00000021b800780c */ /* 0x000fe40000f64270 */
[C---:B------:R-:W-:Y:S02]  /*179f0*/  ISETP.LT.OR P4, PT, R185.reuse, 0x1a, P4 ;  /* 0x0000001ab900780c */ /* 0x040fe40002781670 */
[C---:B------:R-:W-:Y:S02]  /*17a00*/  ISETP.LT.OR P2, PT, R185.reuse, 0x21, P2 ;  /* 0x00000021b900780c */ /* 0x040fe40001741670 */
[----:B------:R-:W-:Y:S02]  /*17a10*/  ISETP.LT.OR P3, PT, R185, 0x22, P3 ;  /* 0x00000022b900780c */ /* 0x000fe40001f61670 */
[----:B------:R-:W-:-:S02]  /*17a20*/  FSEL R165, R165, -INF , !P4 ;  /* 0xff800000a5a57808 */ /* 0x000fc40006000000 */
[----:B------:R-:W-:Y:S02]  /*17a30*/  FSEL R168, R168, -INF , !P2 ;  /* 0xff800000a8a87808 */ /* 0x000fe40005000000 */
[----:B------:R-:W-:Y:S02]  /*17a40*/  FSEL R169, R169, -INF , !P3 ;  /* 0xff800000a9a97808 */ /* 0x000fe40005800000 */
        /* <DEDUP_REMOVED lines=17> */
[----:B------:R-:W-:Y:S01]  /*17b60*/  FSEL R181, R181, -INF , !P3 ;  /* 0xff800000b5b57808 */ /* 0x000fe20005800000 */
        /* <DEDUP_REMOVED lines=14> */
.L_x_1788:
[----:B------:R-:W-:Y:S02]  /*17c50*/  ULDC UR4, c[0x0][0x9e4] ;  /* 0x0002790000047ab9 */ /* 0x000fe40000000800 */
[----:B------:R-:W-:-:S05]  /*17c60*/  IMAD.U32 R184, RZ, RZ, UR4 ;  /* 0x00000004ffb87e24 */ /* 0x000fca000f8e00ff */
[----:B------:R-:W-:-:S13]  /*17c70*/  ISETP.NE.AND P2, PT, R184, 0x1, PT ;  /* 0x00000001b800780c */ /* 0x000fda0003f45270 */
[----:B------:R-:W0:Y:S02]  /*17c80*/  @P2 LDC.64 R2, c[0x0][0x9e8] ;  /* 0x00027a00ff022b82 */ /* 0x000e240000000a00 */
[----:B0-----:R-:W-:-:S05]  /*17c90*/  @P2 IMAD.HI.U32 R2, R188, R2, RZ ;  /* 0x00000002bc022227 */ /* 0x001fca00078e00ff */
[----:B------:R-:W-:-:S07]  /*17ca0*/  @P2 SHF.R.U32.HI R188, RZ, R3, R2 ;  /* 0x00000003ffbc2219 */ /* 0x000fce0000011602 */
.L_x_1789:
[----:B------:R-:W-:Y:S05]  /*17cb0*/  BSYNC B2 ;  /* 0x0000000000027941 */ /* 0x000fea0003800000 */
.L_x_1787:
[----:B------:R-:W-:-:S04]  /*17cc0*/  IMAD R0, R188, R184, -R0 ;  /* 0x000000b8bc007224 */ /* 0x000fc800078e0a00 */
[----:B------:R-:W-:-:S05]  /*17cd0*/  IMAD R0, R192, -0x2, R0 ;  /* 0xfffffffec0007824 */ /* 0x000fca00078e0200 */
[----:B------:R-:W-:Y:S02]  /*17ce0*/  VIMNMX R187, R187, R0, !PT ;  /* 0x00000000bbbb7248 */ /* 0x000fe40007fe0100 */
[----:B------:R-:W-:-:S07]  /*17cf0*/  VIADDMNMX R186, R0, R184, R186, PT ;  /* 0x000000b800ba7246 */ /* 0x000fce00038001ba */
.L_x_1786:
[----:B------:R-:W-:Y:S01]  /*17d00*/  FMNMX.FTZ R2, R152, R5, !PT ;  /* 0x0000000598027209 */ /* 0x000fe20007810000 */
[----:B------:R-:W-:Y:S01]  /*17d10*/  ULDC UR4, c[0x0][0x988] ;  /* 0x0002620000047ab9 */ /* 0x000fe20000000800 */
[----:B------:R-:W-:Y:S02]  /*17d20*/  LOP3.LUT R22, R22, 0xffffdfff, RZ, 0xc0, !PT ;  /* 0xffffdfff16167812 */ /* 0x000fe400078ec0ff */
[----:B------:R-:W-:Y:S02]  /*17d30*/  FMNMX.FTZ R2, R153, R2, !PT ;  /* 0x0000000299027209 */ /* 0x000fe40007810000 */
[C---:B------:R-:W-:Y:S02]  /*17d40*/  ISETP.GT.AND P2, PT, R187.reuse, 0x1, P1 ;  /* 0x00000001bb00780c */ /* 0x040fe40000f44270 */
[----:B------:R-:W-:Y:S02]  /*17d50*/  FMNMX.FTZ R2, R156, R2, !PT ;  /* 0x000000029c027209 */ /* 0x000fe40007810000 */
[----:B------:R-:W-:-:S02]  /*17d60*/  ISETP.GT.AND P3, PT, R187, 0x8, P1 ;  /* 0x00000008bb00780c */ /* 0x000fc40000f64270 */
[----:B------:R-:W-:Y:S02]  /*17d70*/  FMNMX.FTZ R2, R157, R2, !PT ;  /* 0x000000029d027209 */ /* 0x000fe40007810000 */
[----:B------:R-:W-:Y:S02]  /*17d80*/  @P0 LOP3.LUT R22, R22, 0x2000, RZ, 0xfc, !PT ;  /* 0x0000200016160812 */ /* 0x000fe400078efcff */
[----:B------:R-:W-:Y:S02]  /*17d90*/  FMNMX.FTZ R2, R160, R2, !PT ;  /* 0x00000002a0027209 */ /* 0x000fe40007810000 */
[----:B------:R-:W-:Y:S02]  /*17da0*/  ISETP.GT.AND P0, PT, R187, 0x21, P1 ;  /* 0x00000021bb00780c */ /* 0x000fe40000f04270 */
[----:B------:R-:W-:Y:S02]  /*17db0*/  FMNMX.FTZ R2, R161, R2, !PT ;  /* 0x00000002a1027209 */ /* 0x000fe40007810000 */
[----:B------:R-:W-:-:S02]  /*17dc0*/  ISETP.LT.OR P2, PT, R186, 0x2, P2 ;  /* 0x00000002ba00780c */ /* 0x000fc40001741670 */
[----:B------:R-:W-:Y:S02]  /*17dd0*/  FMNMX.FTZ R2, R164, R2, !PT ;  /* 0x00000002a4027209 */ /* 0x000fe40007810000 */
[----:B------:R-:W-:Y:S02]  /*17de0*/  ISETP.LT.OR P3, PT, R186, 0x9, P3 ;  /* 0x00000009ba00780c */ /* 0x000fe40001f61670 */
[----:B------:R-:W-:Y:S02]  /*17df0*/  FMNMX.FTZ R2, R165, R2, !PT ;  /* 0x00000002a5027209 */ /* 0x000fe40007810000 */
[----:B------:R-:W-:Y:S02]  /*17e00*/  FSEL R0, R155, -INF , !P2 ;  /* 0xff8000009b007808 */ /* 0x000fe40005000000 */
[----:B------:R-:W-:Y:S02]  /*17e10*/  FMNMX.FTZ R2, R168, R2, !PT ;  /* 0x00000002a8027209 */ /* 0x000fe40007810000 */
[----:B------:R-:W-:-:S02]  /*17e20*/  FSEL R158, R158, -INF , !P3 ;  /* 0xff8000009e9e7808 */ /* 0x000fc40005800000 */
[----:B------:R-:W-:Y:S02]  /*17e30*/  FMNMX.FTZ R2, R169, R2, !PT ;  /* 0x00000002a9027209 */ /* 0x000fe40007810000 */
[C---:B------:R-:W-:Y:S02]  /*17e40*/  ISETP.GT.AND P4, PT, R187.reuse, 0x9, P1 ;  /* 0x00000009bb00780c */ /* 0x040fe40000f84270 */
[----:B------:R-:W-:Y:S02]  /*17e50*/  FMNMX.FTZ R2, R172, R2, !PT ;  /* 0x00000002ac027209 */ /* 0x000fe40007810000 */
[----:B------:R-:W-:Y:S02]  /*17e60*/  ISETP.GT.AND P2, PT, R187, 0x10, P1 ;  /* 0x00000010bb00780c */ /* 0x000fe40000f44270 */
[----:B------:R-:W-:Y:S02]  /*17e70*/  FMNMX.FTZ R2, R173, R2, !PT ;  /* 0x00000002ad027209 */ /* 0x000fe40007810000 */
[----:B------:R-:W-:-:S02]  /*17e80*/  ISETP.GT.AND P3, PT, R187, 0x11, P1 ;  /* 0x00000011bb00780c */ /* 0x000fc40000f64270 */
[----:B------:R-:W-:Y:S02]  /*17e90*/  FMNMX.FTZ R2, R176, R2, !PT ;  /* 0x00000002b0027209 */ /* 0x000fe40007810000 */
[----:B------:R-:W-:Y:S02]  /*17ea0*/  LOP3.LUT R22, R22, 0xffff7fff, RZ, 0xc0, !PT ;  /* 0xffff7fff16167812 */ /* 0x000fe400078ec0ff */
[----:B------:R-:W-:Y:S02]  /*17eb0*/  FMNMX.FTZ R2, R177, R2, !PT ;  /* 0x00000002b1027209 */ /* 0x000fe40007810000 */
[----:B------:R-:W-:Y:S02]  /*17ec0*/  ISETP.LT.OR P4, PT, R186, 0xa, P4 ;  /* 0x0000000aba00780c */ /* 0x000fe40002781670 */
[----:B------:R-:W-:Y:S02]  /*17ed0*/  FMNMX.FTZ R2, R180, R2, !PT ;  /* 0x00000002b4027209 */ /* 0x000fe40007810000 */
[----:B------:R-:W-:-:S02]  /*17ee0*/  ISETP.LT.OR P2, PT, R186, 0x11, P2 ;  /* 0x00000011ba00780c */ /* 0x000fc40001741670 */
[----:B------:R-:W-:Y:S02]  /*17ef0*/  FMNMX.FTZ R2, R181, R2, !PT ;  /* 0x00000002b5027209 */ /* 0x000fe40007810000 */
[----:B------:R-:W-:Y:S02]  /*17f00*/  ISETP.LT.OR P3, PT, R186, 0x12, P3 ;  /* 0x00000012ba00780c */ /* 0x000fe40001f61670 */
[----:B------:R-:W-:Y:S01]  /*17f10*/  @P0 LOP3.LUT R22, R22, 0x8000, RZ, 0xfc, !PT ;  /* 0x0000800016160812 */ /* 0x000fe200078efcff */
[----:B------:R-:W0:Y:S01]  /*17f20*/  SHFL.BFLY PT, R3, R2, 0x2, 0x1f ;  /* 0x0c401f0002037f89 */ /* 0x000e2200000e0000 */
[----:B------:R-:W-:Y:S02]  /*17f30*/  ISETP.GT.AND P0, PT, R187, RZ, P1 ;  /* 0x000000ffbb00720c */ /* 0x000fe40000f04270 */
[----:B------:R-:W-:Y:S02]  /*17f40*/  FSEL R159, R159, -INF , !P4 ;  /* 0xff8000009f9f7808 */ /* 0x000fe40006000000 */
[----:B------:R-:W-:-:S02]  /*17f50*/  FSEL R162, R162, -INF , !P2 ;  /* 0xff800000a2a27808 */ /* 0x000fc40005000000 */
[----:B------:R-:W-:Y:S02]  /*17f60*/  FSEL R163, R163, -INF , !P3 ;  /* 0xff800000a3a37808 */ /* 0x000fe40005800000 */
[C---:B------:R-:W-:Y:S02]  /*17f70*/  ISETP.GT.AND P4, PT, R187.reuse, 0x18, P1 ;  /* 0x00000018bb00780c */ /* 0x040fe40000f84270 */
[C---:B------:R-:W-:Y:S02]  /*17f80*/  ISETP.GT.AND P2, PT, R187.reuse, 0x19, P1 ;  /* 0x00000019bb00780c */ /* 0x040fe40000f44270 */
[----:B------:R-:W-:Y:S02]  /*17f90*/  ISETP.GT.AND P3, PT, R187, 0x20, P1 ;  /* 0x00000020bb00780c */ /* 0x000fe40000f64270 */
[C---:B------:R-:W-:Y:S02]  /*17fa0*/  ISETP.LT.OR P4, PT, R186.reuse, 0x19, P4 ;  /* 0x00000019ba00780c */ /* 0x040fe40002781670 */
[----:B------:R-:W-:-:S02]  /*17fb0*/  ISETP.LT.OR P2, PT, R186, 0x1a, P2 ;  /* 0x0000001aba00780c */ /* 0x000fc40001741670 */
[----:B------:R-:W-:Y:S02]  /*17fc0*/  ISETP.LT.OR P3, PT, R186, 0x21, P3 ;  /* 0x00000021ba00780c */ /* 0x000fe40001f61670 */
[----:B------:R-:W-:Y:S02]  /*17fd0*/  LOP3.LUT R22, R22, 0xfffffff7, RZ, 0xc0, !PT ;  /* 0xfffffff716167812 */ /* 0x000fe400078ec0ff */
[----:B------:R-:W-:Y:S02]  /*17fe0*/  FSEL R166, R166, -INF , !P4 ;  /* 0xff800000a6a67808 */ /* 0x000fe40006000000 */
[----:B------:R-:W-:Y:S02]  /*17ff0*/  FSEL R167, R167, -INF , !P2 ;  /* 0xff800000a7a77808 */ /* 0x000fe40005000000 */
[----:B------:R-:W-:Y:S02]  /*18000*/  FSEL R170, R170, -INF , !P3 ;  /* 0xff800000aaaa7808 */ /* 0x000fe40005800000 */
[----:B------:R-:W-:-:S02]  /*18010*/  ISETP.GT.AND P2, PT, R187, 0x28, P1 ;  /* 0x00000028bb00780c */ /* 0x000fc40000f44270 */
[C---:B------:R-:W-:Y:S02]  /*18020*/  ISETP.GT.AND P3, PT, R187.reuse, 0x29, P1 ;  /* 0x00000029bb00780c */ /* 0x040fe40000f64270 */
[C---:B------:R-:W-:Y:S02]  /*18030*/  ISETP.GT.AND P4, PT, R187.reuse, 0x30, P1 ;  /* 0x00000030bb00780c */ /* 0x040fe40000f84270 */
[C---:B------:R-:W-:Y:S02]  /*18040*/  ISETP.GT.AND P5, PT, R187.reuse, 0x31, P1 ;  /* 0x00000031bb00780c */ /* 0x040fe40000fa4270 */
[C---:B------:R-:W-:Y:S02]  /*18050*/  ISETP.GT.AND P6, PT, R187.reuse, 0x38, P1 ;  /* 0x00000038bb00780c */ /* 0x040fe40000fc4270 */
[----:B------:R-:W-:Y:S02]  /*18060*/  ISETP.GT.AND P1, PT, R187, 0x39, P1 ;  /* 0x00000039bb00780c */ /* 0x000fe40000f24270 */
[----:B------:R-:W-:-:S02]  /*18070*/  @P0 LOP3.LUT R22, R22, 0x8, RZ, 0xfc, !PT ;  /* 0x0000000816160812 */ /* 0x000fc400078efcff */
[----:B0-----:R-:W-:Y:S01]  /*18080*/  FMNMX.FTZ R3, R2, R3, !PT ;  /* 0x0000000302037209 */ /* 0x001fe20007810000 */
[----:B------:R-:W-:Y:S01]  /*18090*/  IMAD.U32 R2, RZ, RZ, UR4 ;  /* 0x00000004ff027e24 */ /* 0x000fe2000f8e00ff */
[C---:B------:R-:W-:Y:S02]  /*180a0*/  LOP3.LUT P0, RZ, R22.reuse, 0x8000, RZ, 0xc0, !PT ;  /* 0x0000800016ff7812 */ /* 0x040fe4000780c0ff */
[----:B------:R-:W-:Y:S01]  /*180b0*/  LOP3.LUT R22, R22, 0xfffffffd, RZ, 0xc0, !PT ;  /* 0xfffffffd16167812 */ /* 0x000fe200078ec0ff */
[----:B------:R-:W0:Y:S01]  /*180c0*/  SHFL.BFLY PT, R155, R3, 0x1, 0x1f ;  /* 0x0c201f00039b7f89 */ /* 0x000e2200000e0000 */
[C---:B------:R-:W-:Y:S02]  /*180d0*/  ISETP.LT.OR P0, PT, R186.reuse, 0x22, P0 ;  /* 0x00000022ba00780c */ /* 0x040fe40000701670 */
[----:B------:R-:W-:Y:S02]  /*180e0*/  ISETP.LT.OR P4, PT, R186, 0x31, P4 ;  /* 0x00000031ba00780c */ /* 0x000fe40002781670 */
[----:B------:R-:W-:-:S02]  /*180f0*/  @P1 LOP3.LUT R22, R22, 0x2, RZ, 0xfc, !PT ;  /* 0x0000000216161812 */ /* 0x000fc400078efcff */
[----:B------:R-:W-:Y:S02]  /*18100*/  ISETP.LT.OR P5, PT, R186, 0x32, P5 ;  /* 0x00000032ba00780c */ /* 0x000fe40002fa1670 */
[C---:B------:R-:W-:Y:S02]  /*18110*/  LOP3.LUT P1, RZ, R22.reuse, 0x8, RZ, 0xc0, !PT ;  /* 0x0000000816ff7812 */ /* 0x040fe4000782c0ff */
[----:B------:R-:W-:Y:S02]  /*18120*/  LOP3.LUT R22, R22, 0xffffffef, RZ, 0xc0, !PT ;  /* 0xffffffef16167812 */ /* 0x000fe400078ec0ff */
[----:B------:R-:W-:Y:S02]  /*18130*/  ISETP.LT.OR P1, PT, R186, 0x1, P1 ;  /* 0x00000001ba00780c */ /* 0x000fe40000f21670 */
[----:B------:R-:W-:Y:S02]  /*18140*/  @P0 LOP3.LUT R22, R22, 0x10, RZ, 0xfc, !PT ;  /* 0x0000001016160812 */ /* 0x000fe400078efcff */
[----:B------:R-:W-:-:S02]  /*18150*/  ISETP.LT.OR P0, PT, R186, 0x29, P2 ;  /* 0x00000029ba00780c */ /* 0x000fc40001701670 */
[C---:B------:R-:W-:Y:S02]  /*18160*/  LOP3.LUT P2, RZ, R22.reuse, 0x2, RZ, 0xc0, !PT ;  /* 0x0000000216ff7812 */ /* 0x040fe4000784c0ff */
[----:B------:R-:W-:Y:S02]  /*18170*/  LOP3.LUT R22, R22, 0xfffffffb, RZ, 0xc0, !PT ;  /* 0xfffffffb16167812 */ /* 0x000fe400078ec0ff */
[----:B------:R-:W-:Y:S02]  /*18180*/  FSEL R154, R154, -INF , !P1 ;  /* 0xff8000009a9a7808 */ /* 0x000fe40004800000 */
[----:B0-----:R-:W-:Y:S02]  /*18190*/  FMNMX.FTZ R155, R3, R155, !PT ;  /* 0x0000009b039b7209 */ /* 0x001fe40007810000 */
[----:B------:R-:W-:Y:S02]  /*181a0*/  FSEL R178, R178, -INF , !P4 ;  /* 0xff800000b2b27808 */ /* 0x000fe40006000000 */
[----:B------:R-:W-:-:S02]  /*181b0*/  ISETP.LT.OR P6, PT, R186, 0x39, P6 ;  /* 0x00000039ba00780c */ /* 0x000fc400037c1670 */
[----:B------:R-:W-:Y:S02]  /*181c0*/  @P0 LOP3.LUT R22, R22, 0x4, RZ, 0xfc, !PT ;  /* 0x0000000416160812 */ /* 0x000fe400078efcff */
[----:B------:R-:W-:Y:S02]  /*181d0*/  ISETP.LT.OR P0, PT, R186, 0x2a, P3 ;  /* 0x0000002aba00780c */ /* 0x000fe40001f01670 */
[C---:B------:R-:W-:Y:S02]  /*181e0*/  FSETP.NEU.FTZ.AND P3, PT, R155.reuse, -INF , PT ;  /* 0xff8000009b00780b */ /* 0x040fe40003f7d000 */
[----:B------:R-:W-:Y:S02]  /*181f0*/  LOP3.LUT R22, R22, 0xffffbfff, RZ, 0xc0, !PT ;  /* 0xffffbfff16167812 */ /* 0x000fe400078ec0ff */
[----:B------:R-:W-:Y:S02]  /*18200*/  FSEL R3, R155, RZ, P3 ;  /* 0x000000ff9b037208 */ /* 0x000fe40001800000 */
[----:B------:R-:W-:-:S02]  /*18210*/  FSEL R179, R179, -INF , !P5 ;  /* 0xff800000b3b37808 */ /* 0x000fc40006800000 */
[----:B------:R-:W-:Y:S01]  /*18220*/  ISETP.LT.OR P2, PT, R186, 0x3a, P2 ;  /* 0x0000003aba00780c */ /* 0x000fe20001741670 */
[----:B------:R-:W-:Y:S01]  /*18230*/  FADD.FTZ R3, -R3, R5 ;  /* 0x0000000503037221 */ /* 0x000fe20000010100 */
[-C--:B------:R-:W-:Y:S01]  /*18240*/  FMUL.FTZ R5, R155, R2.reuse ;  /* 0x000000029b057220 */ /* 0x080fe20000410000 */
[----:B------:R-:W-:Y:S02]  /*18250*/  @P0 LOP3.LUT R22, R22, 0x4000, RZ, 0xfc, !PT ;  /* 0x0000400016160812 */ /* 0x000fe400078efcff */
[----:B------:R-:W-:Y:S01]  /*18260*/  FSEL R182, R182, -INF , !P6 ;  /* 0xff800000b6b67808 */ /* 0x000fe20007000000 */
[-C--:B------:R-:W-:Y:S01]  /*18270*/  FMUL.FTZ R3, R3, R2.reuse ;  /* 0x0000000203037220 */ /* 0x080fe20000410000 */
[----:B------:R-:W-:Y:S02]  /*18280*/  FSEL R5, R5, RZ, P3 ;  /* 0x000000ff05057208 */ /* 0x000fe40001800000 */
[C---:B------:R-:W-:Y:S02]  /*18290*/  LOP3.LUT P0, RZ, R22.reuse, 0x10, RZ, 0xc0, !PT ;  /* 0x0000001016ff7812 */ /* 0x040fe4000780c0ff */
[----:B------:R-:W-:Y:S01]  /*182a0*/  LOP3.LUT P3, RZ, R22, 0x4, RZ, 0xc0, !PT ;  /* 0x0000000416ff7812 */ /* 0x000fe2000786c0ff */
[-CC-:B------:R-:W-:Y:S01]  /*182b0*/  FFMA.FTZ R152, R152, R2.reuse, -R5.reuse ;  /* 0x0000000298987223 */ /* 0x180fe20000010805 */
        /* <DEDUP_REMOVED lines=14> */
[----:B------:R-:W-:Y:S01]  /*183a0*/  FFMA.FTZ R5, R181, R2, -R5 ;  /* 0x00000002b5057223 */ /* 0x000fe20000010805 */
[----:B------:R-:W-:Y:S01]  /*183b0*/  FMNMX.FTZ R181, R154, R4, !PT ;  /* 0x000000049ab57209 */ /* 0x000fe20007810000 */
[----:B------:R-:W-:Y:S01]  /*183c0*/  MUFU.EX2 R196, R152 ;  /* 0x0000009800c47308 */ /* 0x000fe20000000800 */
[----:B------:R-:W-:-:S02]  /*183d0*/  FSEL R171, R171, -INF , !P0 ;  /* 0xff800000abab7808 */ /* 0x000fc40004000000 */
[----:B------:R-:W-:Y:S02]  /*183e0*/  FMNMX.FTZ R181, R0, R181, !PT ;  /* 0x000000b500b57209 */ /* 0x000fe40007810000 */
[----:B------:R-:W-:Y:S02]  /*183f0*/  LOP3.LUT P0, RZ, R22, 0x4000, RZ, 0xc0, !PT ;  /* 0x0000400016ff7812 */ /* 0x000fe4000780c0ff */
[----:B------:R-:W-:Y:S01]  /*18400*/  FMNMX.FTZ R181, R158, R181, !PT ;  /* 0x000000b59eb57209 */ /* 0x000fe20007810000 */
[----:B------:R-:W0:Y:S01]  /*18410*/  MUFU.EX2 R3, R3 ;  /* 0x0000000300037308 */ /* 0x000e220000000800 */
[----:B------:R-:W-:Y:S02]  /*18420*/  FSEL R174, R174, -INF , !P3 ;  /* 0xff800000aeae7808 */ /* 0x000fe40005800000 */
[----:B------:R-:W-:Y:S02]  /*18430*/  FMNMX.FTZ R181, R159, R181, !PT ;  /* 0x000000b59fb57209 */ /* 0x000fe40007810000 */
[----:B------:R-:W-:-:S02]  /*18440*/  FSEL R175, R175, -INF , !P0 ;  /* 0xff800000afaf7808 */ /* 0x000fc40004000000 */
[----:B------:R-:W-:Y:S01]  /*18450*/  FMNMX.FTZ R181, R162, R181, !PT ;  /* 0x000000b5a2b57209 */ /* 0x000fe20007810000 */
[----:B------:R-:W1:Y:S01]  /*18460*/  MUFU.EX2 R153, R153 ;  /* 0x0000009900997308 */ /* 0x000e620000000800 */
[----:B------:R-:W-:Y:S02]  /*18470*/  FSEL R183, R183, -INF , !P2 ;  /* 0xff800000b7b77808 */ /* 0x000fe40005000000 */
[----:B------:R-:W-:Y:S02]  /*18480*/  FMNMX.FTZ R181, R163, R181, !PT ;  /* 0x000000b5a3b57209 */ /* 0x000fe40007810000 */
[----:B------:R-:W-:Y:S02]  /*18490*/  LOP3.LUT P0, RZ, R22, 0x2000, RZ, 0xc0, !PT ;  /* 0x0000200016ff7812 */ /* 0x000fe4000780c0ff */
[----:B------:R-:W-:Y:S01]  /*184a0*/  FMNMX.FTZ R181, R166, R181, !PT ;  /* 0x000000b5a6b57209 */ /* 0x000fe20007810000 */
[----:B------:R-:W2:Y:S01]  /*184b0*/  MUFU.EX2 R156, R156 ;  /* 0x0000009c009c7308 */ /* 0x000ea20000000800 */
[----:B0-----:R-:W-:-:S02]  /*184c0*/  FFMA.FTZ R221, R3, R221, R196 ;  /* 0x000000dd03dd7223 */ /* 0x001fc400000100c4 */
[----:B------:R-:W-:-:S04]  /*184d0*/  FMNMX.FTZ R181, R167, R181, !PT ;  /* 0x000000b5a7b57209 */ /* 0x000fc80007810000 */
[----:B------:R-:W-:Y:S01]  /*184e0*/  FMNMX.FTZ R181, R170, R181, !PT ;  /* 0x000000b5aab57209 */ /* 0x000fe20007810000 */
[----:B------:R-:W-:Y:S03]  /*184f0*/  MUFU.EX2 R157, R157 ;  /* 0x0000009d009d7308 */ /* 0x000fe60000000800 */
        /* <DEDUP_REMOVED lines=9> */
[----:B------:R-:W-:-:S05]  /*18590*/  FMNMX.FTZ R181, R183, R181, !PT ;  /* 0x000000b5b7b57209 */ /* 0x000fca0007810000 */
[----:B------:R-:W0:Y:S01]  /*185a0*/  SHFL.BFLY PT, R184, R181, 0x2, 0x1f ;  /* 0x0c401f00b5b87f89 */ /* 0x000e2200000e0000 */
        /* <DEDUP_REMOVED lines=9> */
[----:B0-----:R-:W-:-:S04]  /*18640*/  FMNMX.FTZ R152, R181, R184, !PT ;  /* 0x000000b8b5987209 */ /* 0x001fc80007810000 */
[----:B------:R-:W-:-:S03]  /*18650*/  FSETP.NEU.FTZ.AND P1, PT, R152, -INF , PT ;  /* 0xff8000009800780b */ /* 0x000fc60003f3d000 */
[----:B------:R-:W-:Y:S01]  /*18660*/  MUFU.EX2 R180, R180 ;  /* 0x000000b400b47308 */ /* 0x000fe20000000800 */
[----:B------:R-:W-:-:S05]  /*18670*/  FSEL R181, R152, RZ, P1 ;  /* 0x000000ff98b57208 */ /* 0x000fca0000800000 */
[----:B------:R-:W-:Y:S01]  /*18680*/  FADD.FTZ R4, -R181, R4 ;  /* 0x00000004b5047221 */ /* 0x000fe20000010100 */
[-C--:B------:R-:W-:Y:S01]  /*18690*/  FMUL.FTZ R181, R152, R2.reuse ;  /* 0x0000000298b57220 */ /* 0x080fe20000410000 */
[----:B------:R-:W-:Y:S02]  /*186a0*/  MUFU.EX2 R5, R5 ;  /* 0x0000000500057308 */ /* 0x000fe40000000800 */
[----:B------:R-:W-:Y:S02]  /*186b0*/  FMUL.FTZ R4, R4, R2 ;  /* 0x0000000204047220 */ /* 0x000fe40000410000 */
[----:B------:R-:W-:-:S05]  /*186c0*/  FSEL R181, R181, RZ, P1 ;  /* 0x000000ffb5b57208 */ /* 0x000fca0000800000 */
        /* <DEDUP_REMOVED lines=17> */
[----:B------:R-:W-:-:S04]  /*187e0*/  FFMA.FTZ R181, R183, R2, -R181 ;  /* 0x00000002b7b57223 */ /* 0x000fc800000108b5 */
[----:B------:R1:W0:Y:S08]  /*187f0*/  MUFU.EX2 R0, R4 ;  /* 0x0000000400007308 */ /* 0x0002300000000800 */
[----:B------:R-:W3:Y:S01]  /*18800*/  MUFU.EX2 R158, R158 ;  /* 0x0000009e009e7308 */ /* 0x000ee20000000800 */
[----:B-1----:R-:W-:-:S04]  /*18810*/  FADD.FTZ R4, R153, R221 ;  /* 0x000000dd99047221 */ /* 0x002fc80000010000 */
[----:B--2---:R-:W-:-:S03]  /*18820*/  FADD.FTZ R4, R156, R4 ;  /* 0x000000049c047221 */ /* 0x004fc60000010000 */
[----:B------:R-:W1:Y:S01]  /*18830*/  MUFU.EX2 R159, R159 ;  /* 0x0000009f009f7308 */ /* 0x000e620000000800 */
[----:B0-----:R-:W-:Y:S01]  /*18840*/  FFMA.FTZ R9, R0, R9, R154 ;  /* 0x0000000900097223 */ /* 0x001fe2000001009a */
[----:B------:R-:W-:-:S03]  /*18850*/  FADD.FTZ R4, R157, R4 ;  /* 0x000000049d047221 */ /* 0x000fc60000010000 */
[----:B------:R-:W-:Y:S01]  /*18860*/  FADD.FTZ R9, R197, R9 ;  /* 0x00000009c5097221 */ /* 0x000fe20000010000 */
[----:B------:R-:W-:Y:S02]  /*18870*/  FADD.FTZ R4, R160, R4 ;  /* 0x00000004a0047221 */ /* 0x000fe40000010000 */
[----:B------:R-:W0:Y:S01]  /*18880*/  MUFU.EX2 R162, R162 ;  /* 0x000000a200a27308 */ /* 0x000e220000000800 */
[----:B---3--:R-:W-:Y:S01]  /*18890*/  FADD.FTZ R9, R158, R9 ;  /* 0x000000099e097221 */ /* 0x008fe20000010000 */
[----:B------:R-:W-:-:S04]  /*188a0*/  FADD.FTZ R4, R161, R4 ;  /* 0x00000004a1047221 */ /* 0x000fc80000010000 */
[----:B------:R-:W-:Y:S02]  /*188b0*/  FADD.FTZ R4, R164, R4 ;  /* 0x00000004a4047221 */ /* 0x000fe40000010000 */
[----:B------:R-:W2:Y:S01]  /*188c0*/  MUFU.EX2 R163, R163 ;  /* 0x000000a300a37308 */ /* 0x000ea20000000800 */
[----:B-1----:R-:W-:Y:S01]  /*188d0*/  FADD.FTZ R9, R159, R9 ;  /* 0x000000099f097221 */ /* 0x002fe20000010000 */
[----:B------:R-:W-:-:S04]  /*188e0*/  FADD.FTZ R4, R165, R4 ;  /* 0x00000004a5047221 */ /* 0x000fc80000010000 */
[----:B------:R-:W-:Y:S02]  /*188f0*/  FADD.FTZ R4, R168, R4 ;  /* 0x00000004a8047221 */ /* 0x000fe40000010000 */
[----:B------:R-:W1:Y:S01]  /*18900*/  MUFU.EX2 R166, R166 ;  /* 0x000000a600a67308 */ /* 0x000e620000000800 */
[----:B0-----:R-:W-:Y:S01]  /*18910*/  FADD.FTZ R9, R162, R9 ;  /* 0x00000009a2097221 */ /* 0x001fe20000010000 */
[----:B------:R-:W-:-:S04]  /*18920*/  FADD.FTZ R4, R169, R4 ;  /* 0x00000004a9047221 */ /* 0x000fc80000010000 */
[----:B------:R-:W-:Y:S02]  /*18930*/  FADD.FTZ R4, R172, R4 ;  /* 0x00000004ac047221 */ /* 0x000fe40000010000 */
[----:B------:R-:W0:Y:S01]  /*18940*/  MUFU.EX2 R167, R167 ;  /* 0x000000a700a77308 */ /* 0x000e220000000800 */
[----:B--2---:R-:W-:Y:S01]  /*18950*/  FADD.FTZ R9, R163, R9 ;  /* 0x00000009a3097221 */ /* 0x004fe20000010000 */
        /* <DEDUP_REMOVED lines=8> */
[----:B------:R-:W-:-:S06]  /*189e0*/  FADD.FTZ R221, R5, R4 ;  /* 0x0000000405dd7221 */ /* 0x000fcc0000010000 */
        /* <DEDUP_REMOVED lines=11> */
[----:B0-----:R-:W-:-:S04]  /*18aa0*/  FADD.FTZ R9, R179, R9 ;  /* 0x00000009b3097221 */ /* 0x001fc80000010000 */
[----:B--2---:R-:W-:-:S04]  /*18ab0*/  FADD.FTZ R9, R182, R9 ;  /* 0x00000009b6097221 */ /* 0x004fc80000010000 */
[----:B-1----:R-:W-:Y:S01]  /*18ac0*/  FADD.FTZ R9, R181, R9 ;  /* 0x00000009b5097221 */ /* 0x002fe20000010000 */
[----:B------:R-:W-:Y:S06]  /*18ad0*/  @!P0 BRA `(.L_x_1790) ;  /* 0x0000000000048947 */ /* 0x000fec0003800000 */
[----:B------:R-:W-:Y:S01]  /*18ae0*/  BPT.TRAP 0x1 ;  /* 0x000000040000795c */ /* 0x000fe20000300000 */
.L_x_1790:
[----:B------:R-:W2:Y:S01]  /*18af0*/  LDL R4, [R1+0x10] ;  /* 0x0000100001047983 */ /* 0x000ea20000100800 */
[----:B------:R-:W-:Y:S01]  /*18b00*/  VIADD R218, R218, 0x30860 ;  /* 0x00030860dada7836 */ /* 0x000fe20000000000 */
[----:B------:R-:W-:Y:S01]  /*18b10*/  F2FP.BF16.F32.PACK_AB R186, R5, R180 ;  /* 0x000000b405ba723e */ /* 0x000fe200000010ff */
[----:B------:R-:W-:Y:S01]  /*18b20*/  IMAD.MOV.U32 R5, RZ, RZ, R155 ;  /* 0x000000ffff057224 */ /* 0x000fe200078e009b */
[----:B------:R-:W-:Y:S01]  /*18b30*/  F2FP.BF16.F32.PACK_AB R196, R153, R196 ;  /* 0x000000c499c4723e */ /* 0x000fe200000010ff */
[----:B------:R-:W-:Y:S01]  /*18b40*/  IMAD.MOV.U32 R204, RZ, RZ, R222 ;  /* 0x000000ffffcc7224 */ /* 0x000fe200078e00de */
[----:B------:R-:W-:Y:S02]  /*18b50*/  PRMT R218, R191, 0x654, R218 ;  /* 0x00000654bfda7816 */ /* 0x000fe400000000da */
[----:B------:R-:W-:Y:S02]  /*18b60*/  F2FP.BF16.F32.PACK_AB R197, R197, R154 ;  /* 0x0000009ac5c5723e */ /* 0x000fe400000010ff */
[----:B------:R0:W-:Y:S01]  /*18b70*/  SYNCS.ARRIVE.TRANS64.RED.A1T0 RZ, [R218+URZ], RZ ;  /* 0x000000ffdaff79a7 */ /* 0x0001e2000810043f */
[----:B------:R-:W-:-:S02]  /*18b80*/  F2FP.BF16.F32.PACK_AB R198, R157, R156 ;  /* 0x0000009c9dc6723e */ /* 0x000fc400000010ff */
[----:B------:R-:W-:Y:S02]  /*18b90*/  F2FP.BF16.F32.PACK_AB R199, R159, R158 ;  /* 0x0000009e9fc7723e */ /* 0x000fe400000010ff */
[----:B------:R-:W-:Y:S02]  /*18ba0*/  F2FP.BF16.F32.PACK_AB R192, R161, R160 ;  /* 0x000000a0a1c0723e */ /* 0x000fe400000010ff */
[----:B------:R-:W-:Y:S01]  /*18bb0*/  F2FP.BF16.F32.PACK_AB R193, R163, R162 ;  /* 0x000000a2a3c1723e */ /* 0x000fe200000010ff */
[----:B0-----:R-:W-:Y:S01]  /*18bc0*/  IMAD.MOV.U32 R218, RZ, RZ, R226 ;  /* 0x000000ffffda7224 */ /* 0x001fe200078e00e2 */
        /* <DEDUP_REMOVED lines=9> */
[C---:B--2---:R-:W-:Y:S01]  /*18c60*/  ISETP.GT.AND P1, PT, R8.reuse, R4, PT ;  /* 0x000000040800720c */ /* 0x044fe20003f24270 */
[----:B------:R-:W-:Y:S02]  /*18c70*/  VIADD R8, R8, 0xffffffff ;  /* 0xffffffff08087836 */ /* 0x000fe40000000000 */
[----:B------:R-:W-:-:S10]  /*18c80*/  IMAD.MOV.U32 R4, RZ, RZ, R152 ;  /* 0x000000ffff047224 */ /* 0x000fd400078e0098 */
[----:B------:R-:W-:Y:S05]  /*18c90*/  @P1 BRA `(.L_x_1791) ;  /* 0xffffffd000981947 */ /* 0x000fea000383ffff */
[----:B------:R-:W-:Y:S05]  /*18ca0*/  BSYNC B0 ;  /* 0x0000000000007941 */ /* 0x000fea0003800000 */
.L_x_1770:
[----:B------:R-:W-:Y:S02]  /*18cb0*/  IMAD.MOV.U32 R4, RZ, RZ, R152 ;  /* 0x000000ffff047224 */ /* 0x000fe400078e0098 */
[----:B------:R-:W-:Y:S02]  /*18cc0*/  IMAD.MOV.U32 R5, RZ, RZ, R155 ;  /* 0x000000ffff057224 */ /* 0x000fe400078e009b */
[----:B------:R-:W-:Y:S02]  /*18cd0*/  IMAD.MOV.U32 R204, RZ, RZ, R222 ;  /* 0x000000ffffcc7224 */ /* 0x000fe400078e00de */
[----:B------:R-:W-:-:S07]  /*18ce0*/  IMAD.MOV.U32 R218, RZ, RZ, R226 ;  /* 0x000000ffffda7224 */ /* 0x000fce00078e00e2 */
.L_x_1769:
[----:B------:R-:W-:Y:S05]  /*18cf0*/  BSYNC B1 ;  /* 0x0000000000017941 */ /* 0x000fea0003800000 */
.L_x_1768:
[----:B------:R-:W2:Y:S01]  /*18d00*/  LDL R153, [R1+0x4c] ;  /* 0x00004c0001997983 */ /* 0x000ea20000100800 */
[----:B------:R-:W0:Y:S01]  /*18d10*/  LDC R152, c[0x0][0x448] ;  /* 0x00011200ff987b82 */ /* 0x000e220000000800 */
[----:B------:R-:W-:-:S07]  /*18d20*/  LOP3.LUT R22, R22, 0xffffffdf, RZ, 0xc0, !PT ;  /* 0xffffffdf16167812 */ /* 0x000fce00078ec0ff */
[----:B------:R-:W1:Y:S01]  /*18d30*/  LDC R155, c[0x0][0x9e4] ;  /* 0x00027900ff9b7b82 */ /* 0x000e620000000800 */
[----:B0-----:R-:W-:-:S13]  /*18d40*/  ISETP.NE.AND P1, PT, R152, 0x1, PT ;  /* 0x000000019800780c */ /* 0x001fda0003f25270 */
[----:B------:R-:W0:Y:S01]  /*18d50*/  @P1 LDC R154, c[0x0][0x44c] ;  /* 0x00011300ff9a1b82 */ /* 0x000e220000000800 */
[----:B------:R-:W-:-:S04]  /*18d60*/  @P1 LOP3.LUT R22, R22, 0x20, RZ, 0xfc, !PT ;  /* 0x0000002016161812 */ /* 0x000fc800078efcff */
[----:B------:R-:W-:-:S03]  /*18d70*/  LOP3.LUT R22, R22, 0xffffffbf, RZ, 0xc0, !PT ;  /* 0xffffffbf16167812 */ /* 0x000fc600078ec0ff */
[----:B------:R-:W3:Y:S01]  /*18d80*/  @P1 LDC R152, c[0x0][0x450] ;  /* 0x00011400ff981b82 */ /* 0x000ee20000000800 */
[----:B--2---:R-:W-:-:S04]  /*18d90*/  VIADD R153, R153, 0x7f ;  /* 0x0000007f99997836 */ /* 0x004fc80000000000 */
[----:B0-----:R-:W-:-:S05]  /*18da0*/  @P1 IMAD.HI.U32 R154, R153, R154, RZ ;  /* 0x0000009a999a1227 */ /* 0x001fca00078e00ff */
[----:B---3--:R-:W-:Y:S02]  /*18db0*/  @P1 SHF.R.U32.HI R153, RZ, R152, R154 ;  /* 0x00000098ff991219 */ /* 0x008fe4000001169a */
[----:B-1----:R-:W-:Y:S02]  /*18dc0*/  ISETP.GE.AND P1, PT, R155, 0x1, PT ;  /* 0x000000019b00780c */ /* 0x002fe40003f26270 */
[----:B------:R-:W-:-:S05]  /*18dd0*/  IADD3 R152, R220, 0x1, -R219 ;  /* 0x00000001dc987810 */ /* 0x000fca0007ffe8db */
[----:B------:R-:W-:-:S04]  /*18de0*/  IMAD.IADD R153, R152, 0x1, R153 ;  /* 0x0000000198997824 */ /* 0x000fc800078e0299 */
[----:B------:R-:W-:Y:S02]  /*18df0*/  IMAD.IADD R223, R153, 0x1, -R223 ;  /* 0x0000000199df7824 */ /* 0x000fe400078e0adf */
[----:B------:R-:W-:Y:S01]  /*18e00*/  @P1 LOP3.LUT R22, R22, 0x40, RZ, 0xfc, !PT ;  /* 0x0000004016161812 */ /* 0x000fe200078efcff */
[----:B------:R-:W-:Y:S06]  /*18e10*/  @!P1 BRA `(.L_x_1792) ;  /* 0x0000000000489947 */ /* 0x000fec0003800000 */
[----:B------:R-:W-:Y:S01]  /*18e20*/  IMAD.MOV.U32 R154, RZ, RZ, R153 ;  /* 0x000000ffff9a7224 */ /* 0x000fe200078e0099 */
[----:B------:R-:W-:Y:S04]  /*18e30*/  BSSY B0, `(.L_x_1793) ;  /* 0x000000e000007945 */ /* 0x000fe80003800000 */
        /* <DEDUP_REMOVED lines=9> */
.L_x_1794:
[----:B------:R-:W-:-:S13]  /*18ed0*/  ISETP.NE.AND P1, PT, R155, 0x1, PT ;  /* 0x000000019b00780c */ /* 0x000fda0003f25270 */
[----:B------:R-:W0:Y:S02]  /*18ee0*/  @P1 LDC.64 R152, c[0x0][0x9e8] ;  /* 0x00027a00ff981b82 */ /* 0x000e240000000a00 */
[----:B0-----:R-:W-:-:S05]  /*18ef0*/  @P1 IMAD.HI.U32 R152, R154, R152, RZ ;  /* 0x000000989a981227 */ /* 0x001fca00078e00ff */
[----:B------:R-:W-:-:S07]  /*18f00*/  @P1 SHF.R.U32.HI R154, RZ, R153, R152 ;  /* 0x00000099ff9a1219 */ /* 0x000fce0000011698 */
.L_x_1795:
[----:B------:R-:W-:Y:S05]  /*18f10*/  BSYNC B0 ;  /* 0x0000000000007941 */ /* 0x000fea0003800000 */
.L_x_1793:
[----:B------:R-:W-:-:S05]  /*18f20*/  IMAD R154, R154, R155, RZ ;  /* 0x0000009b9a9a7224 */ /* 0x000fca00078e02ff */
[----:B------:R-:W-:-:S07]  /*18f30*/  VIMNMX R223, R223, R154, !PT ;  /* 0x0000009adfdf7248 */ /* 0x000fce0007fe0100 */
.L_x_1792:
[----:B------:R-:W2:Y:S01]  /*18f40*/  LDL R153, [R1+0x68] ;  /* 0x0000680001997983 */ /* 0x000ea20000100800 */
[----:B------:R-:W-:Y:S01]  /*18f50*/  VIADD R223, R223, 0x3f ;  /* 0x0000003fdfdf7836 */ /* 0x000fe20000000000 */
[----:B------:R-:W-:Y:S04]  /*18f60*/  BSSY B0, `(.L_x_1796) ;  /* 0x0000224000007945 */ /* 0x000fe80003800000 */
[----:B------:R-:W-:-:S04]  /*18f70*/  SHF.R.S32.HI R152, RZ, 0x1f, R223 ;  /* 0x0000001fff987819 */ /* 0x000fc800000114df */
[----:B------:R-:W-:-:S04]  /*18f80*/  LEA.HI R152, R152, R223, RZ, 0x6 ;  /* 0x000000df98987211 */ /* 0x000fc800078f30ff */
[----:B------:R-:W-:-:S04]  /*18f90*/  SHF.R.S32.HI R152, RZ, 0x6, R152 ;  /* 0x00000006ff987819 */ /* 0x000fc80000011498 */
[----:B--2---:R-:W-:-:S04]  /*18fa0*/  VIMNMX R153, R153, R152, !PT ;  /* 0x0000009899997248 */ /* 0x004fc80007fe0100 */
[----:B------:R-:W-:Y:S01]  /*18fb0*/  ISETP.GE.AND P1, PT, R8, R153, PT ;  /* 0x000000990800720c */ /* 0x000fe20003f26270 */
[----:B------:R0:W-:-:S12]  /*18fc0*/  STL [R1+0x48], R153 ;  /* 0x0000489901007387 */ /* 0x0001d80000100800 */
[----:B0-----:R-:W-:Y:S05]  /*18fd0*/  @!P1 BRA `(.L_x_1797) ;  /* 0x0000002000709947 */ /* 0x001fea0003800000 */
[----:B------:R-:W-:Y:S01]  /*18fe0*/  BSSY B1, `(.L_x_1798) ;  /* 0x000021a000017945 */ /* 0x000fe20003800000 */
[----:B------:R-:W-:Y:S02]  /*18ff0*/  IMAD.MOV.U32 R227, RZ, RZ, R8 ;  /* 0x000000ffffe37224 */ /* 0x000fe400078e0008 */
[----:B------:R-:W-:Y:S02]  /*19000*/  IMAD.MOV.U32 R226, RZ, RZ, R4 ;  /* 0x000000ffffe27224 */ /* 0x000fe400078e0004 */
[----:B------:R-:W-:Y:S02]  /*19010*/  IMAD.MOV.U32 R222, RZ, RZ, R5 ;  /* 0x000000ffffde7224 */ /* 0x000fe400078e0005 */
[----:B------:R-:W-:Y:S02]  /*19020*/  IMAD.MOV.U32 R8, RZ, RZ, R218 ;  /* 0x000000ffff087224 */ /* 0x000fe400078e00da */
[----:B------:R-:W-:-:S07]  /*19030*/  IMAD.MOV.U32 R229, RZ, RZ, R204 ;  /* 0x000000ffffe57224 */ /* 0x000fce00078e00cc */
.L_x_1811:
[----:B------:R-:W-:-:S04]  /*19040*/  ISETP.NE.AND P1, PT, R229, 0x1, PT ;  /* 0x00000001e500780c */ /* 0x000fc80003f25270 */
[----:B------:R-:W-:-:S04]  /*19050*/  SEL R218, RZ, 0x1, P1 ;  /* 0x00000001ffda7807 */ /* 0x000fc80000800000 */
[----:B------:R-:W-:Y:S01]  /*19060*/  LOP3.LUT R218, R8, R218, RZ, 0x3c, !PT ;  /* 0x000000da08da7212 */ /* 0x000fe200078e3cff */
[----:B------:R-:W-:Y:S06]  /*19070*/  @!P0 BRA `(.L_x_1799) ;  /* 0x0000000000048947 */ /* 0x000fec0003800000 */
[----:B------:R-:W-:Y:S01]  /*19080*/  BPT.TRAP 0x1 ;  /* 0x000000040000795c */ /* 0x000fe20000300000 */
.L_x_1799:
[----:B------:R-:W-:Y:S01]  /*19090*/  VIADD R204, R229, 0x1 ;  /* 0x00000001e5cc7836 */ /* 0x000fe20000000000 */
[----:B------:R-:W-:-:S04]  /*190a0*/  SHF.L.U32 R4, R218, 0x1f, RZ ;  /* 0x0000001fda047819 */ /* 0x000fc800000006ff */
[----:B------:R-:W-:-:S04]  /*190b0*/  ISETP.NE.AND P1, PT, R204, 0x2, PT ;  /* 0x00000002cc00780c */ /* 0x000fc80003f25270 */
[----:B------:R-:W-:-:S05]  /*190c0*/  SEL R204, R204, RZ, P1 ;  /* 0x000000ffcccc7207 */ /* 0x000fca0000800000 */
[----:B------:R-:W-:-:S04]  /*190d0*/  IMAD R223, R204, 0x8, R18 ;  /* 0x00000008ccdf7824 */ /* 0x000fc800078e0212 */
[----:B------:R0:W1:Y:S01]  /*190e0*/  SYNCS.PHASECHK.TRANS64.TRYWAIT P1, [R223+URZ+0x30830], R4 ;  /* 0x03083004df0075a7 */ /* 0x000062000802017f */
[----:B------:R-:W-:Y:S05]  /*190f0*/  @!P0 BRA `(.L_x_1800) ;  /* 0x0000000000048947 */ /* 0x000fea0003800000 */
[----:B------:R-:W-:Y:S01]  /*19100*/  BPT.TRAP 0x1 ;  /* 0x000000040000795c */ /* 0x000fe20000300000 */
.L_x_1800:
        /* <DEDUP_REMOVED lines=8> */
.L_x_1802:
[----:B------:R-:W-:Y:S05]  /*19190*/  BSYNC B2 ;  /* 0x0000000000027941 */ /* 0x000fea0003800000 */
.L_x_1801:
[----:B------:R-:W-:Y:S04]  /*191a0*/  STL.64 [R1+0xd0], R22 ;  /* 0x0000d01601007387 */ /* 0x000fe80000100a00 */
[----:B------:R-:W-:Y:S04]  /*191b0*/  STL [R1+0xc8], R18 ;  /* 0x0000c81201007387 */ /* 0x000fe80000100800 */
[----:B------:R2:W-:Y:S04]  /*191c0*/  STL.64 [R1+0xc0], R16 ;  /* 0x0000c01001007387 */ /* 0x0005e80000100a00 */
[----:B--2---:R-:W2:Y:S04]  /*191d0*/  LDL.64 R16, [R1+0x30] ;  /* 0x0000300001107983 */ /* 0x004ea80000100a00 */
[----:B------:R3:W-:Y:S04]  /*191e0*/  STL.64 [R1+0xb8], R8 ;  /* 0x0000b80801007387 */ /* 0x0007e80000100a00 */
[----:B------:R-:W4:Y:S01]  /*191f0*/  LDL.64 R22, [R1+0x38] ;  /* 0x0000380001167983 */ /* 0x000f220000100a00 */
[----:B01----:R-:W-:-:S05]  /*19200*/  IMAD.MOV.U32 R4, RZ, RZ, R2 ;  /* 0x000000ffff047224 */ /* 0x003fca00078e0002 */
[----:B------:R-:W-:Y:S01]  /*19210*/  R2UR UR6, R4 ;  /* 0x00000000040672ca */ /* 0x000fe200000e0000 */
[----:B------:R-:W-:Y:S01]  /*19220*/  IMAD.MOV.U32 R4, RZ, RZ, R154 ;  /* 0x000000ffff047224 */ /* 0x000fe200078e009a */
[----:B---3--:R-:W3:Y:S01]  /*19230*/  LDL.64 R8, [R1+0x28] ;  /* 0x0000280001087983 */ /* 0x008ee20000100a00 */
[----:B------:R-:W-:Y:S02]  /*19240*/  VIADD R152, R2, 0x6 ;  /* 0x0000000602987836 */ /* 0x000fe40000000000 */
[----:B------:R-:W-:Y:S01]  /*19250*/  IMAD.MOV.U32 R5, RZ, RZ, 0x40000040 ;  /* 0x40000040ff057424 */ /* 0x000fe200078e00ff */
[----:B------:R-:W-:Y:S01]  /*19260*/  R2UR UR4, R4 ;  /* 0x00000000040472ca */ /* 0x000fe200000e0000 */
[----:B------:R-:W-:Y:S01]  /*19270*/  IMAD.MOV.U32 R4, RZ, RZ, R153 ;  /* 0x000000ffff047224 */ /* 0x000fe200078e0099 */
[----:B------:R-:W-:Y:S01]  /*19280*/  R2UR UR10, R152 ;  /* 0x00000000980a72ca */ /* 0x000fe200000e0000 */
[----:B------:R-:W-:Y:S01]  /*19290*/  IMAD.MOV.U32 R153, RZ, RZ, 0x40000040 ;  /* 0x40000040ff997424 */ /* 0x000fe200078e00ff */
[----:B------:R-:W-:-:S02]  /*192a0*/  R2UR UR7, R5 ;  /* 0x00000000050772ca */ /* 0x000fc400000e0000 */
[----:B------:R-:W-:Y:S01]  /*192b0*/  R2UR UR8, R4 ;  /* 0x00000000040872ca */ /* 0x000fe200000e0000 */
[C---:B------:R-:W-:Y:S01]  /*192c0*/  VIADD R4, R2.reuse, 0x200 ;  /* 0x0000020002047836 */ /* 0x040fe20000000000 */
[----:B------:R-:W-:Y:S01]  /*192d0*/  R2UR UR11, R153 ;  /* 0x00000000990b72ca */ /* 0x000fe200000e0000 */
[----:B------:R-:W-:Y:S01]  /*192e0*/  VIADD R154, R2, 0x204 ;  /* 0x00000204029a7836 */ /* 0x000fe20000000000 */
[C---:B------:R-:W-:Y:S02]  /*192f0*/  R2UR UR5, R5.reuse ;  /* 0x00000000050572ca */ /* 0x040fe400000e0000 */
[----:B------:R-:W-:Y:S01]  /*19300*/  R2UR UR14, R4 ;  /* 0x00000000040e72ca */ /* 0x000fe200000e0000 */
[----:B------:R-:W-:Y:S01]  /*19310*/  VIADD R4, R2, 0x206 ;  /* 0x0000020602047836 */ /* 0x000fe20000000000 */
[----:B------:R-:W-:-:S04]  /*19320*/  R2UR UR9, R5 ;  /* 0x00000000050972ca */ /* 0x000fc800000e0000 */
[----:B------:R-:W-:Y:S01]  /*19330*/  R2UR UR26, R4 ;  /* 0x00000000041a72ca */ /* 0x000fe200000e0000 */
[----:B------:R-:W-:Y:S02]  /*19340*/  VIADD R4, R2, 0x404 ;  /* 0x0000040402047836 */ /* 0x000fe40000000000 */
[----:B------:R-:W-:Y:S02]  /*19350*/  MOV R152, UR11 ;  /* 0x0000000b00987c02 */ /* 0x000fe40008000f00 */
[----:B------:R-:W-:Y:S01]  /*19360*/  R2UR UR22, R154 ;  /* 0x000000009a1672ca */ /* 0x000fe200000e0000 */
[----:B------:R-:W-:Y:S01]  /*19370*/  VIADD R154, R2, 0x400 ;  /* 0x00000400029a7836 */ /* 0x000fe20000000000 */
[----:B------:R-:W-:Y:S01]  /*19380*/  R2UR UR38, R4 ;  /* 0x00000000042672ca */ /* 0x000fe200000e0000 */
[----:B------:R0:W-:Y:S01]  /*19390*/  STL [R1+0x14], R152 ;  /* 0x0000149801007387 */ /* 0x0001e20000100800 */
[----:B------:R-:W-:Y:S02]  /*193a0*/  VIADD R4, R2, 0x600 ;  /* 0x0000060002047836 */ /* 0x000fe40000000000 */
[----:B------:R-:W-:Y:S01]  /*193b0*/  R2UR UR30, R154 ;  /* 0x000000009a1e72ca */ /* 0x000fe200000e0000 */
[----:B------:R-:W-:-:S02]  /*193c0*/  VIADD R154, R2, 0x406 ;  /* 0x00000406029a7836 */ /* 0x000fc40000000000 */
[----:B0-----:R-:W-:Y:S01]  /*193d0*/  VIADD R152, R2, 0x202 ;  /* 0x0000020202987836 */ /* 0x001fe20000000000 */
[----:B------:R-:W-:Y:S01]  /*193e0*/  R2UR UR46, R4 ;  /* 0x00000000042e72ca */ /* 0x000fe200000e0000 */
[----:B------:R-:W-:-:S03]  /*193f0*/  VIADD R4, R2, 0x606 ;  /* 0x0000060602047836 */ /* 0x000fc60000000000 */
[----:B------:R-:W-:Y:S01]  /*19400*/  R2UR UR18, R152 ;  /* 0x00000000981272ca */ /* 0x000fe200000e0000 */
[----:B------:R-:W-:Y:S01]  /*19410*/  VIADD R152, R2, 0x402 ;  /* 0x0000040202987836 */ /* 0x000fe20000000000 */
[----:B------:R-:W-:Y:S01]  /*19420*/  R2UR UR42, R154 ;  /* 0x000000009a2a72ca */ /* 0x000fe200000e0000 */
[----:B------:R-:W-:Y:S01]  /*19430*/  VIADD R154, R2, 0x602 ;  /* 0x00000602029a7836 */ /* 0x000fe20000000000 */
[C---:B------:R-:W-:Y:S01]  /*19440*/  R2UR UR15, R5.reuse ;  /* 0x00000000050f72ca */ /* 0x040fe200000e0000 */
[-C--:B------:R-:W-:Y:S01]  /*19450*/  FMUL.FTZ R24, R24, R3.reuse ;  /* 0x0000000318187220 */ /* 0x080fe20000410000 */
[----:B------:R-:W-:Y:S01]  /*19460*/  R2UR UR34, R152 ;  /* 0x00000000982272ca */ /* 0x000fe200000e0000 */
[----:B------:R-:W-:Y:S01]  /*19470*/  VIADD R152, R2, 0x604 ;  /* 0x0000060402987836 */ /* 0x000fe20000000000 */
        /* <DEDUP_REMOVED lines=68> */
[----:B------:R-:W3:Y:S01]  /*198c0*/  LDL.64 R4, [R1+0x18] ;  /* 0x0000180001047983 */ /* 0x000ee20000100a00 */
[-C--:B------:R-:W-:Y:S01]  /*198d0*/  FMUL.FTZ R26, R26, R0.reuse ;  /* 0x000000001a1a7220 */ /* 0x080fe20000410000 */
[-C--:B------:R-:W-:Y:S01]  /*198e0*/  FMUL.FTZ R27, R27, R0.reuse ;  /* 0x000000001b1b7220 */ /* 0x080fe20000410000 */
[-C--:B------:R-:W-:Y:S01]  /*198f0*/  FMUL.FTZ R30, R30, R0.reuse ;  /* 0x000000001e1e7220 */ /* 0x080fe20000410000 */
[----:B------:R-:W3:Y:S01]  /*19900*/  LDL.64 R2, [R1+0x20] ;  /* 0x0000200001027983 */ /* 0x000ee20000100a00 */
        /* <DEDUP_REMOVED lines=61> */
[----:B------:R-:W3:Y:S01]  /*19ce0*/  LDL.LU R0, [R1+0x14] ;  /* 0x0000140001007983 */ /* 0x000ee20000300800 */
[----:B------:R-:W-:Y:S01]  /*19cf0*/  MOV R18, UR10 ;  /* 0x0000000a00127c02 */ /* 0x000fe20008000f00 */
[----:B------:R-:W-:Y:S01]  /*19d00*/  UMOV UR10, UR4 ;  /* 0x00000004000a7c82 */ /* 0x000fe20008000000 */
[----:B------:R-:W-:Y:S01]  /*19d10*/  UMOV UR11, UR5 ;  /* 0x00000005000b7c82 */ /* 0x000fe20008000000 */
[----:B------:R-:W-:Y:S01]  /*19d20*/  R2UR UR4, R6 ;  /* 0x00000000060472ca */ /* 0x000fe200000e0000 */
[----:B------:R-:W-:Y:S01]  /*19d30*/  IMAD.MOV.U32 R155, RZ, RZ, 0x40000040 ;  /* 0x40000040ff9b7424 */ /* 0x000fe200078e00ff */
[----:B------:R-:W-:Y:S02]  /*19d40*/  R2UR UR5, R7 ;  /* 0x00000000070572ca */ /* 0x000fe400000e0000 */
[----:B------:R-:W-:Y:S02]  /*19d50*/  R2UR UR19, R153 ;  /* 0x00000000991372ca */ /* 0x000fe400000e0000 */
[----:B------:R-:W-:-:S02]  /*19d60*/  R2UR UR23, R155 ;  /* 0x000000009b1772ca */ /* 0x000fc400000e0000 */
[----:B------:R-:W-:Y:S02]  /*19d70*/  R2UR UR31, R155 ;  /* 0x000000009b1f72ca */ /* 0x000fe400000e0000 */
[----:B------:R-:W-:Y:S02]  /*19d80*/  R2UR UR35, R153 ;  /* 0x00000000992372ca */ /* 0x000fe400000e0000 */
[C---:B------:R-:W-:Y:S02]  /*19d90*/  R2UR UR43, R155.reuse ;  /* 0x000000009b2b72ca */ /* 0x040fe400000e0000 */
[----:B------:R-:W-:Y:S02]  /*19da0*/  R2UR UR50, R154 ;  /* 0x000000009a3272ca */ /* 0x000fe400000e0000 */
[----:B------:R-:W-:Y:S02]  /*19db0*/  R2UR UR51, R155 ;  /* 0x000000009b3372ca */ /* 0x000fe400000e0000 */
[----:B------:R-:W-:-:S02]  /*19dc0*/  R2UR UR54, R152 ;  /* 0x00000000983672ca */ /* 0x000fc400000e0000 */
[----:B------:R-:W-:Y:S02]  /*19dd0*/  R2UR UR55, R153 ;  /* 0x00000000993772ca */ /* 0x000fe400000e0000 */
[----:B------:R-:W-:-:S06]  /*19de0*/  WARPGROUP.ARRIVE ;  /* 0x00000000000079c5 */ /* 0x000fcc0000000000 */
[----:B------:R-:W-:Y:S01]  /*19df0*/  HGMMA.64x64x16.F32.BF16 R152, gdesc[UR4], RZ, !UPT, gsb0 ;  /* 0x00e00000049879f0 */ /* 0x000fe2000c0018ff */
[----:B------:R-:W-:Y:S01]  /*19e00*/  UMOV UR6, UR8 ;  /* 0x0000000800067c82 */ /* 0x000fe20008000000 */
[----:B------:R-:W-:Y:S01]  /*19e10*/  UMOV UR7, UR9 ;  /* 0x0000000900077c82 */ /* 0x000fe20008000000 */
[----:B----4-:R-:W-:Y:S02]  /*19e20*/  R2UR UR8, R22 ;  /* 0x00000000160872ca */ /* 0x010fe400000e0000 */
[----:B------:R-:W-:Y:S01]  /*19e30*/  R2UR UR9, R23 ;  /* 0x00000000170972ca */ /* 0x000fe200000e0000 */
[----:B------:R-:W-:Y:S02]  /*19e40*/  WARPGROUP.DEPBAR.LE gsb0, 0x0 ;  /* 0x00008000000079c5 */ /* 0x000fe40000010000 */
[----:B------:R-:W-:Y:S01]  /*19e50*/  WARPGROUP.ARRIVE ;  /* 0x00000000000079c5 */ /* 0x000fe20000000000 */
[----:B--2---:R-:W-:Y:S01]  /*19e60*/  R2UR UR4, R16 ;  /* 0x00000000100472ca */ /* 0x004fe200000e0000 */
[----:B------:R0:W5:Y:S08]  /*19e70*/  LDL.LU.64 R22, [R1+0xd0] ;  /* 0x0000d00001167983 */ /* 0x0001700000300a00 */
[----:B------:R-:W-:Y:S01]  /*19e80*/  HGMMA.64x64x16.F32.BF16 R152, gdesc[UR8], R152, gsb0 ;  /* 0x00e00000089879f0 */ /* 0x000fe20008001898 */
[----:B------:R-:W-:-:S02]  /*19e90*/  R2UR UR5, R17 ;  /* 0x00000000110572ca */ /* 0x000fc400000e0000 */
[----:B------:R-:W-:Y:S02]  /*19ea0*/  WARPGROUP.DEPBAR.LE gsb0, 0x0 ;  /* 0x00008000000079c5 */ /* 0x000fe40000010000 */
[----:B------:R-:W-:-:S09]  /*19eb0*/  WARPGROUP.ARRIVE ;  /* 0x00000000000079c5 */ /* 0x000fd20000000000 */
[----:B------:R-:W-:Y:S01]  /*19ec0*/  HGMMA.64x64x16.F32.BF16 R152, gdesc[UR4], R152, gsb0 ;  /* 0x00e00000049879f0 */ /* 0x000fe20008001898 */
[----:B------:R-:W-:Y:S02]  /*19ed0*/  R2UR UR10, R18 ;  /* 0x00000000120a72ca */ /* 0x000fe400000e0000 */
[----:B---3--:R-:W-:Y:S01]  /*19ee0*/  R2UR UR8, R8 ;  /* 0x00000000080872ca */ /* 0x008fe200000e0000 */
[----:B------:R0:W5:Y:S01]  /*19ef0*/  LDL.LU R18, [R1+0xc8] ;  /* 0x0000c80001127983 */ /* 0x0001620000300800 */
[----:B------:R-:W-:Y:S02]  /*19f00*/  R2UR UR9, R9 ;  /* 0x00000000090972ca */ /* 0x000fe400000e0000 */
[----:B------:R-:W-:Y:S01]  /*19f10*/  R2UR UR20, R216 ;  /* 0x00000000d81472ca */ /* 0x000fe200000e0000 */
[----:B------:R0:W5:Y:S01]  /*19f20*/  LDL.LU.64 R16, [R1+0xc0] ;  /* 0x0000c00001107983 */ /* 0x0001620000300a00 */
[----:B------:R-:W-:Y:S02]  /*19f30*/  R2UR UR21, R217 ;  /* 0x00000000d91572ca */ /* 0x000fe400000e0000 */
[----:B------:R-:W-:Y:S01]  /*19f40*/  R2UR UR24, R214 ;  /* 0x00000000d61872ca */ /* 0x000fe200000e0000 */
[----:B------:R0:W5:Y:S01]  /*19f50*/  LDL.LU.64 R8, [R1+0xb8] ;  /* 0x0000b80001087983 */ /* 0x0001620000300a00 */
[----:B------:R-:W-:-:S02]  /*19f60*/  WARPGROUP.DEPBAR.LE gsb0, 0x0 ;  /* 0x00008000000079c5 */ /* 0x000fc40000010000 */
[----:B------:R-:W-:Y:S01]  /*19f70*/  WARPGROUP.ARRIVE ;  /* 0x00000000000079c5 */ /* 0x000fe20000000000 */
[----:B------:R-:W-:-:S13]  /*19f80*/  R2UR UR11, R0 ;  /* 0x00000000000b72ca */ /* 0x000fda00000e0000 */
        /* <DEDUP_REMOVED lines=12> */
[----:B------:R-:W-:-:S06]  /*1a050*/  WARPGROUP.ARRIVE ;  /* 0x00000000000079c5 */ /* 0x000fcc0000000000 */
        /* <DEDUP_REMOVED lines=48> */
.L_x_1804:
[----:B-----5:R-:W-:Y:S01]  /*1a360*/  SHF.L.U32 R0, R8, 0x1f, RZ ;  /* 0x0000001f08007819 */ /* 0x020fe200000006ff */
[----:B------:R-:W-:-:S04]  /*1a370*/  IMAD R8, R229, 0x8, R18 ;  /* 0x00000008e5087824 */ /* 0x000fc800078e0212 */
[----:B------:R0:W1:Y:S01]  /*1a380*/  SYNCS.PHASECHK.TRANS64.TRYWAIT P1, [R8+URZ+0x30850], R0 ;  /* 0x03085000080075a7 */ /* 0x000062000802017f */
[----:B------:R-:W-:Y:S05]  /*1a390*/  @!P0 BRA `(.L_x_1805) ;  /* 0x0000000000048947 */ /* 0x000fea0003800000 */
[----:B------:R-:W-:Y:S01]  /*1a3a0*/  BPT.TRAP 0x1 ;  /* 0x000000040000795c */ /* 0x000fe20000300000 */
.L_x_1805:
[----:B------:R-:W-:Y:S04]  /*1a3b0*/  BSSY B2, `(.L_x_1806) ;  /* 0x0000004000027945 */ /* 0x000fe80003800000 */
[----:B-1----:R-:W-:Y:S05]  /*1a3c0*/  @P1 BRA `(.L_x_1807) ;  /* 0x0000000000081947 */ /* 0x002fea0003800000 */
[----:B------:R-:W1:Y:S02]  /*1a3d0*/  SYNCS.PHASECHK.TRANS64.TRYWAIT P1, [R8+URZ+0x30850], R0 ;  /* 0x03085000080075a7 */ /* 0x000e64000802017f */
[----:B-1----:R-:W-:Y:S05]  /*1a3e0*/  @!P1 BRA `(.L_x_1808) ;  /* 0x0000011000449947 */ /* 0x002fea0003800000 */
.L_x_1807:
[----:B------:R-:W-:Y:S05]  /*1a3f0*/  BSYNC B2 ;  /* 0x0000000000027941 */ /* 0x000fea0003800000 */
.L_x_1806:
        /* <DEDUP_REMOVED lines=37> */
.L_x_1809:
[----:B------:R-:W2:Y:S01]  /*1a650*/  LDL R185, [R1+0x4] ;  /* 0x0000040001b97983 */ /* 0x000ea20000100800 */
[----:B------:R-:W-:Y:S01]  /*1a660*/  FMNMX.FTZ R0, R152, R222, !PT ;  /* 0x000000de98007209 */ /* 0x000fe20007810000 */
[----:B------:R-:W-:Y:S01]  /*1a670*/  ULDC UR4, c[0x0][0x988] ;  /* 0x0002620000047ab9 */ /* 0x000fe20000000800 */
[----:B------:R-:W-:Y:S02]  /*1a680*/  VIADD R223, R223, 0x30840 ;  /* 0x00030840dfdf7836 */ /* 0x000fe40000000000 */
[----:B------:R-:W-:-:S04]  /*1a690*/  FMNMX.FTZ R0, R153, R0, !PT ;  /* 0x0000000099007209 */ /* 0x000fc80007810000 */
        /* <DEDUP_REMOVED lines=13> */
[----:B------:R-:W-:-:S05]  /*1a770*/  FMNMX.FTZ R0, R181, R0, !PT ;  /* 0x00000000b5007209 */ /* 0x000fca0007810000 */
[----:B------:R-:W0:Y:S02]  /*1a780*/  SHFL.BFLY PT, R2, R0, 0x2, 0x1f ;  /* 0x0c401f0000027f89 */ /* 0x000e2400000e0000 */
[----:B0-----:R-:W-:Y:S02]  /*1a790*/  FMNMX.FTZ R2, R0, R2, !PT ;  /* 0x0000000200027209 */ /* 0x001fe40007810000 */
[----:B------:R-:W-:-:S03]  /*1a7a0*/  FMNMX.FTZ R0, R154, R226, !PT ;  /* 0x000000e29a007209 */ /* 0x000fc60007810000 */
[----:B------:R-:W0:Y:S01]  /*1a7b0*/  SHFL.BFLY PT, R5, R2, 0x1, 0x1f ;  /* 0x0c201f0002057f89 */ /* 0x000e2200000e0000 */
[----:B------:R-:W-:-:S04]  /*1a7c0*/  FMNMX.FTZ R0, R155, R0, !PT ;  /* 0x000000009b007209 */ /* 0x000fc80007810000 */
[----:B------:R-:W-:-:S04]  /*1a7d0*/  FMNMX.FTZ R0, R158, R0, !PT ;  /* 0x000000009e007209 */ /* 0x000fc80007810000 */
[----:B------:R-:W-:-:S04]  /*1a7e0*/  FMNMX.FTZ R0, R159, R0, !PT ;  /* 0x000000009f007209 */ /* 0x000fc80007810000 */
[----:B------:R-:W-:-:S04]  /*1a7f0*/  FMNMX.FTZ R0, R162, R0, !PT ;  /* 0x00000000a2007209 */ /* 0x000fc80007810000 */
[----:B------:R-:W-:-:S04]  /*1a800*/  FMNMX.FTZ R0, R163, R0, !PT ;  /* 0x00000000a3007209 */ /* 0x000fc80007810000 */
[----:B------:R-:W-:Y:S02]  /*1a810*/  FMNMX.FTZ R0, R166, R0, !PT ;  /* 0x00000000a6007209 */ /* 0x000fe40007810000 */
[----:B0-----:R-:W-:Y:S02]  /*1a820*/  FMNMX.FTZ R5, R2, R5, !PT ;  /* 0x0000000502057209 */ /* 0x001fe40007810000 */
[----:B------:R-:W-:-:S03]  /*1a830*/  FMNMX.FTZ R0, R167, R0, !PT ;  /* 0x00000000a7007209 */ /* 0x000fc60007810000 */
[----:B------:R-:W-:Y:S01]  /*1a840*/  FADD.FTZ R3, -R5, R222 ;  /* 0x000000de05037221 */ /* 0x000fe20000010100 */
        /* <DEDUP_REMOVED lines=9> */
[----:B0-----:R-:W-:-:S05]  /*1a8e0*/  FMNMX.FTZ R2, R0, R2, !PT ;  /* 0x0000000200027209 */ /* 0x001fca0007810000 */
[----:B------:R-:W0:Y:S02]  /*1a8f0*/  SHFL.BFLY PT, R4, R2, 0x1, 0x1f ;  /* 0x0c201f0002047f89 */ /* 0x000e2400000e0000 */
[----:B0-----:R-:W-:Y:S01]  /*1a900*/  FMNMX.FTZ R4, R2, R4, !PT ;  /* 0x0000000402047209 */ /* 0x001fe20007810000 */
[----:B------:R-:W-:-:S04]  /*1a910*/  IMAD.U32 R2, RZ, RZ, UR4 ;  /* 0x00000004ff027e24 */ /* 0x000fc8000f8e00ff */
[-C--:B------:R-:W-:Y:S01]  /*1a920*/  FMUL.FTZ R184, R5, R2.reuse ;  /* 0x0000000205b87220 */ /* 0x080fe20000410000 */
[----:B------:R-:W-:Y:S01]  /*1a930*/  FADD.FTZ R0, -R4, R226 ;  /* 0x000000e204007221 */ /* 0x000fe20000010100 */
[-C--:B------:R-:W-:Y:S02]  /*1a940*/  FMUL.FTZ R3, R3, R2.reuse ;  /* 0x0000000203037220 */ /* 0x080fe40000410000 */
        /* <DEDUP_REMOVED lines=15> */
[-C--:B------:R-:W-:Y:S01]  /*1aa40*/  FFMA.FTZ R181, R181, R2.reuse, -R184 ;  /* 0x00000002b5b57223 */ /* 0x080fe200000108b8 */
[-C--:B------:R-:W-:Y:S01]  /*1aa50*/  FMUL.FTZ R184, R4, R2.reuse ;  /* 0x0000000204b87220 */ /* 0x080fe20000410000 */
[-C--:B------:R-:W-:Y:S01]  /*1aa60*/  FMUL.FTZ R0, R0, R2.reuse ;  /* 0x0000000200007220 */ /* 0x080fe20000410000 */
[----:B------:R-:W-:Y:S02]  /*1aa70*/  MUFU.EX2 R3, R3 ;  /* 0x0000000300037308 */ /* 0x000fe40000000800 */
        /* <DEDUP_REMOVED lines=17> */
[----:B------:R-:W-:-:S05]  /*1ab90*/  FFMA.FTZ R183, R183, R2, -R184 ;  /* 0x00000002b7b77223 */ /* 0x000fca00000108b8 */
[----:B------:R-:W1:Y:S01]  /*1aba0*/  MUFU.EX2 R197, R154 ;  /* 0x0000009a00c57308 */ /* 0x000e620000000800 */
[----:B0-----:R-:W-:-:S07]  /*1abb0*/  FFMA.FTZ R221, R3, R221, R152 ;  /* 0x000000dd03dd7223 */ /* 0x001fce0000010098 */
[----:B------:R-:W0:Y:S08]  /*1abc0*/  MUFU.EX2 R153, R153 ;  /* 0x0000009900997308 */ /* 0x000e300000000800 */
[----:B------:R-:W3:Y:S01]  /*1abd0*/  MUFU.EX2 R155, R155 ;  /* 0x0000009b009b7308 */ /* 0x000ee20000000800 */
[----:B-1----:R-:W-:-:S07]  /*1abe0*/  FFMA.FTZ R9, R0, R9, R197 ;  /* 0x0000000900097223 */ /* 0x002fce00000100c5 */
[----:B------:R-:W1:Y:S01]  /*1abf0*/  MUFU.EX2 R156, R156 ;  /* 0x0000009c009c7308 */ /* 0x000e620000000800 */
[----:B0-----:R-:W-:-:S07]  /*1ac00*/  FADD.FTZ R221, R153, R221 ;  /* 0x000000dd99dd7221 */ /* 0x001fce0000010000 */
[----:B------:R-:W0:Y:S01]  /*1ac10*/  MUFU.EX2 R158, R158 ;  /* 0x0000009e009e7308 */ /* 0x000e220000000800 */
[----:B---3--:R-:W-:Y:S01]  /*1ac20*/  FADD.FTZ R154, R155, R9 ;  /* 0x000000099b9a7221 */ /* 0x008fe20000010000 */
[----:B--2---:R-:W-:-:S06]  /*1ac30*/  PRMT R223, R185, 0x654, R223 ;  /* 0x00000654b9df7816 */ /* 0x004fcc00000000df */
[----:B------:R-:W2:Y:S01]  /*1ac40*/  MUFU.EX2 R157, R157 ;  /* 0x0000009d009d7308 */ /* 0x000ea20000000800 */
[----:B-1----:R-:W-:Y:S01]  /*1ac50*/  FADD.FTZ R9, R156, R221 ;  /* 0x000000dd9c097221 */ /* 0x002fe20000010000 */
[----:B------:R1:W-:Y:S06]  /*1ac60*/  SYNCS.ARRIVE.TRANS64.RED.A1T0 RZ, [R223+URZ], RZ ;  /* 0x000000ffdfff79a7 */ /* 0x0003ec000810043f */
[----:B------:R-:W3:Y:S01]  /*1ac70*/  MUFU.EX2 R159, R159 ;  /* 0x0000009f009f7308 */ /* 0x000ee20000000800 */
[----:B0-----:R-:W-:-:S07]  /*1ac80*/  FADD.FTZ R154, R158, R154 ;  /* 0x0000009a9e9a7221 */ /* 0x001fce0000010000 */
[----:B------:R-:W0:Y:S01]  /*1ac90*/  MUFU.EX2 R160, R160 ;  /* 0x000000a000a07308 */ /* 0x000e220000000800 */
[----:B--2---:R-:W-:-:S07]  /*1aca0*/  FADD.FTZ R9, R157, R9 ;  /* 0x000000099d097221 */ /* 0x004fce0000010000 */
[----:B------:R-:W2:Y:S01]  /*1acb0*/  MUFU.EX2 R162, R162 ;  /* 0x000000a200a27308 */ /* 0x000ea20000000800 */
[----:B---3--:R-:W-:-:S07]  /*1acc0*/  FADD.FTZ R154, R159, R154 ;  /* 0x0000009a9f9a7221 */ /* 0x008fce0000010000 */
        /* <DEDUP_REMOVED lines=43> */
[----:B0-----:R-:W-:Y:S01]  /*1af80*/  FADD.FTZ R182, R187, R182 ;  /* 0x000000b6bbb67221 */ /* 0x001fe20000010000 */
[----:B--2---:R-:W-:-:S03]  /*1af90*/  FADD.FTZ R221, R181, R9 ;  /* 0x00000009b5dd7221 */ /* 0x004fc60000010000 */
[----:B---3--:R-:W-:Y:S01]  /*1afa0*/  FADD.FTZ R9, R154, R182 ;  /* 0x000000b69a097221 */ /* 0x008fe20000010000 */
[----:B-1----:R-:W-:Y:S06]  /*1afb0*/  @!P0 BRA `(.L_x_1810) ;  /* 0x0000000000048947 */ /* 0x002fec0003800000 */
[----:B------:R-:W-:Y:S01]  /*1afc0*/  BPT.TRAP 0x1 ;  /* 0x000000040000795c */ /* 0x000fe20000300000 */
.L_x_1810:
[----:B------:R-:W2:Y:S01]  /*1afd0*/  LDL R182, [R1+0x48] ;  /* 0x0000480001b67983 */ /* 0x000ea20000100800 */
[----:B------:R-:W-:Y:S01]  /*1afe0*/  VIADD R8, R8, 0x30860 ;  /* 0x0003086008087836 */ /* 0x000fe20000000000 */
[----:B------:R-:W-:Y:S01]  /*1aff0*/  F2FP.BF16.F32.PACK_AB R196, R153, R152 ;  /* 0x0000009899c4723e */ /* 0x000fe200000010ff */
[----:B------:R-:W-:Y:S01]  /*1b000*/  IMAD.MOV.U32 R226, RZ, RZ, R4 ;  /* 0x000000ffffe27224 */ /* 0x000fe200078e0004 */
[----:B------:R-:W-:Y:S01]  /*1b010*/  F2FP.BF16.F32.PACK_AB R197, R155, R197 ;  /* 0x000000c59bc5723e */ /* 0x000fe200000010ff */
[----:B------:R-:W-:Y:S01]  /*1b020*/  IMAD.MOV.U32 R222, RZ, RZ, R5 ;  /* 0x000000ffffde7224 */ /* 0x000fe200078e0005 */
[----:B------:R-:W-:Y:S01]  /*1b030*/  PRMT R8, R185, 0x654, R8 ;  /* 0x00000654b9087816 */ /* 0x000fe20000000008 */
[----:B------:R-:W-:Y:S01]  /*1b040*/  IMAD.MOV.U32 R229, RZ, RZ, R204 ;  /* 0x000000ffffe57224 */ /* 0x000fe200078e00cc */
        /* <DEDUP_REMOVED lines=17> */
[----:B------:R-:W-:-:S12]  /*1b160*/  VIADD R227, R227, 0xffffffff ;  /* 0xffffffffe3e37836 */ /* 0x000fd80000000000 */
[----:B------:R-:W-:Y:S05]  /*1b170*/  @P1 BRA `(.L_x_1811) ;  /* 0xffffffdc00b01947 */ /* 0x000fea000383ffff */
[----:B------:R-:W-:Y:S05]  /*1b180*/  BSYNC B1 ;  /* 0x0000000000017941 */ /* 0x000fea0003800000 */
.L_x_1798:
[----:B------:R-:W-:-:S07]  /*1b190*/  IMAD.MOV.U32 R8, RZ, RZ, R227 ;  /* 0x000000ffff087224 */ /* 0x000fce00078e00e3 */
.L_x_1797:
[----:B------:R-:W-:Y:S05]  /*1b1a0*/  BSYNC B0 ;  /* 0x0000000000007941 */ /* 0x000fea0003800000 */
.L_x_1796:
[----:B------:R-:W2:Y:S01]  /*1b1b0*/  LDL R152, [R1+0x68] ;  /* 0x0000680001987983 */ /* 0x000ea20000100800 */
[----:B------:R-:W-:Y:S01]  /*1b1c0*/  BSSY B0, `(.L_x_1812) ;  /* 0x00002e4000007945 */ /* 0x000fe20003800000 */
[----:B--2---:R-:W-:-:S13]  /*1b1d0*/  ISETP.GE.AND P1, PT, R8, R152, PT ;  /* 0x000000980800720c */ /* 0x004fda0003f26270 */
[----:B------:R-:W-:Y:S05]  /*1b1e0*/  @!P1 BRA `(.L_x_1813) ;  /* 0x0000002c00849947 */ /* 0x000fea0003800000 */
[----:B------:R-:W-:Y:S02]  /*1b1f0*/  IMAD.MOV.U32 R227, RZ, RZ, R4 ;  /* 0x000000ffffe37224 */ /* 0x000fe400078e0004 */
[----:B------:R-:W-:Y:S02]  /*1b200*/  IMAD.MOV.U32 R226, RZ, RZ, R5 ;  /* 0x000000ffffe27224 */ /* 0x000fe400078e0005 */
[----:B------:R-:W-:Y:S02]  /*1b210*/  IMAD.MOV.U32 R222, RZ, RZ, R218 ;  /* 0x000000ffffde7224 */ /* 0x000fe400078e00da */
[----:B------:R-:W-:-:S07]  /*1b220*/  IMAD.MOV.U32 R229, RZ, RZ, R204 ;  /* 0x000000ffffe57224 */ /* 0x000fce00078e00cc */
.L_x_1834:
[----:B------:R-:W-:-:S04]  /*1b230*/  ISETP.NE.AND P1, PT, R229, 0x1, PT ;  /* 0x00000001e500780c */ /* 0x000fc80003f25270 */
[----:B------:R-:W-:-:S04]  /*1b240*/  SEL R218, RZ, 0x1, P1 ;  /* 0x00000001ffda7807 */ /* 0x000fc80000800000 */
[----:B------:R-:W-:Y:S01]  /*1b250*/  LOP3.LUT R218, R222, R218, RZ, 0x3c, !PT ;  /* 0x000000dadeda7212 */ /* 0x000fe200078e3cff */
[----:B------:R-:W-:Y:S06]  /*1b260*/  @!P0 BRA `(.L_x_1814) ;  /* 0x0000000000048947 */ /* 0x000fec0003800000 */
[----:B------:R-:W-:Y:S01]  /*1b270*/  BPT.TRAP 0x1 ;  /* 0x000000040000795c */ /* 0x000fe20000300000 */
.L_x_1814:
        /* <DEDUP_REMOVED lines=8> */
.L_x_1815:
        /* <DEDUP_REMOVED lines=8> */
.L_x_1817:
[----:B------:R-:W-:Y:S05]  /*1b380*/  BSYNC B1 ;  /* 0x0000000000017941 */ /* 0x000fea0003800000 */
.L_x_1816:
        /* <DEDUP_REMOVED lines=284> */
.L_x_1819:
[----:B------:R-:W-:Y:S01]  /*1c550*/  SHF.L.U32 R0, R222, 0x1f, RZ ;  /* 0x0000001fde007819 */ /* 0x000fe200000006ff */
[----:B-----5:R-:W-:-:S04]  /*1c560*/  IMAD R222, R229, 0x8, R18 ;  /* 0x00000008e5de7824 */ /* 0x020fc800078e0212 */
[----:B------:R0:W1:Y:S01]  /*1c570*/  SYNCS.PHASECHK.TRANS64.TRYWAIT P1, [R222+URZ+0x30850], R0 ;  /* 0x03085000de0075a7 */ /* 0x000062000802017f */
[----:B------:R-:W-:Y:S05]  /*1c580*/  @!P0 BRA `(.L_x_1820) ;  /* 0x0000000000048947 */ /* 0x000fea0003800000 */
[----:B------:R-:W-:Y:S01]  /*1c590*/  BPT.TRAP 0x1 ;  /* 0x000000040000795c */ /* 0x000fe20000300000 */
.L_x_1820:
[----:B------:R-:W-:Y:S04]  /*1c5a0*/  BSSY B1, `(.L_x_1821) ;  /* 0x0000004000017945 */ /* 0x000fe80003800000 */
[----:B-1----:R-:W-:Y:S05]  /*1c5b0*/  @P1 BRA `(.L_x_1822) ;  /* 0x0000000000081947 */ /* 0x002fea0003800000 */
[----:B------:R-:W1:Y:S02]  /*1c5c0*/  SYNCS.PHASECHK.TRANS64.TRYWAIT P1, [R222+URZ+0x30850], R0 ;  /* 0x03085000de0075a7 */ /* 0x000e64000802017f */
[----:B-1----:R-:W-:Y:S05]  /*1c5d0*/  @!P1 BRA `(.L_x_1823) ;  /* 0x000000ec00f09947 */ /* 0x002fea0003800000 */
.L_x_1822:
[----:B------:R-:W-:Y:S05]  /*1c5e0*/  BSYNC B1 ;  /* 0x0000000000017941 */ /* 0x000fea0003800000 */
.L_x_1821:
        /* <DEDUP_REMOVED lines=37> */
.L_x_1824:
[----:B------:R-:W2:Y:S01]  /*1c840*/  LDL R4, [R1+0x4c] ;  /* 0x00004c0001047983 */ /* 0x000ea20000100800 */
[----:B------:R-:W0:Y:S03]  /*1c850*/  LDC R0, c[0x0][0x448] ;  /* 0x00011200ff007b82 */ /* 0x000e260000000800 */
[----:B------:R-:W2:Y:S04]  /*1c860*/  LDL R3, [R1+0x64] ;  /* 0x0000640001037983 */ /* 0x000ea80000100800 */
[----:B------:R-:W3:Y:S04]  /*1c870*/  LDL R190, [R1+0x8] ;  /* 0x0000080001be7983 */ /* 0x000ee80000100800 */
[----:B------:R-:W4:Y:S01]  /*1c880*/  LDL R189, [R1+0x4] ;  /* 0x0000040001bd7983 */ /* 0x000f220000100800 */
[----:B------:R-:W-:Y:S01]  /*1c890*/  VIADD R223, R223, 0x30840 ;  /* 0x00030840dfdf7836 */ /* 0x000fe20000000000 */
[----:B------:R-:W-:Y:S01]  /*1c8a0*/  ULDC UR4, c[0x0][0x9dc] ;  /* 0x0002770000047ab9 */ /* 0x000fe20000000800 */
[----:B------:R-:W-:Y:S01]  /*1c8b0*/  ULDC UR5, c[0x0][0x9e0] ;  /* 0x0002780000057ab9 */ /* 0x000fe20000000800 */
[----:B------:R-:W-:Y:S01]  /*1c8c0*/  ULOP3.LUT UR4, URZ, UR4, URZ, 0x33, !UPT ;  /* 0x000000043f047292 */ /* 0x000fe2000f8e333f */
[----:B0-----:R-:W-:-:S13]  /*1c8d0*/  ISETP.NE.AND P1, PT, R0, 0x1, PT ;  /* 0x000000010000780c */ /* 0x001fda0003f25270 */
[----:B------:R-:W0:Y:S08]  /*1c8e0*/  @P1 LDC R2, c[0x0][0x44c] ;  /* 0x00011300ff021b82 */ /* 0x000e300000000800 */
[----:B------:R-:W1:Y:S01]  /*1c8f0*/  @P1 LDC R0, c[0x0][0x450] ;  /* 0x00011400ff001b82 */ /* 0x000e620000000800 */
[----:B--2---:R-:W-:-:S07]  /*1c900*/  IMAD.IADD R186, R3, 0x1, R4 ;  /* 0x0000000103ba7824 */ /* 0x004fce00078e0204 */
[----:B------:R-:W2:Y:S01]  /*1c910*/  LDC R3, c[0x0][0x9e4] ;  /* 0x00027900ff037b82 */ /* 0x000ea20000000800 */
[----:B0-----:R-:W-:Y:S01]  /*1c920*/  @P1 IMAD.HI.U32 R2, R186, R2, RZ ;  /* 0x00000002ba021227 */ /* 0x001fe200078e00ff */
[----:B----4-:R-:W-:-:S04]  /*1c930*/  PRMT R223, R189, 0x654, R223 ;  /* 0x00000654bddf7816 */ /* 0x010fc800000000df */
[----:B-1----:R-:W-:Y:S01]  /*1c940*/  @P1 SHF.R.U32.HI R186, RZ, R0, R2 ;  /* 0x00000000ffba1219 */ /* 0x002fe20000011602 */
[----:B------:R-:W-:Y:S01]  /*1c950*/  IMAD.SHL.U32 R0, R8, 0x40, RZ ;  /* 0x0000004008007824 */ /* 0x000fe200078e00ff */
[----:B------:R0:W-:Y:S03]  /*1c960*/  SYNCS.ARRIVE.TRANS64.RED.A1T0 RZ, [R223+URZ], RZ ;  /* 0x000000ffdfff79a7 */ /* 0x0001e6000810043f */
[----:B------:R-:W1:Y:S01]  /*1c970*/  SHFL.IDX PT, R187, R186, RZ, 0x1c1f ;  /* 0x001c1fffbabb7589 */ /* 0x000e6200000e0000 */
[----:B------:R-:W-:-:S05]  /*1c980*/  IADD3 R2, -R0, 0x1, RZ ;  /* 0x0000000100027810 */ /* 0x000fca0007ffe1ff */
[----:B---3--:R-:W-:Y:S01]  /*1c990*/  IMAD R2, R190, -0x2, R2 ;  /* 0xfffffffebe027824 */ /* 0x008fe200078e0202 */
[----:B--2---:R-:W-:-:S04]  /*1c9a0*/  ISETP.GE.AND P5, PT, R3, 0x1, PT ;  /* 0x000000010300780c */ /* 0x004fc80003fa6270 */
[----:B------:R-:W-:-:S05]  /*1c9b0*/  IADD3 R184, -R219, R2, R220 ;  /* 0x00000002dbb87210 */ /* 0x000fca0007ffe1dc */
[C---:B------:R-:W-:Y:S02]  /*1c9c0*/  VIADD R185, R184.reuse, UR5 ;  /* 0x00000005b8b97c36 */ /* 0x040fe40008000000 */
[----:B------:R-:W-:Y:S02]  /*1c9d0*/  VIADD R184, R184, UR4 ;  /* 0x00000004b8b87c36 */ /* 0x000fe40008000000 */
[--C-:B-1----:R-:W-:Y:S02]  /*1c9e0*/  IMAD.IADD R5, R185, 0x1, R187.reuse ;  /* 0x00000001b9057824 */ /* 0x102fe400078e02bb */
[----:B------:R-:W-:Y:S01]  /*1c9f0*/  IMAD.IADD R4, R184, 0x1, R187 ;  /* 0x00000001b8047824 */ /* 0x000fe200078e02bb */
[----:B0-----:R-:W-:Y:S06]  /*1ca00*/  @!P5 BRA `(.L_x_1825) ;  /* 0x000000000060d947 */ /* 0x001fec0003800000 */
        /* <DEDUP_REMOVED lines=13> */
.L_x_1827:
[----:B------:R-:W-:Y:S02]  /*1cae0*/  ULDC UR4, c[0x0][0x9e4] ;  /* 0x0002790000047ab9 */ /* 0x000fe40000000800 */
[----:B------:R-:W-:-:S05]  /*1caf0*/  IMAD.U32 R188, RZ, RZ, UR4 ;  /* 0x00000004ffbc7e24 */ /* 0x000fca000f8e00ff */
[----:B------:R-:W-:-:S13]  /*1cb00*/  ISETP.NE.AND P1, PT, R188, 0x1, PT ;  /* 0x00000001bc00780c */ /* 0x000fda0003f25270 */
[----:B------:R-:W0:Y:S02]  /*1cb10*/  @P1 LDC.64 R2, c[0x0][0x9e8] ;  /* 0x00027a00ff021b82 */ /* 0x000e240000000a00 */
[----:B0-----:R-:W-:-:S05]  /*1cb20*/  @P1 IMAD.HI.U32 R2, R187, R2, RZ ;  /* 0x00000002bb021227 */ /* 0x001fca00078e00ff */
[----:B------:R-:W-:-:S07]  /*1cb30*/  @P1 SHF.R.U32.HI R187, RZ, R3, R2 ;  /* 0x00000003ffbb1219 */ /* 0x000fce0000011602 */
.L_x_1828:
[----:B------:R-:W-:Y:S05]  /*1cb40*/  BSYNC B1 ;  /* 0x0000000000017941 */ /* 0x000fea0003800000 */
.L_x_1826:
[----:B------:R-:W-:-:S04]  /*1cb50*/  IMAD R187, R187, R188, -R0 ;  /* 0x000000bcbbbb7224 */ /* 0x000fc800078e0a00 */
[----:B------:R-:W-:-:S05]  /*1cb60*/  IMAD R187, R190, -0x2, R187 ;  /* 0xfffffffebebb7824 */ /* 0x000fca00078e02bb */
[----:B------:R-:W-:Y:S02]  /*1cb70*/  VIMNMX R4, R4, R187, !PT ;  /* 0x000000bb04047248 */ /* 0x000fe40007fe0100 */
[----:B------:R-:W-:-:S07]  /*1cb80*/  VIADDMNMX R5, R187, R188, R5, PT ;  /* 0x000000bcbb057246 */ /* 0x000fce0003800105 */
.L_x_1825:
        /* <DEDUP_REMOVED lines=66> */
.L_x_1831:
[----:B------:R-:W-:Y:S02]  /*1cfb0*/  ULDC UR4, c[0x0][0x9e4] ;  /* 0x0002790000047ab9 */ /* 0x000fe40000000800 */
[----:B------:R-:W-:-:S05]  /*1cfc0*/  IMAD.U32 R4, RZ, RZ, UR4 ;  /* 0x00000004ff047e24 */ /* 0x000fca000f8e00ff */
[----:B------:R-:W-:-:S13]  /*1cfd0*/  ISETP.NE.AND P2, PT, R4, 0x1, PT ;  /* 0x000000010400780c */ /* 0x000fda0003f45270 */
[----:B------:R-:W0:Y:S02]  /*1cfe0*/  @P2 LDC.64 R2, c[0x0][0x9e8] ;  /* 0x00027a00ff022b82 */ /* 0x000e240000000a00 */
[----:B0-----:R-:W-:-:S05]  /*1cff0*/  @P2 IMAD.HI.U32 R2, R186, R2, RZ ;  /* 0x00000002ba022227 */ /* 0x001fca00078e00ff */
[----:B------:R-:W-:-:S07]  /*1d000*/  @P2 SHF.R.U32.HI R186, RZ, R3, R2 ;  /* 0x00000003ffba2219 */ /* 0x000fce0000011602 */
.L_x_1832:
[----:B------:R-:W-:Y:S05]  /*1d010*/  BSYNC B1 ;  /* 0x0000000000017941 */ /* 0x000fea0003800000 */
.L_x_1830:
[----:B------:R-:W-:-:S04]  /*1d020*/  IMAD R0, R186, R4, -R0 ;  /* 0x00000004ba007224 */ /* 0x000fc800078e0a00 */
[----:B------:R-:W-:-:S05]  /*1d030*/  IMAD R0, R190, -0x2, R0 ;  /* 0xfffffffebe007824 */ /* 0x000fca00078e0200 */
[----:B------:R-:W-:Y:S02]  /*1d040*/  VIMNMX R184, R184, R0, !PT ;  /* 0x00000000b8b87248 */ /* 0x000fe40007fe0100 */
[----:B------:R-:W-:-:S07]  /*1d050*/  VIADDMNMX R185, R0, R4, R185, PT ;  /* 0x0000000400b97246 */ /* 0x000fce00038001b9 */
.L_x_1829:
[----:B------:R-:W-:Y:S01]  /*1d060*/  FMNMX.FTZ R0, R152, R226, !PT ;  /* 0x000000e298007209 */ /* 0x000fe20007810000 */
[----:B------:R-:W-:Y:S01]  /*1d070*/  ULDC UR4, c[0x0][0x988] ;  /* 0x0002620000047ab9 */ /* 0x000fe20000000800 */
[----:B------:R-:W-:Y:S02]  /*1d080*/  LOP3.LUT R22, R22, 0xffffdfff, RZ, 0xc0, !PT ;  /* 0xffffdfff16167812 */ /* 0x000fe400078ec0ff */
[----:B------:R-:W-:Y:S02]  /*1d090*/  FMNMX.FTZ R0, R153, R0, !PT ;  /* 0x0000000099007209 */ /* 0x000fe40007810000 */
[----:B------:R-:W-:Y:S02]  /*1d0a0*/  ISETP.GT.AND P2, PT, R184, 0x1, P1 ;  /* 0x00000001b800780c */ /* 0x000fe40000f44270 */
[----:B------:R-:W-:Y:S02]  /*1d0b0*/  FMNMX.FTZ R0, R156, R0, !PT ;  /* 0x000000009c007209 */ /* 0x000fe40007810000 */
[----:B------:R-:W-:-:S02]  /*1d0c0*/  ISETP.GT.AND P3, PT, R184, 0x8, P1 ;  /* 0x00000008b800780c */ /* 0x000fc40000f64270 */
[----:B------:R-:W-:Y:S02]  /*1d0d0*/  FMNMX.FTZ R0, R157, R0, !PT ;  /* 0x000000009d007209 */ /* 0x000fe40007810000 */
[----:B------:R-:W-:Y:S02]  /*1d0e0*/  @P0 LOP3.LUT R22, R22, 0x2000, RZ, 0xfc, !PT ;  /* 0x0000200016160812 */ /* 0x000fe400078efcff */
[----:B------:R-:W-:Y:S02]  /*1d0f0*/  FMNMX.FTZ R0, R160, R0, !PT ;  /* 0x00000000a0007209 */ /* 0x000fe40007810000 */
[----:B------:R-:W-:Y:S02]  /*1d100*/  ISETP.LT.OR P2, PT, R185, 0x2, P2 ;  /* 0x00000002b900780c */ /* 0x000fe40001741670 */
[----:B------:R-:W-:Y:S02]  /*1d110*/  FMNMX.FTZ R0, R161, R0, !PT ;  /* 0x00000000a1007209 */ /* 0x000fe40007810000 */
[----:B------:R-:W-:-:S02]  /*1d120*/  ISETP.LT.OR P3, PT, R185, 0x9, P3 ;  /* 0x00000009b900780c */ /* 0x000fc40001f61670 */
[----:B------:R-:W-:Y:S02]  /*1d130*/  FMNMX.FTZ R0, R164, R0, !PT ;  /* 0x00000000a4007209 */ /* 0x000fe40007810000 */
[----:B------:R-:W-:Y:S02]  /*1d140*/  ISETP.GT.AND P0, PT, R184, 0x21, P1 ;  /* 0x00000021b800780c */ /* 0x000fe40000f04270 */
[----:B------:R-:W-:Y:S02]  /*1d150*/  FMNMX.FTZ R0, R165, R0, !PT ;  /* 0x00000000a5007209 */ /* 0x000fe40007810000 */
[----:B------:R-:W-:Y:S02]  /*1d160*/  FSEL R155, R155, -INF , !P2 ;  /* 0xff8000009b9b7808 */ /* 0x000fe40005000000 */
[----:B------:R-:W-:Y:S02]  /*1d170*/  FMNMX.FTZ R0, R168, R0, !PT ;  /* 0x00000000a8007209 */ /* 0x000fe40007810000 */
[----:B------:R-:W-:-:S02]  /*1d180*/  FSEL R158, R158, -INF , !P3 ;  /* 0xff8000009e9e7808 */ /* 0x000fc40005800000 */
[----:B------:R-:W-:Y:S02]  /*1d190*/  FMNMX.FTZ R0, R169, R0, !PT ;  /* 0x00000000a9007209 */ /* 0x000fe40007810000 */
[----:B------:R-:W-:Y:S02]  /*1d1a0*/  ISETP.GT.AND P4, PT, R184, 0x9, P1 ;  /* 0x00000009b800780c */ /* 0x000fe40000f84270 */
[----:B------:R-:W-:Y:S02]  /*1d1b0*/  FMNMX.FTZ R0, R172, R0, !PT ;  /* 0x00000000ac007209 */ /* 0x000fe40007810000 */
[C---:B------:R-:W-:Y:S02]  /*1d1c0*/  ISETP.GT.AND P2, PT, R184.reuse, 0x10, P1 ;  /* 0x00000010b800780c */ /* 0x040fe40000f44270 */
[----:B------:R-:W-:Y:S02]  /*1d1d0*/  FMNMX.FTZ R0, R173, R0, !PT ;  /* 0x00000000ad007209 */ /* 0x000fe40007810000 */
[----:B------:R-:W-:-:S02]  /*1d1e0*/  ISETP.GT.AND P3, PT, R184, 0x11, P1 ;  /* 0x00000011b800780c */ /* 0x000fc40000f64270 */
[----:B------:R-:W-:Y:S02]  /*1d1f0*/  FMNMX.FTZ R0, R176, R0, !PT ;  /* 0x00000000b0007209 */ /* 0x000fe40007810000 */
[----:B------:R-:W-:Y:S02]  /*1d200*/  ISETP.LT.OR P4, PT, R185, 0xa, P4 ;  /* 0x0000000ab900780c */ /* 0x000fe40002781670 */
[----:B------:R-:W-:Y:S02]  /*1d210*/  FMNMX.FTZ R0, R177, R0, !PT ;  /* 0x00000000b1007209 */ /* 0x000fe40007810000 */
[C---:B------:R-:W-:Y:S02]  /*1d220*/  ISETP.LT.OR P2, PT, R185.reuse, 0x11, P2 ;  /* 0x00000011b900780c */ /* 0x040fe40001741670 */
[----:B------:R-:W-:Y:S02]  /*1d230*/  ISETP.LT.OR P3, PT, R185, 0x12, P3 ;  /* 0x00000012b900780c */ /* 0x000fe40001f61670 */
[----:B------:R-:W-:-:S02]  /*1d240*/  LOP3.LUT R22, R22, 0xffff7fff, RZ, 0xc0, !PT ;  /* 0xffff7fff16167812 */ /* 0x000fc400078ec0ff */
[----:B------:R-:W-:Y:S02]  /*1d250*/  FMNMX.FTZ R0, R180, R0, !PT ;  /* 0x00000000b4007209 */ /* 0x000fe40007810000 */
[----:B------:R-:W-:Y:S02]  /*1d260*/  FSEL R159, R159, -INF , !P4 ;  /* 0xff8000009f9f7808 */ /* 0x000fe40006000000 */
[----:B------:R-:W-:Y:S02]  /*1d270*/  FSEL R162, R162, -INF , !P2 ;  /* 0xff800000a2a27808 */ /* 0x000fe40005000000 */
[----:B------:R-:W-:Y:S02]  /*1d280*/  FSEL R163, R163, -INF , !P3 ;  /* 0xff800000a3a37808 */ /* 0x000fe40005800000 */
[C---:B------:R-:W-:Y:S02]  /*1d290*/  ISETP.GT.AND P4, PT, R184.reuse, 0x18, P1 ;  /* 0x00000018b800780c */ /* 0x040fe40000f84270 */
[----:B------:R-:W-:-:S02]  /*1d2a0*/  ISETP.GT.AND P2, PT, R184, 0x19, P1 ;  /* 0x00000019b800780c */ /* 0x000fc40000f44270 */
[----:B------:R-:W-:Y:S02]  /*1d2b0*/  ISETP.GT.AND P3, PT, R184, 0x20, P1 ;  /* 0x00000020b800780c */ /* 0x000fe40000f64270 */
[----:B------:R-:W-:Y:S02]  /*1d2c0*/  @P0 LOP3.LUT R22, R22, 0x8000, RZ, 0xfc, !PT ;  /* 0x0000800016160812 */ /* 0x000fe400078efcff */
[----:B------:R-:W-:Y:S02]  /*1d2d0*/  ISETP.GT.AND P0, PT, R184, RZ, P1 ;  /* 0x000000ffb800720c */ /* 0x000fe40000f04270 */
[----:B------:R-:W-:Y:S02]  /*1d2e0*/  FMNMX.FTZ R0, R181, R0, !PT ;  /* 0x00000000b5007209 */ /* 0x000fe40007810000 */
[C---:B------:R-:W-:Y:S02]  /*1d2f0*/  ISETP.LT.OR P4, PT, R185.reuse, 0x19, P4 ;  /* 0x00000019b900780c */ /* 0x040fe40002781670 */
[C---:B------:R-:W-:Y:S01]  /*1d300*/  ISETP.LT.OR P2, PT, R185.reuse, 0x1a, P2 ;  /* 0x0000001ab900780c */ /* 0x040fe20001741670 */
[----:B------:R-:W0:Y:S01]  /*1d310*/  SHFL.BFLY PT, R2, R0, 0x2, 0x1f ;  /* 0x0c401f0000027f89 */ /* 0x000e2200000e0000 */
[----:B------:R-:W-:-:S02]  /*1d320*/  ISETP.LT.OR P3, PT, R185, 0x21, P3 ;  /* 0x00000021b900780c */ /* 0x000fc40001f61670 */
[----:B------:R-:W-:Y:S02]  /*1d330*/  FSEL R166, R166, -INF , !P4 ;  /* 0xff800000a6a67808 */ /* 0x000fe40006000000 */
[----:B------:R-:W-:Y:S02]  /*1d340*/  FSEL R167, R167, -INF , !P2 ;  /* 0xff800000a7a77808 */ /* 0x000fe40005000000 */
[----:B------:R-:W-:Y:S02]  /*1d350*/  FSEL R170, R170, -INF , !P3 ;  /* 0xff800000aaaa7808 */ /* 0x000fe40005800000 */
[C---:B------:R-:W-:Y:S02]  /*1d360*/  ISETP.GT.AND P2, PT, R184.reuse, 0x28, P1 ;  /* 0x00000028b800780c */ /* 0x040fe40000f44270 */
[C---:B------:R-:W-:Y:S02]  /*1d370*/  ISETP.GT.AND P3, PT, R184.reuse, 0x29, P1 ;  /* 0x00000029b800780c */ /* 0x040fe40000f64270 */
[----:B------:R-:W-:-:S02]  /*1d380*/  ISETP.GT.AND P4, PT, R184, 0x30, P1 ;  /* 0x00000030b800780c */ /* 0x000fc40000f84270 */
[C---:B------:R-:W-:Y:S02]  /*1d390*/  ISETP.GT.AND P5, PT, R184.reuse, 0x31, P1 ;  /* 0x00000031b800780c */ /* 0x040fe40000fa4270 */
[----:B------:R-:W-:Y:S02]  /*1d3a0*/  ISETP.GT.AND P6, PT, R184, 0x38, P1 ;  /* 0x00000038b800780c */ /* 0x000fe40000fc4270 */
[----:B------:R-:W-:Y:S02]  /*1d3b0*/  LOP3.LUT R22, R22, 0xfffffff7, RZ, 0xc0, !PT ;  /* 0xfffffff716167812 */ /* 0x000fe400078ec0ff */
[----:B------:R-:W-:Y:S02]  /*1d3c0*/  ISETP.GT.AND P1, PT, R184, 0x39, P1 ;  /* 0x00000039b800780c */ /* 0x000fe40000f24270 */
[----:B------:R-:W-:Y:S02]  /*1d3d0*/  @P0 LOP3.LUT R22, R22, 0x8, RZ, 0xfc, !PT ;  /* 0x0000000816160812 */ /* 0x000fe400078efcff */
[----:B0-----:R-:W-:-:S02]  /*1d3e0*/  FMNMX.FTZ R2, R0, R2, !PT ;  /* 0x0000000200027209 */ /* 0x001fc40007810000 */
[C---:B------:R-:W-:Y:S02]  /*1d3f0*/  LOP3.LUT P0, RZ, R22.reuse, 0x8000, RZ, 0xc0, !PT ;  /* 0x0000800016ff7812 */ /* 0x040fe4000780c0ff */
[----:B------:R-:W-:Y:S01]  /*1d400*/  LOP3.LUT R22, R22, 0xfffffffd, RZ, 0xc0, !PT ;  /* 0xfffffffd16167812 */ /* 0x000fe200078ec0ff */
[----:B------:R-:W0:Y:S01]  /*1d410*/  SHFL.BFLY PT, R5, R2, 0x1, 0x1f ;  /* 0x0c201f0002057f89 */ /* 0x000e2200000e0000 */
[C---:B------:R-:W-:Y:S02]  /*1d420*/  ISETP.LT.OR P0, PT, R185.reuse, 0x22, P0 ;  /* 0x00000022b900780c */ /* 0x040fe40000701670 */
[C---:B------:R-:W-:Y:S02]  /*1d430*/  ISETP.LT.OR P4, PT, R185.reuse, 0x31, P4 ;  /* 0x00000031b900780c */ /* 0x040fe40002781670 */
[----:B------:R-:W-:Y:S02]  /*1d440*/  @P1 LOP3.LUT R22, R22, 0x2, RZ, 0xfc, !PT ;  /* 0x0000000216161812 */ /* 0x000fe400078efcff */
[----:B------:R-:W-:-:S02]  /*1d450*/  ISETP.LT.OR P5, PT, R185, 0x32, P5 ;  /* 0x00000032b900780c */ /* 0x000fc40002fa1670 */
[C---:B------:R-:W-:Y:S02]  /*1d460*/  LOP3.LUT P1, RZ, R22.reuse, 0x8, RZ, 0xc0, !PT ;  /* 0x0000000816ff7812 */ /* 0x040fe4000782c0ff */
[----:B------:R-:W-:Y:S02]  /*1d470*/  LOP3.LUT R22, R22, 0xffffffef, RZ, 0xc0, !PT ;  /* 0xffffffef16167812 */ /* 0x000fe400078ec0ff */
[C---:B------:R-:W-:Y:S02]  /*1d480*/  ISETP.LT.OR P1, PT, R185.reuse, 0x1, P1 ;  /* 0x00000001b900780c */ /* 0x040fe40000f21670 */
[----:B------:R-:W-:Y:S02]  /*1d490*/  @P0 LOP3.LUT R22, R22, 0x10, RZ, 0xfc, !PT ;  /* 0x0000001016160812 */ /* 0x000fe400078efcff */
[----:B------:R-:W-:Y:S02]  /*1d4a0*/  FSEL R154, R154, -INF , !P1 ;  /* 0xff8000009a9a7808 */ /* 0x000fe40004800000 */
[----:B------:R-:W-:-:S02]  /*1d4b0*/  ISETP.LT.OR P0, PT, R185, 0x29, P2 ;  /* 0x00000029b900780c */ /* 0x000fc40001701670 */
[----:B------:R-:W-:Y:S02]  /*1d4c0*/  FMNMX.FTZ R4, R154, R227, !PT ;  /* 0x000000e39a047209 */ /* 0x000fe40007810000 */
[C---:B------:R-:W-:Y:S02]  /*1d4d0*/  LOP3.LUT P2, RZ, R22.reuse, 0x2, RZ, 0xc0, !PT ;  /* 0x0000000216ff7812 */ /* 0x040fe4000784c0ff */
[----:B------:R-:W-:Y:S02]  /*1d4e0*/  FMNMX.FTZ R4, R155, R4, !PT ;  /* 0x000000049b047209 */ /* 0x000fe40007810000 */
[----:B------:R-:W-:Y:S02]  /*1d4f0*/  LOP3.LUT R22, R22, 0xfffffffb, RZ, 0xc0, !PT ;  /* 0xfffffffb16167812 */ /* 0x000fe400078ec0ff */
[----:B------:R-:W-:Y:S02]  /*1d500*/  FMNMX.FTZ R4, R158, R4, !PT ;  /* 0x000000049e047209 */ /* 0x000fe40007810000 */
[----:B0-----:R-:W-:Y:S01]  /*1d510*/  FMNMX.FTZ R5, R2, R5, !PT ;  /* 0x0000000502057209 */ /* 0x001fe20007810000 */
[----:B------:R-:W-:Y:S01]  /*1d520*/  IMAD.U32 R2, RZ, RZ, UR4 ;  /* 0x00000004ff027e24 */ /* 0x000fe2000f8e00ff */
[----:B------:R-:W-:-:S02]  /*1d530*/  @P0 LOP3.LUT R22, R22, 0x4, RZ, 0xfc, !PT ;  /* 0x0000000416160812 */ /* 0x000fc400078efcff */
[----:B------:R-:W-:Y:S01]  /*1d540*/  ISETP.LT.OR P0, PT, R185, 0x2a, P3 ;  /* 0x0000002ab900780c */ /* 0x000fe20001f01670 */
[----:B------:R-:W-:Y:S01]  /*1d550*/  FMUL.FTZ R3, R5, R2 ;  /* 0x0000000205037220 */ /* 0x000fe20000410000 */
[----:B------:R-:W-:Y:S02]  /*1d560*/  FMNMX.FTZ R4, R159, R4, !PT ;  /* 0x000000049f047209 */ /* 0x000fe40007810000 */
[----:B------:R-:W-:Y:S02]  /*1d570*/  LOP3.LUT R22, R22, 0xffffbfff, RZ, 0xc0, !PT ;  /* 0xffffbfff16167812 */ /* 0x000fe400078ec0ff */
[----:B------:R-:W-:Y:S02]  /*1d580*/  FMNMX.FTZ R4, R162, R4, !PT ;  /* 0x00000004a2047209 */ /* 0x000fe40007810000 */
[----:B------:R-:W-:Y:S02]  /*1d590*/  FSETP.NEU.FTZ.AND P3, PT, R5, -INF , PT ;  /* 0xff8000000500780b */ /* 0x000fe40003f7d000 */
[----:B------:R-:W-:-:S02]  /*1d5a0*/  FMNMX.FTZ R4, R163, R4, !PT ;  /* 0x00000004a3047209 */ /* 0x000fc40007810000 */
[----:B------:R-:W-:Y:S02]  /*1d5b0*/  FSEL R0, R5, RZ, P3 ;  /* 0x000000ff05007208 */ /* 0x000fe40001800000 */
[----:B------:R-:W-:Y:S02]  /*1d5c0*/  @P0 LOP3.LUT R22, R22, 0x4000, RZ, 0xfc, !PT ;  /* 0x0000400016160812 */ /* 0x000fe400078efcff */
[----:B------:R-:W-:Y:S01]  /*1d5d0*/  FMNMX.FTZ R4, R166, R4, !PT ;  /* 0x00000004a6047209 */ /* 0x000fe20007810000 */
[----:B------:R-:W-:Y:S01]  /*1d5e0*/  FADD.FTZ R0, -R0, R226 ;  /* 0x000000e200007221 */ /* 0x000fe20000010100 */
[----:B------:R-:W-:Y:S02]  /*1d5f0*/  LOP3.LUT P0, RZ, R22, 0x10, RZ, 0xc0, !PT ;  /* 0x0000001016ff7812 */ /* 0x000fe4000780c0ff */
[----:B------:R-:W-:Y:S01]  /*1d600*/  FMNMX.FTZ R4, R167, R4, !PT ;  /* 0x00000004a7047209 */ /* 0x000fe20007810000 */
[----:B------:R-:W-:Y:S01]  /*1d610*/  FMUL.FTZ R184, R0, R2 ;  /* 0x0000000200b87220 */ /* 0x000fe20000410000 */
[----:B------:R-:W-:-:S02]  /*1d620*/  FSEL R3, R3, RZ, P3 ;  /* 0x000000ff03037208 */ /* 0x000fc40001800000 */
[----:B------:R-:W-:Y:S02]  /*1d630*/  LOP3.LUT P3, RZ, R22, 0x4, RZ, 0xc0, !PT ;  /* 0x0000000416ff7812 */ /* 0x000fe4000786c0ff */
[----:B------:R-:W-:Y:S01]  /*1d640*/  FSEL R171, R171, -INF , !P0 ;  /* 0xff800000abab7808 */ /* 0x000fe20004000000 */
[--C-:B------:R-:W-:Y:S01]  /*1d650*/  FFMA.FTZ R152, R152, R2, -R3.reuse ;  /* 0x0000000298987223 */ /* 0x100fe20000010803 */
[----:B------:R-:W-:Y:S01]  /*1d660*/  FMNMX.FTZ R4, R170, R4, !PT ;  /* 0x00000004aa047209 */ /* 0x000fe20007810000 */
[-CC-:B------:R-:W-:Y:S01]  /*1d670*/  FFMA.FTZ R153, R153, R2.reuse, -R3.reuse ;  /* 0x0000000299997223 */ /* 0x180fe20000010803 */
[----:B------:R-:W-:Y:S01]  /*1d680*/  LOP3.LUT P0, RZ, R22, 0x4000, RZ, 0xc0, !PT ;  /* 0x0000400016ff7812 */ /* 0x000fe2000780c0ff */
[-CC-:B------:R-:W-:Y:S01]  /*1d690*/  FFMA.FTZ R156, R156, R2.reuse, -R3.reuse ;  /* 0x000000029c9c7223 */ /* 0x180fe20000010803 */
[----:B------:R-:W-:Y:S01]  /*1d6a0*/  FSEL R174, R174, -INF , !P3 ;  /* 0xff800000aeae7808 */ /* 0x000fe20005800000 */
[--C-:B------:R-:W-:Y:S01]  /*1d6b0*/  FFMA.FTZ R157, R157, R2, -R3.reuse ;  /* 0x000000029d9d7223 */ /* 0x100fe20000010803 */
[----:B------:R-:W-:Y:S01]  /*1d6c0*/  FMNMX.FTZ R4, R171, R4, !PT ;  /* 0x00000004ab047209 */ /* 0x000fe20007810000 */
        /* <DEDUP_REMOVED lines=9> */
[----:B------:R-:W-:Y:S01]  /*1d760*/  ISETP.LT.OR P6, PT, R185, 0x39, P6 ;  /* 0x00000039b900780c */ /* 0x000fe200037c1670 */
        /* <DEDUP_REMOVED lines=11> */
[----:B------:R-:W-:Y:S01]  /*1d820*/  FSEL R183, R183, -INF , !P2 ;  /* 0xff800000b7b77808 */ /* 0x000fe20005000000 */
[----:B------:R-:W-:Y:S01]  /*1d830*/  FFMA.FTZ R3, R181, R2, -R3 ;  /* 0x00000002b5037223 */ /* 0x000fe20000010803 */
[----:B------:R-:W-:Y:S01]  /*1d840*/  FMNMX.FTZ R4, R182, R4, !PT ;  /* 0x00000004b6047209 */ /* 0x000fe20007810000 */
[----:B------:R-:W-:Y:S01]  /*1d850*/  MUFU.EX2 R152, R152 ;  /* 0x0000009800987308 */ /* 0x000fe20000000800 */
[----:B------:R-:W-:-:S02]  /*1d860*/  LOP3.LUT P0, RZ, R22, 0x2000, RZ, 0xc0, !PT ;  /* 0x0000200016ff7812 */ /* 0x000fc4000780c0ff */
[----:B------:R-:W-:-:S05]  /*1d870*/  FMNMX.FTZ R4, R183, R4, !PT ;  /* 0x00000004b7047209 */ /* 0x000fca0007810000 */
[----:B------:R-:W0:Y:S01]  /*1d880*/  SHFL.BFLY PT, R181, R4, 0x2, 0x1f ;  /* 0x0c401f0004b57f89 */ /* 0x000e2200000e0000 */
        /* <DEDUP_REMOVED lines=10> */
[C---:B------:R-:W-:Y:S01]  /*1d930*/  FSETP.NEU.FTZ.AND P1, PT, R4.reuse, -INF , PT ;  /* 0xff8000000400780b */ /* 0x040fe20003f3d000 */
[C---:B-1----:R-:W-:Y:S02]  /*1d940*/  FMUL.FTZ R3, R4.reuse, R2 ;  /* 0x0000000204037220 */ /* 0x042fe40000410000 */
[----:B------:R-:W-:Y:S01]  /*1d950*/  MUFU.EX2 R165, R165 ;  /* 0x000000a500a57308 */ /* 0x000fe20000000800 */
[----:B------:R-:W-:Y:S02]  /*1d960*/  FSEL R181, R4, RZ, P1 ;  /* 0x000000ff04b57208 */ /* 0x000fe40000800000 */
[----:B------:R-:W-:-:S03]  /*1d970*/  FSEL R0, R3, RZ, P1 ;  /* 0x000000ff03007208 */ /* 0x000fc60000800000 */
[----:B------:R-:W-:Y:S02]  /*1d980*/  FADD.FTZ R181, -R181, R227 ;  /* 0x000000e3b5b57221 */ /* 0x000fe40000010100 */
[----:B------:R-:W0:Y:S01]  /*1d990*/  MUFU.EX2 R3, R184 ;  /* 0x000000b800037308 */ /* 0x000e220000000800 */
[-CC-:B------:R-:W-:Y:S01]  /*1d9a0*/  FFMA.FTZ R154, R154, R2.reuse, -R0.reuse ;  /* 0x000000029a9a7223 */ /* 0x180fe20000010800 */
[-CC-:B------:R-:W-:Y:S01]  /*1d9b0*/  FFMA.FTZ R155, R155, R2.reuse, -R0.reuse ;  /* 0x000000029b9b7223 */ /* 0x180fe20000010800 */
[-C--:B------:R-:W-:Y:S01]  /*1d9c0*/  FMUL.FTZ R181, R181, R2.reuse ;  /* 0x00000002b5b57220 */ /* 0x080fe20000410000 */
        /* <DEDUP_REMOVED lines=14> */
[----:B------:R-:W-:Y:S01]  /*1dab0*/  MUFU.EX2 R154, R154 ;  /* 0x0000009a009a7308 */ /* 0x000fe20000000800 */
[----:B0-----:R-:W-:-:S04]  /*1dac0*/  FFMA.FTZ R221, R3, R221, R152 ;  /* 0x000000dd03dd7223 */ /* 0x001fc80000010098 */
[----:B------:R-:W-:-:S03]  /*1dad0*/  FADD.FTZ R221, R153, R221 ;  /* 0x000000dd99dd7221 */ /* 0x000fc60000010000 */
[----:B------:R-:W0:Y:S08]  /*1dae0*/  MUFU.EX2 R0, R181 ;  /* 0x000000b500007308 */ /* 0x000e300000000800 */
[----:B------:R-:W1:Y:S08]  /*1daf0*/  MUFU.EX2 R155, R155 ;  /* 0x0000009b009b7308 */ /* 0x000e700000000800 */
[----:B------:R-:W2:Y:S01]  /*1db00*/  MUFU.EX2 R158, R158 ;  /* 0x0000009e009e7308 */ /* 0x000ea20000000800 */
[----:B0-----:R-:W-:-:S07]  /*1db10*/  FFMA.FTZ R9, R0, R9, R154 ;  /* 0x0000000900097223 */ /* 0x001fce000001009a */
[----:B------:R-:W0:Y:S01]  /*1db20*/  MUFU.EX2 R159, R159 ;  /* 0x0000009f009f7308 */ /* 0x000e220000000800 */
[----:B-1----:R-:W-:Y:S01]  /*1db30*/  FADD.FTZ R181, R155, R9 ;  /* 0x000000099bb57221 */ /* 0x002fe20000010000 */
[----:B------:R-:W-:-:S04]  /*1db40*/  FADD.FTZ R9, R156, R221 ;  /* 0x000000dd9c097221 */ /* 0x000fc80000010000 */
[----:B------:R-:W-:Y:S02]  /*1db50*/  FADD.FTZ R9, R157, R9 ;  /* 0x000000099d097221 */ /* 0x000fe40000010000 */
[----:B------:R-:W1:Y:S01]  /*1db60*/  MUFU.EX2 R162, R162 ;  /* 0x000000a200a27308 */ /* 0x000e620000000800 */
[----:B--2---:R-:W-:Y:S01]  /*1db70*/  FADD.FTZ R181, R158, R181 ;  /* 0x000000b59eb57221 */ /* 0x004fe20000010000 */
[----:B------:R-:W-:-:S04]  /*1db80*/  FADD.FTZ R9, R160, R9 ;  /* 0x00000009a0097221 */ /* 0x000fc80000010000 */
[----:B------:R-:W-:Y:S02]  /*1db90*/  FADD.FTZ R9, R161, R9 ;  /* 0x00000009a1097221 */ /* 0x000fe40000010000 */
[----:B------:R-:W2:Y:S01]  /*1dba0*/  MUFU.EX2 R163, R163 ;  /* 0x000000a300a37308 */ /* 0x000ea20000000800 */
[----:B0-----:R-:W-:Y:S01]  /*1dbb0*/  FADD.FTZ R181, R159, R181 ;  /* 0x000000b59fb57221 */ /* 0x001fe20000010000 */
[----:B------:R-:W-:-:S04]  /*1dbc0*/  FADD.FTZ R9, R164, R9 ;  /* 0x00000009a4097221 */ /* 0x000fc80000010000 */
[----:B------:R-:W-:Y:S02]  /*1dbd0*/  FADD.FTZ R9, R165, R9 ;  /* 0x00000009a5097221 */ /* 0x000fe40000010000 */
        /* <DEDUP_REMOVED lines=33> */
[----:B--2---:R-:W-:-:S04]  /*1ddf0*/  FADD.FTZ R9, R180, R9 ;  /* 0x00000009b4097221 */ /* 0x004fc80000010000 */
[----:B------:R-:W-:Y:S01]  /*1de00*/  FADD.FTZ R221, R186, R9 ;  /* 0x00000009badd7221 */ /* 0x000fe20000010000 */
[----:B0-----:R-:W-:-:S04]  /*1de10*/  FADD.FTZ R181, R182, R181 ;  /* 0x000000b5b6b57221 */ /* 0x001fc80000010000 */
[----:B-1----:R-:W-:Y:S01]  /*1de20*/  FADD.FTZ R9, R183, R181 ;  /* 0x000000b5b7097221 */ /* 0x002fe20000010000 */
[----:B------:R-:W-:Y:S06]  /*1de30*/  @!P0 BRA `(.L_x_1833) ;  /* 0x0000000000048947 */ /* 0x000fec0003800000 */
[----:B------:R-:W-:Y:S01]  /*1de40*/  BPT.TRAP 0x1 ;  /* 0x000000040000795c */ /* 0x000fe20000300000 */
.L_x_1833:
        /* <DEDUP_REMOVED lines=27> */
.L_x_1813:
[----:B------:R-:W-:Y:S05]  /*1e000*/  BSYNC B0 ;  /* 0x0000000000007941 */ /* 0x000fea0003800000 */
.L_x_1812:
        /* <DEDUP_REMOVED lines=131> */
.L_x_1835:
[----:B------:R-:W-:Y:S01]  /*1e840*/  IMAD R8, R204, 0x8, R18 ;  /* 0x00000008cc087824 */ /* 0x000fe200078e0212 */
[----:B------:R-:W-:-:S04]  /*1e850*/  SHF.L.U32 R3, R218, 0x1f, RZ ;  /* 0x0000001fda037819 */ /* 0x000fc800000006ff */
[----:B------:R0:W1:Y:S01]  /*1e860*/  SYNCS.PHASECHK.TRANS64.TRYWAIT P1, [R8+URZ+0x30850], R3 ;  /* 0x03085003080075a7 */ /* 0x000062000802017f */
[----:B------:R-:W-:Y:S05]  /*1e870*/  @!P0 BRA `(.L_x_1836) ;  /* 0x0000000000048947 */ /* 0x000fea0003800000 */
[----:B------:R-:W-:Y:S01]  /*1e880*/  BPT.TRAP 0x1 ;  /* 0x000000040000795c */ /* 0x000fe20000300000 */
.L_x_1836:
        /* <DEDUP_REMOVED lines=9> */
.L_x_1838:
[----:B------:R-:W-:Y:S05]  /*1e920*/  BSYNC B0 ;  /* 0x0000000000007941 */ /* 0x000fea0003800000 */
.L_x_1837:
[----:B------:R-:W-:Y:S01]  /*1e930*/  IMAD.MOV.U32 R6, RZ, RZ, R0 ;  /* 0x000000ffff067224 */ /* 0x000fe200078e0000 */
[----:B------:R-:W-:Y:S01]  /*1e940*/  WARPGROUP.ARRIVE ;  /* 0x00000000000079c5 */ /* 0x000fe20000000000 */
[----:B------:R-:W-:-:S03]  /*1e950*/  IMAD.MOV.U32 R7, RZ, RZ, 0x40000040 ;  /* 0x40000040ff077424 */ /* 0x000fc600078e00ff */
        /* <DEDUP_REMOVED lines=17> */
[----:B------:R-:W2:Y:S02]  /*1ea70*/  SHFL.BFLY PT, R0, R221, 0x2, 0x1f ;  /* 0x0c401f00dd007f89 */ /* 0x000ea400000e0000 */
[----:B--2---:R-:W-:-:S05]  /*1ea80*/  FADD.FTZ R0, R0, R221 ;  /* 0x000000dd00007221 */ /* 0x004fca0000010000 */
[----:B01----:R-:W0:Y:S02]  /*1ea90*/  SHFL.BFLY PT, R3, R0, 0x1, 0x1f ;  /* 0x0c201f0000037f89 */ /* 0x003e2400000e0000 */
[----:B0-----:R-:W-:Y:S01]  /*1eaa0*/  FADD.FTZ R13, R0, R3 ;  /* 0x00000003000d7221 */ /* 0x001fe20000010000 */
[----:B------:R-:W-:Y:S02]  /*1eab0*/  IMAD.MOV.U32 R3, RZ, RZ, -0x800000 ;  /* 0xff800000ff037424 */ /* 0x000fe400078e00ff */
[----:B------:R-:W-:Y:S02]  /*1eac0*/  IMAD.MOV.U32 R0, RZ, RZ, -0x800000 ;  /* 0xff800000ff007424 */ /* 0x000fe400078e00ff */
[----:B------:R-:W-:-:S13]  /*1ead0*/  FSETP.NE.FTZ.AND P1, PT, R13, RZ, PT ;  /* 0x000000ff0d00720b */ /* 0x000fda0003f35000 */
[----:B------:R-:W0:Y:S02]  /*1eae0*/  @P1 MUFU.LG2 R11, R13 ;  /* 0x0000000d000b1308 */ /* 0x000e240000000c00 */
[----:B0-----:R-:W-:Y:S01]  /*1eaf0*/  @P1 FMUL.FTZ R11, R11, 0.69314718246459960938 ;  /* 0x3f3172180b0b1820 */ /* 0x001fe20000410000 */
[----:B------:R-:W-:Y:S02]  /*1eb00*/  WARPGROUP.DEPBAR.LE gsb0, 0x0 ;  /* 0x00008000000079c5 */ /* 0x000fe40000010000 */
[----:B------:R-:W-:-:S06]  /*1eb10*/  WARPGROUP.ARRIVE ;  /* 0x00000000000079c5 */ /* 0x000fcc0000000000 */
[----:B------:R-:W-:Y:S01]  /*1eb20*/  HGMMA.64x256x16.F32.BF16 R24, R188, gdesc[UR4].tnspB, R24, gsb0 ;  /* 0x43e00004bc187df0 */ /* 0x000fe20008001818 */
[----:B------:R-:W-:Y:S02]  /*1eb30*/  R2UR UR6, R6 ;  /* 0x00000000060672ca */ /* 0x000fe400000e0000 */
[----:B------:R-:W-:Y:S01]  /*1eb40*/  R2UR UR7, R7 ;  /* 0x00000000070772ca */ /* 0x000fe200000e0000 */
[----:B------:R-:W0:Y:S02]  /*1eb50*/  SHFL.BFLY PT, R6, R9, 0x2, 0x1f ;  /* 0x0c401f0009067f89 */ /* 0x000e2400000e0000 */
[----:B0-----:R-:W-:-:S05]  /*1eb60*/  FADD.FTZ R10, R6, R9 ;  /* 0x00000009060a7221 */ /* 0x001fca0000010000 */
[----:B------:R-:W0:Y:S02]  /*1eb70*/  SHFL.BFLY PT, R7, R10, 0x1, 0x1f ;  /* 0x0c201f000a077f89 */ /* 0x000e2400000e0000 */
[----:B0-----:R-:W-:Y:S01]  /*1eb80*/  FADD.FTZ R14, R10, R7 ;  /* 0x000000070a0e7221 */ /* 0x001fe20000010000 */
[----:B------:R-:W-:Y:S01]  /*1eb90*/  CS2R R6, SRZ ;  /* 0x0000000000067805 */ /* 0x000fe2000001ff00 */
[----:B------:R-:W-:-:S03]  /*1eba0*/  @P1 FMUL.FTZ R10, R2, 0.69314718246459960938 ;  /* 0x3f317218020a1820 */ /* 0x000fc60000410000 */
[----:B------:R-:W-:Y:S01]  /*1ebb0*/  FSETP.NE.FTZ.AND P2, PT, R14, RZ, PT ;  /* 0x000000ff0e00720b */ /* 0x000fe20003f55000 */
[----:B------:R-:W-:Y:S01]  /*1ebc0*/  @P1 FFMA.FTZ R3, R10, R5, R11 ;  /* 0x000000050a031223 */ /* 0x000fe2000001000b */
        /* <DEDUP_REMOVED lines=12> */
.L_x_1840:
[----:B------:R-:W2:Y:S01]  /*1ec90*/  LDL.LU R2, [R1+0x4] ;  /* 0x0000040001027983 */ /* 0x000ea20000300800 */
[----:B------:R-:W-:Y:S02]  /*1eca0*/  VIADD R4, R8, 0x30860 ;  /* 0x0003086008047836 */ /* 0x000fe40000000000 */
[-C--:B------:R-:W-:Y:S01]  /*1ecb0*/  FMUL.FTZ R24, R24, R7.reuse ;  /* 0x0000000718187220 */ /* 0x080fe20000410000 */
[----:B------:R-:W-:Y:S01]  /*1ecc0*/  FMUL.FTZ R25, R25, R7 ;  /* 0x0000000719197220 */ /* 0x000fe20000410000 */
[----:B------:R-:W3:Y:S01]  /*1ecd0*/  LDL.LU R18, [R1+0x7c] ;  /* 0x00007c0001127983 */ /* 0x000ee20000300800 */
[----:B------:R-:W-:Y:S02]  /*1ece0*/  VIADD R204, R204, 0x1 ;  /* 0x00000001cccc7836 */ /* 0x000fe40000000000 */
[----:B------:R-:W-:-:S03]  /*1ecf0*/  FMUL.FTZ R14, R27, R6 ;  /* 0x000000061b0e7220 */ /* 0x000fc60000410000 */
[----:B------:R-:W-:Y:S01]  /*1ed00*/  ISETP.NE.AND P1, PT, R204, 0x2, PT ;  /* 0x00000002cc00780c */ /* 0x000fe20003f25270 */
[-C--:B------:R-:W-:Y:S01]  /*1ed10*/  FMUL.FTZ R172, R112, R7.reuse ;  /* 0x0000000770ac7220 */ /* 0x080fe20000410000 */
[-C--:B------:R-:W-:Y:S02]  /*1ed20*/  FMUL.FTZ R173, R116, R7.reuse ;  /* 0x0000000774ad7220 */ /* 0x080fe40000410000 */
        /* <DEDUP_REMOVED lines=122> */
[----:B------:R-:W-:-:S02]  /*1f4d0*/  LOP3.LUT R218, R218, R27, RZ, 0x3c, !PT ;  /* 0x0000001bdada7212 */ /* 0x000fc400078e3cff */
[----:B------:R-:W-:Y:S02]  /*1f4e0*/  SEL R204, R204, RZ, P1 ;  /* 0x000000ffcccc7207 */ /* 0x000fe40000800000 */
[----:B--2---:R-:W-:Y:S01]  /*1f4f0*/  PRMT R4, R2, 0x654, R4 ;  /* 0x0000065402047816 */ /* 0x004fe20000000004 */
[----:B---3--:R-:W-:Y:S02]  /*1f500*/  VIADD R18, R18, 0x1 ;  /* 0x0000000112127836 */ /* 0x008fe40000000000 */
[----:B------:R-:W-:Y:S01]  /*1f510*/  FMUL.FTZ R2, R37, R7 ;  /* 0x0000000725027220 */ /* 0x000fe20000410000 */
[----:B------:R0:W-:Y:S02]  /*1f520*/  SYNCS.ARRIVE.TRANS64.RED.A1T0 RZ, [R4+URZ], RZ ;  /* 0x000000ff04ff79a7 */ /* 0x0001e4000810043f */
[----:B------:R1:W-:Y:S01]  /*1f530*/  STL [R1+0x7c], R18 ;  /* 0x00007c1201007387 */ /* 0x0003e20000100800 */
[-C--:B------:R-:W-:Y:S01]  /*1f540*/  FMUL.FTZ R7, R38, R6.reuse ;  /* 0x0000000626077220 */ /* 0x080fe20000410000 */
[----:B0-----:R-:W-:-:S07]  /*1f550*/  FMUL.FTZ R4, R26, R6 ;  /* 0x000000061a047220 */ /* 0x001fce0000410000 */
.L_x_1666:
[----:B------:R-:W0:Y:S08]  /*1f560*/  S2UR UR4, SR_CgaCtaId ;  /* 0x00000000000479c3 */ /* 0x000e300000008800 */
[----:B------:R-:W-:Y:S01]  /*1f570*/  BAR.SYNC.DEFER_BLOCKING 0x5, 0x180 ;  /* 0x0146000000007b1d */ /* 0x000fe20000010000 */
[----:B-1----:R-:W-:-:S05]  /*1f580*/  MOV R18, 0x400 ;  /* 0x0000040000127802 */ /* 0x002fca0000000f00 */
[----:B------:R-:W-:Y:S01]  /*1f590*/  BSSY B0, `(.L_x_1841) ;  /* 0x00002d0000007945 */ /* 0x000fe20003800000 */
[----:B0-----:R-:W-:-:S05]  /*1f5a0*/  IMAD.U32 R6, RZ, RZ, UR4 ;  /* 0x00000004ff067e24 */ /* 0x001fca000f8e00ff */
[----:B------:R0:W-:Y:S01]  /*1f5b0*/  STL [R1+0x4], R6 ;  /* 0x0000040601007387 */ /* 0x0001e20000100800 */
[----:B------:R-:W-:-:S05]  /*1f5c0*/  LEA R18, R6, R18, 0x18 ;  /* 0x0000001206127211 */ /* 0x000fca00078ec0ff */
[----:B------:R0:W1:Y:S01]  /*1f5d0*/  LDS.128 R36, [R18+0x308d0] ;  /* 0x0308d00012247984 */ /* 0x0000620000000c00 */
[----:B------:R-:W-:Y:S06]  /*1f5e0*/  BAR.ARV 0x4, 0x180 ;  /* 0x0106000000007b1d */ /* 0x000fec0000002000 */
[----:B------:R-:W-:Y:S05]  /*1f5f0*/  @P0 BRA `(.L_x_1842) ;  /* 0x0000001c00d80947 */ /* 0x000fea0003800000 */
[----:B0-----:R-:W2:Y:S04]  /*1f600*/  LDL R6, [R1+0xb4] ;  /* 0x0000b40001067983 */ /* 0x001ea80000100800 */
[----:B------:R-:W3:Y:S01]  /*1f610*/  LDL R180, [R1+0x78] ;  /* 0x0000780001b47983 */ /* 0x000ee20000100800 */
[----:B------:R-:W0:Y:S01]  /*1f620*/  S2R R27, SR_SWINHI ;  /* 0x00000000001b7919 */ /* 0x000e220000002f00 */
[----:B------:R-:W-:Y:S01]  /*1f630*/  F2FP.BF16.F32.PACK_AB R24, R25, R24 ;  /* 0x000000181918723e */ /* 0x000fe200000010ff */
[----:B------:R-:W-:Y:S01]  /*1f640*/  ULDC.64 UR4, c[0x0][0xc00] ;  /* 0x0003000000047ab9 */ /* 0x000fe20000000a00 */
[----:B------:R-:W4:Y:S01]  /*1f650*/  LDL R178, [R1+0x74] ;  /* 0x0000740001b27983 */ /* 0x000f220000100800 */
        /* <DEDUP_REMOVED lines=26> */
[----:B------:R-:W-:Y:S01]  /*1f800*/  BAR.SYNC.DEFER_BLOCKING 0x1, 0x100 ;  /* 0x0044000000007b1d */ /* 0x000fe20000010000 */
[----:B--2---:R-:W-:-:S03]  /*1f810*/  IMAD.WIDE R134, R6, 0x2, R34 ;  /* 0x0000000206867825 */ /* 0x004fc600078e0222 */
[C---:B------:R-:W-:Y:S02]  /*1f820*/  IADD3 R95, P1, R134.reuse, 0x20, RZ ;  /* 0x00000020865f7810 */ /* 0x040fe40007f3e0ff */
[----:B------:R-:W-:Y:S02]  /*1f830*/  IADD3 R103, P0, R134, 0x40, RZ ;  /* 0x0000004086677810 */ /* 0x000fe40007f1e0ff */
[----:B------:R-:W-:Y:S02]  /*1f840*/  LOP3.LUT R94, R95, 0x380, RZ, 0xc0, !PT ;  /* 0x000003805f5e7812 */ /* 0x000fe400078ec0ff */
[----:B------:R-:W-:Y:S02]  /*1f850*/  LOP3.LUT R102, R103, 0x380, RZ, 0xc0, !PT ;  /* 0x0000038067667812 */ /* 0x000fe400078ec0ff */
[----:B------:R-:W-:Y:S02]  /*1f860*/  SHF.R.U64 R94, R94, 0x3, RZ ;  /* 0x000000035e5e7819 */ /* 0x000fe400000012ff */
[----:B------:R-:W-:-:S02]  /*1f870*/  IADD3 R119, P5, R134, 0x4040, RZ ;  /* 0x0000404086777810 */ /* 0x000fc40007fbe0ff */
[----:B------:R-:W-:Y:S01]  /*1f880*/  LOP3.LUT R94, R94, R95, RZ, 0x3c, !PT ;  /* 0x0000005f5e5e7212 */ /* 0x000fe200078e3cff */
[--C-:B------:R-:W-:Y:S01]  /*1f890*/  IMAD.X R95, RZ, RZ, R135.reuse, P1 ;  /* 0x000000ffff5f7224 */ /* 0x100fe200008e0687 */
[----:B------:R-:W-:Y:S02]  /*1f8a0*/  SHF.R.U64 R102, R102, 0x3, RZ ;  /* 0x0000000366667819 */ /* 0x000fe400000012ff */
[C---:B------:R-:W-:Y:S02]  /*1f8b0*/  IADD3 R123, P1, R134.reuse, 0x8000, RZ ;  /* 0x00008000867b7810 */ /* 0x040fe40007f3e0ff */
[----:B------:R-:W-:Y:S02]  /*1f8c0*/  IADD3 R121, P2, R134, 0x4060, RZ ;  /* 0x0000406086797810 */ /* 0x000fe40007f5e0ff */
[----:B------:R-:W-:Y:S02]  /*1f8d0*/  LOP3.LUT R118, R119, 0x380, RZ, 0xc0, !PT ;  /* 0x0000038077767812 */ /* 0x000fe400078ec0ff */
[----:B------:R-:W-:Y:S01]  /*1f8e0*/  LOP3.LUT R102, R102, R103, RZ, 0x3c, !PT ;  /* 0x0000006766667212 */ /* 0x000fe200078e3cff */
[----:B------:R-:W-:Y:S01]  /*1f8f0*/  IMAD.X R103, RZ, RZ, R135, P0 ;  /* 0x000000ffff677224 */ /* 0x000fe200000e0687 */
[----:B------:R-:W-:-:S02]  /*1f900*/  LOP3.LUT R122, R123, 0x380, RZ, 0xc0, !PT ;  /* 0x000003807b7a7812 */ /* 0x000fc400078ec0ff */
[C---:B------:R-:W-:Y:S02]  /*1f910*/  LOP3.LUT R27, R134.reuse, 0x380, RZ, 0xc0, !PT ;  /* 0x00000380861b7812 */ /* 0x040fe400078ec0ff */
[C---:B------:R-:W-:Y:S02]  /*1f920*/  IADD3 R107, P4, R134.reuse, 0x60, RZ ;  /* 0x00000060866b7810 */ /* 0x040fe40007f9e0ff */
[C---:B------:R-:W-:Y:S02]  /*1f930*/  IADD3 R111, P3, R134.reuse, 0x4000, RZ ;  /* 0x00004000866f7810 */ /* 0x040fe40007f7e0ff */
[----:B------:R-:W-:Y:S02]  /*1f940*/  LOP3.LUT R120, R121, 0x380, RZ, 0xc0, !PT ;  /* 0x0000038079787812 */ /* 0x000fe400078ec0ff */
[----:B------:R-:W-:Y:S02]  /*1f950*/  IADD3 R125, P0, R134, 0x8020, RZ ;  /* 0x00008020867d7810 */ /* 0x000fe40007f1e0ff */
[----:B------:R-:W-:-:S02]  /*1f960*/  SHF.R.U64 R118, R118, 0x3, RZ ;  /* 0x0000000376767819 */ /* 0x000fc400000012ff */
[----:B------:R-:W-:Y:S02]  /*1f970*/  IADD3 R115, P6, R134, 0x4020, RZ ;  /* 0x0000402086737810 */ /* 0x000fe40007fde0ff */
[----:B------:R-:W-:Y:S02]  /*1f980*/  SHF.R.U64 R122, R122, 0x3, RZ ;  /* 0x000000037a7a7819 */ /* 0x000fe400000012ff */
[----:B------:R-:W-:Y:S02]  /*1f990*/  SHF.R.U64 R27, R27, 0x3, RZ ;  /* 0x000000031b1b7819 */ /* 0x000fe400000012ff */
[----:B------:R-:W-:Y:S02]  /*1f9a0*/  LOP3.LUT R106, R107, 0x380, RZ, 0xc0, !PT ;  /* 0x000003806b6a7812 */ /* 0x000fe400078ec0ff */
[----:B------:R-:W-:Y:S02]  /*1f9b0*/  LOP3.LUT R110, R111, 0x380, RZ, 0xc0, !PT ;  /* 0x000003806f6e7812 */ /* 0x000fe400078ec0ff */
[----:B------:R-:W-:-:S02]  /*1f9c0*/  SHF.R.U64 R120, R120, 0x3, RZ ;  /* 0x0000000378787819 */ /* 0x000fc400000012ff */
[----:B------:R-:W-:Y:S02]  /*1f9d0*/  LOP3.LUT R124, R125, 0x380, RZ, 0xc0, !PT ;  /* 0x000003807d7c7812 */ /* 0x000fe400078ec0ff */
[----:B------:R-:W-:Y:S01]  /*1f9e0*/  LOP3.LUT R118, R118, R119, RZ, 0x3c, !PT ;  /* 0x0000007776767212 */ /* 0x000fe200078e3cff */
[--C-:B------:R-:W-:Y:S01]  /*1f9f0*/  IMAD.X R119, RZ, RZ, R135.reuse, P5 ;  /* 0x000000ffff777224 */ /* 0x100fe200028e0687 */
[----:B------:R-:W-:Y:S02]  /*1fa00*/  LOP3.LUT R114, R115, 0x380, RZ, 0xc0, !PT ;  /* 0x0000038073727812 */ /* 0x000fe400078ec0ff */
[----:B------:R-:W-:Y:S01]  /*1fa10*/  LOP3.LUT R122, R122, R123, RZ, 0x3c, !PT ;  /* 0x0000007b7a7a7212 */ /* 0x000fe200078e3cff */
[--C-:B------:R-:W-:Y:S01]  /*1fa20*/  IMAD.X R123, RZ, RZ, R135.reuse, P1 ;  /* 0x000000ffff7b7224 */ /* 0x100fe200008e0687 */
[----:B------:R-:W-:Y:S01]  /*1fa30*/  LOP3.LUT R26, R27, R134, RZ, 0x3c, !PT ;  /* 0x000000861b1a7212 */ /* 0x000fe200078e3cff */
[----:B------:R-:W-:Y:S01]  /*1fa40*/  IMAD.MOV.U32 R27, RZ, RZ, R135 ;  /* 0x000000ffff1b7224 */ /* 0x000fe200078e0087 */
[----:B------:R-:W-:-:S02]  /*1fa50*/  SHF.R.U64 R106, R106, 0x3, RZ ;  /* 0x000000036a6a7819 */ /* 0x000fc400000012ff */
[----:B------:R-:W-:Y:S02]  /*1fa60*/  IADD3 R177, P5, R134, 0xc020, RZ ;  /* 0x0000c02086b17810 */ /* 0x000fe40007fbe0ff */
[----:B------:R-:W-:Y:S02]  /*1fa70*/  SHF.R.U64 R110, R110, 0x3, RZ ;  /* 0x000000036e6e7819 */ /* 0x000fe400000012ff */
[----:B------:R-:W-:Y:S01]  /*1fa80*/  LOP3.LUT R120, R120, R121, RZ, 0x3c, !PT ;  /* 0x0000007978787212 */ /* 0x000fe200078e3cff */
[----:B------:R-:W-:Y:S01]  /*1fa90*/  IMAD.X R121, RZ, RZ, R135, P2 ;  /* 0x000000ffff797224 */ /* 0x000fe200010e0687 */
[----:B------:R-:W-:Y:S02]  /*1faa0*/  SHF.R.U64 R124, R124, 0x3, RZ ;  /* 0x000000037c7c7819 */ /* 0x000fe400000012ff */
[----:B------:R-:W-:Y:S02]  /*1fab0*/  IADD3 R181, P1, R134, 0xc060, RZ ;  /* 0x0000c06086b57810 */ /* 0x000fe40007f3e0ff */
[----:B------:R-:W-:-:S02]  /*1fac0*/  SHF.R.U64 R114, R114, 0x3, RZ ;  /* 0x0000000372727819 */ /* 0x000fc400000012ff */
[----:B------:R-:W-:Y:S02]  /*1fad0*/  IADD3 R179, P2, R134, 0xc040, RZ ;  /* 0x0000c04086b37810 */ /* 0x000fe40007f5e0ff */
[----:B------:R-:W-:Y:S01]  /*1fae0*/  LOP3.LUT R106, R106, R107, RZ, 0x3c, !PT ;  /* 0x0000006b6a6a7212 */ /* 0x000fe200078e3cff */
[--C-:B------:R-:W-:Y:S01]  /*1faf0*/  IMAD.X R107, RZ, RZ, R135.reuse, P4 ;  /* 0x000000ffff6b7224 */ /* 0x100fe200020e0687 */
[----:B------:R-:W-:Y:S02]  /*1fb00*/  LOP3.LUT R4, R177, 0x380, RZ, 0xc0, !PT ;  /* 0x00000380b1047812 */ /* 0x000fe400078ec0ff */
[----:B------:R-:W-:Y:S01]  /*1fb10*/  LOP3.LUT R110, R110, R111, RZ, 0x3c, !PT ;  /* 0x0000006f6e6e7212 */ /* 0x000fe200078e3cff */
[--C-:B------:R-:W-:Y:S01]  /*1fb20*/  IMAD.X R111, RZ, RZ, R135.reuse, P3 ;  /* 0x000000ffff6f7224 */ /* 0x100fe200018e0687 */
[----:B------:R-:W-:Y:S01]  /*1fb30*/  LOP3.LUT R124, R124, R125, RZ, 0x3c, !PT ;  /* 0x0000007d7c7c7212 */ /* 0x000fe200078e3cff */
[----:B------:R-:W-:Y:S01]  /*1fb40*/  IMAD.X R125, RZ, RZ, R135, P0 ;  /* 0x000000ffff7d7224 */ /* 0x000fe200000e0687 */
[----:B------:R-:W-:-:S02]  /*1fb50*/  MOV R6, R26 ;  /* 0x0000001a00067202 */ /* 0x000fc40000000f00 */
[----:B------:R-:W-:Y:S02]  /*1fb60*/  LOP3.LUT R14, R181, 0x380, RZ, 0xc0, !PT ;  /* 0x00000380b50e7812 */ /* 0x000fe400078ec0ff */
[----:B------:R-:W-:Y:S02]  /*1fb70*/  IADD3 R127, P4, R134, 0x8040, RZ ;  /* 0x00008040867f7810 */ /* 0x000fe40007f9e0ff */
[----:B------:R-:W-:Y:S02]  /*1fb80*/  F2FP.BF16.F32.PACK_AB R27, R12, R30 ;  /* 0x0000001e0c1b723e */ /* 0x000fe400000010ff */
[----:B------:R-:W-:Y:S01]  /*1fb90*/  LOP3.LUT R114, R114, R115, RZ, 0x3c, !PT ;  /* 0x0000007372727212 */ /* 0x000fe200078e3cff */
[----:B------:R-:W-:Y:S01]  /*1fba0*/  IMAD.X R115, RZ, RZ, R135, P6 ;  /* 0x000000ffff737224 */ /* 0x000fe200030e0687 */
[----:B------:R-:W-:Y:S02]  /*1fbb0*/  IADD3 R129, P3, R134, 0x8060, RZ ;  /* 0x0000806086817810 */ /* 0x000fe40007f7e0ff */
[----:B------:R-:W-:-:S02]  /*1fbc0*/  F2FP.BF16.F32.PACK_AB R26, R29, R28 ;  /* 0x0000001c1d1a723e */ /* 0x000fc400000010ff */
[----:B------:R-:W-:Y:S02]  /*1fbd0*/  LOP3.LUT R12, R179, 0x380, RZ, 0xc0, !PT ;  /* 0x00000380b30c7812 */ /* 0x000fe400078ec0ff */
[----:B------:R-:W-:Y:S02]  /*1fbe0*/  ISETP.NE.U32.AND P0, PT, RZ, UR4, PT ;  /* 0x00000004ff007c0c */ /* 0x000fe4000bf05070 */
[----:B------:R-:W-:Y:S02]  /*1fbf0*/  SHF.R.U64 R4, R4, 0x3, RZ ;  /* 0x0000000304047819 */ /* 0x000fe400000012ff */
[----:B------:R-:W-:Y:S02]  /*1fc00*/  IADD3 R131, P6, R134, 0xc000, RZ ;  /* 0x0000c00086837810 */ /* 0x000fe40007fde0ff */
[----:B------:R-:W-:Y:S02]  /*1fc10*/  SHF.R.U64 R14, R14, 0x3, RZ ;  /* 0x000000030e0e7819 */ /* 0x000fe400000012ff */
[----:B------:R-:W-:Y:S01]  /*1fc20*/  LOP3.LUT R126, R127, 0x380, RZ, 0xc0, !PT ;  /* 0x000003807f7e7812 */ /* 0x000fe200078ec0ff */
[----:B------:R-:W-:Y:S01]  /*1fc30*/  IMAD.X R29, RZ, RZ, R135, P1 ;  /* 0x000000ffff1d7224 */ /* 0x000fe200008e0687 */
[----:B------:R-:W-:Y:S01]  /*1fc40*/  LOP3.LUT R128, R129, 0x380, RZ, 0xc0, !PT ;  /* 0x0000038081807812 */ /* 0x000fe200078ec0ff */
[----:B------:R0:W-:Y:S01]  /*1fc50*/  STSM.16.M88.4 [R6], R24 ;  /* 0x0000001806007844 */ /* 0x0001e20000000200 */
[----:B------:R-:W-:-:S02]  /*1fc60*/  SHF.R.U64 R12, R12, 0x3, RZ ;  /* 0x000000030c0c7819 */ /* 0x000fc400000012ff */
[----:B------:R-:W-:Y:S01]  /*1fc70*/  ISETP.NE.AND.EX P0, PT, RZ, UR5, PT, P0 ;  /* 0x00000005ff007c0c */ /* 0x000fe2000bf05300 */
[----:B------:R-:W-:Y:S01]  /*1fc80*/  ULDC.64 UR4, c[0x0][0xc08] ;  /* 0x0003020000047ab9 */ /* 0x000fe20000000a00 */
[----:B------:R-:W-:Y:S01]  /*1fc90*/  LOP3.LUT R138, R4, R177, RZ, 0x3c, !PT ;  /* 0x000000b1048a7212 */ /* 0x000fe200078e3cff */
[----:B------:R-:W-:Y:S01]  /*1fca0*/  IMAD.X R143, RZ, RZ, R135, P2 ;  /* 0x000000ffff8f7224 */ /* 0x000fe200010e0687 */
[----:B------:R-:W-:Y:S02]  /*1fcb0*/  LOP3.LUT R130, R131, 0x380, RZ, 0xc0, !PT ;  /* 0x0000038083827812 */ /* 0x000fe400078ec0ff */
[----:B------:R-:W-:Y:S02]  /*1fcc0*/  LOP3.LUT R28, R14, R181, RZ, 0x3c, !PT ;  /* 0x000000b50e1c7212 */ /* 0x000fe400078e3cff */
[----:B------:R-:W-:Y:S02]  /*1fcd0*/  MOV R94, R94 ;  /* 0x0000005e005e7202 */ /* 0x000fe40000000f00 */
[----:B------:R-:W-:-:S02]  /*1fce0*/  F2FP.BF16.F32.PACK_AB R4, R33, R153 ;  /* 0x000000992104723e */ /* 0x000fc400000010ff */
[----:B------:R-:W-:Y:S02]  /*1fcf0*/  SHF.R.U64 R126, R126, 0x3, RZ ;  /* 0x000000037e7e7819 */ /* 0x000fe400000012ff */
[----:B0-----:R-:W-:Y:S02]  /*1fd00*/  F2FP.BF16.F32.PACK_AB R6, R2, R154 ;  /* 0x0000009a0206723e */ /* 0x001fe400000010ff */
[----:B------:R-:W-:Y:S02]  /*1fd10*/  ISETP.NE.U32.AND P2, PT, RZ, UR4, PT ;  /* 0x00000004ff007c0c */ /* 0x000fe4000bf45070 */
[----:B------:R-:W-:Y:S02]  /*1fd20*/  SHF.R.U64 R128, R128, 0x3, RZ ;  /* 0x0000000380807819 */ /* 0x000fe400000012ff */
[----:B------:R-:W-:Y:S02]  /*1fd30*/  LOP3.LUT R142, R12, R179, RZ, 0x3c, !PT ;  /* 0x000000b30c8e7212 */ /* 0x000fe400078e3cff */
[----:B------:R-:W-:-:S02]  /*1fd40*/  MOV R102, R102 ;  /* 0x0000006600667202 */ /* 0x000fc40000000f00 */
[----:B------:R-:W-:Y:S02]  /*1fd50*/  MOV R106, R106 ;  /* 0x0000006a006a7202 */ /* 0x000fe40000000f00 */
[----:B------:R-:W-:Y:S02]  /*1fd60*/  F2FP.BF16.F32.PACK_AB R12, R49, R157 ;  /* 0x0000009d310c723e */ /* 0x000fe400000010ff */
[----:B------:R-:W-:Y:S01]  /*1fd70*/  F2FP.BF16.F32.PACK_AB R14, R53, R52 ;  /* 0x00000034350e723e */ /* 0x000fe200000010ff */
[----:B------:R0:W-:Y:S01]  /*1fd80*/  STSM.16.M88.4 [R94], R4 ;  /* 0x000000045e007844 */ /* 0x0001e20000000200 */
[----:B------:R-:W-:Y:S02]  /*1fd90*/  SHF.R.U64 R130, R130, 0x3, RZ ;  /* 0x0000000382827819 */ /* 0x000fe400000012ff */
[----:B------:R-:W-:Y:S02]  /*1fda0*/  MOV R110, R110 ;  /* 0x0000006e006e7202 */ /* 0x000fe40000000f00 */
[----:B------:R-:W-:-:S02]  /*1fdb0*/  MOV R2, R28 ;  /* 0x0000001c00027202 */ /* 0x000fc40000000f00 */
[----:B------:R-:W-:Y:S02]  /*1fdc0*/  F2FP.BF16.F32.PACK_AB R24, R57, R158 ;  /* 0x0000009e3918723e */ /* 0x000fe400000010ff */
[----:B------:R-:W-:Y:S02]  /*1fdd0*/  F2FP.BF16.F32.PACK_AB R25, R59, R58 ;  /* 0x0000003a3b19723e */ /* 0x000fe400000010ff */
[----:B------:R-:W-:Y:S02]  /*1fde0*/  F2FP.BF16.F32.PACK_AB R26, R61, R159 ;  /* 0x0000009f3d1a723e */ /* 0x000fe400000010ff */
[----:B------:R-:W-:Y:S02]  /*1fdf0*/  F2FP.BF16.F32.PACK_AB R27, R63, R62 ;  /* 0x0000003e3f1b723e */ /* 0x000fe400000010ff */
[----:B------:R-:W-:Y:S01]  /*1fe00*/  LOP3.LUT R126, R126, R127, RZ, 0x3c, !PT ;  /* 0x0000007f7e7e7212 */ /* 0x000fe200078e3cff */
[----:B------:R-:W-:Y:S01]  /*1fe10*/  IMAD.X R127, RZ, RZ, R135, P4 ;  /* 0x000000ffff7f7224 */ /* 0x000fe200020e0687 */
[----:B------:R-:W-:-:S02]  /*1fe20*/  MOV R114, R114 ;  /* 0x0000007200727202 */ /* 0x000fc40000000f00 */
[----:B------:R-:W-:Y:S02]  /*1fe30*/  F2FP.BF16.F32.PACK_AB R28, R65, R160 ;  /* 0x000000a0411c723e */ /* 0x000fe400000010ff */
[----:B------:R-:W-:Y:S02]  /*1fe40*/  F2FP.BF16.F32.PACK_AB R29, R67, R66 ;  /* 0x00000042431d723e */ /* 0x000fe400000010ff */
[----:B------:R-:W-:Y:S02]  /*1fe50*/  F2FP.BF16.F32.PACK_AB R30, R69, R161 ;  /* 0x000000a1451e723e */ /* 0x000fe400000010ff */
[----:B------:R-:W-:Y:S01]  /*1fe60*/  ISETP.NE.AND.EX P2, PT, RZ, UR5, PT, P2 ;  /* 0x00000005ff007c0c */ /* 0x000fe2000bf45320 */
[----:B------:R2:W-:Y:S01]  /*1fe70*/  STSM.16.M88.4 [R102], R8 ;  /* 0x0000000866007844 */ /* 0x0005e20000000200 */
[----:B------:R-:W-:Y:S01]  /*1fe80*/  LOP3.LUT R128, R128, R129, RZ, 0x3c, !PT ;  /* 0x0000008180807212 */ /* 0x000fe200078e3cff */
[----:B------:R-:W-:Y:S01]  /*1fe90*/  IMAD.X R129, RZ, RZ, R135, P3 ;  /* 0x000000ffff817224 */ /* 0x000fe200018e0687 */
[----:B------:R-:W-:-:S02]  /*1fea0*/  MOV R118, R118 ;  /* 0x0000007600767202 */ /* 0x000fc40000000f00 */
[----:B0-----:R-:W-:Y:S02]  /*1feb0*/  F2FP.BF16.F32.PACK_AB R4, R73, R162 ;  /* 0x000000a24904723e */ /* 0x001fe400000010ff */
[----:B------:R-:W-:Y:S02]  /*1fec0*/  F2FP.BF16.F32.PACK_AB R5, R75, R74 ;  /* 0x0000004a4b05723e */ /* 0x000fe400000010ff */
[----:B------:R-:W-:Y:S02]  /*1fed0*/  F2FP.BF16.F32.PACK_AB R6, R77, R163 ;  /* 0x000000a34d06723e */ /* 0x000fe400000010ff */
[----:B------:R-:W-:Y:S01]  /*1fee0*/  F2FP.BF16.F32.PACK_AB R7, R79, R78 ;  /* 0x0000004e4f07723e */ /* 0x000fe200000010ff */
[----:B------:R0:W-:Y:S01]  /*1fef0*/  STSM.16.M88.4 [R106], R12 ;  /* 0x0000000c6a007844 */ /* 0x0001e20000000200 */
[----:B------:R-:W-:Y:S01]  /*1ff00*/  LOP3.LUT R130, R130, R131, RZ, 0x3c, !PT ;  /* 0x0000008382827212 */ /* 0x000fe200078e3cff */
[----:B------:R-:W-:Y:S01]  /*1ff10*/  IMAD.X R131, RZ, RZ, R135, P6 ;  /* 0x000000ffff837224 */ /* 0x000fe200030e0687 */
[----:B------:R-:W-:Y:S01]  /*1ff20*/  MOV R120, R120 ;  /* 0x0000007800787202 */ /* 0x000fe20000000f00 */
[----:B------:R-:W-:Y:S01]  /*1ff30*/  STSM.16.M88.4 [R110], R24 ;  /* 0x000000186e007844 */ /* 0x000fe20000000200 */
[----:B--2---:R-:W-:-:S02]  /*1ff40*/  F2FP.BF16.F32.PACK_AB R8, R81, R164 ;  /* 0x000000a45108723e */ /* 0x004fc400000010ff */
[----:B------:R-:W-:Y:S02]  /*1ff50*/  F2FP.BF16.F32.PACK_AB R9, R83, R82 ;  /* 0x000000525309723e */ /* 0x000fe400000010ff */
[----:B------:R-:W-:Y:S02]  /*1ff60*/  F2FP.BF16.F32.PACK_AB R10, R85, R165 ;  /* 0x000000a5550a723e */ /* 0x000fe400000010ff */
[----:B------:R-:W-:Y:S01]  /*1ff70*/  F2FP.BF16.F32.PACK_AB R11, R87, R86 ;  /* 0x00000056570b723e */ /* 0x000fe200000010ff */
[----:B------:R-:W-:Y:S01]  /*1ff80*/  IMAD.X R139, RZ, RZ, R135, P5 ;  /* 0x000000ffff8b7224 */ /* 0x000fe200028e0687 */
[----:B------:R-:W-:Y:S01]  /*1ff90*/  MOV R122, R122 ;  /* 0x0000007a007a7202 */ /* 0x000fe20000000f00 */
[----:B------:R-:W-:Y:S01]  /*1ffa0*/  STSM.16.M88.4 [R114], R28 ;  /* 0x0000001c72007844 */ /* 0x000fe20000000200 */
[----:B------:R-:W-:Y:S02]  /*1ffb0*/  MOV R124, R124 ;  /* 0x0000007c007c7202 */ /* 0x000fe40000000f00 */
[----:B0-----:R-:W-:-:S02]  /*1ffc0*/  F2FP.BF16.F32.PACK_AB R12, R89, R166 ;  /* 0x000000a6590c723e */ /* 0x001fc400000010ff */
[----:B------:R-:W-:Y:S02]  /*1ffd0*/  F2FP.BF16.F32.PACK_AB R13, R91, R90 ;  /* 0x0000005a5b0d723e */ /* 0x000fe400000010ff */
[----:B------:R-:W-:Y:S02]  /*1ffe0*/  F2FP.BF16.F32.PACK_AB R14, R93, R167 ;  /* 0x000000a75d0e723e */ /* 0x000fe400000010ff */
[----:B------:R-:W-:Y:S01]  /*1fff0*/  F2FP.BF16.F32.PACK_AB R15, R21, R20 ;  /* 0x00000014150f723e */ /* 0x000fe200000010ff */
[----:B------:R0:W-:Y:S01]  /*20000*/  STSM.16.M88.4 [R118], R4 ;  /* 0x0000000476007844 */ /* 0x0001e20000000200 */
[----:B------:R-:W-:Y:S02]  /*20010*/  F2FP.BF16.F32.PACK_AB R52, R97, R168 ;  /* 0x000000a86134723e */ /* 0x000fe400000010ff */
[----:B------:R-:W-:Y:S02]  /*20020*/  F2FP.BF16.F32.PACK_AB R53, R99, R98 ;  /* 0x000000626335723e */ /* 0x000fe400000010ff */
[----:B------:R-:W-:Y:S01]  /*20030*/  MOV R126, R126 ;  /* 0x0000007e007e7202 */ /* 0x000fe20000000f00 */
[----:B------:R2:W-:Y:S01]  /*20040*/  STSM.16.M88.4 [R120], R8 ;  /* 0x0000000878007844 */ /* 0x0005e20000000200 */
[----:B------:R-:W-:-:S02]  /*20050*/  MOV R128, R128 ;  /* 0x0000008000807202 */ /* 0x000fc40000000f00 */
[----:B------:R-:W-:Y:S01]  /*20060*/  MOV R130, R130 ;  /* 0x0000008200827202 */ /* 0x000fe20000000f00 */
[----:B------:R3:W-:Y:S01]  /*20070*/  STSM.16.M88.4 [R122], R12 ;  /* 0x0000000c7a007844 */ /* 0x0007e20000000200 */
[----:B-1----:R-:W-:Y:S02]  /*20080*/  MOV R36, R138 ;  /* 0x0000008a00247202 */ /* 0x002fe40000000f00 */
[----:B------:R-:W-:Y:S02]  /*20090*/  F2FP.BF16.F32.PACK_AB R153, R84, R80 ;  /* 0x000000505499723e */ /* 0x000fe400000010ff */
[----:B0-----:R-:W-:Y:S02]  /*200a0*/  F2FP.BF16.F32.PACK_AB R4, R113, R172 ;  /* 0x000000ac7104723e */ /* 0x001fe400000010ff */
[----:B------:R-:W-:Y:S02]  /*200b0*/  F2FP.BF16.F32.PACK_AB R5, R56, R50 ;  /* 0x000000323805723e */ /* 0x000fe400000010ff */
[----:B------:R-:W-:-:S02]  /*200c0*/  F2FP.BF16.F32.PACK_AB R6, R117, R173 ;  /* 0x000000ad7506723e */ /* 0x000fc400000010ff */
[----:B------:R-:W-:Y:S01]  /*200d0*/  F2FP.BF16.F32.PACK_AB R7, R64, R60 ;  /* 0x0000003c4007723e */ /* 0x000fe200000010ff */
[----:B------:R-:W-:Y:S01]  /*200e0*/  STSM.16.M88.4 [R124], R52 ;  /* 0x000000347c007844 */ /* 0x000fe20000000200 */
[----:B--2---:R-:W-:Y:S02]  /*200f0*/  F2FP.BF16.F32.PACK_AB R8, R112, R174 ;  /* 0x000000ae7008723e */ /* 0x004fe400000010ff */
[----:B------:R-:W-:Y:S02]  /*20100*/  F2FP.BF16.F32.PACK_AB R154, R133, R132 ;  /* 0x00000084859a723e */ /* 0x000fe400000010ff */
[----:B------:R-:W-:Y:S02]  /*20110*/  F2FP.BF16.F32.PACK_AB R9, R71, R68 ;  /* 0x000000444709723e */ /* 0x000fe400000010ff */
[----:B------:R-:W-:Y:S02]  /*20120*/  F2FP.BF16.F32.PACK_AB R10, R116, R175 ;  /* 0x000000af740a723e */ /* 0x000fe400000010ff */
[----:B------:R-:W-:Y:S01]  /*20130*/  F2FP.BF16.F32.PACK_AB R11, R76, R72 ;  /* 0x000000484c0b723e */ /* 0x000fe200000010ff */
[----:B------:R-:W-:Y:S01]  /*20140*/  STSM.16.M88.4 [R126], R40 ;  /* 0x000000287e007844 */ /* 0x000fe20000000200 */
[----:B------:R-:W-:Y:S01]  /*20150*/  MOV R142, R142 ;  /* 0x0000008e008e7202 */ /* 0x000fe20000000f00 */
[----:B---3--:R-:W0:Y:S01]  /*20160*/  LDC.64 R12, c[0x0][0xc00] ;  /* 0x00030000ff0c7b82 */ /* 0x008e220000000a00 */
[----:B------:R-:W-:Y:S01]  /*20170*/  F2FP.BF16.F32.PACK_AB R138, R141, R140 ;  /* 0x0000008c8d8a723e */ /* 0x000fe200000010ff */
[----:B------:R1:W-:Y:S01]  /*20180*/  STSM.16.M88.4 [R128], R4 ;  /* 0x0000000480007844 */ /* 0x0003e20000000200 */
[----:B------:R-:W-:-:S03]  /*20190*/  F2FP.BF16.F32.PACK_AB R139, R108, R104 ;  /* 0x000000686c8b723e */ /* 0x000fc600000010ff */
[----:B------:R-:W-:Y:S01]  /*201a0*/  STSM.16.M88.4 [R130], R8 ;  /* 0x0000000882007844 */ /* 0x000fe20000000200 */
[----:B------:R-:W-:Y:S01]  /*201b0*/  ULDC UR4, c[0x0][0xa88] ;  /* 0x0002a20000047ab9 */ /* 0x000fe20000000800 */
[----:B------:R-:W-:Y:S01]  /*201c0*/  IMAD.MOV.U32 R20, RZ, RZ, RZ ;  /* 0x000000ffff147224 */ /* 0x000fe200078e00ff */
[----:B------:R-:W2:Y:S01]  /*201d0*/  LDC R80, c[0x0][0xbe8] ;  /* 0x0002fa00ff507b82 */ /* 0x000ea20000000800 */
[----:B------:R-:W-:Y:S04]  /*201e0*/  STSM.16.M88.4 [R36], R152 ;  /* 0x0000009824007844 */ /* 0x000fe80000000200 */
[----:B------:R-:W-:Y:S03]  /*201f0*/  STSM.16.M88.4 [R142], R136 ;  /* 0x000000888e007844 */ /* 0x000fe60000000200 */
[----:B-1----:R-:W1:Y:S01]  /*20200*/  @P2 LDC.64 R4, c[0x0][0xc08] ;  /* 0x00030200ff042b82 */ /* 0x002e620000000a00 */
[----:B------:R4:W-:Y:S01]  /*20210*/  STSM.16.M88.4 [R2], R144 ;  /* 0x0000009002007844 */ /* 0x0009e20000000200 */
[----:B------:R-:W-:-:S02]  /*20220*/  IMAD.U32 R7, RZ, RZ, UR4 ;  /* 0x00000004ff077e24 */ /* 0x000fc4000f8e00ff */
[----:B0-----:R-:W-:-:S04]  /*20230*/  IMAD.WIDE R12, R180, 0x4, R12 ;  /* 0x00000004b40c7825 */ /* 0x001fc800078e020c */
[----:B------:R-:W-:Y:S01]  /*20240*/  BAR.SYNC.DEFER_BLOCKING 0x1, 0x100 ;  /* 0x0044000000007b1d */ /* 0x000fe20000010000 */
[----:B-1----:R-:W-:-:S05]  /*20250*/  @P2 IMAD.WIDE R4, R180, 0x4, R4 ;  /* 0x00000004b4042825 */ /* 0x002fca00078e0204 */
[----:B------:R0:W5:Y:S04]  /*20260*/  @P0 LDG.E R20, desc[UR60][R12.64] ;  /* 0x0000003c0c140981 */ /* 0x000168000c1e1900 */
[----:B------:R0:W5:Y:S01]  /*20270*/  @P2 LDG.E R7, desc[UR60][R4.64] ;  /* 0x0000003c04072981 */ /* 0x000162000c1e1900 */
[----:B--2---:R-:W-:-:S13]  /*20280*/  ISETP.NE.AND P1, PT, R80, 0x1, PT ;  /* 0x000000015000780c */ /* 0x004fda0003f25270 */
[----:B------:R-:W1:Y:S08]  /*20290*/  @P1 LDC R6, c[0x0][0xbec] ;  /* 0x0002fb00ff061b82 */ /* 0x000e700000000800 */
[----:B------:R-:W2:Y:S01]  /*202a0*/  @P1 LDC R15, c[0x0][0xbf0] ;  /* 0x0002fc00ff0f1b82 */ /* 0x000ea20000000800 */
[----:B----4-:R-:W-:Y:S01]  /*202b0*/  SHF.R.S32.HI R2, RZ, 0x1f, R178 ;  /* 0x0000001fff027819 */ /* 0x010fe200000114b2 */
[----:B0-----:R-:W-:Y:S06]  /*202c0*/  @P2 BRA `(.L_x_1843) ;  /* 0x0000000000102947 */ /* 0x001fec0003800000 */
[----:B------:R-:W-:Y:S05]  /*202d0*/  @!P0 BRA `(.L_x_1843) ;  /* 0x00000000000c8947 */ /* 0x000fea0003800000 */
[----:B------:R-:W3:Y:S04]  /*202e0*/  LDG.E R4, desc[UR60][R12.64] ;  /* 0x0000003c0c047981 */ /* 0x000ee8000c1e1900 */
[----:B-----5:R-:W3:Y:S02]  /*202f0*/  LDG.E R7, desc[UR60][R12.64+0x4] ;  /* 0x0000043c0c077981 */ /* 0x020ee4000c1e1900 */
[----:B---3--:R-:W-:-:S07]  /*20300*/  IMAD.IADD R7, R7, 0x1, -R4 ;  /* 0x0000000107077824 */ /* 0x008fce00078e0a04 */
.L_x_1843:
[----:B------:R-:W3:Y:S01]  /*20310*/  LDL R5, [R1+0x64] ;  /* 0x0000640001057983 */ /* 0x000ee20000100800 */
[----:B------:R-:W-:-:S03]  /*20320*/  ULDC.64 UR4, c[0x0][0xb90] ;  /* 0x0002e40000047ab9 */ /* 0x000fc60000000a00 */
[----:B------:R-:W4:Y:S01]  /*20330*/  LDL R87, [R1+0x70] ;  /* 0x0000700001577983 */ /* 0x000f220000100800 */
[----:B-----5:R-:W-:Y:S02]  /*20340*/  SHF.R.S32.HI R21, RZ, 0x1f, R20 ;  /* 0x0000001fff157819 */ /* 0x020fe40000011414 */
[----:B------:R-:W-:Y:S01]  /*20350*/  SHF.R.S32.HI R36, RZ, 0x1f, R180 ;  /* 0x0000001fff247819 */ /* 0x000fe200000114b4 */
[----:B------:R-:W3:Y:S01]  /*20360*/  LDL.LU R86, [R1+0x4c] ;  /* 0x00004c0001567983 */ /* 0x000ee20000300800 */
[----:B------:R-:W-:Y:S01]  /*20370*/  SEL R81, R180, RZ, !P0 ;  /* 0x000000ffb4517207 */ /* 0x000fe20004000000 */
[----:B------:R-:W-:Y:S01]  /*20380*/  IMAD R82, R7, R80, RZ ;  /* 0x0000005007527224 */ /* 0x000fe200078e02ff */
[----:B------:R-:W0:Y:S01]  /*20390*/  @P1 LDC R83, c[0x0][0xbec] ;  /* 0x0002fb00ff531b82 */ /* 0x000e220000000800 */
[----:B------:R-:W4:Y:S01]  /*203a0*/  LDL R84, [R1+0xc] ;  /* 0x00000c0001547983 */ /* 0x000f220000100800 */
[----:B------:R-:W-:Y:S01]  /*203b0*/  IMAD R4, R2, UR4, RZ ;  /* 0x0000000402047c24 */ /* 0x000fe2000f8e02ff */
[----:B------:R-:W-:-:S02]  /*203c0*/  SEL R36, R36, RZ, !P0 ;  /* 0x000000ff24247207 */ /* 0x000fc40004000000 */
[----:B------:R-:W4:Y:S01]  /*203d0*/  LDL R14, [R1+0xb0] ;  /* 0x0000b000010e7983 */ /* 0x000f220000100800 */
[C---:B------:R-:W-:Y:S02]  /*203e0*/  IMAD R13, R178.reuse, UR5, R4 ;  /* 0x00000005b20d7c24 */ /* 0x040fe4000f8e0204 */
[----:B------:R-:W0:Y:S01]  /*203f0*/  @P1 LDC R85, c[0x0][0xbf0] ;  /* 0x0002fc00ff551b82 */ /* 0x000e220000000800 */
[----:B------:R-:W4:Y:S01]  /*20400*/  LDL R10, [R1+0x80] ;  /* 0x00008000010a7983 */ /* 0x000f220000100800 */
[----:B---3--:R-:W-:Y:S02]  /*20410*/  IMAD.IADD R25, R5, 0x1, R86 ;  /* 0x0000000105197824 */ /* 0x008fe400078e0256 */
[----:B------:R-:W-:Y:S01]  /*20420*/  IMAD.WIDE.U32 R4, R178, UR4, R20 ;  /* 0x00000004b2047c25 */ /* 0x000fe2000f8e0014 */
[----:B------:R-:W-:-:S03]  /*20430*/  ULDC.64 UR4, c[0x0][0xb98] ;  /* 0x0002e60000047ab9 */ /* 0x000fc60000000a00 */
[----:B-1----:R-:W-:-:S04]  /*20440*/  @P1 IMAD.HI.U32 R6, R25, R6, RZ ;  /* 0x0000000619061227 */ /* 0x002fc800078e00ff */
[----:B------:R-:W-:Y:S01]  /*20450*/  IMAD.MOV.U32 R9, RZ, RZ, R25 ;  /* 0x000000ffff097224 */ /* 0x000fe200078e0019 */
[----:B--2---:R-:W-:Y:S01]  /*20460*/  @P1 SHF.R.U32.HI R9, RZ, R15, R6 ;  /* 0x0000000fff091219 */ /* 0x004fe20000011606 */
[----:B----4-:R-:W-:Y:S02]  /*20470*/  IMAD R11, R84, 0x8, R87 ;  /* 0x00000008540b7824 */ /* 0x010fe400078e0257 */
[----:B------:R-:W-:Y:S02]  /*20480*/  IMAD.IADD R5, R5, 0x1, R13 ;  /* 0x0000000105057824 */ /* 0x000fe400078e020d */
[----:B------:R-:W-:Y:S02]  /*20490*/  IMAD.SHL.U32 R11, R11, 0x8, RZ ;  /* 0x000000080b0b7824 */ /* 0x000fe400078e00ff */
[----:B------:R-:W-:Y:S02]  /*204a0*/  IMAD.MOV R13, RZ, RZ, -R9 ;  /* 0x000000ffff0d7224 */ /* 0x000fe400078e0a09 */
[----:B------:R-:W-:-:S04]  /*204b0*/  IMAD.WIDE R34, R11, 0x2, R34 ;  /* 0x000000020b227825 */ /* 0x000fc800078e0222 */
[----:B------:R-:W-:Y:S02]  /*204c0*/  IMAD R6, R36, UR4, RZ ;  /* 0x0000000424067c24 */ /* 0x000fe4000f8e02ff */
[----:B------:R-:W-:-:S04]  /*204d0*/  IMAD.WIDE.U32 R4, R81, UR4, R4 ;  /* 0x0000000451047c25 */ /* 0x000fc8000f8e0004 */
[----:B------:R-:W-:Y:S01]  /*204e0*/  IMAD R11, R80, R13, R25 ;  /* 0x0000000d500b7224 */ /* 0x000fe200078e0219 */
[----:B------:R-:W-:Y:S01]  /*204f0*/  SHF.R.S32.HI R13, RZ, 0x1f, R9 ;  /* 0x0000001fff0d7819 */ /* 0x000fe20000011409 */
[----:B------:R-:W-:Y:S01]  /*20500*/  IMAD R8, R81, UR5, R6 ;  /* 0x0000000551087c24 */ /* 0x000fe2000f8e0206 */
[----:B------:R-:W-:Y:S01]  /*20510*/  IADD3 R4, P0, R9, R4, RZ ;  /* 0x0000000409047210 */ /* 0x000fe20007f1e0ff */
[----:B------:R-:W-:Y:S01]  /*20520*/  ULDC.64 UR4, c[0x0][0xb88] ;  /* 0x0002e20000047ab9 */ /* 0x000fe20000000a00 */
        /* <DEDUP_REMOVED lines=8> */
[----:B------:R-:W-:Y:S02]  /*205b0*/  LEA.HI.X R4, R4, UR5, R5, 0x2, P0 ;  /* 0x0000000504047c11 */ /* 0x000fe400080f1405 */
[C---:B------:R-:W-:Y:S01]  /*205c0*/  IADD3 R33, P2, R34.reuse, 0x5000, RZ ;  /* 0x0000500022217810 */ /* 0x040fe20007f5e0ff */
[----:B------:R-:W-:Y:S01]  /*205d0*/  SHFL.IDX PT, R54, R6, RZ, 0x1c1f ;  /* 0x001c1fff06367589 */ /* 0x000fe200000e0000 */
[----:B------:R-:W-:Y:S01]  /*205e0*/  IADD3 R25, P0, R34, 0x3000, RZ ;  /* 0x0000300022197810 */ /* 0x000fe20007f1e0ff */
[----:B------:R-:W-:Y:S01]  /*205f0*/  IMAD.IADD R15, R14, 0x1, R86 ;  /* 0x000000010e0f7824 */ /* 0x000fe200078e0256 */
[----:B------:R-:W-:Y:S02]  /*20600*/  ULDC.64 UR4, c[0x0][0xaa0] ;  /* 0x0002a80000047ab9 */ /* 0x000fe40000000a00 */
[----:B------:R-:W-:Y:S02]  /*20610*/  LOP3.LUT R24, R25, 0x380, RZ, 0xc0, !PT ;  /* 0x0000038019187812 */ /* 0x000fe400078ec0ff */
[----:B------:R-:W-:-:S02]  /*20620*/  LOP3.LUT R32, R33, 0x380, RZ, 0xc0, !PT ;  /* 0x0000038021207812 */ /* 0x000fc400078ec0ff */
[----:B------:R-:W-:Y:S02]  /*20630*/  SHF.R.U64 R24, R24, 0x3, RZ ;  /* 0x0000000318187819 */ /* 0x000fe400000012ff */
[----:B------:R-:W-:Y:S02]  /*20640*/  SHF.R.U64 R32, R32, 0x3, RZ ;  /* 0x0000000320207819 */ /* 0x000fe400000012ff */
[----:B------:R-:W-:Y:S01]  /*20650*/  LOP3.LUT R24, R24, R25, RZ, 0x3c, !PT ;  /* 0x0000001918187212 */ /* 0x000fe200078e3cff */
[--C-:B------:R-:W-:Y:S01]  /*20660*/  IMAD.X R25, RZ, RZ, R35.reuse, P0 ;  /* 0x000000ffff197224 */ /* 0x100fe200000e0623 */
[----:B------:R-:W-:Y:S02]  /*20670*/  IADD3 R53, P0, R34, 0x9000, RZ ;  /* 0x0000900022357810 */ /* 0x000fe40007f1e0ff */
[----:B------:R-:W-:Y:S01]  /*20680*/  LOP3.LUT R32, R32, R33, RZ, 0x3c, !PT ;  /* 0x0000002120207212 */ /* 0x000fe200078e3cff */
[----:B------:R-:W-:Y:S01]  /*20690*/  IMAD.X R33, RZ, RZ, R35, P2 ;  /* 0x000000ffff217224 */ /* 0x000fe200010e0623 */
[----:B------:R-:W-:-:S02]  /*206a0*/  LOP3.LUT R52, R53, 0x380, RZ, 0xc0, !PT ;  /* 0x0000038035347812 */ /* 0x000fc400078ec0ff */
[----:B------:R-:W-:Y:S01]  /*206b0*/  IADD3 R61, P2, R34, 0xb000, RZ ;  /* 0x0000b000223d7810 */ /* 0x000fe20007f5e0ff */
[----:B------:R-:W1:Y:S01]  /*206c0*/  SHFL.IDX PT, R55, R4, RZ, 0x1c1f ;  /* 0x001c1fff04377589 */ /* 0x000e6200000e0000 */
[----:B------:R-:W-:Y:S02]  /*206d0*/  SHF.R.U64 R52, R52, 0x3, RZ ;  /* 0x0000000334347819 */ /* 0x000fe400000012ff */
[----:B------:R-:W-:Y:S02]  /*206e0*/  LOP3.LUT R60, R61, 0x380, RZ, 0xc0, !PT ;  /* 0x000003803d3c7812 */ /* 0x000fe400078ec0ff */
[----:B------:R-:W-:Y:S01]  /*206f0*/  LOP3.LUT R52, R52, R53, RZ, 0x3c, !PT ;  /* 0x0000003534347212 */ /* 0x000fe200078e3cff */
[----:B------:R-:W-:Y:S01]  /*20700*/  IMAD.X R53, RZ, RZ, R35, P0 ;  /* 0x000000ffff357224 */ /* 0x000fe200000e0623 */
[----:B------:R-:W-:Y:S02]  /*20710*/  SHF.R.U64 R60, R60, 0x3, RZ ;  /* 0x000000033c3c7819 */ /* 0x000fe400000012ff */
[----:B------:R-:W-:-:S02]  /*20720*/  LOP3.LUT P0, RZ, R10, 0x3, RZ, 0xc0, !PT ;  /* 0x000000030aff7812 */ /* 0x000fc4000780c0ff */
[----:B------:R-:W-:Y:S01]  /*20730*/  LOP3.LUT R60, R60, R61, RZ, 0x3c, !PT ;  /* 0x0000003d3c3c7212 */ /* 0x000fe200078e3cff */
[----:B------:R-:W-:Y:S01]  /*20740*/  IMAD.X R61, RZ, RZ, R35, P2 ;  /* 0x000000ffff3d7224 */ /* 0x000fe200010e0623 */
[C---:B------:R-:W-:Y:S01]  /*20750*/  ISETP.GE.OR P2, PT, R15.reuse, R82, P0 ;  /* 0x000000520f00720c */ /* 0x040fe20000746670 */
[----:B------:R-:W-:Y:S04]  /*20760*/  SHFL.IDX PT, R58, R6, 0x1, 0x1c1f ;  /* 0x003c1f00063a7f89 */ /* 0x000fe800000e0000 */
[----:B------:R-:W2:Y:S01]  /*20770*/  SHFL.IDX PT, R59, R4, 0x1, 0x1c1f ;  /* 0x003c1f00043b7f89 */ /* 0x000ea200000e0000 */
[----:B------:R-:W-:-:S05]  /*20780*/  VIADD R5, R15, 0x8 ;  /* 0x000000080f057836 */ /* 0x000fca0000000000 */
[----:B------:R-:W-:Y:S02]  /*20790*/  ISETP.GE.OR P0, PT, R5, R82, P0 ;  /* 0x000000520500720c */ /* 0x000fe40000706670 */
[----:B-1----:R1:W-:Y:S02]  /*207a0*/  @!P2 ST.E desc[UR60][R54.64], R3 ;  /* 0x000000033600a985 */ /* 0x0023e4000c10193c */
[----:B-1----:R-:W-:-:S04]  /*207b0*/  IMAD R3, R21, UR4, RZ ;  /* 0x0000000415037c24 */ /* 0x002fc8000f8e02ff */
[C---:B------:R-:W-:Y:S02]  /*207c0*/  IMAD R3, R20.reuse, UR5, R3 ;  /* 0x0000000514037c24 */ /* 0x040fe4000f8e0203 */
[----:B------:R-:W-:Y:S01]  /*207d0*/  IMAD.WIDE.U32 R20, R20, UR4, RZ ;  /* 0x0000000414147c25 */ /* 0x000fe2000f8e00ff */
[----:B------:R-:W-:Y:S02]  /*207e0*/  ULDC.64 UR4, c[0x0][0xae8] ;  /* 0x0002ba0000047ab9 */ /* 0x000fe40000000a00 */
[----:B--2---:R1:W-:Y:S01]  /*207f0*/  @!P0 ST.E desc[UR60][R58.64], R0 ;  /* 0x000000003a008985 */ /* 0x0043e2000c10193c */
[----:B------:R-:W-:Y:S02]  /*20800*/  IMAD.IADD R3, R21, 0x1, R3 ;  /* 0x0000000115037824 */ /* 0x000fe400078e0203 */
[----:B------:R-:W-:Y:S01]  /*20810*/  IMAD R21, R87, 0x20, R84 ;  /* 0x0000002057157824 */ /* 0x000fe200078e0254 */
[----:B------:R-:W-:Y:S01]  /*20820*/  IADD3 R9, P5, R34, 0x1000, RZ ;  /* 0x0000100022097810 */ /* 0x000fe20007fbe0ff */
[----:B------:R-:W-:Y:S01]  /*20830*/  IMAD.IADD R87, R84, 0x1, R86 ;  /* 0x0000000154577824 */ /* 0x000fe200078e0256 */
[----:B------:R-:W-:-:S02]  /*20840*/  IADD3 R13, P4, R34, 0x2000, RZ ;  /* 0x00002000220d7810 */ /* 0x000fc40007f9e0ff */
[C---:B------:R-:W-:Y:S02]  /*20850*/  IADD3 R29, P3, R34.reuse, 0x4000, RZ ;  /* 0x00004000221d7810 */ /* 0x040fe40007f7e0ff */
[----:B------:R-:W-:Y:S01]  /*20860*/  IADD3 R41, P6, R34, 0x6000, RZ ;  /* 0x0000600022297810 */ /* 0x000fe20007fde0ff */
[----:B-1----:R-:W-:Y:S01]  /*20870*/  IMAD R0, R2, UR4, RZ ;  /* 0x0000000402007c24 */ /* 0x002fe2000f8e02ff */
[----:B------:R-:W-:Y:S01]  /*20880*/  LOP3.LUT R11, R34, 0x380, RZ, 0xc0, !PT ;  /* 0x00000380220b7812 */ /* 0x000fe200078ec0ff */
[----:B------:R-:W-:Y:S01]  /*20890*/  IMAD.MOV.U32 R2, RZ, RZ, R20 ;  /* 0x000000ffff027224 */ /* 0x000fe200078e0014 */
[----:B------:R-:W5:Y:S01]  /*208a0*/  LD.E.128 R24, desc[UR60][R24.64] ;  /* 0x0000003c18187980 */ /* 0x000f62000c101d00 */
[----:B------:R-:W-:-:S03]  /*208b0*/  IMAD.IADD R20, R86, 0x1, R21 ;  /* 0x0000000156147824 */ /* 0x000fc600078e0215 */
[----:B------:R1:W5:Y:S01]  /*208c0*/  LDL R86, [R1] ;  /* 0x0000000001567983 */ /* 0x0003620000100800 */
[----:B------:R-:W-:Y:S02]  /*208d0*/  LOP3.LUT R8, R9, 0x380, RZ, 0xc0, !PT ;  /* 0x0000038009087812 */ /* 0x000fe400078ec0ff */
[----:B------:R-:W-:Y:S01]  /*208e0*/  LOP3.LUT R12, R13, 0x380, RZ, 0xc0, !PT ;  /* 0x000003800d0c7812 */ /* 0x000fe200078ec0ff */
[----:B------:R-:W-:Y:S01]  /*208f0*/  IMAD.MOV.U32 R5, RZ, RZ, R35 ;  /* 0x000000ffff057224 */ /* 0x000fe200078e0023 */
[----:B------:R-:W-:Y:S01]  /*20900*/  LOP3.LUT R28, R29, 0x380, RZ, 0xc0, !PT ;  /* 0x000003801d1c7812 */ /* 0x000fe200078ec0ff */
[----:B------:R-:W5:Y:S01]  /*20910*/  LD.E.128 R52, desc[UR60][R52.64] ;  /* 0x0000003c34347980 */ /* 0x000f62000c101d00 */
[----:B------:R-:W-:Y:S02]  /*20920*/  SHF.R.U64 R8, R8, 0x3, RZ ;  /* 0x0000000308087819 */ /* 0x000fe400000012ff */
[----:B------:R-:W-:Y:S01]  /*20930*/  SHF.R.U64 R12, R12, 0x3, RZ ;  /* 0x000000030c0c7819 */ /* 0x000fe200000012ff */
[----:B------:R-:W5:Y:S01]  /*20940*/  LD.E.128 R60, desc[UR60][R60.64] ;  /* 0x0000003c3c3c7980 */ /* 0x000f62000c101d00 */
[----:B------:R-:W-:-:S02]  /*20950*/  SHF.R.U64 R28, R28, 0x3, RZ ;  /* 0x000000031c1c7819 */ /* 0x000fc400000012ff */
[----:B------:R-:W-:Y:S01]  /*20960*/  LOP3.LUT R8, R8, R9, RZ, 0x3c, !PT ;  /* 0x0000000908087212 */ /* 0x000fe200078e3cff */
[--C-:B------:R-:W-:Y:S01]  /*20970*/  IMAD.X R9, RZ, RZ, R35.reuse, P5 ;  /* 0x000000ffff097224 */ /* 0x100fe200028e0623 */
[----:B------:R-:W-:Y:S01]  /*20980*/  LOP3.LUT R12, R12, R13, RZ, 0x3c, !PT ;  /* 0x0000000d0c0c7212 */ /* 0x000fe200078e3cff */
[--C-:B------:R-:W-:Y:S01]  /*20990*/  IMAD.X R13, RZ, RZ, R35.reuse, P4 ;  /* 0x000000ffff0d7224 */ /* 0x100fe200020e0623 */
[----:B------:R-:W-:Y:S01]  /*209a0*/  LOP3.LUT R28, R28, R29, RZ, 0x3c, !PT ;  /* 0x0000001d1c1c7212 */ /* 0x000fe200078e3cff */
[----:B------:R-:W-:Y:S01]  /*209b0*/  IMAD.X R29, RZ, RZ, R35, P3 ;  /* 0x000000ffff1d7224 */ /* 0x000fe200018e0623 */
[C---:B------:R-:W-:Y:S02]  /*209c0*/  IADD3 R45, P5, R34.reuse, 0x7000, RZ ;  /* 0x00007000222d7810 */ /* 0x040fe40007fbe0ff */
[----:B------:R-:W-:Y:S02]  /*209d0*/  IADD3 R49, P4, R34, 0x8000, RZ ;  /* 0x0000800022317810 */ /* 0x000fe40007f9e0ff */
[----:B------:R-:W-:Y:S01]  /*209e0*/  LOP3.LUT R40, R41, 0x380, RZ, 0xc0, !PT ;  /* 0x0000038029287812 */ /* 0x000fe200078ec0ff */
[----:B------:R-:W-:Y:S01]  /*209f0*/  IMAD R21, R178, UR5, R0 ;  /* 0x00000005b2157c24 */ /* 0x000fe2000f8e0200 */
[----:B------:R-:W-:Y:S01]  /*20a00*/  IADD3 R57, P3, R34, 0xa000, RZ ;  /* 0x0000a00022397810 */ /* 0x000fe20007f7e0ff */
[----:B------:R-:W-:Y:S01]  /*20a10*/  IMAD.WIDE.U32 R2, R178, UR4, R2 ;  /* 0x00000004b2027c25 */ /* 0x000fe2000f8e0002 */
[----:B------:R-:W-:Y:S01]  /*20a20*/  LOP3.LUT R44, R45, 0x380, RZ, 0xc0, !PT ;  /* 0x000003802d2c7812 */ /* 0x000fe200078ec0ff */
[----:B------:R-:W-:Y:S01]  /*20a30*/  ULDC.64 UR4, c[0x0][0xaf0] ;  /* 0x0002bc0000047ab9 */ /* 0x000fe20000000a00 */
[----:B------:R-:W-:Y:S01]  /*20a40*/  LOP3.LUT R48, R49, 0x380, RZ, 0xc0, !PT ;  /* 0x0000038031307812 */ /* 0x000fe200078ec0ff */
[----:B------:R-:W5:Y:S01]  /*20a50*/  LD.E.128 R12, desc[UR60][R12.64] ;  /* 0x0000003c0c0c7980 */ /* 0x000f62000c101d00 */
[----:B------:R-:W-:-:S02]  /*20a60*/  LOP3.LUT R56, R57, 0x380, RZ, 0xc0, !PT ;  /* 0x0000038039387812 */ /* 0x000fc400078ec0ff */
[----:B------:R-:W-:Y:S01]  /*20a70*/  SHF.R.U64 R40, R40, 0x3, RZ ;  /* 0x0000000328287819 */ /* 0x000fe200000012ff */
[----:B------:R-:W5:Y:S01]  /*20a80*/  LD.E.128 R28, desc[UR60][R28.64] ;  /* 0x0000003c1c1c7980 */ /* 0x000f62000c101d00 */
        /* <DEDUP_REMOVED lines=11> */
[----:B------:R-:W-:Y:S01]  /*20b40*/  IADD3 R65, P6, R34, 0xc000, RZ ;  /* 0x0000c00022417810 */ /* 0x000fe20007fde0ff */
[----:B0-----:R-:W-:Y:S01]  /*20b50*/  @P1 IMAD.HI.U32 R0, R20, R83, RZ ;  /* 0x0000005314001227 */ /* 0x001fe200078e00ff */
[C---:B------:R-:W-:Y:S01]  /*20b60*/  IADD3 R69, P5, R34.reuse, 0xd000, RZ ;  /* 0x0000d00022457810 */ /* 0x040fe20007fbe0ff */
[----:B------:R-:W5:Y:S01]  /*20b70*/  LD.E.128 R40, desc[UR60][R40.64] ;  /* 0x0000003c28287980 */ /* 0x000f62000c101d00 */
[----:B------:R-:W-:-:S02]  /*20b80*/  IADD3 R73, P4, R34, 0xe000, RZ ;  /* 0x0000e00022497810 */ /* 0x000fc40007f9e0ff */
[----:B------:R-:W-:Y:S01]  /*20b90*/  IADD3 R7, P3, R34, 0xf000, RZ ;  /* 0x0000f00022077810 */ /* 0x000fe20007f7e0ff */
[----:B------:R-:W-:Y:S01]  /*20ba0*/  IMAD.IADD R3, R3, 0x1, R21 ;  /* 0x0000000103037824 */ /* 0x000fe200078e0215 */
[----:B------:R-:W-:Y:S01]  /*20bb0*/  LOP3.LUT R64, R65, 0x380, RZ, 0xc0, !PT ;  /* 0x0000038041407812 */ /* 0x000fe200078ec0ff */
[----:B------:R-:W-:Y:S01]  /*20bc0*/  IMAD R36, R36, UR4, RZ ;  /* 0x0000000424247c24 */ /* 0x000fe2000f8e02ff */
[----:B------:R-:W-:Y:S01]  /*20bd0*/  LOP3.LUT R68, R69, 0x380, RZ, 0xc0, !PT ;  /* 0x0000038045447812 */ /* 0x000fe200078ec0ff */
[----:B------:R-:W5:Y:S01]  /*20be0*/  LD.E.128 R44, desc[UR60][R44.64] ;  /* 0x0000003c2c2c7980 */ /* 0x000f62000c101d00 */
[----:B------:R-:W-:Y:S02]  /*20bf0*/  LOP3.LUT R72, R73, 0x380, RZ, 0xc0, !PT ;  /* 0x0000038049487812 */ /* 0x000fe400078ec0ff */
[----:B------:R-:W-:Y:S01]  /*20c00*/  LOP3.LUT R6, R7, 0x380, RZ, 0xc0, !PT ;  /* 0x0000038007067812 */ /* 0x000fe200078ec0ff */
[----:B------:R-:W-:Y:S01]  /*20c10*/  IMAD.MOV.U32 R21, RZ, RZ, R20 ;  /* 0x000000ffff157224 */ /* 0x000fe200078e0014 */
[----:B------:R-:W-:Y:S01]  /*20c20*/  SHF.R.U64 R64, R64, 0x3, RZ ;  /* 0x0000000340407819 */ /* 0x000fe200000012ff */
[----:B------:R-:W5:Y:S01]  /*20c30*/  LD.E.128 R48, desc[UR60][R48.64] ;  /* 0x0000003c30307980 */ /* 0x000f62000c101d00 */
[----:B------:R-:W-:-:S02]  /*20c40*/  SHF.R.U64 R68, R68, 0x3, RZ ;  /* 0x0000000344447819 */ /* 0x000fc400000012ff */
[----:B------:R-:W-:Y:S01]  /*20c50*/  SHF.R.U64 R72, R72, 0x3, RZ ;  /* 0x0000000348487819 */ /* 0x000fe200000012ff */
[----:B------:R-:W5:Y:S01]  /*20c60*/  LD.E.128 R56, desc[UR60][R56.64] ;  /* 0x0000003c38387980 */ /* 0x000f62000c101d00 */
[----:B------:R-:W-:Y:S02]  /*20c70*/  @P1 SHF.R.U32.HI R21, RZ, R85, R0 ;  /* 0x00000055ff151219 */ /* 0x000fe40000011600 */
[----:B------:R-:W-:Y:S02]  /*20c80*/  SHF.R.U64 R11, R11, 0x3, RZ ;  /* 0x000000030b0b7819 */ /* 0x000fe400000012ff */
[----:B------:R-:W-:Y:S01]  /*20c90*/  SHF.R.U64 R6, R6, 0x3, RZ ;  /* 0x0000000306067819 */ /* 0x000fe200000012ff */
[C---:B------:R-:W-:Y:S01]  /*20ca0*/  IMAD R83, R81.reuse, UR5, R36 ;  /* 0x0000000551537c24 */ /* 0x040fe2000f8e0224 */
[----:B------:R-:W-:Y:S01]  /*20cb0*/  LOP3.LUT R64, R64, R65, RZ, 0x3c, !PT ;  /* 0x0000004140407212 */ /* 0x000fe200078e3cff */
[----:B------:R-:W-:Y:S01]  /*20cc0*/  IMAD.WIDE.U32 R2, R81, UR4, R2 ;  /* 0x0000000451027c25 */ /* 0x000fe2000f8e0002 */
[----:B------:R-:W-:Y:S01]  /*20cd0*/  LOP3.LUT R68, R68, R69, RZ, 0x3c, !PT ;  /* 0x0000004544447212 */ /* 0x000fe200078e3cff */
[----:B------:R-:W-:Y:S01]  /*20ce0*/  ULDC.64 UR4, c[0x0][0xae0] ;  /* 0x0002b80000047ab9 */ /* 0x000fe20000000a00 */
[----:B------:R-:W-:Y:S01]  /*20cf0*/  LOP3.LUT R72, R72, R73, RZ, 0x3c, !PT ;  /* 0x0000004948487212 */ /* 0x000fe200078e3cff */
[----:B------:R-:W-:Y:S01]  /*20d00*/  IMAD.X R65, RZ, RZ, R35, P6 ;  /* 0x000000ffff417224 */ /* 0x000fe200030e0623 */
[----:B------:R-:W-:Y:S01]  /*20d10*/  SHF.R.S32.HI R0, RZ, 0x1f, R21 ;  /* 0x0000001fff007819 */ /* 0x000fe20000011415 */
[--C-:B------:R-:W-:Y:S01]  /*20d20*/  IMAD.X R69, RZ, RZ, R35.reuse, P5 ;  /* 0x000000ffff457224 */ /* 0x100fe200028e0623 */
[----:B------:R-:W-:Y:S01]  /*20d30*/  LOP3.LUT R4, R11, R34, RZ, 0x3c, !PT ;  /* 0x000000220b047212 */ /* 0x000fe200078e3cff */
[--C-:B------:R-:W-:Y:S01]  /*20d40*/  IMAD.X R73, RZ, RZ, R35.reuse, P4 ;  /* 0x000000ffff497224 */ /* 0x100fe200020e0623 */
[----:B------:R-:W-:Y:S01]  /*20d50*/  LOP3.LUT R76, R6, R7, RZ, 0x3c, !PT ;  /* 0x00000007064c7212 */ /* 0x000fe200078e3cff */
[----:B------:R-:W-:Y:S01]  /*20d60*/  IMAD.X R77, RZ, RZ, R35, P3 ;  /* 0x000000ffff4d7224 */ /* 0x000fe200018e0623 */
[----:B------:R-:W5:Y:S01]  /*20d70*/  LD.E.128 R8, desc[UR60][R8.64] ;  /* 0x0000003c08087980 */ /* 0x000f62000c101d00 */
[----:B------:R-:W-:-:S02]  /*20d80*/  IMAD.MOV R81, RZ, RZ, -R21 ;  /* 0x000000ffff517224 */ /* 0x000fc400078e0a15 */
[----:B------:R-:W-:Y:S01]  /*20d90*/  IMAD R0, R0, UR4, RZ ;  /* 0x0000000400007c24 */ /* 0x000fe2000f8e02ff */
[----:B------:R-:W5:Y:S01]  /*20da0*/  LD.E.128 R4, desc[UR60][R4.64] ;  /* 0x0000003c04047980 */ /* 0x000f62000c101d00 */
[----:B------:R-:W-:Y:S02]  /*20db0*/  IMAD R81, R80, R81, R20 ;  /* 0x0000005150517224 */ /* 0x000fe400078e0214 */
[----:B------:R-:W-:Y:S01]  /*20dc0*/  IMAD.IADD R3, R3, 0x1, R83 ;  /* 0x0000000103037824 */ /* 0x000fe200078e0253 */
[----:B------:R-:W5:Y:S01]  /*20dd0*/  LD.E.128 R32, desc[UR60][R32.64] ;  /* 0x0000003c20207980 */ /* 0x000f62000c101d00 */
[----:B------:R-:W-:-:S03]  /*20de0*/  IMAD R83, R21, UR5, R0 ;  /* 0x0000000515537c24 */ /* 0x000fc6000f8e0200 */
[----:B------:R-:W5:Y:S01]  /*20df0*/  LD.E.128 R64, desc[UR60][R64.64] ;  /* 0x0000003c40407980 */ /* 0x000f62000c101d00 */
[----:B------:R-:W-:-:S03]  /*20e00*/  SHF.R.S32.HI R0, RZ, 0x1f, R81 ;  /* 0x0000001fff007819 */ /* 0x000fc60000011451 */
[----:B------:R-:W5:Y:S04]  /*20e10*/  LD.E.128 R68, desc[UR60][R68.64] ;  /* 0x0000003c44447980 */ /* 0x000f68000c101d00 */
[----:B------:R-:W5:Y:S04]  /*20e20*/  LD.E.128 R72, desc[UR60][R72.64] ;  /* 0x0000003c48487980 */ /* 0x000f68000c101d00 */
[----:B------:R-:W5:Y:S01]  /*20e30*/  LD.E.128 R76, desc[UR60][R76.64] ;  /* 0x0000003c4c4c7980 */ /* 0x000f62000c101d00 */
[----:B------:R-:W-:Y:S01]  /*20e40*/  IMAD.WIDE.U32 R2, R21, UR4, R2 ;  /* 0x0000000415027c25 */ /* 0x000fe2000f8e0002 */
[----:B------:R-:W-:Y:S01]  /*20e50*/  ULDC.64 UR4, c[0x0][0xad8] ;  /* 0x0002b60000047ab9 */ /* 0x000fe20000000a00 */
        /* <DEDUP_REMOVED lines=8> */
[----:B------:R-:W-:Y:S01]  /*20ee0*/  IMAD.WIDE.U32 R2, R81, UR4, R2 ;  /* 0x0000000451027c25 */ /* 0x000fe2000f8e0002 */
[----:B------:R-:W-:-:S03]  /*20ef0*/  ISETP.GE.AND P2, PT, R87, R82, PT ;  /* 0x000000525700720c */ /* 0x000fc60003f46270 */
[----:B------:R-:W-:Y:S01]  /*20f00*/  IMAD R83, R81, UR5, R0 ;  /* 0x0000000551537c24 */ /* 0x000fe2000f8e0200 */
[----:B------:R-:W-:Y:S01]  /*20f10*/  ULDC.64 UR4, c[0x0][0xa80] ;  /* 0x0002a00000047ab9 */ /* 0x000fe20000000a00 */
[----:B------:R-:W-:Y:S01]  /*20f20*/  VIADD R0, R18, 0x30820 ;  /* 0x0003082012007836 */ /* 0x000fe20000000000 */
[C---:B------:R-:W-:Y:S01]  /*20f30*/  LEA R36, P3, R2.reuse, UR4, 0x1 ;  /* 0x0000000402247c11 */ /* 0x040fe2000f8608ff */
[----:B------:R-:W-:Y:S02]  /*20f40*/  IMAD.IADD R3, R3, 0x1, R83 ;  /* 0x0000000103037824 */ /* 0x000fe400078e0253 */
[----:B------:R-:W-:Y:S01]  /*20f50*/  VIADD R21, R87, 0x20 ;  /* 0x0000002057157836 */ /* 0x000fe20000000000 */
[----:B------:R-:W-:Y:S02]  /*20f60*/  PRMT R0, RZ, 0x654, R0 ;  /* 0x00000654ff007816 */ /* 0x000fe40000000000 */
[----:B------:R-:W-:Y:S02]  /*20f70*/  LEA.HI.X R83, R2, UR5, R3, 0x1, P3 ;  /* 0x0000000502537c11 */ /* 0x000fe400098f0c03 */
[-C--:B------:R-:W-:Y:S01]  /*20f80*/  ISETP.GE.AND P1, PT, R21, R82.reuse, PT ;  /* 0x000000521500720c */ /* 0x080fe20003f26270 */
[----:B------:R-:W-:Y:S01]  /*20f90*/  VIADD R21, R87, 0x40 ;  /* 0x0000004057157836 */ /* 0x000fe20000000000 */
[----:B0-----:R1:W0:Y:S01]  /*20fa0*/  SHFL.IDX PT, R84, R36, RZ, 0x181f ;  /* 0x00181fff24547589 */ /* 0x00122200000e0000 */
[----:B------:R-:W-:Y:S01]  /*20fb0*/  BSSY B1, `(.L_x_1844) ;  /* 0x0000016000017945 */ /* 0x000fe20003800000 */
[----:B------:R2:W-:Y:S02]  /*20fc0*/  SYNCS.ARRIVE.TRANS64.RED.A1T0 RZ, [R0+URZ], RZ ;  /* 0x000000ff00ff79a7 */ /* 0x0005e4000810043f */
[----:B------:R-:W-:Y:S01]  /*20fd0*/  ISETP.GE.AND P0, PT, R21, R82, PT ;  /* 0x000000521500720c */ /* 0x000fe20003f06270 */
[----:B--2---:R1:W2:Y:S01]  /*20fe0*/  SHFL.IDX PT, R0, R83, RZ, 0x181f ;  /* 0x00181fff53007589 */ /* 0x0042a200000e0000 */
[----:B------:R-:W-:Y:S11]  /*20ff0*/  @P2 BRA `(.L_x_1845) ;  /* 0x0000000000442947 */ /* 0x000ff60003800000 */
        /* <DEDUP_REMOVED lines=17> */
.L_x_1845:
[----:B------:R-:W-:Y:S05]  /*21110*/  BSYNC B1 ;  /* 0x0000000000017941 */ /* 0x000fea0003800000 */
.L_x_1844:
        /* <DEDUP_REMOVED lines=9> */
[CC--:B---3--:R-:W-:Y:S02]  /*211b0*/  @!P4 LEA R2, P6, R16.reuse, R20.reuse, 0x1 ;  /* 0x000000141002c211 */ /* 0x0c8fe400078c08ff */
        /* <DEDUP_REMOVED lines=11> */
.L_x_1847:
[----:B------:R-:W-:Y:S05]  /*21270*/  BSYNC B1 ;  /* 0x0000000000017941 */ /* 0x000fea0003800000 */
.L_x_1846:
        /* <DEDUP_REMOVED lines=9> */
[CC--:B---3--:R-:W-:Y:S02]  /*21310*/  @!P3 LEA R2, P6, R16.reuse, R8.reuse, 0x1 ;  /* 0x000000081002b211 */ /* 0x0c8fe400078c08ff */
        /* <DEDUP_REMOVED lines=11> */
.L_x_1849:
[----:B------:R-:W-:Y:S05]  /*213d0*/  BSYNC B1 ;  /* 0x0000000000017941 */ /* 0x000fea0003800000 */
.L_x_1848:
[----:B0-----:R-:W-:Y:S01]  /*213e0*/  VIADD R3, R87, 0x60 ;  /* 0x0000006057037836 */ /* 0x001fe20000000000 */
[----:B-12-4-:R-:W4:Y:S04]  /*213f0*/  SHFL.IDX PT, R83, R83, 0x3, 0x181f ;  /* 0x00781f0053537f89 */ /* 0x016f2800000e0000 */
[----:B------:R-:W-:Y:S01]  /*21400*/  ISETP.GE.AND P0, PT, R3, R82, PT ;  /* 0x000000520300720c */ /* 0x000fe20003f06270 */
[----:B------:R-:W0:-:S12]  /*21410*/  SHFL.IDX PT, R36, R36, 0x3, 0x181f ;  /* 0x00781f0024247f89 */ /* 0x000e1800000e0000 */
[----:B------:R-:W-:Y:S05]  /*21420*/  @P0 BRA `(.L_x_1850) ;  /* 0x0000000c00980947 */ /* 0x000fea0003800000 */
[----:B------:R-:W-:Y:S02]  /*21430*/  ULDC UR4, c[0x0][0xac8] ;  /* 0x0002b20000047ab9 */ /* 0x000fe40000000800 */
[----:B------:R-:W-:Y:S02]  /*21440*/  ISETP.GE.AND P3, PT, R16, UR4, PT ;  /* 0x0000000410007c0c */ /* 0x000fe4000bf66270 */
[----:B------:R-:W-:Y:S02]  /*21450*/  ISETP.GE.AND P4, PT, R205, UR4, PT ;  /* 0x00000004cd007c0c */ /* 0x000fe4000bf86270 */
[----:B------:R-:W-:-:S09]  /*21460*/  ISETP.GE.AND P5, PT, R19, UR4, PT ;  /* 0x0000000413007c0c */ /* 0x000fd2000bfa6270 */
[CC--:B0-----:R-:W-:Y:S02]  /*21470*/  @!P3 LEA R2, P0, R16.reuse, R36.reuse, 0x1 ;  /* 0x000000241002b211 */ /* 0x0c1fe400078008ff */
[-C--:B------:R-:W-:Y:S02]  /*21480*/  @!P4 LEA R4, P1, R203, R36.reuse, 0x1 ;  /* 0x00000024cb04c211 */ /* 0x080fe400078208ff */
[----:B------:R-:W-:Y:S02]  /*21490*/  @!P5 LEA R6, P2, R19, R36, 0x1 ;  /* 0x000000241306d211 */ /* 0x000fe400078408ff */
[-C--:B----4-:R-:W-:Y:S02]  /*214a0*/  @!P3 LEA.HI.X R3, R16, R83.reuse, R17, 0x1, P0 ;  /* 0x000000531003b211 */ /* 0x090fe400000f0c11 */
        /* <DEDUP_REMOVED lines=11> */
.L_x_1842:
[----:B------:R-:W2:Y:S01]  /*21560*/  LDL R9, [R1+0x78] ;  /* 0x0000780001097983 */ /* 0x000ea20000100800 */
[----:B------:R-:W-:Y:S01]  /*21570*/  ULDC.64 UR4, c[0x0][0xc00] ;  /* 0x0003000000047ab9 */ /* 0x000fe20000000a00 */
[----:B------:R-:W2:Y:S01]  /*21580*/  LDC.64 R2, c[0x0][0xc00] ;  /* 0x00030000ff027b82 */ /* 0x000ea20000000a00 */
[----:B------:R-:W-:Y:S01]  /*21590*/  ISETP.NE.U32.AND P0, PT, RZ, UR4, PT ;  /* 0x00000004ff007c0c */ /* 0x000fe2000bf05070 */
[----:B0-----:R-:W-:-:S03]  /*215a0*/  IMAD.MOV.U32 R6, RZ, RZ, RZ ;  /* 0x000000ffff067224 */ /* 0x001fc600078e00ff */
[----:B------:R-:W-:Y:S01]  /*215b0*/  ISETP.NE.AND.EX P0, PT, RZ, UR5, PT, P0 ;  /* 0x00000005ff007c0c */ /* 0x000fe2000bf05300 */
[----:B------:R-:W-:Y:S02]  /*215c0*/  ULDC.64 UR4, c[0x0][0xc08] ;  /* 0x0003020000047ab9 */ /* 0x000fe40000000a00 */
[----:B------:R-:W-:Y:S01]  /*215d0*/  ISETP.NE.U32.AND P1, PT, RZ, UR4, PT ;  /* 0x00000004ff007c0c */ /* 0x000fe2000bf25070 */
[----:B------:R-:W0:Y:S03]  /*215e0*/  LDC R25, c[0x0][0xbe8] ;  /* 0x0002fa00ff197b82 */ /* 0x000e260000000800 */
[----:B------:R-:W-:-:S13]  /*215f0*/  ISETP.NE.AND.EX P1, PT, RZ, UR5, PT, P1 ;  /* 0x00000005ff007c0c */ /* 0x000fda000bf25310 */
[----:B------:R-:W3:Y:S01]  /*21600*/  @P1 LDC.64 R4, c[0x0][0xc08] ;  /* 0x00030200ff041b82 */ /* 0x000ee20000000a00 */
[----:B------:R-:W-:Y:S02]  /*21610*/  ULDC UR4, c[0x0][0xa88] ;  /* 0x0002a20000047ab9 */ /* 0x000fe40000000800 */
[----:B------:R-:W-:Y:S01]  /*21620*/  IMAD.U32 R0, RZ, RZ, UR4 ;  /* 0x00000004ff007e24 */ /* 0x000fe2000f8e00ff */
[----:B------:R-:W4:Y:S01]  /*21630*/  S2R R8, SR_TID.X ;  /* 0x0000000000087919 */ /* 0x000f220000002100 */
[----:B--2---:R-:W-:-:S04]  /*21640*/  IMAD.WIDE R2, R9, 0x4, R2 ;  /* 0x0000000409027825 */ /* 0x004fc800078e0202 */
[----:B---3--:R-:W-:Y:S01]  /*21650*/  @P1 IMAD.WIDE R4, R9, 0x4, R4 ;  /* 0x0000000409041825 */ /* 0x008fe200078e0204 */
[----:B------:R2:W5:Y:S04]  /*21660*/  @P0 LDG.E R6, desc[UR60][R2.64] ;  /* 0x0000003c02060981 */ /* 0x000568000c1e1900 */
[----:B------:R2:W5:Y:S01]  /*21670*/  @P1 LDG.E R0, desc[UR60][R4.64] ;  /* 0x0000003c04001981 */ /* 0x000562000c1e1900 */
[----:B0-----:R-:W-:Y:S01]  /*21680*/  ISETP.NE.AND P2, PT, R25, 0x1, PT ;  /* 0x000000011900780c */ /* 0x001fe20003f45270 */
[----:B----4-:R-:W-:-:S05]  /*21690*/  VIADD R7, R8, 0xffffff80 ;  /* 0xffffff8008077836 */ /* 0x010fca0000000000 */
[----:B------:R-:W-:Y:S02]  /*216a0*/  ISETP.GE.AND P3, PT, R7, 0x80, PT ;  /* 0x000000800700780c */ /* 0x000fe40003f66270 */
[----:B------:R-:W-:-:S05]  /*216b0*/  SHF.R.S32.HI R7, RZ, 0x1f, R9 ;  /* 0x0000001fff077819 */ /* 0x000fca0000011409 */
[----:B------:R-:W0:Y:S08]  /*216c0*/  @P2 LDC R14, c[0x0][0xbec] ;  /* 0x0002fb00ff0e2b82 */ /* 0x000e300000000800 */
[----:B------:R-:W3:Y:S01]  /*216d0*/  @P2 LDC R27, c[0x0][0xbf0] ;  /* 0x0002fc00ff1b2b82 */ /* 0x000ee20000000800 */
[----:B--2---:R-:W-:Y:S05]  /*216e0*/  @P1 BRA `(.L_x_1851) ;  /* 0x0000000000101947 */ /* 0x004fea0003800000 */
[----:B------:R-:W-:Y:S05]  /*216f0*/  @!P0 BRA `(.L_x_1851) ;  /* 0x00000000000c8947 */ /* 0x000fea0003800000 */
[----:B------:R-:W2:Y:S04]  /*21700*/  LDG.E R5, desc[UR60][R2.64] ;  /* 0x0000003c02057981 */ /* 0x000ea8000c1e1900 */
[----:B-----5:R-:W2:Y:S02]  /*21710*/  LDG.E R0, desc[UR60][R2.64+0x4] ;  /* 0x0000043c02007981 */ /* 0x020ea4000c1e1900 */
[----:B--2---:R-:W-:-:S07]  /*21720*/  IMAD.IADD R0, R0, 0x1, -R5 ;  /* 0x0000000100007824 */ /* 0x004fce00078e0a05 */
.L_x_1851:
[----:B------:R-:W2:Y:S04]  /*21730*/  LDL R24, [R1+0x74] ;  /* 0x0000740001187983 */ /* 0x000ea80000100800 */
[----:B------:R4:W5:Y:S01]  /*21740*/  LDL R20, [R1+0x4c] ;  /* 0x00004c0001147983 */ /* 0x0009620000100800 */
[----:B------:R-:W-:Y:S01]  /*21750*/  BSSY B1, `(.L_x_1852) ;  /* 0x000002c000017945 */ /* 0x000fe20003800000 */
[----:B------:R-:W-:Y:S02]  /*21760*/  SEL R13, R9, RZ, !P0 ;  /* 0x000000ff090d7207 */ /* 0x000fe40004000000 */
[----:B------:R-:W-:Y:S02]  /*21770*/  SEL R12, R7, RZ, !P0 ;  /* 0x000000ff070c7207 */ /* 0x000fe40004000000 */
[----:B-----5:R-:W-:-:S02]  /*21780*/  SHF.R.S32.HI R11, RZ, 0x1f, R6 ;  /* 0x0000001fff0b7819 */ /* 0x020fc40000011406 */
[----:B--2---:R-:W-:Y:S01]  /*21790*/  SHF.R.S32.HI R10, RZ, 0x1f, R24 ;  /* 0x0000001fff0a7819 */ /* 0x004fe20000011418 */
[----:B----4-:R-:W-:Y:S06]  /*217a0*/  @P3 BRA `(.L_x_1853) ;  /* 0x0000000000983947 */ /* 0x010fec0003800000 */
[----:B------:R-:W2:Y:S01]  /*217b0*/  LDC R9, c[0x0][0xbe8] ;  /* 0x0002fa00ff097b82 */ /* 0x000ea20000000800 */
[----:B------:R-:W-:Y:S01]  /*217c0*/  IADD3 R8, R20, -0x80, R8 ;  /* 0xffffff8014087810 */ /* 0x000fe20007ffe008 */
[----:B--2---:R-:W-:-:S05]  /*217d0*/  IMAD R2, R0, R9, RZ ;  /* 0x0000000900027224 */ /* 0x004fca00078e02ff */
[----:B------:R-:W-:-:S13]  /*217e0*/  ISETP.GE.AND P0, PT, R8, R2, PT ;  /* 0x000000020800720c */ /* 0x000fda0003f06270 */
[----:B------:R-:W-:Y:S05]  /*217f0*/  @P0 BRA `(.L_x_1853) ;  /* 0x0000000000840947 */ /* 0x000fea0003800000 */
[----:B------:R-:W-:Y:S01]  /*21800*/  ISETP.NE.AND P0, PT, R9, 0x1, PT ;  /* 0x000000010900780c */ /* 0x000fe20003f05270 */
[----:B------:R-:W-:Y:S01]  /*21810*/  ULDC.64 UR4, c[0x0][0xb90] ;  /* 0x0002e40000047ab9 */ /* 0x000fe20000000a00 */
[----:B------:R-:W-:Y:S02]  /*21820*/  IMAD.MOV.U32 R2, RZ, RZ, R6 ;  /* 0x000000ffff027224 */ /* 0x000fe400078e0006 */
[----:B------:R-:W-:Y:S02]  /*21830*/  IMAD R7, R10, UR4, RZ ;  /* 0x000000040a077c24 */ /* 0x000fe4000f8e02ff */
[----:B------:R-:W-:Y:S02]  /*21840*/  IMAD.MOV.U32 R3, RZ, RZ, R11 ;  /* 0x000000ffff037224 */ /* 0x000fe400078e000b */
[----:B------:R-:W-:Y:S02]  /*21850*/  IMAD.MOV.U32 R5, RZ, RZ, R8 ;  /* 0x000000ffff057224 */ /* 0x000fe400078e0008 */
[----:B------:R-:W-:-:S03]  /*21860*/  IMAD.WIDE.U32 R2, R24, UR4, R2 ;  /* 0x0000000418027c25 */ /* 0x000fc6000f8e0002 */
[----:B------:R-:W2:Y:S01]  /*21870*/  @P0 LDC R15, c[0x0][0xbec] ;  /* 0x0002fb00ff0f0b82 */ /* 0x000ea20000000800 */
[----:B------:R-:W-:Y:S01]  /*21880*/  IMAD R7, R24, UR5, R7 ;  /* 0x0000000518077c24 */ /* 0x000fe2000f8e0207 */
[----:B------:R-:W-:-:S03]  /*21890*/  ULDC.64 UR4, c[0x0][0xb98] ;  /* 0x0002e60000047ab9 */ /* 0x000fc60000000a00 */
[----:B------:R-:W-:-:S03]  /*218a0*/  IMAD.IADD R3, R3, 0x1, R7 ;  /* 0x0000000103037824 */ /* 0x000fc600078e0207 */
[----:B------:R-:W4:Y:S01]  /*218b0*/  @P0 LDC R21, c[0x0][0xbf0] ;  /* 0x0002fc00ff150b82 */ /* 0x000f220000000800 */
[----:B------:R-:W-:-:S04]  /*218c0*/  IMAD.WIDE.U32 R2, R13, UR4, R2 ;  /* 0x000000040d027c25 */ /* 0x000fc8000f8e0002 */
[----:B--2---:R-:W-:-:S05]  /*218d0*/  @P0 IMAD.HI.U32 R4, R8, R15, RZ ;  /* 0x0000000f08040227 */ /* 0x004fca00078e00ff */
        /* <DEDUP_REMOVED lines=19> */
.L_x_1853:
[----:B------:R-:W-:Y:S05]  /*21a10*/  BSYNC B1 ;  /* 0x0000000000017941 */ /* 0x000fea0003800000 */
.L_x_1852:
[----:B--2---:R-:W2:Y:S01]  /*21a20*/  LDL R4, [R1+0x70] ;  /* 0x0000700001047983 */ /* 0x004ea20000100800 */
[----:B------:R-:W-:-:S03]  /*21a30*/  ULDC.64 UR4, c[0x0][0xaa0] ;  /* 0x0002a80000047ab9 */ /* 0x000fc60000000a00 */
[----:B------:R-:W2:Y:S04]  /*21a40*/  LDL R8, [R1+0xc] ;  /* 0x00000c0001087983 */ /* 0x000ea80000100800 */
[----:B------:R4:W5:Y:S01]  /*21a50*/  LDL R15, [R1] ;  /* 0x00000000010f7983 */ /* 0x0009620000100800 */
        /* <DEDUP_REMOVED lines=15> */
[----:B------:R-:W-:Y:S01]  /*21b50*/  BSSY B1, `(.L_x_1854) ;  /* 0x0000031000017945 */ /* 0x000fe20003800000 */
[----:B--2---:R-:W-:-:S04]  /*21b60*/  IMAD R4, R4, 0x20, R8 ;  /* 0x0000002004047824 */ /* 0x004fc800078e0208 */
[----:B------:R-:W-:-:S04]  /*21b70*/  IMAD.IADD R9, R20, 0x1, R4 ;  /* 0x0000000114097824 */ /* 0x000fc800078e0204 */
[----:B0-----:R-:W-:-:S04]  /*21b80*/  @P2 IMAD.HI.U32 R4, R9, R14, RZ ;  /* 0x0000000e09042227 */ /* 0x001fc800078e00ff */
[----:B------:R-:W-:Y:S01]  /*21b90*/  IMAD.MOV.U32 R5, RZ, RZ, R9 ;  /* 0x000000ffff057224 */ /* 0x000fe200078e0009 */
[----:B---3--:R-:W-:-:S04]  /*21ba0*/  @P2 SHF.R.U32.HI R5, RZ, R27, R4 ;  /* 0x0000001bff052219 */ /* 0x008fc80000011604 */
[--C-:B------:R-:W-:Y:S01]  /*21bb0*/  SHF.R.S32.HI R4, RZ, 0x1f, R5.reuse ;  /* 0x0000001fff047819 */ /* 0x100fe20000011405 */
[----:B------:R-:W-:-:S04]  /*21bc0*/  IMAD.MOV R6, RZ, RZ, -R5 ;  /* 0x000000ffff067224 */ /* 0x000fc800078e0a05 */
[----:B------:R-:W-:Y:S02]  /*21bd0*/  IMAD R4, R4, UR4, RZ ;  /* 0x0000000404047c24 */ /* 0x000fe4000f8e02ff */
[----:B------:R-:W-:Y:S02]  /*21be0*/  IMAD R7, R25, R6, R9 ;  /* 0x0000000619077224 */ /* 0x000fe400078e0209 */
[C---:B------:R-:W-:Y:S02]  /*21bf0*/  IMAD R9, R5.reuse, UR5, R4 ;  /* 0x0000000505097c24 */ /* 0x040fe4000f8e0204 */
[----:B------:R-:W-:Y:S01]  /*21c00*/  IMAD.WIDE.U32 R2, R5, UR4, R2 ;  /* 0x0000000405027c25 */ /* 0x000fe2000f8e0002 */
[----:B------:R-:W-:Y:S01]  /*21c10*/  SHF.R.S32.HI R4, RZ, 0x1f, R7 ;  /* 0x0000001fff047819 */ /* 0x000fe20000011407 */
[----:B------:R-:W-:Y:S02]  /*21c20*/  ULDC.64 UR4, c[0x0][0xad8] ;  /* 0x0002b60000047ab9 */ /* 0x000fe40000000a00 */
[----:B------:R-:W-:-:S02]  /*21c30*/  IMAD.IADD R3, R3, 0x1, R9 ;  /* 0x0000000103037824 */ /* 0x000fc400078e0209 */
[----:B------:R-:W-:Y:S02]  /*21c40*/  IMAD R4, R4, UR4, RZ ;  /* 0x0000000404047c24 */ /* 0x000fe4000f8e02ff */
[----:B------:R-:W-:Y:S02]  /*21c50*/  IMAD.IADD R6, R8, 0x1, R20 ;  /* 0x0000000108067824 */ /* 0x000fe400078e0214 */
[----:B------:R-:W-:Y:S02]  /*21c60*/  IMAD R25, R0, R25, RZ ;  /* 0x0000001900197224 */ /* 0x000fe400078e02ff */
        /* <DEDUP_REMOVED lines=10> */
[----:B------:R4:W0:Y:S02]  /*21d10*/  SHFL.IDX PT, R2, R4, RZ, 0x181f ;  /* 0x00181fff04027589 */ /* 0x00082400000e0000 */
        /* <DEDUP_REMOVED lines=11> */
[----:B------:R3:W-:Y:S01]  /*21dd0*/  @!P5 ST.E.128 desc[UR60][R8.64], RZ ;  /* 0x000000ff0800d985 */ /* 0x0007e2000c101d3c */
[----:B------:R-:W-:Y:S02]  /*21de0*/  @!P4 LEA.HI.X R11, R203, R0, R224, 0x1, P6 ;  /* 0x00000000cb0bc211 */ /* 0x000fe400030f0ce0 */
[----:B------:R-:W-:-:S03]  /*21df0*/  @!P3 LEA R12, P6, R19, R2, 0x1 ;  /* 0x00000002130cb211 */ /* 0x000fc600078c08ff */
[----:B------:R3:W-:Y:S01]  /*21e00*/  @!P4 ST.E.128 desc[UR60][R10.64], RZ ;  /* 0x000000ff0a00c985 */ /* 0x0007e2000c101d3c */
[----:B-----5:R-:W-:Y:S02]  /*21e10*/  @!P3 LEA.HI.X R13, R19, R0, R15, 0x1, P6 ;  /* 0x00000000130db211 */ /* 0x020fe400030f0c0f */
[----:B------:R-:W-:-:S03]  /*21e20*/  @!P2 LEA R2, P6, R23, R2, 0x1 ;  /* 0x000000021702a211 */ /* 0x000fc600078c08ff */
[----:B------:R3:W-:Y:S01]  /*21e30*/  @!P3 ST.E.128 desc[UR60][R12.64], RZ ;  /* 0x000000ff0c00b985 */ /* 0x0007e2000c101d3c */
[----:B------:R-:W-:-:S05]  /*21e40*/  @!P2 LEA.HI.X R3, R23, R0, R228, 0x1, P6 ;  /* 0x000000001703a211 */ /* 0x000fca00030f0ce4 */
[----:B------:R3:W-:Y:S04]  /*21e50*/  @!P2 ST.E.128 desc[UR60][R2.64], RZ ;  /* 0x000000ff0200a985 */ /* 0x0007e8000c101d3c */
.L_x_1855:
[----:B------:R-:W-:Y:S05]  /*21e60*/  BSYNC B1 ;  /* 0x0000000000017941 */ /* 0x000fea0003800000 */
.L_x_1854:
[----:B--2---:R2:W1:Y:S01]  /*21e70*/  SHFL.IDX PT, R0, R5, 0x1, 0x181f ;  /* 0x00381f0005007f89 */ /* 0x00446200000e0000 */
[----:B------:R-:W-:Y:S03]  /*21e80*/  BSSY B1, `(.L_x_1856) ;  /* 0x0000014000017945 */ /* 0x000fe60003800000 */
[----:B0--3--:R2:W0:Y:S01]  /*21e90*/  SHFL.IDX PT, R2, R4, 0x1, 0x181f ;  /* 0x00381f0004027f89 */ /* 0x00942200000e0000 */
[----:B------:R-:W-:Y:S05]  /*21ea0*/  @P1 BRA `(.L_x_1857) ;  /* 0x0000000000441947 */ /* 0x000fea0003800000 */
[----:B------:R-:W-:Y:S02]  /*21eb0*/  ULDC UR4, c[0x0][0xac8] ;  /* 0x0002b20000047ab9 */ /* 0x000fe40000000800 */
[----:B------:R-:W-:Y:S02]  /*21ec0*/  ISETP.GE.AND P4, PT, R16, UR4, PT ;  /* 0x0000000410007c0c */ /* 0x000fe4000bf86270 */
[----:B------:R-:W-:Y:S02]  /*21ed0*/  ISETP.GE.AND P3, PT, R205, UR4, PT ;  /* 0x00000004cd007c0c */ /* 0x000fe4000bf66270 */
[----:B------:R-:W-:Y:S02]  /*21ee0*/  ISETP.GE.AND P2, PT, R19, UR4, PT ;  /* 0x0000000413007c0c */ /* 0x000fe4000bf46270 */
[----:B------:R-:W-:-:S07]  /*21ef0*/  ISETP.GE.AND P1, PT, R23, UR4, PT ;  /* 0x0000000417007c0c */ /* 0x000fce000bf26270 */
[CC--:B0-----:R-:W-:Y:S02]  /*21f00*/  @!P4 LEA R8, P6, R16.reuse, R2.reuse, 0x1 ;  /* 0x000000021008c211 */ /* 0x0c1fe400078c08ff */
[----:B------:R-:W-:Y:S02]  /*21f10*/  @!P3 LEA R10, P5, R203, R2, 0x1 ;  /* 0x00000002cb0ab211 */ /* 0x000fe400078a08ff */
[----:B-1----:R-:W-:Y:S02]  /*21f20*/  @!P4 LEA.HI.X R9, R16, R0, R17, 0x1, P6 ;  /* 0x000000001009c211 */ /* 0x002fe400030f0c11 */
[----:B------:R-:W-:Y:S02]  /*21f30*/  @!P2 LEA R12, P6, R19, R2, 0x1 ;  /* 0x00000002130ca211 */ /* 0x000fe400078c08ff */
[----:B------:R-:W-:Y:S01]  /*21f40*/  @!P3 LEA.HI.X R11, R203, R0, R224, 0x1, P5 ;  /* 0x00000000cb0bb211 */ /* 0x000fe200028f0ce0 */
[----:B------:R3:W-:Y:S01]  /*21f50*/  @!P4 ST.E.128 desc[UR60][R8.64], RZ ;  /* 0x000000ff0800c985 */ /* 0x0007e2000c101d3c */
[----:B------:R-:W-:-:S02]  /*21f60*/  @!P1 LEA R2, P5, R23, R2, 0x1 ;  /* 0x0000000217029211 */ /* 0x000fc400078a08ff */
[-C--:B-----5:R-:W-:Y:S01]  /*21f70*/  @!P2 LEA.HI.X R13, R19, R0.reuse, R15, 0x1, P6 ;  /* 0x00000000130da211 */ /* 0x0a0fe200030f0c0f */
[----:B------:R3:W-:Y:S01]  /*21f80*/  @!P3 ST.E.128 desc[UR60][R10.64], RZ ;  /* 0x000000ff0a00b985 */ /* 0x0007e2000c101d3c */
[----:B------:R-:W-:-:S03]  /*21f90*/  @!P1 LEA.HI.X R3, R23, R0, R228, 0x1, P5 ;  /* 0x0000000017039211 */ /* 0x000fc600028f0ce4 */
[----:B------:R3:W-:Y:S04]  /*21fa0*/  @!P2 ST.E.128 desc[UR60][R12.64], RZ ;  /* 0x000000ff0c00a985 */ /* 0x0007e8000c101d3c */
[----:B------:R3:W-:Y:S02]  /*21fb0*/  @!P1 ST.E.128 desc[UR60][R2.64], RZ ;  /* 0x000000ff02009985 */ /* 0x0007e4000c101d3c */
.L_x_1857:
[----:B------:R-:W-:Y:S05]  /*21fc0*/  BSYNC B1 ;  /* 0x0000000000017941 */ /* 0x000fea0003800000 */
.L_x_1856:
[----:B-1----:R1:W1:Y:S01]  /*21fd0*/  SHFL.IDX PT, R0, R5, 0x2, 0x181f ;  /* 0x00581f0005007f89 */ /* 0x00226200000e0000 */
[----:B------:R-:W-:Y:S03]  /*21fe0*/  BSSY B1, `(.L_x_1858) ;  /* 0x0000014000017945 */ /* 0x000fe60003800000 */
[----:B0--3--:R0:W3:Y:S01]  /*21ff0*/  SHFL.IDX PT, R2, R4, 0x2, 0x181f ;  /* 0x00581f0004027f89 */ /* 0x0090e200000e0000 */
        /* <DEDUP_REMOVED lines=9> */
[----:B-1----:R-:W-:Y:S02]  /*22090*/  @!P3 LEA.HI.X R9, R16, R0, R17, 0x1, P6 ;  /* 0x000000001009b211 */ /* 0x002fe400030f0c11 */
[----:B------:R-:W-:Y:S02]  /*220a0*/  @!P0 LEA R2, P6, R23, R2, 0x1 ;  /* 0x0000000217028211 */ /* 0x000fe400078c08ff */
[-C--:B------:R-:W-:Y:S01]  /*220b0*/  @!P2 LEA.HI.X R11, R203, R0.reuse, R224, 0x1, P5 ;  /* 0x00000000cb0ba211 */ /* 0x080fe200028f0ce0 */
[----:B------:R1:W-:Y:S01]  /*220c0*/  @!P3 ST.E.128 desc[UR60][R8.64], RZ ;  /* 0x000000ff0800b985 */ /* 0x0003e2000c101d3c */
[----:B-----5:R-:W-:-:S02]  /*220d0*/  @!P1 LEA.HI.X R13, R19, R0, R15, 0x1, P4 ;  /* 0x00000000130d9211 */ /* 0x020fc400020f0c0f */
[----:B------:R-:W-:Y:S01]  /*220e0*/  @!P0 LEA.HI.X R3, R23, R0, R228, 0x1, P6 ;  /* 0x0000000017038211 */ /* 0x000fe200030f0ce4 */
[----:B------:R1:W-:Y:S04]  /*220f0*/  @!P2 ST.E.128 desc[UR60][R10.64], RZ ;  /* 0x000000ff0a00a985 */ /* 0x0003e8000c101d3c */
[----:B------:R1:W-:Y:S04]  /*22100*/  @!P1 ST.E.128 desc[UR60][R12.64], RZ ;  /* 0x000000ff0c009985 */ /* 0x0003e8000c101d3c */
[----:B------:R1:W-:Y:S02]  /*22110*/  @!P0 ST.E.128 desc[UR60][R2.64], RZ ;  /* 0x000000ff02008985 */ /* 0x0003e4000c101d3c */
.L_x_1859:
[----:B------:R-:W-:Y:S05]  /*22120*/  BSYNC B1 ;  /* 0x0000000000017941 */ /* 0x000fea0003800000 */
.L_x_1858:
[----:B-1----:R-:W-:Y:S01]  /*22130*/  VIADD R0, R6, 0x60 ;  /* 0x0000006006007836 */ /* 0x002fe20000000000 */
[----:B--2-4-:R-:W1:Y:S04]  /*22140*/  SHFL.IDX PT, R5, R5, 0x3, 0x181f ;  /* 0x00781f0005057f89 */ /* 0x014e6800000e0000 */
[----:B------:R-:W-:Y:S01]  /*22150*/  ISETP.GE.AND P0, PT, R0, R25, PT ;  /* 0x000000190000720c */ /* 0x000fe20003f06270 */
[----:B---3--:R2:W3:-:S12]  /*22160*/  SHFL.IDX PT, R2, R4, 0x3, 0x181f ;  /* 0x00781f0004027f89 */ /* 0x0084d800000e0000 */
[----:B--2---:R-:W-:Y:S05]  /*22170*/  @P0 BRA `(.L_x_1850) ;  /* 0x0000000000440947 */ /* 0x004fea0003800000 */
[----:B------:R-:W-:Y:S02]  /*22180*/  ULDC UR4, c[0x0][0xac8] ;  /* 0x0002b20000047ab9 */ /* 0x000fe40000000800 */
[----:B------:R-:W-:Y:S02]  /*22190*/  ISETP.GE.AND P3, PT, R16, UR4, PT ;  /* 0x0000000410007c0c */ /* 0x000fe4000bf66270 */
[----:B------:R-:W-:Y:S02]  /*221a0*/  ISETP.GE.AND P2, PT, R205, UR4, PT ;  /* 0x00000004cd007c0c */ /* 0x000fe4000bf46270 */
[----:B------:R-:W-:Y:S02]  /*221b0*/  ISETP.GE.AND P1, PT, R19, UR4, PT ;  /* 0x0000000413007c0c */ /* 0x000fe4000bf26270 */
[----:B------:R-:W-:-:S07]  /*221c0*/  ISETP.GE.AND P0, PT, R23, UR4, PT ;  /* 0x0000000417007c0c */ /* 0x000fce000bf06270 */
[CC--:B---3--:R-:W-:Y:S02]  /*221d0*/  @!P3 LEA R6, P6, R16.reuse, R2.reuse, 0x1 ;  /* 0x000000021006b211 */ /* 0x0c8fe400078c08ff */
[-C--:B------:R-:W-:Y:S02]  /*221e0*/  @!P2 LEA R8, P5, R203, R2.reuse, 0x1 ;  /* 0x00000002cb08a211 */ /* 0x080fe400078a08ff */
[-C--:B------:R-:W-:Y:S02]  /*221f0*/  @!P1 LEA R10, P4, R19, R2.reuse, 0x1 ;  /* 0x00000002130a9211 */ /* 0x080fe400078808ff */
[-C--:B-1----:R-:W-:Y:S02]  /*22200*/  @!P3 LEA.HI.X R7, R16, R5.reuse, R17, 0x1, P6 ;  /* 0x000000051007b211 */ /* 0x082fe400030f0c11 */
        /* <DEDUP_REMOVED lines=8> */
.L_x_1850:
[----:B------:R-:W-:Y:S05]  /*22290*/  BSYNC B0 ;  /* 0x0000000000007941 */ /* 0x000fea0003800000 */
.L_x_1841:
[----:B------:R-:W-:Y:S02]  /*222a0*/  ULDC UR4, c[0x0][0xc3c] ;  /* 0x00030f0000047ab9 */ /* 0x000fe40000000800 */
[----:B------:R-:W-:-:S13]  /*222b0*/  ISETP.GE.AND P0, PT, R39, UR4, PT ;  /* 0x0000000427007c0c */ /* 0x000fda000bf06270 */
[----:B------:R-:W-:Y:S05]  /*222c0*/  @!P0 BRA `(.L_x_1860) ;  /* 0xfffffdf000488947 */ /* 0x000fea000383ffff */
[----:B------:R-:W-:Y:S05]  /*222d0*/  BRA `(.L_x_1557) ;  /* 0x0000007800687947 */ /* 0x000fea0003800000 */
.L_x_1555:
        /* <DEDUP_REMOVED lines=16> */
.L_x_1861:
        /* <DEDUP_REMOVED lines=41> */
.L_x_1867:
        /* <DEDUP_REMOVED lines=12> */
.L_x_1866:
[----:B------:R-:W-:Y:S05]  /*22730*/  BSYNC B0 ;  /* 0x0000000000007941 */ /* 0x000fea0003800000 */
.L_x_1865:
        /* <DEDUP_REMOVED lines=20> */
.L_x_1863:
        /* <DEDUP_REMOVED lines=20> */
.L_x_1868:
[----:B---3--:R-:W-:Y:S01]  /*229c0*/  IMAD R16, R16, UR5, R13 ;  /* 0x0000000510107c24 */ /* 0x008fe2000f8e020d */
[----:B------:R-:W-:Y:S01]  /*229d0*/  IABS R2, R6 ;  /* 0x0000000600027213 */ /* 0x000fe20000000000 */
[----:B01----:R-:W-:-:S03]  /*229e0*/  IMAD.MOV R11, RZ, RZ, -R3 ;  /* 0x000000ffff0b7224 */ /* 0x003fc600078e0a03 */
[----:B--2---:R-:W-:Y:S01]  /*229f0*/  IADD3 R9, -R16, UR6, RZ ;  /* 0x0000000610097c10 */ /* 0x004fe2000fffe1ff */
        /* <DEDUP_REMOVED lines=24> */
[----:B------:R-:W-:-:S04]  /*22b80*/  VIADDMNMX R18, R10, UR5, R7, PT ;  /* 0x000000050a127c46 */ /* 0x000fc8000b800107 */
[-C--:B------:R-:W-:Y:S02]  /*22b90*/  IABS R10, R18.reuse ;  /* 0x00000012000a7213 */ /* 0x080fe40000000000 */
[----:B------:R-:W-:Y:S02]  /*22ba0*/  IABS R6, R18 ;  /* 0x0000001200067213 */ /* 0x000fe40000000000 */
        /* <DEDUP_REMOVED lines=20> */
[----:B------:R-:W-:-:S06]  /*22cf0*/  @P0 VIADD R2, R2, 0x1 ;  /* 0x0000000102020836 */ /* 0x000fcc0000000000 */
[----:B------:R-:W-:Y:S01]  /*22d00*/  @!P2 IMAD.MOV R2, RZ, RZ, -R2 ;  /* 0x000000ffff02a224 */ /* 0x000fe200078e0a02 */
[----:B------:R-:W-:Y:S01]  /*22d10*/  @!P1 LOP3.LUT R2, RZ, R18, RZ, 0x33, !PT ;  /* 0x00000012ff029212 */ /* 0x000fe200078e33ff */
[----:B------:R-:W-:-:S03]  /*22d20*/  IMAD.MOV R18, RZ, RZ, -R18 ;  /* 0x000000ffff127224 */ /* 0x000fc600078e0a12 */
[----:B------:R-:W-:Y:S01]  /*22d30*/  LOP3.LUT R17, RZ, R2, RZ, 0x33, !PT ;  /* 0x00000002ff117212 */ /* 0x000fe200078e33ff */
[----:B------:R-:W-:-:S04]  /*22d40*/  IMAD R18, R2, R18, R3 ;  /* 0x0000001202127224 */ /* 0x000fc800078e0203 */
[----:B------:R-:W-:Y:S01]  /*22d50*/  IMAD.IADD R17, R4, 0x1, R17 ;  /* 0x0000000104117824 */ /* 0x000fe200078e0211 */
[----:B------:R-:W-:Y:S06]  /*22d60*/  BRA `(.L_x_1869) ;  /* 0x00000000000c7947 */ /* 0x000fec0003800000 */
.L_x_1864:
[----:B------:R-:W-:Y:S02]  /*22d70*/  IMAD.MOV.U32 R17, RZ, RZ, RZ ;  /* 0x000000ffff117224 */ /* 0x000fe400078e00ff */
[----:B------:R-:W-:Y:S02]  /*22d80*/  IMAD.U32 R16, RZ, RZ, UR6 ;  /* 0x00000006ff107e24 */ /* 0x000fe4000f8e00ff */
[----:B------:R-:W-:-:S07]  /*22d90*/  IMAD.MOV.U32 R18, RZ, RZ, RZ ;  /* 0x000000ffff127224 */ /* 0x000fce00078e00ff */
.L_x_1869:
[----:B------:R-:W-:-:S13]  /*22da0*/  ISETP.NE.AND P0, PT, R5, RZ, PT ;  /* 0x000000ff0500720c */ /* 0x000fda0003f05270 */
[----:B------:R-:W0:Y:S01]  /*22db0*/  @!P0 S2R R3, SR_CgaCtaId ;  /* 0x0000000000038919 */ /* 0x000e220000008800 */
[----:B------:R-:W-:-:S04]  /*22dc0*/  @!P0 MOV R2, 0x400 ;  /* 0x0000040000028802 */ /* 0x000fc80000000f00 */
[----:B0-----:R-:W-:-:S05]  /*22dd0*/  @!P0 LEA R2, R3, R2, 0x18 ;  /* 0x0000000203028211 */ /* 0x001fca00078ec0ff */
[----:B------:R0:W-:Y:S01]  /*22de0*/  @!P0 STS.128 [R2+0x308d0], R16 ;  /* 0x0308d01002008388 */ /* 0x0001e20000000c00 */
[----:B------:R-:W-:Y:S06]  /*22df0*/  BAR.ARV 0x5, 0x180 ;  /* 0x0146000000007b1d */ /* 0x000fec0000002000 */
.L_x_1862:
[----:B------:R2:W-:Y:S01]  /*22e00*/  STL [R1+0x34], RZ ;  /* 0x000034ff01007387 */ /* 0x0005e20000100800 */
[----:B------:R-:W-:Y:S01]  /*22e10*/  ULDC UR4, c[0x0][0xc3c] ;  /* 0x00030f0000047ab9 */ /* 0x000fe20000000800 */
[----:B------:R-:W-:Y:S01]  /*22e20*/  IMAD.MOV.U32 R29, RZ, RZ, 0x1 ;  /* 0x00000001ff1d7424 */ /* 0x000fe200078e00ff */
[----:B-1----:R-:W-:Y:S01]  /*22e30*/  ISETP.GE.AND P0, PT, R19, UR4, PT ;  /* 0x0000000413007c0c */ /* 0x002fe2000bf06270 */
[----:B------:R-:W-:-:S12]  /*22e40*/  IMAD.MOV.U32 R25, RZ, RZ, RZ ;  /* 0x000000ffff197224 */ /* 0x000fd800078e00ff */
[----:B--2---:R-:W-:Y:S05]  /*22e50*/  @P0 BRA `(.L_x_1870) ;  /* 0x0000006800ac0947 */ /* 0x004fea0003800000 */
[----:B------:R-:W2:Y:S01]  /*22e60*/  LDL R4, [R1+0x20] ;  /* 0x0000200001047983 */ /* 0x000ea20000100800 */
[C---:B------:R-:W-:Y:S01]  /*22e70*/  IMAD.SHL.U32 R37, R0.reuse, 0x8, RZ ;  /* 0x0000000800257824 */ /* 0x040fe200078e00ff */
[----:B0-----:R-:W-:Y:S01]  /*22e80*/  LOP3.LUT R2, R0, 0x7f, RZ, 0xc0, !PT ;  /* 0x0000007f00027812 */ /* 0x001fe200078ec0ff */
[----:B------:R-:W0:Y:S01]  /*22e90*/  S2UR UR5, SR_CgaCtaId ;  /* 0x00000000000579c3 */ /* 0x000e220000008800 */
[----:B------:R-:W-:Y:S01]  /*22ea0*/  UMOV UR4, 0x400 ;  /* 0x0000040000047882 */ /* 0x000fe20000000000 */
[----:B------:R-:W-:Y:S01]  /*22eb0*/  BSSY B8, `(.L_x_1870) ;  /* 0x00006a5000087945 */ /* 0x000fe20003800000 */
[----:B------:R-:W-:Y:S01]  /*22ec0*/  LOP3.LUT R3, R37, 0x1f8, RZ, 0xc0, !PT ;  /* 0x000001f825037812 */ /* 0x000fe200078ec0ff */
[----:B------:R-:W-:Y:S01]  /*22ed0*/  IMAD.SHL.U32 R34, R2, 0x8, RZ ;  /* 0x0000000802227824 */ /* 0x000fe200078e00ff */
[----:B------:R-:W-:Y:S01]  /*22ee0*/  SHF.R.U32.HI R2, RZ, 0x3, R2 ;  /* 0x00000003ff027819 */ /* 0x000fe20000011602 */
[----:B------:R-:W-:Y:S01]  /*22ef0*/  IMAD.MOV.U32 R30, RZ, RZ, 0x1 ;  /* 0x00000001ff1e7424 */ /* 0x000fe200078e00ff */
[----:B------:R-:W-:Y:S01]  /*22f00*/  LOP3.LUT R3, R3, 0x38, R0, 0x78, !PT ;  /* 0x0000003803037812 */ /* 0x000fe200078e7800 */
[----:B------:R-:W-:Y:S01]  /*22f10*/  IMAD.SHL.U32 R0, R0, 0x10, RZ ;  /* 0x0000001000007824 */ /* 0x000fe200078e00ff */
[----:B------:R-:W-:Y:S01]  /*22f20*/  LOP3.LUT R37, R37, 0x38, RZ, 0xc0, !PT ;  /* 0x0000003825257812 */ /* 0x000fe200078ec0ff */
[----:B------:R-:W-:Y:S01]  /*22f30*/  IMAD.MOV.U32 R27, RZ, RZ, RZ ;  /* 0x000000ffff1b7224 */ /* 0x000fe200078e00ff */
[----:B------:R-:W-:Y:S01]  /*22f40*/  LOP3.LUT R34, R3, 0x200, R34, 0xf8, !PT ;  /* 0x0000020003227812 */ /* 0x000fe200078ef822 */
[----:B------:R-:W-:Y:S01]  /*22f50*/  IMAD.MOV.U32 R25, RZ, RZ, RZ ;  /* 0x000000ffff197224 */ /* 0x000fe200078e00ff */
[----:B------:R-:W-:Y:S01]  /*22f60*/  LOP3.LUT R0, R2, 0x70, R0, 0xf8, !PT ;  /* 0x0000007002007812 */ /* 0x000fe200078ef800 */
[----:B------:R-:W-:Y:S01]  /*22f70*/  IMAD.MOV.U32 R29, RZ, RZ, 0x1 ;  /* 0x00000001ff1d7424 */ /* 0x000fe200078e00ff */
[C---:B------:R-:W-:Y:S01]  /*22f80*/  LOP3.LUT R2, R37.reuse, 0x80, RZ, 0xfc, !PT ;  /* 0x0000008025027812 */ /* 0x040fe200078efcff */
[----:B------:R-:W-:Y:S01]  /*22f90*/  ULDC.64 UR36, c[0x0][0x198] ;  /* 0x0000660000247ab9 */ /* 0x000fe20000000a00 */
[----:B------:R-:W-:Y:S01]  /*22fa0*/  LOP3.LUT R0, R37, 0xc0, RZ, 0xfc, !PT ;  /* 0x000000c025007812 */ /* 0x000fe200078efcff */
[----:B------:R-:W-:Y:S01]  /*22fb0*/  ULDC UR38, c[0x0][0xc] ;  /* 0x0000030000267ab9 */ /* 0x000fe20000000800 */
[----:B0-----:R-:W-:-:S06]  /*22fc0*/  ULEA UR4, UR5, UR4, 0x18 ;  /* 0x0000000405047291 */ /* 0x001fcc000f8ec03f */
[----:B------:R-:W-:-:S04]  /*22fd0*/  IMAD.U32 R23, RZ, RZ, UR4 ;  /* 0x00000004ff177e24 */ /* 0x000fc8000f8e00ff */
[----:B------:R-:W-:Y:S01]  /*22fe0*/  IMAD R36, R34, 0x2, R23 ;  /* 0x0000000222247824 */ /* 0x000fe200078e0217 */
[----:B--2---:R-:W-:-:S05]  /*22ff0*/  LOP3.LUT R3, R4, 0x2, RZ, 0xfc, !PT ;  /* 0x0000000204037812 */ /* 0x004fca00078efcff */
[----:B------:R0:W-:Y:S04]  /*23000*/  STL [R1+0x44], R3 ;  /* 0x0000440301007387 */ /* 0x0001e80000100800 */
[----:B------:R1:W-:Y:S01]  /*23010*/  STL [R1+0x34], RZ ;  /* 0x000034ff01007387 */ /* 0x0003e20000100800 */
[----:B0-----:R-:W-:-:S07]  /*23020*/  LOP3.LUT R3, R37, 0x40, RZ, 0xfc, !PT ;  /* 0x0000004025037812 */ /* 0x001fce00078efcff */
.L_x_1993:
[----:B------:R-:W-:Y:S05]  /*23030*/  YIELD ;  /* 0x0000000000007946 */ /* 0x000fea0003800000 */
[----:B------:R-:W-:Y:S01]  /*23040*/  ULDC.64 UR4, c[0x0][0xa28] ;  /* 0x00028a0000047ab9 */ /* 0x000fe20000000a00 */
[----:B------:R-:W-:Y:S01]  /*23050*/  IMAD.MOV.U32 R11, RZ, RZ, RZ ;  /* 0x000000ffff0b7224 */ /* 0x000fe200078e00ff */
[----:B------:R-:W-:Y:S01]  /*23060*/  ISETP.NE.U32.AND P0, PT, RZ, UR4, PT ;  /* 0x00000004ff007c0c */ /* 0x000fe2000bf05070 */
[----:B0-----:R-:W0:Y:S01]  /*23070*/  LDC.64 R4, c[0x0][0xa00] ;  /* 0x00028000ff047b82 */ /* 0x001e220000000a00 */
[----:B------:R-:W-:Y:S02]  /*23080*/  ULDC.64 UR6, c[0x0][0xa10] ;  /* 0x0002840000067ab9 */ /* 0x000fe40000000a00 */
[----:B------:R-:W-:Y:S01]  /*23090*/  ISETP.NE.AND.EX P0, PT, RZ, UR5, PT, P0 ;  /* 0x00000005ff007c0c */ /* 0x000fe2000bf05300 */
[----:B------:R-:W-:-:S12]  /*230a0*/  ULDC.64 UR4, c[0x0][0xa18] ;  /* 0x0002860000047ab9 */ /* 0x000fd80000000a00 */
[----:B--2---:R-:W2:Y:S01]  /*230b0*/  @P0 LDC.64 R2, c[0x0][0xa28] ;  /* 0x00028a00ff020b82 */ /* 0x004ea20000000a00 */
[----:B------:R-:W-:Y:S01]  /*230c0*/  ISETP.NE.U32.AND P1, PT, RZ, UR6, PT ;  /* 0x00000006ff007c0c */ /* 0x000fe2000bf25070 */
[----:B--2---:R-:W-:-:S05]  /*230d0*/  @P0 IMAD.WIDE R2, R19, 0x4, R2 ;  /* 0x0000000413020825 */ /* 0x004fca00078e0202 */
[----:B------:R2:W3:Y:S01]  /*230e0*/  @P0 LDG.E R11, desc[UR60][R2.64] ;  /* 0x0000003c020b0981 */ /* 0x0004e2000c1e1900 */
[----:B------:R-:W-:Y:S01]  /*230f0*/  ISETP.NE.U32.AND P0, PT, RZ, UR4, PT ;  /* 0x00000004ff007c0c */ /* 0x000fe2000bf05070 */
[----:B------:R-:W-:Y:S01]  /*23100*/  IMAD.MOV.U32 R35, RZ, RZ, RZ ;  /* 0x000000ffff237224 */ /* 0x000fe200078e00ff */
[----:B------:R-:W-:Y:S01]  /*23110*/  ISETP.NE.AND.EX P1, PT, RZ, UR7, PT, P1 ;  /* 0x00000007ff007c0c */ /* 0x000fe2000bf25310 */
[----:B------:R-:W-:Y:S01]  /*23120*/  IMAD.MOV.U32 R0, RZ, RZ, RZ ;  /* 0x000000ffff007224 */ /* 0x000fe200078e00ff */
[----:B------:R-:W-:Y:S01]  /*23130*/  ISETP.NE.AND.EX P2, PT, RZ, UR5, PT, P0 ;  /* 0x00000005ff007c0c */ /* 0x000fe2000bf45300 */
[----:B------:R-:W-:Y:S01]  /*23140*/  ULDC.64 UR4, c[0x0][0xa00] ;  /* 0x0002800000047ab9 */ /* 0x000fe20000000a00 */
[----:B0-----:R-:W-:Y:S01]  /*23150*/  IMAD.WIDE R4, R19, 0x4, R4 ;  /* 0x0000000413047825 */ /* 0x001fe200078e0204 */
[----:B------:R-:W-:Y:S01]  /*23160*/  ISETP.NE.U32.AND P0, PT, RZ, UR4, PT ;  /* 0x00000004ff007c0c */ /* 0x000fe2000bf05070 */
[----:B--2---:R-:W0:Y:S03]  /*23170*/  LDC.64 R2, c[0x0][0xa10] ;  /* 0x00028400ff027b82 */ /* 0x004e260000000a00 */
[----:B------:R-:W-:-:S06]  /*23180*/  ISETP.NE.AND.EX P0, PT, RZ, UR5, PT, P0 ;  /* 0x00000005ff007c0c */ /* 0x000fcc000bf05300 */
[----:B------:R-:W2:Y:S07]  /*23190*/  @P2 LDC.64 R6, c[0x0][0xa18] ;  /* 0x00028600ff062b82 */ /* 0x000eae0000000a00 */
[----:B------:R-:W5:Y:S01]  /*231a0*/  @P0 LDG.E R35, desc[UR60][R4.64] ;  /* 0x0000003c04230981 */ /* 0x000f62000c1e1900 */
[----:B0-----:R-:W-:-:S05]  /*231b0*/  IMAD.WIDE R2, R19, 0x4, R2 ;  /* 0x0000000413027825 */ /* 0x001fca00078e0202 */
[----:B------:R-:W5:Y:S01]  /*231c0*/  @P1 LDG.E R0, desc[UR60][R2.64] ;  /* 0x0000003c02001981 */ /* 0x000f62000c1e1900 */
[----:B------:R-:W-:Y:S02]  /*231d0*/  ULDC UR4, c[0x0][0x288] ;  /* 0x0000a20000047ab9 */ /* 0x000fe40000000800 */
[----:B------:R-:W-:Y:S01]  /*231e0*/  IMAD.U32 R31, RZ, RZ, UR4 ;  /* 0x00000004ff1f7e24 */ /* 0x000fe2000f8e00ff */
[----:B------:R-:W-:Y:S02]  /*231f0*/  ULDC.64 UR4, c[0x0][0x418] ;  /* 0x0001060000047ab9 */ /* 0x000fe40000000a00 */
[----:B------:R-:W-:-:S03]  /*23200*/  UISETP.NE.U32.AND UP0, UPT, UR4, URZ, UPT ;  /* 0x0000003f0400728c */ /* 0x000fc6000bf05070 */
[----:B------:R-:W-:Y:S01]  /*23210*/  ULDC UR4, c[0x0][0x424] ;  /* 0x0001090000047ab9 */ /* 0x000fe20000000800 */
[----:B------:R-:W-:Y:S01]  /*23220*/  UISETP.NE.AND.EX UP0, UPT, UR5, URZ, UPT, UP0 ;  /* 0x0000003f0500728c */ /* 0x000fe2000bf05300 */
[----:B--2---:R-:W-:Y:S02]  /*23230*/  @P2 IMAD.WIDE R6, R19, 0x4, R6 ;  /* 0x0000000413062825 */ /* 0x004fe400078e0206 */
[----:B------:R-:W-:Y:S01]  /*23240*/  ULDC UR5, c[0x0][0x2f0] ;  /* 0x0000bc0000057ab9 */ /* 0x000fe20000000800 */
[----:B------:R-:W-:Y:S02]  /*23250*/  USEL UR4, UR4, 0x1, UP0 ;  /* 0x0000000104047887 */ /* 0x000fe40008000000 */
[----:B------:R0:W5:Y:S02]  /*23260*/  @P2 LDG.E R31, desc[UR60][R6.64] ;  /* 0x0000003c061f2981 */ /* 0x000164000c1e1900 */
[----:B------:R-:W-:-:S03]  /*23270*/  UIMAD UR4, UR4, UR5, URZ ;  /* 0x00000005040472a4 */ /* 0x000fc6000f8e023f */
[----:B------:R-:W-:-:S03]  /*23280*/  ULDC UR5, c[0x0][0x348] ;  /* 0x0000d20000057ab9 */ /* 0x000fc60000000800 */
[----:B------:R-:W-:Y:S02]  /*23290*/  IMAD.U32 R9, RZ, RZ, UR4 ;  /* 0x00000004ff097e24 */ /* 0x000fe4000f8e00ff */
[----:B0-----:R-:W-:Y:S01]  /*232a0*/  IMAD.U32 R6, RZ, RZ, UR5 ;  /* 0x00000005ff067e24 */ /* 0x001fe2000f8e00ff */
[----:B---3--:R0:W-:Y:S01]  /*232b0*/  STL [R1+0x10], R11 ;  /* 0x0000100b01007387 */ /* 0x0081e20000100800 */
[----:B------:R-:W-:Y:S05]  /*232c0*/  @P2 BRA `(.L_x_1871) ;  /* 0x0000000000102947 */ /* 0x000fea0003800000 */
[----:B------:R-:W-:Y:S05]  /*232d0*/  @!P0 BRA `(.L_x_1871) ;  /* 0x00000000000c8947 */ /* 0x000fea0003800000 */
[----:B------:R-:W2:Y:S04]  /*232e0*/  LDG.E R8, desc[UR60][R4.64] ;  /* 0x0000003c04087981 */ /* 0x000ea8000c1e1900 */
[----:B-----5:R-:W2:Y:S02]  /*232f0*/  LDG.E R31, desc[UR60][R4.64+0x4] ;  /* 0x0000043c041f7981 */ /* 0x020ea4000c1e1900 */
[----:B--2---:R-:W-:-:S07]  /*23300*/  IMAD.IADD R31, R31, 0x1, -R8 ;  /* 0x000000011f1f7824 */ /* 0x004fce00078e0a08 */
.L_x_1871:
[----:B------:R-:W-:Y:S02]  /*23310*/  ULDC.64 UR4, c[0x0][0xa20] ;  /* 0x0002880000047ab9 */ /* 0x000fe40000000a00 */
[----:B------:R-:W-:-:S04]  /*23320*/  ISETP.NE.U32.AND P0, PT, RZ, UR4, PT ;  /* 0x00000004ff007c0c */ /* 0x000fc8000bf05070 */
[----:B------:R-:W-:-:S13]  /*23330*/  ISETP.NE.AND.EX P0, PT, RZ, UR5, PT, P0 ;  /* 0x00000005ff007c0c */ /* 0x000fda000bf05300 */
[----:B------:R-:W-:Y:S05]  /*23340*/  @!P0 BRA `(.L_x_1872) ;  /* 0x0000000000108947 */ /* 0x000fea0003800000 */
[----:B------:R-:W2:Y:S02]  /*23350*/  LDC.64 R4, c[0x0][0xa20] ;  /* 0x00028800ff047b82 */ /* 0x000ea40000000a00 */
[----:B--2---:R-:W-:-:S05]  /*23360*/  IMAD.WIDE R4, R19, 0x4, R4 ;  /* 0x0000000413047825 */ /* 0x004fca00078e0204 */
[----:B------:R2:W5:Y:S01]  /*23370*/  LDG.E R9, desc[UR60][R4.64] ;  /* 0x0000003c04097981 */ /* 0x000562000c1e1900 */
[----:B------:R-:W-:Y:S05]  /*23380*/  BRA `(.L_x_1873) ;  /* 0x0000000000247947 */ /* 0x000fea0003800000 */
.L_x_1872:
[----:B------:R-:W-:Y:S02]  /*23390*/  ULDC.64 UR4, c[0x0][0xa08] ;  /* 0x0002820000047ab9 */ /* 0x000fe40000000a00 */
[----:B------:R-:W-:-:S04]  /*233a0*/  ISETP.NE.U32.AND P0, PT, RZ, UR4, PT ;  /* 0x00000004ff007c0c */ /* 0x000fc8000bf05070 */
[----:B------:R-:W-:-:S13]  /*233b0*/  ISETP.NE.AND.EX P0, PT, RZ, UR5, PT, P0 ;  /* 0x00000005ff007c0c */ /* 0x000fda000bf05300 */
[----:B------:R-:W-:Y:S05]  /*233c0*/  @!P0 BRA `(.L_x_1873) ;  /* 0x0000000000148947 */ /* 0x000fea0003800000 */
[----:B------:R-:W2:Y:S02]  /*233d0*/  LDC.64 R4, c[0x0][0xa08] ;  /* 0x00028200ff047b82 */ /* 0x000ea40000000a00 */
[----:B--2---:R-:W-:-:S05]  /*233e0*/  IMAD.WIDE R4, R19, 0x4, R4 ;  /* 0x0000000413047825 */ /* 0x004fca00078e0204 */
[----:B------:R-:W2:Y:S04]  /*233f0*/  LDG.E R9, desc[UR60][R4.64] ;  /* 0x0000003c04097981 */ /* 0x000ea8000c1e1900 */
[----:B------:R-:W2:Y:S02]  /*23400*/  LDG.E R8, desc[UR60][R4.64+0x4] ;  /* 0x0000043c04087981 */ /* 0x000ea4000c1e1900 */
[----:B--2---:R-:W-:-:S07]  /*23410*/  IMAD.IADD R9, R8, 0x1, -R9 ;  /* 0x0000000108097824 */ /* 0x004fce00078e0a09 */
.L_x_1873:
[----:B------:R-:W3:Y:S01]  /*23420*/  @P1 LDG.E R8, desc[UR60][R2.64] ;  /* 0x0000003c02081981 */ /* 0x000ee2000c1e1900 */
[----:B--2---:R-:W2:Y:S03]  /*23430*/  LDC R4, c[0x0][0x448] ;  /* 0x00011200ff047b82 */ /* 0x004ea60000000800 */
[----:B------:R-:W3:Y:S01]  /*23440*/  @P1 LDG.E R5, desc[UR60][R2.64+0x4] ;  /* 0x0000043c02051981 */ /* 0x000ee2000c1e1900 */
[----:B-----5:R-:W-:Y:S02]  /*23450*/  IMAD.IADD R9, R9, 0x1, -R11 ;  /* 0x0000000109097824 */ /* 0x020fe400078e0a0b */
[----:B------:R-:W-:-:S04]  /*23460*/  IMAD.SHL.U32 R28, R17, 0x80, RZ ;  /* 0x00000080111c7824 */ /* 0x000fc800078e00ff */
[----:B------:R-:W-:Y:S01]  /*23470*/  VIADD R7, R28, 0x7f ;  /* 0x0000007f1c077836 */ /* 0x000fe20000000000 */
[----:B--2---:R-:W-:-:S13]  /*23480*/  ISETP.NE.AND P2, PT, R4, 0x1, PT ;  /* 0x000000010400780c */ /* 0x004fda0003f45270 */
[----:B------:R-:W2:Y:S08]  /*23490*/  @P2 LDC R10, c[0x0][0x44c] ;  /* 0x00011300ff0a2b82 */ /* 0x000eb00000000800 */
[----:B------:R-:W4:Y:S01]  /*234a0*/  @P2 LDC R4, c[0x0][0x450] ;  /* 0x00011400ff042b82 */ /* 0x000f220000000800 */
[----:B---3--:R-:W-:Y:S02]  /*234b0*/  @P1 IMAD.IADD R6, R5, 0x1, -R8 ;  /* 0x0000000105061824 */ /* 0x008fe400078e0a08 */
[----:B--2---:R-:W-:-:S04]  /*234c0*/  @P2 IMAD.HI.U32 R5, R7, R10, RZ ;  /* 0x0000000a07052227 */ /* 0x004fc800078e00ff */
[----:B------:R-:W-:Y:S01]  /*234d0*/  IMAD.IADD R12, R9, 0x1, R6 ;  /* 0x00000001090c7824 */ /* 0x000fe200078e0206 */
[----:B----4-:R-:W-:-:S03]  /*234e0*/  @P2 SHF.R.U32.HI R7, RZ, R4, R5 ;  /* 0x00000004ff072219 */ /* 0x010fc60000011605 */
[C---:B------:R-:W-:Y:S01]  /*234f0*/  VIADD R2, R12.reuse, 0x3f ;  /* 0x0000003f0c027836 */ /* 0x040fe20000000000 */
[----:B------:R2:W-:Y:S01]  /*23500*/  STL [R1+0xc], R12 ;  /* 0x00000c0c01007387 */ /* 0x0005e20000100800 */
[----:B------:R-:W-:-:S03]  /*23510*/  IADD3 R8, R12, 0x1, -R31 ;  /* 0x000000010c087810 */ /* 0x000fc60007ffe81f */
[----:B------:R-:W-:Y:S02]  /*23520*/  SHF.R.S32.HI R3, RZ, 0x1f, R2 ;  /* 0x0000001fff037819 */ /* 0x000fe40000011402 */
[----:B------:R-:W-:Y:S02]  /*23530*/  IMAD.IADD R7, R8, 0x1, R7 ;  /* 0x0000000108077824 */ /* 0x000fe400078e0207 */
[----:B------:R-:W-:Y:S02]  /*23540*/  LEA.HI R10, R3, R2, RZ, 0x6 ;  /* 0x00000002030a7211 */ /* 0x000fe400078f30ff */
[----:B------:R-:W3:Y:S02]  /*23550*/  LDC.64 R2, c[0x0][0x9e0] ;  /* 0x00027800ff027b82 */ /* 0x000ee40000000a00 */
[----:B------:R-:W-:Y:S02]  /*23560*/  SHF.R.S32.HI R10, RZ, 0x6, R10 ;  /* 0x00000006ff0a7819 */ /* 0x000fe4000001140a */
[----:B---3--:R-:W-:Y:S01]  /*23570*/  ISETP.GE.AND P3, PT, R3, 0x1, PT ;  /* 0x000000010300780c */ /* 0x008fe20003f66270 */
[----:B------:R-:W-:-:S12]  /*23580*/  IMAD.IADD R2, R7, 0x1, R2 ;  /* 0x0000000107027824 */ /* 0x000fd800078e0202 */
[----:B--2---:R-:W-:Y:S05]  /*23590*/  @!P3 BRA `(.L_x_1874) ;  /* 0x000000000048b947 */ /* 0x004fea0003800000 */
[C---:B------:R-:W-:Y:S01]  /*235a0*/  ISETP.GT.AND P0, PT, R7.reuse, RZ, PT ;  /* 0x000000ff0700720c */ /* 0x040fe20003f04270 */
[----:B------:R-:W-:Y:S01]  /*235b0*/  BSSY B0, `(.L_x_1875) ;  /* 0x000000e000007945 */ /* 0x000fe20003800000 */
[----:B0-----:R-:W-:-:S11]  /*235c0*/  VIADD R11, R7, 0xffffffff ;  /* 0xffffffff070b7836 */ /* 0x001fd60000000000 */
        /* <DEDUP_REMOVED lines=8> */
.L_x_1876:
[----:B------:R-:W-:-:S13]  /*23650*/  ISETP.NE.AND P0, PT, R3, 0x1, PT ;  /* 0x000000010300780c */ /* 0x000fda0003f05270 */
[----:B------:R-:W0:Y:S02]  /*23660*/  @P0 LDC.64 R4, c[0x0][0x9e8] ;  /* 0x00027a00ff040b82 */ /* 0x000e240000000a00 */
[----:B0-----:R-:W-:-:S05]  /*23670*/  @P0 IMAD.HI.U32 R4, R11, R4, RZ ;  /* 0x000000040b040227 */ /* 0x001fca00078e00ff */
[----:B------:R-:W-:-:S07]  /*23680*/  @P0 SHF.R.U32.HI R11, RZ, R5, R4 ;  /* 0x00000005ff0b0219 */ /* 0x000fce0000011604 */
.L_x_1877:
[----:B------:R-:W-:Y:S05]  /*23690*/  BSYNC B0 ;  /* 0x0000000000007941 */ /* 0x000fea0003800000 */
.L_x_1875:
[----:B------:R-:W-:-:S05]  /*236a0*/  IMAD R11, R11, R3, R3 ;  /* 0x000000030b0b7224 */ /* 0x000fca00078e0203 */
[----:B------:R-:W-:-:S07]  /*236b0*/  VIMNMX R2, R2, R11, PT ;  /* 0x0000000b02027248 */ /* 0x000fce0003fe0100 */
.L_x_1874:
[----:B------:R-:W2:Y:S01]  /*236c0*/  @P2 LDC R7, c[0x0][0x44c] ;  /* 0x00011300ff072b82 */ /* 0x000ea20000000800 */
[----:B------:R-:W-:Y:S01]  /*236d0*/  IMAD.MOV.U32 R4, RZ, RZ, R28 ;  /* 0x000000ffff047224 */ /* 0x000fe200078e001c */
[----:B------:R-:W-:-:S06]  /*236e0*/  ULDC UR4, c[0x0][0x9dc] ;  /* 0x0002770000047ab9 */ /* 0x000fcc0000000800 */
[----:B------:R-:W3:Y:S01]  /*236f0*/  @P2 LDC R5, c[0x0][0x450] ;  /* 0x00011400ff052b82 */ /* 0x000ee20000000800 */
[----:B--2---:R-:W-:-:S05]  /*23700*/  @P2 IMAD.HI.U32 R7, R28, R7, RZ ;  /* 0x000000071c072227 */ /* 0x004fca00078e00ff */
[----:B---3--:R-:W-:Y:S01]  /*23710*/  @P2 SHF.R.U32.HI R4, RZ, R5, R7 ;  /* 0x00000005ff042219 */ /* 0x008fe20000011607 */
[----:B------:R-:W-:-:S04]  /*23720*/  IMAD.IADD R7, R12, 0x1, -R31 ;  /* 0x000000010c077824 */ /* 0x000fc800078e0a1f */
[----:B------:R-:W-:-:S04]  /*23730*/  IMAD.IADD R12, R7, 0x1, R4 ;  /* 0x00000001070c7824 */ /* 0x000fc800078e0204 */
[----:B0-----:R-:W-:Y:S01]  /*23740*/  VIADD R11, R12, -UR4 ;  /* 0x800000040c0b7c36 */ /* 0x001fe20008000000 */
        /* <DEDUP_REMOVED lines=11> */
.L_x_1880:
[----:B------:R-:W-:-:S13]  /*23800*/  ISETP.NE.AND P0, PT, R3, 0x1, PT ;  /* 0x000000010300780c */ /* 0x000fda0003f05270 */
[----:B------:R-:W0:Y:S02]  /*23810*/  @P0 LDC.64 R4, c[0x0][0x9e8] ;  /* 0x00027a00ff040b82 */ /* 0x000e240000000a00 */
[----:B0-----:R-:W-:-:S05]  /*23820*/  @P0 IMAD.HI.U32 R4, R12, R4, RZ ;  /* 0x000000040c040227 */ /* 0x001fca00078e00ff */
[----:B------:R-:W-:-:S07]  /*23830*/  @P0 SHF.R.U32.HI R12, RZ, R5, R4 ;  /* 0x00000005ff0c0219 */ /* 0x000fce0000011604 */
.L_x_1881:
[----:B------:R-:W-:Y:S05]  /*23840*/  BSYNC B0 ;  /* 0x0000000000007941 */ /* 0x000fea0003800000 */
.L_x_1879:
[----:B------:R-:W-:-:S05]  /*23850*/  IMAD R12, R12, R3, RZ ;  /* 0x000000030c0c7224 */ /* 0x000fca00078e02ff */
[----:B------:R-:W-:-:S07]  /*23860*/  VIMNMX R11, R11, R12, !PT ;  /* 0x0000000c0b0b7248 */ /* 0x000fce0007fe0100 */
.L_x_1878:
[----:B------:R-:W-:Y:S01]  /*23870*/  VIADD R2, R2, 0x3f ;  /* 0x0000003f02027836 */ /* 0x000fe20000000000 */
[----:B------:R-:W-:Y:S01]  /*23880*/  SHF.R.S32.HI R4, RZ, 0x1f, R11 ;  /* 0x0000001fff047819 */ /* 0x000fe2000001140b */
[----:B------:R-:W-:Y:S03]  /*23890*/  BSSY B0, `(.L_x_1882) ;  /* 0x0000196000007945 */ /* 0x000fe60003800000 */
[----:B------:R-:W-:Y:S02]  /*238a0*/  SHF.R.S32.HI R3, RZ, 0x1f, R2 ;  /* 0x0000001fff037819 */ /* 0x000fe40000011402 */
[----:B------:R-:W-:Y:S02]  /*238b0*/  LEA.HI R4, R4, R11, RZ, 0x6 ;  /* 0x0000000b04047211 */ /* 0x000fe400078f30ff */
[----:B------:R-:W-:Y:S02]  /*238c0*/  LEA.HI R2, R3, R2, RZ, 0x6 ;  /* 0x0000000203027211 */ /* 0x000fe400078f30ff */
[----:B------:R-:W-:-:S02]  /*238d0*/  SHF.R.S32.HI R4, RZ, 0x6, R4 ;  /* 0x00000006ff047819 */ /* 0x000fc40000011404 */
[----:B------:R-:W-:Y:S02]  /*238e0*/  SHF.R.S32.HI R3, RZ, 0x6, R2 ;  /* 0x00000006ff037819 */ /* 0x000fe40000011402 */
[----:B------:R-:W-:Y:S02]  /*238f0*/  VIMNMX R2, RZ, R4, !PT ;  /* 0x00000004ff027248 */ /* 0x000fe40007fe0100 */
[----:B------:R-:W-:-:S03]  /*23900*/  VIMNMX R4, R10, R3, PT ;  /* 0x000000030a047248 */ /* 0x000fc60003fe0100 */
[--C-:B------:R-:W-:Y:S02]  /*23910*/  IMAD R2, R2, 0x40, -R9.reuse ;  /* 0x0000004002027824 */ /* 0x100fe400078e0a09 */
[----:B------:R-:W-:-:S03]  /*23920*/  IMAD R9, R4, 0x40, -R9 ;  /* 0x0000004004097824 */ /* 0x000fc600078e0a09 */
[----:B------:R-:W-:Y:S02]  /*23930*/  VIMNMX R2, RZ, R2, !PT ;  /* 0x00000002ff027248 */ /* 0x000fe40007fe0100 */
[----:B------:R-:W-:Y:S02]  /*23940*/  VIMNMX R9, R9, R6, PT ;  /* 0x0000000609097248 */ /* 0x000fe40003fe0100 */
[----:B------:R-:W-:Y:S02]  /*23950*/  SHF.R.U32.HI R5, RZ, 0x6, R2 ;  /* 0x00000006ff057819 */ /* 0x000fe40000011602 */
[----:B------:R-:W-:-:S13]  /*23960*/  ISETP.GT.AND P0, PT, R9, R2, PT ;  /* 0x000000020900720c */ /* 0x000fda0003f04270 */
[----:B------:R-:W-:-:S05]  /*23970*/  @P0 VIADD R3, R9, 0x3f ;  /* 0x0000003f09030836 */ /* 0x000fca0000000000 */
[----:B------:R-:W-:-:S04]  /*23980*/  @P0 SHF.R.S32.HI R2, RZ, 0x1f, R3 ;  /* 0x0000001fff020819 */ /* 0x000fc80000011403 */
[----:B------:R-:W-:Y:S01]  /*23990*/  @P0 LEA.HI R3, R2, R3, RZ, 0x6 ;  /* 0x0000000302030211 */ /* 0x000fe200078f30ff */
[----:B------:R-:W-:-:S03]  /*239a0*/  IMAD.MOV.U32 R2, RZ, RZ, R5 ;  /* 0x000000ffff027224 */ /* 0x000fc600078e0005 */
[----:B------:R-:W-:Y:S02]  /*239b0*/  @P0 SHF.R.S32.HI R2, RZ, 0x6, R3 ;  /* 0x00000006ff020819 */ /* 0x000fe40000011403 */
        /* <DEDUP_REMOVED lines=9> */
[----:B------:R0:W2:Y:S02]  /*23a50*/  SHFL.IDX PT, R14, R3, RZ, 0x1f ;  /* 0x00001fff030e7589 */ /* 0x0000a400000e0000 */
.L_x_2085:
[----:B--2---:R-:W-:Y:S02]  /*23a60*/  ISETP.NE.AND P0, PT, R14, RZ, PT ;  /* 0x000000ff0e00720c */ /* 0x004fe40003f05270 */
[----:B------:R-:W-:-:S11]  /*23a70*/  PLOP3.LUT P6, PT, PT, PT, PT, 0x8, 0x0 ;  /* 0x000000000000781c */ /* 0x000fd60003fce170 */
[----:B------:R-:W-:Y:S05]  /*23a80*/  @P0 BRA `(.L_x_1885) ;  /* 0x00000000000c0947 */ /* 0x000fea0003800000 */
[----:B------:R-:W-:-:S03]  /*23a90*/  UMOV UR4, 0xffffffff ;  /* 0xffffffff00047882 */ /* 0x000fc60000000000 */
[----:B------:R-:W-:Y:S05]  /*23aa0*/  BRA.DIV UR4, `(.L_x_1886) ;  /* 0x0000007e04187947 */ /* 0x000fea000b800000 */
[----:B------:R-:W-:-:S13]  /*23ab0*/  ELECT P6, URZ, PT ;  /* 0x00000000003f782f */ /* 0x000fda00038c0000 */
.L_x_1885:
        /* <DEDUP_REMOVED lines=9> */
.L_x_2088:
[----:B------:R-:W-:Y:S05]  /*23b50*/  BSYNC B1 ;  /* 0x0000000000017941 */ /* 0x000fea0003800000 */
.L_x_1887:
[----:B------:R-:W-:Y:S04]  /*23b60*/  BSSY B1, `(.L_x_1889) ;  /* 0x00000ac000017945 */ /* 0x000fe80003800000 */
[----:B------:R-:W-:Y:S05]  /*23b70*/  @!P6 BRA `(.L_x_1890) ;  /* 0x0000000800a8e947 */ /* 0x000fea0003800000 */
[----:B------:R-:W-:Y:S01]  /*23b80*/  IMAD R13, R27, 0x8, R23 ;  /* 0x000000081b0d7824 */ /* 0x000fe200078e0217 */
[----:B------:R-:W-:Y:S01]  /*23b90*/  SHF.L.U32 R12, R30, 0x1f, RZ ;  /* 0x0000001f1e0c7819 */ /* 0x000fe200000006ff */
[----:B------:R-:W2:Y:S01]  /*23ba0*/  S2R R3, SR_TID.X ;  /* 0x0000000000037919 */ /* 0x000ea20000002100 */
[----:B------:R-:W-:Y:S02]  /*23bb0*/  BSSY B2, `(.L_x_1891) ;  /* 0x0000005000027945 */ /* 0x000fe40003800000 */
[----:B------:R-:W3:Y:S01]  /*23bc0*/  SYNCS.PHASECHK.TRANS64.TRYWAIT P0, [R13+URZ+0x308a0], R12 ;  /* 0x0308a00c0d0075a7 */ /* 0x000ee2000800017f */
[----:B--2---:R-:W-:-:S04]  /*23bd0*/  LOP3.LUT R3, R3, 0x7f, RZ, 0xc0, !PT ;  /* 0x0000007f03037812 */ /* 0x004fc800078ec0ff */
[----:B------:R-:W-:Y:S01]  /*23be0*/  ISETP.NE.AND P1, PT, R3, RZ, PT ;  /* 0x000000ff0300720c */ /* 0x000fe20003f25270 */
[----:B---3--:R-:W-:-:S12]  /*23bf0*/  @!P0 BRA `(.L_x_1892) ;  /* 0x0000007800f88947 */ /* 0x008fd80003800000 */
.L_x_2089:
[----:B------:R-:W-:Y:S05]  /*23c00*/  BSYNC B2 ;  /* 0x0000000000027941 */ /* 0x000fea0003800000 */
.L_x_1891:
[----:B------:R-:W-:Y:S04]  /*23c10*/  BSSY B2, `(.L_x_1893) ;  /* 0x0000009000027945 */ /* 0x000fe80003800000 */
[----:B------:R-:W-:Y:S05]  /*23c20*/  @P1 BRA `(.L_x_1894) ;  /* 0x00000000001c1947 */ /* 0x000fea0003800000 */
[----:B0-----:R-:W0:Y:S01]  /*23c30*/  S2R R6, SR_TID.X ;  /* 0x0000000000067919 */ /* 0x001e220000002100 */
[----:B------:R-:W-:-:S04]  /*23c40*/  IMAD.MOV.U32 R3, RZ, RZ, 0x8000 ;  /* 0x00008000ff037424 */ /* 0x000fc800078e00ff */
[----:B------:R3:W-:Y:S01]  /*23c50*/  SYNCS.ARRIVE.TRANS64 RZ, [R13+URZ+0x30890], R3 ;  /* 0x030890030dff79a7 */ /* 0x0007e2000800003f */
[----:B0-----:R-:W-:-:S04]  /*23c60*/  LOP3.LUT R6, R6, 0x1f, RZ, 0xc0, !PT ;  /* 0x0000001f06067812 */ /* 0x001fc800078ec0ff */
[----:B------:R-:W-:-:S13]  /*23c70*/  ISETP.NE.AND P0, PT, R6, RZ, PT ;  /* 0x000000ff0600720c */ /* 0x000fda0003f05270 */
[----:B---3--:R-:W-:Y:S05]  /*23c80*/  @!P0 BRA `(.L_x_1894) ;  /* 0x0000000000048947 */ /* 0x008fea0003800000 */
[----:B------:R-:W-:Y:S01]  /*23c90*/  BPT.TRAP 0x1 ;  /* 0x000000040000795c */ /* 0x000fe20000300000 */
.L_x_1894:
[----:B------:R-:W-:Y:S05]  /*23ca0*/  BSYNC B2 ;  /* 0x0000000000027941 */ /* 0x000fea0003800000 */
.L_x_1893:
        /* <DEDUP_REMOVED lines=8> */
[----:B0-----:R-:W-:Y:S01]  /*23d30*/  IMAD.SHL.U32 R6, R27, 0x4000, RZ ;  /* 0x000040001b067824 */ /* 0x001fe200078e00ff */
[----:B------:R-:W-:Y:S01]  /*23d40*/  UMOV UR6, 0x0 ;  /* 0x0000000000067882 */ /* 0x000fe20000000000 */
[----:B------:R-:W-:Y:S01]  /*23d50*/  VIADD R3, R13, 0x30890 ;  /* 0x000308900d037836 */ /* 0x000fe20000000000 */
[----:B------:R-:W-:Y:S01]  /*23d60*/  UMOV UR7, 0x12f00000 ;  /* 0x12f0000000077882 */ /* 0x000fe20000000000 */
[----:B------:R-:W-:-:S08]  /*23d70*/  VIADD R14, R9, 0x20400 ;  /* 0x00020400090e7836 */ /* 0x000fd00000000000 */
.L_x_1895:
        /* <DEDUP_REMOVED lines=16> */
.L_x_1896:
        /* <DEDUP_REMOVED lines=16> */
.L_x_1897:
        /* <DEDUP_REMOVED lines=16> */
.L_x_1898:
        /* <DEDUP_REMOVED lines=13> */
.L_x_2090:
[----:B------:R-:W-:Y:S05]  /*24150*/  BSYNC B2 ;  /* 0x0000000000027941 */ /* 0x000fea0003800000 */
.L_x_1899:
[----:B------:R-:W-:Y:S01]  /*24160*/  BSSY B2, `(.L_x_1901) ;  /* 0x000000b000027945 */ /* 0x000fe20003800000 */
[----:B------:R-:W-:Y:S02]  /*24170*/  IMAD.MOV.U32 R14, RZ, RZ, 0x0 ;  /* 0x00000000ff0e7424 */ /* 0x000fe400078e00ff */
[----:B------:R-:W-:Y:S01]  /*24180*/  IMAD.MOV.U32 R15, RZ, RZ, 0x12f00000 ;  /* 0x12f00000ff0f7424 */ /* 0x000fe200078e00ff */
[----:B------:R-:W-:Y:S06]  /*24190*/  @P1 BRA `(.L_x_1902) ;  /* 0x00000000001c1947 */ /* 0x000fec0003800000 */
[----:B------:R-:W3:Y:S01]  /*241a0*/  S2R R9, SR_TID.X ;  /* 0x0000000000097919 */ /* 0x000ee20000002100 */
[----:B------:R-:W-:-:S04]  /*241b0*/  IMAD.MOV.U32 R3, RZ, RZ, 0x8000 ;  /* 0x00008000ff037424 */ /* 0x000fc800078e00ff */
[----:B------:R4:W-:Y:S01]  /*241c0*/  SYNCS.ARRIVE.TRANS64 RZ, [R13+URZ+0x308b0], R3 ;  /* 0x0308b0030dff79a7 */ /* 0x0009e2000800003f */
[----:B---3--:R-:W-:-:S04]  /*241d0*/  LOP3.LUT R9, R9, 0x1f, RZ, 0xc0, !PT ;  /* 0x0000001f09097812 */ /* 0x008fc800078ec0ff */
[----:B------:R-:W-:-:S13]  /*241e0*/  ISETP.NE.AND P0, PT, R9, RZ, PT ;  /* 0x000000ff0900720c */ /* 0x000fda0003f05270 */
[----:B----4-:R-:W-:Y:S05]  /*241f0*/  @!P0 BRA `(.L_x_1902) ;  /* 0x0000000000048947 */ /* 0x010fea0003800000 */
[----:B------:R-:W-:Y:S01]  /*24200*/  BPT.TRAP 0x1 ;  /* 0x000000040000795c */ /* 0x000fe20000300000 */
.L_x_1902:
[----:B------:R-:W-:Y:S05]  /*24210*/  BSYNC B2 ;  /* 0x0000000000027941 */ /* 0x000fea0003800000 */
.L_x_1901:
[----:B------:R-:W-:Y:S01]  /*24220*/  R2UR UR10, R17 ;  /* 0x00000000110a72ca */ /* 0x000fe200000e0000 */
[----:B------:R-:W-:Y:S01]  /*24230*/  IMAD R6, R6, 0x2, R23 ;  /* 0x0000000206067824 */ /* 0x000fe200078e0217 */
[----:B------:R-:W-:Y:S01]  /*24240*/  R2UR UR6, R14 ;  /* 0x000000000e0672ca */ /* 0x000fe200000e0000 */
[----:B------:R-:W-:Y:S01]  /*24250*/  UIADD3 UR4, UP0, UR36, 0x670, URZ ;  /* 0x0000067024047890 */ /* 0x000fe2000ff1e03f */
[----:B------:R-:W-:Y:S01]  /*24260*/  R2UR UR7, R15 ;  /* 0x000000000f0772ca */ /* 0x000fe200000e0000 */
[----:B0-2---:R-:W-:Y:S01]  /*24270*/  VIADD R13, R13, 0x308b0 ;  /* 0x000308b00d0d7836 */ /* 0x005fe20000000000 */
[----:B------:R-:W-:Y:S01]  /*24280*/  PLOP3.LUT P0, PT, PT, PT, PT, 0x80, 0x0 ;  /* 0x000000000000781c */ /* 0x000fe20003f0f070 */
[----:B------:R-:W-:Y:S01]  /*24290*/  VIADD R3, R6, 0x400 ;  /* 0x0000040006037836 */ /* 0x000fe20000000000 */
[----:B------:R-:W-:-:S12]  /*242a0*/  UIADD3.X UR5, URZ, UR37, URZ, UP0, !UPT ;  /* 0x000000253f057290 */ /* 0x000fd800087fe43f */
.L_x_1903:
        /* <DEDUP_REMOVED lines=15> */
.L_x_1904:
        /* <DEDUP_REMOVED lines=15> */
.L_x_1905:
        /* <DEDUP_REMOVED lines=15> */
.L_x_1906:
        /* <DEDUP_REMOVED lines=9> */
[----:B--2---:R-:W-:Y:S05]  /*24610*/  @P0 BRA.U.ANY `(.L_x_1906) ;  /* 0xfffffffd00d80947 */ /* 0x004fea000393ffff */
.L_x_1890:
[----:B------:R-:W-:Y:S05]  /*24620*/  BSYNC B1 ;  /* 0x0000000000017941 */ /* 0x000fea0003800000 */
.L_x_1889:
        /* <DEDUP_REMOVED lines=9> */
.L_x_1925:
[----:B------:R-:W-:Y:S05]  /*246c0*/  YIELD ;  /* 0x0000000000007946 */ /* 0x000fea0003800000 */
[----:B------:R-:W-:Y:S04]  /*246d0*/  BSSY B1, `(.L_x_1907) ;  /* 0x00000a9000017945 */ /* 0x000fe80003800000 */
[----:B------:R-:W-:Y:S05]  /*246e0*/  @!P6 BRA `(.L_x_1908) ;  /* 0x00000008009ce947 */ /* 0x000fea0003800000 */
[----:B0-----:R-:W-:Y:S01]  /*246f0*/  IMAD R6, R27, 0x8, R23 ;  /* 0x000000081b067824 */ /* 0x001fe200078e0217 */
[----:B------:R-:W-:Y:S01]  /*24700*/  SHF.L.U32 R3, R30, 0x1f, RZ ;  /* 0x0000001f1e037819 */ /* 0x000fe200000006ff */
[----:B------:R-:W0:Y:S01]  /*24710*/  S2R R2, SR_TID.X ;  /* 0x0000000000027919 */ /* 0x000e220000002100 */
[----:B------:R-:W-:Y:S02]  /*24720*/  BSSY B2, `(.L_x_1909) ;  /* 0x0000005000027945 */ /* 0x000fe40003800000 */
[----:B------:R-:W2:Y:S01]  /*24730*/  SYNCS.PHASECHK.TRANS64.TRYWAIT P1, [R6+URZ+0x308a0], R3 ;  /* 0x0308a003060075a7 */ /* 0x000ea2000802017f */
[----:B0-----:R-:W-:-:S04]  /*24740*/  LOP3.LUT R2, R2, 0x7f, RZ, 0xc0, !PT ;  /* 0x0000007f02027812 */ /* 0x001fc800078ec0ff */
[----:B------:R-:W-:Y:S01]  /*24750*/  ISETP.NE.AND P2, PT, R2, RZ, PT ;  /* 0x000000ff0200720c */ /* 0x000fe20003f45270 */
[----:B--2---:R-:W-:-:S12]  /*24760*/  @!P1 BRA `(.L_x_1910) ;  /* 0x0000007000449947 */ /* 0x004fd80003800000 */
.L_x_2091:
[----:B------:R-:W-:Y:S05]  /*24770*/  BSYNC B2 ;  /* 0x0000000000027941 */ /* 0x000fea0003800000 */
.L_x_1909:
[----:B------:R-:W-:Y:S04]  /*24780*/  BSSY B2, `(.L_x_1911) ;  /* 0x0000009000027945 */ /* 0x000fe80003800000 */
        /* <DEDUP_REMOVED lines=8> */
.L_x_1912:
[----:B------:R-:W-:Y:S05]  /*24810*/  BSYNC B2 ;  /* 0x0000000000027941 */ /* 0x000fea0003800000 */
.L_x_1911:
        /* <DEDUP_REMOVED lines=8> */
[----:B------:R-:W-:Y:S01]  /*248a0*/  VIADD R13, R11, 0x20400 ;  /* 0x000204000b0d7836 */ /* 0x000fe20000000000 */
[----:B------:R-:W-:Y:S01]  /*248b0*/  UMOV UR6, 0x0 ;  /* 0x0000000000067882 */ /* 0x000fe20000000000 */
[----:B------:R-:W-:-:S10]  /*248c0*/  UMOV UR7, 0x12f00000 ;  /* 0x12f0000000077882 */ /* 0x000fd40000000000 */
.L_x_1913:
        /* <DEDUP_REMOVED lines=10> */
[----:B------:R-:W-:Y:S01]  /*24970*/  IMAD.MOV.U32 R20, RZ, RZ, 0x40 ;  /* 0x00000040ff147424 */ /* 0x000fe200078e00ff */
[----:B------:R-:W-:Y:S01]  /*24980*/  PLOP3.LUT P1, PT, PT, PT, PT, 0x80, 0x0 ;  /* 0x000000000000781c */ /* 0x000fe20003f2f070 */
[----:B------:R-:W-:Y:S01]  /*24990*/  VIADD R13, R11, 0x22400 ;  /* 0x000224000b0d7836 */ /* 0x000fe20000000000 */
[----:B------:R-:W-:Y:S01]  /*249a0*/  UMOV UR6, 0x0 ;  /* 0x0000000000067882 */ /* 0x000fe20000000000 */
[----:B------:R-:W-:Y:S01]  /*249b0*/  UMOV UR7, 0x12f00000 ;  /* 0x12f0000000077882 */ /* 0x000fe20000000000 */
[----:B------:R-:W-:-:S15]  /*249c0*/  R2UR UR10, R20 ;  /* 0x00000000140a72ca */ /* 0x000fde00000e0000 */
.L_x_1914:
        /* <DEDUP_REMOVED lines=16> */
.L_x_1915:
        /* <DEDUP_REMOVED lines=16> */
.L_x_1916:
        /* <DEDUP_REMOVED lines=10> */
[----:B------:R-:W2:Y:S01]  /*24c70*/  SYNCS.PHASECHK.TRANS64.TRYWAIT P1, [R6+URZ+0x308c0], R3 ;  /* 0x0308c003060075a7 */ /* 0x000ea2000802017f */
[----:B------:R-:W-:Y:S04]  /*24c80*/  BSSY B2, `(.L_x_1917) ;  /* 0x0000002000027945 */ /* 0x000fe80003800000 */
[----:B--2---:R-:W-:Y:S05]  /*24c90*/  @!P1 BRA `(.L_x_1918) ;  /* 0x0000006c000c9947 */ /* 0x004fea0003800000 */
.L_x_2092:
[----:B------:R-:W-:Y:S05]  /*24ca0*/  BSYNC B2 ;  /* 0x0000000000027941 */ /* 0x000fea0003800000 */
.L_x_1917:
[----:B------:R-:W-:Y:S01]  /*24cb0*/  BSSY B2, `(.L_x_1919) ;  /* 0x000000b000027945 */ /* 0x000fe20003800000 */
[----:B------:R-:W-:Y:S02]  /*24cc0*/  IMAD.MOV.U32 R2, RZ, RZ, 0x0 ;  /* 0x00000000ff027424 */ /* 0x000fe400078e00ff */
[----:B0-2---:R-:W-:Y:S01]  /*24cd0*/  IMAD.MOV.U32 R3, RZ, RZ, 0x12f00000 ;  /* 0x12f00000ff037424 */ /* 0x005fe200078e00ff */
[----:B------:R-:W-:Y:S06]  /*24ce0*/  @P2 BRA `(.L_x_1920) ;  /* 0x00000000001c2947 */ /* 0x000fec0003800000 */
[----:B------:R-:W0:Y:S01]  /*24cf0*/  S2R R21, SR_TID.X ;  /* 0x0000000000157919 */ /* 0x000e220000002100 */
[----:B------:R-:W-:-:S04]  /*24d00*/  IMAD.MOV.U32 R13, RZ, RZ, 0x8000 ;  /* 0x00008000ff0d7424 */ /* 0x000fc800078e00ff */
[----:B------:R2:W-:Y:S01]  /*24d10*/  SYNCS.ARRIVE.TRANS64 RZ, [R6+URZ+0x308b0], R13 ;  /* 0x0308b00d06ff79a7 */ /* 0x0005e2000800003f */
[----:B0-----:R-:W-:-:S04]  /*24d20*/  LOP3.LUT R21, R21, 0x1f, RZ, 0xc0, !PT ;  /* 0x0000001f15157812 */ /* 0x001fc800078ec0ff */
[----:B------:R-:W-:-:S13]  /*24d30*/  ISETP.NE.AND P1, PT, R21, RZ, PT ;  /* 0x000000ff1500720c */ /* 0x000fda0003f25270 */
[----:B--2---:R-:W-:Y:S05]  /*24d40*/  @!P1 BRA `(.L_x_1920) ;  /* 0x0000000000049947 */ /* 0x004fea0003800000 */
[----:B------:R-:W-:Y:S01]  /*24d50*/  BPT.TRAP 0x1 ;  /* 0x000000040000795c */ /* 0x000fe20000300000 */
.L_x_1920:
[----:B------:R-:W-:Y:S05]  /*24d60*/  BSYNC B2 ;  /* 0x0000000000027941 */ /* 0x000fea0003800000 */
.L_x_1919:
[----:B------:R-:W-:Y:S01]  /*24d70*/  R2UR UR10, R14 ;  /* 0x000000000e0a72ca */ /* 0x000fe200000e0000 */
[----:B------:R-:W-:Y:S01]  /*24d80*/  UIADD3 UR4, UP0, UR36, 0x670, URZ ;  /* 0x0000067024047890 */ /* 0x000fe2000ff1e03f */
[----:B------:R-:W-:Y:S01]  /*24d90*/  R2UR UR6, R2 ;  /* 0x00000000020672ca */ /* 0x000fe200000e0000 */
[----:B------:R-:W-:Y:S01]  /*24da0*/  VIADD R6, R6, 0x308b0 ;  /* 0x000308b006067836 */ /* 0x000fe20000000000 */
[----:B------:R-:W-:Y:S01]  /*24db0*/  R2UR UR7, R3 ;  /* 0x00000000030772ca */ /* 0x000fe200000e0000 */
[----:B------:R-:W-:Y:S01]  /*24dc0*/  VIADD R13, R11, 0x400 ;  /* 0x000004000b0d7836 */ /* 0x000fe20000000000 */
[----:B------:R-:W-:Y:S01]  /*24dd0*/  PLOP3.LUT P1, PT, PT, PT, PT, 0x80, 0x0 ;  /* 0x000000000000781c */ /* 0x000fe20003f2f070 */
[----:B------:R-:W-:-:S12]  /*24de0*/  UIADD3.X UR5, URZ, UR37, URZ, UP0, !UPT ;  /* 0x000000253f057290 */ /* 0x000fd800087fe43f */
.L_x_1921:
        /* <DEDUP_REMOVED lines=15> */
.L_x_1922:
        /* <DEDUP_REMOVED lines=15> */
.L_x_1923:
        /* <DEDUP_REMOVED lines=15> */
.L_x_1924:
        /* <DEDUP_REMOVED lines=10> */
.L_x_1908:
[----:B------:R-:W-:Y:S05]  /*25160*/  BSYNC B1 ;  /* 0x0000000000017941 */ /* 0x000fea0003800000 */
.L_x_1907:
[----:B------:R-:W-:Y:S01]  /*25170*/  ISETP.GT.AND P2, PT, R9, R5, PT ;  /* 0x000000050900720c */ /* 0x000fe20003f44270 */
[----:B------:R-:W-:Y:S02]  /*25180*/  VIADD R27, R27, 0x1 ;  /* 0x000000011b1b7836 */ /* 0x000fe40000000000 */
[----:B------:R-:W-:-:S03]  /*25190*/  VIADD R9, R9, 0xffffffff ;  /* 0xffffffff09097836 */ /* 0x000fc60000000000 */
[----:B------:R-:W-:-:S04]  /*251a0*/  ISETP.NE.AND P1, PT, R27, 0x2, PT ;  /* 0x000000021b00780c */ /* 0x000fc80003f25270 */
[----:B------:R-:W-:Y:S02]  /*251b0*/  SEL R3, RZ, 0x1, P1 ;  /* 0x00000001ff037807 */ /* 0x000fe40000800000 */
[----:B------:R-:W-:Y:S02]  /*251c0*/  SEL R27, R27, RZ, P1 ;  /* 0x000000ff1b1b7207 */ /* 0x000fe40000800000 */
[----:B------:R-:W-:Y:S01]  /*251d0*/  LOP3.LUT R30, R30, R3, RZ, 0x3c, !PT ;  /* 0x000000031e1e7212 */ /* 0x000fe200078e3cff */
[----:B------:R-:W-:Y:S06]  /*251e0*/  @P2 BRA `(.L_x_1925) ;  /* 0xfffffff400342947 */ /* 0x000fec000383ffff */
.L_x_1883:
[----:B------:R-:W-:Y:S05]  /*251f0*/  BSYNC B0 ;  /* 0x0000000000007941 */ /* 0x000fea0003800000 */
.L_x_1882:
[----:B------:R-:W2:Y:S01]  /*25200*/  LDC R0, c[0x0][0x448] ;  /* 0x00011200ff007b82 */ /* 0x000ea20000000800 */
[----:B------:R-:W-:Y:S01]  /*25210*/  VIADD R5, R28, 0x7f ;  /* 0x0000007f1c057836 */ /* 0x000fe20000000000 */
[----:B------:R-:W-:Y:S06]  /*25220*/  @!P0 WARPSYNC.ALL ;  /* 0x0000000000008948 */ /* 0x000fec0003800000 */
[----:B------:R-:W-:Y:S01]  /*25230*/  @!P0 BAR.SYNC.DEFER_BLOCKING 0xc, 0x180 ;  /* 0x0306000000008b1d */ /* 0x000fe20000010000 */
[----:B--2---:R-:W-:-:S13]  /*25240*/  ISETP.NE.AND P1, PT, R0, 0x1, PT ;  /* 0x000000010000780c */ /* 0x004fda0003f25270 */
[----:B------:R-:W2:Y:S08]  /*25250*/  @P1 LDC R0, c[0x0][0x44c] ;  /* 0x00011300ff001b82 */ /* 0x000eb00000000800 */
[----:B------:R-:W3:Y:S01]  /*25260*/  @P1 LDC R3, c[0x0][0x450] ;  /* 0x00011400ff031b82 */ /* 0x000ee20000000800 */
[----:B--2---:R-:W-:-:S05]  /*25270*/  @P1 IMAD.HI.U32 R0, R5, R0, RZ ;  /* 0x0000000005001227 */ /* 0x004fca00078e00ff */
[----:B---3--:R-:W-:Y:S02]  /*25280*/  @P1 SHF.R.U32.HI R5, RZ, R3, R0 ;  /* 0x00000003ff051219 */ /* 0x008fe40000011600 */
[----:B------:R-:W2:Y:S03]  /*25290*/  LDC.64 R2, c[0x0][0x9e0] ;  /* 0x00027800ff027b82 */ /* 0x000ea60000000a00 */
[----:B------:R-:W-:Y:S01]  /*252a0*/  IMAD.IADD R9, R8, 0x1, R5 ;  /* 0x0000000108097824 */ /* 0x000fe200078e0205 */
[----:B--2---:R-:W-:-:S03]  /*252b0*/  ISETP.GE.AND P2, PT, R3, 0x1, PT ;  /* 0x000000010300780c */ /* 0x004fc60003f46270 */
[----:B------:R-:W-:-:S10]  /*252c0*/  IMAD.IADD R2, R9, 0x1, R2 ;  /* 0x0000000109027824 */ /* 0x000fd400078e0202 */
[----:B------:R-:W-:Y:S05]  /*252d0*/  @!P2 BRA `(.L_x_1926) ;  /* 0x000000000048a947 */ /* 0x000fea0003800000 */
        /* <DEDUP_REMOVED lines=11> */
.L_x_1928:
[----:B------:R-:W-:-:S13]  /*25390*/  ISETP.NE.AND P0, PT, R3, 0x1, PT ;  /* 0x000000010300780c */ /* 0x000fda0003f05270 */
[----:B------:R-:W2:Y:S02]  /*253a0*/  @P0 LDC.64 R4, c[0x0][0x9e8] ;  /* 0x00027a00ff040b82 */ /* 0x000ea40000000a00 */
[----:B--2---:R-:W-:-:S05]  /*253b0*/  @P0 IMAD.HI.U32 R4, R0, R4, RZ ;  /* 0x0000000400040227 */ /* 0x004fca00078e00ff */
[----:B------:R-:W-:-:S07]  /*253c0*/  @P0 SHF.R.U32.HI R0, RZ, R5, R4 ;  /* 0x00000005ff000219 */ /* 0x000fce0000011604 */
.L_x_1929:
[----:B------:R-:W-:Y:S05]  /*253d0*/  BSYNC B0 ;  /* 0x0000000000007941 */ /* 0x000fea0003800000 */
.L_x_1927:
[----:B------:R-:W-:-:S05]  /*253e0*/  IMAD R5, R0, R3, R3 ;  /* 0x0000000300057224 */ /* 0x000fca00078e0203 */
[----:B------:R-:W-:-:S07]  /*253f0*/  VIMNMX R2, R2, R5, PT ;  /* 0x0000000502027248 */ /* 0x000fce0003fe0100 */
.L_x_1926:
[----:B------:R-:W-:Y:S01]  /*25400*/  VIADD R2, R2, 0x3f ;  /* 0x0000003f02027836 */ /* 0x000fe20000000000 */
[----:B------:R-:W2:Y:S01]  /*25410*/  @P1 LDC R9, c[0x0][0x44c] ;  /* 0x00011300ff091b82 */ /* 0x000ea20000000800 */
[----:B------:R-:W-:-:S03]  /*25420*/  ULDC UR4, c[0x0][0x9dc] ;  /* 0x0002770000047ab9 */ /* 0x000fc60000000800 */
[----:B------:R-:W-:-:S04]  /*25430*/  SHF.R.S32.HI R5, RZ, 0x1f, R2 ;  /* 0x0000001fff057819 */ /* 0x000fc80000011402 */
[----:B------:R-:W3:Y:S01]  /*25440*/  @P1 LDC R0, c[0x0][0x450] ;  /* 0x00011400ff001b82 */ /* 0x000ee20000000800 */
[----:B------:R-:W-:Y:S01]  /*25450*/  LEA.HI R5, R5, R2, RZ, 0x6 ;  /* 0x0000000205057211 */ /* 0x000fe200078f30ff */
[----:B------:R-:W-:-:S03]  /*25460*/  IMAD.MOV.U32 R2, RZ, RZ, R28 ;  /* 0x000000ffff027224 */ /* 0x000fc600078e001c */
[----:B------:R-:W-:-:S04]  /*25470*/  SHF.R.S32.HI R5, RZ, 0x6, R5 ;  /* 0x00000006ff057819 */ /* 0x000fc80000011405 */
[----:B------:R-:W-:-:S05]  /*25480*/  VIMNMX R26, R10, R5, PT ;  /* 0x000000050a1a7248 */ /* 0x000fca0003fe0100 */
[----:B------:R4:W-:Y:S01]  /*25490*/  STL [R1+0x30], R26 ;  /* 0x0000301a01007387 */ /* 0x0009e20000100800 */
[----:B--2---:R-:W-:-:S05]  /*254a0*/  @P1 IMAD.HI.U32 R9, R28, R9, RZ ;  /* 0x000000091c091227 */ /* 0x004fca00078e00ff */
[----:B---3--:R-:W-:-:S05]  /*254b0*/  @P1 SHF.R.U32.HI R2, RZ, R0, R9 ;  /* 0x00000000ff021219 */ /* 0x008fca0000011609 */
[----:B------:R-:W-:-:S04]  /*254c0*/  IMAD.IADD R7, R7, 0x1, R2 ;  /* 0x0000000107077824 */ /* 0x000fc800078e0202 */
[----:B------:R-:W-:Y:S01]  /*254d0*/  VIADD R0, R7, -UR4 ;  /* 0x8000000407007c36 */ /* 0x000fe20008000000 */
[----:B----4-:R-:W-:Y:S06]  /*254e0*/  @!P2 BRA `(.L_x_1930) ;  /* 0x000000000044a947 */ /* 0x010fec0003800000 */
        /* <DEDUP_REMOVED lines=10> */
.L_x_1932:
[----:B------:R-:W-:-:S13]  /*25590*/  ISETP.NE.AND P0, PT, R3, 0x1, PT ;  /* 0x000000010300780c */ /* 0x000fda0003f05270 */
[----:B------:R-:W2:Y:S02]  /*255a0*/  @P0 LDC.64 R4, c[0x0][0x9e8] ;  /* 0x00027a00ff040b82 */ /* 0x000ea40000000a00 */
[----:B--2---:R-:W-:-:S05]  /*255b0*/  @P0 IMAD.HI.U32 R4, R7, R4, RZ ;  /* 0x0000000407040227 */ /* 0x004fca00078e00ff */
[----:B------:R-:W-:-:S07]  /*255c0*/  @P0 SHF.R.U32.HI R7, RZ, R5, R4 ;  /* 0x00000005ff070219 */ /* 0x000fce0000011604 */
.L_x_1933:
[----:B------:R-:W-:Y:S05]  /*255d0*/  BSYNC B0 ;  /* 0x0000000000007941 */ /* 0x000fea0003800000 */
.L_x_1931:
[----:B------:R-:W-:-:S05]  /*255e0*/  IMAD R3, R7, R3, RZ ;  /* 0x0000000307037224 */ /* 0x000fca00078e02ff */
[----:B------:R-:W-:-:S07]  /*255f0*/  VIMNMX R0, R0, R3, !PT ;  /* 0x0000000300007248 */ /* 0x000fce0007fe0100 */
.L_x_1930:
[----:B------:R-:W-:Y:S01]  /*25600*/  SHF.R.S32.HI R3, RZ, 0x1f, R0 ;  /* 0x0000001fff037819 */ /* 0x000fe20000011400 */
[----:B------:R-:W-:Y:S03]  /*25610*/  BSSY B7, `(.L_x_1934) ;  /* 0x000036d000077945 */ /* 0x000fe60003800000 */
[----:B------:R-:W-:-:S04]  /*25620*/  LEA.HI R3, R3, R0, RZ, 0x6 ;  /* 0x0000000003037211 */ /* 0x000fc800078f30ff */
[----:B------:R-:W-:-:S04]  /*25630*/  SHF.R.S32.HI R3, RZ, 0x6, R3 ;  /* 0x00000006ff037819 */ /* 0x000fc80000011403 */
[----:B------:R-:W-:-:S04]  /*25640*/  VIMNMX R2, RZ, R3, !PT ;  /* 0x00000003ff027248 */ /* 0x000fc80007fe0100 */
[----:B------:R-:W-:Y:S01]  /*25650*/  ISETP.GT.AND P0, PT, R26, R2, PT ;  /* 0x000000021a00720c */ /* 0x000fe20003f04270 */
[----:B------:R2:W-:-:S12]  /*25660*/  STL [R1+0x14], R2 ;  /* 0x0000140201007387 */ /* 0x0005d80000100800 */
[----:B--2---:R-:W-:Y:S05]  /*25670*/  @P0 BRA `(.L_x_1935) ;  /* 0x0000000000440947 */ /* 0x004fea0003800000 */
[----:B------:R-:W2:Y:S02]  /*25680*/  S2R R2, SR_TID.X ;  /* 0x0000000000027919 */ /* 0x000ea40000002100 */
[----:B--2---:R-:W-:-:S04]  /*25690*/  LOP3.LUT R2, R2, 0x7f, RZ, 0xc0, !PT ;  /* 0x0000007f02027812 */ /* 0x004fc800078ec0ff */
[----:B------:R-:W-:-:S13]  /*256a0*/  ISETP.NE.AND P0, PT, R2, RZ, PT ;  /* 0x000000ff0200720c */ /* 0x000fda0003f05270 */
[----:B------:R-:W-:Y:S05]  /*256b0*/  @P0 BRA `(.L_x_1936) ;  /* 0x0000003400880947 */ /* 0x000fea0003800000 */
[----:B------:R-:W2:Y:S01]  /*256c0*/  S2R R5, SR_LANEID ;  /* 0x0000000000057919 */ /* 0x000ea20000000000 */
[----:B------:R-:W-:Y:S01]  /*256d0*/  VOTEU.ANY UR4, UPT, PT ;  /* 0x0000000000047886 */ /* 0x000fe200038e0100 */
[----:B------:R-:W3:Y:S01]  /*256e0*/  LDC.64 R2, c[0x0][0xc60] ;  /* 0x00031800ff027b82 */ /* 0x000ee20000000a00 */
[----:B------:R-:W2:Y:S02]  /*256f0*/  FLO.U32 R0, UR4 ;  /* 0x0000000400007d00 */ /* 0x000ea400080e0000 */
[----:B--2---:R-:W-:-:S06]  /*25700*/  ISETP.EQ.U32.AND P0, PT, R0, R5, PT ;  /* 0x000000050000720c */ /* 0x004fcc0003f02070 */
[----:B------:R-:W3:Y:S07]  /*25710*/  POPC R5, UR4 ;  /* 0x0000000400057d09 */ /* 0x000eee0008000000 */
[----:B---3--:R-:W2:Y:S01]  /*25720*/  @P0 ATOMG.E.ADD.STRONG.GPU PT, R3, desc[UR60][R2.64], R5 ;  /* 0x00000005020309a8 */ /* 0x008ea200081ee1fc */
[----:B------:R-:W3:Y:S02]  /*25730*/  S2R R4, SR_LTMASK ;  /* 0x0000000000047919 */ /* 0x000ee40000003900 */
[----:B---3--:R-:W-:-:S04]  /*25740*/  LOP3.LUT R4, R4, UR4, RZ, 0xc0, !PT ;  /* 0x0000000404047c12 */ /* 0x008fc8000f8ec0ff */
[----:B------:R-:W3:Y:S01]  /*25750*/  POPC R7, R4 ;  /* 0x0000000400077309 */ /* 0x000ee20000000000 */
[----:B--2---:R-:W3:Y:S02]  /*25760*/  SHFL.IDX PT, R0, R3, R0, 0x1f ;  /* 0x00001f0003007589 */ /* 0x004ee400000e0000 */
[----:B---3--:R-:W-:Y:S01]  /*25770*/  IADD3 R16, R0, UR38, R7 ;  /* 0x0000002600107c10 */ /* 0x008fe2000fffe007 */
[----:B------:R-:W-:Y:S06]  /*25780*/  BRA `(.L_x_1936) ;  /* 0x0000003400547947 */ /* 0x000fec0003800000 */
.L_x_1935:
        /* <DEDUP_REMOVED lines=8> */
[----:B------:R-:W-:Y:S02]  /*25810*/  IMAD.U32 R4, RZ, RZ, UR6 ;  /* 0x00000006ff047e24 */ /* 0x000fe4000f8e00ff */
[----:B------:R-:W2:Y:S01]  /*25820*/  LDC.64 R2, c[0x4][R2] ;  /* 0x0100000002027b82 */ /* 0x000ea20000000a00 */
[----:B------:R-:W-:Y:S02]  /*25830*/  IMAD.U32 R5, RZ, RZ, UR7 ;  /* 0x00000007ff057e24 */ /* 0x000fe4000f8e00ff */
[----:B0-----:R-:W-:Y:S02]  /*25840*/  IMAD.U32 R6, RZ, RZ, UR8 ;  /* 0x00000008ff067e24 */ /* 0x001fe4000f8e00ff */
[----:B------:R-:W-:-:S02]  /*25850*/  IMAD.U32 R7, RZ, RZ, UR9 ;  /* 0x00000009ff077e24 */ /* 0x000fc4000f8e00ff */
[----:B------:R-:W-:Y:S02]  /*25860*/  IMAD.U32 R10, RZ, RZ, UR4 ;  /* 0x00000004ff0a7e24 */ /* 0x000fe4000f8e00ff */
[----:B------:R-:W-:Y:S02]  /*25870*/  IMAD.U32 R11, RZ, RZ, UR5 ;  /* 0x00000005ff0b7e24 */ /* 0x000fe4000f8e00ff */
[----:B------:R-:W-:Y:S02]  /*25880*/  IMAD.MOV.U32 R8, RZ, RZ, 0x70 ;  /* 0x00000070ff087424 */ /* 0x000fe400078e00ff */
[----:B------:R-:W-:Y:S02]  /*25890*/  IMAD.MOV.U32 R12, RZ, RZ, 0x1 ;  /* 0x00000001ff0c7424 */ /* 0x000fe400078e00ff */
[----:B------:R-:W-:-:S07]  /*258a0*/  IMAD.MOV.U32 R13, RZ, RZ, RZ ;  /* 0x000000ffff0d7224 */ /* 0x000fce00078e00ff */
[----:B------:R-:W-:-:S07]  /*258b0*/  LEPC R20, `(.L_x_1938) ;  /* 0x000000001014794e */ /* 0x000fce0000000000 */
[----:B-12---:R-:W-:Y:S05]  /*258c0*/  CALL.ABS.NOINC R2 ;  /* 0x0000000002007343 */ /* 0x006fea0003c00000 */
.L_x_1938:
[----:B------:R-:W-:Y:S05]  /*258d0*/  BSYNC B6 ;  /* 0x0000000000067941 */ /* 0x000fea0003800000 */
.L_x_1937:
        /* <DEDUP_REMOVED lines=8> */
[----:B------:R2:W3:Y:S01]  /*25960*/  LDC.64 R2, c[0x4][R17] ;  /* 0x0100000011027b82 */ /* 0x0004e20000000a00 */
[----:B------:R-:W-:Y:S02]  /*25970*/  IMAD.U32 R4, RZ, RZ, UR6 ;  /* 0x00000006ff047e24 */ /* 0x000fe4000f8e00ff */
[----:B------:R-:W-:Y:S02]  /*25980*/  IMAD.U32 R5, RZ, RZ, UR7 ;  /* 0x00000007ff057e24 */ /* 0x000fe4000f8e00ff */
[----:B0-----:R-:W-:Y:S02]  /*25990*/  IMAD.U32 R6, RZ, RZ, UR8 ;  /* 0x00000008ff067e24 */ /* 0x001fe4000f8e00ff */
[----:B------:R-:W-:-:S02]  /*259a0*/  IMAD.U32 R7, RZ, RZ, UR9 ;  /* 0x00000009ff077e24 */ /* 0x000fc4000f8e00ff */
[----:B------:R-:W-:Y:S02]  /*259b0*/  IMAD.U32 R10, RZ, RZ, UR4 ;  /* 0x00000004ff0a7e24 */ /* 0x000fe4000f8e00ff */
[----:B------:R-:W-:Y:S02]  /*259c0*/  IMAD.U32 R11, RZ, RZ, UR5 ;  /* 0x00000005ff0b7e24 */ /* 0x000fe4000f8e00ff */
[----:B------:R-:W-:Y:S02]  /*259d0*/  IMAD.MOV.U32 R8, RZ, RZ, 0x70 ;  /* 0x00000070ff087424 */ /* 0x000fe400078e00ff */
[----:B------:R-:W-:Y:S02]  /*259e0*/  IMAD.MOV.U32 R12, RZ, RZ, 0x1 ;  /* 0x00000001ff0c7424 */ /* 0x000fe400078e00ff */
[----:B--2---:R-:W-:-:S07]  /*259f0*/  IMAD.MOV.U32 R13, RZ, RZ, RZ ;  /* 0x000000ffff0d7224 */ /* 0x004fce00078e00ff */
[----:B------:R-:W-:-:S07]  /*25a00*/  LEPC R20, `(.L_x_1941) ;  /* 0x000000001014794e */ /* 0x000fce0000000000 */
[----:B-1-3--:R-:W-:Y:S05]  /*25a10*/  CALL.ABS.NOINC R2 ;  /* 0x0000000002007343 */ /* 0x00afea0003c00000 */
.L_x_1941:
        /* <DEDUP_REMOVED lines=15> */
.L_x_1940:
[----:B------:R-:W-:Y:S05]  /*25b10*/  BSYNC B6 ;  /* 0x0000000000067941 */ /* 0x000fea0003800000 */
.L_x_1939:
[----:B------:R-:W-:Y:S01]  /*25b20*/  ULDC.64 UR4, c[0x0][0x9f8] ;  /* 0x00027e0000047ab9 */ /* 0x000fe20000000a00 */
[----:B------:R-:W2:Y:S01]  /*25b30*/  LDL R24, [R1+0xc] ;  /* 0x00000c0001187983 */ /* 0x000ea20000100800 */
[----:B------:R-:W-:-:S03]  /*25b40*/  ISETP.NE.U32.AND P0, PT, RZ, UR4, PT ;  /* 0x00000004ff007c0c */ /* 0x000fc6000bf05070 */
[----:B------:R-:W3:Y:S01]  /*25b50*/  LDL R21, [R1+0x10] ;  /* 0x0000100001157983 */ /* 0x000ee20000100800 */
[----:B------:R-:W-:Y:S01]  /*25b60*/  ISETP.NE.AND.EX P0, PT, RZ, UR5, PT, P0 ;  /* 0x00000005ff007c0c */ /* 0x000fe2000bf05300 */
[----:B------:R-:W-:Y:S01]  /*25b70*/  IMAD.MOV.U32 R33, RZ, RZ, R19 ;  /* 0x000000ffff217224 */ /* 0x000fe200078e0013 */
[----:B------:R-:W4:Y:S01]  /*25b80*/  LDC R7, c[0x0][0x430] ;  /* 0x00010c00ff077b82 */ /* 0x000f220000000800 */
[----:B------:R-:W3:Y:S01]  /*25b90*/  LDL R17, [R1+0x44] ;  /* 0x0000440001117983 */ /* 0x000ee20000100800 */
[----:B------:R-:W0:Y:S01]  /*25ba0*/  S2R R20, SR_TID.X ;  /* 0x0000000000147919 */ /* 0x000e220000002100 */
[----:B------:R-:W-:Y:S01]  /*25bb0*/  VIADD R8, R26, 0xffffffff ;  /* 0xffffffff1a087836 */ /* 0x000fe20000000000 */
[----:B------:R-:W-:Y:S01]  /*25bc0*/  LOP3.LUT R22, R22, 0xfffffffe, RZ, 0xc0, !PT ;  /* 0xfffffffe16167812 */ /* 0x000fe200078ec0ff */
[----:B------:R-:W-:-:S06]  /*25bd0*/  ULDC UR4, c[0x0][0x2f4] ;  /* 0x0000bd0000047ab9 */ /* 0x000fcc0000000800 */
[----:B------:R-:W1:Y:S02]  /*25be0*/  @P0 LDC.64 R2, c[0x0][0x9f8] ;  /* 0x00027e00ff020b82 */ /* 0x000e640000000a00 */
[----:B-1----:R-:W-:Y:S01]  /*25bf0*/  @P0 IMAD.WIDE R2, R19, 0x4, R2 ;  /* 0x0000000413020825 */ /* 0x002fe200078e0202 */
[----:B0-----:R-:W-:-:S04]  /*25c00*/  LOP3.LUT R20, R20, 0x7f, RZ, 0xc0, !PT ;  /* 0x0000007f14147812 */ /* 0x001fc800078ec0ff */
[----:B------:R0:W3:Y:S01]  /*25c10*/  @P0 LDG.E R33, desc[UR60][R2.64] ;  /* 0x0000003c02210981 */ /* 0x0000e2000c1e1900 */
[----:B------:R-:W-:Y:S02]  /*25c20*/  SHF.R.U32.HI R32, RZ, 0x3, R20 ;  /* 0x00000003ff207819 */ /* 0x000fe40000011614 */
[----:B------:R-:W1:Y:S01]  /*25c30*/  S2R R20, SR_TID.X ;  /* 0x0000000000147919 */ /* 0x000e620000002100 */
[----:B----4-:R-:W-:-:S13]  /*25c40*/  ISETP.NE.AND P1, PT, R7, 0x1, PT ;  /* 0x000000010700780c */ /* 0x010fda0003f25270 */
[----:B------:R-:W4:Y:S08]  /*25c50*/  @P1 LDC R6, c[0x0][0x434] ;  /* 0x00010d00ff061b82 */ /* 0x000f300000000800 */
[----:B------:R-:W0:Y:S01]  /*25c60*/  @P1 LDC R0, c[0x0][0x438] ;  /* 0x00010e00ff001b82 */ /* 0x000e220000000800 */
[----:B-1----:R-:W-:-:S05]  /*25c70*/  IMAD.SHL.U32 R20, R20, 0x10, RZ ;  /* 0x0000001014147824 */ /* 0x002fca00078e00ff */
[----:B------:R-:W-:-:S05]  /*25c80*/  LOP3.LUT R20, R32, 0x70, R20, 0xf8, !PT ;  /* 0x0000007020147812 */ /* 0x000fca00078ef814 */
[----:B------:R-:W-:Y:S01]  /*25c90*/  IMAD R5, R8, 0x40, R20 ;  /* 0x0000004008057824 */ /* 0x000fe200078e0214 */
[----:B------:R-:W-:-:S04]  /*25ca0*/  LOP3.LUT R11, R37, 0x40, RZ, 0xfc, !PT ;  /* 0x00000040250b7812 */ /* 0x000fc800078efcff */
[----:B------:R-:W-:Y:S02]  /*25cb0*/  ISETP.GE.AND P3, PT, R11, UR4, PT ;  /* 0x000000040b007c0c */ /* 0x000fe4000bf66270 */
[----:B------:R-:W-:-:S04]  /*25cc0*/  LOP3.LUT R10, R37, 0x80, RZ, 0xfc, !PT ;  /* 0x00000080250a7812 */ /* 0x000fc800078efcff */
[----:B------:R-:W-:Y:S01]  /*25cd0*/  ISETP.GE.AND P2, PT, R10, UR4, PT ;  /* 0x000000040a007c0c */ /* 0x000fe2000bf46270 */
[----:B------:R-:W-:Y:S01]  /*25ce0*/  UMOV UR5, 0xffffffff ;  /* 0xffffffff00057882 */ /* 0x000fe20000000000 */
[----:B--2---:R-:W-:-:S04]  /*25cf0*/  ISETP.GE.AND P0, PT, R5, R24, PT ;  /* 0x000000180500720c */ /* 0x004fc80003f06270 */
[----:B------:R-:W-:Y:S01]  /*25d00*/  ISETP.GT.U32.OR P0, PT, R20, 0x3f, P0 ;  /* 0x0000003f1400780c */ /* 0x000fe20000704470 */
[----:B---3--:R-:W-:-:S04]  /*25d10*/  IMAD.IADD R5, R5, 0x1, R21 ;  /* 0x0000000105057824 */ /* 0x008fc800078e0215 */
[----:B----4-:R-:W-:-:S08]  /*25d20*/  @P1 IMAD.HI.U32 R6, R5, R6, RZ ;  /* 0x0000000605061227 */ /* 0x010fd000078e00ff */
[----:B0-----:R-:W0:Y:S01]  /*25d30*/  @!P0 LDC.64 R2, c[0x0][0x428] ;  /* 0x00010a00ff028b82 */ /* 0x001e220000000a00 */
[----:B------:R-:W-:Y:S01]  /*25d40*/  IMAD.MOV.U32 R4, RZ, RZ, R5 ;  /* 0x000000ffff047224 */ /* 0x000fe200078e0005 */
[----:B------:R-:W-:-:S05]  /*25d50*/  @P1 SHF.R.U32.HI R4, RZ, R0, R6 ;  /* 0x00000000ff041219 */ /* 0x000fca0000011606 */
[----:B------:R-:W-:-:S04]  /*25d60*/  IMAD.MOV R0, RZ, RZ, -R4 ;  /* 0x000000ffff007224 */ /* 0x000fc800078e0a04 */
[----:B------:R-:W-:Y:S01]  /*25d70*/  IMAD R0, R7, R0, R5 ;  /* 0x0000000007007224 */ /* 0x000fe200078e0205 */
[--C-:B------:R-:W-:Y:S02]  /*25d80*/  @!P0 SHF.R.S32.HI R5, RZ, 0x1f, R4.reuse ;  /* 0x0000001fff058819 */ /* 0x100fe40000011404 */
[----:B------:R-:W-:Y:S01]  /*25d90*/  SHF.R.S32.HI R9, RZ, 0x1f, R33 ;  /* 0x0000001fff097819 */ /* 0x000fe20000011421 */
[----:B0-----:R-:W-:-:S04]  /*25da0*/  @!P0 IMAD.WIDE.U32 R4, R33, R2, R4 ;  /* 0x0000000221048225 */ /* 0x001fc800078e0004 */
[----:B------:R-:W-:-:S04]  /*25db0*/  @!P0 IMAD R6, R9, R2, RZ ;  /* 0x0000000209068224 */ /* 0x000fc800078e02ff */
[----:B------:R-:W-:Y:S02]  /*25dc0*/  @!P0 IMAD R7, R33, R3, R6 ;  /* 0x0000000321078224 */ /* 0x000fe400078e0206 */
[----:B------:R-:W0:Y:S02]  /*25dd0*/  @!P0 LDC.64 R2, c[0x0][0x418] ;  /* 0x00010600ff028b82 */ /* 0x000e240000000a00 */
[----:B------:R-:W-:Y:S01]  /*25de0*/  @!P0 IMAD.IADD R7, R5, 0x1, R7 ;  /* 0x0000000105078824 */ /* 0x000fe200078e0207 */
[----:B0-----:R-:W-:Y:S01]  /*25df0*/  @!P0 LEA R6, P1, R4, R2, 0x2 ;  /* 0x0000000204068211 */ /* 0x001fe200078210ff */
[----:B------:R-:W-:-:S03]  /*25e00*/  IMAD.MOV.U32 R2, RZ, RZ, RZ ;  /* 0x000000ffff027224 */ /* 0x000fc600078e00ff */
[----:B------:R-:W-:Y:S02]  /*25e10*/  @!P0 LEA.HI.X R7, R4, R3, R7, 0x2, P1 ;  /* 0x0000000304078211 */ /* 0x000fe400008f1407 */
[----:B------:R-:W-:-:S03]  /*25e20*/  ISETP.GT.U32.AND P1, PT, R20, 0x3f, PT ;  /* 0x0000003f1400780c */ /* 0x000fc60003f24070 */
[----:B------:R0:W5:Y:S01]  /*25e30*/  @!P0 LDG.E R2, desc[UR60][R6.64] ;  /* 0x0000003c06028981 */ /* 0x000162000c1e1900 */
[----:B------:R-:W-:-:S09]  /*25e40*/  ISETP.NE.AND P0, PT, R17, 0x3, PT ;  /* 0x000000031100780c */ /* 0x000fd20003f05270 */
[----:B------:R-:W-:Y:S02]  /*25e50*/  @P1 LOP3.LUT R22, R22, 0x1, RZ, 0xfc, !PT ;  /* 0x0000000116161812 */ /* 0x000fe400078efcff */
[----:B------:R-:W-:Y:S02]  /*25e60*/  ISETP.GE.AND P1, PT, R37, UR4, PT ;  /* 0x0000000425007c0c */ /* 0x000fe4000bf26270 */
[----:B------:R-:W-:-:S04]  /*25e70*/  LOP3.LUT R22, R22, 0xffffffdf, RZ, 0xc0, !PT ;  /* 0xffffffdf16167812 */ /* 0x000fc800078ec0ff */
[----:B------:R-:W-:-:S04]  /*25e80*/  @P0 LOP3.LUT R22, R22, 0x20, RZ, 0xfc, !PT ;  /* 0x0000002016160812 */ /* 0x000fc800078efcff */
[----:B------:R-:W-:-:S04]  /*25e90*/  LOP3.LUT R22, R22, 0xffffffef, RZ, 0xc0, !PT ;  /* 0xffffffef16167812 */ /* 0x000fc800078ec0ff */
[----:B------:R-:W-:Y:S01]  /*25ea0*/  @P1 LOP3.LUT R22, R22, 0x10, RZ, 0xfc, !PT ;  /* 0x0000001016161812 */ /* 0x000fe200078efcff */
[----:B------:R1:W-:Y:S03]  /*25eb0*/  STL [R1+0x18], R9 ;  /* 0x0000180901007387 */ /* 0x0003e60000100800 */
[----:B------:R-:W-:-:S04]  /*25ec0*/  LOP3.LUT R22, R22, 0xfffffff7, RZ, 0xc0, !PT ;  /* 0xfffffff716167812 */ /* 0x000fc800078ec0ff */
[----:B------:R-:W-:Y:S02]  /*25ed0*/  @P3 LOP3.LUT R22, R22, 0x8, RZ, 0xfc, !PT ;  /* 0x0000000816163812 */ /* 0x000fe400078efcff */
[----:B-1----:R-:W-:Y:S02]  /*25ee0*/  LOP3.LUT R9, R37, 0xc0, RZ, 0xfc, !PT ;  /* 0x000000c025097812 */ /* 0x002fe400078efcff */
[----:B------:R-:W-:Y:S02]  /*25ef0*/  LOP3.LUT R22, R22, 0xfffffffd, RZ, 0xc0, !PT ;  /* 0xfffffffd16167812 */ /* 0x000fe400078ec0ff */
[----:B------:R-:W-:Y:S02]  /*25f00*/  ISETP.GE.AND P1, PT, R9, UR4, PT ;  /* 0x0000000409007c0c */ /* 0x000fe4000bf26270 */
[----:B------:R-:W-:-:S04]  /*25f10*/  LOP3.LUT R22, R22, 0xfffffffb, RZ, 0xc0, !PT ;  /* 0xfffffffb16167812 */ /* 0x000fc800078ec0ff */
[----:B------:R-:W-:-:S07]  /*25f20*/  @P2 LOP3.LUT R22, R22, 0x4, RZ, 0xfc, !PT ;  /* 0x0000000416162812 */ /* 0x000fce00078efcff */
[----:B------:R-:W-:Y:S01]  /*25f30*/  @P1 LOP3.LUT R22, R22, 0x2, RZ, 0xfc, !PT ;  /* 0x0000000216161812 */ /* 0x000fe200078efcff */
[----:B0-----:R-:W-:Y:S06]  /*25f40*/  BRA.DIV UR5, `(.L_x_1942) ;  /* 0x0000005a05747947 */ /* 0x001fec000b800000 */
.L_x_2095:
[----:B------:R-:W-:Y:S01]  /*25f50*/  SHF.R.S32.HI R32, RZ, 0x1f, R18 ;  /* 0x0000001fff207819 */ /* 0x000fe20000011412 */
[----:B------:R-:W-:Y:S01]  /*25f60*/  IMAD.MOV.U32 R26, RZ, RZ, R8 ;  /* 0x000000ffff1a7224 */ /* 0x000fe200078e0008 */
[----:B------:R-:W-:Y:S06]  /*25f70*/  @!P0 BRA `(.L_x_1943) ;  /* 0x0000000000048947 */ /* 0x000fec0003800000 */
[----:B------:R-:W-:Y:S01]  /*25f80*/  BPT.TRAP 0x1 ;  /* 0x000000040000795c */ /* 0x000fe20000300000 */
.L_x_1943:
        /* <DEDUP_REMOVED lines=19> */
[C---:B------:R-:W-:Y:S02]  /*260c0*/  LEA R17, P0, R4.reuse, UR4, 0x1 ;  /* 0x0000000404117c11 */ /* 0x040fe4000f8008ff */
[----:B------:R-:W-:Y:S02]  /*260d0*/  SHF.L.U32 R5, R29, 0x1f, RZ ;  /* 0x0000001f1d057819 */ /* 0x000fe400000006ff */
[----:B------:R-:W-:Y:S01]  /*260e0*/  LEA.HI.X R24, R4, UR5, R24, 0x1, P0 ;  /* 0x0000000504187c11 */ /* 0x000fe200080f0c18 */
[----:B------:R-:W-:-:S07]  /*260f0*/  IMAD R4, R25, 0x8, R23 ;  /* 0x0000000819047824 */ /* 0x000fce00078e0217 */
[----:B------:R-:W0:Y:S02]  /*26100*/  SYNCS.PHASECHK.TRANS64.TRYWAIT P0, [R4+URZ+0x30840], R5 ;  /* 0x03084005040075a7 */ /* 0x000e24000800017f */
[----:B0-----:R-:W-:Y:S05]  /*26110*/  @!P0 BRA `(.L_x_1945) ;  /* 0x0000005800348947 */ /* 0x001fea0003800000 */
.L_x_2096:
[----:B------:R-:W-:Y:S05]  /*26120*/  BSYNC B0 ;  /* 0x0000000000007941 */ /* 0x000fea0003800000 */
.L_x_1944:
[----:B------:R-:W0:Y:S01]  /*26130*/  LDL R11, [R1+0xc] ;  /* 0x00000c00010b7983 */ /* 0x000e220000100800 */
[----:B------:R-:W-:Y:S01]  /*26140*/  ULDC.64 UR4, c[0x0][0x300] ;  /* 0x0000c00000047ab9 */ /* 0x000fe20000000a00 */
[----:B------:R-:W-:Y:S01]  /*26150*/  LOP3.LUT P5, RZ, R22, 0x10, RZ, 0xc0, !PT ;  /* 0x0000001016ff7812 */ /* 0x000fe200078ac0ff */
[----:B------:R-:W-:Y:S01]  /*26160*/  IMAD R3, R3, UR4, RZ ;  /* 0x0000000403037c24 */ /* 0x000fe2000f8e02ff */
[----:B------:R-:W1:Y:S01]  /*26170*/  S2R R10, SR_TID.X ;  /* 0x00000000000a7919 */ /* 0x000e620000002100 */
[----:B------:R-:W-:Y:S01]  /*26180*/  IMAD.WIDE.U32 R6, R0, UR4, RZ ;  /* 0x0000000400067c25 */ /* 0x000fe2000f8e00ff */
[C---:B------:R-:W-:Y:S02]  /*26190*/  LOP3.LUT P4, RZ, R22.reuse, 0x8, RZ, 0xc0, !PT ;  /* 0x0000000816ff7812 */ /* 0x040fe4000788c0ff */
[----:B------:R-:W-:Y:S01]  /*261a0*/  LOP3.LUT P3, RZ, R22, 0x4, RZ, 0xc0, !PT ;  /* 0x0000000416ff7812 */ /* 0x000fe2000786c0ff */
[----:B------:R-:W-:Y:S01]  /*261b0*/  IMAD R3, R0, UR5, R3 ;  /* 0x0000000500037c24 */ /* 0x000fe2000f8e0203 */
[----:B------:R-:W-:Y:S01]  /*261c0*/  ULDC.64 UR4, c[0x0][0x310] ;  /* 0x0000c40000047ab9 */ /* 0x000fe20000000a00 */
[----:B------:R-:W-:Y:S01]  /*261d0*/  LOP3.LUT P2, RZ, R22, 0x2, RZ, 0xc0, !PT ;  /* 0x0000000216ff7812 */ /* 0x000fe2000784c0ff */
[----:B------:R-:W-:-:S02]  /*261e0*/  IMAD R9, R9, UR4, RZ ;  /* 0x0000000409097c24 */ /* 0x000fc4000f8e02ff */
[----:B------:R-:W-:Y:S02]  /*261f0*/  IMAD.IADD R7, R7, 0x1, R3 ;  /* 0x0000000107077824 */ /* 0x000fe400078e0203 */
[----:B------:R-:W-:-:S04]  /*26200*/  IMAD.WIDE.U32 R6, R2, UR4, R6 ;  /* 0x0000000402067c25 */ /* 0x000fc8000f8e0006 */
[----:B------:R-:W-:Y:S01]  /*26210*/  IMAD R2, R2, UR5, R9 ;  /* 0x0000000502027c24 */ /* 0x000fe2000f8e0209 */
[----:B------:R-:W-:Y:S02]  /*26220*/  ULDC.64 UR4, c[0x0][0x308] ;  /* 0x0000c20000047ab9 */ /* 0x000fe40000000a00 */
[----:B------:R-:W-:Y:S02]  /*26230*/  IMAD R0, R32, UR4, RZ ;  /* 0x0000000420007c24 */ /* 0x000fe4000f8e02ff */
[----:B------:R-:W-:Y:S02]  /*26240*/  IMAD.IADD R3, R7, 0x1, R2 ;  /* 0x0000000107037824 */ /* 0x000fe400078e0202 */
[----:B------:R-:W-:Y:S02]  /*26250*/  IMAD.MOV.U32 R2, RZ, RZ, R6 ;  /* 0x000000ffff027224 */ /* 0x000fe400078e0006 */
[C---:B------:R-:W-:Y:S02]  /*26260*/  IMAD R0, R18.reuse, UR5, R0 ;  /* 0x0000000512007c24 */ /* 0x040fe4000f8e0200 */
[----:B------:R-:W-:Y:S01]  /*26270*/  IMAD.WIDE.U32 R2, R18, UR4, R2 ;  /* 0x0000000412027c25 */ /* 0x000fe2000f8e0002 */
[----:B------:R-:W-:Y:S01]  /*26280*/  ULDC.64 UR4, c[0x0][0x2e8] ;  /* 0x0000ba0000047ab9 */ /* 0x000fe20000000a00 */
[----:B-1----:R-:W-:-:S02]  /*26290*/  LOP3.LUT R10, R10, 0x7f, RZ, 0xc0, !PT ;  /* 0x0000007f0a0a7812 */ /* 0x002fc400078ec0ff */
[----:B------:R-:W-:Y:S01]  /*262a0*/  IMAD.IADD R6, R3, 0x1, R0 ;  /* 0x0000000103067824 */ /* 0x000fe200078e0200 */
[C---:B------:R-:W-:Y:S01]  /*262b0*/  LEA R0, P0, R2.reuse, UR4, 0x1 ;  /* 0x0000000402007c11 */ /* 0x040fe2000f8008ff */
[----:B------:R-:W-:Y:S01]  /*262c0*/  UMOV UR4, 0xffffffff ;  /* 0xffffffff00047882 */ /* 0x000fe20000000000 */
[----:B------:R-:W-:Y:S01]  /*262d0*/  SHF.R.U32.HI R10, RZ, 0x3, R10 ;  /* 0x00000003ff0a7819 */ /* 0x000fe2000001160a */
[----:B------:R-:W-:Y:S01]  /*262e0*/  IMAD R7, R25, 0x4000, R34 ;  /* 0x0000400019077824 */ /* 0x000fe200078e0222 */
[----:B------:R-:W-:Y:S01]  /*262f0*/  LEA.HI.X R6, R2, UR5, R6, 0x1, P0 ;  /* 0x0000000502067c11 */ /* 0x000fe200080f0c06 */
[----:B0-----:R-:W-:-:S04]  /*26300*/  IMAD R5, R8, -0x40, R11 ;  /* 0xffffffc008057824 */ /* 0x001fc800078e020b */
        /* <DEDUP_REMOVED lines=37> */
.L_x_2106:
[----:B------:R-:W-:-:S13]  /*26560*/  ISETP.GE.AND P0, PT, R5, 0x31, PT ;  /* 0x000000310500780c */ /* 0x000fda0003f06270 */
[----:B0-----:R-:W-:Y:S01]  /*26570*/  @P0 LEA R2, P1, R37, R0, 0x1 ;  /* 0x0000000025020211 */ /* 0x001fe200078208ff */
[----:B------:R-:W-:-:S04]  /*26580*/  @P0 IMAD R7, R7, 0x2, R23 ;  /* 0x0000000207070824 */ /* 0x000fc800078e0217 */
[----:B--2---:R-:W-:-:S05]  /*26590*/  @P0 IMAD.X R3, RZ, RZ, R8, P1 ;  /* 0x000000ffff030224 */ /* 0x004fca00008e0608 */
        /* <DEDUP_REMOVED lines=9> */
.L_x_1947:
[----:B------:R-:W-:Y:S02]  /*26630*/  PLOP3.LUT P1, PT, P1, P0, PT, 0xa2, 0x0 ;  /* 0x000000000000781c */ /* 0x000fe40000f21472 */
[----:B------:R-:W-:-:S08]  /*26640*/  @P0 R2UR P1, UR4, R4 ;  /* 0x00000000040402ca */ /* 0x000fd00000020000 */
[----:B------:R-:W-:-:S05]  /*26650*/  @P0 PLOP3.LUT P0, PT, P1, PT, PT, 0x80, 0x0 ;  /* 0x000000000000081c */ /* 0x000fca0000f0f070 */
[----:B------:R-:W-:Y:S01]  /*26660*/  @!P1 SYNCS.ARRIVE.TRANS64.RED.A0T1 RZ, [UR4+0x30830], RZ ;  /* 0x030830ffffff99a7 */ /* 0x000fe20008200404 */
[----:B------:R-:W-:Y:S07]  /*26670*/  @!P1 ARRIVES.LDGSTSBAR.64.TRANSCNT [UR4+0x30830] ;  /* 0x03083000ff0099b0 */ /* 0x000fee0008000a84 */
[----:B------:R-:W-:Y:S05]  /*26680*/  @P0 BRA.U.ANY `(.L_x_1947) ;  /* 0xfffffffd00e80947 */ /* 0x000fea000393ffff */
[----:B------:R-:W-:Y:S01]  /*26690*/  NOP ;  /* 0x0000000000007918 */ /* 0x000fe20000000000 */
[----:B------:R-:W2:Y:S02]  /*266a0*/  LDL R0, [R1+0x44] ;  /* 0x0000440001007983 */ /* 0x000ea40000100800 */
[----:B--2---:R-:W-:-:S13]  /*266b0*/  ISETP.NE.AND P2, PT, R0, 0x3, PT ;  /* 0x000000030000780c */ /* 0x004fda0003f45270 */
[----:B------:R-:W-:Y:S05]  /*266c0*/  @!P2 BRA `(.L_x_1948) ;  /* 0x000000000004a947 */ /* 0x000fea0003800000 */
[----:B------:R-:W-:Y:S01]  /*266d0*/  BPT.TRAP 0x1 ;  /* 0x000000040000795c */ /* 0x000fe20000300000 */
.L_x_1948:
[----:B------:R1:W-:Y:S02]  /*266e0*/  SYNCS.ARRIVE.TRANS64.A1T0 RZ, [R4+URZ+0x30830], RZ ;  /* 0x030830ff04ff79a7 */ /* 0x0003e4000810003f */
[----:B------:R-:W-:Y:S05]  /*266f0*/  WARPSYNC.ALL ;  /* 0x0000000000007948 */ /* 0x000fea0003800000 */
[----:B------:R-:W-:Y:S01]  /*26700*/  ULDC.64 UR4, c[0x0][0xa00] ;  /* 0x0002800000047ab9 */ /* 0x000fe20000000a00 */
[----:B------:R-:W-:Y:S01]  /*26710*/  VIADD R0, R23, 0x10400 ;  /* 0x0001040017007836 */ /* 0x000fe20000000000 */
[----:B------:R-:W-:Y:S01]  /*26720*/  BAR.SYNC.DEFER_BLOCKING 0x8, 0x180 ;  /* 0x0206000000007b1d */ /* 0x000fe20000010000 */
[----:B------:R-:W-:-:S03]  /*26730*/  ISETP.NE.U32.AND P0, PT, RZ, UR4, PT ;  /* 0x00000004ff007c0c */ /* 0x000fc6000bf05070 */
[----:B------:R-:W-:Y:S02]  /*26740*/  LOP3.LUT P1, RZ, R0, 0x3ff, RZ, 0xc0, !PT ;  /* 0x000003ff00ff7812 */ /* 0x000fe4000782c0ff */
[----:B------:R-:W-:Y:S01]  /*26750*/  ISETP.NE.AND.EX P0, PT, RZ, UR5, PT, P0 ;  /* 0x00000005ff007c0c */ /* 0x000fe2000bf05300 */
[----:B------:R-:W-:Y:S01]  /*26760*/  ULDC.64 UR4, c[0x0][0x298] ;  /* 0x0000a60000047ab9 */ /* 0x000fe20000000a00 */
[----:B------:R-:W-:Y:S01]  /*26770*/  SHF.R.S32.HI R0, RZ, 0x1f, R19 ;  /* 0x0000001fff007819 */ /* 0x000fe20000011413 */
[----:B------:R-:W-:Y:S01]  /*26780*/  BSSY B6, `(.L_x_1949) ;  /* 0x000001c000067945 */ /* 0x000fe20003800000 */
[----:B0-----:R-:W-:Y:S02]  /*26790*/  SEL R2, R19, RZ, !P0 ;  /* 0x000000ff13027207 */ /* 0x001fe40004000000 */
[----:B------:R-:W-:-:S05]  /*267a0*/  SEL R0, R0, RZ, !P0 ;  /* 0x000000ff00007207 */ /* 0x000fca0004000000 */
[----:B------:R0:W-:Y:S04]  /*267b0*/  STL [R1+0x38], R0 ;  /* 0x0000380001007387 */ /* 0x0001e80000100800 */
[----:B------:R2:W-:Y:S01]  /*267c0*/  STL [R1+0x24], R2 ;  /* 0x0000240201007387 */ /* 0x0005e20000100800 */
[----:B0-----:R-:W-:Y:S01]  /*267d0*/  SHF.R.S32.HI R0, RZ, 0x1f, R35 ;  /* 0x0000001fff007819 */ /* 0x001fe20000011423 */
[----:B--2---:R-:W-:-:S04]  /*267e0*/  IMAD.WIDE.U32 R2, R35, UR4, RZ ;  /* 0x0000000423027c25 */ /* 0x004fc8000f8e00ff */
[----:B------:R-:W-:Y:S01]  /*267f0*/  IMAD R0, R0, UR4, RZ ;  /* 0x0000000400007c24 */ /* 0x000fe2000f8e02ff */
[----:B------:R0:W-:Y:S03]  /*26800*/  STL.64 [R1+0x28], R2 ;  /* 0x0000280201007387 */ /* 0x0001e60000100a00 */
[----:B------:R-:W-:-:S04]  /*26810*/  IMAD R0, R35, UR5, R0 ;  /* 0x0000000523007c24 */ /* 0x000fc8000f8e0200 */
[----:B------:R-:W-:Y:S01]  /*26820*/  IMAD.IADD R35, R3, 0x1, R0 ;  /* 0x0000000103237824 */ /* 0x000fe200078e0200 */
[----:B------:R-:W-:Y:S06]  /*26830*/  @!P1 BRA `(.L_x_1950) ;  /* 0x0000000000409947 */ /* 0x000fec0003800000 */
        /* <DEDUP_REMOVED lines=16> */
.L_x_1950:
[----:B------:R-:W-:Y:S05]  /*26940*/  BSYNC B6 ;  /* 0x0000000000067941 */ /* 0x000fea0003800000 */
.L_x_1949:
[----:B------:R-:W2:Y:S01]  /*26950*/  LDL.LU R20, [R1+0x38] ;  /* 0x0000380001147983 */ /* 0x000ea20000300800 */
[----:B------:R-:W-:Y:S01]  /*26960*/  ULDC.64 UR4, c[0x0][0x2d8] ;  /* 0x0000b60000047ab9 */ /* 0x000fe20000000a00 */
[----:B------:R-:W3:Y:S02]  /*26970*/  LDC R7, c[0x0][0x448] ;  /* 0x00011200ff077b82 */ /* 0x000ee40000000800 */
[----:B------:R-:W4:Y:S04]  /*26980*/  LDL.LU R21, [R1+0x24] ;  /* 0x0000240001157983 */ /* 0x000f280000300800 */
[----:B0-----:R-:W5:Y:S01]  /*26990*/  LDL.LU.64 R2, [R1+0x28] ;  /* 0x0000280001027983 */ /* 0x001f620000300a00 */
[----:B------:R-:W-:Y:S01]  /*269a0*/  IMAD R0, R32, UR4, RZ ;  /* 0x0000000420007c24 */ /* 0x000fe2000f8e02ff */
[----:B------:R-:W-:-:S02]  /*269b0*/  LOP3.LUT R10, R37, 0x40, RZ, 0xfc, !PT ;  /* 0x00000040250a7812 */ /* 0x000fc400078efcff */
[C---:B------:R-:W-:Y:S01]  /*269c0*/  LOP3.LUT R8, R37.reuse, 0x80, RZ, 0xfc, !PT ;  /* 0x0000008025087812 */ /* 0x040fe200078efcff */
[----:B------:R-:W-:Y:S01]  /*269d0*/  IMAD R0, R18, UR5, R0 ;  /* 0x0000000512007c24 */ /* 0x000fe2000f8e0200 */
[----:B------:R-:W-:Y:S02]  /*269e0*/  LOP3.LUT R9, R37, 0xc0, RZ, 0xfc, !PT ;  /* 0x000000c025097812 */ /* 0x000fe400078efcff */
[----:B---3--:R-:W-:-:S13]  /*269f0*/  ISETP.NE.AND P0, PT, R7, 0x1, PT ;  /* 0x000000010700780c */ /* 0x008fda0003f05270 */
[----:B------:R-:W0:Y:S08]  /*26a00*/  @P0 LDC R5, c[0x0][0x44c] ;  /* 0x00011300ff050b82 */ /* 0x000e300000000800 */
[----:B------:R-:W3:Y:S01]  /*26a10*/  @P0 LDC R6, c[0x0][0x450] ;  /* 0x00011400ff060b82 */ /* 0x000ee20000000800 */
[----:B-----5:R-:W-:Y:S02]  /*26a20*/  IMAD.MOV.U32 R3, RZ, RZ, R35 ;  /* 0x000000ffff037224 */ /* 0x020fe400078e0023 */
[----:B------:R-:W-:Y:S01]  /*26a30*/  IMAD.WIDE.U32 R2, R18, UR4, R2 ;  /* 0x0000000412027c25 */ /* 0x000fe2000f8e0002 */
[----:B------:R-:W-:-:S03]  /*26a40*/  ULDC.64 UR4, c[0x0][0x2e0] ;  /* 0x0000b80000047ab9 */ /* 0x000fc60000000a00 */
[----:B------:R-:W-:Y:S02]  /*26a50*/  IMAD.IADD R3, R3, 0x1, R0 ;  /* 0x0000000103037824 */ /* 0x000fe400078e0200 */
[----:B--2---:R-:W-:Y:S02]  /*26a60*/  IMAD R0, R20, UR4, RZ ;  /* 0x0000000414007c24 */ /* 0x004fe4000f8e02ff */
[----:B------:R-:W2:Y:S01]  /*26a70*/  S2R R20, SR_TID.X ;  /* 0x0000000000147919 */ /* 0x000ea20000002100 */
[----:B----4-:R-:W-:-:S04]  /*26a80*/  IMAD.WIDE.U32 R2, R21, UR4, R2 ;  /* 0x0000000415027c25 */ /* 0x010fc8000f8e0002 */
[----:B------:R-:W-:Y:S01]  /*26a90*/  IMAD R0, R21, UR5, R0 ;  /* 0x0000000515007c24 */ /* 0x000fe2000f8e0200 */
[----:B------:R-:W-:-:S03]  /*26aa0*/  ULDC.64 UR4, c[0x0][0x2d0] ;  /* 0x0000b40000047ab9 */ /* 0x000fc60000000a00 */
[----:B------:R-:W-:Y:S01]  /*26ab0*/  IMAD.IADD R3, R3, 0x1, R0 ;  /* 0x0000000103037824 */ /* 0x000fe200078e0200 */
[----:B--2---:R-:W-:-:S04]  /*26ac0*/  LOP3.LUT R20, R20, 0x7f, RZ, 0xc0, !PT ;  /* 0x0000007f14147812 */ /* 0x004fc800078ec0ff */
[----:B------:R-:W-:Y:S02]  /*26ad0*/  SHF.R.U32.HI R21, RZ, 0x3, R20 ;  /* 0x00000003ff157819 */ /* 0x000fe40000011614 */
[----:B------:R-:W2:Y:S02]  /*26ae0*/  S2R R20, SR_TID.X ;  /* 0x0000000000147919 */ /* 0x000ea40000002100 */
[----:B--2---:R-:W-:-:S05]  /*26af0*/  IMAD.SHL.U32 R20, R20, 0x10, RZ ;  /* 0x0000001014147824 */ /* 0x004fca00078e00ff */
[----:B------:R-:W-:-:S05]  /*26b00*/  LOP3.LUT R20, R21, 0x70, R20, 0xf8, !PT ;  /* 0x0000007015147812 */ /* 0x000fca00078ef814 */
[----:B------:R-:W-:Y:S02]  /*26b10*/  IMAD.IADD R0, R20, 0x1, R28 ;  /* 0x0000000114007824 */ /* 0x000fe400078e021c */
[----:B------:R-:W2:Y:S02]  /*26b20*/  S2R R20, SR_TID.X ;  /* 0x0000000000147919 */ /* 0x000ea40000002100 */
[----:B0-----:R-:W-:-:S04]  /*26b30*/  @P0 IMAD.HI.U32 R5, R0, R5, RZ ;  /* 0x0000000500050227 */ /* 0x001fc800078e00ff */
[----:B-1----:R-:W-:Y:S01]  /*26b40*/  IMAD.MOV.U32 R4, RZ, RZ, R0 ;  /* 0x000000ffff047224 */ /* 0x002fe200078e0000 */
[----:B---3--:R-:W-:-:S05]  /*26b50*/  @P0 SHF.R.U32.HI R4, RZ, R6, R5 ;  /* 0x00000006ff040219 */ /* 0x008fca0000011605 */
[----:B------:R-:W-:Y:S02]  /*26b60*/  IMAD.MOV R5, RZ, RZ, -R4 ;  /* 0x000000ffff057224 */ /* 0x000fe400078e0a04 */
[----:B------:R-:W-:-:S04]  /*26b70*/  IMAD.WIDE.U32 R2, R4, UR4, R2 ;  /* 0x0000000404027c25 */ /* 0x000fc8000f8e0002 */
[----:B------:R-:W-:Y:S01]  /*26b80*/  IMAD R0, R7, R5, R0 ;  /* 0x0000000507007224 */ /* 0x000fe200078e0200 */
[----:B------:R-:W-:-:S05]  /*26b90*/  SHF.R.S32.HI R5, RZ, 0x1f, R4 ;  /* 0x0000001fff057819 */ /* 0x000fca0000011404 */
[----:B------:R-:W-:-:S04]  /*26ba0*/  IMAD R5, R5, UR4, RZ ;  /* 0x0000000405057c24 */ /* 0x000fc8000f8e02ff */
[----:B------:R-:W-:Y:S01]  /*26bb0*/  IMAD R5, R4, UR5, R5 ;  /* 0x0000000504057c24 */ /* 0x000fe2000f8e0205 */
[----:B------:R-:W-:Y:S01]  /*26bc0*/  SHF.R.S32.HI R4, RZ, 0x1f, R0 ;  /* 0x0000001fff047819 */ /* 0x000fe20000011400 */
[----:B------:R-:W-:Y:S02]  /*26bd0*/  ULDC.64 UR4, c[0x0][0x2c8] ;  /* 0x0000b20000047ab9 */ /* 0x000fe40000000a00 */
[----:B------:R-:W-:Y:S01]  /*26be0*/  IMAD.IADD R3, R3, 0x1, R5 ;  /* 0x0000000103037824 */ /* 0x000fe200078e0205 */
[----:B--2---:R-:W-:Y:S01]  /*26bf0*/  LOP3.LUT R20, R20, 0x7f, RZ, 0xc0, !PT ;  /* 0x0000007f14147812 */ /* 0x004fe200078ec0ff */
[----:B------:R-:W-:Y:S02]  /*26c00*/  IMAD R4, R4, UR4, RZ ;  /* 0x0000000404047c24 */ /* 0x000fe4000f8e02ff */
[----:B------:R-:W-:-:S04]  /*26c10*/  IMAD.WIDE.U32 R2, R0, UR4, R2 ;  /* 0x0000000400027c25 */ /* 0x000fc8000f8e0002 */
[----:B------:R-:W-:Y:S01]  /*26c20*/  IMAD R0, R0, UR5, R4 ;  /* 0x0000000500007c24 */ /* 0x000fe2000f8e0204 */
[----:B------:R-:W-:Y:S02]  /*26c30*/  ULDC.64 UR4, c[0x0][0x280] ;  /* 0x0000a00000047ab9 */ /* 0x000fe40000000a00 */
[C---:B------:R-:W-:Y:S01]  /*26c40*/  LEA R4, P0, R2.reuse, UR4, 0x1 ;  /* 0x0000000402047c11 */ /* 0x040fe2000f8008ff */
[----:B------:R-:W-:Y:S01]  /*26c50*/  IMAD.IADD R0, R3, 0x1, R0 ;  /* 0x0000000103007824 */ /* 0x000fe200078e0200 */
[----:B------:R-:W-:Y:S02]  /*26c60*/  ULDC UR4, c[0x0][0x2b8] ;  /* 0x0000ae0000047ab9 */ /* 0x000fe40000000800 */
[----:B------:R-:W-:Y:S02]  /*26c70*/  ISETP.GE.AND P4, PT, R37, UR4, PT ;  /* 0x0000000425007c0c */ /* 0x000fe4000bf86270 */
[----:B------:R-:W-:Y:S01]  /*26c80*/  LEA.HI.X R0, R2, UR5, R0, 0x1, P0 ;  /* 0x0000000502007c11 */ /* 0x000fe200080f0c00 */
[----:B------:R-:W-:Y:S01]  /*26c90*/  UMOV UR5, 0xffffffff ;  /* 0xffffffff00057882 */ /* 0x000fe20000000000 */
[----:B------:R-:W-:-:S02]  /*26ca0*/  ISETP.GE.AND P3, PT, R10, UR4, PT ;  /* 0x000000040a007c0c */ /* 0x000fc4000bf66270 */
[----:B------:R-:W-:Y:S02]  /*26cb0*/  ISETP.GE.AND P2, PT, R8, UR4, PT ;  /* 0x0000000408007c0c */ /* 0x000fe4000bf46270 */
[----:B------:R-:W-:Y:S02]  /*26cc0*/  ISETP.GE.AND P1, PT, R9, UR4, PT ;  /* 0x0000000409007c0c */ /* 0x000fe4000bf26270 */
[----:B------:R-:W-:Y:S01]  /*26cd0*/  SHF.R.U32.HI R8, RZ, 0x3, R20 ;  /* 0x00000003ff087819 */ /* 0x000fe20000011614 */
[----:B------:R-:W-:Y:S10]  /*26ce0*/  BRA.DIV UR5, `(.L_x_1951) ;  /* 0x0000005205b07947 */ /* 0x000ff4000b800000 */
[----:B------:R-:W0:Y:S01]  /*26cf0*/  SHFL.IDX PT, R3, R4, RZ, 0x181f ;  /* 0x00181fff04037589 */ /* 0x000e2200000e0000 */
[----:B------:R-:W-:Y:S02]  /*26d00*/  IMAD R5, R31, R7, RZ ;  /* 0x000000071f057224 */ /* 0x000fe400078e02ff */
[----:B------:R-:W-:Y:S01]  /*26d10*/  IMAD.IADD R28, R8, 0x1, R28 ;  /* 0x00000001081c7824 */ /* 0x000fe200078e021c */
[----:B------:R-:W1:Y:S03]  /*26d20*/  SHFL.IDX PT, R2, R0, RZ, 0x181f ;  /* 0x00181fff00027589 */ /* 0x000e6600000e0000 */
[C---:B------:R-:W-:Y:S01]  /*26d30*/  VIADD R6, R28.reuse, 0x10 ;  /* 0x000000101c067836 */ /* 0x040fe20000000000 */
[----:B------:R-:W-:Y:S01]  /*26d40*/  ISETP.GE.AND P0, PT, R28, R5, PT ;  /* 0x000000051c00720c */ /* 0x000fe20003f06270 */
[----:B------:R-:W-:-:S12]  /*26d50*/  SHFL.IDX PT, R14, R4, 0x7, 0x181f ;  /* 0x00f81f00040e7f89 */ /* 0x000fd800000e0000 */
[----:B0-----:R-:W-:-:S05]  /*26d60*/  @!P0 LEA R3, P5, R37, R3, 0x1 ;  /* 0x0000000325038211 */ /* 0x001fca00078a08ff */
[----:B-1----:R-:W-:-:S05]  /*26d70*/  @!P0 IMAD.X R2, RZ, RZ, R2, P5 ;  /* 0x000000ffff028224 */ /* 0x002fca00028e0602 */
[----:B------:R-:W-:-:S04]  /*26d80*/  @!P0 LOP3.LUT R3, R3, R2, RZ, 0x3c, !PT ;  /* 0x0000000203038212 */ /* 0x000fc800078e3cff */
[----:B------:R-:W-:-:S04]  /*26d90*/  @!P0 LOP3.LUT R2, R3, R2, RZ, 0x3c, !PT ;  /* 0x0000000203028212 */ /* 0x000fc800078e3cff */
[----:B------:R-:W-:-:S05]  /*26da0*/  @!P0 LOP3.LUT R3, R3, R2, RZ, 0x3c, !PT ;  /* 0x0000000203038212 */ /* 0x000fca00078e3cff */
[----:B------:R-:W-:Y:S04]  /*26db0*/  @!P0 LDGSTS.E.BYPASS.LTC128B.128 [R36+0x10400], desc[UR60][R2.64], !P4 ;  /* 0x1040000002248fae */ /* 0x000fe8000e101d7c */
[----:B------:R-:W-:Y:S04]  /*26dc0*/  @!P0 LDGSTS.E.BYPASS.LTC128B.128 [R36+0x14400], desc[UR60][R2.64+0x80], !P3 ;  /* 0x1440008002248fae */ /* 0x000fe8000d901d7c */
[----:B------:R-:W-:Y:S04]  /*26dd0*/  @!P0 LDGSTS.E.BYPASS.LTC128B.128 [R36+0x18400], desc[UR60][R2.64+0x100], !P2 ;  /* 0x1840010002248fae */ /* 0x000fe8000d101d7c */
[----:B------:R0:W-:Y:S01]  /*26de0*/  @!P0 LDGSTS.E.BYPASS.LTC128B.128 [R36+0x1c400], desc[UR60][R2.64+0x180], !P1 ;  /* 0x1c40018002248fae */ /* 0x0001e2000c901d7c */
[----:B------:R-:W-:Y:S01]  /*26df0*/  ISETP.GE.AND P0, PT, R6, R5, PT ;  /* 0x000000050600720c */ /* 0x000fe20003f06270 */
[----:B------:R-:W-:-:S02]  /*26e00*/  VIADD R6, R28, 0x20 ;  /* 0x000000201c067836 */ /* 0x000fc40000000000 */
[----:B0-----:R-:W0:Y:S04]  /*26e10*/  SHFL.IDX PT, R3, R4, 0x1, 0x181f ;  /* 0x00381f0004037f89 */ /* 0x001e2800000e0000 */
[----:B------:R-:W1:Y:S06]  /*26e20*/  SHFL.IDX PT, R2, R0, 0x1, 0x181f ;  /* 0x00381f0000027f89 */ /* 0x000e6c00000e0000 */
        /* <DEDUP_REMOVED lines=61> */
[----:B------:R-:W-:-:S03]  /*27200*/  ISETP.GE.AND P0, PT, R6, R5, PT ;  /* 0x000000050600720c */ /* 0x000fc60003f06270 */
[----:B------:R-:W-:Y:S04]  /*27210*/  SHFL.IDX PT, R6, R0, 0x7, 0x181f ;  /* 0x00f81f0000067f89 */ /* 0x000fe800000e0000 */
[----:B0-----:R-:W0:Y:S04]  /*27220*/  SHFL.IDX PT, R3, R4, 0x6, 0x181f ;  /* 0x00d81f0004037f89 */ /* 0x001e2800000e0000 */
[----:B------:R-:W1:Y:S02]  /*27230*/  SHFL.IDX PT, R2, R0, 0x6, 0x181f ;  /* 0x00d81f0000027f89 */ /* 0x000e6400000e0000 */
[----:B0-----:R-:W-:-:S05]  /*27240*/  @!P0 LEA R3, P5, R37, R3, 0x1 ;  /* 0x0000000325038211 */ /* 0x001fca00078a08ff */
[----:B-1----:R-:W-:-:S05]  /*27250*/  @!P0 IMAD.X R2, RZ, RZ, R2, P5 ;  /* 0x000000ffff028224 */ /* 0x002fca00028e0602 */
[----:B------:R-:W-:-:S04]  /*27260*/  @!P0 LOP3.LUT R3, R3, R2, RZ, 0x3c, !PT ;  /* 0x0000000203038212 */ /* 0x000fc800078e3cff */
[----:B------:R-:W-:-:S04]  /*27270*/  @!P0 LOP3.LUT R2, R3, R2, RZ, 0x3c, !PT ;  /* 0x0000000203028212 */ /* 0x000fc800078e3cff */
[----:B------:R-:W-:-:S05]  /*27280*/  @!P0 LOP3.LUT R3, R3, R2, RZ, 0x3c, !PT ;  /* 0x0000000203038212 */ /* 0x000fca00078e3cff */
[----:B------:R0:W-:Y:S04]  /*27290*/  @!P0 LDGSTS.E.BYPASS.LTC128B.128 [R36+0x13400], desc[UR60][R2.64], !P4 ;  /* 0x1340000002248fae */ /* 0x0001e8000e101d7c */
[----:B------:R0:W-:Y:S04]  /*272a0*/  @!P0 LDGSTS.E.BYPASS.LTC128B.128 [R36+0x17400], desc[UR60][R2.64+0x80], !P3 ;  /* 0x1740008002248fae */ /* 0x0001e8000d901d7c */
[----:B------:R0:W-:Y:S04]  /*272b0*/  @!P0 LDGSTS.E.BYPASS.LTC128B.128 [R36+0x1b400], desc[UR60][R2.64+0x100], !P2 ;  /* 0x1b40010002248fae */ /* 0x0001e8000d101d7c */
[----:B------:R0:W-:Y:S02]  /*272c0*/  @!P0 LDGSTS.E.BYPASS.LTC128B.128 [R36+0x1f400], desc[UR60][R2.64+0x180], !P1 ;  /* 0x1f40018002248fae */ /* 0x0001e4000c901d7c */
.L_x_2123:
[----:B------:R-:W-:Y:S01]  /*272d0*/  VIADD R28, R28, 0x70 ;  /* 0x000000701c1c7836 */ /* 0x000fe20000000000 */
[----:B------:R-:W-:Y:S04]  /*272e0*/  BSSY B0, `(.L_x_1952) ;  /* 0x000000c000007945 */ /* 0x000fe80003800000 */
[----:B------:R-:W-:-:S13]  /*272f0*/  ISETP.GE.AND P0, PT, R28, R5, PT ;  /* 0x000000051c00720c */ /* 0x000fda0003f06270 */
[----:B------:R-:W-:Y:S05]  /*27300*/  @P0 BRA `(.L_x_1953) ;  /* 0x0000000000240947 */ /* 0x000fea0003800000 */
[----:B0-----:R-:W-:-:S05]  /*27310*/  LEA R2, P0, R37, R14, 0x1 ;  /* 0x0000000e25027211 */ /* 0x001fca00078008ff */
        /* <DEDUP_REMOVED lines=8> */
.L_x_1953:
[----:B------:R-:W-:Y:S05]  /*273a0*/  BSYNC B0 ;  /* 0x0000000000007941 */ /* 0x000fea0003800000 */
.L_x_1952:
[----:B------:R-:W-:Y:S01]  /*273b0*/  NOP ;  /* 0x0000000000007918 */ /* 0x000fe20000000000 */
[----:B------:R-:W-:-:S13]  /*273c0*/  PLOP3.LUT P0, PT, PT, PT, PT, 0x80, 0x0 ;  /* 0x000000000000781c */ /* 0x000fda0003f0f070 */
.L_x_1954:
[----:B------:R-:W-:Y:S02]  /*273d0*/  PLOP3.LUT P1, PT, P1, P0, PT, 0xa2, 0x0 ;  /* 0x000000000000781c */ /* 0x000fe40000f21472 */
[----:B------:R-:W-:-:S08]  /*273e0*/  @P0 R2UR P1, UR4, R23 ;  /* 0x00000000170402ca */ /* 0x000fd00000020000 */
[----:B------:R-:W-:-:S05]  /*273f0*/  @P0 PLOP3.LUT P0, PT, P1, PT, PT, 0x80, 0x0 ;  /* 0x000000000000081c */ /* 0x000fca0000f0f070 */
[----:B------:R-:W-:Y:S01]  /*27400*/  @!P1 SYNCS.ARRIVE.TRANS64.RED.A0T1 RZ, [UR4+0x30800], RZ ;  /* 0x030800ffffff99a7 */ /* 0x000fe20008200404 */
[----:B------:R-:W-:Y:S07]  /*27410*/  @!P1 ARRIVES.LDGSTSBAR.64.TRANSCNT [UR4+0x30800] ;  /* 0x03080000ff0099b0 */ /* 0x000fee0008000a84 */
[----:B------:R-:W-:Y:S05]  /*27420*/  @P0 BRA.U.ANY `(.L_x_1954) ;  /* 0xfffffffd00e80947 */ /* 0x000fea000393ffff */
[----:B01----:R-:W2:Y:S04]  /*27430*/  LDL.LU R3, [R1+0x34] ;  /* 0x0000340001037983 */ /* 0x003ea80000300800 */
[----:B------:R-:W3:Y:S01]  /*27440*/  LDL.LU R2, [R1+0x30] ;  /* 0x0000300001027983 */ /* 0x000ee20000300800 */
[----:B--2---:R-:W-:Y:S02]  /*27450*/  VIADD R3, R3, 0x1 ;  /* 0x0000000103037836 */ /* 0x004fe40000000000 */
[----:B---3--:R-:W-:-:S03]  /*27460*/  VIADD R4, R2, 0xfffffffe ;  /* 0xfffffffe02047836 */ /* 0x008fc60000000000 */
        /* <DEDUP_REMOVED lines=10> */
.L_x_2124:
[----:B------:R-:W-:Y:S05]  /*27510*/  BSYNC B0 ;  /* 0x0000000000007941 */ /* 0x000fea0003800000 */
.L_x_1955:
[----:B------:R-:W2:Y:S01]  /*27520*/  LDL R2, [R1+0x14] ;  /* 0x0000140001027983 */ /* 0x000ea20000100800 */
[----:B------:R-:W-:Y:S01]  /*27530*/  BSSY B0, `(.L_x_1957) ;  /* 0x0000105000007945 */ /* 0x000fe20003800000 */
[----:B--2---:R-:W-:-:S13]  /*27540*/  ISETP.GE.AND P0, PT, R4, R2, PT ;  /* 0x000000020400720c */ /* 0x004fda0003f06270 */
[----:B------:R-:W-:Y:S05]  /*27550*/  @!P0 BRA `(.L_x_1958) ;  /* 0x0000001000088947 */ /* 0x000fea0003800000 */
[C---:B------:R-:W-:Y:S01]  /*27560*/  LOP3.LUT R5, R37.reuse, 0x40, RZ, 0xfc, !PT ;  /* 0x0000004025057812 */ /* 0x040fe200078efcff */
[----:B------:R-:W-:Y:S01]  /*27570*/  ULDC UR4, c[0x0][0x2f4] ;  /* 0x0000bd0000047ab9 */ /* 0x000fe20000000800 */
[C---:B------:R-:W-:Y:S01]  /*27580*/  LOP3.LUT R3, R37.reuse, 0x80, RZ, 0xfc, !PT ;  /* 0x0000008025037812 */ /* 0x040fe200078efcff */
[----:B------:R-:W-:Y:S01]  /*27590*/  IMAD.MOV.U32 R6, RZ, RZ, R25 ;  /* 0x000000ffff067224 */ /* 0x000fe200078e0019 */
[C---:B------:R-:W-:Y:S01]  /*275a0*/  LOP3.LUT R2, R37.reuse, 0xc0, RZ, 0xfc, !PT ;  /* 0x000000c025027812 */ /* 0x040fe200078efcff */
[----:B------:R-:W-:Y:S01]  /*275b0*/  IMAD.MOV.U32 R10, RZ, RZ, R29 ;  /* 0x000000ffff0a7224 */ /* 0x000fe200078e001d */
[----:B------:R-:W-:Y:S01]  /*275c0*/  ISETP.GE.AND P4, PT, R37, UR4, PT ;  /* 0x0000000425007c0c */ /* 0x000fe2000bf86270 */
[----:B------:R-:W-:Y:S01]  /*275d0*/  IMAD.MOV.U32 R31, RZ, RZ, R26 ;  /* 0x000000ffff1f7224 */ /* 0x000fe200078e001a */
[----:B------:R-:W-:Y:S02]  /*275e0*/  ISETP.GE.AND P3, PT, R5, UR4, PT ;  /* 0x0000000405007c0c */ /* 0x000fe4000bf66270 */
[----:B------:R-:W-:-:S02]  /*275f0*/  ISETP.GE.AND P2, PT, R3, UR4, PT ;  /* 0x0000000403007c0c */ /* 0x000fc4000bf46270 */
[----:B------:R-:W-:-:S13]  /*27600*/  ISETP.GE.AND P1, PT, R2, UR4, PT ;  /* 0x0000000402007c0c */ /* 0x000fda000bf26270 */
.L_x_1971:
[----:B------:R-:W2:Y:S01]  /*27610*/  LDL R3, [R1+0x10] ;  /* 0x0000100001037983 */ /* 0x000ea20000100800 */
[----:B------:R-:W1:Y:S03]  /*27620*/  LDC R5, c[0x0][0x430] ;  /* 0x00010c00ff057b82 */ /* 0x000e660000000800 */
[----:B------:R-:W3:Y:S04]  /*27630*/  LDL R12, [R1+0x18] ;  /* 0x00001800010c7983 */ /* 0x000ee80000100800 */
[----:B------:R-:W4:Y:S01]  /*27640*/  LDL R11, [R1+0x44] ;  /* 0x00004400010b7983 */ /* 0x000f220000100800 */
[----:B0-----:R-:W0:Y:S01]  /*27650*/  S2R R0, SR_TID.X ;  /* 0x0000000000007919 */ /* 0x001e220000002100 */
[----:B------:R-:W0:Y:S01]  /*27660*/  S2R R8, SR_TID.X ;  /* 0x0000000000087919 */ /* 0x000e220000002100 */
[----:B-1----:R-:W-:-:S13]  /*27670*/  ISETP.NE.AND P0, PT, R5, 0x1, PT ;  /* 0x000000010500780c */ /* 0x002fda0003f05270 */
[----:B------:R-:W1:Y:S01]  /*27680*/  @P0 LDC R2, c[0x0][0x434] ;  /* 0x00010d00ff020b82 */ /* 0x000e620000000800 */
[----:B0-----:R-:W-:Y:S01]  /*27690*/  LOP3.LUT R0, R0, 0x7f, RZ, 0xc0, !PT ;  /* 0x0000007f00007812 */ /* 0x001fe200078ec0ff */
[----:B------:R-:W-:-:S03]  /*276a0*/  IMAD.SHL.U32 R8, R8, 0x10, RZ ;  /* 0x0000001008087824 */ /* 0x000fc600078e00ff */
[----:B------:R-:W-:-:S04]  /*276b0*/  SHF.R.U32.HI R0, RZ, 0x3, R0 ;  /* 0x00000003ff007819 */ /* 0x000fc80000011600 */
[----:B------:R-:W-:Y:S02]  /*276c0*/  LOP3.LUT R8, R0, 0x70, R8, 0xf8, !PT ;  /* 0x0000007000087812 */ /* 0x000fe400078ef808 */
[----:B------:R-:W0:Y:S02]  /*276d0*/  @P0 LDC R0, c[0x0][0x438] ;  /* 0x00010e00ff000b82 */ /* 0x000e240000000800 */
[----:B------:R-:W-:Y:S01]  /*276e0*/  ISETP.GT.U32.AND P5, PT, R8, 0x3f, PT ;  /* 0x0000003f0800780c */ /* 0x000fe20003fa4070 */
[----:B------:R-:W-:Y:S01]  /*276f0*/  VIADD R25, R6, 0x1 ;  /* 0x0000000106197836 */ /* 0x000fe20000000000 */
[----:B------:R-:W-:Y:S05]  /*27700*/  YIELD ;  /* 0x0000000000007946 */ /* 0x000fea0003800000 */
[----:B------:R-:W-:-:S02]  /*27710*/  IMAD.MOV.U32 R26, RZ, RZ, R4 ;  /* 0x000000ffff1a7224 */ /* 0x000fc400078e0004 */
[----:B--2---:R-:W-:-:S04]  /*27720*/  IMAD R3, R4, 0x40, R3 ;  /* 0x0000004004037824 */ /* 0x004fc800078e0203 */
[----:B------:R-:W-:Y:S02]  /*27730*/  IMAD.IADD R3, R8, 0x1, R3 ;  /* 0x0000000108037824 */ /* 0x000fe400078e0203 */
[----:B------:R-:W3:Y:S02]  /*27740*/  @!P5 LDC.64 R8, c[0x0][0x428] ;  /* 0x00010a00ff08db82 */ /* 0x000ee40000000a00 */
[----:B-1----:R-:W-:-:S04]  /*27750*/  @P0 IMAD.HI.U32 R7, R3, R2, RZ ;  /* 0x0000000203070227 */ /* 0x002fc800078e00ff */
[----:B------:R-:W-:Y:S01]  /*27760*/  IMAD.MOV.U32 R2, RZ, RZ, R3 ;  /* 0x000000ffff027224 */ /* 0x000fe200078e0003 */
[----:B0-----:R-:W-:-:S05]  /*27770*/  @P0 SHF.R.U32.HI R2, RZ, R0, R7 ;  /* 0x00000000ff020219 */ /* 0x001fca0000011607 */
[----:B------:R-:W-:-:S04]  /*27780*/  IMAD.MOV R0, RZ, RZ, -R2 ;  /* 0x000000ffff007224 */ /* 0x000fc800078e0a02 */
[----:B------:R-:W-:Y:S01]  /*27790*/  IMAD R5, R5, R0, R3 ;  /* 0x0000000005057224 */ /* 0x000fe200078e0203 */
[--C-:B------:R-:W-:Y:S01]  /*277a0*/  @!P5 SHF.R.S32.HI R3, RZ, 0x1f, R2.reuse ;  /* 0x0000001fff03d819 */ /* 0x100fe20000011402 */
[-C--:B---3--:R-:W-:Y:S02]  /*277b0*/  @!P5 IMAD R0, R12, R8.reuse, RZ ;  /* 0x000000080c00d224 */ /* 0x088fe400078e02ff */
[----:B------:R-:W-:-:S04]  /*277c0*/  @!P5 IMAD.WIDE.U32 R2, R33, R8, R2 ;  /* 0x000000082102d225 */ /* 0x000fc800078e0002 */
[----:B------:R-:W-:Y:S02]  /*277d0*/  @!P5 IMAD R0, R33, R9, R0 ;  /* 0x000000092100d224 */ /* 0x000fe400078e0200 */
[----:B------:R-:W0:Y:S02]  /*277e0*/  @!P5 LDC.64 R8, c[0x0][0x418] ;  /* 0x00010600ff08db82 */ /* 0x000e240000000a00 */
[----:B------:R-:W-:Y:S01]  /*277f0*/  @!P5 IMAD.IADD R0, R0, 0x1, R3 ;  /* 0x000000010000d824 */ /* 0x000fe200078e0203 */
[----:B0-----:R-:W-:-:S04]  /*27800*/  @!P5 LEA R8, P0, R2, R8, 0x2 ;  /* 0x000000080208d211 */ /* 0x001fc800078010ff */
[----:B------:R-:W-:Y:S01]  /*27810*/  @!P5 LEA.HI.X R9, R2, R9, R0, 0x2, P0 ;  /* 0x000000090209d211 */ /* 0x000fe200000f1400 */
[----:B------:R-:W-:-:S06]  /*27820*/  IMAD.MOV.U32 R0, RZ, RZ, RZ ;  /* 0x000000ffff007224 */ /* 0x000fcc00078e00ff */
[----:B------:R0:W5:Y:S01]  /*27830*/  @!P5 LDG.E R0, desc[UR60][R8.64] ;  /* 0x0000003c0800d981 */ /* 0x000162000c1e1900 */
[----:B----4-:R-:W-:Y:S02]  /*27840*/  ISETP.NE.AND P5, PT, R11, 0x3, PT ;  /* 0x000000030b00780c */ /* 0x010fe40003fa5270 */
[----:B------:R-:W-:-:S04]  /*27850*/  ISETP.NE.AND P0, PT, R25, 0x2, PT ;  /* 0x000000021900780c */ /* 0x000fc80003f05270 */
[----:B------:R-:W-:Y:S02]  /*27860*/  SEL R29, RZ, 0x1, P0 ;  /* 0x00000001ff1d7807 */ /* 0x000fe40000000000 */
[----:B------:R-:W-:Y:S02]  /*27870*/  SEL R25, R25, RZ, P0 ;  /* 0x000000ff19197207 */ /* 0x000fe40000000000 */
[----:B------:R-:W-:-:S03]  /*27880*/  LOP3.LUT R29, R10, R29, RZ, 0x3c, !PT ;  /* 0x0000001d0a1d7212 */ /* 0x000fc600078e3cff */
[----:B0-----:R-:W-:Y:S05]  /*27890*/  @!P5 BRA `(.L_x_1959) ;  /* 0x000000000004d947 */ /* 0x001fea0003800000 */
[----:B------:R-:W-:Y:S01]  /*278a0*/  BPT.TRAP 0x1 ;  /* 0x000000040000795c */ /* 0x000fe20000300000 */
.L_x_1959:
[----:B------:R-:W-:Y:S01]  /*278b0*/  IMAD R7, R25, 0x8, R23 ;  /* 0x0000000819077824 */ /* 0x000fe200078e0217 */
[----:B------:R-:W-:Y:S01]  /*278c0*/  SHF.L.U32 R2, R29, 0x1f, RZ ;  /* 0x0000001f1d027819 */ /* 0x000fe200000006ff */
[----:B------:R-:W-:Y:S03]  /*278d0*/  BSSY B1, `(.L_x_1960) ;  /* 0x0000003000017945 */ /* 0x000fe60003800000 */
[----:B------:R-:W0:Y:S02]  /*278e0*/  SYNCS.PHASECHK.TRANS64.TRYWAIT P0, [R7+URZ+0x30840], R2 ;  /* 0x03084002070075a7 */ /* 0x000e24000800017f */
[----:B0-----:R-:W-:Y:S05]  /*278f0*/  @!P0 BRA `(.L_x_1961) ;  /* 0x0000005000b48947 */ /* 0x001fea0003800000 */
.L_x_2125:
[----:B------:R-:W-:Y:S05]  /*27900*/  BSYNC B1 ;  /* 0x0000000000017941 */ /* 0x000fea0003800000 */
.L_x_1960:
        /* <DEDUP_REMOVED lines=61> */
.L_x_2135:
        /* <DEDUP_REMOVED lines=17> */
.L_x_1963:
[----:B------:R-:W-:Y:S02]  /*27df0*/  PLOP3.LUT P5, PT, P5, P0, PT, 0xa2, 0x0 ;  /* 0x000000000000781c */ /* 0x000fe40002fa1472 */
[----:B------:R-:W-:-:S08]  /*27e00*/  @P0 R2UR P5, UR4, R7 ;  /* 0x00000000070402ca */ /* 0x000fd000000a0000 */
[----:B------:R-:W-:-:S05]  /*27e10*/  @P0 PLOP3.LUT P0, PT, P5, PT, PT, 0x80, 0x0 ;  /* 0x000000000000081c */ /* 0x000fca0002f0f070 */
[----:B------:R-:W-:Y:S01]  /*27e20*/  @!P5 SYNCS.ARRIVE.TRANS64.RED.A0T1 RZ, [UR4+0x30830], RZ ;  /* 0x030830ffffffd9a7 */ /* 0x000fe20008200404 */
[----:B------:R-:W-:Y:S07]  /*27e30*/  @!P5 ARRIVES.LDGSTSBAR.64.TRANSCNT [UR4+0x30830] ;  /* 0x03083000ff00d9b0 */ /* 0x000fee0008000a84 */
[----:B------:R-:W-:Y:S05]  /*27e40*/  @P0 BRA.U.ANY `(.L_x_1963) ;  /* 0xfffffffd00e80947 */ /* 0x000fea000393ffff */
[----:B------:R-:W-:Y:S01]  /*27e50*/  NOP ;  /* 0x0000000000007918 */ /* 0x000fe20000000000 */
[----:B-1----:R-:W2:Y:S02]  /*27e60*/  LDL R2, [R1+0x44] ;  /* 0x0000440001027983 */ /* 0x002ea40000100800 */
[----:B--2---:R-:W-:-:S13]  /*27e70*/  ISETP.NE.AND P6, PT, R2, 0x3, PT ;  /* 0x000000030200780c */ /* 0x004fda0003fc5270 */
[----:B------:R-:W-:Y:S05]  /*27e80*/  @!P6 BRA `(.L_x_1964) ;  /* 0x000000000004e947 */ /* 0x000fea0003800000 */
[----:B------:R-:W-:Y:S01]  /*27e90*/  BPT.TRAP 0x1 ;  /* 0x000000040000795c */ /* 0x000fe20000300000 */
.L_x_1964:
[----:B------:R1:W-:Y:S01]  /*27ea0*/  SYNCS.ARRIVE.TRANS64.A1T0 RZ, [R7+URZ+0x30830], RZ ;  /* 0x030830ff07ff79a7 */ /* 0x0003e2000810003f */
[----:B------:R-:W-:Y:S05]  /*27eb0*/  @!P6 BRA `(.L_x_1965) ;  /* 0x000000000004e947 */ /* 0x000fea0003800000 */
[----:B------:R-:W-:Y:S01]  /*27ec0*/  BPT.TRAP 0x1 ;  /* 0x000000040000795c */ /* 0x000fe20000300000 */
.L_x_1965:
[----:B------:R-:W-:Y:S01]  /*27ed0*/  SHF.L.U32 R2, R10, 0x1f, RZ ;  /* 0x0000001f0a027819 */ /* 0x000fe200000006ff */
[----:B-1----:R-:W-:Y:S01]  /*27ee0*/  IMAD R7, R6, 0x8, R23 ;  /* 0x0000000806077824 */ /* 0x002fe200078e0217 */
[----:B------:R-:W-:Y:S03]  /*27ef0*/  BSSY B1, `(.L_x_1966) ;  /* 0x0000003000017945 */ /* 0x000fe60003800000 */
[----:B------:R-:W1:Y:S02]  /*27f00*/  SYNCS.PHASECHK.TRANS64.TRYWAIT P0, [R7+URZ+0x30860], R2 ;  /* 0x03086002070075a7 */ /* 0x000e64000800017f */
[----:B-1----:R-:W-:Y:S05]  /*27f10*/  @!P0 BRA `(.L_x_1967) ;  /* 0x0000005000b48947 */ /* 0x002fea0003800000 */
.L_x_2136:
[----:B------:R-:W-:Y:S05]  /*27f20*/  BSYNC B1 ;  /* 0x0000000000017941 */ /* 0x000fea0003800000 */
.L_x_1966:
        /* <DEDUP_REMOVED lines=49> */
.L_x_2146:
[----:B-1----:R-:W-:Y:S01]  /*28240*/  IADD3 R2, P0, R2, R4, RZ ;  /* 0x0000000402027210 */ /* 0x002fe20007f1e0ff */
        /* <DEDUP_REMOVED lines=28> */
[----:B0-----:R-:W-:Y:S01]  /*28410*/  LEA R17, P0, R2, UR4, 0x1 ;  /* 0x0000000402117c11 */ /* 0x001fe2000f8008ff */
[----:B------:R-:W-:-:S05]  /*28420*/  IMAD.IADD R3, R5, 0x1, R3 ;  /* 0x0000000105037824 */ /* 0x000fca00078e0203 */
[----:B------:R-:W-:Y:S02]  /*28430*/  LEA.HI.X R24, R2, UR5, R3, 0x1, P0 ;  /* 0x0000000502187c11 */ /* 0x000fe400080f0c03 */
[----:B------:R-:W-:-:S13]  /*28440*/  PLOP3.LUT P0, PT, PT, PT, PT, 0x80, 0x0 ;  /* 0x000000000000781c */ /* 0x000fda0003f0f070 */
.L_x_1969:
        /* <DEDUP_REMOVED lines=11> */
.L_x_1970:
[----:B------:R-:W2:Y:S01]  /*28500*/  LDL R0, [R1+0x14] ;  /* 0x0000140001007983 */ /* 0x000ea20000100800 */
[----:B------:R1:W-:Y:S01]  /*28510*/  SYNCS.ARRIVE.TRANS64.A1T0 RZ, [R7+URZ+0x30850], RZ ;  /* 0x030850ff07ff79a7 */ /* 0x0003e2000810003f */
[C---:B------:R-:W-:Y:S02]  /*28520*/  VIADD R4, R26.reuse, 0xffffffff ;  /* 0xffffffff1a047836 */ /* 0x040fe40000000000 */
[----:B------:R-:W-:Y:S02]  /*28530*/  IMAD.MOV.U32 R6, RZ, RZ, R25 ;  /* 0x000000ffff067224 */ /* 0x000fe400078e0019 */
[----:B------:R-:W-:Y:S02]  /*28540*/  IMAD.MOV.U32 R10, RZ, RZ, R29 ;  /* 0x000000ffff0a7224 */ /* 0x000fe400078e001d */
[----:B------:R-:W-:Y:S01]  /*28550*/  IMAD.MOV.U32 R31, RZ, RZ, R26 ;  /* 0x000000ffff1f7224 */ /* 0x000fe200078e001a */
[----:B--2---:R-:W-:-:S13]  /*28560*/  ISETP.GT.AND P0, PT, R26, R0, PT ;  /* 0x000000001a00720c */ /* 0x004fda0003f04270 */
[----:B-1----:R-:W-:Y:S05]  /*28570*/  @P0 BRA `(.L_x_1971) ;  /* 0xfffffff000240947 */ /* 0x002fea000383ffff */
.L_x_1958:
[----:B------:R-:W-:Y:S05]  /*28580*/  BSYNC B0 ;  /* 0x0000000000007941 */ /* 0x000fea0003800000 */
.L_x_1957:
        /* <DEDUP_REMOVED lines=8> */
[----:B------:R-:W0:Y:S02]  /*28610*/  FLO.U32 R0, UR4 ;  /* 0x0000000400007d00 */ /* 0x000e2400080e0000 */
[----:B0-----:R-:W-:-:S06]  /*28620*/  ISETP.EQ.U32.AND P0, PT, R0, R5, PT ;  /* 0x000000050000720c */ /* 0x001fcc0003f02070 */
[----:B------:R-:W1:Y:S07]  /*28630*/  POPC R5, UR4 ;  /* 0x0000000400057d09 */ /* 0x000e6e0008000000 */
[----:B-1----:R-:W2:Y:S01]  /*28640*/  @P0 ATOMG.E.ADD.STRONG.GPU PT, R3, desc[UR60][R2.64], R5 ;  /* 0x00000005020309a8 */ /* 0x002ea200081ee1fc */
[----:B------:R-:W0:Y:S02]  /*28650*/  S2R R4, SR_LTMASK ;  /* 0x0000000000047919 */ /* 0x000e240000003900 */
[----:B0-----:R-:W-:-:S04]  /*28660*/  LOP3.LUT R4, R4, UR4, RZ, 0xc0, !PT ;  /* 0x0000000404047c12 */ /* 0x001fc8000f8ec0ff */
[----:B------:R-:W0:Y:S01]  /*28670*/  POPC R7, R4 ;  /* 0x0000000400077309 */ /* 0x000e220000000000 */
[----:B--2---:R-:W0:Y:S02]  /*28680*/  SHFL.IDX PT, R0, R3, R0, 0x1f ;  /* 0x00001f0003007589 */ /* 0x004e2400000e0000 */
[----:B0-----:R-:W-:-:S07]  /*28690*/  IADD3 R16, R0, UR38, R7 ;  /* 0x0000002600107c10 */ /* 0x001fce000fffe007 */
.L_x_1973:
[----:B------:R-:W-:Y:S05]  /*286a0*/  BSYNC B0 ;  /* 0x0000000000007941 */ /* 0x000fea0003800000 */
.L_x_1972:
[----:B------:R-:W2:Y:S02]  /*286b0*/  LDL R0, [R1+0x44] ;  /* 0x0000440001007983 */ /* 0x000ea40000100800 */
[----:B--2---:R-:W-:-:S13]  /*286c0*/  ISETP.NE.AND P0, PT, R0, 0x3, PT ;  /* 0x000000030000780c */ /* 0x004fda0003f05270 */
[----:B------:R-:W-:Y:S05]  /*286d0*/  @!P0 BRA `(.L_x_1974) ;  /* 0x0000000000048947 */ /* 0x000fea0003800000 */
[----:B------:R-:W-:Y:S01]  /*286e0*/  BPT.TRAP 0x1 ;  /* 0x000000040000795c */ /* 0x000fe20000300000 */
.L_x_1974:
[----:B------:R-:W2:Y:S01]  /*286f0*/  LDL.LU R0, [R1+0xc] ;  /* 0x00000c0001007983 */ /* 0x000ea20000300800 */
[----:B------:R-:W-:Y:S01]  /*28700*/  IMAD R4, R25, 0x8, R23 ;  /* 0x0000000819047824 */ /* 0x000fe200078e0217 */
[----:B------:R-:W-:Y:S01]  /*28710*/  SHF.L.U32 R3, R29, 0x1f, RZ ;  /* 0x0000001f1d037819 */ /* 0x000fe200000006ff */
[----:B------:R-:W-:Y:S03]  /*28720*/  BSSY B0, `(.L_x_1975) ;  /* 0x0000004000007945 */ /* 0x000fe60003800000 */
[----:B------:R-:W0:Y:S01]  /*28730*/  SYNCS.PHASECHK.TRANS64.TRYWAIT P0, [R4+URZ+0x30860], R3 ;  /* 0x03086003040075a7 */ /* 0x000e22000800017f */
[----:B--2---:R-:W-:Y:S01]  /*28740*/  IMAD R5, R26, -0x40, R0 ;  /* 0xffffffc01a057824 */ /* 0x004fe200078e0200 */
[----:B0-----:R-:W-:Y:S06]  /*28750*/  @!P0 BRA `(.L_x_1976) ;  /* 0x0000005000348947 */ /* 0x001fec0003800000 */
.L_x_2147:
[----:B------:R-:W-:Y:S05]  /*28760*/  BSYNC B0 ;  /* 0x0000000000007941 */ /* 0x000fea0003800000 */
.L_x_1975:
[----:B------:R-:W1:Y:S01]  /*28770*/  S2R R0, SR_TID.X ;  /* 0x0000000000007919 */ /* 0x000e620000002100 */
[----:B------:R-:W-:Y:S01]  /*28780*/  UMOV UR4, 0xffffffff ;  /* 0xffffffff00047882 */ /* 0x000fe20000000000 */
[----:B-1----:R-:W-:-:S04]  /*28790*/  LOP3.LUT R0, R0, 0x7f, RZ, 0xc0, !PT ;  /* 0x0000007f00007812 */ /* 0x002fc800078ec0ff */
[----:B------:R-:W-:-:S05]  /*287a0*/  SHF.R.U32.HI R0, RZ, 0x3, R0 ;  /* 0x00000003ff007819 */ /* 0x000fca0000011600 */
[----:B------:R-:W-:Y:S02]  /*287b0*/  IMAD.IADD R5, R5, 0x1, -R0 ;  /* 0x0000000105057824 */ /* 0x000fe400078e0a00 */
[----:B------:R-:W-:Y:S01]  /*287c0*/  IMAD R0, R25, 0x4000, R34 ;  /* 0x0000400019007824 */ /* 0x000fe200078e0222 */
        /* <DEDUP_REMOVED lines=8> */
[----:B------:R-:W-:Y:S02]  /*28850*/  ISETP.LT.OR P4, PT, R5, 0x1, P3 ;  /* 0x000000010500780c */ /* 0x000fe40001f81670 */
        /* <DEDUP_REMOVED lines=40> */
.L_x_2157:
        /* <DEDUP_REMOVED lines=15> */
.L_x_1978:
[----:B------:R-:W-:Y:S02]  /*28bd0*/  PLOP3.LUT P1, PT, P1, P0, PT, 0xa2, 0x0 ;  /* 0x000000000000781c */ /* 0x000fe40000f21472 */
[----:B------:R-:W-:-:S08]  /*28be0*/  @P0 R2UR P1, UR4, R4 ;  /* 0x00000000040402ca */ /* 0x000fd00000020000 */
[----:B------:R-:W-:-:S05]  /*28bf0*/  @P0 PLOP3.LUT P0, PT, P1, PT, PT, 0x80, 0x0 ;  /* 0x000000000000081c */ /* 0x000fca0000f0f070 */
[----:B------:R-:W-:Y:S01]  /*28c00*/  @!P1 SYNCS.ARRIVE.TRANS64.RED.A0T1 RZ, [UR4+0x30850], RZ ;  /* 0x030850ffffff99a7 */ /* 0x000fe20008200404 */
[----:B------:R-:W-:Y:S07]  /*28c10*/  @!P1 ARRIVES.LDGSTSBAR.64.TRANSCNT [UR4+0x30850] ;  /* 0x03085000ff0099b0 */ /* 0x000fee0008000a84 */
[----:B------:R-:W-:Y:S05]  /*28c20*/  @P0 BRA.U.ANY `(.L_x_1978) ;  /* 0xfffffffd00e80947 */ /* 0x000fea000393ffff */
[----:B------:R-:W-:Y:S01]  /*28c30*/  NOP ;  /* 0x0000000000007918 */ /* 0x000fe20000000000 */
[----:B0-----:R-:W2:Y:S02]  /*28c40*/  LDL R0, [R1+0x44] ;  /* 0x0000440001007983 */ /* 0x001ea40000100800 */
[----:B--2---:R-:W-:-:S13]  /*28c50*/  ISETP.NE.AND P2, PT, R0, 0x3, PT ;  /* 0x000000030000780c */ /* 0x004fda0003f45270 */
[----:B------:R-:W-:Y:S05]  /*28c60*/  @!P2 BRA `(.L_x_1979) ;  /* 0x000000000004a947 */ /* 0x000fea0003800000 */
[----:B------:R-:W-:Y:S01]  /*28c70*/  BPT.TRAP 0x1 ;  /* 0x000000040000795c */ /* 0x000fe20000300000 */
.L_x_1979:
[----:B------:R2:W-:Y:S01]  /*28c80*/  SYNCS.ARRIVE.TRANS64.A1T0 RZ, [R4+URZ+0x30850], RZ ;  /* 0x030850ff04ff79a7 */ /* 0x0005e2000810003f */
[----:B------:R-:W-:-:S05]  /*28c90*/  VIADD R25, R25, 0x1 ;  /* 0x0000000119197836 */ /* 0x000fca0000000000 */
[----:B------:R-:W-:-:S04]  /*28ca0*/  ISETP.NE.AND P0, PT, R25, 0x2, PT ;  /* 0x000000021900780c */ /* 0x000fc80003f05270 */
[----:B------:R-:W-:Y:S02]  /*28cb0*/  SEL R0, RZ, 0x1, P0 ;  /* 0x00000001ff007807 */ /* 0x000fe40000000000 */
[----:B------:R-:W-:Y:S02]  /*28cc0*/  SEL R25, R25, RZ, P0 ;  /* 0x000000ff19197207 */ /* 0x000fe40000000000 */
[----:B--2---:R-:W-:-:S07]  /*28cd0*/  LOP3.LUT R29, R29, R0, RZ, 0x3c, !PT ;  /* 0x000000001d1d7212 */ /* 0x004fce00078e3cff */
.L_x_1936:
[----:B------:R-:W-:Y:S05]  /*28ce0*/  BSYNC B7 ;  /* 0x0000000000077941 */ /* 0x000fea0003800000 */
.L_x_1934:
[----:B------:R-:W-:-:S13]  /*28cf0*/  LOP3.LUT P0, RZ, R22, 0x40, RZ, 0xc0, !PT ;  /* 0x0000004016ff7812 */ /* 0x000fda000780c0ff */
[----:B------:R-:W-:Y:S05]  /*28d00*/  @!P0 BRA `(.L_x_1980) ;  /* 0x0000000000248947 */ /* 0x000fea0003800000 */
[----:B------:R-:W-:Y:S05]  /*28d10*/  WARPSYNC.ALL ;  /* 0x0000000000007948 */ /* 0x000fea0003800000 */
[----:B------:R-:W2:Y:S08]  /*28d20*/  S2UR UR5, SR_CgaCtaId ;  /* 0x00000000000579c3 */ /* 0x000eb00000008800 */
[----:B------:R-:W-:Y:S06]  /*28d30*/  BAR.SYNC.DEFER_BLOCKING 0x5, 0x180 ;  /* 0x0146000000007b1d */ /* 0x000fec0000010000 */
[----:B------:R-:W-:-:S02]  /*28d40*/  UMOV UR4, 0x400 ;  /* 0x0000040000047882 */ /* 0x000fc40000000000 */
[----:B--2---:R-:W-:-:S06]  /*28d50*/  ULEA UR4, UR5, UR4, 0x18 ;  /* 0x0000000405047291 */ /* 0x004fcc000f8ec03f */
[----:B0-----:R-:W-:-:S05]  /*28d60*/  IMAD.U32 R23, RZ, RZ, UR4 ;  /* 0x00000004ff177e24 */ /* 0x001fca000f8e00ff */
[----:B------:R2:W3:Y:S01]  /*28d70*/  LDS.128 R16, [R23+0x308d0] ;  /* 0x0308d00017107984 */ /* 0x0004e20000000c00 */
[----:B------:R-:W-:Y:S06]  /*28d80*/  BAR.ARV 0x4, 0x180 ;  /* 0x0106000000007b1d */ /* 0x000fec0000002000 */
[----:B------:R-:W-:Y:S05]  /*28d90*/  BRA `(.L_x_1981) ;  /* 0x0000000800cc7947 */ /* 0x000fea0003800000 */
.L_x_1980:
[----:B------:R-:W2:Y:S01]  /*28da0*/  S2R R8, SR_TID.X ;  /* 0x0000000000087919 */ /* 0x000ea20000002100 */
[----:B------:R-:W-:Y:S01]  /*28db0*/  UMOV UR4, 0xffffffff ;  /* 0xffffffff00047882 */ /* 0x000fe20000000000 */
[----:B--2---:R-:W-:-:S04]  /*28dc0*/  LOP3.LUT R8, R8, 0x1f, RZ, 0xc0, !PT ;  /* 0x0000001f08087812 */ /* 0x004fc800078ec0ff */
[----:B------:R-:W-:Y:S01]  /*28dd0*/  ISETP.NE.AND P0, PT, R8, 0x1f, PT ;  /* 0x0000001f0800780c */ /* 0x000fe20003f05270 */
[----:B------:R-:W-:-:S12]  /*28de0*/  BRA.DIV UR4, `(.L_x_1982) ;  /* 0x00000052044c7947 */ /* 0x000fd8000b800000 */
[----:B------:R-:W-:Y:S01]  /*28df0*/  IMAD.IADD R5, R19, 0x1, R8 ;  /* 0x0000000113057824 */ /* 0x000fe200078e0208 */
[----:B------:R-:W-:-:S04]  /*28e00*/  ULDC UR4, c[0x0][0xc3c] ;  /* 0x00030f0000047ab9 */ /* 0x000fc80000000800 */
[----:B------:R-:W-:-:S13]  /*28e10*/  ISETP.GE.OR P1, PT, R5, UR4, !P0 ;  /* 0x0000000405007c0c */ /* 0x000fda000c726670 */
[----:B------:R-:W2:Y:S02]  /*28e20*/  @!P1 LDC.64 R2, c[0x0][0xc80] ;  /* 0x00032000ff029b82 */ /* 0x000ea40000000a00 */
[----:B--2---:R-:W-:-:S06]  /*28e30*/  @!P1 IMAD.WIDE R2, R5, 0x4, R2 ;  /* 0x0000000405029825 */ /* 0x004fcc00078e0202 */
[----:B------:R-:W2:Y:S01]  /*28e40*/  @!P1 LDG.E R2, desc[UR60][R2.64] ;  /* 0x0000003c02029981 */ /* 0x000ea2000c1e1900 */
[----:B------:R-:W-:Y:S01]  /*28e50*/  IMAD.MOV.U32 R17, RZ, RZ, RZ ;  /* 0x000000ffff117224 */ /* 0x000fe200078e00ff */
[C---:B------:R-:W-:Y:S02]  /*28e60*/  ISETP.GE.U32.AND P2, PT, R8.reuse, 0x2, PT ;  /* 0x000000020800780c */ /* 0x040fe40003f46070 */
[C---:B------:R-:W-:Y:S01]  /*28e70*/  ISETP.GE.U32.AND P3, PT, R8.reuse, 0x4, PT ;  /* 0x000000040800780c */ /* 0x040fe20003f66070 */
[----:B------:R-:W-:Y:S01]  /*28e80*/  SHFL.IDX PT, R0, R16, RZ, 0x1f ;  /* 0x00001fff10007589 */ /* 0x000fe200000e0000 */
[C---:B------:R-:W-:Y:S02]  /*28e90*/  ISETP.GE.U32.AND P4, PT, R8.reuse, 0x8, PT ;  /* 0x000000080800780c */ /* 0x040fe40003f86070 */
[C---:B------:R-:W-:Y:S01]  /*28ea0*/  ISETP.GE.U32.AND P5, PT, R8.reuse, 0x10, PT ;  /* 0x000000100800780c */ /* 0x040fe20003fa6070 */
[----:B--2---:R-:W-:Y:S01]  /*28eb0*/  @!P1 IMAD.MOV.U32 R17, RZ, RZ, R2 ;  /* 0x000000ffff119224 */ /* 0x004fe200078e0002 */
[----:B------:R-:W-:-:S04]  /*28ec0*/  ISETP.NE.AND P1, PT, R8, RZ, PT ;  /* 0x000000ff0800720c */ /* 0x000fc80003f25270 */
[----:B------:R-:W2:Y:S02]  /*28ed0*/  SHFL.UP PT, R14, R17, 0x1, RZ ;  /* 0x04200000110e7989 */ /* 0x000ea400000e00ff */
[----:B--2---:R-:W-:-:S05]  /*28ee0*/  SEL R4, R14, RZ, P1 ;  /* 0x000000ff0e047207 */ /* 0x004fca0000800000 */
[----:B------:R-:W-:-:S05]  /*28ef0*/  IMAD.IADD R4, R17, 0x1, R4 ;  /* 0x0000000111047824 */ /* 0x000fca00078e0204 */
[----:B------:R-:W2:Y:S02]  /*28f00*/  SHFL.UP PT, R14, R4, 0x2, RZ ;  /* 0x04400000040e7989 */ /* 0x000ea400000e00ff */
[----:B--2---:R-:W-:-:S05]  /*28f10*/  SEL R5, R14, RZ, P2 ;  /* 0x000000ff0e057207 */ /* 0x004fca0001000000 */
[----:B0-----:R-:W-:Y:S02]  /*28f20*/  IMAD.IADD R6, R4, 0x1, R5 ;  /* 0x0000000104067824 */ /* 0x001fe400078e0205 */
[----:B------:R-:W-:Y:S04]  /*28f30*/  SHFL.IDX PT, R5, R16, 0x1, 0x1f ;  /* 0x00201f0010057f89 */ /* 0x000fe800000e0000 */
        /* <DEDUP_REMOVED lines=9> */
[----:B------:R0:W2:Y:S02]  /*28fd0*/  SHFL.IDX PT, R14, R2, 0x1f, 0x1f ;  /* 0x03e01f00020e7f89 */ /* 0x0000a400000e0000 */
.L_x_2167:
[----:B------:R-:W-:Y:S02]  /*28fe0*/  ULDC UR4, c[0x0][0xc38] ;  /* 0x00030e0000047ab9 */ /* 0x000fe40000000800 */
[----:B------:R-:W-:-:S04]  /*28ff0*/  IMAD.U32 R4, RZ, RZ, UR4 ;  /* 0x00000004ff047e24 */ /* 0x000fc8000f8e00ff */
[----:B--2---:R-:W-:-:S04]  /*29000*/  IMAD R14, R14, R4, RZ ;  /* 0x000000040e0e7224 */ /* 0x004fc800078e02ff */
[----:B------:R-:W-:-:S05]  /*29010*/  IMAD.IADD R5, R5, 0x1, R14 ;  /* 0x0000000105057824 */ /* 0x000fca00078e020e */
[----:B------:R-:W-:-:S13]  /*29020*/  ISETP.GT.AND P6, PT, R5, R0, PT ;  /* 0x000000000500720c */ /* 0x000fda0003fc4270 */
[----:B------:R-:W-:Y:S05]  /*29030*/  @P6 BRA `(.L_x_1983) ;  /* 0x00000000009c6947 */ /* 0x000fea0003800000 */
.L_x_1988:
[----:B0-----:R-:W0:Y:S01]  /*29040*/  LDC R2, c[0x0][0xc3c] ;  /* 0x00030f00ff027b82 */ /* 0x001e220000000800 */
[----:B------:R-:W-:-:S05]  /*29050*/  VIADD R19, R19, 0x1f ;  /* 0x0000001f13137836 */ /* 0x000fca0000000000 */
[----:B0-----:R-:W-:-:S13]  /*29060*/  ISETP.GE.AND P6, PT, R19, R2, PT ;  /* 0x000000021300720c */ /* 0x001fda0003fc6270 */
[----:B------:R-:W-:Y:S05]  /*29070*/  @P6 BRA `(.L_x_1984) ;  /* 0x0000000400d06947 */ /* 0x000fea0003800000 */
[----:B------:R-:W0:Y:S01]  /*29080*/  S2R R3, SR_TID.X ;  /* 0x0000000000037919 */ /* 0x000e220000002100 */
[----:B------:R-:W-:Y:S01]  /*29090*/  BSSY B0, `(.L_x_1985) ;  /* 0x0000009000007945 */ /* 0x000fe20003800000 */
[----:B------:R-:W-:Y:S01]  /*290a0*/  IMAD.MOV.U32 R17, RZ, RZ, RZ ;  /* 0x000000ffff117224 */ /* 0x000fe200078e00ff */
[----:B0-----:R-:W-:-:S05]  /*290b0*/  LOP3.LUT R3, R3, 0x1f, RZ, 0xc0, !PT ;  /* 0x0000001f03037812 */ /* 0x001fca00078ec0ff */
[----:B------:R-:W-:-:S05]  /*290c0*/  IMAD.IADD R7, R19, 0x1, R3 ;  /* 0x0000000113077824 */ /* 0x000fca00078e0203 */
[----:B------:R-:W-:-:S13]  /*290d0*/  ISETP.GE.OR P6, PT, R7, R2, !P0 ;  /* 0x000000020700720c */ /* 0x000fda00047c6670 */
[----:B------:R-:W-:Y:S05]  /*290e0*/  @P6 BRA `(.L_x_1986) ;  /* 0x00000000000c6947 */ /* 0x000fea0003800000 */
[----:B------:R-:W0:Y:S02]  /*290f0*/  LDC.64 R2, c[0x0][0xc80] ;  /* 0x00032000ff027b82 */ /* 0x000e240000000a00 */
[----:B0-----:R-:W-:-:S05]  /*29100*/  IMAD.WIDE R2, R7, 0x4, R2 ;  /* 0x0000000407027825 */ /* 0x001fca00078e0202 */
[----:B------:R0:W5:Y:S02]  /*29110*/  LDG.E R17, desc[UR60][R2.64] ;  /* 0x0000003c02117981 */ /* 0x000164000c1e1900 */
.L_x_1986:
[----:B------:R-:W-:Y:S05]  /*29120*/  BSYNC B0 ;  /* 0x0000000000007941 */ /* 0x000fea0003800000 */
.L_x_1985:
[----:B------:R-:W-:-:S03]  /*29130*/  UMOV UR4, 0xffffffff ;  /* 0xffffffff00047882 */ /* 0x000fc60000000000 */
[----:B------:R-:W-:Y:S05]  /*29140*/  BRA.DIV UR4, `(.L_x_1987) ;  /* 0x0000005204987947 */ /* 0x000fea000b800000 */
[----:B-----5:R-:W2:Y:S02]  /*29150*/  SHFL.UP PT, R14, R17, 0x1, RZ ;  /* 0x04200000110e7989 */ /* 0x020ea400000e00ff */
[----:B--2---:R-:W-:-:S05]  /*29160*/  SEL R14, R14, RZ, P1 ;  /* 0x000000ff0e0e7207 */ /* 0x004fca0000800000 */
        /* <DEDUP_REMOVED lines=14> */
.L_x_2175:
[----:B------:R-:W-:Y:S02]  /*29250*/  ULDC UR4, c[0x0][0xc38] ;  /* 0x00030e0000047ab9 */ /* 0x000fe40000000800 */
[----:B------:R-:W-:-:S04]  /*29260*/  IMAD.U32 R4, RZ, RZ, UR4 ;  /* 0x00000004ff047e24 */ /* 0x000fc8000f8e00ff */
[----:B--2---:R-:W-:-:S04]  /*29270*/  IMAD R14, R14, R4, RZ ;  /* 0x000000040e0e7224 */ /* 0x004fc800078e02ff */
[----:B------:R-:W-:-:S05]  /*29280*/  IMAD.IADD R5, R14, 0x1, R5 ;  /* 0x000000010e057824 */ /* 0x000fca00078e0205 */
[----:B------:R-:W-:-:S13]  /*29290*/  ISETP.GT.AND P6, PT, R5, R0, PT ;  /* 0x000000000500720c */ /* 0x000fda0003fc4270 */
[----:B------:R-:W-:Y:S05]  /*292a0*/  @!P6 BRA `(.L_x_1988) ;  /* 0xfffffffc0064e947 */ /* 0x000fea000383ffff */
.L_x_1983:
        /* <DEDUP_REMOVED lines=8> */
.L_x_2179:
[----:B------:R-:W-:Y:S01]  /*29330*/  ISETP.NE.AND P0, PT, R3, RZ, PT ;  /* 0x000000ff0300720c */ /* 0x000fe20003f05270 */
[----:B------:R-:W-:-:S12]  /*29340*/  IMAD.MOV.U32 R14, RZ, RZ, RZ ;  /* 0x000000ffff0e7224 */ /* 0x000fd800078e00ff */
[----:B------:R-:W-:Y:S05]  /*29350*/  @!P0 BRA `(.L_x_1990) ;  /* 0x0000000000108947 */ /* 0x000fea0003800000 */
[----:B------:R-:W-:Y:S01]  /*29360*/  UMOV UR4, 0xffffffff ;  /* 0xffffffff00047882 */ /* 0x000fe20000000000 */
[----:B------:R-:W-:Y:S02]  /*29370*/  VIADD R12, R6, 0xffffffff ;  /* 0xffffffff060c7836 */ /* 0x000fe40000000000 */
[----:B------:R-:W-:Y:S05]  /*29380*/  BRA.DIV UR4, `(.L_x_1991) ;  /* 0x00000056040c7947 */ /* 0x000fea000b800000 */
[----:B------:R4:W0:Y:S02]  /*29390*/  SHFL.IDX PT, R14, R2, R12, 0x1f ;  /* 0x00001f0c020e7589 */ /* 0x00082400000e0000 */
.L_x_1990:
[----:B0---4-:R-:W0:Y:S01]  /*293a0*/  LDC.64 R2, c[0x0][0xc90] ;  /* 0x00032400ff027b82 */ /* 0x011e220000000a00 */
[----:B------:R-:W-:-:S04]  /*293b0*/  IMAD.IADD R19, R6, 0x1, R19 ;  /* 0x0000000106137824 */ /* 0x000fc800078e0213 */
[----:B0-----:R-:W-:-:S05]  /*293c0*/  IMAD.WIDE R2, R19, 0x4, R2 ;  /* 0x0000000413027825 */ /* 0x001fca00078e0202 */
[----:B------:R0:W2:Y:S01]  /*293d0*/  LDG.E R7, desc[UR60][R2.64] ;  /* 0x0000003c02077981 */ /* 0x0000a2000c1e1900 */
[----:B------:R-:W-:Y:S02]  /*293e0*/  IMAD R16, R14, R4, R5 ;  /* 0x000000040e107224 */ /* 0x000fe400078e0205 */
[----:B0-----:R-:W-:Y:S02]  /*293f0*/  IMAD.MOV.U32 R2, RZ, RZ, RZ ;  /* 0x000000ffff027224 */ /* 0x001fe400078e00ff */
        /* <DEDUP_REMOVED lines=60> */
.L_x_1984:
[----:B------:R-:W-:Y:S01]  /*297c0*/  UMOV UR4, URZ ;  /* 0x0000003f00047c82 */ /* 0x000fe20008000000 */
[----:B------:R-:W-:Y:S01]  /*297d0*/  UMOV UR5, URZ ;  /* 0x0000003f00057c82 */ /* 0x000fe20008000000 */
[----:B------:R-:W-:Y:S01]  /*297e0*/  ULDC UR6, c[0x0][0xc3c] ;  /* 0x00030f0000067ab9 */ /* 0x000fe20000000800 */
[----:B------:R-:W-:Y:S02]  /*297f0*/  IMAD.MOV.U32 R16, RZ, RZ, R0 ;  /* 0x000000ffff107224 */ /* 0x000fe400078e0000 */
[----:B------:R-:W-:Y:S02]  /*29800*/  IMAD.U32 R17, RZ, RZ, UR4 ;  /* 0x00000004ff117e24 */ /* 0x000fe4000f8e00ff */
[----:B------:R-:W-:Y:S02]  /*29810*/  IMAD.U32 R18, RZ, RZ, UR5 ;  /* 0x00000005ff127e24 */ /* 0x000fe4000f8e00ff */
[----:B------:R-:W-:-:S07]  /*29820*/  IMAD.U32 R19, RZ, RZ, UR6 ;  /* 0x00000006ff137e24 */ /* 0x000fce000f8e00ff */
.L_x_1992:
[----:B------:R-:W0:Y:S01]  /*29830*/  S2R R0, SR_TID.X ;  /* 0x0000000000007919 */ /* 0x000e220000002100 */
[----:B------:R-:W-:Y:S05]  /*29840*/  WARPSYNC.ALL ;  /* 0x0000000000007948 */ /* 0x000fea0003800000 */
[----:B------:R-:W-:Y:S01]  /*29850*/  BAR.SYNC.DEFER_BLOCKING 0x4, 0x180 ;  /* 0x0106000000007b1d */ /* 0x000fe20000010000 */
[----:B0-----:R-:W-:-:S04]  /*29860*/  LOP3.LUT R0, R0, 0x1f, RZ, 0xc0, !PT ;  /* 0x0000001f00007812 */ /* 0x001fc800078ec0ff */
[----:B------:R-:W-:-:S13]  /*29870*/  ISETP.NE.AND P0, PT, R0, RZ, PT ;  /* 0x000000ff0000720c */ /* 0x000fda0003f05270 */
[----:B------:R-:W0:Y:S01]  /*29880*/  @!P0 S2R R3, SR_CgaCtaId ;  /* 0x0000000000038919 */ /* 0x000e220000008800 */
[----:B------:R-:W-:-:S04]  /*29890*/  @!P0 MOV R0, 0x400 ;  /* 0x0000040000008802 */ /* 0x000fc80000000f00 */
[----:B0-----:R-:W-:-:S05]  /*298a0*/  @!P0 LEA R23, R3, R0, 0x18 ;  /* 0x0000000003178211 */ /* 0x001fca00078ec0ff */
[----:B------:R0:W-:Y:S01]  /*298b0*/  @!P0 STS.128 [R23+0x308d0], R16 ;  /* 0x0308d01017008388 */ /* 0x0001e20000000c00 */
[----:B------:R-:W-:Y:S06]  /*298c0*/  BAR.ARV 0x5, 0x180 ;  /* 0x0146000000007b1d */ /* 0x000fec0000002000 */
.L_x_1981:
[----:B------:R-:W-:Y:S02]  /*298d0*/  ULDC UR4, c[0x0][0xc3c] ;  /* 0x00030f0000047ab9 */ /* 0x000fe40000000800 */
[----:B---3--:R-:W-:-:S13]  /*298e0*/  ISETP.GE.AND P0, PT, R19, UR4, PT ;  /* 0x0000000413007c0c */ /* 0x008fda000bf06270 */
[----:B------:R-:W-:Y:S05]  /*298f0*/  @!P0 BRA `(.L_x_1993) ;  /* 0xffffff9400cc8947 */ /* 0x000fea000383ffff */
[----:B------:R-:W-:Y:S05]  /*29900*/  BSYNC B8 ;  /* 0x0000000000087941 */ /* 0x000fea0003800000 */
.L_x_1870:
[----:B------:R-:W3:Y:S01]  /*29910*/  LDL.LU R0, [R1+0x34] ;  /* 0x0000340001007983 */ /* 0x000ee20000300800 */
[----:B------:R-:W-:Y:S01]  /*29920*/  BSSY B0, `(.L_x_1994) ;  /* 0x000000b000007945 */ /* 0x000fe20003800000 */
[----:B------:R-:W4:Y:S01]  /*29930*/  S2R R5, SR_CgaCtaId ;  /* 0x0000000000057919 */ /* 0x000f220000008800 */
[----:B---3--:R-:W-:-:S05]  /*29940*/  VIADD R0, R0, 0x1 ;  /* 0x0000000100007836 */ /* 0x008fca0000000000 */
[----:B0-----:R-:W-:-:S04]  /*29950*/  LEA.HI R2, R0, R0, RZ, 0x1 ;  /* 0x0000000000027211 */ /* 0x001fc800078f08ff */
[----:B------:R-:W-:Y:S02]  /*29960*/  LOP3.LUT R3, R2, 0xfffffffe, RZ, 0xc0, !PT ;  /* 0xfffffffe02037812 */ /* 0x000fe400078ec0ff */
[----:B------:R-:W-:-:S03]  /*29970*/  MOV R2, 0x400 ;  /* 0x0000040000027802 */ /* 0x000fc60000000f00 */
[----:B------:R-:W-:Y:S01]  /*29980*/  IMAD.IADD R0, R0, 0x1, -R3 ;  /* 0x0000000100007824 */ /* 0x000fe200078e0a03 */
[----:B----4-:R-:W-:-:S04]  /*29990*/  LEA R5, R5, R2, 0x18 ;  /* 0x0000000205057211 */ /* 0x010fc800078ec0ff */
[----:B------:R-:W-:-:S04]  /*299a0*/  SHF.L.U32 R0, R0, 0x1f, RZ ;  /* 0x0000001f00007819 */ /* 0x000fc800000006ff */
[----:B------:R-:W0:Y:S02]  /*299b0*/  SYNCS.PHASECHK.TRANS64.TRYWAIT P0, [R5+URZ+0x30820], R0 ;  /* 0x03082000050075a7 */ /* 0x000e24000800017f */
[----:B0-----:R-:W-:Y:S05]  /*299c0*/  @!P0 BRA `(.L_x_1995) ;  /* 0x0000004c00a08947 */ /* 0x001fea0003800000 */
.L_x_2182:
[----:B------:R-:W-:Y:S05]  /*299d0*/  BSYNC B0 ;  /* 0x0000000000007941 */ /* 0x000fea0003800000 */
.L_x_1994:
[----:B------:R-:W-:-:S03]  /*299e0*/  UMOV UR4, 0xffffffff ;  /* 0xffffffff00047882 */ /* 0x000fc60000000000 */
[----:B------:R-:W-:Y:S05]  /*299f0*/  BRA.DIV UR4, `(.L_x_1996) ;  /* 0x0000004e04a87947 */ /* 0x000fea000b800000 */
[----:B0-----:R-:W0:Y:S02]  /*29a00*/  S2R R0, SR_TID.X ;  /* 0x0000000000007919 */ /* 0x001e240000002100 */
[----:B0-----:R-:W-:-:S04]  /*29a10*/  SHF.R.U32.HI R0, RZ, 0x5, R0 ;  /* 0x00000005ff007819 */ /* 0x001fc80000011600 */
[----:B------:R-:W-:-:S05]  /*29a20*/  LOP3.LUT R0, R0, 0x3, RZ, 0xc0, !PT ;  /* 0x0000000300007812 */ /* 0x000fca00078ec0ff */
[----:B------:R0:W3:Y:S02]  /*29a30*/  SHFL.IDX PT, R14, R0, RZ, 0x1f ;  /* 0x00001fff000e7589 */ /* 0x0000e400000e0000 */
.L_x_2185:
[----:B---3--:R-:W-:-:S13]  /*29a40*/  ISETP.NE.AND P0, PT, R14, RZ, PT ;  /* 0x000000ff0e00720c */ /* 0x008fda0003f05270 */
[----:B------:R-:W-:Y:S05]  /*29a50*/  @P0 BRA `(.L_x_1557) ;  /* 0x0000000000880947 */ /* 0x000fea0003800000 */
[----:B------:R-:W-:-:S03]  /*29a60*/  UMOV UR4, 0xffffffff ;  /* 0xffffffff00047882 */ /* 0x000fc60000000000 */
[----:B------:R-:W-:Y:S05]  /*29a70*/  BRA.DIV UR4, `(.L_x_1997) ;  /* 0x0000004e04bc7947 */ /* 0x000fea000b800000 */
[----:B------:R-:W-:-:S13]  /*29a80*/  ELECT P6, URZ, PT ;  /* 0x00000000003f782f */ /* 0x000fda00038c0000 */
.L_x_2188:
[----:B------:R-:W-:Y:S05]  /*29a90*/  @!P6 BRA `(.L_x_1557) ;  /* 0x000000000078e947 */ /* 0x000fea0003800000 */
[----:B0-----:R-:W3:Y:S02]  /*29aa0*/  LDL.LU R0, [R1+0x20] ;  /* 0x0000200001007983 */ /* 0x001ee40000300800 */
[----:B---3--:R-:W-:-:S04]  /*29ab0*/  LOP3.LUT R0, R0, 0x2, RZ, 0xfc, !PT ;  /* 0x0000000200007812 */ /* 0x008fc800078efcff */
[----:B------:R-:W-:-:S13]  /*29ac0*/  ISETP.NE.AND P0, PT, R0, 0x3, PT ;  /* 0x000000030000780c */ /* 0x000fda0003f05270 */
[----:B------:R-:W-:Y:S05]  /*29ad0*/  @!P0 BRA `(.L_x_1998) ;  /* 0x0000000000048947 */ /* 0x000fea0003800000 */
[----:B------:R-:W-:Y:S01]  /*29ae0*/  BPT.TRAP 0x1 ;  /* 0x000000040000795c */ /* 0x000fe20000300000 */
.L_x_1998:
[----:B------:R-:W-:Y:S01]  /*29af0*/  IMAD R3, R25, 0x8, R5 ;  /* 0x0000000819037824 */ /* 0x000fe200078e0205 */
[----:B------:R-:W-:Y:S01]  /*29b00*/  SHF.L.U32 R2, R29, 0x1f, RZ ;  /* 0x0000001f1d027819 */ /* 0x000fe200000006ff */
[----:B------:R-:W-:-:S03]  /*29b10*/  VIADD R25, R25, 0x1 ;  /* 0x0000000119197836 */ /* 0x000fc60000000000 */
[----:B------:R-:W0:Y:S02]  /*29b20*/  SYNCS.PHASECHK.TRANS64.TRYWAIT P1, [R3+URZ+0x30840], R2 ;  /* 0x03084002030075a7 */ /* 0x000e24000802017f */
[----:B------:R-:W-:-:S04]  /*29b30*/  ISETP.NE.AND P2, PT, R25, 0x2, PT ;  /* 0x000000021900780c */ /* 0x000fc80003f45270 */
[----:B------:R-:W-:Y:S01]  /*29b40*/  SEL R0, RZ, 0x1, P2 ;  /* 0x00000001ff007807 */ /* 0x000fe20001000000 */
[----:B0-----:R-:W-:Y:S08]  /*29b50*/  @!P1 BRA `(.L_x_1999) ;  /* 0x0000004c00a49947 */ /* 0x001ff00003800000 */
.L_x_2189:
[----:B------:R-:W-:Y:S02]  /*29b60*/  SEL R25, R25, RZ, P2 ;  /* 0x000000ff19197207 */ /* 0x000fe40001000000 */
[----:B------:R-:W-:Y:S01]  /*29b70*/  LOP3.LUT R0, R29, R0, RZ, 0x3c, !PT ;  /* 0x000000001d007212 */ /* 0x000fe200078e3cff */
[----:B------:R-:W-:Y:S06]  /*29b80*/  @!P0 BRA `(.L_x_2000) ;  /* 0x0000000000048947 */ /* 0x000fec0003800000 */
[----:B------:R-:W-:Y:S01]  /*29b90*/  BPT.TRAP 0x1 ;  /* 0x000000040000795c */ /* 0x000fe20000300000 */
.L_x_2000:
[----:B------:R-:W-:Y:S01]  /*29ba0*/  IMAD R25, R25, 0x8, R5 ;  /* 0x0000000819197824 */ /* 0x000fe200078e0205 */
[----:B------:R-:W-:-:S04]  /*29bb0*/  SHF.L.U32 R0, R0, 0x1f, RZ ;  /* 0x0000001f00007819 */ /* 0x000fc800000006ff */
[----:B------:R-:W3:Y:S02]  /*29bc0*/  SYNCS.PHASECHK.TRANS64.TRYWAIT P1, [R25+URZ+0x30840], R0 ;  /* 0x03084000190075a7 */ /* 0x000ee4000802017f */
[----:B---3--:R-:W-:Y:S05]  /*29bd0*/  @!P1 BRA `(.L_x_2001) ;  /* 0x0000004c00989947 */ /* 0x008fea0003800000 */
.L_x_2190:
[----:B------:R-:W-:Y:S05]  /*29be0*/  @!P0 BRA `(.L_x_2002) ;  /* 0x0000000000048947 */ /* 0x000fea0003800000 */
[----:B------:R-:W-:Y:S01]  /*29bf0*/  BPT.TRAP 0x1 ;  /* 0x000000040000795c */ /* 0x000fe20000300000 */
.L_x_2002:
[----:B------:R-:W4:Y:S02]  /*29c00*/  SYNCS.PHASECHK.TRANS64.TRYWAIT P1, [R3+URZ+0x30860], R2 ;  /* 0x03086002030075a7 */ /* 0x000f24000802017f */
[----:B----4-:R-:W-:Y:S05]  /*29c10*/  @!P1 BRA `(.L_x_2003) ;  /* 0x0000004c009c9947 */ /* 0x010fea0003800000 */
.L_x_2191:
[----:B------:R-:W-:Y:S05]  /*29c20*/  @!P0 BRA `(.L_x_2004) ;  /* 0x0000000000048947 */ /* 0x000fea0003800000 */
[----:B------:R-:W-:Y:S01]  /*29c30*/  BPT.TRAP 0x1 ;  /* 0x000000040000795c */ /* 0x000fe20000300000 */
.L_x_2004:
[----:B------:R0:W0:Y:S02]  /*29c40*/  SYNCS.PHASECHK.TRANS64.TRYWAIT P0, [R25+URZ+0x30860], R0 ;  /* 0x03086000190075a7 */ /* 0x000024000800017f */
[----:B0-----:R-:W-:Y:S05]  /*29c50*/  @!P0 NANOSLEEP.SYNCS 0x989680 ;  /* 0x009896800000895d */ /* 0x001fea0003900000 */
[----:B------:R-:W0:Y:S02]  /*29c60*/  @!P0 SYNCS.PHASECHK.TRANS64 P0, [R25+URZ+0x30860], R0 ;  /* 0x03086000190085a7 */ /* 0x000e24000800007f */
[----:B0-----:R-:W-:Y:S05]  /*29c70*/  @!P0 BRA `(.L_x_2004) ;  /* 0xfffffffc00f08947 */ /* 0x001fea000383ffff */
.L_x_1557:
[----:B------:R-:W-:Y:S05]  /*29c80*/  BSYNC B9 ;  /* 0x0000000000097941 */ /* 0x000fea0003800000 */
.L_x_1554:
[----:B------:R-:W-:Y:S05]  /*29c90*/  EXIT ;  /* 0x000000000000794d */ /* 0x000fea0003800000 */
.L_x_1583:
[----:B0-----:R0:W1:Y:S02]  /*29ca0*/  SYNCS.PHASECHK.TRANS64.TRYWAIT P6, [R89+URZ+0x30890], R103 ;  /* 0x03089067590075a7 */ /* 0x00106400080c017f */
[----:B-1----:R-:W-:Y:S05]  /*29cb0*/  @!P6 NANOSLEEP.SYNCS 0x989680 ;  /* 0x009896800000e95d */ /* 0x002fea0003900000 */
[----:B------:R-:W1:Y:S02]  /*29cc0*/  @!P6 SYNCS.PHASECHK.TRANS64 P6, [R89+URZ+0x30890], R103 ;  /* 0x030890675900e5a7 */ /* 0x000e6400080c007f */
[----:B-1----:R-:W-:Y:S05]  /*29cd0*/  @!P6 BRA `(.L_x_1583) ;  /* 0xfffffffc00f0e947 */ /* 0x002fea000383ffff */
[----:B------:R-:W-:Y:S05]  /*29ce0*/  BRA `(.L_x_2005) ;  /* 0xfffffd9800507947 */ /* 0x000fea000383ffff */
.L_x_1584:
        /* <DEDUP_REMOVED lines=8> */
.L_x_2007:
[----:B------:R-:W-:Y:S05]  /*29d70*/  BSYNC B1 ;  /* 0x0000000000017941 */ /* 0x000fea0003800000 */
.L_x_2006:
        /* <DEDUP_REMOVED lines=8> */
.L_x_2008:
[----:B------:R-:W-:Y:S01]  /*29e00*/  IMAD.MOV.U32 R106, RZ, RZ, R14 ;  /* 0x000000ffff6a7224 */ /* 0x000fe200078e000e */
[----:B------:R-:W-:Y:S06]  /*29e10*/  BRA `(.L_x_2009) ;  /* 0xfffffd9800187947 */ /* 0x000fec000383ffff */
.L_x_1601:
        /* <DEDUP_REMOVED lines=8> */
.L_x_2011:
[----:B------:R-:W-:Y:S05]  /*29ea0*/  BSYNC B1 ;  /* 0x0000000000017941 */ /* 0x000fea0003800000 */
.L_x_2010:
        /* <DEDUP_REMOVED lines=8> */
.L_x_2012:
[----:B------:R-:W-:Y:S01]  /*29f30*/  IMAD.MOV.U32 R56, RZ, RZ, R14 ;  /* 0x000000ffff387224 */ /* 0x000fe200078e000e */
[----:B------:R-:W-:Y:S06]  /*29f40*/  BRA `(.L_x_2013) ;  /* 0xfffffda4007c7947 */ /* 0x000fec000383ffff */
.L_x_1623:
[----:B0-----:R0:W1:Y:S02]  /*29f50*/  SYNCS.PHASECHK.TRANS64.TRYWAIT P6, [R89+URZ+0x30890], R103 ;  /* 0x03089067590075a7 */ /* 0x00106400080c017f */
[----:B-1----:R-:W-:Y:S05]  /*29f60*/  @!P6 NANOSLEEP.SYNCS 0x989680 ;  /* 0x009896800000e95d */ /* 0x002fea0003900000 */
[----:B------:R-:W1:Y:S02]  /*29f70*/  @!P6 SYNCS.PHASECHK.TRANS64 P6, [R89+URZ+0x30890], R103 ;  /* 0x030890675900e5a7 */ /* 0x000e6400080c007f */
[----:B-1----:R-:W-:Y:S05]  /*29f80*/  @!P6 BRA `(.L_x_1623) ;  /* 0xfffffffc00f0e947 */ /* 0x002fea000383ffff */
[----:B------:R-:W-:Y:S05]  /*29f90*/  BRA `(.L_x_2014) ;  /* 0xfffffdbc005c7947 */ /* 0x000fea000383ffff */
.L_x_1624:
        /* <DEDUP_REMOVED lines=8> */
.L_x_2016:
[----:B------:R-:W-:Y:S05]  /*2a020*/  BSYNC B1 ;  /* 0x0000000000017941 */ /* 0x000fea0003800000 */
.L_x_2015:
        /* <DEDUP_REMOVED lines=8> */
.L_x_2017:
[----:B------:R-:W-:Y:S01]  /*2a0b0*/  IMAD.MOV.U32 R106, RZ, RZ, R14 ;  /* 0x000000ffff6a7224 */ /* 0x000fe200078e000e */
[----:B------:R-:W-:Y:S06]  /*2a0c0*/  BRA `(.L_x_2018) ;  /* 0xfffffdbc00287947 */ /* 0x000fec000383ffff */
.L_x_1633:
[----:B------:R-:W-:Y:S01]  /*2a0d0*/  BSSY B1, `(.L_x_2019) ;  /* 0x0000008000017945 */ /* 0x000fe20003800000 */
[----:B---3--:R-:W-:Y:S02]  /*2a0e0*/  IMAD.MOV.U32 R13, RZ, RZ, R112 ;  /* 0x000000ffff0d7224 */ /* 0x008fe400078e0070 */
[----:B------:R-:W-:Y:S02]  /*2a0f0*/  IMAD.MOV.U32 R12, RZ, RZ, 0x1 ;  /* 0x00000001ff0c7424 */ /* 0x000fe400078e00ff */
[----:B--2---:R-:W-:Y:S02]  /*2a100*/  IMAD.MOV.U32 R11, RZ, RZ, 0x181f ;  /* 0x0000181fff0b7424 */ /* 0x004fe400078e00ff */
[----:B------:R-:W-:-:S07]  /*2a110*/  IMAD.MOV.U32 R15, RZ, RZ, -0x1 ;  /* 0xffffffffff0f7424 */ /* 0x000fce00078e00ff */
[----:B01----:R-:W-:Y:S05]  /*2a120*/  WARPSYNC.COLLECTIVE R15, `(.L_x_2020) ;  /* 0x000000000f087348 */ /* 0x003fea0003c00000 */
[----:B------:R2:W3:Y:S02]  /*2a130*/  SHFL.IDX P6, R14, R13, R12, R11 ;  /* 0x0000000c0d0e7389 */ /* 0x0004e400000c000b */
[----:B0123--:R-:W-:Y:S01]  /*2a140*/  ENDCOLLECTIVE ;  /* 0x000000000000791b */ /* 0x00ffe20003800000 */
.L_x_2020:
[----:B------:R-:W-:Y:S05]  /*2a150*/  BSYNC B1 ;  /* 0x0000000000017941 */ /* 0x000fea0003800000 */
.L_x_2019:
        /* <DEDUP_REMOVED lines=8> */
.L_x_2021:
[----:B------:R-:W-:Y:S01]  /*2a1e0*/  IMAD.MOV.U32 R44, RZ, RZ, R14 ;  /* 0x000000ffff2c7224 */ /* 0x000fe200078e000e */
[----:B------:R-:W-:Y:S06]  /*2a1f0*/  BRA `(.L_x_2022) ;  /* 0xfffffdc800e87947 */ /* 0x000fec000383ffff */
.L_x_1642:
[----:B0-----:R0:W1:Y:S02]  /*2a200*/  SYNCS.PHASECHK.TRANS64.TRYWAIT P0, [R89+URZ+0x30890], R103 ;  /* 0x03089067590075a7 */ /* 0x001064000800017f */
[----:B-1----:R-:W-:Y:S05]  /*2a210*/  @!P0 NANOSLEEP.SYNCS 0x989680 ;  /* 0x009896800000895d */ /* 0x002fea0003900000 */
[----:B------:R-:W1:Y:S02]  /*2a220*/  @!P0 SYNCS.PHASECHK.TRANS64 P0, [R89+URZ+0x30890], R103 ;  /* 0x03089067590085a7 */ /* 0x000e64000800007f */
[----:B-1----:R-:W-:Y:S05]  /*2a230*/  @!P0 BRA `(.L_x_1642) ;  /* 0xfffffffc00f08947 */ /* 0x002fea000383ffff */
[----:B------:R-:W-:Y:S05]  /*2a240*/  BRA `(.L_x_2023) ;  /* 0xfffffdd800f87947 */ /* 0x000fea000383ffff */
.L_x_1643:
        /* <DEDUP_REMOVED lines=8> */
.L_x_2025:
[----:B------:R-:W-:Y:S05]  /*2a2d0*/  BSYNC B1 ;  /* 0x0000000000017941 */ /* 0x000fea0003800000 */
.L_x_2024:
        /* <DEDUP_REMOVED lines=8> */
.L_x_2026:
[----:B------:R-:W-:Y:S01]  /*2a360*/  IMAD.MOV.U32 R42, RZ, RZ, R14 ;  /* 0x000000ffff2a7224 */ /* 0x000fe200078e000e */
[----:B------:R-:W-:Y:S06]  /*2a370*/  BRA `(.L_x_2027) ;  /* 0xfffffddc00207947 */ /* 0x000fec000383ffff */
.L_x_1646:
        /* <DEDUP_REMOVED lines=8> */
.L_x_2029:
[----:B------:R-:W-:Y:S05]  /*2a400*/  BSYNC B1 ;  /* 0x0000000000017941 */ /* 0x000fea0003800000 */
.L_x_2028:
        /* <DEDUP_REMOVED lines=8> */
.L_x_2030:
[----:B------:R-:W-:Y:S01]  /*2a490*/  IMAD.MOV.U32 R42, RZ, RZ, R14 ;  /* 0x000000ffff2a7224 */ /* 0x000fe200078e000e */
[----:B------:R-:W-:Y:S06]  /*2a4a0*/  BRA `(.L_x_2031) ;  /* 0xfffffddc00487947 */ /* 0x000fec000383ffff */
.L_x_1650:
[----:B--2---:R2:W0:Y:S02]  /*2a4b0*/  SYNCS.PHASECHK.TRANS64.TRYWAIT P4, [R89+URZ+0x308b0], R103 ;  /* 0x0308b067590075a7 */ /* 0x004424000808017f */
[----:B0-----:R-:W-:Y:S05]  /*2a4c0*/  @!P4 NANOSLEEP.SYNCS 0x989680 ;  /* 0x009896800000c95d */ /* 0x001fea0003900000 */
[----:B------:R-:W0:Y:S02]  /*2a4d0*/  @!P4 SYNCS.PHASECHK.TRANS64 P4, [R89+URZ+0x308b0], R103 ;  /* 0x0308b0675900c5a7 */ /* 0x000e24000808007f */
[----:B0-----:R-:W-:Y:S05]  /*2a4e0*/  @!P4 BRA `(.L_x_1650) ;  /* 0xfffffffc00f0c947 */ /* 0x001fea000383ffff */
[----:B------:R-:W-:Y:S05]  /*2a4f0*/  BRA `(.L_x_2032) ;  /* 0xfffffddc00ec7947 */ /* 0x000fea000383ffff */
.L_x_1678:
        /* <DEDUP_REMOVED lines=8> */
.L_x_2034:
[----:B------:R-:W-:Y:S05]  /*2a580*/  BSYNC B1 ;  /* 0x0000000000017941 */ /* 0x000fea0003800000 */
.L_x_2033:
        /* <DEDUP_REMOVED lines=8> */
.L_x_2035:
[----:B------:R-:W-:Y:S02]  /*2a610*/  IMAD.MOV.U32 R13, RZ, RZ, R8 ;  /* 0x000000ffff0d7224 */ /* 0x000fe400078e0008 */
[----:B------:R-:W-:-:S07]  /*2a620*/  IMAD.MOV.U32 R4, RZ, RZ, R14 ;  /* 0x000000ffff047224 */ /* 0x000fce00078e000e */
[----:B------:R-:W-:Y:S05]  /*2a630*/  WARPSYNC.COLLECTIVE R15, `(.L_x_2036) ;  /* 0x000000000f087348 */ /* 0x000fea0003c00000 */
[----:B------:R0:W1:Y:S02]  /*2a640*/  SHFL.IDX P6, R14, R13, R12, R11 ;  /* 0x0000000c0d0e7389 */ /* 0x00006400000c000b */
[----:B01----:R-:W-:Y:S01]  /*2a650*/  ENDCOLLECTIVE ;  /* 0x000000000000791b */ /* 0x003fe20003800000 */
.L_x_2036:
[----:B------:R-:W-:Y:S02]  /*2a660*/  IMAD.MOV.U32 R13, RZ, RZ, R0 ;  /* 0x000000ffff0d7224 */ /* 0x000fe400078e0000 */
[----:B------:R-:W-:-:S07]  /*2a670*/  IMAD.MOV.U32 R9, RZ, RZ, R14 ;  /* 0x000000ffff097224 */ /* 0x000fce00078e000e */
[----:B------:R-:W-:Y:S05]  /*2a680*/  WARPSYNC.COLLECTIVE R15, `(.L_x_2037) ;  /* 0x000000000f087348 */ /* 0x000fea0003c00000 */
[----:B------:R0:W1:Y:S02]  /*2a690*/  SHFL.IDX P6, R14, R13, R12, R11 ;  /* 0x0000000c0d0e7389 */ /* 0x00006400000c000b */
[----:B01----:R-:W-:Y:S01]  /*2a6a0*/  ENDCOLLECTIVE ;  /* 0x000000000000791b */ /* 0x003fe20003800000 */
.L_x_2037:
[----:B------:R-:W-:Y:S05]  /*2a6b0*/  BRA `(.L_x_2038) ;  /* 0xfffffdf4003c7947 */ /* 0x000fea000383ffff */
.L_x_1681:
[----:B------:R-:W-:Y:S01]  /*2a6c0*/  BSSY B1, `(.L_x_2039) ;  /* 0x0000008000017945 */ /* 0x000fe20003800000 */
[----:B------:R-:W-:Y:S02]  /*2a6d0*/  IMAD.MOV.U32 R13, RZ, RZ, R7 ;  /* 0x000000ffff0d7224 */ /* 0x000fe400078e0007 */
[----:B------:R-:W-:Y:S02]  /*2a6e0*/  IMAD.MOV.U32 R12, RZ, RZ, 0x1 ;  /* 0x00000001ff0c7424 */ /* 0x000fe400078e00ff */
[----:B------:R-:W-:Y:S02]  /*2a6f0*/  IMAD.MOV.U32 R11, RZ, RZ, 0x181f ;  /* 0x0000181fff0b7424 */ /* 0x000fe400078e00ff */
[----:B------:R-:W-:-:S07]  /*2a700*/  IMAD.MOV.U32 R15, RZ, RZ, -0x1 ;  /* 0xffffffffff0f7424 */ /* 0x000fce00078e00ff */
[----:B0---4-:R-:W-:Y:S05]  /*2a710*/  WARPSYNC.COLLECTIVE R15, `(.L_x_2040) ;  /* 0x000000000f087348 */ /* 0x011fea0003c00000 */
[----:B----4-:R1:W2:Y:S02]  /*2a720*/  SHFL.IDX P6, R14, R13, R12, R11 ;  /* 0x0000000c0d0e7389 */ /* 0x0102a400000c000b */
[----:B012---:R-:W-:Y:S01]  /*2a730*/  ENDCOLLECTIVE ;  /* 0x000000000000791b */ /* 0x007fe20003800000 */
.L_x_2040:
[----:B------:R-:W-:Y:S05]  /*2a740*/  BSYNC B1 ;  /* 0x0000000000017941 */ /* 0x000fea0003800000 */
.L_x_2039:
        /* <DEDUP_REMOVED lines=8> */
.L_x_2041:
[----:B------:R-:W-:Y:S02]  /*2a7d0*/  IMAD.MOV.U32 R13, RZ, RZ, R8 ;  /* 0x000000ffff0d7224 */ /* 0x000fe400078e0008 */
[----:B------:R-:W-:-:S07]  /*2a7e0*/  IMAD.MOV.U32 R4, RZ, RZ, R14 ;  /* 0x000000ffff047224 */ /* 0x000fce00078e000e */
[----:B------:R-:W-:Y:S05]  /*2a7f0*/  WARPSYNC.COLLECTIVE R15, `(.L_x_2042) ;  /* 0x000000000f087348 */ /* 0x000fea0003c00000 */
[----:B------:R0:W1:Y:S02]  /*2a800*/  SHFL.IDX P6, R14, R13, R12, R11 ;  /* 0x0000000c0d0e7389 */ /* 0x00006400000c000b */
[----:B01----:R-:W-:Y:S01]  /*2a810*/  ENDCOLLECTIVE ;  /* 0x000000000000791b */ /* 0x003fe20003800000 */
.L_x_2042:
[----:B------:R-:W-:Y:S02]  /*2a820*/  IMAD.MOV.U32 R13, RZ, RZ, R0 ;  /* 0x000000ffff0d7224 */ /* 0x000fe400078e0000 */
[----:B------:R-:W-:-:S07]  /*2a830*/  IMAD.MOV.U32 R9, RZ, RZ, R14 ;  /* 0x000000ffff097224 */ /* 0x000fce00078e000e */
[----:B------:R-:W-:Y:S05]  /*2a840*/  WARPSYNC.COLLECTIVE R15, `(.L_x_2043) ;  /* 0x000000000f087348 */ /* 0x000fea0003c00000 */
[----:B------:R0:W1:Y:S02]  /*2a850*/  SHFL.IDX P6, R14, R13, R12, R11 ;  /* 0x0000000c0d0e7389 */ /* 0x00006400000c000b */
[----:B01----:R-:W-:Y:S01]  /*2a860*/  ENDCOLLECTIVE ;  /* 0x000000000000791b */ /* 0x003fe20003800000 */
.L_x_2043:
[----:B------:R-:W-:Y:S05]  /*2a870*/  BRA `(.L_x_2044) ;  /* 0xfffffdf800447947 */ /* 0x000fea000383ffff */
.L_x_1684:
[----:B------:R-:W-:Y:S01]  /*2a880*/  BSSY B1, `(.L_x_2045) ;  /* 0x0000008000017945 */ /* 0x000fe20003800000 */
[----:B------:R-:W-:Y:S02]  /*2a890*/  IMAD.MOV.U32 R13, RZ, RZ, R7 ;  /* 0x000000ffff0d7224 */ /* 0x000fe400078e0007 */
[----:B------:R-:W-:Y:S02]  /*2a8a0*/  IMAD.MOV.U32 R12, RZ, RZ, 0x2 ;  /* 0x00000002ff0c7424 */ /* 0x000fe400078e00ff */
[----:B------:R-:W-:Y:S02]  /*2a8b0*/  IMAD.MOV.U32 R11, RZ, RZ, 0x181f ;  /* 0x0000181fff0b7424 */ /* 0x000fe400078e00ff */
[----:B------:R-:W-:-:S07]  /*2a8c0*/  IMAD.MOV.U32 R15, RZ, RZ, -0x1 ;  /* 0xffffffffff0f7424 */ /* 0x000fce00078e00ff */
[----:B-1--4-:R-:W-:Y:S05]  /*2a8d0*/  WARPSYNC.COLLECTIVE R15, `(.L_x_2046) ;  /* 0x000000000f087348 */ /* 0x012fea0003c00000 */
[----:B----4-:R0:W2:Y:S02]  /*2a8e0*/  SHFL.IDX P6, R14, R13, R12, R11 ;  /* 0x0000000c0d0e7389 */ /* 0x0100a400000c000b */
[----:B012---:R-:W-:Y:S01]  /*2a8f0*/  ENDCOLLECTIVE ;  /* 0x000000000000791b */ /* 0x007fe20003800000 */
.L_x_2046:
[----:B------:R-:W-:Y:S05]  /*2a900*/  BSYNC B1 ;  /* 0x0000000000017941 */ /* 0x000fea0003800000 */
.L_x_2045:
        /* <DEDUP_REMOVED lines=8> */
.L_x_2047:
[----:B------:R-:W-:Y:S02]  /*2a990*/  IMAD.MOV.U32 R13, RZ, RZ, R8 ;  /* 0x000000ffff0d7224 */ /* 0x000fe400078e0008 */
[----:B------:R-:W-:-:S07]  /*2a9a0*/  IMAD.MOV.U32 R4, RZ, RZ, R14 ;  /* 0x000000ffff047224 */ /* 0x000fce00078e000e */
[----:B------:R-:W-:Y:S05]  /*2a9b0*/  WARPSYNC.COLLECTIVE R15, `(.L_x_2048) ;  /* 0x000000000f087348 */ /* 0x000fea0003c00000 */
[----:B------:R0:W1:Y:S02]  /*2a9c0*/  SHFL.IDX P6, R14, R13, R12, R11 ;  /* 0x0000000c0d0e7389 */ /* 0x00006400000c000b */
[----:B01----:R-:W-:Y:S01]  /*2a9d0*/  ENDCOLLECTIVE ;  /* 0x000000000000791b */ /* 0x003fe20003800000 */
.L_x_2048:
[----:B------:R-:W-:Y:S02]  /*2a9e0*/  IMAD.MOV.U32 R13, RZ, RZ, R0 ;  /* 0x000000ffff0d7224 */ /* 0x000fe400078e0000 */
[----:B------:R-:W-:-:S07]  /*2a9f0*/  IMAD.MOV.U32 R9, RZ, RZ, R14 ;  /* 0x000000ffff097224 */ /* 0x000fce00078e000e */
[----:B------:R-:W-:Y:S05]  /*2aa00*/  WARPSYNC.COLLECTIVE R15, `(.L_x_2049) ;  /* 0x000000000f087348 */ /* 0x000fea0003c00000 */
[----:B------:R0:W1:Y:S02]  /*2aa10*/  SHFL.IDX P6, R14, R13, R12, R11 ;  /* 0x0000000c0d0e7389 */ /* 0x00006400000c000b */
[----:B01----:R-:W-:Y:S01]  /*2aa20*/  ENDCOLLECTIVE ;  /* 0x000000000000791b */ /* 0x003fe20003800000 */
.L_x_2049:
[----:B------:R-:W-:Y:S05]  /*2aa30*/  BRA `(.L_x_2050) ;  /* 0xfffffdfc00447947 */ /* 0x000fea000383ffff */
.L_x_1687:
[----:B------:R-:W-:Y:S01]  /*2aa40*/  BSSY B1, `(.L_x_2051) ;  /* 0x0000008000017945 */ /* 0x000fe20003800000 */
[----:B------:R-:W-:Y:S02]  /*2aa50*/  IMAD.MOV.U32 R13, RZ, RZ, R7 ;  /* 0x000000ffff0d7224 */ /* 0x000fe400078e0007 */
[----:B------:R-:W-:Y:S02]  /*2aa60*/  IMAD.MOV.U32 R12, RZ, RZ, 0x3 ;  /* 0x00000003ff0c7424 */ /* 0x000fe400078e00ff */
[----:B------:R-:W-:Y:S02]  /*2aa70*/  IMAD.MOV.U32 R11, RZ, RZ, 0x181f ;  /* 0x0000181fff0b7424 */ /* 0x000fe400078e00ff */
[----:B------:R-:W-:-:S07]  /*2aa80*/  IMAD.MOV.U32 R15, RZ, RZ, -0x1 ;  /* 0xffffffffff0f7424 */ /* 0x000fce00078e00ff */
[----:B-1--4-:R-:W-:Y:S05]  /*2aa90*/  WARPSYNC.COLLECTIVE R15, `(.L_x_2052) ;  /* 0x000000000f087348 */ /* 0x012fea0003c00000 */
[----:B------:R0:W2:Y:S02]  /*2aaa0*/  SHFL.IDX P6, R14, R13, R12, R11 ;  /* 0x0000000c0d0e7389 */ /* 0x0000a400000c000b */
[----:B012-4-:R-:W-:Y:S01]  /*2aab0*/  ENDCOLLECTIVE ;  /* 0x000000000000791b */ /* 0x017fe20003800000 */
.L_x_2052:
[----:B------:R-:W-:Y:S05]  /*2aac0*/  BSYNC B1 ;  /* 0x0000000000017941 */ /* 0x000fea0003800000 */
.L_x_2051:
        /* <DEDUP_REMOVED lines=8> */
.L_x_2053:
[----:B------:R-:W-:Y:S02]  /*2ab50*/  IMAD.MOV.U32 R13, RZ, RZ, R8 ;  /* 0x000000ffff0d7224 */ /* 0x000fe400078e0008 */
[----:B------:R-:W-:-:S07]  /*2ab60*/  IMAD.MOV.U32 R10, RZ, RZ, R14 ;  /* 0x000000ffff0a7224 */ /* 0x000fce00078e000e */
[----:B------:R-:W-:Y:S05]  /*2ab70*/  WARPSYNC.COLLECTIVE R15, `(.L_x_2054) ;  /* 0x000000000f087348 */ /* 0x000fea0003c00000 */
[----:B------:R0:W1:Y:S02]  /*2ab80*/  SHFL.IDX P6, R14, R13, R12, R11 ;  /* 0x0000000c0d0e7389 */ /* 0x00006400000c000b */
[----:B01----:R-:W-:Y:S01]  /*2ab90*/  ENDCOLLECTIVE ;  /* 0x000000000000791b */ /* 0x003fe20003800000 */
.L_x_2054:
[----:B------:R-:W-:Y:S02]  /*2aba0*/  IMAD.MOV.U32 R13, RZ, RZ, R0 ;  /* 0x000000ffff0d7224 */ /* 0x000fe400078e0000 */
[----:B------:R-:W-:-:S07]  /*2abb0*/  IMAD.MOV.U32 R83, RZ, RZ, R14 ;  /* 0x000000ffff537224 */ /* 0x000fce00078e000e */
[----:B------:R-:W-:Y:S05]  /*2abc0*/  WARPSYNC.COLLECTIVE R15, `(.L_x_2055) ;  /* 0x000000000f087348 */ /* 0x000fea0003c00000 */
[----:B------:R0:W1:Y:S02]  /*2abd0*/  SHFL.IDX P6, R14, R13, R12, R11 ;  /* 0x0000000c0d0e7389 */ /* 0x00006400000c000b */
[----:B01----:R-:W-:Y:S01]  /*2abe0*/  ENDCOLLECTIVE ;  /* 0x000000000000791b */ /* 0x003fe20003800000 */
.L_x_2055:
[----:B------:R-:W-:Y:S01]  /*2abf0*/  IMAD.MOV.U32 R82, RZ, RZ, R14 ;  /* 0x000000ffff527224 */ /* 0x000fe200078e000e */
[----:B------:R-:W-:Y:S06]  /*2ac00*/  BRA `(.L_x_2056) ;  /* 0xfffffe0000487947 */ /* 0x000fec000383ffff */
.L_x_1691:
[----:B0-----:R0:W1:Y:S02]  /*2ac10*/  SYNCS.PHASECHK.TRANS64.TRYWAIT P0, [R18+URZ+0x30800], R127 ;  /* 0x0308007f120075a7 */ /* 0x001064000800017f */
[----:B-1----:R-:W-:Y:S05]  /*2ac20*/  @!P0 NANOSLEEP.SYNCS 0x989680 ;  /* 0x009896800000895d */ /* 0x002fea0003900000 */
[----:B------:R-:W1:Y:S02]  /*2ac30*/  @!P0 SYNCS.PHASECHK.TRANS64 P0, [R18+URZ+0x30800], R127 ;  /* 0x0308007f120085a7 */ /* 0x000e64000800007f */
[----:B-1----:R-:W-:Y:S05]  /*2ac40*/  @!P0 BRA `(.L_x_1691) ;  /* 0xfffffffc00f08947 */ /* 0x002fea000383ffff */
[----:B------:R-:W-:Y:S05]  /*2ac50*/  BRA `(.L_x_2057) ;  /* 0xfffffe0400ac7947 */ /* 0x000fea000383ffff */
.L_x_1723:
        /* <DEDUP_REMOVED lines=8> */
.L_x_2059:
[----:B------:R-:W-:Y:S05]  /*2ace0*/  BSYNC B1 ;  /* 0x0000000000017941 */ /* 0x000fea0003800000 */
.L_x_2058:
        /* <DEDUP_REMOVED lines=8> */
.L_x_2060:
[----:B------:R-:W-:Y:S02]  /*2ad70*/  IMAD.MOV.U32 R13, RZ, RZ, R8 ;  /* 0x000000ffff0d7224 */ /* 0x000fe400078e0008 */
[----:B------:R-:W-:-:S07]  /*2ad80*/  IMAD.MOV.U32 R7, RZ, RZ, R14 ;  /* 0x000000ffff077224 */ /* 0x000fce00078e000e */
[----:B------:R-:W-:Y:S05]  /*2ad90*/  WARPSYNC.COLLECTIVE R15, `(.L_x_2061) ;  /* 0x000000000f087348 */ /* 0x000fea0003c00000 */
[----:B------:R0:W1:Y:S02]  /*2ada0*/  SHFL.IDX P6, R14, R13, R12, R11 ;  /* 0x0000000c0d0e7389 */ /* 0x00006400000c000b */
[----:B01----:R-:W-:Y:S01]  /*2adb0*/  ENDCOLLECTIVE ;  /* 0x000000000000791b */ /* 0x003fe20003800000 */
.L_x_2061:
[----:B------:R-:W-:Y:S02]  /*2adc0*/  IMAD.MOV.U32 R13, RZ, RZ, R0 ;  /* 0x000000ffff0d7224 */ /* 0x000fe400078e0000 */
[----:B------:R-:W-:-:S07]  /*2add0*/  IMAD.MOV.U32 R9, RZ, RZ, R14 ;  /* 0x000000ffff097224 */ /* 0x000fce00078e000e */
[----:B------:R-:W-:Y:S05]  /*2ade0*/  WARPSYNC.COLLECTIVE R15, `(.L_x_2062) ;  /* 0x000000000f087348 */ /* 0x000fea0003c00000 */
[----:B------:R0:W1:Y:S02]  /*2adf0*/  SHFL.IDX P6, R14, R13, R12, R11 ;  /* 0x0000000c0d0e7389 */ /* 0x00006400000c000b */
[----:B01----:R-:W-:Y:S01]  /*2ae00*/  ENDCOLLECTIVE ;  /* 0x000000000000791b */ /* 0x003fe20003800000 */
.L_x_2062:
[----:B------:R-:W-:Y:S05]  /*2ae10*/  BRA `(.L_x_2063) ;  /* 0xfffffe3800807947 */ /* 0x000fea000383ffff */
.L_x_1726:
        /* <DEDUP_REMOVED lines=8> */
.L_x_2065:
[----:B------:R-:W-:Y:S05]  /*2aea0*/  BSYNC B1 ;  /* 0x0000000000017941 */ /* 0x000fea0003800000 */
.L_x_2064:
        /* <DEDUP_REMOVED lines=8> */
.L_x_2066:
[----:B------:R-:W-:Y:S02]  /*2af30*/  IMAD.MOV.U32 R13, RZ, RZ, R8 ;  /* 0x000000ffff0d7224 */ /* 0x000fe400078e0008 */
[----:B------:R-:W-:-:S07]  /*2af40*/  IMAD.MOV.U32 R7, RZ, RZ, R14 ;  /* 0x000000ffff077224 */ /* 0x000fce00078e000e */
[----:B------:R-:W-:Y:S05]  /*2af50*/  WARPSYNC.COLLECTIVE R15, `(.L_x_2067) ;  /* 0x000000000f087348 */ /* 0x000fea0003c00000 */
[----:B------:R0:W1:Y:S02]  /*2af60*/  SHFL.IDX P6, R14, R13, R12, R11 ;  /* 0x0000000c0d0e7389 */ /* 0x00006400000c000b */
[----:B01----:R-:W-:Y:S01]  /*2af70*/  ENDCOLLECTIVE ;  /* 0x000000000000791b */ /* 0x003fe20003800000 */
.L_x_2067:
[----:B------:R-:W-:Y:S02]  /*2af80*/  IMAD.MOV.U32 R13, RZ, RZ, R0 ;  /* 0x000000ffff0d7224 */ /* 0x000fe400078e0000 */
[----:B------:R-:W-:-:S07]  /*2af90*/  IMAD.MOV.U32 R9, RZ, RZ, R14 ;  /* 0x000000ffff097224 */ /* 0x000fce00078e000e */
[----:B------:R-:W-:Y:S05]  /*2afa0*/  WARPSYNC.COLLECTIVE R15, `(.L_x_2068) ;  /* 0x000000000f087348 */ /* 0x000fea0003c00000 */
[----:B------:R0:W1:Y:S02]  /*2afb0*/  SHFL.IDX P6, R14, R13, R12, R11 ;  /* 0x0000000c0d0e7389 */ /* 0x00006400000c000b */
[----:B01----:R-:W-:Y:S01]  /*2afc0*/  ENDCOLLECTIVE ;  /* 0x000000000000791b */ /* 0x003fe20003800000 */
.L_x_2068:
[----:B------:R-:W-:Y:S05]  /*2afd0*/  BRA `(.L_x_2069) ;  /* 0xfffffe3c004c7947 */ /* 0x000fea000383ffff */
.L_x_1729:
        /* <DEDUP_REMOVED lines=8> */
.L_x_2071:
[----:B------:R-:W-:Y:S05]  /*2b060*/  BSYNC B1 ;  /* 0x0000000000017941 */ /* 0x000fea0003800000 */
.L_x_2070:
        /* <DEDUP_REMOVED lines=8> */
.L_x_2072:
[----:B------:R-:W-:Y:S02]  /*2b0f0*/  IMAD.MOV.U32 R13, RZ, RZ, R8 ;  /* 0x000000ffff0d7224 */ /* 0x000fe400078e0008 */
[----:B------:R-:W-:-:S07]  /*2b100*/  IMAD.MOV.U32 R7, RZ, RZ, R14 ;  /* 0x000000ffff077224 */ /* 0x000fce00078e000e */
[----:B------:R-:W-:Y:S05]  /*2b110*/  WARPSYNC.COLLECTIVE R15, `(.L_x_2073) ;  /* 0x000000000f087348 */ /* 0x000fea0003c00000 */
[----:B------:R0:W1:Y:S02]  /*2b120*/  SHFL.IDX P6, R14, R13, R12, R11 ;  /* 0x0000000c0d0e7389 */ /* 0x00006400000c000b */
[----:B01----:R-:W-:Y:S01]  /*2b130*/  ENDCOLLECTIVE ;  /* 0x000000000000791b */ /* 0x003fe20003800000 */
.L_x_2073:
[----:B------:R-:W-:Y:S02]  /*2b140*/  IMAD.MOV.U32 R13, RZ, RZ, R0 ;  /* 0x000000ffff0d7224 */ /* 0x000fe400078e0000 */
[----:B------:R-:W-:-:S07]  /*2b150*/  IMAD.MOV.U32 R9, RZ, RZ, R14 ;  /* 0x000000ffff097224 */ /* 0x000fce00078e000e */
[----:B------:R-:W-:Y:S05]  /*2b160*/  WARPSYNC.COLLECTIVE R15, `(.L_x_2074) ;  /* 0x000000000f087348 */ /* 0x000fea0003c00000 */
[----:B------:R0:W1:Y:S02]  /*2b170*/  SHFL.IDX P6, R14, R13, R12, R11 ;  /* 0x0000000c0d0e7389 */ /* 0x00006400000c000b */
[----:B01----:R-:W-:Y:S01]  /*2b180*/  ENDCOLLECTIVE ;  /* 0x000000000000791b */ /* 0x003fe20003800000 */
.L_x_2074:
[----:B------:R-:W-:Y:S05]  /*2b190*/  BRA `(.L_x_2075) ;  /* 0xfffffe4000107947 */ /* 0x000fea000383ffff */
.L_x_1732:
        /* <DEDUP_REMOVED lines=8> */
.L_x_2077:
[----:B------:R-:W-:Y:S05]  /*2b220*/  BSYNC B1 ;  /* 0x0000000000017941 */ /* 0x000fea0003800000 */
.L_x_2076:
        /* <DEDUP_REMOVED lines=8> */
.L_x_2078:
[----:B------:R-:W-:Y:S02]  /*2b2b0*/  IMAD.MOV.U32 R13, RZ, RZ, R8 ;  /* 0x000000ffff0d7224 */ /* 0x000fe400078e0008 */
[----:B------:R-:W-:-:S07]  /*2b2c0*/  IMAD.MOV.U32 R76, RZ, RZ, R14 ;  /* 0x000000ffff4c7224 */ /* 0x000fce00078e000e */
[----:B------:R-:W-:Y:S05]  /*2b2d0*/  WARPSYNC.COLLECTIVE R15, `(.L_x_2079) ;  /* 0x000000000f087348 */ /* 0x000fea0003c00000 */
[----:B------:R0:W1:Y:S02]  /*2b2e0*/  SHFL.IDX P6, R14, R13, R12, R11 ;  /* 0x0000000c0d0e7389 */ /* 0x00006400000c000b */
[----:B01----:R-:W-:Y:S01]  /*2b2f0*/  ENDCOLLECTIVE ;  /* 0x000000000000791b */ /* 0x003fe20003800000 */
.L_x_2079:
[----:B------:R-:W-:Y:S02]  /*2b300*/  IMAD.MOV.U32 R13, RZ, RZ, R0 ;  /* 0x000000ffff0d7224 */ /* 0x000fe400078e0000 */
[----:B------:R-:W-:-:S07]  /*2b310*/  IMAD.MOV.U32 R77, RZ, RZ, R14 ;  /* 0x000000ffff4d7224 */ /* 0x000fce00078e000e */
[----:B------:R-:W-:Y:S05]  /*2b320*/  WARPSYNC.COLLECTIVE R15, `(.L_x_2080) ;  /* 0x000000000f087348 */ /* 0x000fea0003c00000 */
[----:B------:R0:W1:Y:S02]  /*2b330*/  SHFL.IDX P6, R14, R13, R12, R11 ;  /* 0x0000000c0d0e7389 */ /* 0x00006400000c000b */
[----:B01----:R-:W-:Y:S01]  /*2b340*/  ENDCOLLECTIVE ;  /* 0x000000000000791b */ /* 0x003fe20003800000 */
.L_x_2080:
[----:B------:R-:W-:Y:S01]  /*2b350*/  IMAD.MOV.U32 R0, RZ, RZ, R14 ;  /* 0x000000ffff007224 */ /* 0x000fe200078e000e */
[----:B------:R-:W-:Y:S06]  /*2b360*/  BRA `(.L_x_2081) ;  /* 0xfffffe4000d87947 */ /* 0x000fec000383ffff */
.L_x_1736:
[----:B0-----:R0:W1:Y:S02]  /*2b370*/  SYNCS.PHASECHK.TRANS64.TRYWAIT P0, [R18+URZ+0x30800], R109 ;  /* 0x0308006d120075a7 */ /* 0x001064000800017f */
[----:B-1----:R-:W-:Y:S05]  /*2b380*/  @!P0 NANOSLEEP.SYNCS 0x989680 ;  /* 0x009896800000895d */ /* 0x002fea0003900000 */
[----:B------:R-:W1:Y:S02]  /*2b390*/  @!P0 SYNCS.PHASECHK.TRANS64 P0, [R18+URZ+0x30800], R109 ;  /* 0x0308006d120085a7 */ /* 0x000e64000800007f */
[----:B-1----:R-:W-:Y:S05]  /*2b3a0*/  @!P0 BRA `(.L_x_1736) ;  /* 0xfffffffc00f08947 */ /* 0x002fea000383ffff */
[----:B------:R-:W-:Y:S05]  /*2b3b0*/  BRA `(.L_x_2082) ;  /* 0xfffffe4800147947 */ /* 0x000fea000383ffff */
.L_x_1754:
[----:B-1----:R1:W3:Y:S02]  /*2b3c0*/  SYNCS.PHASECHK.TRANS64.TRYWAIT P1, [R8+URZ+0x30830], R3 ;  /* 0x03083003080075a7 */ /* 0x0022e4000802017f */
[----:B---3--:R-:W-:Y:S05]  /*2b3d0*/  @!P1 NANOSLEEP.SYNCS 0x989680 ;  /* 0x009896800000995d */ /* 0x008fea0003900000 */
[----:B------:R-:W3:Y:S02]  /*2b3e0*/  @!P1 SYNCS.PHASECHK.TRANS64 P1, [R8+URZ+0x30830], R3 ;  /* 0x03083003080095a7 */ /* 0x000ee4000802007f */
[----:B---3--:R-:W-:Y:S05]  /*2b3f0*/  @!P1 BRA `(.L_x_1754) ;  /* 0xfffffffc00f09947 */ /* 0x008fea000383ffff */
[----:B------:R-:W-:Y:S05]  /*2b400*/  BRA `(.L_x_1753) ;  /* 0xfffffe8000607947 */ /* 0x000fea000383ffff */
.L_x_1775:
[----:B-1----:R1:W2:Y:S02]  /*2b410*/  SYNCS.PHASECHK.TRANS64.TRYWAIT P1, [R223+URZ+0x30830], R152 ;  /* 0x03083098df0075a7 */ /* 0x0022a4000802017f */
[----:B--2---:R-:W-:Y:S05]  /*2b420*/  @!P1 NANOSLEEP.SYNCS 0x989680 ;  /* 0x009896800000995d */ /* 0x004fea0003900000 */
[----:B------:R-:W2:Y:S02]  /*2b430*/  @!P1 SYNCS.PHASECHK.TRANS64 P1, [R223+URZ+0x30830], R152 ;  /* 0x03083098df0095a7 */ /* 0x000ea4000802007f */
[----:B--2---:R-:W-:Y:S05]  /*2b440*/  @!P1 BRA `(.L_x_1775) ;  /* 0xfffffffc00f09947 */ /* 0x004fea000383ffff */
[----:B------:R-:W-:Y:S05]  /*2b450*/  BRA `(.L_x_1774) ;  /* 0xfffffea800f87947 */ /* 0x000fea000383ffff */
.L_x_1780:
[----:B-1----:R1:W2:Y:S02]  /*2b460*/  SYNCS.PHASECHK.TRANS64.TRYWAIT P1, [R218+URZ+0x30850], R0 ;  /* 0x03085000da0075a7 */ /* 0x0022a4000802017f */
[----:B--2---:R-:W-:Y:S05]  /*2b470*/  @!P1 NANOSLEEP.SYNCS 0x989680 ;  /* 0x009896800000995d */ /* 0x004fea0003900000 */
[----:B------:R-:W2:Y:S02]  /*2b480*/  @!P1 SYNCS.PHASECHK.TRANS64 P1, [R218+URZ+0x30850], R0 ;  /* 0x03085000da0095a7 */ /* 0x000ea4000802007f */
[----:B--2---:R-:W-:Y:S05]  /*2b490*/  @!P1 BRA `(.L_x_1780) ;  /* 0xfffffffc00f09947 */ /* 0x004fea000383ffff */
[----:B------:R-:W-:Y:S05]  /*2b4a0*/  BRA `(.L_x_1779) ;  /* 0xfffffebc00747947 */ /* 0x000fea000383ffff */
.L_x_1803:
[----:B-1----:R1:W2:Y:S02]  /*2b4b0*/  SYNCS.PHASECHK.TRANS64.TRYWAIT P1, [R223+URZ+0x30830], R4 ;  /* 0x03083004df0075a7 */ /* 0x0022a4000802017f */
[----:B--2---:R-:W-:Y:S05]  /*2b4c0*/  @!P1 NANOSLEEP.SYNCS 0x989680 ;  /* 0x009896800000995d */ /* 0x004fea0003900000 */
[----:B------:R-:W2:Y:S02]  /*2b4d0*/  @!P1 SYNCS.PHASECHK.TRANS64 P1, [R223+URZ+0x30830], R4 ;  /* 0x03083004df0095a7 */ /* 0x000ea4000802007f */
[----:B--2---:R-:W-:Y:S05]  /*2b4e0*/  @!P1 BRA `(.L_x_1803) ;  /* 0xfffffffc00f09947 */ /* 0x004fea000383ffff */
[----:B------:R-:W-:Y:S05]  /*2b4f0*/  BRA `(.L_x_1802) ;  /* 0xfffffedc00247947 */ /* 0x000fea000383ffff */
.L_x_1808:
[----:B-1----:R1:W2:Y:S02]  /*2b500*/  SYNCS.PHASECHK.TRANS64.TRYWAIT P1, [R8+URZ+0x30850], R0 ;  /* 0x03085000080075a7 */ /* 0x0022a4000802017f */
[----:B--2---:R-:W-:Y:S05]  /*2b510*/  @!P1 NANOSLEEP.SYNCS 0x989680 ;  /* 0x009896800000995d */ /* 0x004fea0003900000 */
[----:B------:R-:W2:Y:S02]  /*2b520*/  @!P1 SYNCS.PHASECHK.TRANS64 P1, [R8+URZ+0x30850], R0 ;  /* 0x03085000080095a7 */ /* 0x000ea4000802007f */
[----:B--2---:R-:W-:Y:S05]  /*2b530*/  @!P1 BRA `(.L_x_1808) ;  /* 0xfffffffc00f09947 */ /* 0x004fea000383ffff */
[----:B------:R-:W-:Y:S05]  /*2b540*/  BRA `(.L_x_1807) ;  /* 0xfffffeec00a87947 */ /* 0x000fea000383ffff */
.L_x_1818:
[----:B-1----:R1:W2:Y:S02]  /*2b550*/  SYNCS.PHASECHK.TRANS64.TRYWAIT P1, [R223+URZ+0x30830], R4 ;  /* 0x03083004df0075a7 */ /* 0x0022a4000802017f */
[----:B--2---:R-:W-:Y:S05]  /*2b560*/  @!P1 NANOSLEEP.SYNCS 0x989680 ;  /* 0x009896800000995d */ /* 0x004fea0003900000 */
[----:B------:R-:W2:Y:S02]  /*2b570*/  @!P1 SYNCS.PHASECHK.TRANS64 P1, [R223+URZ+0x30830], R4 ;  /* 0x03083004df0095a7 */ /* 0x000ea4000802007f */
[----:B--2---:R-:W-:Y:S05]  /*2b580*/  @!P1 BRA `(.L_x_1818) ;  /* 0xfffffffc00f09947 */ /* 0x004fea000383ffff */
[----:B------:R-:W-:Y:S05]  /*2b590*/  BRA `(.L_x_1817) ;  /* 0xfffffefc00787947 */ /* 0x000fea000383ffff */
.L_x_1823:
[----:B-1----:R1:W2:Y:S02]  /*2b5a0*/  SYNCS.PHASECHK.TRANS64.TRYWAIT P1, [R222+URZ+0x30850], R0 ;  /* 0x03085000de0075a7 */ /* 0x0022a4000802017f */
[----:B--2---:R-:W-:Y:S05]  /*2b5b0*/  @!P1 NANOSLEEP.SYNCS 0x989680 ;  /* 0x009896800000995d */ /* 0x004fea0003900000 */
[----:B------:R-:W2:Y:S02]  /*2b5c0*/  @!P1 SYNCS.PHASECHK.TRANS64 P1, [R222+URZ+0x30850], R0 ;  /* 0x03085000de0095a7 */ /* 0x000ea4000802007f */
[----:B--2---:R-:W-:Y:S05]  /*2b5d0*/  @!P1 BRA `(.L_x_1823) ;  /* 0xfffffffc00f09947 */ /* 0x004fea000383ffff */
[----:B------:R-:W-:Y:S05]  /*2b5e0*/  BRA `(.L_x_1822) ;  /* 0xffffff0c00fc7947 */ /* 0x000fea000383ffff */
.L_x_1839:
[----:B-1----:R1:W2:Y:S02]  /*2b5f0*/  SYNCS.PHASECHK.TRANS64.TRYWAIT P1, [R8+URZ+0x30850], R3 ;  /* 0x03085003080075a7 */ /* 0x0022a4000802017f */
[----:B--2---:R-:W-:Y:S05]  /*2b600*/  @!P1 NANOSLEEP.SYNCS 0x989680 ;  /* 0x009896800000995d */ /* 0x004fea0003900000 */
[----:B------:R-:W2:Y:S02]  /*2b610*/  @!P1 SYNCS.PHASECHK.TRANS64 P1, [R8+URZ+0x30850], R3 ;  /* 0x03085003080095a7 */ /* 0x000ea4000802007f */
[----:B--2---:R-:W-:Y:S05]  /*2b620*/  @!P1 BRA `(.L_x_1839) ;  /* 0xfffffffc00f09947 */ /* 0x004fea000383ffff */
[----:B------:R-:W-:Y:S05]  /*2b630*/  BRA `(.L_x_1838) ;  /* 0xffffff3000b87947 */ /* 0x000fea000383ffff */
.L_x_1884:
[----:B------:R-:W0:Y:S01]  /*2b640*/  S2R R12, SR_TID.X ;  /* 0x00000000000c7919 */ /* 0x000e220000002100 */
[----:B------:R-:W-:Y:S01]  /*2b650*/  BSSY B1, `(.L_x_2083) ;  /* 0x000000a000017945 */ /* 0x000fe20003800000 */
[----:B------:R-:W-:Y:S02]  /*2b660*/  IMAD.MOV.U32 R11, RZ, RZ, 0x1f ;  /* 0x0000001fff0b7424 */ /* 0x000fe400078e00ff */
[----:B------:R-:W-:Y:S01]  /*2b670*/  IMAD.MOV.U32 R15, RZ, RZ, -0x1 ;  /* 0xffffffffff0f7424 */ /* 0x000fe200078e00ff */
[----:B0-----:R-:W-:-:S04]  /*2b680*/  SHF.R.U32.HI R12, RZ, 0x5, R12 ;  /* 0x00000005ff0c7819 */ /* 0x001fc8000001160c */
[----:B------:R-:W-:-:S05]  /*2b690*/  LOP3.LUT R12, R12, 0x3, RZ, 0xc0, !PT ;  /* 0x000000030c0c7812 */ /* 0x000fca00078ec0ff */
[----:B------:R-:W-:Y:S02]  /*2b6a0*/  IMAD.MOV.U32 R13, RZ, RZ, R12 ;  /* 0x000000ffff0d7224 */ /* 0x000fe400078e000c */
[----:B------:R-:W-:-:S07]  /*2b6b0*/  IMAD.MOV.U32 R12, RZ, RZ, RZ ;  /* 0x000000ffff0c7224 */ /* 0x000fce00078e00ff */
[----:B-1----:R-:W-:Y:S05]  /*2b6c0*/  WARPSYNC.COLLECTIVE R15, `(.L_x_2084) ;  /* 0x000000000f087348 */ /* 0x002fea0003c00000 */
[----:B------:R0:W2:Y:S02]  /*2b6d0*/  SHFL.IDX P6, R14, R13, R12, R11 ;  /* 0x0000000c0d0e7389 */ /* 0x0000a400000c000b */
[----:B012---:R-:W-:Y:S01]  /*2b6e0*/  ENDCOLLECTIVE ;  /* 0x000000000000791b */ /* 0x007fe20003800000 */
.L_x_2084:
[----:B------:R-:W-:Y:S05]  /*2b6f0*/  BSYNC B1 ;  /* 0x0000000000017941 */ /* 0x000fea0003800000 */
.L_x_2083:
[----:B------:R-:W-:Y:S05]  /*2b700*/  BRA `(.L_x_2085) ;  /* 0xffffff8000d47947 */ /* 0x000fea000383ffff */
.L_x_1886:
[----:B------:R-:W-:Y:S01]  /*2b710*/  BSSY B1, `(.L_x_2086) ;  /* 0x0000006000017945 */ /* 0x000fe20003800000 */
[----:B------:R-:W-:-:S07]  /*2b720*/  IMAD.MOV.U32 R15, RZ, RZ, -0x1 ;  /* 0xffffffffff0f7424 */ /* 0x000fce00078e00ff */
[----:B01----:R-:W-:Y:S05]  /*2b730*/  WARPSYNC.COLLECTIVE R15, `(.L_x_2087) ;  /* 0x000000000f0c7348 */ /* 0x003fea0003c00000 */
[----:B------:R-:W-:Y:S02]  /*2b740*/  ELECT P6, UR62, PT ;  /* 0x00000000003e782f */ /* 0x000fe400038c0000 */
[----:B------:R-:W-:Y:S01]  /*2b750*/  MOV R14, UR62 ;  /* 0x0000003e000e7c02 */ /* 0x000fe20008000f00 */
[----:B01----:R-:W-:Y:S10]  /*2b760*/  ENDCOLLECTIVE ;  /* 0x000000000000791b */ /* 0x003ff40003800000 */
.L_x_2087:
[----:B------:R-:W-:Y:S05]  /*2b770*/  BSYNC B1 ;  /* 0x0000000000017941 */ /* 0x000fea0003800000 */
.L_x_2086:
[----:B------:R-:W-:Y:S05]  /*2b780*/  BRA `(.L_x_1885) ;  /* 0xffffff8000cc7947 */ /* 0x000fea000383ffff */
.L_x_1888:
[----:B0-----:R0:W2:Y:S02]  /*2b790*/  SYNCS.PHASECHK.TRANS64.TRYWAIT P0, [R23+URZ+0x30820], R6 ;  /* 0x03082006170075a7 */ /* 0x0010a4000800017f */
[----:B--2---:R-:W-:Y:S05]  /*2b7a0*/  @!P0 NANOSLEEP.SYNCS 0x989680 ;  /* 0x009896800000895d */ /* 0x004fea0003900000 */
[----:B------:R-:W2:Y:S02]  /*2b7b0*/  @!P0 SYNCS.PHASECHK.TRANS64 P0, [R23+URZ+0x30820], R6 ;  /* 0x03082006170085a7 */ /* 0x000ea4000800007f */
[----:B--2---:R-:W-:Y:S05]  /*2b7c0*/  @!P0 BRA `(.L_x_1888) ;  /* 0xfffffffc00f08947 */ /* 0x004fea000383ffff */
[----:B------:R-:W-:Y:S05]  /*2b7d0*/  BRA `(.L_x_2088) ;  /* 0xffffff8000dc7947 */ /* 0x000fea000383ffff */
.L_x_1892:
[----:B--2---:R2:W3:Y:S02]  /*2b7e0*/  SYNCS.PHASECHK.TRANS64.TRYWAIT P0, [R13+URZ+0x308a0], R12 ;  /* 0x0308a00c0d0075a7 */ /* 0x0044e4000800017f */
[----:B---3--:R-:W-:Y:S05]  /*2b7f0*/  @!P0 NANOSLEEP.SYNCS 0x989680 ;  /* 0x009896800000895d */ /* 0x008fea0003900000 */
[----:B------:R-:W3:Y:S02]  /*2b800*/  @!P0 SYNCS.PHASECHK.TRANS64 P0, [R13+URZ+0x308a0], R12 ;  /* 0x0308a00c0d0085a7 */ /* 0x000ee4000800007f */
[----:B---3--:R-:W-:Y:S05]  /*2b810*/  @!P0 BRA `(.L_x_1892) ;  /* 0xfffffffc00f08947 */ /* 0x008fea000383ffff */
[----:B------:R-:W-:Y:S05]  /*2b820*/  BRA `(.L_x_2089) ;  /* 0xffffff8000f47947 */ /* 0x000fea000383ffff */
.L_x_1900:
[----:B0-----:R0:W3:Y:S02]  /*2b830*/  SYNCS.PHASECHK.TRANS64.TRYWAIT P0, [R13+URZ+0x308c0], R12 ;  /* 0x0308c00c0d0075a7 */ /* 0x0010e4000800017f */
[----:B---3--:R-:W-:Y:S05]  /*2b840*/  @!P0 NANOSLEEP.SYNCS 0x989680 ;  /* 0x009896800000895d */ /* 0x008fea0003900000 */
[----:B------:R-:W3:Y:S02]  /*2b850*/  @!P0 SYNCS.PHASECHK.TRANS64 P0, [R13+URZ+0x308c0], R12 ;  /* 0x0308c00c0d0085a7 */ /* 0x000ee4000800007f */
[----:B---3--:R-:W-:Y:S05]  /*2b860*/  @!P0 BRA `(.L_x_1900) ;  /* 0xfffffffc00f08947 */ /* 0x008fea000383ffff */
[----:B------:R-:W-:Y:S05]  /*2b870*/  BRA `(.L_x_2090) ;  /* 0xffffff8800347947 */ /* 0x000fea000383ffff */
.L_x_1910:
[----:B0-----:R0:W2:Y:S02]  /*2b880*/  SYNCS.PHASECHK.TRANS64.TRYWAIT P1, [R6+URZ+0x308a0], R3 ;  /* 0x0308a003060075a7 */ /* 0x0010a4000802017f */
[----:B--2---:R-:W-:Y:S05]  /*2b890*/  @!P1 NANOSLEEP.SYNCS 0x989680 ;  /* 0x009896800000995d */ /* 0x004fea0003900000 */
[----:B------:R-:W2:Y:S02]  /*2b8a0*/  @!P1 SYNCS.PHASECHK.TRANS64 P1, [R6+URZ+0x308a0], R3 ;  /* 0x0308a003060095a7 */ /* 0x000ea4000802007f */
[----:B--2---:R-:W-:Y:S05]  /*2b8b0*/  @!P1 BRA `(.L_x_1910) ;  /* 0xfffffffc00f09947 */ /* 0x004fea000383ffff */
[----:B------:R-:W-:Y:S05]  /*2b8c0*/  BRA `(.L_x_2091) ;  /* 0xffffff8c00a87947 */ /* 0x000fea000383ffff */
.L_x_1918:
[----:B--2---:R2:W3:Y:S02]  /*2b8d0*/  SYNCS.PHASECHK.TRANS64.TRYWAIT P1, [R6+URZ+0x308c0], R3 ;  /* 0x0308c003060075a7 */ /* 0x0044e4000802017f */
[----:B---3--:R-:W-:Y:S05]  /*2b8e0*/  @!P1 NANOSLEEP.SYNCS 0x989680 ;  /* 0x009896800000995d */ /* 0x008fea0003900000 */
[----:B------:R-:W3:Y:S02]  /*2b8f0*/  @!P1 SYNCS.PHASECHK.TRANS64 P1, [R6+URZ+0x308c0], R3 ;  /* 0x0308c003060095a7 */ /* 0x000ee4000802007f */
[----:B---3--:R-:W-:Y:S05]  /*2b900*/  @!P1 BRA `(.L_x_1918) ;  /* 0xfffffffc00f09947 */ /* 0x008fea000383ffff */
[----:B------:R-:W-:Y:S05]  /*2b910*/  BRA `(.L_x_2092) ;  /* 0xffffff9000e07947 */ /* 0x000fea000383ffff */
.L_x_1942:
        /* <DEDUP_REMOVED lines=11> */
.L_x_2094:
[----:B------:R-:W-:Y:S05]  /*2b9d0*/  BSYNC B0 ;  /* 0x0000000000007941 */ /* 0x000fea0003800000 */
.L_x_2093:
[----:B------:R-:W-:Y:S05]  /*2b9e0*/  BRA `(.L_x_2095) ;  /* 0xffffffa400587947 */ /* 0x000fea000383ffff */
.L_x_1945:
[----:B0-----:R0:W1:Y:S02]  /*2b9f0*/  SYNCS.PHASECHK.TRANS64.TRYWAIT P0, [R4+URZ+0x30840], R5 ;  /* 0x03084005040075a7 */ /* 0x001064000800017f */
[----:B-1----:R-:W-:Y:S05]  /*2ba00*/  @!P0 NANOSLEEP.SYNCS 0x989680 ;  /* 0x009896800000895d */ /* 0x002fea0003900000 */
[----:B------:R-:W1:Y:S02]  /*2ba10*/  @!P0 SYNCS.PHASECHK.TRANS64 P0, [R4+URZ+0x30840], R5 ;  /* 0x03084005040085a7 */ /* 0x000e64000800007f */
[----:B-1----:R-:W-:Y:S05]  /*2ba20*/  @!P0 BRA `(.L_x_1945) ;  /* 0xfffffffc00f08947 */ /* 0x002fea000383ffff */
[----:B------:R-:W-:Y:S05]  /*2ba30*/  BRA `(.L_x_2096) ;  /* 0xffffffa400b87947 */ /* 0x000fea000383ffff */
.L_x_1946:
        /* <DEDUP_REMOVED lines=8> */
.L_x_2098:
[----:B------:R-:W-:Y:S05]  /*2bac0*/  BSYNC B0 ;  /* 0x0000000000007941 */ /* 0x000fea0003800000 */
.L_x_2097:
        /* <DEDUP_REMOVED lines=9> */
.L_x_2099:
[----:B------:R-:W-:Y:S02]  /*2bb60*/  IMAD.MOV.U32 R13, RZ, RZ, R6 ;  /* 0x000000ffff0d7224 */ /* 0x000fe400078e0006 */
[----:B------:R-:W-:Y:S02]  /*2bb70*/  IMAD.MOV.U32 R12, RZ, RZ, 0x1 ;  /* 0x00000001ff0c7424 */ /* 0x000fe400078e00ff */
[----:B------:R-:W-:-:S07]  /*2bb80*/  IMAD.MOV.U32 R3, RZ, RZ, R14 ;  /* 0x000000ffff037224 */ /* 0x000fce00078e000e */
[----:B------:R-:W-:Y:S05]  /*2bb90*/  WARPSYNC.COLLECTIVE R15, `(.L_x_2100) ;  /* 0x000000000f087348 */ /* 0x000fea0003c00000 */
[----:B------:R0:W1:Y:S02]  /*2bba0*/  SHFL.IDX P6, R14, R13, R12, R11 ;  /* 0x0000000c0d0e7389 */ /* 0x00006400000c000b */
[----:B01----:R-:W-:Y:S01]  /*2bbb0*/  ENDCOLLECTIVE ;  /* 0x000000000000791b */ /* 0x003fe20003800000 */
.L_x_2100:
        /* <DEDUP_REMOVED lines=10> */
.L_x_2101:
        /* <DEDUP_REMOVED lines=14> */
.L_x_2102:
        /* <DEDUP_REMOVED lines=16> */
.L_x_2103:
[----:B------:R-:W-:Y:S02]  /*2be40*/  @P0 IMAD R9, R7, 0x2, R23 ;  /* 0x0000000207090824 */ /* 0x000fe400078e0217 */
[----:B------:R-:W-:Y:S02]  /*2be50*/  IMAD.MOV.U32 R13, RZ, RZ, R6 ;  /* 0x000000ffff0d7224 */ /* 0x000fe400078e0006 */
[----:B------:R-:W-:Y:S02]  /*2be60*/  IMAD.MOV.U32 R12, RZ, RZ, 0x3 ;  /* 0x00000003ff0c7424 */ /* 0x000fe400078e00ff */
[----:B------:R-:W-:-:S07]  /*2be70*/  IMAD.MOV.U32 R2, RZ, RZ, R14 ;  /* 0x000000ffff027224 */ /* 0x000fce00078e000e */
[----:B------:R-:W-:Y:S05]  /*2be80*/  WARPSYNC.COLLECTIVE R15, `(.L_x_2104) ;  /* 0x000000000f087348 */ /* 0x000fea0003c00000 */
[----:B------:R0:W1:Y:S02]  /*2be90*/  SHFL.IDX P6, R14, R13, R12, R11 ;  /* 0x0000000c0d0e7389 */ /* 0x00006400000c000b */
[----:B01----:R-:W-:Y:S01]  /*2bea0*/  ENDCOLLECTIVE ;  /* 0x000000000000791b */ /* 0x003fe20003800000 */
.L_x_2104:
        /* <DEDUP_REMOVED lines=14> */
.L_x_2105:
[----:B------:R-:W-:Y:S01]  /*2bf90*/  IMAD.MOV.U32 R0, RZ, RZ, R14 ;  /* 0x000000ffff007224 */ /* 0x000fe200078e000e */
[----:B------:R-:W-:Y:S06]  /*2bfa0*/  BRA `(.L_x_2106) ;  /* 0xffffffa4006c7947 */ /* 0x000fec000383ffff */
.L_x_1951:
        /* <DEDUP_REMOVED lines=9> */
.L_x_2107:
[C---:B------:R-:W-:Y:S01]  /*2c040*/  VIADD R6, R28.reuse, 0x10 ;  /* 0x000000101c067836 */ /* 0x040fe20000000000 */
[----:B------:R-:W-:Y:S01]  /*2c050*/  ISETP.GE.AND P0, PT, R28, R5, PT ;  /* 0x000000051c00720c */ /* 0x000fe20003f06270 */
[----:B------:R-:W-:Y:S02]  /*2c060*/  IMAD.MOV.U32 R13, RZ, RZ, R4 ;  /* 0x000000ffff0d7224 */ /* 0x000fe400078e0004 */
[----:B------:R-:W-:-:S10]  /*2c070*/  IMAD.MOV.U32 R2, RZ, RZ, R14 ;  /* 0x000000ffff027224 */ /* 0x000fd400078e000e */
[----:B------:R-:W-:Y:S05]  /*2c080*/  WARPSYNC.COLLECTIVE R15, `(.L_x_2108) ;  /* 0x000000000f087348 */ /* 0x000fea0003c00000 */
[----:B------:R0:W1:Y:S02]  /*2c090*/  SHFL.IDX P6, R14, R13, R12, R11 ;  /* 0x0000000c0d0e7389 */ /* 0x00006400000c000b */
[----:B01----:R-:W-:Y:S01]  /*2c0a0*/  ENDCOLLECTIVE ;  /* 0x000000000000791b */ /* 0x003fe20003800000 */
.L_x_2108:
[----:B------:R-:W-:Y:S02]  /*2c0b0*/  IMAD.MOV.U32 R13, RZ, RZ, R0 ;  /* 0x000000ffff0d7224 */ /* 0x000fe400078e0000 */
[----:B------:R-:W-:Y:S02]  /*2c0c0*/  IMAD.MOV.U32 R12, RZ, RZ, 0x1 ;  /* 0x00000001ff0c7424 */ /* 0x000fe400078e00ff */
[----:B------:R-:W-:-:S07]  /*2c0d0*/  IMAD.MOV.U32 R3, RZ, RZ, R14 ;  /* 0x000000ffff037224 */ /* 0x000fce00078e000e */
[----:B------:R-:W-:Y:S05]  /*2c0e0*/  WARPSYNC.COLLECTIVE R15, `(.L_x_2109) ;  /* 0x000000000f087348 */ /* 0x000fea0003c00000 */
[----:B------:R0:W1:Y:S02]  /*2c0f0*/  SHFL.IDX P6, R14, R13, R12, R11 ;  /* 0x0000000c0d0e7389 */ /* 0x00006400000c000b */
[----:B01----:R-:W-:Y:S01]  /*2c100*/  ENDCOLLECTIVE ;  /* 0x000000000000791b */ /* 0x003fe20003800000 */
.L_x_2109:
[----:B------:R-:W-:-:S05]  /*2c110*/  @!P0 LEA R3, P5, R37, R3, 0x1 ;  /* 0x0000000325038211 */ /* 0x000fca00078a08ff */
[----:B------:R-:W-:-:S05]  /*2c120*/  @!P0 IMAD.X R2, RZ, RZ, R2, P5 ;  /* 0x000000ffff028224 */ /* 0x000fca00028e0602 */
[----:B------:R-:W-:Y:S01]  /*2c130*/  @!P0 LOP3.LUT R3, R3, R2, RZ, 0x3c, !PT ;  /* 0x0000000203038212 */ /* 0x000fe200078e3cff */
[----:B------:R-:W-:-:S03]  /*2c140*/  IMAD.MOV.U32 R13, RZ, RZ, R4 ;  /* 0x000000ffff0d7224 */ /* 0x000fc600078e0004 */
[----:B------:R-:W-:-:S04]  /*2c150*/  @!P0 LOP3.LUT R2, R3, R2, RZ, 0x3c, !PT ;  /* 0x0000000203028212 */ /* 0x000fc800078e3cff */
[----:B------:R-:W-:-:S05]  /*2c160*/  @!P0 LOP3.LUT R3, R3, R2, RZ, 0x3c, !PT ;  /* 0x0000000203038212 */ /* 0x000fca00078e3cff */
        /* <DEDUP_REMOVED lines=12> */
.L_x_2110:
[----:B------:R-:W-:Y:S02]  /*2c230*/  IMAD.MOV.U32 R13, RZ, RZ, R0 ;  /* 0x000000ffff0d7224 */ /* 0x000fe400078e0000 */
[----:B------:R-:W-:Y:S02]  /*2c240*/  IMAD.MOV.U32 R12, RZ, RZ, 0x2 ;  /* 0x00000002ff0c7424 */ /* 0x000fe400078e00ff */
[----:B------:R-:W-:-:S07]  /*2c250*/  IMAD.MOV.U32 R3, RZ, RZ, R14 ;  /* 0x000000ffff037224 */ /* 0x000fce00078e000e */
[----:B------:R-:W-:Y:S05]  /*2c260*/  WARPSYNC.COLLECTIVE R15, `(.L_x_2111) ;  /* 0x000000000f087348 */ /* 0x000fea0003c00000 */
[----:B------:R0:W1:Y:S02]  /*2c270*/  SHFL.IDX P6, R14, R13, R12, R11 ;  /* 0x0000000c0d0e7389 */ /* 0x00006400000c000b */
[----:B01----:R-:W-:Y:S01]  /*2c280*/  ENDCOLLECTIVE ;  /* 0x000000000000791b */ /* 0x003fe20003800000 */
.L_x_2111:
        /* <DEDUP_REMOVED lines=12> */
[----:B------:R0:W-:Y:S02]  /*2c350*/  @!P0 LDGSTS.E.BYPASS.LTC128B.128 [R36+0x1cc00], desc[UR60][R2.64+0x180], !P1 ;  /* 0x1cc0018002248fae */ /* 0x0001e4000c901d7c */
[----:B0-----:R-:W-:-:S05]  /*2c360*/  VIADD R2, R28, 0x20 ;  /* 0x000000201c027836 */ /* 0x001fca0000000000 */
[----:B------:R-:W-:Y:S01]  /*2c370*/  ISETP.GE.AND P0, PT, R2, R5, PT ;  /* 0x000000050200720c */ /* 0x000fe20003f06270 */
[----:B------:R-:W-:-:S12]  /*2c380*/  IMAD.MOV.U32 R2, RZ, RZ, R14 ;  /* 0x000000ffff027224 */ /* 0x000fd800078e000e */
[----:B------:R-:W-:Y:S05]  /*2c390*/  WARPSYNC.COLLECTIVE R15, `(.L_x_2112) ;  /* 0x000000000f087348 */ /* 0x000fea0003c00000 */
[----:B------:R0:W1:Y:S02]  /*2c3a0*/  SHFL.IDX P6, R14, R13, R12, R11 ;  /* 0x0000000c0d0e7389 */ /* 0x00006400000c000b */
[----:B01----:R-:W-:Y:S01]  /*2c3b0*/  ENDCOLLECTIVE ;  /* 0x000000000000791b */ /* 0x003fe20003800000 */
.L_x_2112:
[----:B------:R-:W-:Y:S02]  /*2c3c0*/  IMAD.MOV.U32 R13, RZ, RZ, R0 ;  /* 0x000000ffff0d7224 */ /* 0x000fe400078e0000 */
[----:B------:R-:W-:Y:S02]  /*2c3d0*/  IMAD.MOV.U32 R12, RZ, RZ, 0x3 ;  /* 0x00000003ff0c7424 */ /* 0x000fe400078e00ff */
[----:B------:R-:W-:-:S07]  /*2c3e0*/  IMAD.MOV.U32 R3, RZ, RZ, R14 ;  /* 0x000000ffff037224 */ /* 0x000fce00078e000e */
[----:B------:R-:W-:Y:S05]  /*2c3f0*/  WARPSYNC.COLLECTIVE R15, `(.L_x_2113) ;  /* 0x000000000f087348 */ /* 0x000fea0003c00000 */
[----:B------:R0:W1:Y:S02]  /*2c400*/  SHFL.IDX P6, R14, R13, R12, R11 ;  /* 0x0000000c0d0e7389 */ /* 0x00006400000c000b */
[----:B01----:R-:W-:Y:S01]  /*2c410*/  ENDCOLLECTIVE ;  /* 0x000000000000791b */ /* 0x003fe20003800000 */
.L_x_2113:
        /* <DEDUP_REMOVED lines=19> */
.L_x_2114:
[----:B------:R-:W-:Y:S02]  /*2c550*/  IMAD.MOV.U32 R13, RZ, RZ, R0 ;  /* 0x000000ffff0d7224 */ /* 0x000fe400078e0000 */
[----:B------:R-:W-:Y:S02]  /*2c560*/  IMAD.MOV.U32 R12, RZ, RZ, 0x4 ;  /* 0x00000004ff0c7424 */ /* 0x000fe400078e00ff */
[----:B------:R-:W-:-:S07]  /*2c570*/  IMAD.MOV.U32 R3, RZ, RZ, R14 ;  /* 0x000000ffff037224 */ /* 0x000fce00078e000e */
[----:B------:R-:W-:Y:S05]  /*2c580*/  WARPSYNC.COLLECTIVE R15, `(.L_x_2115) ;  /* 0x000000000f087348 */ /* 0x000fea0003c00000 */
[----:B------:R0:W1:Y:S02]  /*2c590*/  SHFL.IDX P6, R14, R13, R12, R11 ;  /* 0x0000000c0d0e7389 */ /* 0x00006400000c000b */
[----:B01----:R-:W-:Y:S01]  /*2c5a0*/  ENDCOLLECTIVE ;  /* 0x000000000000791b */ /* 0x003fe20003800000 */
.L_x_2115:
        /* <DEDUP_REMOVED lines=19> */
.L_x_2116:
[----:B------:R-:W-:Y:S02]  /*2c6e0*/  IMAD.MOV.U32 R13, RZ, RZ, R0 ;  /* 0x000000ffff0d7224 */ /* 0x000fe400078e0000 */
[----:B------:R-:W-:Y:S02]  /*2c6f0*/  IMAD.MOV.U32 R12, RZ, RZ, 0x5 ;  /* 0x00000005ff0c7424 */ /* 0x000fe400078e00ff */
[----:B------:R-:W-:-:S07]  /*2c700*/  IMAD.MOV.U32 R3, RZ, RZ, R14 ;  /* 0x000000ffff037224 */ /* 0x000fce00078e000e */
[----:B------:R-:W-:Y:S05]  /*2c710*/  WARPSYNC.COLLECTIVE R15, `(.L_x_2117) ;  /* 0x000000000f087348 */ /* 0x000fea0003c00000 */
[----:B------:R0:W1:Y:S02]  /*2c720*/  SHFL.IDX P6, R14, R13, R12, R11 ;  /* 0x0000000c0d0e7389 */ /* 0x00006400000c000b */
[----:B01----:R-:W-:Y:S01]  /*2c730*/  ENDCOLLECTIVE ;  /* 0x000000000000791b */ /* 0x003fe20003800000 */
.L_x_2117:
        /* <DEDUP_REMOVED lines=19> */
.L_x_2118:
[----:B------:R-:W-:Y:S02]  /*2c870*/  IMAD.MOV.U32 R13, RZ, RZ, R0 ;  /* 0x000000ffff0d7224 */ /* 0x000fe400078e0000 */
[----:B------:R-:W-:Y:S02]  /*2c880*/  IMAD.MOV.U32 R12, RZ, RZ, 0x6 ;  /* 0x00000006ff0c7424 */ /* 0x000fe400078e00ff */
[----:B------:R-:W-:-:S07]  /*2c890*/  IMAD.MOV.U32 R3, RZ, RZ, R14 ;  /* 0x000000ffff037224 */ /* 0x000fce00078e000e */
[----:B------:R-:W-:Y:S05]  /*2c8a0*/  WARPSYNC.COLLECTIVE R15, `(.L_x_2119) ;  /* 0x000000000f087348 */ /* 0x000fea0003c00000 */
[----:B------:R0:W1:Y:S02]  /*2c8b0*/  SHFL.IDX P6, R14, R13, R12, R11 ;  /* 0x0000000c0d0e7389 */ /* 0x00006400000c000b */
[----:B01----:R-:W-:Y:S01]  /*2c8c0*/  ENDCOLLECTIVE ;  /* 0x000000000000791b */ /* 0x003fe20003800000 */
.L_x_2119:
        /* <DEDUP_REMOVED lines=19> */
.L_x_2120:
[----:B------:R-:W-:Y:S02]  /*2ca00*/  IMAD.MOV.U32 R13, RZ, RZ, R0 ;  /* 0x000000ffff0d7224 */ /* 0x000fe400078e0000 */
[----:B------:R-:W-:Y:S02]  /*2ca10*/  IMAD.MOV.U32 R12, RZ, RZ, 0x7 ;  /* 0x00000007ff0c7424 */ /* 0x000fe400078e00ff */
[----:B------:R-:W-:-:S07]  /*2ca20*/  IMAD.MOV.U32 R3, RZ, RZ, R14 ;  /* 0x000000ffff037224 */ /* 0x000fce00078e000e */
[----:B------:R-:W-:Y:S05]  /*2ca30*/  WARPSYNC.COLLECTIVE R15, `(.L_x_2121) ;  /* 0x000000000f087348 */ /* 0x000fea0003c00000 */
[----:B------:R0:W1:Y:S02]  /*2ca40*/  SHFL.IDX P6, R14, R13, R12, R11 ;  /* 0x0000000c0d0e7389 */ /* 0x00006400000c000b */
[----:B01----:R-:W-:Y:S01]  /*2ca50*/  ENDCOLLECTIVE ;  /* 0x000000000000791b */ /* 0x003fe20003800000 */
.L_x_2121:
[----:B------:R-:W-:-:S05]  /*2ca60*/  @!P0 LEA R3, P5, R37, R3, 0x1 ;  /* 0x0000000325038211 */ /* 0x000fca00078a08ff */
[----:B------:R-:W-:-:S05]  /*2ca70*/  @!P0 IMAD.X R2, RZ, RZ, R2, P5 ;  /* 0x000000ffff028224 */ /* 0x000fca00028e0602 */
[----:B------:R-:W-:Y:S01]  /*2ca80*/  @!P0 LOP3.LUT R3, R3, R2, RZ, 0x3c, !PT ;  /* 0x0000000203038212 */ /* 0x000fe200078e3cff */
[----:B------:R-:W-:-:S03]  /*2ca90*/  IMAD.MOV.U32 R13, RZ, RZ, R4 ;  /* 0x000000ffff0d7224 */ /* 0x000fc600078e0004 */
[----:B------:R-:W-:-:S04]  /*2caa0*/  @!P0 LOP3.LUT R2, R3, R2, RZ, 0x3c, !PT ;  /* 0x0000000203028212 */ /* 0x000fc800078e3cff */
[----:B------:R-:W-:Y:S01]  /*2cab0*/  @!P0 LOP3.LUT R3, R3, R2, RZ, 0x3c, !PT ;  /* 0x0000000203038212 */ /* 0x000fe200078e3cff */
[----:B------:R-:W-:-:S04]  /*2cac0*/  IMAD.MOV.U32 R6, RZ, RZ, R14 ;  /* 0x000000ffff067224 */ /* 0x000fc800078e000e */
        /* <DEDUP_REMOVED lines=10> */
.L_x_2122:
[----:B------:R-:W-:Y:S05]  /*2cb70*/  BRA `(.L_x_2123) ;  /* 0xffffffa400d47947 */ /* 0x000fea000383ffff */
.L_x_1956:
[----:B0-----:R0:W1:Y:S02]  /*2cb80*/  SYNCS.PHASECHK.TRANS64.TRYWAIT P0, [R23+URZ+0x30820], R0 ;  /* 0x03082000170075a7 */ /* 0x001064000800017f */
[----:B-1----:R-:W-:Y:S05]  /*2cb90*/  @!P0 NANOSLEEP.SYNCS 0x989680 ;  /* 0x009896800000895d */ /* 0x002fea0003900000 */
[----:B------:R-:W1:Y:S02]  /*2cba0*/  @!P0 SYNCS.PHASECHK.TRANS64 P0, [R23+URZ+0x30820], R0 ;  /* 0x03082000170085a7 */ /* 0x000e64000800007f */
[----:B-1----:R-:W-:Y:S05]  /*2cbb0*/  @!P0 BRA `(.L_x_1956) ;  /* 0xfffffffc00f08947 */ /* 0x002fea000383ffff */
[----:B------:R-:W-:Y:S05]  /*2cbc0*/  BRA `(.L_x_2124) ;  /* 0xffffffa800507947 */ /* 0x000fea000383ffff */
.L_x_1961:
[----:B0-----:R0:W1:Y:S02]  /*2cbd0*/  SYNCS.PHASECHK.TRANS64.TRYWAIT P0, [R7+URZ+0x30840], R2 ;  /* 0x03084002070075a7 */ /* 0x001064000800017f */
[----:B-1----:R-:W-:Y:S05]  /*2cbe0*/  @!P0 NANOSLEEP.SYNCS 0x989680 ;  /* 0x009896800000895d */ /* 0x002fea0003900000 */
[----:B------:R-:W1:Y:S02]  /*2cbf0*/  @!P0 SYNCS.PHASECHK.TRANS64 P0, [R7+URZ+0x30840], R2 ;  /* 0x03084002070085a7 */ /* 0x000e64000800007f */
[----:B-1----:R-:W-:Y:S05]  /*2cc00*/  @!P0 BRA `(.L_x_1961) ;  /* 0xfffffffc00f08947 */ /* 0x002fea000383ffff */
[----:B------:R-:W-:Y:S05]  /*2cc10*/  BRA `(.L_x_2125) ;  /* 0xffffffac00387947 */ /* 0x000fea000383ffff */
.L_x_1962:
        /* <DEDUP_REMOVED lines=8> */
.L_x_2127:
[----:B------:R-:W-:Y:S05]  /*2cca0*/  BSYNC B1 ;  /* 0x0000000000017941 */ /* 0x000fea0003800000 */
.L_x_2126:
        /* <DEDUP_REMOVED lines=12> */
.L_x_2128:
        /* <DEDUP_REMOVED lines=8> */
[----:B------:R-:W-:Y:S01]  /*2cdf0*/  LOP3.LUT P1, RZ, R22, 0x4, RZ, 0xc0, !PT ;  /* 0x0000000416ff7812 */ /* 0x000fe2000782c0ff */
[----:B------:R-:W-:-:S12]  /*2ce00*/  IMAD.MOV.U32 R2, RZ, RZ, R14 ;  /* 0x000000ffff027224 */ /* 0x000fd800078e000e */
[----:B------:R-:W-:Y:S05]  /*2ce10*/  WARPSYNC.COLLECTIVE R15, `(.L_x_2129) ;  /* 0x000000000f087348 */ /* 0x000fea0003c00000 */
[----:B------:R0:W1:Y:S02]  /*2ce20*/  SHFL.IDX P6, R14, R13, R12, R11 ;  /* 0x0000000c0d0e7389 */ /* 0x00006400000c000b */
[----:B01----:R-:W-:Y:S01]  /*2ce30*/  ENDCOLLECTIVE ;  /* 0x000000000000791b */ /* 0x003fe20003800000 */
.L_x_2129:
        /* <DEDUP_REMOVED lines=14> */
.L_x_2130:
[----:B------:R-:W-:Y:S02]  /*2cf20*/  IMAD.MOV.U32 R13, RZ, RZ, R21 ;  /* 0x000000ffff0d7224 */ /* 0x000fe400078e0015 */
[----:B------:R-:W-:Y:S02]  /*2cf30*/  IMAD.MOV.U32 R12, RZ, RZ, 0x2 ;  /* 0x00000002ff0c7424 */ /* 0x000fe400078e00ff */
[----:B------:R-:W-:-:S07]  /*2cf40*/  IMAD.MOV.U32 R2, RZ, RZ, R14 ;  /* 0x000000ffff027224 */ /* 0x000fce00078e000e */
[----:B------:R-:W-:Y:S05]  /*2cf50*/  WARPSYNC.COLLECTIVE R15, `(.L_x_2131) ;  /* 0x000000000f087348 */ /* 0x000fea0003c00000 */
[----:B------:R0:W1:Y:S02]  /*2cf60*/  SHFL.IDX P6, R14, R13, R12, R11 ;  /* 0x0000000c0d0e7389 */ /* 0x00006400000c000b */
[----:B01----:R-:W-:Y:S01]  /*2cf70*/  ENDCOLLECTIVE ;  /* 0x000000000000791b */ /* 0x003fe20003800000 */
.L_x_2131:
        /* <DEDUP_REMOVED lines=14> */
.L_x_2132:
[----:B------:R-:W-:Y:S02]  /*2d060*/  IMAD.MOV.U32 R13, RZ, RZ, R21 ;  /* 0x000000ffff0d7224 */ /* 0x000fe400078e0015 */
[----:B------:R-:W-:Y:S02]  /*2d070*/  IMAD.MOV.U32 R12, RZ, RZ, 0x3 ;  /* 0x00000003ff0c7424 */ /* 0x000fe400078e00ff */
[----:B------:R-:W-:-:S07]  /*2d080*/  IMAD.MOV.U32 R2, RZ, RZ, R14 ;  /* 0x000000ffff027224 */ /* 0x000fce00078e000e */
[----:B------:R-:W-:Y:S05]  /*2d090*/  WARPSYNC.COLLECTIVE R15, `(.L_x_2133) ;  /* 0x000000000f087348 */ /* 0x000fea0003c00000 */
[----:B------:R0:W1:Y:S02]  /*2d0a0*/  SHFL.IDX P6, R14, R13, R12, R11 ;  /* 0x0000000c0d0e7389 */ /* 0x00006400000c000b */
[----:B01----:R-:W-:Y:S01]  /*2d0b0*/  ENDCOLLECTIVE ;  /* 0x000000000000791b */ /* 0x003fe20003800000 */
.L_x_2133:
        /* <DEDUP_REMOVED lines=17> */
.L_x_2134:
[----:B------:R-:W-:Y:S01]  /*2d1d0*/  IMAD.MOV.U32 R2, RZ, RZ, R14 ;  /* 0x000000ffff027224 */ /* 0x000fe200078e000e */
[----:B------:R-:W-:Y:S06]  /*2d1e0*/  BRA `(.L_x_2135) ;  /* 0xffffffa800bc7947 */ /* 0x000fec000383ffff */
.L_x_1967:
[----:B-1----:R1:W2:Y:S02]  /*2d1f0*/  SYNCS.PHASECHK.TRANS64.TRYWAIT P0, [R7+URZ+0x30860], R2 ;  /* 0x03086002070075a7 */ /* 0x0022a4000800017f */
[----:B--2---:R-:W-:Y:S05]  /*2d200*/  @!P0 NANOSLEEP.SYNCS 0x989680 ;  /* 0x009896800000895d */ /* 0x004fea0003900000 */
[----:B------:R-:W2:Y:S02]  /*2d210*/  @!P0 SYNCS.PHASECHK.TRANS64 P0, [R7+URZ+0x30860], R2 ;  /* 0x03086002070085a7 */ /* 0x000ea4000800007f */
[----:B--2---:R-:W-:Y:S05]  /*2d220*/  @!P0 BRA `(.L_x_1967) ;  /* 0xfffffffc00f08947 */ /* 0x004fea000383ffff */
[----:B------:R-:W-:Y:S05]  /*2d230*/  BRA `(.L_x_2136) ;  /* 0xffffffac00387947 */ /* 0x000fea000383ffff */
.L_x_1968:
        /* <DEDUP_REMOVED lines=8> */
.L_x_2138:
[----:B------:R-:W-:Y:S05]  /*2d2c0*/  BSYNC B1 ;  /* 0x0000000000017941 */ /* 0x000fea0003800000 */
.L_x_2137:
[----:B------:R-:W-:Y:S02]  /*2d2d0*/  IMAD.MOV.U32 R13, RZ, RZ, R17 ;  /* 0x000000ffff0d7224 */ /* 0x000fe400078e0011 */
[----:B------:R-:W-:Y:S02]  /*2d2e0*/  IMAD.MOV.U32 R12, RZ, RZ, RZ ;  /* 0x000000ffff0c7224 */ /* 0x000fe400078e00ff */
[----:B------:R-:W-:Y:S02]  /*2d2f0*/  IMAD.MOV.U32 R11, RZ, RZ, 0x181f ;  /* 0x0000181fff0b7424 */ /* 0x000fe400078e00ff */
[----:B------:R-:W-:Y:S02]  /*2d300*/  IMAD.MOV.U32 R15, RZ, RZ, -0x1 ;  /* 0xffffffffff0f7424 */ /* 0x000fe400078e00ff */
[----:B------:R-:W-:Y:S02]  /*2d310*/  IMAD.MOV.U32 R3, RZ, RZ, R14 ;  /* 0x000000ffff037224 */ /* 0x000fe400078e000e */
[----:B------:R-:W-:-:S07]  /*2d320*/  IMAD R6, R6, 0x2, R23 ;  /* 0x0000000206067824 */ /* 0x000fce00078e0217 */
[----:B------:R-:W-:Y:S05]  /*2d330*/  WARPSYNC.COLLECTIVE R15, `(.L_x_2139) ;  /* 0x000000000f087348 */ /* 0x000fea0003c00000 */
[----:B------:R0:W1:Y:S02]  /*2d340*/  SHFL.IDX P6, R14, R13, R12, R11 ;  /* 0x0000000c0d0e7389 */ /* 0x00006400000c000b */
[----:B01----:R-:W-:Y:S01]  /*2d350*/  ENDCOLLECTIVE ;  /* 0x000000000000791b */ /* 0x003fe20003800000 */
.L_x_2139:
[----:B------:R-:W-:Y:S02]  /*2d360*/  IMAD.MOV.U32 R13, RZ, RZ, R24 ;  /* 0x000000ffff0d7224 */ /* 0x000fe400078e0018 */
[----:B------:R-:W-:Y:S02]  /*2d370*/  IMAD.MOV.U32 R12, RZ, RZ, 0x1 ;  /* 0x00000001ff0c7424 */ /* 0x000fe400078e00ff */
[----:B------:R-:W-:-:S07]  /*2d380*/  IMAD.MOV.U32 R2, RZ, RZ, R14 ;  /* 0x000000ffff027224 */ /* 0x000fce00078e000e */
[----:B------:R-:W-:Y:S05]  /*2d390*/  WARPSYNC.COLLECTIVE R15, `(.L_x_2140) ;  /* 0x000000000f087348 */ /* 0x000fea0003c00000 */
[----:B------:R0:W1:Y:S02]  /*2d3a0*/  SHFL.IDX P6, R14, R13, R12, R11 ;  /* 0x0000000c0d0e7389 */ /* 0x00006400000c000b */
[----:B01----:R-:W-:Y:S01]  /*2d3b0*/  ENDCOLLECTIVE ;  /* 0x000000000000791b */ /* 0x003fe20003800000 */
.L_x_2140:
        /* <DEDUP_REMOVED lines=18> */
.L_x_2141:
[----:B------:R-:W-:Y:S02]  /*2d4e0*/  IMAD.MOV.U32 R13, RZ, RZ, R24 ;  /* 0x000000ffff0d7224 */ /* 0x000fe400078e0018 */
[----:B------:R-:W-:Y:S02]  /*2d4f0*/  IMAD.MOV.U32 R12, RZ, RZ, 0x2 ;  /* 0x00000002ff0c7424 */ /* 0x000fe400078e00ff */
[----:B------:R-:W-:-:S07]  /*2d500*/  IMAD.MOV.U32 R2, RZ, RZ, R14 ;  /* 0x000000ffff027224 */ /* 0x000fce00078e000e */
[----:B------:R-:W-:Y:S05]  /*2d510*/  WARPSYNC.COLLECTIVE R15, `(.L_x_2142) ;  /* 0x000000000f087348 */ /* 0x000fea0003c00000 */
[----:B------:R0:W1:Y:S02]  /*2d520*/  SHFL.IDX P6, R14, R13, R12, R11 ;  /* 0x0000000c0d0e7389 */ /* 0x00006400000c000b */
[----:B01----:R-:W-:Y:S01]  /*2d530*/  ENDCOLLECTIVE ;  /* 0x000000000000791b */ /* 0x003fe20003800000 */
.L_x_2142:
        /* <DEDUP_REMOVED lines=18> */
.L_x_2143:
[----:B------:R-:W-:Y:S02]  /*2d660*/  IMAD.MOV.U32 R13, RZ, RZ, R24 ;  /* 0x000000ffff0d7224 */ /* 0x000fe400078e0018 */
[----:B------:R-:W-:Y:S02]  /*2d670*/  IMAD.MOV.U32 R12, RZ, RZ, 0x3 ;  /* 0x00000003ff0c7424 */ /* 0x000fe400078e00ff */
[----:B------:R-:W-:-:S07]  /*2d680*/  IMAD.MOV.U32 R2, RZ, RZ, R14 ;  /* 0x000000ffff027224 */ /* 0x000fce00078e000e */
[----:B------:R-:W-:Y:S05]  /*2d690*/  WARPSYNC.COLLECTIVE R15, `(.L_x_2144) ;  /* 0x000000000f087348 */ /* 0x000fea0003c00000 */
[----:B------:R0:W1:Y:S02]  /*2d6a0*/  SHFL.IDX P6, R14, R13, R12, R11 ;  /* 0x0000000c0d0e7389 */ /* 0x00006400000c000b */
[----:B01----:R-:W-:Y:S01]  /*2d6b0*/  ENDCOLLECTIVE ;  /* 0x000000000000791b */ /* 0x003fe20003800000 */
.L_x_2144:
        /* <DEDUP_REMOVED lines=13> */
.L_x_2145:
        /* <DEDUP_REMOVED lines=10> */
.L_x_1976:
[----:B0-----:R0:W1:Y:S02]  /*2d830*/  SYNCS.PHASECHK.TRANS64.TRYWAIT P0, [R4+URZ+0x30860], R3 ;  /* 0x03086003040075a7 */ /* 0x001064000800017f */
[----:B-1----:R-:W-:Y:S05]  /*2d840*/  @!P0 NANOSLEEP.SYNCS 0x989680 ;  /* 0x009896800000895d */ /* 0x002fea0003900000 */
[----:B------:R-:W1:Y:S02]  /*2d850*/  @!P0 SYNCS.PHASECHK.TRANS64 P0, [R4+URZ+0x30860], R3 ;  /* 0x03086003040085a7 */ /* 0x000e64000800007f */
[----:B-1----:R-:W-:Y:S05]  /*2d860*/  @!P0 BRA `(.L_x_1976) ;  /* 0xfffffffc00f08947 */ /* 0x002fea000383ffff */
[----:B------:R-:W-:Y:S05]  /*2d870*/  BRA `(.L_x_2147) ;  /* 0xffffffac00b87947 */ /* 0x000fea000383ffff */
.L_x_1977:
        /* <DEDUP_REMOVED lines=8> */
.L_x_2149:
[----:B------:R-:W-:Y:S05]  /*2d900*/  BSYNC B0 ;  /* 0x0000000000007941 */ /* 0x000fea0003800000 */
.L_x_2148:
        /* <DEDUP_REMOVED lines=11> */
.L_x_2150:
[----:B------:R-:W-:Y:S01]  /*2d9c0*/  ULDC UR4, c[0x0][0x2f4] ;  /* 0x0000bd0000047ab9 */ /* 0x000fe20000000800 */
[----:B------:R-:W-:Y:S01]  /*2d9d0*/  IMAD R0, R0, 0x2, R23 ;  /* 0x0000000200007824 */ /* 0x000fe200078e0217 */
[----:B------:R-:W-:Y:S02]  /*2d9e0*/  ISETP.GE.AND P3, PT, R37, UR4, PT ;  /* 0x0000000425007c0c */ /* 0x000fe4000bf66270 */
[----:B------:R-:W-:Y:S02]  /*2d9f0*/  ISETP.GE.AND P2, PT, R7, UR4, PT ;  /* 0x0000000407007c0c */ /* 0x000fe4000bf46270 */
        /* <DEDUP_REMOVED lines=18> */
.L_x_2151:
[----:B------:R-:W-:Y:S01]  /*2db20*/  @!PT LDS RZ, [RZ] ;  /* 0x00000000fffff984 */ /* 0x000fe20000000800 */
[----:B------:R-:W-:Y:S01]  /*2db30*/  @!PT LDS RZ, [RZ] ;  /* 0x00000000fffff984 */ /* 0x000fe20000000800 */
[----:B------:R-:W-:Y:S01]  /*2db40*/  @!PT LDS RZ, [RZ] ;  /* 0x00000000fffff984 */ /* 0x000fe20000000800 */
[----:B------:R-:W-:Y:S01]  /*2db50*/  LDGSTS.E.BYPASS.LTC128B.128 [R0+0x4400], desc[UR60][R2.64+0x100], !P4 ;  /* 0x0440010002007fae */ /* 0x000fe2000e101d7c */
[----:B------:R-:W-:Y:S01]  /*2db60*/  ISETP.LT.OR P4, PT, R5, 0x1, P0 ;  /* 0x000000010500780c */ /* 0x000fe20000781670 */
[----:B------:R-:W-:-:S12]  /*2db70*/  IMAD.MOV.U32 R13, RZ, RZ, R17 ;  /* 0x000000ffff0d7224 */ /* 0x000fd800078e0011 */
[----:B------:R0:W-:Y:S02]  /*2db80*/  LDGSTS.E.BYPASS.LTC128B.128 [R0+0x6400], desc[UR60][R2.64+0x180], !P4 ;  /* 0x0640018002007fae */ /* 0x0001e4000e101d7c */
[----:B0-----:R-:W-:-:S07]  /*2db90*/  IMAD.MOV.U32 R3, RZ, RZ, R14 ;  /* 0x000000ffff037224 */ /* 0x001fce00078e000e */
[----:B------:R-:W-:Y:S05]  /*2dba0*/  WARPSYNC.COLLECTIVE R15, `(.L_x_2152) ;  /* 0x000000000f087348 */ /* 0x000fea0003c00000 */
[----:B------:R0:W1:Y:S02]  /*2dbb0*/  SHFL.IDX P6, R14, R13, R12, R11 ;  /* 0x0000000c0d0e7389 */ /* 0x00006400000c000b */
[----:B01----:R-:W-:Y:S01]  /*2dbc0*/  ENDCOLLECTIVE ;  /* 0x000000000000791b */ /* 0x003fe20003800000 */
.L_x_2152:
[----:B------:R-:W-:Y:S02]  /*2dbd0*/  IMAD.MOV.U32 R13, RZ, RZ, R24 ;  /* 0x000000ffff0d7224 */ /* 0x000fe400078e0018 */
[----:B------:R-:W-:Y:S01]  /*2dbe0*/  IMAD.MOV.U32 R12, RZ, RZ, 0x2 ;  /* 0x00000002ff0c7424 */ /* 0x000fe200078e00ff */
[----:B------:R-:W-:-:S13]  /*2dbf0*/  IADD3 R2, P4, R14, R8, RZ ;  /* 0x000000080e027210 */ /* 0x000fda0007f9e0ff */
[----:B------:R-:W-:Y:S05]  /*2dc00*/  WARPSYNC.COLLECTIVE R15, `(.L_x_2153) ;  /* 0x000000000f087348 */ /* 0x000fea0003c00000 */
[----:B------:R0:W1:Y:S02]  /*2dc10*/  SHFL.IDX P6, R14, R13, R12, R11 ;  /* 0x0000000c0d0e7389 */ /* 0x00006400000c000b */
[----:B01----:R-:W-:Y:S01]  /*2dc20*/  ENDCOLLECTIVE ;  /* 0x000000000000791b */ /* 0x003fe20003800000 */
.L_x_2153:
        /* <DEDUP_REMOVED lines=12> */
.L_x_2154:
        /* <DEDUP_REMOVED lines=14> */
.L_x_2155:
        /* <DEDUP_REMOVED lines=12> */
.L_x_2156:
        /* <DEDUP_REMOVED lines=9> */
.L_x_1982:
        /* <DEDUP_REMOVED lines=8> */
.L_x_2159:
[----:B------:R-:W-:Y:S05]  /*2dfa0*/  BSYNC B0 ;  /* 0x0000000000007941 */ /* 0x000fea0003800000 */
.L_x_2158:
[----:B------:R-:W-:Y:S02]  /*2dfb0*/  IMAD.MOV.U32 R13, RZ, RZ, R16 ;  /* 0x000000ffff0d7224 */ /* 0x000fe400078e0010 */
        /* <DEDUP_REMOVED lines=8> */
.L_x_2160:
        /* <DEDUP_REMOVED lines=18> */
.L_x_2161:
[----:B------:R-:W-:Y:S01]  /*2e160*/  IMAD.MOV.U32 R12, RZ, RZ, 0x2 ;  /* 0x00000002ff0c7424 */ /* 0x000fe200078e00ff */
[----:B------:R-:W-:-:S05]  /*2e170*/  SEL R4, R14, RZ, P1 ;  /* 0x000000ff0e047207 */ /* 0x000fca0000800000 */
[----:B------:R-:W-:-:S04]  /*2e180*/  IMAD.IADD R4, R17, 0x1, R4 ;  /* 0x0000000111047824 */ /* 0x000fc800078e0204 */
[----:B------:R-:W-:-:S07]  /*2e190*/  IMAD.MOV.U32 R13, RZ, RZ, R4 ;  /* 0x000000ffff0d7224 */ /* 0x000fce00078e0004 */
[----:B------:R-:W-:Y:S05]  /*2e1a0*/  WARPSYNC.COLLECTIVE R15, `(.L_x_2162) ;  /* 0x000000000f087348 */ /* 0x000fea0003c00000 */
[----:B------:R0:W1:Y:S02]  /*2e1b0*/  SHFL.UP P6, R14, R13, R12, R11 ;  /* 0x0400000c0d0e7389 */ /* 0x00006400000c000b */
[----:B01----:R-:W-:Y:S01]  /*2e1c0*/  ENDCOLLECTIVE ;  /* 0x000000000000791b */ /* 0x003fe20003800000 */
.L_x_2162:
[----:B------:R-:W-:Y:S01]  /*2e1d0*/  IMAD.MOV.U32 R12, RZ, RZ, 0x4 ;  /* 0x00000004ff0c7424 */ /* 0x000fe200078e00ff */
[----:B------:R-:W-:-:S05]  /*2e1e0*/  SEL R3, R14, RZ, P2 ;  /* 0x000000ff0e037207 */ /* 0x000fca0001000000 */
[----:B------:R-:W-:-:S04]  /*2e1f0*/  IMAD.IADD R6, R4, 0x1, R3 ;  /* 0x0000000104067824 */ /* 0x000fc800078e0203 */
[----:B------:R-:W-:-:S07]  /*2e200*/  IMAD.MOV.U32 R13, RZ, RZ, R6 ;  /* 0x000000ffff0d7224 */ /* 0x000fce00078e0006 */
[----:B------:R-:W-:Y:S05]  /*2e210*/  WARPSYNC.COLLECTIVE R15, `(.L_x_2163) ;  /* 0x000000000f087348 */ /* 0x000fea0003c00000 */
[----:B------:R0:W1:Y:S02]  /*2e220*/  SHFL.UP P6, R14, R13, R12, R11 ;  /* 0x0400000c0d0e7389 */ /* 0x00006400000c000b */
[----:B01----:R-:W-:Y:S01]  /*2e230*/  ENDCOLLECTIVE ;  /* 0x000000000000791b */ /* 0x003fe20003800000 */
.L_x_2163:
[----:B------:R-:W-:Y:S01]  /*2e240*/  IMAD.MOV.U32 R12, RZ, RZ, 0x8 ;  /* 0x00000008ff0c7424 */ /* 0x000fe200078e00ff */
[----:B------:R-:W-:-:S05]  /*2e250*/  SEL R3, R14, RZ, P3 ;  /* 0x000000ff0e037207 */ /* 0x000fca0001800000 */
[----:B------:R-:W-:-:S04]  /*2e260*/  IMAD.IADD R2, R6, 0x1, R3 ;  /* 0x0000000106027824 */ /* 0x000fc800078e0203 */
[----:B------:R-:W-:-:S07]  /*2e270*/  IMAD.MOV.U32 R13, RZ, RZ, R2 ;  /* 0x000000ffff0d7224 */ /* 0x000fce00078e0002 */
[----:B------:R-:W-:Y:S05]  /*2e280*/  WARPSYNC.COLLECTIVE R15, `(.L_x_2164) ;  /* 0x000000000f087348 */ /* 0x000fea0003c00000 */
[----:B------:R0:W1:Y:S02]  /*2e290*/  SHFL.UP P6, R14, R13, R12, R11 ;  /* 0x0400000c0d0e7389 */ /* 0x00006400000c000b */
[----:B01----:R-:W-:Y:S01]  /*2e2a0*/  ENDCOLLECTIVE ;  /* 0x000000000000791b */ /* 0x003fe20003800000 */
.L_x_2164:
[----:B------:R-:W-:Y:S01]  /*2e2b0*/  IMAD.MOV.U32 R12, RZ, RZ, 0x10 ;  /* 0x00000010ff0c7424 */ /* 0x000fe200078e00ff */
[----:B------:R-:W-:-:S05]  /*2e2c0*/  SEL R3, R14, RZ, P4 ;  /* 0x000000ff0e037207 */ /* 0x000fca0002000000 */
[----:B------:R-:W-:-:S04]  /*2e2d0*/  IMAD.IADD R3, R2, 0x1, R3 ;  /* 0x0000000102037824 */ /* 0x000fc800078e0203 */
[----:B------:R-:W-:-:S07]  /*2e2e0*/  IMAD.MOV.U32 R13, RZ, RZ, R3 ;  /* 0x000000ffff0d7224 */ /* 0x000fce00078e0003 */
[----:B------:R-:W-:Y:S05]  /*2e2f0*/  WARPSYNC.COLLECTIVE R15, `(.L_x_2165) ;  /* 0x000000000f087348 */ /* 0x000fea0003c00000 */
[----:B------:R0:W1:Y:S02]  /*2e300*/  SHFL.UP P6, R14, R13, R12, R11 ;  /* 0x0400000c0d0e7389 */ /* 0x00006400000c000b */
[----:B01----:R-:W-:Y:S01]  /*2e310*/  ENDCOLLECTIVE ;  /* 0x000000000000791b */ /* 0x003fe20003800000 */
.L_x_2165:
        /* <DEDUP_REMOVED lines=8> */
.L_x_2166:
[----:B------:R-:W-:Y:S05]  /*2e3a0*/  BRA `(.L_x_2167) ;  /* 0xffffffac000c7947 */ /* 0x000fea000383ffff */
.L_x_1987:
[----:B------:R-:W-:Y:S01]  /*2e3b0*/  BSSY B0, `(.L_x_2168) ;  /* 0x0000008000007945 */ /* 0x000fe20003800000 */
[----:B-----5:R-:W-:Y:S02]  /*2e3c0*/  IMAD.MOV.U32 R13, RZ, RZ, R17 ;  /* 0x000000ffff0d7224 */ /* 0x020fe400078e0011 */
[----:B------:R-:W-:Y:S02]  /*2e3d0*/  IMAD.MOV.U32 R12, RZ, RZ, 0x1 ;  /* 0x00000001ff0c7424 */ /* 0x000fe400078e00ff */
[----:B------:R-:W-:Y:S02]  /*2e3e0*/  IMAD.MOV.U32 R11, RZ, RZ, RZ ;  /* 0x000000ffff0b7224 */ /* 0x000fe400078e00ff */
[----:B------:R-:W-:-:S07]  /*2e3f0*/  IMAD.MOV.U32 R15, RZ, RZ, -0x1 ;  /* 0xffffffffff0f7424 */ /* 0x000fce00078e00ff */
[----:B01----:R-:W-:Y:S05]  /*2e400*/  WARPSYNC.COLLECTIVE R15, `(.L_x_2169) ;  /* 0x000000000f087348 */ /* 0x003fea0003c00000 */
[----:B------:R2:W3:Y:S02]  /*2e410*/  SHFL.UP P6, R14, R13, R12, R11 ;  /* 0x0400000c0d0e7389 */ /* 0x0004e400000c000b */
[----:B0123--:R-:W-:Y:S01]  /*2e420*/  ENDCOLLECTIVE ;  /* 0x000000000000791b */ /* 0x00ffe20003800000 */
.L_x_2169:
[----:B------:R-:W-:Y:S05]  /*2e430*/  BSYNC B0 ;  /* 0x0000000000007941 */ /* 0x000fea0003800000 */
.L_x_2168:
        /* <DEDUP_REMOVED lines=8> */
.L_x_2170:
[----:B------:R-:W-:Y:S01]  /*2e4c0*/  IMAD.MOV.U32 R12, RZ, RZ, 0x4 ;  /* 0x00000004ff0c7424 */ /* 0x000fe200078e00ff */
[----:B------:R-:W-:-:S05]  /*2e4d0*/  SEL R2, R14, RZ, P2 ;  /* 0x000000ff0e027207 */ /* 0x000fca0001000000 */
[----:B------:R-:W-:-:S04]  /*2e4e0*/  IMAD.IADD R2, R13, 0x1, R2 ;  /* 0x000000010d027824 */ /* 0x000fc800078e0202 */
[----:B------:R-:W-:-:S07]  /*2e4f0*/  IMAD.MOV.U32 R13, RZ, RZ, R2 ;  /* 0x000000ffff0d7224 */ /* 0x000fce00078e0002 */
[----:B------:R-:W-:Y:S05]  /*2e500*/  WARPSYNC.COLLECTIVE R15, `(.L_x_2171) ;  /* 0x000000000f087348 */ /* 0x000fea0003c00000 */
[----:B------:R0:W1:Y:S02]  /*2e510*/  SHFL.UP P6, R14, R13, R12, R11 ;  /* 0x0400000c0d0e7389 */ /* 0x00006400000c000b */
[----:B01----:R-:W-:Y:S01]  /*2e520*/  ENDCOLLECTIVE ;  /* 0x000000000000791b */ /* 0x003fe20003800000 */
.L_x_2171:
[----:B------:R-:W-:Y:S01]  /*2e530*/  IMAD.MOV.U32 R12, RZ, RZ, 0x8 ;  /* 0x00000008ff0c7424 */ /* 0x000fe200078e00ff */
[----:B------:R-:W-:-:S05]  /*2e540*/  SEL R3, R14, RZ, P3 ;  /* 0x000000ff0e037207 */ /* 0x000fca0001800000 */
[----:B------:R-:W-:-:S04]  /*2e550*/  IMAD.IADD R3, R2, 0x1, R3 ;  /* 0x0000000102037824 */ /* 0x000fc800078e0203 */
[----:B------:R-:W-:-:S07]  /*2e560*/  IMAD.MOV.U32 R13, RZ, RZ, R3 ;  /* 0x000000ffff0d7224 */ /* 0x000fce00078e0003 */
[----:B------:R-:W-:Y:S05]  /*2e570*/  WARPSYNC.COLLECTIVE R15, `(.L_x_2172) ;  /* 0x000000000f087348 */ /* 0x000fea0003c00000 */
[----:B------:R0:W1:Y:S02]  /*2e580*/  SHFL.UP P6, R14, R13, R12, R11 ;  /* 0x0400000c0d0e7389 */ /* 0x00006400000c000b */
[----:B01----:R-:W-:Y:S01]  /*2e590*/  ENDCOLLECTIVE ;  /* 0x000000000000791b */ /* 0x003fe20003800000 */
.L_x_2172:
[----:B------:R-:W-:Y:S01]  /*2e5a0*/  IMAD.MOV.U32 R12, RZ, RZ, 0x10 ;  /* 0x00000010ff0c7424 */ /* 0x000fe200078e00ff */
[----:B------:R-:W-:-:S05]  /*2e5b0*/  SEL R4, R14, RZ, P4 ;  /* 0x000000ff0e047207 */ /* 0x000fca0002000000 */
[----:B------:R-:W-:-:S04]  /*2e5c0*/  IMAD.IADD R4, R3, 0x1, R4 ;  /* 0x0000000103047824 */ /* 0x000fc800078e0204 */
[----:B------:R-:W-:-:S07]  /*2e5d0*/  IMAD.MOV.U32 R13, RZ, RZ, R4 ;  /* 0x000000ffff0d7224 */ /* 0x000fce00078e0004 */
[----:B------:R-:W-:Y:S05]  /*2e5e0*/  WARPSYNC.COLLECTIVE R15, `(.L_x_2173) ;  /* 0x000000000f087348 */ /* 0x000fea0003c00000 */
[----:B------:R0:W1:Y:S02]  /*2e5f0*/  SHFL.UP P6, R14, R13, R12, R11 ;  /* 0x0400000c0d0e7389 */ /* 0x00006400000c000b */
[----:B01----:R-:W-:Y:S01]  /*2e600*/  ENDCOLLECTIVE ;  /* 0x000000000000791b */ /* 0x003fe20003800000 */
.L_x_2173:
        /* <DEDUP_REMOVED lines=8> */
.L_x_2174:
[----:B------:R-:W-:Y:S05]  /*2e690*/  BRA `(.L_x_2175) ;  /* 0xffffffa800ec7947 */ /* 0x000fea000383ffff */
.L_x_1989:
[----:B------:R-:W-:Y:S01]  /*2e6a0*/  BSSY B0, `(.L_x_2176) ;  /* 0x0000006000007945 */ /* 0x000fe20003800000 */
[----:B------:R-:W-:Y:S01]  /*2e6b0*/  PLOP3.LUT P6, PT, P6, PT, PT, 0x8, 0x0 ;  /* 0x000000000000781c */ /* 0x000fe200037ce170 */
[----:B------:R-:W-:-:S12]  /*2e6c0*/  IMAD.MOV.U32 R15, RZ, RZ, -0x1 ;  /* 0xffffffffff0f7424 */ /* 0x000fd800078e00ff */
[----:B01----:R-:W-:Y:S05]  /*2e6d0*/  WARPSYNC.COLLECTIVE R15, `(.L_x_2177) ;  /* 0x000000000f087348 */ /* 0x003fea0003c00000 */
[----:B------:R-:W-:Y:S01]  /*2e6e0*/  VOTE.ANY R14, PT, P6 ;  /* 0x00000000000e7806 */ /* 0x000fe200030e0100 */
[----:B01----:R-:W-:Y:S06]  /*2e6f0*/  ENDCOLLECTIVE ;  /* 0x000000000000791b */ /* 0x003fec0003800000 */
.L_x_2177:
[----:B------:R-:W-:Y:S05]  /*2e700*/  BSYNC B0 ;  /* 0x0000000000007941 */ /* 0x000fea0003800000 */
.L_x_2176:
        /* <DEDUP_REMOVED lines=9> */
.L_x_2178:
[----:B------:R-:W-:Y:S01]  /*2e7a0*/  IMAD.MOV.U32 R17, RZ, RZ, R14 ;  /* 0x000000ffff117224 */ /* 0x000fe200078e000e */
[----:B------:R-:W-:Y:S06]  /*2e7b0*/  BRA `(.L_x_2179) ;  /* 0xffffffa800dc7947 */ /* 0x000fec000383ffff */
.L_x_1991:
[----:B------:R-:W-:Y:S01]  /*2e7c0*/  BSSY B0, `(.L_x_2180) ;  /* 0x0000007000007945 */ /* 0x000fe20003800000 */
[----:B------:R-:W-:Y:S02]  /*2e7d0*/  IMAD.MOV.U32 R13, RZ, RZ, R2 ;  /* 0x000000ffff0d7224 */ /* 0x000fe400078e0002 */
[----:B------:R-:W-:Y:S02]  /*2e7e0*/  IMAD.MOV.U32 R11, RZ, RZ, 0x1f ;  /* 0x0000001fff0b7424 */ /* 0x000fe400078e00ff */
[----:B------:R-:W-:-:S07]  /*2e7f0*/  IMAD.MOV.U32 R15, RZ, RZ, -0x1 ;  /* 0xffffffffff0f7424 */ /* 0x000fce00078e00ff */
[----:B0123--:R-:W-:Y:S05]  /*2e800*/  WARPSYNC.COLLECTIVE R15, `(.L_x_2181) ;  /* 0x000000000f087348 */ /* 0x00ffea0003c00000 */
[----:B------:R4:W0:Y:S02]  /*2e810*/  SHFL.IDX P6, R14, R13, R12, R11 ;  /* 0x0000000c0d0e7389 */ /* 0x00082400000c000b */
[----:B01234-:R-:W-:Y:S01]  /*2e820*/  ENDCOLLECTIVE ;  /* 0x000000000000791b */ /* 0x01ffe20003800000 */
.L_x_2181:
[----:B------:R-:W-:Y:S05]  /*2e830*/  BSYNC B0 ;  /* 0x0000000000007941 */ /* 0x000fea0003800000 */
.L_x_2180:
[----:B------:R-:W-:Y:S05]  /*2e840*/  BRA `(.L_x_1990) ;  /* 0xffffffa800d47947 */ /* 0x000fea000383ffff */
.L_x_1995:
[----:B0-----:R0:W3:Y:S02]  /*2e850*/  SYNCS.PHASECHK.TRANS64.TRYWAIT P0, [R5+URZ+0x30820], R0 ;  /* 0x03082000050075a7 */ /* 0x0010e4000800017f */
[----:B---3--:R-:W-:Y:S05]  /*2e860*/  @!P0 NANOSLEEP.SYNCS 0x989680 ;  /* 0x009896800000895d */ /* 0x008fea0003900000 */
[----:B------:R-:W3:Y:S02]  /*2e870*/  @!P0 SYNCS.PHASECHK.TRANS64 P0, [R5+URZ+0x30820], R0 ;  /* 0x03082000050085a7 */ /* 0x000ee4000800007f */
[----:B---3--:R-:W-:Y:S05]  /*2e880*/  @!P0 BRA `(.L_x_1995) ;  /* 0xfffffffc00f08947 */ /* 0x008fea000383ffff */
[----:B------:R-:W-:Y:S05]  /*2e890*/  BRA `(.L_x_2182) ;  /* 0xffffffb0004c7947 */ /* 0x000fea000383ffff */
.L_x_1996:
        /* <DEDUP_REMOVED lines=11> */
.L_x_2184:
[----:B------:R-:W-:Y:S05]  /*2e950*/  BSYNC B0 ;  /* 0x0000000000007941 */ /* 0x000fea0003800000 */
.L_x_2183:
[----:B------:R-:W-:Y:S05]  /*2e960*/  BRA `(.L_x_2185) ;  /* 0xffffffb000347947 */ /* 0x000fea000383ffff */
.L_x_1997:
[----:B------:R-:W-:Y:S01]  /*2e970*/  BSSY B0, `(.L_x_2186) ;  /* 0x0000006000007945 */ /* 0x000fe20003800000 */
[----:B------:R-:W-:-:S07]  /*2e980*/  IMAD.MOV.U32 R15, RZ, RZ, -0x1 ;  /* 0xffffffffff0f7424 */ /* 0x000fce00078e00ff */
[----:B012---:R-:W-:Y:S05]  /*2e990*/  WARPSYNC.COLLECTIVE R15, `(.L_x_2187) ;  /* 0x000000000f0c7348 */ /* 0x007fea0003c00000 */
[----:B------:R-:W-:Y:S02]  /*2e9a0*/  ELECT P6, UR62, PT ;  /* 0x00000000003e782f */ /* 0x000fe400038c0000 */
[----:B------:R-:W-:Y:S01]  /*2e9b0*/  MOV R14, UR62 ;  /* 0x0000003e000e7c02 */ /* 0x000fe20008000f00 */
[----:B012---:R-:W-:Y:S10]  /*2e9c0*/  ENDCOLLECTIVE ;  /* 0x000000000000791b */ /* 0x007ff40003800000 */
.L_x_2187:
[----:B------:R-:W-:Y:S05]  /*2e9d0*/  BSYNC B0 ;  /* 0x0000000000007941 */ /* 0x000fea0003800000 */
.L_x_2186:
[----:B------:R-:W-:Y:S05]  /*2e9e0*/  BRA `(.L_x_2188) ;  /* 0xffffffb000287947 */ /* 0x000fea000383ffff */
.L_x_1999:
[----:B0-----:R0:W3:Y:S02]  /*2e9f0*/  SYNCS.PHASECHK.TRANS64.TRYWAIT P1, [R3+URZ+0x30840], R2 ;  /* 0x03084002030075a7 */ /* 0x0010e4000802017f */
[----:B---3--:R-:W-:Y:S05]  /*2ea00*/  @!P1 NANOSLEEP.SYNCS 0x989680 ;  /* 0x009896800000995d */ /* 0x008fea0003900000 */
[----:B------:R-:W3:Y:S02]  /*2ea10*/  @!P1 SYNCS.PHASECHK.TRANS64 P1, [R3+URZ+0x30840], R2 ;  /* 0x03084002030095a7 */ /* 0x000ee4000802007f */
[----:B---3--:R-:W-:Y:S05]  /*2ea20*/  @!P1 BRA `(.L_x_1999) ;  /* 0xfffffffc00f09947 */ /* 0x008fea000383ffff */
[----:B------:R-:W-:Y:S05]  /*2ea30*/  BRA `(.L_x_2189) ;  /* 0xffffffb000487947 */ /* 0x000fea000383ffff */
.L_x_2001:
[----:B---3--:R3:W4:Y:S02]  /*2ea40*/  SYNCS.PHASECHK.TRANS64.TRYWAIT P1, [R25+URZ+0x30840], R0 ;  /* 0x03084000190075a7 */ /* 0x008724000802017f */
[----:B----4-:R-:W-:Y:S05]  /*2ea50*/  @!P1 NANOSLEEP.SYNCS 0x989680 ;  /* 0x009896800000995d */ /* 0x010fea0003900000 */
[----:B------:R-:W4:Y:S02]  /*2ea60*/  @!P1 SYNCS.PHASECHK.TRANS64 P1, [R25+URZ+0x30840], R0 ;  /* 0x03084000190095a7 */ /* 0x000f24000802007f */
[----:B----4-:R-:W-:Y:S05]  /*2ea70*/  @!P1 BRA `(.L_x_2001) ;  /* 0xfffffffc00f09947 */ /* 0x010fea000383ffff */
[----:B------:R-:W-:Y:S05]  /*2ea80*/  BRA `(.L_x_2190) ;  /* 0xffffffb000547947 */ /* 0x000fea000383ffff */
.L_x_2003:
[----:B----4-:R4:W0:Y:S02]  /*2ea90*/  SYNCS.PHASECHK.TRANS64.TRYWAIT P1, [R3+URZ+0x30860], R2 ;  /* 0x03086002030075a7 */ /* 0x010824000802017f */
[----:B0-----:R-:W-:Y:S05]  /*2eaa0*/  @!P1 NANOSLEEP.SYNCS 0x989680 ;  /* 0x009896800000995d */ /* 0x001fea0003900000 */
[----:B------:R-:W0:Y:S02]  /*2eab0*/  @!P1 SYNCS.PHASECHK.TRANS64 P1, [R3+URZ+0x30860], R2 ;  /* 0x03086002030095a7 */ /* 0x000e24000802007f */
[----:B0-----:R-:W-:Y:S05]  /*2eac0*/  @!P1 BRA `(.L_x_2003) ;  /* 0xfffffffc00f09947 */ /* 0x001fea000383ffff */
[----:B------:R-:W-:Y:S05]  /*2ead0*/  BRA `(.L_x_2191) ;  /* 0xffffffb000507947 */ /* 0x000fea000383ffff */
.L_x_2192:
        /* <DEDUP_REMOVED lines=10> */
.L_x_15829:


//--------------------- .text._ZN7cutlass13device_kernelIN5flash11enable_sm90INS1_16FlashAttnFwdSm90INS1_25CollectiveMainloopFwdSm90ILi2EN4cute5tupleIJNS5_1CILi1EEES8_S8_EEENS6_IJNS7_ILi128EEENS7_ILi80EEENS7_ILi256EEEEEELi256ENS_10bfloat16_tEfNS_4arch4Sm90ELb1ELb0ELb0ELb0ELb1ELb0ELb0ELb1ELb1ELb1ELb0ELb0EEENS1_21CollectiveEpilogueFwdINS6_IJSA_SC_SB_EEES9_SE_SG_Li256ELb0ELb1ELb0ELb0EEENS1_30DynamicPersistentTileSchedulerILi256ELi128ELb0ELb1ELb1EEEEEEEEEvNT_6ParamsE --------------------------
	.section	.text._ZN7cutlass13device_kernelIN5flash11enable_sm90INS1_16FlashAttnFwdSm90INS1_25CollectiveMainloopFwdSm90ILi2EN4cute5tupleIJNS5_1CILi1EEES8_S8_EEENS6_IJNS7_ILi128EEENS7_ILi80EEENS7_ILi256EEEEEELi256ENS_10bfloat16_tEfNS_4arch4Sm90ELb1ELb0ELb0ELb0ELb1ELb0ELb0ELb1ELb1ELb1ELb0ELb0EEENS1_21CollectiveEpilogueFwdINS6_IJSA_SC_SB_EEES9_SE_SG_Li256ELb0ELb1ELb0ELb0EEENS1_30DynamicPersistentTileSchedulerILi256ELi128ELb0ELb1ELb1EEEEEEEEEvNT_6ParamsE,"ax",@progbits
	.align	128
.text._ZN7cutlass13device_kernelIN5flash11enable_sm90INS1_16FlashAttnFwdSm90INS1_25CollectiveMainloopFwdSm90ILi2EN4cute5tupleIJNS5_1CILi1EEES8_S8_EEENS6_IJNS7_ILi128EEENS7_ILi80EEENS7_ILi256EEEEEELi256ENS_10bfloat16_tEfNS_4arch4Sm90ELb1ELb0ELb0ELb0ELb1ELb0ELb0ELb1ELb1ELb1ELb0ELb0EEENS1_21CollectiveEpilogueFwdINS6_IJSA_SC_SB_EEES9_SE_SG_Li256ELb0ELb1ELb0ELb0EEENS1_30DynamicPersistentTileSchedulerILi256ELi128ELb0ELb1ELb1EEEEEEEEEvNT_6ParamsE:
        .type           _ZN7cutlass13device_kernelIN5flash11enable_sm90INS1_16FlashAttnFwdSm90INS1_25CollectiveMainloopFwdSm90ILi2EN4cute5tupleIJNS5_1CILi1EEES8_S8_EEENS6_IJNS7_ILi128EEENS7_ILi80EEENS7_ILi256EEEEEELi256ENS_10bfloat16_tEfNS_4arch4Sm90ELb1ELb0ELb0ELb0ELb1ELb0ELb0ELb1ELb1ELb1ELb0ELb0EEENS1_21CollectiveEpilogueFwdINS6_IJSA_SC_SB_EEES9_SE_SG_Li256ELb0ELb1ELb0ELb0EEENS1_30DynamicPersistentTileSchedulerILi256ELi128ELb0ELb1ELb1EEEEEEEEEvNT_6ParamsE,@function
        .size           _ZN7cutlass13device_kernelIN5flash11enable_sm90INS1_16FlashAttnFwdSm90INS1_25CollectiveMainloopFwdSm90ILi2EN4cute5tupleIJNS5_1CILi1EEES8_S8_EEENS6_IJNS7_ILi128EEENS7_ILi80EEENS7_ILi256EEEEEELi256ENS_10bfloat16_tEfNS_4arch4Sm90ELb1ELb0ELb0ELb0ELb1ELb0ELb0ELb1ELb1ELb1ELb0ELb0EEENS1_21CollectiveEpilogueFwdINS6_IJSA_SC_SB_EEES9_SE_SG_Li256ELb0ELb1ELb0ELb0EEENS1_30DynamicPersistentTileSchedulerILi256ELi128ELb0ELb1ELb1EEEEEEEEEvNT_6ParamsE,(.L_x_15830 - _ZN7cutlass13device_kernelIN5flash11enable_sm90INS1_16FlashAttnFwdSm90INS1_25CollectiveMainloopFwdSm90ILi2EN4cute5tupleIJNS5_1CILi1EEES8_S8_EEENS6_IJNS7_ILi128EEENS7_ILi80EEENS7_ILi256EEEEEELi256ENS_10bfloat16_tEfNS_4arch4Sm90ELb1ELb0ELb0ELb0ELb1ELb0ELb0ELb1ELb1ELb1ELb0ELb0EEENS1_21CollectiveEpilogueFwdINS6_IJSA_SC_SB_EEES9_SE_SG_Li256ELb0ELb1ELb0ELb0EEENS1_30DynamicPersistentTileSchedulerILi256ELi128ELb0ELb1ELb1EEEEEEEEEvNT_6ParamsE)
        .other          _ZN7cutlass13device_kernelIN5flash11enable_sm90INS1_16FlashAttnFwdSm90INS1_25CollectiveMainloopFwdSm90ILi2EN4cute5tupleIJNS5_1CILi1EEES8_S8_EEENS6_IJNS7_ILi128EEENS7_ILi80EEENS7_ILi256EEEEEELi256ENS_10bfloat16_tEfNS_4arch4Sm90ELb1ELb0ELb0ELb0ELb1ELb0ELb0ELb1ELb1ELb1ELb0ELb0EEENS1_21CollectiveEpilogueFwdINS6_IJSA_SC_SB_EEES9_SE_SG_Li256ELb0ELb1ELb0ELb0EEENS1_30DynamicPersistentTileSchedulerILi256ELi128ELb0ELb1ELb1EEEEEEEEEvNT_6ParamsE,@"STO_CUDA_ENTRY STV_DEFAULT"
_ZN7cutlass13device_kernelIN5flash11enable_sm90INS1_16FlashAttnFwdSm90INS1_25CollectiveMainloopFwdSm90ILi2EN4cute5tupleIJNS5_1CILi1EEES8_S8_EEENS6_IJNS7_ILi128EEENS7_ILi80EEENS7_ILi256EEEEEELi256ENS_10bfloat16_tEfNS_4arch4Sm90ELb1ELb0ELb0ELb0ELb1ELb0ELb0ELb1ELb1ELb1ELb0ELb0EEENS1_21CollectiveEpilogueFwdINS6_IJSA_SC_SB_EEES9_SE_SG_Li256ELb0ELb1ELb0ELb0EEENS1_30DynamicPersistentTileSchedulerILi256ELi128ELb0ELb1ELb1EEEEEEEEEvNT_6ParamsE:
        /* <DEDUP_REMOVED lines=45> */
.L_x_2193:
        /* <DEDUP_REMOVED lines=22> */
.L_x_2194:
        /* <DEDUP_REMOVED lines=18> */
.L_x_2195:
        /* <DEDUP_REMOVED lines=22> */
.L_x_2196:
        /* <DEDUP_REMOVED lines=23> */
.L_x_2197:
        /* <DEDUP_REMOVED lines=10> */
.L_x_2199:
        /* <DEDUP_REMOVED lines=10> */
[----:B------:R-:W2:Y:S01]  /*0960*/  LDL R3, [R1+0x4] ;  /* 0x0000040001037983 */ /* 0x000ea20000100800 */
[----:B------:R-:W-:Y:S01]  /*0970*/  UMOV UR36, URZ ;  /* 0x0000003f00247c82 */ /* 0x000fe20008000000 */
[----:B0-----:R-:W0:Y:S02]  /*0980*/  S2R R2, SR_TID.X ;  /* 0x0000000000027919 */ /* 0x001e240000002100 */
[----:B0-----:R-:W-:-:S05]  /*0990*/  VIADD R12, R2, 0xffffff80 ;  /* 0xffffff80020c7836 */ /* 0x001fca0000000000 */
[----:B------:R-:W-:-:S04]  /*09a0*/  SHF.R.S32.HI R0, RZ, 0x1f, R12 ;  /* 0x0000001fff007819 */ /* 0x000fc8000001140c */
[CC--:B------:R-:W-:Y:S02]  /*09b0*/  LEA.HI R2, R0.reuse, R12.reuse, RZ, 0x7 ;  /* 0x0000000c00027211 */ /* 0x0c0fe400078f38ff */
[-C--:B------:R-:W-:Y:S02]  /*09c0*/  LEA.HI R4, R0, R12.reuse, RZ, 0x5 ;  /* 0x0000000c00047211 */ /* 0x080fe400078f28ff */
[----:B------:R-:W-:Y:S02]  /*09d0*/  LOP3.LUT R224, R2, 0xffffff80, RZ, 0xc0, !PT ;  /* 0xffffff8002e07812 */ /* 0x000fe400078ec0ff */
[----:B------:R-:W-:Y:S01]  /*09e0*/  LEA.HI R11, R0, R12, RZ, 0x2 ;  /* 0x0000000c000b7211 */ /* 0x000fe200078f10ff */
[----:B------:R-:W-:Y:S01]  /*09f0*/  IMAD.SHL.U32 R5, R4, 0x20, RZ ;  /* 0x0000002004057824 */ /* 0x000fe200078e00ff */
[----:B------:R-:W-:Y:S01]  /*0a00*/  SHF.R.S32.HI R225, RZ, 0x7, R2 ;  /* 0x00000007ffe17819 */ /* 0x000fe20000011402 */
[----:B------:R-:W-:Y:S01]  /*0a10*/  IMAD.IADD R224, R12, 0x1, -R224 ;  /* 0x000000010ce07824 */ /* 0x000fe200078e0ae0 */
[----:B------:R-:W-:-:S02]  /*0a20*/  LOP3.LUT R11, R11, 0xfffffffc, RZ, 0xc0, !PT ;  /* 0xfffffffc0b0b7812 */ /* 0x000fc400078ec0ff */
[----:B------:R-:W-:Y:S02]  /*0a30*/  LEA.HI R2, R2, R225, RZ, 0x1 ;  /* 0x000000e102027211 */ /* 0x000fe400078f08ff */
[----:B------:R-:W-:Y:S01]  /*0a40*/  SHF.R.S32.HI R7, RZ, 0x1f, R224 ;  /* 0x0000001fff077819 */ /* 0x000fe200000114e0 */
[----:B------:R-:W-:Y:S01]  /*0a50*/  IMAD.IADD R11, R12, 0x1, -R11 ;  /* 0x000000010c0b7824 */ /* 0x000fe200078e0a0b */
[----:B------:R-:W-:Y:S02]  /*0a60*/  LOP3.LUT R5, R5, 0xfffffc00, RZ, 0xc0, !PT ;  /* 0xfffffc0005057812 */ /* 0x000fe400078ec0ff */
[CC--:B------:R-:W-:Y:S02]  /*0a70*/  LEA.HI R8, R7.reuse, R224.reuse, RZ, 0x2 ;  /* 0x000000e007087211 */ /* 0x0c0fe400078f10ff */
[----:B------:R-:W-:Y:S02]  /*0a80*/  LEA.HI R7, R7, R224, RZ, 0x5 ;  /* 0x000000e007077211 */ /* 0x000fe400078f28ff */
[----:B------:R-:W-:-:S02]  /*0a90*/  SHF.R.S32.HI R9, RZ, 0x2, R8 ;  /* 0x00000002ff097819 */ /* 0x000fc40000011408 */
[----:B------:R-:W-:Y:S02]  /*0aa0*/  SHF.R.S32.HI R10, RZ, 0x1f, R8 ;  /* 0x0000001fff0a7819 */ /* 0x000fe40000011408 */
[----:B------:R-:W-:Y:S02]  /*0ab0*/  SHF.R.S32.HI R7, RZ, 0x5, R7 ;  /* 0x00000005ff077819 */ /* 0x000fe40000011407 */
[----:B------:R-:W-:Y:S02]  /*0ac0*/  LEA.HI R10, R10, R9, RZ, 0x3 ;  /* 0x000000090a0a7211 */ /* 0x000fe400078f18ff */
[----:B------:R-:W-:Y:S02]  /*0ad0*/  LOP3.LUT R2, R2, 0x3fffffe, RZ, 0xc0, !PT ;  /* 0x03fffffe02027812 */ /* 0x000fe400078ec0ff */
[----:B------:R-:W-:-:S03]  /*0ae0*/  LOP3.LUT R10, R10, 0xfffffff8, RZ, 0xc0, !PT ;  /* 0xfffffff80a0a7812 */ /* 0x000fc600078ec0ff */
[----:B------:R-:W-:Y:S02]  /*0af0*/  IMAD.IADD R2, R225, 0x1, -R2 ;  /* 0x00000001e1027824 */ /* 0x000fe400078e0a02 */
[----:B------:R-:W-:-:S04]  /*0b00*/  IMAD.IADD R10, R9, 0x1, -R10 ;  /* 0x00000001090a7824 */ /* 0x000fc800078e0a0a */
[----:B------:R-:W-:-:S04]  /*0b10*/  IMAD R7, R7, 0x10, R10 ;  /* 0x0000001007077824 */ /* 0x000fc800078e020a */
[----:B------:R-:W-:Y:S01]  /*0b20*/  IMAD R226, R2, 0x40, R7 ;  /* 0x0000004002e27824 */ /* 0x000fe200078e0207 */
[----:B--2---:R-:W-:Y:S02]  /*0b30*/  R2UR UR5, R3 ;  /* 0x00000000030572ca */ /* 0x004fe400000e0000 */
[CC--:B------:R-:W-:Y:S02]  /*0b40*/  LEA.HI R3, R0.reuse, R12.reuse, RZ, 0x4 ;  /* 0x0000000c00037211 */ /* 0x0c0fe400078f20ff */
[----:B------:R-:W-:Y:S02]  /*0b50*/  LEA.HI R0, R0, R12, RZ, 0x3 ;  /* 0x0000000c00007211 */ /* 0x000fe400078f18ff */
[----:B------:R-:W-:Y:S02]  /*0b60*/  SHF.R.S32.HI R6, RZ, 0x4, R3 ;  /* 0x00000004ff067819 */ /* 0x000fe40000011403 */
[C---:B------:R-:W-:Y:S02]  /*0b70*/  LOP3.LUT R4, R3.reuse, 0x3fffff0, RZ, 0xc0, !PT ;  /* 0x03fffff003047812 */ /* 0x040fe400078ec0ff */
[----:B------:R-:W-:-:S02]  /*0b80*/  LEA.HI R3, R3, R6, RZ, 0x1 ;  /* 0x0000000603037211 */ /* 0x000fc400078f08ff */
[----:B------:R-:W-:Y:S01]  /*0b90*/  LOP3.LUT R219, R0, 0xfffffff8, RZ, 0xc0, !PT ;  /* 0xfffffff800db7812 */ /* 0x000fe200078ec0ff */
[C---:B------:R-:W-:Y:S01]  /*0ba0*/  IMAD.IADD R4, R12.reuse, 0x1, -R4 ;  /* 0x000000010c047824 */ /* 0x040fe200078e0a04 */
[----:B------:R-:W-:Y:S01]  /*0bb0*/  LOP3.LUT R3, R3, 0x1ffffffe, RZ, 0xc0, !PT ;  /* 0x1ffffffe03037812 */ /* 0x000fe200078ec0ff */
[----:B------:R-:W-:Y:S01]  /*0bc0*/  ULOP3.LUT UR6, UR5, 0x1, URZ, 0xfc, !UPT ;  /* 0x0000000105067892 */ /* 0x000fe2000f8efc3f */
[----:B------:R-:W-:Y:S01]  /*0bd0*/  IADD3 R219, R12, -R219, RZ ;  /* 0x800000db0cdb7210 */ /* 0x000fe20007ffe0ff */
[----:B------:R-:W-:Y:S01]  /*0be0*/  IMAD R4, R4, 0x40, R5 ;  /* 0x0000004004047824 */ /* 0x000fe200078e0205 */
[----:B------:R-:W-:Y:S01]  /*0bf0*/  LEA.HI R5, R11, R11, RZ, 0x1 ;  /* 0x0000000b0b057211 */ /* 0x000fe200078f08ff */
[----:B------:R-:W-:Y:S01]  /*0c00*/  IMAD.IADD R3, R6, 0x1, -R3 ;  /* 0x0000000106037824 */ /* 0x000fe200078e0a03 */
[----:B------:R-:W-:Y:S01]  /*0c10*/  UMOV UR5, URZ ;  /* 0x0000003f00057c82 */ /* 0x000fe20008000000 */
[----:B------:R-:W-:Y:S01]  /*0c20*/  IMAD.SHL.U32 R22, R219, 0x8, RZ ;  /* 0x00000008db167824 */ /* 0x000fe200078e00ff */
[----:B------:R-:W-:Y:S01]  /*0c30*/  LOP3.LUT R6, R5, 0x1ffffffe, RZ, 0xc0, !PT ;  /* 0x1ffffffe05067812 */ /* 0x000fe200078ec0ff */
[----:B------:R-:W-:Y:S01]  /*0c40*/  IMAD R227, R3, 0x8, R4 ;  /* 0x0000000803e37824 */ /* 0x000fe200078e0204 */
[----:B------:R-:W-:Y:S01]  /*0c50*/  LOP3.LUT R3, R8, 0x7ffffffc, RZ, 0xc0, !PT ;  /* 0x7ffffffc08037812 */ /* 0x000fe200078ec0ff */
[----:B------:R-:W-:Y:S01]  /*0c60*/  IMAD.U32 R2, RZ, RZ, UR6 ;  /* 0x00000006ff027e24 */ /* 0x000fe2000f8e00ff */
[----:B------:R-:W-:Y:S01]  /*0c70*/  SHF.R.S32.HI R222, RZ, 0x3, R0 ;  /* 0x00000003ffde7819 */ /* 0x000fe20000011400 */
[C---:B------:R-:W-:Y:S01]  /*0c80*/  VIADD R217, R22.reuse, 0x40 ;  /* 0x0000004016d97836 */ /* 0x040fe20000000000 */
[----:B------:R-:W-:Y:S01]  /*0c90*/  SHF.R.S32.HI R0, RZ, 0x1f, R22 ;  /* 0x0000001fff007819 */ /* 0x000fe20000011416 */
[C---:B------:R-:W-:Y:S01]  /*0ca0*/  VIADD R216, R22.reuse, 0x80 ;  /* 0x0000008016d87836 */ /* 0x040fe20000000000 */
[----:B------:R0:W-:Y:S01]  /*0cb0*/  STL [R1], R2 ;  /* 0x0000000201007387 */ /* 0x0001e20000100800 */
[----:B------:R-:W-:Y:S01]  /*0cc0*/  VIADD R218, R22, 0xc0 ;  /* 0x000000c016da7836 */ /* 0x000fe20000000000 */
[----:B------:R-:W-:Y:S01]  /*0cd0*/  SHF.R.S32.HI R4, RZ, 0x1f, R217 ;  /* 0x0000001fff047819 */ /* 0x000fe200000114d9 */
[----:B------:R-:W-:-:S02]  /*0ce0*/  IMAD.IADD R215, R11, 0x1, -R6 ;  /* 0x000000010bd77824 */ /* 0x000fc400078e0a06 */
[----:B------:R-:W-:Y:S01]  /*0cf0*/  IMAD.U32 R223, RZ, RZ, UR5 ;  /* 0x00000005ffdf7e24 */ /* 0x000fe2000f8e00ff */
[----:B------:R-:W-:Y:S01]  /*0d00*/  SHF.R.S32.HI R0, RZ, 0x1f, R218 ;  /* 0x0000001fff007819 */ /* 0x000fe200000114da */
[----:B------:R-:W-:Y:S02]  /*0d10*/  IMAD.IADD R214, R224, 0x1, -R3 ;  /* 0x00000001e0d67824 */ /* 0x000fe400078e0a03 */
[----:B------:R-:W-:Y:S01]  /*0d20*/  IMAD R215, R215, 0x8, R226 ;  /* 0x00000008d7d77824 */ /* 0x000fe200078e02e2 */
[----:B0-----:R-:W-:Y:S01]  /*0d30*/  SHF.R.S32.HI R2, RZ, 0x1f, R216 ;  /* 0x0000001fff027819 */ /* 0x001fe200000114d8 */
[----:B------:R-:W-:-:S07]  /*0d40*/  IMAD.U32 R17, RZ, RZ, UR5 ;  /* 0x00000005ff117e24 */ /* 0x000fce000f8e00ff */
.L_x_2256:
        /* <DEDUP_REMOVED lines=21> */
.L_x_2200:
[----:B------:R-:W-:Y:S01]  /*0ea0*/  ULDC UR8, c[0x0][0xc54] ;  /* 0x0003150000087ab9 */ /* 0x000fe20000000800 */
[----:B------:R-:W-:Y:S01]  /*0eb0*/  UMOV UR4, UR9 ;  /* 0x0000000900047c82 */ /* 0x000fe20008000000 */
[----:B------:R-:W-:-:S11]  /*0ec0*/  UISETP.NE.AND UP0, UPT, UR8, 0x1, UPT ;  /* 0x000000010800788c */ /* 0x000fd6000bf05270 */
[----:B------:R-:W-:Y:S02]  /*0ed0*/  @UP0 ULDC.64 UR10, c[0x0][0xc58] ;  /* 0x00031600000a0ab9 */ /* 0x000fe40000000a00 */
[----:B------:R-:W-:-:S04]  /*0ee0*/  UIMAD.WIDE.U32 UR6, UR9, UR10, URZ ;  /* 0x0000000a090672a5 */ /* 0x000fc8000f8e003f */
[----:B------:R-:W-:-:S04]  /*0ef0*/  @UP0 USHF.R.U32.HI UR4, URZ, UR11, UR7 ;  /* 0x0000000b3f040299 */ /* 0x000fc80008011607 */
[----:B------:R-:W-:-:S12]  /*0f00*/  UIMAD UR6, UR4, UR8, URZ ;  /* 0x00000008040672a4 */ /* 0x000fd8000f8e023f */
.L_x_2201:
[----:B------:R-:W-:Y:S01]  /*0f10*/  ULDC.64 UR10, c[0x0][0x418] ;  /* 0x00010600000a7ab9 */ /* 0x000fe20000000a00 */
[----:B------:R-:W-:Y:S01]  /*0f20*/  ULOP3.LUT UR4, URZ, UR4, URZ, 0x33, !UPT ;  /* 0x000000043f047292 */ /* 0x000fe2000f8e333f */
[----:B------:R-:W-:Y:S01]  /*0f30*/  PLOP3.LUT P0, PT, PT, PT, PT, 0x80, 0x0 ;  /* 0x000000000000781c */ /* 0x000fe20003f0f070 */
[----:B------:R-:W-:Y:S01]  /*0f40*/  UISETP.NE.U32.AND UP0, UPT, UR10, URZ, UPT ;  /* 0x0000003f0a00728c */ /* 0x000fe2000bf05070 */
[----:B------:R-:W-:Y:S01]  /*0f50*/  CS2R R2, SRZ ;  /* 0x0000000000027805 */ /* 0x000fe2000001ff00 */
[----:B------:R-:W-:Y:S01]  /*0f60*/  UIADD3 UR10, UR9, -UR6, URZ ;  /* 0x80000006090a7290 */ /* 0x000fe2000fffe03f */
[----:B------:R-:W-:Y:S01]  /*0f70*/  IMAD.MOV.U32 R0, RZ, RZ, RZ ;  /* 0x000000ffff007224 */ /* 0x000fe200078e00ff */
[----:B------:R-:W-:Y:S01]  /*0f80*/  ULDC UR7, c[0x0][0x448] ;  /* 0x0001120000077ab9 */ /* 0x000fe20000000800 */
[----:B------:R-:W-:Y:S01]  /*0f90*/  ULDC UR6, c[0x0][0xc3c] ;  /* 0x00030f0000067ab9 */ /* 0x000fe20000000800 */
[----:B------:R-:W-:Y:S01]  /*0fa0*/  UISETP.NE.AND UP2, UPT, UR7, 0x1, UPT ;  /* 0x000000010700788c */ /* 0x000fe2000bf45270 */
[----:B------:R-:W-:Y:S01]  /*0fb0*/  CS2R R164, SRZ ;  /* 0x0000000000a47805 */ /* 0x000fe2000001ff00 */
[----:B------:R-:W-:Y:S01]  /*0fc0*/  UIADD3 UR4, UR4, UR6, URZ ;  /* 0x0000000604047290 */ /* 0x000fe2000fffe03f */
[----:B------:R-:W-:Y:S01]  /*0fd0*/  CS2R R162, SRZ ;  /* 0x0000000000a27805 */ /* 0x000fe2000001ff00 */
[----:B------:R-:W-:Y:S01]  /*0fe0*/  UP2UR UR6, UPR, URZ, 0x4 ;  /* 0x000000043f067883 */ /* 0x000fe20008000000 */
[----:B------:R-:W-:Y:S01]  /*0ff0*/  CS2R R148, SRZ ;  /* 0x0000000000947805 */ /* 0x000fe2000001ff00 */
[----:B------:R-:W-:Y:S01]  /*1000*/  USHF.L.U32 UR4, UR4, 0x7, URZ ;  /* 0x0000000704047899 */ /* 0x000fe2000800063f */
[----:B------:R-:W-:Y:S01]  /*1010*/  CS2R R160, SRZ ;  /* 0x0000000000a07805 */ /* 0x000fe2000001ff00 */
[----:B------:R-:W-:Y:S01]  /*1020*/  UISETP.NE.AND.EX UP0, UPT, UR11, URZ, UPT, UP0 ;  /* 0x0000003f0b00728c */ /* 0x000fe2000bf05300 */
[----:B------:R-:W-:-:S02]  /*1030*/  CS2R R144, SRZ ;  /* 0x0000000000907805 */ /* 0x000fc4000001ff00 */
[----:B------:R-:W-:Y:S01]  /*1040*/  MOV R212, UR6 ;  /* 0x0000000600d47c02 */ /* 0x000fe20008000f00 */
[----:B------:R-:W-:Y:S01]  /*1050*/  ULDC UR9, c[0x0][0x424] ;  /* 0x0001090000097ab9 */ /* 0x000fe20000000800 */
[----:B------:R-:W-:Y:S01]  /*1060*/  IMAD.U32 R213, RZ, RZ, UR4 ;  /* 0x00000004ffd57e24 */ /* 0x000fe2000f8e00ff */
[----:B------:R-:W-:Y:S01]  /*1070*/  UIADD3 UR4, UR4, 0x7f, URZ ;  /* 0x0000007f04047890 */ /* 0x000fe2000fffe03f */
[----:B------:R-:W-:Y:S01]  /*1080*/  CS2R R128, SRZ ;  /* 0x0000000000807805 */ /* 0x000fe2000001ff00 */
[----:B------:R-:W-:Y:S01]  /*1090*/  ULDC UR8, c[0x0][0x288] ;  /* 0x0000a20000087ab9 */ /* 0x000fe20000000800 */
[----:B------:R-:W-:Y:S01]  /*10a0*/  @UP2 ULDC UR6, c[0x0][0x44c] ;  /* 0x0001130000062ab9 */ /* 0x000fe20000000800 */
[----:B------:R-:W-:Y:S01]  /*10b0*/  UIADD3 UR8, -UR8, 0x50, URZ ;  /* 0x0000005008087890 */ /* 0x000fe2000fffe13f */
[----:B------:R-:W-:Y:S01]  /*10c0*/  CS2R R140, SRZ ;  /* 0x00000000008c7805 */ /* 0x000fe2000001ff00 */
[----:B------:R-:W-:Y:S01]  /*10d0*/  UIMAD.WIDE.U32 UR6, UR4, UR6, URZ ;  /* 0x00000006040672a5 */ /* 0x000fe2000f8e003f */
[----:B------:R-:W-:Y:S01]  /*10e0*/  CS2R R124, SRZ ;  /* 0x00000000007c7805 */ /* 0x000fe2000001ff00 */
[----:B------:R-:W-:Y:S01]  /*10f0*/  USEL UR14, UR9, 0x1, UP0 ;  /* 0x00000001090e7887 */ /* 0x000fe20008000000 */
[----:B------:R-:W-:Y:S01]  /*1100*/  CS2R R96, SRZ ;  /* 0x0000000000607805 */ /* 0x000fe2000001ff00 */
[----:B------:R-:W-:Y:S01]  /*1110*/  ULDC UR12, c[0x0][0x2f0] ;  /* 0x0000bc00000c7ab9 */ /* 0x000fe20000000800 */
[----:B------:R-:W-:Y:S01]  /*1120*/  @UP2 ULDC UR9, c[0x0][0x450] ;  /* 0x0001140000092ab9 */ /* 0x000fe20000000800 */
[----:B------:R-:W-:Y:S01]  /*1130*/  UIMAD UR8, UR14, UR12, UR8 ;  /* 0x0000000c0e0872a4 */ /* 0x000fe2000f8e0208 */
[----:B------:R-:W-:Y:S01]  /*1140*/  CS2R R136, SRZ ;  /* 0x0000000000887805 */ /* 0x000fe2000001ff00 */
[----:B------:R-:W-:Y:S01]  /*1150*/  @UP2 USHF.R.U32.HI UR4, URZ, UR9, UR7 ;  /* 0x000000093f042299 */ /* 0x000fe20008011607 */
[----:B------:R-:W-:Y:S01]  /*1160*/  IMAD.U32 R23, RZ, RZ, UR14 ;  /* 0x0000000eff177e24 */ /* 0x000fe2000f8e00ff */
[----:B------:R-:W-:Y:S01]  /*1170*/  UIMAD UR6, UR14, UR12, 0x4f ;  /* 0x0000004f0e0674a4 */ /* 0x000fe2000f8e020c */
[----:B------:R-:W-:Y:S01]  /*1180*/  CS2R R92, SRZ ;  /* 0x00000000005c7805 */ /* 0x000fe2000001ff00 */
[----:B------:R-:W-:Y:S01]  /*1190*/  UIADD3 UR8, UR8, UR4, URZ ;  /* 0x0000000408087290 */ /* 0x000fe2000fffe03f */
[----:B------:R-:W-:Y:S01]  /*11a0*/  CS2R R88, SRZ ;  /* 0x0000000000587805 */ /* 0x000fe2000001ff00 */
[----:B------:R-:W-:Y:S01]  /*11b0*/  UIMAD.WIDE UR6, UR6, 0x66666667, URZ ;  /* 0x66666667060678a5 */ /* 0x000fe2000f8e023f */
[----:B------:R-:W-:Y:S01]  /*11c0*/  CS2R R132, SRZ ;  /* 0x0000000000847805 */ /* 0x000fe2000001ff00 */
[----:B------:R-:W-:Y:S01]  /*11d0*/  UIMAD.WIDE UR8, UR8, 0x66666667, URZ ;  /* 0x66666667080878a5 */ /* 0x000fe2000f8e023f */
[----:B------:R-:W-:Y:S01]  /*11e0*/  CS2R R84, SRZ ;  /* 0x0000000000547805 */ /* 0x000fe2000001ff00 */
[----:B------:R-:W-:Y:S01]  /*11f0*/  ULDC UR13, c[0x0][0xc54] ;  /* 0x00031500000d7ab9 */ /* 0x000fe20000000800 */
[----:B------:R-:W-:Y:S01]  /*1200*/  USHF.R.U32.HI UR4, URZ, 0x1f, UR7 ;  /* 0x0000001f3f047899 */ /* 0x000fe20008011607 */
[----:B------:R-:W-:Y:S01]  /*1210*/  CS2R R80, SRZ ;  /* 0x0000000000507805 */ /* 0x000fe2000001ff00 */
[----:B------:R-:W-:Y:S01]  /*1220*/  UIMAD UR12, UR5, UR13, UR10 ;  /* 0x0000000d050c72a4 */ /* 0x000fe2000f8e020a */
[----:B------:R-:W-:Y:S01]  /*1230*/  CS2R R194, SRZ ;  /* 0x0000000000c27805 */ /* 0x000fe2000001ff00 */
[----:B------:R-:W-:Y:S01]  /*1240*/  USHF.R.U32.HI UR5, URZ, 0x1f, UR9 ;  /* 0x0000001f3f057899 */ /* 0x000fe20008011609 */
[----:B------:R-:W-:Y:S01]  /*1250*/  CS2R R76, SRZ ;  /* 0x00000000004c7805 */ /* 0x000fe2000001ff00 */
[----:B------:R-:W-:Y:S01]  /*1260*/  ULDC UR11, c[0x0][0xc48] ;  /* 0x00031200000b7ab9 */ /* 0x000fe20000000800 */
[----:B------:R-:W-:Y:S01]  /*1270*/  ULEA.HI.SX32 UR7, UR7, UR4, 0x1b ;  /* 0x0000000407077291 */ /* 0x000fe2000f8fda3f */
[----:B------:R-:W-:Y:S01]  /*1280*/  CS2R R72, SRZ ;  /* 0x0000000000487805 */ /* 0x000fe2000001ff00 */
[----:B------:R-:W-:Y:S01]  /*1290*/  UISETP.NE.AND UP1, UPT, UR11, 0x1, UPT ;  /* 0x000000010b00788c */ /* 0x000fe2000bf25270 */
[----:B------:R-:W-:Y:S01]  /*12a0*/  CS2R R68, SRZ ;  /* 0x0000000000447805 */ /* 0x000fe2000001ff00 */
[----:B------:R-:W-:Y:S01]  /*12b0*/  ULEA.HI.SX32 UR9, UR9, UR5, 0x1b ;  /* 0x0000000509097291 */ /* 0x000fe2000f8fda3f */
[----:B------:R-:W-:Y:S01]  /*12c0*/  CS2R R64, SRZ ;  /* 0x0000000000407805 */ /* 0x000fe2000001ff00 */
[----:B------:R-:W-:Y:S01]  /*12d0*/  UMOV UR14, UR12 ;  /* 0x0000000c000e7c82 */ /* 0x000fe20008000000 */
[----:B------:R-:W-:Y:S01]  /*12e0*/  CS2R R170, SRZ ;  /* 0x0000000000aa7805 */ /* 0x000fe2000001ff00 */
[----:B------:R-:W-:Y:S01]  /*12f0*/  UISETP.LT.AND UP0, UPT, UR7, UR9, UPT ;  /* 0x000000090700728c */ /* 0x000fe2000bf01270 */
[----:B------:R-:W-:-:S02]  /*1300*/  CS2R R192, SRZ ;  /* 0x0000000000c07805 */ /* 0x000fc4000001ff00 */
[----:B------:R-:W-:Y:S02]  /*1310*/  CS2R R60, SRZ ;  /* 0x00000000003c7805 */ /* 0x000fe4000001ff00 */
[----:B------:R-:W-:Y:S01]  /*1320*/  CS2R R56, SRZ ;  /* 0x0000000000387805 */ /* 0x000fe2000001ff00 */
[----:B------:R-:W-:Y:S01]  /*1330*/  USEL UR60, UR7, UR9, UP0 ;  /* 0x00000009073c7287 */ /* 0x000fe20008000000 */
[----:B------:R-:W-:Y:S01]  /*1340*/  CS2R R168, SRZ ;  /* 0x0000000000a87805 */ /* 0x000fe2000001ff00 */
[----:B------:R-:W-:Y:S01]  /*1350*/  @UP1 ULDC UR10, c[0x0][0xc4c] ;  /* 0x00031300000a1ab9 */ /* 0x000fe20000000800 */
[----:B------:R-:W-:Y:S01]  /*1360*/  @UP1 ULDC UR6, c[0x0][0xc50] ;  /* 0x0003140000061ab9 */ /* 0x000fe20000000800 */
[----:B------:R-:W-:Y:S01]  /*1370*/  UIMAD.WIDE.U32 UR4, UR12, UR10, URZ ;  /* 0x0000000a0c0472a5 */ /* 0x000fe2000f8e003f */
[----:B------:R-:W-:Y:S01]  /*1380*/  CS2R R52, SRZ ;  /* 0x0000000000347805 */ /* 0x000fe2000001ff00 */
[----:B------:R-:W-:Y:S01]  /*1390*/  UISETP.GE.AND UP0, UPT, UR60, 0x1, UPT ;  /* 0x000000013c00788c */ /* 0x000fe2000bf06270 */
[----:B------:R-:W-:Y:S01]  /*13a0*/  CS2R R48, SRZ ;  /* 0x0000000000307805 */ /* 0x000fe2000001ff00 */
[----:B------:R-:W-:Y:S01]  /*13b0*/  @UP1 USHF.R.U32.HI UR14, URZ, UR6, UR5 ;  /* 0x000000063f0e1299 */ /* 0x000fe20008011605 */
[----:B------:R-:W-:-:S02]  /*13c0*/  CS2R R190, SRZ ;  /* 0x0000000000be7805 */ /* 0x000fc4000001ff00 */
[----:B------:R-:W-:Y:S02]  /*13d0*/  CS2R R44, SRZ ;  /* 0x00000000002c7805 */ /* 0x000fe4000001ff00 */
[----:B------:R-:W-:Y:S02]  /*13e0*/  CS2R R40, SRZ ;  /* 0x0000000000287805 */ /* 0x000fe4000001ff00 */
[----:B------:R-:W-:Y:S01]  /*13f0*/  PLOP3.LUT P1, PT, PT, PT, UP0, 0x80, 0x0 ;  /* 0x000000000000781c */ /* 0x000fe20003f2f008 */
[----:B------:R-:W-:Y:S02]  /*1400*/  UIADD3 UR4, -UR14, URZ, URZ ;  /* 0x0000003f0e047290 */ /* 0x000fe4000fffe13f */
[----:B------:R-:W-:Y:S01]  /*1410*/  IMAD.U32 R221, RZ, RZ, UR14 ;  /* 0x0000000effdd7e24 */ /* 0x000fe2000f8e00ff */
[----:B------:R-:W-:Y:S02]  /*1420*/  CS2R R166, SRZ ;  /* 0x0000000000a67805 */ /* 0x000fe4000001ff00 */
[----:B------:R-:W-:Y:S01]  /*1430*/  CS2R R36, SRZ ;  /* 0x0000000000247805 */ /* 0x000fe2000001ff00 */
[----:B------:R-:W-:Y:S01]  /*1440*/  UIMAD UR4, UR11, UR4, UR12 ;  /* 0x000000040b0472a4 */ /* 0x000fe2000f8e020c */
[----:B------:R-:W-:-:S02]  /*1450*/  CS2R R32, SRZ ;  /* 0x0000000000207805 */ /* 0x000fc4000001ff00 */
[----:B------:R-:W-:Y:S01]  /*1460*/  CS2R R188, SRZ ;  /* 0x0000000000bc7805 */ /* 0x000fe2000001ff00 */
[----:B------:R-:W-:Y:S01]  /*1470*/  IMAD.MOV.U32 R16, RZ, RZ, RZ ;  /* 0x000000ffff107224 */ /* 0x000fe200078e00ff */
[----:B------:R-:W-:Y:S02]  /*1480*/  CS2R R98, SRZ ;  /* 0x0000000000627805 */ /* 0x000fe4000001ff00 */
[----:B------:R-:W-:Y:S01]  /*1490*/  CS2R R186, SRZ ;  /* 0x0000000000ba7805 */ /* 0x000fe2000001ff00 */
[----:B------:R-:W-:Y:S01]  /*14a0*/  IMAD.U32 R220, RZ, RZ, UR4 ;  /* 0x00000004ffdc7e24 */ /* 0x000fe2000f8e00ff */
        /* <DEDUP_REMOVED lines=33> */
[----:B------:R-:W-:Y:S02]  /*16c0*/  UIADD3 UR6, UR7, 0x14400, URZ ;  /* 0x0001440007067890 */ /* 0x000fe4000fffe03f */
[----:B------:R-:W-:Y:S02]  /*16d0*/  IMAD.U32 R16, RZ, RZ, UR7 ;  /* 0x00000007ff107e24 */ /* 0x000fe4000f8e00ff */
        /* <DEDUP_REMOVED lines=17> */
[----:B------:R-:W-:Y:S01]  /*17f0*/  MOV R13, RZ ;  /* 0x000000ff000d7202 */ /* 0x000fe20000000f00 */
[----:B------:R-:W-:Y:S02]  /*1800*/  IMAD.U32 R6, RZ, RZ, UR4 ;  /* 0x00000004ff067e24 */ /* 0x000fe4000f8e00ff */
[----:B------:R-:W-:-:S02]  /*1810*/  IMAD.U32 R7, RZ, RZ, UR5 ;  /* 0x00000005ff077e24 */ /* 0x000fc4000f8e00ff */
[----:B------:R-:W-:Y:S02]  /*1820*/  IMAD.U32 R11, RZ, RZ, UR7 ;  /* 0x00000007ff0b7e24 */ /* 0x000fe4000f8e00ff */
[----:B------:R-:W-:Y:S02]  /*1830*/  IMAD.MOV.U32 R8, RZ, RZ, 0x70 ;  /* 0x00000070ff087424 */ /* 0x000fe400078e00ff */
[----:B0-----:R-:W-:-:S07]  /*1840*/  IMAD.MOV.U32 R12, RZ, RZ, 0x1 ;  /* 0x00000001ff0c7424 */ /* 0x001fce00078e00ff */
[----:B------:R-:W-:-:S07]  /*1850*/  LEPC R20, `(.L_x_2203) ;  /* 0x000000001014794e */ /* 0x000fce0000000000 */
[----:B-1----:R-:W-:Y:S05]  /*1860*/  CALL.ABS.NOINC R2 ;  /* 0x0000000002007343 */ /* 0x002fea0003c00000 */
.L_x_2203:
[----:B------:R-:W2:Y:S01]  /*1870*/  LDL R2, [R1] ;  /* 0x0000000001027983 */ /* 0x000ea20000100800 */
[----:B------:R-:W-:Y:S02]  /*1880*/  R2UR UR7, R223 ;  /* 0x00000000df0772ca */ /* 0x000fe400000e0000 */
[----:B------:R-:W-:-:S11]  /*1890*/  R2UR UR6, R16 ;  /* 0x00000000100672ca */ /* 0x000fd600000e0000 */
[----:B------:R-:W-:-:S04]  /*18a0*/  ULEA.HI UR4, UR7, UR7, URZ, 0x1 ;  /* 0x0000000707047291 */ /* 0x000fc8000f8f083f */
[----:B------:R-:W-:-:S04]  /*18b0*/  ULOP3.LUT UR4, UR4, 0xfffffffe, URZ, 0xc0, !UPT ;  /* 0xfffffffe04047892 */ /* 0x000fc8000f8ec03f */
[----:B------:R-:W-:-:S06]  /*18c0*/  UIADD3 UR4, UR7, -UR4, URZ ;  /* 0x8000000407047290 */ /* 0x000fcc000fffe03f */
[----:B------:R-:W-:-:S05]  /*18d0*/  IMAD.U32 R0, RZ, RZ, UR4 ;  /* 0x00000004ff007e24 */ /* 0x000fca000f8e00ff */
[----:B------:R-:W-:-:S04]  /*18e0*/  SHF.L.U32 R0, R0, 0x1f, RZ ;  /* 0x0000001f00007819 */ /* 0x000fc800000006ff */
[----:B------:R-:W0:Y:S01]  /*18f0*/  SYNCS.PHASECHK.TRANS64.TRYWAIT P1, [UR6+0x38800], R0 ;  /* 0x03880000ff0075a7 */ /* 0x000e220008020146 */
[----:B--2---:R-:W-:-:S13]  /*1900*/  R2UR UR5, R2 ;  /* 0x00000000020572ca */ /* 0x004fda00000e0000 */
[----:B------:R-:W-:-:S05]  /*1910*/  IMAD.U32 R2, RZ, RZ, UR5 ;  /* 0x00000005ff027e24 */ /* 0x000fca000f8e00ff */
[----:B------:R-:W-:Y:S01]  /*1920*/  ISETP.NE.AND P0, PT, R2, 0x3, PT ;  /* 0x000000030200780c */ /* 0x000fe20003f05270 */
[----:B0-----:R-:W-:-:S12]  /*1930*/  @!P1 BRA `(.L_x_2204) ;  /* 0x0000013800cc9947 */ /* 0x001fd80003800000 */
.L_x_2322:
[----:B------:R-:W-:Y:S05]  /*1940*/  @!P0 BRA `(.L_x_2205) ;  /* 0x0000000000048947 */ /* 0x000fea0003800000 */
[----:B------:R-:W-:Y:S01]  /*1950*/  BPT.TRAP 0x1 ;  /* 0x000000040000795c */ /* 0x000fe20000300000 */
.L_x_2205:
[----:B------:R-:W-:Y:S01]  /*1960*/  R2UR UR5, R17 ;  /* 0x00000000110572ca */ /* 0x000fe200000e0000 */
[----:B0-----:R-:W-:Y:S01]  /*1970*/  IMAD.U32 R0, RZ, RZ, UR36 ;  /* 0x00000024ff007e24 */ /* 0x001fe2000f8e00ff */
[----:B------:R-:W-:-:S11]  /*1980*/  R2UR UR4, R16 ;  /* 0x00000000100472ca */ /* 0x000fd600000e0000 */
[----:B------:R-:W-:Y:S02]  /*1990*/  IMAD.U32 R3, RZ, RZ, UR5 ;  /* 0x00000005ff037e24 */ /* 0x000fe4000f8e00ff */
[----:B------:R-:W-:-:S03]  /*19a0*/  LEA R0, R0, UR4, 0x3 ;  /* 0x0000000400007c11 */ /* 0x000fc6000f8e18ff */
[----:B------:R-:W-:-:S04]  /*19b0*/  SHF.L.U32 R3, R3, 0x1f, RZ ;  /* 0x0000001f03037819 */ /* 0x000fc800000006ff */
[----:B------:R0:W1:Y:S01]  /*19c0*/  SYNCS.PHASECHK.TRANS64.TRYWAIT P1, [R0+URZ+0x38830], R3 ;  /* 0x03883003000075a7 */ /* 0x000062000802017f */
[----:B------:R-:W-:Y:S05]  /*19d0*/  @!P0 BRA `(.L_x_2206) ;  /* 0x0000000000048947 */ /* 0x000fea0003800000 */
[----:B------:R-:W-:Y:S01]  /*19e0*/  BPT.TRAP 0x1 ;  /* 0x000000040000795c */ /* 0x000fe20000300000 */
.L_x_2206:
[----:B-1----:R-:W-:Y:S05]  /*19f0*/  @P1 BRA `(.L_x_2207) ;  /* 0x0000000000081947 */ /* 0x002fea0003800000 */
[----:B------:R-:W1:Y:S02]  /*1a00*/  SYNCS.PHASECHK.TRANS64.TRYWAIT P1, [R0+URZ+0x38830], R3 ;  /* 0x03883003000075a7 */ /* 0x000e64000802017f */
[----:B-1----:R-:W-:Y:S05]  /*1a10*/  @!P1 BRA `(.L_x_2208) ;  /* 0x0000013800b09947 */ /* 0x002fea0003800000 */
.L_x_2207:
[----:B------:R-:W-:Y:S05]  /*1a20*/  WARPSYNC.ALL ;  /* 0x0000000000007948 */ /* 0x000fea0003800000 */
[----:B------:R-:W-:Y:S01]  /*1a30*/  R2UR UR4, R16 ;  /* 0x00000000100472ca */ /* 0x000fe200000e0000 */
[----:B------:R-:W-:Y:S01]  /*1a40*/  ULOP3.LUT UR5, UR37, 0x10000, URZ, 0xfc, !UPT ;  /* 0x0001000025057892 */ /* 0x000fe2000f8efc3f */
[----:B------:R-:W-:Y:S01]  /*1a50*/  WARPGROUP.ARRIVE ;  /* 0x00000000000079c5 */ /* 0x000fe20000000000 */
[----:B------:R-:W-:Y:S01]  /*1a60*/  UMOV UR17, 0x40000040 ;  /* 0x4000004000117882 */ /* 0x000fe20000000000 */
[----:B------:R-:W-:Y:S01]  /*1a70*/  UMOV UR19, 0x40000040 ;  /* 0x4000004000137882 */ /* 0x000fe20000000000 */
[----:B------:R-:W-:Y:S01]  /*1a80*/  UMOV UR9, UR17 ;  /* 0x0000001100097c82 */ /* 0x000fe20008000000 */
[----:B------:R-:W-:Y:S01]  /*1a90*/  UMOV UR11, 0x40000040 ;  /* 0x40000040000b7882 */ /* 0x000fe20000000000 */
[----:B------:R-:W-:Y:S01]  /*1aa0*/  UMOV UR13, UR17 ;  /* 0x00000011000d7c82 */ /* 0x000fe20008000000 */
[----:B------:R-:W-:Y:S01]  /*1ab0*/  UMOV UR16, UR5 ;  /* 0x0000000500107c82 */ /* 0x000fe20008000000 */
[----:B------:R-:W-:Y:S01]  /*1ac0*/  UMOV UR15, 0x40000040 ;  /* 0x40000040000f7882 */ /* 0x000fe20000000000 */
[----:B------:R-:W-:Y:S01]  /*1ad0*/  UMOV UR8, UR16 ;  /* 0x0000001000087c82 */ /* 0x000fe20008000000 */
[----:B------:R-:W-:Y:S01]  /*1ae0*/  UMOV UR12, UR16 ;  /* 0x00000010000c7c82 */ /* 0x000fe20008000000 */
[----:B------:R-:W-:Y:S01]  /*1af0*/  IMAD.U32 R14, RZ, RZ, UR16 ;  /* 0x00000010ff0e7e24 */ /* 0x000fe2000f8e00ff */
[----:B------:R-:W-:Y:S01]  /*1b00*/  UIADD3 UR4, UR4, 0x24400, URZ ;  /* 0x0002440004047890 */ /* 0x000fe2000fffe03f */
[----:B------:R-:W-:Y:S01]  /*1b10*/  IMAD.U32 R15, RZ, RZ, UR17 ;  /* 0x00000011ff0f7e24 */ /* 0x000fe2000f8e00ff */
[----:B------:R-:W-:Y:S01]  /*1b20*/  UMOV UR23, 0x40000040 ;  /* 0x4000004000177882 */ /* 0x000fe20000000000 */
[----:B------:R-:W-:Y:S01]  /*1b30*/  UMOV UR27, 0x40000040 ;  /* 0x40000040001b7882 */ /* 0x000fe20000000000 */
[----:B------:R-:W-:Y:S01]  /*1b40*/  USHF.R.U32.HI UR4, URZ, 0x4, UR4 ;  /* 0x000000043f047899 */ /* 0x000fe20008011604 */
[----:B------:R-:W-:Y:S01]  /*1b50*/  MOV R4, UR39 ;  /* 0x0000002700047c02 */ /* 0x000fe20008000f00 */
[----:B------:R-:W-:Y:S01]  /*1b60*/  UMOV UR31, 0x40000040 ;  /* 0x40000040001f7882 */ /* 0x000fe20000000000 */
[----:B------:R-:W-:Y:S01]  /*1b70*/  UMOV UR35, 0x40000040 ;  /* 0x4000004000237882 */ /* 0x000fe20000000000 */
[----:B------:R-:W-:Y:S01]  /*1b80*/  ULOP3.LUT UR4, UR4, 0x3fff, URZ, 0xc0, !UPT ;  /* 0x00003fff04047892 */ /* 0x000fe2000f8ec03f */
[----:B------:R-:W-:Y:S01]  /*1b90*/  MOV R5, UR38 ;  /* 0x0000002600057c02 */ /* 0x000fe20008000f00 */
[----:B------:R-:W-:Y:S01]  /*1ba0*/  UMOV UR43, 0x40000040 ;  /* 0x40000040002b7882 */ /* 0x000fe20000000000 */
[----:B------:R-:W-:Y:S01]  /*1bb0*/  UMOV UR47, 0x40000040 ;  /* 0x40000040002f7882 */ /* 0x000fe20000000000 */
[----:B------:R-:W-:Y:S01]  /*1bc0*/  ULOP3.LUT UR6, UR4, 0x10000, URZ, 0xfc, !UPT ;  /* 0x0001000004067892 */ /* 0x000fe2000f8efc3f */
[----:B------:R-:W-:Y:S01]  /*1bd0*/  MOV R18, UR36 ;  /* 0x0000002400127c02 */ /* 0x000fe20008000f00 */
[----:B------:R-:W-:Y:S01]  /*1be0*/  UMOV UR51, 0x40000040 ;  /* 0x4000004000337882 */ /* 0x000fe20000000000 */
[----:B------:R-:W-:Y:S01]  /*1bf0*/  UMOV UR55, 0x40000040 ;  /* 0x4000004000377882 */ /* 0x000fe20000000000 */
[----:B------:R-:W-:-:S02]  /*1c00*/  UIMAD UR4, UR36, 0xa00, UR6 ;  /* 0x00000a00240478a4 */ /* 0x000fc4000f8e0206 */
[----:B------:R-:W-:Y:S01]  /*1c10*/  IMAD.U32 R19, RZ, RZ, UR6 ;  /* 0x00000006ff137e24 */ /* 0x000fe2000f8e00ff */
[----:B------:R-:W-:Y:S01]  /*1c20*/  UMOV UR59, 0x40000040 ;  /* 0x40000040003b7882 */ /* 0x000fe20000000000 */
[----:B------:R-:W-:Y:S02]  /*1c30*/  UIADD3 UR10, UR4, 0x80, URZ ;  /* 0x00000080040a7890 */ /* 0x000fe4000fffe03f */
[----:B------:R-:W-:Y:S02]  /*1c40*/  UIADD3 UR14, UR4, 0x100, URZ ;  /* 0x00000100040e7890 */ /* 0x000fe4000fffe03f */
[----:B------:R-:W-:Y:S01]  /*1c50*/  UMOV UR18, UR4 ;  /* 0x0000000400127c82 */ /* 0x000fe20008000000 */
[----:B------:R-:W-:Y:S01]  /*1c60*/  UIADD3 UR6, UR4, 0x180, URZ ;  /* 0x0000018004067890 */ /* 0x000fe2000fffe03f */
[----:B------:R-:W-:Y:S01]  /*1c70*/  HGMMA.64x16x16.F32.BF16 R56, gdesc[UR16], RZ, !UPT, gsb0 ;  /* 0x00200000103879f0 */ /* 0x000fe2000c0018ff */
[----:B------:R-:W-:Y:S01]  /*1c80*/  UIADD3 UR7, UR4, 0x200, URZ ;  /* 0x0000020004077890 */ /* 0x000fe2000fffe03f */
[----:B------:R-:W-:Y:S01]  /*1c90*/  UMOV UR19, 0x40000040 ;  /* 0x4000004000137882 */ /* 0x000fe20000000000 */
[----:B------:R-:W-:-:S02]  /*1ca0*/  UIADD3 UR22, UR4, 0x384, URZ ;  /* 0x0000038404167890 */ /* 0x000fc4000fffe03f */
[----:B------:R-:W-:Y:S02]  /*1cb0*/  UIADD3 UR26, UR4, 0x386, URZ ;  /* 0x00000386041a7890 */ /* 0x000fe4000fffe03f */
[----:B------:R-:W-:Y:S02]  /*1cc0*/  UIADD3 UR30, UR4, 0x600, URZ ;  /* 0x00000600041e7890 */ /* 0x000fe4000fffe03f */
[----:B------:R-:W-:Y:S02]  /*1cd0*/  UIADD3 UR34, UR4, 0x602, URZ ;  /* 0x0000060204227890 */ /* 0x000fe4000fffe03f */
[----:B------:R-:W-:Y:S02]  /*1ce0*/  UIADD3 UR42, UR4, 0x584, URZ ;  /* 0x00000584042a7890 */ /* 0x000fe4000fffe03f */
[----:B------:R-:W-:Y:S02]  /*1cf0*/  UIADD3 UR46, UR4, 0x586, URZ ;  /* 0x00000586042e7890 */ /* 0x000fe4000fffe03f */
[----:B------:R-:W-:-:S02]  /*1d00*/  UIADD3 UR50, UR4, 0x800, URZ ;  /* 0x0000080004327890 */ /* 0x000fc4000fffe03f */
[----:B------:R-:W-:Y:S02]  /*1d10*/  UIADD3 UR54, UR4, 0x802, URZ ;  /* 0x0000080204367890 */ /* 0x000fe4000fffe03f */
        /* <DEDUP_REMOVED lines=177> */
[----:B------:R-:W-:Y:S02]  /*2830*/  MOV R2, UR13 ;  /* 0x0000000d00027c02 */ /* 0x000fe40008000f00 */
[----:B01----:R-:W-:Y:S01]  /*2840*/  MOV R3, UR12 ;  /* 0x0000000c00037c02 */ /* 0x003fe20008000f00 */
        /* <DEDUP_REMOVED lines=272> */
[----:B------:R-:W-:Y:S01]  /*3950*/  MOV R6, UR12 ;  /* 0x0000000c00067c02 */ /* 0x000fe20008000f00 */
        /* <DEDUP_REMOVED lines=35> */
[----:B------:R-:W-:-:S07]  /*3b90*/  UIADD3 UR6, UR4, 0x786, URZ ;  /* 0x0000078604067890 */ /* 0x000fce000fffe03f */
[----:B------:R-:W-:Y:S01]  /*3ba0*/  UMOV UR14, UR6 ;  /* 0x00000006000e7c82 */ /* 0x000fe20008000000 */
[----:B------:R-:W-:Y:S01]  /*3bb0*/  UIADD3 UR6, UR4, 0x906, URZ ;  /* 0x0000090604067890 */ /* 0x000fe2000fffe03f */
[----:B------:R-:W-:Y:S02]  /*3bc0*/  WARPGROUP.DEPBAR.LE gsb0, 0x0 ;  /* 0x00008000000079c5 */ /* 0x000fe40000010000 */
[----:B------:R-:W-:-:S06]  /*3bd0*/  WARPGROUP.ARRIVE ;  /* 0x00000000000079c5 */ /* 0x000fcc0000000000 */
[----:B------:R-:W-:Y:S01]  /*3be0*/  HGMMA.64x16x16.F32.BF16 R32, gdesc[UR52], R32, gsb0 ;  /* 0x00200000342079f0 */ /* 0x000fe20008001820 */
[----:B------:R-:W-:Y:S01]  /*3bf0*/  UMOV UR54, UR7 ;  /* 0x0000000700367c82 */ /* 0x000fe20008000000 */
[----:B------:R-:W-:Y:S01]  /*3c00*/  UMOV UR55, 0x40000040 ;  /* 0x4000004000377882 */ /* 0x000fe20000000000 */
        /* <DEDUP_REMOVED lines=35> */
.L_x_2209:
[----:B------:R-:W-:Y:S01]  /*3e40*/  R2UR UR4, R212 ;  /* 0x00000000d40472ca */ /* 0x000fe200000e0000 */
[----:B------:R-:W-:Y:S01]  /*3e50*/  ULDC UR10, c[0x0][0x2f0] ;  /* 0x0000bc00000a7ab9 */ /* 0x000fe20000000800 */
[----:B------:R-:W-:Y:S01]  /*3e60*/  R2UR UR7, R213 ;  /* 0x00000000d50772ca */ /* 0x000fe200000e0000 */
[----:B------:R-:W-:Y:S01]  /*3e70*/  IMAD.U32 R4, RZ, RZ, UR10 ;  /* 0x0000000aff047e24 */ /* 0x000fe2000f8e00ff */
[----:B------:R-:W-:Y:S01]  /*3e80*/  R2UR UR18, R23 ;  /* 0x00000000171272ca */ /* 0x000fe200000e0000 */
[----:B------:R-:W-:Y:S01]  /*3e90*/  ULDC UR14, c[0x0][0x288] ;  /* 0x0000a200000e7ab9 */ /* 0x000fe20000000800 */
[----:B------:R-:W-:Y:S02]  /*3ea0*/  CS2R R150, SRZ ;  /* 0x0000000000967805 */ /* 0x000fe4000001ff00 */
[----:B------:R-:W-:Y:S02]  /*3eb0*/  CS2R R148, SRZ ;  /* 0x0000000000947805 */ /* 0x000fe4000001ff00 */
[----:B------:R-:W-:-:S02]  /*3ec0*/  CS2R R146, SRZ ;  /* 0x0000000000927805 */ /* 0x000fc4000001ff00 */
[----:B------:R-:W-:Y:S02]  /*3ed0*/  CS2R R144, SRZ ;  /* 0x0000000000907805 */ /* 0x000fe4000001ff00 */
[----:B------:R-:W-:Y:S02]  /*3ee0*/  CS2R R142, SRZ ;  /* 0x00000000008e7805 */ /* 0x000fe4000001ff00 */
[----:B------:R-:W-:Y:S02]  /*3ef0*/  CS2R R140, SRZ ;  /* 0x00000000008c7805 */ /* 0x000fe4000001ff00 */
[----:B------:R-:W-:Y:S01]  /*3f00*/  CS2R R138, SRZ ;  /* 0x00000000008a7805 */ /* 0x000fe2000001ff00 */
[----:B------:R-:W-:Y:S01]  /*3f10*/  UISETP.NE.AND UP0, UPT, UR4, URZ, UPT ;  /* 0x0000003f0400728c */ /* 0x000fe2000bf05270 */
[----:B------:R-:W-:Y:S01]  /*3f20*/  CS2R R136, SRZ ;  /* 0x0000000000887805 */ /* 0x000fe2000001ff00 */
[----:B------:R-:W-:Y:S01]  /*3f30*/  VIADD R2, R215, UR7 ;  /* 0x00000007d7027c36 */ /* 0x000fe20008000000 */
[----:B------:R-:W-:Y:S01]  /*3f40*/  UMOV UR11, UR7 ;  /* 0x00000007000b7c82 */ /* 0x000fe20008000000 */
[----:B------:R-:W-:-:S02]  /*3f50*/  CS2R R134, SRZ ;  /* 0x0000000000867805 */ /* 0x000fc4000001ff00 */
[----:B------:R-:W-:Y:S02]  /*3f60*/  CS2R R132, SRZ ;  /* 0x0000000000847805 */ /* 0x000fe4000001ff00 */
[----:B------:R-:W-:Y:S02]  /*3f70*/  PLOP3.LUT P1, PT, PT, PT, UP0, 0x80, 0x0 ;  /* 0x000000000000781c */ /* 0x000fe40003f2f008 */
[----:B------:R-:W-:Y:S02]  /*3f80*/  CS2R R130, SRZ ;  /* 0x0000000000827805 */ /* 0x000fe4000001ff00 */
[----:B------:R-:W-:Y:S02]  /*3f90*/  PLOP3.LUT P2, PT, PT, PT, UP0, 0x80, 0x0 ;  /* 0x000000000000781c */ /* 0x000fe40003f4f008 */
[----:B------:R-:W-:Y:S02]  /*3fa0*/  CS2R R128, SRZ ;  /* 0x0000000000807805 */ /* 0x000fe4000001ff00 */
[----:B------:R-:W-:Y:S01]  /*3fb0*/  CS2R R126, SRZ ;  /* 0x00000000007e7805 */ /* 0x000fe2000001ff00 */
[----:B------:R-:W-:Y:S01]  /*3fc0*/  @UP0 ULDC UR4, c[0x0][0x44c] ;  /* 0x0001130000040ab9 */ /* 0x000fe20000000800 */
[----:B------:R-:W-:Y:S01]  /*3fd0*/  @UP0 ULDC UR6, c[0x0][0x44c] ;  /* 0x0001130000060ab9 */ /* 0x000fe20000000800 */
[----:B------:R-:W-:Y:S01]  /*3fe0*/  @UP0 ULDC UR15, c[0x0][0x450] ;  /* 0x00011400000f0ab9 */ /* 0x000fe20000000800 */
[----:B------:R-:W-:Y:S01]  /*3ff0*/  UIMAD.WIDE.U32 UR6, UR7, UR6, URZ ;  /* 0x00000006070672a5 */ /* 0x000fe2000f8e003f */
[----:B------:R-:W-:-:S02]  /*4000*/  CS2R R124, SRZ ;  /* 0x00000000007c7805 */ /* 0x000fc4000001ff00 */
[----:B------:R-:W-:Y:S02]  /*4010*/  CS2R R122, SRZ ;  /* 0x00000000007a7805 */ /* 0x000fe4000001ff00 */
[----:B------:R-:W-:Y:S01]  /*4020*/  CS2R R120, SRZ ;  /* 0x0000000000787805 */ /* 0x000fe2000001ff00 */
[----:B------:R-:W-:Y:S01]  /*4030*/  @UP0 USHF.R.U32.HI UR11, URZ, UR15, UR7 ;  /* 0x0000000f3f0b0299 */ /* 0x000fe20008011607 */
[----:B------:R-:W-:Y:S01]  /*4040*/  @P1 IMAD.HI.U32 R3, R2, UR4, RZ ;  /* 0x0000000402031c27 */ /* 0x000fe2000f8e00ff */
[----:B------:R-:W-:Y:S01]  /*4050*/  @UP0 ULDC UR4, c[0x0][0x450] ;  /* 0x0001140000040ab9 */ /* 0x000fe20000000800 */
[----:B------:R-:W-:Y:S02]  /*4060*/  CS2R R118, SRZ ;  /* 0x0000000000767805 */ /* 0x000fe4000001ff00 */
[----:B------:R-:W-:Y:S02]  /*4070*/  CS2R R116, SRZ ;  /* 0x0000000000747805 */ /* 0x000fe4000001ff00 */
[----:B------:R-:W-:-:S02]  /*4080*/  CS2R R114, SRZ ;  /* 0x0000000000727805 */ /* 0x000fc4000001ff00 */
[----:B------:R-:W-:Y:S01]  /*4090*/  @P2 SHF.R.U32.HI R2, RZ, UR4, R3 ;  /* 0x00000004ff022c19 */ /* 0x000fe20008011603 */
[----:B------:R-:W-:Y:S01]  /*40a0*/  UIMAD UR4, UR60, -0x50, URZ ;  /* 0xffffffb03c0478a4 */ /* 0x000fe2000f8e023f */
[----:B------:R-:W-:Y:S01]  /*40b0*/  CS2R R112, SRZ ;  /* 0x0000000000707805 */ /* 0x000fe2000001ff00 */
[----:B------:R-:W-:Y:S01]  /*40c0*/  UIADD3 UR60, UR60, -0x2, URZ ;  /* 0xfffffffe3c3c7890 */ /* 0x000fe2000fffe03f */
[----:B------:R-:W-:Y:S01]  /*40d0*/  CS2R R110, SRZ ;  /* 0x00000000006e7805 */ /* 0x000fe2000001ff00 */
[----:B------:R-:W0:Y:S01]  /*40e0*/  SHFL.IDX PT, R5, R2, 0x1, 0x1c1f ;  /* 0x003c1f0002057f89 */ /* 0x000e2200000e0000 */
[----:B------:R-:W-:Y:S01]  /*40f0*/  UIADD3 UR5, UR4, 0x51, URZ ;  /* 0x0000005104057890 */ /* 0x000fe2000fffe03f */
[----:B------:R-:W-:Y:S01]  /*4100*/  CS2R R108, SRZ ;  /* 0x00000000006c7805 */ /* 0x000fe2000001ff00 */
[----:B------:R-:W-:Y:S01]  /*4110*/  UIMAD UR4, UR18, UR10, UR4 ;  /* 0x0000000a120472a4 */ /* 0x000fe2000f8e0204 */
[----:B------:R-:W1:Y:S01]  /*4120*/  SHFL.IDX PT, R2, R2, RZ, 0x1c1f ;  /* 0x001c1fff02027589 */ /* 0x000e6200000e0000 */
[----:B------:R-:W-:Y:S01]  /*4130*/  UIMAD UR10, UR18, UR10, -UR14 ;  /* 0x0000000a120a72a4 */ /* 0x000fe2000f8e0a0e */
[----:B------:R-:W-:Y:S01]  /*4140*/  CS2R R106, SRZ ;  /* 0x00000000006a7805 */ /* 0x000fe2000001ff00 */
[----:B------:R-:W-:Y:S01]  /*4150*/  IMAD.U32 R3, RZ, RZ, UR5 ;  /* 0x00000005ff037e24 */ /* 0x000fe2000f8e00ff */
[----:B------:R-:W-:Y:S01]  /*4160*/  UIADD3 UR4, UR4, 0x50, URZ ;  /* 0x0000005004047890 */ /* 0x000fe2000fffe03f */
[----:B------:R-:W-:Y:S01]  /*4170*/  CS2R R104, SRZ ;  /* 0x0000000000687805 */ /* 0x000fe2000001ff00 */
[----:B------:R-:W-:Y:S01]  /*4180*/  ULDC UR5, c[0x0][0x988] ;  /* 0x0002620000057ab9 */ /* 0x000fe20000000800 */
[----:B------:R-:W-:Y:S01]  /*4190*/  IMAD R3, R214, -0x2, R3 ;  /* 0xfffffffed6037824 */ /* 0x000fe200078e0203 */
[----:B------:R-:W-:Y:S01]  /*41a0*/  UIADD3 UR6, UR10, UR11, URZ ;  /* 0x0000000b0a067290 */ /* 0x000fe2000fffe03f */
[----:B------:R-:W-:Y:S01]  /*41b0*/  CS2R R102, SRZ ;  /* 0x0000000000667805 */ /* 0x000fe2000001ff00 */
[----:B------:R-:W-:Y:S01]  /*41c0*/  IMAD.U32 R21, RZ, RZ, UR4 ;  /* 0x00000004ff157e24 */ /* 0x000fe2000f8e00ff */
[----:B------:R-:W-:Y:S01]  /*41d0*/  R2UR UR4, R0 ;  /* 0x00000000000472ca */ /* 0x000fe200000e0000 */
[----:B------:R-:W-:Y:S01]  /*41e0*/  IMAD R4, R4, UR18, R3 ;  /* 0x0000001204047c24 */ /* 0x000fe2000f8e0203 */
[----:B------:R-:W-:Y:S01]  /*41f0*/  UIMAD.WIDE UR6, UR6, 0x66666667, URZ ;  /* 0x66666667060678a5 */ /* 0x000fe2000f8e023f */
[----:B------:R-:W-:Y:S01]  /*4200*/  IMAD R3, R214, -0x2, R21 ;  /* 0xfffffffed6037824 */ /* 0x000fe200078e0215 */
[----:B------:R-:W2:Y:S01]  /*4210*/  S2UR UR18, SR_CgaCtaId ;  /* 0x00000000001279c3 */ /* 0x000ea20000008800 */
[----:B------:R-:W-:Y:S01]  /*4220*/  CS2R R100, SRZ ;  /* 0x0000000000647805 */ /* 0x000fe2000001ff00 */
[----:B------:R-:W-:Y:S01]  /*4230*/  USHF.R.U32.HI UR6, URZ, 0x1f, UR7 ;  /* 0x0000001f3f067899 */ /* 0x000fe20008011607 */
[----:B------:R-:W-:-:S02]  /*4240*/  CS2R R98, SRZ ;  /* 0x0000000000627805 */ /* 0x000fc4000001ff00 */
[----:B------:R-:W-:Y:S02]  /*4250*/  CS2R R96, SRZ ;  /* 0x0000000000607805 */ /* 0x000fe4000001ff00 */
[----:B0-----:R-:W-:Y:S01]  /*4260*/  IADD3 R18, R5, -UR14, R4 ;  /* 0x8000000e05127c10 */ /* 0x001fe2000fffe004 */
[----:B------:R-:W-:Y:S01]  /*4270*/  VIADD R4, R4, -UR14 ;  /* 0x8000000e04047c36 */ /* 0x000fe20008000000 */
[----:B------:R-:W-:Y:S01]  /*4280*/  ULEA.HI.SX32 UR6, UR7, UR6, 0x1b ;  /* 0x0000000607067291 */ /* 0x000fe2000f8fda3f */
[----:B------:R-:W-:Y:S02]  /*4290*/  CS2R R94, SRZ ;  /* 0x00000000005e7805 */ /* 0x000fe4000001ff00 */
[----:B------:R-:W-:Y:S01]  /*42a0*/  VIMNMX R18, R3, R18, PT ;  /* 0x0000001203127248 */ /* 0x000fe20003fe0100 */
[----:B------:R-:W-:Y:S01]  /*42b0*/  UIADD3 UR4, UR4, 0x38840, URZ ;  /* 0x0003884004047890 */ /* 0x000fe2000fffe03f */
[----:B-1----:R-:W-:Y:S01]  /*42c0*/  VIADDMNMX R4, R2, R4, R3, PT ;  /* 0x0000000402047246 */ /* 0x002fe20003800103 */
[----:B------:R-:W-:Y:S01]  /*42d0*/  UISETP.LT.AND UP0, UPT, URZ, UR6, UPT ;  /* 0x000000063f00728c */ /* 0x000fe2000bf01270 */
[----:B------:R-:W-:-:S02]  /*42e0*/  ISETP.GT.AND P1, PT, R18, RZ, PT ;  /* 0x000000ff1200720c */ /* 0x000fc40003f24270 */
[----:B------:R-:W-:Y:S02]  /*42f0*/  CS2R R92, SRZ ;  /* 0x00000000005c7805 */ /* 0x000fe4000001ff00 */
[C---:B------:R-:W-:Y:S01]  /*4300*/  ISETP.GT.AND P2, PT, R18.reuse, 0x1, PT ;  /* 0x000000011200780c */ /* 0x040fe20003f44270 */
[----:B------:R-:W-:Y:S01]  /*4310*/  USEL UR10, URZ, UR6, !UP0 ;  /* 0x000000063f0a7287 */ /* 0x000fe2000c000000 */
[----:B------:R-:W-:Y:S02]  /*4320*/  ISETP.GT.AND P3, PT, R18, 0x8, PT ;  /* 0x000000081200780c */ /* 0x000fe40003f64270 */
[----:B------:R-:W-:Y:S02]  /*4330*/  CS2R R90, SRZ ;  /* 0x00000000005a7805 */ /* 0x000fe4000001ff00 */
[----:B------:R-:W-:Y:S01]  /*4340*/  FSEL R58, R58, -INF , P1 ;  /* 0xff8000003a3a7808 */ /* 0x000fe20000800000 */
[----:B------:R-:W-:Y:S01]  /*4350*/  UISETP.GE.AND UP0, UPT, UR60, UR10, UPT ;  /* 0x0000000a3c00728c */ /* 0x000fe2000bf06270 */
[----:B------:R-:W-:-:S02]  /*4360*/  FSEL R59, R59, -INF , P2 ;  /* 0xff8000003b3b7808 */ /* 0x000fc40001000000 */
[----:B------:R-:W-:Y:S02]  /*4370*/  CS2R R88, SRZ ;  /* 0x0000000000587805 */ /* 0x000fe4000001ff00 */
[----:B------:R-:W-:Y:S01]  /*4380*/  ISETP.GT.AND P1, PT, R18, 0x9, PT ;  /* 0x000000091200780c */ /* 0x000fe20003f24270 */
[----:B--2---:R-:W-:Y:S01]  /*4390*/  UPRMT UR4, UR18, 0x654, UR4 ;  /* 0x0000065412047896 */ /* 0x004fe20008000004 */
[----:B------:R-:W-:Y:S02]  /*43a0*/  FSEL R62, R62, -INF , P3 ;  /* 0xff8000003e3e7808 */ /* 0x000fe40001800000 */
[----:B------:R-:W-:Y:S02]  /*43b0*/  CS2R R86, SRZ ;  /* 0x0000000000567805 */ /* 0x000fe4000001ff00 */
[----:B------:R-:W-:Y:S02]  /*43c0*/  FMNMX.FTZ R5, R58, R59, !PT ;  /* 0x0000003b3a057209 */ /* 0x000fe40007810000 */
[----:B------:R-:W-:-:S02]  /*43d0*/  CS2R R84, SRZ ;  /* 0x0000000000547805 */ /* 0x000fc4000001ff00 */
[----:B------:R-:W-:Y:S02]  /*43e0*/  ISETP.GT.AND P2, PT, R18, 0x10, PT ;  /* 0x000000101200780c */ /* 0x000fe40003f44270 */
[----:B------:R-:W-:Y:S02]  /*43f0*/  CS2R R82, SRZ ;  /* 0x0000000000527805 */ /* 0x000fe4000001ff00 */
[----:B------:R-:W-:Y:S02]  /*4400*/  FSEL R63, R63, -INF , P1 ;  /* 0xff8000003f3f7808 */ /* 0x000fe40000800000 */
[----:B------:R-:W-:Y:S02]  /*4410*/  CS2R R80, SRZ ;  /* 0x0000000000507805 */ /* 0x000fe4000001ff00 */
[----:B------:R-:W-:Y:S01]  /*4420*/  FMNMX.FTZ R20, R62, R5, !PT ;  /* 0x000000053e147209 */ /* 0x000fe20007810000 */
[----:B------:R-:W-:Y:S01]  /*4430*/  SYNCS.ARRIVE.TRANS64.RED.A1T0 RZ, [UR4], RZ ;  /* 0x000000ffffff79a7 */ /* 0x000fe20008100404 */
[----:B------:R-:W-:-:S02]  /*4440*/  ISETP.GT.AND P1, PT, R18, 0x11, PT ;  /* 0x000000111200780c */ /* 0x000fc40003f24270 */
[----:B------:R-:W-:Y:S02]  /*4450*/  CS2R R78, SRZ ;  /* 0x00000000004e7805 */ /* 0x000fe4000001ff00 */
[----:B------:R-:W-:Y:S02]  /*4460*/  FSEL R50, R50, -INF , P2 ;  /* 0xff80000032327808 */ /* 0x000fe40001000000 */
[----:B------:R-:W-:Y:S02]  /*4470*/  CS2R R76, SRZ ;  /* 0x00000000004c7805 */ /* 0x000fe4000001ff00 */
[----:B------:R-:W-:Y:S02]  /*4480*/  FMNMX.FTZ R5, R63, R20, !PT ;  /* 0x000000143f057209 */ /* 0x000fe40007810000 */
[----:B------:R-:W-:Y:S02]  /*4490*/  CS2R R74, SRZ ;  /* 0x00000000004a7805 */ /* 0x000fe4000001ff00 */
        /* <DEDUP_REMOVED lines=9> */
[----:B------:R-:W-:Y:S02]  /*4530*/  FMNMX.FTZ R5, R51, R20, !PT ;  /* 0x0000001433057209 */ /* 0x000fe40007810000 */
[----:B------:R-:W-:Y:S02]  /*4540*/  ISETP.GT.AND P2, PT, R18, 0x20, PT ;  /* 0x000000201200780c */ /* 0x000fe40003f44270 */
[----:B------:R-:W-:Y:S02]  /*4550*/  FSEL R55, R55, -INF , P1 ;  /* 0xff80000037377808 */ /* 0x000fe40000800000 */
[----:B------:R-:W-:-:S02]  /*4560*/  FMNMX.FTZ R20, R54, R5, !PT ;  /* 0x0000000536147209 */ /* 0x000fc40007810000 */
[----:B------:R-:W-:Y:S02]  /*4570*/  ISETP.GT.AND P1, PT, R18, 0x21, PT ;  /* 0x000000211200780c */ /* 0x000fe40003f24270 */
        /* <DEDUP_REMOVED lines=32> */
[----:B------:R-:W-:Y:S02]  /*4780*/  FSEL R31, R31, -INF , P1 ;  /* 0xff8000001f1f7808 */ /* 0x000fe40000800000 */
[----:B------:R-:W-:Y:S02]  /*4790*/  FMNMX.FTZ R18, R30, R5, !PT ;  /* 0x000000051e127209 */ /* 0x000fe40007810000 */
[----:B------:R-:W-:-:S02]  /*47a0*/  ISETP.GT.AND P1, PT, R4, RZ, PT ;  /* 0x000000ff0400720c */ /* 0x000fc40003f24270 */
[----:B------:R-:W-:Y:S02]  /*47b0*/  FMNMX.FTZ R18, R31, R18, !PT ;  /* 0x000000121f127209 */ /* 0x000fe40007810000 */
[C---:B------:R-:W-:Y:S02]  /*47c0*/  ISETP.GT.AND P2, PT, R4.reuse, 0x1, PT ;  /* 0x000000010400780c */ /* 0x040fe40003f44270 */
[----:B------:R-:W-:Y:S01]  /*47d0*/  ISETP.GT.AND P3, PT, R4, 0x8, PT ;  /* 0x000000080400780c */ /* 0x000fe20003f64270 */
[----:B------:R-:W0:Y:S01]  /*47e0*/  SHFL.BFLY PT, R5, R18, 0x2, 0x1f ;  /* 0x0c401f0012057f89 */ /* 0x000e2200000e0000 */
[----:B------:R-:W-:Y:S02]  /*47f0*/  FSEL R56, R56, -INF , P1 ;  /* 0xff80000038387808 */ /* 0x000fe40000800000 */
[----:B------:R-:W-:Y:S02]  /*4800*/  FSEL R57, R57, -INF , P2 ;  /* 0xff80000039397808 */ /* 0x000fe40001000000 */
[----:B------:R-:W-:-:S02]  /*4810*/  ISETP.GT.AND P1, PT, R4, 0x9, PT ;  /* 0x000000090400780c */ /* 0x000fc40003f24270 */
[----:B------:R-:W-:Y:S02]  /*4820*/  FSEL R60, R60, -INF , P3 ;  /* 0xff8000003c3c7808 */ /* 0x000fe40001800000 */
[----:B------:R-:W-:Y:S02]  /*4830*/  FMNMX.FTZ R3, R56, R57, !PT ;  /* 0x0000003938037209 */ /* 0x000fe40007810000 */
[----:B------:R-:W-:Y:S02]  /*4840*/  FSEL R61, R61, -INF , P1 ;  /* 0xff8000003d3d7808 */ /* 0x000fe40000800000 */
[----:B------:R-:W-:Y:S02]  /*4850*/  ISETP.GT.AND P1, PT, R4, 0x10, PT ;  /* 0x000000100400780c */ /* 0x000fe40003f24270 */
[----:B------:R-:W-:Y:S02]  /*4860*/  FMNMX.FTZ R2, R60, R3, !PT ;  /* 0x000000033c027209 */ /* 0x000fe40007810000 */
[----:B------:R-:W-:-:S02]  /*4870*/  ISETP.GT.AND P2, PT, R4, 0x11, PT ;  /* 0x000000110400780c */ /* 0x000fc40003f44270 */
[----:B------:R-:W-:Y:S02]  /*4880*/  FSEL R48, R48, -INF , P1 ;  /* 0xff80000030307808 */ /* 0x000fe40000800000 */
[----:B------:R-:W-:Y:S02]  /*4890*/  FMNMX.FTZ R3, R61, R2, !PT ;  /* 0x000000023d037209 */ /* 0x000fe40007810000 */
[----:B------:R-:W-:Y:S02]  /*48a0*/  ISETP.GT.AND P1, PT, R4, 0x18, PT ;  /* 0x000000180400780c */ /* 0x000fe40003f24270 */
[----:B------:R-:W-:Y:S02]  /*48b0*/  FSEL R49, R49, -INF , P2 ;  /* 0xff80000031317808 */ /* 0x000fe40001000000 */
[----:B------:R-:W-:Y:S02]  /*48c0*/  FMNMX.FTZ R2, R48, R3, !PT ;  /* 0x0000000330027209 */ /* 0x000fe40007810000 */
[----:B0-----:R-:W-:-:S02]  /*48d0*/  FMNMX.FTZ R20, R18, R5, !PT ;  /* 0x0000000512147209 */ /* 0x001fc40007810000 */
[----:B------:R-:W-:Y:S02]  /*48e0*/  ISETP.GT.AND P3, PT, R4, 0x19, PT ;  /* 0x000000190400780c */ /* 0x000fe40003f64270 */
[----:B------:R-:W-:Y:S01]  /*48f0*/  FSEL R52, R52, -INF , P1 ;  /* 0xff80000034347808 */ /* 0x000fe20000800000 */
[----:B------:R-:W0:Y:S01]  /*4900*/  SHFL.BFLY PT, R21, R20, 0x1, 0x1f ;  /* 0x0c201f0014157f89 */ /* 0x000e2200000e0000 */
[----:B------:R-:W-:Y:S02]  /*4910*/  FMNMX.FTZ R5, R49, R2, !PT ;  /* 0x0000000231057209 */ /* 0x000fe40007810000 */
[----:B------:R-:W-:Y:S02]  /*4920*/  FSEL R53, R53, -INF , P3 ;  /* 0xff80000035357808 */ /* 0x000fe40001800000 */
[----:B------:R-:W-:Y:S02]  /*4930*/  ISETP.GT.AND P1, PT, R4, 0x20, PT ;  /* 0x000000200400780c */ /* 0x000fe40003f24270 */
        /* <DEDUP_REMOVED lines=36> */
[----:B0-----:R-:W-:-:S02]  /*4b80*/  FMNMX.FTZ R3, R20, R21, !PT ;  /* 0x0000001514037209 */ /* 0x001fc40007810000 */
[----:B------:R-:W-:Y:S02]  /*4b90*/  FMNMX.FTZ R2, R29, R2, !PT ;  /* 0x000000021d027209 */ /* 0x000fe40007810000 */
[C---:B------:R-:W-:Y:S01]  /*4ba0*/  FSETP.NEU.FTZ.AND P4, PT, R3.reuse, -INF , PT ;  /* 0xff8000000300780b */ /* 0x040fe20003f9d000 */
[----:B------:R-:W-:Y:S02]  /*4bb0*/  FMUL.FTZ R18, R3, UR5 ;  /* 0x0000000503127c20 */ /* 0x000fe40008410000 */
[----:B------:R-:W0:Y:S03]  /*4bc0*/  SHFL.BFLY PT, R5, R2, 0x2, 0x1f ;  /* 0x0c401f0002057f89 */ /* 0x000e2600000e0000 */
[----:B------:R-:W-:-:S05]  /*4bd0*/  FSEL R18, R18, RZ, P4 ;  /* 0x000000ff12127208 */ /* 0x000fca0002000000 */
        /* <DEDUP_REMOVED lines=16> */
[----:B0-----:R-:W-:Y:S01]  /*4ce0*/  FMNMX.FTZ R5, R2, R5, !PT ;  /* 0x0000000502057209 */ /* 0x001fe20007810000 */
[--C-:B------:R-:W-:Y:S01]  /*4cf0*/  FFMA.FTZ R38, R38, UR5, -R18.reuse ;  /* 0x0000000526267c23 */ /* 0x100fe20008010812 */
[--C-:B------:R-:W-:Y:S01]  /*4d00*/  FFMA.FTZ R39, R39, UR5, -R18.reuse ;  /* 0x0000000527277c23 */ /* 0x100fe20008010812 */
[--C-:B------:R-:W-:Y:S01]  /*4d10*/  FFMA.FTZ R26, R26, UR5, -R18.reuse ;  /* 0x000000051a1a7c23 */ /* 0x100fe20008010812 */
[--C-:B------:R-:W-:Y:S01]  /*4d20*/  FFMA.FTZ R27, R27, UR5, -R18.reuse ;  /* 0x000000051b1b7c23 */ /* 0x100fe20008010812 */
[----:B------:R-:W0:Y:S01]  /*4d30*/  SHFL.BFLY PT, R4, R5, 0x1, 0x1f ;  /* 0x0c201f0005047f89 */ /* 0x000e2200000e0000 */
[----:B------:R-:W2:Y:S01]  /*4d40*/  MUFU.EX2 R62, R62 ;  /* 0x0000003e003e7308 */ /* 0x000ea20000000800 */
[--C-:B------:R-:W-:Y:S01]  /*4d50*/  FFMA.FTZ R30, R30, UR5, -R18.reuse ;  /* 0x000000051e1e7c23 */ /* 0x100fe20008010812 */
[----:B------:R-:W-:-:S06]  /*4d60*/  FFMA.FTZ R18, R31, UR5, -R18 ;  /* 0x000000051f127c23 */ /* 0x000fcc0008010812 */
[----:B------:R-:W3:Y:S01]  /*4d70*/  MUFU.EX2 R63, R63 ;  /* 0x0000003f003f7308 */ /* 0x000ee20000000800 */
[----:B-1----:R-:W-:Y:S01]  /*4d80*/  FADD.FTZ R21, R58, R59 ;  /* 0x0000003b3a157221 */ /* 0x002fe20000010000 */
[----:B------:R-:W-:Y:S02]  /*4d90*/  F2FP.BF16.F32.PACK_AB R209, R59, R58 ;  /* 0x0000003a3bd1723e */ /* 0x000fe400000010ff */
[----:B------:R-:W-:-:S04]  /*4da0*/  CS2R R58, SRZ ;  /* 0x00000000003a7805 */ /* 0x000fc8000001ff00 */
[----:B------:R-:W-:Y:S01]  /*4db0*/  MUFU.EX2 R50, R50 ;  /* 0x0000003200327308 */ /* 0x000fe20000000800 */
[----:B--2---:R-:W-:Y:S01]  /*4dc0*/  FADD.FTZ R64, R62, R21 ;  /* 0x000000153e407221 */ /* 0x004fe20000010000 */
[----:B0-----:R-:W-:-:S06]  /*4dd0*/  FMNMX.FTZ R4, R5, R4, !PT ;  /* 0x0000000405047209 */ /* 0x001fcc0007810000 */
[----:B------:R-:W0:Y:S01]  /*4de0*/  MUFU.EX2 R51, R51 ;  /* 0x0000003300337308 */ /* 0x000e220000000800 */
[C---:B---3--:R-:W-:Y:S01]  /*4df0*/  FADD.FTZ R21, R63.reuse, R64 ;  /* 0x000000403f157221 */ /* 0x048fe20000010000 */
[----:B------:R-:W-:Y:S02]  /*4e00*/  F2FP.BF16.F32.PACK_AB R211, R63, R62 ;  /* 0x0000003e3fd3723e */ /* 0x000fe400000010ff */
[----:B------:R-:W-:Y:S01]  /*4e10*/  CS2R R64, SRZ ;  /* 0x0000000000407805 */ /* 0x000fe2000001ff00 */
[C---:B------:R-:W-:Y:S01]  /*4e20*/  FMUL.FTZ R2, R4.reuse, UR5 ;  /* 0x0000000504027c20 */ /* 0x040fe20008410000 */
[----:B------:R-:W-:Y:S02]  /*4e30*/  FSETP.NEU.FTZ.AND P1, PT, R4, -INF , PT ;  /* 0xff8000000400780b */ /* 0x000fe40003f3d000 */
[----:B------:R-:W-:Y:S01]  /*4e40*/  CS2R R62, SRZ ;  /* 0x00000000003e7805 */ /* 0x000fe2000001ff00 */
[----:B------:R-:W-:Y:S01]  /*4e50*/  MUFU.EX2 R54, R54 ;  /* 0x0000003600367308 */ /* 0x000fe20000000800 */
[----:B------:R-:W-:-:S02]  /*4e60*/  FSEL R2, R2, RZ, P1 ;  /* 0x000000ff02027208 */ /* 0x000fc40000800000 */
[----:B------:R-:W-:-:S03]  /*4e70*/  PLOP3.LUT P1, PT, PT, PT, UP0, 0x80, 0x0 ;  /* 0x000000000000781c */ /* 0x000fc60003f2f008 */
        /* <DEDUP_REMOVED lines=21> */
[----:B------:R-:W-:Y:S01]  /*4fd0*/  FFMA.FTZ R2, R29, UR5, -R2 ;  /* 0x000000051d027c23 */ /* 0x000fe20008010802 */
[----:B------:R-:W2:Y:S01]  /*4fe0*/  MUFU.EX2 R60, R60 ;  /* 0x0000003c003c7308 */ /* 0x000ea20000000800 */
[----:B0-----:R-:W-:-:S07]  /*4ff0*/  F2FP.BF16.F32.PACK_AB R205, R51, R50 ;  /* 0x0000003233cd723e */ /* 0x001fce00000010ff */
[----:B------:R-:W0:Y:S01]  /*5000*/  MUFU.EX2 R61, R61 ;  /* 0x0000003d003d7308 */ /* 0x000e220000000800 */
[----:B-1----:R-:W-:Y:S01]  /*5010*/  FADD.FTZ R5, R56, R57 ;  /* 0x0000003938057221 */ /* 0x002fe20000010000 */
[----:B------:R-:W-:Y:S02]  /*5020*/  F2FP.BF16.F32.PACK_AB R208, R57, R56 ;  /* 0x0000003839d0723e */ /* 0x000fe400000010ff */
[----:B------:R-:W-:-:S04]  /*5030*/  CS2R R56, SRZ ;  /* 0x0000000000387805 */ /* 0x000fc8000001ff00 */
[----:B------:R-:W1:Y:S01]  /*5040*/  MUFU.EX2 R48, R48 ;  /* 0x0000003000307308 */ /* 0x000e620000000800 */
[----:B--2---:R-:W-:-:S07]  /*5050*/  FADD.FTZ R20, R60, R5 ;  /* 0x000000053c147221 */ /* 0x004fce0000010000 */
[----:B------:R-:W2:Y:S01]  /*5060*/  MUFU.EX2 R49, R49 ;  /* 0x0000003100317308 */ /* 0x000ea20000000800 */
[C---:B0-----:R-:W-:Y:S01]  /*5070*/  FADD.FTZ R5, R61.reuse, R20 ;  /* 0x000000143d057221 */ /* 0x041fe20000010000 */
[----:B------:R-:W-:Y:S01]  /*5080*/  FADD.FTZ R20, R50, R21 ;  /* 0x0000001532147221 */ /* 0x000fe20000010000 */
[----:B------:R-:W-:Y:S02]  /*5090*/  F2FP.BF16.F32.PACK_AB R210, R61, R60 ;  /* 0x0000003c3dd2723e */ /* 0x000fe400000010ff */
[----:B------:R-:W-:Y:S01]  /*50a0*/  CS2R R60, SRZ ;  /* 0x00000000003c7805 */ /* 0x000fe2000001ff00 */
[----:B------:R-:W-:Y:S01]  /*50b0*/  FADD.FTZ R21, R51, R20 ;  /* 0x0000001433157221 */ /* 0x000fe20000010000 */
[----:B------:R-:W-:Y:S01]  /*50c0*/  CS2R R50, SRZ ;  /* 0x0000000000327805 */ /* 0x000fe2000001ff00 */
[----:B------:R-:W0:Y:S01]  /*50d0*/  MUFU.EX2 R52, R52 ;  /* 0x0000003400347308 */ /* 0x000e220000000800 */
[----:B-1----:R-:W-:Y:S01]  /*50e0*/  FADD.FTZ R0, R48, R5 ;  /* 0x0000000530007221 */ /* 0x002fe20000010000 */
[----:B------:R-:W-:-:S06]  /*50f0*/  FADD.FTZ R20, R54, R21 ;  /* 0x0000001536147221 */ /* 0x000fcc0000010000 */
[----:B------:R-:W1:Y:S01]  /*5100*/  MUFU.EX2 R53, R53 ;  /* 0x0000003500357308 */ /* 0x000e620000000800 */
[C---:B--2---:R-:W-:Y:S01]  /*5110*/  FADD.FTZ R5, R49.reuse, R0 ;  /* 0x0000000031057221 */ /* 0x044fe20000010000 */
[----:B------:R-:W-:Y:S02]  /*5120*/  F2FP.BF16.F32.PACK_AB R204, R49, R48 ;  /* 0x0000003031cc723e */ /* 0x000fe400000010ff */
[----:B------:R-:W-:-:S04]  /*5130*/  CS2R R48, SRZ ;  /* 0x0000000000307805 */ /* 0x000fc8000001ff00 */
[----:B------:R-:W2:Y:S01]  /*5140*/  MUFU.EX2 R55, R55 ;  /* 0x0000003700377308 */ /* 0x000ea20000000800 */
[----:B0-----:R-:W-:-:S07]  /*5150*/  FADD.FTZ R0, R52, R5 ;  /* 0x0000000534007221 */ /* 0x001fce0000010000 */
[----:B------:R-:W0:Y:S01]  /*5160*/  MUFU.EX2 R40, R40 ;  /* 0x0000002800287308 */ /* 0x000e220000000800 */
[C---:B-1----:R-:W-:Y:S01]  /*5170*/  FADD.FTZ R5, R53.reuse, R0 ;  /* 0x0000000035057221 */ /* 0x042fe20000010000 */
[----:B------:R-:W-:Y:S02]  /*5180*/  F2FP.BF16.F32.PACK_AB R206, R53, R52 ;  /* 0x0000003435ce723e */ /* 0x000fe400000010ff */
[----:B------:R-:W-:-:S04]  /*5190*/  CS2R R52, SRZ ;  /* 0x0000000000347805 */ /* 0x000fc8000001ff00 */
[----:B------:R-:W1:Y:S01]  /*51a0*/  MUFU.EX2 R42, R42 ;  /* 0x0000002a002a7308 */ /* 0x000e620000000800 */
[C---:B--2---:R-:W-:Y:S01]  /*51b0*/  FADD.FTZ R21, R55.reuse, R20 ;  /* 0x0000001437157221 */ /* 0x044fe20000010000 */
[----:B------:R-:W-:Y:S02]  /*51c0*/  F2FP.BF16.F32.PACK_AB R207, R55, R54 ;  /* 0x0000003637cf723e */ /* 0x000fe400000010ff */
[----:B------:R-:W-:-:S04]  /*51d0*/  CS2R R54, SRZ ;  /* 0x0000000000367805 */ /* 0x000fc8000001ff00 */
[----:B------:R-:W2:Y:S01]  /*51e0*/  MUFU.EX2 R41, R41 ;  /* 0x0000002900297308 */ /* 0x000ea20000000800 */
[----:B0-----:R-:W-:-:S07]  /*51f0*/  FADD.FTZ R0, R40, R5 ;  /* 0x0000000528007221 */ /* 0x001fce0000010000 */
[----:B------:R-:W0:Y:S01]  /*5200*/  MUFU.EX2 R43, R43 ;  /* 0x0000002b002b7308 */ /* 0x000e220000000800 */
[----:B-1----:R-:W-:-:S07]  /*5210*/  FADD.FTZ R20, R42, R21 ;  /* 0x000000152a147221 */ /* 0x002fce0000010000 */
[----:B------:R-:W1:Y:S01]  /*5220*/  MUFU.EX2 R44, R44 ;  /* 0x0000002c002c7308 */ /* 0x000e620000000800 */
[C---:B--2---:R-:W-:Y:S01]  /*5230*/  FADD.FTZ R5, R41.reuse, R0 ;  /* 0x0000000029057221 */ /* 0x044fe20000010000 */
[----:B------:R-:W-:Y:S02]  /*5240*/  F2FP.BF16.F32.PACK_AB R200, R41, R40 ;  /* 0x0000002829c8723e */ /* 0x000fe400000010ff */
[----:B------:R-:W-:-:S04]  /*5250*/  CS2R R40, SRZ ;  /* 0x0000000000287805 */ /* 0x000fc8000001ff00 */
[----:B------:R-:W2:Y:S01]  /*5260*/  MUFU.EX2 R46, R46 ;  /* 0x0000002e002e7308 */ /* 0x000ea20000000800 */
[C---:B0-----:R-:W-:Y:S01]  /*5270*/  FADD.FTZ R21, R43.reuse, R20 ;  /* 0x000000142b157221 */ /* 0x041fe20000010000 */
[----:B------:R-:W-:Y:S02]  /*5280*/  F2FP.BF16.F32.PACK_AB R201, R43, R42 ;  /* 0x0000002a2bc9723e */ /* 0x000fe400000010ff */
[----:B------:R-:W-:-:S04]  /*5290*/  CS2R R42, SRZ ;  /* 0x00000000002a7805 */ /* 0x000fc8000001ff00 */
[----:B------:R-:W0:Y:S01]  /*52a0*/  MUFU.EX2 R45, R45 ;  /* 0x0000002d002d7308 */ /* 0x000e220000000800 */
[----:B-1----:R-:W-:-:S07]  /*52b0*/  FADD.FTZ R0, R44, R5 ;  /* 0x000000052c007221 */ /* 0x002fce0000010000 */
[----:B------:R-:W1:Y:S01]  /*52c0*/  MUFU.EX2 R47, R47 ;  /* 0x0000002f002f7308 */ /* 0x000e620000000800 */
[----:B--2---:R-:W-:-:S07]  /*52d0*/  FADD.FTZ R20, R46, R21 ;  /* 0x000000152e147221 */ /* 0x004fce0000010000 */
[----:B------:R-:W2:Y:S01]  /*52e0*/  MUFU.EX2 R32, R32 ;  /* 0x0000002000207308 */ /* 0x000ea20000000800 */
[C---:B0-----:R-:W-:Y:S01]  /*52f0*/  FADD.FTZ R5, R45.reuse, R0 ;  /* 0x000000002d057221 */ /* 0x041fe20000010000 */
[----:B------:R-:W-:Y:S02]  /*5300*/  F2FP.BF16.F32.PACK_AB R202, R45, R44 ;  /* 0x0000002c2dca723e */ /* 0x000fe400000010ff */
[----:B------:R-:W-:-:S04]  /*5310*/  CS2R R44, SRZ ;  /* 0x00000000002c7805 */ /* 0x000fc8000001ff00 */
[----:B------:R-:W0:Y:S01]  /*5320*/  MUFU.EX2 R34, R34 ;  /* 0x0000002200227308 */ /* 0x000e220000000800 */
[C---:B-1----:R-:W-:Y:S01]  /*5330*/  FADD.FTZ R21, R47.reuse, R20 ;  /* 0x000000142f157221 */ /* 0x042fe20000010000 */
[----:B------:R-:W-:Y:S02]  /*5340*/  F2FP.BF16.F32.PACK_AB R203, R47, R46 ;  /* 0x0000002e2fcb723e */ /* 0x000fe400000010ff */
[----:B------:R-:W-:-:S04]  /*5350*/  CS2R R46, SRZ ;  /* 0x00000000002e7805 */ /* 0x000fc8000001ff00 */
[----:B------:R-:W1:Y:S01]  /*5360*/  MUFU.EX2 R33, R33 ;  /* 0x0000002100217308 */ /* 0x000e620000000800 */
[----:B--2---:R-:W-:-:S07]  /*5370*/  FADD.FTZ R0, R32, R5 ;  /* 0x0000000520007221 */ /* 0x004fce0000010000 */
        /* <DEDUP_REMOVED lines=18> */
[----:B------:R-:W-:Y:S01]  /*54a0*/  MUFU.EX2 R26, R26 ;  /* 0x0000001a001a7308 */ /* 0x000fe20000000800 */
[C---:B0-----:R-:W-:Y:S01]  /*54b0*/  FADD.FTZ R29, R39.reuse, R20 ;  /* 0x00000014271d7221 */ /* 0x041fe20000010000 */
[----:B------:R-:W-:Y:S01]  /*54c0*/  IMAD.U32 R20, RZ, RZ, UR10 ;  /* 0x0000000aff147e24 */ /* 0x000fe2000f8e00ff */
[----:B------:R-:W-:Y:S02]  /*54d0*/  F2FP.BF16.F32.PACK_AB R199, R39, R38 ;  /* 0x0000002627c7723e */ /* 0x000fe400000010ff */
[----:B------:R-:W-:-:S03]  /*54e0*/  CS2R R38, SRZ ;  /* 0x0000000000267805 */ /* 0x000fc6000001ff00 */
[----:B------:R-:W0:Y:S01]  /*54f0*/  MUFU.EX2 R25, R25 ;  /* 0x0000001900197308 */ /* 0x000e220000000800 */
[----:B-1----:R-:W-:-:S07]  /*5500*/  FADD.FTZ R0, R24, R21 ;  /* 0x0000001518007221 */ /* 0x002fce0000010000 */
[----:B------:R-:W1:Y:S08]  /*5510*/  MUFU.EX2 R27, R27 ;  /* 0x0000001b001b7308 */ /* 0x000e700000000800 */
[----:B------:R-:W2:Y:S01]  /*5520*/  MUFU.EX2 R28, R28 ;  /* 0x0000001c001c7308 */ /* 0x000ea20000000800 */
[C---:B0-----:R-:W-:Y:S01]  /*5530*/  FADD.FTZ R21, R25.reuse, R0 ;  /* 0x0000000019157221 */ /* 0x041fe20000010000 */
[----:B------:R-:W-:-:S02]  /*5540*/  F2FP.BF16.F32.PACK_AB R192, R25, R24 ;  /* 0x0000001819c0723e */ /* 0x000fc400000010ff */
[----:B------:R-:W-:-:S04]  /*5550*/  CS2R R24, SRZ ;  /* 0x0000000000187805 */ /* 0x000fc8000001ff00 */
[----:B------:R-:W0:Y:S01]  /*5560*/  MUFU.EX2 R30, R30 ;  /* 0x0000001e001e7308 */ /* 0x000e220000000800 */
[----:B-1----:R-:W-:-:S07]  /*5570*/  F2FP.BF16.F32.PACK_AB R193, R27, R26 ;  /* 0x0000001a1bc1723e */ /* 0x002fce00000010ff */
[----:B------:R1:W3:Y:S08]  /*5580*/  MUFU.EX2 R5, R2 ;  /* 0x0000000200057308 */ /* 0x0002f00000000800 */
[----:B------:R2:W4:Y:S01]  /*5590*/  MUFU.EX2 R195, R18 ;  /* 0x0000001200c37308 */ /* 0x0005220000000800 */
[----:B-1----:R-:W-:-:S04]  /*55a0*/  FADD.FTZ R2, R26, R29 ;  /* 0x0000001d1a027221 */ /* 0x002fc80000010000 */
[----:B------:R-:W-:Y:S01]  /*55b0*/  FADD.FTZ R29, R27, R2 ;  /* 0x000000021b1d7221 */ /* 0x000fe20000010000 */
[----:B------:R-:W-:Y:S01]  /*55c0*/  IMAD.MOV.U32 R2, RZ, RZ, 0x3f800000 ;  /* 0x3f800000ff027424 */ /* 0x000fe200078e00ff */
[----:B------:R-:W-:Y:S01]  /*55d0*/  CS2R R26, SRZ ;  /* 0x00000000001a7805 */ /* 0x000fe2000001ff00 */
[----:B--2---:R-:W-:Y:S01]  /*55e0*/  FADD.FTZ R18, R28, R21 ;  /* 0x000000151c127221 */ /* 0x004fe20000010000 */
[----:B0-----:R-:W-:Y:S01]  /*55f0*/  FADD.FTZ R0, R30, R29 ;  /* 0x0000001d1e007221 */ /* 0x001fe20000010000 */
[C---:B---3--:R-:W-:Y:S02]  /*5600*/  F2FP.BF16.F32.PACK_AB R194, R5.reuse, R28 ;  /* 0x0000001c05c2723e */ /* 0x048fe400000010ff */
[----:B------:R-:W-:Y:S01]  /*5610*/  CS2R R28, SRZ ;  /* 0x00000000001c7805 */ /* 0x000fe2000001ff00 */
[----:B------:R-:W-:Y:S01]  /*5620*/  FADD.FTZ R18, R5, R18 ;  /* 0x0000001205127221 */ /* 0x000fe20000010000 */
[C---:B----4-:R-:W-:Y:S01]  /*5630*/  FADD.FTZ R5, R195.reuse, R0 ;  /* 0x00000000c3057221 */ /* 0x050fe20000010000 */
[----:B------:R-:W-:Y:S01]  /*5640*/  F2FP.BF16.F32.PACK_AB R195, R195, R30 ;  /* 0x0000001ec3c3723e */ /* 0x000fe200000010ff */
[----:B------:R-:W-:Y:S01]  /*5650*/  IMAD.MOV.U32 R0, RZ, RZ, 0x3f800000 ;  /* 0x3f800000ff007424 */ /* 0x000fe200078e00ff */
[----:B------:R-:W-:Y:S01]  /*5660*/  CS2R R30, SRZ ;  /* 0x00000000001e7805 */ /* 0x000fe2000001ff00 */
[----:B------:R-:W-:Y:S06]  /*5670*/  @!P1 BRA `(.L_x_2210) ;  /* 0x0000003c00889947 */ /* 0x000fec0003800000 */
[----:B------:R-:W-:Y:S01]  /*5680*/  R2UR UR4, R17 ;  /* 0x00000000110472ca */ /* 0x000fe200000e0000 */
[----:B------:R-:W-:Y:S01]  /*5690*/  IMAD.MOV.U32 R21, RZ, RZ, R3 ;  /* 0x000000ffff157224 */ /* 0x000fe200078e0003 */
[----:B------:R-:W-:Y:S01]  /*56a0*/  MOV R151, RZ ;  /* 0x000000ff00977202 */ /* 0x000fe20000000f00 */
[----:B------:R-:W-:Y:S01]  /*56b0*/  IMAD.MOV.U32 R228, RZ, RZ, R4 ;  /* 0x000000ffffe47224 */ /* 0x000fe200078e0004 */
[----:B------:R-:W-:Y:S01]  /*56c0*/  UMOV UR37, UR36 ;  /* 0x0000002400257c82 */ /* 0x000fe20008000000 */
[----:B------:R-:W-:-:S08]  /*56d0*/  IMAD.MOV.U32 R2, RZ, RZ, 0x3f800000 ;  /* 0x3f800000ff027424 */ /* 0x000fd000078e00ff */
[----:B------:R-:W-:-:S07]  /*56e0*/  IMAD.U32 R229, RZ, RZ, UR4 ;  /* 0x00000004ffe57e24 */ /* 0x000fce000f8e00ff */
.L_x_2221:
[----:B------:R-:W-:Y:S01]  /*56f0*/  R2UR UR5, R229 ;  /* 0x00000000e50572ca */ /* 0x000fe200000e0000 */
[----:B------:R-:W-:-:S04]  /*5700*/  UISETP.NE.AND UP0, UPT, UR37, 0x1, UPT ;  /* 0x000000012500788c */ /* 0x000fc8000bf05270 */
[----:B------:R-:W-:-:S08]  /*5710*/  USEL UR4, URZ, 0x1, UP0 ;  /* 0x000000013f047887 */ /* 0x000fd00008000000 */
[----:B------:R-:W-:-:S06]  /*5720*/  ULOP3.LUT UR4, UR5, UR4, URZ, 0x3c, !UPT ;  /* 0x0000000405047292 */ /* 0x000fcc000f8e3c3f */
[----:B------:R-:W-:Y:S01]  /*5730*/  IMAD.U32 R17, RZ, RZ, UR4 ;  /* 0x00000004ff117e24 */ /* 0x000fe2000f8e00ff */
[----:B------:R-:W-:Y:S06]  /*5740*/  @!P0 BRA `(.L_x_2211) ;  /* 0x0000000000048947 */ /* 0x000fec0003800000 */
[----:B------:R-:W-:Y:S01]  /*5750*/  BPT.TRAP 0x1 ;  /* 0x000000040000795c */ /* 0x000fe20000300000 */
.L_x_2211:
[----:B------:R-:W-:Y:S01]  /*5760*/  R2UR UR5, R16 ;  /* 0x00000000100572ca */ /* 0x000fe200000e0000 */
[----:B------:R-:W-:Y:S01]  /*5770*/  UIADD3 UR36, UR37, 0x1, URZ ;  /* 0x0000000125247890 */ /* 0x000fe2000fffe03f */
[----:B------:R-:W-:-:S03]  /*5780*/  R2UR UR4, R17 ;  /* 0x00000000110472ca */ /* 0x000fc600000e0000 */
[----:B------:R-:W-:-:S04]  /*5790*/  UISETP.NE.AND UP0, UPT, UR36, 0x2, UPT ;  /* 0x000000022400788c */ /* 0x000fc8000bf05270 */
[----:B------:R-:W-:-:S04]  /*57a0*/  USEL UR36, UR36, URZ, UP0 ;  /* 0x0000003f24247287 */ /* 0x000fc80008000000 */
[----:B------:R-:W-:Y:S02]  /*57b0*/  ULEA UR61, UR36, UR5, 0x3 ;  /* 0x00000005243d7291 */ /* 0x000fe4000f8e183f */
[----:B------:R-:W-:-:S05]  /*57c0*/  IMAD.U32 R3, RZ, RZ, UR4 ;  /* 0x00000004ff037e24 */ /* 0x000fca000f8e00ff */
[----:B------:R-:W-:-:S04]  /*57d0*/  SHF.L.U32 R3, R3, 0x1f, RZ ;  /* 0x0000001f03037819 */ /* 0x000fc800000006ff */
[----:B------:R0:W1:Y:S01]  /*57e0*/  SYNCS.PHASECHK.TRANS64.TRYWAIT P1, [UR61+0x38830], R3 ;  /* 0x03883003ff0075a7 */ /* 0x000062000802017d */
[----:B------:R-:W-:Y:S05]  /*57f0*/  @!P0 BRA `(.L_x_2212) ;  /* 0x0000000000048947 */ /* 0x000fea0003800000 */
[----:B------:R-:W-:Y:S01]  /*5800*/  BPT.TRAP 0x1 ;  /* 0x000000040000795c */ /* 0x000fe20000300000 */
.L_x_2212:
[----:B-1----:R-:W-:Y:S05]  /*5810*/  @P1 BRA `(.L_x_2213) ;  /* 0x0000000000081947 */ /* 0x002fea0003800000 */
[----:B------:R-:W1:Y:S02]  /*5820*/  SYNCS.PHASECHK.TRANS64.TRYWAIT P1, [UR61+0x38830], R3 ;  /* 0x03883003ff0075a7 */ /* 0x000e64000802017d */
[----:B-1----:R-:W-:Y:S05]  /*5830*/  @!P1 BRA `(.L_x_2214) ;  /* 0x000000fc003c9947 */ /* 0x002fea0003800000 */
.L_x_2213:
        /* <DEDUP_REMOVED lines=23> */
[----:B------:R-:W-:Y:S01]  /*59b0*/  UIADD3 UR58, UR4, 0x80, URZ ;  /* 0x00000080043a7890 */ /* 0x000fe2000fffe03f */
[-C--:B------:R-:W-:Y:S01]  /*59c0*/  FMUL.FTZ R28, R28, R0.reuse ;  /* 0x000000001c1c7220 */ /* 0x080fe20000410000 */
        /* <DEDUP_REMOVED lines=57> */
[----:B------:R-:W-:Y:S01]  /*5d60*/  UIADD3 UR58, UR4, 0x100, URZ ;  /* 0x00000100043a7890 */ /* 0x000fe2000fffe03f */
[-C--:B------:R-:W-:Y:S01]  /*5d70*/  FMUL.FTZ R109, R109, R0.reuse ;  /* 0x000000006d6d7220 */ /* 0x080fe20000410000 */
[----:B------:R-:W-:Y:S01]  /*5d80*/  UMOV UR56, UR6 ;  /* 0x0000000600387c82 */ /* 0x000fe20008000000 */
[----:B------:R-:W-:Y:S01]  /*5d90*/  UMOV UR57, UR7 ;  /* 0x0000000700397c82 */ /* 0x000fe20008000000 */
        /* <DEDUP_REMOVED lines=95> */
[----:B------:R-:W-:Y:S01]  /*6390*/  UIADD3 UR58, UR4, 0x200, URZ ;  /* 0x00000200043a7890 */ /* 0x000fe2000fffe03f */
[----:B------:R-:W-:Y:S01]  /*63a0*/  UMOV UR56, UR6 ;  /* 0x0000000600387c82 */ /* 0x000fe20008000000 */
[----:B------:R-:W-:Y:S01]  /*63b0*/  UMOV UR57, UR7 ;  /* 0x0000000700397c82 */ /* 0x000fe20008000000 */
[----:B------:R-:W-:Y:S01]  /*63c0*/  UMOV UR59, 0x40000040 ;  /* 0x40000040003b7882 */ /* 0x000fe20000000000 */
        /* <DEDUP_REMOVED lines=141> */
[----:B------:R-:W-:Y:S02]  /*6ca0*/  UIADD3 UR10, UR4, 0x986, URZ ;  /* 0x00000986040a7890 */ /* 0x000fe4000fffe03f */
        /* <DEDUP_REMOVED lines=23> */
[----:B------:R-:W-:Y:S02]  /*6e20*/  R2UR UR14, R6 ;  /* 0x00000000060e72ca */ /* 0x000fe400000e0000 */
[----:B------:R-:W-:-:S11]  /*6e30*/  R2UR UR15, R7 ;  /* 0x00000000070f72ca */ /* 0x000fd600000e0000 */
[----:B------:R-:W-:Y:S02]  /*6e40*/  UMOV UR56, UR14 ;  /* 0x0000000e00387c82 */ /* 0x000fe40008000000 */
[----:B------:R-:W-:Y:S01]  /*6e50*/  UMOV UR57, UR15 ;  /* 0x0000000f00397c82 */ /* 0x000fe20008000000 */
[----:B------:R-:W-:Y:S01]  /*6e60*/  UMOV UR5, UR15 ;  /* 0x0000000f00057c82 */ /* 0x000fe20008000000 */
        /* <DEDUP_REMOVED lines=22> */
[----:B------:R-:W-:Y:S03]  /*6fd0*/  HGMMA.64x16x16.F32.BF16 R152, gdesc[UR16], R152, gsb0 ;  /* 0x00200000109879f0 */ /* 0x000fe60008001898 */
        /* <DEDUP_REMOVED lines=215> */
.L_x_2215:
[----:B------:R-:W-:Y:S02]  /*7d50*/  R2UR UR4, R16 ;  /* 0x00000000100472ca */ /* 0x000fe400000e0000 */
[----:B------:R-:W-:-:S11]  /*7d60*/  R2UR UR5, R229 ;  /* 0x00000000e50572ca */ /* 0x000fd600000e0000 */
[----:B------:R-:W-:Y:S02]  /*7d70*/  ULEA UR4, UR37, UR4, 0x3 ;  /* 0x0000000425047291 */ /* 0x000fe4000f8e183f */
[----:B------:R-:W-:-:S05]  /*7d80*/  IMAD.U32 R0, RZ, RZ, UR5 ;  /* 0x00000005ff007e24 */ /* 0x000fca000f8e00ff */
[----:B------:R-:W-:-:S04]  /*7d90*/  SHF.L.U32 R0, R0, 0x1f, RZ ;  /* 0x0000001f00007819 */ /* 0x000fc800000006ff */
[----:B------:R2:W3:Y:S01]  /*7da0*/  SYNCS.PHASECHK.TRANS64.TRYWAIT P1, [UR4+0x38850], R0 ;  /* 0x03885000ff0075a7 */ /* 0x0004e20008020144 */
[----:B------:R-:W-:Y:S05]  /*7db0*/  @!P0 BRA `(.L_x_2216) ;  /* 0x0000000000048947 */ /* 0x000fea0003800000 */
[----:B------:R-:W-:Y:S01]  /*7dc0*/  BPT.TRAP 0x1 ;  /* 0x000000040000795c */ /* 0x000fe20000300000 */
.L_x_2216:
[----:B---3--:R-:W-:Y:S05]  /*7dd0*/  @P1 BRA `(.L_x_2217) ;  /* 0x0000000000081947 */ /* 0x008fea0003800000 */
[----:B------:R-:W3:Y:S02]  /*7de0*/  SYNCS.PHASECHK.TRANS64.TRYWAIT P1, [UR4+0x38850], R0 ;  /* 0x03885000ff0075a7 */ /* 0x000ee40008020144 */
[----:B---3--:R-:W-:Y:S05]  /*7df0*/  @!P1 BRA `(.L_x_2218) ;  /* 0x000000d400e49947 */ /* 0x008fea0003800000 */
.L_x_2217:
[----:B------:R-:W-:Y:S01]  /*7e00*/  R2UR UR5, R16 ;  /* 0x00000000100572ca */ /* 0x000fe200000e0000 */
[----:B------:R-:W-:Y:S01]  /*7e10*/  WARPGROUP.ARRIVE ;  /* 0x00000000000079c5 */ /* 0x000fe20000000000 */
[----:B------:R-:W-:-:S11]  /*7e20*/  UMOV UR7, 0x40000040 ;  /* 0x4000004000077882 */ /* 0x000fd60000000000 */
[----:B------:R-:W-:-:S04]  /*7e30*/  UIADD3 UR5, UR5, 0x400, URZ ;  /* 0x0000040005057890 */ /* 0x000fc8000fffe03f */
        /* <DEDUP_REMOVED lines=33> */
.L_x_2219:
[----:B------:R-:W-:Y:S01]  /*8050*/  R2UR UR6, R212 ;  /* 0x00000000d40672ca */ /* 0x000fe200000e0000 */
[----:B------:R-:W4:Y:S01]  /*8060*/  LDC R193, c[0x0][0x2f0] ;  /* 0x0000bc00ffc17b82 */ /* 0x000f220000000800 */
[----:B------:R-:W-:Y:S01]  /*8070*/  R2UR UR5, R213 ;  /* 0x00000000d50572ca */ /* 0x000fe200000e0000 */
[----:B------:R-:W-:Y:S01]  /*8080*/  IMAD.MOV.U32 R195, RZ, RZ, -0x2 ;  /* 0xfffffffeffc37424 */ /* 0x000fe200078e00ff */
[----:B------:R-:W-:Y:S01]  /*8090*/  R2UR UR7, R23 ;  /* 0x00000000170772ca */ /* 0x000fe200000e0000 */
[----:B------:R-:W-:-:S08]  /*80a0*/  UIADD3 UR61, UR61, 0x38840, URZ ;  /* 0x000388403d3d7890 */ /* 0x000fd0000fffe03f */
[----:B------:R-:W-:Y:S02]  /*80b0*/  UISETP.NE.AND UP0, UPT, UR6, URZ, UPT ;  /* 0x0000003f0600728c */ /* 0x000fe4000bf05270 */
[----:B--23--:R-:W-:Y:S01]  /*80c0*/  VIADD R0, R215, UR5 ;  /* 0x00000005d7007c36 */ /* 0x00cfe20008000000 */
[----:B------:R-:W-:-:S03]  /*80d0*/  ULDC UR6, c[0x0][0x288] ;  /* 0x0000a20000067ab9 */ /* 0x000fc60000000800 */
[----:B------:R-:W-:Y:S02]  /*80e0*/  PLOP3.LUT P1, PT, PT, PT, UP0, 0x80, 0x0 ;  /* 0x000000000000781c */ /* 0x000fe40003f2f008 */
[----:B------:R-:W-:-:S03]  /*80f0*/  PLOP3.LUT P2, PT, PT, PT, UP0, 0x80, 0x0 ;  /* 0x000000000000781c */ /* 0x000fc60003f4f008 */
[----:B------:R-:W-:-:S08]  /*8100*/  @UP0 ULDC UR5, c[0x0][0x44c] ;  /* 0x0001130000050ab9 */ /* 0x000fd00000000800 */
[----:B------:R-:W-:Y:S01]  /*8110*/  @P1 IMAD.HI.U32 R2, R0, UR5, RZ ;  /* 0x0000000500021c27 */ /* 0x000fe2000f8e00ff */
[----:B------:R-:W-:-:S04]  /*8120*/  @UP0 ULDC UR5, c[0x0][0x450] ;  /* 0x0001140000050ab9 */ /* 0x000fc80000000800 */
[----:B------:R-:W-:Y:S01]  /*8130*/  @P2 SHF.R.U32.HI R0, RZ, UR5, R2 ;  /* 0x00000005ff002c19 */ /* 0x000fe20008011602 */
[----:B------:R-:W-:Y:S02]  /*8140*/  UMOV UR5, 0x1 ;  /* 0x0000000100057882 */ /* 0x000fe40000000000 */
[----:B------:R-:W-:Y:S02]  /*8150*/  UIMAD UR5, UR60, -0x50, UR5 ;  /* 0xffffffb03c0578a4 */ /* 0x000fe4000f8e0205 */
[----:B01----:R-:W0:Y:S04]  /*8160*/  SHFL.IDX PT, R3, R0, RZ, 0x1c1f ;  /* 0x001c1fff00037589 */ /* 0x003e2800000e0000 */
[----:B------:R-:W-:Y:S01]  /*8170*/  IMAD R2, R214, R195, UR5 ;  /* 0x00000005d6027e24 */ /* 0x000fe2000f8e02c3 */
[----:B------:R-:W-:-:S03]  /*8180*/  ULDC UR5, c[0x0][0x988] ;  /* 0x0002620000057ab9 */ /* 0x000fc60000000800 */
[----:B----4-:R-:W-:-:S05]  /*8190*/  IMAD R2, R193, UR7, R2 ;  /* 0x00000007c1027c24 */ /* 0x010fca000f8e0202 */
[----:B0-----:R-:W-:-:S04]  /*81a0*/  IADD3 R3, R3, -UR6, R2 ;  /* 0x8000000603037c10 */ /* 0x001fc8000fffe002 */
[C---:B------:R-:W-:Y:S02]  /*81b0*/  ISETP.GT.AND P1, PT, R3.reuse, RZ, PT ;  /* 0x000000ff0300720c */ /* 0x040fe40003f24270 */
[C---:B------:R-:W-:Y:S02]  /*81c0*/  ISETP.GT.AND P2, PT, R3.reuse, 0x1, PT ;  /* 0x000000010300780c */ /* 0x040fe40003f44270 */
[----:B------:R-:W-:Y:S02]  /*81d0*/  FSEL R184, R184, -INF , P1 ;  /* 0xff800000b8b87808 */ /* 0x000fe40000800000 */
        /* <DEDUP_REMOVED lines=56> */
[----:B------:R-:W0:Y:S02]  /*8560*/  SHFL.IDX PT, R3, R0, 0x1, 0x1c1f ;  /* 0x003c1f0000037f89 */ /* 0x000e2400000e0000 */
[----:B------:R-:W-:-:S05]  /*8570*/  FMNMX.FTZ R192, R157, R4, !PT ;  /* 0x000000049dc07209 */ /* 0x000fca0007810000 */
[----:B------:R-:W1:Y:S01]  /*8580*/  SHFL.BFLY PT, R193, R192, 0x2, 0x1f ;  /* 0x0c401f00c0c17f89 */ /* 0x000e6200000e0000 */
[----:B0-----:R-:W-:Y:S01]  /*8590*/  IADD3 R2, R3, -UR6, R2 ;  /* 0x8000000603027c10 */ /* 0x001fe2000fffe002 */
[----:B------:R-:W0:Y:S03]  /*85a0*/  S2UR UR6, SR_CgaCtaId ;  /* 0x00000000000679c3 */ /* 0x000e260000008800 */
[C---:B------:R-:W-:Y:S02]  /*85b0*/  ISETP.GT.AND P1, PT, R2.reuse, RZ, PT ;  /* 0x000000ff0200720c */ /* 0x040fe40003f24270 */
[----:B------:R-:W-:Y:S02]  /*85c0*/  ISETP.GT.AND P2, PT, R2, 0x1, PT ;  /* 0x000000010200780c */ /* 0x000fe40003f44270 */
[----:B-1----:R-:W-:Y:S02]  /*85d0*/  FMNMX.FTZ R193, R192, R193, !PT ;  /* 0x000000c1c0c17209 */ /* 0x002fe40007810000 */
[----:B------:R-:W-:-:S02]  /*85e0*/  FSEL R186, R186, -INF , P1 ;  /* 0xff800000baba7808 */ /* 0x000fc40000800000 */
[----:B------:R-:W-:Y:S01]  /*85f0*/  ISETP.GT.AND P1, PT, R2, 0x8, PT ;  /* 0x000000080200780c */ /* 0x000fe20003f24270 */
[----:B------:R-:W1:Y:S01]  /*8600*/  SHFL.BFLY PT, R194, R193, 0x1, 0x1f ;  /* 0x0c201f00c1c27f89 */ /* 0x000e6200000e0000 */
[----:B------:R-:W-:Y:S02]  /*8610*/  FSEL R187, R187, -INF , P2 ;  /* 0xff800000bbbb7808 */ /* 0x000fe40001000000 */
[----:B------:R-:W-:Y:S02]  /*8620*/  FMNMX.FTZ R4, R186, R21, !PT ;  /* 0x00000015ba047209 */ /* 0x000fe40007810000 */
[----:B------:R-:W-:Y:S02]  /*8630*/  ISETP.GT.AND P2, PT, R2, 0x9, PT ;  /* 0x000000090200780c */ /* 0x000fe40003f44270 */
[----:B------:R-:W-:Y:S02]  /*8640*/  FSEL R190, R190, -INF , P1 ;  /* 0xff800000bebe7808 */ /* 0x000fe40000800000 */
[----:B------:R-:W-:-:S02]  /*8650*/  FMNMX.FTZ R3, R187, R4, !PT ;  /* 0x00000004bb037209 */ /* 0x000fc40007810000 */
[----:B------:R-:W-:Y:S01]  /*8660*/  FSEL R191, R191, -INF , P2 ;  /* 0xff800000bfbf7808 */ /* 0x000fe20001000000 */
[----:B0-----:R-:W-:Y:S01]  /*8670*/  UPRMT UR61, UR6, 0x654, UR61 ;  /* 0x00000654063d7896 */ /* 0x001fe2000800003d */
[----:B------:R-:W-:Y:S02]  /*8680*/  ISETP.GT.AND P1, PT, R2, 0x10, PT ;  /* 0x000000100200780c */ /* 0x000fe40003f24270 */
[----:B------:R-:W-:Y:S02]  /*8690*/  FMNMX.FTZ R0, R190, R3, !PT ;  /* 0x00000003be007209 */ /* 0x000fe40007810000 */
[----:B------:R-:W-:Y:S02]  /*86a0*/  ISETP.GT.AND P2, PT, R2, 0x11, PT ;  /* 0x000000110200780c */ /* 0x000fe40003f44270 */
[----:B------:R-:W-:Y:S02]  /*86b0*/  FSEL R178, R178, -INF , P1 ;  /* 0xff800000b2b27808 */ /* 0x000fe40000800000 */
[----:B------:R-:W-:Y:S01]  /*86c0*/  FMNMX.FTZ R3, R191, R0, !PT ;  /* 0x00000000bf037209 */ /* 0x000fe20007810000 */
[----:B------:R-:W-:Y:S01]  /*86d0*/  SYNCS.ARRIVE.TRANS64.RED.A1T0 RZ, [UR61], RZ ;  /* 0x000000ffffff79a7 */ /* 0x000fe2000810043d */
[----:B------:R-:W-:-:S02]  /*86e0*/  ISETP.GT.AND P3, PT, R2, 0x18, PT ;  /* 0x000000180200780c */ /* 0x000fc40003f64270 */
[----:B-1----:R-:W-:Y:S02]  /*86f0*/  FMNMX.FTZ R4, R193, R194, !PT ;  /* 0x000000c2c1047209 */ /* 0x002fe40007810000 */
[----:B------:R-:W-:Y:S02]  /*8700*/  FSEL R179, R179, -INF , P2 ;  /* 0xff800000b3b37808 */ /* 0x000fe40001000000 */
[----:B------:R-:W-:Y:S01]  /*8710*/  FMNMX.FTZ R0, R178, R3, !PT ;  /* 0x00000003b2007209 */ /* 0x000fe20007810000 */
[C---:B------:R-:W-:Y:S01]  /*8720*/  FMUL.FTZ R192, R4.reuse, UR5 ;  /* 0x0000000504c07c20 */ /* 0x040fe20008410000 */
[----:B------:R-:W-:Y:S02]  /*8730*/  FSETP.NEU.FTZ.AND P1, PT, R4, -INF , PT ;  /* 0xff8000000400780b */ /* 0x000fe40003f3d000 */
[----:B------:R-:W-:Y:S02]  /*8740*/  ISETP.GT.AND P4, PT, R2, 0x19, PT ;  /* 0x000000190200780c */ /* 0x000fe40003f84270 */
[----:B------:R-:W-:-:S02]  /*8750*/  FSEL R182, R182, -INF , P3 ;  /* 0xff800000b6b67808 */ /* 0x000fc40001800000 */
[----:B------:R-:W-:Y:S02]  /*8760*/  FMNMX.FTZ R3, R179, R0, !PT ;  /* 0x00000000b3037209 */ /* 0x000fe40007810000 */
[----:B------:R-:W-:Y:S02]  /*8770*/  FSEL R0, R192, RZ, P1 ;  /* 0x000000ffc0007208 */ /* 0x000fe40000800000 */
[----:B------:R-:W-:Y:S02]  /*8780*/  ISETP.GT.AND P2, PT, R2, 0x20, PT ;  /* 0x000000200200780c */ /* 0x000fe40003f44270 */
[----:B------:R-:W-:Y:S01]  /*8790*/  FSEL R183, R183, -INF , P4 ;  /* 0xff800000b7b77808 */ /* 0x000fe20002000000 */
[--C-:B------:R-:W-:Y:S01]  /*87a0*/  FFMA.FTZ R208, R184, UR5, -R0.reuse ;  /* 0x00000005b8d07c23 */ /* 0x100fe20008010800 */
[----:B------:R-:W-:Y:S01]  /*87b0*/  FMNMX.FTZ R192, R182, R3, !PT ;  /* 0x00000003b6c07209 */ /* 0x000fe20007810000 */
[--C-:B------:R-:W-:Y:S01]  /*87c0*/  FFMA.FTZ R185, R185, UR5, -R0.reuse ;  /* 0x00000005b9b97c23 */ /* 0x100fe20008010800 */
[----:B------:R-:W-:Y:S01]  /*87d0*/  ISETP.GT.AND P3, PT, R2, 0x21, PT ;  /* 0x000000210200780c */ /* 0x000fe20003f64270 */
[--C-:B------:R-:W-:Y:S01]  /*87e0*/  FFMA.FTZ R210, R188, UR5, -R0.reuse ;  /* 0x00000005bcd27c23 */ /* 0x100fe20008010800 */
        /* <DEDUP_REMOVED lines=16> */
[----:B------:R-:W-:Y:S01]  /*88f0*/  FSEL R184, R175, -INF , P3 ;  /* 0xff800000afb87808 */ /* 0x000fe20001800000 */
[--C-:B------:R-:W-:Y:S01]  /*8900*/  FFMA.FTZ R176, R181, UR5, -R0.reuse ;  /* 0x00000005b5b07c23 */ /* 0x100fe20008010800 */
[----:B------:R-:W-:Y:S01]  /*8910*/  ISETP.GT.AND P2, PT, R2, 0x30, PT ;  /* 0x000000300200780c */ /* 0x000fe20003f44270 */
[----:B------:R0:W-:Y:S01]  /*8920*/  MUFU.EX2 R175, R185 ;  /* 0x000000b900af7308 */ /* 0x0001e20000000800 */
[----:B------:R-:W-:Y:S01]  /*8930*/  FMNMX.FTZ R3, R174, R3, !PT ;  /* 0x00000003ae037209 */ /* 0x000fe20007810000 */
[--C-:B------:R-:W-:Y:S01]  /*8940*/  FFMA.FTZ R202, R172, UR5, -R0.reuse ;  /* 0x00000005acca7c23 */ /* 0x100fe20008010800 */
[----:B------:R-:W-:Y:S01]  /*8950*/  ISETP.GT.AND P3, PT, R2, 0x31, PT ;  /* 0x000000310200780c */ /* 0x000fe20003f64270 */
[--C-:B------:R-:W-:Y:S01]  /*8960*/  FFMA.FTZ R196, R160, UR5, -R0.reuse ;  /* 0x00000005a0c47c23 */ /* 0x100fe20008010800 */
[----:B------:R-:W-:Y:S01]  /*8970*/  FSEL R162, R162, -INF , P2 ;  /* 0xff800000a2a27808 */ /* 0x000fe20001000000 */
[--C-:B------:R-:W-:Y:S01]  /*8980*/  FFMA.FTZ R198, R164, UR5, -R0.reuse ;  /* 0x00000005a4c67c23 */ /* 0x100fe20008010800 */
[----:B------:R-:W-:Y:S01]  /*8990*/  FMNMX.FTZ R3, R184, R3, !PT ;  /* 0x00000003b8037209 */ /* 0x000fe20007810000 */
[----:B------:R-:W-:Y:S01]  /*89a0*/  FFMA.FTZ R153, R157, UR5, -R0 ;  /* 0x000000059d997c23 */ /* 0x000fe20008010800 */
[----:B------:R-:W-:Y:S01]  /*89b0*/  ISETP.GT.AND P2, PT, R2, 0x38, PT ;  /* 0x000000380200780c */ /* 0x000fe20003f44270 */
[----:B------:R-:W-:Y:S01]  /*89c0*/  MUFU.EX2 R208, R208 ;  /* 0x000000d000d07308 */ /* 0x000fe20000000800 */
[----:B------:R-:W-:-:S02]  /*89d0*/  FSEL R163, R163, -INF , P3 ;  /* 0xff800000a3a37808 */ /* 0x000fc40001800000 */
[----:B------:R-:W-:Y:S02]  /*89e0*/  FMNMX.FTZ R188, R162, R3, !PT ;  /* 0x00000003a2bc7209 */ /* 0x000fe40007810000 */
[----:B------:R-:W-:Y:S02]  /*89f0*/  ISETP.GT.AND P3, PT, R2, 0x39, PT ;  /* 0x000000390200780c */ /* 0x000fe40003f64270 */
[----:B0-----:R-:W-:Y:S01]  /*8a00*/  FSEL R185, R166, -INF , P2 ;  /* 0xff800000a6b97808 */ /* 0x001fe20001000000 */
[----:B------:R-:W-:Y:S01]  /*8a10*/  FFMA.FTZ R166, R189, UR5, -R0 ;  /* 0x00000005bda67c23 */ /* 0x000fe20008010800 */
[----:B------:R-:W-:Y:S01]  /*8a20*/  FMNMX.FTZ R188, R163, R188, !PT ;  /* 0x000000bca3bc7209 */ /* 0x000fe20007810000 */
[----:B------:R-:W-:Y:S01]  /*8a30*/  MUFU.EX2 R210, R210 ;  /* 0x000000d200d27308 */ /* 0x000fe20000000800 */
[----:B------:R-:W-:Y:S02]  /*8a40*/  FSEL R167, R167, -INF , P3 ;  /* 0xff800000a7a77808 */ /* 0x000fe40001800000 */
[----:B------:R-:W-:-:S02]  /*8a50*/  ISETP.GT.AND P2, PT, R2, 0x40, PT ;  /* 0x000000400200780c */ /* 0x000fc40003f44270 */
[----:B------:R-:W-:Y:S02]  /*8a60*/  FMNMX.FTZ R188, R185, R188, !PT ;  /* 0x000000bcb9bc7209 */ /* 0x000fe40007810000 */
[----:B------:R-:W-:Y:S01]  /*8a70*/  ISETP.GT.AND P3, PT, R2, 0x41, PT ;  /* 0x000000410200780c */ /* 0x000fe20003f64270 */
[----:B------:R-:W-:Y:S01]  /*8a80*/  MUFU.EX2 R166, R166 ;  /* 0x000000a600a67308 */ /* 0x000fe20000000800 */
[----:B------:R-:W-:Y:S02]  /*8a90*/  FSEL R154, R154, -INF , P2 ;  /* 0xff8000009a9a7808 */ /* 0x000fe40001000000 */
[----:B------:R-:W-:Y:S02]  /*8aa0*/  FMNMX.FTZ R3, R167, R188, !PT ;  /* 0x000000bca7037209 */ /* 0x000fe40007810000 */
[----:B------:R-:W-:Y:S02]  /*8ab0*/  ISETP.GT.AND P2, PT, R2, 0x48, PT ;  /* 0x000000480200780c */ /* 0x000fe40003f44270 */
[----:B------:R-:W-:Y:S01]  /*8ac0*/  FSEL R188, R155, -INF , P3 ;  /* 0xff8000009bbc7808 */ /* 0x000fe20001800000 */
[----:B------:R-:W-:Y:S01]  /*8ad0*/  FFMA.FTZ R155, R165, UR5, -R0 ;  /* 0x00000005a59b7c23 */ /* 0x000fe20008010800 */
[----:B------:R-:W-:Y:S01]  /*8ae0*/  FMNMX.FTZ R3, R154, R3, !PT ;  /* 0x000000039a037209 */ /* 0x000fe20007810000 */
[----:B------:R-:W-:Y:S01]  /*8af0*/  MUFU.EX2 R204, R204 ;  /* 0x000000cc00cc7308 */ /* 0x000fe20000000800 */
[----:B------:R-:W-:-:S02]  /*8b00*/  ISETP.GT.AND P3, PT, R2, 0x49, PT ;  /* 0x000000490200780c */ /* 0x000fc40003f64270 */
[----:B------:R-:W-:Y:S01]  /*8b10*/  FSEL R189, R158, -INF , P2 ;  /* 0xff8000009ebd7808 */ /* 0x000fe20001000000 */
[--C-:B------:R-:W-:Y:S01]  /*8b20*/  FFMA.FTZ R158, R161, UR5, -R0.reuse ;  /* 0x00000005a19e7c23 */ /* 0x100fe20008010800 */
[----:B------:R-:W-:Y:S02]  /*8b30*/  FMNMX.FTZ R2, R188, R3, !PT ;  /* 0x00000003bc027209 */ /* 0x000fe40007810000 */
[----:B------:R-:W-:Y:S01]  /*8b40*/  FSEL R193, R159, -INF , P3 ;  /* 0xff8000009fc17808 */ /* 0x000fe20001800000 */
[----:B------:R-:W-:Y:S01]  /*8b50*/  FFMA.FTZ R159, R173, UR5, -R0 ;  /* 0x00000005ad9f7c23 */ /* 0x000fe20008010800 */
[----:B------:R-:W-:Y:S01]  /*8b60*/  FMNMX.FTZ R2, R189, R2, !PT ;  /* 0x00000002bd027209 */ /* 0x000fe20007810000 */
[----:B------:R-:W-:Y:S01]  /*8b70*/  MUFU.EX2 R177, R177 ;  /* 0x000000b100b17308 */ /* 0x000fe20000000800 */
[----:B------:R-:W-:Y:S02]  /*8b80*/  FSEL R165, R4, RZ, P1 ;  /* 0x000000ff04a57208 */ /* 0x000fe40000800000 */
[----:B------:R-:W-:-:S03]  /*8b90*/  FMNMX.FTZ R2, R193, R2, !PT ;  /* 0x00000002c1027209 */ /* 0x000fc60007810000 */
[----:B------:R-:W-:Y:S02]  /*8ba0*/  FADD.FTZ R165, -R165, R228 ;  /* 0x000000e4a5a57221 */ /* 0x000fe40000010100 */
[----:B------:R-:W0:Y:S01]  /*8bb0*/  SHFL.BFLY PT, R3, R2, 0x2, 0x1f ;  /* 0x0c401f0002037f89 */ /* 0x000e2200000e0000 */
[----:B------:R-:W-:Y:S01]  /*8bc0*/  MUFU.EX2 R206, R206 ;  /* 0x000000ce00ce7308 */ /* 0x000fe20000000800 */
[----:B------:R-:W-:-:S07]  /*8bd0*/  FMUL.FTZ R0, R165, UR5 ;  /* 0x00000005a5007c20 */ /* 0x000fce0008410000 */
[----:B------:R-:W1:Y:S08]  /*8be0*/  MUFU.EX2 R0, R0 ;  /* 0x0000000000007308 */ /* 0x000e700000000800 */
[----:B------:R-:W-:Y:S01]  /*8bf0*/  MUFU.EX2 R176, R176 ;  /* 0x000000b000b07308 */ /* 0x000fe20000000800 */
[----:B0-----:R-:W-:-:S07]  /*8c00*/  FMNMX.FTZ R169, R2, R3, !PT ;  /* 0x0000000302a97209 */ /* 0x001fce0007810000 */
[----:B------:R-:W-:Y:S01]  /*8c10*/  MUFU.EX2 R200, R200 ;  /* 0x000000c800c87308 */ /* 0x000fe20000000800 */
[----:B-1----:R-:W-:Y:S01]  /*8c20*/  FFMA.FTZ R18, R0, R18, R208 ;  /* 0x0000001200127223 */ /* 0x002fe200000100d0 */
[----:B------:R-:W0:Y:S06]  /*8c30*/  SHFL.BFLY PT, R2, R169, 0x1, 0x1f ;  /* 0x0c201f00a9027f89 */ /* 0x000e2c00000e0000 */
[----:B------:R-:W-:Y:S08]  /*8c40*/  MUFU.EX2 R168, R168 ;  /* 0x000000a800a87308 */ /* 0x000ff00000000800 */
[----:B------:R-:W-:Y:S08]  /*8c50*/  MUFU.EX2 R202, R202 ;  /* 0x000000ca00ca7308 */ /* 0x000ff00000000800 */
[----:B------:R-:W-:Y:S01]  /*8c60*/  MUFU.EX2 R159, R159 ;  /* 0x0000009f009f7308 */ /* 0x000fe20000000800 */
[----:B0-----:R-:W-:-:S04]  /*8c70*/  FMNMX.FTZ R3, R169, R2, !PT ;  /* 0x00000002a9037209 */ /* 0x001fc80007810000 */
[C---:B------:R-:W-:Y:S01]  /*8c80*/  FSETP.NEU.FTZ.AND P2, PT, R3.reuse, -INF , PT ;  /* 0xff8000000300780b */ /* 0x040fe20003f5d000 */
[C---:B------:R-:W-:Y:S02]  /*8c90*/  FMUL.FTZ R156, R3.reuse, UR5 ;  /* 0x00000005039c7c20 */ /* 0x040fe40008410000 */
[----:B------:R-:W-:Y:S01]  /*8ca0*/  MUFU.EX2 R196, R196 ;  /* 0x000000c400c47308 */ /* 0x000fe20000000800 */
[----:B------:R-:W-:Y:S02]  /*8cb0*/  FSEL R2, R3, RZ, P2 ;  /* 0x000000ff03027208 */ /* 0x000fe40001000000 */
[----:B------:R-:W-:-:S03]  /*8cc0*/  FSEL R156, R156, RZ, P2 ;  /* 0x000000ff9c9c7208 */ /* 0x000fc60001000000 */
[----:B------:R-:W-:Y:S01]  /*8cd0*/  FADD.FTZ R2, -R2, R21 ;  /* 0x0000001502027221 */ /* 0x000fe20000010100 */
[----:B------:R-:W-:Y:S01]  /*8ce0*/  FADD.FTZ R21, R175, R18 ;  /* 0x00000012af157221 */ /* 0x000fe20000010000 */
[--C-:B------:R-:W-:Y:S01]  /*8cf0*/  FFMA.FTZ R209, R186, UR5, -R156.reuse ;  /* 0x00000005bad17c23 */ /* 0x100fe2000801089c */
[--C-:B------:R-:W-:Y:S01]  /*8d00*/  FFMA.FTZ R164, R187, UR5, -R156.reuse ;  /* 0x00000005bba47c23 */ /* 0x100fe2000801089c */
[----:B------:R-:W-:Y:S01]  /*8d10*/  FMUL.FTZ R2, R2, UR5 ;  /* 0x0000000502027c20 */ /* 0x000fe20008410000 */
[--C-:B------:R-:W-:Y:S01]  /*8d20*/  FFMA.FTZ R211, R190, UR5, -R156.reuse ;  /* 0x00000005bed37c23 */ /* 0x100fe2000801089c */
[--C-:B------:R-:W-:Y:S01]  /*8d30*/  FFMA.FTZ R161, R191, UR5, -R156.reuse ;  /* 0x00000005bfa17c23 */ /* 0x100fe2000801089c */
[--C-:B------:R-:W-:Y:S01]  /*8d40*/  FFMA.FTZ R205, R178, UR5, -R156.reuse ;  /* 0x00000005b2cd7c23 */ /* 0x100fe2000801089c */
[----:B------:R-:W-:Y:S01]  /*8d50*/  MUFU.EX2 R209, R209 ;  /* 0x000000d100d17308 */ /* 0x000fe20000000800 */
[--C-:B------:R-:W-:Y:S01]  /*8d60*/  FFMA.FTZ R160, R179, UR5, -R156.reuse ;  /* 0x00000005b3a07c23 */ /* 0x100fe2000801089c */
[--C-:B------:R-:W-:Y:S01]  /*8d70*/  FFMA.FTZ R207, R182, UR5, -R156.reuse ;  /* 0x00000005b6cf7c23 */ /* 0x100fe2000801089c */
[--C-:B------:R-:W-:Y:S01]  /*8d80*/  FFMA.FTZ R157, R183, UR5, -R156.reuse ;  /* 0x00000005b79d7c23 */ /* 0x100fe2000801089c */
[----:B------:R-:W-:Y:S01]  /*8d90*/  FADD.FTZ R21, R210, R21 ;  /* 0x00000015d2157221 */ /* 0x000fe20000010000 */
[--C-:B------:R-:W-:Y:S01]  /*8da0*/  FFMA.FTZ R201, R170, UR5, -R156.reuse ;  /* 0x00000005aac97c23 */ /* 0x100fe2000801089c */
[--C-:B------:R-:W-:Y:S01]  /*8db0*/  FFMA.FTZ R169, R171, UR5, -R156.reuse ;  /* 0x00000005aba97c23 */ /* 0x100fe2000801089c */
[--C-:B------:R-:W-:Y:S01]  /*8dc0*/  FFMA.FTZ R197, R162, UR5, -R156.reuse ;  /* 0x00000005a2c57c23 */ /* 0x100fe2000801089c */
        /* <DEDUP_REMOVED lines=10> */
[----:B------:R-:W-:-:S03]  /*8e70*/  FFMA.FTZ R162, R167, UR5, -R156 ;  /* 0x00000005a7a27c23 */ /* 0x000fc6000801089c */
[----:B------:R-:W-:-:S03]  /*8e80*/  FADD.FTZ R21, R206, R21 ;  /* 0x00000015ce157221 */ /* 0x000fc60000010000 */
[----:B------:R-:W2:Y:S01]  /*8e90*/  MUFU.EX2 R211, R211 ;  /* 0x000000d300d37308 */ /* 0x000ea20000000800 */
[----:B0-----:R-:W-:-:S07]  /*8ea0*/  FFMA.FTZ R5, R2, R5, R209 ;  /* 0x0000000502057223 */ /* 0x001fce00000100d1 */
        /* <DEDUP_REMOVED lines=10> */
[----:B------:R-:W-:Y:S01]  /*8f50*/  FADD.FTZ R5, R176, R21 ;  /* 0x00000015b0057221 */ /* 0x000fe20000010000 */
[--C-:B------:R-:W-:Y:S01]  /*8f60*/  FFMA.FTZ R21, R154, UR5, -R156.reuse ;  /* 0x000000059a157c23 */ /* 0x100fe2000801089c */
[--C-:B------:R-:W-:Y:S01]  /*8f70*/  FFMA.FTZ R154, R188, UR5, -R156.reuse ;  /* 0x00000005bc9a7c23 */ /* 0x100fe2000801089c */
[----:B------:R-:W-:Y:S01]  /*8f80*/  FFMA.FTZ R156, R193, UR5, -R156 ;  /* 0x00000005c19c7c23 */ /* 0x000fe2000801089c */
[----:B------:R-:W-:Y:S02]  /*8f90*/  FADD.FTZ R5, R200, R5 ;  /* 0x00000005c8057221 */ /* 0x000fe40000010000 */
[----:B------:R-:W2:Y:S01]  /*8fa0*/  MUFU.EX2 R201, R201 ;  /* 0x000000c900c97308 */ /* 0x000ea20000000800 */
[----:B0-----:R-:W-:Y:S01]  /*8fb0*/  FADD.FTZ R18, R207, R18 ;  /* 0x00000012cf127221 */ /* 0x001fe20000010000 */
[----:B------:R-:W-:-:S04]  /*8fc0*/  FADD.FTZ R5, R168, R5 ;  /* 0x00000005a8057221 */ /* 0x000fc80000010000 */
[----:B------:R-:W-:Y:S02]  /*8fd0*/  FADD.FTZ R170, R202, R5 ;  /* 0x00000005caaa7221 */ /* 0x000fe40000010000 */
[----:B------:R-:W0:Y:S01]  /*8fe0*/  MUFU.EX2 R169, R169 ;  /* 0x000000a900a97308 */ /* 0x000e220000000800 */
[----:B-1----:R-:W-:Y:S01]  /*8ff0*/  FADD.FTZ R18, R157, R18 ;  /* 0x000000129d127221 */ /* 0x002fe20000010000 */
[----:B------:R-:W-:-:S04]  /*9000*/  FADD.FTZ R5, R159, R170 ;  /* 0x000000aa9f057221 */ /* 0x000fc80000010000 */
[----:B------:R-:W-:Y:S02]  /*9010*/  FADD.FTZ R5, R196, R5 ;  /* 0x00000005c4057221 */ /* 0x000fe40000010000 */
        /* <DEDUP_REMOVED lines=38> */
.L_x_2220:
[----:B------:R-:W0:Y:S01]  /*9280*/  S2UR UR7, SR_CgaCtaId ;  /* 0x00000000000779c3 */ /* 0x000e220000008800 */
[----:B------:R-:W-:Y:S01]  /*9290*/  R2UR UR6, R20 ;  /* 0x00000000140672ca */ /* 0x000fe200000e0000 */
[----:B------:R-:W-:Y:S01]  /*92a0*/  UIADD3 UR4, UR4, 0x38860, URZ ;  /* 0x0003886004047890 */ /* 0x000fe2000fffe03f */
[----:B------:R-:W-:Y:S01]  /*92b0*/  F2FP.BF16.F32.PACK_AB R193, R154, R21 ;  /* 0x000000159ac1723e */ /* 0x000fe200000010ff */
[----:B------:R-:W-:Y:S01]  /*92c0*/  UMOV UR37, UR36 ;  /* 0x0000002400257c82 */ /* 0x000fe20008000000 */
[----:B------:R-:W-:Y:S01]  /*92d0*/  F2FP.BF16.F32.PACK_AB R208, R175, R208 ;  /* 0x000000d0afd0723e */ /* 0x000fe200000010ff */
[----:B------:R-:W-:Y:S01]  /*92e0*/  IMAD.MOV.U32 R21, RZ, RZ, R3 ;  /* 0x000000ffff157224 */ /* 0x000fe200078e0003 */
[----:B------:R-:W-:Y:S01]  /*92f0*/  F2FP.BF16.F32.PACK_AB R209, R164, R209 ;  /* 0x000000d1a4d1723e */ /* 0x000fe200000010ff */
[----:B------:R-:W-:Y:S01]  /*9300*/  IMAD.MOV.U32 R228, RZ, RZ, R4 ;  /* 0x000000ffffe47224 */ /* 0x000fe200078e0004 */
[----:B------:R-:W-:Y:S02]  /*9310*/  F2FP.BF16.F32.PACK_AB R210, R166, R210 ;  /* 0x000000d2a6d2723e */ /* 0x000fe400000010ff */
[----:B------:R-:W-:-:S02]  /*9320*/  F2FP.BF16.F32.PACK_AB R211, R161, R211 ;  /* 0x000000d3a1d3723e */ /* 0x000fc400000010ff */
[----:B------:R-:W-:Y:S01]  /*9330*/  F2FP.BF16.F32.PACK_AB R204, R177, R204 ;  /* 0x000000ccb1cc723e */ /* 0x000fe200000010ff */
[----:B------:R-:W-:Y:S01]  /*9340*/  UISETP.GT.AND UP0, UPT, UR60, UR6, UPT ;  /* 0x000000063c00728c */ /* 0x000fe2000bf04270 */
[----:B------:R-:W-:Y:S01]  /*9350*/  F2FP.BF16.F32.PACK_AB R205, R160, R205 ;  /* 0x000000cda0cd723e */ /* 0x000fe200000010ff */
[----:B------:R-:W-:Y:S01]  /*9360*/  UIADD3 UR60, UR60, -0x1, URZ ;  /* 0xffffffff3c3c7890 */ /* 0x000fe2000fffe03f */
[----:B------:R-:W-:Y:S02]  /*9370*/  F2FP.BF16.F32.PACK_AB R206, R176, R206 ;  /* 0x000000ceb0ce723e */ /* 0x000fe400000010ff */
[----:B------:R-:W-:Y:S02]  /*9380*/  F2FP.BF16.F32.PACK_AB R207, R157, R207 ;  /* 0x000000cf9dcf723e */ /* 0x000fe400000010ff */
[----:B------:R-:W-:Y:S02]  /*9390*/  PLOP3.LUT P1, PT, PT, PT, UP0, 0x80, 0x0 ;  /* 0x000000000000781c */ /* 0x000fe40003f2f008 */
[----:B------:R-:W-:Y:S01]  /*93a0*/  F2FP.BF16.F32.PACK_AB R200, R168, R200 ;  /* 0x000000c8a8c8723e */ /* 0x000fe200000010ff */
[----:B0-----:R-:W-:Y:S01]  /*93b0*/  UPRMT UR4, UR7, 0x654, UR4 ;  /* 0x0000065407047896 */ /* 0x001fe20008000004 */
[----:B------:R-:W-:-:S02]  /*93c0*/  F2FP.BF16.F32.PACK_AB R201, R169, R201 ;  /* 0x000000c9a9c9723e */ /* 0x000fc400000010ff */
[----:B------:R-:W-:Y:S02]  /*93d0*/  F2FP.BF16.F32.PACK_AB R202, R159, R202 ;  /* 0x000000ca9fca723e */ /* 0x000fe400000010ff */
[----:B------:R-:W-:Y:S02]  /*93e0*/  F2FP.BF16.F32.PACK_AB R203, R165, R203 ;  /* 0x000000cba5cb723e */ /* 0x000fe400000010ff */
[----:B------:R-:W-:Y:S02]  /*93f0*/  F2FP.BF16.F32.PACK_AB R196, R158, R196 ;  /* 0x000000c49ec4723e */ /* 0x000fe400000010ff */
[----:B------:R-:W-:Y:S01]  /*9400*/  SYNCS.ARRIVE.TRANS64.RED.A1T0 RZ, [UR4], RZ ;  /* 0x000000ffffff79a7 */ /* 0x000fe20008100404 */
[----:B------:R-:W-:Y:S02]  /*9410*/  R2UR UR4, R17 ;  /* 0x00000000110472ca */ /* 0x000fe400000e0000 */
[----:B------:R-:W-:Y:S02]  /*9420*/  F2FP.BF16.F32.PACK_AB R197, R163, R197 ;  /* 0x000000c5a3c5723e */ /* 0x000fe400000010ff */
[----:B------:R-:W-:-:S02]  /*9430*/  F2FP.BF16.F32.PACK_AB R198, R155, R198 ;  /* 0x000000c69bc6723e */ /* 0x000fc400000010ff */
[----:B------:R-:W-:Y:S02]  /*9440*/  F2FP.BF16.F32.PACK_AB R199, R162, R199 ;  /* 0x000000c7a2c7723e */ /* 0x000fe400000010ff */
[----:B------:R-:W-:Y:S02]  /*9450*/  F2FP.BF16.F32.PACK_AB R192, R152, R192 ;  /* 0x000000c098c0723e */ /* 0x000fe400000010ff */
[----:B------:R-:W-:Y:S02]  /*9460*/  F2FP.BF16.F32.PACK_AB R194, R153, R194 ;  /* 0x000000c299c2723e */ /* 0x000fe400000010ff */
[----:B------:R-:W-:Y:S01]  /*9470*/  F2FP.BF16.F32.PACK_AB R195, R156, R195 ;  /* 0x000000c39cc3723e */ /* 0x000fe200000010ff */
[----:B------:R-:W-:Y:S01]  /*9480*/  IMAD.U32 R229, RZ, RZ, UR4 ;  /* 0x00000004ffe57e24 */ /* 0x000fe2000f8e00ff */
[----:B------:R-:W-:Y:S06]  /*9490*/  @P1 BRA `(.L_x_2221) ;  /* 0xffffffc000941947 */ /* 0x000fec000383ffff */
.L_x_2210:
[----:B------:R-:W-:-:S13]  /*94a0*/  ISETP.LE.AND P1, PT, RZ, UR60, PT ;  /* 0x0000003cff007c0c */ /* 0x000fda000bf23270 */
[----:B------:R-:W-:Y:S05]  /*94b0*/  @!P1 BRA `(.L_x_2222) ;  /* 0x0000003800b89947 */ /* 0x000fea0003800000 */
[----:B------:R-:W-:Y:S01]  /*94c0*/  R2UR UR61, R17 ;  /* 0x00000000113d72ca */ /* 0x000fe200000e0000 */
[----:B------:R-:W-:Y:S01]  /*94d0*/  IMAD.MOV.U32 R20, RZ, RZ, R3 ;  /* 0x000000ffff147224 */ /* 0x000fe200078e0003 */
[----:B------:R-:W-:Y:S01]  /*94e0*/  UMOV UR37, UR36 ;  /* 0x0000002400257c82 */ /* 0x000fe20008000000 */
[----:B------:R-:W-:-:S12]  /*94f0*/  IMAD.MOV.U32 R21, RZ, RZ, R4 ;  /* 0x000000ffff157224 */ /* 0x000fd800078e0004 */
.L_x_2233:
[----:B------:R-:W-:-:S04]  /*9500*/  UIADD3 UR36, UR37, 0x1, URZ ;  /* 0x0000000125247890 */ /* 0x000fc8000fffe03f */
[----:B------:R-:W-:-:S04]  /*9510*/  UISETP.NE.AND UP0, UPT, UR36, 0x2, UPT ;  /* 0x000000022400788c */ /* 0x000fc8000bf05270 */
[----:B------:R-:W-:Y:S02]  /*9520*/  USEL UR4, URZ, 0x1, UP0 ;  /* 0x000000013f047887 */ /* 0x000fe40008000000 */
[----:B------:R-:W-:Y:S02]  /*9530*/  USEL UR36, UR36, URZ, UP0 ;  /* 0x0000003f24247287 */ /* 0x000fe40008000000 */
[----:B------:R-:W-:-:S06]  /*9540*/  ULOP3.LUT UR4, UR61, UR4, URZ, 0x3c, !UPT ;  /* 0x000000043d047292 */ /* 0x000fcc000f8e3c3f */
[----:B------:R-:W-:Y:S01]  /*9550*/  IMAD.U32 R17, RZ, RZ, UR4 ;  /* 0x00000004ff117e24 */ /* 0x000fe2000f8e00ff */
[----:B------:R-:W-:Y:S06]  /*9560*/  @!P0 BRA `(.L_x_2223) ;  /* 0x0000000000048947 */ /* 0x000fec0003800000 */
[----:B------:R-:W-:Y:S01]  /*9570*/  BPT.TRAP 0x1 ;  /* 0x000000040000795c */ /* 0x000fe20000300000 */
.L_x_2223:
[----:B------:R-:W-:Y:S02]  /*9580*/  R2UR UR4, R16 ;  /* 0x00000000100472ca */ /* 0x000fe400000e0000 */
[----:B------:R-:W-:-:S11]  /*9590*/  R2UR UR5, R17 ;  /* 0x00000000110572ca */ /* 0x000fd600000e0000 */
[----:B------:R-:W-:Y:S02]  /*95a0*/  ULEA UR4, UR36, UR4, 0x3 ;  /* 0x0000000424047291 */ /* 0x000fe4000f8e183f */
[----:B------:R-:W-:-:S05]  /*95b0*/  IMAD.U32 R3, RZ, RZ, UR5 ;  /* 0x00000005ff037e24 */ /* 0x000fca000f8e00ff */
[----:B------:R-:W-:-:S04]  /*95c0*/  SHF.L.U32 R3, R3, 0x1f, RZ ;  /* 0x0000001f03037819 */ /* 0x000fc800000006ff */
[----:B------:R0:W1:Y:S01]  /*95d0*/  SYNCS.PHASECHK.TRANS64.TRYWAIT P1, [UR4+0x38830], R3 ;  /* 0x03883003ff0075a7 */ /* 0x0000620008020144 */
[----:B------:R-:W-:Y:S05]  /*95e0*/  @!P0 BRA `(.L_x_2224) ;  /* 0x0000000000048947 */ /* 0x000fea0003800000 */
[----:B------:R-:W-:Y:S01]  /*95f0*/  BPT.TRAP 0x1 ;  /* 0x000000040000795c */ /* 0x000fe20000300000 */
.L_x_2224:
[----:B-1----:R-:W-:Y:S05]  /*9600*/  @P1 BRA `(.L_x_2225) ;  /* 0x0000000000081947 */ /* 0x002fea0003800000 */
[----:B------:R-:W1:Y:S02]  /*9610*/  SYNCS.PHASECHK.TRANS64.TRYWAIT P1, [UR4+0x38830], R3 ;  /* 0x03883003ff0075a7 */ /* 0x000e640008020144 */
[----:B-1----:R-:W-:Y:S05]  /*9620*/  @!P1 BRA `(.L_x_2226) ;  /* 0x000000bc00f09947 */ /* 0x002fea0003800000 */
.L_x_2225:
        /* <DEDUP_REMOVED lines=618> */
[----:B------:R-:W-:-:S03]  /*bcd0*/  UIADD3 UR6, UR4, 0x886, URZ ;  /* 0x0000088604067890 */ /* 0x000fc6000fffe03f */
        /* <DEDUP_REMOVED lines=37> */
.L_x_2227:
[----:B------:R-:W-:Y:S01]  /*bf30*/  R2UR UR4, R16 ;  /* 0x00000000100472ca */ /* 0x000fe200000e0000 */
[----:B------:R-:W-:-:S05]  /*bf40*/  IMAD.U32 R0, RZ, RZ, UR61 ;  /* 0x0000003dff007e24 */ /* 0x000fca000f8e00ff */
[----:B------:R-:W-:-:S07]  /*bf50*/  SHF.L.U32 R0, R0, 0x1f, RZ ;  /* 0x0000001f00007819 */ /* 0x000fce00000006ff */
[----:B------:R-:W-:-:S09]  /*bf60*/  ULEA UR4, UR37, UR4, 0x3 ;  /* 0x0000000425047291 */ /* 0x000fd2000f8e183f */
[----:B------:R2:W3:Y:S01]  /*bf70*/  SYNCS.PHASECHK.TRANS64.TRYWAIT P1, [UR4+0x38850], R0 ;  /* 0x03885000ff0075a7 */ /* 0x0004e20008020144 */
[----:B------:R-:W-:Y:S05]  /*bf80*/  @!P0 BRA `(.L_x_2228) ;  /* 0x0000000000048947 */ /* 0x000fea0003800000 */
[----:B------:R-:W-:Y:S01]  /*bf90*/  BPT.TRAP 0x1 ;  /* 0x000000040000795c */ /* 0x000fe20000300000 */
.L_x_2228:
[----:B---3--:R-:W-:Y:S05]  /*bfa0*/  @P1 BRA `(.L_x_2229) ;  /* 0x0000000000081947 */ /* 0x008fea0003800000 */
[----:B------:R-:W3:Y:S02]  /*bfb0*/  SYNCS.PHASECHK.TRANS64.TRYWAIT P1, [UR4+0x38850], R0 ;  /* 0x03885000ff0075a7 */ /* 0x000ee40008020144 */
[----:B---3--:R-:W-:Y:S05]  /*bfc0*/  @!P1 BRA `(.L_x_2230) ;  /* 0x0000009400a09947 */ /* 0x008fea0003800000 */
.L_x_2229:
        /* <DEDUP_REMOVED lines=37> */
.L_x_2231:
[----:B---3--:R-:W-:Y:S01]  /*c220*/  FMNMX.FTZ R2, R186, R20, !PT ;  /* 0x00000014ba027209 */ /* 0x008fe20007810000 */
[----:B------:R-:W-:Y:S01]  /*c230*/  ULDC UR5, c[0x0][0x988] ;  /* 0x0002620000057ab9 */ /* 0x000fe20000000800 */
[----:B--2---:R-:W-:Y:S01]  /*c240*/  FMNMX.FTZ R0, R184, R21, !PT ;  /* 0x00000015b8007209 */ /* 0x004fe20007810000 */
[----:B------:R-:W2:Y:S01]  /*c250*/  S2UR UR7, SR_CgaCtaId ;  /* 0x00000000000779c3 */ /* 0x000ea20000008800 */
[----:B------:R-:W-:Y:S02]  /*c260*/  FMNMX.FTZ R23, R187, R2, !PT ;  /* 0x00000002bb177209 */ /* 0x000fe40007810000 */
[----:B01----:R-:W-:Y:S02]  /*c270*/  FMNMX.FTZ R3, R185, R0, !PT ;  /* 0x00000000b9037209 */ /* 0x003fe40007810000 */
        /* <DEDUP_REMOVED lines=36> */
[----:B------:R-:W-:Y:S01]  /*c4c0*/  R2UR UR6, R16 ;  /* 0x00000000100672ca */ /* 0x000fe200000e0000 */
[----:B------:R-:W0:Y:S04]  /*c4d0*/  SHFL.BFLY PT, R193, R2, 0x2, 0x1f ;  /* 0x0c401f0002c17f89 */ /* 0x000e2800000e0000 */
[----:B------:R-:W1:Y:S08]  /*c4e0*/  SHFL.BFLY PT, R3, R0, 0x2, 0x1f ;  /* 0x0c401f0000037f89 */ /* 0x000e7000000e0000 */
[----:B------:R-:W-:-:S04]  /*c4f0*/  ULEA UR6, UR36, UR6, 0x3 ;  /* 0x0000000624067291 */ /* 0x000fc8000f8e183f */
[----:B------:R-:W-:-:S04]  /*c500*/  UIADD3 UR6, UR6, 0x38840, URZ ;  /* 0x0003884006067890 */ /* 0x000fc8000fffe03f */
[----:B--2---:R-:W-:Y:S01]  /*c510*/  UPRMT UR6, UR7, 0x654, UR6 ;  /* 0x0000065407067896 */ /* 0x004fe20008000006 */
[----:B0-----:R-:W-:Y:S02]  /*c520*/  FMNMX.FTZ R193, R2, R193, !PT ;  /* 0x000000c102c17209 */ /* 0x001fe40007810000 */
[----:B-1----:R-:W-:-:S03]  /*c530*/  FMNMX.FTZ R23, R0, R3, !PT ;  /* 0x0000000300177209 */ /* 0x002fc60007810000 */
[----:B------:R-:W0:Y:S03]  /*c540*/  SHFL.BFLY PT, R192, R193, 0x1, 0x1f ;  /* 0x0c201f00c1c07f89 */ /* 0x000e2600000e0000 */
[----:B------:R-:W-:Y:S01]  /*c550*/  SYNCS.ARRIVE.TRANS64.RED.A1T0 RZ, [UR6], RZ ;  /* 0x000000ffffff79a7 */ /* 0x000fe20008100406 */
[----:B------:R-:W1:Y:S01]  /*c560*/  SHFL.BFLY PT, R4, R23, 0x1, 0x1f ;  /* 0x0c201f0017047f89 */ /* 0x000e6200000e0000 */
[----:B0-----:R-:W-:Y:S02]  /*c570*/  FMNMX.FTZ R3, R193, R192, !PT ;  /* 0x000000c0c1037209 */ /* 0x001fe40007810000 */
[----:B-1----:R-:W-:-:S03]  /*c580*/  FMNMX.FTZ R4, R23, R4, !PT ;  /* 0x0000000417047209 */ /* 0x002fc60007810000 */
[----:B------:R-:W-:-:S04]  /*c590*/  FADD.FTZ R20, -R3, R20 ;  /* 0x0000001403147221 */ /* 0x000fc80000010100 */
[----:B------:R-:W-:Y:S01]  /*c5a0*/  FMUL.FTZ R2, R20, UR5 ;  /* 0x0000000514027c20 */ /* 0x000fe20008410000 */
[C---:B------:R-:W-:Y:S01]  /*c5b0*/  FMUL.FTZ R20, R4.reuse, UR5 ;  /* 0x0000000504147c20 */ /* 0x040fe20008410000 */
[----:B------:R-:W-:-:S03]  /*c5c0*/  FADD.FTZ R21, -R4, R21 ;  /* 0x0000001504157221 */ /* 0x000fc60000010100 */
[--C-:B------:R-:W-:Y:S01]  /*c5d0*/  FFMA.FTZ R192, R152, UR5, -R20.reuse ;  /* 0x0000000598c07c23 */ /* 0x100fe20008010814 */
[----:B------:R-:W-:Y:S01]  /*c5e0*/  FMUL.FTZ R152, R3, UR5 ;  /* 0x0000000503987c20 */ /* 0x000fe20008410000 */
[--C-:B------:R-:W-:Y:S01]  /*c5f0*/  FFMA.FTZ R208, R184, UR5, -R20.reuse ;  /* 0x00000005b8d07c23 */ /* 0x100fe20008010814 */
[----:B------:R-:W-:Y:S01]  /*c600*/  FMUL.FTZ R21, R21, UR5 ;  /* 0x0000000515157c20 */ /* 0x000fe20008410000 */
[----:B------:R-:W-:Y:S01]  /*c610*/  FFMA.FTZ R185, R185, UR5, -R20 ;  /* 0x00000005b9b97c23 */ /* 0x000fe20008010814 */
[----:B------:R-:W-:Y:S01]  /*c620*/  FFMA.FTZ R209, R186, UR5, -R152 ;  /* 0x00000005bad17c23 */ /* 0x000fe20008010898 */
[----:B------:R-:W-:Y:S01]  /*c630*/  FFMA.FTZ R206, R180, UR5, -R20 ;  /* 0x00000005b4ce7c23 */ /* 0x000fe20008010814 */
[----:B------:R-:W-:Y:S01]  /*c640*/  FFMA.FTZ R180, R187, UR5, -R152 ;  /* 0x00000005bbb47c23 */ /* 0x000fe20008010898 */
[----:B------:R0:W-:Y:S01]  /*c650*/  MUFU.EX2 R0, R21 ;  /* 0x0000001500007308 */ /* 0x0001e20000000800 */
[----:B------:R-:W-:Y:S01]  /*c660*/  FFMA.FTZ R210, R188, UR5, -R20 ;  /* 0x00000005bcd27c23 */ /* 0x000fe20008010814 */
[----:B------:R-:W-:Y:S01]  /*c670*/  FFMA.FTZ R211, R190, UR5, -R152 ;  /* 0x00000005bed37c23 */ /* 0x000fe20008010898 */
[--C-:B------:R-:W-:Y:S01]  /*c680*/  FFMA.FTZ R200, R168, UR5, -R20.reuse ;  /* 0x00000005a8c87c23 */ /* 0x100fe20008010814 */
[--C-:B------:R-:W-:Y:S01]  /*c690*/  FFMA.FTZ R184, R189, UR5, -R20.reuse ;  /* 0x00000005bdb87c23 */ /* 0x100fe20008010814 */
[----:B------:R-:W-:Y:S01]  /*c6a0*/  FFMA.FTZ R168, R173, UR5, -R20 ;  /* 0x00000005ada87c23 */ /* 0x000fe20008010814 */
[----:B------:R-:W-:Y:S01]  /*c6b0*/  FFMA.FTZ R173, R191, UR5, -R152 ;  /* 0x00000005bfad7c23 */ /* 0x000fe20008010898 */
[----:B------:R-:W-:Y:S01]  /*c6c0*/  FFMA.FTZ R204, R176, UR5, -R20 ;  /* 0x00000005b0cc7c23 */ /* 0x000fe20008010814 */
[----:B------:R-:W1:Y:S01]  /*c6d0*/  MUFU.EX2 R208, R208 ;  /* 0x000000d000d07308 */ /* 0x000e620000000800 */
[----:B------:R-:W-:Y:S01]  /*c6e0*/  FFMA.FTZ R205, R178, UR5, -R152 ;  /* 0x00000005b2cd7c23 */ /* 0x000fe20008010898 */
[--C-:B------:R-:W-:Y:S01]  /*c6f0*/  FFMA.FTZ R177, R177, UR5, -R20.reuse ;  /* 0x00000005b1b17c23 */ /* 0x100fe20008010814 */
[----:B------:R-:W-:Y:S01]  /*c700*/  FFMA.FTZ R202, R172, UR5, -R20 ;  /* 0x00000005acca7c23 */ /* 0x000fe20008010814 */
[--C-:B------:R-:W-:Y:S01]  /*c710*/  FFMA.FTZ R172, R179, UR5, -R152.reuse ;  /* 0x00000005b3ac7c23 */ /* 0x100fe20008010898 */
[----:B------:R-:W-:Y:S01]  /*c720*/  FFMA.FTZ R207, R182, UR5, -R152 ;  /* 0x00000005b6cf7c23 */ /* 0x000fe20008010898 */
[--C-:B0-----:R-:W-:Y:S01]  /*c730*/  FFMA.FTZ R21, R153, UR5, -R20.reuse ;  /* 0x0000000599157c23 */ /* 0x101fe20008010814 */
[--C-:B------:R-:W-:Y:S01]  /*c740*/  FFMA.FTZ R176, R181, UR5, -R20.reuse ;  /* 0x00000005b5b07c23 */ /* 0x100fe20008010814 */
[----:B------:R-:W-:Y:S01]  /*c750*/  MUFU.EX2 R2, R2 ;  /* 0x0000000200027308 */ /* 0x000fe20000000800 */
[----:B------:R-:W-:Y:S01]  /*c760*/  FFMA.FTZ R23, R165, UR5, -R20 ;  /* 0x00000005a5177c23 */ /* 0x000fe20008010814 */
[--C-:B------:R-:W-:Y:S01]  /*c770*/  FFMA.FTZ R165, R183, UR5, -R152.reuse ;  /* 0x00000005b7a57c23 */ /* 0x100fe20008010898 */
[----:B------:R-:W-:Y:S01]  /*c780*/  FFMA.FTZ R201, R170, UR5, -R152 ;  /* 0x00000005aac97c23 */ /* 0x000fe20008010898 */
[--C-:B------:R-:W-:Y:S01]  /*c790*/  FFMA.FTZ R169, R169, UR5, -R20.reuse ;  /* 0x00000005a9a97c23 */ /* 0x100fe20008010814 */
[----:B------:R-:W-:Y:S01]  /*c7a0*/  FFMA.FTZ R198, R164, UR5, -R20 ;  /* 0x00000005a4c67c23 */ /* 0x000fe20008010814 */
[----:B------:R-:W-:Y:S01]  /*c7b0*/  FFMA.FTZ R164, R171, UR5, -R152 ;  /* 0x00000005aba47c23 */ /* 0x000fe20008010898 */
[----:B------:R-:W-:Y:S01]  /*c7c0*/  FFMA.FTZ R194, R156, UR5, -R20 ;  /* 0x000000059cc27c23 */ /* 0x000fe20008010814 */
[----:B------:R-:W0:Y:S01]  /*c7d0*/  MUFU.EX2 R209, R209 ;  /* 0x000000d100d17308 */ /* 0x000e220000000800 */
[----:B-1----:R-:W-:Y:S01]  /*c7e0*/  FFMA.FTZ R18, R0, R18, R208 ;  /* 0x0000001200127223 */ /* 0x002fe200000100d0 */
[----:B------:R-:W-:Y:S01]  /*c7f0*/  FFMA.FTZ R203, R174, UR5, -R152 ;  /* 0x00000005aecb7c23 */ /* 0x000fe20008010898 */
[--C-:B------:R-:W-:Y:S01]  /*c800*/  FFMA.FTZ R196, R160, UR5, -R20.reuse ;  /* 0x00000005a0c47c23 */ /* 0x100fe20008010814 */
[----:B------:R-:W-:Y:S01]  /*c810*/  FFMA.FTZ R160, R161, UR5, -R20 ;  /* 0x00000005a1a07c23 */ /* 0x000fe20008010814 */
[--C-:B------:R-:W-:Y:S01]  /*c820*/  FFMA.FTZ R161, R175, UR5, -R152.reuse ;  /* 0x00000005afa17c23 */ /* 0x100fe20008010898 */
[----:B------:R-:W-:Y:S01]  /*c830*/  FFMA.FTZ R197, R162, UR5, -R152 ;  /* 0x00000005a2c57c23 */ /* 0x000fe20008010898 */
[----:B------:R-:W-:Y:S01]  /*c840*/  FFMA.FTZ R20, R157, UR5, -R20 ;  /* 0x000000059d147c23 */ /* 0x000fe20008010814 */
[----:B------:R-:W1:Y:S01]  /*c850*/  MUFU.EX2 R185, R185 ;  /* 0x000000b900b97308 */ /* 0x000e620000000800 */
[--C-:B------:R-:W-:Y:S01]  /*c860*/  FFMA.FTZ R157, R163, UR5, -R152.reuse ;  /* 0x00000005a39d7c23 */ /* 0x100fe20008010898 */
[--C-:B------:R-:W-:Y:S01]  /*c870*/  FFMA.FTZ R193, R154, UR5, -R152.reuse ;  /* 0x000000059ac17c23 */ /* 0x100fe20008010898 */
[--C-:B------:R-:W-:Y:S01]  /*c880*/  FFMA.FTZ R199, R166, UR5, -R152.reuse ;  /* 0x00000005a6c77c23 */ /* 0x100fe20008010898 */
[----:B------:R-:W-:-:S04]  /*c890*/  FFMA.FTZ R195, R158, UR5, -R152 ;  /* 0x000000059ec37c23 */ /* 0x000fc80008010898 */
        /* <DEDUP_REMOVED lines=20> */
[----:B------:R-:W-:-:S06]  /*c9e0*/  FFMA.FTZ R156, R167, UR5, -R152 ;  /* 0x00000005a79c7c23 */ /* 0x000fcc0008010898 */
        /* <DEDUP_REMOVED lines=60> */
.L_x_2232:
[----:B------:R-:W0:Y:S01]  /*cdb0*/  S2UR UR6, SR_CgaCtaId ;  /* 0x00000000000679c3 */ /* 0x000e220000008800 */
[----:B------:R-:W-:Y:S01]  /*cdc0*/  UIADD3 UR4, UR4, 0x38860, URZ ;  /* 0x0003886004047890 */ /* 0x000fe2000fffe03f */
[----:B------:R-:W-:Y:S01]  /*cdd0*/  ISETP.LT.AND P1, PT, RZ, UR60, PT ;  /* 0x0000003cff007c0c */ /* 0x000fe2000bf21270 */
[----:B------:R-:W-:Y:S01]  /*cde0*/  UIADD3 UR60, UR60, -0x1, URZ ;  /* 0xffffffff3c3c7890 */ /* 0x000fe2000fffe03f */
[----:B------:R-:W-:Y:S01]  /*cdf0*/  R2UR UR61, R17 ;  /* 0x00000000113d72ca */ /* 0x000fe200000e0000 */
[----:B------:R-:W-:Y:S01]  /*ce00*/  UMOV UR37, UR36 ;  /* 0x0000002400257c82 */ /* 0x000fe20008000000 */
        /* <DEDUP_REMOVED lines=16> */
[----:B------:R-:W-:Y:S02]  /*cf10*/  F2FP.BF16.F32.PACK_AB R203, R161, R203 ;  /* 0x000000cba1cb723e */ /* 0x000fe400000010ff */
[----:B------:R-:W-:Y:S02]  /*cf20*/  F2FP.BF16.F32.PACK_AB R196, R160, R196 ;  /* 0x000000c4a0c4723e */ /* 0x000fe400000010ff */
[----:B------:R-:W-:-:S02]  /*cf30*/  F2FP.BF16.F32.PACK_AB R197, R157, R197 ;  /* 0x000000c59dc5723e */ /* 0x000fc400000010ff */
[----:B------:R-:W-:Y:S02]  /*cf40*/  F2FP.BF16.F32.PACK_AB R198, R23, R198 ;  /* 0x000000c617c6723e */ /* 0x000fe400000010ff */
[----:B------:R-:W-:Y:S02]  /*cf50*/  F2FP.BF16.F32.PACK_AB R199, R156, R199 ;  /* 0x000000c79cc7723e */ /* 0x000fe400000010ff */
[----:B------:R-:W-:Y:S02]  /*cf60*/  F2FP.BF16.F32.PACK_AB R193, R153, R193 ;  /* 0x000000c199c1723e */ /* 0x000fe400000010ff */
[----:B------:R-:W-:Y:S02]  /*cf70*/  F2FP.BF16.F32.PACK_AB R195, R152, R195 ;  /* 0x000000c398c3723e */ /* 0x000fe400000010ff */
[----:B------:R-:W-:Y:S01]  /*cf80*/  MOV R20, R3 ;  /* 0x0000000300147202 */ /* 0x000fe20000000f00 */
[----:B------:R-:W-:Y:S06]  /*cf90*/  @P1 BRA `(.L_x_2233) ;  /* 0xffffffc400581947 */ /* 0x000fec000383ffff */
.L_x_2222:
        /* <DEDUP_REMOVED lines=131> */
.L_x_2234:
        /* <DEDUP_REMOVED lines=8> */
.L_x_2235:
[----:B-1----:R-:W-:Y:S05]  /*d850*/  @P1 BRA `(.L_x_2236) ;  /* 0x0000000000081947 */ /* 0x002fea0003800000 */
[----:B------:R-:W1:Y:S02]  /*d860*/  SYNCS.PHASECHK.TRANS64.TRYWAIT P1, [UR7+0x38850], R0 ;  /* 0x03885000ff0075a7 */ /* 0x000e640008020147 */
[----:B-1----:R-:W-:Y:S05]  /*d870*/  @!P1 BRA `(.L_x_2237) ;  /* 0x0000007c008c9947 */ /* 0x002fea0003800000 */
.L_x_2236:
[----:B------:R-:W-:Y:S01]  /*d880*/  R2UR UR4, R16 ;  /* 0x00000000100472ca */ /* 0x000fe200000e0000 */
[----:B------:R-:W-:Y:S01]  /*d890*/  WARPGROUP.ARRIVE ;  /* 0x00000000000079c5 */ /* 0x000fe20000000000 */
[----:B------:R-:W-:Y:S01]  /*d8a0*/  UMOV UR11, 0x40000040 ;  /* 0x40000040000b7882 */ /* 0x000fe20000000000 */
[----:B-1----:R-:W1:Y:S01]  /*d8b0*/  SHFL.BFLY PT, R7, R18, 0x2, 0x1f ;  /* 0x0c401f0012077f89 */ /* 0x002e6200000e0000 */
[----:B------:R-:W-:Y:S02]  /*d8c0*/  IMAD.MOV.U32 R6, RZ, RZ, RZ ;  /* 0x000000ffff067224 */ /* 0x000fe400078e00ff */
[----:B------:R-:W-:Y:S01]  /*d8d0*/  IMAD.U32 R13, RZ, RZ, UR5 ;  /* 0x00000005ff0d7e24 */ /* 0x000fe2000f8e00ff */
[----:B0-----:R-:W0:Y:S06]  /*d8e0*/  SHFL.BFLY PT, R0, R5, 0x2, 0x1f ;  /* 0x0c401f0005007f89 */ /* 0x001e2c00000e0000 */
[----:B------:R-:W-:-:S04]  /*d8f0*/  UIADD3 UR4, UR4, 0x400, URZ ;  /* 0x0000040004047890 */ /* 0x000fc8000fffe03f */
[----:B------:R-:W-:-:S04]  /*d900*/  USHF.R.U32.HI UR4, URZ, 0x4, UR4 ;  /* 0x000000043f047899 */ /* 0x000fc80008011604 */
[----:B------:R-:W-:-:S04]  /*d910*/  ULOP3.LUT UR4, UR4, 0x3fff, URZ, 0xc0, !UPT ;  /* 0x00003fff04047892 */ /* 0x000fc8000f8ec03f */
[----:B------:R-:W-:Y:S01]  /*d920*/  ULOP3.LUT UR4, UR4, 0x2800000, URZ, 0xfc, !UPT ;  /* 0x0280000004047892 */ /* 0x000fe2000f8efc3f */
[----:B-1----:R-:W-:-:S03]  /*d930*/  FADD.FTZ R7, R7, R18 ;  /* 0x0000001207077221 */ /* 0x002fc60000010000 */
[----:B------:R-:W-:Y:S01]  /*d940*/  UIMAD UR4, UR36, 0xa00, UR4 ;  /* 0x00000a00240478a4 */ /* 0x000fe2000f8e0204 */
[----:B0-----:R-:W-:Y:S01]  /*d950*/  FADD.FTZ R2, R0, R5 ;  /* 0x0000000500027221 */ /* 0x001fe20000010000 */
[----:B------:R-:W-:Y:S02]  /*d960*/  IMAD.MOV.U32 R5, RZ, RZ, RZ ;  /* 0x000000ffff057224 */ /* 0x000fe400078e00ff */
[----:B------:R-:W-:Y:S01]  /*d970*/  UIADD3 UR6, UR4, 0x80, URZ ;  /* 0x0000008004067890 */ /* 0x000fe2000fffe03f */
[----:B------:R-:W0:Y:S02]  /*d980*/  SHFL.BFLY PT, R0, R7, 0x1, 0x1f ;  /* 0x0c201f0007007f89 */ /* 0x000e2400000e0000 */
[----:B------:R-:W-:Y:S02]  /*d990*/  UMOV UR10, UR4 ;  /* 0x00000004000a7c82 */ /* 0x000fe40008000000 */
[----:B------:R-:W-:Y:S01]  /*d9a0*/  HGMMA.64x256x16.F32.BF16 R24, R208, gdesc[UR8].tnspB, R24, gsb0 ;  /* 0x43e00008d0187df0 */ /* 0x000fe20008001818 */
[----:B------:R-:W-:Y:S01]  /*d9b0*/  UMOV UR11, 0x40000040 ;  /* 0x40000040000b7882 */ /* 0x000fe20000000000 */
[----:B------:R-:W-:Y:S01]  /*d9c0*/  UMOV UR10, UR6 ;  /* 0x00000006000a7c82 */ /* 0x000fe20008000000 */
[----:B------:R-:W-:Y:S01]  /*d9d0*/  UIADD3 UR6, UR4, 0x100, URZ ;  /* 0x0000010004067890 */ /* 0x000fe2000fffe03f */
[----:B------:R-:W1:Y:S01]  /*d9e0*/  SHFL.BFLY PT, R9, R2, 0x1, 0x1f ;  /* 0x0c201f0002097f89 */ /* 0x000e6200000e0000 */
[----:B0-----:R-:W-:Y:S01]  /*d9f0*/  FADD.FTZ R11, R7, R0 ;  /* 0x00000000070b7221 */ /* 0x001fe20000010000 */
[----:B------:R-:W-:-:S02]  /*da00*/  IMAD.U32 R7, RZ, RZ, UR5 ;  /* 0x00000005ff077e24 */ /* 0x000fc4000f8e00ff */
[----:B------:R-:W-:Y:S02]  /*da10*/  IMAD.MOV.U32 R0, RZ, RZ, -0x800000 ;  /* 0xff800000ff007424 */ /* 0x000fe400078e00ff */
[----:B------:R-:W-:Y:S01]  /*da20*/  FSETP.NE.FTZ.AND P1, PT, R11, RZ, PT ;  /* 0x000000ff0b00720b */ /* 0x000fe20003f35000 */
[----:B-1----:R-:W-:Y:S01]  /*da30*/  FADD.FTZ R12, R2, R9 ;  /* 0x00000009020c7221 */ /* 0x002fe20000010000 */
[----:B------:R-:W-:-:S04]  /*da40*/  IMAD.MOV.U32 R2, RZ, RZ, -0x800000 ;  /* 0xff800000ff027424 */ /* 0x000fc800078e00ff */
[----:B------:R-:W-:-:S07]  /*da50*/  FSETP.NE.FTZ.AND P2, PT, R12, RZ, PT ;  /* 0x000000ff0c00720b */ /* 0x000fce0003f55000 */
[----:B------:R-:W0:Y:S01]  /*da60*/  @P1 MUFU.LG2 R8, R11 ;  /* 0x0000000b00081308 */ /* 0x000e220000000c00 */
[----:B------:R-:W-:-:S07]  /*da70*/  @P1 FMUL.FTZ R7, R7, 0.69314718246459960938 ;  /* 0x3f31721807071820 */ /* 0x000fce0000410000 */
[----:B------:R-:W1:Y:S01]  /*da80*/  @P2 MUFU.LG2 R9, R12 ;  /* 0x0000000c00092308 */ /* 0x000e620000000c00 */
[----:B------:R-:W-:-:S07]  /*da90*/  @P2 FMUL.FTZ R13, R13, 0.69314718246459960938 ;  /* 0x3f3172180d0d2820 */ /* 0x000fce0000410000 */
        /* <DEDUP_REMOVED lines=32> */
.L_x_2238:
[----:B------:R-:W0:Y:S01]  /*dca0*/  S2UR UR8, SR_CgaCtaId ;  /* 0x00000000000879c3 */ /* 0x000e220000008800 */
[----:B------:R-:W-:Y:S01]  /*dcb0*/  UIADD3 UR4, UR7, 0x38860, URZ ;  /* 0x0003886007047890 */ /* 0x000fe2000fffe03f */
[----:B------:R-:W-:Y:S01]  /*dcc0*/  R2UR UR6, R223 ;  /* 0x00000000df0672ca */ /* 0x000fe200000e0000 */
[----:B------:R-:W-:Y:S01]  /*dcd0*/  UIADD3 UR36, UR36, 0x1, URZ ;  /* 0x0000000124247890 */ /* 0x000fe2000fffe03f */
[----:B------:R-:W-:Y:S01]  /*dce0*/  R2UR UR5, R17 ;  /* 0x00000000110572ca */ /* 0x000fe200000e0000 */
        /* <DEDUP_REMOVED lines=138> */
.L_x_2202:
[----:B------:R-:W0:Y:S08]  /*e590*/  S2UR UR5, SR_CgaCtaId ;  /* 0x00000000000579c3 */ /* 0x000e300000008800 */
[----:B------:R-:W-:Y:S06]  /*e5a0*/  BAR.SYNC.DEFER_BLOCKING 0x5, 0x180 ;  /* 0x0146000000007b1d */ /* 0x000fec0000010000 */
[----:B------:R-:W-:Y:S01]  /*e5b0*/  UMOV UR4, 0x400 ;  /* 0x0000040000047882 */ /* 0x000fe20000000000 */
[----:B------:R-:W-:Y:S01]  /*e5c0*/  BSSY B0, `(.L_x_2239) ;  /* 0x00002a5000007945 */ /* 0x000fe20003800000 */
[----:B0-----:R-:W-:-:S09]  /*e5d0*/  ULEA UR13, UR5, UR4, 0x18 ;  /* 0x00000004050d7291 */ /* 0x001fd2000f8ec03f */
[----:B------:R-:W0:Y:S02]  /*e5e0*/  LDS R4, [UR13+0x388d0] ;  /* 0x0388d00dff047984 */ /* 0x000e240008000800 */
[----:B0-----:R-:W-:Y:S01]  /*e5f0*/  R2UR UR4, R4 ;  /* 0x00000000040472ca */ /* 0x001fe200000e0000 */
[----:B------:R-:W-:Y:S06]  /*e600*/  BAR.ARV 0x4, 0x180 ;  /* 0x0106000000007b1d */ /* 0x000fec0000002000 */
[----:B------:R-:W-:Y:S08]  /*e610*/  @P0 BRA `(.L_x_2240) ;  /* 0x0000001c00700947 */ /* 0x000ff00003800000 */
[----:B------:R-:W0:Y:S01]  /*e620*/  S2UR UR5, SR_SWINHI ;  /* 0x00000000000579c3 */ /* 0x000e220000002f00 */
[----:B------:R-:W-:Y:S01]  /*e630*/  IMAD.MOV.U32 R18, RZ, RZ, 0x2 ;  /* 0x00000002ff127424 */ /* 0x000fe200078e00ff */
[----:B------:R-:W-:Y:S01]  /*e640*/  LEA R156, R222, R22, 0x6 ;  /* 0x00000016de9c7211 */ /* 0x000fe200078e30ff */
[----:B------:R-:W-:Y:S01]  /*e650*/  IMAD.MOV.U32 R157, RZ, RZ, 0x2 ;  /* 0x00000002ff9d7424 */ /* 0x000fe200078e00ff */
[----:B------:R-:W-:-:S04]  /*e660*/  R2UR UR11, R220 ;  /* 0x00000000dc0b72ca */ /* 0x000fc800000e0000 */
[----:B------:R-:W-:Y:S01]  /*e670*/  BAR.SYNC.DEFER_BLOCKING 0x1, 0x100 ;  /* 0x0044000000007b1d */ /* 0x000fe20000010000 */
[----:B------:R-:W-:Y:S02]  /*e680*/  R2UR UR14, R213 ;  /* 0x00000000d50e72ca */ /* 0x000fe400000e0000 */
[----:B------:R-:W-:Y:S02]  /*e690*/  F2FP.BF16.F32.PACK_AB R24, R25, R24 ;  /* 0x000000181918723e */ /* 0x000fe400000010ff */
[----:B------:R-:W-:Y:S01]  /*e6a0*/  R2UR UR15, R221 ;  /* 0x00000000dd0f72ca */ /* 0x000fe200000e0000 */
[----:B------:R-:W-:Y:S01]  /*e6b0*/  ULDC.64 UR8, c[0x0][0xb90] ;  /* 0x0002e40000087ab9 */ /* 0x000fe20000000a00 */
[----:B------:R-:W-:Y:S02]  /*e6c0*/  F2FP.BF16.F32.PACK_AB R25, R27, R26 ;  /* 0x0000001a1b19723e */ /* 0x000fe400000010ff */
[----:B------:R-:W-:Y:S02]  /*e6d0*/  F2FP.BF16.F32.PACK_AB R27, R31, R30 ;  /* 0x0000001e1f1b723e */ /* 0x000fe400000010ff */
[----:B------:R-:W-:Y:S01]  /*e6e0*/  F2FP.BF16.F32.PACK_AB R26, R29, R28 ;  /* 0x0000001c1d1a723e */ /* 0x000fe200000010ff */
[----:B------:R-:W-:Y:S01]  /*e6f0*/  USHF.R.S32.HI UR10, URZ, 0x1f, UR11 ;  /* 0x0000001f3f0a7899 */ /* 0x000fe2000801140b */
[----:B------:R-:W-:-:S02]  /*e700*/  F2FP.BF16.F32.PACK_AB R161, R162, R161 ;  /* 0x000000a1a2a1723e */ /* 0x000fc400000010ff */
[----:B------:R-:W-:Y:S02]  /*e710*/  F2FP.BF16.F32.PACK_AB R162, R149, R148 ;  /* 0x0000009495a2723e */ /* 0x000fe400000010ff */
[----:B------:R-:W-:Y:S01]  /*e720*/  F2FP.BF16.F32.PACK_AB R163, R165, R163 ;  /* 0x000000a3a5a3723e */ /* 0x000fe200000010ff */
[----:B------:R-:W-:Y:S01]  /*e730*/  USHF.R.S32.HI UR12, URZ, 0x1f, UR15 ;  /* 0x0000001f3f0c7899 */ /* 0x000fe2000801140f */
[----:B------:R-:W-:Y:S01]  /*e740*/  UMOV UR6, UR13 ;  /* 0x0000000d00067c82 */ /* 0x000fe20008000000 */
[----:B0-----:R-:W-:Y:S01]  /*e750*/  UMOV UR7, UR5 ;  /* 0x0000000500077c82 */ /* 0x001fe20008000000 */
[----:B------:R-:W-:Y:S01]  /*e760*/  UIMAD UR5, UR10, UR8, URZ ;  /* 0x000000080a0572a4 */ /* 0x000fe2000f8e023f */
[----:B------:R-:W-:-:S03]  /*e770*/  IMAD.WIDE R18, R227, R18, UR6 ;  /* 0x00000006e3127e25 */ /* 0x000fc6000f8e0212 */
[----:B------:R-:W-:Y:S01]  /*e780*/  UIMAD UR5, UR11, UR9, UR5 ;  /* 0x000000090b0572a4 */ /* 0x000fe2000f8e0205 */
[----:B------:R-:W-:Y:S01]  /*e790*/  IMAD.WIDE R156, R156, R157, UR6 ;  /* 0x000000069c9c7e25 */ /* 0x000fe2000f8e029d */
[C---:B------:R-:W-:Y:S01]  /*e7a0*/  IADD3 R109, P2, R18.reuse, 0x8020, RZ ;  /* 0x00008020126d7810 */ /* 0x040fe20007f5e0ff */
[----:B------:R-:W-:Y:S01]  /*e7b0*/  UIMAD.WIDE.U32 UR6, UR11, UR8, URZ ;  /* 0x000000080b0672a5 */ /* 0x000fe2000f8e003f */
[C---:B------:R-:W-:Y:S02]  /*e7c0*/  LOP3.LUT R159, R18.reuse, 0x380, RZ, 0xc0, !PT ;  /* 0x00000380129f7812 */ /* 0x040fe400078ec0ff */
[C---:B------:R-:W-:Y:S01]  /*e7d0*/  IADD3 R135, P4, R18.reuse, 0xc040, RZ ;  /* 0x0000c04012877810 */ /* 0x040fe20007f9e0ff */
[----:B------:R-:W-:Y:S01]  /*e7e0*/  IMAD.X R147, RZ, RZ, R19, P2 ;  /* 0x000000ffff937224 */ /* 0x000fe200010e0613 */
[C---:B------:R-:W-:Y:S01]  /*e7f0*/  IADD3 R15, P3, R18.reuse, 0xc060, RZ ;  /* 0x0000c060120f7810 */ /* 0x040fe20007f7e0ff */
[----:B------:R-:W-:Y:S01]  /*e800*/  ULDC.64 UR8, c[0x0][0xb98] ;  /* 0x0002e60000087ab9 */ /* 0x000fe20000000a00 */
[----:B------:R-:W-:Y:S01]  /*e810*/  LOP3.LUT R10, R109, 0x380, RZ, 0xc0, !PT ;  /* 0x000003806d0a7812 */ /* 0x000fe200078ec0ff */
[----:B------:R-:W-:Y:S01]  /*e820*/  UIADD3 UR7, UR7, UR5, URZ ;  /* 0x0000000507077290 */ /* 0x000fe2000fffe03f */
[----:B------:R-:W-:Y:S01]  /*e830*/  SHF.R.U64 R159, R159, 0x3, RZ ;  /* 0x000000039f9f7819 */ /* 0x000fe200000012ff */
[----:B------:R-:W-:Y:S01]  /*e840*/  UIMAD UR5, UR12, UR8, URZ ;  /* 0x000000080c0572a4 */ /* 0x000fe2000f8e023f */
[----:B------:R-:W-:Y:S01]  /*e850*/  LOP3.LUT R134, R135, 0x380, RZ, 0xc0, !PT ;  /* 0x0000038087867812 */ /* 0x000fe200078ec0ff */
[----:B------:R-:W-:Y:S01]  /*e860*/  UIMAD.WIDE.U32 UR6, UR15, UR8, UR6 ;  /* 0x000000080f0672a5 */ /* 0x000fe2000f8e0006 */
[----:B------:R-:W-:Y:S01]  /*e870*/  IADD3 R4, P2, R18, 0x4000, RZ ;  /* 0x0000400012047810 */ /* 0x000fe20007f5e0ff */
[----:B------:R-:W-:Y:S01]  /*e880*/  UIMAD UR5, UR15, UR9, UR5 ;  /* 0x000000090f0572a4 */ /* 0x000fe2000f8e0205 */
[----:B------:R-:W-:-:S02]  /*e890*/  LOP3.LUT R14, R15, 0x380, RZ, 0xc0, !PT ;  /* 0x000003800f0e7812 */ /* 0x000fc400078ec0ff */
[----:B------:R-:W-:Y:S01]  /*e8a0*/  IADD3 R115, P6, R18, 0xc000, RZ ;  /* 0x0000c00012737810 */ /* 0x000fe20007fde0ff */
[--C-:B------:R-:W-:Y:S01]  /*e8b0*/  IMAD.X R127, RZ, RZ, R19.reuse, P2 ;  /* 0x000000ffff7f7224 */ /* 0x100fe200010e0613 */
[----:B------:R-:W-:Y:S01]  /*e8c0*/  SHF.R.U64 R10, R10, 0x3, RZ ;  /* 0x000000030a0a7819 */ /* 0x000fe200000012ff */
[----:B------:R-:W-:Y:S01]  /*e8d0*/  ULDC.64 UR8, c[0x0][0xae8] ;  /* 0x0002ba0000087ab9 */ /* 0x000fe20000000a00 */
[----:B------:R-:W-:Y:S01]  /*e8e0*/  IADD3 R113, P0, R18, 0x8060, RZ ;  /* 0x0000806012717810 */ /* 0x000fe20007f1e0ff */
[--C-:B------:R-:W-:Y:S01]  /*e8f0*/  IMAD.X R143, RZ, RZ, R19.reuse, P6 ;  /* 0x000000ffff8f7224 */ /* 0x100fe200030e0613 */
[----:B------:R-:W-:Y:S01]  /*e900*/  LOP3.LUT R158, R159, R18, RZ, 0x3c, !PT ;  /* 0x000000129f9e7212 */ /* 0x000fe200078e3cff */
[--C-:B------:R-:W-:Y:S01]  /*e910*/  IMAD.MOV.U32 R159, RZ, RZ, R19.reuse ;  /* 0x000000ffff9f7224 */ /* 0x100fe200078e0013 */
[----:B------:R-:W-:Y:S01]  /*e920*/  SHF.R.U64 R134, R134, 0x3, RZ ;  /* 0x0000000386867819 */ /* 0x000fe200000012ff */
[----:B------:R-:W-:Y:S01]  /*e930*/  IMAD.X R151, RZ, RZ, R19, P0 ;  /* 0x000000ffff977224 */ /* 0x000fe200000e0613 */
[----:B------:R-:W-:-:S02]  /*e940*/  SHF.R.U64 R14, R14, 0x3, RZ ;  /* 0x000000030e0e7819 */ /* 0x000fc400000012ff */
[----:B------:R-:W-:Y:S02]  /*e950*/  LOP3.LUT R8, R115, 0x380, RZ, 0xc0, !PT ;  /* 0x0000038073087812 */ /* 0x000fe400078ec0ff */
[----:B------:R-:W-:Y:S02]  /*e960*/  LOP3.LUT R146, R10, R109, RZ, 0x3c, !PT ;  /* 0x0000006d0a927212 */ /* 0x000fe400078e3cff */
[----:B------:R-:W-:Y:S02]  /*e970*/  LOP3.LUT R6, R113, 0x380, RZ, 0xc0, !PT ;  /* 0x0000038071067812 */ /* 0x000fe400078ec0ff */
[----:B------:R-:W-:Y:S02]  /*e980*/  IADD3 R109, P2, R156, 0x7000, RZ ;  /* 0x000070009c6d7810 */ /* 0x000fe40007f5e0ff */
[----:B------:R-:W-:Y:S01]  /*e990*/  LOP3.LUT R134, R134, R135, RZ, 0x3c, !PT ;  /* 0x0000008786867212 */ /* 0x000fe200078e3cff */
[--C-:B------:R-:W-:Y:S01]  /*e9a0*/  IMAD.X R135, RZ, RZ, R19.reuse, P4 ;  /* 0x000000ffff877224 */ /* 0x100fe200020e0613 */
[----:B------:R-:W-:Y:S01]  /*e9b0*/  LOP3.LUT R14, R14, R15, RZ, 0x3c, !PT ;  /* 0x0000000f0e0e7212 */ /* 0x000fe200078e3cff */
[----:B------:R-:W-:Y:S01]  /*e9c0*/  IMAD.X R15, RZ, RZ, R19, P3 ;  /* 0x000000ffff0f7224 */ /* 0x000fe200018e0613 */
[----:B------:R-:W-:-:S02]  /*e9d0*/  SHF.R.U64 R8, R8, 0x3, RZ ;  /* 0x0000000308087819 */ /* 0x000fc400000012ff */
[----:B------:R-:W-:Y:S02]  /*e9e0*/  MOV R159, R158 ;  /* 0x0000009e009f7202 */ /* 0x000fe40000000f00 */
[----:B------:R-:W-:Y:S01]  /*e9f0*/  IADD3 R107, P4, R18, 0x8000, RZ ;  /* 0x00008000126b7810 */ /* 0x000fe20007f9e0ff */
[----:B------:R-:W0:Y:S01]  /*ea00*/  LDC R158, c[0x0][0xbe8] ;  /* 0x0002fa00ff9e7b82 */ /* 0x000e220000000800 */
[----:B------:R-:W-:Y:S01]  /*ea10*/  SHF.R.U64 R6, R6, 0x3, RZ ;  /* 0x0000000306067819 */ /* 0x000fe200000012ff */
[----:B------:R1:W-:Y:S01]  /*ea20*/  STSM.16.M88.4 [R159], R24 ;  /* 0x000000189f007844 */ /* 0x0003e20000000200 */
[----:B------:R-:W-:Y:S01]  /*ea30*/  LOP3.LUT R108, R109, 0x380, RZ, 0xc0, !PT ;  /* 0x000003806d6c7812 */ /* 0x000fe200078ec0ff */
[----:B------:R-:W-:Y:S01]  /*ea40*/  IMAD.X R155, RZ, RZ, R19, P4 ;  /* 0x000000ffff9b7224 */ /* 0x000fe200020e0613 */
[----:B------:R-:W-:Y:S02]  /*ea50*/  IADD3 R21, P3, R18, 0x20, RZ ;  /* 0x0000002012157810 */ /* 0x000fe40007f7e0ff */
[----:B------:R-:W-:-:S02]  /*ea60*/  LOP3.LUT R142, R8, R115, RZ, 0x3c, !PT ;  /* 0x00000073088e7212 */ /* 0x000fc400078e3cff */
[C---:B------:R-:W-:Y:S01]  /*ea70*/  IADD3 R139, P5, R18.reuse, 0xc020, RZ ;  /* 0x0000c020128b7810 */ /* 0x040fe20007fbe0ff */
[--C-:B------:R-:W-:Y:S01]  /*ea80*/  IMAD.X R153, RZ, RZ, R19.reuse, P3 ;  /* 0x000000ffff997224 */ /* 0x100fe200018e0613 */
[----:B------:R-:W-:Y:S02]  /*ea90*/  IADD3 R111, P1, R18, 0x8040, RZ ;  /* 0x00008040126f7810 */ /* 0x000fe40007f3e0ff */
[----:B------:R-:W-:Y:S02]  /*eaa0*/  LOP3.LUT R150, R6, R113, RZ, 0x3c, !PT ;  /* 0x0000007106967212 */ /* 0x000fe400078e3cff */
[----:B------:R-:W-:Y:S01]  /*eab0*/  LOP3.LUT R8, R107, 0x380, RZ, 0xc0, !PT ;  /* 0x000003806b087812 */ /* 0x000fe200078ec0ff */
[----:B------:R-:W-:Y:S01]  /*eac0*/  IMAD.X R131, RZ, RZ, R19, P1 ;  /* 0x000000ffff837224 */ /* 0x000fe200008e0613 */
[----:B------:R-:W-:Y:S02]  /*ead0*/  SHF.R.U64 R108, R108, 0x3, RZ ;  /* 0x000000036c6c7819 */ /* 0x000fe400000012ff */
[----:B------:R-:W-:-:S02]  /*eae0*/  LOP3.LUT R6, R21, 0x380, RZ, 0xc0, !PT ;  /* 0x0000038015067812 */ /* 0x000fc400078ec0ff */
[----:B------:R-:W-:Y:S02]  /*eaf0*/  LOP3.LUT R138, R139, 0x380, RZ, 0xc0, !PT ;  /* 0x000003808b8a7812 */ /* 0x000fe400078ec0ff */
[----:B------:R-:W-:Y:S02]  /*eb00*/  SHF.R.U64 R8, R8, 0x3, RZ ;  /* 0x0000000308087819 */ /* 0x000fe400000012ff */
[----:B------:R-:W-:Y:S01]  /*eb10*/  LOP3.LUT R108, R108, R109, RZ, 0x3c, !PT ;  /* 0x0000006d6c6c7212 */ /* 0x000fe200078e3cff */
[----:B------:R-:W-:Y:S01]  /*eb20*/  IMAD.X R109, RZ, RZ, R157, P2 ;  /* 0x000000ffff6d7224 */ /* 0x000fe200010e069d */
[----:B------:R-:W-:Y:S02]  /*eb30*/  IADD3 R101, P0, R18, 0x4020, RZ ;  /* 0x0000402012657810 */ /* 0x000fe40007f1e0ff */
[----:B------:R-:W-:Y:S02]  /*eb40*/  SHF.R.U64 R6, R6, 0x3, RZ ;  /* 0x0000000306067819 */ /* 0x000fe400000012ff */
[----:B------:R-:W-:Y:S01]  /*eb50*/  IADD3 R23, P1, R18, 0x40, RZ ;  /* 0x0000004012177810 */ /* 0x000fe20007f3e0ff */
[----:B------:R-:W-:Y:S01]  /*eb60*/  IMAD.X R9, RZ, RZ, R19, P0 ;  /* 0x000000ffff097224 */ /* 0x000fe200000e0613 */
[----:B------:R-:W-:-:S02]  /*eb70*/  IADD3 R123, P2, R156, 0xe000, RZ ;  /* 0x0000e0009c7b7810 */ /* 0x000fc40007f5e0ff */
[----:B------:R-:W-:Y:S01]  /*eb80*/  SHF.R.U64 R138, R138, 0x3, RZ ;  /* 0x000000038a8a7819 */ /* 0x000fe200000012ff */
[----:B------:R-:W-:Y:S01]  /*eb90*/  IMAD.X R7, RZ, RZ, R19, P1 ;  /* 0x000000ffff077224 */ /* 0x000fe200008e0613 */
[----:B------:R-:W-:Y:S02]  /*eba0*/  LOP3.LUT R154, R8, R107, RZ, 0x3c, !PT ;  /* 0x0000006b089a7212 */ /* 0x000fe400078e3cff */
[----:B------:R-:W-:Y:S02]  /*ebb0*/  LOP3.LUT R152, R6, R21, RZ, 0x3c, !PT ;  /* 0x0000001506987212 */ /* 0x000fe400078e3cff */
[----:B------:R-:W-:Y:S02]  /*ebc0*/  LOP3.LUT R8, R101, 0x380, RZ, 0xc0, !PT ;  /* 0x0000038065087812 */ /* 0x000fe400078ec0ff */
[----:B------:R-:W-:Y:S02]  /*ebd0*/  LOP3.LUT R6, R23, 0x380, RZ, 0xc0, !PT ;  /* 0x0000038017067812 */ /* 0x000fe400078ec0ff */
[----:B------:R-:W-:-:S02]  /*ebe0*/  LOP3.LUT R122, R123, 0x380, RZ, 0xc0, !PT ;  /* 0x000003807b7a7812 */ /* 0x000fc400078ec0ff */
[----:B------:R-:W-:Y:S02]  /*ebf0*/  LOP3.LUT R138, R138, R139, RZ, 0x3c, !PT ;  /* 0x0000008b8a8a7212 */ /* 0x000fe400078e3cff */
[----:B------:R-:W-:Y:S02]  /*ec00*/  IADD3.X R139, RZ, R19, RZ, P5, !PT ;  /* 0x00000013ff8b7210 */ /* 0x000fe40002ffe4ff */
[----:B------:R-:W-:Y:S02]  /*ec10*/  SHF.R.U64 R8, R8, 0x3, RZ ;  /* 0x0000000308087819 */ /* 0x000fe400000012ff */
[C---:B------:R-:W-:Y:S02]  /*ec20*/  IADD3 R105, P5, R18.reuse, 0x4060, RZ ;  /* 0x0000406012697810 */ /* 0x040fe40007fbe0ff */
[C---:B------:R-:W-:Y:S02]  /*ec30*/  IADD3 R103, P6, R18.reuse, 0x4040, RZ ;  /* 0x0000404012677810 */ /* 0x040fe40007fde0ff */
[----:B------:R-:W-:Y:S01]  /*ec40*/  IADD3 R20, P3, R18, 0x60, RZ ;  /* 0x0000006012147810 */ /* 0x000fe20007f7e0ff */
[--C-:B------:R-:W-:Y:S01]  /*ec50*/  IMAD.X R13, RZ, RZ, R19.reuse, P5 ;  /* 0x000000ffff0d7224 */ /* 0x100fe200028e0613 */
[----:B------:R-:W-:Y:S01]  /*ec60*/  SHF.R.U64 R6, R6, 0x3, RZ ;  /* 0x0000000306067819 */ /* 0x000fe200000012ff */
[--C-:B------:R-:W-:Y:S01]  /*ec70*/  IMAD.X R11, RZ, RZ, R19.reuse, P6 ;  /* 0x000000ffff0b7224 */ /* 0x100fe200030e0613 */
[----:B------:R-:W-:Y:S01]  /*ec80*/  SHF.R.U64 R122, R122, 0x3, RZ ;  /* 0x000000037a7a7819 */ /* 0x000fe200000012ff */
[----:B------:R-:W-:Y:S01]  /*ec90*/  IMAD.X R5, RZ, RZ, R19, P3 ;  /* 0x000000ffff057224 */ /* 0x000fe200018e0613 */
[----:B------:R-:W-:-:S02]  /*eca0*/  LOP3.LUT R8, R8, R101, RZ, 0x3c, !PT ;  /* 0x0000006508087212 */ /* 0x000fc400078e3cff */
[----:B------:R-:W-:Y:S02]  /*ecb0*/  LOP3.LUT R6, R6, R23, RZ, 0x3c, !PT ;  /* 0x0000001706067212 */ /* 0x000fe400078e3cff */
[----:B------:R-:W-:Y:S02]  /*ecc0*/  LOP3.LUT R101, R4, 0x380, RZ, 0xc0, !PT ;  /* 0x0000038004657812 */ /* 0x000fe400078ec0ff */
[----:B------:R-:W-:Y:S01]  /*ecd0*/  LOP3.LUT R122, R122, R123, RZ, 0x3c, !PT ;  /* 0x0000007b7a7a7212 */ /* 0x000fe200078e3cff */
[----:B------:R-:W-:Y:S01]  /*ece0*/  IMAD.X R123, RZ, RZ, R157, P2 ;  /* 0x000000ffff7b7224 */ /* 0x000fe200010e069d */
[----:B------:R-:W-:Y:S02]  /*ecf0*/  LOP3.LUT R23, R20, 0x380, RZ, 0xc0, !PT ;  /* 0x0000038014177812 */ /* 0x000fe400078ec0ff */
[----:B------:R-:W-:Y:S02]  /*ed00*/  IADD3 R19, P3, R156, 0x1000, RZ ;  /* 0x000010009c137810 */ /* 0x000fe40007f7e0ff */
[----:B0-----:R-:W-:-:S02]  /*ed10*/  ISETP.NE.AND P2, PT, R158, 0x1, PT ;  /* 0x000000019e00780c */ /* 0x001fc40003f45270 */
[----:B------:R-:W-:Y:S02]  /*ed20*/  SHF.R.U64 R101, R101, 0x3, RZ ;  /* 0x0000000365657819 */ /* 0x000fe400000012ff */
[----:B------:R-:W-:Y:S02]  /*ed30*/  SHF.R.U64 R23, R23, 0x3, RZ ;  /* 0x0000000317177819 */ /* 0x000fe400000012ff */
[----:B------:R-:W-:Y:S02]  /*ed40*/  LOP3.LUT R18, R19, 0x380, RZ, 0xc0, !PT ;  /* 0x0000038013127812 */ /* 0x000fe400078ec0ff */
[----:B------:R-:W-:Y:S02]  /*ed50*/  LOP3.LUT R12, R111, 0x380, RZ, 0xc0, !PT ;  /* 0x000003806f0c7812 */ /* 0x000fe400078ec0ff */
[----:B------:R-:W-:Y:S02]  /*ed60*/  LOP3.LUT R126, R101, R4, RZ, 0x3c, !PT ;  /* 0x00000004657e7212 */ /* 0x000fe400078e3cff */
[----:B------:R-:W-:-:S02]  /*ed70*/  LOP3.LUT R4, R23, R20, RZ, 0x3c, !PT ;  /* 0x0000001417047212 */ /* 0x000fc400078e3cff */
[----:B------:R-:W-:Y:S02]  /*ed80*/  SHF.R.U64 R18, R18, 0x3, RZ ;  /* 0x0000000312127819 */ /* 0x000fe400000012ff */
[----:B------:R-:W-:Y:S02]  /*ed90*/  SHF.R.U64 R12, R12, 0x3, RZ ;  /* 0x000000030c0c7819 */ /* 0x000fe400000012ff */
[----:B------:R-:W-:Y:S02]  /*eda0*/  MOV R142, R142 ;  /* 0x0000008e008e7202 */ /* 0x000fe40000000f00 */
[----:B------:R-:W-:Y:S02]  /*edb0*/  MOV R143, R4 ;  /* 0x00000004008f7202 */ /* 0x000fe40000000f00 */
[----:B------:R-:W-:Y:S01]  /*edc0*/  LOP3.LUT R18, R18, R19, RZ, 0x3c, !PT ;  /* 0x0000001312127212 */ /* 0x000fe200078e3cff */
[----:B------:R-:W-:Y:S01]  /*edd0*/  IMAD.X R19, RZ, RZ, R157, P3 ;  /* 0x000000ffff137224 */ /* 0x000fe200018e069d */
[----:B------:R-:W-:-:S02]  /*ede0*/  F2FP.BF16.F32.PACK_AB R5, R35, R34 ;  /* 0x000000222305723e */ /* 0x000fc400000010ff */
[----:B------:R-:W-:Y:S01]  /*edf0*/  LOP3.LUT R130, R12, R111, RZ, 0x3c, !PT ;  /* 0x0000006f0c827212 */ /* 0x000fe200078e3cff */
[----:B------:R-:W0:Y:S01]  /*ee00*/  @P2 LDC R34, c[0x0][0xbec] ;  /* 0x0002fb00ff222b82 */ /* 0x000e220000000800 */
[----:B------:R-:W-:Y:S02]  /*ee10*/  IADD3 R111, P3, R156, 0x8000, RZ ;  /* 0x000080009c6f7810 */ /* 0x000fe40007f7e0ff */
[----:B------:R-:W-:Y:S02]  /*ee20*/  LOP3.LUT R12, R105, 0x380, RZ, 0xc0, !PT ;  /* 0x00000380690c7812 */ /* 0x000fe400078ec0ff */
[----:B------:R-:W-:Y:S02]  /*ee30*/  LOP3.LUT R110, R111, 0x380, RZ, 0xc0, !PT ;  /* 0x000003806f6e7812 */ /* 0x000fe400078ec0ff */
[----:B------:R-:W-:Y:S01]  /*ee40*/  SHF.R.U64 R12, R12, 0x3, RZ ;  /* 0x000000030c0c7819 */ /* 0x000fe200000012ff */
[----:B------:R-:W2:Y:S01]  /*ee50*/  @P2 LDC R35, c[0x0][0xbf0] ;  /* 0x0002fc00ff232b82 */ /* 0x000ea20000000800 */
[----:B------:R-:W-:-:S02]  /*ee60*/  SHF.R.U64 R110, R110, 0x3, RZ ;  /* 0x000000036e6e7819 */ /* 0x000fc400000012ff */
[----:B------:R-:W-:Y:S02]  /*ee70*/  LOP3.LUT R12, R12, R105, RZ, 0x3c, !PT ;  /* 0x000000690c0c7212 */ /* 0x000fe400078e3cff */
[----:B------:R-:W-:Y:S02]  /*ee80*/  IADD3 R105, P0, R156, 0x5000, RZ ;  /* 0x000050009c697810 */ /* 0x000fe40007f1e0ff */
[----:B------:R-:W-:Y:S01]  /*ee90*/  LOP3.LUT R110, R110, R111, RZ, 0x3c, !PT ;  /* 0x0000006f6e6e7212 */ /* 0x000fe200078e3cff */
[----:B------:R-:W-:Y:S01]  /*eea0*/  IMAD.X R111, RZ, RZ, R157, P3 ;  /* 0x000000ffff6f7224 */ /* 0x000fe200018e069d */
[----:B------:R-:W-:Y:S02]  /*eeb0*/  LOP3.LUT R10, R103, 0x380, RZ, 0xc0, !PT ;  /* 0x00000380670a7812 */ /* 0x000fe400078ec0ff */
[----:B------:R-:W-:Y:S02]  /*eec0*/  IADD3 R30, P3, R156, 0xf000, RZ ;  /* 0x0000f0009c1e7810 */ /* 0x000fe40007f7e0ff */
[----:B------:R-:W-:-:S02]  /*eed0*/  LOP3.LUT R104, R105, 0x380, RZ, 0xc0, !PT ;  /* 0x0000038069687812 */ /* 0x000fc400078ec0ff */
[----:B------:R-:W-:Y:S01]  /*eee0*/  MOV R146, R146 ;  /* 0x0000009200927202 */ /* 0x000fe20000000f00 */
[----:B------:R-:W-:Y:S01]  /*eef0*/  IMAD.X R31, RZ, RZ, R157, P3 ;  /* 0x000000ffff1f7224 */ /* 0x000fe200018e069d */
[----:B------:R-:W-:Y:S02]  /*ef00*/  MOV R147, R6 ;  /* 0x0000000600937202 */ /* 0x000fe40000000f00 */
[----:B------:R-:W-:Y:S02]  /*ef10*/  SHF.R.U64 R10, R10, 0x3, RZ ;  /* 0x000000030a0a7819 */ /* 0x000fe400000012ff */
[----:B------:R-:W-:Y:S02]  /*ef20*/  LOP3.LUT R23, R30, 0x380, RZ, 0xc0, !PT ;  /* 0x000003801e177812 */ /* 0x000fe400078ec0ff */
[----:B------:R-:W-:Y:S01]  /*ef30*/  F2FP.BF16.F32.PACK_AB R6, R37, R172 ;  /* 0x000000ac2506723e */ /* 0x000fe200000010ff */
[----:B------:R-:W-:Y:S01]  /*ef40*/  VIADD R37, R215, UR14 ;  /* 0x0000000ed7257c36 */ /* 0x000fe20008000000 */
[----:B------:R-:W-:-:S02]  /*ef50*/  SHF.R.U64 R104, R104, 0x3, RZ ;  /* 0x0000000368687819 */ /* 0x000fc400000012ff */
[----:B------:R-:W-:Y:S01]  /*ef60*/  LOP3.LUT R10, R10, R103, RZ, 0x3c, !PT ;  /* 0x000000670a0a7212 */ /* 0x000fe200078e3cff */
[----:B0-----:R-:W-:Y:S01]  /*ef70*/  @P2 IMAD.HI.U32 R34, R37, R34, RZ ;  /* 0x0000002225222227 */ /* 0x001fe200078e00ff */
[----:B------:R-:W-:Y:S02]  /*ef80*/  SHF.R.U64 R23, R23, 0x3, RZ ;  /* 0x0000000317177819 */ /* 0x000fe400000012ff */
[----:B------:R-:W-:Y:S01]  /*ef90*/  LOP3.LUT R104, R104, R105, RZ, 0x3c, !PT ;  /* 0x0000006968687212 */ /* 0x000fe200078e3cff */
[----:B------:R-:W-:Y:S01]  /*efa0*/  IMAD.X R105, RZ, RZ, R157, P0 ;  /* 0x000000ffff697224 */ /* 0x000fe200000e069d */
[----:B------:R-:W-:Y:S02]  /*efb0*/  MOV R134, R134 ;  /* 0x0000008600867202 */ /* 0x000fe40000000f00 */
[----:B------:R-:W-:Y:S02]  /*efc0*/  MOV R138, R138 ;  /* 0x0000008a008a7202 */ /* 0x000fe40000000f00 */
[----:B------:R-:W-:-:S02]  /*efd0*/  IADD3 R119, P0, R156, 0xc000, RZ ;  /* 0x0000c0009c777810 */ /* 0x000fc40007f1e0ff */
[----:B------:R-:W-:Y:S02]  /*efe0*/  LOP3.LUT R30, R23, R30, RZ, 0x3c, !PT ;  /* 0x0000001e171e7212 */ /* 0x000fe400078e3cff */
[----:B------:R-:W-:Y:S02]  /*eff0*/  MOV R130, R130 ;  /* 0x0000008200827202 */ /* 0x000fe40000000f00 */
[----:B------:R-:W-:Y:S02]  /*f000*/  MOV R152, R152 ;  /* 0x0000009800987202 */ /* 0x000fe40000000f00 */
[----:B------:R-:W-:Y:S02]  /*f010*/  MOV R135, R10 ;  /* 0x0000000a00877202 */ /* 0x000fe40000000f00 */
[----:B------:R-:W-:Y:S02]  /*f020*/  MOV R139, R8 ;  /* 0x00000008008b7202 */ /* 0x000fe40000000f00 */
[----:B------:R-:W-:Y:S01]  /*f030*/  F2FP.BF16.F32.PACK_AB R4, R33, R171 ;  /* 0x000000ab2104723e */ /* 0x000fe200000010ff */
[----:B------:R-:W-:Y:S01]  /*f040*/  IMAD.MOV.U32 R33, RZ, RZ, R37 ;  /* 0x000000ffff217224 */ /* 0x000fe200078e0025 */
[----:B------:R-:W-:-:S02]  /*f050*/  F2FP.BF16.F32.PACK_AB R7, R39, R38 ;  /* 0x000000262707723e */ /* 0x000fc400000010ff */
[----:B------:R-:W-:Y:S02]  /*f060*/  MOV R23, R14 ;  /* 0x0000000e00177202 */ /* 0x000fe40000000f00 */
[----:B------:R-:W-:Y:S01]  /*f070*/  MOV R131, R12 ;  /* 0x0000000c00837202 */ /* 0x000fe20000000f00 */
[----:B------:R0:W-:Y:S01]  /*f080*/  STSM.16.M88.4 [R152], R4 ;  /* 0x0000000498007844 */ /* 0x0001e20000000200 */
[----:B------:R-:W-:Y:S02]  /*f090*/  F2FP.BF16.F32.PACK_AB R8, R41, R173 ;  /* 0x000000ad2908723e */ /* 0x000fe400000010ff */
[----:B------:R-:W-:Y:S02]  /*f0a0*/  F2FP.BF16.F32.PACK_AB R9, R43, R42 ;  /* 0x0000002a2b09723e */ /* 0x000fe400000010ff */
[----:B------:R-:W-:Y:S02]  /*f0b0*/  F2FP.BF16.F32.PACK_AB R10, R45, R174 ;  /* 0x000000ae2d0a723e */ /* 0x000fe400000010ff */
[----:B------:R-:W-:-:S02]  /*f0c0*/  F2FP.BF16.F32.PACK_AB R11, R47, R46 ;  /* 0x0000002e2f0b723e */ /* 0x000fc400000010ff */
[----:B------:R-:W-:Y:S02]  /*f0d0*/  F2FP.BF16.F32.PACK_AB R12, R49, R175 ;  /* 0x000000af310c723e */ /* 0x000fe400000010ff */
[----:B------:R-:W-:Y:S01]  /*f0e0*/  F2FP.BF16.F32.PACK_AB R13, R51, R50 ;  /* 0x00000032330d723e */ /* 0x000fe200000010ff */
[----:B------:R3:W-:Y:S01]  /*f0f0*/  STSM.16.M88.4 [R147], R8 ;  /* 0x0000000893007844 */ /* 0x0007e20000000200 */
[----:B------:R-:W-:Y:S02]  /*f100*/  F2FP.BF16.F32.PACK_AB R14, R53, R176 ;  /* 0x000000b0350e723e */ /* 0x000fe400000010ff */
[----:B------:R-:W-:Y:S02]  /*f110*/  F2FP.BF16.F32.PACK_AB R15, R55, R54 ;  /* 0x00000036370f723e */ /* 0x000fe400000010ff */
[----:B--2---:R-:W-:Y:S02]  /*f120*/  @P2 SHF.R.U32.HI R33, RZ, R35, R34 ;  /* 0x00000023ff212219 */ /* 0x004fe40000011622 */
[----:B------:R-:W-:Y:S01]  /*f130*/  LOP3.LUT R118, R119, 0x380, RZ, 0xc0, !PT ;  /* 0x0000038077767812 */ /* 0x000fe200078ec0ff */
[----:B------:R2:W-:Y:S01]  /*f140*/  STSM.16.M88.4 [R143], R12 ;  /* 0x0000000c8f007844 */ /* 0x0005e20000000200 */
[----:B------:R-:W-:Y:S01]  /*f150*/  MOV R126, R126 ;  /* 0x0000007e007e7202 */ /* 0x000fe20000000f00 */
[----:B------:R-:W-:Y:S01]  /*f160*/  IMAD.MOV R35, RZ, RZ, -R33 ;  /* 0x000000ffff237224 */ /* 0x000fe200078e0a21 */
[----:B-1----:R-:W-:-:S02]  /*f170*/  F2FP.BF16.F32.PACK_AB R24, R57, R177 ;  /* 0x000000b13918723e */ /* 0x002fc400000010ff */
[----:B------:R-:W-:Y:S01]  /*f180*/  F2FP.BF16.F32.PACK_AB R25, R59, R58 ;  /* 0x0000003a3b19723e */ /* 0x000fe200000010ff */
[----:B------:R-:W-:Y:S01]  /*f190*/  IMAD R35, R158, R35, R37 ;  /* 0x000000239e237224 */ /* 0x000fe200078e0225 */
[----:B------:R-:W-:Y:S02]  /*f1a0*/  F2FP.BF16.F32.PACK_AB R26, R61, R178 ;  /* 0x000000b23d1a723e */ /* 0x000fe400000010ff */
[----:B------:R-:W-:Y:S02]  /*f1b0*/  F2FP.BF16.F32.PACK_AB R27, R63, R62 ;  /* 0x0000003e3f1b723e */ /* 0x000fe400000010ff */
[----:B0-----:R-:W-:Y:S02]  /*f1c0*/  F2FP.BF16.F32.PACK_AB R4, R65, R179 ;  /* 0x000000b34104723e */ /* 0x001fe400000010ff */
[----:B------:R-:W-:Y:S01]  /*f1d0*/  F2FP.BF16.F32.PACK_AB R5, R67, R66 ;  /* 0x000000424305723e */ /* 0x000fe200000010ff */
[----:B------:R-:W-:Y:S01]  /*f1e0*/  STSM.16.M88.4 [R126], R24 ;  /* 0x000000187e007844 */ /* 0x000fe20000000200 */
[----:B------:R-:W-:-:S02]  /*f1f0*/  F2FP.BF16.F32.PACK_AB R6, R69, R180 ;  /* 0x000000b44506723e */ /* 0x000fc400000010ff */
[----:B------:R-:W-:Y:S02]  /*f200*/  F2FP.BF16.F32.PACK_AB R7, R71, R70 ;  /* 0x000000464707723e */ /* 0x000fe400000010ff */
[----:B------:R-:W-:Y:S02]  /*f210*/  IADD3 R107, P1, R156, 0x6000, RZ ;  /* 0x000060009c6b7810 */ /* 0x000fe40007f3e0ff */
[----:B---3--:R-:W-:Y:S01]  /*f220*/  F2FP.BF16.F32.PACK_AB R8, R73, R181 ;  /* 0x000000b54908723e */ /* 0x008fe200000010ff */
[----:B------:R-:W-:Y:S01]  /*f230*/  STSM.16.M88.4 [R139], R4 ;  /* 0x000000048b007844 */ /* 0x000fe20000000200 */
[----:B------:R-:W-:Y:S02]  /*f240*/  F2FP.BF16.F32.PACK_AB R9, R75, R74 ;  /* 0x0000004a4b09723e */ /* 0x000fe400000010ff */
[----:B------:R-:W-:Y:S02]  /*f250*/  F2FP.BF16.F32.PACK_AB R10, R77, R182 ;  /* 0x000000b64d0a723e */ /* 0x000fe400000010ff */
[----:B------:R-:W-:-:S02]  /*f260*/  F2FP.BF16.F32.PACK_AB R11, R79, R78 ;  /* 0x0000004e4f0b723e */ /* 0x000fc400000010ff */
[----:B------:R-:W-:Y:S02]  /*f270*/  SHF.R.U64 R118, R118, 0x3, RZ ;  /* 0x0000000376767819 */ /* 0x000fe400000012ff */
[----:B--2---:R-:W-:Y:S01]  /*f280*/  F2FP.BF16.F32.PACK_AB R12, R81, R183 ;  /* 0x000000b7510c723e */ /* 0x004fe200000010ff */
[----:B------:R0:W-:Y:S01]  /*f290*/  STSM.16.M88.4 [R135], R8 ;  /* 0x0000000887007844 */ /* 0x0001e20000000200 */
[----:B------:R-:W-:Y:S02]  /*f2a0*/  F2FP.BF16.F32.PACK_AB R13, R83, R82 ;  /* 0x00000052530d723e */ /* 0x000fe400000010ff */
[----:B------:R-:W-:Y:S02]  /*f2b0*/  F2FP.BF16.F32.PACK_AB R14, R85, R184 ;  /* 0x000000b8550e723e */ /* 0x000fe400000010ff */
[----:B------:R-:W-:Y:S02]  /*f2c0*/  F2FP.BF16.F32.PACK_AB R15, R87, R86 ;  /* 0x00000056570f723e */ /* 0x000fe400000010ff */
[----:B------:R-:W-:-:S02]  /*f2d0*/  LOP3.LUT R106, R107, 0x380, RZ, 0xc0, !PT ;  /* 0x000003806b6a7812 */ /* 0x000fc400078ec0ff */
[----:B------:R-:W-:Y:S01]  /*f2e0*/  LOP3.LUT R118, R118, R119, RZ, 0x3c, !PT ;  /* 0x0000007776767212 */ /* 0x000fe200078e3cff */
[----:B------:R-:W-:Y:S01]  /*f2f0*/  IMAD.X R119, RZ, RZ, R157, P0 ;  /* 0x000000ffff777224 */ /* 0x000fe200000e069d */
[----:B------:R1:W-:Y:S01]  /*f300*/  STSM.16.M88.4 [R131], R12 ;  /* 0x0000000c83007844 */ /* 0x0003e20000000200 */
[----:B------:R-:W-:Y:S02]  /*f310*/  SHF.R.U64 R106, R106, 0x3, RZ ;  /* 0x000000036a6a7819 */ /* 0x000fe400000012ff */
[----:B------:R-:W-:Y:S01]  /*f320*/  MOV R154, R154 ;  /* 0x0000009a009a7202 */ /* 0x000fe20000000f00 */
[----:B0-----:R-:W-:Y:S01]  /*f330*/  IMAD.U32 R10, RZ, RZ, UR5 ;  /* 0x00000005ff0a7e24 */ /* 0x001fe2000f8e00ff */
[----:B------:R-:W-:Y:S01]  /*f340*/  SHF.R.S32.HI R9, RZ, 0x1f, R33 ;  /* 0x0000001fff097819 */ /* 0x000fe20000011421 */
[----:B------:R-:W-:Y:S01]  /*f350*/  ULDC UR5, c[0x0][0xa88] ;  /* 0x0002a20000057ab9 */ /* 0x000fe20000000800 */
[----:B------:R-:W-:Y:S02]  /*f360*/  SHF.R.S32.HI R8, RZ, 0x1f, R35 ;  /* 0x0000001fff087819 */ /* 0x000fe40000011423 */
[----:B------:R-:W-:Y:S01]  /*f370*/  LOP3.LUT R106, R106, R107, RZ, 0x3c, !PT ;  /* 0x0000006b6a6a7212 */ /* 0x000fe200078e3cff */
[----:B------:R-:W-:Y:S01]  /*f380*/  IMAD.X R107, RZ, RZ, R157, P1 ;  /* 0x000000ffff6b7224 */ /* 0x000fe200008e069d */
[----:B------:R-:W-:-:S02]  /*f390*/  IADD3 R121, P1, R156, 0xd000, RZ ;  /* 0x0000d0009c797810 */ /* 0x000fc40007f3e0ff */
[----:B------:R-:W-:Y:S02]  /*f3a0*/  F2FP.BF16.F32.PACK_AB R24, R89, R185 ;  /* 0x000000b95918723e */ /* 0x000fe400000010ff */
[----:B-1----:R-:W-:Y:S01]  /*f3b0*/  IADD3 R12, P0, R33, UR6, RZ ;  /* 0x00000006210c7c10 */ /* 0x002fe2000ff1e0ff */
[----:B------:R-:W-:Y:S01]  /*f3c0*/  VIADD R14, R226, UR14 ;  /* 0x0000000ee20e7c36 */ /* 0x000fe20008000000 */
[----:B------:R-:W-:Y:S02]  /*f3d0*/  F2FP.BF16.F32.PACK_AB R25, R91, R90 ;  /* 0x0000005a5b19723e */ /* 0x000fe400000010ff */
[----:B------:R-:W-:Y:S01]  /*f3e0*/  IADD3.X R13, R9, UR7, R10, P0, !PT ;  /* 0x00000007090d7c10 */ /* 0x000fe200087fe40a */
[----:B------:R-:W-:Y:S01]  /*f3f0*/  ULDC.64 UR6, c[0x0][0xb88] ;  /* 0x0002e20000067ab9 */ /* 0x000fe20000000a00 */
[----:B------:R-:W-:Y:S01]  /*f400*/  F2FP.BF16.F32.PACK_AB R26, R93, R186 ;  /* 0x000000ba5d1a723e */ /* 0x000fe200000010ff */
[----:B------:R-:W-:Y:S01]  /*f410*/  IMAD R8, R8, UR6, RZ ;  /* 0x0000000608087c24 */ /* 0x000fe2000f8e02ff */
[----:B------:R-:W-:Y:S01]  /*f420*/  F2FP.BF16.F32.PACK_AB R27, R95, R94 ;  /* 0x0000005e5f1b723e */ /* 0x000fe200000010ff */
[----:B------:R-:W-:Y:S01]  /*f430*/  IMAD.WIDE.U32 R12, R35, UR6, R12 ;  /* 0x00000006230c7c25 */ /* 0x000fe2000f8e000c */
[----:B------:R-:W-:-:S02]  /*f440*/  F2FP.BF16.F32.PACK_AB R4, R97, R187 ;  /* 0x000000bb6104723e */ /* 0x000fc400000010ff */
[----:B------:R-:W-:Y:S01]  /*f450*/  F2FP.BF16.F32.PACK_AB R5, R99, R98 ;  /* 0x000000626305723e */ /* 0x000fe200000010ff */
[----:B------:R-:W-:Y:S01]  /*f460*/  IMAD R35, R35, UR7, R8 ;  /* 0x0000000723237c24 */ /* 0x000fe2000f8e0208 */
[----:B------:R-:W-:Y:S01]  /*f470*/  F2FP.BF16.F32.PACK_AB R6, R164, R188 ;  /* 0x000000bca406723e */ /* 0x000fe200000010ff */
[----:B------:R-:W-:Y:S01]  /*f480*/  STSM.16.M88.4 [R154], R24 ;  /* 0x000000189a007844 */ /* 0x000fe20000000200 */
[----:B------:R-:W-:Y:S01]  /*f490*/  F2FP.BF16.F32.PACK_AB R7, R16, R3 ;  /* 0x000000031007723e */ /* 0x000fe200000010ff */
[----:B------:R-:W-:Y:S01]  /*f4a0*/  ULDC.64 UR6, c[0x0][0xb50] ;  /* 0x0002d40000067ab9 */ /* 0x000fe20000000a00 */
[----:B------:R-:W-:Y:S01]  /*f4b0*/  LOP3.LUT R120, R121, 0x380, RZ, 0xc0, !PT ;  /* 0x0000038079787812 */ /* 0x000fe200078ec0ff */
[----:B------:R-:W-:Y:S01]  /*f4c0*/  IMAD R3, R158, UR5, RZ ;  /* 0x000000059e037c24 */ /* 0x000fe2000f8e02ff */
[----:B------:R-:W-:Y:S01]  /*f4d0*/  LEA R16, P3, R12, UR6, 0x2 ;  /* 0x000000060c107c11 */ /* 0x000fe2000f8610ff */
[----:B------:R0:W-:Y:S01]  /*f4e0*/  STSM.16.M88.4 [R146], R4 ;  /* 0x0000000492007844 */ /* 0x0001e20000000200 */
[----:B------:R-:W-:-:S02]  /*f4f0*/  SHF.R.U64 R120, R120, 0x3, RZ ;  /* 0x0000000378787819 */ /* 0x000fc400000012ff */
[----:B------:R-:W-:Y:S02]  /*f500*/  LOP3.LUT P0, RZ, R224, 0x3, RZ, 0xc0, !PT ;  /* 0x00000003e0ff7812 */ /* 0x000fe4000780c0ff */
[----:B------:R-:W-:Y:S02]  /*f510*/  F2FP.BF16.F32.PACK_AB R8, R166, R189 ;  /* 0x000000bda608723e */ /* 0x000fe400000010ff */
[----:B------:R-:W-:Y:S02]  /*f520*/  F2FP.BF16.F32.PACK_AB R9, R36, R32 ;  /* 0x000000202409723e */ /* 0x000fe400000010ff */
[----:B------:R-:W-:Y:S02]  /*f530*/  F2FP.BF16.F32.PACK_AB R10, R167, R190 ;  /* 0x000000bea70a723e */ /* 0x000fe400000010ff */
[----:B------:R-:W-:Y:S02]  /*f540*/  F2FP.BF16.F32.PACK_AB R11, R44, R40 ;  /* 0x000000282c0b723e */ /* 0x000fe400000010ff */
[----:B------:R-:W-:-:S02]  /*f550*/  LOP3.LUT R120, R120, R121, RZ, 0x3c, !PT ;  /* 0x0000007978787212 */ /* 0x000fc400078e3cff */
[----:B------:R-:W-:Y:S01]  /*f560*/  IADD3.X R121, RZ, R157, RZ, P1, !PT ;  /* 0x0000009dff797210 */ /* 0x000fe20000ffe4ff */
[----:B0-----:R-:W-:Y:S01]  /*f570*/  IMAD.IADD R5, R13, 0x1, R35 ;  /* 0x000000010d057824 */ /* 0x001fe200078e0223 */
[C---:B------:R-:W-:Y:S01]  /*f580*/  ISETP.GE.OR P1, PT, R14.reuse, R3, P0 ;  /* 0x000000030e00720c */ /* 0x040fe20000726670 */
[----:B------:R-:W-:Y:S01]  /*f590*/  VIADD R4, R14, 0x8 ;  /* 0x000000080e047836 */ /* 0x000fe20000000000 */
[----:B------:R-:W-:Y:S01]  /*f5a0*/  MOV R150, R150 ;  /* 0x0000009600967202 */ /* 0x000fe20000000f00 */
[----:B------:R0:W-:Y:S01]  /*f5b0*/  STSM.16.M88.4 [R130], R8 ;  /* 0x0000000882007844 */ /* 0x0001e20000000200 */
[----:B------:R-:W-:Y:S02]  /*f5c0*/  LEA.HI.X R27, R12, UR7, R5, 0x2, P3 ;  /* 0x000000070c1b7c11 */ /* 0x000fe400098f1405 */
[----:B------:R-:W-:Y:S02]  /*f5d0*/  ISETP.GE.OR P0, PT, R4, R3, P0 ;  /* 0x000000030400720c */ /* 0x000fe40000706670 */
[----:B------:R-:W-:Y:S01]  /*f5e0*/  F2FP.BF16.F32.PACK_AB R4, R168, R191 ;  /* 0x000000bfa804723e */ /* 0x000fe200000010ff */
[----:B------:R-:W-:Y:S01]  /*f5f0*/  SHFL.IDX PT, R49, R27, RZ, 0x1c1f ;  /* 0x001c1fff1b317589 */ /* 0x000fe200000e0000 */
[----:B------:R-:W-:-:S02]  /*f600*/  F2FP.BF16.F32.PACK_AB R5, R52, R48 ;  /* 0x000000303405723e */ /* 0x000fc400000010ff */
[----:B------:R-:W-:Y:S01]  /*f610*/  F2FP.BF16.F32.PACK_AB R6, R169, R192 ;  /* 0x000000c0a906723e */ /* 0x000fe200000010ff */
[----:B------:R1:W-:Y:S01]  /*f620*/  SHFL.IDX PT, R53, R27, 0x1, 0x1c1f ;  /* 0x003c1f001b357f89 */ /* 0x0003e200000e0000 */
[----:B------:R-:W-:Y:S02]  /*f630*/  F2FP.BF16.F32.PACK_AB R7, R60, R56 ;  /* 0x000000383c07723e */ /* 0x000fe400000010ff */
[----:B------:R-:W-:Y:S01]  /*f640*/  F2FP.BF16.F32.PACK_AB R12, R129, R195 ;  /* 0x000000c3810c723e */ /* 0x000fe200000010ff */
[----:B------:R-:W2:Y:S01]  /*f650*/  SHFL.IDX PT, R48, R16, RZ, 0x1c1f ;  /* 0x001c1fff10307589 */ /* 0x000ea200000e0000 */
[----:B------:R-:W-:Y:S02]  /*f660*/  F2FP.BF16.F32.PACK_AB R13, R84, R80 ;  /* 0x00000050540d723e */ /* 0x000fe400000010ff */
[----:B0-----:R-:W-:Y:S01]  /*f670*/  F2FP.BF16.F32.PACK_AB R8, R170, R193 ;  /* 0x000000c1aa08723e */ /* 0x001fe200000010ff */
[----:B------:R-:W-:Y:S01]  /*f680*/  STSM.16.M88.4 [R150], R4 ;  /* 0x0000000496007844 */ /* 0x000fe20000000200 */
[----:B------:R-:W-:-:S02]  /*f690*/  F2FP.BF16.F32.PACK_AB R9, R68, R64 ;  /* 0x000000404409723e */ /* 0x000fc400000010ff */
[----:B------:R-:W-:Y:S01]  /*f6a0*/  F2FP.BF16.F32.PACK_AB R10, R125, R194 ;  /* 0x000000c27d0a723e */ /* 0x000fe200000010ff */
[----:B------:R-:W0:Y:S01]  /*f6b0*/  SHFL.IDX PT, R52, R16, 0x1, 0x1c1f ;  /* 0x003c1f0010347f89 */ /* 0x000e2200000e0000 */
        /* <DEDUP_REMOVED lines=8> */
[----:B-1----:R-:W-:Y:S02]  /*f740*/  F2FP.BF16.F32.PACK_AB R27, R160, R128 ;  /* 0x00000080a01b723e */ /* 0x002fe400000010ff */
[----:B------:R-:W-:Y:S02]  /*f750*/  F2FP.BF16.F32.PACK_AB R160, R145, R144 ;  /* 0x0000009091a0723e */ /* 0x000fe400000010ff */
[C---:B------:R-:W-:Y:S01]  /*f760*/  IADD3 R100, P4, R156.reuse, 0x2000, RZ ;  /* 0x000020009c647810 */ /* 0x040fe20007f9e0ff */
[----:B------:R-:W-:Y:S01]  /*f770*/  STSM.16.M88.4 [R134], R24 ;  /* 0x0000001886007844 */ /* 0x000fe20000000200 */
[----:B------:R-:W-:Y:S02]  /*f780*/  IADD3 R101, P5, R156, 0x3000, RZ ;  /* 0x000030009c657810 */ /* 0x000fe40007fbe0ff */
[----:B------:R-:W-:Y:S01]  /*f790*/  LOP3.LUT R21, R100, 0x380, RZ, 0xc0, !PT ;  /* 0x0000038064157812 */ /* 0x000fe200078ec0ff */
[----:B------:R1:W-:Y:S01]  /*f7a0*/  STSM.16.M88.4 [R23], R160 ;  /* 0x000000a017007844 */ /* 0x0003e20000000200 */
[----:B------:R-:W-:-:S02]  /*f7b0*/  IADD3 R103, P6, R156, 0x4000, RZ ;  /* 0x000040009c677810 */ /* 0x000fc40007fde0ff */
[----:B------:R-:W-:Y:S01]  /*f7c0*/  SHF.R.U64 R21, R21, 0x3, RZ ;  /* 0x0000000315157819 */ /* 0x000fe200000012ff */
[----:B------:R-:W-:Y:S01]  /*f7d0*/  BAR.SYNC.DEFER_BLOCKING 0x1, 0x100 ;  /* 0x0044000000007b1d */ /* 0x000fe20000010000 */
[----:B------:R-:W-:Y:S02]  /*f7e0*/  LOP3.LUT R102, R103, 0x380, RZ, 0xc0, !PT ;  /* 0x0000038067667812 */ /* 0x000fe400078ec0ff */
[----:B------:R-:W-:Y:S01]  /*f7f0*/  LOP3.LUT R20, R21, R100, RZ, 0x3c, !PT ;  /* 0x0000006415147212 */ /* 0x000fe200078e3cff */
[----:B------:R-:W-:Y:S01]  /*f800*/  UIMAD UR5, UR10, UR8, URZ ;  /* 0x000000080a0572a4 */ /* 0x000fe2000f8e023f */
[----:B------:R-:W-:Y:S01]  /*f810*/  LOP3.LUT R100, R101, 0x380, RZ, 0xc0, !PT ;  /* 0x0000038065647812 */ /* 0x000fe200078ec0ff */
[----:B------:R-:W-:Y:S01]  /*f820*/  IMAD.X R21, RZ, RZ, R157, P4 ;  /* 0x000000ffff157224 */ /* 0x000fe200020e069d */
[----:B------:R-:W-:Y:S02]  /*f830*/  SHF.R.U64 R102, R102, 0x3, RZ ;  /* 0x0000000366667819 */ /* 0x000fe400000012ff */
[----:B------:R-:W-:-:S02]  /*f840*/  SHF.R.U64 R100, R100, 0x3, RZ ;  /* 0x0000000364647819 */ /* 0x000fc400000012ff */
[----:B------:R-:W-:Y:S01]  /*f850*/  LOP3.LUT R29, R156, 0x380, RZ, 0xc0, !PT ;  /* 0x000003809c1d7812 */ /* 0x000fe200078ec0ff */
[----:B-1----:R-:W1:Y:S01]  /*f860*/  @P2 LDC R23, c[0x0][0xbf0] ;  /* 0x0002fc00ff172b82 */ /* 0x002e620000000800 */
[----:B------:R-:W-:Y:S01]  /*f870*/  LOP3.LUT R100, R100, R101, RZ, 0x3c, !PT ;  /* 0x0000006564647212 */ /* 0x000fe200078e3cff */
[--C-:B------:R-:W-:Y:S01]  /*f880*/  IMAD.X R101, RZ, RZ, R157.reuse, P5 ;  /* 0x000000ffff657224 */ /* 0x100fe200028e069d */
[----:B------:R-:W-:Y:S01]  /*f890*/  LOP3.LUT R102, R102, R103, RZ, 0x3c, !PT ;  /* 0x0000006766667212 */ /* 0x000fe200078e3cff */
[----:B------:R-:W-:Y:S01]  /*f8a0*/  IMAD.X R103, RZ, RZ, R157, P6 ;  /* 0x000000ffff677224 */ /* 0x000fe200030e069d */
[----:B--2---:R2:W-:Y:S01]  /*f8b0*/  @!P1 ST.E desc[UR38][R48.64], R0 ;  /* 0x0000000030009985 */ /* 0x0045e2000c101926 */
[----:B------:R-:W-:Y:S01]  /*f8c0*/  UIMAD.WIDE.U32 UR6, UR11, UR8, URZ ;  /* 0x000000080b0672a5 */ /* 0x000fe2000f8e003f */
[C---:B------:R-:W-:Y:S02]  /*f8d0*/  IADD3 R113, P4, R156.reuse, 0x9000, RZ ;  /* 0x000090009c717810 */ /* 0x040fe40007f9e0ff */
[----:B0-----:R0:W-:Y:S01]  /*f8e0*/  @!P0 ST.E desc[UR38][R52.64], R2 ;  /* 0x0000000234008985 */ /* 0x0011e2000c101926 */
[----:B------:R-:W-:Y:S01]  /*f8f0*/  UIMAD UR5, UR11, UR9, UR5 ;  /* 0x000000090b0572a4 */ /* 0x000fe2000f8e0205 */
[----:B------:R-:W-:-:S02]  /*f900*/  IADD3 R115, P5, R156, 0xa000, RZ ;  /* 0x0000a0009c737810 */ /* 0x000fc40007fbe0ff */
[----:B------:R3:W5:Y:S01]  /*f910*/  LD.E.128 R36, desc[UR38][R18.64] ;  /* 0x0000002612247980 */ /* 0x000762000c101d00 */
[----:B------:R-:W-:Y:S01]  /*f920*/  IADD3 R117, P6, R156, 0xb000, RZ ;  /* 0x0000b0009c757810 */ /* 0x000fe20007fde0ff */
[----:B------:R-:W-:Y:S01]  /*f930*/  ULDC.64 UR10, c[0x0][0xaf0] ;  /* 0x0002bc00000a7ab9 */ /* 0x000fe20000000a00 */
[----:B------:R-:W-:Y:S01]  /*f940*/  SHF.R.U64 R29, R29, 0x3, RZ ;  /* 0x000000031d1d7819 */ /* 0x000fe200000012ff */
[----:B--2---:R-:W-:Y:S01]  /*f950*/  IMAD R0, R219, 0x20, R222 ;  /* 0x00000020db007824 */ /* 0x004fe200078e02de */
[----:B------:R-:W-:Y:S01]  /*f960*/  UIADD3 UR7, UR7, UR5, URZ ;  /* 0x0000000507077290 */ /* 0x000fe2000fffe03f */
[----:B------:R-:W-:Y:S01]  /*f970*/  LOP3.LUT R112, R113, 0x380, RZ, 0xc0, !PT ;  /* 0x0000038071707812 */ /* 0x000fe200078ec0ff */
[----:B------:R2:W5:Y:S01]  /*f980*/  LD.E.128 R40, desc[UR38][R20.64] ;  /* 0x0000002614287980 */ /* 0x000562000c101d00 */
[----:B------:R-:W-:Y:S01]  /*f990*/  LOP3.LUT R114, R115, 0x380, RZ, 0xc0, !PT ;  /* 0x0000038073727812 */ /* 0x000fe200078ec0ff */
[----:B---3--:R-:W3:Y:S01]  /*f9a0*/  @P2 LDC R19, c[0x0][0xbec] ;  /* 0x0002fb00ff132b82 */ /* 0x008ee20000000800 */
[----:B0-----:R-:W-:Y:S01]  /*f9b0*/  VIADD R2, R0, UR14 ;  /* 0x0000000e00027c36 */ /* 0x001fe20008000000 */
[----:B------:R-:W-:Y:S01]  /*f9c0*/  UIMAD UR8, UR12, UR10, URZ ;  /* 0x0000000a0c0872a4 */ /* 0x000fe2000f8e023f */
[----:B------:R-:W-:Y:S01]  /*f9d0*/  LOP3.LUT R116, R117, 0x380, RZ, 0xc0, !PT ;  /* 0x0000038075747812 */ /* 0x000fe200078ec0ff */
[----:B------:R-:W-:Y:S01]  /*f9e0*/  UIMAD.WIDE.U32 UR6, UR15, UR10, UR6 ;  /* 0x0000000a0f0672a5 */ /* 0x000fe2000f8e0006 */
[----:B------:R-:W-:Y:S01]  /*f9f0*/  SHF.R.U64 R112, R112, 0x3, RZ ;  /* 0x0000000370707819 */ /* 0x000fe200000012ff */
[----:B------:R0:W5:Y:S01]  /*fa00*/  LD.E.128 R4, desc[UR38][R100.64] ;  /* 0x0000002664047980 */ /* 0x000162000c101d00 */
[----:B--2---:R-:W-:Y:S01]  /*fa10*/  IMAD.MOV.U32 R21, RZ, RZ, R2 ;  /* 0x000000ffff157224 */ /* 0x004fe200078e0002 */
[----:B------:R-:W-:Y:S01]  /*fa20*/  UIMAD UR5, UR15, UR11, UR8 ;  /* 0x0000000b0f0572a4 */ /* 0x000fe2000f8e0208 */
[----:B------:R-:W-:Y:S01]  /*fa30*/  SHF.R.U64 R114, R114, 0x3, RZ ;  /* 0x0000000372727819 */ /* 0x000fe200000012ff */
[----:B------:R0:W5:Y:S01]  /*fa40*/  LD.E.128 R8, desc[UR38][R102.64] ;  /* 0x0000002666087980 */ /* 0x000162000c101d00 */
[----:B------:R-:W-:Y:S01]  /*fa50*/  SHF.R.U64 R116, R116, 0x3, RZ ;  /* 0x0000000374747819 */ /* 0x000fe200000012ff */
[----:B------:R-:W-:Y:S01]  /*fa60*/  UIADD3 UR5, UR7, UR5, URZ ;  /* 0x0000000507057290 */ /* 0x000fe2000fffe03f */
[----:B------:R-:W-:Y:S01]  /*fa70*/  LOP3.LUT R28, R29, R156, RZ, 0x3c, !PT ;  /* 0x0000009c1d1c7212 */ /* 0x000fe200078e3cff */
[--C-:B------:R-:W-:Y:S01]  /*fa80*/  IMAD.MOV.U32 R29, RZ, RZ, R157.reuse ;  /* 0x000000ffff1d7224 */ /* 0x100fe200078e009d */
[----:B------:R-:W-:Y:S01]  /*fa90*/  LOP3.LUT R112, R112, R113, RZ, 0x3c, !PT ;  /* 0x0000007170707212 */ /* 0x000fe200078e3cff */
[--C-:B------:R-:W-:Y:S01]  /*faa0*/  IMAD.X R113, RZ, RZ, R157.reuse, P4 ;  /* 0x000000ffff717224 */ /* 0x100fe200020e069d */
[----:B------:R-:W-:Y:S01]  /*fab0*/  LOP3.LUT R114, R114, R115, RZ, 0x3c, !PT ;  /* 0x0000007372727212 */ /* 0x000fe200078e3cff */
[--C-:B------:R-:W-:Y:S01]  /*fac0*/  IMAD.X R115, RZ, RZ, R157.reuse, P5 ;  /* 0x000000ffff737224 */ /* 0x100fe200028e069d */
[----:B------:R-:W-:Y:S01]  /*fad0*/  LOP3.LUT R116, R116, R117, RZ, 0x3c, !PT ;  /* 0x0000007574747212 */ /* 0x000fe200078e3cff */
[----:B------:R-:W-:Y:S01]  /*fae0*/  IMAD.X R117, RZ, RZ, R157, P6 ;  /* 0x000000ffff757224 */ /* 0x000fe200030e069d */
[----:B------:R-:W-:Y:S01]  /*faf0*/  ULDC.64 UR8, c[0x0][0xae0] ;  /* 0x0002b80000087ab9 */ /* 0x000fe20000000a00 */
[----:B------:R0:W5:Y:S01]  /*fb00*/  LD.E.128 R32, desc[UR38][R28.64] ;  /* 0x000000261c207980 */ /* 0x000162000c101d00 */
[----:B---3--:R-:W-:-:S03]  /*fb10*/  @P2 IMAD.HI.U32 R0, R2, R19, RZ ;  /* 0x0000001302002227 */ /* 0x008fc600078e00ff */
[----:B------:R0:W5:Y:S02]  /*fb20*/  LD.E.128 R12, desc[UR38][R104.64] ;  /* 0x00000026680c7980 */ /* 0x000164000c101d00 */
[----:B-1----:R-:W-:Y:S01]  /*fb30*/  @P2 SHF.R.U32.HI R21, RZ, R23, R0 ;  /* 0x00000017ff152219 */ /* 0x002fe20000011600 */
[----:B------:R-:W-:Y:S01]  /*fb40*/  IMAD.U32 R18, RZ, RZ, UR6 ;  /* 0x00000006ff127e24 */ /* 0x000fe2000f8e00ff */
[----:B------:R0:W5:Y:S02]  /*fb50*/  LD.E.128 R24, desc[UR38][R106.64] ;  /* 0x000000266a187980 */ /* 0x000164000c101d00 */
[----:B------:R-:W-:Y:S02]  /*fb60*/  SHF.R.S32.HI R0, RZ, 0x1f, R21 ;  /* 0x0000001fff007819 */ /* 0x000fe40000011415 */
[----:B------:R-:W-:Y:S01]  /*fb70*/  IADD3 R23, -R21, RZ, RZ ;  /* 0x000000ff15177210 */ /* 0x000fe20007ffe1ff */
[----:B------:R-:W-:Y:S01]  /*fb80*/  IMAD.U32 R19, RZ, RZ, UR7 ;  /* 0x00000007ff137e24 */ /* 0x000fe2000f8e00ff */
[----:B------:R0:W5:Y:S01]  /*fb90*/  LD.E.128 R44, desc[UR38][R108.64] ;  /* 0x000000266c2c7980 */ /* 0x000162000c101d00 */
[----:B------:R-:W-:Y:S01]  /*fba0*/  IMAD R0, R0, UR8, RZ ;  /* 0x0000000800007c24 */ /* 0x000fe2000f8e02ff */
[----:B------:R-:W-:Y:S01]  /*fbb0*/  ULDC.64 UR6, c[0x0][0xad8] ;  /* 0x0002b60000067ab9 */ /* 0x000fe20000000a00 */
[----:B------:R-:W-:Y:S01]  /*fbc0*/  IMAD R23, R158, R23, R2 ;  /* 0x000000179e177224 */ /* 0x000fe200078e0202 */
[----:B------:R0:W5:Y:S01]  /*fbd0*/  LD.E.128 R64, desc[UR38][R110.64] ;  /* 0x000000266e407980 */ /* 0x000162000c101d00 */
[----:B------:R-:W-:-:S02]  /*fbe0*/  IMAD.U32 R19, RZ, RZ, UR5 ;  /* 0x00000005ff137e24 */ /* 0x000fc4000f8e00ff */
[----:B------:R-:W-:Y:S01]  /*fbf0*/  IMAD R77, R21, UR9, R0 ;  /* 0x00000009154d7c24 */ /* 0x000fe2000f8e0200 */
[----:B------:R0:W5:Y:S01]  /*fc00*/  LD.E.128 R48, desc[UR38][R112.64] ;  /* 0x0000002670307980 */ /* 0x000162000c101d00 */
[----:B------:R-:W-:-:S03]  /*fc10*/  SHF.R.S32.HI R0, RZ, 0x1f, R23 ;  /* 0x0000001fff007819 */ /* 0x000fc60000011417 */
[----:B------:R0:W5:Y:S01]  /*fc20*/  LD.E.128 R52, desc[UR38][R114.64] ;  /* 0x0000002672347980 */ /* 0x000162000c101d00 */
[----:B------:R-:W-:-:S03]  /*fc30*/  IMAD.WIDE.U32 R18, R21, UR8, R18 ;  /* 0x0000000815127c25 */ /* 0x000fc6000f8e0012 */
[----:B------:R0:W5:Y:S04]  /*fc40*/  LD.E.128 R56, desc[UR38][R116.64] ;  /* 0x0000002674387980 */ /* 0x000168000c101d00 */
[----:B------:R0:W5:Y:S04]  /*fc50*/  LD.E.128 R72, desc[UR38][R118.64] ;  /* 0x0000002676487980 */ /* 0x000168000c101d00 */
[----:B------:R0:W5:Y:S04]  /*fc60*/  LD.E.128 R68, desc[UR38][R120.64] ;  /* 0x0000002678447980 */ /* 0x000168000c101d00 */
[----:B------:R0:W5:Y:S04]  /*fc70*/  LD.E.128 R60, desc[UR38][R122.64] ;  /* 0x000000267a3c7980 */ /* 0x000168000c101d00 */
[----:B------:R-:W5:Y:S01]  /*fc80*/  LD.E.128 R28, desc[UR38][R30.64] ;  /* 0x000000261e1c7980 */ /* 0x000f62000c101d00 */
[----:B------:R-:W-:Y:S01]  /*fc90*/  @!PT LDS RZ, [RZ] ;  /* 0x00000000fffff984 */ /* 0x000fe20000000800 */
[----:B------:R-:W-:Y:S01]  /*fca0*/  @!PT LDS RZ, [RZ] ;  /* 0x00000000fffff984 */ /* 0x000fe20000000800 */
[----:B------:R-:W-:Y:S01]  /*fcb0*/  @!PT LDS RZ, [RZ] ;  /* 0x00000000fffff984 */ /* 0x000fe20000000800 */
[----:B------:R-:W-:Y:S01]  /*fcc0*/  @!PT LDS RZ, [RZ] ;  /* 0x00000000fffff984 */ /* 0x000fe20000000800 */
[----:B------:R1:W-:Y:S06]  /*fcd0*/  MEMBAR.ALL.CTA ;  /* 0x0000000000007992 */ /* 0x0003ec0000008000 */
[----:B-1----:R-:W1:Y:S01]  /*fce0*/  FENCE.VIEW.ASYNC.S ;  /* 0x00000000000073c6 */ /* 0x002e620000000000 */
[----:B------:R-:W-:-:S02]  /*fcf0*/  IMAD.IADD R19, R19, 0x1, R77 ;  /* 0x0000000113137824 */ /* 0x000fc400078e024d */
[----:B------:R-:W-:Y:S02]  /*fd00*/  IMAD R2, R0, UR6, RZ ;  /* 0x0000000600027c24 */ /* 0x000fe4000f8e02ff */
[----:B------:R-:W-:Y:S01]  /*fd10*/  VIADD R80, R222, UR14 ;  /* 0x0000000ede507c36 */ /* 0x000fe20008000000 */
[----:B------:R-:W-:Y:S01]  /*fd20*/  UIADD3 UR5, UR13, 0x38820, URZ ;  /* 0x000388200d057890 */ /* 0x000fe2000fffe03f */
[C---:B------:R-:W-:Y:S02]  /*fd30*/  IMAD R21, R23.reuse, UR7, R2 ;  /* 0x0000000717157c24 */ /* 0x040fe4000f8e0202 */
[----:B------:R-:W-:Y:S01]  /*fd40*/  IMAD.WIDE.U32 R18, R23, UR6, R18 ;  /* 0x0000000617127c25 */ /* 0x000fe2000f8e0012 */
[----:B------:R-:W-:Y:S01]  /*fd50*/  ISETP.GE.AND P2, PT, R80, R3, PT ;  /* 0x000000035000720c */ /* 0x000fe20003f46270 */
[----:B------:R-:W-:Y:S01]  /*fd60*/  ULDC.64 UR6, c[0x0][0xa80] ;  /* 0x0002a00000067ab9 */ /* 0x000fe20000000a00 */
[----:B------:R-:W-:Y:S01]  /*fd70*/  UPRMT UR5, URZ, 0x654, UR5 ;  /* 0x000006543f057896 */ /* 0x000fe20008000005 */
[----:B------:R-:W-:Y:S01]  /*fd80*/  IMAD.IADD R19, R19, 0x1, R21 ;  /* 0x0000000113137824 */ /* 0x000fe200078e0215 */
[----:B------:R-:W-:Y:S01]  /*fd90*/  LEA R2, P3, R18, UR6, 0x1 ;  /* 0x0000000612027c11 */ /* 0x000fe2000f8608ff */
[----:B------:R-:W-:-:S03]  /*fda0*/  VIADD R0, R80, 0x20 ;  /* 0x0000002050007836 */ /* 0x000fc60000000000 */
[----:B------:R-:W-:Y:S02]  /*fdb0*/  LEA.HI.X R16, R18, UR7, R19, 0x1, P3 ;  /* 0x0000000712107c11 */ /* 0x000fe400098f0c13 */
[-C--:B------:R-:W-:Y:S01]  /*fdc0*/  ISETP.GE.AND P1, PT, R0, R3.reuse, PT ;  /* 0x000000030000720c */ /* 0x080fe20003f26270 */
[----:B------:R-:W-:Y:S01]  /*fdd0*/  VIADD R0, R80, 0x40 ;  /* 0x0000004050007836 */ /* 0x000fe20000000000 */
[----:B-1----:R0:W1:Y:S01]  /*fde0*/  SHFL.IDX PT, R79, R2, RZ, 0x181f ;  /* 0x00181fff024f7589 */ /* 0x00206200000e0000 */
[----:B------:R-:W-:Y:S01]  /*fdf0*/  BSSY B1, `(.L_x_2241) ;  /* 0x000001a000017945 */ /* 0x000fe20003800000 */
[----:B------:R-:W-:Y:S02]  /*fe00*/  SYNCS.ARRIVE.TRANS64.RED.A1T0 RZ, [UR5], RZ ;  /* 0x000000ffffff79a7 */ /* 0x000fe40008100405 */
[----:B------:R0:W2:Y:S01]  /*fe10*/  SHFL.IDX PT, R23, R16, RZ, 0x181f ;  /* 0x00181fff10177589 */ /* 0x0000a200000e0000 */
[----:B------:R-:W-:Y:S02]  /*fe20*/  ISETP.GE.AND P0, PT, R0, R3, PT ;  /* 0x000000030000720c */ /* 0x000fe40003f06270 */
[----:B------:R-:W-:-:S02]  /*fe30*/  SHF.R.S32.HI R196, RZ, 0x1f, R218 ;  /* 0x0000001fffc47819 */ /* 0x000fc400000114da */
[----:B------:R-:W-:Y:S02]  /*fe40*/  SHF.R.S32.HI R197, RZ, 0x1f, R216 ;  /* 0x0000001fffc57819 */ /* 0x000fe400000114d8 */
[----:B------:R-:W-:Y:S02]  /*fe50*/  SHF.R.S32.HI R198, RZ, 0x1f, R217 ;  /* 0x0000001fffc67819 */ /* 0x000fe400000114d9 */
[----:B------:R-:W-:Y:S01]  /*fe60*/  SHF.R.S32.HI R199, RZ, 0x1f, R22 ;  /* 0x0000001fffc77819 */ /* 0x000fe20000011416 */
[----:B0-----:R-:W-:Y:S06]  /*fe70*/  @P2 BRA `(.L_x_2242) ;  /* 0x0000000000442947 */ /* 0x001fec0003800000 */
        /* <DEDUP_REMOVED lines=17> */
.L_x_2242:
[----:B------:R-:W-:Y:S05]  /*ff90*/  BSYNC B1 ;  /* 0x0000000000017941 */ /* 0x000fea0003800000 */
.L_x_2241:
[----:B0-----:R0:W3:Y:S01]  /*ffa0*/  SHFL.IDX PT, R21, R16, 0x1, 0x181f ;  /* 0x00381f0010157f89 */ /* 0x0010e200000e0000 */
[----:B------:R-:W-:Y:S03]  /*ffb0*/  BSSY B1, `(.L_x_2243) ;  /* 0x0000014000017945 */ /* 0x000fe60003800000 */
[----:B------:R0:W4:Y:S01]  /*ffc0*/  SHFL.IDX PT, R19, R2, 0x1, 0x181f ;  /* 0x00381f0002137f89 */ /* 0x00012200000e0000 */
[----:B------:R-:W-:Y:S05]  /*ffd0*/  @P1 BRA `(.L_x_2244) ;  /* 0x0000000000441947 */ /* 0x000fea0003800000 */
[----:B------:R-:W-:Y:S02]  /*ffe0*/  ULDC UR5, c[0x0][0xac8] ;  /* 0x0002b20000057ab9 */ /* 0x000fe40000000800 */
[----:B------:R-:W-:Y:S02]  /*fff0*/  ISETP.GE.AND P4, PT, R22, UR5, PT ;  /* 0x0000000516007c0c */ /* 0x000fe4000bf86270 */
[----:B------:R-:W-:Y:S02]  /*10000*/  ISETP.GE.AND P3, PT, R217, UR5, PT ;  /* 0x00000005d9007c0c */ /* 0x000fe4000bf66270 */
[----:B------:R-:W-:Y:S02]  /*10010*/  ISETP.GE.AND P2, PT, R216, UR5, PT ;  /* 0x00000005d8007c0c */ /* 0x000fe4000bf46270 */
[----:B------:R-:W-:-:S07]  /*10020*/  ISETP.GE.AND P1, PT, R218, UR5, PT ;  /* 0x00000005da007c0c */ /* 0x000fce000bf26270 */
[CC--:B----45:R-:W-:Y:S02]  /*10030*/  @!P4 LEA R8, P6, R22.reuse, R19.reuse, 0x1 ;  /* 0x000000131608c211 */ /* 0x0f0fe400078c08ff */
[C---:B------:R-:W-:Y:S02]  /*10040*/  @!P3 LEA R10, P5, R217.reuse, R19, 0x1 ;  /* 0x00000013d90ab211 */ /* 0x040fe400078a08ff */
[----:B---3--:R-:W-:Y:S02]  /*10050*/  @!P4 LEA.HI.X R9, R22, R21, R199, 0x1, P6 ;  /* 0x000000151609c211 */ /* 0x008fe400030f0cc7 */
        /* <DEDUP_REMOVED lines=9> */
.L_x_2244:
[----:B------:R-:W-:Y:S05]  /*100f0*/  BSYNC B1 ;  /* 0x0000000000017941 */ /* 0x000fea0003800000 */
.L_x_2243:
[----:B---3-5:R3:W0:Y:S01]  /*10100*/  SHFL.IDX PT, R15, R16, 0x2, 0x181f ;  /* 0x00581f00100f7f89 */ /* 0x02862200000e0000 */
        /* <DEDUP_REMOVED lines=8> */
[-C--:B0-----:R-:W-:Y:S02]  /*10190*/  @!P3 LEA R8, P6, R22, R11.reuse, 0x1 ;  /* 0x0000000b1608b211 */ /* 0x081fe400078c08ff */
[CC--:B------:R-:W-:Y:S02]  /*101a0*/  @!P2 LEA R10, P5, R217.reuse, R11.reuse, 0x1 ;  /* 0x0000000bd90aa211 */ /* 0x0c0fe400078a08ff */
[----:B------:R-:W-:Y:S02]  /*101b0*/  @!P1 LEA R12, P4, R216, R11, 0x1 ;  /* 0x0000000bd80c9211 */ /* 0x000fe400078808ff */
[----:B------:R-:W-:Y:S02]  /*101c0*/  @!P3 LEA.HI.X R9, R22, R15, R199, 0x1, P6 ;  /* 0x0000000f1609b211 */ /* 0x000fe400030f0cc7 */
        /* <DEDUP_REMOVED lines=8> */
.L_x_2246:
[----:B------:R-:W-:Y:S05]  /*10250*/  BSYNC B1 ;  /* 0x0000000000017941 */ /* 0x000fea0003800000 */
.L_x_2245:
[----:B------:R-:W-:Y:S01]  /*10260*/  VIADD R0, R80, 0x60 ;  /* 0x0000006050007836 */ /* 0x000fe20000000000 */
[----:B0-----:R0:W0:Y:S04]  /*10270*/  SHFL.IDX PT, R13, R16, 0x3, 0x181f ;  /* 0x00781f00100d7f89 */ /* 0x00102800000e0000 */
[----:B------:R-:W-:Y:S01]  /*10280*/  ISETP.GE.AND P0, PT, R0, R3, PT ;  /* 0x000000030000720c */ /* 0x000fe20003f06270 */
[----:B------:R0:W0:-:S12]  /*10290*/  SHFL.IDX PT, R15, R2, 0x3, 0x181f ;  /* 0x00781f00020f7f89 */ /* 0x00001800000e0000 */
[----:B------:R-:W-:Y:S05]  /*102a0*/  @P0 BRA `(.L_x_2247) ;  /* 0x0000000c00580947 */ /* 0x000fea0003800000 */
[----:B------:R-:W-:Y:S02]  /*102b0*/  ULDC UR5, c[0x0][0xac8] ;  /* 0x0002b20000057ab9 */ /* 0x000fe40000000800 */
[----:B------:R-:W-:Y:S02]  /*102c0*/  ISETP.GE.AND P3, PT, R22, UR5, PT ;  /* 0x0000000516007c0c */ /* 0x000fe4000bf66270 */
[----:B------:R-:W-:Y:S02]  /*102d0*/  ISETP.GE.AND P4, PT, R217, UR5, PT ;  /* 0x00000005d9007c0c */ /* 0x000fe4000bf86270 */
[----:B------:R-:W-:-:S09]  /*102e0*/  ISETP.GE.AND P5, PT, R216, UR5, PT ;  /* 0x00000005d8007c0c */ /* 0x000fd2000bfa6270 */
[-C--:B0--3--:R-:W-:Y:S02]  /*102f0*/  @!P3 LEA R2, P0, R22, R15.reuse, 0x1 ;  /* 0x0000000f1602b211 */ /* 0x089fe400078008ff */
[CC--:B------:R-:W-:Y:S02]  /*10300*/  @!P4 LEA R8, P1, R217.reuse, R15.reuse, 0x1 ;  /* 0x0000000fd908c211 */ /* 0x0c0fe400078208ff */
[----:B------:R-:W-:Y:S02]  /*10310*/  @!P5 LEA R10, P2, R216, R15, 0x1 ;  /* 0x0000000fd80ad211 */ /* 0x000fe400078408ff */
[-C--:B------:R-:W-:Y:S02]  /*10320*/  @!P3 LEA.HI.X R3, R22, R13.reuse, R199, 0x1, P0 ;  /* 0x0000000d1603b211 */ /* 0x080fe400000f0cc7 */
        /* <DEDUP_REMOVED lines=11> */
.L_x_2240:
[----:B------:R-:W0:Y:S01]  /*103e0*/  LDC R8, c[0x0][0xbe8] ;  /* 0x0002fa00ff087b82 */ /* 0x000e220000000800 */
[----:B------:R-:W1:Y:S01]  /*103f0*/  S2R R0, SR_TID.X ;  /* 0x0000000000007919 */ /* 0x000e620000002100 */
[----:B------:R-:W-:Y:S01]  /*10400*/  R2UR UR6, R220 ;  /* 0x00000000dc0672ca */ /* 0x000fe200000e0000 */
[----:B------:R-:W-:Y:S01]  /*10410*/  BSSY B1, `(.L_x_2248) ;  /* 0x0000036000017945 */ /* 0x000fe20003800000 */
[----:B------:R-:W-:Y:S01]  /*10420*/  R2UR UR5, R221 ;  /* 0x00000000dd0572ca */ /* 0x000fe200000e0000 */
[----:B------:R-:W-:-:S10]  /*10430*/  IMAD R6, R219, 0x20, R222 ;  /* 0x00000020db067824 */ /* 0x000fd400078e02de */
[----:B------:R-:W-:Y:S02]  /*10440*/  USHF.R.S32.HI UR8, URZ, 0x1f, UR6 ;  /* 0x0000001f3f087899 */ /* 0x000fe40008011406 */
[----:B------:R-:W-:Y:S01]  /*10450*/  USHF.R.S32.HI UR9, URZ, 0x1f, UR5 ;  /* 0x0000001f3f097899 */ /* 0x000fe20008011405 */
[----:B0-----:R-:W-:Y:S01]  /*10460*/  ISETP.NE.AND P1, PT, R8, 0x1, PT ;  /* 0x000000010800780c */ /* 0x001fe20003f25270 */
[----:B-1----:R-:W-:-:S12]  /*10470*/  VIADD R0, R0, 0xffffff80 ;  /* 0xffffff8000007836 */ /* 0x002fd80000000000 */
[----:B------:R-:W0:Y:S01]  /*10480*/  @P1 LDC R9, c[0x0][0xbec] ;  /* 0x0002fb00ff091b82 */ /* 0x000e220000000800 */
[----:B------:R-:W-:-:S07]  /*10490*/  ISETP.GE.AND P0, PT, R0, 0x80, PT ;  /* 0x000000800000780c */ /* 0x000fce0003f06270 */
[----:B------:R-:W1:Y:S06]  /*104a0*/  @P1 LDC R11, c[0x0][0xbf0] ;  /* 0x0002fc00ff0b1b82 */ /* 0x000e6c0000000800 */
[----:B------:R-:W-:Y:S05]  /*104b0*/  @P0 BRA `(.L_x_2249) ;  /* 0x0000000000ac0947 */ /* 0x000fea0003800000 */
[----:B------:R-:W2:Y:S01]  /*104c0*/  S2R R0, SR_TID.X ;  /* 0x0000000000007919 */ /* 0x000ea20000002100 */
[----:B------:R-:W3:Y:S01]  /*104d0*/  LDC R3, c[0x0][0xbe8] ;  /* 0x0002fa00ff037b82 */ /* 0x000ee20000000800 */
[----:B------:R-:W-:-:S13]  /*104e0*/  R2UR UR5, R213 ;  /* 0x00000000d50572ca */ /* 0x000fda00000e0000 */
        /* <DEDUP_REMOVED lines=23> */
[----:B---3--:R-:W-:-:S04]  /*10660*/  @P0 SHF.R.U32.HI R2, RZ, R7, R0 ;  /* 0x00000007ff020219 */ /* 0x008fc80000011600 */
[----:B------:R-:W-:-:S05]  /*10670*/  IADD3 R5, -R2, RZ, RZ ;  /* 0x000000ff02057210 */ /* 0x000fca0007ffe1ff */
        /* <DEDUP_REMOVED lines=15> */
.L_x_2249:
[----:B------:R-:W-:Y:S05]  /*10770*/  BSYNC B1 ;  /* 0x0000000000017941 */ /* 0x000fea0003800000 */
.L_x_2248:
[----:B------:R-:W-:Y:S01]  /*10780*/  R2UR UR12, R213 ;  /* 0x00000000d50c72ca */ /* 0x000fe200000e0000 */
[----:B------:R-:W-:Y:S01]  /*10790*/  ULDC.64 UR10, c[0x0][0xae8] ;  /* 0x0002ba00000a7ab9 */ /* 0x000fe20000000a00 */
[----:B------:R-:W-:Y:S01]  /*107a0*/  R2UR UR14, R220 ;  /* 0x00000000dc0e72ca */ /* 0x000fe200000e0000 */
[----:B------:R-:W-:Y:S01]  /*107b0*/  UIMAD UR5, UR8, UR10, URZ ;  /* 0x0000000a080572a4 */ /* 0x000fe2000f8e023f */
[----:B------:R-:W-:Y:S01]  /*107c0*/  R2UR UR13, R221 ;  /* 0x00000000dd0d72ca */ /* 0x000fe200000e0000 */
[----:B------:R-:W-:Y:S01]  /*107d0*/  BSSY B1, `(.L_x_2250) ;  /* 0x0000041000017945 */ /* 0x000fe20003800000 */
[----:B------:R-:W-:Y:S02]  /*107e0*/  SHF.R.S32.HI R16, RZ, 0x1f, R218 ;  /* 0x0000001fff107819 */ /* 0x000fe400000114da */
[----:B------:R-:W-:Y:S02]  /*107f0*/  SHF.R.S32.HI R18, RZ, 0x1f, R216 ;  /* 0x0000001fff127819 */ /* 0x000fe400000114d8 */
[----:B------:R-:W-:-:S02]  /*10800*/  SHF.R.S32.HI R19, RZ, 0x1f, R217 ;  /* 0x0000001fff137819 */ /* 0x000fc400000114d9 */
[----:B------:R-:W-:Y:S01]  /*10810*/  SHF.R.S32.HI R20, RZ, 0x1f, R22 ;  /* 0x0000001fff147819 */ /* 0x000fe20000011416 */
[----:B------:R-:W-:Y:S02]  /*10820*/  VIADD R6, R6, UR12 ;  /* 0x0000000c06067c36 */ /* 0x000fe40008000000 */
[----:B------:R-:W-:Y:S02]  /*10830*/  UIMAD.WIDE.U32 UR6, UR14, UR10, URZ ;  /* 0x0000000a0e0672a5 */ /* 0x000fe4000f8e003f */
[----:B------:R-:W-:Y:S01]  /*10840*/  UIMAD UR5, UR14, UR11, UR5 ;  /* 0x0000000b0e0572a4 */ /* 0x000fe2000f8e0205 */
[----:B0-----:R-:W-:Y:S02]  /*10850*/  @P1 IMAD.HI.U32 R0, R6, R9, RZ ;  /* 0x0000000906001227 */ /* 0x001fe400078e00ff */
[----:B------:R-:W-:Y:S01]  /*10860*/  ULDC.64 UR10, c[0x0][0xaf0] ;  /* 0x0002bc00000a7ab9 */ /* 0x000fe20000000a00 */
[----:B------:R-:W-:Y:S01]  /*10870*/  UIADD3 UR7, UR7, UR5, URZ ;  /* 0x0000000507077290 */ /* 0x000fe2000fffe03f */
[----:B--2---:R-:W-:Y:S01]  /*10880*/  IMAD.MOV.U32 R5, RZ, RZ, R6 ;  /* 0x000000ffff057224 */ /* 0x004fe200078e0006 */
[----:B------:R-:W-:Y:S01]  /*10890*/  UIMAD UR5, UR9, UR10, URZ ;  /* 0x0000000a090572a4 */ /* 0x000fe2000f8e023f */
[----:B-1----:R-:W-:Y:S01]  /*108a0*/  @P1 SHF.R.U32.HI R5, RZ, R11, R0 ;  /* 0x0000000bff051219 */ /* 0x002fe20000011600 */
        /* <DEDUP_REMOVED lines=18> */
[----:B------:R-:W-:Y:S02]  /*109d0*/  VIADD R6, R222, UR12 ;  /* 0x0000000cde067c36 */ /* 0x000fe40008000000 */
        /* <DEDUP_REMOVED lines=10> */
[----:B------:R-:W-:Y:S01]  /*10a80*/  LEA.HI.X R5, R2, UR7, R3, 0x1, P3 ;  /* 0x0000000702057c11 */ /* 0x000fe200098f0c03 */
[----:B------:R0:W1:Y:S03]  /*10a90*/  SHFL.IDX PT, R7, R4, RZ, 0x181f ;  /* 0x00181fff04077589 */ /* 0x00006600000e0000 */
[----:B------:R-:W-:Y:S01]  /*10aa0*/  ISETP.GE.AND P0, PT, R0, R9, PT ;  /* 0x000000090000720c */ /* 0x000fe20003f06270 */
[----:B------:R0:W2:Y:S01]  /*10ab0*/  SHFL.IDX PT, R3, R5, RZ, 0x181f ;  /* 0x00181fff05037589 */ /* 0x0000a200000e0000 */
[----:B------:R-:W-:Y:S11]  /*10ac0*/  @P2 BRA `(.L_x_2251) ;  /* 0x0000000000442947 */ /* 0x000ff60003800000 */
        /* <DEDUP_REMOVED lines=17> */
.L_x_2251:
[----:B------:R-:W-:Y:S05]  /*10be0*/  BSYNC B1 ;  /* 0x0000000000017941 */ /* 0x000fea0003800000 */
.L_x_2250:
[----:B--23--:R2:W3:Y:S01]  /*10bf0*/  SHFL.IDX PT, R3, R5, 0x1, 0x181f ;  /* 0x00381f0005037f89 */ /* 0x00c4e200000e0000 */
[----:B------:R-:W-:Y:S03]  /*10c00*/  BSSY B1, `(.L_x_2252) ;  /* 0x0000014000017945 */ /* 0x000fe60003800000 */
[----:B-1----:R2:W1:Y:S01]  /*10c10*/  SHFL.IDX PT, R7, R4, 0x1, 0x181f ;  /* 0x00381f0004077f89 */ /* 0x00246200000e0000 */
[----:B------:R-:W-:Y:S05]  /*10c20*/  @P1 BRA `(.L_x_2253) ;  /* 0x0000000000441947 */ /* 0x000fea0003800000 */
[----:B------:R-:W-:Y:S02]  /*10c30*/  ULDC UR5, c[0x0][0xac8] ;  /* 0x0002b20000057ab9 */ /* 0x000fe40000000800 */
[----:B------:R-:W-:Y:S02]  /*10c40*/  ISETP.GE.AND P4, PT, R22, UR5, PT ;  /* 0x0000000516007c0c */ /* 0x000fe4000bf86270 */
[----:B------:R-:W-:Y:S02]  /*10c50*/  ISETP.GE.AND P3, PT, R217, UR5, PT ;  /* 0x00000005d9007c0c */ /* 0x000fe4000bf66270 */
[----:B------:R-:W-:Y:S02]  /*10c60*/  ISETP.GE.AND P2, PT, R216, UR5, PT ;  /* 0x00000005d8007c0c */ /* 0x000fe4000bf46270 */
[----:B------:R-:W-:-:S07]  /*10c70*/  ISETP.GE.AND P1, PT, R218, UR5, PT ;  /* 0x00000005da007c0c */ /* 0x000fce000bf26270 */
[CC--:B-1----:R-:W-:Y:S02]  /*10c80*/  @!P4 LEA R10, P6, R22.reuse, R7.reuse, 0x1 ;  /* 0x00000007160ac211 */ /* 0x0c2fe400078c08ff */
[C---:B------:R-:W-:Y:S02]  /*10c90*/  @!P3 LEA R12, P5, R217.reuse, R7, 0x1 ;  /* 0x00000007d90cb211 */ /* 0x040fe400078a08ff */
[----:B---3--:R-:W-:Y:S02]  /*10ca0*/  @!P4 LEA.HI.X R11, R22, R3, R20, 0x1, P6 ;  /* 0x00000003160bc211 */ /* 0x008fe400030f0c14 */
        /* <DEDUP_REMOVED lines=9> */
.L_x_2253:
[----:B------:R-:W-:Y:S05]  /*10d40*/  BSYNC B1 ;  /* 0x0000000000017941 */ /* 0x000fea0003800000 */
.L_x_2252:
[----:B---34-:R3:W4:Y:S01]  /*10d50*/  SHFL.IDX PT, R3, R5, 0x2, 0x181f ;  /* 0x00581f0005037f89 */ /* 0x01872200000e0000 */
        /* <DEDUP_REMOVED lines=8> */
[-C--:B-1----:R-:W-:Y:S02]  /*10de0*/  @!P3 LEA R10, P6, R22, R7.reuse, 0x1 ;  /* 0x00000007160ab211 */ /* 0x082fe400078c08ff */
[CC--:B------:R-:W-:Y:S02]  /*10df0*/  @!P2 LEA R12, P5, R217.reuse, R7.reuse, 0x1 ;  /* 0x00000007d90ca211 */ /* 0x0c0fe400078a08ff */
[----:B------:R-:W-:Y:S02]  /*10e00*/  @!P1 LEA R14, P4, R216, R7, 0x1 ;  /* 0x00000007d80e9211 */ /* 0x000fe400078808ff */
[----:B----4-:R-:W-:Y:S02]  /*10e10*/  @!P3 LEA.HI.X R11, R22, R3, R20, 0x1, P6 ;  /* 0x00000003160bb211 */ /* 0x010fe400030f0c14 */
        /* <DEDUP_REMOVED lines=8> */
.L_x_2255:
[----:B------:R-:W-:Y:S05]  /*10ea0*/  BSYNC B1 ;  /* 0x0000000000017941 */ /* 0x000fea0003800000 */
.L_x_2254:
[----:B------:R-:W-:Y:S01]  /*10eb0*/  VIADD R0, R6, 0x60 ;  /* 0x0000006006007836 */ /* 0x000fe20000000000 */
[----:B0-23--:R-:W0:Y:S04]  /*10ec0*/  SHFL.IDX PT, R5, R5, 0x3, 0x181f ;  /* 0x00781f0005057f89 */ /* 0x00de2800000e0000 */
[----:B------:R-:W-:Y:S01]  /*10ed0*/  ISETP.GE.AND P0, PT, R0, R9, PT ;  /* 0x000000090000720c */ /* 0x000fe20003f06270 */
[----:B-1--4-:R1:W2:-:S12]  /*10ee0*/  SHFL.IDX PT, R3, R4, 0x3, 0x181f ;  /* 0x00781f0004037f89 */ /* 0x01229800000e0000 */
[----:B-1----:R-:W-:Y:S05]  /*10ef0*/  @P0 BRA `(.L_x_2247) ;  /* 0x0000000000440947 */ /* 0x002fea0003800000 */
[----:B------:R-:W-:Y:S02]  /*10f00*/  ULDC UR5, c[0x0][0xac8] ;  /* 0x0002b20000057ab9 */ /* 0x000fe40000000800 */
[----:B------:R-:W-:Y:S02]  /*10f10*/  ISETP.GE.AND P3, PT, R22, UR5, PT ;  /* 0x0000000516007c0c */ /* 0x000fe4000bf66270 */
[----:B------:R-:W-:Y:S02]  /*10f20*/  ISETP.GE.AND P2, PT, R217, UR5, PT ;  /* 0x00000005d9007c0c */ /* 0x000fe4000bf46270 */
[----:B------:R-:W-:Y:S02]  /*10f30*/  ISETP.GE.AND P1, PT, R216, UR5, PT ;  /* 0x00000005d8007c0c */ /* 0x000fe4000bf26270 */
[----:B------:R-:W-:-:S07]  /*10f40*/  ISETP.GE.AND P0, PT, R218, UR5, PT ;  /* 0x00000005da007c0c */ /* 0x000fce000bf06270 */
[-C--:B--2---:R-:W-:Y:S02]  /*10f50*/  @!P3 LEA R6, P6, R22, R3.reuse, 0x1 ;  /* 0x000000031606b211 */ /* 0x084fe400078c08ff */
[CC--:B------:R-:W-:Y:S02]  /*10f60*/  @!P2 LEA R8, P5, R217.reuse, R3.reuse, 0x1 ;  /* 0x00000003d908a211 */ /* 0x0c0fe400078a08ff */
        /* <DEDUP_REMOVED lines=10> */
.L_x_2247:
[----:B------:R-:W-:Y:S05]  /*11010*/  BSYNC B0 ;  /* 0x0000000000007941 */ /* 0x000fea0003800000 */
.L_x_2239:
[----:B------:R-:W-:Y:S02]  /*11020*/  ULDC UR5, c[0x0][0xc38] ;  /* 0x00030e0000057ab9 */ /* 0x000fe40000000800 */
[----:B------:R-:W-:-:S06]  /*11030*/  UISETP.GE.AND UP0, UPT, UR4, UR5, UPT ;  /* 0x000000050400728c */ /* 0x000fcc000bf06270 */
[----:B------:R-:W-:-:S13]  /*11040*/  PLOP3.LUT P0, PT, PT, PT, UP0, 0x80, 0x0 ;  /* 0x000000000000781c */ /* 0x000fda0003f0f008 */
[----:B------:R-:W-:Y:S05]  /*11050*/  @!P0 BRA `(.L_x_2256) ;  /* 0xfffffefc003c8947 */ /* 0x000fea000383ffff */
[----:B------:R-:W-:Y:S05]  /*11060*/  EXIT ;  /* 0x000000000000794d */ /* 0x000fea0003800000 */
.L_x_2198:
        /* <DEDUP_REMOVED lines=16> */
[----:B------:R-:W-:Y:S01]  /*11170*/  ULDC UR9, c[0x0][0x2b8] ;  /* 0x0000ae0000097ab9 */ /* 0x000fe20000000800 */
[----:B------:R-:W-:Y:S01]  /*11180*/  LOP3.LUT R16, R16, 0xfffffff7, RZ, 0xc0, !PT ;  /* 0xfffffff710107812 */ /* 0x000fe200078ec0ff */
[----:B------:R-:W0:Y:S01]  /*11190*/  S2UR UR8, SR_CgaCtaId ;  /* 0x00000000000879c3 */ /* 0x000e220000008800 */
[----:B------:R-:W1:Y:S01]  /*111a0*/  S2R R3, SR_TID.X ;  /* 0x0000000000037919 */ /* 0x000e620000002100 */
[----:B------:R-:W-:Y:S01]  /*111b0*/  ULDC.64 UR4, c[0x0][0x418] ;  /* 0x0001060000047ab9 */ /* 0x000fe20000000a00 */
[----:B------:R-:W-:Y:S01]  /*111c0*/  ULDC UR40, c[0x0][0x288] ;  /* 0x0000a20000287ab9 */ /* 0x000fe20000000800 */
[----:B------:R-:W-:Y:S01]  /*111d0*/  UISETP.NE.U32.AND UP0, UPT, UR4, URZ, UPT ;  /* 0x0000003f0400728c */ /* 0x000fe2000bf05070 */
[----:B------:R3:W-:Y:S01]  /*111e0*/  STL [R1], RZ ;  /* 0x000000ff01007387 */ /* 0x0007e20000100800 */
[----:B------:R-:W-:Y:S01]  /*111f0*/  ULDC UR37, c[0x0][0x448] ;  /* 0x0001120000257ab9 */ /* 0x000fe20000000800 */
[----:B------:R-:W-:Y:S01]  /*11200*/  ULDC UR4, c[0x0][0x424] ;  /* 0x0001090000047ab9 */ /* 0x000fe20000000800 */
[----:B------:R-:W-:Y:S01]  /*11210*/  UISETP.NE.AND.EX UP0, UPT, UR5, URZ, UPT, UP0 ;  /* 0x0000003f0500728c */ /* 0x000fe2000bf05300 */
[----:B------:R-:W-:Y:S01]  /*11220*/  IMAD.U32 R34, RZ, RZ, UR10 ;  /* 0x0000000aff227e24 */ /* 0x000fe2000f8e00ff */
[----:B------:R-:W-:Y:S01]  /*11230*/  UIMAD UR37, UR37, UR40, URZ ;  /* 0x00000028252572a4 */ /* 0x000fe2000f8e023f */
[----:B------:R-:W-:Y:S01]  /*11240*/  IMAD.MOV.U32 R26, RZ, RZ, 0x1 ;  /* 0x00000001ff1a7424 */ /* 0x000fe200078e00ff */
[----:B------:R-:W-:Y:S01]  /*11250*/  USEL UR4, UR4, 0x1, UP0 ;  /* 0x0000000104047887 */ /* 0x000fe20008000000 */
[----:B------:R-:W-:Y:S01]  /*11260*/  IMAD.MOV.U32 R23, RZ, RZ, RZ ;  /* 0x000000ffff177224 */ /* 0x000fe200078e00ff */
[----:B------:R-:W-:Y:S01]  /*11270*/  UMOV UR5, 0x400 ;  /* 0x0000040000057882 */ /* 0x000fe20000000000 */
[----:B------:R-:W-:Y:S01]  /*11280*/  ULDC UR46, c[0x0][0xc] ;  /* 0x00000300002e7ab9 */ /* 0x000fe20000000800 */
[----:B0-----:R-:W-:-:S06]  /*11290*/  ULEA UR8, UR8, UR5, 0x18 ;  /* 0x0000000508087291 */ /* 0x001fcc000f8ec03f */
[----:B------:R-:W-:Y:S02]  /*112a0*/  IMAD.U32 R17, RZ, RZ, UR8 ;  /* 0x00000008ff117e24 */ /* 0x000fe4000f8e00ff */
[----:B-1----:R-:W-:-:S05]  /*112b0*/  IMAD.SHL.U32 R37, R3, 0x8, RZ ;  /* 0x0000000803257824 */ /* 0x002fca00078e00ff */
[----:B------:R-:W-:-:S04]  /*112c0*/  LOP3.LUT R0, R37, 0x1f8, RZ, 0xc0, !PT ;  /* 0x000001f825007812 */ /* 0x000fc800078ec0ff */
[----:B------:R-:W-:-:S04]  /*112d0*/  LOP3.LUT R0, R0, 0x38, R3, 0x78, !PT ;  /* 0x0000003800007812 */ /* 0x000fc800078e7803 */
[----:B------:R-:W-:Y:S02]  /*112e0*/  LOP3.LUT R30, R0, 0x200, R37, 0xf8, !PT ;  /* 0x00000200001e7812 */ /* 0x000fe400078ef825 */
[----:B------:R-:W-:-:S03]  /*112f0*/  LOP3.LUT R37, R37, 0x38, RZ, 0xc0, !PT ;  /* 0x0000003825257812 */ /* 0x000fc600078ec0ff */
[----:B------:R-:W-:Y:S01]  /*11300*/  IMAD R31, R30, 0x2, R17 ;  /* 0x000000021e1f7824 */ /* 0x000fe200078e0211 */
[C---:B------:R-:W-:Y:S02]  /*11310*/  LOP3.LUT R0, R37.reuse, 0x40, RZ, 0xfc, !PT ;  /* 0x0000004025007812 */ /* 0x040fe400078efcff */
[----:B------:R-:W-:Y:S02]  /*11320*/  LOP3.LUT R2, R37, 0x80, RZ, 0xfc, !PT ;  /* 0x0000008025027812 */ /* 0x000fe400078efcff */
[----:B------:R-:W-:Y:S02]  /*11330*/  ISETP.GE.AND P1, PT, R0, UR9, PT ;  /* 0x0000000900007c0c */ /* 0x000fe4000bf26270 */
[----:B--2---:R-:W-:Y:S02]  /*11340*/  R2UR UR6, R4 ;  /* 0x00000000040672ca */ /* 0x004fe400000e0000 */
[C---:B------:R-:W-:Y:S01]  /*11350*/  LOP3.LUT R4, R3.reuse, 0x7f, RZ, 0xc0, !PT ;  /* 0x0000007f03047812 */ /* 0x040fe200078ec0ff */
[----:B------:R-:W-:-:S03]  /*11360*/  IMAD.SHL.U32 R3, R3, 0x10, RZ ;  /* 0x0000001003037824 */ /* 0x000fc600078e00ff */
[----:B------:R-:W-:-:S07]  /*11370*/  SHF.R.U32.HI R36, RZ, 0x3, R4 ;  /* 0x00000003ff247819 */ /* 0x000fce0000011604 */
[----:B------:R-:W-:-:S03]  /*11380*/  ULOP3.LUT UR47, UR6, 0x2, URZ, 0xfc, !UPT ;  /* 0x00000002062f7892 */ /* 0x000fc6000f8efc3f */
[----:B------:R-:W-:Y:S02]  /*11390*/  ULDC.64 UR6, c[0x0][0x2f0] ;  /* 0x0000bc0000067ab9 */ /* 0x000fe40000000a00 */
[C---:B------:R-:W-:Y:S01]  /*113a0*/  ISETP.GE.AND P2, PT, R0.reuse, UR7, PT ;  /* 0x0000000700007c0c */ /* 0x040fe2000bf46270 */
[----:B------:R-:W-:Y:S01]  /*113b0*/  UIMAD UR36, UR4, UR6, URZ ;  /* 0x00000006042472a4 */ /* 0x000fe2000f8e023f */
[----:B------:R-:W-:Y:S02]  /*113c0*/  ISETP.GE.AND P0, PT, R0, UR7, PT ;  /* 0x0000000700007c0c */ /* 0x000fe4000bf06270 */
[----:B------:R-:W-:Y:S01]  /*113d0*/  LOP3.LUT R0, R36, 0x70, R3, 0xf8, !PT ;  /* 0x0000007024007812 */ /* 0x000fe200078ef803 */
[----:B------:R-:W-:Y:S01]  /*113e0*/  UIADD3 UR4, UR36, 0x4f, URZ ;  /* 0x0000004f24047890 */ /* 0x000fe2000fffe03f */
[----:B------:R-:W-:Y:S01]  /*113f0*/  LOP3.LUT R0, R37, 0xc0, RZ, 0xfc, !PT ;  /* 0x000000c025007812 */ /* 0x000fe200078efcff */
[----:B------:R-:W-:Y:S02]  /*11400*/  UIADD3 UR40, UR36, 0x50, -UR40 ;  /* 0x0000005024287890 */ /* 0x000fe4000fffe828 */
[----:B------:R-:W-:-:S04]  /*11410*/  UIMAD.WIDE UR4, UR4, 0x66666667, URZ ;  /* 0x66666667040478a5 */ /* 0x000fc8000f8e023f */
[----:B------:R-:W-:Y:S01]  /*11420*/  @P2 LOP3.LUT R16, R16, 0x8, RZ, 0xfc, !PT ;  /* 0x0000000810102812 */ /* 0x000fe200078efcff */
[----:B------:R-:W-:Y:S01]  /*11430*/  USHF.R.U32.HI UR41, URZ, 0x1f, UR5 ;  /* 0x0000001f3f297899 */ /* 0x000fe20008011605 */
[----:B------:R-:W-:Y:S02]  /*11440*/  ISETP.GE.AND P2, PT, R2, UR7, PT ;  /* 0x0000000702007c0c */ /* 0x000fe4000bf46270 */
[----:B------:R-:W-:Y:S01]  /*11450*/  LOP3.LUT R16, R16, 0xffffdfff, RZ, 0xc0, !PT ;  /* 0xffffdfff10107812 */ /* 0x000fe200078ec0ff */
[----:B------:R-:W-:-:S03]  /*11460*/  ULEA.HI.SX32 UR41, UR5, UR41, 0x1b ;  /* 0x0000002905297291 */ /* 0x000fc6000f8fda3f */
        /* <DEDUP_REMOVED lines=28> */
[----:B---3--:R-:W-:-:S07]  /*11630*/  @P0 LOP3.LUT R16, R16, 0x4000, RZ, 0xfc, !PT ;  /* 0x0000400010100812 */ /* 0x008fce00078efcff */
.L_x_2308:
        /* <DEDUP_REMOVED lines=22> */
.L_x_2258:
[----:B------:R-:W-:Y:S01]  /*117a0*/  ULDC UR8, c[0x0][0xc54] ;  /* 0x0003150000087ab9 */ /* 0x000fe20000000800 */
[----:B------:R-:W-:Y:S01]  /*117b0*/  UMOV UR6, UR7 ;  /* 0x0000000700067c82 */ /* 0x000fe20008000000 */
[----:B------:R-:W-:-:S11]  /*117c0*/  UISETP.NE.AND UP0, UPT, UR8, 0x1, UPT ;  /* 0x000000010800788c */ /* 0x000fd6000bf05270 */
[----:B------:R-:W-:Y:S02]  /*117d0*/  @UP0 ULDC.64 UR10, c[0x0][0xc58] ;  /* 0x00031600000a0ab9 */ /* 0x000fe40000000a00 */
[----:B------:R-:W-:-:S04]  /*117e0*/  UIMAD.WIDE.U32 UR4, UR7, UR10, URZ ;  /* 0x0000000a070472a5 */ /* 0x000fc8000f8e003f */
[----:B------:R-:W-:-:S04]  /*117f0*/  @UP0 USHF.R.U32.HI UR6, URZ, UR11, UR5 ;  /* 0x0000000b3f060299 */ /* 0x000fc80008011605 */
[----:B------:R-:W-:-:S12]  /*11800*/  UIMAD UR4, UR6, UR8, URZ ;  /* 0x00000008060472a4 */ /* 0x000fd8000f8e023f */
.L_x_2259:
        /* <DEDUP_REMOVED lines=25> */
[----:B------:R-:W-:Y:S01]  /*119a0*/  UP2UR UR48, UPR, URZ, 0x4 ;  /* 0x000000043f307883 */ /* 0x000fe20008000000 */
[----:B------:R-:W-:Y:S01]  /*119b0*/  BSSY B7, `(.L_x_2260) ;  /* 0x0000356000077945 */ /* 0x000fe20003800000 */
[----:B------:R-:W-:-:S04]  /*119c0*/  USHF.L.U32 UR6, UR44, 0x7, URZ ;  /* 0x000000072c067899 */ /* 0x000fc8000800063f */
[----:B------:R-:W-:Y:S01]  /*119d0*/  UIADD3 UR6, UR6, 0x7f, URZ ;  /* 0x0000007f06067890 */ /* 0x000fe2000fffe03f */
[----:B------:R-:W-:Y:S01]  /*119e0*/  @UP2 ULDC UR4, c[0x0][0x44c] ;  /* 0x0001130000042ab9 */ /* 0x000fe20000000800 */
[----:B------:R-:W-:Y:S02]  /*119f0*/  @UP2 ULDC UR7, c[0x0][0x450] ;  /* 0x0001140000072ab9 */ /* 0x000fe40000000800 */
[----:B------:R-:W-:-:S04]  /*11a00*/  UIMAD.WIDE.U32 UR4, UR6, UR4, URZ ;  /* 0x00000004060472a5 */ /* 0x000fc8000f8e003f */
[----:B------:R-:W-:-:S04]  /*11a10*/  @UP2 USHF.R.U32.HI UR6, URZ, UR7, UR5 ;  /* 0x000000073f062299 */ /* 0x000fc80008011605 */
[----:B------:R-:W-:-:S04]  /*11a20*/  UIADD3 UR4, UR40, UR6, URZ ;  /* 0x0000000628047290 */ /* 0x000fc8000fffe03f */
[----:B------:R-:W-:-:S04]  /*11a30*/  UIMAD.WIDE UR4, UR4, 0x66666667, URZ ;  /* 0x66666667040478a5 */ /* 0x000fc8000f8e023f */
[----:B------:R-:W-:-:S04]  /*11a40*/  USHF.R.U32.HI UR4, URZ, 0x1f, UR5 ;  /* 0x0000001f3f047899 */ /* 0x000fc80008011605 */
[----:B------:R-:W-:-:S04]  /*11a50*/  ULEA.HI.SX32 UR4, UR5, UR4, 0x1b ;  /* 0x0000000405047291 */ /* 0x000fc8000f8fda3f */
[----:B------:R-:W-:-:S04]  /*11a60*/  UISETP.LT.AND UP0, UPT, UR41, UR4, UPT ;  /* 0x000000042900728c */ /* 0x000fc8000bf01270 */
[----:B------:R-:W-:-:S06]  /*11a70*/  USEL UR45, UR41, UR4, UP0 ;  /* 0x00000004292d7287 */ /* 0x000fcc0008000000 */
[----:B------:R-:W-:-:S13]  /*11a80*/  ISETP.LT.AND P0, PT, RZ, UR45, PT ;  /* 0x0000002dff007c0c */ /* 0x000fda000bf01270 */
[----:B0-----:R-:W-:Y:S05]  /*11a90*/  @P0 BRA `(.L_x_2261) ;  /* 0x0000000000440947 */ /* 0x001fea0003800000 */
        /* <DEDUP_REMOVED lines=17> */
.L_x_2261:
[----:B------:R-:W-:Y:S01]  /*11bb0*/  IADD3 R0, R17, 0x24400, RZ ;  /* 0x0002440011007810 */ /* 0x000fe20007ffe0ff */
[----:B------:R-:W-:Y:S03]  /*11bc0*/  BSSY B6, `(.L_x_2263) ;  /* 0x0000013000067945 */ /* 0x000fe60003800000 */
        /* <DEDUP_REMOVED lines=17> */
[----:B0----5:R-:W-:Y:S05]  /*11ce0*/  CALL.ABS.NOINC R2 ;  /* 0x0000000002007343 */ /* 0x021fea0003c00000 */
.L_x_2264:
[----:B------:R-:W-:Y:S05]  /*11cf0*/  BSYNC B6 ;  /* 0x0000000000067941 */ /* 0x000fea0003800000 */
.L_x_2263:
        /* <DEDUP_REMOVED lines=20> */
.L_x_2267:
[----:B------:R0:W1:Y:S01]  /*11e40*/  LDC.64 R2, c[0x4][R18] ;  /* 0x0100000012027b82 */ /* 0x0000620000000a00 */
[----:B------:R-:W-:Y:S01]  /*11e50*/  ULDC.64 UR4, c[0x4][0x138] ;  /* 0x01004e0000047ab9 */ /* 0x000fe20000000a00 */
[----:B------:R-:W-:Y:S01]  /*11e60*/  ULDC.64 UR6, c[0x4][0x140] ;  /* 0x0100500000067ab9 */ /* 0x000fe20000000a00 */
[----:B------:R-:W-:Y:S01]  /*11e70*/  IMAD.U32 R4, RZ, RZ, UR4 ;  /* 0x00000004ff047e24 */ /* 0x000fe2000f8e00ff */
[----:B------:R-:W-:Y:S01]  /*11e80*/  MOV R13, RZ ;  /* 0x000000ff000d7202 */ /* 0x000fe20000000f00 */
[----:B------:R-:W-:Y:S01]  /*11e90*/  IMAD.U32 R5, RZ, RZ, UR5 ;  /* 0x00000005ff057e24 */ /* 0x000fe2000f8e00ff */
[----:B------:R-:W-:Y:S01]  /*11ea0*/  ULDC.64 UR4, c[0x4][0xa8] ;  /* 0x01002a0000047ab9 */ /* 0x000fe20000000a00 */
[----:B------:R-:W-:Y:S02]  /*11eb0*/  IMAD.U32 R6, RZ, RZ, UR6 ;  /* 0x00000006ff067e24 */ /* 0x000fe4000f8e00ff */
[----:B------:R-:W-:Y:S02]  /*11ec0*/  IMAD.U32 R7, RZ, RZ, UR7 ;  /* 0x00000007ff077e24 */ /* 0x000fe4000f8e00ff */
[----:B------:R-:W-:-:S02]  /*11ed0*/  IMAD.U32 R10, RZ, RZ, UR4 ;  /* 0x00000004ff0a7e24 */ /* 0x000fc4000f8e00ff */
[----:B------:R-:W-:Y:S02]  /*11ee0*/  IMAD.U32 R11, RZ, RZ, UR5 ;  /* 0x00000005ff0b7e24 */ /* 0x000fe4000f8e00ff */
[----:B------:R-:W-:Y:S02]  /*11ef0*/  IMAD.MOV.U32 R8, RZ, RZ, 0x70 ;  /* 0x00000070ff087424 */ /* 0x000fe400078e00ff */
[----:B0-----:R-:W-:-:S07]  /*11f00*/  IMAD.MOV.U32 R12, RZ, RZ, 0x1 ;  /* 0x00000001ff0c7424 */ /* 0x001fce00078e00ff */
[----:B------:R-:W-:-:S07]  /*11f10*/  LEPC R20, `(.L_x_2266) ;  /* 0x000000001014794e */ /* 0x000fce0000000000 */
[----:B-1----:R-:W-:Y:S05]  /*11f20*/  CALL.ABS.NOINC R2 ;  /* 0x0000000002007343 */ /* 0x002fea0003c00000 */
.L_x_2266:
[----:B------:R-:W-:Y:S05]  /*11f30*/  BSYNC B6 ;  /* 0x0000000000067941 */ /* 0x000fea0003800000 */
.L_x_2265:
        /* <DEDUP_REMOVED lines=9> */
[----:B------:R-:W-:Y:S01]  /*11fd0*/  ULDC UR4, c[0x0][0xc48] ;  /* 0x0003120000047ab9 */ /* 0x000fe20000000800 */
[----:B------:R-:W-:-:S05]  /*11fe0*/  IMAD.U32 R3, RZ, RZ, UR5 ;  /* 0x00000005ff037e24 */ /* 0x000fca000f8e00ff */
[----:B------:R1:W5:Y:S01]  /*11ff0*/  @P0 LDG.E R29, desc[UR38][R2.64] ;  /* 0x00000026021d0981 */ /* 0x000362000c1e1900 */
[----:B------:R-:W-:Y:S01]  /*12000*/  UMOV UR5, 0xffffffff ;  /* 0xffffffff00057882 */ /* 0x000fe20000000000 */
[----:B------:R-:W-:Y:S02]  /*12010*/  IMAD.U32 R22, RZ, RZ, UR4 ;  /* 0x00000004ff167e24 */ /* 0x000fe4000f8e00ff */
[----:B------:R-:W-:Y:S05]  /*12020*/  BRA.DIV UR5, `(.L_x_2268) ;  /* 0x0000003605b87947 */ /* 0x000fea000b800000 */
.L_x_2324:
[----:B------:R-:W2:Y:S01]  /*12030*/  S2R R0, SR_TID.X ;  /* 0x0000000000007919 */ /* 0x000ea20000002100 */
[----:B------:R-:W-:Y:S01]  /*12040*/  UIADD3 UR4, UR45, -0x1, URZ ;  /* 0xffffffff2d047890 */ /* 0x000fe2000fffe03f */
[----:B0-----:R-:W-:Y:S02]  /*12050*/  ISETP.NE.AND P1, PT, R10, 0x1, PT ;  /* 0x000000010a00780c */ /* 0x001fe40003f25270 */
[----:B-----5:R-:W-:Y:S02]  /*12060*/  SHF.R.S32.HI R33, RZ, 0x1f, R29 ;  /* 0x0000001fff217819 */ /* 0x020fe4000001141d */
[----:B------:R-:W-:Y:S01]  /*12070*/  LOP3.LUT R16, R16, 0xfffffbff, RZ, 0xc0, !PT ;  /* 0xfffffbff10107812 */ /* 0x000fe200078ec0ff */
[----:B------:R-:W-:-:S08]  /*12080*/  IMAD.U32 R7, RZ, RZ, UR4 ;  /* 0x00000004ff077e24 */ /* 0x000fd0000f8e00ff */
[----:B-1----:R-:W0:Y:S01]  /*12090*/  @P1 LDC R3, c[0x0][0x434] ;  /* 0x00010d00ff031b82 */ /* 0x002e220000000800 */
[----:B------:R-:W-:-:S07]  /*120a0*/  @P1 LOP3.LUT R16, R16, 0x400, RZ, 0xfc, !PT ;  /* 0x0000040010101812 */ /* 0x000fce00078efcff */
[----:B------:R-:W1:Y:S01]  /*120b0*/  @P1 LDC R5, c[0x0][0x438] ;  /* 0x00010e00ff051b82 */ /* 0x000e620000000800 */
[----:B--2---:R-:W-:-:S05]  /*120c0*/  IMAD.SHL.U32 R8, R0, 0x10, RZ ;  /* 0x0000001000087824 */ /* 0x004fca00078e00ff */
[----:B------:R-:W-:-:S05]  /*120d0*/  LOP3.LUT R8, R36, 0x70, R8, 0xf8, !PT ;  /* 0x0000007024087812 */ /* 0x000fca00078ef808 */
[----:B------:R-:W-:-:S04]  /*120e0*/  IMAD R7, R7, 0x50, R8 ;  /* 0x0000005007077824 */ /* 0x000fc800078e0208 */
[C---:B------:R-:W-:Y:S01]  /*120f0*/  IMAD.IADD R0, R7.reuse, 0x1, R32 ;  /* 0x0000000107007824 */ /* 0x040fe200078e0220 */
[----:B------:R-:W-:-:S03]  /*12100*/  ISETP.GE.AND P0, PT, R7, UR36, PT ;  /* 0x0000002407007c0c */ /* 0x000fc6000bf06270 */
[----:B0-----:R-:W-:Y:S01]  /*12110*/  @P1 IMAD.HI.U32 R2, R0, R3, RZ ;  /* 0x0000000300021227 */ /* 0x001fe200078e00ff */
[----:B------:R-:W-:-:S03]  /*12120*/  ISETP.GT.U32.OR P0, PT, R8, 0x4f, P0 ;  /* 0x0000004f0800780c */ /* 0x000fc60000704470 */
[----:B------:R-:W-:Y:S01]  /*12130*/  IMAD.MOV.U32 R9, RZ, RZ, R0 ;  /* 0x000000ffff097224 */ /* 0x000fe200078e0000 */
[----:B-1----:R-:W-:-:S09]  /*12140*/  @P1 SHF.R.U32.HI R9, RZ, R5, R2 ;  /* 0x00000005ff091219 */ /* 0x002fd20000011602 */
[----:B------:R-:W0:Y:S01]  /*12150*/  @!P0 LDC.64 R6, c[0x0][0x428] ;  /* 0x00010a00ff068b82 */ /* 0x000e220000000a00 */
[----:B------:R-:W-:-:S07]  /*12160*/  @!P0 SHF.R.S32.HI R3, RZ, 0x1f, R9 ;  /* 0x0000001fff038819 */ /* 0x000fce0000011409 */
[----:B------:R-:W1:Y:S01]  /*12170*/  @!P0 LDC.64 R4, c[0x0][0x418] ;  /* 0x00010600ff048b82 */ /* 0x000e620000000a00 */
[----:B0-----:R-:W-:-:S04]  /*12180*/  @!P0 IMAD R2, R33, R6, RZ ;  /* 0x0000000621028224 */ /* 0x001fc800078e02ff */
[----:B------:R-:W-:Y:S02]  /*12190*/  @!P0 IMAD R7, R29, R7, R2 ;  /* 0x000000071d078224 */ /* 0x000fe400078e0202 */
[----:B------:R-:W-:-:S04]  /*121a0*/  @!P0 IMAD.MOV.U32 R2, RZ, RZ, R9 ;  /* 0x000000ffff028224 */ /* 0x000fc800078e0009 */
[----:B------:R-:W-:-:S04]  /*121b0*/  @!P0 IMAD.WIDE.U32 R2, R29, R6, R2 ;  /* 0x000000061d028225 */ /* 0x000fc800078e0002 */
[----:B------:R-:W-:Y:S01]  /*121c0*/  @!P0 IMAD.IADD R3, R3, 0x1, R7 ;  /* 0x0000000103038824 */ /* 0x000fe200078e0207 */
[----:B-1----:R-:W-:Y:S01]  /*121d0*/  @!P0 LEA R4, P1, R2, R4, 0x2 ;  /* 0x0000000402048211 */ /* 0x002fe200078210ff */
[----:B------:R-:W-:-:S03]  /*121e0*/  IMAD.MOV.U32 R6, RZ, RZ, RZ ;  /* 0x000000ffff067224 */ /* 0x000fc600078e00ff */
[----:B------:R-:W-:Y:S01]  /*121f0*/  @!P0 LEA.HI.X R5, R2, R5, R3, 0x2, P1 ;  /* 0x0000000502058211 */ /* 0x000fe200008f1403 */
[----:B------:R-:W-:-:S04]  /*12200*/  IMAD.MOV R7, RZ, RZ, -R9 ;  /* 0x000000ffff077224 */ /* 0x000fc800078e0a09 */
[----:B------:R0:W5:Y:S01]  /*12210*/  @!P0 LDG.E R6, desc[UR38][R4.64] ;  /* 0x0000002604068981 */ /* 0x000162000c1e1900 */
[----:B------:R-:W-:Y:S01]  /*12220*/  ISETP.GT.U32.AND P0, PT, R8, 0x4f, PT ;  /* 0x0000004f0800780c */ /* 0x000fe20003f04070 */
[----:B------:R-:W-:Y:S01]  /*12230*/  IMAD R3, RZ, RZ, -UR43 ;  /* 0x8000002bff037e24 */ /* 0x000fe2000f8e02ff */
[----:B------:R-:W-:Y:S01]  /*12240*/  LOP3.LUT R16, R16, 0xfffffdff, RZ, 0xc0, !PT ;  /* 0xfffffdff10107812 */ /* 0x000fe200078ec0ff */
[----:B------:R-:W-:Y:S02]  /*12250*/  IMAD.U32 R24, RZ, RZ, UR4 ;  /* 0x00000004ff187e24 */ /* 0x000fe4000f8e00ff */
[----:B------:R-:W-:Y:S02]  /*12260*/  IMAD R22, R22, R3, UR42 ;  /* 0x0000002a16167e24 */ /* 0x000fe4000f8e0203 */
[----:B0-----:R-:W-:Y:S01]  /*12270*/  IMAD R5, R10, R7, R0 ;  /* 0x000000070a057224 */ /* 0x001fe200078e0200 */
[----:B------:R-:W-:Y:S02]  /*12280*/  MOV R0, UR47 ;  /* 0x0000002f00007c02 */ /* 0x000fe40008000f00 */
[----:B------:R-:W-:-:S02]  /*12290*/  SHF.R.S32.HI R28, RZ, 0x1f, R22 ;  /* 0x0000001fff1c7819 */ /* 0x000fc40000011416 */
[----:B------:R-:W-:-:S13]  /*122a0*/  ISETP.NE.AND P2, PT, R0, 0x3, PT ;  /* 0x000000030000780c */ /* 0x000fda0003f45270 */
[----:B------:R-:W-:-:S04]  /*122b0*/  @P2 LOP3.LUT R16, R16, 0x200, RZ, 0xfc, !PT ;  /* 0x0000020010102812 */ /* 0x000fc800078efcff */
[----:B------:R-:W-:-:S04]  /*122c0*/  LOP3.LUT R16, R16, 0xfffffffe, RZ, 0xc0, !PT ;  /* 0xfffffffe10107812 */ /* 0x000fc800078ec0ff */
[----:B------:R-:W-:Y:S01]  /*122d0*/  @P0 LOP3.LUT R16, R16, 0x1, RZ, 0xfc, !PT ;  /* 0x0000000110100812 */ /* 0x000fe200078efcff */
[----:B------:R-:W-:Y:S06]  /*122e0*/  @!P2 BRA `(.L_x_2269) ;  /* 0x000000000004a947 */ /* 0x000fec0003800000 */
[----:B------:R-:W-:Y:S01]  /*122f0*/  BPT.TRAP 0x1 ;  /* 0x000000040000795c */ /* 0x000fe20000300000 */
.L_x_2269:
[----:B------:R-:W-:Y:S01]  /*12300*/  SHF.R.S32.HI R7, RZ, 0x1f, R5 ;  /* 0x0000001fff077819 */ /* 0x000fe20000011405 */
[----:B------:R-:W-:Y:S01]  /*12310*/  ULDC.64 UR4, c[0x0][0x328] ;  /* 0x0000ca0000047ab9 */ /* 0x000fe20000000a00 */
[----:B-----5:R-:W-:Y:S01]  /*12320*/  SHF.R.S32.HI R4, RZ, 0x1f, R6 ;  /* 0x0000001fff047819 */ /* 0x020fe20000011406 */
[----:B------:R-:W-:Y:S01]  /*12330*/  IMAD.WIDE.U32 R2, R5, UR4, RZ ;  /* 0x0000000405027c25 */ /* 0x000fe2000f8e00ff */
[----:B------:R-:W-:Y:S03]  /*12340*/  BSSY B0, `(.L_x_2270) ;  /* 0x0000015000007945 */ /* 0x000fe60003800000 */
[----:B------:R-:W-:-:S04]  /*12350*/  IMAD R0, R7, UR4, RZ ;  /* 0x0000000407007c24 */ /* 0x000fc8000f8e02ff */
[----:B------:R-:W-:Y:S01]  /*12360*/  IMAD R9, R5, UR5, R0 ;  /* 0x0000000505097c24 */ /* 0x000fe2000f8e0200 */
[----:B------:R-:W-:Y:S01]  /*12370*/  ULDC.64 UR4, c[0x0][0x338] ;  /* 0x0000ce0000047ab9 */ /* 0x000fe20000000a00 */
[----:B------:R-:W-:Y:S02]  /*12380*/  IMAD R0, R23, 0x8, R17 ;  /* 0x0000000817007824 */ /* 0x000fe400078e0211 */
        /* <DEDUP_REMOVED lines=16> */
.L_x_2325:
[----:B------:R-:W-:Y:S05]  /*12490*/  BSYNC B0 ;  /* 0x0000000000007941 */ /* 0x000fea0003800000 */
.L_x_2270:
        /* <DEDUP_REMOVED lines=9> */
[----:B------:R-:W-:Y:S01]  /*12530*/  ULDC.64 UR4, c[0x0][0x308] ;  /* 0x0000c20000047ab9 */ /* 0x000fe20000000a00 */
[----:B------:R-:W-:Y:S02]  /*12540*/  IMAD.MOV.U32 R7, RZ, RZ, -0x50 ;  /* 0xffffffb0ff077424 */ /* 0x000fe400078e00ff */
[----:B------:R-:W-:Y:S02]  /*12550*/  IMAD.IADD R3, R3, 0x1, R5 ;  /* 0x0000000103037824 */ /* 0x000fe400078e0205 */
[----:B------:R-:W-:Y:S02]  /*12560*/  IMAD R5, R28, UR4, RZ ;  /* 0x000000041c057c24 */ /* 0x000fe4000f8e02ff */
[----:B------:R-:W-:-:S04]  /*12570*/  IMAD.WIDE.U32 R2, R22, UR4, R2 ;  /* 0x0000000416027c25 */ /* 0x000fc8000f8e0002 */
[----:B------:R-:W-:Y:S01]  /*12580*/  IMAD R5, R22, UR5, R5 ;  /* 0x0000000516057c24 */ /* 0x000fe2000f8e0205 */
[----:B------:R-:W-:Y:S01]  /*12590*/  ULDC.64 UR4, c[0x0][0x2e8] ;  /* 0x0000ba0000047ab9 */ /* 0x000fe20000000a00 */
[----:B------:R-:W-:Y:S01]  /*125a0*/  IMAD R7, R24, R7, UR36 ;  /* 0x0000002418077e24 */ /* 0x000fe2000f8e0207 */
[C---:B------:R-:W-:Y:S01]  /*125b0*/  LEA R4, P0, R2.reuse, UR4, 0x1 ;  /* 0x0000000402047c11 */ /* 0x040fe2000f8008ff */
[----:B------:R-:W-:Y:S01]  /*125c0*/  IMAD.IADD R3, R3, 0x1, R5 ;  /* 0x0000000103037824 */ /* 0x000fe200078e0205 */
[----:B------:R-:W-:Y:S01]  /*125d0*/  UMOV UR4, 0xffffffff ;  /* 0xffffffff00047882 */ /* 0x000fe20000000000 */
[----:B------:R-:W-:Y:S02]  /*125e0*/  IMAD.IADD R7, R7, 0x1, -R36 ;  /* 0x0000000107077824 */ /* 0x000fe400078e0a24 */
[----:B------:R-:W-:Y:S01]  /*125f0*/  IMAD R5, R23, 0x5000, R30 ;  /* 0x0000500017057824 */ /* 0x000fe200078e021e */
[----:B------:R-:W-:Y:S02]  /*12600*/  LEA.HI.X R6, R2, UR5, R3, 0x1, P0 ;  /* 0x0000000502067c11 */ /* 0x000fe400080f0c03 */
[----:B------:R-:W-:Y:S01]  /*12610*/  ISETP.GE.AND P0, PT, R7, 0x1, PT ;  /* 0x000000010700780c */ /* 0x000fe20003f06270 */
[----:B------:R-:W-:-:S12]  /*12620*/  BRA.DIV UR4, `(.L_x_2272) ;  /* 0x0000003204787947 */ /* 0x000fd8000b800000 */
[----:B------:R-:W0:Y:S01]  /*12630*/  SHFL.IDX PT, R14, R4, RZ, 0x181f ;  /* 0x00181fff040e7589 */ /* 0x000e2200000e0000 */
[C---:B------:R-:W-:Y:S01]  /*12640*/  LOP3.LUT P5, RZ, R16.reuse, 0x10, RZ, 0xc0, !PT ;  /* 0x0000001010ff7812 */ /* 0x040fe200078ac0ff */
[----:B------:R-:W-:Y:S01]  /*12650*/  @P0 IMAD R9, R5, 0x2, R17 ;  /* 0x0000000205090824 */ /* 0x000fe200078e0211 */
[C---:B------:R-:W-:Y:S01]  /*12660*/  LOP3.LUT P4, RZ, R16.reuse, 0x8, RZ, 0xc0, !PT ;  /* 0x0000000810ff7812 */ /* 0x040fe2000788c0ff */
[----:B------:R-:W1:Y:S01]  /*12670*/  SHFL.IDX PT, R2, R6, RZ, 0x181f ;  /* 0x00181fff06027589 */ /* 0x000e6200000e0000 */
[C---:B------:R-:W-:Y:S02]  /*12680*/  LOP3.LUT P3, RZ, R16.reuse, 0x4, RZ, 0xc0, !PT ;  /* 0x0000000410ff7812 */ /* 0x040fe4000786c0ff */
[----:B------:R-:W-:Y:S01]  /*12690*/  LOP3.LUT P2, RZ, R16, 0x2, RZ, 0xc0, !PT ;  /* 0x0000000210ff7812 */ /* 0x000fe2000784c0ff */
        /* <DEDUP_REMOVED lines=11> */
[----:B------:R-:W-:-:S03]  /*12750*/  @P0 IMAD R25, R5, 0x2, R17 ;  /* 0x0000000205190824 */ /* 0x000fc600078e0211 */
[----:B------:R-:W-:Y:S01]  /*12760*/  @P0 IADD3.X R21, RZ, R8, RZ, P1, !PT ;  /* 0x00000008ff150210 */ /* 0x000fe20000ffe4ff */
[----:B-1----:R-:W-:Y:S01]  /*12770*/  @P0 IMAD.MOV.U32 R2, RZ, RZ, R14 ;  /* 0x000000ffff020224 */ /* 0x002fe200078e000e */
[----:B------:R-:W-:Y:S03]  /*12780*/  SHFL.IDX PT, R8, R6, 0x2, 0x181f ;  /* 0x00581f0006087f89 */ /* 0x000fe600000e0000 */
[----:B------:R-:W-:Y:S01]  /*12790*/  @P0 IMAD.MOV.U32 R3, RZ, RZ, R21 ;  /* 0x000000ffff030224 */ /* 0x000fe200078e0015 */
        /* <DEDUP_REMOVED lines=10> */
[----:B------:R-:W-:Y:S01]  /*12840*/  SHFL.IDX PT, R8, R6, 0x3, 0x181f ;  /* 0x00781f0006087f89 */ /* 0x000fe200000e0000 */
[----:B------:R-:W-:-:S03]  /*12850*/  @P0 IMAD.MOV.U32 R3, RZ, RZ, R9 ;  /* 0x000000ffff030224 */ /* 0x000fc600078e0009 */
        /* <DEDUP_REMOVED lines=17> */
.L_x_2337:
[----:B------:R-:W-:Y:S01]  /*12970*/  ISETP.GE.AND P0, PT, R7, 0x41, PT ;  /* 0x000000410700780c */ /* 0x000fe20003f06270 */
[----:B------:R-:W-:-:S12]  /*12980*/  BSSY B0, `(.L_x_2273) ;  /* 0x0000010000007945 */ /* 0x000fd80003800000 */
[----:B------:R-:W-:Y:S05]  /*12990*/  @!P0 BRA `(.L_x_2274) ;  /* 0x0000000000388947 */ /* 0x000fea0003800000 */
[C---:B------:R-:W-:Y:S01]  /*129a0*/  LOP3.LUT P4, RZ, R16.reuse, 0x10, RZ, 0xc0, !PT ;  /* 0x0000001010ff7812 */ /* 0x040fe2000788c0ff */
[----:B------:R-:W-:Y:S01]  /*129b0*/  IMAD R5, R5, 0x2, R17 ;  /* 0x0000000205057824 */ /* 0x000fe200078e0211 */
[C---:B------:R-:W-:Y:S02]  /*129c0*/  LOP3.LUT P3, RZ, R16.reuse, 0x8, RZ, 0xc0, !PT ;  /* 0x0000000810ff7812 */ /* 0x040fe4000786c0ff */
[C---:B------:R-:W-:Y:S02]  /*129d0*/  LOP3.LUT P2, RZ, R16.reuse, 0x4, RZ, 0xc0, !PT ;  /* 0x0000000410ff7812 */ /* 0x040fe4000784c0ff */
[----:B------:R-:W-:Y:S02]  /*129e0*/  LOP3.LUT P1, RZ, R16, 0x2, RZ, 0xc0, !PT ;  /* 0x0000000210ff7812 */ /* 0x000fe4000782c0ff */
[----:B0-2---:R-:W-:-:S05]  /*129f0*/  LEA R2, P0, R37, R14, 0x1 ;  /* 0x0000000e25027211 */ /* 0x005fca00078008ff */
        /* <DEDUP_REMOVED lines=8> */
.L_x_2274:
[----:B------:R-:W-:Y:S05]  /*12a80*/  BSYNC B0 ;  /* 0x0000000000007941 */ /* 0x000fea0003800000 */
.L_x_2273:
[----:B------:R-:W-:Y:S01]  /*12a90*/  NOP ;  /* 0x0000000000007918 */ /* 0x000fe20000000000 */
[----:B------:R-:W-:-:S13]  /*12aa0*/  PLOP3.LUT P0, PT, PT, PT, PT, 0x80, 0x0 ;  /* 0x000000000000781c */ /* 0x000fda0003f0f070 */
.L_x_2275:
        /* <DEDUP_REMOVED lines=10> */
.L_x_2276:
[----:B------:R4:W-:Y:S02]  /*12b50*/  SYNCS.ARRIVE.TRANS64.A1T0 RZ, [R0+URZ+0x38830], RZ ;  /* 0x038830ff00ff79a7 */ /* 0x0009e4000810003f */
[----:B------:R-:W-:Y:S05]  /*12b60*/  WARPSYNC.ALL ;  /* 0x0000000000007948 */ /* 0x000fea0003800000 */
[----:B------:R-:W-:Y:S01]  /*12b70*/  BSSY B6, `(.L_x_2277) ;  /* 0x0000015000067945 */ /* 0x000fe20003800000 */
[----:B----4-:R-:W-:Y:S01]  /*12b80*/  IADD3 R0, R17, 0x14400, RZ ;  /* 0x0001440011007810 */ /* 0x010fe20007ffe0ff */
[----:B------:R-:W-:Y:S03]  /*12b90*/  BAR.SYNC.DEFER_BLOCKING 0x8, 0x180 ;  /* 0x0206000000007b1d */ /* 0x000fe60000010000 */
[----:B------:R-:W-:-:S13]  /*12ba0*/  LOP3.LUT P0, RZ, R0, 0x3ff, RZ, 0xc0, !PT ;  /* 0x000003ff00ff7812 */ /* 0x000fda000780c0ff */
[----:B------:R-:W-:Y:S05]  /*12bb0*/  @!P0 BRA `(.L_x_2278) ;  /* 0x0000000000408947 */ /* 0x000fea0003800000 */
[----:B0--3--:R-:W-:Y:S01]  /*12bc0*/  MOV R2, 0x0 ;  /* 0x0000000000027802 */ /* 0x009fe20000000f00 */
[----:B------:R-:W-:Y:S01]  /*12bd0*/  ULDC.64 UR6, c[0x4][0x138] ;  /* 0x01004e0000067ab9 */ /* 0x000fe20000000a00 */
[----:B------:R-:W-:Y:S01]  /*12be0*/  ULDC.64 UR8, c[0x4][0x140] ;  /* 0x0100500000087ab9 */ /* 0x000fe20000000a00 */
[----:B------:R-:W-:Y:S01]  /*12bf0*/  ULDC.64 UR4, c[0x4][0xb0] ;  /* 0x01002c0000047ab9 */ /* 0x000fe20000000a00 */
[----:B------:R-:W-:Y:S02]  /*12c00*/  IMAD.U32 R4, RZ, RZ, UR6 ;  /* 0x00000006ff047e24 */ /* 0x000fe4000f8e00ff */
[----:B------:R-:W0:Y:S01]  /*12c10*/  LDC.64 R2, c[0x4][R2] ;  /* 0x0100000002027b82 */ /* 0x000e220000000a00 */
[----:B------:R-:W-:Y:S02]  /*12c20*/  IMAD.U32 R5, RZ, RZ, UR7 ;  /* 0x00000007ff057e24 */ /* 0x000fe4000f8e00ff */
[----:B------:R-:W-:Y:S02]  /*12c30*/  IMAD.U32 R6, RZ, RZ, UR8 ;  /* 0x00000008ff067e24 */ /* 0x000fe4000f8e00ff */
[----:B------:R-:W-:-:S02]  /*12c40*/  IMAD.U32 R7, RZ, RZ, UR9 ;  /* 0x00000009ff077e24 */ /* 0x000fc4000f8e00ff */
[----:B------:R-:W-:Y:S02]  /*12c50*/  IMAD.U32 R10, RZ, RZ, UR4 ;  /* 0x00000004ff0a7e24 */ /* 0x000fe4000f8e00ff */
[----:B------:R-:W-:Y:S02]  /*12c60*/  IMAD.U32 R11, RZ, RZ, UR5 ;  /* 0x00000005ff0b7e24 */ /* 0x000fe4000f8e00ff */
[----:B-1----:R-:W-:Y:S02]  /*12c70*/  IMAD.MOV.U32 R8, RZ, RZ, 0x70 ;  /* 0x00000070ff087424 */ /* 0x002fe400078e00ff */
[----:B------:R-:W-:Y:S02]  /*12c80*/  IMAD.MOV.U32 R12, RZ, RZ, 0x1 ;  /* 0x00000001ff0c7424 */ /* 0x000fe400078e00ff */
[----:B------:R-:W-:-:S07]  /*12c90*/  IMAD.MOV.U32 R13, RZ, RZ, RZ ;  /* 0x000000ffff0d7224 */ /* 0x000fce00078e00ff */
[----:B------:R-:W-:-:S07]  /*12ca0*/  LEPC R20, `(.L_x_2278) ;  /* 0x000000001014794e */ /* 0x000fce0000000000 */
[----:B0-2---:R-:W-:Y:S05]  /*12cb0*/  CALL.ABS.NOINC R2 ;  /* 0x0000000002007343 */ /* 0x005fea0003c00000 */
.L_x_2278:
[----:B------:R-:W-:Y:S05]  /*12cc0*/  BSYNC B6 ;  /* 0x0000000000067941 */ /* 0x000fea0003800000 */
.L_x_2277:
[----:B0--3--:R-:W0:Y:S01]  /*12cd0*/  S2R R2, SR_TID.X ;  /* 0x0000000000027919 */ /* 0x009e220000002100 */
[----:B------:R-:W-:Y:S01]  /*12ce0*/  UISETP.NE.AND UP0, UPT, UR48, URZ, UPT ;  /* 0x0000003f3000728c */ /* 0x000fe2000bf05270 */
[----:B------:R-:W-:Y:S01]  /*12cf0*/  IMAD.U32 R0, RZ, RZ, UR44 ;  /* 0x0000002cff007e24 */ /* 0x000fe2000f8e00ff */
[----:B------:R-:W-:Y:S01]  /*12d00*/  R2UR UR6, R28 ;  /* 0x000000001c0672ca */ /* 0x000fe200000e0000 */
[----:B------:R-:W-:Y:S01]  /*12d10*/  ULDC.64 UR8, c[0x0][0x2d8] ;  /* 0x0000b60000087ab9 */ /* 0x000fe20000000a00 */
[----:B------:R-:W-:Y:S02]  /*12d20*/  R2UR UR7, R22 ;  /* 0x00000000160772ca */ /* 0x000fe400000e0000 */
[----:B------:R-:W-:Y:S02]  /*12d30*/  PLOP3.LUT P0, PT, PT, PT, UP0, 0x80, 0x0 ;  /* 0x000000000000781c */ /* 0x000fe40003f0f008 */
[C---:B------:R-:W-:Y:S02]  /*12d40*/  LOP3.LUT P2, RZ, R16.reuse, 0x4000, RZ, 0xc0, !PT ;  /* 0x0000400010ff7812 */ /* 0x040fe4000784c0ff */
[C---:B------:R-:W-:Y:S01]  /*12d50*/  LOP3.LUT P3, RZ, R16.reuse, 0x2000, RZ, 0xc0, !PT ;  /* 0x0000200010ff7812 */ /* 0x040fe2000786c0ff */
[----:B------:R-:W-:Y:S01]  /*12d60*/  @UP0 ULDC UR4, c[0x0][0x44c] ;  /* 0x0001130000040ab9 */ /* 0x000fe20000000800 */
[----:B------:R-:W-:-:S02]  /*12d70*/  LOP3.LUT P4, RZ, R16, 0x1000, RZ, 0xc0, !PT ;  /* 0x0000100010ff7812 */ /* 0x000fc4000788c0ff */
[----:B------:R-:W-:Y:S01]  /*12d80*/  LOP3.LUT P5, RZ, R16, 0x800, RZ, 0xc0, !PT ;  /* 0x0000080010ff7812 */ /* 0x000fe200078ac0ff */
[----:B------:R-:W-:-:S04]  /*12d90*/  UIMAD UR6, UR6, UR8, URZ ;  /* 0x00000008060672a4 */ /* 0x000fc8000f8e023f */
[----:B------:R-:W-:Y:S02]  /*12da0*/  UIMAD UR7, UR7, UR9, UR6 ;  /* 0x00000009070772a4 */ /* 0x000fe4000f8e0206 */
[----:B------:R-:W-:Y:S01]  /*12db0*/  USHF.R.S32.HI UR6, URZ, 0x1f, UR43 ;  /* 0x0000001f3f067899 */ /* 0x000fe2000801142b */
[----:B0-----:R-:W-:-:S05]  /*12dc0*/  IMAD.SHL.U32 R2, R2, 0x10, RZ ;  /* 0x0000001002027824 */ /* 0x001fca00078e00ff */
[----:B------:R-:W-:-:S05]  /*12dd0*/  LOP3.LUT R2, R36, 0x70, R2, 0xf8, !PT ;  /* 0x0000007024027812 */ /* 0x000fca00078ef802 */
[----:B------:R-:W-:-:S04]  /*12de0*/  IMAD R0, R0, 0x80, R2 ;  /* 0x0000008000007824 */ /* 0x000fc800078e0202 */
[----:B------:R-:W-:Y:S01]  /*12df0*/  @P0 IMAD.HI.U32 R3, R0, UR4, RZ ;  /* 0x0000000400030c27 */ /* 0x000fe2000f8e00ff */
[----:B------:R-:W-:Y:S01]  /*12e00*/  PLOP3.LUT P0, PT, PT, PT, UP0, 0x80, 0x0 ;  /* 0x000000000000781c */ /* 0x000fe20003f0f008 */
[----:B------:R-:W-:Y:S02]  /*12e10*/  @UP0 ULDC UR4, c[0x0][0x450] ;  /* 0x0001140000040ab9 */ /* 0x000fe40000000800 */
[----:B------:R-:W-:-:S10]  /*12e20*/  IMAD.MOV.U32 R2, RZ, RZ, R0 ;  /* 0x000000ffff027224 */ /* 0x000fd400078e0000 */
[----:B------:R-:W-:Y:S02]  /*12e30*/  @P0 SHF.R.U32.HI R2, RZ, UR4, R3 ;  /* 0x00000004ff020c19 */ /* 0x000fe40008011603 */
[----:B------:R-:W-:Y:S02]  /*12e40*/  R2UR UR4, R22 ;  /* 0x00000000160472ca */ /* 0x000fe400000e0000 */
[----:B------:R-:W-:-:S11]  /*12e50*/  IADD3 R5, -R2, RZ, RZ ;  /* 0x000000ff02057210 */ /* 0x000fd60007ffe1ff */
        /* <DEDUP_REMOVED lines=27> */
[----:B--2---:R-:W0:Y:S01]  /*13010*/  SHFL.IDX PT, R14, R5, RZ, 0x181f ;  /* 0x00181fff050e7589 */ /* 0x004e2200000e0000 */
[----:B------:R-:W-:-:S03]  /*13020*/  IMAD.U32 R3, RZ, RZ, UR44 ;  /* 0x0000002cff037e24 */ /* 0x000fc6000f8e00ff */
[----:B------:R-:W2:Y:S01]  /*13030*/  SHFL.IDX PT, R2, R4, RZ, 0x181f ;  /* 0x00181fff04027589 */ /* 0x000ea200000e0000 */
[----:B------:R-:W-:-:S03]  /*13040*/  IMAD R0, R3, 0x80, R36 ;  /* 0x0000008003007824 */ /* 0x000fc600078e0224 */
[----:B------:R-:W-:Y:S01]  /*13050*/  SHFL.IDX PT, R6, R4, 0x1, 0x181f ;  /* 0x00381f0004067f89 */ /* 0x000fe200000e0000 */
[C---:B------:R-:W-:Y:S01]  /*13060*/  VIADD R7, R0.reuse, 0x10 ;  /* 0x0000001000077836 */ /* 0x040fe20000000000 */
[----:B------:R-:W-:-:S13]  /*13070*/  ISETP.GE.AND P0, PT, R0, UR37, PT ;  /* 0x0000002500007c0c */ /* 0x000fda000bf06270 */
[----:B0-----:R-:W-:-:S05]  /*13080*/  @!P0 LEA R14, P1, R37, R14, 0x1 ;  /* 0x0000000e250e8211 */ /* 0x001fca00078208ff */
[----:B--2---:R-:W-:Y:S02]  /*13090*/  @!P0 IMAD.X R3, RZ, RZ, R2, P1 ;  /* 0x000000ffff038224 */ /* 0x004fe400008e0602 */
        /* <DEDUP_REMOVED lines=20> */
[----:B--2---:R-:W-:Y:S01]  /*131e0*/  @!P0 MOV R2, R14 ;  /* 0x0000000e00028202 */ /* 0x004fe20000000f00 */
[----:B------:R-:W-:Y:S01]  /*131f0*/  @!P0 IMAD.X R7, RZ, RZ, R6, P1 ;  /* 0x000000ffff078224 */ /* 0x000fe200008e0606 */
[----:B------:R-:W0:Y:S03]  /*13200*/  SHFL.IDX PT, R14, R5, 0x3, 0x181f ;  /* 0x00781f00050e7f89 */ /* 0x000e2600000e0000 */
[----:B------:R-:W-:Y:S01]  /*13210*/  @!P0 IMAD.MOV.U32 R3, RZ, RZ, R7 ;  /* 0x000000ffff038224 */ /* 0x000fe200078e0007 */
[----:B------:R-:W2:Y:S01]  /*13220*/  SHFL.IDX PT, R6, R4, 0x3, 0x181f ;  /* 0x00781f0004067f89 */ /* 0x000ea200000e0000 */
[----:B------:R-:W-:-:S03]  /*13230*/  VIADD R7, R0, 0x30 ;  /* 0x0000003000077836 */ /* 0x000fc60000000000 */
[----:B------:R-:W-:Y:S04]  /*13240*/  @!P0 LDGSTS.E.BYPASS.LTC128B.128 [R31+0x15400], desc[UR38][R2.64], !P2 ;  /* 0x15400000021f8fae */ /* 0x000fe8000d101d66 */
[----:B------:R-:W-:Y:S04]  /*13250*/  @!P0 LDGSTS.E.BYPASS.LTC128B.128 [R31+0x19400], desc[UR38][R2.64+0x80], !P3 ;  /* 0x19400080021f8fae */ /* 0x000fe8000d901d66 */
[----:B------:R-:W-:Y:S04]  /*13260*/  @!P0 LDGSTS.E.BYPASS.LTC128B.128 [R31+0x1d400], desc[UR38][R2.64+0x100], !P4 ;  /* 0x1d400100021f8fae */ /* 0x000fe8000e101d66 */
[----:B------:R3:W-:Y:S01]  /*13270*/  @!P0 LDGSTS.E.BYPASS.LTC128B.128 [R31+0x21400], desc[UR38][R2.64+0x180], !P5 ;  /* 0x21400180021f8fae */ /* 0x0007e2000e901d66 */
[----:B------:R-:W-:-:S13]  /*13280*/  ISETP.GE.AND P0, PT, R7, UR37, PT ;  /* 0x0000002507007c0c */ /* 0x000fda000bf06270 */
[----:B0-----:R-:W-:-:S05]  /*13290*/  @!P0 LEA R14, P1, R37, R14, 0x1 ;  /* 0x0000000e250e8211 */ /* 0x001fca00078208ff */
[----:B--2---:R-:W-:Y:S02]  /*132a0*/  @!P0 IMAD.X R7, RZ, RZ, R6, P1 ;  /* 0x000000ffff078224 */ /* 0x004fe400008e0606 */
[----:B---3--:R-:W-:Y:S01]  /*132b0*/  @!P0 IMAD.MOV.U32 R2, RZ, RZ, R14 ;  /* 0x000000ffff028224 */ /* 0x008fe200078e000e */
        /* <DEDUP_REMOVED lines=25> */
[----:B------:R-:W-:Y:S01]  /*13450*/  @!P0 IMAD.MOV.U32 R3, RZ, RZ, R7 ;  /* 0x000000ffff038224 */ /* 0x000fe200078e0007 */
[----:B------:R-:W-:Y:S02]  /*13460*/  IADD3 R7, R0, 0x60, RZ ;  /* 0x0000006000077810 */ /* 0x000fe40007ffe0ff */
        /* <DEDUP_REMOVED lines=9> */
[----:B------:R0:W2:Y:S01]  /*13500*/  SHFL.IDX PT, R6, R4, 0x7, 0x181f ;  /* 0x00f81f0004067f89 */ /* 0x0000a200000e0000 */
[----:B------:R-:W-:-:S03]  /*13510*/  @!P0 IMAD.MOV.U32 R3, RZ, RZ, R7 ;  /* 0x000000ffff038224 */ /* 0x000fc600078e0007 */
[----:B------:R0:W3:Y:S04]  /*13520*/  SHFL.IDX PT, R14, R5, 0x7, 0x181f ;  /* 0x00f81f00050e7f89 */ /* 0x0000e800000e0000 */
[----:B------:R0:W-:Y:S04]  /*13530*/  @!P0 LDGSTS.E.BYPASS.LTC128B.128 [R31+0x17400], desc[UR38][R2.64], !P2 ;  /* 0x17400000021f8fae */ /* 0x0001e8000d101d66 */
[----:B------:R0:W-:Y:S04]  /*13540*/  @!P0 LDGSTS.E.BYPASS.LTC128B.128 [R31+0x1b400], desc[UR38][R2.64+0x80], !P3 ;  /* 0x1b400080021f8fae */ /* 0x0001e8000d901d66 */
[----:B------:R0:W-:Y:S04]  /*13550*/  @!P0 LDGSTS.E.BYPASS.LTC128B.128 [R31+0x1f400], desc[UR38][R2.64+0x100], !P4 ;  /* 0x1f400100021f8fae */ /* 0x0001e8000e101d66 */
[----:B------:R0:W-:Y:S02]  /*13560*/  @!P0 LDGSTS.E.BYPASS.LTC128B.128 [R31+0x23400], desc[UR38][R2.64+0x180], !P5 ;  /* 0x23400180021f8fae */ /* 0x0001e4000e901d66 */
.L_x_2354:
[----:B------:R-:W-:-:S05]  /*13570*/  VIADD R0, R0, 0x70 ;  /* 0x0000007000007836 */ /* 0x000fca0000000000 */
[----:B------:R-:W-:-:S13]  /*13580*/  ISETP.GE.AND P0, PT, R0, UR37, PT ;  /* 0x0000002500007c0c */ /* 0x000fda000bf06270 */
[----:B0--3--:R-:W-:-:S05]  /*13590*/  @!P0 LEA R2, P1, R37, R14, 0x1 ;  /* 0x0000000e25028211 */ /* 0x009fca00078208ff */
        /* <DEDUP_REMOVED lines=10> */
.L_x_2280:
        /* <DEDUP_REMOVED lines=18> */
.L_x_2355:
[----:B------:R-:W-:Y:S05]  /*13760*/  BSYNC B0 ;  /* 0x0000000000007941 */ /* 0x000fea0003800000 */
.L_x_2281:
[----:B------:R-:W-:-:S06]  /*13770*/  UISETP.GE.AND UP0, UPT, UR45, 0x2, UPT ;  /* 0x000000022d00788c */ /* 0x000fcc000bf06270 */
[----:B------:R-:W-:-:S13]  /*13780*/  PLOP3.LUT P0, PT, PT, PT, UP0, 0x40, 0x0 ;  /* 0x000000000000781c */ /* 0x000fda0003f0e808 */
[----:B------:R-:W-:Y:S05]  /*13790*/  @P0 BRA `(.L_x_2283) ;  /* 0x0000000c00fc0947 */ /* 0x000fea0003800000 */
[----:B------:R-:W-:Y:S01]  /*137a0*/  UIADD3 UR4, UR45, -0x2, URZ ;  /* 0xfffffffe2d047890 */ /* 0x000fe2000fffe03f */
[----:B------:R-:W-:Y:S01]  /*137b0*/  BSSY B0, `(.L_x_2283) ;  /* 0x00000fd000007945 */ /* 0x000fe20003800000 */
[----:B------:R-:W-:Y:S02]  /*137c0*/  IMAD.MOV.U32 R10, RZ, RZ, R26 ;  /* 0x000000ffff0a7224 */ /* 0x000fe400078e001a */
[----:B------:R-:W-:Y:S02]  /*137d0*/  IMAD.MOV.U32 R7, RZ, RZ, R23 ;  /* 0x000000ffff077224 */ /* 0x000fe400078e0017 */
[----:B------:R-:W-:Y:S02]  /*137e0*/  IMAD.MOV.U32 R27, RZ, RZ, R24 ;  /* 0x000000ffff1b7224 */ /* 0x000fe400078e0018 */
[----:B0-----:R-:W-:-:S07]  /*137f0*/  IMAD.U32 R0, RZ, RZ, UR4 ;  /* 0x00000004ff007e24 */ /* 0x001fce000f8e00ff */
.L_x_2296:
[----:B------:R-:W0:Y:S01]  /*13800*/  S2R R2, SR_TID.X ;  /* 0x0000000000027919 */ /* 0x000e220000002100 */
[----:B------:R-:W2:Y:S01]  /*13810*/  LDC R3, c[0x0][0x430] ;  /* 0x00010c00ff037b82 */ /* 0x000ea20000000800 */
[----:B------:R-:W-:Y:S01]  /*13820*/  IMAD R6, R0, 0x50, R32 ;  /* 0x0000005000067824 */ /* 0x000fe200078e0220 */
[----:B------:R-:W-:Y:S01]  /*13830*/  LOP3.LUT P1, RZ, R16, 0x200, RZ, 0xc0, !PT ;  /* 0x0000020010ff7812 */ /* 0x000fe2000782c0ff */
[----:B------:R-:W-:Y:S01]  /*13840*/  VIADD R23, R7, 0x1 ;  /* 0x0000000107177836 */ /* 0x000fe20000000000 */
[----:B--2---:R-:W-:Y:S01]  /*13850*/  ISETP.NE.AND P0, PT, R3, 0x1, PT ;  /* 0x000000010300780c */ /* 0x004fe20003f05270 */
[----:B0-----:R-:W-:-:S05]  /*13860*/  IMAD.SHL.U32 R2, R2, 0x10, RZ ;  /* 0x0000001002027824 */ /* 0x001fca00078e00ff */
[----:B------:R-:W-:-:S07]  /*13870*/  LOP3.LUT R2, R36, 0x70, R2, 0xf8, !PT ;  /* 0x0000007024027812 */ /* 0x000fce00078ef802 */
[----:B------:R-:W0:Y:S01]  /*13880*/  @P0 LDC R3, c[0x0][0x434] ;  /* 0x00010d00ff030b82 */ /* 0x000e220000000800 */
[C---:B------:R-:W-:Y:S01]  /*13890*/  ISETP.GT.U32.AND P2, PT, R2.reuse, 0x4f, PT ;  /* 0x0000004f0200780c */ /* 0x040fe20003f44070 */
[----:B------:R-:W-:-:S06]  /*138a0*/  IMAD.IADD R6, R2, 0x1, R6 ;  /* 0x0000000102067824 */ /* 0x000fcc00078e0206 */
[----:B------:R-:W2:Y:S01]  /*138b0*/  @P0 LDC R9, c[0x0][0x438] ;  /* 0x00010e00ff090b82 */ /* 0x000ea20000000800 */
[----:B------:R-:W-:-:S07]  /*138c0*/  MOV R11, R6 ;  /* 0x00000006000b7202 */ /* 0x000fce0000000f00 */
[----:B------:R-:W3:Y:S01]  /*138d0*/  @!P2 LDC.64 R4, c[0x0][0x428] ;  /* 0x00010a00ff04ab82 */ /* 0x000ee20000000a00 */
[----:B0-----:R-:W-:-:S05]  /*138e0*/  @P0 IMAD.HI.U32 R2, R6, R3, RZ ;  /* 0x0000000306020227 */ /* 0x001fca00078e00ff */
[----:B--2---:R-:W-:Y:S02]  /*138f0*/  @P0 SHF.R.U32.HI R11, RZ, R9, R2 ;  /* 0x00000009ff0b0219 */ /* 0x004fe40000011602 */
[----:B-1----:R-:W0:Y:S02]  /*13900*/  @!P2 LDC.64 R8, c[0x0][0x418] ;  /* 0x00010600ff08ab82 */ /* 0x002e240000000a00 */
[----:B------:R-:W-:Y:S01]  /*13910*/  @!P2 SHF.R.S32.HI R3, RZ, 0x1f, R11 ;  /* 0x0000001fff03a819 */ /* 0x000fe2000001140b */
[----:B---3--:R-:W-:-:S04]  /*13920*/  @!P2 IMAD R2, R33, R4, RZ ;  /* 0x000000042102a224 */ /* 0x008fc800078e02ff */
[----:B------:R-:W-:Y:S02]  /*13930*/  @!P2 IMAD R5, R29, R5, R2 ;  /* 0x000000051d05a224 */ /* 0x000fe400078e0202 */
[----:B------:R-:W-:-:S04]  /*13940*/  @!P2 IMAD.MOV.U32 R2, RZ, RZ, R11 ;  /* 0x000000ffff02a224 */ /* 0x000fc800078e000b */
[----:B------:R-:W-:-:S04]  /*13950*/  @!P2 IMAD.WIDE.U32 R2, R29, R4, R2 ;  /* 0x000000041d02a225 */ /* 0x000fc800078e0002 */
[----:B------:R-:W-:Y:S02]  /*13960*/  @!P2 IMAD.IADD R3, R5, 0x1, R3 ;  /* 0x000000010503a824 */ /* 0x000fe400078e0203 */
[----:B------:R-:W-:Y:S01]  /*13970*/  IMAD.MOV.U32 R4, RZ, RZ, RZ ;  /* 0x000000ffff047224 */ /* 0x000fe200078e00ff */
[----:B0-----:R-:W-:-:S04]  /*13980*/  @!P2 LEA R8, P0, R2, R8, 0x2 ;  /* 0x000000080208a211 */ /* 0x001fc800078010ff */
[----:B------:R-:W-:Y:S01]  /*13990*/  @!P2 LEA.HI.X R9, R2, R9, R3, 0x2, P0 ;  /* 0x000000090209a211 */ /* 0x000fe200000f1403 */
[----:B------:R-:W-:Y:S01]  /*139a0*/  IMAD.MOV R5, RZ, RZ, -R11 ;  /* 0x000000ffff057224 */ /* 0x000fe200078e0a0b */
[----:B------:R-:W-:-:S03]  /*139b0*/  ISETP.NE.AND P0, PT, R23, 0x2, PT ;  /* 0x000000021700780c */ /* 0x000fc60003f05270 */
[----:B------:R0:W5:Y:S01]  /*139c0*/  @!P2 LDG.E R4, desc[UR38][R8.64] ;  /* 0x000000260804a981 */ /* 0x000162000c1e1900 */
[----:B------:R-:W-:Y:S05]  /*139d0*/  YIELD ;  /* 0x0000000000007946 */ /* 0x000fea0003800000 */
[----:B------:R-:W-:Y:S01]  /*139e0*/  ULDC UR4, c[0x0][0x430] ;  /* 0x00010c0000047ab9 */ /* 0x000fe20000000800 */
[----:B------:R-:W-:Y:S01]  /*139f0*/  SEL R3, RZ, 0x1, P0 ;  /* 0x00000001ff037807 */ /* 0x000fe20000000000 */
[----:B------:R-:W-:Y:S01]  /*13a00*/  IMAD R5, R5, UR4, R6 ;  /* 0x0000000405057c24 */ /* 0x000fe2000f8e0206 */
[----:B------:R-:W-:Y:S01]  /*13a10*/  SEL R23, R23, RZ, P0 ;  /* 0x000000ff17177207 */ /* 0x000fe20000000000 */
[----:B------:R-:W-:Y:S01]  /*13a20*/  IMAD.MOV.U32 R24, RZ, RZ, R0 ;  /* 0x000000ffff187224 */ /* 0x000fe200078e0000 */
[----:B------:R-:W-:Y:S01]  /*13a30*/  LOP3.LUT R26, R10, R3, RZ, 0x3c, !PT ;  /* 0x000000030a1a7212 */ /* 0x000fe200078e3cff */
[----:B------:R-:W-:Y:S06]  /*13a40*/  @!P1 BRA `(.L_x_2284) ;  /* 0x0000000000049947 */ /* 0x000fec0003800000 */
[----:B------:R-:W-:Y:S01]  /*13a50*/  BPT.TRAP 0x1 ;  /* 0x000000040000795c */ /* 0x000fe20000300000 */
.L_x_2284:
[----:B------:R-:W-:Y:S01]  /*13a60*/  IMAD R6, R23, 0x8, R17 ;  /* 0x0000000817067824 */ /* 0x000fe200078e0211 */
[----:B------:R-:W-:Y:S01]  /*13a70*/  SHF.L.U32 R3, R26, 0x1f, RZ ;  /* 0x0000001f1a037819 */ /* 0x000fe200000006ff */
[----:B------:R-:W-:Y:S03]  /*13a80*/  BSSY B1, `(.L_x_2285) ;  /* 0x0000003000017945 */ /* 0x000fe60003800000 */
[----:B------:R-:W1:Y:S02]  /*13a90*/  SYNCS.PHASECHK.TRANS64.TRYWAIT P0, [R6+URZ+0x38840], R3 ;  /* 0x03884003060075a7 */ /* 0x000e64000800017f */
[----:B-1----:R-:W-:Y:S05]  /*13aa0*/  @!P0 BRA `(.L_x_2286) ;  /* 0x0000002c00e48947 */ /* 0x002fea0003800000 */
.L_x_2356:
[----:B------:R-:W-:Y:S05]  /*13ab0*/  BSYNC B1 ;  /* 0x0000000000017941 */ /* 0x000fea0003800000 */
.L_x_2285:
[----:B------:R-:W-:Y:S01]  /*13ac0*/  SHF.R.S32.HI R21, RZ, 0x1f, R5 ;  /* 0x0000001fff157819 */ /* 0x000fe20000011405 */
[----:B------:R-:W-:Y:S01]  /*13ad0*/  ULDC.64 UR4, c[0x0][0x300] ;  /* 0x0000c00000047ab9 */ /* 0x000fe20000000a00 */
[----:B-----5:R-:W-:Y:S01]  /*13ae0*/  SHF.R.S32.HI R25, RZ, 0x1f, R4 ;  /* 0x0000001fff197819 */ /* 0x020fe20000011404 */
[----:B-1----:R-:W-:Y:S01]  /*13af0*/  IMAD.WIDE.U32 R2, R5, UR4, RZ ;  /* 0x0000000405027c25 */ /* 0x002fe2000f8e00ff */
[C---:B------:R-:W-:Y:S02]  /*13b00*/  LOP3.LUT P4, RZ, R16.reuse, 0x10, RZ, 0xc0, !PT ;  /* 0x0000001010ff7812 */ /* 0x040fe4000788c0ff */
[C---:B------:R-:W-:Y:S01]  /*13b10*/  LOP3.LUT P3, RZ, R16.reuse, 0x8, RZ, 0xc0, !PT ;  /* 0x0000000810ff7812 */ /* 0x040fe2000786c0ff */
[----:B------:R-:W-:Y:S01]  /*13b20*/  IMAD R0, R21, UR4, RZ ;  /* 0x0000000415007c24 */ /* 0x000fe2000f8e02ff */
[C---:B------:R-:W-:Y:S02]  /*13b30*/  LOP3.LUT P2, RZ, R16.reuse, 0x4, RZ, 0xc0, !PT ;  /* 0x0000000410ff7812 */ /* 0x040fe4000784c0ff */
[----:B------:R-:W-:Y:S01]  /*13b40*/  LOP3.LUT P1, RZ, R16, 0x2, RZ, 0xc0, !PT ;  /* 0x0000000210ff7812 */ /* 0x000fe2000782c0ff */
[----:B0-----:R-:W-:Y:S01]  /*13b50*/  IMAD R9, R5, UR5, R0 ;  /* 0x0000000505097c24 */ /* 0x001fe2000f8e0200 */
        /* <DEDUP_REMOVED lines=14> */
[----:B------:R-:W-:-:S03]  /*13c40*/  IMAD R9, R23, 0x5000, R30 ;  /* 0x0000500017097824 */ /* 0x000fc600078e021e */
        /* <DEDUP_REMOVED lines=15> */
[----:B------:R-:W0:Y:S02]  /*13d40*/  SHFL.IDX PT, R14, R8, 0x2, 0x181f ;  /* 0x00581f00080e7f89 */ /* 0x000e2400000e0000 */
[----:B------:R-:W-:Y:S02]  /*13d50*/  IADD3.X R3, RZ, R35, RZ, P0, !PT ;  /* 0x00000023ff037210 */ /* 0x000fe400007fe4ff */
        /* <DEDUP_REMOVED lines=21> */
.L_x_2368:
        /* <DEDUP_REMOVED lines=11> */
.L_x_2288:
        /* <DEDUP_REMOVED lines=10> */
.L_x_2289:
[----:B------:R1:W-:Y:S01]  /*14000*/  SYNCS.ARRIVE.TRANS64.A1T0 RZ, [R6+URZ+0x38830], RZ ;  /* 0x038830ff06ff79a7 */ /* 0x0003e2000810003f */
[----:B------:R-:W-:Y:S05]  /*14010*/  @!P2 BRA `(.L_x_2290) ;  /* 0x000000000004a947 */ /* 0x000fea0003800000 */
[----:B------:R-:W-:Y:S01]  /*14020*/  BPT.TRAP 0x1 ;  /* 0x000000040000795c */ /* 0x000fe20000300000 */
.L_x_2290:
[----:B0-----:R-:W-:Y:S01]  /*14030*/  SHF.L.U32 R3, R10, 0x1f, RZ ;  /* 0x0000001f0a037819 */ /* 0x001fe200000006ff */
[----:B-1----:R-:W-:Y:S01]  /*14040*/  IMAD R6, R7, 0x8, R17 ;  /* 0x0000000807067824 */ /* 0x002fe200078e0211 */
[----:B------:R-:W-:Y:S03]  /*14050*/  BSSY B1, `(.L_x_2291) ;  /* 0x0000003000017945 */ /* 0x000fe60003800000 */
[----:B------:R-:W0:Y:S02]  /*14060*/  SYNCS.PHASECHK.TRANS64.TRYWAIT P0, [R6+URZ+0x38860], R3 ;  /* 0x03886003060075a7 */ /* 0x000e24000800017f */
[----:B0-----:R-:W-:Y:S05]  /*14070*/  @!P0 BRA `(.L_x_2292) ;  /* 0x0000003000048947 */ /* 0x001fea0003800000 */
.L_x_2369:
[----:B------:R-:W-:Y:S05]  /*14080*/  BSYNC B1 ;  /* 0x0000000000017941 */ /* 0x000fea0003800000 */
.L_x_2291:
[----:B------:R-:W-:Y:S01]  /*14090*/  IMAD.MOV.U32 R2, RZ, RZ, -0x50 ;  /* 0xffffffb0ff027424 */ /* 0x000fe200078e00ff */
[----:B------:R-:W-:Y:S01]  /*140a0*/  UMOV UR4, 0xffffffff ;  /* 0xffffffff00047882 */ /* 0x000fe20000000000 */
[C---:B------:R-:W-:Y:S01]  /*140b0*/  LOP3.LUT P4, RZ, R16.reuse, 0x100, RZ, 0xc0, !PT ;  /* 0x0000010010ff7812 */ /* 0x040fe2000788c0ff */
[----:B------:R-:W-:Y:S01]  /*140c0*/  IMAD R7, R7, 0x5000, R30 ;  /* 0x0000500007077824 */ /* 0x000fe200078e021e */
[C---:B------:R-:W-:Y:S01]  /*140d0*/  LOP3.LUT P3, RZ, R16.reuse, 0x80, RZ, 0xc0, !PT ;  /* 0x0000008010ff7812 */ /* 0x040fe2000786c0ff */
[----:B0-----:R-:W-:Y:S01]  /*140e0*/  IMAD R3, R27, R2, UR36 ;  /* 0x000000241b037e24 */ /* 0x001fe2000f8e0202 */
        /* <DEDUP_REMOVED lines=55> */
.L_x_2381:
        /* <DEDUP_REMOVED lines=30> */
[----:B------:R-:W-:-:S04]  /*14640*/  LEA R18, P0, R2, UR4, 0x1 ;  /* 0x0000000402127c11 */ /* 0x000fc8000f8008ff */
[----:B------:R-:W-:Y:S02]  /*14650*/  LEA.HI.X R19, R2, UR5, R3, 0x1, P0 ;  /* 0x0000000502137c11 */ /* 0x000fe400080f0c03 */
[----:B------:R-:W-:-:S13]  /*14660*/  PLOP3.LUT P0, PT, PT, PT, PT, 0x80, 0x0 ;  /* 0x000000000000781c */ /* 0x000fda0003f0f070 */
.L_x_2294:
        /* <DEDUP_REMOVED lines=10> */
.L_x_2295:
[C---:B------:R-:W-:Y:S01]  /*14710*/  ISETP.GT.AND P0, PT, R24.reuse, RZ, PT ;  /* 0x000000ff1800720c */ /* 0x040fe20003f04270 */
[----:B------:R0:W-:Y:S01]  /*14720*/  SYNCS.ARRIVE.TRANS64.A1T0 RZ, [R6+URZ+0x38850], RZ ;  /* 0x038850ff06ff79a7 */ /* 0x0001e2000810003f */
[----:B------:R-:W-:Y:S02]  /*14730*/  VIADD R0, R24, 0xffffffff ;  /* 0xffffffff18007836 */ /* 0x000fe40000000000 */
[----:B------:R-:W-:Y:S02]  /*14740*/  IMAD.MOV.U32 R10, RZ, RZ, R26 ;  /* 0x000000ffff0a7224 */ /* 0x000fe400078e001a */
[----:B------:R-:W-:Y:S02]  /*14750*/  IMAD.MOV.U32 R7, RZ, RZ, R23 ;  /* 0x000000ffff077224 */ /* 0x000fe400078e0017 */
[----:B------:R-:W-:-:S05]  /*14760*/  IMAD.MOV.U32 R27, RZ, RZ, R24 ;  /* 0x000000ffff1b7224 */ /* 0x000fca00078e0018 */
[----:B0-----:R-:W-:Y:S05]  /*14770*/  @P0 BRA `(.L_x_2296) ;  /* 0xfffffff000200947 */ /* 0x001fea000383ffff */
[----:B------:R-:W-:Y:S05]  /*14780*/  BSYNC B0 ;  /* 0x0000000000007941 */ /* 0x000fea0003800000 */
.L_x_2283:
[----:B0-----:R-:W0:Y:S01]  /*14790*/  S2R R0, SR_TID.X ;  /* 0x0000000000007919 */ /* 0x001e220000002100 */
[----:B------:R-:W-:Y:S01]  /*147a0*/  BSSY B0, `(.L_x_2297) ;  /* 0x0000010000007945 */ /* 0x000fe20003800000 */
[----:B0-----:R-:W-:-:S04]  /*147b0*/  LOP3.LUT R0, R0, 0x7f, RZ, 0xc0, !PT ;  /* 0x0000007f00007812 */ /* 0x001fc800078ec0ff */
[----:B------:R-:W-:-:S13]  /*147c0*/  ISETP.NE.AND P2, PT, R0, RZ, PT ;  /* 0x000000ff0000720c */ /* 0x000fda0003f45270 */
[----:B------:R-:W-:Y:S05]  /*147d0*/  @P2 BRA `(.L_x_2298) ;  /* 0x0000000000302947 */ /* 0x000fea0003800000 */
[----:B------:R-:W0:Y:S01]  /*147e0*/  S2R R7, SR_LANEID ;  /* 0x0000000000077919 */ /* 0x000e220000000000 */
[----:B------:R-:W-:Y:S01]  /*147f0*/  VOTEU.ANY UR4, UPT, PT ;  /* 0x0000000000047886 */ /* 0x000fe200038e0100 */
[----:B------:R-:W2:Y:S01]  /*14800*/  LDC.64 R2, c[0x0][0xc80] ;  /* 0x00032000ff027b82 */ /* 0x000ea20000000a00 */
[----:B------:R-:W0:Y:S08]  /*14810*/  FLO.U32 R0, UR4 ;  /* 0x0000000400007d00 */ /* 0x000e3000080e0000 */
[----:B------:R-:W2:Y:S01]  /*14820*/  POPC R5, UR4 ;  /* 0x0000000400057d09 */ /* 0x000ea20008000000 */
[----:B0-----:R-:W-:-:S13]  /*14830*/  ISETP.EQ.U32.AND P0, PT, R0, R7, PT ;  /* 0x000000070000720c */ /* 0x001fda0003f02070 */
[----:B--2---:R-:W2:Y:S01]  /*14840*/  @P0 ATOMG.E.ADD.STRONG.GPU PT, R3, desc[UR38][R2.64], R5 ;  /* 0x00000005020309a8 */ /* 0x004ea200081ee1e6 */
[----:B------:R-:W0:Y:S02]  /*14850*/  S2R R4, SR_LTMASK ;  /* 0x0000000000047919 */ /* 0x000e240000003900 */
[----:B0-----:R-:W-:-:S04]  /*14860*/  LOP3.LUT R4, R4, UR4, RZ, 0xc0, !PT ;  /* 0x0000000404047c12 */ /* 0x001fc8000f8ec0ff */
[----:B------:R-:W0:Y:S01]  /*14870*/  POPC R7, R4 ;  /* 0x0000000400077309 */ /* 0x000e220000000000 */
[----:B--2---:R-:W0:Y:S02]  /*14880*/  SHFL.IDX PT, R0, R3, R0, 0x1f ;  /* 0x00001f0003007589 */ /* 0x004e2400000e0000 */
[----:B0-----:R-:W-:-:S07]  /*14890*/  IADD3 R34, R0, UR46, R7 ;  /* 0x0000002e00227c10 */ /* 0x001fce000fffe007 */
.L_x_2298:
[----:B------:R-:W-:Y:S05]  /*148a0*/  BSYNC B0 ;  /* 0x0000000000007941 */ /* 0x000fea0003800000 */
.L_x_2297:
[----:B------:R-:W-:-:S13]  /*148b0*/  LOP3.LUT P0, RZ, R16, 0x200, RZ, 0xc0, !PT ;  /* 0x0000020010ff7812 */ /* 0x000fda000780c0ff */
[----:B------:R-:W-:Y:S05]  /*148c0*/  @!P0 BRA `(.L_x_2299) ;  /* 0x0000000000048947 */ /* 0x000fea0003800000 */
[----:B------:R-:W-:Y:S01]  /*148d0*/  BPT.TRAP 0x1 ;  /* 0x000000040000795c */ /* 0x000fe20000300000 */
.L_x_2299:
[----:B------:R-:W-:Y:S01]  /*148e0*/  IMAD R4, R23, 0x8, R17 ;  /* 0x0000000817047824 */ /* 0x000fe200078e0211 */
[----:B------:R-:W-:Y:S01]  /*148f0*/  SHF.L.U32 R3, R26, 0x1f, RZ ;  /* 0x0000001f1a037819 */ /* 0x000fe200000006ff */
[----:B------:R-:W-:Y:S01]  /*14900*/  IMAD.MOV.U32 R5, RZ, RZ, -0x50 ;  /* 0xffffffb0ff057424 */ /* 0x000fe200078e00ff */
[----:B------:R-:W-:Y:S02]  /*14910*/  BSSY B0, `(.L_x_2300) ;  /* 0x0000004000007945 */ /* 0x000fe40003800000 */
[----:B------:R-:W0:Y:S01]  /*14920*/  SYNCS.PHASECHK.TRANS64.TRYWAIT P0, [R4+URZ+0x38860], R3 ;  /* 0x03886003040075a7 */ /* 0x000e22000800017f */
[----:B------:R-:W-:Y:S01]  /*14930*/  IMAD R5, R24, R5, UR36 ;  /* 0x0000002418057e24 */ /* 0x000fe2000f8e0205 */
[----:B0-----:R-:W-:Y:S06]  /*14940*/  @!P0 BRA `(.L_x_2301) ;  /* 0x0000002c00ac8947 */ /* 0x001fec0003800000 */
.L_x_2382:
[----:B------:R-:W-:Y:S05]  /*14950*/  BSYNC B0 ;  /* 0x0000000000007941 */ /* 0x000fea0003800000 */
.L_x_2300:
[----:B------:R-:W-:Y:S01]  /*14960*/  UMOV UR4, 0xffffffff ;  /* 0xffffffff00047882 */ /* 0x000fe20000000000 */
[C---:B------:R-:W-:Y:S01]  /*14970*/  LOP3.LUT P5, RZ, R16.reuse, 0x100, RZ, 0xc0, !PT ;  /* 0x0000010010ff7812 */ /* 0x040fe200078ac0ff */
[----:B-1----:R-:W-:Y:S01]  /*14980*/  IMAD R8, R23, 0x5000, R30 ;  /* 0x0000500017087824 */ /* 0x002fe200078e021e */
        /* <DEDUP_REMOVED lines=24> */
[----:B------:R-:W-:Y:S01]  /*14b10*/  ISETP.LT.OR P0, PT, R5, 0x11, P5 ;  /* 0x000000110500780c */ /* 0x000fe20002f01670 */
[----:B------:R-:W1:-:S12]  /*14b20*/  SHFL.IDX PT, R7, R19, 0x2, 0x181f ;  /* 0x00581f0013077f89 */ /* 0x000e5800000e0000 */
        /* <DEDUP_REMOVED lines=8> */
[----:B------:R-:W0:Y:S03]  /*14bb0*/  SHFL.IDX PT, R14, R18, 0x3, 0x181f ;  /* 0x00781f00120e7f89 */ /* 0x000e2600000e0000 */
[----:B-1----:R-:W-:Y:S01]  /*14bc0*/  IMAD.X R3, RZ, RZ, R7, P0 ;  /* 0x000000ffff037224 */ /* 0x002fe200000e0607 */
        /* <DEDUP_REMOVED lines=11> */
[----:B------:R3:W4:Y:S02]  /*14c80*/  SHFL.IDX PT, R14, R18, 0x4, 0x181f ;  /* 0x00981f00120e7f89 */ /* 0x00072400000e0000 */
[----:B-1----:R-:W-:Y:S02]  /*14c90*/  IADD3.X R3, RZ, R7, RZ, P0, !PT ;  /* 0x00000007ff037210 */ /* 0x002fe400007fe4ff */
        /* <DEDUP_REMOVED lines=8> */
.L_x_2394:
        /* <DEDUP_REMOVED lines=15> */
.L_x_2303:
        /* <DEDUP_REMOVED lines=10> */
.L_x_2304:
[----:B------:R1:W-:Y:S01]  /*14eb0*/  SYNCS.ARRIVE.TRANS64.A1T0 RZ, [R4+URZ+0x38850], RZ ;  /* 0x038850ff04ff79a7 */ /* 0x0003e2000810003f */
[----:B------:R-:W-:-:S05]  /*14ec0*/  VIADD R23, R23, 0x1 ;  /* 0x0000000117177836 */ /* 0x000fca0000000000 */
[----:B------:R-:W-:-:S04]  /*14ed0*/  ISETP.NE.AND P0, PT, R23, 0x2, PT ;  /* 0x000000021700780c */ /* 0x000fc80003f05270 */
[----:B0-----:R-:W-:Y:S02]  /*14ee0*/  SEL R3, RZ, 0x1, P0 ;  /* 0x00000001ff037807 */ /* 0x001fe40000000000 */
[----:B------:R-:W-:Y:S02]  /*14ef0*/  SEL R23, R23, RZ, P0 ;  /* 0x000000ff17177207 */ /* 0x000fe40000000000 */
[----:B-1----:R-:W-:-:S07]  /*14f00*/  LOP3.LUT R26, R26, R3, RZ, 0x3c, !PT ;  /* 0x000000031a1a7212 */ /* 0x002fce00078e3cff */
.L_x_2262:
[----:B------:R-:W-:Y:S05]  /*14f10*/  BSYNC B7 ;  /* 0x0000000000077941 */ /* 0x000fea0003800000 */
.L_x_2260:
        /* <DEDUP_REMOVED lines=11> */
.L_x_2305:
[----:B------:R-:W-:-:S03]  /*14fd0*/  UMOV UR4, 0xffffffff ;  /* 0xffffffff00047882 */ /* 0x000fc60000000000 */
[----:B------:R-:W-:Y:S05]  /*14fe0*/  BRA.DIV UR4, `(.L_x_2307) ;  /* 0x0000003204087947 */ /* 0x000fea000b800000 */
[----:B------:R0:W1:Y:S02]  /*14ff0*/  SHFL.IDX PT, R14, R34, RZ, 0x1f ;  /* 0x00001fff220e7589 */ /* 0x00006400000e0000 */
.L_x_2397:
        /* <DEDUP_REMOVED lines=8> */
.L_x_2306:
[----:B------:R-:W-:Y:S02]  /*15080*/  ULDC UR4, c[0x0][0xc38] ;  /* 0x00030e0000047ab9 */ /* 0x000fe40000000800 */
[----:B-1----:R-:W-:-:S13]  /*15090*/  ISETP.GE.AND P0, PT, R34, UR4, PT ;  /* 0x0000000422007c0c */ /* 0x002fda000bf06270 */
[----:B------:R-:W-:Y:S05]  /*150a0*/  @!P0 BRA `(.L_x_2308) ;  /* 0xffffffc400648947 */ /* 0x000fea000383ffff */
.L_x_2257:
[----:B------:R-:W2:Y:S01]  /*150b0*/  LDL.LU R0, [R1] ;  /* 0x0000000001007983 */ /* 0x000ea20000300800 */
[----:B------:R-:W-:Y:S01]  /*150c0*/  BSSY B0, `(.L_x_2309) ;  /* 0x000000b000007945 */ /* 0x000fe20003800000 */
[----:B------:R-:W1:Y:S01]  /*150d0*/  S2R R5, SR_CgaCtaId ;  /* 0x0000000000057919 */ /* 0x000e620000008800 */
[----:B--2---:R-:W-:-:S05]  /*150e0*/  VIADD R0, R0, 0x1 ;  /* 0x0000000100007836 */ /* 0x004fca0000000000 */
        /* <DEDUP_REMOVED lines=8> */
.L_x_2398:
[----:B------:R-:W-:Y:S05]  /*15170*/  BSYNC B0 ;  /* 0x0000000000007941 */ /* 0x000fea0003800000 */
.L_x_2309:
[----:B------:R-:W-:-:S03]  /*15180*/  UMOV UR4, 0xffffffff ;  /* 0xffffffff00047882 */ /* 0x000fc60000000000 */
[----:B------:R-:W-:Y:S05]  /*15190*/  BRA.DIV UR4, `(.L_x_2311) ;  /* 0x0000002e04d87947 */ /* 0x000fea000b800000 */
[----:B-1----:R-:W1:Y:S02]  /*151a0*/  S2R R0, SR_TID.X ;  /* 0x0000000000007919 */ /* 0x002e640000002100 */
[----:B-1----:R-:W-:-:S04]  /*151b0*/  SHF.R.U32.HI R0, RZ, 0x5, R0 ;  /* 0x00000005ff007819 */ /* 0x002fc80000011600 */
[----:B------:R-:W-:-:S05]  /*151c0*/  LOP3.LUT R0, R0, 0x3, RZ, 0xc0, !PT ;  /* 0x0000000300007812 */ /* 0x000fca00078ec0ff */
[----:B------:R1:W2:Y:S02]  /*151d0*/  SHFL.IDX PT, R14, R0, RZ, 0x1f ;  /* 0x00001fff000e7589 */ /* 0x0002a400000e0000 */
.L_x_2401:
[----:B--2---:R-:W-:Y:S01]  /*151e0*/  ISETP.NE.AND P0, PT, R14, RZ, PT ;  /* 0x000000ff0e00720c */ /* 0x004fe20003f05270 */
[----:B------:R-:W-:-:S12]  /*151f0*/  BSSY B0, `(.L_x_2312) ;  /* 0x0000026000007945 */ /* 0x000fd80003800000 */
[----:B------:R-:W-:Y:S05]  /*15200*/  @P0 BRA `(.L_x_2313) ;  /* 0x0000000000900947 */ /* 0x000fea0003800000 */
[----:B------:R-:W-:-:S03]  /*15210*/  UMOV UR4, 0xffffffff ;  /* 0xffffffff00047882 */ /* 0x000fc60000000000 */
[----:B------:R-:W-:Y:S05]  /*15220*/  BRA.DIV UR4, `(.L_x_2314) ;  /* 0x0000002e04e87947 */ /* 0x000fea000b800000 */
[----:B------:R-:W-:-:S13]  /*15230*/  ELECT P6, URZ, PT ;  /* 0x00000000003f782f */ /* 0x000fda00038c0000 */
.L_x_2404:
        /* <DEDUP_REMOVED lines=8> */
.L_x_2315:
[C---:B------:R-:W-:Y:S01]  /*152c0*/  IMAD R5, R23.reuse, 0x8, R4 ;  /* 0x0000000817057824 */ /* 0x040fe200078e0204 */
[----:B------:R-:W-:Y:S01]  /*152d0*/  SHF.L.U32 R0, R26, 0x1f, RZ ;  /* 0x0000001f1a007819 */ /* 0x000fe200000006ff */
[----:B------:R-:W-:-:S03]  /*152e0*/  VIADD R23, R23, 0x1 ;  /* 0x0000000117177836 */ /* 0x000fc60000000000 */
[----:B------:R-:W1:Y:S02]  /*152f0*/  SYNCS.PHASECHK.TRANS64.TRYWAIT P1, [R5+URZ+0x38840], R0 ;  /* 0x03884000050075a7 */ /* 0x000e64000802017f */
[----:B------:R-:W-:-:S04]  /*15300*/  ISETP.NE.AND P2, PT, R23, 0x2, PT ;  /* 0x000000021700780c */ /* 0x000fc80003f45270 */
[----:B------:R-:W-:Y:S01]  /*15310*/  SEL R3, RZ, 0x1, P2 ;  /* 0x00000001ff037807 */ /* 0x000fe20001000000 */
[----:B-1----:R-:W-:Y:S08]  /*15320*/  @!P1 BRA `(.L_x_2316) ;  /* 0x0000002c00c89947 */ /* 0x002ff00003800000 */
.L_x_2405:
[----:B------:R-:W-:Y:S02]  /*15330*/  SEL R23, R23, RZ, P2 ;  /* 0x000000ff17177207 */ /* 0x000fe40001000000 */
[----:B------:R-:W-:Y:S01]  /*15340*/  LOP3.LUT R2, R26, R3, RZ, 0x3c, !PT ;  /* 0x000000031a027212 */ /* 0x000fe200078e3cff */
[----:B------:R-:W-:Y:S06]  /*15350*/  @!P0 BRA `(.L_x_2317) ;  /* 0x0000000000048947 */ /* 0x000fec0003800000 */
[----:B------:R-:W-:Y:S01]  /*15360*/  BPT.TRAP 0x1 ;  /* 0x000000040000795c */ /* 0x000fe20000300000 */
.L_x_2317:
[----:B------:R-:W-:Y:S01]  /*15370*/  IMAD R23, R23, 0x8, R4 ;  /* 0x0000000817177824 */ /* 0x000fe200078e0204 */
[----:B------:R-:W-:-:S04]  /*15380*/  SHF.L.U32 R2, R2, 0x1f, RZ ;  /* 0x0000001f02027819 */ /* 0x000fc800000006ff */
[----:B------:R-:W2:Y:S02]  /*15390*/  SYNCS.PHASECHK.TRANS64.TRYWAIT P1, [R23+URZ+0x38840], R2 ;  /* 0x03884002170075a7 */ /* 0x000ea4000802017f */
[----:B--2---:R-:W-:Y:S05]  /*153a0*/  @!P1 BRA `(.L_x_2318) ;  /* 0x0000002c00bc9947 */ /* 0x004fea0003800000 */
.L_x_2406:
[----:B------:R-:W-:Y:S05]  /*153b0*/  @!P0 BRA `(.L_x_2319) ;  /* 0x0000000000048947 */ /* 0x000fea0003800000 */
[----:B------:R-:W-:Y:S01]  /*153c0*/  BPT.TRAP 0x1 ;  /* 0x000000040000795c */ /* 0x000fe20000300000 */
.L_x_2319:
[----:B------:R-:W3:Y:S02]  /*153d0*/  SYNCS.PHASECHK.TRANS64.TRYWAIT P1, [R5+URZ+0x38860], R0 ;  /* 0x03886000050075a7 */ /* 0x000ee4000802017f */
[----:B---3--:R-:W-:Y:S05]  /*153e0*/  @!P1 BRA `(.L_x_2320) ;  /* 0x0000002c00c09947 */ /* 0x008fea0003800000 */
.L_x_2407:
[----:B------:R-:W-:Y:S05]  /*153f0*/  @!P0 BRA `(.L_x_2321) ;  /* 0x0000000000048947 */ /* 0x000fea0003800000 */
[----:B------:R-:W-:Y:S01]  /*15400*/  BPT.TRAP 0x1 ;  /* 0x000000040000795c */ /* 0x000fe20000300000 */
.L_x_2321:
[----:B----4-:R4:W0:Y:S02]  /*15410*/  SYNCS.PHASECHK.TRANS64.TRYWAIT P0, [R23+URZ+0x38860], R2 ;  /* 0x03886002170075a7 */ /* 0x010824000800017f */
[----:B0-----:R-:W-:Y:S05]  /*15420*/  @!P0 NANOSLEEP.SYNCS 0x989680 ;  /* 0x009896800000895d */ /* 0x001fea0003900000 */
[----:B------:R-:W0:Y:S02]  /*15430*/  @!P0 SYNCS.PHASECHK.TRANS64 P0, [R23+URZ+0x38860], R2 ;  /* 0x03886002170085a7 */ /* 0x000e24000800007f */
[----:B0-----:R-:W-:Y:S05]  /*15440*/  @!P0 BRA `(.L_x_2321) ;  /* 0xfffffffc00f08947 */ /* 0x001fea000383ffff */
.L_x_2313:
[----:B------:R-:W-:Y:S05]  /*15450*/  BSYNC B0 ;  /* 0x0000000000007941 */ /* 0x000fea0003800000 */
.L_x_2312:
[----:B------:R-:W-:Y:S05]  /*15460*/  EXIT ;  /* 0x000000000000794d */ /* 0x000fea0003800000 */
.L_x_2204:
[----:B------:R-:W-:-:S13]  /*15470*/  R2UR UR4, R16 ;  /* 0x00000000100472ca */ /* 0x000fda00000e0000 */
[----:B0-----:R-:W-:-:S04]  /*15480*/  IMAD.U32 R3, RZ, RZ, UR4 ;  /* 0x00000004ff037e24 */ /* 0x001fc8000f8e00ff */
[----:B------:R0:W1:Y:S03]  /*15490*/  SYNCS.PHASECHK.TRANS64.TRYWAIT P1, [R3+URZ+0x38800], R0 ;  /* 0x03880000030075a7 */ /* 0x000066000802017f */
[----:B-1----:R-:W-:Y:S05]  /*154a0*/  @!P1 NANOSLEEP.SYNCS 0x989680 ;  /* 0x009896800000995d */ /* 0x002fea0003900000 */
[----:B------:R-:W1:Y:S02]  /*154b0*/  @!P1 SYNCS.PHASECHK.TRANS64 P1, [R3+URZ+0x38800], R0 ;  /* 0x03880000030095a7 */ /* 0x000e64000802007f */
[----:B-1----:R-:W-:Y:S05]  /*154c0*/  @!P1 BRA `(.L_x_2204) ;  /* 0xfffffffc00e89947 */ /* 0x002fea000383ffff */
[----:B------:R-:W-:Y:S05]  /*154d0*/  BRA `(.L_x_2322) ;  /* 0xfffffec400187947 */ /* 0x000fea000383ffff */
.L_x_2208:
[----:B-1----:R1:W2:Y:S02]  /*154e0*/  SYNCS.PHASECHK.TRANS64.TRYWAIT P1, [R0+URZ+0x38830], R3 ;  /* 0x03883003000075a7 */ /* 0x0022a4000802017f */
[----:B--2---:R-:W-:Y:S05]  /*154f0*/  @!P1 NANOSLEEP.SYNCS 0x989680 ;  /* 0x009896800000995d */ /* 0x004fea0003900000 */
[----:B------:R-:W2:Y:S02]  /*15500*/  @!P1 SYNCS.PHASECHK.TRANS64 P1, [R0+URZ+0x38830], R3 ;  /* 0x03883003000095a7 */ /* 0x000ea4000802007f */
[----:B--2---:R-:W-:Y:S05]  /*15510*/  @!P1 BRA `(.L_x_2208) ;  /* 0xfffffffc00f09947 */ /* 0x004fea000383ffff */
[----:B------:R-:W-:Y:S05]  /*15520*/  BRA `(.L_x_2207) ;  /* 0xfffffec4003c7947 */ /* 0x000fea000383ffff */
.L_x_2214:
[----:B-1----:R-:W-:-:S04]  /*15530*/  IMAD.U32 R4, RZ, RZ, UR61 ;  /* 0x0000003dff047e24 */ /* 0x002fc8000f8e00ff */
[----:B------:R1:W2:Y:S03]  /*15540*/  SYNCS.PHASECHK.TRANS64.TRYWAIT P1, [R4+URZ+0x38830], R3 ;  /* 0x03883003040075a7 */ /* 0x0002a6000802017f */
[----:B--2---:R-:W-:Y:S05]  /*15550*/  @!P1 NANOSLEEP.SYNCS 0x989680 ;  /* 0x009896800000995d */ /* 0x004fea0003900000 */
[----:B------:R-:W2:Y:S02]  /*15560*/  @!P1 SYNCS.PHASECHK.TRANS64 P1, [R4+URZ+0x38830], R3 ;  /* 0x03883003040095a7 */ /* 0x000ea4000802007f */
[----:B--2---:R-:W-:Y:S05]  /*15570*/  @!P1 BRA `(.L_x_2214) ;  /* 0xfffffffc00ec9947 */ /* 0x004fea000383ffff */
[----:B------:R-:W-:Y:S05]  /*15580*/  BRA `(.L_x_2213) ;  /* 0xffffff0000ac7947 */ /* 0x000fea000383ffff */
.L_x_2218:
[----:B---3--:R-:W-:-:S04]  /*15590*/  IMAD.U32 R2, RZ, RZ, UR4 ;  /* 0x00000004ff027e24 */ /* 0x008fc8000f8e00ff */
[----:B------:R3:W4:Y:S03]  /*155a0*/  SYNCS.PHASECHK.TRANS64.TRYWAIT P1, [R2+URZ+0x38850], R0 ;  /* 0x03885000020075a7 */ /* 0x000726000802017f */
[----:B----4-:R-:W-:Y:S05]  /*155b0*/  @!P1 NANOSLEEP.SYNCS 0x989680 ;  /* 0x009896800000995d */ /* 0x010fea0003900000 */
[----:B------:R-:W4:Y:S02]  /*155c0*/  @!P1 SYNCS.PHASECHK.TRANS64 P1, [R2+URZ+0x38850], R0 ;  /* 0x03885000020095a7 */ /* 0x000f24000802007f */
[----:B----4-:R-:W-:Y:S05]  /*155d0*/  @!P1 BRA `(.L_x_2218) ;  /* 0xfffffffc00ec9947 */ /* 0x010fea000383ffff */
[----:B------:R-:W-:Y:S05]  /*155e0*/  BRA `(.L_x_2217) ;  /* 0xffffff2800047947 */ /* 0x000fea000383ffff */
.L_x_2226:
[----:B-1----:R-:W-:-:S04]  /*155f0*/  MOV R4, UR4 ;  /* 0x0000000400047c02 */ /* 0x002fc80008000f00 */
[----:B------:R1:W2:Y:S03]  /*15600*/  SYNCS.PHASECHK.TRANS64.TRYWAIT P1, [R4+URZ+0x38830], R3 ;  /* 0x03883003040075a7 */ /* 0x0002a6000802017f */
[----:B--2---:R-:W-:Y:S05]  /*15610*/  @!P1 NANOSLEEP.SYNCS 0x989680 ;  /* 0x009896800000995d */ /* 0x004fea0003900000 */
[----:B------:R-:W2:Y:S02]  /*15620*/  @!P1 SYNCS.PHASECHK.TRANS64 P1, [R4+URZ+0x38830], R3 ;  /* 0x03883003040095a7 */ /* 0x000ea4000802007f */
[----:B--2---:R-:W-:Y:S05]  /*15630*/  @!P1 BRA `(.L_x_2226) ;  /* 0xfffffffc00ec9947 */ /* 0x004fea000383ffff */
[----:B------:R-:W-:Y:S05]  /*15640*/  BRA `(.L_x_2225) ;  /* 0xffffff3c00f87947 */ /* 0x000fea000383ffff */
.L_x_2230:
[----:B---3--:R-:W-:-:S04]  /*15650*/  IMAD.U32 R2, RZ, RZ, UR4 ;  /* 0x00000004ff027e24 */ /* 0x008fc8000f8e00ff */
[----:B------:R3:W4:Y:S03]  /*15660*/  SYNCS.PHASECHK.TRANS64.TRYWAIT P1, [R2+URZ+0x38850], R0 ;  /* 0x03885000020075a7 */ /* 0x000726000802017f */
[----:B----4-:R-:W-:Y:S05]  /*15670*/  @!P1 NANOSLEEP.SYNCS 0x989680 ;  /* 0x009896800000995d */ /* 0x010fea0003900000 */
[----:B------:R-:W4:Y:S02]  /*15680*/  @!P1 SYNCS.PHASECHK.TRANS64 P1, [R2+URZ+0x38850], R0 ;  /* 0x03885000020095a7 */ /* 0x000f24000802007f */
[----:B----4-:R-:W-:Y:S05]  /*15690*/  @!P1 BRA `(.L_x_2230) ;  /* 0xfffffffc00ec9947 */ /* 0x010fea000383ffff */
[----:B------:R-:W-:Y:S05]  /*156a0*/  BRA `(.L_x_2229) ;  /* 0xffffff6800487947 */ /* 0x000fea000383ffff */
.L_x_2237:
[----:B-1----:R-:W-:-:S04]  /*156b0*/  IMAD.U32 R7, RZ, RZ, UR7 ;  /* 0x00000007ff077e24 */ /* 0x002fc8000f8e00ff */
[----:B------:R1:W2:Y:S03]  /*156c0*/  SYNCS.PHASECHK.TRANS64.TRYWAIT P1, [R7+URZ+0x38850], R0 ;  /* 0x03885000070075a7 */ /* 0x0002a6000802017f */
[----:B--2---:R-:W-:Y:S05]  /*156d0*/  @!P1 NANOSLEEP.SYNCS 0x989680 ;  /* 0x009896800000995d */ /* 0x004fea0003900000 */
[----:B------:R-:W2:Y:S02]  /*156e0*/  @!P1 SYNCS.PHASECHK.TRANS64 P1, [R7+URZ+0x38850], R0 ;  /* 0x03885000070095a7 */ /* 0x000ea4000802007f */
[----:B--2---:R-:W-:Y:S05]  /*156f0*/  @!P1 BRA `(.L_x_2237) ;  /* 0xfffffffc00ec9947 */ /* 0x004fea000383ffff */
[----:B------:R-:W-:Y:S05]  /*15700*/  BRA `(.L_x_2236) ;  /* 0xffffff80005c7947 */ /* 0x000fea000383ffff */
.L_x_2268:
[----:B------:R-:W2:Y:S01]  /*15710*/  S2R R18, SR_TID.X ;  /* 0x0000000000127919 */ /* 0x000ea20000002100 */
        /* <DEDUP_REMOVED lines=9> */
.L_x_2323:
[----:B------:R-:W-:Y:S05]  /*157b0*/  BRA `(.L_x_2324) ;  /* 0xffffffc8001c7947 */ /* 0x000fea000383ffff */
.L_x_2271:
[----:B0-----:R0:W1:Y:S02]  /*157c0*/  SYNCS.PHASECHK.TRANS64.TRYWAIT P0, [R0+URZ+0x38840], R3 ;  /* 0x03884003000075a7 */ /* 0x001064000800017f */
[----:B-1----:R-:W-:Y:S05]  /*157d0*/  @!P0 NANOSLEEP.SYNCS 0x989680 ;  /* 0x009896800000895d */ /* 0x002fea0003900000 */
[----:B------:R-:W1:Y:S02]  /*157e0*/  @!P0 SYNCS.PHASECHK.TRANS64 P0, [R0+URZ+0x38840], R3 ;  /* 0x03884003000085a7 */ /* 0x000e64000800007f */
[----:B-1----:R-:W-:Y:S05]  /*157f0*/  @!P0 BRA `(.L_x_2271) ;  /* 0xfffffffc00f08947 */ /* 0x002fea000383ffff */
[----:B------:R-:W-:Y:S05]  /*15800*/  BRA `(.L_x_2325) ;  /* 0xffffffcc00207947 */ /* 0x000fea000383ffff */
.L_x_2272:
        /* <DEDUP_REMOVED lines=8> */
.L_x_2327:
[----:B------:R-:W-:Y:S05]  /*15890*/  BSYNC B0 ;  /* 0x0000000000007941 */ /* 0x000fea0003800000 */
.L_x_2326:
[----:B------:R-:W-:Y:S01]  /*158a0*/  IMAD.MOV.U32 R13, RZ, RZ, R4 ;  /* 0x000000ffff0d7224 */ /* 0x000fe200078e0004 */
[----:B------:R-:W-:Y:S01]  /*158b0*/  MOV R11, 0x181f ;  /* 0x0000181f000b7802 */ /* 0x000fe20000000f00 */
[----:B------:R-:W-:Y:S01]  /*158c0*/  IMAD.MOV.U32 R12, RZ, RZ, RZ ;  /* 0x000000ffff0c7224 */ /* 0x000fe200078e00ff */
        /* <DEDUP_REMOVED lines=9> */
.L_x_2328:
[----:B------:R-:W-:Y:S01]  /*15960*/  LOP3.LUT P2, RZ, R16, 0x2, RZ, 0xc0, !PT ;  /* 0x0000000210ff7812 */ /* 0x000fe2000784c0ff */
        /* <DEDUP_REMOVED lines=8> */
.L_x_2329:
        /* <DEDUP_REMOVED lines=13> */
.L_x_2330:
[----:B------:R-:W-:Y:S02]  /*15ac0*/  @P0 IMAD R25, R5, 0x2, R17 ;  /* 0x0000000205190824 */ /* 0x000fe400078e0211 */
[----:B------:R-:W-:Y:S01]  /*15ad0*/  IMAD.MOV.U32 R13, RZ, RZ, R6 ;  /* 0x000000ffff0d7224 */ /* 0x000fe200078e0006 */
[----:B------:R-:W-:Y:S02]  /*15ae0*/  MOV R12, 0x2 ;  /* 0x00000002000c7802 */ /* 0x000fe40000000f00 */
[----:B------:R-:W-:-:S05]  /*15af0*/  @P0 LEA R14, P1, R37, R14, 0x1 ;  /* 0x0000000e250e0211 */ /* 0x000fca00078208ff */
[----:B------:R-:W-:-:S08]  /*15b00*/  @P0 IMAD.MOV.U32 R2, RZ, RZ, R14 ;  /* 0x000000ffff020224 */ /* 0x000fd000078e000e */
[----:B------:R-:W-:Y:S05]  /*15b10*/  WARPSYNC.COLLECTIVE R15, `(.L_x_2331) ;  /* 0x000000000f087348 */ /* 0x000fea0003c00000 */
[----:B------:R0:W1:Y:S02]  /*15b20*/  SHFL.IDX P6, R14, R13, R12, R11 ;  /* 0x0000000c0d0e7389 */ /* 0x00006400000c000b */
[----:B01----:R-:W-:Y:S01]  /*15b30*/  ENDCOLLECTIVE ;  /* 0x000000000000791b */ /* 0x003fe20003800000 */
.L_x_2331:
        /* <DEDUP_REMOVED lines=15> */
.L_x_2332:
        /* <DEDUP_REMOVED lines=8> */
.L_x_2333:
        /* <DEDUP_REMOVED lines=15> */
.L_x_2334:
        /* <DEDUP_REMOVED lines=8> */
.L_x_2335:
[----:B------:R-:W-:-:S05]  /*15e20*/  @P0 IMAD.X R9, RZ, RZ, R8, P1 ;  /* 0x000000ffff090224 */ /* 0x000fca00008e0608 */
[----:B------:R-:W-:-:S05]  /*15e30*/  @P0 MOV R3, R9 ;  /* 0x0000000900030202 */ /* 0x000fca0000000f00 */
        /* <DEDUP_REMOVED lines=12> */
.L_x_2336:
[----:B------:R-:W-:Y:S05]  /*15f00*/  BRA `(.L_x_2337) ;  /* 0xffffffc800987947 */ /* 0x000fea000383ffff */
.L_x_2279:
[----:B------:R-:W-:Y:S02]  /*15f10*/  IMAD.MOV.U32 R13, RZ, RZ, R4 ;  /* 0x000000ffff0d7224 */ /* 0x000fe400078e0004 */
[----:B------:R-:W-:Y:S02]  /*15f20*/  IMAD.MOV.U32 R12, RZ, RZ, RZ ;  /* 0x000000ffff0c7224 */ /* 0x000fe400078e00ff */
[----:B------:R-:W-:Y:S02]  /*15f30*/  IMAD.MOV.U32 R11, RZ, RZ, 0x181f ;  /* 0x0000181fff0b7424 */ /* 0x000fe400078e00ff */
[----:B------:R-:W-:Y:S02]  /*15f40*/  IMAD.MOV.U32 R15, RZ, RZ, -0x1 ;  /* 0xffffffffff0f7424 */ /* 0x000fe400078e00ff */
[----:B------:R-:W-:-:S07]  /*15f50*/  IMAD.U32 R3, RZ, RZ, UR44 ;  /* 0x0000002cff037e24 */ /* 0x000fce000f8e00ff */
[----:B-12---:R-:W-:Y:S05]  /*15f60*/  WARPSYNC.COLLECTIVE R15, `(.L_x_2338) ;  /* 0x000000000f087348 */ /* 0x006fea0003c00000 */
[----:B--2---:R0:W2:Y:S02]  /*15f70*/  SHFL.IDX P6, R14, R13, R12, R11 ;  /* 0x0000000c0d0e7389 */ /* 0x0040a400000c000b */
[----:B012---:R-:W-:Y:S01]  /*15f80*/  ENDCOLLECTIVE ;  /* 0x000000000000791b */ /* 0x007fe20003800000 */
.L_x_2338:
[----:B------:R-:W-:-:S04]  /*15f90*/  IMAD R0, R3, 0x80, R36 ;  /* 0x0000008003007824 */ /* 0x000fc800078e0224 */
[C---:B------:R-:W-:Y:S01]  /*15fa0*/  VIADD R6, R0.reuse, 0x10 ;  /* 0x0000001000067836 */ /* 0x040fe20000000000 */
[----:B------:R-:W-:Y:S01]  /*15fb0*/  ISETP.GE.AND P0, PT, R0, UR37, PT ;  /* 0x0000002500007c0c */ /* 0x000fe2000bf06270 */
[----:B------:R-:W-:Y:S02]  /*15fc0*/  IMAD.MOV.U32 R13, RZ, RZ, R5 ;  /* 0x000000ffff0d7224 */ /* 0x000fe400078e0005 */
[----:B------:R-:W-:-:S10]  /*15fd0*/  IMAD.MOV.U32 R2, RZ, RZ, R14 ;  /* 0x000000ffff027224 */ /* 0x000fd400078e000e */
[----:B------:R-:W-:Y:S05]  /*15fe0*/  WARPSYNC.COLLECTIVE R15, `(.L_x_2339) ;  /* 0x000000000f087348 */ /* 0x000fea0003c00000 */
[----:B------:R0:W1:Y:S02]  /*15ff0*/  SHFL.IDX P6, R14, R13, R12, R11 ;  /* 0x0000000c0d0e7389 */ /* 0x00006400000c000b */
[----:B01----:R-:W-:Y:S01]  /*16000*/  ENDCOLLECTIVE ;  /* 0x000000000000791b */ /* 0x003fe20003800000 */
.L_x_2339:
        /* <DEDUP_REMOVED lines=8> */
.L_x_2340:
        /* <DEDUP_REMOVED lines=13> */
.L_x_2341:
[----:B------:R-:W-:Y:S02]  /*16160*/  IMAD.MOV.U32 R13, RZ, RZ, R4 ;  /* 0x000000ffff0d7224 */ /* 0x000fe400078e0004 */
[----:B------:R-:W-:Y:S01]  /*16170*/  IMAD.MOV.U32 R12, RZ, RZ, 0x2 ;  /* 0x00000002ff0c7424 */ /* 0x000fe200078e00ff */
[----:B------:R-:W-:-:S05]  /*16180*/  @!P0 LEA R14, P1, R37, R14, 0x1 ;  /* 0x0000000e250e8211 */ /* 0x000fca00078208ff */
[----:B------:R-:W-:-:S08]  /*16190*/  @!P0 IMAD.MOV.U32 R2, RZ, RZ, R14 ;  /* 0x000000ffff028224 */ /* 0x000fd000078e000e */
[----:B------:R-:W-:Y:S05]  /*161a0*/  WARPSYNC.COLLECTIVE R15, `(.L_x_2342) ;  /* 0x000000000f087348 */ /* 0x000fea0003c00000 */
[----:B------:R0:W1:Y:S02]  /*161b0*/  SHFL.IDX P6, R14, R13, R12, R11 ;  /* 0x0000000c0d0e7389 */ /* 0x00006400000c000b */
[----:B01----:R-:W-:Y:S01]  /*161c0*/  ENDCOLLECTIVE ;  /* 0x000000000000791b */ /* 0x003fe20003800000 */
.L_x_2342:
        /* <DEDUP_REMOVED lines=11> */
[----:B------:R-:W-:Y:S02]  /*16280*/  ISETP.GE.AND P0, PT, R6, UR37, PT ;  /* 0x0000002506007c0c */ /* 0x000fe4000bf06270 */
[----:B------:R-:W-:-:S11]  /*16290*/  MOV R6, R14 ;  /* 0x0000000e00067202 */ /* 0x000fd60000000f00 */
[----:B0-----:R-:W-:Y:S05]  /*162a0*/  WARPSYNC.COLLECTIVE R15, `(.L_x_2343) ;  /* 0x000000000f087348 */ /* 0x001fea0003c00000 */
[----:B------:R1:W2:Y:S02]  /*162b0*/  SHFL.IDX P6, R14, R13, R12, R11 ;  /* 0x0000000c0d0e7389 */ /* 0x0002a400000c000b */
[----:B012---:R-:W-:Y:S01]  /*162c0*/  ENDCOLLECTIVE ;  /* 0x000000000000791b */ /* 0x007fe20003800000 */
.L_x_2343:
[----:B------:R-:W-:Y:S02]  /*162d0*/  IMAD.MOV.U32 R13, RZ, RZ, R4 ;  /* 0x000000ffff0d7224 */ /* 0x000fe400078e0004 */
[----:B------:R-:W-:Y:S01]  /*162e0*/  IMAD.MOV.U32 R12, RZ, RZ, 0x3 ;  /* 0x00000003ff0c7424 */ /* 0x000fe200078e00ff */
[----:B------:R-:W-:-:S05]  /*162f0*/  @!P0 LEA R14, P1, R37, R14, 0x1 ;  /* 0x0000000e250e8211 */ /* 0x000fca00078208ff */
[----:B------:R-:W-:-:S08]  /*16300*/  @!P0 IMAD.MOV.U32 R2, RZ, RZ, R14 ;  /* 0x000000ffff028224 */ /* 0x000fd000078e000e */
[----:B------:R-:W-:Y:S05]  /*16310*/  WARPSYNC.COLLECTIVE R15, `(.L_x_2344) ;  /* 0x000000000f087348 */ /* 0x000fea0003c00000 */
[----:B------:R0:W1:Y:S02]  /*16320*/  SHFL.IDX P6, R14, R13, R12, R11 ;  /* 0x0000000c0d0e7389 */ /* 0x00006400000c000b */
[----:B01----:R-:W-:Y:S01]  /*16330*/  ENDCOLLECTIVE ;  /* 0x000000000000791b */ /* 0x003fe20003800000 */
.L_x_2344:
        /* <DEDUP_REMOVED lines=16> */
.L_x_2345:
[----:B------:R-:W-:Y:S02]  /*16440*/  IMAD.MOV.U32 R13, RZ, RZ, R4 ;  /* 0x000000ffff0d7224 */ /* 0x000fe400078e0004 */
[----:B------:R-:W-:Y:S01]  /*16450*/  IMAD.MOV.U32 R12, RZ, RZ, 0x4 ;  /* 0x00000004ff0c7424 */ /* 0x000fe200078e00ff */
[----:B------:R-:W-:-:S05]  /*16460*/  @!P0 LEA R14, P1, R37, R14, 0x1 ;  /* 0x0000000e250e8211 */ /* 0x000fca00078208ff */
[----:B------:R-:W-:-:S08]  /*16470*/  @!P0 IMAD.MOV.U32 R2, RZ, RZ, R14 ;  /* 0x000000ffff028224 */ /* 0x000fd000078e000e */
[----:B------:R-:W-:Y:S05]  /*16480*/  WARPSYNC.COLLECTIVE R15, `(.L_x_2346) ;  /* 0x000000000f087348 */ /* 0x000fea0003c00000 */
[----:B------:R0:W1:Y:S02]  /*16490*/  SHFL.IDX P6, R14, R13, R12, R11 ;  /* 0x0000000c0d0e7389 */ /* 0x00006400000c000b */
[----:B01----:R-:W-:Y:S01]  /*164a0*/  ENDCOLLECTIVE ;  /* 0x000000000000791b */ /* 0x003fe20003800000 */
.L_x_2346:
        /* <DEDUP_REMOVED lines=16> */
.L_x_2347:
[----:B------:R-:W-:Y:S02]  /*165b0*/  IMAD.MOV.U32 R13, RZ, RZ, R4 ;  /* 0x000000ffff0d7224 */ /* 0x000fe400078e0004 */
[----:B------:R-:W-:Y:S01]  /*165c0*/  IMAD.MOV.U32 R12, RZ, RZ, 0x5 ;  /* 0x00000005ff0c7424 */ /* 0x000fe200078e00ff */
[----:B------:R-:W-:-:S05]  /*165d0*/  @!P0 LEA R14, P1, R37, R14, 0x1 ;  /* 0x0000000e250e8211 */ /* 0x000fca00078208ff */
[----:B------:R-:W-:-:S08]  /*165e0*/  @!P0 IMAD.MOV.U32 R2, RZ, RZ, R14 ;  /* 0x000000ffff028224 */ /* 0x000fd000078e000e */
[----:B------:R-:W-:Y:S05]  /*165f0*/  WARPSYNC.COLLECTIVE R15, `(.L_x_2348) ;  /* 0x000000000f087348 */ /* 0x000fea0003c00000 */
[----:B------:R0:W1:Y:S02]  /*16600*/  SHFL.IDX P6, R14, R13, R12, R11 ;  /* 0x0000000c0d0e7389 */ /* 0x00006400000c000b */
[----:B01----:R-:W-:Y:S01]  /*16610*/  ENDCOLLECTIVE ;  /* 0x000000000000791b */ /* 0x003fe20003800000 */
.L_x_2348:
        /* <DEDUP_REMOVED lines=16> */
.L_x_2349:
        /* <DEDUP_REMOVED lines=8> */
.L_x_2350:
        /* <DEDUP_REMOVED lines=15> */
.L_x_2351:
[----:B------:R-:W-:Y:S02]  /*16890*/  IMAD.MOV.U32 R13, RZ, RZ, R4 ;  /* 0x000000ffff0d7224 */ /* 0x000fe400078e0004 */
[----:B------:R-:W-:Y:S01]  /*168a0*/  IMAD.MOV.U32 R12, RZ, RZ, 0x7 ;  /* 0x00000007ff0c7424 */ /* 0x000fe200078e00ff */
[----:B------:R-:W-:-:S05]  /*168b0*/  @!P0 LEA R14, P1, R37, R14, 0x1 ;  /* 0x0000000e250e8211 */ /* 0x000fca00078208ff */
[----:B------:R-:W-:-:S08]  /*168c0*/  @!P0 IMAD.MOV.U32 R2, RZ, RZ, R14 ;  /* 0x000000ffff028224 */ /* 0x000fd000078e000e */
[----:B------:R-:W-:Y:S05]  /*168d0*/  WARPSYNC.COLLECTIVE R15, `(.L_x_2352) ;  /* 0x000000000f087348 */ /* 0x000fea0003c00000 */
[----:B------:R0:W1:Y:S02]  /*168e0*/  SHFL.IDX P6, R14, R13, R12, R11 ;  /* 0x0000000c0d0e7389 */ /* 0x00006400000c000b */
[----:B01----:R-:W-:Y:S01]  /*168f0*/  ENDCOLLECTIVE ;  /* 0x000000000000791b */ /* 0x003fe20003800000 */
.L_x_2352:
        /* <DEDUP_REMOVED lines=10> */
[----:B------:R-:W-:-:S07]  /*169a0*/  MOV R6, R14 ;  /* 0x0000000e00067202 */ /* 0x000fce0000000f00 */
[----:B0-----:R-:W-:Y:S05]  /*169b0*/  WARPSYNC.COLLECTIVE R15, `(.L_x_2353) ;  /* 0x000000000f087348 */ /* 0x001fea0003c00000 */
[----:B------:R1:W2:Y:S02]  /*169c0*/  SHFL.IDX P6, R14, R13, R12, R11 ;  /* 0x0000000c0d0e7389 */ /* 0x0002a400000c000b */
[----:B012---:R-:W-:Y:S01]  /*169d0*/  ENDCOLLECTIVE ;  /* 0x000000000000791b */ /* 0x007fe20003800000 */
.L_x_2353:
[----:B------:R-:W-:Y:S05]  /*169e0*/  BRA `(.L_x_2354) ;  /* 0xffffffc800e07947 */ /* 0x000fea000383ffff */
.L_x_2282:
[----:B0-----:R0:W2:Y:S02]  /*169f0*/  SYNCS.PHASECHK.TRANS64.TRYWAIT P0, [R17+URZ+0x38820], R0 ;  /* 0x03882000110075a7 */ /* 0x0010a4000800017f */
[----:B--2---:R-:W-:Y:S05]  /*16a00*/  @!P0 NANOSLEEP.SYNCS 0x989680 ;  /* 0x009896800000895d */ /* 0x004fea0003900000 */
[----:B------:R-:W2:Y:S02]  /*16a10*/  @!P0 SYNCS.PHASECHK.TRANS64 P0, [R17+URZ+0x38820], R0 ;  /* 0x03882000110085a7 */ /* 0x000ea4000800007f */
[----:B--2---:R-:W-:Y:S05]  /*16a20*/  @!P0 BRA `(.L_x_2282) ;  /* 0xfffffffc00f08947 */ /* 0x004fea000383ffff */
[----:B------:R-:W-:Y:S05]  /*16a30*/  BRA `(.L_x_2355) ;  /* 0xffffffcc00487947 */ /* 0x000fea000383ffff */
.L_x_2286:
[----:B-1----:R1:W2:Y:S02]  /*16a40*/  SYNCS.PHASECHK.TRANS64.TRYWAIT P0, [R6+URZ+0x38840], R3 ;  /* 0x03884003060075a7 */ /* 0x0022a4000800017f */
[----:B--2---:R-:W-:Y:S05]  /*16a50*/  @!P0 NANOSLEEP.SYNCS 0x989680 ;  /* 0x009896800000895d */ /* 0x004fea0003900000 */
[----:B------:R-:W2:Y:S02]  /*16a60*/  @!P0 SYNCS.PHASECHK.TRANS64 P0, [R6+URZ+0x38840], R3 ;  /* 0x03884003060085a7 */ /* 0x000ea4000800007f */
[----:B--2---:R-:W-:Y:S05]  /*16a70*/  @!P0 BRA `(.L_x_2286) ;  /* 0xfffffffc00f08947 */ /* 0x004fea000383ffff */
[----:B------:R-:W-:Y:S05]  /*16a80*/  BRA `(.L_x_2356) ;  /* 0xffffffd000087947 */ /* 0x000fea000383ffff */
.L_x_2287:
        /* <DEDUP_REMOVED lines=8> */
.L_x_2358:
[----:B------:R-:W-:Y:S05]  /*16b10*/  BSYNC B1 ;  /* 0x0000000000017941 */ /* 0x000fea0003800000 */
.L_x_2357:
[----:B------:R-:W-:Y:S01]  /*16b20*/  IMAD.MOV.U32 R13, RZ, RZ, R8 ;  /* 0x000000ffff0d7224 */ /* 0x000fe200078e0008 */
[----:B------:R-:W-:Y:S01]  /*16b30*/  LEA R9, R9, R17, 0x1 ;  /* 0x0000001109097211 */ /* 0x000fe200078e08ff */
        /* <DEDUP_REMOVED lines=8> */
.L_x_2359:
[----:B------:R-:W-:Y:S02]  /*16bc0*/  IMAD.MOV.U32 R13, RZ, RZ, R20 ;  /* 0x000000ffff0d7224 */ /* 0x000fe400078e0014 */
[----:B------:R-:W-:Y:S01]  /*16bd0*/  IMAD.MOV.U32 R12, RZ, RZ, 0x1 ;  /* 0x00000001ff0c7424 */ /* 0x000fe200078e00ff */
[----:B------:R-:W-:-:S13]  /*16be0*/  IADD3 R2, P0, R14, R0, RZ ;  /* 0x000000000e027210 */ /* 0x000fda0007f1e0ff */
[----:B------:R-:W-:Y:S05]  /*16bf0*/  WARPSYNC.COLLECTIVE R15, `(.L_x_2360) ;  /* 0x000000000f087348 */ /* 0x000fea0003c00000 */
[----:B------:R0:W1:Y:S02]  /*16c00*/  SHFL.IDX P6, R14, R13, R12, R11 ;  /* 0x0000000c0d0e7389 */ /* 0x00006400000c000b */
[----:B01----:R-:W-:Y:S01]  /*16c10*/  ENDCOLLECTIVE ;  /* 0x000000000000791b */ /* 0x003fe20003800000 */
.L_x_2360:
        /* <DEDUP_REMOVED lines=13> */
.L_x_2361:
[----:B------:R-:W-:Y:S02]  /*16cf0*/  IMAD.MOV.U32 R13, RZ, RZ, R20 ;  /* 0x000000ffff0d7224 */ /* 0x000fe400078e0014 */
[----:B------:R-:W-:Y:S01]  /*16d00*/  IMAD.MOV.U32 R12, RZ, RZ, 0x2 ;  /* 0x00000002ff0c7424 */ /* 0x000fe200078e00ff */
[----:B------:R-:W-:-:S13]  /*16d10*/  IADD3 R2, P0, R14, R0, RZ ;  /* 0x000000000e027210 */ /* 0x000fda0007f1e0ff */
[----:B------:R-:W-:Y:S05]  /*16d20*/  WARPSYNC.COLLECTIVE R15, `(.L_x_2362) ;  /* 0x000000000f087348 */ /* 0x000fea0003c00000 */
[----:B------:R0:W1:Y:S02]  /*16d30*/  SHFL.IDX P6, R14, R13, R12, R11 ;  /* 0x0000000c0d0e7389 */ /* 0x00006400000c000b */
[----:B01----:R-:W-:Y:S01]  /*16d40*/  ENDCOLLECTIVE ;  /* 0x000000000000791b */ /* 0x003fe20003800000 */
.L_x_2362:
        /* <DEDUP_REMOVED lines=13> */
.L_x_2363:
[----:B------:R-:W-:Y:S02]  /*16e20*/  IMAD.MOV.U32 R13, RZ, RZ, R20 ;  /* 0x000000ffff0d7224 */ /* 0x000fe400078e0014 */
[----:B------:R-:W-:Y:S01]  /*16e30*/  IMAD.MOV.U32 R12, RZ, RZ, 0x3 ;  /* 0x00000003ff0c7424 */ /* 0x000fe200078e00ff */
[----:B------:R-:W-:-:S13]  /*16e40*/  IADD3 R2, P0, R14, R0, RZ ;  /* 0x000000000e027210 */ /* 0x000fda0007f1e0ff */
[----:B------:R-:W-:Y:S05]  /*16e50*/  WARPSYNC.COLLECTIVE R15, `(.L_x_2364) ;  /* 0x000000000f087348 */ /* 0x000fea0003c00000 */
[----:B------:R0:W1:Y:S02]  /*16e60*/  SHFL.IDX P6, R14, R13, R12, R11 ;  /* 0x0000000c0d0e7389 */ /* 0x00006400000c000b */
[----:B01----:R-:W-:Y:S01]  /*16e70*/  ENDCOLLECTIVE ;  /* 0x000000000000791b */ /* 0x003fe20003800000 */
.L_x_2364:
        /* <DEDUP_REMOVED lines=13> */
.L_x_2365:
[----:B------:R-:W-:Y:S02]  /*16f50*/  IMAD.MOV.U32 R13, RZ, RZ, R20 ;  /* 0x000000ffff0d7224 */ /* 0x000fe400078e0014 */
[----:B------:R-:W-:Y:S01]  /*16f60*/  IMAD.MOV.U32 R12, RZ, RZ, 0x4 ;  /* 0x00000004ff0c7424 */ /* 0x000fe200078e00ff */
[----:B------:R-:W-:-:S13]  /*16f70*/  IADD3 R2, P0, R14, R0, RZ ;  /* 0x000000000e027210 */ /* 0x000fda0007f1e0ff */
[----:B------:R-:W-:Y:S05]  /*16f80*/  WARPSYNC.COLLECTIVE R15, `(.L_x_2366) ;  /* 0x000000000f087348 */ /* 0x000fea0003c00000 */
[----:B------:R0:W1:Y:S02]  /*16f90*/  SHFL.IDX P6, R14, R13, R12, R11 ;  /* 0x0000000c0d0e7389 */ /* 0x00006400000c000b */
[----:B01----:R-:W-:Y:S01]  /*16fa0*/  ENDCOLLECTIVE ;  /* 0x000000000000791b */ /* 0x003fe20003800000 */
.L_x_2366:
        /* <DEDUP_REMOVED lines=13> */
.L_x_2367:
[----:B------:R-:W-:Y:S05]  /*17080*/  BRA `(.L_x_2368) ;  /* 0xffffffcc00887947 */ /* 0x000fea000383ffff */
.L_x_2292:
[----:B0-----:R0:W1:Y:S02]  /*17090*/  SYNCS.PHASECHK.TRANS64.TRYWAIT P0, [R6+URZ+0x38860], R3 ;  /* 0x03886003060075a7 */ /* 0x001064000800017f */
[----:B-1----:R-:W-:Y:S05]  /*170a0*/  @!P0 NANOSLEEP.SYNCS 0x989680 ;  /* 0x009896800000895d */ /* 0x002fea0003900000 */
[----:B------:R-:W1:Y:S02]  /*170b0*/  @!P0 SYNCS.PHASECHK.TRANS64 P0, [R6+URZ+0x38860], R3 ;  /* 0x03886003060085a7 */ /* 0x000e64000800007f */
[----:B-1----:R-:W-:Y:S05]  /*170c0*/  @!P0 BRA `(.L_x_2292) ;  /* 0xfffffffc00f08947 */ /* 0x002fea000383ffff */
[----:B------:R-:W-:Y:S05]  /*170d0*/  BRA `(.L_x_2369) ;  /* 0xffffffcc00e87947 */ /* 0x000fea000383ffff */
.L_x_2293:
        /* <DEDUP_REMOVED lines=8> */
.L_x_2371:
[----:B------:R-:W-:Y:S05]  /*17160*/  BSYNC B1 ;  /* 0x0000000000017941 */ /* 0x000fea0003800000 */
.L_x_2370:
        /* <DEDUP_REMOVED lines=9> */
.L_x_2372:
[----:B------:R-:W-:Y:S02]  /*17200*/  IMAD.MOV.U32 R13, RZ, RZ, R19 ;  /* 0x000000ffff0d7224 */ /* 0x000fe400078e0013 */
[----:B------:R-:W-:Y:S01]  /*17210*/  IMAD.MOV.U32 R12, RZ, RZ, 0x1 ;  /* 0x00000001ff0c7424 */ /* 0x000fe200078e00ff */
[----:B------:R-:W-:-:S13]  /*17220*/  IADD3 R2, P0, R14, R0, RZ ;  /* 0x000000000e027210 */ /* 0x000fda0007f1e0ff */
[----:B------:R-:W-:Y:S05]  /*17230*/  WARPSYNC.COLLECTIVE R15, `(.L_x_2373) ;  /* 0x000000000f087348 */ /* 0x000fea0003c00000 */
[----:B------:R0:W1:Y:S02]  /*17240*/  SHFL.IDX P6, R14, R13, R12, R11 ;  /* 0x0000000c0d0e7389 */ /* 0x00006400000c000b */
[----:B01----:R-:W-:Y:S01]  /*17250*/  ENDCOLLECTIVE ;  /* 0x000000000000791b */ /* 0x003fe20003800000 */
.L_x_2373:
        /* <DEDUP_REMOVED lines=17> */
.L_x_2374:
[----:B------:R-:W-:Y:S02]  /*17370*/  IMAD.MOV.U32 R13, RZ, RZ, R19 ;  /* 0x000000ffff0d7224 */ /* 0x000fe400078e0013 */
[----:B------:R-:W-:Y:S01]  /*17380*/  IMAD.MOV.U32 R12, RZ, RZ, 0x2 ;  /* 0x00000002ff0c7424 */ /* 0x000fe200078e00ff */
[----:B------:R-:W-:-:S13]  /*17390*/  IADD3 R2, P0, R14, R0, RZ ;  /* 0x000000000e027210 */ /* 0x000fda0007f1e0ff */
[----:B------:R-:W-:Y:S05]  /*173a0*/  WARPSYNC.COLLECTIVE R15, `(.L_x_2375) ;  /* 0x000000000f087348 */ /* 0x000fea0003c00000 */
[----:B------:R0:W1:Y:S02]  /*173b0*/  SHFL.IDX P6, R14, R13, R12, R11 ;  /* 0x0000000c0d0e7389 */ /* 0x00006400000c000b */
[----:B01----:R-:W-:Y:S01]  /*173c0*/  ENDCOLLECTIVE ;  /* 0x000000000000791b */ /* 0x003fe20003800000 */
.L_x_2375:
        /* <DEDUP_REMOVED lines=17> */
.L_x_2376:
[----:B------:R-:W-:Y:S02]  /*174e0*/  IMAD.MOV.U32 R13, RZ, RZ, R19 ;  /* 0x000000ffff0d7224 */ /* 0x000fe400078e0013 */
[----:B------:R-:W-:Y:S01]  /*174f0*/  IMAD.MOV.U32 R12, RZ, RZ, 0x3 ;  /* 0x00000003ff0c7424 */ /* 0x000fe200078e00ff */
[----:B------:R-:W-:-:S13]  /*17500*/  IADD3 R2, P0, R14, R0, RZ ;  /* 0x000000000e027210 */ /* 0x000fda0007f1e0ff */
[----:B------:R-:W-:Y:S05]  /*17510*/  WARPSYNC.COLLECTIVE R15, `(.L_x_2377) ;  /* 0x000000000f087348 */ /* 0x000fea0003c00000 */
[----:B------:R0:W1:Y:S02]  /*17520*/  SHFL.IDX P6, R14, R13, R12, R11 ;  /* 0x0000000c0d0e7389 */ /* 0x00006400000c000b */
[----:B01----:R-:W-:Y:S01]  /*17530*/  ENDCOLLECTIVE ;  /* 0x000000000000791b */ /* 0x003fe20003800000 */
.L_x_2377:
        /* <DEDUP_REMOVED lines=17> */
.L_x_2378:
[----:B------:R-:W-:Y:S02]  /*17650*/  IMAD.MOV.U32 R13, RZ, RZ, R19 ;  /* 0x000000ffff0d7224 */ /* 0x000fe400078e0013 */
[----:B------:R-:W-:Y:S01]  /*17660*/  IMAD.MOV.U32 R12, RZ, RZ, 0x4 ;  /* 0x00000004ff0c7424 */ /* 0x000fe200078e00ff */
[----:B------:R-:W-:-:S13]  /*17670*/  IADD3 R2, P0, R14, R0, RZ ;  /* 0x000000000e027210 */ /* 0x000fda0007f1e0ff */
[----:B------:R-:W-:Y:S05]  /*17680*/  WARPSYNC.COLLECTIVE R15, `(.L_x_2379) ;  /* 0x000000000f087348 */ /* 0x000fea0003c00000 */
[----:B------:R0:W1:Y:S02]  /*17690*/  SHFL.IDX P6, R14, R13, R12, R11 ;  /* 0x0000000c0d0e7389 */ /* 0x00006400000c000b */
[----:B01----:R-:W-:Y:S01]  /*176a0*/  ENDCOLLECTIVE ;  /* 0x000000000000791b */ /* 0x003fe20003800000 */
.L_x_2379:
        /* <DEDUP_REMOVED lines=12> */
.L_x_2380:
        /* <DEDUP_REMOVED lines=9> */
.L_x_2301:
[----:B0-----:R0:W2:Y:S02]  /*17800*/  SYNCS.PHASECHK.TRANS64.TRYWAIT P0, [R4+URZ+0x38860], R3 ;  /* 0x03886003040075a7 */ /* 0x0010a4000800017f */
[----:B--2---:R-:W-:Y:S05]  /*17810*/  @!P0 NANOSLEEP.SYNCS 0x989680 ;  /* 0x009896800000895d */ /* 0x004fea0003900000 */
[----:B------:R-:W2:Y:S02]  /*17820*/  @!P0 SYNCS.PHASECHK.TRANS64 P0, [R4+URZ+0x38860], R3 ;  /* 0x03886003040085a7 */ /* 0x000ea4000800007f */
[----:B--2---:R-:W-:Y:S05]  /*17830*/  @!P0 BRA `(.L_x_2301) ;  /* 0xfffffffc00f08947 */ /* 0x004fea000383ffff */
[----:B------:R-:W-:Y:S05]  /*17840*/  BRA `(.L_x_2382) ;  /* 0xffffffd000407947 */ /* 0x000fea000383ffff */
.L_x_2302:
        /* <DEDUP_REMOVED lines=8> */
.L_x_2384:
[----:B------:R-:W-:Y:S05]  /*178d0*/  BSYNC B0 ;  /* 0x0000000000007941 */ /* 0x000fea0003800000 */
.L_x_2383:
        /* <DEDUP_REMOVED lines=9> */
.L_x_2385:
[----:B------:R-:W-:Y:S02]  /*17970*/  IMAD.MOV.U32 R13, RZ, RZ, R19 ;  /* 0x000000ffff0d7224 */ /* 0x000fe400078e0013 */
[----:B------:R-:W-:Y:S01]  /*17980*/  IMAD.MOV.U32 R12, RZ, RZ, 0x1 ;  /* 0x00000001ff0c7424 */ /* 0x000fe200078e00ff */
[----:B------:R-:W-:-:S13]  /*17990*/  IADD3 R2, P0, R14, R6, RZ ;  /* 0x000000060e027210 */ /* 0x000fda0007f1e0ff */
[----:B------:R-:W-:Y:S05]  /*179a0*/  WARPSYNC.COLLECTIVE R15, `(.L_x_2386) ;  /* 0x000000000f087348 */ /* 0x000fea0003c00000 */
[----:B------:R0:W1:Y:S02]  /*179b0*/  SHFL.IDX P6, R14, R13, R12, R11 ;  /* 0x0000000c0d0e7389 */ /* 0x00006400000c000b */
[----:B01----:R-:W-:Y:S01]  /*179c0*/  ENDCOLLECTIVE ;  /* 0x000000000000791b */ /* 0x003fe20003800000 */
.L_x_2386:
[----:B------:R-:W-:Y:S01]  /*179d0*/  IMAD.X R3, RZ, RZ, R0, P0 ;  /* 0x000000ffff037224 */ /* 0x000fe200000e0600 */
[----:B------:R-:W-:Y:S01]  /*179e0*/  ISETP.LT.OR P0, PT, R5, 0x1, P5 ;  /* 0x000000010500780c */ /* 0x000fe20002f01670 */
[----:B------:R-:W-:Y:S01]  /*179f0*/  IMAD R0, R8, 0x2, R17 ;  /* 0x0000000208007824 */ /* 0x000fe200078e0211 */
        /* <DEDUP_REMOVED lines=10> */
.L_x_2387:
        /* <DEDUP_REMOVED lines=14> */
.L_x_2388:
        /* <DEDUP_REMOVED lines=12> */
.L_x_2389:
        /* <DEDUP_REMOVED lines=14> */
.L_x_2390:
        /* <DEDUP_REMOVED lines=12> */
.L_x_2391:
        /* <DEDUP_REMOVED lines=14> */
.L_x_2392:
        /* <DEDUP_REMOVED lines=12> */
.L_x_2393:
        /* <DEDUP_REMOVED lines=9> */
.L_x_2307:
        /* <DEDUP_REMOVED lines=8> */
.L_x_2396:
[----:B------:R-:W-:Y:S05]  /*18090*/  BSYNC B0 ;  /* 0x0000000000007941 */ /* 0x000fea0003800000 */
.L_x_2395:
[----:B------:R-:W-:Y:S05]  /*180a0*/  BRA `(.L_x_2397) ;  /* 0xffffffcc00d47947 */ /* 0x000fea000383ffff */
.L_x_2310:
[----:B-1----:R1:W2:Y:S02]  /*180b0*/  SYNCS.PHASECHK.TRANS64.TRYWAIT P0, [R4+URZ+0x38820], R0 ;  /* 0x03882000040075a7 */ /* 0x0022a4000800017f */
[----:B--2---:R-:W-:Y:S05]  /*180c0*/  @!P0 NANOSLEEP.SYNCS 0x989680 ;  /* 0x009896800000895d */ /* 0x004fea0003900000 */
[----:B------:R-:W2:Y:S02]  /*180d0*/  @!P0 SYNCS.PHASECHK.TRANS64 P0, [R4+URZ+0x38820], R0 ;  /* 0x03882000040085a7 */ /* 0x000ea4000800007f */
[----:B--2---:R-:W-:Y:S05]  /*180e0*/  @!P0 BRA `(.L_x_2310) ;  /* 0xfffffffc00f08947 */ /* 0x004fea000383ffff */
[----:B------:R-:W-:Y:S05]  /*180f0*/  BRA `(.L_x_2398) ;  /* 0xffffffd0001c7947 */ /* 0x000fea000383ffff */
.L_x_2311:
        /* <DEDUP_REMOVED lines=11> */
.L_x_2400:
[----:B------:R-:W-:Y:S05]  /*181b0*/  BSYNC B0 ;  /* 0x0000000000007941 */ /* 0x000fea0003800000 */
.L_x_2399:
[----:B------:R-:W-:Y:S05]  /*181c0*/  BRA `(.L_x_2401) ;  /* 0xffffffd000047947 */ /* 0x000fea000383ffff */
.L_x_2314:
[----:B------:R-:W-:Y:S01]  /*181d0*/  BSSY B1, `(.L_x_2402) ;  /* 0x0000006000017945 */ /* 0x000fe20003800000 */
[----:B------:R-:W-:-:S07]  /*181e0*/  IMAD.MOV.U32 R15, RZ, RZ, -0x1 ;  /* 0xffffffffff0f7424 */ /* 0x000fce00078e00ff */
[----:B01---5:R-:W-:Y:S05]  /*181f0*/  WARPSYNC.COLLECTIVE R15, `(.L_x_2403) ;  /* 0x000000000f0c7348 */ /* 0x023fea0003c00000 */
[----:B------:R-:W-:Y:S02]  /*18200*/  ELECT P6, UR62, PT ;  /* 0x00000000003e782f */ /* 0x000fe400038c0000 */
[----:B------:R-:W-:Y:S01]  /*18210*/  MOV R14, UR62 ;  /* 0x0000003e000e7c02 */ /* 0x000fe20008000f00 */
[----:B01---5:R-:W-:Y:S10]  /*18220*/  ENDCOLLECTIVE ;  /* 0x000000000000791b */ /* 0x023ff40003800000 */
.L_x_2403:
[----:B------:R-:W-:Y:S05]  /*18230*/  BSYNC B1 ;  /* 0x0000000000017941 */ /* 0x000fea0003800000 */
.L_x_2402:
[----:B------:R-:W-:Y:S05]  /*18240*/  BRA `(.L_x_2404) ;  /* 0xffffffcc00fc7947 */ /* 0x000fea000383ffff */
.L_x_2316:
[----:B-1----:R1:W2:Y:S02]  /*18250*/  SYNCS.PHASECHK.TRANS64.TRYWAIT P1, [R5+URZ+0x38840], R0 ;  /* 0x03884000050075a7 */ /* 0x0022a4000802017f */
[----:B--2---:R-:W-:Y:S05]  /*18260*/  @!P1 NANOSLEEP.SYNCS 0x989680 ;  /* 0x009896800000995d */ /* 0x004fea0003900000 */
[----:B------:R-:W2:Y:S02]  /*18270*/  @!P1 SYNCS.PHASECHK.TRANS64 P1, [R5+URZ+0x38840], R0 ;  /* 0x03884000050095a7 */ /* 0x000ea4000802007f */
[----:B--2---:R-:W-:Y:S05]  /*18280*/  @!P1 BRA `(.L_x_2316) ;  /* 0xfffffffc00f09947 */ /* 0x004fea000383ffff */
[----:B------:R-:W-:Y:S05]  /*18290*/  BRA `(.L_x_2405) ;  /* 0xffffffd000247947 */ /* 0x000fea000383ffff */
.L_x_2318:
[----:B--2---:R2:W3:Y:S02]  /*182a0*/  SYNCS.PHASECHK.TRANS64.TRYWAIT P1, [R23+URZ+0x38840], R2 ;  /* 0x03884002170075a7 */ /* 0x0044e4000802017f */
[----:B---3--:R-:W-:Y:S05]  /*182b0*/  @!P1 NANOSLEEP.SYNCS 0x989680 ;  /* 0x009896800000995d */ /* 0x008fea0003900000 */
[----:B------:R-:W3:Y:S02]  /*182c0*/  @!P1 SYNCS.PHASECHK.TRANS64 P1, [R23+URZ+0x38840], R2 ;  /* 0x03884002170095a7 */ /* 0x000ee4000802007f */
[----:B---3--:R-:W-:Y:S05]  /*182d0*/  @!P1 BRA `(.L_x_2318) ;  /* 0xfffffffc00f09947 */ /* 0x008fea000383ffff */
[----:B------:R-:W-:Y:S05]  /*182e0*/  BRA `(.L_x_2406) ;  /* 0xffffffd000307947 */ /* 0x000fea000383ffff */
.L_x_2320:
[----:B---3--:R3:W4:Y:S02]  /*182f0*/  SYNCS.PHASECHK.TRANS64.TRYWAIT P1, [R5+URZ+0x38860], R0 ;  /* 0x03886000050075a7 */ /* 0x008724000802017f */
[----:B----4-:R-:W-:Y:S05]  /*18300*/  @!P1 NANOSLEEP.SYNCS 0x989680 ;  /* 0x009896800000995d */ /* 0x010fea0003900000 */
[----:B------:R-:W4:Y:S02]  /*18310*/  @!P1 SYNCS.PHASECHK.TRANS64 P1, [R5+URZ+0x38860], R0 ;  /* 0x03886000050095a7 */ /* 0x000f24000802007f */
[----:B----4-:R-:W-:Y:S05]  /*18320*/  @!P1 BRA `(.L_x_2320) ;  /* 0xfffffffc00f09947 */ /* 0x010fea000383ffff */
[----:B------:R-:W-:Y:S05]  /*18330*/  BRA `(.L_x_2407) ;  /* 0xffffffd0002c7947 */ /* 0x000fea000383ffff */
.L_x_2408:
        /* <DEDUP_REMOVED lines=12> */
.L_x_15830:


//--------------------- .text._ZN7cutlass13device_kernelIN5flash11enable_sm90INS1_16FlashAttnFwdSm90INS1_25CollectiveMainloopFwdSm90ILi2EN4cute5tupleIJNS5_1CILi1EEES8_S8_EEENS6_IJNS7_ILi128EEENS7_ILi80EEENS7_ILi256EEEEEELi256ENS_10bfloat16_tEfNS_4arch4Sm90ELb1ELb0ELb0ELb1ELb1ELb0ELb0ELb1ELb1ELb1ELb0ELb0EEENS1_21CollectiveEpilogueFwdINS6_IJSA_SC_SB_EEES9_SE_SG_Li256ELb1ELb1ELb0ELb0EEENS1_36VarlenDynamicPersistentTileSchedulerILi128ELi80ELi256ELi128ELb0ELb1ELb1ELb1ELb1ELb1EEEEEEEEEvNT_6ParamsE --------------------------
	.section	.text._ZN7cutlass13device_kernelIN5flash11enable_sm90INS1_16FlashAttnFwdSm90INS1_25CollectiveMainloopFwdSm90ILi2EN4cute5tupleIJNS5_1CILi1EEES8_S8_EEENS6_IJNS7_ILi128EEENS7_ILi80EEENS7_ILi256EEEEEELi256ENS_10bfloat16_tEfNS_4arch4Sm90ELb1ELb0ELb0ELb1ELb1ELb0ELb0ELb1ELb1ELb1ELb0ELb0EEENS1_21CollectiveEpilogueFwdINS6_IJSA_SC_SB_EEES9_SE_SG_Li256ELb1ELb1ELb0ELb0EEENS1_36VarlenDynamicPersistentTileSchedulerILi128ELi80ELi256ELi128ELb0ELb1ELb1ELb1ELb1ELb1EEEEEEEEEvNT_6ParamsE,"ax",@progbits
	.align	128
.text._ZN7cutlass13device_kernelIN5flash11enable_sm90INS1_16FlashAttnFwdSm90INS1_25CollectiveMainloopFwdSm90ILi2EN4cute5tupleIJNS5_1CILi1EEES8_S8_EEENS6_IJNS7_ILi128EEENS7_ILi80EEENS7_ILi256EEEEEELi256ENS_10bfloat16_tEfNS_4arch4Sm90ELb1ELb0ELb0ELb1ELb1ELb0ELb0ELb1ELb1ELb1ELb0ELb0EEENS1_21CollectiveEpilogueFwdINS6_IJSA_SC_SB_EEES9_SE_SG_Li256ELb1ELb1ELb0ELb0EEENS1_36VarlenDynamicPersistentTileSchedulerILi128ELi80ELi256ELi128ELb0ELb1ELb1ELb1ELb1ELb1EEEEEEEEEvNT_6ParamsE:
        .type           _ZN7cutlass13device_kernelIN5flash11enable_sm90INS1_16FlashAttnFwdSm90INS1_25CollectiveMainloopFwdSm90ILi2EN4cute5tupleIJNS5_1CILi1EEES8_S8_EEENS6_IJNS7_ILi128EEENS7_ILi80EEENS7_ILi256EEEEEELi256ENS_10bfloat16_tEfNS_4arch4Sm90ELb1ELb0ELb0ELb1ELb1ELb0ELb0ELb1ELb1ELb1ELb0ELb0EEENS1_21CollectiveEpilogueFwdINS6_IJSA_SC_SB_EEES9_SE_SG_Li256ELb1ELb1ELb0ELb0EEENS1_36VarlenDynamicPersistentTileSchedulerILi128ELi80ELi256ELi128ELb0ELb1ELb1ELb1ELb1ELb1EEEEEEEEEvNT_6ParamsE,@function
        .size           _ZN7cutlass13device_kernelIN5flash11enable_sm90INS1_16FlashAttnFwdSm90INS1_25CollectiveMainloopFwdSm90ILi2EN4cute5tupleIJNS5_1CILi1EEES8_S8_EEENS6_IJNS7_ILi128EEENS7_ILi80EEENS7_ILi256EEEEEELi256ENS_10bfloat16_tEfNS_4arch4Sm90ELb1ELb0ELb0ELb1ELb1ELb0ELb0ELb1ELb1ELb1ELb0ELb0EEENS1_21CollectiveEpilogueFwdINS6_IJSA_SC_SB_EEES9_SE_SG_Li256ELb1ELb1ELb0ELb0EEENS1_36VarlenDynamicPersistentTileSchedulerILi128ELi80ELi256ELi128ELb0ELb1ELb1ELb1ELb1ELb1EEEEEEEEEvNT_6ParamsE,(.L_x_15831 - _ZN7cutlass13device_kernelIN5flash11enable_sm90INS1_16FlashAttnFwdSm90INS1_25CollectiveMainloopFwdSm90ILi2EN4cute5tupleIJNS5_1CILi1EEES8_S8_EEENS6_IJNS7_ILi128EEENS7_ILi80EEENS7_ILi256EEEEEELi256ENS_10bfloat16_tEfNS_4arch4Sm90ELb1ELb0ELb0ELb1ELb1ELb0ELb0ELb1ELb1ELb1ELb0ELb0EEENS1_21CollectiveEpilogueFwdINS6_IJSA_SC_SB_EEES9_SE_SG_Li256ELb1ELb1ELb0ELb0EEENS1_36VarlenDynamicPersistentTileSchedulerILi128ELi80ELi256ELi128ELb0ELb1ELb1ELb1ELb1ELb1EEEEEEEEEvNT_6ParamsE)
        .other          _ZN7cutlass13device_kernelIN5flash11enable_sm90INS1_16FlashAttnFwdSm90INS1_25CollectiveMainloopFwdSm90ILi2EN4cute5tupleIJNS5_1CILi1EEES8_S8_EEENS6_IJNS7_ILi128EEENS7_ILi80EEENS7_ILi256EEEEEELi256ENS_10bfloat16_tEfNS_4arch4Sm90ELb1ELb0ELb0ELb1ELb1ELb0ELb0ELb1ELb1ELb1ELb0ELb0EEENS1_21CollectiveEpilogueFwdINS6_IJSA_SC_SB_EEES9_SE_SG_Li256ELb1ELb1ELb0ELb0EEENS1_36VarlenDynamicPersistentTileSchedulerILi128ELi80ELi256ELi128ELb0ELb1ELb1ELb1ELb1ELb1EEEEEEEEEvNT_6ParamsE,@"STO_CUDA_ENTRY STV_DEFAULT"
_ZN7cutlass13device_kernelIN5flash11enable_sm90INS1_16FlashAttnFwdSm90INS1_25CollectiveMainloopFwdSm90ILi2EN4cute5tupleIJNS5_1CILi1EEES8_S8_EEENS6_IJNS7_ILi128EEENS7_ILi80EEENS7_ILi256EEEEEELi256ENS_10bfloat16_tEfNS_4arch4Sm90ELb1ELb0ELb0ELb1ELb1ELb0ELb0ELb1ELb1ELb1ELb0ELb0EEENS1_21CollectiveEpilogueFwdINS6_IJSA_SC_SB_EEES9_SE_SG_Li256ELb1ELb1ELb0ELb0EEENS1_36VarlenDynamicPersistentTileSchedulerILi128ELi80ELi256ELi128ELb0ELb1ELb1ELb1ELb1ELb1EEEEEEEEEvNT_6ParamsE:
        /* <DEDUP_REMOVED lines=45> */
.L_x_2409:
        /* <DEDUP_REMOVED lines=22> */
.L_x_2410:
        /* <DEDUP_REMOVED lines=18> */
.L_x_2411:
        /* <DEDUP_REMOVED lines=22> */
.L_x_2412:
        /* <DEDUP_REMOVED lines=23> */
.L_x_2413:
        /* <DEDUP_REMOVED lines=10> */
.L_x_2415:
        /* <DEDUP_REMOVED lines=18> */
[----:B------:R-:W0:Y:S02]  /*09e0*/  S2R R0, SR_TID.X ;  /* 0x0000000000007919 */ /* 0x000e240000002100 */
[----:B0-----:R-:W-:-:S05]  /*09f0*/  VIADD R12, R0, 0xffffff80 ;  /* 0xffffff80000c7836 */ /* 0x001fca0000000000 */
[----:B------:R-:W-:-:S04]  /*0a00*/  SHF.R.S32.HI R0, RZ, 0x1f, R12 ;  /* 0x0000001fff007819 */ /* 0x000fc8000001140c */
[CC--:B------:R-:W-:Y:S02]  /*0a10*/  LEA.HI R3, R0.reuse, R12.reuse, RZ, 0x4 ;  /* 0x0000000c00037211 */ /* 0x0c0fe400078f20ff */
[CC--:B------:R-:W-:Y:S02]  /*0a20*/  LEA.HI R4, R0.reuse, R12.reuse, RZ, 0x5 ;  /* 0x0000000c00047211 */ /* 0x0c0fe400078f28ff */
[----:B------:R-:W-:Y:S02]  /*0a30*/  SHF.R.S32.HI R6, RZ, 0x4, R3 ;  /* 0x00000004ff067819 */ /* 0x000fe40000011403 */
[----:B------:R-:W-:Y:S01]  /*0a40*/  LEA.HI R11, R0, R12, RZ, 0x2 ;  /* 0x0000000c000b7211 */ /* 0x000fe200078f10ff */
[----:B------:R-:W-:Y:S01]  /*0a50*/  IMAD.SHL.U32 R5, R4, 0x20, RZ ;  /* 0x0000002004057824 */ /* 0x000fe200078e00ff */
[C---:B------:R-:W-:Y:S02]  /*0a60*/  LOP3.LUT R4, R3.reuse, 0x3fffff0, RZ, 0xc0, !PT ;  /* 0x03fffff003047812 */ /* 0x040fe400078ec0ff */
[----:B------:R-:W-:-:S02]  /*0a70*/  LEA.HI R3, R3, R6, RZ, 0x1 ;  /* 0x0000000603037211 */ /* 0x000fc400078f08ff */
[----:B------:R-:W-:Y:S01]  /*0a80*/  LOP3.LUT R11, R11, 0xfffffffc, RZ, 0xc0, !PT ;  /* 0xfffffffc0b0b7812 */ /* 0x000fe200078ec0ff */
[C---:B------:R-:W-:Y:S01]  /*0a90*/  IMAD.IADD R4, R12.reuse, 0x1, -R4 ;  /* 0x000000010c047824 */ /* 0x040fe200078e0a04 */
[----:B------:R-:W-:Y:S02]  /*0aa0*/  LOP3.LUT R5, R5, 0xfffffc00, RZ, 0xc0, !PT ;  /* 0xfffffc0005057812 */ /* 0x000fe400078ec0ff */
[----:B------:R-:W-:Y:S01]  /*0ab0*/  LOP3.LUT R3, R3, 0x1ffffffe, RZ, 0xc0, !PT ;  /* 0x1ffffffe03037812 */ /* 0x000fe200078ec0ff */
[----:B------:R-:W-:Y:S02]  /*0ac0*/  IMAD.IADD R11, R12, 0x1, -R11 ;  /* 0x000000010c0b7824 */ /* 0x000fe400078e0a0b */
[----:B------:R-:W-:Y:S02]  /*0ad0*/  IMAD R4, R4, 0x40, R5 ;  /* 0x0000004004047824 */ /* 0x000fe400078e0205 */
[----:B------:R-:W-:Y:S01]  /*0ae0*/  IMAD.IADD R3, R6, 0x1, -R3 ;  /* 0x0000000106037824 */ /* 0x000fe200078e0a03 */
[----:B------:R-:W-:-:S03]  /*0af0*/  LEA.HI R5, R11, R11, RZ, 0x1 ;  /* 0x0000000b0b057211 */ /* 0x000fc600078f08ff */
[----:B------:R-:W-:Y:S01]  /*0b00*/  IMAD R3, R3, 0x8, R4 ;  /* 0x0000000803037824 */ /* 0x000fe200078e0204 */
[----:B------:R-:W-:-:S04]  /*0b10*/  LOP3.LUT R6, R5, 0x1ffffffe, RZ, 0xc0, !PT ;  /* 0x1ffffffe05067812 */ /* 0x000fc800078ec0ff */
[----:B------:R0:W-:Y:S01]  /*0b20*/  STL [R1+0x4], R3 ;  /* 0x0000040301007387 */ /* 0x0001e20000100800 */
[----:B------:R-:W-:Y:S01]  /*0b30*/  IMAD.IADD R6, R11, 0x1, -R6 ;  /* 0x000000010b067824 */ /* 0x000fe200078e0a06 */
[----:B--2---:R-:W-:Y:S02]  /*0b40*/  R2UR UR4, R2 ;  /* 0x00000000020472ca */ /* 0x004fe400000e0000 */
[CC--:B------:R-:W-:Y:S02]  /*0b50*/  LEA.HI R2, R0.reuse, R12.reuse, RZ, 0x7 ;  /* 0x0000000c00027211 */ /* 0x0c0fe400078f38ff */
[----:B------:R-:W-:Y:S02]  /*0b60*/  LEA.HI R0, R0, R12, RZ, 0x3 ;  /* 0x0000000c00007211 */ /* 0x000fe400078f18ff */
[----:B------:R-:W-:Y:S02]  /*0b70*/  LOP3.LUT R226, R2, 0xffffff80, RZ, 0xc0, !PT ;  /* 0xffffff8002e27812 */ /* 0x000fe400078ec0ff */
[----:B------:R-:W-:-:S02]  /*0b80*/  SHF.R.S32.HI R227, RZ, 0x7, R2 ;  /* 0x00000007ffe37819 */ /* 0x000fc40000011402 */
[----:B------:R-:W-:Y:S01]  /*0b90*/  LOP3.LUT R220, R0, 0xfffffff8, RZ, 0xc0, !PT ;  /* 0xfffffff800dc7812 */ /* 0x000fe200078ec0ff */
[----:B------:R-:W-:Y:S01]  /*0ba0*/  IMAD.IADD R226, R12, 0x1, -R226 ;  /* 0x000000010ce27824 */ /* 0x000fe200078e0ae2 */
[----:B------:R-:W-:Y:S01]  /*0bb0*/  LEA.HI R2, R2, R227, RZ, 0x1 ;  /* 0x000000e302027211 */ /* 0x000fe200078f08ff */
[----:B------:R-:W-:Y:S01]  /*0bc0*/  ULOP3.LUT UR7, UR4, 0x1, URZ, 0xfc, !UPT ;  /* 0x0000000104077892 */ /* 0x000fe2000f8efc3f */
[----:B------:R-:W-:Y:S02]  /*0bd0*/  IADD3 R220, R12, -R220, RZ ;  /* 0x800000dc0cdc7210 */ /* 0x000fe40007ffe0ff */
[----:B------:R-:W-:Y:S01]  /*0be0*/  SHF.R.S32.HI R7, RZ, 0x1f, R226 ;  /* 0x0000001fff077819 */ /* 0x000fe200000114e2 */
[----:B------:R-:W-:Y:S01]  /*0bf0*/  UMOV UR4, URZ ;  /* 0x0000003f00047c82 */ /* 0x000fe20008000000 */
[----:B------:R-:W-:Y:S01]  /*0c00*/  LOP3.LUT R2, R2, 0x3fffffe, RZ, 0xc0, !PT ;  /* 0x03fffffe02027812 */ /* 0x000fe200078ec0ff */
[----:B------:R-:W-:Y:S01]  /*0c10*/  IMAD.SHL.U32 R22, R220, 0x8, RZ ;  /* 0x00000008dc167824 */ /* 0x000fe200078e00ff */
[CC--:B------:R-:W-:Y:S01]  /*0c20*/  LEA.HI R8, R7.reuse, R226.reuse, RZ, 0x2 ;  /* 0x000000e207087211 */ /* 0x0c0fe200078f10ff */
[----:B0-----:R-:W-:Y:S01]  /*0c30*/  IMAD.U32 R3, RZ, RZ, UR7 ;  /* 0x00000007ff037e24 */ /* 0x001fe2000f8e00ff */
[----:B------:R-:W-:Y:S01]  /*0c40*/  LEA.HI R7, R7, R226, RZ, 0x5 ;  /* 0x000000e207077211 */ /* 0x000fe200078f28ff */
[----:B------:R-:W-:Y:S01]  /*0c50*/  IMAD.IADD R2, R227, 0x1, -R2 ;  /* 0x00000001e3027824 */ /* 0x000fe200078e0a02 */
[--C-:B------:R-:W-:Y:S01]  /*0c60*/  SHF.R.S32.HI R9, RZ, 0x2, R8.reuse ;  /* 0x00000002ff097819 */ /* 0x100fe20000011408 */
[C---:B------:R-:W-:Y:S01]  /*0c70*/  VIADD R218, R22.reuse, 0x40 ;  /* 0x0000004016da7836 */ /* 0x040fe20000000000 */
[----:B------:R-:W-:Y:S01]  /*0c80*/  SHF.R.S32.HI R10, RZ, 0x1f, R8 ;  /* 0x0000001fff0a7819 */ /* 0x000fe20000011408 */
[C---:B------:R-:W-:Y:S01]  /*0c90*/  VIADD R217, R22.reuse, 0x80 ;  /* 0x0000008016d97836 */ /* 0x040fe20000000000 */
[----:B------:R-:W-:Y:S01]  /*0ca0*/  SHF.R.S32.HI R7, RZ, 0x5, R7 ;  /* 0x00000005ff077819 */ /* 0x000fe20000011407 */
[----:B------:R-:W-:Y:S01]  /*0cb0*/  VIADD R219, R22, 0xc0 ;  /* 0x000000c016db7836 */ /* 0x000fe20000000000 */
[----:B------:R-:W-:Y:S01]  /*0cc0*/  LEA.HI R10, R10, R9, RZ, 0x3 ;  /* 0x000000090a0a7211 */ /* 0x000fe200078f18ff */
[----:B------:R-:W-:Y:S01]  /*0cd0*/  IMAD.U32 R225, RZ, RZ, UR4 ;  /* 0x00000004ffe17e24 */ /* 0x000fe2000f8e00ff */
[----:B------:R-:W-:Y:S01]  /*0ce0*/  LOP3.LUT R215, R8, 0x7ffffffc, RZ, 0xc0, !PT ;  /* 0x7ffffffc08d77812 */ /* 0x000fe200078ec0ff */
[----:B------:R-:W-:Y:S01]  /*0cf0*/  IMAD.U32 R17, RZ, RZ, UR4 ;  /* 0x00000004ff117e24 */ /* 0x000fe2000f8e00ff */
[----:B------:R-:W-:-:S02]  /*0d00*/  LOP3.LUT R10, R10, 0xfffffff8, RZ, 0xc0, !PT ;  /* 0xfffffff80a0a7812 */ /* 0x000fc400078ec0ff */
[----:B------:R-:W-:Y:S01]  /*0d10*/  SHF.R.S32.HI R224, RZ, 0x3, R0 ;  /* 0x00000003ffe07819 */ /* 0x000fe20000011400 */
[----:B------:R-:W-:Y:S01]  /*0d20*/  IMAD.IADD R215, R226, 0x1, -R215 ;  /* 0x00000001e2d77824 */ /* 0x000fe200078e0ad7 */
[----:B------:R-:W-:Y:S01]  /*0d30*/  SHF.R.S32.HI R0, RZ, 0x1f, R22 ;  /* 0x0000001fff007819 */ /* 0x000fe20000011416 */
[----:B------:R-:W-:Y:S01]  /*0d40*/  IMAD.IADD R10, R9, 0x1, -R10 ;  /* 0x00000001090a7824 */ /* 0x000fe200078e0a0a */
[----:B------:R-:W-:Y:S02]  /*0d50*/  SHF.R.S32.HI R4, RZ, 0x1f, R218 ;  /* 0x0000001fff047819 */ /* 0x000fe400000114da */
[----:B------:R-:W-:Y:S01]  /*0d60*/  SHF.R.S32.HI R0, RZ, 0x1f, R219 ;  /* 0x0000001fff007819 */ /* 0x000fe200000114db */
[----:B------:R-:W-:-:S04]  /*0d70*/  IMAD R7, R7, 0x10, R10 ;  /* 0x0000001007077824 */ /* 0x000fc800078e020a */
[----:B------:R-:W-:Y:S02]  /*0d80*/  IMAD R2, R2, 0x40, R7 ;  /* 0x0000004002027824 */ /* 0x000fe400078e0207 */
[----:B------:R-:W-:Y:S02]  /*0d90*/  IMAD.MOV.U32 R7, RZ, RZ, R15 ;  /* 0x000000ffff077224 */ /* 0x000fe400078e000f */
[----:B------:R-:W-:Y:S01]  /*0da0*/  IMAD R216, R6, 0x8, R2 ;  /* 0x0000000806d87824 */ /* 0x000fe200078e0202 */
[----:B------:R-:W-:Y:S04]  /*0db0*/  STL [R1], R2 ;  /* 0x0000000201007387 */ /* 0x000fe80000100800 */
[----:B------:R0:W-:Y:S02]  /*0dc0*/  STL [R1+0x8], R3 ;  /* 0x0000080301007387 */ /* 0x0001e40000100800 */
[----:B0-----:R-:W-:-:S07]  /*0dd0*/  SHF.R.S32.HI R3, RZ, 0x1f, R217 ;  /* 0x0000001fff037819 */ /* 0x001fce00000114d9 */
.L_x_2475:
[----:B012---:R-:W0:Y:S01]  /*0de0*/  LDC.64 R2, c[0x0][0xc88] ;  /* 0x00032200ff027b82 */ /* 0x007e220000000a00 */
[----:B------:R-:W-:Y:S01]  /*0df0*/  ULDC.64 UR8, c[0x0][0xa28] ;  /* 0x00028a0000087ab9 */ /* 0x000fe20000000a00 */
[----:B------:R-:W-:Y:S01]  /*0e00*/  ULDC.64 UR10, c[0x0][0xa18] ;  /* 0x00028600000a7ab9 */ /* 0x000fe20000000a00 */
[----:B0-----:R-:W-:-:S06]  /*0e10*/  IMAD.WIDE R2, R7, 0x4, R2 ;  /* 0x0000000407027825 */ /* 0x001fcc00078e0202 */
[----:B------:R-:W2:Y:S01]  /*0e20*/  LDG.E R2, desc[UR38][R2.64] ;  /* 0x0000002602027981 */ /* 0x000ea2000c1e1900 */
        /* <DEDUP_REMOVED lines=9> */
[----:B------:R-:W-:-:S04]  /*0ec0*/  @UP0 ULEA UR8, UP2, UR4, UR8, 0x2 ;  /* 0x0000000804080291 */ /* 0x000fc8000f84103f */
[----:B------:R-:W-:Y:S02]  /*0ed0*/  @UP0 ULEA.HI.X UR9, UR4, UR9, UR7, 0x2, UP2 ;  /* 0x0000000904090291 */ /* 0x000fe400090f1407 */
[----:B------:R-:W-:Y:S01]  /*0ee0*/  MOV R223, UR7 ;  /* 0x0000000700df7c02 */ /* 0x000fe20008000f00 */
[----:B------:R-:W-:Y:S01]  /*0ef0*/  @UP1 ULEA UR10, UP0, UR4, UR10, 0x2 ;  /* 0x0000000a040a1291 */ /* 0x000fe2000f80103f */
[----:B------:R-:W-:-:S03]  /*0f00*/  IMAD.U32 R2, RZ, RZ, UR8 ;  /* 0x00000008ff027e24 */ /* 0x000fc6000f8e00ff */
[----:B------:R-:W-:Y:S01]  /*0f10*/  @UP1 ULEA.HI.X UR11, UR4, UR11, UR7, 0x2, UP0 ;  /* 0x0000000b040b1291 */ /* 0x000fe200080f1407 */
[----:B------:R-:W-:Y:S01]  /*0f20*/  IMAD.U32 R3, RZ, RZ, UR9 ;  /* 0x00000009ff037e24 */ /* 0x000fe2000f8e00ff */
[----:B------:R-:W-:Y:S01]  /*0f30*/  ULDC.64 UR8, c[0x0][0x418] ;  /* 0x0001060000087ab9 */ /* 0x000fe20000000a00 */
[----:B------:R-:W-:Y:S01]  /*0f40*/  IMAD.U32 R4, RZ, RZ, UR10 ;  /* 0x0000000aff047e24 */ /* 0x000fe2000f8e00ff */
[----:B------:R-:W-:Y:S02]  /*0f50*/  ULDC UR7, c[0x0][0x424] ;  /* 0x0001090000077ab9 */ /* 0x000fe40000000800 */
[----:B------:R-:W-:Y:S01]  /*0f60*/  IMAD.U32 R5, RZ, RZ, UR11 ;  /* 0x0000000bff057e24 */ /* 0x000fe2000f8e00ff */
[----:B------:R-:W2:Y:S01]  /*0f70*/  @P0 LDG.E R2, desc[UR38][R2.64] ;  /* 0x0000002602020981 */ /* 0x000ea2000c1e1900 */
[----:B------:R-:W-:Y:S01]  /*0f80*/  UISETP.NE.U32.AND UP0, UPT, UR8, URZ, UPT ;  /* 0x0000003f0800728c */ /* 0x000fe2000bf05070 */
[----:B------:R-:W-:Y:S02]  /*0f90*/  ULDC.64 UR10, c[0x0][0xa20] ;  /* 0x00028800000a7ab9 */ /* 0x000fe40000000a00 */
[----:B---3--:R-:W3:Y:S01]  /*0fa0*/  @P2 LDG.E R4, desc[UR38][R4.64] ;  /* 0x0000002604042981 */ /* 0x008ee2000c1e1900 */
[----:B------:R-:W-:Y:S01]  /*0fb0*/  UISETP.NE.AND.EX UP0, UPT, UR9, URZ, UPT, UP0 ;  /* 0x0000003f0900728c */ /* 0x000fe2000bf05300 */
[----:B------:R-:W-:Y:S01]  /*0fc0*/  ISETP.NE.U32.AND P1, PT, RZ, UR10, PT ;  /* 0x0000000aff007c0c */ /* 0x000fe2000bf25070 */
[----:B------:R-:W-:Y:S01]  /*0fd0*/  ULDC UR8, c[0x0][0x2f0] ;  /* 0x0000bc0000087ab9 */ /* 0x000fe20000000800 */
[----:B------:R-:W-:Y:S01]  /*0fe0*/  UMOV UR4, URZ ;  /* 0x0000003f00047c82 */ /* 0x000fe20008000000 */
[----:B------:R-:W-:Y:S01]  /*0ff0*/  USEL UR7, UR7, 0x1, UP0 ;  /* 0x0000000107077887 */ /* 0x000fe20008000000 */
[----:B------:R-:W-:Y:S01]  /*1000*/  ISETP.NE.AND.EX P1, PT, RZ, UR11, PT, P1 ;  /* 0x0000000bff007c0c */ /* 0x000fe2000bf25310 */
[----:B------:R-:W-:-:S02]  /*1010*/  IMAD.U32 R222, RZ, RZ, UR6 ;  /* 0x00000006ffde7e24 */ /* 0x000fc4000f8e00ff */
[----:B------:R-:W-:Y:S01]  /*1020*/  UIMAD UR8, UR7, UR8, URZ ;  /* 0x00000008070872a4 */ /* 0x000fe2000f8e023f */
[----:B--2---:R-:W-:Y:S02]  /*1030*/  @P0 R2UR UR4, R2 ;  /* 0x00000000020402ca */ /* 0x004fe400000e0000 */
[----:B---3--:R-:W-:-:S13]  /*1040*/  @P2 R2UR UR7, R4 ;  /* 0x00000000040722ca */ /* 0x008fda00000e0000 */
[----:B------:R-:W-:Y:S01]  /*1050*/  IMAD.U32 R23, RZ, RZ, UR7 ;  /* 0x00000007ff177e24 */ /* 0x000fe2000f8e00ff */
[----:B----4-:R-:W-:Y:S06]  /*1060*/  @P2 BRA `(.L_x_2416) ;  /* 0x0000000000442947 */ /* 0x010fec0003800000 */
[----:B------:R-:W-:Y:S02]  /*1070*/  ULDC.64 UR6, c[0x0][0xa00] ;  /* 0x0002800000067ab9 */ /* 0x000fe40000000a00 */
[----:B------:R-:W-:Y:S01]  /*1080*/  ISETP.NE.U32.AND P0, PT, RZ, UR6, PT ;  /* 0x00000006ff007c0c */ /* 0x000fe2000bf05070 */
[----:B------:R-:W-:Y:S02]  /*1090*/  ULDC UR6, c[0x0][0x288] ;  /* 0x0000a20000067ab9 */ /* 0x000fe40000000800 */
[----:B------:R-:W-:Y:S01]  /*10a0*/  IMAD.U32 R23, RZ, RZ, UR6 ;  /* 0x00000006ff177e24 */ /* 0x000fe2000f8e00ff */
[----:B------:R-:W-:-:S13]  /*10b0*/  ISETP.NE.AND.EX P0, PT, RZ, UR7, PT, P0 ;  /* 0x00000007ff007c0c */ /* 0x000fda000bf05300 */
[----:B------:R-:W-:Y:S05]  /*10c0*/  @!P0 BRA `(.L_x_2416) ;  /* 0x00000000002c8947 */ /* 0x000fea0003800000 */
[----:B------:R-:W-:Y:S01]  /*10d0*/  R2UR UR9, R221 ;  /* 0x00000000dd0972ca */ /* 0x000fe200000e0000 */
[----:B------:R-:W-:-:S12]  /*10e0*/  ULDC.64 UR6, c[0x0][0xa00] ;  /* 0x0002800000067ab9 */ /* 0x000fd80000000a00 */
[----:B------:R-:W-:-:S06]  /*10f0*/  UIMAD.WIDE UR6, UR9, 0x4, UR6 ;  /* 0x00000004090678a5 */ /* 0x000fcc000f8e0206 */
[----:B------:R-:W-:Y:S02]  /*1100*/  IMAD.U32 R2, RZ, RZ, UR6 ;  /* 0x00000006ff027e24 */ /* 0x000fe4000f8e00ff */
[----:B------:R-:W-:-:S05]  /*1110*/  IMAD.U32 R3, RZ, RZ, UR7 ;  /* 0x00000007ff037e24 */ /* 0x000fca000f8e00ff */
[----:B------:R-:W2:Y:S04]  /*1120*/  LDG.E R4, desc[UR38][R2.64] ;  /* 0x0000002602047981 */ /* 0x000ea8000c1e1900 */
[----:B------:R-:W3:Y:S01]  /*1130*/  LDG.E R0, desc[UR38][R2.64+0x4] ;  /* 0x0000042602007981 */ /* 0x000ee2000c1e1900 */
[----:B--2---:R-:W-:Y:S02]  /*1140*/  R2UR UR6, R4 ;  /* 0x00000000040672ca */ /* 0x004fe400000e0000 */
[----:B---3--:R-:W-:-:S13]  /*1150*/  R2UR UR7, R0 ;  /* 0x00000000000772ca */ /* 0x008fda00000e0000 */
[----:B------:R-:W-:-:S06]  /*1160*/  UIADD3 UR6, -UR6, UR7, URZ ;  /* 0x0000000706067290 */ /* 0x000fcc000fffe13f */
[----:B------:R-:W-:-:S07]  /*1170*/  IMAD.U32 R23, RZ, RZ, UR6 ;  /* 0x00000006ff177e24 */ /* 0x000fce000f8e00ff */
.L_x_2416:
[----:B------:R-:W-:Y:S05]  /*1180*/  @!P1 BRA `(.L_x_2417) ;  /* 0x0000000000249947 */ /* 0x000fea0003800000 */
[----:B------:R-:W-:Y:S02]  /*1190*/  R2UR UR7, R221 ;  /* 0x00000000dd0772ca */ /* 0x000fe400000e0000 */
[----:B------:R-:W-:-:S11]  /*11a0*/  R2UR UR8, R223 ;  /* 0x00000000df0872ca */ /* 0x000fd600000e0000 */
[----:B------:R-:W-:-:S04]  /*11b0*/  ULEA UR6, UP0, UR7, UR10, 0x2 ;  /* 0x0000000a07067291 */ /* 0x000fc8000f80103f */
[----:B------:R-:W-:Y:S02]  /*11c0*/  ULEA.HI.X UR7, UR7, UR11, UR8, 0x2, UP0 ;  /* 0x0000000b07077291 */ /* 0x000fe400080f1408 */
[----:B------:R-:W-:-:S04]  /*11d0*/  IMAD.U32 R2, RZ, RZ, UR6 ;  /* 0x00000006ff027e24 */ /* 0x000fc8000f8e00ff */
[----:B------:R-:W-:-:S05]  /*11e0*/  IMAD.U32 R3, RZ, RZ, UR7 ;  /* 0x00000007ff037e24 */ /* 0x000fca000f8e00ff */
[----:B------:R-:W2:Y:S02]  /*11f0*/  LDG.E R2, desc[UR38][R2.64] ;  /* 0x0000002602027981 */ /* 0x000ea4000c1e1900 */
[----:B--2---:R-:W-:Y:S01]  /*1200*/  R2UR UR8, R2 ;  /* 0x00000000020872ca */ /* 0x004fe200000e0000 */
[----:B------:R-:W-:-:S14]  /*1210*/  BRA `(.L_x_2418) ;  /* 0x0000000000387947 */ /* 0x000fdc0003800000 */
.L_x_2417:
[----:B------:R-:W-:Y:S02]  /*1220*/  ULDC.64 UR6, c[0x0][0xa08] ;  /* 0x0002820000067ab9 */ /* 0x000fe40000000a00 */
[----:B------:R-:W-:-:S04]  /*1230*/  ISETP.NE.U32.AND P0, PT, RZ, UR6, PT ;  /* 0x00000006ff007c0c */ /* 0x000fc8000bf05070 */
[----:B------:R-:W-:-:S13]  /*1240*/  ISETP.NE.AND.EX P0, PT, RZ, UR7, PT, P0 ;  /* 0x00000007ff007c0c */ /* 0x000fda000bf05300 */
[----:B------:R-:W-:Y:S05]  /*1250*/  @!P0 BRA `(.L_x_2418) ;  /* 0x0000000000288947 */ /* 0x000fea0003800000 */
[----:B------:R-:W-:Y:S01]  /*1260*/  R2UR UR8, R221 ;  /* 0x00000000dd0872ca */ /* 0x000fe200000e0000 */
[----:B------:R-:W-:-:S12]  /*1270*/  ULDC.64 UR6, c[0x0][0xa08] ;  /* 0x0002820000067ab9 */ /* 0x000fd80000000a00 */
[----:B------:R-:W-:-:S06]  /*1280*/  UIMAD.WIDE UR6, UR8, 0x4, UR6 ;  /* 0x00000004080678a5 */ /* 0x000fcc000f8e0206 */
[----:B------:R-:W-:Y:S01]  /*1290*/  IMAD.U32 R2, RZ, RZ, UR6 ;  /* 0x00000006ff027e24 */ /* 0x000fe2000f8e00ff */
[----:B------:R-:W-:-:S05]  /*12a0*/  MOV R3, UR7 ;  /* 0x0000000700037c02 */ /* 0x000fca0008000f00 */
[----:B------:R-:W2:Y:S04]  /*12b0*/  LDG.E R4, desc[UR38][R2.64] ;  /* 0x0000002602047981 */ /* 0x000ea8000c1e1900 */
[----:B------:R-:W3:Y:S01]  /*12c0*/  LDG.E R0, desc[UR38][R2.64+0x4] ;  /* 0x0000042602007981 */ /* 0x000ee2000c1e1900 */
[----:B--2---:R-:W-:Y:S02]  /*12d0*/  R2UR UR8, R4 ;  /* 0x00000000040872ca */ /* 0x004fe400000e0000 */
[----:B---3--:R-:W-:-:S13]  /*12e0*/  R2UR UR6, R0 ;  /* 0x00000000000672ca */ /* 0x008fda00000e0000 */
[----:B------:R-:W-:-:S12]  /*12f0*/  UIADD3 UR8, -UR8, UR6, URZ ;  /* 0x0000000608087290 */ /* 0x000fd8000fffe13f */
.L_x_2418:
[----:B------:R-:W-:Y:S01]  /*1300*/  UIADD3 UR9, -UR4, UR8, URZ ;  /* 0x0000000804097290 */ /* 0x000fe2000fffe13f */
[----:B------:R-:W-:Y:S01]  /*1310*/  R2UR UR7, R23 ;  /* 0x00000000170772ca */ /* 0x000fe200000e0000 */
[----:B------:R-:W-:Y:S01]  /*1320*/  USHF.L.U32 UR5, UR5, 0x7, URZ ;  /* 0x0000000705057899 */ /* 0x000fe2000800063f */
[----:B------:R-:W-:Y:S01]  /*1330*/  PLOP3.LUT P0, PT, PT, PT, PT, 0x80, 0x0 ;  /* 0x000000000000781c */ /* 0x000fe20003f0f070 */
[----:B------:R-:W-:Y:S01]  /*1340*/  ULDC UR4, c[0x0][0x448] ;  /* 0x0001120000047ab9 */ /* 0x000fe20000000800 */
[----:B------:R-:W-:Y:S01]  /*1350*/  CS2R R2, SRZ ;  /* 0x0000000000027805 */ /* 0x000fe2000001ff00 */
[----:B------:R-:W-:Y:S01]  /*1360*/  UISETP.NE.AND UP0, UPT, UR4, 0x1, UPT ;  /* 0x000000010400788c */ /* 0x000fe2000bf05270 */
[----:B------:R-:W-:Y:S01]  /*1370*/  IMAD.U32 R212, RZ, RZ, UR9 ;  /* 0x00000009ffd47e24 */ /* 0x000fe2000f8e00ff */
[----:B------:R-:W-:Y:S02]  /*1380*/  UIADD3 UR6, UR5, 0x7f, URZ ;  /* 0x0000007f05067890 */ /* 0x000fe4000fffe03f */
[----:B------:R-:W-:Y:S01]  /*1390*/  IMAD.U32 R214, RZ, RZ, UR5 ;  /* 0x00000005ffd67e24 */ /* 0x000fe2000f8e00ff */
[----:B------:R-:W-:Y:S01]  /*13a0*/  UP2UR UR4, UPR, URZ, 0x1 ;  /* 0x000000013f047883 */ /* 0x000fe20008000000 */
[----:B------:R-:W-:Y:S01]  /*13b0*/  IMAD.MOV.U32 R0, RZ, RZ, RZ ;  /* 0x000000ffff007224 */ /* 0x000fe200078e00ff */
[----:B------:R-:W-:-:S02]  /*13c0*/  CS2R R150, SRZ ;  /* 0x0000000000967805 */ /* 0x000fc4000001ff00 */
[----:B------:R-:W-:Y:S01]  /*13d0*/  CS2R R148, SRZ ;  /* 0x0000000000947805 */ /* 0x000fe2000001ff00 */
[----:B------:R-:W-:Y:S01]  /*13e0*/  UIADD3 UR7, UR9, 0x50, -UR7 ;  /* 0x0000005009077890 */ /* 0x000fe2000fffe807 */
[----:B------:R-:W-:Y:S01]  /*13f0*/  CS2R R146, SRZ ;  /* 0x0000000000927805 */ /* 0x000fe2000001ff00 */
[----:B------:R-:W-:Y:S01]  /*1400*/  IMAD.U32 R213, RZ, RZ, UR4 ;  /* 0x00000004ffd57e24 */ /* 0x000fe2000f8e00ff */
[----:B------:R-:W-:Y:S01]  /*1410*/  @UP0 ULDC UR4, c[0x0][0x44c] ;  /* 0x0001130000040ab9 */ /* 0x000fe20000000800 */
[----:B------:R-:W-:Y:S01]  /*1420*/  @UP0 ULDC UR8, c[0x0][0x450] ;  /* 0x0001140000080ab9 */ /* 0x000fe20000000800 */
[----:B------:R-:W-:Y:S01]  /*1430*/  UIMAD.WIDE.U32 UR4, UR6, UR4, URZ ;  /* 0x00000004060472a5 */ /* 0x000fe2000f8e003f */
[----:B------:R-:W-:Y:S01]  /*1440*/  CS2R R144, SRZ ;  /* 0x0000000000907805 */ /* 0x000fe2000001ff00 */
[----:B------:R-:W-:Y:S01]  /*1450*/  UIADD3 UR4, UR9, 0x4f, URZ ;  /* 0x0000004f09047890 */ /* 0x000fe2000fffe03f */
[----:B------:R-:W-:Y:S01]  /*1460*/  CS2R R142, SRZ ;  /* 0x00000000008e7805 */ /* 0x000fe2000001ff00 */
[----:B------:R-:W-:Y:S01]  /*1470*/  @UP0 USHF.R.U32.HI UR6, URZ, UR8, UR5 ;  /* 0x000000083f060299 */ /* 0x000fe20008011605 */
[----:B------:R-:W-:Y:S01]  /*1480*/  CS2R R140, SRZ ;  /* 0x00000000008c7805 */ /* 0x000fe2000001ff00 */
[----:B------:R-:W-:Y:S01]  /*1490*/  UIMAD.WIDE UR4, UR4, 0x66666667, URZ ;  /* 0x66666667040478a5 */ /* 0x000fe2000f8e023f */
[----:B------:R-:W-:Y:S01]  /*14a0*/  CS2R R138, SRZ ;  /* 0x00000000008a7805 */ /* 0x000fe2000001ff00 */
[----:B------:R-:W-:Y:S01]  /*14b0*/  UIADD3 UR6, UR7, UR6, URZ ;  /* 0x0000000607067290 */ /* 0x000fe2000fffe03f */
[----:B------:R-:W-:Y:S01]  /*14c0*/  CS2R R136, SRZ ;  /* 0x0000000000887805 */ /* 0x000fe2000001ff00 */
[----:B------:R-:W-:Y:S01]  /*14d0*/  USHF.R.U32.HI UR4, URZ, 0x1f, UR5 ;  /* 0x0000001f3f047899 */ /* 0x000fe20008011605 */
[----:B------:R-:W-:Y:S01]  /*14e0*/  CS2R R134, SRZ ;  /* 0x0000000000867805 */ /* 0x000fe2000001ff00 */
[----:B------:R-:W-:Y:S01]  /*14f0*/  UIMAD.WIDE UR6, UR6, 0x66666667, URZ ;  /* 0x66666667060678a5 */ /* 0x000fe2000f8e023f */
[----:B------:R-:W-:Y:S01]  /*1500*/  CS2R R132, SRZ ;  /* 0x0000000000847805 */ /* 0x000fe2000001ff00 */
[----:B------:R-:W-:Y:S01]  /*1510*/  ULEA.HI.SX32 UR4, UR5, UR4, 0x1b ;  /* 0x0000000405047291 */ /* 0x000fe2000f8fda3f */
[----:B------:R-:W-:Y:S01]  /*1520*/  CS2R R130, SRZ ;  /* 0x0000000000827805 */ /* 0x000fe2000001ff00 */
[----:B------:R-:W-:Y:S01]  /*1530*/  USHF.R.U32.HI UR6, URZ, 0x1f, UR7 ;  /* 0x0000001f3f067899 */ /* 0x000fe20008011607 */
[----:B------:R-:W-:-:S02]  /*1540*/  CS2R R128, SRZ ;  /* 0x0000000000807805 */ /* 0x000fc4000001ff00 */
[----:B------:R-:W-:Y:S02]  /*1550*/  CS2R R126, SRZ ;  /* 0x00000000007e7805 */ /* 0x000fe4000001ff00 */
[----:B------:R-:W-:Y:S01]  /*1560*/  CS2R R124, SRZ ;  /* 0x00000000007c7805 */ /* 0x000fe2000001ff00 */
[----:B------:R-:W-:Y:S01]  /*1570*/  ULEA.HI.SX32 UR6, UR7, UR6, 0x1b ;  /* 0x0000000607067291 */ /* 0x000fe2000f8fda3f */
[----:B------:R-:W-:Y:S02]  /*1580*/  CS2R R122, SRZ ;  /* 0x00000000007a7805 */ /* 0x000fe4000001ff00 */
[----:B------:R-:W-:Y:S02]  /*1590*/  CS2R R120, SRZ ;  /* 0x0000000000787805 */ /* 0x000fe4000001ff00 */
[----:B------:R-:W-:Y:S01]  /*15a0*/  CS2R R118, SRZ ;  /* 0x0000000000767805 */ /* 0x000fe2000001ff00 */
[----:B------:R-:W-:Y:S01]  /*15b0*/  UISETP.LT.AND UP0, UPT, UR4, UR6, UPT ;  /* 0x000000060400728c */ /* 0x000fe2000bf01270 */
[----:B------:R-:W-:-:S02]  /*15c0*/  CS2R R116, SRZ ;  /* 0x0000000000747805 */ /* 0x000fc4000001ff00 */
[----:B------:R-:W-:Y:S02]  /*15d0*/  CS2R R114, SRZ ;  /* 0x0000000000727805 */ /* 0x000fe4000001ff00 */
[----:B------:R-:W-:Y:S01]  /*15e0*/  CS2R R112, SRZ ;  /* 0x0000000000707805 */ /* 0x000fe2000001ff00 */
[----:B------:R-:W-:Y:S01]  /*15f0*/  USEL UR60, UR4, UR6, UP0 ;  /* 0x00000006043c7287 */ /* 0x000fe20008000000 */
[----:B------:R-:W-:Y:S02]  /*1600*/  CS2R R110, SRZ ;  /* 0x00000000006e7805 */ /* 0x000fe4000001ff00 */
[----:B------:R-:W-:Y:S02]  /*1610*/  CS2R R108, SRZ ;  /* 0x00000000006c7805 */ /* 0x000fe4000001ff00 */
[----:B------:R-:W-:Y:S01]  /*1620*/  CS2R R106, SRZ ;  /* 0x00000000006a7805 */ /* 0x000fe2000001ff00 */
[----:B------:R-:W-:Y:S01]  /*1630*/  UISETP.GE.AND UP0, UPT, UR60, 0x1, UPT ;  /* 0x000000013c00788c */ /* 0x000fe2000bf06270 */
[----:B------:R-:W-:-:S02]  /*1640*/  CS2R R104, SRZ ;  /* 0x0000000000687805 */ /* 0x000fc4000001ff00 */
[----:B------:R-:W-:Y:S02]  /*1650*/  CS2R R102, SRZ ;  /* 0x0000000000667805 */ /* 0x000fe4000001ff00 */
[----:B------:R-:W-:Y:S01]  /*1660*/  CS2R R100, SRZ ;  /* 0x0000000000647805 */ /* 0x000fe2000001ff00 */
[----:B------:R-:W-:Y:S01]  /*1670*/  IMAD.MOV.U32 R166, RZ, RZ, RZ ;  /* 0x000000ffffa67224 */ /* 0x000fe200078e00ff */
[----:B------:R-:W-:Y:S02]  /*1680*/  CS2R R164, SRZ ;  /* 0x0000000000a47805 */ /* 0x000fe4000001ff00 */
[----:B------:R-:W-:Y:S02]  /*1690*/  PLOP3.LUT P1, PT, PT, PT, UP0, 0x80, 0x0 ;  /* 0x000000000000781c */ /* 0x000fe40003f2f008 */
        /* <DEDUP_REMOVED lines=70> */
.L_x_2420:
[----:B------:R-:W2:Y:S01]  /*1b00*/  LDL R2, [R1+0x8] ;  /* 0x0000080001027983 */ /* 0x000ea20000100800 */
        /* <DEDUP_REMOVED lines=12> */
.L_x_2564:
[----:B------:R-:W-:Y:S05]  /*1bd0*/  @!P0 BRA `(.L_x_2422) ;  /* 0x0000000000048947 */ /* 0x000fea0003800000 */
[----:B------:R-:W-:Y:S01]  /*1be0*/  BPT.TRAP 0x1 ;  /* 0x000000040000795c */ /* 0x000fe20000300000 */
.L_x_2422:
        /* <DEDUP_REMOVED lines=9> */
.L_x_2423:
[----:B-1----:R-:W-:Y:S05]  /*1c80*/  @P1 BRA `(.L_x_2424) ;  /* 0x0000000000081947 */ /* 0x002fea0003800000 */
[----:B------:R-:W1:Y:S02]  /*1c90*/  SYNCS.PHASECHK.TRANS64.TRYWAIT P1, [R0+URZ+0x38830], R3 ;  /* 0x03883003000075a7 */ /* 0x000e64000802017f */
[----:B-1----:R-:W-:Y:S05]  /*1ca0*/  @!P1 BRA `(.L_x_2425) ;  /* 0x0000015400789947 */ /* 0x002fea0003800000 */
.L_x_2424:
        /* <DEDUP_REMOVED lines=118> */
[----:B------:R-:W-:Y:S01]  /*2410*/  MOV R11, UR17 ;  /* 0x00000011000b7c02 */ /* 0x000fe20008000f00 */
        /* <DEDUP_REMOVED lines=459> */
.L_x_2426:
[----:B------:R-:W-:Y:S01]  /*40d0*/  R2UR UR4, R213 ;  /* 0x00000000d50472ca */ /* 0x000fe200000e0000 */
[----:B------:R-:W-:Y:S01]  /*40e0*/  UMOV UR5, 0xffffffb0 ;  /* 0xffffffb000057882 */ /* 0x000fe20000000000 */
[----:B------:R-:W-:Y:S01]  /*40f0*/  R2UR UR7, R214 ;  /* 0x00000000d60772ca */ /* 0x000fe200000e0000 */
[----:B------:R-:W-:Y:S01]  /*4100*/  UIMAD UR5, UR60, UR5, 0x51 ;  /* 0x000000513c0574a4 */ /* 0x000fe2000f8e0205 */
[----:B------:R-:W-:Y:S02]  /*4110*/  R2UR UR14, R212 ;  /* 0x00000000d40e72ca */ /* 0x000fe400000e0000 */
[----:B------:R-:W-:Y:S02]  /*4120*/  CS2R R150, SRZ ;  /* 0x0000000000967805 */ /* 0x000fe4000001ff00 */
[----:B------:R-:W-:Y:S02]  /*4130*/  R2UR UR15, R23 ;  /* 0x00000000170f72ca */ /* 0x000fe400000e0000 */
[----:B------:R-:W-:-:S02]  /*4140*/  CS2R R148, SRZ ;  /* 0x0000000000947805 */ /* 0x000fc4000001ff00 */
[----:B------:R-:W-:Y:S01]  /*4150*/  CS2R R146, SRZ ;  /* 0x0000000000927805 */ /* 0x000fe2000001ff00 */
[----:B------:R-:W-:Y:S01]  /*4160*/  IMAD.U32 R4, RZ, RZ, UR5 ;  /* 0x00000005ff047e24 */ /* 0x000fe2000f8e00ff */
[----:B------:R-:W-:Y:S01]  /*4170*/  ULDC UR5, c[0x0][0x988] ;  /* 0x0002620000057ab9 */ /* 0x000fe20000000800 */
[----:B------:R-:W-:Y:S02]  /*4180*/  CS2R R144, SRZ ;  /* 0x0000000000907805 */ /* 0x000fe4000001ff00 */
[----:B------:R-:W-:Y:S01]  /*4190*/  CS2R R142, SRZ ;  /* 0x00000000008e7805 */ /* 0x000fe2000001ff00 */
[----:B------:R-:W-:Y:S01]  /*41a0*/  UISETP.NE.AND UP0, UPT, UR4, URZ, UPT ;  /* 0x0000003f0400728c */ /* 0x000fe2000bf05270 */
[----:B------:R-:W-:Y:S01]  /*41b0*/  IMAD R4, R215, -0x2, R4 ;  /* 0xfffffffed7047824 */ /* 0x000fe200078e0204 */
[----:B------:R-:W-:Y:S01]  /*41c0*/  UMOV UR10, UR7 ;  /* 0x00000007000a7c82 */ /* 0x000fe20008000000 */
[----:B------:R-:W-:Y:S01]  /*41d0*/  VIADD R2, R216, UR7 ;  /* 0x00000007d8027c36 */ /* 0x000fe20008000000 */
[----:B------:R-:W-:-:S02]  /*41e0*/  CS2R R140, SRZ ;  /* 0x00000000008c7805 */ /* 0x000fc4000001ff00 */
[----:B------:R-:W-:Y:S02]  /*41f0*/  CS2R R138, SRZ ;  /* 0x00000000008a7805 */ /* 0x000fe4000001ff00 */
[----:B------:R-:W-:Y:S01]  /*4200*/  PLOP3.LUT P1, PT, PT, PT, UP0, 0x80, 0x0 ;  /* 0x000000000000781c */ /* 0x000fe20003f2f008 */
[----:B------:R-:W-:Y:S01]  /*4210*/  IMAD.U32 R21, RZ, RZ, UR15 ;  /* 0x0000000fff157e24 */ /* 0x000fe2000f8e00ff */
[----:B------:R-:W-:Y:S02]  /*4220*/  PLOP3.LUT P2, PT, PT, PT, UP0, 0x80, 0x0 ;  /* 0x000000000000781c */ /* 0x000fe40003f4f008 */
[----:B------:R-:W-:Y:S02]  /*4230*/  CS2R R136, SRZ ;  /* 0x0000000000887805 */ /* 0x000fe4000001ff00 */
[----:B------:R-:W-:Y:S01]  /*4240*/  CS2R R134, SRZ ;  /* 0x0000000000867805 */ /* 0x000fe2000001ff00 */
[----:B------:R-:W-:Y:S01]  /*4250*/  @UP0 ULDC UR4, c[0x0][0x44c] ;  /* 0x0001130000040ab9 */ /* 0x000fe20000000800 */
[----:B------:R-:W-:Y:S01]  /*4260*/  IADD3 R4, -R21, UR14, R4 ;  /* 0x0000000e15047c10 */ /* 0x000fe2000fffe104 */
[----:B------:R-:W-:Y:S01]  /*4270*/  @UP0 ULDC UR6, c[0x0][0x44c] ;  /* 0x0001130000060ab9 */ /* 0x000fe20000000800 */
[----:B------:R-:W-:Y:S01]  /*4280*/  @UP0 ULDC UR11, c[0x0][0x450] ;  /* 0x00011400000b0ab9 */ /* 0x000fe20000000800 */
[----:B------:R-:W-:Y:S01]  /*4290*/  UIMAD.WIDE.U32 UR6, UR7, UR6, URZ ;  /* 0x00000006070672a5 */ /* 0x000fe2000f8e003f */
[----:B------:R-:W-:-:S02]  /*42a0*/  CS2R R132, SRZ ;  /* 0x0000000000847805 */ /* 0x000fc4000001ff00 */
[----:B------:R-:W-:Y:S02]  /*42b0*/  CS2R R130, SRZ ;  /* 0x0000000000827805 */ /* 0x000fe4000001ff00 */
[----:B------:R-:W-:Y:S01]  /*42c0*/  CS2R R128, SRZ ;  /* 0x0000000000807805 */ /* 0x000fe2000001ff00 */
[----:B------:R-:W-:Y:S01]  /*42d0*/  @P1 IMAD.HI.U32 R3, R2, UR4, RZ ;  /* 0x0000000402031c27 */ /* 0x000fe2000f8e00ff */
[----:B------:R-:W-:Y:S01]  /*42e0*/  @UP0 ULDC UR4, c[0x0][0x450] ;  /* 0x0001140000040ab9 */ /* 0x000fe20000000800 */
[----:B------:R-:W-:Y:S01]  /*42f0*/  @UP0 USHF.R.U32.HI UR10, URZ, UR11, UR7 ;  /* 0x0000000b3f0a0299 */ /* 0x000fe20008011607 */
[----:B------:R-:W-:Y:S02]  /*4300*/  CS2R R126, SRZ ;  /* 0x00000000007e7805 */ /* 0x000fe4000001ff00 */
[----:B------:R-:W-:Y:S02]  /*4310*/  CS2R R124, SRZ ;  /* 0x00000000007c7805 */ /* 0x000fe4000001ff00 */
[----:B------:R-:W-:Y:S01]  /*4320*/  @P2 SHF.R.U32.HI R2, RZ, UR4, R3 ;  /* 0x00000004ff022c19 */ /* 0x000fe20008011603 */
[----:B------:R-:W-:Y:S01]  /*4330*/  UIMAD UR4, UR60, -0x50, UR14 ;  /* 0xffffffb03c0478a4 */ /* 0x000fe2000f8e020e */
[----:B------:R-:W-:Y:S01]  /*4340*/  CS2R R122, SRZ ;  /* 0x00000000007a7805 */ /* 0x000fe2000001ff00 */
[----:B------:R-:W-:Y:S01]  /*4350*/  UIADD3 UR6, UR10, UR14, -UR15 ;  /* 0x0000000e0a067290 */ /* 0x000fe2000fffe80f */
[----:B------:R-:W0:Y:S01]  /*4360*/  S2UR UR14, SR_CgaCtaId ;  /* 0x00000000000e79c3 */ /* 0x000e220000008800 */
[----:B------:R-:W1:Y:S01]  /*4370*/  SHFL.IDX PT, R5, R2, 0x1, 0x1c1f ;  /* 0x003c1f0002057f89 */ /* 0x000e6200000e0000 */
[----:B------:R-:W-:Y:S01]  /*4380*/  UIADD3 UR4, UR4, 0x50, URZ ;  /* 0x0000005004047890 */ /* 0x000fe2000fffe03f */
[----:B------:R-:W-:Y:S01]  /*4390*/  CS2R R120, SRZ ;  /* 0x0000000000787805 */ /* 0x000fe2000001ff00 */
[----:B------:R-:W-:Y:S01]  /*43a0*/  UIMAD.WIDE UR6, UR6, 0x66666667, URZ ;  /* 0x66666667060678a5 */ /* 0x000fe2000f8e023f */
[----:B------:R-:W2:Y:S01]  /*43b0*/  SHFL.IDX PT, R2, R2, RZ, 0x1c1f ;  /* 0x001c1fff02027589 */ /* 0x000ea200000e0000 */
[----:B------:R-:W-:Y:S01]  /*43c0*/  UIADD3 UR60, UR60, -0x2, URZ ;  /* 0xfffffffe3c3c7890 */ /* 0x000fe2000fffe03f */
[----:B------:R-:W-:Y:S01]  /*43d0*/  CS2R R118, SRZ ;  /* 0x0000000000767805 */ /* 0x000fe2000001ff00 */
[----:B------:R-:W-:Y:S01]  /*43e0*/  IMAD.U32 R18, RZ, RZ, UR4 ;  /* 0x00000004ff127e24 */ /* 0x000fe2000f8e00ff */
[----:B------:R-:W-:Y:S01]  /*43f0*/  R2UR UR4, R0 ;  /* 0x00000000000472ca */ /* 0x000fe200000e0000 */
[----:B------:R-:W-:Y:S01]  /*4400*/  USHF.R.U32.HI UR6, URZ, 0x1f, UR7 ;  /* 0x0000001f3f067899 */ /* 0x000fe20008011607 */
[----:B------:R-:W-:Y:S01]  /*4410*/  CS2R R116, SRZ ;  /* 0x0000000000747805 */ /* 0x000fe2000001ff00 */
[----:B------:R-:W-:Y:S01]  /*4420*/  IMAD R3, R215, -0x2, R18 ;  /* 0xfffffffed7037824 */ /* 0x000fe200078e0212 */
[----:B------:R-:W-:Y:S01]  /*4430*/  CS2R R114, SRZ ;  /* 0x0000000000727805 */ /* 0x000fe2000001ff00 */
[----:B------:R-:W-:Y:S01]  /*4440*/  ULEA.HI.SX32 UR6, UR7, UR6, 0x1b ;  /* 0x0000000607067291 */ /* 0x000fe2000f8fda3f */
        /* <DEDUP_REMOVED lines=8> */
[----:B------:R-:W-:Y:S01]  /*44d0*/  CS2R R100, SRZ ;  /* 0x0000000000647805 */ /* 0x000fe2000001ff00 */
[----:B------:R-:W-:Y:S01]  /*44e0*/  UIADD3 UR4, UR4, 0x38840, URZ ;  /* 0x0003884004047890 */ /* 0x000fe2000fffe03f */
[----:B-1----:R-:W-:Y:S01]  /*44f0*/  VIADDMNMX R5, R5, R4, R3, PT ;  /* 0x0000000405057246 */ /* 0x002fe20003800103 */
[----:B------:R-:W-:Y:S01]  /*4500*/  UISETP.GE.AND UP0, UPT, UR60, UR10, UPT ;  /* 0x0000000a3c00728c */ /* 0x000fe2000bf06270 */
[----:B------:R-:W-:Y:S01]  /*4510*/  CS2R R98, SRZ ;  /* 0x0000000000627805 */ /* 0x000fe2000001ff00 */
[----:B0-----:R-:W-:Y:S01]  /*4520*/  UPRMT UR4, UR14, 0x654, UR4 ;  /* 0x000006540e047896 */ /* 0x001fe20008000004 */
[----:B------:R-:W-:-:S02]  /*4530*/  ISETP.GT.AND P1, PT, R5, RZ, PT ;  /* 0x000000ff0500720c */ /* 0x000fc40003f24270 */
[----:B------:R-:W-:Y:S02]  /*4540*/  CS2R R96, SRZ ;  /* 0x0000000000607805 */ /* 0x000fe4000001ff00 */
[C---:B------:R-:W-:Y:S02]  /*4550*/  ISETP.GT.AND P2, PT, R5.reuse, 0x1, PT ;  /* 0x000000010500780c */ /* 0x040fe40003f44270 */
[----:B------:R-:W-:Y:S02]  /*4560*/  CS2R R94, SRZ ;  /* 0x00000000005e7805 */ /* 0x000fe4000001ff00 */
[----:B------:R-:W-:Y:S02]  /*4570*/  ISETP.GT.AND P3, PT, R5, 0x8, PT ;  /* 0x000000080500780c */ /* 0x000fe40003f64270 */
[----:B------:R-:W-:Y:S02]  /*4580*/  CS2R R92, SRZ ;  /* 0x00000000005c7805 */ /* 0x000fe4000001ff00 */
[----:B------:R-:W-:-:S02]  /*4590*/  FSEL R58, R58, -INF , P1 ;  /* 0xff8000003a3a7808 */ /* 0x000fc40000800000 */
[----:B------:R-:W-:Y:S02]  /*45a0*/  CS2R R90, SRZ ;  /* 0x00000000005a7805 */ /* 0x000fe4000001ff00 */
[----:B------:R-:W-:Y:S01]  /*45b0*/  FSEL R59, R59, -INF , P2 ;  /* 0xff8000003b3b7808 */ /* 0x000fe20001000000 */
[----:B------:R-:W-:Y:S01]  /*45c0*/  SYNCS.ARRIVE.TRANS64.RED.A1T0 RZ, [UR4], RZ ;  /* 0x000000ffffff79a7 */ /* 0x000fe20008100404 */
[----:B------:R-:W-:Y:S02]  /*45d0*/  ISETP.GT.AND P1, PT, R5, 0x9, PT ;  /* 0x000000090500780c */ /* 0x000fe40003f24270 */
[----:B------:R-:W-:Y:S02]  /*45e0*/  CS2R R88, SRZ ;  /* 0x0000000000587805 */ /* 0x000fe4000001ff00 */
[----:B------:R-:W-:Y:S02]  /*45f0*/  FSEL R62, R62, -INF , P3 ;  /* 0xff8000003e3e7808 */ /* 0x000fe40001800000 */
[----:B------:R-:W-:-:S02]  /*4600*/  CS2R R86, SRZ ;  /* 0x0000000000567805 */ /* 0x000fc4000001ff00 */
[----:B------:R-:W-:Y:S02]  /*4610*/  FMNMX.FTZ R21, R58, R59, !PT ;  /* 0x0000003b3a157209 */ /* 0x000fe40007810000 */
[----:B------:R-:W-:Y:S02]  /*4620*/  CS2R R84, SRZ ;  /* 0x0000000000547805 */ /* 0x000fe4000001ff00 */
        /* <DEDUP_REMOVED lines=19> */
[----:B------:R-:W-:Y:S02]  /*4760*/  FSEL R54, R54, -INF , P2 ;  /* 0xff80000036367808 */ /* 0x000fe40001000000 */
[----:B------:R-:W-:Y:S02]  /*4770*/  FMNMX.FTZ R21, R51, R18, !PT ;  /* 0x0000001233157209 */ /* 0x000fe40007810000 */
[----:B------:R-:W-:-:S02]  /*4780*/  ISETP.GT.AND P2, PT, R5, 0x20, PT ;  /* 0x000000200500780c */ /* 0x000fc40003f44270 */
[----:B------:R-:W-:Y:S02]  /*4790*/  FSEL R55, R55, -INF , P1 ;  /* 0xff80000037377808 */ /* 0x000fe40000800000 */
[----:B------:R-:W-:Y:S02]  /*47a0*/  FMNMX.FTZ R18, R54, R21, !PT ;  /* 0x0000001536127209 */ /* 0x000fe40007810000 */
        /* <DEDUP_REMOVED lines=33> */
[----:B------:R-:W-:-:S02]  /*49c0*/  FSEL R31, R31, -INF , P1 ;  /* 0xff8000001f1f7808 */ /* 0x000fc40000800000 */
[----:B------:R-:W-:Y:S02]  /*49d0*/  FMNMX.FTZ R18, R30, R5, !PT ;  /* 0x000000051e127209 */ /* 0x000fe40007810000 */
[----:B--2---:R-:W-:Y:S02]  /*49e0*/  VIADDMNMX R4, R2, R4, R3, PT ;  /* 0x0000000402047246 */ /* 0x004fe40003800103 */
[----:B------:R-:W-:Y:S02]  /*49f0*/  FMNMX.FTZ R18, R31, R18, !PT ;  /* 0x000000121f127209 */ /* 0x000fe40007810000 */
[C---:B------:R-:W-:Y:S02]  /*4a00*/  ISETP.GT.AND P1, PT, R4.reuse, RZ, PT ;  /* 0x000000ff0400720c */ /* 0x040fe40003f24270 */
[C---:B------:R-:W-:Y:S01]  /*4a10*/  ISETP.GT.AND P2, PT, R4.reuse, 0x1, PT ;  /* 0x000000010400780c */ /* 0x040fe20003f44270 */
[----:B------:R-:W0:Y:S01]  /*4a20*/  SHFL.BFLY PT, R5, R18, 0x2, 0x1f ;  /* 0x0c401f0012057f89 */ /* 0x000e2200000e0000 */
[----:B------:R-:W-:-:S02]  /*4a30*/  ISETP.GT.AND P3, PT, R4, 0x8, PT ;  /* 0x000000080400780c */ /* 0x000fc40003f64270 */
[----:B------:R-:W-:Y:S02]  /*4a40*/  FSEL R56, R56, -INF , P1 ;  /* 0xff80000038387808 */ /* 0x000fe40000800000 */
[----:B------:R-:W-:Y:S02]  /*4a50*/  FSEL R57, R57, -INF , P2 ;  /* 0xff80000039397808 */ /* 0x000fe40001000000 */
[----:B------:R-:W-:Y:S02]  /*4a60*/  ISETP.GT.AND P1, PT, R4, 0x9, PT ;  /* 0x000000090400780c */ /* 0x000fe40003f24270 */
[----:B------:R-:W-:Y:S02]  /*4a70*/  FSEL R60, R60, -INF , P3 ;  /* 0xff8000003c3c7808 */ /* 0x000fe40001800000 */
[----:B------:R-:W-:Y:S02]  /*4a80*/  FMNMX.FTZ R3, R56, R57, !PT ;  /* 0x0000003938037209 */ /* 0x000fe40007810000 */
[----:B------:R-:W-:-:S02]  /*4a90*/  FSEL R61, R61, -INF , P1 ;  /* 0xff8000003d3d7808 */ /* 0x000fc40000800000 */
[----:B------:R-:W-:Y:S02]  /*4aa0*/  ISETP.GT.AND P1, PT, R4, 0x10, PT ;  /* 0x000000100400780c */ /* 0x000fe40003f24270 */
[----:B------:R-:W-:Y:S02]  /*4ab0*/  FMNMX.FTZ R2, R60, R3, !PT ;  /* 0x000000033c027209 */ /* 0x000fe40007810000 */
[----:B------:R-:W-:Y:S02]  /*4ac0*/  ISETP.GT.AND P2, PT, R4, 0x11, PT ;  /* 0x000000110400780c */ /* 0x000fe40003f44270 */
[----:B------:R-:W-:Y:S02]  /*4ad0*/  FSEL R48, R48, -INF , P1 ;  /* 0xff80000030307808 */ /* 0x000fe40000800000 */
[----:B------:R-:W-:Y:S02]  /*4ae0*/  FMNMX.FTZ R3, R61, R2, !PT ;  /* 0x000000023d037209 */ /* 0x000fe40007810000 */
[----:B------:R-:W-:-:S02]  /*4af0*/  ISETP.GT.AND P1, PT, R4, 0x18, PT ;  /* 0x000000180400780c */ /* 0x000fc40003f24270 */
[----:B------:R-:W-:Y:S02]  /*4b00*/  FSEL R49, R49, -INF , P2 ;  /* 0xff80000031317808 */ /* 0x000fe40001000000 */
[----:B------:R-:W-:Y:S02]  /*4b10*/  FMNMX.FTZ R2, R48, R3, !PT ;  /* 0x0000000330027209 */ /* 0x000fe40007810000 */
[----:B0-----:R-:W-:Y:S02]  /*4b20*/  FMNMX.FTZ R20, R18, R5, !PT ;  /* 0x0000000512147209 */ /* 0x001fe40007810000 */
[----:B------:R-:W-:Y:S02]  /*4b30*/  ISETP.GT.AND P3, PT, R4, 0x19, PT ;  /* 0x000000190400780c */ /* 0x000fe40003f64270 */
[----:B------:R-:W-:Y:S01]  /*4b40*/  FSEL R52, R52, -INF , P1 ;  /* 0xff80000034347808 */ /* 0x000fe20000800000 */
[----:B------:R-:W0:Y:S01]  /*4b50*/  SHFL.BFLY PT, R21, R20, 0x1, 0x1f ;  /* 0x0c201f0014157f89 */ /* 0x000e2200000e0000 */
[----:B------:R-:W-:-:S02]  /*4b60*/  FMNMX.FTZ R5, R49, R2, !PT ;  /* 0x0000000231057209 */ /* 0x000fc40007810000 */
[----:B------:R-:W-:Y:S02]  /*4b70*/  FSEL R53, R53, -INF , P3 ;  /* 0xff80000035357808 */ /* 0x000fe40001800000 */
[----:B------:R-:W-:Y:S02]  /*4b80*/  ISETP.GT.AND P1, PT, R4, 0x20, PT ;  /* 0x000000200400780c */ /* 0x000fe40003f24270 */
        /* <DEDUP_REMOVED lines=35> */
[----:B------:R-:W-:Y:S02]  /*4dc0*/  FMNMX.FTZ R2, R28, R5, !PT ;  /* 0x000000051c027209 */ /* 0x000fe40007810000 */
[----:B0-----:R-:W-:Y:S02]  /*4dd0*/  FMNMX.FTZ R3, R20, R21, !PT ;  /* 0x0000001514037209 */ /* 0x001fe40007810000 */
        /* <DEDUP_REMOVED lines=177> */
[----:B------:R-:W-:Y:S01]  /*58f0*/  MOV R2, 0x3f800000 ;  /* 0x3f80000000027802 */ /* 0x000fe20000000f00 */
[----:B------:R-:W-:Y:S01]  /*5900*/  IMAD.MOV.U32 R228, RZ, RZ, R4 ;  /* 0x000000ffffe47224 */ /* 0x000fe200078e0004 */
[----:B------:R-:W-:Y:S01]  /*5910*/  UMOV UR37, UR36 ;  /* 0x0000002400257c82 */ /* 0x000fe20008000000 */
[----:B------:R-:W-:-:S08]  /*5920*/  IMAD.MOV.U32 R151, RZ, RZ, RZ ;  /* 0x000000ffff977224 */ /* 0x000fd000078e00ff */
[----:B------:R-:W-:-:S07]  /*5930*/  IMAD.U32 R229, RZ, RZ, UR4 ;  /* 0x00000004ffe57e24 */ /* 0x000fce000f8e00ff */
.L_x_2438:
[----:B------:R-:W-:Y:S01]  /*5940*/  R2UR UR5, R229 ;  /* 0x00000000e50572ca */ /* 0x000fe200000e0000 */
[----:B------:R-:W-:-:S04]  /*5950*/  UISETP.NE.AND UP0, UPT, UR37, 0x1, UPT ;  /* 0x000000012500788c */ /* 0x000fc8000bf05270 */
[----:B------:R-:W-:-:S08]  /*5960*/  USEL UR4, URZ, 0x1, UP0 ;  /* 0x000000013f047887 */ /* 0x000fd00008000000 */
[----:B------:R-:W-:-:S06]  /*5970*/  ULOP3.LUT UR4, UR5, UR4, URZ, 0x3c, !UPT ;  /* 0x0000000405047292 */ /* 0x000fcc000f8e3c3f */
[----:B------:R-:W-:Y:S01]  /*5980*/  IMAD.U32 R17, RZ, RZ, UR4 ;  /* 0x00000004ff117e24 */ /* 0x000fe2000f8e00ff */
[----:B------:R-:W-:Y:S06]  /*5990*/  @!P0 BRA `(.L_x_2428) ;  /* 0x0000000000048947 */ /* 0x000fec0003800000 */
[----:B------:R-:W-:Y:S01]  /*59a0*/  BPT.TRAP 0x1 ;  /* 0x000000040000795c */ /* 0x000fe20000300000 */
.L_x_2428:
        /* <DEDUP_REMOVED lines=11> */
.L_x_2429:
[----:B-1----:R-:W-:Y:S05]  /*5a60*/  @P1 BRA `(.L_x_2430) ;  /* 0x0000000000081947 */ /* 0x002fea0003800000 */
[----:B------:R-:W1:Y:S02]  /*5a70*/  SYNCS.PHASECHK.TRANS64.TRYWAIT P1, [UR61+0x38830], R3 ;  /* 0x03883003ff0075a7 */ /* 0x000e64000802017d */
[----:B-1----:R-:W-:Y:S05]  /*5a80*/  @!P1 BRA `(.L_x_2431) ;  /* 0x0000011800149947 */ /* 0x002fea0003800000 */
.L_x_2430:
        /* <DEDUP_REMOVED lines=590> */
[----:B------:R-:W-:Y:S05]  /*7f70*/  @!P0 BRA `(.L_x_2432) ;  /* 0x0000000000048947 */ /* 0x000fea0003800000 */
[----:B------:R-:W-:Y:S01]  /*7f80*/  BPT.TRAP 0x1 ;  /* 0x000000040000795c */ /* 0x000fe20000300000 */
.L_x_2432:
        /* <DEDUP_REMOVED lines=8> */
.L_x_2433:
[----:B---3--:R-:W-:Y:S05]  /*8010*/  @P1 BRA `(.L_x_2434) ;  /* 0x0000000000081947 */ /* 0x008fea0003800000 */
[----:B------:R-:W3:Y:S02]  /*8020*/  SYNCS.PHASECHK.TRANS64.TRYWAIT P1, [UR4+0x38850], R0 ;  /* 0x03885000ff0075a7 */ /* 0x000ee40008020144 */
[----:B---3--:R-:W-:Y:S05]  /*8030*/  @!P1 BRA `(.L_x_2435) ;  /* 0x000000f000c09947 */ /* 0x008fea0003800000 */
.L_x_2434:
        /* <DEDUP_REMOVED lines=37> */
.L_x_2436:
[----:B------:R-:W-:Y:S01]  /*8290*/  R2UR UR10, R213 ;  /* 0x00000000d50a72ca */ /* 0x000fe200000e0000 */
[----:B------:R-:W-:Y:S01]  /*82a0*/  UIADD3 UR61, UR61, 0x38840, URZ ;  /* 0x000388403d3d7890 */ /* 0x000fe2000fffe03f */
[----:B------:R-:W-:Y:S02]  /*82b0*/  R2UR UR5, R214 ;  /* 0x00000000d60572ca */ /* 0x000fe400000e0000 */
[----:B------:R-:W-:Y:S02]  /*82c0*/  R2UR UR7, R23 ;  /* 0x00000000170772ca */ /* 0x000fe400000e0000 */
[----:B------:R-:W-:-:S07]  /*82d0*/  R2UR UR6, R212 ;  /* 0x00000000d40672ca */ /* 0x000fce00000e0000 */
[----:B------:R-:W-:Y:S02]  /*82e0*/  UISETP.NE.AND UP0, UPT, UR10, URZ, UPT ;  /* 0x0000003f0a00728c */ /* 0x000fe4000bf05270 */
[----:B---3--:R-:W-:Y:S02]  /*82f0*/  VIADD R2, R216, UR5 ;  /* 0x00000005d8027c36 */ /* 0x008fe40008000000 */
[----:B------:R-:W-:Y:S02]  /*8300*/  IMAD.U32 R193, RZ, RZ, UR7 ;  /* 0x00000007ffc17e24 */ /* 0x000fe4000f8e00ff */
[----:B------:R-:W-:Y:S02]  /*8310*/  PLOP3.LUT P1, PT, PT, PT, UP0, 0x80, 0x0 ;  /* 0x000000000000781c */ /* 0x000fe40003f2f008 */
[----:B------:R-:W-:-:S03]  /*8320*/  PLOP3.LUT P2, PT, PT, PT, UP0, 0x80, 0x0 ;  /* 0x000000000000781c */ /* 0x000fc60003f4f008 */
[----:B------:R-:W-:-:S08]  /*8330*/  @UP0 ULDC UR5, c[0x0][0x44c] ;  /* 0x0001130000050ab9 */ /* 0x000fd00000000800 */
[----:B--2---:R-:W-:Y:S01]  /*8340*/  @P1 IMAD.HI.U32 R0, R2, UR5, RZ ;  /* 0x0000000502001c27 */ /* 0x004fe2000f8e00ff */
[----:B------:R-:W-:-:S04]  /*8350*/  @UP0 ULDC UR5, c[0x0][0x450] ;  /* 0x0001140000050ab9 */ /* 0x000fc80000000800 */
[----:B------:R-:W-:Y:S01]  /*8360*/  @P2 SHF.R.U32.HI R2, RZ, UR5, R0 ;  /* 0x00000005ff022c19 */ /* 0x000fe20008011600 */
[----:B------:R-:W-:Y:S01]  /*8370*/  UMOV UR5, 0x1 ;  /* 0x0000000100057882 */ /* 0x000fe20000000000 */
[----:B------:R-:W-:Y:S01]  /*8380*/  IMAD.MOV.U32 R0, RZ, RZ, -0x2 ;  /* 0xfffffffeff007424 */ /* 0x000fe200078e00ff */
[----:B------:R-:W-:Y:S02]  /*8390*/  UIMAD UR5, UR60, -0x50, UR5 ;  /* 0xffffffb03c0578a4 */ /* 0x000fe4000f8e0205 */
[----:B01----:R-:W0:Y:S04]  /*83a0*/  SHFL.IDX PT, R3, R2, RZ, 0x1c1f ;  /* 0x001c1fff02037589 */ /* 0x003e2800000e0000 */
[----:B------:R-:W-:Y:S01]  /*83b0*/  IMAD R0, R215, R0, UR5 ;  /* 0x00000005d7007e24 */ /* 0x000fe2000f8e0200 */
[----:B------:R-:W-:-:S04]  /*83c0*/  ULDC UR5, c[0x0][0x988] ;  /* 0x0002620000057ab9 */ /* 0x000fc80000000800 */
[----:B------:R-:W-:Y:S01]  /*83d0*/  IADD3 R0, -R193, UR6, R0 ;  /* 0x00000006c1007c10 */ /* 0x000fe2000fffe100 */
[----:B------:R-:W1:Y:S04]  /*83e0*/  S2UR UR6, SR_CgaCtaId ;  /* 0x00000000000679c3 */ /* 0x000e680000008800 */
[----:B0-----:R-:W-:-:S05]  /*83f0*/  IMAD.IADD R3, R0, 0x1, R3 ;  /* 0x0000000100037824 */ /* 0x001fca00078e0203 */
[C---:B------:R-:W-:Y:S02]  /*8400*/  ISETP.GT.AND P1, PT, R3.reuse, RZ, PT ;  /* 0x000000ff0300720c */ /* 0x040fe40003f24270 */
[C---:B------:R-:W-:Y:S02]  /*8410*/  ISETP.GT.AND P2, PT, R3.reuse, 0x1, PT ;  /* 0x000000010300780c */ /* 0x040fe40003f44270 */
[----:B------:R-:W-:Y:S01]  /*8420*/  FSEL R184, R184, -INF , P1 ;  /* 0xff800000b8b87808 */ /* 0x000fe20000800000 */
[----:B-1----:R-:W-:Y:S01]  /*8430*/  UPRMT UR61, UR6, 0x654, UR61 ;  /* 0x00000654063d7896 */ /* 0x002fe2000800003d */
[----:B------:R-:W-:Y:S02]  /*8440*/  ISETP.GT.AND P1, PT, R3, 0x8, PT ;  /* 0x000000080300780c */ /* 0x000fe40003f24270 */
[----:B------:R-:W-:Y:S02]  /*8450*/  FSEL R185, R185, -INF , P2 ;  /* 0xff800000b9b97808 */ /* 0x000fe40001000000 */
[----:B------:R-:W-:-:S02]  /*8460*/  FMNMX.FTZ R4, R184, R228, !PT ;  /* 0x000000e4b8047209 */ /* 0x000fc40007810000 */
[----:B------:R-:W-:Y:S02]  /*8470*/  ISETP.GT.AND P2, PT, R3, 0x9, PT ;  /* 0x000000090300780c */ /* 0x000fe40003f44270 */
[----:B------:R-:W-:Y:S01]  /*8480*/  FSEL R188, R188, -INF , P1 ;  /* 0xff800000bcbc7808 */ /* 0x000fe20000800000 */
[----:B------:R-:W-:Y:S01]  /*8490*/  SYNCS.ARRIVE.TRANS64.RED.A1T0 RZ, [UR61], RZ ;  /* 0x000000ffffff79a7 */ /* 0x000fe2000810043d */
        /* <DEDUP_REMOVED lines=54> */
[----:B0-----:R-:W-:-:S05]  /*8800*/  IMAD.IADD R0, R0, 0x1, R3 ;  /* 0x0000000100007824 */ /* 0x001fca00078e0203 */
[----:B------:R-:W-:Y:S02]  /*8810*/  ISETP.GT.AND P1, PT, R0, RZ, PT ;  /* 0x000000ff0000720c */ /* 0x000fe40003f24270 */
[----:B-1----:R-:W-:Y:S02]  /*8820*/  FMNMX.FTZ R193, R192, R193, !PT ;  /* 0x000000c1c0c17209 */ /* 0x002fe40007810000 */
[----:B------:R-:W-:Y:S02]  /*8830*/  ISETP.GT.AND P2, PT, R0, 0x1, PT ;  /* 0x000000010000780c */ /* 0x000fe40003f44270 */
[----:B------:R-:W-:Y:S01]  /*8840*/  FSEL R186, R186, -INF , P1 ;  /* 0xff800000baba7808 */ /* 0x000fe20000800000 */
[----:B------:R-:W0:Y:S01]  /*8850*/  SHFL.BFLY PT, R194, R193, 0x1, 0x1f ;  /* 0x0c201f00c1c27f89 */ /* 0x000e2200000e0000 */
[----:B------:R-:W-:Y:S02]  /*8860*/  ISETP.GT.AND P1, PT, R0, 0x8, PT ;  /* 0x000000080000780c */ /* 0x000fe40003f24270 */
[----:B------:R-:W-:-:S02]  /*8870*/  FSEL R187, R187, -INF , P2 ;  /* 0xff800000bbbb7808 */ /* 0x000fc40001000000 */
[----:B------:R-:W-:Y:S02]  /*8880*/  FMNMX.FTZ R4, R186, R21, !PT ;  /* 0x00000015ba047209 */ /* 0x000fe40007810000 */
[----:B------:R-:W-:Y:S02]  /*8890*/  ISETP.GT.AND P2, PT, R0, 0x9, PT ;  /* 0x000000090000780c */ /* 0x000fe40003f44270 */
[----:B------:R-:W-:Y:S02]  /*88a0*/  FSEL R190, R190, -INF , P1 ;  /* 0xff800000bebe7808 */ /* 0x000fe40000800000 */
[----:B------:R-:W-:Y:S02]  /*88b0*/  FMNMX.FTZ R3, R187, R4, !PT ;  /* 0x00000004bb037209 */ /* 0x000fe40007810000 */
[----:B------:R-:W-:Y:S02]  /*88c0*/  FSEL R191, R191, -INF , P2 ;  /* 0xff800000bfbf7808 */ /* 0x000fe40001000000 */
[----:B------:R-:W-:-:S02]  /*88d0*/  ISETP.GT.AND P1, PT, R0, 0x10, PT ;  /* 0x000000100000780c */ /* 0x000fc40003f24270 */
[----:B------:R-:W-:Y:S02]  /*88e0*/  FMNMX.FTZ R2, R190, R3, !PT ;  /* 0x00000003be027209 */ /* 0x000fe40007810000 */
[----:B------:R-:W-:Y:S02]  /*88f0*/  ISETP.GT.AND P2, PT, R0, 0x11, PT ;  /* 0x000000110000780c */ /* 0x000fe40003f44270 */
[----:B------:R-:W-:Y:S02]  /*8900*/  FSEL R178, R178, -INF , P1 ;  /* 0xff800000b2b27808 */ /* 0x000fe40000800000 */
[----:B------:R-:W-:Y:S02]  /*8910*/  FMNMX.FTZ R3, R191, R2, !PT ;  /* 0x00000002bf037209 */ /* 0x000fe40007810000 */
[----:B0-----:R-:W-:Y:S02]  /*8920*/  FMNMX.FTZ R4, R193, R194, !PT ;  /* 0x000000c2c1047209 */ /* 0x001fe40007810000 */
[----:B------:R-:W-:-:S02]  /*8930*/  ISETP.GT.AND P3, PT, R0, 0x18, PT ;  /* 0x000000180000780c */ /* 0x000fc40003f64270 */
[----:B------:R-:W-:Y:S01]  /*8940*/  FSEL R179, R179, -INF , P2 ;  /* 0xff800000b3b37808 */ /* 0x000fe20001000000 */
[----:B------:R-:W-:Y:S01]  /*8950*/  FMUL.FTZ R192, R4, UR5 ;  /* 0x0000000504c07c20 */ /* 0x000fe20008410000 */
[----:B------:R-:W-:Y:S02]  /*8960*/  FMNMX.FTZ R2, R178, R3, !PT ;  /* 0x00000003b2027209 */ /* 0x000fe40007810000 */
[----:B------:R-:W-:Y:S02]  /*8970*/  FSETP.NEU.FTZ.AND P1, PT, R4, -INF , PT ;  /* 0xff8000000400780b */ /* 0x000fe40003f3d000 */
[----:B------:R-:W-:Y:S02]  /*8980*/  ISETP.GT.AND P4, PT, R0, 0x19, PT ;  /* 0x000000190000780c */ /* 0x000fe40003f84270 */
[----:B------:R-:W-:Y:S02]  /*8990*/  FSEL R182, R182, -INF , P3 ;  /* 0xff800000b6b67808 */ /* 0x000fe40001800000 */
[----:B------:R-:W-:-:S02]  /*89a0*/  FMNMX.FTZ R3, R179, R2, !PT ;  /* 0x00000002b3037209 */ /* 0x000fc40007810000 */
        /* <DEDUP_REMOVED lines=81> */
[C---:B------:R-:W-:Y:S02]  /*8ec0*/  FMUL.FTZ R156, R3.reuse, UR5 ;  /* 0x00000005039c7c20 */ /* 0x040fe40008410000 */
[----:B------:R-:W-:Y:S01]  /*8ed0*/  MUFU.EX2 R158, R158 ;  /* 0x0000009e009e7308 */ /* 0x000fe20000000800 */
[----:B------:R-:W-:Y:S02]  /*8ee0*/  FSEL R2, R3, RZ, P2 ;  /* 0x000000ff03027208 */ /* 0x000fe40001000000 */
[----:B------:R-:W-:-:S03]  /*8ef0*/  FSEL R156, R156, RZ, P2 ;  /* 0x000000ff9c9c7208 */ /* 0x000fc60001000000 */
[----:B------:R-:W-:Y:S02]  /*8f00*/  FADD.FTZ R2, -R2, R21 ;  /* 0x0000001502027221 */ /* 0x000fe40000010100 */
[----:B------:R-:W0:Y:S01]  /*8f10*/  MUFU.EX2 R0, R0 ;  /* 0x0000000000007308 */ /* 0x000e220000000800 */
[--C-:B------:R-:W-:Y:S01]  /*8f20*/  FFMA.FTZ R209, R186, UR5, -R156.reuse ;  /* 0x00000005bad17c23 */ /* 0x100fe2000801089c */
[--C-:B------:R-:W-:Y:S01]  /*8f30*/  FFMA.FTZ R164, R187, UR5, -R156.reuse ;  /* 0x00000005bba47c23 */ /* 0x100fe2000801089c */
[----:B------:R-:W-:Y:S01]  /*8f40*/  FMUL.FTZ R2, R2, UR5 ;  /* 0x0000000502027c20 */ /* 0x000fe20008410000 */
        /* <DEDUP_REMOVED lines=11> */
[----:B------:R-:W-:Y:S01]  /*9000*/  FFMA.FTZ R165, R184, UR5, -R156 ;  /* 0x00000005b8a57c23 */ /* 0x000fe2000801089c */
[----:B------:R-:W1:Y:S01]  /*9010*/  MUFU.EX2 R2, R2 ;  /* 0x0000000200027308 */ /* 0x000e620000000800 */
        /* <DEDUP_REMOVED lines=24> */
[----:B------:R-:W-:Y:S01]  /*91a0*/  FADD.FTZ R5, R176, R21 ;  /* 0x00000015b0057221 */ /* 0x000fe20000010000 */
[--C-:B------:R-:W-:Y:S01]  /*91b0*/  FFMA.FTZ R21, R154, UR5, -R156.reuse ;  /* 0x000000059a157c23 */ /* 0x100fe2000801089c */
[--C-:B------:R-:W-:Y:S01]  /*91c0*/  FFMA.FTZ R154, R188, UR5, -R156.reuse ;  /* 0x00000005bc9a7c23 */ /* 0x100fe2000801089c */
[----:B------:R-:W-:Y:S01]  /*91d0*/  FFMA.FTZ R156, R193, UR5, -R156 ;  /* 0x00000005c19c7c23 */ /* 0x000fe2000801089c */
        /* <DEDUP_REMOVED lines=42> */
[----:B-1----:R-:W-:-:S03]  /*9480*/  FADD.FTZ R18, R153, R170 ;  /* 0x000000aa99127221 */ /* 0x002fc60000010000 */
[----:B0-----:R-:W-:Y:S01]  /*9490*/  FADD.FTZ R5, R156, R5 ;  /* 0x000000059c057221 */ /* 0x001fe20000010000 */
[----:B------:R-:W-:Y:S06]  /*94a0*/  @!P0 BRA `(.L_x_2437) ;  /* 0x0000000000048947 */ /* 0x000fec0003800000 */
[----:B------:R-:W-:Y:S01]  /*94b0*/  BPT.TRAP 0x1 ;  /* 0x000000040000795c */ /* 0x000fe20000300000 */
.L_x_2437:
        /* <DEDUP_REMOVED lines=34> */
.L_x_2427:
[----:B------:R-:W-:-:S13]  /*96e0*/  ISETP.LE.AND P1, PT, RZ, UR60, PT ;  /* 0x0000003cff007c0c */ /* 0x000fda000bf23270 */
[----:B------:R-:W-:Y:S05]  /*96f0*/  @!P1 BRA `(.L_x_2439) ;  /* 0x0000003800b49947 */ /* 0x000fea0003800000 */
[----:B------:R-:W-:Y:S01]  /*9700*/  R2UR UR61, R17 ;  /* 0x00000000113d72ca */ /* 0x000fe200000e0000 */
[----:B------:R-:W-:Y:S01]  /*9710*/  IMAD.MOV.U32 R21, RZ, RZ, R4 ;  /* 0x000000ffff157224 */ /* 0x000fe200078e0004 */
[----:B------:R-:W-:Y:S01]  /*9720*/  MOV R20, R3 ;  /* 0x0000000300147202 */ /* 0x000fe20000000f00 */
[----:B------:R-:W-:-:S12]  /*9730*/  UMOV UR37, UR36 ;  /* 0x0000002400257c82 */ /* 0x000fd80008000000 */
.L_x_2450:
        /* <DEDUP_REMOVED lines=8> */
.L_x_2440:
        /* <DEDUP_REMOVED lines=8> */
.L_x_2441:
[----:B-1----:R-:W-:Y:S05]  /*9840*/  @P1 BRA `(.L_x_2442) ;  /* 0x0000000000081947 */ /* 0x002fea0003800000 */
[----:B------:R-:W1:Y:S02]  /*9850*/  SYNCS.PHASECHK.TRANS64.TRYWAIT P1, [UR4+0x38830], R3 ;  /* 0x03883003ff0075a7 */ /* 0x000e640008020144 */
[----:B-1----:R-:W-:Y:S05]  /*9860*/  @!P1 BRA `(.L_x_2443) ;  /* 0x000000d800cc9947 */ /* 0x002fea0003800000 */
.L_x_2442:
        /* <DEDUP_REMOVED lines=655> */
.L_x_2444:
[----:B------:R-:W-:Y:S01]  /*c160*/  R2UR UR4, R16 ;  /* 0x00000000100472ca */ /* 0x000fe200000e0000 */
[----:B------:R-:W-:-:S05]  /*c170*/  IMAD.U32 R0, RZ, RZ, UR61 ;  /* 0x0000003dff007e24 */ /* 0x000fca000f8e00ff */
[----:B------:R-:W-:-:S07]  /*c180*/  SHF.L.U32 R0, R0, 0x1f, RZ ;  /* 0x0000001f00007819 */ /* 0x000fce00000006ff */
[----:B------:R-:W-:-:S09]  /*c190*/  ULEA UR4, UR37, UR4, 0x3 ;  /* 0x0000000425047291 */ /* 0x000fd2000f8e183f */
[----:B------:R2:W3:Y:S01]  /*c1a0*/  SYNCS.PHASECHK.TRANS64.TRYWAIT P1, [UR4+0x38850], R0 ;  /* 0x03885000ff0075a7 */ /* 0x0004e20008020144 */
[----:B------:R-:W-:Y:S05]  /*c1b0*/  @!P0 BRA `(.L_x_2445) ;  /* 0x0000000000048947 */ /* 0x000fea0003800000 */
[----:B------:R-:W-:Y:S01]  /*c1c0*/  BPT.TRAP 0x1 ;  /* 0x000000040000795c */ /* 0x000fe20000300000 */
.L_x_2445:
[----:B---3--:R-:W-:Y:S05]  /*c1d0*/  @P1 BRA `(.L_x_2446) ;  /* 0x0000000000081947 */ /* 0x008fea0003800000 */
[----:B------:R-:W3:Y:S02]  /*c1e0*/  SYNCS.PHASECHK.TRANS64.TRYWAIT P1, [UR4+0x38850], R0 ;  /* 0x03885000ff0075a7 */ /* 0x000ee40008020144 */
[----:B---3--:R-:W-:Y:S05]  /*c1f0*/  @!P1 BRA `(.L_x_2447) ;  /* 0x000000b000809947 */ /* 0x008fea0003800000 */
.L_x_2446:
        /* <DEDUP_REMOVED lines=37> */
.L_x_2448:
        /* <DEDUP_REMOVED lines=185> */
.L_x_2449:
        /* <DEDUP_REMOVED lines=29> */
[----:B------:R-:W-:Y:S01]  /*d1b0*/  F2FP.BF16.F32.PACK_AB R195, R152, R195 ;  /* 0x000000c398c3723e */ /* 0x000fe200000010ff */
[----:B------:R-:W-:Y:S06]  /*d1c0*/  @P1 BRA `(.L_x_2450) ;  /* 0xffffffc4005c1947 */ /* 0x000fec000383ffff */
.L_x_2439:
        /* <DEDUP_REMOVED lines=131> */
.L_x_2451:
        /* <DEDUP_REMOVED lines=8> */
.L_x_2452:
[----:B-1----:R-:W-:Y:S05]  /*da80*/  @P1 BRA `(.L_x_2453) ;  /* 0x0000000000081947 */ /* 0x002fea0003800000 */
[----:B------:R-:W1:Y:S02]  /*da90*/  SYNCS.PHASECHK.TRANS64.TRYWAIT P1, [UR8+0x38850], R0 ;  /* 0x03885000ff0075a7 */ /* 0x000e640008020148 */
[----:B-1----:R-:W-:Y:S05]  /*daa0*/  @!P1 BRA `(.L_x_2454) ;  /* 0x00000098006c9947 */ /* 0x002fea0003800000 */
.L_x_2453:
        /* <DEDUP_REMOVED lines=14> */
[----:B------:R-:W-:Y:S01]  /*db90*/  IMAD.MOV.U32 R5, RZ, RZ, RZ ;  /* 0x000000ffff057224 */ /* 0x000fe200078e00ff */
[----:B------:R-:W0:Y:S04]  /*dba0*/  SHFL.BFLY PT, R0, R7, 0x1, 0x1f ;  /* 0x0c201f0007007f89 */ /* 0x000e2800000e0000 */
[----:B------:R-:W-:Y:S01]  /*dbb0*/  UMOV UR6, UR4 ;  /* 0x0000000400067c82 */ /* 0x000fe20008000000 */
[----:B------:R-:W1:Y:S01]  /*dbc0*/  SHFL.BFLY PT, R9, R2, 0x1, 0x1f ;  /* 0x0c201f0002097f89 */ /* 0x000e6200000e0000 */
[----:B------:R-:W-:Y:S01]  /*dbd0*/  HGMMA.64x256x16.F32.BF16 R24, R208, gdesc[UR4].tnspB, R24, gsb0 ;  /* 0x43e00004d0187df0 */ /* 0x000fe20008001818 */
[----:B------:R-:W-:Y:S01]  /*dbe0*/  UIADD3 UR6, UR4, 0x80, URZ ;  /* 0x0000008004067890 */ /* 0x000fe2000fffe03f */
[----:B------:R-:W-:Y:S01]  /*dbf0*/  UMOV UR7, 0x40000040 ;  /* 0x4000004000077882 */ /* 0x000fe20000000000 */
        /* <DEDUP_REMOVED lines=42> */
.L_x_2455:
        /* <DEDUP_REMOVED lines=134> */
[----:B------:R-:W-:Y:S01]  /*e700*/  MOV R225, UR6 ;  /* 0x0000000600e17c02 */ /* 0x000fe20008000f00 */
[-C--:B------:R-:W-:Y:S01]  /*e710*/  FMUL.FTZ R143, R143, R5.reuse ;  /* 0x000000058f8f7220 */ /* 0x080fe20000410000 */
[----:B------:R-:W-:Y:S01]  /*e720*/  PLOP3.LUT P0, PT, PT, PT, PT, 0x8, 0x0 ;  /* 0x000000000000781c */ /* 0x000fe20003f0e170 */
[-C--:B------:R-:W-:Y:S01]  /*e730*/  FMUL.FTZ R146, R146, R5.reuse ;  /* 0x0000000592927220 */ /* 0x080fe20000410000 */
[----:B------:R-:W-:Y:S01]  /*e740*/  FMUL.FTZ R147, R147, R5 ;  /* 0x0000000593937220 */ /* 0x000fe20000410000 */
[----:B------:R-:W-:-:S02]  /*e750*/  IMAD.U32 R17, RZ, RZ, UR5 ;  /* 0x00000005ff117e24 */ /* 0x000fc4000f8e00ff */
[-C--:B------:R-:W-:Y:S01]  /*e760*/  FMUL.FTZ R150, R150, R5.reuse ;  /* 0x0000000596967220 */ /* 0x080fe20000410000 */
[----:B------:R-:W-:Y:S01]  /*e770*/  FMUL.FTZ R151, R151, R5 ;  /* 0x0000000597977220 */ /* 0x000fe20000410000 */
[----:B------:R-:W-:-:S12]  /*e780*/  USEL UR36, UR36, URZ, UP0 ;  /* 0x0000003f24247287 */ /* 0x000fd80008000000 */
.L_x_2419:
[----:B------:R-:W0:Y:S08]  /*e790*/  S2UR UR4, SR_CgaCtaId ;  /* 0x00000000000479c3 */ /* 0x000e300000008800 */
[----:B------:R-:W-:Y:S06]  /*e7a0*/  BAR.SYNC.DEFER_BLOCKING 0x5, 0x180 ;  /* 0x0146000000007b1d */ /* 0x000fec0000010000 */
[----:B------:R-:W-:Y:S01]  /*e7b0*/  UMOV UR7, 0x400 ;  /* 0x0000040000077882 */ /* 0x000fe20000000000 */
[----:B------:R-:W-:Y:S01]  /*e7c0*/  BSSY B0, `(.L_x_2456) ;  /* 0x00002f1000007945 */ /* 0x000fe20003800000 */
[----:B0-----:R-:W-:-:S09]  /*e7d0*/  ULEA UR7, UR4, UR7, 0x18 ;  /* 0x0000000704077291 */ /* 0x001fd2000f8ec03f */
[----:B------:R-:W0:Y:S02]  /*e7e0*/  LDS.128 R4, [UR7+0x388d0] ;  /* 0x0388d007ff047984 */ /* 0x000e240008000c00 */
[----:B0-----:R-:W-:Y:S02]  /*e7f0*/  R2UR UR5, R5 ;  /* 0x00000000050572ca */ /* 0x001fe400000e0000 */
[----:B------:R-:W-:Y:S01]  /*e800*/  R2UR UR6, R6 ;  /* 0x00000000060672ca */ /* 0x000fe200000e0000 */
[----:B------:R-:W-:Y:S06]  /*e810*/  BAR.ARV 0x4, 0x180 ;  /* 0x0106000000007b1d */ /* 0x000fec0000002000 */
[----:B------:R-:W-:Y:S08]  /*e820*/  @P0 BRA `(.L_x_2457) ;  /* 0x0000002000080947 */ /* 0x000ff00003800000 */
[----:B------:R-:W2:Y:S01]  /*e830*/  LDL R9, [R1+0x4] ;  /* 0x0000040001097983 */ /* 0x000ea20000100800 */
[----:B------:R-:W0:Y:S01]  /*e840*/  S2UR UR4, SR_SWINHI ;  /* 0x00000000000479c3 */ /* 0x000e220000002f00 */
[----:B------:R-:W-:Y:S01]  /*e850*/  IMAD.MOV.U32 R98, RZ, RZ, 0x2 ;  /* 0x00000002ff627424 */ /* 0x000fe200078e00ff */
        /* <DEDUP_REMOVED lines=12> */
[----:B------:R-:W-:Y:S02]  /*e920*/  F2FP.BF16.F32.PACK_AB R35, R161, R35 ;  /* 0x00000023a123723e */ /* 0x000fe400000010ff */
[----:B------:R-:W-:Y:S02]  /*e930*/  F2FP.BF16.F32.PACK_AB R41, R160, R42 ;  /* 0x0000002aa029723e */ /* 0x000fe400000010ff */
[----:B------:R-:W-:Y:S01]  /*e940*/  F2FP.BF16.F32.PACK_AB R48, R49, R48 ;  /* 0x000000303130723e */ /* 0x000fe200000010ff */
[----:B------:R-:W-:Y:S01]  /*e950*/  UMOV UR8, UR7 ;  /* 0x0000000700087c82 */ /* 0x000fe20008000000 */
[----:B0-----:R-:W-:Y:S01]  /*e960*/  UMOV UR9, UR4 ;  /* 0x0000000400097c82 */ /* 0x001fe20008000000 */
        /* <DEDUP_REMOVED lines=28> */
[----:B------:R-:W-:Y:S02]  /*eb30*/  R2UR UR12, R221 ;  /* 0x00000000dd0c72ca */ /* 0x000fe400000e0000 */
[----:B------:R-:W-:Y:S02]  /*eb40*/  R2UR UR14, R223 ;  /* 0x00000000df0e72ca */ /* 0x000fe400000e0000 */
[----:B------:R-:W-:Y:S01]  /*eb50*/  R2UR UR13, R214 ;  /* 0x00000000d60d72ca */ /* 0x000fe200000e0000 */
[----:B------:R-:W-:Y:S01]  /*eb60*/  BAR.SYNC.DEFER_BLOCKING 0x1, 0x100 ;  /* 0x0044000000007b1d */ /* 0x000fe20000010000 */
[----:B------:R-:W-:-:S02]  /*eb70*/  F2FP.BF16.F32.PACK_AB R82, R85, R84 ;  /* 0x000000545552723e */ /* 0x000fc400000010ff */
[----:B------:R-:W-:Y:S02]  /*eb80*/  F2FP.BF16.F32.PACK_AB R84, R89, R88 ;  /* 0x000000585954723e */ /* 0x000fe400000010ff */
[----:B------:R-:W-:Y:S01]  /*eb90*/  F2FP.BF16.F32.PACK_AB R85, R91, R90 ;  /* 0x0000005a5b55723e */ /* 0x000fe200000010ff */
[----:B------:R-:W-:Y:S01]  /*eba0*/  UMOV UR4, URZ ;  /* 0x0000003f00047c82 */ /* 0x000fe20008000000 */
[----:B------:R-:W-:Y:S01]  /*ebb0*/  F2FP.BF16.F32.PACK_AB R86, R93, R92 ;  /* 0x0000005c5d56723e */ /* 0x000fe200000010ff */
[----:B------:R-:W-:Y:S01]  /*ebc0*/  UIMAD.WIDE UR10, UR12, 0x4, UR10 ;  /* 0x000000040c0a78a5 */ /* 0x000fe2000f8e020a */
[----:B------:R-:W-:Y:S01]  /*ebd0*/  F2FP.BF16.F32.PACK_AB R97, R166, R165 ;  /* 0x000000a5a661723e */ /* 0x000fe200000010ff */
[----:B------:R-:W0:Y:S01]  /*ebe0*/  LDC R16, c[0x0][0xbe8] ;  /* 0x0002fa00ff107b82 */ /* 0x000e220000000800 */
        /* <DEDUP_REMOVED lines=18> */
[----:B--2---:R-:W-:-:S03]  /*ed10*/  IMAD.WIDE R98, R9, R98, UR8 ;  /* 0x0000000809627e25 */ /* 0x004fc6000f8e0262 */
[C---:B------:R-:W-:Y:S02]  /*ed20*/  IADD3 R167, P1, R98.reuse, 0x20, RZ ;  /* 0x0000002062a77810 */ /* 0x040fe40007f3e0ff */
[C---:B------:R-:W-:Y:S02]  /*ed30*/  IADD3 R169, P0, R98.reuse, 0x40, RZ ;  /* 0x0000004062a97810 */ /* 0x040fe40007f1e0ff */
[C---:B------:R-:W-:Y:S01]  /*ed40*/  LOP3.LUT R5, R98.reuse, 0x380, RZ, 0xc0, !PT ;  /* 0x0000038062057812 */ /* 0x040fe200078ec0ff */
[--C-:B------:R-:W-:Y:S01]  /*ed50*/  IMAD.X R11, RZ, RZ, R99.reuse, P1 ;  /* 0x000000ffff0b7224 */ /* 0x100fe200008e0663 */
        /* <DEDUP_REMOVED lines=15> */
[----:B------:R-:W-:-:S02]  /*ee50*/  SHF.R.U64 R5, R5, 0x3, RZ ;  /* 0x0000000305057819 */ /* 0x000fc400000012ff */
[----:B------:R-:W-:Y:S02]  /*ee60*/  LOP3.LUT R14, R171, 0x380, RZ, 0xc0, !PT ;  /* 0x00000380ab0e7812 */ /* 0x000fe400078ec0ff */
[----:B------:R-:W-:Y:S02]  /*ee70*/  LOP3.LUT R18, R173, 0x380, RZ, 0xc0, !PT ;  /* 0x00000380ad127812 */ /* 0x000fe400078ec0ff */
[----:B------:R-:W-:Y:S02]  /*ee80*/  SHF.R.U64 R10, R10, 0x3, RZ ;  /* 0x000000030a0a7819 */ /* 0x000fe400000012ff */
[C---:B------:R-:W-:Y:S02]  /*ee90*/  IADD3 R54, P0, R98.reuse, 0x8020, RZ ;  /* 0x0000802062367810 */ /* 0x040fe40007f1e0ff */
[C---:B------:R-:W-:Y:S02]  /*eea0*/  IADD3 R62, P4, R98.reuse, 0x8040, RZ ;  /* 0x00008040623e7810 */ /* 0x040fe40007f9e0ff */
[C---:B------:R-:W-:Y:S01]  /*eeb0*/  IADD3 R70, P3, R98.reuse, 0x8060, RZ ;  /* 0x0000806062467810 */ /* 0x040fe20007f7e0ff */
[--C-:B------:R-:W-:Y:S01]  /*eec0*/  IMAD.X R55, RZ, RZ, R99.reuse, P0 ;  /* 0x000000ffff377224 */ /* 0x100fe200000e0663 */
[C---:B------:R-:W-:Y:S01]  /*eed0*/  IADD3 R78, P6, R98.reuse, 0xc000, RZ ;  /* 0x0000c000624e7810 */ /* 0x040fe20007fde0ff */
[--C-:B------:R-:W-:Y:S01]  /*eee0*/  IMAD.X R63, RZ, RZ, R99.reuse, P4 ;  /* 0x000000ffff3f7224 */ /* 0x100fe200020e0663 */
        /* <DEDUP_REMOVED lines=10> */
[----:B------:R-:W-:Y:S02]  /*ef90*/  SHF.R.U64 R14, R14, 0x3, RZ ;  /* 0x000000030e0e7819 */ /* 0x000fe400000012ff */
[----:B------:R-:W-:-:S02]  /*efa0*/  LOP3.LUT R30, R177, 0x380, RZ, 0xc0, !PT ;  /* 0x00000380b11e7812 */ /* 0x000fc400078ec0ff */
[----:B------:R-:W-:Y:S02]  /*efb0*/  SHF.R.U64 R18, R18, 0x3, RZ ;  /* 0x0000000312127819 */ /* 0x000fe400000012ff */
[----:B------:R-:W-:Y:S02]  /*efc0*/  LOP3.LUT R38, R179, 0x380, RZ, 0xc0, !PT ;  /* 0x00000380b3267812 */ /* 0x000fe400078ec0ff */
[----:B------:R-:W-:Y:S02]  /*efd0*/  LOP3.LUT R10, R10, R167, RZ, 0x3c, !PT ;  /* 0x000000a70a0a7212 */ /* 0x000fe400078e3cff */
[----:B------:R-:W-:Y:S02]  /*efe0*/  LOP3.LUT R46, R181, 0x380, RZ, 0xc0, !PT ;  /* 0x00000380b52e7812 */ /* 0x000fe400078ec0ff */
[----:B------:R-:W-:Y:S02]  /*eff0*/  LOP3.LUT R12, R12, R169, RZ, 0x3c, !PT ;  /* 0x000000a90c0c7212 */ /* 0x000fe400078e3cff */
[----:B------:R-:W-:-:S02]  /*f000*/  SHF.R.U64 R20, R20, 0x3, RZ ;  /* 0x0000000314147819 */ /* 0x000fc400000012ff */
[----:B------:R-:W-:Y:S02]  /*f010*/  LOP3.LUT R167, R54, 0x380, RZ, 0xc0, !PT ;  /* 0x0000038036a77812 */ /* 0x000fe400078ec0ff */
[----:B------:R-:W-:Y:S02]  /*f020*/  IADD3.X R79, RZ, R99, RZ, P6, !PT ;  /* 0x00000063ff4f7210 */ /* 0x000fe400037fe4ff */
[----:B------:R-:W-:Y:S02]  /*f030*/  LOP3.LUT R14, R14, R171, RZ, 0x3c, !PT ;  /* 0x000000ab0e0e7212 */ /* 0x000fe400078e3cff */
[----:B------:R-:W-:Y:S02]  /*f040*/  SHF.R.U64 R30, R30, 0x3, RZ ;  /* 0x000000031e1e7819 */ /* 0x000fe400000012ff */
[----:B------:R-:W-:Y:S02]  /*f050*/  LOP3.LUT R169, R62, 0x380, RZ, 0xc0, !PT ;  /* 0x000003803ea97812 */ /* 0x000fe400078ec0ff */
[----:B------:R-:W-:-:S02]  /*f060*/  MOV R98, R98 ;  /* 0x0000006200627202 */ /* 0x000fc40000000f00 */
[----:B------:R-:W-:Y:S02]  /*f070*/  LOP3.LUT R18, R18, R173, RZ, 0x3c, !PT ;  /* 0x000000ad12127212 */ /* 0x000fe400078e3cff */
[----:B------:R-:W-:Y:S01]  /*f080*/  SHF.R.U64 R38, R38, 0x3, RZ ;  /* 0x0000000326267819 */ /* 0x000fe200000012ff */
[----:B------:R1:W-:Y:S01]  /*f090*/  STSM.16.M88.4 [R98], R24 ;  /* 0x0000001862007844 */ /* 0x0003e20000000200 */
[----:B------:R-:W-:Y:S02]  /*f0a0*/  LOP3.LUT R171, R70, 0x380, RZ, 0xc0, !PT ;  /* 0x0000038046ab7812 */ /* 0x000fe400078ec0ff */
[----:B------:R-:W-:Y:S02]  /*f0b0*/  LOP3.LUT R99, R23, 0x380, RZ, 0xc0, !PT ;  /* 0x0000038017637812 */ /* 0x000fe400078ec0ff */
[----:B------:R-:W-:Y:S02]  /*f0c0*/  SHF.R.U64 R46, R46, 0x3, RZ ;  /* 0x000000032e2e7819 */ /* 0x000fe400000012ff */
[----:B------:R-:W-:-:S02]  /*f0d0*/  LOP3.LUT R173, R78, 0x380, RZ, 0xc0, !PT ;  /* 0x000003804ead7812 */ /* 0x000fc400078ec0ff */
[----:B------:R-:W-:Y:S02]  /*f0e0*/  LOP3.LUT R163, R6, 0x380, RZ, 0xc0, !PT ;  /* 0x0000038006a37812 */ /* 0x000fe400078ec0ff */
[----:B------:R-:W-:Y:S02]  /*f0f0*/  LOP3.LUT R20, R20, R175, RZ, 0x3c, !PT ;  /* 0x000000af14147212 */ /* 0x000fe400078e3cff */
[----:B------:R-:W-:Y:S02]  /*f100*/  SHF.R.U64 R167, R167, 0x3, RZ ;  /* 0x00000003a7a77819 */ /* 0x000fe400000012ff */
[----:B------:R-:W-:Y:S02]  /*f110*/  LOP3.LUT R94, R4, 0x380, RZ, 0xc0, !PT ;  /* 0x00000380045e7812 */ /* 0x000fe400078ec0ff */
[----:B------:R-:W-:Y:S02]  /*f120*/  MOV R10, R10 ;  /* 0x0000000a000a7202 */ /* 0x000fe40000000f00 */
[----:B------:R-:W-:-:S02]  /*f130*/  LOP3.LUT R30, R30, R177, RZ, 0x3c, !PT ;  /* 0x000000b11e1e7212 */ /* 0x000fc400078e3cff */
[----:B------:R-:W-:Y:S01]  /*f140*/  SHF.R.U64 R169, R169, 0x3, RZ ;  /* 0x00000003a9a97819 */ /* 0x000fe200000012ff */
[----:B------:R2:W-:Y:S01]  /*f150*/  STSM.16.M88.4 [R10], R32 ;  /* 0x000000200a007844 */ /* 0x0005e20000000200 */
[----:B------:R-:W-:Y:S02]  /*f160*/  MOV R12, R12 ;  /* 0x0000000c000c7202 */ /* 0x000fe40000000f00 */
[----:B------:R-:W-:Y:S02]  /*f170*/  LOP3.LUT R38, R38, R179, RZ, 0x3c, !PT ;  /* 0x000000b326267212 */ /* 0x000fe400078e3cff */
[----:B------:R-:W-:Y:S01]  /*f180*/  SHF.R.U64 R171, R171, 0x3, RZ ;  /* 0x00000003abab7819 */ /* 0x000fe200000012ff */
[----:B------:R3:W-:Y:S01]  /*f190*/  STSM.16.M88.4 [R12], R40 ;  /* 0x000000280c007844 */ /* 0x0007e20000000200 */
[----:B------:R-:W-:Y:S02]  /*f1a0*/  SHF.R.U64 R28, R99, 0x3, RZ ;  /* 0x00000003631c7819 */ /* 0x000fe400000012ff */
[----:B------:R-:W-:-:S02]  /*f1b0*/  MOV R14, R14 ;  /* 0x0000000e000e7202 */ /* 0x000fc40000000f00 */
[----:B------:R-:W-:Y:S02]  /*f1c0*/  LOP3.LUT R46, R46, R181, RZ, 0x3c, !PT ;  /* 0x000000b52e2e7212 */ /* 0x000fe400078e3cff */
[----:B------:R-:W-:Y:S01]  /*f1d0*/  SHF.R.U64 R173, R173, 0x3, RZ ;  /* 0x00000003adad7819 */ /* 0x000fe200000012ff */
[----:B------:R4:W-:Y:S01]  /*f1e0*/  STSM.16.M88.4 [R14], R48 ;  /* 0x000000300e007844 */ /* 0x0009e20000000200 */
[----:B------:R-:W-:Y:S02]  /*f1f0*/  SHF.R.U64 R99, R163, 0x3, RZ ;  /* 0x00000003a3637819 */ /* 0x000fe400000012ff */
[----:B------:R-:W-:Y:S02]  /*f200*/  MOV R18, R18 ;  /* 0x0000001200127202 */ /* 0x000fe40000000f00 */
[----:B------:R-:W-:Y:S02]  /*f210*/  LOP3.LUT R54, R167, R54, RZ, 0x3c, !PT ;  /* 0x00000036a7367212 */ /* 0x000fe400078e3cff */
[----:B------:R-:W-:Y:S01]  /*f220*/  SHF.R.U64 R29, R94, 0x3, RZ ;  /* 0x000000035e1d7819 */ /* 0x000fe200000012ff */
[----:B------:R4:W-:Y:S01]  /*f230*/  STSM.16.M88.4 [R18], R56 ;  /* 0x0000003812007844 */ /* 0x0009e20000000200 */
[----:B------:R-:W-:-:S02]  /*f240*/  MOV R20, R20 ;  /* 0x0000001400147202 */ /* 0x000fc40000000f00 */
[----:B------:R-:W-:Y:S02]  /*f250*/  LOP3.LUT R62, R169, R62, RZ, 0x3c, !PT ;  /* 0x0000003ea93e7212 */ /* 0x000fe400078e3cff */
[----:B------:R-:W-:Y:S01]  /*f260*/  MOV R30, R30 ;  /* 0x0000001e001e7202 */ /* 0x000fe20000000f00 */
[----:B------:R4:W-:Y:S01]  /*f270*/  STSM.16.M88.4 [R20], R64 ;  /* 0x0000004014007844 */ /* 0x0009e20000000200 */
[----:B------:R-:W-:Y:S02]  /*f280*/  LOP3.LUT R70, R171, R70, RZ, 0x3c, !PT ;  /* 0x00000046ab467212 */ /* 0x000fe400078e3cff */
[----:B------:R-:W-:Y:S01]  /*f290*/  MOV R38, R38 ;  /* 0x0000002600267202 */ /* 0x000fe20000000f00 */
[----:B------:R4:W-:Y:S01]  /*f2a0*/  STSM.16.M88.4 [R30], R72 ;  /* 0x000000481e007844 */ /* 0x0009e20000000200 */
[----:B------:R-:W-:Y:S02]  /*f2b0*/  LOP3.LUT R78, R173, R78, RZ, 0x3c, !PT ;  /* 0x0000004ead4e7212 */ /* 0x000fe400078e3cff */
[----:B------:R-:W-:Y:S01]  /*f2c0*/  LOP3.LUT R8, R99, R6, RZ, 0x3c, !PT ;  /* 0x0000000663087212 */ /* 0x000fe200078e3cff */
[----:B------:R4:W-:Y:S01]  /*f2d0*/  STSM.16.M88.4 [R38], R80 ;  /* 0x0000005026007844 */ /* 0x0009e20000000200 */
[----:B------:R-:W-:-:S02]  /*f2e0*/  MOV R46, R46 ;  /* 0x0000002e002e7202 */ /* 0x000fc40000000f00 */
[----:B------:R-:W-:Y:S02]  /*f2f0*/  LOP3.LUT R94, R29, R4, RZ, 0x3c, !PT ;  /* 0x000000041d5e7212 */ /* 0x000fe400078e3cff */
[----:B------:R-:W-:Y:S01]  /*f300*/  MOV R54, R54 ;  /* 0x0000003600367202 */ /* 0x000fe20000000f00 */
[----:B------:R4:W-:Y:S01]  /*f310*/  STSM.16.M88.4 [R46], R84 ;  /* 0x000000542e007844 */ /* 0x0009e20000000200 */
[----:B-1----:R-:W-:Y:S02]  /*f320*/  F2FP.BF16.F32.PACK_AB R98, R101, R100 ;  /* 0x000000646562723e */ /* 0x002fe400000010ff */
[----:B------:R-:W-:Y:S02]  /*f330*/  F2FP.BF16.F32.PACK_AB R99, R103, R102 ;  /* 0x000000666763723e */ /* 0x000fe400000010ff */
[----:B------:R-:W-:Y:S02]  /*f340*/  LOP3.LUT R4, R28, R23, RZ, 0x3c, !PT ;  /* 0x000000171c047212 */ /* 0x000fe400078e3cff */
[----:B------:R-:W-:Y:S01]  /*f350*/  MOV R62, R62 ;  /* 0x0000003e003e7202 */ /* 0x000fe20000000f00 */
[----:B------:R4:W-:Y:S01]  /*f360*/  STSM.16.M88.4 [R54], R96 ;  /* 0x0000006036007844 */ /* 0x0009e20000000200 */
[----:B------:R-:W-:-:S02]  /*f370*/  MOV R70, R70 ;  /* 0x0000004600467202 */ /* 0x000fc40000000f00 */
[----:B------:R-:W-:Y:S01]  /*f380*/  MOV R78, R78 ;  /* 0x0000004e004e7202 */ /* 0x000fe20000000f00 */
[----:B------:R4:W-:Y:S01]  /*f390*/  STSM.16.M88.4 [R62], R104 ;  /* 0x000000683e007844 */ /* 0x0009e20000000200 */
[----:B------:R-:W-:Y:S02]  /*f3a0*/  MOV R94, R94 ;  /* 0x0000005e005e7202 */ /* 0x000fe40000000f00 */
[----:B------:R-:W-:Y:S01]  /*f3b0*/  MOV R6, R4 ;  /* 0x0000000400067202 */ /* 0x000fe20000000f00 */
[----:B------:R4:W-:Y:S01]  /*f3c0*/  STSM.16.M88.4 [R70], R112 ;  /* 0x0000007046007844 */ /* 0x0009e20000000200 */
[----:B------:R-:W-:Y:S01]  /*f3d0*/  MOV R8, R8 ;  /* 0x0000000800087202 */ /* 0x000fe20000000f00 */
[----:B------:R-:W-:Y:S01]  /*f3e0*/  IMAD.U32 R4, RZ, RZ, UR10 ;  /* 0x0000000aff047e24 */ /* 0x000fe2000f8e00ff */
[----:B------:R-:W-:Y:S01]  /*f3f0*/  PLOP3.LUT P0, PT, PT, PT, UP0, 0x80, 0x0 ;  /* 0x000000000000781c */ /* 0x000fe20003f0f008 */
[----:B------:R4:W-:Y:S01]  /*f400*/  STSM.16.M88.4 [R78], R120 ;  /* 0x000000784e007844 */ /* 0x0009e20000000200 */
[----:B------:R-:W-:Y:S01]  /*f410*/  IMAD.U32 R5, RZ, RZ, UR11 ;  /* 0x0000000bff057e24 */ /* 0x000fe2000f8e00ff */
[----:B------:R-:W-:-:S02]  /*f420*/  ULDC.64 UR10, c[0x0][0xc08] ;  /* 0x00030200000a7ab9 */ /* 0x000fc40000000a00 */
[----:B------:R4:W-:Y:S04]  /*f430*/  STSM.16.M88.4 [R94], R128 ;  /* 0x000000805e007844 */ /* 0x0009e80000000200 */
[----:B------:R4:W-:Y:S04]  /*f440*/  STSM.16.M88.4 [R6], R136 ;  /* 0x0000008806007844 */ /* 0x0009e80000000200 */
[----:B------:R4:W-:Y:S01]  /*f450*/  STSM.16.M88.4 [R8], R144 ;  /* 0x0000009008007844 */ /* 0x0009e20000000200 */
[----:B------:R-:W-:Y:S06]  /*f460*/  BAR.SYNC.DEFER_BLOCKING 0x1, 0x100 ;  /* 0x0044000000007b1d */ /* 0x000fec0000010000 */
[----:B------:R-:W4:Y:S01]  /*f470*/  @P0 LDG.E R3, desc[UR38][R4.64] ;  /* 0x0000002604030981 */ /* 0x000f22000c1e1900 */
[----:B------:R-:W-:Y:S01]  /*f480*/  UISETP.NE.U32.AND UP1, UPT, UR10, URZ, UPT ;  /* 0x0000003f0a00728c */ /* 0x000fe2000bf25070 */
[----:B0-----:R-:W-:Y:S01]  /*f490*/  ISETP.NE.AND P1, PT, R16, 0x1, PT ;  /* 0x000000011000780c */ /* 0x001fe20003f25270 */
[----:B--2---:R-:W-:-:S02]  /*f4a0*/  VIADD R10, R216, UR13 ;  /* 0x0000000dd80a7c36 */ /* 0x004fc40008000000 */
[----:B------:R-:W-:-:S06]  /*f4b0*/  UISETP.NE.AND.EX UP1, UPT, UR11, URZ, UPT, UP1 ;  /* 0x0000003f0b00728c */ /* 0x000fcc000bf25310 */
[----:B------:R-:W-:-:S04]  /*f4c0*/  PLOP3.LUT P2, PT, PT, PT, UP1, 0x80, 0x0 ;  /* 0x000000000000781c */ /* 0x000fc80003f4f018 */
[----:B------:R-:W0:Y:S01]  /*f4d0*/  @P1 LDC R9, c[0x0][0xbec] ;  /* 0x0002fb00ff091b82 */ /* 0x000e220000000800 */
[----:B------:R-:W-:-:S04]  /*f4e0*/  @UP1 ULEA UR10, UP2, UR12, UR10, 0x2 ;  /* 0x0000000a0c0a1291 */ /* 0x000fc8000f84103f */
[----:B------:R-:W-:Y:S02]  /*f4f0*/  @UP1 ULEA.HI.X UR11, UR12, UR11, UR14, 0x2, UP2 ;  /* 0x0000000b0c0b1291 */ /* 0x000fe400090f140e */
[----:B---3--:R-:W-:Y:S01]  /*f500*/  IMAD.U32 R12, RZ, RZ, UR10 ;  /* 0x0000000aff0c7e24 */ /* 0x008fe2000f8e00ff */
[----:B------:R-:W-:Y:S01]  /*f510*/  ULDC UR12, c[0x0][0xa88] ;  /* 0x0002a200000c7ab9 */ /* 0x000fe20000000800 */
[----:B------:R-:W1:Y:S02]  /*f520*/  @P1 LDC R11, c[0x0][0xbf0] ;  /* 0x0002fc00ff0b1b82 */ /* 0x000e640000000800 */
[----:B------:R-:W-:Y:S01]  /*f530*/  IMAD.U32 R13, RZ, RZ, UR11 ;  /* 0x0000000bff0d7e24 */ /* 0x000fe2000f8e00ff */
[----:B----4-:R-:W-:Y:S01]  /*f540*/  @P0 R2UR UR4, R3 ;  /* 0x00000000030402ca */ /* 0x010fe200000e0000 */
[----:B------:R-:W-:-:S06]  /*f550*/  IMAD.U32 R3, RZ, RZ, UR12 ;  /* 0x0000000cff037e24 */ /* 0x000fcc000f8e00ff */
[----:B------:R2:W5:Y:S01]  /*f560*/  @P2 LDG.E R3, desc[UR38][R12.64] ;  /* 0x000000260c032981 */ /* 0x000562000c1e1900 */
[----:B01----:R-:W-:Y:S07]  /*f570*/  @P2 BRA `(.L_x_2458) ;  /* 0x0000000000102947 */ /* 0x003fee0003800000 */
[----:B------:R-:W-:Y:S05]  /*f580*/  @!P0 BRA `(.L_x_2458) ;  /* 0x00000000000c8947 */ /* 0x000fea0003800000 */
[----:B------:R-:W3:Y:S04]  /*f590*/  LDG.E R6, desc[UR38][R4.64] ;  /* 0x0000002604067981 */ /* 0x000ee8000c1e1900 */
[----:B-----5:R-:W3:Y:S02]  /*f5a0*/  LDG.E R3, desc[UR38][R4.64+0x4] ;  /* 0x0000042604037981 */ /* 0x020ee4000c1e1900 */
[----:B---3--:R-:W-:-:S07]  /*f5b0*/  IMAD.IADD R3, R3, 0x1, -R6 ;  /* 0x0000000103037824 */ /* 0x008fce00078e0a06 */
.L_x_2458:
[----:B------:R-:W3:Y:S01]  /*f5c0*/  LDL R14, [R1] ;  /* 0x00000000010e7983 */ /* 0x000ee20000100800 */
[----:B------:R-:W-:Y:S01]  /*f5d0*/  R2UR UR21, R222 ;  /* 0x00000000de1572ca */ /* 0x000fe200000e0000 */
[----:B------:R-:W-:Y:S01]  /*f5e0*/  ULDC.64 UR16, c[0x0][0xb90] ;  /* 0x0002e40000107ab9 */ /* 0x000fe20000000a00 */
[----:B------:R-:W-:Y:S01]  /*f5f0*/  R2UR UR19, R223 ;  /* 0x00000000df1372ca */ /* 0x000fe200000e0000 */
[----:B------:R-:W-:Y:S01]  /*f600*/  @P1 IMAD.HI.U32 R4, R10, R9, RZ ;  /* 0x000000090a041227 */ /* 0x000fe200078e00ff */
[----:B------:R-:W-:Y:S01]  /*f610*/  R2UR UR18, R221 ;  /* 0x00000000dd1272ca */ /* 0x000fe200000e0000 */
[----:B------:R-:W-:Y:S01]  /*f620*/  USHF.R.S32.HI UR11, URZ, 0x1f, UR4 ;  /* 0x0000001f3f0b7899 */ /* 0x000fe20008011404 */
[----:B------:R-:W-:Y:S01]  /*f630*/  MOV R5, 0x2 ;  /* 0x0000000200057802 */ /* 0x000fe20000000f00 */
[----:B------:R-:W-:Y:S01]  /*f640*/  UMOV UR10, UR4 ;  /* 0x00000004000a7c82 */ /* 0x000fe20008000000 */
[----:B------:R-:W-:Y:S01]  /*f650*/  IMAD.MOV.U32 R8, RZ, RZ, R10 ;  /* 0x000000ffff087224 */ /* 0x000fe200078e000a */
[----:B------:R-:W-:Y:S01]  /*f660*/  @P1 SHF.R.U32.HI R8, RZ, R11, R4 ;  /* 0x0000000bff081219 */ /* 0x000fe20000011604 */
[----:B------:R-:W-:Y:S01]  /*f670*/  IMAD R4, R224, 0x40, R22 ;  /* 0x00000040e0047824 */ /* 0x000fe200078e0216 */
[----:B------:R-:W-:Y:S01]  /*f680*/  R2UR UR20, R214 ;  /* 0x00000000d61472ca */ /* 0x000fe200000e0000 */
[----:B-----5:R-:W-:Y:S01]  /*f690*/  IMAD R23, R3, R16, RZ ;  /* 0x0000001003177224 */ /* 0x020fe200078e02ff */
[----:B------:R-:W-:Y:S01]  /*f6a0*/  USHF.R.S32.HI UR15, URZ, 0x1f, UR21 ;  /* 0x0000001f3f0f7899 */ /* 0x000fe20008011415 */
[--C-:B------:R-:W-:Y:S01]  /*f6b0*/  IMAD.MOV R11, RZ, RZ, -R8.reuse ;  /* 0x000000ffff0b7224 */ /* 0x100fe200078e0a08 */
[----:B------:R-:W-:Y:S01]  /*f6c0*/  USEL UR19, UR19, URZ, !UP0 ;  /* 0x0000003f13137287 */ /* 0x000fe2000c000000 */
[----:B------:R-:W-:Y:S01]  /*f6d0*/  SHF.R.S32.HI R9, RZ, 0x1f, R8 ;  /* 0x0000001fff097819 */ /* 0x000fe20000011408 */
[----:B------:R-:W-:Y:S01]  /*f6e0*/  UIMAD UR14, UR15, UR16, URZ ;  /* 0x000000100f0e72a4 */ /* 0x000fe2000f8e023f */
[----:B------:R-:W-:Y:S01]  /*f6f0*/  IMAD R11, R16, R11, R10 ;  /* 0x0000000b100b7224 */ /* 0x000fe200078e020a */
[----:B------:R-:W-:Y:S01]  /*f700*/  UIMAD.WIDE.U32 UR12, UR21, UR16, UR10 ;  /* 0x00000010150c72a5 */ /* 0x000fe2000f8e000a */
[----:B------:R-:W-:Y:S01]  /*f710*/  IMAD.WIDE R4, R4, R5, UR8 ;  /* 0x0000000804047e25 */ /* 0x000fe2000f8e0205 */
[----:B------:R-:W-:-:S02]  /*f720*/  UIMAD UR14, UR21, UR17, UR14 ;  /* 0x00000011150e72a4 */ /* 0x000fc4000f8e020e */
[----:B------:R-:W-:Y:S01]  /*f730*/  USEL UR18, UR18, URZ, !UP0 ;  /* 0x0000003f12127287 */ /* 0x000fe2000c000000 */
[----:B------:R-:W-:Y:S01]  /*f740*/  SHF.R.S32.HI R6, RZ, 0x1f, R11 ;  /* 0x0000001fff067819 */ /* 0x000fe2000001140b */
[----:B------:R-:W-:Y:S01]  /*f750*/  ULDC.64 UR16, c[0x0][0xb98] ;  /* 0x0002e60000107ab9 */ /* 0x000fe20000000a00 */
[----:B------:R-:W-:Y:S01]  /*f760*/  UIADD3 UR13, UR13, UR14, URZ ;  /* 0x0000000e0d0d7290 */ /* 0x000fe2000fffe03f */
[C---:B------:R-:W-:Y:S01]  /*f770*/  IADD3 R33, P3, R4.reuse, 0x4000, RZ ;  /* 0x0000400004217810 */ /* 0x040fe20007f7e0ff */
[----:B------:R-:W-:Y:S01]  /*f780*/  UIMAD UR10, UR19, UR16, URZ ;  /* 0x00000010130a72a4 */ /* 0x000fe2000f8e023f */
[----:B------:R-:W-:Y:S01]  /*f790*/  IADD3 R37, P2, R4, 0x5000, RZ ;  /* 0x0000500004257810 */ /* 0x000fe20007f5e0ff */
[----:B------:R-:W-:Y:S01]  /*f7a0*/  UIMAD.WIDE.U32 UR12, UR18, UR16, UR12 ;  /* 0x00000010120c72a5 */ /* 0x000fe2000f8e000c */
[----:B------:R-:W-:Y:S01]  /*f7b0*/  LOP3.LUT R32, R33, 0x380, RZ, 0xc0, !PT ;  /* 0x0000038021207812 */ /* 0x000fe200078ec0ff */
[----:B------:R-:W-:Y:S01]  /*f7c0*/  UIMAD UR10, UR18, UR17, UR10 ;  /* 0x00000011120a72a4 */ /* 0x000fe2000f8e020a */
[----:B------:R-:W-:Y:S01]  /*f7d0*/  LOP3.LUT R36, R37, 0x380, RZ, 0xc0, !PT ;  /* 0x0000038025247812 */ /* 0x000fe200078ec0ff */
[----:B------:R-:W-:Y:S01]  /*f7e0*/  ULDC.64 UR8, c[0x0][0xb88] ;  /* 0x0002e20000087ab9 */ /* 0x000fe20000000a00 */
[----:B------:R-:W-:Y:S01]  /*f7f0*/  SHF.R.U64 R32, R32, 0x3, RZ ;  /* 0x0000000320207819 */ /* 0x000fe200000012ff */
[----:B------:R-:W-:Y:S01]  /*f800*/  IMAD R6, R6, UR8, RZ ;  /* 0x0000000806067c24 */ /* 0x000fe2000f8e02ff */
[----:B------:R-:W-:Y:S01]  /*f810*/  IADD3 R8, P0, R8, UR12, RZ ;  /* 0x0000000c08087c10 */ /* 0x000fe2000ff1e0ff */
[----:B------:R-:W-:Y:S01]  /*f820*/  IMAD.U32 R10, RZ, RZ, UR10 ;  /* 0x0000000aff0a7e24 */ /* 0x000fe2000f8e00ff */
[----:B------:R-:W-:Y:S01]  /*f830*/  LOP3.LUT R32, R32, R33, RZ, 0x3c, !PT ;  /* 0x0000002120207212 */ /* 0x000fe200078e3cff */
[----:B------:R-:W-:Y:S01]  /*f840*/  IMAD R15, R11, UR9, R6 ;  /* 0x000000090b0f7c24 */ /* 0x000fe2000f8e0206 */
[----:B------:R-:W-:Y:S01]  /*f850*/  SHF.R.U64 R36, R36, 0x3, RZ ;  /* 0x0000000324247819 */ /* 0x000fe200000012ff */
[----:B------:R-:W-:Y:S01]  /*f860*/  IMAD.X R33, RZ, RZ, R5, P3 ;  /* 0x000000ffff217224 */ /* 0x000fe200018e0605 */
[----:B------:R-:W-:Y:S01]  /*f870*/  IADD3.X R9, R9, UR13, R10, P0, !PT ;  /* 0x0000000d09097c10 */ /* 0x000fe200087fe40a */
[----:B------:R-:W-:Y:S01]  /*f880*/  ULDC.64 UR12, c[0x0][0xaa0] ;  /* 0x0002a800000c7ab9 */ /* 0x000fe20000000a00 */
[----:B------:R-:W-:-:S02]  /*f890*/  IADD3 R53, P3, R4, 0xa000, RZ ;  /* 0x0000a00004357810 */ /* 0x000fc40007f7e0ff */
[----:B------:R-:W-:Y:S01]  /*f8a0*/  LOP3.LUT R36, R36, R37, RZ, 0x3c, !PT ;  /* 0x0000002524247212 */ /* 0x000fe200078e3cff */
[----:B------:R-:W-:Y:S01]  /*f8b0*/  IMAD.WIDE.U32 R8, R11, UR8, R8 ;  /* 0x000000080b087c25 */ /* 0x000fe2000f8e0008 */
[----:B------:R-:W-:Y:S01]  /*f8c0*/  ULDC.64 UR8, c[0x0][0xb50] ;  /* 0x0002d40000087ab9 */ /* 0x000fe20000000a00 */
[----:B------:R-:W-:Y:S02]  /*f8d0*/  LOP3.LUT R52, R53, 0x380, RZ, 0xc0, !PT ;  /* 0x0000038035347812 */ /* 0x000fe400078ec0ff */
[----:B------:R-:W-:Y:S01]  /*f8e0*/  IMAD.IADD R9, R9, 0x1, R15 ;  /* 0x0000000109097824 */ /* 0x000fe200078e020f */
[----:B------:R-:W-:Y:S01]  /*f8f0*/  LEA R10, P0, R8, UR8, 0x2 ;  /* 0x00000008080a7c11 */ /* 0x000fe2000f8010ff */
[----:B------:R-:W-:Y:S01]  /*f900*/  IMAD.X R37, RZ, RZ, R5, P2 ;  /* 0x000000ffff257224 */ /* 0x000fe200010e0605 */
[----:B------:R-:W-:Y:S02]  /*f910*/  IADD3 R57, P2, R4, 0xb000, RZ ;  /* 0x0000b00004397810 */ /* 0x000fe40007f5e0ff */
[----:B------:R-:W-:Y:S01]  /*f920*/  LEA.HI.X R11, R8, UR9, R9, 0x2, P0 ;  /* 0x00000009080b7c11 */ /* 0x000fe200080f1409 */
[----:B------:R-:W-:Y:S01]  /*f930*/  SHFL.IDX PT, R18, R10, RZ, 0x1c1f ;  /* 0x001c1fff0a127589 */ /* 0x000fe200000e0000 */
[----:B------:R-:W-:-:S02]  /*f940*/  IADD3 R29, P0, R4, 0x3000, RZ ;  /* 0x00003000041d7810 */ /* 0x000fc40007f1e0ff */
[----:B------:R-:W-:Y:S01]  /*f950*/  SHF.R.U64 R52, R52, 0x3, RZ ;  /* 0x0000000334347819 */ /* 0x000fe200000012ff */
[----:B------:R-:W0:Y:S01]  /*f960*/  SHFL.IDX PT, R19, R11, RZ, 0x1c1f ;  /* 0x001c1fff0b137589 */ /* 0x000e2200000e0000 */
[----:B------:R-:W-:Y:S02]  /*f970*/  LOP3.LUT R28, R29, 0x380, RZ, 0xc0, !PT ;  /* 0x000003801d1c7812 */ /* 0x000fe400078ec0ff */
[----:B------:R-:W-:Y:S01]  /*f980*/  LOP3.LUT R56, R57, 0x380, RZ, 0xc0, !PT ;  /* 0x0000038039387812 */ /* 0x000fe200078ec0ff */
[----:B------:R-:W-:Y:S01]  /*f990*/  SHFL.IDX PT, R20, R10, 0x1, 0x1c1f ;  /* 0x003c1f000a147f89 */ /* 0x000fe200000e0000 */
[----:B------:R-:W-:Y:S02]  /*f9a0*/  SHF.R.U64 R28, R28, 0x3, RZ ;  /* 0x000000031c1c7819 */ /* 0x000fe400000012ff */
[----:B------:R-:W-:Y:S01]  /*f9b0*/  LOP3.LUT R52, R52, R53, RZ, 0x3c, !PT ;  /* 0x0000003534347212 */ /* 0x000fe200078e3cff */
[----:B------:R-:W1:Y:S01]  /*f9c0*/  SHFL.IDX PT, R21, R11, 0x1, 0x1c1f ;  /* 0x003c1f000b157f89 */ /* 0x000e6200000e0000 */
[----:B------:R-:W-:Y:S01]  /*f9d0*/  LOP3.LUT R28, R28, R29, RZ, 0x3c, !PT ;  /* 0x0000001d1c1c7212 */ /* 0x000fe200078e3cff */
[----:B------:R-:W-:Y:S01]  /*f9e0*/  IMAD.X R29, RZ, RZ, R5, P0 ;  /* 0x000000ffff1d7224 */ /* 0x000fe200000e0605 */
[----:B------:R-:W-:-:S02]  /*f9f0*/  IADD3 R49, P0, R4, 0x9000, RZ ;  /* 0x0000900004317810 */ /* 0x000fc40007f1e0ff */
[C---:B--2---:R-:W-:Y:S02]  /*fa00*/  IADD3 R13, P5, R4.reuse, 0x1000, RZ ;  /* 0x00001000040d7810 */ /* 0x044fe40007fbe0ff */
[----:B------:R-:W-:Y:S02]  /*fa10*/  LOP3.LUT R48, R49, 0x380, RZ, 0xc0, !PT ;  /* 0x0000038031307812 */ /* 0x000fe400078ec0ff */
[----:B------:R-:W-:Y:S02]  /*fa20*/  IADD3 R25, P4, R4, 0x2000, RZ ;  /* 0x0000200004197810 */ /* 0x000fe40007f9e0ff */
[----:B------:R-:W-:Y:S02]  /*fa30*/  SHF.R.U64 R48, R48, 0x3, RZ ;  /* 0x0000000330307819 */ /* 0x000fe400000012ff */
[----:B------:R-:W-:Y:S02]  /*fa40*/  SHF.R.U64 R56, R56, 0x3, RZ ;  /* 0x0000000338387819 */ /* 0x000fe400000012ff */
[----:B------:R-:W-:Y:S01]  /*fa50*/  LOP3.LUT R48, R48, R49, RZ, 0x3c, !PT ;  /* 0x0000003130307212 */ /* 0x000fe200078e3cff */
[----:B------:R-:W-:Y:S01]  /*fa60*/  IMAD.X R49, RZ, RZ, R5, P0 ;  /* 0x000000ffff317224 */ /* 0x000fe200000e0605 */
[----:B------:R-:W-:-:S02]  /*fa70*/  IADD3.X R53, RZ, R5, RZ, P3, !PT ;  /* 0x00000005ff357210 */ /* 0x000fc40001ffe4ff */
[----:B------:R-:W-:Y:S02]  /*fa80*/  IADD3 R8, P3, R4, 0xf000, RZ ;  /* 0x0000f00004087810 */ /* 0x000fe40007f7e0ff */
[----:B------:R-:W-:Y:S02]  /*fa90*/  LOP3.LUT P0, RZ, R226, 0x3, RZ, 0xc0, !PT ;  /* 0x00000003e2ff7812 */ /* 0x000fe4000780c0ff */
[----:B------:R-:W-:Y:S02]  /*faa0*/  LOP3.LUT R12, R13, 0x380, RZ, 0xc0, !PT ;  /* 0x000003800d0c7812 */ /* 0x000fe400078ec0ff */
[----:B------:R-:W-:Y:S01]  /*fab0*/  IADD3 R41, P6, R4, 0x6000, RZ ;  /* 0x0000600004297810 */ /* 0x000fe20007fde0ff */
[----:B------:R-:W-:Y:S01]  /*fac0*/  UIMAD UR10, UR11, UR12, URZ ;  /* 0x0000000c0b0a72a4 */ /* 0x000fe2000f8e023f */
[----:B------:R-:W-:Y:S01]  /*fad0*/  LOP3.LUT R24, R25, 0x380, RZ, 0xc0, !PT ;  /* 0x0000038019187812 */ /* 0x000fe200078ec0ff */
[----:B------:R-:W-:Y:S01]  /*fae0*/  UIMAD.WIDE.U32 UR8, UR4, UR12, URZ ;  /* 0x0000000c040872a5 */ /* 0x000fe2000f8e003f */
[----:B------:R-:W-:Y:S01]  /*faf0*/  LOP3.LUT R56, R56, R57, RZ, 0x3c, !PT ;  /* 0x0000003938387212 */ /* 0x000fe200078e3cff */
[--C-:B------:R-:W-:Y:S01]  /*fb00*/  IMAD.X R57, RZ, RZ, R5.reuse, P2 ;  /* 0x000000ffff397224 */ /* 0x100fe200010e0605 */
[----:B------:R-:W-:Y:S01]  /*fb10*/  LOP3.LUT R3, R8, 0x380, RZ, 0xc0, !PT ;  /* 0x0000038008037812 */ /* 0x000fe200078ec0ff */
[----:B------:R-:W-:Y:S01]  /*fb20*/  IMAD.X R61, RZ, RZ, R5, P3 ;  /* 0x000000ffff3d7224 */ /* 0x000fe200018e0605 */
[----:B------:R-:W-:-:S02]  /*fb30*/  SHF.R.U64 R12, R12, 0x3, RZ ;  /* 0x000000030c0c7819 */ /* 0x000fc400000012ff */
[----:B------:R-:W-:Y:S02]  /*fb40*/  SHF.R.U64 R24, R24, 0x3, RZ ;  /* 0x0000000318187819 */ /* 0x000fe400000012ff */
[----:B------:R-:W-:Y:S02]  /*fb50*/  SHF.R.U64 R3, R3, 0x3, RZ ;  /* 0x0000000303037819 */ /* 0x000fe400000012ff */
[----:B------:R-:W-:Y:S01]  /*fb60*/  LOP3.LUT R12, R12, R13, RZ, 0x3c, !PT ;  /* 0x0000000d0c0c7212 */ /* 0x000fe200078e3cff */
[--C-:B------:R-:W-:Y:S01]  /*fb70*/  IMAD.X R13, RZ, RZ, R5.reuse, P5 ;  /* 0x000000ffff0d7224 */ /* 0x100fe200028e0605 */
[----:B------:R-:W-:Y:S01]  /*fb80*/  LOP3.LUT R24, R24, R25, RZ, 0x3c, !PT ;  /* 0x0000001918187212 */ /* 0x000fe200078e3cff */
[----:B------:R-:W-:Y:S01]  /*fb90*/  IMAD.X R25, RZ, RZ, R5, P4 ;  /* 0x000000ffff197224 */ /* 0x000fe200020e0605 */
[C---:B------:R-:W-:Y:S02]  /*fba0*/  IADD3 R45, P5, R4.reuse, 0x7000, RZ ;  /* 0x00007000042d7810 */ /* 0x040fe40007fbe0ff */
[----:B------:R-:W-:-:S02]  /*fbb0*/  IADD3 R69, P4, R4, 0x8000, RZ ;  /* 0x0000800004457810 */ /* 0x000fc40007f9e0ff */
[----:B------:R-:W-:Y:S02]  /*fbc0*/  LOP3.LUT R60, R3, R8, RZ, 0x3c, !PT ;  /* 0x00000008033c7212 */ /* 0x000fe400078e3cff */
[----:B------:R-:W2:Y:S01]  /*fbd0*/  @P1 LDC R3, c[0x0][0xbec] ;  /* 0x0002fb00ff031b82 */ /* 0x000ea20000000800 */
[----:B------:R-:W-:Y:S02]  /*fbe0*/  LOP3.LUT R40, R41, 0x380, RZ, 0xc0, !PT ;  /* 0x0000038029287812 */ /* 0x000fe400078ec0ff */
[----:B------:R-:W-:Y:S02]  /*fbf0*/  LOP3.LUT R44, R45, 0x380, RZ, 0xc0, !PT ;  /* 0x000003802d2c7812 */ /* 0x000fe400078ec0ff */
[----:B------:R-:W-:Y:S02]  /*fc00*/  LOP3.LUT R68, R69, 0x380, RZ, 0xc0, !PT ;  /* 0x0000038045447812 */ /* 0x000fe400078ec0ff */
[----:B------:R-:W-:Y:S02]  /*fc10*/  LOP3.LUT R9, R4, 0x380, RZ, 0xc0, !PT ;  /* 0x0000038004097812 */ /* 0x000fe400078ec0ff */
[----:B------:R-:W-:-:S02]  /*fc20*/  SHF.R.U64 R40, R40, 0x3, RZ ;  /* 0x0000000328287819 */ /* 0x000fc400000012ff */
[----:B------:R-:W-:Y:S02]  /*fc30*/  SHF.R.U64 R44, R44, 0x3, RZ ;  /* 0x000000032c2c7819 */ /* 0x000fe400000012ff */
[----:B------:R-:W-:Y:S01]  /*fc40*/  SHF.R.U64 R68, R68, 0x3, RZ ;  /* 0x0000000344447819 */ /* 0x000fe200000012ff */
[----:B------:R-:W-:Y:S01]  /*fc50*/  UIMAD UR10, UR4, UR13, UR10 ;  /* 0x0000000d040a72a4 */ /* 0x000fe2000f8e020a */
[----:B------:R-:W-:Y:S02]  /*fc60*/  SHF.R.U64 R9, R9, 0x3, RZ ;  /* 0x0000000309097819 */ /* 0x000fe400000012ff */
[----:B------:R-:W-:Y:S01]  /*fc70*/  LOP3.LUT R40, R40, R41, RZ, 0x3c, !PT ;  /* 0x0000002928287212 */ /* 0x000fe200078e3cff */
[--C-:B------:R-:W-:Y:S01]  /*fc80*/  IMAD.X R41, RZ, RZ, R5.reuse, P6 ;  /* 0x000000ffff297224 */ /* 0x100fe200030e0605 */
[----:B------:R-:W-:Y:S01]  /*fc90*/  LOP3.LUT R44, R44, R45, RZ, 0x3c, !PT ;  /* 0x0000002d2c2c7212 */ /* 0x000fe200078e3cff */
[--C-:B------:R-:W-:Y:S01]  /*fca0*/  IMAD.X R45, RZ, RZ, R5.reuse, P5 ;  /* 0x000000ffff2d7224 */ /* 0x100fe200028e0605 */
[----:B------:R-:W-:Y:S01]  /*fcb0*/  LOP3.LUT R68, R68, R69, RZ, 0x3c, !PT ;  /* 0x0000004544447212 */ /* 0x000fe200078e3cff */
[----:B------:R-:W-:Y:S01]  /*fcc0*/  IMAD.X R69, RZ, RZ, R5, P4 ;  /* 0x000000ffff457224 */ /* 0x000fe200020e0605 */
[C---:B------:R-:W-:Y:S01]  /*fcd0*/  IADD3 R77, P6, R4.reuse, 0xc000, RZ ;  /* 0x0000c000044d7810 */ /* 0x040fe20007fde0ff */
[----:B------:R-:W-:Y:S01]  /*fce0*/  ULDC.64 UR12, c[0x0][0xae8] ;  /* 0x0002ba00000c7ab9 */ /* 0x000fe20000000a00 */
[----:B------:R-:W-:-:S02]  /*fcf0*/  IADD3 R73, P5, R4, 0xd000, RZ ;  /* 0x0000d00004497810 */ /* 0x000fc40007fbe0ff */
[----:B------:R-:W-:Y:S01]  /*fd00*/  IADD3 R65, P4, R4, 0xe000, RZ ;  /* 0x0000e00004417810 */ /* 0x000fe20007f9e0ff */
[----:B------:R-:W-:Y:S01]  /*fd10*/  UIADD3 UR9, UR9, UR10, URZ ;  /* 0x0000000a09097290 */ /* 0x000fe2000fffe03f */
[----:B------:R-:W-:Y:S01]  /*fd20*/  LOP3.LUT R4, R9, R4, RZ, 0x3c, !PT ;  /* 0x0000000409047212 */ /* 0x000fe200078e3cff */
[----:B------:R-:W-:Y:S01]  /*fd30*/  UIMAD UR4, UR15, UR12, URZ ;  /* 0x0000000c0f0472a4 */ /* 0x000fe2000f8e023f */
[----:B------:R-:W-:Y:S01]  /*fd40*/  LOP3.LUT R76, R77, 0x380, RZ, 0xc0, !PT ;  /* 0x000003804d4c7812 */ /* 0x000fe200078ec0ff */
[----:B------:R-:W-:Y:S01]  /*fd50*/  UIMAD.WIDE.U32 UR8, UR21, UR12, UR8 ;  /* 0x0000000c150872a5 */ /* 0x000fe2000f8e0008 */
[----:B------:R-:W-:Y:S01]  /*fd60*/  LOP3.LUT R72, R73, 0x380, RZ, 0xc0, !PT ;  /* 0x0000038049487812 */ /* 0x000fe200078ec0ff */
[----:B------:R-:W-:Y:S01]  /*fd70*/  UIMAD UR4, UR21, UR13, UR4 ;  /* 0x0000000d150472a4 */ /* 0x000fe2000f8e0204 */
[----:B------:R-:W-:Y:S01]  /*fd80*/  LOP3.LUT R64, R65, 0x380, RZ, 0xc0, !PT ;  /* 0x0000038041407812 */ /* 0x000fe200078ec0ff */
[----:B------:R-:W-:Y:S01]  /*fd90*/  ULDC.64 UR10, c[0x0][0xaf0] ;  /* 0x0002bc00000a7ab9 */ /* 0x000fe20000000a00 */
[----:B------:R-:W-:Y:S01]  /*fda0*/  SHF.R.U64 R76, R76, 0x3, RZ ;  /* 0x000000034c4c7819 */ /* 0x000fe200000012ff */
[----:B------:R-:W-:Y:S01]  /*fdb0*/  UIADD3 UR9, UR9, UR4, URZ ;  /* 0x0000000409097290 */ /* 0x000fe2000fffe03f */
[----:B------:R-:W-:-:S02]  /*fdc0*/  SHF.R.U64 R72, R72, 0x3, RZ ;  /* 0x0000000348487819 */ /* 0x000fc400000012ff */
[----:B------:R-:W-:Y:S01]  /*fdd0*/  SHF.R.U64 R64, R64, 0x3, RZ ;  /* 0x0000000340407819 */ /* 0x000fe200000012ff */
[----:B------:R-:W-:Y:S01]  /*fde0*/  UIMAD UR4, UR19, UR10, URZ ;  /* 0x0000000a130472a4 */ /* 0x000fe2000f8e023f */
[----:B------:R-:W-:Y:S01]  /*fdf0*/  LOP3.LUT R76, R76, R77, RZ, 0x3c, !PT ;  /* 0x0000004d4c4c7212 */ /* 0x000fe200078e3cff */
[--C-:B------:R-:W-:Y:S01]  /*fe00*/  IMAD.X R77, RZ, RZ, R5.reuse, P6 ;  /* 0x000000ffff4d7224 */ /* 0x100fe200030e0605 */
[----:B------:R-:W-:Y:S01]  /*fe10*/  LOP3.LUT R72, R72, R73, RZ, 0x3c, !PT ;  /* 0x0000004948487212 */ /* 0x000fe200078e3cff */
[--C-:B------:R-:W-:Y:S01]  /*fe20*/  IMAD.X R73, RZ, RZ, R5.reuse, P5 ;  /* 0x000000ffff497224 */ /* 0x100fe200028e0605 */
[----:B------:R-:W-:Y:S01]  /*fe30*/  LOP3.LUT R64, R64, R65, RZ, 0x3c, !PT ;  /* 0x0000004140407212 */ /* 0x000fe200078e3cff */
[----:B------:R-:W-:Y:S01]  /*fe40*/  IMAD.X R65, RZ, RZ, R5, P4 ;  /* 0x000000ffff417224 */ /* 0x000fe200020e0605 */
[----:B------:R-:W-:Y:S02]  /*fe50*/  UIMAD UR4, UR18, UR11, UR4 ;  /* 0x0000000b120472a4 */ /* 0x000fe4000f8e0204 */
[----:B------:R-:W-:-:S03]  /*fe60*/  UIMAD.WIDE.U32 UR8, UR18, UR10, UR8 ;  /* 0x0000000a120872a5 */ /* 0x000fc6000f8e0008 */
[----:B------:R-:W-:Y:S01]  /*fe70*/  ULDC.64 UR10, c[0x0][0xae0] ;  /* 0x0002b800000a7ab9 */ /* 0x000fe20000000a00 */
[----:B------:R-:W-:Y:S01]  /*fe80*/  UIADD3 UR4, UR9, UR4, URZ ;  /* 0x0000000409047290 */ /* 0x000fe2000fffe03f */
[----:B------:R-:W-:Y:S01]  /*fe90*/  VIADD R80, R224, UR20 ;  /* 0x00000014e0507c36 */ /* 0x000fe20008000000 */
[----:B------:R-:W-:-:S04]  /*fea0*/  UIADD3 UR7, UR7, 0x38820, URZ ;  /* 0x0003882007077890 */ /* 0x000fc8000fffe03f */
[----:B------:R-:W-:Y:S01]  /*feb0*/  UPRMT UR7, URZ, 0x654, UR7 ;  /* 0x000006543f077896 */ /* 0x000fe20008000007 */
[----:B------:R-:W-:Y:S01]  /*fec0*/  BSSY B1, `(.L_x_2459) ;  /* 0x0000054000017945 */ /* 0x000fe20003800000 */
[----:B------:R-:W-:Y:S02]  /*fed0*/  SHF.R.S32.HI R81, RZ, 0x1f, R219 ;  /* 0x0000001fff517819 */ /* 0x000fe400000114db */
[----:B------:R-:W-:Y:S02]  /*fee0*/  SHF.R.S32.HI R82, RZ, 0x1f, R217 ;  /* 0x0000001fff527819 */ /* 0x000fe400000114d9 */
[----:B------:R-:W-:Y:S02]  /*fef0*/  SHF.R.S32.HI R83, RZ, 0x1f, R218 ;  /* 0x0000001fff537819 */ /* 0x000fe400000114da */
[----:B------:R-:W-:Y:S01]  /*ff00*/  SHF.R.S32.HI R84, RZ, 0x1f, R22 ;  /* 0x0000001fff547819 */ /* 0x000fe20000011416 */
[----:B---3--:R-:W-:-:S04]  /*ff10*/  VIADD R14, R14, UR20 ;  /* 0x000000140e0e7c36 */ /* 0x008fc80008000000 */
[C---:B------:R-:W-:Y:S01]  /*ff20*/  VIADD R6, R14.reuse, 0x8 ;  /* 0x000000080e067836 */ /* 0x040fe20000000000 */
[----:B------:R-:W-:-:S04]  /*ff30*/  ISETP.GE.OR P2, PT, R14, R23, P0 ;  /* 0x000000170e00720c */ /* 0x000fc80000746670 */
[----:B------:R-:W-:-:S09]  /*ff40*/  ISETP.GE.OR P0, PT, R6, R23, P0 ;  /* 0x000000170600720c */ /* 0x000fd20000706670 */
[----:B0-----:R0:W-:Y:S04]  /*ff50*/  @!P2 ST.E desc[UR38][R18.64], R0 ;  /* 0x000000001200a985 */ /* 0x0011e8000c101926 */
[----:B-1----:R1:W-:Y:S04]  /*ff60*/  @!P0 ST.E desc[UR38][R20.64], R2 ;  /* 0x0000000214008985 */ /* 0x0023e8000c101926 */
[----:B------:R3:W5:Y:S01]  /*ff70*/  LD.E.128 R8, desc[UR38][R4.64] ;  /* 0x0000002604087980 */ /* 0x000762000c101d00 */
[----:B0-----:R-:W0:Y:S01]  /*ff80*/  @P1 LDC R19, c[0x0][0xbf0] ;  /* 0x0002fc00ff131b82 */ /* 0x001e220000000800 */
[----:B------:R-:W-:-:S02]  /*ff90*/  IMAD R0, R220, 0x20, R224 ;  /* 0x00000020dc007824 */ /* 0x000fc400078e02e0 */
[----:B------:R-:W5:Y:S02]  /*ffa0*/  LD.E.128 R12, desc[UR38][R12.64] ;  /* 0x000000260c0c7980 */ /* 0x000f64000c101d00 */
[----:B---3--:R-:W-:Y:S02]  /*ffb0*/  VIADD R4, R0, UR20 ;  /* 0x0000001400047c36 */ /* 0x008fe40008000000 */
[----:B------:R-:W5:Y:S02]  /*ffc0*/  LD.E.128 R24, desc[UR38][R24.64] ;  /* 0x0000002618187980 */ /* 0x000f64000c101d00 */
[----:B--2---:R-:W-:Y:S02]  /*ffd0*/  @P1 IMAD.HI.U32 R0, R4, R3, RZ ;  /* 0x0000000304001227 */ /* 0x004fe400078e00ff */
[----:B------:R-:W5:Y:S02]  /*ffe0*/  LD.E.128 R28, desc[UR38][R28.64] ;  /* 0x000000261c1c7980 */ /* 0x000f64000c101d00 */
[----:B------:R-:W-:-:S02]  /*fff0*/  IMAD.MOV.U32 R5, RZ, RZ, R4 ;  /* 0x000000ffff057224 */ /* 0x000fc400078e0004 */
[----:B------:R-:W5:Y:S01]  /*10000*/  LD.E.128 R32, desc[UR38][R32.64] ;  /* 0x0000002620207980 */ /* 0x000f62000c101d00 */
[----:B------:R-:W-:Y:S02]  /*10010*/  IMAD.U32 R3, RZ, RZ, UR9 ;  /* 0x00000009ff037e24 */ /* 0x000fe4000f8e00ff */
[----:B-1----:R-:W-:Y:S01]  /*10020*/  IMAD.U32 R2, RZ, RZ, UR8 ;  /* 0x00000008ff027e24 */ /* 0x002fe2000f8e00ff */
[----:B------:R-:W5:Y:S04]  /*10030*/  LD.E.128 R36, desc[UR38][R36.64] ;  /* 0x0000002624247980 */ /* 0x000f68000c101d00 */
[----:B------:R-:W5:Y:S01]  /*10040*/  LD.E.128 R40, desc[UR38][R40.64] ;  /* 0x0000002628287980 */ /* 0x000f62000c101d00 */
[----:B0-----:R-:W-:Y:S01]  /*10050*/  @P1 SHF.R.U32.HI R5, RZ, R19, R0 ;  /* 0x00000013ff051219 */ /* 0x001fe20000011600 */
[----:B------:R-:W-:Y:S01]  /*10060*/  IMAD.U32 R3, RZ, RZ, UR4 ;  /* 0x00000004ff037e24 */ /* 0x000fe2000f8e00ff */
[----:B------:R-:W-:Y:S01]  /*10070*/  ULDC.64 UR8, c[0x0][0xad8] ;  /* 0x0002b60000087ab9 */ /* 0x000fe20000000a00 */
[----:B------:R-:W5:Y:S01]  /*10080*/  LD.E.128 R44, desc[UR38][R44.64] ;  /* 0x000000262c2c7980 */ /* 0x000f62000c101d00 */
[--C-:B------:R-:W-:Y:S01]  /*10090*/  SHF.R.S32.HI R0, RZ, 0x1f, R5.reuse ;  /* 0x0000001fff007819 */ /* 0x100fe20000011405 */
[----:B------:R-:W-:-:S02]  /*100a0*/  IMAD.MOV R19, RZ, RZ, -R5 ;  /* 0x000000ffff137224 */ /* 0x000fc400078e0a05 */
[----:B------:R-:W5:Y:S02]  /*100b0*/  LD.E.128 R68, desc[UR38][R68.64] ;  /* 0x0000002644447980 */ /* 0x000f64000c101d00 */
[----:B------:R-:W-:Y:S02]  /*100c0*/  IMAD R0, R0, UR10, RZ ;  /* 0x0000000a00007c24 */ /* 0x000fe4000f8e02ff */
[----:B------:R-:W-:Y:S01]  /*100d0*/  IMAD R19, R16, R19, R4 ;  /* 0x0000001310137224 */ /* 0x000fe200078e0204 */
[----:B------:R-:W5:Y:S01]  /*100e0*/  LD.E.128 R48, desc[UR38][R48.64] ;  /* 0x0000002630307980 */ /* 0x000f62000c101d00 */
[C---:B------:R-:W-:Y:S02]  /*100f0*/  IMAD R21, R5.reuse, UR11, R0 ;  /* 0x0000000b05157c24 */ /* 0x040fe4000f8e0200 */
[----:B------:R-:W-:Y:S01]  /*10100*/  IMAD.WIDE.U32 R2, R5, UR10, R2 ;  /* 0x0000000a05027c25 */ /* 0x000fe2000f8e0002 */
[----:B------:R-:W5:Y:S01]  /*10110*/  LD.E.128 R52, desc[UR38][R52.64] ;  /* 0x0000002634347980 */ /* 0x000f62000c101d00 */
[----:B------:R-:W-:-:S03]  /*10120*/  SHF.R.S32.HI R0, RZ, 0x1f, R19 ;  /* 0x0000001fff007819 */ /* 0x000fc60000011413 */
[----:B------:R-:W5:Y:S04]  /*10130*/  LD.E.128 R56, desc[UR38][R56.64] ;  /* 0x0000002638387980 */ /* 0x000f68000c101d00 */
[----:B------:R-:W5:Y:S04]  /*10140*/  LD.E.128 R76, desc[UR38][R76.64] ;  /* 0x000000264c4c7980 */ /* 0x000f68000c101d00 */
[----:B------:R-:W5:Y:S04]  /*10150*/  LD.E.128 R72, desc[UR38][R72.64] ;  /* 0x0000002648487980 */ /* 0x000f68000c101d00 */
[----:B------:R-:W5:Y:S04]  /*10160*/  LD.E.128 R64, desc[UR38][R64.64] ;  /* 0x0000002640407980 */ /* 0x000f68000c101d00 */
[----:B------:R-:W5:Y:S01]  /*10170*/  LD.E.128 R60, desc[UR38][R60.64] ;  /* 0x000000263c3c7980 */ /* 0x000f62000c101d00 */
[----:B------:R-:W-:Y:S01]  /*10180*/  IADD3 R3, R3, R21, RZ ;  /* 0x0000001503037210 */ /* 0x000fe20007ffe0ff */
[----:B------:R-:W-:Y:S01]  /*10190*/  IMAD R4, R0, UR8, RZ ;  /* 0x0000000800047c24 */ /* 0x000fe2000f8e02ff */
[C---:B------:R-:W-:Y:S01]  /*101a0*/  ISETP.GE.AND P2, PT, R80.reuse, R23, PT ;  /* 0x000000175000720c */ /* 0x040fe20003f46270 */
[----:B------:R-:W-:Y:S01]  /*101b0*/  @!PT LDS RZ, [RZ] ;  /* 0x00000000fffff984 */ /* 0x000fe20000000800 */
[----:B------:R-:W-:Y:S01]  /*101c0*/  @!PT LDS RZ, [RZ] ;  /* 0x00000000fffff984 */ /* 0x000fe20000000800 */
[----:B------:R-:W-:Y:S01]  /*101d0*/  @!PT LDS RZ, [RZ] ;  /* 0x00000000fffff984 */ /* 0x000fe20000000800 */
[----:B------:R-:W-:Y:S01]  /*101e0*/  @!PT LDS RZ, [RZ] ;  /* 0x00000000fffff984 */ /* 0x000fe20000000800 */
[----:B------:R0:W-:Y:S06]  /*101f0*/  MEMBAR.ALL.CTA ;  /* 0x0000000000007992 */ /* 0x0001ec0000008000 */
[----:B0-----:R-:W0:Y:S01]  /*10200*/  FENCE.VIEW.ASYNC.S ;  /* 0x00000000000073c6 */ /* 0x001e220000000000 */
[----:B------:R-:W-:-:S02]  /*10210*/  VIADD R0, R80, 0x20 ;  /* 0x0000002050007836 */ /* 0x000fc40000000000 */
[C---:B------:R-:W-:Y:S02]  /*10220*/  IMAD R5, R19.reuse, UR9, R4 ;  /* 0x0000000913057c24 */ /* 0x040fe4000f8e0204 */
[----:B------:R-:W-:Y:S01]  /*10230*/  IMAD.WIDE.U32 R2, R19, UR8, R2 ;  /* 0x0000000813027c25 */ /* 0x000fe2000f8e0002 */
[----:B------:R-:W-:Y:S01]  /*10240*/  ULDC.64 UR8, c[0x0][0xa80] ;  /* 0x0002a00000087ab9 */ /* 0x000fe20000000a00 */
[----:B------:R-:W-:Y:S02]  /*10250*/  ISETP.GE.AND P1, PT, R0, R23, PT ;  /* 0x000000170000720c */ /* 0x000fe40003f26270 */
[----:B------:R-:W-:Y:S01]  /*10260*/  IMAD.IADD R3, R3, 0x1, R5 ;  /* 0x0000000103037824 */ /* 0x000fe200078e0205 */
[----:B------:R-:W-:Y:S01]  /*10270*/  LEA R6, P3, R2, UR8, 0x1 ;  /* 0x0000000802067c11 */ /* 0x000fe2000f8608ff */
[----:B------:R-:W-:-:S03]  /*10280*/  VIADD R0, R80, 0x40 ;  /* 0x0000004050007836 */ /* 0x000fc60000000000 */
[----:B------:R-:W-:Y:S01]  /*10290*/  LEA.HI.X R16, R2, UR9, R3, 0x1, P3 ;  /* 0x0000000902107c11 */ /* 0x000fe200098f0c03 */
[----:B0-----:R0:W1:Y:S01]  /*102a0*/  SHFL.IDX PT, R20, R6, RZ, 0x181f ;  /* 0x00181fff06147589 */ /* 0x00106200000e0000 */
[----:B------:R-:W-:-:S03]  /*102b0*/  ISETP.GE.AND P0, PT, R0, R23, PT ;  /* 0x000000170000720c */ /* 0x000fc60003f06270 */
[----:B------:R0:W2:Y:S01]  /*102c0*/  SHFL.IDX PT, R0, R16, RZ, 0x181f ;  /* 0x00181fff10007589 */ /* 0x0000a200000e0000 */
[----:B------:R-:W-:Y:S01]  /*102d0*/  SYNCS.ARRIVE.TRANS64.RED.A1T0 RZ, [UR7], RZ ;  /* 0x000000ffffff79a7 */ /* 0x000fe20008100407 */
        /* <DEDUP_REMOVED lines=18> */
.L_x_2460:
[----:B------:R-:W-:Y:S05]  /*10400*/  BSYNC B1 ;  /* 0x0000000000017941 */ /* 0x000fea0003800000 */
.L_x_2459:
        /* <DEDUP_REMOVED lines=21> */
.L_x_2462:
[----:B------:R-:W-:Y:S05]  /*10560*/  BSYNC B1 ;  /* 0x0000000000017941 */ /* 0x000fea0003800000 */
.L_x_2461:
        /* <DEDUP_REMOVED lines=21> */
.L_x_2464:
[----:B------:R-:W-:Y:S05]  /*106c0*/  BSYNC B1 ;  /* 0x0000000000017941 */ /* 0x000fea0003800000 */
.L_x_2463:
[----:B0-----:R-:W-:Y:S01]  /*106d0*/  VIADD R0, R80, 0x60 ;  /* 0x0000006050007836 */ /* 0x001fe20000000000 */
[----:B--2-4-:R-:W4:Y:S04]  /*106e0*/  SHFL.IDX PT, R16, R16, 0x3, 0x181f ;  /* 0x00781f0010107f89 */ /* 0x014f2800000e0000 */
[----:B------:R-:W-:Y:S01]  /*106f0*/  ISETP.GE.AND P0, PT, R0, R23, PT ;  /* 0x000000170000720c */ /* 0x000fe20003f06270 */
[----:B------:R-:W0:-:S12]  /*10700*/  SHFL.IDX PT, R6, R6, 0x3, 0x181f ;  /* 0x00781f0006067f89 */ /* 0x000e1800000e0000 */
[----:B------:R-:W-:Y:S05]  /*10710*/  @P0 BRA `(.L_x_2465) ;  /* 0x0000000c00ec0947 */ /* 0x000fea0003800000 */
[----:B------:R-:W-:Y:S02]  /*10720*/  ULDC UR4, c[0x0][0xac8] ;  /* 0x0002b20000047ab9 */ /* 0x000fe40000000800 */
[----:B------:R-:W-:Y:S02]  /*10730*/  ISETP.GE.AND P3, PT, R22, UR4, PT ;  /* 0x0000000416007c0c */ /* 0x000fe4000bf66270 */
[----:B------:R-:W-:Y:S02]  /*10740*/  ISETP.GE.AND P4, PT, R218, UR4, PT ;  /* 0x00000004da007c0c */ /* 0x000fe4000bf86270 */
[----:B------:R-:W-:-:S09]  /*10750*/  ISETP.GE.AND P5, PT, R217, UR4, PT ;  /* 0x00000004d9007c0c */ /* 0x000fd2000bfa6270 */
[-C--:B0-----:R-:W-:Y:S02]  /*10760*/  @!P3 LEA R2, P0, R22, R6.reuse, 0x1 ;  /* 0x000000061602b211 */ /* 0x081fe400078008ff */
[-C--:B------:R-:W-:Y:S02]  /*10770*/  @!P4 LEA R4, P1, R218, R6.reuse, 0x1 ;  /* 0x00000006da04c211 */ /* 0x080fe400078208ff */
[C---:B------:R-:W-:Y:S02]  /*10780*/  @!P5 LEA R8, P2, R217.reuse, R6, 0x1 ;  /* 0x00000006d908d211 */ /* 0x040fe400078408ff */
        /* <DEDUP_REMOVED lines=12> */
.L_x_2457:
        /* <DEDUP_REMOVED lines=31> */
[----:B0-----:R-:W-:-:S05]  /*10a40*/  VIADD R8, R8, 0xffffff80 ;  /* 0xffffff8008087836 */ /* 0x001fca0000000000 */
        /* <DEDUP_REMOVED lines=8> */
.L_x_2466:
        /* <DEDUP_REMOVED lines=34> */
[C---:B------:R-:W-:Y:S02]  /*10cf0*/  IADD3 R5, -R2.reuse, RZ, RZ ;  /* 0x000000ff02057210 */ /* 0x040fe40007ffe1ff */
[----:B------:R-:W-:Y:S02]  /*10d00*/  SHF.R.S32.HI R3, RZ, 0x1f, R2 ;  /* 0x0000001fff037819 */ /* 0x000fe40000011402 */
[----:B------:R-:W-:Y:S01]  /*10d10*/  IADD3 R2, P1, R2, UR8, RZ ;  /* 0x0000000802027c10 */ /* 0x000fe2000ff3e0ff */
[----:B------:R-:W-:-:S03]  /*10d20*/  IMAD R5, R9, R5, R4 ;  /* 0x0000000509057224 */ /* 0x000fc600078e0204 */
[----:B------:R-:W-:Y:S01]  /*10d30*/  IADD3.X R3, R3, UR9, R6, P1, !PT ;  /* 0x0000000903037c10 */ /* 0x000fe20008ffe406 */
[----:B------:R-:W-:Y:S01]  /*10d40*/  ULDC.64 UR8, c[0x0][0xb50] ;  /* 0x0002d40000087ab9 */ /* 0x000fe20000000a00 */
        /* <DEDUP_REMOVED lines=9> */
.L_x_2468:
[----:B------:R-:W-:Y:S05]  /*10de0*/  BSYNC B1 ;  /* 0x0000000000017941 */ /* 0x000fea0003800000 */
.L_x_2467:
[----:B0-----:R-:W0:Y:S01]  /*10df0*/  @P0 LDC R3, c[0x0][0xbf0] ;  /* 0x0002fc00ff030b82 */ /* 0x001e220000000800 */
[----:B------:R-:W-:Y:S01]  /*10e00*/  R2UR UR16, R214 ;  /* 0x00000000d61072ca */ /* 0x000fe200000e0000 */
        /* <DEDUP_REMOVED lines=10> */
[----:B------:R-:W-:Y:S01]  /*10eb0*/  SHF.R.S32.HI R18, RZ, 0x1f, R217 ;  /* 0x0000001fff127819 */ /* 0x000fe200000114d9 */
[----:B------:R-:W-:Y:S01]  /*10ec0*/  UIMAD UR4, UR11, UR14, URZ ;  /* 0x0000000e0b0472a4 */ /* 0x000fe2000f8e023f */
[----:B------:R-:W-:Y:S01]  /*10ed0*/  VIADD R6, R2, UR16 ;  /* 0x0000001002067c36 */ /* 0x000fe20008000000 */
[----:B------:R-:W-:Y:S01]  /*10ee0*/  UIMAD.WIDE.U32 UR8, UR17, UR14, UR8 ;  /* 0x0000000e110872a5 */ /* 0x000fe2000f8e0008 */
[----:B------:R-:W-:Y:S01]  /*10ef0*/  SHF.R.S32.HI R19, RZ, 0x1f, R218 ;  /* 0x0000001fff137819 */ /* 0x000fe200000114da */
[----:B------:R-:W-:Y:S01]  /*10f00*/  UIMAD UR4, UR17, UR15, UR4 ;  /* 0x0000000f110472a4 */ /* 0x000fe2000f8e0204 */
[----:B------:R-:W-:Y:S01]  /*10f10*/  @P0 IMAD.HI.U32 R2, R6, R11, RZ ;  /* 0x0000000b06020227 */ /* 0x000fe200078e00ff */
[----:B------:R-:W-:Y:S01]  /*10f20*/  ULDC.64 UR10, c[0x0][0xaf0] ;  /* 0x0002bc00000a7ab9 */ /* 0x000fe20000000a00 */
[----:B------:R-:W-:Y:S01]  /*10f30*/  SHF.R.S32.HI R20, RZ, 0x1f, R22 ;  /* 0x0000001fff147819 */ /* 0x000fe20000011416 */
[----:B------:R-:W-:Y:S01]  /*10f40*/  UIADD3 UR9, UR9, UR4, URZ ;  /* 0x0000000409097290 */ /* 0x000fe2000fffe03f */
[----:B------:R-:W-:Y:S01]  /*10f50*/  IMAD.MOV.U32 R5, RZ, RZ, R6 ;  /* 0x000000ffff057224 */ /* 0x000fe200078e0006 */
        /* <DEDUP_REMOVED lines=28> */
[-C--:B------:R-:W-:Y:S02]  /*11120*/  ISETP.GE.AND P1, PT, R0, R13.reuse, PT ;  /* 0x0000000d0000720c */ /* 0x080fe40003f26270 */
[----:B------:R-:W-:Y:S02]  /*11130*/  IADD3 R0, R6, 0x40, RZ ;  /* 0x0000004006007810 */ /* 0x000fe40007ffe0ff */
[----:B------:R-:W-:Y:S02]  /*11140*/  LEA.HI.X R5, R2, UR9, R3, 0x1, P3 ;  /* 0x0000000902057c11 */ /* 0x000fe400098f0c03 */
[----:B------:R-:W-:Y:S01]  /*11150*/  ISETP.GE.AND P0, PT, R0, R13, PT ;  /* 0x0000000d0000720c */ /* 0x000fe20003f06270 */
[----:B------:R0:W1:Y:S04]  /*11160*/  SHFL.IDX PT, R2, R4, RZ, 0x181f ;  /* 0x00181fff04027589 */ /* 0x00006800000e0000 */
[----:B------:R0:W2:Y:S01]  /*11170*/  SHFL.IDX PT, R0, R5, RZ, 0x181f ;  /* 0x00181fff05007589 */ /* 0x0000a200000e0000 */
[----:B------:R-:W-:Y:S07]  /*11180*/  @P2 BRA `(.L_x_2470) ;  /* 0x0000000000442947 */ /* 0x000fee0003800000 */
        /* <DEDUP_REMOVED lines=17> */
.L_x_2470:
[----:B------:R-:W-:Y:S05]  /*112a0*/  BSYNC B1 ;  /* 0x0000000000017941 */ /* 0x000fea0003800000 */
.L_x_2469:
        /* <DEDUP_REMOVED lines=21> */
.L_x_2472:
[----:B------:R-:W-:Y:S05]  /*11400*/  BSYNC B1 ;  /* 0x0000000000017941 */ /* 0x000fea0003800000 */
.L_x_2471:
        /* <DEDUP_REMOVED lines=21> */
.L_x_2474:
[----:B------:R-:W-:Y:S05]  /*11560*/  BSYNC B1 ;  /* 0x0000000000017941 */ /* 0x000fea0003800000 */
.L_x_2473:
        /* <DEDUP_REMOVED lines=22> */
.L_x_2465:
[----:B------:R-:W-:Y:S05]  /*116d0*/  BSYNC B0 ;  /* 0x0000000000007941 */ /* 0x000fea0003800000 */
.L_x_2456:
[----:B------:R-:W-:Y:S02]  /*116e0*/  ULDC UR4, c[0x0][0xc3c] ;  /* 0x00030f0000047ab9 */ /* 0x000fe40000000800 */
[----:B------:R-:W-:-:S13]  /*116f0*/  ISETP.GE.AND P0, PT, R7, UR4, PT ;  /* 0x0000000407007c0c */ /* 0x000fda000bf06270 */
[----:B------:R-:W-:Y:S05]  /*11700*/  @!P0 BRA `(.L_x_2475) ;  /* 0xfffffef400b48947 */ /* 0x000fea000383ffff */
[----:B------:R-:W-:Y:S05]  /*11710*/  EXIT ;  /* 0x000000000000794d */ /* 0x000fea0003800000 */
.L_x_2414:
        /* <DEDUP_REMOVED lines=16> */
.L_x_2476:
        /* <DEDUP_REMOVED lines=34> */
[----:B------:R-:W-:Y:S01]  /*11a40*/  IMAD.MOV.U32 R3, RZ, RZ, R4 ;  /* 0x000000ffff037224 */ /* 0x000fe200078e0004 */
[----:B-1----:R-:W-:-:S13]  /*11a50*/  ISETP.GT.AND P6, PT, R4, UR6, PT ;  /* 0x0000000604007c0c */ /* 0x002fda000bfc4270 */
[----:B------:R-:W-:Y:S05]  /*11a60*/  @P6 BRA `(.L_x_2478) ;  /* 0x0000000000906947 */ /* 0x000fea0003800000 */
[----:B------:R-:W-:Y:S01]  /*11a70*/  IMAD.MOV.U32 R4, RZ, RZ, R3 ;  /* 0x000000ffff047224 */ /* 0x000fe200078e0003 */
[----:B------:R-:W-:Y:S01]  /*11a80*/  UMOV UR4, URZ ;  /* 0x0000003f00047c82 */ /* 0x000fe20008000000 */
[----:B------:R-:W-:-:S05]  /*11a90*/  ULDC UR5, c[0x0][0xc38] ;  /* 0x00030e0000057ab9 */ /* 0x000fca0000000800 */
.L_x_2482:
        /* <DEDUP_REMOVED lines=12> */
.L_x_2481:
[----:B------:R-:W-:Y:S05]  /*11b60*/  BSYNC B0 ;  /* 0x0000000000007941 */ /* 0x000fea0003800000 */
.L_x_2480:
[----:B0----5:R-:W0:Y:S02]  /*11b70*/  SHFL.UP PT, R2, R0, 0x1, RZ ;  /* 0x0420000000027989 */ /* 0x021e2400000e00ff */
        /* <DEDUP_REMOVED lines=19> */
.L_x_2478:
        /* <DEDUP_REMOVED lines=20> */
.L_x_2483:
[----:B-1----:R-:W-:Y:S02]  /*11df0*/  IMAD.MOV R2, RZ, RZ, -R3 ;  /* 0x000000ffff027224 */ /* 0x002fe400078e0a03 */
[----:B---3--:R-:W-:Y:S02]  /*11e00*/  IMAD R16, R16, UR5, R11 ;  /* 0x0000000510107c24 */ /* 0x008fe4000f8e020b */
[----:B------:R-:W-:Y:S01]  /*11e10*/  IMAD.MOV.U32 R11, RZ, RZ, R2 ;  /* 0x000000ffff0b7224 */ /* 0x000fe200078e0002 */
[----:B------:R-:W-:Y:S02]  /*11e20*/  IABS R2, R4 ;  /* 0x0000000400027213 */ /* 0x000fe40000000000 */
[----:B--2---:R-:W-:Y:S01]  /*11e30*/  IADD3 R9, -R16, UR6, RZ ;  /* 0x0000000610097c10 */ /* 0x004fe2000fffe1ff */
[----:B------:R-:W-:Y:S02]  /*11e40*/  IMAD R11, R11, R12, RZ ;  /* 0x0000000c0b0b7224 */ /* 0x000fe400078e02ff */
[----:B------:R-:W-:Y:S01]  /*11e50*/  IMAD.MOV R8, RZ, RZ, -R2 ;  /* 0x000000ffff087224 */ /* 0x000fe200078e0a02 */
[----:B------:R-:W-:Y:S01]  /*11e60*/  IABS R6, R9 ;  /* 0x0000000900067213 */ /* 0x000fe20000000000 */
[----:B------:R-:W-:-:S04]  /*11e70*/  IMAD.MOV.U32 R2, RZ, RZ, RZ ;  /* 0x000000ffff027224 */ /* 0x000fc800078e00ff */
[----:B------:R-:W-:Y:S01]  /*11e80*/  IMAD.HI.U32 R2, R3, R11, R2 ;  /* 0x0000000b03027227 */ /* 0x000fe200078e0002 */
[----:B------:R-:W-:-:S03]  /*11e90*/  MOV R3, R6 ;  /* 0x0000000600037202 */ /* 0x000fc60000000f00 */
        /* <DEDUP_REMOVED lines=20> */
[-C--:B------:R-:W-:Y:S01]  /*11fe0*/  IABS R8, R13.reuse ;  /* 0x0000000d00087213 */ /* 0x080fe20000000000 */
[----:B------:R-:W-:Y:S01]  /*11ff0*/  IMAD.MOV R18, RZ, RZ, -R13 ;  /* 0x000000ffff127224 */ /* 0x000fe200078e0a0d */
[----:B0-----:R-:W-:Y:S02]  /*12000*/  IABS R10, R13 ;  /* 0x0000000d000a7213 */ /* 0x001fe40000000000 */
[----:B------:R-:W0:Y:S08]  /*12010*/  I2F.RP R6, R8 ;  /* 0x0000000800067306 */ /* 0x000e300000209400 */
[----:B0-----:R-:W0:Y:S02]  /*12020*/  MUFU.RCP R6, R6 ;  /* 0x0000000600067308 */ /* 0x001e240000001000 */
[----:B0-----:R-:W-:-:S06]  /*12030*/  VIADD R3, R6, 0xffffffe ;  /* 0x0ffffffe06037836 */ /* 0x001fcc0000000000 */
[----:B------:R-:W0:Y:S02]  /*12040*/  F2I.FTZ.U32.TRUNC.NTZ R3, R3 ;  /* 0x0000000300037305 */ /* 0x000e24000021f000 */
[----:B0-----:R-:W-:-:S04]  /*12050*/  IMAD.MOV R7, RZ, RZ, -R3 ;  /* 0x000000ffff077224 */ /* 0x001fc800078e0a03 */
        /* <DEDUP_REMOVED lines=20> */
.L_x_2479:
[----:B------:R-:W-:Y:S01]  /*121a0*/  ULDC UR4, c[0x0][0xc3c] ;  /* 0x00030f0000047ab9 */ /* 0x000fe20000000800 */
[----:B------:R-:W-:Y:S02]  /*121b0*/  IMAD.MOV.U32 R17, RZ, RZ, RZ ;  /* 0x000000ffff117224 */ /* 0x000fe400078e00ff */
[----:B------:R-:W-:Y:S02]  /*121c0*/  IMAD.U32 R16, RZ, RZ, UR6 ;  /* 0x00000006ff107e24 */ /* 0x000fe4000f8e00ff */
[----:B------:R-:W-:Y:S02]  /*121d0*/  IMAD.MOV.U32 R18, RZ, RZ, RZ ;  /* 0x000000ffff127224 */ /* 0x000fe400078e00ff */
[----:B------:R-:W-:-:S07]  /*121e0*/  IMAD.U32 R19, RZ, RZ, UR4 ;  /* 0x00000004ff137e24 */ /* 0x000fce000f8e00ff */
.L_x_2484:
[----:B------:R-:W-:-:S13]  /*121f0*/  ISETP.NE.AND P0, PT, R5, RZ, PT ;  /* 0x000000ff0500720c */ /* 0x000fda0003f05270 */
[----:B------:R-:W0:Y:S01]  /*12200*/  @!P0 S2R R3, SR_CgaCtaId ;  /* 0x0000000000038919 */ /* 0x000e220000008800 */
[----:B------:R-:W-:-:S04]  /*12210*/  @!P0 MOV R0, 0x400 ;  /* 0x0000040000008802 */ /* 0x000fc80000000f00 */
[----:B0-----:R-:W-:-:S05]  /*12220*/  @!P0 LEA R0, R3, R0, 0x18 ;  /* 0x0000000003008211 */ /* 0x001fca00078ec0ff */
[----:B------:R1:W-:Y:S01]  /*12230*/  @!P0 STS.128 [R0+0x388d0], R16 ;  /* 0x0388d01000008388 */ /* 0x0003e20000000c00 */
[----:B------:R-:W-:Y:S06]  /*12240*/  BAR.ARV 0x5, 0x180 ;  /* 0x0146000000007b1d */ /* 0x000fec0000002000 */
.L_x_2477:
        /* <DEDUP_REMOVED lines=8> */
[----:B------:R-:W-:Y:S01]  /*122d0*/  BSSY B8, `(.L_x_2485) ;  /* 0x00004b8000087945 */ /* 0x000fe20003800000 */
[----:B------:R-:W-:Y:S01]  /*122e0*/  IMAD.MOV.U32 R28, RZ, RZ, 0x1 ;  /* 0x00000001ff1c7424 */ /* 0x000fe200078e00ff */
[----:B------:R-:W1:Y:S01]  /*122f0*/  S2R R2, SR_TID.X ;  /* 0x0000000000027919 */ /* 0x000e620000002100 */
[----:B------:R-:W-:Y:S01]  /*12300*/  MOV R27, RZ ;  /* 0x000000ff001b7202 */ /* 0x000fe20000000f00 */
[----:B------:R-:W-:Y:S01]  /*12310*/  ULDC UR37, c[0x0][0xc] ;  /* 0x0000030000257ab9 */ /* 0x000fe20000000800 */
[----:B------:R3:W-:Y:S01]  /*12320*/  STL [R1+0x28], RZ ;  /* 0x000028ff01007387 */ /* 0x0007e20000100800 */
[C---:B-1----:R-:W-:Y:S01]  /*12330*/  IMAD.SHL.U32 R33, R2.reuse, 0x8, RZ ;  /* 0x0000000802217824 */ /* 0x042fe200078e00ff */
        /* <DEDUP_REMOVED lines=17> */
.L_x_2550:
        /* <DEDUP_REMOVED lines=8> */
[----:B------:R-:W-:Y:S01]  /*124d0*/  ISETP.NE.AND.EX P0, PT, RZ, UR5, PT, P0 ;  /* 0x00000005ff007c0c */ /* 0x000fe2000bf05300 */
[----:B------:R-:W-:Y:S01]  /*124e0*/  IMAD.MOV.U32 R35, RZ, RZ, RZ ;  /* 0x000000ffff237224 */ /* 0x000fe200078e00ff */
[----:B--2---:R-:W-:-:S11]  /*124f0*/  SHF.R.S32.HI R0, RZ, 0x1f, R29 ;  /* 0x0000001fff007819 */ /* 0x004fd6000001141d */
[C---:B------:R-:W-:Y:S01]  /*12500*/  @P0 LEA R2, P1, R29.reuse, UR4, 0x2 ;  /* 0x000000041d020c11 */ /* 0x040fe2000f8210ff */
[C---:B------:R-:W-:Y:S01]  /*12510*/  IMAD.SHL.U32 R24, R29.reuse, 0x4, RZ ;  /* 0x000000041d187824 */ /* 0x040fe200078e00ff */
[C-C-:B------:R-:W-:Y:S01]  /*12520*/  SHF.L.U64.HI R25, R29.reuse, 0x2, R0.reuse ;  /* 0x000000021d197819 */ /* 0x140fe20000010200 */
[----:B------:R0:W-:Y:S01]  /*12530*/  STL [R1+0x18], R0 ;  /* 0x0000180001007387 */ /* 0x0001e20000100800 */
[----:B------:R-:W-:Y:S01]  /*12540*/  @P0 LEA.HI.X R3, R29, UR5, R0, 0x2, P1 ;  /* 0x000000051d030c11 */ /* 0x000fe200088f1400 */
[----:B------:R-:W-:-:S04]  /*12550*/  ULDC.64 UR4, c[0x0][0xa00] ;  /* 0x0002800000047ab9 */ /* 0x000fc80000000a00 */
[----:B------:R1:W2:Y:S01]  /*12560*/  @P0 LDG.E R30, desc[UR38][R2.64] ;  /* 0x00000026021e0981 */ /* 0x0002a2000c1e1900 */
        /* <DEDUP_REMOVED lines=31> */
.L_x_2486:
        /* <DEDUP_REMOVED lines=9> */
.L_x_2487:
        /* <DEDUP_REMOVED lines=9> */
.L_x_2488:
[----:B------:R-:W3:Y:S01]  /*12880*/  LDL R5, [R1+0x10] ;  /* 0x0000100001057983 */ /* 0x000ee20000100800 */
[----:B-12---:R-:W1:Y:S01]  /*12890*/  LDC R2, c[0x0][0x448] ;  /* 0x00011200ff027b82 */ /* 0x006e620000000800 */
[----:B-----5:R-:W-:Y:S01]  /*128a0*/  IMAD.IADD R0, R0, 0x1, -R30 ;  /* 0x0000000100007824 */ /* 0x020fe200078e0a1e */
[----:B------:R-:W-:Y:S01]  /*128b0*/  LOP3.LUT R23, R23, 0xfffffeff, RZ, 0xc0, !PT ;  /* 0xfffffeff17177812 */ /* 0x000fe200078ec0ff */
[----:B------:R-:W-:Y:S03]  /*128c0*/  BSSY B7, `(.L_x_2489) ;  /* 0x0000397000077945 */ /* 0x000fe60003800000 */
[----:B------:R2:W-:Y:S01]  /*128d0*/  STL [R1+0x4], R0 ;  /* 0x0000040001007387 */ /* 0x0005e20000100800 */
[----:B-1----:R-:W-:Y:S01]  /*128e0*/  ISETP.NE.AND P0, PT, R2, 0x1, PT ;  /* 0x000000010200780c */ /* 0x002fe20003f05270 */
[----:B------:R-:W-:-:S04]  /*128f0*/  IMAD.SHL.U32 R2, R17, 0x80, RZ ;  /* 0x0000008011027824 */ /* 0x000fc800078e00ff */
[----:B------:R-:W-:-:S08]  /*12900*/  VIADD R2, R2, 0x7f ;  /* 0x0000007f02027836 */ /* 0x000fd00000000000 */
[----:B------:R-:W1:Y:S01]  /*12910*/  @P0 LDC R3, c[0x0][0x44c] ;  /* 0x00011300ff030b82 */ /* 0x000e620000000800 */
[----:B------:R-:W-:-:S07]  /*12920*/  @P0 LOP3.LUT R23, R23, 0x100, RZ, 0xfc, !PT ;  /* 0x0000010017170812 */ /* 0x000fce00078efcff */
[----:B0-----:R-:W0:Y:S01]  /*12930*/  @P0 LDC R4, c[0x0][0x450] ;  /* 0x00011400ff040b82 */ /* 0x001e220000000800 */
[----:B-1----:R-:W-:-:S05]  /*12940*/  @P0 IMAD.HI.U32 R3, R2, R3, RZ ;  /* 0x0000000302030227 */ /* 0x002fca00078e00ff */
[----:B0-----:R-:W-:Y:S02]  /*12950*/  @P0 SHF.R.U32.HI R2, RZ, R4, R3 ;  /* 0x00000004ff020219 */ /* 0x001fe40000011603 */
[C---:B---3--:R-:W-:Y:S02]  /*12960*/  IADD3 R3, R0.reuse, 0x50, -R5 ;  /* 0x0000005000037810 */ /* 0x048fe40007ffe805 */
[----:B--2---:R-:W-:-:S03]  /*12970*/  IADD3 R0, R0, 0x4f, RZ ;  /* 0x0000004f00007810 */ /* 0x004fc60007ffe0ff */
[----:B------:R-:W-:Y:S02]  /*12980*/  IMAD.IADD R2, R3, 0x1, R2 ;  /* 0x0000000103027824 */ /* 0x000fe400078e0202 */
[----:B------:R-:W-:-:S04]  /*12990*/  IMAD.HI R0, R0, 0x66666667, RZ ;  /* 0x6666666700007827 */ /* 0x000fc800078e02ff */
[----:B------:R-:W-:Y:S01]  /*129a0*/  IMAD.HI R2, R2, 0x66666667, RZ ;  /* 0x6666666702027827 */ /* 0x000fe200078e02ff */
[----:B------:R-:W-:-:S04]  /*129b0*/  SHF.R.U32.HI R3, RZ, 0x1f, R0 ;  /* 0x0000001fff037819 */ /* 0x000fc80000011600 */
[----:B------:R-:W-:Y:S02]  /*129c0*/  SHF.R.U32.HI R5, RZ, 0x1f, R2 ;  /* 0x0000001fff057819 */ /* 0x000fe40000011602 */
[----:B------:R-:W-:Y:S02]  /*129d0*/  LEA.HI.SX32 R3, R0, R3, 0x1b ;  /* 0x0000000300037211 */ /* 0x000fe400078fdaff */
[----:B------:R-:W-:-:S04]  /*129e0*/  LEA.HI.SX32 R2, R2, R5, 0x1b ;  /* 0x0000000502027211 */ /* 0x000fc800078fdaff */
[----:B------:R-:W-:-:S04]  /*129f0*/  VIMNMX R4, R3, R2, PT ;  /* 0x0000000203047248 */ /* 0x000fc80003fe0100 */
[----:B------:R-:W-:Y:S01]  /*12a00*/  ISETP.GT.AND P0, PT, R4, RZ, PT ;  /* 0x000000ff0400720c */ /* 0x000fe20003f04270 */
[----:B------:R0:W-:-:S12]  /*12a10*/  STL [R1+0x14], R4 ;  /* 0x0000140401007387 */ /* 0x0001d80000100800 */
        /* <DEDUP_REMOVED lines=18> */
.L_x_2490:
        /* <DEDUP_REMOVED lines=20> */
.L_x_2493:
[----:B------:R-:W-:Y:S05]  /*12c80*/  BSYNC B6 ;  /* 0x0000000000067941 */ /* 0x000fea0003800000 */
.L_x_2492:
        /* <DEDUP_REMOVED lines=20> */
.L_x_2496:
        /* <DEDUP_REMOVED lines=15> */
.L_x_2495:
[----:B------:R-:W-:Y:S05]  /*12ec0*/  BSYNC B6 ;  /* 0x0000000000067941 */ /* 0x000fea0003800000 */
.L_x_2494:
[----:B------:R-:W2:Y:S01]  /*12ed0*/  LDL R2, [R1+0x14] ;  /* 0x0000140001027983 */ /* 0x000ea20000100800 */
[----:B------:R-:W-:Y:S01]  /*12ee0*/  ULDC.64 UR4, c[0x0][0x9f8] ;  /* 0x00027e0000047ab9 */ /* 0x000fe20000000a00 */
[----:B------:R-:W0:Y:S01]  /*12ef0*/  LDC R9, c[0x0][0x430] ;  /* 0x00010c00ff097b82 */ /* 0x000e220000000800 */
[----:B------:R-:W-:-:S04]  /*12f00*/  ISETP.NE.U32.AND P0, PT, RZ, UR4, PT ;  /* 0x00000004ff007c0c */ /* 0x000fc8000bf05070 */
[----:B------:R-:W-:-:S13]  /*12f10*/  ISETP.NE.AND.EX P0, PT, RZ, UR5, PT, P0 ;  /* 0x00000005ff007c0c */ /* 0x000fda000bf05300 */
[----:B------:R-:W-:Y:S01]  /*12f20*/  @P0 IADD3 R24, P1, R24, UR4, RZ ;  /* 0x0000000418180c10 */ /* 0x000fe2000ff3e0ff */
[----:B------:R-:W-:-:S03]  /*12f30*/  ULDC UR4, c[0x0][0x2f4] ;  /* 0x0000bd0000047ab9 */ /* 0x000fc60000000800 */
[----:B------:R-:W-:-:S05]  /*12f40*/  @P0 IADD3.X R25, R25, UR5, RZ, P1, !PT ;  /* 0x0000000519190c10 */ /* 0x000fca0008ffe4ff */
[----:B------:R1:W5:Y:S01]  /*12f50*/  @P0 LDG.E R31, desc[UR38][R24.64] ;  /* 0x00000026181f0981 */ /* 0x000362000c1e1900 */
[C---:B------:R-:W-:Y:S01]  /*12f60*/  ISETP.GE.AND P0, PT, R33.reuse, UR4, PT ;  /* 0x0000000421007c0c */ /* 0x040fe2000bf06270 */
[----:B------:R-:W-:Y:S01]  /*12f70*/  UMOV UR5, 0xffffffff ;  /* 0xffffffff00057882 */ /* 0x000fe20000000000 */
[----:B------:R-:W-:Y:S02]  /*12f80*/  LOP3.LUT R20, R33, 0x40, RZ, 0xfc, !PT ;  /* 0x0000004021147812 */ /* 0x000fe400078efcff */
[----:B------:R-:W-:Y:S02]  /*12f90*/  LOP3.LUT R23, R23, 0xffffffef, RZ, 0xc0, !PT ;  /* 0xffffffef17177812 */ /* 0x000fe400078ec0ff */
[----:B------:R-:W-:Y:S02]  /*12fa0*/  ISETP.GE.AND P2, PT, R20, UR4, PT ;  /* 0x0000000414007c0c */ /* 0x000fe4000bf46270 */
[----:B------:R-:W-:-:S05]  /*12fb0*/  ISETP.GE.AND P1, PT, R37, UR4, PT ;  /* 0x0000000425007c0c */ /* 0x000fca000bf26270 */
        /* <DEDUP_REMOVED lines=8> */
[----:B--2---:R-:W-:Y:S01]  /*13040*/  VIADD R26, R2, 0xffffffff ;  /* 0xffffffff021a7836 */ /* 0x004fe20000000000 */
[----:B01----:R-:W-:Y:S06]  /*13050*/  BRA.DIV UR5, `(.L_x_2497) ;  /* 0x0000004605187947 */ /* 0x003fec000b800000 */
.L_x_2567:
[----:B------:R-:W0:Y:S01]  /*13060*/  S2R R0, SR_TID.X ;  /* 0x0000000000007919 */ /* 0x000e220000002100 */
[----:B------:R-:W1:Y:S01]  /*13070*/  S2R R3, SR_TID.X ;  /* 0x0000000000037919 */ /* 0x000e620000002100 */
[----:B0-----:R-:W-:-:S04]  /*13080*/  LOP3.LUT R0, R0, 0x7f, RZ, 0xc0, !PT ;  /* 0x0000007f00007812 */ /* 0x001fc800078ec0ff */
[----:B------:R-:W-:Y:S02]  /*13090*/  SHF.R.U32.HI R2, RZ, 0x3, R0 ;  /* 0x00000003ff027819 */ /* 0x000fe40000011600 */
[----:B------:R-:W2:Y:S01]  /*130a0*/  LDL R0, [R1+0x4] ;  /* 0x0000040001007983 */ /* 0x000ea20000100800 */
[----:B-1----:R-:W-:Y:S01]  /*130b0*/  IMAD.SHL.U32 R8, R3, 0x10, RZ ;  /* 0x0000001003087824 */ /* 0x002fe200078e00ff */
[----:B------:R-:W-:Y:S02]  /*130c0*/  ISETP.NE.AND P1, PT, R9, 0x1, PT ;  /* 0x000000010900780c */ /* 0x000fe40003f25270 */
[----:B-----5:R-:W-:Y:S02]  /*130d0*/  SHF.R.S32.HI R10, RZ, 0x1f, R31 ;  /* 0x0000001fff0a7819 */ /* 0x020fe4000001141f */
[----:B------:R-:W-:Y:S02]  /*130e0*/  LOP3.LUT R8, R2, 0x70, R8, 0xf8, !PT ;  /* 0x0000007002087812 */ /* 0x000fe400078ef808 */
[----:B------:R-:W-:Y:S01]  /*130f0*/  LOP3.LUT R23, R23, 0xffffffbf, RZ, 0xc0, !PT ;  /* 0xffffffbf17177812 */ /* 0x000fe200078ec0ff */
[----:B------:R0:W-:Y:S02]  /*13100*/  STL [R1+0xc], R10 ;  /* 0x00000c0a01007387 */ /* 0x0001e40000100800 */
[----:B------:R-:W-:-:S04]  /*13110*/  IMAD R6, R26, 0x50, R8 ;  /* 0x000000501a067824 */ /* 0x000fc800078e0208 */
[----:B------:R-:W1:Y:S01]  /*13120*/  @P1 LDC R5, c[0x0][0x434] ;  /* 0x00010d00ff051b82 */ /* 0x000e620000000800 */
[----:B------:R-:W-:-:S04]  /*13130*/  @P1 LOP3.LUT R23, R23, 0x40, RZ, 0xfc, !PT ;  /* 0x0000004017171812 */ /* 0x000fc800078efcff */
[----:B------:R-:W-:Y:S02]  /*13140*/  LOP3.LUT R23, R23, 0xffffffdf, RZ, 0xc0, !PT ;  /* 0xffffffdf17177812 */ /* 0x000fe400078ec0ff */
[C---:B--2---:R-:W-:Y:S01]  /*13150*/  ISETP.GE.AND P0, PT, R6.reuse, R0, PT ;  /* 0x000000000600720c */ /* 0x044fe20003f06270 */
[----:B------:R-:W-:Y:S01]  /*13160*/  IMAD.IADD R6, R6, 0x1, R30 ;  /* 0x0000000106067824 */ /* 0x000fe200078e021e */
[----:B------:R-:W2:Y:S02]  /*13170*/  @P1 LDC R0, c[0x0][0x438] ;  /* 0x00010e00ff001b82 */ /* 0x000ea40000000800 */
[----:B------:R-:W-:Y:S01]  /*13180*/  ISETP.GT.U32.OR P0, PT, R8, 0x4f, P0 ;  /* 0x0000004f0800780c */ /* 0x000fe20000704470 */
[----:B-1----:R-:W-:-:S04]  /*13190*/  @P1 IMAD.HI.U32 R4, R6, R5, RZ ;  /* 0x0000000506041227 */ /* 0x002fc800078e00ff */
[----:B------:R-:W-:-:S08]  /*131a0*/  IMAD.MOV.U32 R7, RZ, RZ, R6 ;  /* 0x000000ffff077224 */ /* 0x000fd000078e0006 */
[----:B------:R-:W1:Y:S01]  /*131b0*/  @!P0 LDC.64 R2, c[0x0][0x428] ;  /* 0x00010a00ff028b82 */ /* 0x000e620000000a00 */
[----:B--2---:R-:W-:-:S04]  /*131c0*/  @P1 SHF.R.U32.HI R7, RZ, R0, R4 ;  /* 0x00000000ff071219 */ /* 0x004fc80000011604 */
        /* <DEDUP_REMOVED lines=15> */
[----:B------:R-:W-:Y:S02]  /*132c0*/  ISETP.GT.U32.AND P0, PT, R8, 0x4f, PT ;  /* 0x0000004f0800780c */ /* 0x000fe40003f04070 */
[----:B------:R-:W-:-:S07]  /*132d0*/  SHF.R.S32.HI R30, RZ, 0x1f, R18 ;  /* 0x0000001fff1e7819 */ /* 0x000fce0000011412 */
[----:B------:R-:W-:-:S04]  /*132e0*/  @P2 LOP3.LUT R23, R23, 0x20, RZ, 0xfc, !PT ;  /* 0x0000002017172812 */ /* 0x000fc800078efcff */
[----:B------:R-:W-:-:S04]  /*132f0*/  LOP3.LUT R23, R23, 0xfffffffe, RZ, 0xc0, !PT ;  /* 0xfffffffe17177812 */ /* 0x000fc800078ec0ff */
[----:B------:R-:W-:Y:S01]  /*13300*/  @P0 LOP3.LUT R23, R23, 0x1, RZ, 0xfc, !PT ;  /* 0x0000000117170812 */ /* 0x000fe200078efcff */
[----:B0-----:R-:W-:Y:S06]  /*13310*/  @!P2 BRA `(.L_x_2498) ;  /* 0x000000000004a947 */ /* 0x001fec0003800000 */
[----:B------:R-:W-:Y:S01]  /*13320*/  BPT.TRAP 0x1 ;  /* 0x000000040000795c */ /* 0x000fe20000300000 */
.L_x_2498:
        /* <DEDUP_REMOVED lines=25> */
.L_x_2568:
[----:B------:R-:W-:Y:S05]  /*134c0*/  BSYNC B0 ;  /* 0x0000000000007941 */ /* 0x000fea0003800000 */
.L_x_2499:
        /* <DEDUP_REMOVED lines=76> */
.L_x_2580:
        /* <DEDUP_REMOVED lines=17> */
.L_x_2503:
[----:B------:R-:W-:Y:S05]  /*13aa0*/  BSYNC B0 ;  /* 0x0000000000007941 */ /* 0x000fea0003800000 */
.L_x_2502:
[----:B------:R-:W-:Y:S01]  /*13ab0*/  NOP ;  /* 0x0000000000007918 */ /* 0x000fe20000000000 */
[----:B------:R-:W-:-:S13]  /*13ac0*/  PLOP3.LUT P0, PT, PT, PT, PT, 0x80, 0x0 ;  /* 0x000000000000781c */ /* 0x000fda0003f0f070 */
.L_x_2504:
        /* <DEDUP_REMOVED lines=10> */
.L_x_2505:
        /* <DEDUP_REMOVED lines=16> */
[----:B------:R-:W-:-:S04]  /*13c70*/  IMAD R0, R35, UR5, R0 ;  /* 0x0000000523007c24 */ /* 0x000fc8000f8e0200 */
[----:B------:R-:W-:Y:S01]  /*13c80*/  IMAD.IADD R35, R7, 0x1, R0 ;  /* 0x0000000107237824 */ /* 0x000fe200078e0200 */
[----:B-1----:R-:W-:Y:S06]  /*13c90*/  @!P0 BRA `(.L_x_2507) ;  /* 0x0000000000408947 */ /* 0x002fec0003800000 */
[----:B------:R-:W-:Y:S01]  /*13ca0*/  MOV R2, 0x0 ;  /* 0x0000000000027802 */ /* 0x000fe20000000f00 */
[----:B------:R-:W-:Y:S01]  /*13cb0*/  ULDC.64 UR6, c[0x4][0x138] ;  /* 0x01004e0000067ab9 */ /* 0x000fe20000000a00 */
[----:B------:R-:W-:Y:S01]  /*13cc0*/  ULDC.64 UR8, c[0x4][0x140] ;  /* 0x0100500000087ab9 */ /* 0x000fe20000000a00 */
[----:B------:R-:W-:Y:S01]  /*13cd0*/  ULDC.64 UR4, c[0x4][0xb0] ;  /* 0x01002c0000047ab9 */ /* 0x000fe20000000a00 */
[----:B------:R-:W-:Y:S01]  /*13ce0*/  IMAD.U32 R4, RZ, RZ, UR6 ;  /* 0x00000006ff047e24 */ /* 0x000fe2000f8e00ff */
[----:B--2---:R-:W-:Y:S01]  /*13cf0*/  MOV R8, 0x70 ;  /* 0x0000007000087802 */ /* 0x004fe20000000f00 */
[----:B------:R-:W0:Y:S01]  /*13d00*/  LDC.64 R2, c[0x4][R2] ;  /* 0x0100000002027b82 */ /* 0x000e220000000a00 */
[----:B---3--:R-:W-:Y:S02]  /*13d10*/  IMAD.U32 R5, RZ, RZ, UR7 ;  /* 0x00000007ff057e24 */ /* 0x008fe4000f8e00ff */
        /* <DEDUP_REMOVED lines=8> */
.L_x_2507:
[----:B------:R-:W-:Y:S05]  /*13da0*/  BSYNC B6 ;  /* 0x0000000000067941 */ /* 0x000fea0003800000 */
.L_x_2506:
[----:B------:R-:W4:Y:S01]  /*13db0*/  LDL.LU R2, [R1+0x18] ;  /* 0x0000180001027983 */ /* 0x000f220000300800 */
[----:B------:R-:W-:-:S03]  /*13dc0*/  ULDC.64 UR4, c[0x0][0x2d8] ;  /* 0x0000b60000047ab9 */ /* 0x000fc60000000a00 */
[----:B------:R-:W3:Y:S01]  /*13dd0*/  LDL.LU.64 R20, [R1+0x20] ;  /* 0x0000200001147983 */ /* 0x000ee20000300a00 */
[----:B------:R-:W-:Y:S02]  /*13de0*/  IMAD.MOV.U32 R3, RZ, RZ, R35 ;  /* 0x000000ffff037224 */ /* 0x000fe400078e0023 */
[----:B------:R-:W-:Y:S01]  /*13df0*/  IMAD R0, R30, UR4, RZ ;  /* 0x000000041e007c24 */ /* 0x000fe2000f8e02ff */
[----:B------:R0:W5:Y:S03]  /*13e00*/  LDL R9, [R1+0x10] ;  /* 0x0000100001097983 */ /* 0x0001660000100800 */
[C---:B------:R-:W-:Y:S01]  /*13e10*/  IMAD R0, R18.reuse, UR5, R0 ;  /* 0x0000000512007c24 */ /* 0x040fe2000f8e0200 */
[----:B--2---:R-:W-:Y:S01]  /*13e20*/  LOP3.LUT R8, R33, 0x40, RZ, 0xfc, !PT ;  /* 0x0000004021087812 */ /* 0x004fe200078efcff */
[----:B----4-:R-:W-:Y:S02]  /*13e30*/  IMAD.MOV.U32 R4, RZ, RZ, R2 ;  /* 0x000000ffff047224 */ /* 0x010fe400078e0002 */
[----:B---3--:R-:W-:Y:S01]  /*13e40*/  IMAD.MOV.U32 R2, RZ, RZ, R20 ;  /* 0x000000ffff027224 */ /* 0x008fe200078e0014 */
[----:B------:R-:W1:Y:S01]  /*13e50*/  S2R R21, SR_TID.X ;  /* 0x0000000000157919 */ /* 0x000e620000002100 */
[----:B------:R-:W2:Y:S02]  /*13e60*/  LDC R20, c[0x0][0x448] ;  /* 0x00011200ff147b82 */ /* 0x000ea40000000800 */
[----:B------:R-:W-:Y:S01]  /*13e70*/  IMAD.WIDE.U32 R2, R18, UR4, R2 ;  /* 0x0000000412027c25 */ /* 0x000fe2000f8e0002 */
[----:B------:R-:W-:-:S03]  /*13e80*/  ULDC.64 UR4, c[0x0][0x2e0] ;  /* 0x0000b80000047ab9 */ /* 0x000fc60000000a00 */
[----:B------:R-:W-:Y:S02]  /*13e90*/  IMAD.IADD R3, R3, 0x1, R0 ;  /* 0x0000000103037824 */ /* 0x000fe400078e0200 */
[----:B------:R-:W-:Y:S02]  /*13ea0*/  IMAD R4, R4, UR4, RZ ;  /* 0x0000000404047c24 */ /* 0x000fe4000f8e02ff */
[----:B------:R-:W-:-:S04]  /*13eb0*/  IMAD.WIDE.U32 R2, R29, UR4, R2 ;  /* 0x000000041d027c25 */ /* 0x000fc8000f8e0002 */
[----:B------:R-:W-:Y:S01]  /*13ec0*/  IMAD R4, R29, UR5, R4 ;  /* 0x000000051d047c24 */ /* 0x000fe2000f8e0204 */
[----:B------:R-:W-:Y:S01]  /*13ed0*/  ULDC.64 UR4, c[0x0][0x2d0] ;  /* 0x0000b40000047ab9 */ /* 0x000fe20000000a00 */
[----:B--2---:R-:W-:Y:S02]  /*13ee0*/  ISETP.NE.AND P6, PT, R20, 0x1, PT ;  /* 0x000000011400780c */ /* 0x004fe40003fc5270 */
[----:B------:R-:W2:Y:S01]  /*13ef0*/  S2R R20, SR_TID.X ;  /* 0x0000000000147919 */ /* 0x000ea20000002100 */
[----:B-1----:R-:W-:-:S04]  /*13f00*/  LOP3.LUT R21, R21, 0x7f, RZ, 0xc0, !PT ;  /* 0x0000007f15157812 */ /* 0x002fc800078ec0ff */
[----:B------:R-:W-:-:S06]  /*13f10*/  SHF.R.U32.HI R21, RZ, 0x3, R21 ;  /* 0x00000003ff157819 */ /* 0x000fcc0000011615 */
[----:B------:R-:W1:Y:S08]  /*13f20*/  @P6 LDC R7, c[0x0][0x44c] ;  /* 0x00011300ff076b82 */ /* 0x000e700000000800 */
[----:B------:R-:W3:Y:S01]  /*13f30*/  @P6 LDC R5, c[0x0][0x450] ;  /* 0x00011400ff056b82 */ /* 0x000ee20000000800 */
[----:B--2---:R-:W-:-:S05]  /*13f40*/  IMAD.SHL.U32 R20, R20, 0x10, RZ ;  /* 0x0000001014147824 */ /* 0x004fca00078e00ff */
[----:B------:R-:W-:-:S05]  /*13f50*/  LOP3.LUT R20, R21, 0x70, R20, 0xf8, !PT ;  /* 0x0000007015147812 */ /* 0x000fca00078ef814 */
[----:B------:R-:W-:-:S04]  /*13f60*/  IMAD R6, R17, 0x80, R20 ;  /* 0x0000008011067824 */ /* 0x000fc800078e0214 */
[----:B-1----:R-:W-:-:S04]  /*13f70*/  @P6 IMAD.HI.U32 R7, R6, R7, RZ ;  /* 0x0000000706076227 */ /* 0x002fc800078e00ff */
[----:B------:R-:W-:Y:S01]  /*13f80*/  IMAD.MOV.U32 R0, RZ, RZ, R6 ;  /* 0x000000ffff007224 */ /* 0x000fe200078e0006 */
[----:B---3--:R-:W-:Y:S02]  /*13f90*/  @P6 SHF.R.U32.HI R0, RZ, R5, R7 ;  /* 0x00000005ff006219 */ /* 0x008fe40000011607 */
[----:B------:R-:W1:Y:S01]  /*13fa0*/  LDC R5, c[0x0][0x448] ;  /* 0x00011200ff057b82 */ /* 0x000e620000000800 */
[----:B------:R-:W-:Y:S02]  /*13fb0*/  IMAD.IADD R3, R3, 0x1, R4 ;  /* 0x0000000103037824 */ /* 0x000fe400078e0204 */
[----:B------:R-:W-:Y:S01]  /*13fc0*/  IMAD.MOV R4, RZ, RZ, -R0 ;  /* 0x000000ffff047224 */ /* 0x000fe200078e0a00 */
[----:B------:R-:W2:Y:S01]  /*13fd0*/  S2R R20, SR_TID.X ;  /* 0x0000000000147919 */ /* 0x000ea20000002100 */
[----:B------:R-:W-:-:S04]  /*13fe0*/  IMAD.WIDE.U32 R2, R0, UR4, R2 ;  /* 0x0000000400027c25 */ /* 0x000fc8000f8e0002 */
[----:B-1----:R-:W-:Y:S01]  /*13ff0*/  IMAD R4, R5, R4, R6 ;  /* 0x0000000405047224 */ /* 0x002fe200078e0206 */
[----:B------:R-:W-:-:S05]  /*14000*/  SHF.R.S32.HI R6, RZ, 0x1f, R0 ;  /* 0x0000001fff067819 */ /* 0x000fca0000011400 */
        /* <DEDUP_REMOVED lines=10> */
[----:B------:R-:W-:Y:S01]  /*140b0*/  ULDC UR4, c[0x0][0x2b8] ;  /* 0x0000ae0000047ab9 */ /* 0x000fe20000000800 */
[----:B------:R-:W-:Y:S02]  /*140c0*/  IADD3 R3, R3, R0, RZ ;  /* 0x0000000003037210 */ /* 0x000fe40007ffe0ff */
[----:B--2---:R-:W-:Y:S02]  /*140d0*/  LOP3.LUT R20, R20, 0x7f, RZ, 0xc0, !PT ;  /* 0x0000007f14147812 */ /* 0x004fe400078ec0ff */
[----:B------:R-:W-:Y:S01]  /*140e0*/  LEA.HI.X R0, R2, UR5, R3, 0x1, P0 ;  /* 0x0000000502007c11 */ /* 0x000fe200080f0c03 */
[----:B------:R-:W-:Y:S01]  /*140f0*/  UMOV UR5, 0xffffffff ;  /* 0xffffffff00057882 */ /* 0x000fe20000000000 */
[----:B------:R-:W-:-:S02]  /*14100*/  ISETP.GE.AND P4, PT, R33, UR4, PT ;  /* 0x0000000421007c0c */ /* 0x000fc4000bf86270 */
[----:B------:R-:W-:Y:S02]  /*14110*/  ISETP.GE.AND P3, PT, R8, UR4, PT ;  /* 0x0000000408007c0c */ /* 0x000fe4000bf66270 */
[----:B------:R-:W-:Y:S02]  /*14120*/  ISETP.GE.AND P2, PT, R37, UR4, PT ;  /* 0x0000000425007c0c */ /* 0x000fe4000bf46270 */
[----:B------:R-:W-:Y:S02]  /*14130*/  ISETP.GE.AND P1, PT, R36, UR4, PT ;  /* 0x0000000424007c0c */ /* 0x000fe4000bf26270 */
[----:B------:R-:W-:Y:S01]  /*14140*/  SHF.R.U32.HI R8, RZ, 0x3, R20 ;  /* 0x00000003ff087819 */ /* 0x000fe20000011614 */
[----:B0-----:R-:W-:Y:S10]  /*14150*/  BRA.DIV UR5, `(.L_x_2508) ;  /* 0x0000003a05e47947 */ /* 0x001ff4000b800000 */
[----:B------:R-:W0:Y:S01]  /*14160*/  SHFL.IDX PT, R14, R4, RZ, 0x181f ;  /* 0x00181fff040e7589 */ /* 0x000e2200000e0000 */
[----:B-----5:R-:W-:Y:S02]  /*14170*/  IMAD R5, R9, R5, RZ ;  /* 0x0000000509057224 */ /* 0x020fe400078e02ff */
[----:B------:R-:W-:Y:S01]  /*14180*/  IMAD R17, R17, 0x80, R8 ;  /* 0x0000008011117824 */ /* 0x000fe200078e0208 */
        /* <DEDUP_REMOVED lines=11> */
[----:B------:R-:W-:Y:S01]  /*14240*/  ISETP.GE.AND P0, PT, R6, R5, PT ;  /* 0x000000050600720c */ /* 0x000fe20003f06270 */
[----:B------:R-:W-:-:S02]  /*14250*/  VIADD R6, R17, 0x20 ;  /* 0x0000002011067836 */ /* 0x000fc40000000000 */
[----:B-1----:R-:W1:Y:S10]  /*14260*/  SHFL.IDX PT, R2, R0, 0x1, 0x181f ;  /* 0x00381f0000027f89 */ /* 0x002e7400000e0000 */
[----:B0-----:R-:W-:-:S05]  /*14270*/  @!P0 LEA R14, P5, R33, R14, 0x1 ;  /* 0x0000000e210e8211 */ /* 0x001fca00078a08ff */
[----:B-1----:R-:W-:Y:S02]  /*14280*/  @!P0 IMAD.X R7, RZ, RZ, R2, P5 ;  /* 0x000000ffff078224 */ /* 0x002fe400028e0602 */
[----:B------:R-:W-:Y:S02]  /*14290*/  @!P0 IMAD.MOV.U32 R2, RZ, RZ, R14 ;  /* 0x000000ffff028224 */ /* 0x000fe400078e000e */
[----:B------:R-:W-:Y:S01]  /*142a0*/  @!P0 IMAD.MOV.U32 R3, RZ, RZ, R7 ;  /* 0x000000ffff038224 */ /* 0x000fe200078e0007 */
        /* <DEDUP_REMOVED lines=20> */
[----:B0-----:R-:W-:-:S04]  /*143f0*/  @!P0 LEA R14, P5, R33, R14, 0x1 ;  /* 0x0000000e210e8211 */ /* 0x001fc800078a08ff */
[----:B-1----:R-:W-:Y:S01]  /*14400*/  @!P0 IADD3.X R7, RZ, R2, RZ, P5, !PT ;  /* 0x00000002ff078210 */ /* 0x002fe20002ffe4ff */
[----:B------:R-:W-:Y:S02]  /*14410*/  @!P0 IMAD.MOV.U32 R2, RZ, RZ, R14 ;  /* 0x000000ffff028224 */ /* 0x000fe400078e000e */
[----:B------:R-:W0:Y:S02]  /*14420*/  SHFL.IDX PT, R14, R4, 0x4, 0x181f ;  /* 0x00981f00040e7f89 */ /* 0x000e2400000e0000 */
[----:B------:R-:W-:-:S05]  /*14430*/  @!P0 IMAD.MOV.U32 R3, RZ, RZ, R7 ;  /* 0x000000ffff038224 */ /* 0x000fca00078e0007 */
        /* <DEDUP_REMOVED lines=28> */
[----:B------:R-:W-:-:S03]  /*14600*/  ISETP.GE.AND P0, PT, R6, R5, PT ;  /* 0x000000050600720c */ /* 0x000fc60003f06270 */
[----:B------:R-:W-:Y:S04]  /*14610*/  SHFL.IDX PT, R6, R0, 0x7, 0x181f ;  /* 0x00f81f0000067f89 */ /* 0x000fe800000e0000 */
[----:B-1----:R-:W1:Y:S06]  /*14620*/  SHFL.IDX PT, R2, R0, 0x6, 0x181f ;  /* 0x00d81f0000027f89 */ /* 0x002e6c00000e0000 */
[----:B0-----:R-:W-:-:S05]  /*14630*/  @!P0 LEA R14, P5, R33, R14, 0x1 ;  /* 0x0000000e210e8211 */ /* 0x001fca00078a08ff */
[----:B-1----:R-:W-:Y:S01]  /*14640*/  @!P0 IMAD.X R7, RZ, RZ, R2, P5 ;  /* 0x000000ffff078224 */ /* 0x002fe200028e0602 */
[----:B------:R-:W-:Y:S02]  /*14650*/  @!P0 MOV R2, R14 ;  /* 0x0000000e00028202 */ /* 0x000fe40000000f00 */
[----:B------:R0:W1:Y:S01]  /*14660*/  SHFL.IDX PT, R14, R4, 0x7, 0x181f ;  /* 0x00f81f00040e7f89 */ /* 0x00006200000e0000 */
[----:B------:R-:W-:-:S05]  /*14670*/  @!P0 IMAD.MOV.U32 R3, RZ, RZ, R7 ;  /* 0x000000ffff038224 */ /* 0x000fca00078e0007 */
[----:B------:R0:W-:Y:S04]  /*14680*/  @!P0 LDGSTS.E.BYPASS.LTC128B.128 [R34+0x17400], desc[UR38][R2.64], !P4 ;  /* 0x1740000002228fae */ /* 0x0001e8000e101d66 */
[----:B------:R0:W-:Y:S04]  /*14690*/  @!P0 LDGSTS.E.BYPASS.LTC128B.128 [R34+0x1b400], desc[UR38][R2.64+0x80], !P3 ;  /* 0x1b40008002228fae */ /* 0x0001e8000d901d66 */
[----:B------:R0:W-:Y:S04]  /*146a0*/  @!P0 LDGSTS.E.BYPASS.LTC128B.128 [R34+0x1f400], desc[UR38][R2.64+0x100], !P2 ;  /* 0x1f40010002228fae */ /* 0x0001e8000d101d66 */
[----:B------:R0:W-:Y:S02]  /*146b0*/  @!P0 LDGSTS.E.BYPASS.LTC128B.128 [R34+0x23400], desc[UR38][R2.64+0x180], !P1 ;  /* 0x2340018002228fae */ /* 0x0001e4000c901d66 */
.L_x_2597:
[----:B------:R-:W-:Y:S01]  /*146c0*/  VIADD R0, R17, 0x70 ;  /* 0x0000007011007836 */ /* 0x000fe20000000000 */
[----:B------:R-:W-:Y:S04]  /*146d0*/  BSSY B0, `(.L_x_2509) ;  /* 0x000000c000007945 */ /* 0x000fe80003800000 */
[----:B------:R-:W-:-:S13]  /*146e0*/  ISETP.GE.AND P0, PT, R0, R5, PT ;  /* 0x000000050000720c */ /* 0x000fda0003f06270 */
[----:B------:R-:W-:Y:S05]  /*146f0*/  @P0 BRA `(.L_x_2510) ;  /* 0x0000000000240947 */ /* 0x000fea0003800000 */
[----:B01----:R-:W-:-:S05]  /*14700*/  LEA R2, P0, R33, R14, 0x1 ;  /* 0x0000000e21027211 */ /* 0x003fca00078008ff */
        /* <DEDUP_REMOVED lines=8> */
.L_x_2510:
[----:B------:R-:W-:Y:S05]  /*14790*/  BSYNC B0 ;  /* 0x0000000000007941 */ /* 0x000fea0003800000 */
.L_x_2509:
[----:B------:R-:W-:Y:S01]  /*147a0*/  NOP ;  /* 0x0000000000007918 */ /* 0x000fe20000000000 */
[----:B------:R-:W-:-:S13]  /*147b0*/  PLOP3.LUT P0, PT, PT, PT, PT, 0x80, 0x0 ;  /* 0x000000000000781c */ /* 0x000fda0003f0f070 */
.L_x_2511:
[----:B------:R-:W-:Y:S02]  /*147c0*/  PLOP3.LUT P1, PT, P1, P0, PT, 0xa2, 0x0 ;  /* 0x000000000000781c */ /* 0x000fe40000f21472 */
[----:B------:R-:W-:-:S08]  /*147d0*/  @P0 R2UR P1, UR4, R22 ;  /* 0x00000000160402ca */ /* 0x000fd00000020000 */
[----:B------:R-:W-:-:S05]  /*147e0*/  @P0 PLOP3.LUT P0, PT, P1, PT, PT, 0x80, 0x0 ;  /* 0x000000000000081c */ /* 0x000fca0000f0f070 */
[----:B------:R-:W-:Y:S01]  /*147f0*/  @!P1 SYNCS.ARRIVE.TRANS64.RED.A0T1 RZ, [UR4+0x38800], RZ ;  /* 0x038800ffffff99a7 */ /* 0x000fe20008200404 */
[----:B------:R-:W-:Y:S07]  /*14800*/  @!P1 ARRIVES.LDGSTSBAR.64.TRANSCNT [UR4+0x38800] ;  /* 0x03880000ff0099b0 */ /* 0x000fee0008000a84 */
[----:B------:R-:W-:Y:S05]  /*14810*/  @P0 BRA.U.ANY `(.L_x_2511) ;  /* 0xfffffffd00e80947 */ /* 0x000fea000393ffff */
[----:B0-2---:R-:W2:Y:S02]  /*14820*/  LDL.LU R2, [R1+0x28] ;  /* 0x0000280001027983 */ /* 0x005ea40000300800 */
        /* <DEDUP_REMOVED lines=11> */
.L_x_2598:
[----:B------:R-:W-:Y:S05]  /*148e0*/  BSYNC B0 ;  /* 0x0000000000007941 */ /* 0x000fea0003800000 */
.L_x_2512:
[----:B------:R-:W2:Y:S01]  /*148f0*/  LDL R0, [R1+0x14] ;  /* 0x0000140001007983 */ /* 0x000ea20000100800 */
[----:B------:R-:W-:Y:S01]  /*14900*/  BSSY B0, `(.L_x_2514) ;  /* 0x0000115000007945 */ /* 0x000fe20003800000 */
[----:B--2---:R-:W-:-:S13]  /*14910*/  ISETP.GE.AND P0, PT, R0, 0x2, PT ;  /* 0x000000020000780c */ /* 0x004fda0003f06270 */
[----:B------:R-:W-:Y:S05]  /*14920*/  @!P0 BRA `(.L_x_2515) ;  /* 0x0000001000488947 */ /* 0x000fea0003800000 */
[C---:B------:R-:W-:Y:S01]  /*14930*/  LOP3.LUT R2, R33.reuse, 0x40, RZ, 0xfc, !PT ;  /* 0x0000004021027812 */ /* 0x040fe200078efcff */
[----:B------:R-:W-:Y:S01]  /*14940*/  ULDC UR4, c[0x0][0x2f4] ;  /* 0x0000bd0000047ab9 */ /* 0x000fe20000000800 */
[----:B------:R-:W-:Y:S01]  /*14950*/  VIADD R0, R0, 0xfffffffe ;  /* 0xfffffffe00007836 */ /* 0x000fe20000000000 */
[----:B------:R-:W-:Y:S01]  /*14960*/  ISETP.GE.AND P4, PT, R33, UR4, PT ;  /* 0x0000000421007c0c */ /* 0x000fe2000bf86270 */
[----:B------:R-:W-:Y:S01]  /*14970*/  IMAD.MOV.U32 R17, RZ, RZ, R28 ;  /* 0x000000ffff117224 */ /* 0x000fe200078e001c */
[----:B------:R-:W-:Y:S01]  /*14980*/  ISETP.GE.AND P3, PT, R2, UR4, PT ;  /* 0x0000000402007c0c */ /* 0x000fe2000bf66270 */
[----:B------:R-:W-:Y:S01]  /*14990*/  IMAD.MOV.U32 R7, RZ, RZ, R27 ;  /* 0x000000ffff077224 */ /* 0x000fe200078e001b */
[----:B------:R-:W-:Y:S01]  /*149a0*/  ISETP.GE.AND P2, PT, R37, UR4, PT ;  /* 0x0000000425007c0c */ /* 0x000fe2000bf46270 */
[----:B------:R-:W-:Y:S01]  /*149b0*/  IMAD.MOV.U32 R29, RZ, RZ, R26 ;  /* 0x000000ffff1d7224 */ /* 0x000fe200078e001a */
[----:B------:R-:W-:-:S13]  /*149c0*/  ISETP.GE.AND P1, PT, R36, UR4, PT ;  /* 0x0000000424007c0c */ /* 0x000fda000bf26270 */
.L_x_2528:
        /* <DEDUP_REMOVED lines=14> */
[----:B--2---:R-:W-:-:S04]  /*14ab0*/  IMAD R6, R0, 0x50, R6 ;  /* 0x0000005000067824 */ /* 0x004fc800078e0206 */
[----:B------:R-:W-:-:S04]  /*14ac0*/  IMAD.IADD R6, R9, 0x1, R6 ;  /* 0x0000000109067824 */ /* 0x000fc800078e0206 */
[----:B0-----:R-:W-:-:S04]  /*14ad0*/  @P0 IMAD.HI.U32 R3, R6, R3, RZ ;  /* 0x0000000306030227 */ /* 0x001fc800078e00ff */
[----:B------:R-:W-:Y:S01]  /*14ae0*/  IMAD.MOV.U32 R10, RZ, RZ, R6 ;  /* 0x000000ffff0a7224 */ /* 0x000fe200078e0006 */
[----:B-1----:R-:W-:Y:S01]  /*14af0*/  @P0 SHF.R.U32.HI R10, RZ, R2, R3 ;  /* 0x00000002ff0a0219 */ /* 0x002fe20000011603 */
[----:B---3--:R-:W-:Y:S02]  /*14b00*/  @!P6 IMAD R2, R8, R4, RZ ;  /* 0x000000040802e224 */ /* 0x008fe400078e02ff */
[----:B------:R-:W0:Y:S01]  /*14b10*/  @!P6 LDC.64 R8, c[0x0][0x418] ;  /* 0x00010600ff08eb82 */ /* 0x000e220000000a00 */
[----:B------:R-:W-:Y:S01]  /*14b20*/  @!P6 SHF.R.S32.HI R3, RZ, 0x1f, R10 ;  /* 0x0000001fff03e819 */ /* 0x000fe2000001140a */
[----:B------:R-:W-:Y:S01]  /*14b30*/  @!P6 IMAD R5, R31, R5, R2 ;  /* 0x000000051f05e224 */ /* 0x000fe200078e0202 */
[----:B------:R-:W-:-:S05]  /*14b40*/  @!P6 MOV R2, R10 ;  /* 0x0000000a0002e202 */ /* 0x000fca0000000f00 */
        /* <DEDUP_REMOVED lines=19> */
.L_x_2516:
[----:B------:R-:W-:Y:S01]  /*14c80*/  IMAD R6, R27, 0x8, R22 ;  /* 0x000000081b067824 */ /* 0x000fe200078e0216 */
[----:B------:R-:W-:Y:S01]  /*14c90*/  SHF.L.U32 R3, R28, 0x1f, RZ ;  /* 0x0000001f1c037819 */ /* 0x000fe200000006ff */
[----:B------:R-:W-:Y:S03]  /*14ca0*/  BSSY B1, `(.L_x_2517) ;  /* 0x0000003000017945 */ /* 0x000fe60003800000 */
[----:B------:R-:W0:Y:S02]  /*14cb0*/  SYNCS.PHASECHK.TRANS64.TRYWAIT P0, [R6+URZ+0x38840], R3 ;  /* 0x03884003060075a7 */ /* 0x000e24000800017f */
[----:B0-----:R-:W-:Y:S05]  /*14cc0*/  @!P0 BRA `(.L_x_2518) ;  /* 0x0000003800d48947 */ /* 0x001fea0003800000 */
.L_x_2599:
[----:B------:R-:W-:Y:S05]  /*14cd0*/  BSYNC B1 ;  /* 0x0000000000017941 */ /* 0x000fea0003800000 */
.L_x_2517:
        /* <DEDUP_REMOVED lines=69> */
.L_x_2611:
        /* <DEDUP_REMOVED lines=17> */
.L_x_2520:
        /* <DEDUP_REMOVED lines=10> */
.L_x_2521:
[----:B------:R2:W-:Y:S01]  /*152e0*/  SYNCS.ARRIVE.TRANS64.A1T0 RZ, [R6+URZ+0x38830], RZ ;  /* 0x038830ff06ff79a7 */ /* 0x0005e2000810003f */
[----:B------:R-:W-:Y:S05]  /*152f0*/  @!P6 BRA `(.L_x_2522) ;  /* 0x000000000004e947 */ /* 0x000fea0003800000 */
[----:B------:R-:W-:Y:S01]  /*15300*/  BPT.TRAP 0x1 ;  /* 0x000000040000795c */ /* 0x000fe20000300000 */
.L_x_2522:
[----:B-1----:R-:W-:Y:S01]  /*15310*/  SHF.L.U32 R2, R17, 0x1f, RZ ;  /* 0x0000001f11027819 */ /* 0x002fe200000006ff */
[----:B--2---:R-:W-:Y:S01]  /*15320*/  IMAD R6, R7, 0x8, R22 ;  /* 0x0000000807067824 */ /* 0x004fe200078e0216 */
[----:B------:R-:W-:Y:S03]  /*15330*/  BSSY B1, `(.L_x_2523) ;  /* 0x0000003000017945 */ /* 0x000fe60003800000 */
[----:B------:R-:W1:Y:S02]  /*15340*/  SYNCS.PHASECHK.TRANS64.TRYWAIT P0, [R6+URZ+0x38860], R2 ;  /* 0x03886002060075a7 */ /* 0x000e64000800017f */
[----:B-1----:R-:W-:Y:S05]  /*15350*/  @!P0 BRA `(.L_x_2524) ;  /* 0x0000003c00088947 */ /* 0x002fea0003800000 */
.L_x_2612:
[----:B------:R-:W-:Y:S05]  /*15360*/  BSYNC B1 ;  /* 0x0000000000017941 */ /* 0x000fea0003800000 */
.L_x_2523:
        /* <DEDUP_REMOVED lines=60> */
.L_x_2624:
        /* <DEDUP_REMOVED lines=33> */
.L_x_2526:
        /* <DEDUP_REMOVED lines=10> */
.L_x_2527:
[C---:B------:R-:W-:Y:S01]  /*159e0*/  ISETP.GT.AND P0, PT, R26.reuse, RZ, PT ;  /* 0x000000ff1a00720c */ /* 0x040fe20003f04270 */
[----:B------:R2:W-:Y:S01]  /*159f0*/  SYNCS.ARRIVE.TRANS64.A1T0 RZ, [R6+URZ+0x38850], RZ ;  /* 0x038850ff06ff79a7 */ /* 0x0005e2000810003f */
[----:B------:R-:W-:Y:S02]  /*15a00*/  VIADD R0, R26, 0xffffffff ;  /* 0xffffffff1a007836 */ /* 0x000fe40000000000 */
[----:B------:R-:W-:Y:S02]  /*15a10*/  IMAD.MOV.U32 R17, RZ, RZ, R28 ;  /* 0x000000ffff117224 */ /* 0x000fe400078e001c */
[----:B------:R-:W-:Y:S02]  /*15a20*/  IMAD.MOV.U32 R7, RZ, RZ, R27 ;  /* 0x000000ffff077224 */ /* 0x000fe400078e001b */
[----:B------:R-:W-:-:S05]  /*15a30*/  IMAD.MOV.U32 R29, RZ, RZ, R26 ;  /* 0x000000ffff1d7224 */ /* 0x000fca00078e001a */
[----:B--2---:R-:W-:Y:S05]  /*15a40*/  @P0 BRA `(.L_x_2528) ;  /* 0xffffffec00e00947 */ /* 0x004fea000383ffff */
.L_x_2515:
[----:B------:R-:W-:Y:S05]  /*15a50*/  BSYNC B0 ;  /* 0x0000000000007941 */ /* 0x000fea0003800000 */
.L_x_2514:
        /* <DEDUP_REMOVED lines=17> */
.L_x_2530:
[----:B------:R-:W-:Y:S05]  /*15b70*/  BSYNC B0 ;  /* 0x0000000000007941 */ /* 0x000fea0003800000 */
.L_x_2529:
[----:B------:R-:W-:-:S13]  /*15b80*/  LOP3.LUT P0, RZ, R23, 0x20, RZ, 0xc0, !PT ;  /* 0x0000002017ff7812 */ /* 0x000fda000780c0ff */
[----:B------:R-:W-:Y:S05]  /*15b90*/  @!P0 BRA `(.L_x_2531) ;  /* 0x0000000000048947 */ /* 0x000fea0003800000 */
[----:B------:R-:W-:Y:S01]  /*15ba0*/  BPT.TRAP 0x1 ;  /* 0x000000040000795c */ /* 0x000fe20000300000 */
.L_x_2531:
[----:B------:R-:W2:Y:S01]  /*15bb0*/  LDL.LU R0, [R1+0x4] ;  /* 0x0000040001007983 */ /* 0x000ea20000300800 */
[----:B------:R-:W-:Y:S01]  /*15bc0*/  IMAD R4, R27, 0x8, R22 ;  /* 0x000000081b047824 */ /* 0x000fe200078e0216 */
[----:B0-----:R-:W-:Y:S01]  /*15bd0*/  SHF.L.U32 R3, R28, 0x1f, RZ ;  /* 0x0000001f1c037819 */ /* 0x001fe200000006ff */
[----:B------:R-:W-:Y:S03]  /*15be0*/  BSSY B0, `(.L_x_2532) ;  /* 0x0000004000007945 */ /* 0x000fe60003800000 */
[----:B------:R-:W0:Y:S01]  /*15bf0*/  SYNCS.PHASECHK.TRANS64.TRYWAIT P0, [R4+URZ+0x38860], R3 ;  /* 0x03886003040075a7 */ /* 0x000e22000800017f */
[----:B--2---:R-:W-:Y:S01]  /*15c00*/  IMAD R5, R26, -0x50, R0 ;  /* 0xffffffb01a057824 */ /* 0x004fe200078e0200 */
[----:B0-----:R-:W-:Y:S06]  /*15c10*/  @!P0 BRA `(.L_x_2533) ;  /* 0x0000003800c48947 */ /* 0x001fec0003800000 */
.L_x_2625:
[----:B------:R-:W-:Y:S05]  /*15c20*/  BSYNC B0 ;  /* 0x0000000000007941 */ /* 0x000fea0003800000 */
.L_x_2532:
[----:B------:R-:W2:Y:S01]  /*15c30*/  S2R R0, SR_TID.X ;  /* 0x0000000000007919 */ /* 0x000ea20000002100 */
[----:B------:R-:W-:Y:S01]  /*15c40*/  UMOV UR4, 0xffffffff ;  /* 0xffffffff00047882 */ /* 0x000fe20000000000 */
[----:B------:R-:W-:Y:S01]  /*15c50*/  IMAD R7, R27, 0x5000, R32 ;  /* 0x000050001b077824 */ /* 0x000fe200078e0220 */
[----:B--2---:R-:W-:-:S04]  /*15c60*/  LOP3.LUT R0, R0, 0x7f, RZ, 0xc0, !PT ;  /* 0x0000007f00007812 */ /* 0x004fc800078ec0ff */
        /* <DEDUP_REMOVED lines=38> */
[----:B------:R-:W0:Y:S02]  /*15ed0*/  SHFL.IDX PT, R14, R24, 0x3, 0x181f ;  /* 0x00781f00180e7f89 */ /* 0x000e2400000e0000 */
        /* <DEDUP_REMOVED lines=12> */
[----:B------:R0:W3:Y:S02]  /*15fa0*/  SHFL.IDX PT, R14, R24, 0x4, 0x181f ;  /* 0x00981f00180e7f89 */ /* 0x0000e400000e0000 */
        /* <DEDUP_REMOVED lines=9> */
.L_x_2637:
        /* <DEDUP_REMOVED lines=15> */
.L_x_2535:
        /* <DEDUP_REMOVED lines=10> */
.L_x_2536:
[----:B------:R1:W-:Y:S01]  /*161d0*/  SYNCS.ARRIVE.TRANS64.A1T0 RZ, [R4+URZ+0x38850], RZ ;  /* 0x038850ff04ff79a7 */ /* 0x0003e2000810003f */
[----:B------:R-:W-:-:S05]  /*161e0*/  VIADD R27, R27, 0x1 ;  /* 0x000000011b1b7836 */ /* 0x000fca0000000000 */
[----:B------:R-:W-:-:S04]  /*161f0*/  ISETP.NE.AND P0, PT, R27, 0x2, PT ;  /* 0x000000021b00780c */ /* 0x000fc80003f05270 */
[----:B0-----:R-:W-:Y:S02]  /*16200*/  SEL R3, RZ, 0x1, P0 ;  /* 0x00000001ff037807 */ /* 0x001fe40000000000 */
[----:B------:R-:W-:Y:S02]  /*16210*/  SEL R27, R27, RZ, P0 ;  /* 0x000000ff1b1b7207 */ /* 0x000fe40000000000 */
[----:B-1----:R-:W-:-:S07]  /*16220*/  LOP3.LUT R28, R28, R3, RZ, 0x3c, !PT ;  /* 0x000000031c1c7212 */ /* 0x002fce00078e3cff */
.L_x_2491:
[----:B------:R-:W-:Y:S05]  /*16230*/  BSYNC B7 ;  /* 0x0000000000077941 */ /* 0x000fea0003800000 */
.L_x_2489:
        /* <DEDUP_REMOVED lines=8> */
[----:B------:R0:W1:Y:S01]  /*162c0*/  LDS.128 R16, [R22+0x388d0] ;  /* 0x0388d00016107984 */ /* 0x0000620000000c00 */
[----:B------:R-:W-:Y:S06]  /*162d0*/  BAR.ARV 0x4, 0x180 ;  /* 0x0106000000007b1d */ /* 0x000fec0000002000 */
[----:B------:R-:W-:Y:S05]  /*162e0*/  BRA `(.L_x_2538) ;  /* 0x0000000800cc7947 */ /* 0x000fea0003800000 */
.L_x_2537:
[----:B------:R-:W0:Y:S01]  /*162f0*/  S2R R0, SR_TID.X ;  /* 0x0000000000007919 */ /* 0x000e220000002100 */
[----:B------:R-:W-:Y:S01]  /*16300*/  UMOV UR4, 0xffffffff ;  /* 0xffffffff00047882 */ /* 0x000fe20000000000 */
[----:B0-----:R-:W-:-:S04]  /*16310*/  LOP3.LUT R8, R0, 0x1f, RZ, 0xc0, !PT ;  /* 0x0000001f00087812 */ /* 0x001fc800078ec0ff */
[----:B------:R-:W-:Y:S01]  /*16320*/  ISETP.NE.AND P0, PT, R8, 0x1f, PT ;  /* 0x0000001f0800780c */ /* 0x000fe20003f05270 */
[----:B------:R-:W-:-:S12]  /*16330*/  BRA.DIV UR4, `(.L_x_2539) ;  /* 0x0000003e04187947 */ /* 0x000fd8000b800000 */
[----:B------:R-:W-:Y:S01]  /*16340*/  IMAD.IADD R5, R19, 0x1, R8 ;  /* 0x0000000113057824 */ /* 0x000fe200078e0208 */
[----:B------:R-:W-:-:S04]  /*16350*/  ULDC UR4, c[0x0][0xc3c] ;  /* 0x00030f0000047ab9 */ /* 0x000fc80000000800 */
[----:B------:R-:W-:-:S13]  /*16360*/  ISETP.GE.OR P1, PT, R5, UR4, !P0 ;  /* 0x0000000405007c0c */ /* 0x000fda000c726670 */
[----:B------:R-:W0:Y:S02]  /*16370*/  @!P1 LDC.64 R2, c[0x0][0xc80] ;  /* 0x00032000ff029b82 */ /* 0x000e240000000a00 */
[----:B0-----:R-:W-:-:S06]  /*16380*/  @!P1 IMAD.WIDE R2, R5, 0x4, R2 ;  /* 0x0000000405029825 */ /* 0x001fcc00078e0202 */
        /* <DEDUP_REMOVED lines=26> */
.L_x_2647:
[----:B------:R-:W-:Y:S02]  /*16530*/  ULDC UR4, c[0x0][0xc38] ;  /* 0x00030e0000047ab9 */ /* 0x000fe40000000800 */
[----:B------:R-:W-:-:S04]  /*16540*/  IMAD.U32 R7, RZ, RZ, UR4 ;  /* 0x00000004ff077e24 */ /* 0x000fc8000f8e00ff */
[----:B-1----:R-:W-:-:S05]  /*16550*/  IMAD R14, R14, R7, RZ ;  /* 0x000000070e0e7224 */ /* 0x002fca00078e02ff */
[----:B------:R-:W-:-:S04]  /*16560*/  IADD3 R9, R4, R14, RZ ;  /* 0x0000000e04097210 */ /* 0x000fc80007ffe0ff */
[----:B------:R-:W-:-:S13]  /*16570*/  ISETP.GT.AND P6, PT, R9, R0, PT ;  /* 0x000000000900720c */ /* 0x000fda0003fc4270 */
[----:B------:R-:W-:Y:S05]  /*16580*/  @P6 BRA `(.L_x_2540) ;  /* 0x00000000009c6947 */ /* 0x000fea0003800000 */
.L_x_2545:
[----:B------:R-:W1:Y:S01]  /*16590*/  LDC R2, c[0x0][0xc3c] ;  /* 0x00030f00ff027b82 */ /* 0x000e620000000800 */
[----:B------:R-:W-:-:S05]  /*165a0*/  VIADD R19, R19, 0x1f ;  /* 0x0000001f13137836 */ /* 0x000fca0000000000 */
[----:B-1----:R-:W-:-:S13]  /*165b0*/  ISETP.GE.AND P6, PT, R19, R2, PT ;  /* 0x000000021300720c */ /* 0x002fda0003fc6270 */
[----:B------:R-:W-:Y:S05]  /*165c0*/  @P6 BRA `(.L_x_2541) ;  /* 0x0000000400d06947 */ /* 0x000fea0003800000 */
[----:B------:R-:W1:Y:S01]  /*165d0*/  S2R R3, SR_TID.X ;  /* 0x0000000000037919 */ /* 0x000e620000002100 */
[----:B------:R-:W-:Y:S01]  /*165e0*/  BSSY B0, `(.L_x_2542) ;  /* 0x0000009000007945 */ /* 0x000fe20003800000 */
[----:B------:R-:W-:Y:S01]  /*165f0*/  IMAD.MOV.U32 R5, RZ, RZ, RZ ;  /* 0x000000ffff057224 */ /* 0x000fe200078e00ff */
[----:B-1----:R-:W-:-:S05]  /*16600*/  LOP3.LUT R3, R3, 0x1f, RZ, 0xc0, !PT ;  /* 0x0000001f03037812 */ /* 0x002fca00078ec0ff */
[----:B------:R-:W-:-:S05]  /*16610*/  IMAD.IADD R7, R19, 0x1, R3 ;  /* 0x0000000113077824 */ /* 0x000fca00078e0203 */
[----:B------:R-:W-:-:S13]  /*16620*/  ISETP.GE.OR P6, PT, R7, R2, !P0 ;  /* 0x000000020700720c */ /* 0x000fda00047c6670 */
[----:B------:R-:W-:Y:S05]  /*16630*/  @P6 BRA `(.L_x_2543) ;  /* 0x00000000000c6947 */ /* 0x000fea0003800000 */
[----:B------:R-:W1:Y:S02]  /*16640*/  LDC.64 R2, c[0x0][0xc80] ;  /* 0x00032000ff027b82 */ /* 0x000e640000000a00 */
[----:B-1----:R-:W-:-:S05]  /*16650*/  IMAD.WIDE R2, R7, 0x4, R2 ;  /* 0x0000000407027825 */ /* 0x002fca00078e0202 */
[----:B------:R1:W5:Y:S02]  /*16660*/  LDG.E R5, desc[UR38][R2.64] ;  /* 0x0000002602057981 */ /* 0x000364000c1e1900 */
.L_x_2543:
[----:B------:R-:W-:Y:S05]  /*16670*/  BSYNC B0 ;  /* 0x0000000000007941 */ /* 0x000fea0003800000 */
.L_x_2542:
[----:B------:R-:W-:-:S03]  /*16680*/  UMOV UR4, 0xffffffff ;  /* 0xffffffff00047882 */ /* 0x000fc60000000000 */
[----:B------:R-:W-:Y:S05]  /*16690*/  BRA.DIV UR4, `(.L_x_2544) ;  /* 0x0000003e04647947 */ /* 0x000fea000b800000 */
[----:B-----5:R-:W2:Y:S02]  /*166a0*/  SHFL.UP PT, R14, R5, 0x1, RZ ;  /* 0x04200000050e7989 */ /* 0x020ea400000e00ff */
        /* <DEDUP_REMOVED lines=13> */
[----:B0-----:R-:W-:-:S05]  /*16780*/  IMAD.IADD R6, R4, 0x1, R7 ;  /* 0x0000000104067824 */ /* 0x001fca00078e0207 */
[----:B------:R0:W1:Y:S02]  /*16790*/  SHFL.IDX PT, R14, R6, 0x1f, 0x1f ;  /* 0x03e01f00060e7f89 */ /* 0x00006400000e0000 */
.L_x_2655:
[----:B------:R-:W-:Y:S02]  /*167a0*/  ULDC UR4, c[0x0][0xc38] ;  /* 0x00030e0000047ab9 */ /* 0x000fe40000000800 */
[----:B------:R-:W-:-:S04]  /*167b0*/  IMAD.U32 R7, RZ, RZ, UR4 ;  /* 0x00000004ff077e24 */ /* 0x000fc8000f8e00ff */
[----:B-1----:R-:W-:-:S04]  /*167c0*/  IMAD R14, R14, R7, RZ ;  /* 0x000000070e0e7224 */ /* 0x002fc800078e02ff */
[----:B------:R-:W-:-:S05]  /*167d0*/  IMAD.IADD R9, R14, 0x1, R9 ;  /* 0x000000010e097824 */ /* 0x000fca00078e0209 */
[----:B------:R-:W-:-:S13]  /*167e0*/  ISETP.GT.AND P6, PT, R9, R0, PT ;  /* 0x000000000900720c */ /* 0x000fda0003fc4270 */
[----:B------:R-:W-:Y:S05]  /*167f0*/  @!P6 BRA `(.L_x_2545) ;  /* 0xfffffffc0064e947 */ /* 0x000fea000383ffff */
.L_x_2540:
        /* <DEDUP_REMOVED lines=8> */
.L_x_2659:
[----:B------:R-:W-:Y:S01]  /*16880*/  ISETP.NE.AND P0, PT, R2, RZ, PT ;  /* 0x000000ff0200720c */ /* 0x000fe20003f05270 */
[----:B------:R-:W-:-:S12]  /*16890*/  IMAD.MOV.U32 R14, RZ, RZ, RZ ;  /* 0x000000ffff0e7224 */ /* 0x000fd800078e00ff */
[----:B------:R-:W-:Y:S05]  /*168a0*/  @!P0 BRA `(.L_x_2547) ;  /* 0x0000000000108947 */ /* 0x000fea0003800000 */
[----:B------:R-:W-:Y:S01]  /*168b0*/  UMOV UR4, 0xffffffff ;  /* 0xffffffff00047882 */ /* 0x000fe20000000000 */
[----:B------:R-:W-:Y:S02]  /*168c0*/  IADD3 R12, R4, -0x1, RZ ;  /* 0xffffffff040c7810 */ /* 0x000fe40007ffe0ff */
[----:B------:R-:W-:Y:S05]  /*168d0*/  BRA.DIV UR4, `(.L_x_2548) ;  /* 0x0000003e04d87947 */ /* 0x000fea000b800000 */
[----:B------:R3:W4:Y:S02]  /*168e0*/  SHFL.IDX PT, R14, R6, R12, 0x1f ;  /* 0x00001f0c060e7589 */ /* 0x00072400000e0000 */
.L_x_2547:
[----:B------:R-:W5:Y:S01]  /*168f0*/  LDC.64 R2, c[0x0][0xc90] ;  /* 0x00032400ff027b82 */ /* 0x000f620000000a00 */
[----:B------:R-:W-:-:S04]  /*16900*/  IMAD.IADD R19, R4, 0x1, R19 ;  /* 0x0000000104137824 */ /* 0x000fc800078e0213 */
[----:B-----5:R-:W-:-:S05]  /*16910*/  IMAD.WIDE R2, R19, 0x4, R2 ;  /* 0x0000000413027825 */ /* 0x020fca00078e0202 */
[----:B0--3--:R0:W1:Y:S01]  /*16920*/  LDG.E R6, desc[UR38][R2.64] ;  /* 0x0000002602067981 */ /* 0x009062000c1e1900 */
[----:B----4-:R-:W-:Y:S02]  /*16930*/  IMAD R16, R14, R7, R16 ;  /* 0x000000070e107224 */ /* 0x010fe400078e0210 */
[----:B0-----:R-:W-:Y:S02]  /*16940*/  IMAD.MOV.U32 R2, RZ, RZ, RZ ;  /* 0x000000ffff027224 */ /* 0x001fe400078e00ff */
[----:B-12---:R-:W-:-:S05]  /*16950*/  IMAD R4, R5, R6, RZ ;  /* 0x0000000605047224 */ /* 0x006fca00078e02ff */
        /* <DEDUP_REMOVED lines=24> */
[----:B------:R-:W-:Y:S01]  /*16ae0*/  IMAD R0, R6, R2, RZ ;  /* 0x0000000206007224 */ /* 0x000fe200078e02ff */
[----:B------:R-:W-:-:S03]  /*16af0*/  IADD3 R2, -R2, RZ, RZ ;  /* 0x000000ff02027210 */ /* 0x000fc60007ffe1ff */
        /* <DEDUP_REMOVED lines=33> */
.L_x_2541:
[----:B------:R-:W-:Y:S01]  /*16d10*/  UMOV UR4, URZ ;  /* 0x0000003f00047c82 */ /* 0x000fe20008000000 */
[----:B------:R-:W-:Y:S01]  /*16d20*/  UMOV UR5, URZ ;  /* 0x0000003f00057c82 */ /* 0x000fe20008000000 */
[----:B------:R-:W-:Y:S01]  /*16d30*/  ULDC UR6, c[0x0][0xc3c] ;  /* 0x00030f0000067ab9 */ /* 0x000fe20000000800 */
[----:B------:R-:W-:Y:S01]  /*16d40*/  IMAD.MOV.U32 R16, RZ, RZ, R0 ;  /* 0x000000ffff107224 */ /* 0x000fe200078e0000 */
[----:B------:R-:W-:Y:S01]  /*16d50*/  MOV R18, UR5 ;  /* 0x0000000500127c02 */ /* 0x000fe20008000f00 */
[----:B------:R-:W-:Y:S02]  /*16d60*/  IMAD.U32 R17, RZ, RZ, UR4 ;  /* 0x00000004ff117e24 */ /* 0x000fe4000f8e00ff */
[----:B------:R-:W-:-:S07]  /*16d70*/  IMAD.U32 R19, RZ, RZ, UR6 ;  /* 0x00000006ff137e24 */ /* 0x000fce000f8e00ff */
.L_x_2549:
[----:B------:R-:W1:Y:S01]  /*16d80*/  S2R R0, SR_TID.X ;  /* 0x0000000000007919 */ /* 0x000e620000002100 */
        /* <DEDUP_REMOVED lines=9> */
.L_x_2538:
[----:B------:R-:W-:Y:S02]  /*16e20*/  ULDC UR4, c[0x0][0xc3c] ;  /* 0x00030f0000047ab9 */ /* 0x000fe40000000800 */
[----:B-1----:R-:W-:-:S13]  /*16e30*/  ISETP.GE.AND P0, PT, R19, UR4, PT ;  /* 0x0000000413007c0c */ /* 0x002fda000bf06270 */
[----:B------:R-:W-:Y:S05]  /*16e40*/  @!P0 BRA `(.L_x_2550) ;  /* 0xffffffb400808947 */ /* 0x000fea000383ffff */
[----:B------:R-:W-:Y:S05]  /*16e50*/  BSYNC B8 ;  /* 0x0000000000087941 */ /* 0x000fea0003800000 */
.L_x_2485:
[----:B-1----:R-:W3:Y:S01]  /*16e60*/  LDL.LU R0, [R1+0x28] ;  /* 0x0000280001007983 */ /* 0x002ee20000300800 */
[----:B------:R-:W-:Y:S01]  /*16e70*/  BSSY B0, `(.L_x_2551) ;  /* 0x000000b000007945 */ /* 0x000fe20003800000 */
[----:B------:R-:W1:Y:S01]  /*16e80*/  S2R R5, SR_CgaCtaId ;  /* 0x0000000000057919 */ /* 0x000e620000008800 */
[----:B---3--:R-:W-:-:S05]  /*16e90*/  VIADD R0, R0, 0x1 ;  /* 0x0000000100007836 */ /* 0x008fca0000000000 */
        /* <DEDUP_REMOVED lines=8> */
.L_x_2662:
[----:B------:R-:W-:Y:S05]  /*16f20*/  BSYNC B0 ;  /* 0x0000000000007941 */ /* 0x000fea0003800000 */
.L_x_2551:
[----:B------:R-:W-:-:S03]  /*16f30*/  UMOV UR4, 0xffffffff ;  /* 0xffffffff00047882 */ /* 0x000fc60000000000 */
[----:B------:R-:W-:Y:S05]  /*16f40*/  BRA.DIV UR4, `(.L_x_2553) ;  /* 0x0000003a04747947 */ /* 0x000fea000b800000 */
[----:B-1----:R-:W1:Y:S02]  /*16f50*/  S2R R0, SR_TID.X ;  /* 0x0000000000007919 */ /* 0x002e640000002100 */
[----:B-1----:R-:W-:-:S04]  /*16f60*/  SHF.R.U32.HI R0, RZ, 0x5, R0 ;  /* 0x00000005ff007819 */ /* 0x002fc80000011600 */
[----:B------:R-:W-:-:S05]  /*16f70*/  LOP3.LUT R0, R0, 0x3, RZ, 0xc0, !PT ;  /* 0x0000000300007812 */ /* 0x000fca00078ec0ff */
[----:B------:R1:W3:Y:S02]  /*16f80*/  SHFL.IDX PT, R14, R0, RZ, 0x1f ;  /* 0x00001fff000e7589 */ /* 0x0002e400000e0000 */
.L_x_2665:
[----:B---3--:R-:W-:Y:S01]  /*16f90*/  ISETP.NE.AND P0, PT, R14, RZ, PT ;  /* 0x000000ff0e00720c */ /* 0x008fe20003f05270 */
[----:B------:R-:W-:-:S12]  /*16fa0*/  BSSY B0, `(.L_x_2554) ;  /* 0x0000026000007945 */ /* 0x000fd80003800000 */
[----:B------:R-:W-:Y:S05]  /*16fb0*/  @P0 BRA `(.L_x_2555) ;  /* 0x0000000000900947 */ /* 0x000fea0003800000 */
[----:B------:R-:W-:-:S03]  /*16fc0*/  UMOV UR4, 0xffffffff ;  /* 0xffffffff00047882 */ /* 0x000fc60000000000 */
[----:B------:R-:W-:Y:S05]  /*16fd0*/  BRA.DIV UR4, `(.L_x_2556) ;  /* 0x0000003a04847947 */ /* 0x000fea000b800000 */
[----:B------:R-:W-:-:S13]  /*16fe0*/  ELECT P6, URZ, PT ;  /* 0x00000000003f782f */ /* 0x000fda00038c0000 */
.L_x_2668:
[----:B------:R-:W-:Y:S05]  /*16ff0*/  @!P6 BRA `(.L_x_2555) ;  /* 0x000000000080e947 */ /* 0x000fea0003800000 */
[----:B-1----:R-:W3:Y:S02]  /*17000*/  LDL R0, [R1+0x2c] ;  /* 0x00002c0001007983 */ /* 0x002ee40000100800 */
[----:B---3--:R-:W-:-:S13]  /*17010*/  R2UR UR4, R0 ;  /* 0x00000000000472ca */ /* 0x008fda00000e0000 */
[----:B------:R-:W-:-:S06]  /*17020*/  ULOP3.LUT UR4, UR4, 0x2, URZ, 0xfc, !UPT ;  /* 0x0000000204047892 */ /* 0x000fcc000f8efc3f */
[----:B------:R-:W-:-:S05]  /*17030*/  IMAD.U32 R0, RZ, RZ, UR4 ;  /* 0x00000004ff007e24 */ /* 0x000fca000f8e00ff */
[----:B------:R-:W-:-:S13]  /*17040*/  ISETP.NE.AND P0, PT, R0, 0x3, PT ;  /* 0x000000030000780c */ /* 0x000fda0003f05270 */
[----:B------:R-:W-:Y:S05]  /*17050*/  @!P0 BRA `(.L_x_2557) ;  /* 0x0000000000048947 */ /* 0x000fea0003800000 */
[----:B------:R-:W-:Y:S01]  /*17060*/  BPT.TRAP 0x1 ;  /* 0x000000040000795c */ /* 0x000fe20000300000 */
.L_x_2557:
[C---:B------:R-:W-:Y:S01]  /*17070*/  IMAD R5, R27.reuse, 0x8, R4 ;  /* 0x000000081b057824 */ /* 0x040fe200078e0204 */
[----:B------:R-:W-:Y:S01]  /*17080*/  SHF.L.U32 R0, R28, 0x1f, RZ ;  /* 0x0000001f1c007819 */ /* 0x000fe200000006ff */
[----:B------:R-:W-:-:S03]  /*17090*/  VIADD R27, R27, 0x1 ;  /* 0x000000011b1b7836 */ /* 0x000fc60000000000 */
[----:B------:R-:W1:Y:S02]  /*170a0*/  SYNCS.PHASECHK.TRANS64.TRYWAIT P1, [R5+URZ+0x38840], R0 ;  /* 0x03884000050075a7 */ /* 0x000e64000802017f */
[----:B------:R-:W-:-:S04]  /*170b0*/  ISETP.NE.AND P2, PT, R27, 0x2, PT ;  /* 0x000000021b00780c */ /* 0x000fc80003f45270 */
[----:B------:R-:W-:Y:S01]  /*170c0*/  SEL R3, RZ, 0x1, P2 ;  /* 0x00000001ff037807 */ /* 0x000fe20001000000 */
[----:B-1----:R-:W-:Y:S08]  /*170d0*/  @!P1 BRA `(.L_x_2558) ;  /* 0x0000003800649947 */ /* 0x002ff00003800000 */
.L_x_2669:
[----:B------:R-:W-:Y:S02]  /*170e0*/  SEL R27, R27, RZ, P2 ;  /* 0x000000ff1b1b7207 */ /* 0x000fe40001000000 */
[----:B------:R-:W-:Y:S01]  /*170f0*/  LOP3.LUT R2, R28, R3, RZ, 0x3c, !PT ;  /* 0x000000031c027212 */ /* 0x000fe200078e3cff */
[----:B------:R-:W-:Y:S06]  /*17100*/  @!P0 BRA `(.L_x_2559) ;  /* 0x0000000000048947 */ /* 0x000fec0003800000 */
[----:B------:R-:W-:Y:S01]  /*17110*/  BPT.TRAP 0x1 ;  /* 0x000000040000795c */ /* 0x000fe20000300000 */
.L_x_2559:
[----:B------:R-:W-:Y:S01]  /*17120*/  IMAD R27, R27, 0x8, R4 ;  /* 0x000000081b1b7824 */ /* 0x000fe200078e0204 */
[----:B------:R-:W-:-:S04]  /*17130*/  SHF.L.U32 R2, R2, 0x1f, RZ ;  /* 0x0000001f02027819 */ /* 0x000fc800000006ff */
[----:B------:R-:W3:Y:S02]  /*17140*/  SYNCS.PHASECHK.TRANS64.TRYWAIT P1, [R27+URZ+0x38840], R2 ;  /* 0x038840021b0075a7 */ /* 0x000ee4000802017f */
[----:B---3--:R-:W-:Y:S05]  /*17150*/  @!P1 BRA `(.L_x_2560) ;  /* 0x0000003800589947 */ /* 0x008fea0003800000 */
.L_x_2670:
[----:B------:R-:W-:Y:S05]  /*17160*/  @!P0 BRA `(.L_x_2561) ;  /* 0x0000000000048947 */ /* 0x000fea0003800000 */
[----:B------:R-:W-:Y:S01]  /*17170*/  BPT.TRAP 0x1 ;  /* 0x000000040000795c */ /* 0x000fe20000300000 */
.L_x_2561:
[----:B------:R-:W4:Y:S02]  /*17180*/  SYNCS.PHASECHK.TRANS64.TRYWAIT P1, [R5+URZ+0x38860], R0 ;  /* 0x03886000050075a7 */ /* 0x000f24000802017f */
[----:B----4-:R-:W-:Y:S05]  /*17190*/  @!P1 BRA `(.L_x_2562) ;  /* 0x00000038005c9947 */ /* 0x010fea0003800000 */
.L_x_2671:
[----:B------:R-:W-:Y:S05]  /*171a0*/  @!P0 BRA `(.L_x_2563) ;  /* 0x0000000000048947 */ /* 0x000fea0003800000 */
[----:B------:R-:W-:Y:S01]  /*171b0*/  BPT.TRAP 0x1 ;  /* 0x000000040000795c */ /* 0x000fe20000300000 */
.L_x_2563:
[----:B------:R0:W0:Y:S02]  /*171c0*/  SYNCS.PHASECHK.TRANS64.TRYWAIT P0, [R27+URZ+0x38860], R2 ;  /* 0x038860021b0075a7 */ /* 0x000024000800017f */
[----:B0-----:R-:W-:Y:S05]  /*171d0*/  @!P0 NANOSLEEP.SYNCS 0x989680 ;  /* 0x009896800000895d */ /* 0x001fea0003900000 */
[----:B------:R-:W0:Y:S02]  /*171e0*/  @!P0 SYNCS.PHASECHK.TRANS64 P0, [R27+URZ+0x38860], R2 ;  /* 0x038860021b0085a7 */ /* 0x000e24000800007f */
[----:B0-----:R-:W-:Y:S05]  /*171f0*/  @!P0 BRA `(.L_x_2563) ;  /* 0xfffffffc00f08947 */ /* 0x001fea000383ffff */
.L_x_2555:
[----:B------:R-:W-:Y:S05]  /*17200*/  BSYNC B0 ;  /* 0x0000000000007941 */ /* 0x000fea0003800000 */
.L_x_2554:
[----:B------:R-:W-:Y:S05]  /*17210*/  EXIT ;  /* 0x000000000000794d */ /* 0x000fea0003800000 */
.L_x_2421:
[----:B------:R-:W-:-:S13]  /*17220*/  R2UR UR4, R16 ;  /* 0x00000000100472ca */ /* 0x000fda00000e0000 */
[----:B0-----:R-:W-:-:S04]  /*17230*/  IMAD.U32 R3, RZ, RZ, UR4 ;  /* 0x00000004ff037e24 */ /* 0x001fc8000f8e00ff */
[----:B------:R0:W1:Y:S03]  /*17240*/  SYNCS.PHASECHK.TRANS64.TRYWAIT P1, [R3+URZ+0x38800], R0 ;  /* 0x03880000030075a7 */ /* 0x000066000802017f */
[----:B-1----:R-:W-:Y:S05]  /*17250*/  @!P1 NANOSLEEP.SYNCS 0x989680 ;  /* 0x009896800000995d */ /* 0x002fea0003900000 */
[----:B------:R-:W1:Y:S02]  /*17260*/  @!P1 SYNCS.PHASECHK.TRANS64 P1, [R3+URZ+0x38800], R0 ;  /* 0x03880000030095a7 */ /* 0x000e64000802007f */
[----:B-1----:R-:W-:Y:S05]  /*17270*/  @!P1 BRA `(.L_x_2421) ;  /* 0xfffffffc00e89947 */ /* 0x002fea000383ffff */
[----:B------:R-:W-:Y:S05]  /*17280*/  BRA `(.L_x_2564) ;  /* 0xfffffea800507947 */ /* 0x000fea000383ffff */
.L_x_2425:
[----:B-1----:R1:W2:Y:S02]  /*17290*/  SYNCS.PHASECHK.TRANS64.TRYWAIT P1, [R0+URZ+0x38830], R3 ;  /* 0x03883003000075a7 */ /* 0x0022a4000802017f */
[----:B--2---:R-:W-:Y:S05]  /*172a0*/  @!P1 NANOSLEEP.SYNCS 0x989680 ;  /* 0x009896800000995d */ /* 0x004fea0003900000 */
[----:B------:R-:W2:Y:S02]  /*172b0*/  @!P1 SYNCS.PHASECHK.TRANS64 P1, [R0+URZ+0x38830], R3 ;  /* 0x03883003000095a7 */ /* 0x000ea4000802007f */
[----:B--2---:R-:W-:Y:S05]  /*172c0*/  @!P1 BRA `(.L_x_2425) ;  /* 0xfffffffc00f09947 */ /* 0x004fea000383ffff */
[----:B------:R-:W-:Y:S05]  /*172d0*/  BRA `(.L_x_2424) ;  /* 0xfffffea800747947 */ /* 0x000fea000383ffff */
.L_x_2431:
[----:B-1----:R-:W-:-:S04]  /*172e0*/  IMAD.U32 R4, RZ, RZ, UR61 ;  /* 0x0000003dff047e24 */ /* 0x002fc8000f8e00ff */
[----:B------:R1:W2:Y:S03]  /*172f0*/  SYNCS.PHASECHK.TRANS64.TRYWAIT P1, [R4+URZ+0x38830], R3 ;  /* 0x03883003040075a7 */ /* 0x0002a6000802017f */
[----:B--2---:R-:W-:Y:S05]  /*17300*/  @!P1 NANOSLEEP.SYNCS 0x989680 ;  /* 0x009896800000995d */ /* 0x004fea0003900000 */
[----:B------:R-:W2:Y:S02]  /*17310*/  @!P1 SYNCS.PHASECHK.TRANS64 P1, [R4+URZ+0x38830], R3 ;  /* 0x03883003040095a7 */ /* 0x000ea4000802007f */
[----:B--2---:R-:W-:Y:S05]  /*17320*/  @!P1 BRA `(.L_x_2431) ;  /* 0xfffffffc00ec9947 */ /* 0x004fea000383ffff */
[----:B------:R-:W-:Y:S05]  /*17330*/  BRA `(.L_x_2430) ;  /* 0xfffffee400d47947 */ /* 0x000fea000383ffff */
.L_x_2435:
[----:B---3--:R-:W-:-:S04]  /*17340*/  IMAD.U32 R2, RZ, RZ, UR4 ;  /* 0x00000004ff027e24 */ /* 0x008fc8000f8e00ff */
[----:B------:R3:W4:Y:S03]  /*17350*/  SYNCS.PHASECHK.TRANS64.TRYWAIT P1, [R2+URZ+0x38850], R0 ;  /* 0x03885000020075a7 */ /* 0x000726000802017f */
[----:B----4-:R-:W-:Y:S05]  /*17360*/  @!P1 NANOSLEEP.SYNCS 0x989680 ;  /* 0x009896800000995d */ /* 0x010fea0003900000 */
[----:B------:R-:W4:Y:S02]  /*17370*/  @!P1 SYNCS.PHASECHK.TRANS64 P1, [R2+URZ+0x38850], R0 ;  /* 0x03885000020095a7 */ /* 0x000f24000802007f */
[----:B----4-:R-:W-:Y:S05]  /*17380*/  @!P1 BRA `(.L_x_2435) ;  /* 0xfffffffc00ec9947 */ /* 0x010fea000383ffff */
[----:B------:R-:W-:Y:S05]  /*17390*/  BRA `(.L_x_2434) ;  /* 0xffffff0c00287947 */ /* 0x000fea000383ffff */
.L_x_2443:
[----:B-1----:R-:W-:-:S04]  /*173a0*/  IMAD.U32 R4, RZ, RZ, UR4 ;  /* 0x00000004ff047e24 */ /* 0x002fc8000f8e00ff */
[----:B------:R1:W2:Y:S03]  /*173b0*/  SYNCS.PHASECHK.TRANS64.TRYWAIT P1, [R4+URZ+0x38830], R3 ;  /* 0x03883003040075a7 */ /* 0x0002a6000802017f */
[----:B--2---:R-:W-:Y:S05]  /*173c0*/  @!P1 NANOSLEEP.SYNCS 0x989680 ;  /* 0x009896800000995d */ /* 0x004fea0003900000 */
[----:B------:R-:W2:Y:S02]  /*173d0*/  @!P1 SYNCS.PHASECHK.TRANS64 P1, [R4+URZ+0x38830], R3 ;  /* 0x03883003040095a7 */ /* 0x000ea4000802007f */
[----:B--2---:R-:W-:Y:S05]  /*173e0*/  @!P1 BRA `(.L_x_2443) ;  /* 0xfffffffc00ec9947 */ /* 0x004fea000383ffff */
[----:B------:R-:W-:Y:S05]  /*173f0*/  BRA `(.L_x_2442) ;  /* 0xffffff24001c7947 */ /* 0x000fea000383ffff */
.L_x_2447:
[----:B---3--:R-:W-:-:S04]  /*17400*/  IMAD.U32 R2, RZ, RZ, UR4 ;  /* 0x00000004ff027e24 */ /* 0x008fc8000f8e00ff */
[----:B------:R3:W4:Y:S03]  /*17410*/  SYNCS.PHASECHK.TRANS64.TRYWAIT P1, [R2+URZ+0x38850], R0 ;  /* 0x03885000020075a7 */ /* 0x000726000802017f */
[----:B----4-:R-:W-:Y:S05]  /*17420*/  @!P1 NANOSLEEP.SYNCS 0x989680 ;  /* 0x009896800000995d */ /* 0x010fea0003900000 */
[----:B------:R-:W4:Y:S02]  /*17430*/  @!P1 SYNCS.PHASECHK.TRANS64 P1, [R2+URZ+0x38850], R0 ;  /* 0x03885000020095a7 */ /* 0x000f24000802007f */
[----:B----4-:R-:W-:Y:S05]  /*17440*/  @!P1 BRA `(.L_x_2447) ;  /* 0xfffffffc00ec9947 */ /* 0x010fea000383ffff */
[----:B------:R-:W-:Y:S05]  /*17450*/  BRA `(.L_x_2446) ;  /* 0xffffff4c00687947 */ /* 0x000fea000383ffff */
.L_x_2454:
[----:B-1----:R-:W-:-:S04]  /*17460*/  MOV R7, UR8 ;  /* 0x0000000800077c02 */ /* 0x002fc80008000f00 */
[----:B------:R1:W2:Y:S03]  /*17470*/  SYNCS.PHASECHK.TRANS64.TRYWAIT P1, [R7+URZ+0x38850], R0 ;  /* 0x03885000070075a7 */ /* 0x0002a6000802017f */
[----:B--2---:R-:W-:Y:S05]  /*17480*/  @!P1 NANOSLEEP.SYNCS 0x989680 ;  /* 0x009896800000995d */ /* 0x004fea0003900000 */
[----:B------:R-:W2:Y:S02]  /*17490*/  @!P1 SYNCS.PHASECHK.TRANS64 P1, [R7+URZ+0x38850], R0 ;  /* 0x03885000070095a7 */ /* 0x000ea4000802007f */
[----:B--2---:R-:W-:Y:S05]  /*174a0*/  @!P1 BRA `(.L_x_2454) ;  /* 0xfffffffc00ec9947 */ /* 0x004fea000383ffff */
[----:B------:R-:W-:Y:S05]  /*174b0*/  BRA `(.L_x_2453) ;  /* 0xffffff64007c7947 */ /* 0x000fea000383ffff */
.L_x_2497:
        /* <DEDUP_REMOVED lines=11> */
.L_x_2566:
[----:B------:R-:W-:Y:S05]  /*17570*/  BSYNC B0 ;  /* 0x0000000000007941 */ /* 0x000fea0003800000 */
.L_x_2565:
[----:B------:R-:W-:Y:S05]  /*17580*/  BRA `(.L_x_2567) ;  /* 0xffffffb800b47947 */ /* 0x000fea000383ffff */
.L_x_2500:
[----:B0-----:R0:W1:Y:S02]  /*17590*/  SYNCS.PHASECHK.TRANS64.TRYWAIT P0, [R5+URZ+0x38840], R2 ;  /* 0x03884002050075a7 */ /* 0x001064000800017f */
[----:B-1----:R-:W-:Y:S05]  /*175a0*/  @!P0 NANOSLEEP.SYNCS 0x989680 ;  /* 0x009896800000895d */ /* 0x002fea0003900000 */
[----:B------:R-:W1:Y:S02]  /*175b0*/  @!P0 SYNCS.PHASECHK.TRANS64 P0, [R5+URZ+0x38840], R2 ;  /* 0x03884002050085a7 */ /* 0x000e64000800007f */
[----:B-1----:R-:W-:Y:S05]  /*175c0*/  @!P0 BRA `(.L_x_2500) ;  /* 0xfffffffc00f08947 */ /* 0x002fea000383ffff */
[----:B------:R-:W-:Y:S05]  /*175d0*/  BRA `(.L_x_2568) ;  /* 0xffffffbc00b87947 */ /* 0x000fea000383ffff */
.L_x_2501:
        /* <DEDUP_REMOVED lines=8> */
.L_x_2570:
[----:B------:R-:W-:Y:S05]  /*17660*/  BSYNC B0 ;  /* 0x0000000000007941 */ /* 0x000fea0003800000 */
.L_x_2569:
[----:B------:R-:W-:Y:S01]  /*17670*/  IMAD.MOV.U32 R13, RZ, RZ, R0 ;  /* 0x000000ffff0d7224 */ /* 0x000fe200078e0000 */
[----:B------:R-:W-:Y:S01]  /*17680*/  MOV R15, 0xffffffff ;  /* 0xffffffff000f7802 */ /* 0x000fe20000000f00 */
[----:B------:R-:W-:Y:S01]  /*17690*/  IMAD.MOV.U32 R12, RZ, RZ, RZ ;  /* 0x000000ffff0c7224 */ /* 0x000fe200078e00ff */
[C---:B------:R-:W-:Y:S01]  /*176a0*/  LOP3.LUT P5, RZ, R23.reuse, 0x10, RZ, 0xc0, !PT ;  /* 0x0000001017ff7812 */ /* 0x040fe200078ac0ff */
[----:B------:R-:W-:Y:S01]  /*176b0*/  IMAD.MOV.U32 R11, RZ, RZ, 0x181f ;  /* 0x0000181fff0b7424 */ /* 0x000fe200078e00ff */
[C---:B------:R-:W-:Y:S01]  /*176c0*/  LOP3.LUT P4, RZ, R23.reuse, 0x8, RZ, 0xc0, !PT ;  /* 0x0000000817ff7812 */ /* 0x040fe2000788c0ff */
[----:B------:R-:W-:Y:S01]  /*176d0*/  IMAD.MOV.U32 R2, RZ, RZ, R14 ;  /* 0x000000ffff027224 */ /* 0x000fe200078e000e */
[----:B------:R-:W-:Y:S01]  /*176e0*/  LOP3.LUT P3, RZ, R23, 0x4, RZ, 0xc0, !PT ;  /* 0x0000000417ff7812 */ /* 0x000fe2000786c0ff */
[----:B------:R-:W-:-:S12]  /*176f0*/  @P0 IMAD R9, R7, 0x2, R22 ;  /* 0x0000000207090824 */ /* 0x000fd800078e0216 */
[----:B------:R-:W-:Y:S05]  /*17700*/  WARPSYNC.COLLECTIVE R15, `(.L_x_2571) ;  /* 0x000000000f087348 */ /* 0x000fea0003c00000 */
[----:B------:R0:W1:Y:S02]  /*17710*/  SHFL.IDX P6, R14, R13, R12, R11 ;  /* 0x0000000c0d0e7389 */ /* 0x00006400000c000b */
[----:B01----:R-:W-:Y:S01]  /*17720*/  ENDCOLLECTIVE ;  /* 0x000000000000791b */ /* 0x003fe20003800000 */
.L_x_2571:
[----:B------:R-:W-:Y:S01]  /*17730*/  LOP3.LUT P2, RZ, R23, 0x2, RZ, 0xc0, !PT ;  /* 0x0000000217ff7812 */ /* 0x000fe2000784c0ff */
[----:B------:R-:W-:Y:S02]  /*17740*/  IMAD.MOV.U32 R13, RZ, RZ, R6 ;  /* 0x000000ffff0d7224 */ /* 0x000fe400078e0006 */
[----:B------:R-:W-:Y:S02]  /*17750*/  IMAD.MOV.U32 R12, RZ, RZ, 0x1 ;  /* 0x00000001ff0c7424 */ /* 0x000fe400078e00ff */
[----:B------:R-:W-:-:S08]  /*17760*/  IMAD.MOV.U32 R3, RZ, RZ, R14 ;  /* 0x000000ffff037224 */ /* 0x000fd000078e000e */
[----:B------:R-:W-:Y:S05]  /*17770*/  WARPSYNC.COLLECTIVE R15, `(.L_x_2572) ;  /* 0x000000000f087348 */ /* 0x000fea0003c00000 */
[----:B------:R0:W1:Y:S02]  /*17780*/  SHFL.IDX P6, R14, R13, R12, R11 ;  /* 0x0000000c0d0e7389 */ /* 0x00006400000c000b */
[----:B01----:R-:W-:Y:S01]  /*17790*/  ENDCOLLECTIVE ;  /* 0x000000000000791b */ /* 0x003fe20003800000 */
.L_x_2572:
        /* <DEDUP_REMOVED lines=10> */
.L_x_2573:
        /* <DEDUP_REMOVED lines=14> */
.L_x_2574:
        /* <DEDUP_REMOVED lines=11> */
[----:B------:R0:W-:Y:S01]  /*179d0*/  @P0 LDGSTS.E.BYPASS.LTC128B.128 [R21+0x2c400], desc[UR38][R2.64+0x180], !P2 ;  /* 0x2c40018002150fae */ /* 0x0001e2000d101d66 */
[----:B------:R-:W-:-:S13]  /*179e0*/  ISETP.GE.AND P0, PT, R4, 0x21, PT ;  /* 0x000000210400780c */ /* 0x000fda0003f06270 */
[----:B0-----:R-:W-:Y:S05]  /*179f0*/  WARPSYNC.COLLECTIVE R15, `(.L_x_2575) ;  /* 0x000000000f087348 */ /* 0x001fea0003c00000 */
[----:B------:R1:W2:Y:S02]  /*17a00*/  SHFL.IDX P6, R14, R13, R12, R11 ;  /* 0x0000000c0d0e7389 */ /* 0x0002a400000c000b */
[----:B012---:R-:W-:Y:S01]  /*17a10*/  ENDCOLLECTIVE ;  /* 0x000000000000791b */ /* 0x007fe20003800000 */
.L_x_2575:
[----:B------:R-:W-:Y:S02]  /*17a20*/  @P0 IMAD R9, R7, 0x2, R22 ;  /* 0x0000000207090824 */ /* 0x000fe400078e0216 */
[----:B------:R-:W-:Y:S02]  /*17a30*/  IMAD.MOV.U32 R13, RZ, RZ, R6 ;  /* 0x000000ffff0d7224 */ /* 0x000fe400078e0006 */
[----:B------:R-:W-:Y:S02]  /*17a40*/  IMAD.MOV.U32 R12, RZ, RZ, 0x3 ;  /* 0x00000003ff0c7424 */ /* 0x000fe400078e00ff */
[----:B------:R-:W-:-:S07]  /*17a50*/  IMAD.MOV.U32 R2, RZ, RZ, R14 ;  /* 0x000000ffff027224 */ /* 0x000fce00078e000e */
[----:B------:R-:W-:Y:S05]  /*17a60*/  WARPSYNC.COLLECTIVE R15, `(.L_x_2576) ;  /* 0x000000000f087348 */ /* 0x000fea0003c00000 */
[----:B------:R0:W1:Y:S02]  /*17a70*/  SHFL.IDX P6, R14, R13, R12, R11 ;  /* 0x0000000c0d0e7389 */ /* 0x00006400000c000b */
[----:B01----:R-:W-:Y:S01]  /*17a80*/  ENDCOLLECTIVE ;  /* 0x000000000000791b */ /* 0x003fe20003800000 */
.L_x_2576:
        /* <DEDUP_REMOVED lines=15> */
.L_x_2577:
[----:B------:R-:W-:Y:S02]  /*17b80*/  @P0 IMAD R21, R7, 0x2, R22 ;  /* 0x0000000207150824 */ /* 0x000fe400078e0216 */
[----:B------:R-:W-:Y:S01]  /*17b90*/  IMAD.MOV.U32 R13, RZ, RZ, R6 ;  /* 0x000000ffff0d7224 */ /* 0x000fe200078e0006 */
[----:B------:R-:W-:Y:S01]  /*17ba0*/  MOV R12, 0x4 ;  /* 0x00000004000c7802 */ /* 0x000fe20000000f00 */
[----:B------:R-:W-:-:S07]  /*17bb0*/  IMAD.MOV.U32 R2, RZ, RZ, R14 ;  /* 0x000000ffff027224 */ /* 0x000fce00078e000e */
[----:B------:R-:W-:Y:S05]  /*17bc0*/  WARPSYNC.COLLECTIVE R15, `(.L_x_2578) ;  /* 0x000000000f087348 */ /* 0x000fea0003c00000 */
[----:B------:R0:W1:Y:S02]  /*17bd0*/  SHFL.IDX P6, R14, R13, R12, R11 ;  /* 0x0000000c0d0e7389 */ /* 0x00006400000c000b */
[----:B01----:R-:W-:Y:S01]  /*17be0*/  ENDCOLLECTIVE ;  /* 0x000000000000791b */ /* 0x003fe20003800000 */
.L_x_2578:
        /* <DEDUP_REMOVED lines=14> */
.L_x_2579:
[----:B------:R-:W-:Y:S01]  /*17cd0*/  IMAD.MOV.U32 R0, RZ, RZ, R14 ;  /* 0x000000ffff007224 */ /* 0x000fe200078e000e */
[----:B------:R-:W-:Y:S06]  /*17ce0*/  BRA `(.L_x_2580) ;  /* 0xffffffbc00287947 */ /* 0x000fec000383ffff */
.L_x_2508:
[----:B------:R-:W-:Y:S02]  /*17cf0*/  IMAD.MOV.U32 R13, RZ, RZ, R0 ;  /* 0x000000ffff0d7224 */ /* 0x000fe400078e0000 */
[----:B------:R-:W-:Y:S02]  /*17d00*/  IMAD.MOV.U32 R12, RZ, RZ, RZ ;  /* 0x000000ffff0c7224 */ /* 0x000fe400078e00ff */
[----:B------:R-:W-:Y:S02]  /*17d10*/  IMAD.MOV.U32 R11, RZ, RZ, 0x181f ;  /* 0x0000181fff0b7424 */ /* 0x000fe400078e00ff */
[----:B------:R-:W-:Y:S02]  /*17d20*/  IMAD.MOV.U32 R15, RZ, RZ, -0x1 ;  /* 0xffffffffff0f7424 */ /* 0x000fe400078e00ff */
[----:B-----5:R-:W-:Y:S02]  /*17d30*/  IMAD R5, R9, R5, RZ ;  /* 0x0000000509057224 */ /* 0x020fe400078e02ff */
[----:B------:R-:W-:-:S07]  /*17d40*/  IMAD R17, R17, 0x80, R8 ;  /* 0x0000008011117824 */ /* 0x000fce00078e0208 */
[----:B------:R-:W-:Y:S05]  /*17d50*/  WARPSYNC.COLLECTIVE R15, `(.L_x_2581) ;  /* 0x000000000f087348 */ /* 0x000fea0003c00000 */
[----:B------:R0:W1:Y:S02]  /*17d60*/  SHFL.IDX P6, R14, R13, R12, R11 ;  /* 0x0000000c0d0e7389 */ /* 0x00006400000c000b */
[----:B01----:R-:W-:Y:S01]  /*17d70*/  ENDCOLLECTIVE ;  /* 0x000000000000791b */ /* 0x003fe20003800000 */
.L_x_2581:
[C---:B------:R-:W-:Y:S02]  /*17d80*/  ISETP.GE.AND P0, PT, R17.reuse, R5, PT ;  /* 0x000000051100720c */ /* 0x040fe40003f06270 */
[----:B------:R-:W-:Y:S01]  /*17d90*/  IADD3 R6, R17, 0x10, RZ ;  /* 0x0000001011067810 */ /* 0x000fe20007ffe0ff */
[----:B------:R-:W-:Y:S02]  /*17da0*/  IMAD.MOV.U32 R13, RZ, RZ, R4 ;  /* 0x000000ffff0d7224 */ /* 0x000fe400078e0004 */
[----:B------:R-:W-:-:S08]  /*17db0*/  IMAD.MOV.U32 R2, RZ, RZ, R14 ;  /* 0x000000ffff027224 */ /* 0x000fd000078e000e */
[----:B------:R-:W-:Y:S05]  /*17dc0*/  WARPSYNC.COLLECTIVE R15, `(.L_x_2582) ;  /* 0x000000000f087348 */ /* 0x000fea0003c00000 */
[----:B------:R0:W1:Y:S02]  /*17dd0*/  SHFL.IDX P6, R14, R13, R12, R11 ;  /* 0x0000000c0d0e7389 */ /* 0x00006400000c000b */
[----:B01----:R-:W-:Y:S01]  /*17de0*/  ENDCOLLECTIVE ;  /* 0x000000000000791b */ /* 0x003fe20003800000 */
.L_x_2582:
        /* <DEDUP_REMOVED lines=8> */
.L_x_2583:
[----:B------:R-:W-:Y:S01]  /*17e70*/  @!PT LDS RZ, [RZ] ;  /* 0x00000000fffff984 */ /* 0x000fe20000000800 */
[----:B------:R-:W-:Y:S01]  /*17e80*/  @!PT LDS RZ, [RZ] ;  /* 0x00000000fffff984 */ /* 0x000fe20000000800 */
[----:B------:R-:W-:Y:S01]  /*17e90*/  @!PT LDS RZ, [RZ] ;  /* 0x00000000fffff984 */ /* 0x000fe20000000800 */
[----:B------:R-:W-:Y:S04]  /*17ea0*/  @!P0 LDGSTS.E.BYPASS.LTC128B.128 [R34+0x14400], desc[UR38][R2.64], !P4 ;  /* 0x1440000002228fae */ /* 0x000fe8000e101d66 */
[----:B------:R-:W-:Y:S04]  /*17eb0*/  @!P0 LDGSTS.E.BYPASS.LTC128B.128 [R34+0x18400], desc[UR38][R2.64+0x80], !P3 ;  /* 0x1840008002228fae */ /* 0x000fe8000d901d66 */
[----:B------:R-:W-:Y:S01]  /*17ec0*/  @!P0 LDGSTS.E.BYPASS.LTC128B.128 [R34+0x1c400], desc[UR38][R2.64+0x100], !P2 ;  /* 0x1c40010002228fae */ /* 0x000fe2000d101d66 */
[----:B------:R-:W-:-:S03]  /*17ed0*/  IMAD.MOV.U32 R13, RZ, RZ, R4 ;  /* 0x000000ffff0d7224 */ /* 0x000fc600078e0004 */
[----:B------:R0:W-:Y:S01]  /*17ee0*/  @!P0 LDGSTS.E.BYPASS.LTC128B.128 [R34+0x20400], desc[UR38][R2.64+0x180], !P1 ;  /* 0x2040018002228fae */ /* 0x0001e2000c901d66 */
[----:B------:R-:W-:Y:S01]  /*17ef0*/  ISETP.GE.AND P0, PT, R6, R5, PT ;  /* 0x000000050600720c */ /* 0x000fe20003f06270 */
[----:B------:R-:W-:Y:S02]  /*17f00*/  VIADD R6, R17, 0x20 ;  /* 0x0000002011067836 */ /* 0x000fe40000000000 */
[----:B0-----:R-:W-:-:S10]  /*17f10*/  IMAD.MOV.U32 R2, RZ, RZ, R14 ;  /* 0x000000ffff027224 */ /* 0x001fd400078e000e */
[----:B------:R-:W-:Y:S05]  /*17f20*/  WARPSYNC.COLLECTIVE R15, `(.L_x_2584) ;  /* 0x000000000f087348 */ /* 0x000fea0003c00000 */
[----:B------:R0:W1:Y:S02]  /*17f30*/  SHFL.IDX P6, R14, R13, R12, R11 ;  /* 0x0000000c0d0e7389 */ /* 0x00006400000c000b */
[----:B01----:R-:W-:Y:S01]  /*17f40*/  ENDCOLLECTIVE ;  /* 0x000000000000791b */ /* 0x003fe20003800000 */
.L_x_2584:
        /* <DEDUP_REMOVED lines=8> */
.L_x_2585:
[----:B------:R-:W-:-:S05]  /*17fd0*/  @!P0 IMAD.MOV.U32 R3, RZ, RZ, R7 ;  /* 0x000000ffff038224 */ /* 0x000fca00078e0007 */
        /* <DEDUP_REMOVED lines=9> */
[----:B------:R-:W-:Y:S02]  /*18070*/  VIADD R6, R17, 0x30 ;  /* 0x0000003011067836 */ /* 0x000fe40000000000 */
[----:B0-----:R-:W-:-:S10]  /*18080*/  IMAD.MOV.U32 R2, RZ, RZ, R14 ;  /* 0x000000ffff027224 */ /* 0x001fd400078e000e */
[----:B------:R-:W-:Y:S05]  /*18090*/  WARPSYNC.COLLECTIVE R15, `(.L_x_2586) ;  /* 0x000000000f087348 */ /* 0x000fea0003c00000 */
[----:B------:R0:W1:Y:S02]  /*180a0*/  SHFL.IDX P6, R14, R13, R12, R11 ;  /* 0x0000000c0d0e7389 */ /* 0x00006400000c000b */
[----:B01----:R-:W-:Y:S01]  /*180b0*/  ENDCOLLECTIVE ;  /* 0x000000000000791b */ /* 0x003fe20003800000 */
.L_x_2586:
        /* <DEDUP_REMOVED lines=8> */
.L_x_2587:
        /* <DEDUP_REMOVED lines=15> */
.L_x_2588:
        /* <DEDUP_REMOVED lines=8> */
.L_x_2589:
        /* <DEDUP_REMOVED lines=15> */
.L_x_2590:
        /* <DEDUP_REMOVED lines=8> */
.L_x_2591:
        /* <DEDUP_REMOVED lines=15> */
.L_x_2592:
        /* <DEDUP_REMOVED lines=8> */
.L_x_2593:
[----:B------:R-:W-:-:S05]  /*18590*/  @!P0 MOV R3, R7 ;  /* 0x0000000700038202 */ /* 0x000fca0000000f00 */
        /* <DEDUP_REMOVED lines=13> */
.L_x_2594:
        /* <DEDUP_REMOVED lines=8> */
.L_x_2595:
        /* <DEDUP_REMOVED lines=13> */
.L_x_2596:
[----:B------:R-:W-:Y:S05]  /*187c0*/  BRA `(.L_x_2597) ;  /* 0xffffffbc00bc7947 */ /* 0x000fea000383ffff */
.L_x_2513:
[----:B0-----:R0:W2:Y:S02]  /*187d0*/  SYNCS.PHASECHK.TRANS64.TRYWAIT P0, [R22+URZ+0x38820], R3 ;  /* 0x03882003160075a7 */ /* 0x0010a4000800017f */
[----:B--2---:R-:W-:Y:S05]  /*187e0*/  @!P0 NANOSLEEP.SYNCS 0x989680 ;  /* 0x009896800000895d */ /* 0x004fea0003900000 */
[----:B------:R-:W2:Y:S02]  /*187f0*/  @!P0 SYNCS.PHASECHK.TRANS64 P0, [R22+URZ+0x38820], R3 ;  /* 0x03882003160085a7 */ /* 0x000ea4000800007f */
[----:B--2---:R-:W-:Y:S05]  /*18800*/  @!P0 BRA `(.L_x_2513) ;  /* 0xfffffffc00f08947 */ /* 0x004fea000383ffff */
[----:B------:R-:W-:Y:S05]  /*18810*/  BRA `(.L_x_2598) ;  /* 0xffffffc000307947 */ /* 0x000fea000383ffff */
.L_x_2518:
[----:B0-----:R0:W1:Y:S02]  /*18820*/  SYNCS.PHASECHK.TRANS64.TRYWAIT P0, [R6+URZ+0x38840], R3 ;  /* 0x03884003060075a7 */ /* 0x001064000800017f */
[----:B-1----:R-:W-:Y:S05]  /*18830*/  @!P0 NANOSLEEP.SYNCS 0x989680 ;  /* 0x009896800000895d */ /* 0x002fea0003900000 */
[----:B------:R-:W1:Y:S02]  /*18840*/  @!P0 SYNCS.PHASECHK.TRANS64 P0, [R6+URZ+0x38840], R3 ;  /* 0x03884003060085a7 */ /* 0x000e64000800007f */
[----:B-1----:R-:W-:Y:S05]  /*18850*/  @!P0 BRA `(.L_x_2518) ;  /* 0xfffffffc00f08947 */ /* 0x002fea000383ffff */
[----:B------:R-:W-:Y:S05]  /*18860*/  BRA `(.L_x_2599) ;  /* 0xffffffc400187947 */ /* 0x000fea000383ffff */
.L_x_2519:
        /* <DEDUP_REMOVED lines=8> */
.L_x_2601:
[----:B------:R-:W-:Y:S05]  /*188f0*/  BSYNC B1 ;  /* 0x0000000000017941 */ /* 0x000fea0003800000 */
.L_x_2600:
        /* <DEDUP_REMOVED lines=12> */
.L_x_2602:
[----:B------:R-:W-:Y:S01]  /*189c0*/  LOP3.LUT R23, R23, 0xfffff7ff, RZ, 0xc0, !PT ;  /* 0xfffff7ff17177812 */ /* 0x000fe200078ec0ff */
[----:B------:R-:W-:-:S03]  /*189d0*/  IMAD R9, R9, 0x2, R22 ;  /* 0x0000000209097824 */ /* 0x000fc600078e0216 */
[----:B------:R-:W-:-:S04]  /*189e0*/  @P2 LOP3.LUT R23, R23, 0x800, RZ, 0xfc, !PT ;  /* 0x0000080017172812 */ /* 0x000fc800078efcff */
[C---:B------:R-:W-:Y:S02]  /*189f0*/  LOP3.LUT P2, RZ, R23.reuse, 0x8, RZ, 0xc0, !PT ;  /* 0x0000000817ff7812 */ /* 0x040fe4000784c0ff */
[----:B------:R-:W-:Y:S02]  /*18a00*/  LOP3.LUT R23, R23, 0xfffffbff, RZ, 0xc0, !PT ;  /* 0xfffffbff17177812 */ /* 0x000fe400078ec0ff */
[----:B------:R-:W-:Y:S01]  /*18a10*/  MOV R13, R10 ;  /* 0x0000000a000d7202 */ /* 0x000fe20000000f00 */
[----:B------:R-:W-:Y:S01]  /*18a20*/  IMAD.MOV.U32 R12, RZ, RZ, 0x1 ;  /* 0x00000001ff0c7424 */ /* 0x000fe200078e00ff */
[----:B------:R-:W-:-:S04]  /*18a30*/  @P1 LOP3.LUT R23, R23, 0x400, RZ, 0xfc, !PT ;  /* 0x0000040017171812 */ /* 0x000fc800078efcff */
[----:B------:R-:W-:Y:S01]  /*18a40*/  LOP3.LUT P1, RZ, R23, 0x4, RZ, 0xc0, !PT ;  /* 0x0000000417ff7812 */ /* 0x000fe2000782c0ff */
[----:B------:R-:W-:-:S12]  /*18a50*/  IMAD.MOV.U32 R2, RZ, RZ, R14 ;  /* 0x000000ffff027224 */ /* 0x000fd800078e000e */
[----:B------:R-:W-:Y:S05]  /*18a60*/  WARPSYNC.COLLECTIVE R15, `(.L_x_2603) ;  /* 0x000000000f087348 */ /* 0x000fea0003c00000 */
[----:B------:R0:W1:Y:S02]  /*18a70*/  SHFL.IDX P6, R14, R13, R12, R11 ;  /* 0x0000000c0d0e7389 */ /* 0x00006400000c000b */
[----:B01----:R-:W-:Y:S01]  /*18a80*/  ENDCOLLECTIVE ;  /* 0x000000000000791b */ /* 0x003fe20003800000 */
.L_x_2603:
        /* <DEDUP_REMOVED lines=14> */
.L_x_2604:
[----:B------:R-:W-:Y:S02]  /*18b70*/  IMAD.MOV.U32 R13, RZ, RZ, R10 ;  /* 0x000000ffff0d7224 */ /* 0x000fe400078e000a */
[----:B------:R-:W-:Y:S02]  /*18b80*/  IMAD.MOV.U32 R12, RZ, RZ, 0x2 ;  /* 0x00000002ff0c7424 */ /* 0x000fe400078e00ff */
[----:B------:R-:W-:-:S07]  /*18b90*/  IMAD.MOV.U32 R2, RZ, RZ, R14 ;  /* 0x000000ffff027224 */ /* 0x000fce00078e000e */
[----:B------:R-:W-:Y:S05]  /*18ba0*/  WARPSYNC.COLLECTIVE R15, `(.L_x_2605) ;  /* 0x000000000f087348 */ /* 0x000fea0003c00000 */
[----:B------:R0:W1:Y:S02]  /*18bb0*/  SHFL.IDX P6, R14, R13, R12, R11 ;  /* 0x0000000c0d0e7389 */ /* 0x00006400000c000b */
[----:B01----:R-:W-:Y:S01]  /*18bc0*/  ENDCOLLECTIVE ;  /* 0x000000000000791b */ /* 0x003fe20003800000 */
.L_x_2605:
        /* <DEDUP_REMOVED lines=14> */
.L_x_2606:
[----:B------:R-:W-:Y:S01]  /*18cb0*/  IMAD.MOV.U32 R13, RZ, RZ, R10 ;  /* 0x000000ffff0d7224 */ /* 0x000fe200078e000a */
[----:B------:R-:W-:Y:S01]  /*18cc0*/  MOV R12, 0x3 ;  /* 0x00000003000c7802 */ /* 0x000fe20000000f00 */
[----:B------:R-:W-:-:S07]  /*18cd0*/  IMAD.MOV.U32 R2, RZ, RZ, R14 ;  /* 0x000000ffff027224 */ /* 0x000fce00078e000e */
[----:B------:R-:W-:Y:S05]  /*18ce0*/  WARPSYNC.COLLECTIVE R15, `(.L_x_2607) ;  /* 0x000000000f087348 */ /* 0x000fea0003c00000 */
[----:B------:R0:W1:Y:S02]  /*18cf0*/  SHFL.IDX P6, R14, R13, R12, R11 ;  /* 0x0000000c0d0e7389 */ /* 0x00006400000c000b */
[----:B01----:R-:W-:Y:S01]  /*18d00*/  ENDCOLLECTIVE ;  /* 0x000000000000791b */ /* 0x003fe20003800000 */
.L_x_2607:
        /* <DEDUP_REMOVED lines=14> */
.L_x_2608:
[----:B------:R-:W-:Y:S02]  /*18df0*/  IMAD.MOV.U32 R13, RZ, RZ, R10 ;  /* 0x000000ffff0d7224 */ /* 0x000fe400078e000a */
[----:B------:R-:W-:Y:S02]  /*18e00*/  IMAD.MOV.U32 R12, RZ, RZ, 0x4 ;  /* 0x00000004ff0c7424 */ /* 0x000fe400078e00ff */
[----:B------:R-:W-:-:S07]  /*18e10*/  IMAD.MOV.U32 R2, RZ, RZ, R14 ;  /* 0x000000ffff027224 */ /* 0x000fce00078e000e */
[----:B------:R-:W-:Y:S05]  /*18e20*/  WARPSYNC.COLLECTIVE R15, `(.L_x_2609) ;  /* 0x000000000f087348 */ /* 0x000fea0003c00000 */
[----:B------:R0:W1:Y:S02]  /*18e30*/  SHFL.IDX P6, R14, R13, R12, R11 ;  /* 0x0000000c0d0e7389 */ /* 0x00006400000c000b */
[----:B01----:R-:W-:Y:S01]  /*18e40*/  ENDCOLLECTIVE ;  /* 0x000000000000791b */ /* 0x003fe20003800000 */
.L_x_2609:
        /* <DEDUP_REMOVED lines=17> */
.L_x_2610:
[----:B------:R-:W-:Y:S01]  /*18f60*/  IMAD.MOV.U32 R2, RZ, RZ, R14 ;  /* 0x000000ffff027224 */ /* 0x000fe200078e000e */
[----:B------:R-:W-:Y:S06]  /*18f70*/  BRA `(.L_x_2611) ;  /* 0xffffffc0006c7947 */ /* 0x000fec000383ffff */
.L_x_2524:
[----:B-1----:R1:W2:Y:S02]  /*18f80*/  SYNCS.PHASECHK.TRANS64.TRYWAIT P0, [R6+URZ+0x38860], R2 ;  /* 0x03886002060075a7 */ /* 0x0022a4000800017f */
[----:B--2---:R-:W-:Y:S05]  /*18f90*/  @!P0 NANOSLEEP.SYNCS 0x989680 ;  /* 0x009896800000895d */ /* 0x004fea0003900000 */
[----:B------:R-:W2:Y:S02]  /*18fa0*/  @!P0 SYNCS.PHASECHK.TRANS64 P0, [R6+URZ+0x38860], R2 ;  /* 0x03886002060085a7 */ /* 0x000ea4000800007f */
[----:B--2---:R-:W-:Y:S05]  /*18fb0*/  @!P0 BRA `(.L_x_2524) ;  /* 0xfffffffc00f08947 */ /* 0x004fea000383ffff */
[----:B------:R-:W-:Y:S05]  /*18fc0*/  BRA `(.L_x_2612) ;  /* 0xffffffc000e47947 */ /* 0x000fea000383ffff */
.L_x_2525:
[----:B------:R-:W-:Y:S01]  /*18fd0*/  BSSY B1, `(.L_x_2613) ;  /* 0x0000008000017945 */ /* 0x000fe20003800000 */
[----:B------:R-:W-:Y:S01]  /*18fe0*/  IMAD.MOV.U32 R13, RZ, RZ, R25 ;  /* 0x000000ffff0d7224 */ /* 0x000fe200078e0019 */
[----:B------:R-:W-:Y:S01]  /*18ff0*/  MOV R15, 0xffffffff ;  /* 0xffffffff000f7802 */ /* 0x000fe20000000f00 */
[----:B------:R-:W-:Y:S02]  /*19000*/  IMAD.MOV.U32 R12, RZ, RZ, RZ ;  /* 0x000000ffff0c7224 */ /* 0x000fe400078e00ff */
[----:B------:R-:W-:-:S07]  /*19010*/  IMAD.MOV.U32 R11, RZ, RZ, 0x181f ;  /* 0x0000181fff0b7424 */ /* 0x000fce00078e00ff */
[----:B-1----:R-:W-:Y:S05]  /*19020*/  WARPSYNC.COLLECTIVE R15, `(.L_x_2614) ;  /* 0x000000000f087348 */ /* 0x002fea0003c00000 */
[----:B------:R0:W2:Y:S02]  /*19030*/  SHFL.IDX P6, R14, R13, R12, R11 ;  /* 0x0000000c0d0e7389 */ /* 0x0000a400000c000b */
[----:B012---:R-:W-:Y:S01]  /*19040*/  ENDCOLLECTIVE ;  /* 0x000000000000791b */ /* 0x007fe20003800000 */
.L_x_2614:
[----:B------:R-:W-:Y:S05]  /*19050*/  BSYNC B1 ;  /* 0x0000000000017941 */ /* 0x000fea0003800000 */
.L_x_2613:
        /* <DEDUP_REMOVED lines=9> */
.L_x_2615:
[----:B------:R-:W-:Y:S02]  /*190f0*/  IMAD.MOV.U32 R13, RZ, RZ, R25 ;  /* 0x000000ffff0d7224 */ /* 0x000fe400078e0019 */
[----:B------:R-:W-:Y:S02]  /*19100*/  IMAD.MOV.U32 R12, RZ, RZ, 0x1 ;  /* 0x00000001ff0c7424 */ /* 0x000fe400078e00ff */
[----:B------:R-:W-:-:S07]  /*19110*/  IMAD.MOV.U32 R2, RZ, RZ, R14 ;  /* 0x000000ffff027224 */ /* 0x000fce00078e000e */
[----:B------:R-:W-:Y:S05]  /*19120*/  WARPSYNC.COLLECTIVE R15, `(.L_x_2616) ;  /* 0x000000000f087348 */ /* 0x000fea0003c00000 */
[----:B------:R0:W1:Y:S02]  /*19130*/  SHFL.IDX P6, R14, R13, R12, R11 ;  /* 0x0000000c0d0e7389 */ /* 0x00006400000c000b */
[----:B01----:R-:W-:Y:S01]  /*19140*/  ENDCOLLECTIVE ;  /* 0x000000000000791b */ /* 0x003fe20003800000 */
.L_x_2616:
        /* <DEDUP_REMOVED lines=18> */
.L_x_2617:
[----:B------:R-:W-:Y:S02]  /*19270*/  IMAD.MOV.U32 R13, RZ, RZ, R25 ;  /* 0x000000ffff0d7224 */ /* 0x000fe400078e0019 */
[----:B------:R-:W-:Y:S01]  /*19280*/  IMAD.MOV.U32 R12, RZ, RZ, 0x2 ;  /* 0x00000002ff0c7424 */ /* 0x000fe200078e00ff */
[----:B------:R-:W-:-:S07]  /*19290*/  MOV R2, R14 ;  /* 0x0000000e00027202 */ /* 0x000fce0000000f00 */
[----:B------:R-:W-:Y:S05]  /*192a0*/  WARPSYNC.COLLECTIVE R15, `(.L_x_2618) ;  /* 0x000000000f087348 */ /* 0x000fea0003c00000 */
[----:B------:R0:W1:Y:S02]  /*192b0*/  SHFL.IDX P6, R14, R13, R12, R11 ;  /* 0x0000000c0d0e7389 */ /* 0x00006400000c000b */
[----:B01----:R-:W-:Y:S01]  /*192c0*/  ENDCOLLECTIVE ;  /* 0x000000000000791b */ /* 0x003fe20003800000 */
.L_x_2618:
        /* <DEDUP_REMOVED lines=18> */
.L_x_2619:
[----:B------:R-:W-:Y:S02]  /*193f0*/  IMAD.MOV.U32 R13, RZ, RZ, R25 ;  /* 0x000000ffff0d7224 */ /* 0x000fe400078e0019 */
[----:B------:R-:W-:Y:S02]  /*19400*/  IMAD.MOV.U32 R12, RZ, RZ, 0x3 ;  /* 0x00000003ff0c7424 */ /* 0x000fe400078e00ff */
[----:B------:R-:W-:-:S07]  /*19410*/  IMAD.MOV.U32 R2, RZ, RZ, R14 ;  /* 0x000000ffff027224 */ /* 0x000fce00078e000e */
[----:B------:R-:W-:Y:S05]  /*19420*/  WARPSYNC.COLLECTIVE R15, `(.L_x_2620) ;  /* 0x000000000f087348 */ /* 0x000fea0003c00000 */
[----:B------:R0:W1:Y:S02]  /*19430*/  SHFL.IDX P6, R14, R13, R12, R11 ;  /* 0x0000000c0d0e7389 */ /* 0x00006400000c000b */
[----:B01----:R-:W-:Y:S01]  /*19440*/  ENDCOLLECTIVE ;  /* 0x000000000000791b */ /* 0x003fe20003800000 */
.L_x_2620:
        /* <DEDUP_REMOVED lines=18> */
.L_x_2621:
[----:B------:R-:W-:Y:S02]  /*19570*/  IMAD.MOV.U32 R13, RZ, RZ, R25 ;  /* 0x000000ffff0d7224 */ /* 0x000fe400078e0019 */
[----:B------:R-:W-:Y:S02]  /*19580*/  IMAD.MOV.U32 R12, RZ, RZ, 0x4 ;  /* 0x00000004ff0c7424 */ /* 0x000fe400078e00ff */
[----:B------:R-:W-:-:S07]  /*19590*/  IMAD.MOV.U32 R2, RZ, RZ, R14 ;  /* 0x000000ffff027224 */ /* 0x000fce00078e000e */
[----:B------:R-:W-:Y:S05]  /*195a0*/  WARPSYNC.COLLECTIVE R15, `(.L_x_2622) ;  /* 0x000000000f087348 */ /* 0x000fea0003c00000 */
[----:B------:R0:W1:Y:S02]  /*195b0*/  SHFL.IDX P6, R14, R13, R12, R11 ;  /* 0x0000000c0d0e7389 */ /* 0x00006400000c000b */
[----:B01----:R-:W-:Y:S01]  /*195c0*/  ENDCOLLECTIVE ;  /* 0x000000000000791b */ /* 0x003fe20003800000 */
.L_x_2622:
[----:B------:R-:W-:-:S04]  /*195d0*/  IADD3 R2, P0, R2, R0, RZ ;  /* 0x0000000002027210 */ /* 0x000fc80007f1e0ff */
[----:B------:R-:W-:Y:S02]  /*195e0*/  IADD3.X R3, RZ, R3, RZ, P0, !PT ;  /* 0x00000003ff037210 */ /* 0x000fe400007fe4ff */
        /* <DEDUP_REMOVED lines=11> */
.L_x_2623:
        /* <DEDUP_REMOVED lines=9> */
.L_x_2533:
[----:B0-----:R0:W2:Y:S02]  /*19730*/  SYNCS.PHASECHK.TRANS64.TRYWAIT P0, [R4+URZ+0x38860], R3 ;  /* 0x03886003040075a7 */ /* 0x0010a4000800017f */
[----:B--2---:R-:W-:Y:S05]  /*19740*/  @!P0 NANOSLEEP.SYNCS 0x989680 ;  /* 0x009896800000895d */ /* 0x004fea0003900000 */
[----:B------:R-:W2:Y:S02]  /*19750*/  @!P0 SYNCS.PHASECHK.TRANS64 P0, [R4+URZ+0x38860], R3 ;  /* 0x03886003040085a7 */ /* 0x000ea4000800007f */
[----:B--2---:R-:W-:Y:S05]  /*19760*/  @!P0 BRA `(.L_x_2533) ;  /* 0xfffffffc00f08947 */ /* 0x004fea000383ffff */
[----:B------:R-:W-:Y:S05]  /*19770*/  BRA `(.L_x_2625) ;  /* 0xffffffc400287947 */ /* 0x000fea000383ffff */
.L_x_2534:
[----:B------:R-:W-:Y:S01]  /*19780*/  BSSY B0, `(.L_x_2626) ;  /* 0x0000008000007945 */ /* 0x000fe20003800000 */
[----:B------:R-:W-:Y:S02]  /*19790*/  IMAD.MOV.U32 R13, RZ, RZ, R25 ;  /* 0x000000ffff0d7224 */ /* 0x000fe400078e0019 */
[----:B------:R-:W-:Y:S02]  /*197a0*/  IMAD.MOV.U32 R12, RZ, RZ, RZ ;  /* 0x000000ffff0c7224 */ /* 0x000fe400078e00ff */
[----:B------:R-:W-:Y:S02]  /*197b0*/  IMAD.MOV.U32 R11, RZ, RZ, 0x181f ;  /* 0x0000181fff0b7424 */ /* 0x000fe400078e00ff */
[----:B------:R-:W-:-:S07]  /*197c0*/  IMAD.MOV.U32 R15, RZ, RZ, -0x1 ;  /* 0xffffffffff0f7424 */ /* 0x000fce00078e00ff */
[----:B01----:R-:W-:Y:S05]  /*197d0*/  WARPSYNC.COLLECTIVE R15, `(.L_x_2627) ;  /* 0x000000000f087348 */ /* 0x003fea0003c00000 */
[----:B-1----:R1:W2:Y:S02]  /*197e0*/  SHFL.IDX P6, R14, R13, R12, R11 ;  /* 0x0000000c0d0e7389 */ /* 0x0022a400000c000b */
[----:B012---:R-:W-:Y:S01]  /*197f0*/  ENDCOLLECTIVE ;  /* 0x000000000000791b */ /* 0x007fe20003800000 */
.L_x_2627:
[----:B------:R-:W-:Y:S05]  /*19800*/  BSYNC B0 ;  /* 0x0000000000007941 */ /* 0x000fea0003800000 */
.L_x_2626:
        /* <DEDUP_REMOVED lines=10> */
.L_x_2628:
        /* <DEDUP_REMOVED lines=21> */
.L_x_2629:
[----:B------:R-:W-:Y:S01]  /*19a00*/  @!PT LDS RZ, [RZ] ;  /* 0x00000000fffff984 */ /* 0x000fe20000000800 */
[----:B------:R-:W-:Y:S01]  /*19a10*/  @!PT LDS RZ, [RZ] ;  /* 0x00000000fffff984 */ /* 0x000fe20000000800 */
[----:B------:R-:W-:Y:S01]  /*19a20*/  @!PT LDS RZ, [RZ] ;  /* 0x00000000fffff984 */ /* 0x000fe20000000800 */
[----:B------:R0:W-:Y:S01]  /*19a30*/  LDGSTS.E.BYPASS.LTC128B.128 [R0+0x5400], desc[UR38][R2.64+0x100], !P4 ;  /* 0x0540010002007fae */ /* 0x0001e2000e101d66 */
[----:B------:R-:W-:Y:S01]  /*19a40*/  ISETP.LT.OR P4, PT, R5, 0x1, P0 ;  /* 0x000000010500780c */ /* 0x000fe20000781670 */
[----:B------:R-:W-:-:S12]  /*19a50*/  IMAD.MOV.U32 R13, RZ, RZ, R24 ;  /* 0x000000ffff0d7224 */ /* 0x000fd800078e0018 */
[----:B------:R0:W-:Y:S01]  /*19a60*/  LDGSTS.E.BYPASS.LTC128B.128 [R0+0x7c00], desc[UR38][R2.64+0x180], !P4 ;  /* 0x07c0018002007fae */ /* 0x0001e2000e101d66 */
[----:B------:R-:W-:-:S07]  /*19a70*/  IMAD.MOV.U32 R7, RZ, RZ, R14 ;  /* 0x000000ffff077224 */ /* 0x000fce00078e000e */
[----:B0-----:R-:W-:Y:S05]  /*19a80*/  WARPSYNC.COLLECTIVE R15, `(.L_x_2630) ;  /* 0x000000000f087348 */ /* 0x001fea0003c00000 */
[----:B------:R1:W2:Y:S02]  /*19a90*/  SHFL.IDX P6, R14, R13, R12, R11 ;  /* 0x0000000c0d0e7389 */ /* 0x0002a400000c000b */
[----:B012---:R-:W-:Y:S01]  /*19aa0*/  ENDCOLLECTIVE ;  /* 0x000000000000791b */ /* 0x007fe20003800000 */
.L_x_2630:
[----:B------:R-:W-:Y:S02]  /*19ab0*/  IMAD.MOV.U32 R13, RZ, RZ, R25 ;  /* 0x000000ffff0d7224 */ /* 0x000fe400078e0019 */
[----:B------:R-:W-:Y:S01]  /*19ac0*/  IMAD.MOV.U32 R12, RZ, RZ, 0x2 ;  /* 0x00000002ff0c7424 */ /* 0x000fe200078e00ff */
[----:B------:R-:W-:-:S13]  /*19ad0*/  IADD3 R2, P4, R14, R8, RZ ;  /* 0x000000080e027210 */ /* 0x000fda0007f9e0ff */
[----:B------:R-:W-:Y:S05]  /*19ae0*/  WARPSYNC.COLLECTIVE R15, `(.L_x_2631) ;  /* 0x000000000f087348 */ /* 0x000fea0003c00000 */
[----:B------:R0:W1:Y:S02]  /*19af0*/  SHFL.IDX P6, R14, R13, R12, R11 ;  /* 0x0000000c0d0e7389 */ /* 0x00006400000c000b */
[----:B01----:R-:W-:Y:S01]  /*19b00*/  ENDCOLLECTIVE ;  /* 0x000000000000791b */ /* 0x003fe20003800000 */
.L_x_2631:
        /* <DEDUP_REMOVED lines=12> */
.L_x_2632:
        /* <DEDUP_REMOVED lines=14> */
.L_x_2633:
        /* <DEDUP_REMOVED lines=12> */
.L_x_2634:
        /* <DEDUP_REMOVED lines=14> */
.L_x_2635:
        /* <DEDUP_REMOVED lines=12> */
.L_x_2636:
        /* <DEDUP_REMOVED lines=9> */
.L_x_2539:
        /* <DEDUP_REMOVED lines=8> */
.L_x_2639:
[----:B------:R-:W-:Y:S05]  /*1a020*/  BSYNC B0 ;  /* 0x0000000000007941 */ /* 0x000fea0003800000 */
.L_x_2638:
        /* <DEDUP_REMOVED lines=9> */
.L_x_2640:
        /* <DEDUP_REMOVED lines=18> */
.L_x_2641:
[----:B------:R-:W-:Y:S01]  /*1a1e0*/  IMAD.MOV.U32 R12, RZ, RZ, 0x2 ;  /* 0x00000002ff0c7424 */ /* 0x000fe200078e00ff */
[----:B------:R-:W-:-:S05]  /*1a1f0*/  SEL R6, R14, RZ, P1 ;  /* 0x000000ff0e067207 */ /* 0x000fca0000800000 */
[----:B------:R-:W-:-:S05]  /*1a200*/  IMAD.IADD R6, R5, 0x1, R6 ;  /* 0x0000000105067824 */ /* 0x000fca00078e0206 */
[----:B------:R-:W-:-:S07]  /*1a210*/  MOV R13, R6 ;  /* 0x00000006000d7202 */ /* 0x000fce0000000f00 */
[----:B------:R-:W-:Y:S05]  /*1a220*/  WARPSYNC.COLLECTIVE R15, `(.L_x_2642) ;  /* 0x000000000f087348 */ /* 0x000fea0003c00000 */
[----:B------:R0:W1:Y:S02]  /*1a230*/  SHFL.UP P6, R14, R13, R12, R11 ;  /* 0x0400000c0d0e7389 */ /* 0x00006400000c000b */
[----:B01----:R-:W-:Y:S01]  /*1a240*/  ENDCOLLECTIVE ;  /* 0x000000000000791b */ /* 0x003fe20003800000 */
.L_x_2642:
[----:B------:R-:W-:Y:S01]  /*1a250*/  IMAD.MOV.U32 R12, RZ, RZ, 0x4 ;  /* 0x00000004ff0c7424 */ /* 0x000fe200078e00ff */
[----:B------:R-:W-:-:S05]  /*1a260*/  SEL R7, R14, RZ, P2 ;  /* 0x000000ff0e077207 */ /* 0x000fca0001000000 */
[----:B------:R-:W-:-:S04]  /*1a270*/  IMAD.IADD R7, R6, 0x1, R7 ;  /* 0x0000000106077824 */ /* 0x000fc800078e0207 */
[----:B------:R-:W-:-:S07]  /*1a280*/  IMAD.MOV.U32 R13, RZ, RZ, R7 ;  /* 0x000000ffff0d7224 */ /* 0x000fce00078e0007 */
[----:B------:R-:W-:Y:S05]  /*1a290*/  WARPSYNC.COLLECTIVE R15, `(.L_x_2643) ;  /* 0x000000000f087348 */ /* 0x000fea0003c00000 */
[----:B------:R0:W1:Y:S02]  /*1a2a0*/  SHFL.UP P6, R14, R13, R12, R11 ;  /* 0x0400000c0d0e7389 */ /* 0x00006400000c000b */
[----:B01----:R-:W-:Y:S01]  /*1a2b0*/  ENDCOLLECTIVE ;  /* 0x000000000000791b */ /* 0x003fe20003800000 */
.L_x_2643:
[----:B------:R-:W-:Y:S01]  /*1a2c0*/  IMAD.MOV.U32 R12, RZ, RZ, 0x8 ;  /* 0x00000008ff0c7424 */ /* 0x000fe200078e00ff */
[----:B------:R-:W-:-:S05]  /*1a2d0*/  SEL R2, R14, RZ, P3 ;  /* 0x000000ff0e027207 */ /* 0x000fca0001800000 */
[----:B------:R-:W-:-:S04]  /*1a2e0*/  IMAD.IADD R2, R7, 0x1, R2 ;  /* 0x0000000107027824 */ /* 0x000fc800078e0202 */
[----:B------:R-:W-:-:S07]  /*1a2f0*/  IMAD.MOV.U32 R13, RZ, RZ, R2 ;  /* 0x000000ffff0d7224 */ /* 0x000fce00078e0002 */
[----:B------:R-:W-:Y:S05]  /*1a300*/  WARPSYNC.COLLECTIVE R15, `(.L_x_2644) ;  /* 0x000000000f087348 */ /* 0x000fea0003c00000 */
[----:B------:R0:W1:Y:S02]  /*1a310*/  SHFL.UP P6, R14, R13, R12, R11 ;  /* 0x0400000c0d0e7389 */ /* 0x00006400000c000b */
[----:B01----:R-:W-:Y:S01]  /*1a320*/  ENDCOLLECTIVE ;  /* 0x000000000000791b */ /* 0x003fe20003800000 */
.L_x_2644:
[----:B------:R-:W-:Y:S01]  /*1a330*/  IMAD.MOV.U32 R12, RZ, RZ, 0x10 ;  /* 0x00000010ff0c7424 */ /* 0x000fe200078e00ff */
[----:B------:R-:W-:-:S05]  /*1a340*/  SEL R3, R14, RZ, P4 ;  /* 0x000000ff0e037207 */ /* 0x000fca0002000000 */
[----:B------:R-:W-:-:S04]  /*1a350*/  IMAD.IADD R3, R2, 0x1, R3 ;  /* 0x0000000102037824 */ /* 0x000fc800078e0203 */
[----:B------:R-:W-:-:S07]  /*1a360*/  IMAD.MOV.U32 R13, RZ, RZ, R3 ;  /* 0x000000ffff0d7224 */ /* 0x000fce00078e0003 */
[----:B------:R-:W-:Y:S05]  /*1a370*/  WARPSYNC.COLLECTIVE R15, `(.L_x_2645) ;  /* 0x000000000f087348 */ /* 0x000fea0003c00000 */
[----:B------:R0:W1:Y:S02]  /*1a380*/  SHFL.UP P6, R14, R13, R12, R11 ;  /* 0x0400000c0d0e7389 */ /* 0x00006400000c000b */
[----:B01----:R-:W-:Y:S01]  /*1a390*/  ENDCOLLECTIVE ;  /* 0x000000000000791b */ /* 0x003fe20003800000 */
.L_x_2645:
[----:B------:R-:W-:Y:S01]  /*1a3a0*/  MOV R12, 0x1f ;  /* 0x0000001f000c7802 */ /* 0x000fe20000000f00 */
[----:B------:R-:W-:Y:S01]  /*1a3b0*/  IMAD.MOV.U32 R11, RZ, RZ, 0x1f ;  /* 0x0000001fff0b7424 */ /* 0x000fe200078e00ff */
[----:B------:R-:W-:-:S05]  /*1a3c0*/  SEL R6, R14, RZ, P5 ;  /* 0x000000ff0e067207 */ /* 0x000fca0002800000 */
[----:B------:R-:W-:-:S04]  /*1a3d0*/  IMAD.IADD R6, R3, 0x1, R6 ;  /* 0x0000000103067824 */ /* 0x000fc800078e0206 */
[----:B------:R-:W-:-:S07]  /*1a3e0*/  IMAD.MOV.U32 R13, RZ, RZ, R6 ;  /* 0x000000ffff0d7224 */ /* 0x000fce00078e0006 */
[----:B------:R-:W-:Y:S05]  /*1a3f0*/  WARPSYNC.COLLECTIVE R15, `(.L_x_2646) ;  /* 0x000000000f087348 */ /* 0x000fea0003c00000 */
[----:B------:R0:W1:Y:S02]  /*1a400*/  SHFL.IDX P6, R14, R13, R12, R11 ;  /* 0x0000000c0d0e7389 */ /* 0x00006400000c000b */
[----:B01----:R-:W-:Y:S01]  /*1a410*/  ENDCOLLECTIVE ;  /* 0x000000000000791b */ /* 0x003fe20003800000 */
.L_x_2646:
[----:B------:R-:W-:Y:S05]  /*1a420*/  BRA `(.L_x_2647) ;  /* 0xffffffc000407947 */ /* 0x000fea000383ffff */
.L_x_2544:
        /* <DEDUP_REMOVED lines=8> */
.L_x_2649:
[----:B------:R-:W-:Y:S05]  /*1a4b0*/  BSYNC B0 ;  /* 0x0000000000007941 */ /* 0x000fea0003800000 */
.L_x_2648:
        /* <DEDUP_REMOVED lines=8> */
.L_x_2650:
[----:B------:R-:W-:Y:S01]  /*1a540*/  IMAD.MOV.U32 R12, RZ, RZ, 0x4 ;  /* 0x00000004ff0c7424 */ /* 0x000fe200078e00ff */
[----:B------:R-:W-:-:S05]  /*1a550*/  SEL R2, R14, RZ, P2 ;  /* 0x000000ff0e027207 */ /* 0x000fca0001000000 */
[----:B------:R-:W-:-:S04]  /*1a560*/  IMAD.IADD R2, R13, 0x1, R2 ;  /* 0x000000010d027824 */ /* 0x000fc800078e0202 */
[----:B------:R-:W-:-:S07]  /*1a570*/  IMAD.MOV.U32 R13, RZ, RZ, R2 ;  /* 0x000000ffff0d7224 */ /* 0x000fce00078e0002 */
[----:B------:R-:W-:Y:S05]  /*1a580*/  WARPSYNC.COLLECTIVE R15, `(.L_x_2651) ;  /* 0x000000000f087348 */ /* 0x000fea0003c00000 */
[----:B------:R0:W1:Y:S02]  /*1a590*/  SHFL.UP P6, R14, R13, R12, R11 ;  /* 0x0400000c0d0e7389 */ /* 0x00006400000c000b */
[----:B01----:R-:W-:Y:S01]  /*1a5a0*/  ENDCOLLECTIVE ;  /* 0x000000000000791b */ /* 0x003fe20003800000 */
.L_x_2651:
[----:B------:R-:W-:Y:S01]  /*1a5b0*/  IMAD.MOV.U32 R12, RZ, RZ, 0x8 ;  /* 0x00000008ff0c7424 */ /* 0x000fe200078e00ff */
[----:B------:R-:W-:-:S04]  /*1a5c0*/  SEL R3, R14, RZ, P3 ;  /* 0x000000ff0e037207 */ /* 0x000fc80001800000 */
[----:B------:R-:W-:-:S05]  /*1a5d0*/  IADD3 R3, R2, R3, RZ ;  /* 0x0000000302037210 */ /* 0x000fca0007ffe0ff */
[----:B------:R-:W-:-:S07]  /*1a5e0*/  IMAD.MOV.U32 R13, RZ, RZ, R3 ;  /* 0x000000ffff0d7224 */ /* 0x000fce00078e0003 */
[----:B------:R-:W-:Y:S05]  /*1a5f0*/  WARPSYNC.COLLECTIVE R15, `(.L_x_2652) ;  /* 0x000000000f087348 */ /* 0x000fea0003c00000 */
[----:B------:R0:W1:Y:S02]  /*1a600*/  SHFL.UP P6, R14, R13, R12, R11 ;  /* 0x0400000c0d0e7389 */ /* 0x00006400000c000b */
[----:B01----:R-:W-:Y:S01]  /*1a610*/  ENDCOLLECTIVE ;  /* 0x000000000000791b */ /* 0x003fe20003800000 */
.L_x_2652:
[----:B------:R-:W-:Y:S01]  /*1a620*/  IMAD.MOV.U32 R12, RZ, RZ, 0x10 ;  /* 0x00000010ff0c7424 */ /* 0x000fe200078e00ff */
[----:B------:R-:W-:-:S05]  /*1a630*/  SEL R4, R14, RZ, P4 ;  /* 0x000000ff0e047207 */ /* 0x000fca0002000000 */
[----:B------:R-:W-:-:S04]  /*1a640*/  IMAD.IADD R4, R3, 0x1, R4 ;  /* 0x0000000103047824 */ /* 0x000fc800078e0204 */
[----:B------:R-:W-:-:S07]  /*1a650*/  IMAD.MOV.U32 R13, RZ, RZ, R4 ;  /* 0x000000ffff0d7224 */ /* 0x000fce00078e0004 */
[----:B------:R-:W-:Y:S05]  /*1a660*/  WARPSYNC.COLLECTIVE R15, `(.L_x_2653) ;  /* 0x000000000f087348 */ /* 0x000fea0003c00000 */
[----:B------:R0:W1:Y:S02]  /*1a670*/  SHFL.UP P6, R14, R13, R12, R11 ;  /* 0x0400000c0d0e7389 */ /* 0x00006400000c000b */
[----:B01----:R-:W-:Y:S01]  /*1a680*/  ENDCOLLECTIVE ;  /* 0x000000000000791b */ /* 0x003fe20003800000 */
.L_x_2653:
        /* <DEDUP_REMOVED lines=8> */
.L_x_2654:
[----:B------:R-:W-:Y:S05]  /*1a710*/  BRA `(.L_x_2655) ;  /* 0xffffffc000207947 */ /* 0x000fea000383ffff */
.L_x_2546:
[----:B------:R-:W-:Y:S01]  /*1a720*/  BSSY B0, `(.L_x_2656) ;  /* 0x0000006000007945 */ /* 0x000fe20003800000 */
[----:B------:R-:W-:Y:S01]  /*1a730*/  PLOP3.LUT P6, PT, P6, PT, PT, 0x8, 0x0 ;  /* 0x000000000000781c */ /* 0x000fe200037ce170 */
[----:B------:R-:W-:-:S12]  /*1a740*/  IMAD.MOV.U32 R15, RZ, RZ, -0x1 ;  /* 0xffffffffff0f7424 */ /* 0x000fd800078e00ff */
[----:B0-----:R-:W-:Y:S05]  /*1a750*/  WARPSYNC.COLLECTIVE R15, `(.L_x_2657) ;  /* 0x000000000f087348 */ /* 0x001fea0003c00000 */
[----:B------:R-:W-:Y:S01]  /*1a760*/  VOTE.ANY R14, PT, P6 ;  /* 0x00000000000e7806 */ /* 0x000fe200030e0100 */
[----:B0-----:R-:W-:Y:S06]  /*1a770*/  ENDCOLLECTIVE ;  /* 0x000000000000791b */ /* 0x001fec0003800000 */
.L_x_2657:
[----:B------:R-:W-:Y:S05]  /*1a780*/  BSYNC B0 ;  /* 0x0000000000007941 */ /* 0x000fea0003800000 */
.L_x_2656:
[----:B------:R-:W-:Y:S02]  /*1a790*/  IMAD.MOV.U32 R2, RZ, RZ, R14 ;  /* 0x000000ffff027224 */ /* 0x000fe400078e000e */
[----:B------:R-:W-:Y:S02]  /*1a7a0*/  IMAD.MOV.U32 R13, RZ, RZ, R5 ;  /* 0x000000ffff0d7224 */ /* 0x000fe400078e0005 */
[----:B------:R-:W0:Y:S01]  /*1a7b0*/  POPC R4, R2 ;  /* 0x0000000200047309 */ /* 0x000e220000000000 */
[----:B------:R-:W-:Y:S02]  /*1a7c0*/  IMAD.MOV.U32 R11, RZ, RZ, 0x1f ;  /* 0x0000001fff0b7424 */ /* 0x000fe400078e00ff */
[----:B------:R-:W-:Y:S01]  /*1a7d0*/  IMAD.MOV.U32 R15, RZ, RZ, -0x1 ;  /* 0xffffffffff0f7424 */ /* 0x000fe200078e00ff */
[----:B0-----:R-:W-:-:S07]  /*1a7e0*/  MOV R12, R4 ;  /* 0x00000004000c7202 */ /* 0x001fce0000000f00 */
[----:B------:R-:W-:Y:S05]  /*1a7f0*/  WARPSYNC.COLLECTIVE R15, `(.L_x_2658) ;  /* 0x000000000f087348 */ /* 0x000fea0003c00000 */
[----:B------:R0:W1:Y:S02]  /*1a800*/  SHFL.IDX P6, R14, R13, R12, R11 ;  /* 0x0000000c0d0e7389 */ /* 0x00006400000c000b */
[----:B01----:R-:W-:Y:S01]  /*1a810*/  ENDCOLLECTIVE ;  /* 0x000000000000791b */ /* 0x003fe20003800000 */
.L_x_2658:
[----:B------:R-:W-:Y:S01]  /*1a820*/  IMAD.MOV.U32 R5, RZ, RZ, R14 ;  /* 0x000000ffff057224 */ /* 0x000fe200078e000e */
[----:B------:R-:W-:Y:S06]  /*1a830*/  BRA `(.L_x_2659) ;  /* 0xffffffc000107947 */ /* 0x000fec000383ffff */
.L_x_2548:
[----:B------:R-:W-:Y:S01]  /*1a840*/  BSSY B0, `(.L_x_2660) ;  /* 0x0000007000007945 */ /* 0x000fe20003800000 */
[----:B------:R-:W-:Y:S02]  /*1a850*/  IMAD.MOV.U32 R13, RZ, RZ, R6 ;  /* 0x000000ffff0d7224 */ /* 0x000fe400078e0006 */
[----:B------:R-:W-:Y:S02]  /*1a860*/  IMAD.MOV.U32 R11, RZ, RZ, 0x1f ;  /* 0x0000001fff0b7424 */ /* 0x000fe400078e00ff */
[----:B------:R-:W-:-:S07]  /*1a870*/  IMAD.MOV.U32 R15, RZ, RZ, -0x1 ;  /* 0xffffffffff0f7424 */ /* 0x000fce00078e00ff */
[----:B012---:R-:W-:Y:S05]  /*1a880*/  WARPSYNC.COLLECTIVE R15, `(.L_x_2661) ;  /* 0x000000000f087348 */ /* 0x007fea0003c00000 */
[----:B------:R3:W4:Y:S02]  /*1a890*/  SHFL.IDX P6, R14, R13, R12, R11 ;  /* 0x0000000c0d0e7389 */ /* 0x00072400000c000b */
[----:B01234-:R-:W-:Y:S01]  /*1a8a0*/  ENDCOLLECTIVE ;  /* 0x000000000000791b */ /* 0x01ffe20003800000 */
.L_x_2661:
[----:B------:R-:W-:Y:S05]  /*1a8b0*/  BSYNC B0 ;  /* 0x0000000000007941 */ /* 0x000fea0003800000 */
.L_x_2660:
[----:B------:R-:W-:Y:S05]  /*1a8c0*/  BRA `(.L_x_2547) ;  /* 0xffffffc000087947 */ /* 0x000fea000383ffff */
.L_x_2552:
[----:B-1----:R1:W3:Y:S02]  /*1a8d0*/  SYNCS.PHASECHK.TRANS64.TRYWAIT P0, [R4+URZ+0x38820], R0 ;  /* 0x03882000040075a7 */ /* 0x0022e4000800017f */
[----:B---3--:R-:W-:Y:S05]  /*1a8e0*/  @!P0 NANOSLEEP.SYNCS 0x989680 ;  /* 0x009896800000895d */ /* 0x008fea0003900000 */
[----:B------:R-:W3:Y:S02]  /*1a8f0*/  @!P0 SYNCS.PHASECHK.TRANS64 P0, [R4+URZ+0x38820], R0 ;  /* 0x03882000040085a7 */ /* 0x000ee4000800007f */
[----:B---3--:R-:W-:Y:S05]  /*1a900*/  @!P0 BRA `(.L_x_2552) ;  /* 0xfffffffc00f08947 */ /* 0x008fea000383ffff */
[----:B------:R-:W-:Y:S05]  /*1a910*/  BRA `(.L_x_2662) ;  /* 0xffffffc400807947 */ /* 0x000fea000383ffff */
.L_x_2553:
        /* <DEDUP_REMOVED lines=11> */
.L_x_2664:
[----:B------:R-:W-:Y:S05]  /*1a9d0*/  BSYNC B0 ;  /* 0x0000000000007941 */ /* 0x000fea0003800000 */
.L_x_2663:
[----:B------:R-:W-:Y:S05]  /*1a9e0*/  BRA `(.L_x_2665) ;  /* 0xffffffc400687947 */ /* 0x000fea000383ffff */
.L_x_2556:
[----:B------:R-:W-:Y:S01]  /*1a9f0*/  BSSY B1, `(.L_x_2666) ;  /* 0x0000006000017945 */ /* 0x000fe20003800000 */
[----:B------:R-:W-:-:S07]  /*1aa00*/  IMAD.MOV.U32 R15, RZ, RZ, -0x1 ;  /* 0xffffffffff0f7424 */ /* 0x000fce00078e00ff */
[----:B012---:R-:W-:Y:S05]  /*1aa10*/  WARPSYNC.COLLECTIVE R15, `(.L_x_2667) ;  /* 0x000000000f0c7348 */ /* 0x007fea0003c00000 */
[----:B------:R-:W-:Y:S02]  /*1aa20*/  ELECT P6, UR62, PT ;  /* 0x00000000003e782f */ /* 0x000fe400038c0000 */
[----:B------:R-:W-:Y:S01]  /*1aa30*/  MOV R14, UR62 ;  /* 0x0000003e000e7c02 */ /* 0x000fe20008000f00 */
[----:B012---:R-:W-:Y:S10]  /*1aa40*/  ENDCOLLECTIVE ;  /* 0x000000000000791b */ /* 0x007ff40003800000 */
.L_x_2667:
[----:B------:R-:W-:Y:S05]  /*1aa50*/  BSYNC B1 ;  /* 0x0000000000017941 */ /* 0x000fea0003800000 */
.L_x_2666:
[----:B------:R-:W-:Y:S05]  /*1aa60*/  BRA `(.L_x_2668) ;  /* 0xffffffc400607947 */ /* 0x000fea000383ffff */
.L_x_2558:
[----:B-1----:R1:W3:Y:S02]  /*1aa70*/  SYNCS.PHASECHK.TRANS64.TRYWAIT P1, [R5+URZ+0x38840], R0 ;  /* 0x03884000050075a7 */ /* 0x0022e4000802017f */
[----:B---3--:R-:W-:Y:S05]  /*1aa80*/  @!P1 NANOSLEEP.SYNCS 0x989680 ;  /* 0x009896800000995d */ /* 0x008fea0003900000 */
[----:B------:R-:W3:Y:S02]  /*1aa90*/  @!P1 SYNCS.PHASECHK.TRANS64 P1, [R5+URZ+0x38840], R0 ;  /* 0x03884000050095a7 */ /* 0x000ee4000802007f */
[----:B---3--:R-:W-:Y:S05]  /*1aaa0*/  @!P1 BRA `(.L_x_2558) ;  /* 0xfffffffc00f09947 */ /* 0x008fea000383ffff */
[----:B------:R-:W-:Y:S05]  /*1aab0*/  BRA `(.L_x_2669) ;  /* 0xffffffc400887947 */ /* 0x000fea000383ffff */
.L_x_2560:
[----:B---3--:R3:W4:Y:S02]  /*1aac0*/  SYNCS.PHASECHK.TRANS64.TRYWAIT P1, [R27+URZ+0x38840], R2 ;  /* 0x038840021b0075a7 */ /* 0x008724000802017f */
[----:B----4-:R-:W-:Y:S05]  /*1aad0*/  @!P1 NANOSLEEP.SYNCS 0x989680 ;  /* 0x009896800000995d */ /* 0x010fea0003900000 */
[----:B------:R-:W4:Y:S02]  /*1aae0*/  @!P1 SYNCS.PHASECHK.TRANS64 P1, [R27+URZ+0x38840], R2 ;  /* 0x038840021b0095a7 */ /* 0x000f24000802007f */
[----:B----4-:R-:W-:Y:S05]  /*1aaf0*/  @!P1 BRA `(.L_x_2560) ;  /* 0xfffffffc00f09947 */ /* 0x010fea000383ffff */
[----:B------:R-:W-:Y:S05]  /*1ab00*/  BRA `(.L_x_2670) ;  /* 0xffffffc400947947 */ /* 0x000fea000383ffff */
.L_x_2562:
[----:B----4-:R4:W0:Y:S02]  /*1ab10*/  SYNCS.PHASECHK.TRANS64.TRYWAIT P1, [R5+URZ+0x38860], R0 ;  /* 0x03886000050075a7 */ /* 0x010824000802017f */
[----:B0-----:R-:W-:Y:S05]  /*1ab20*/  @!P1 NANOSLEEP.SYNCS 0x989680 ;  /* 0x009896800000995d */ /* 0x001fea0003900000 */
[----:B------:R-:W0:Y:S02]  /*1ab30*/  @!P1 SYNCS.PHASECHK.TRANS64 P1, [R5+URZ+0x38860], R0 ;  /* 0x03886000050095a7 */ /* 0x000e24000802007f */
[----:B0-----:R-:W-:Y:S05]  /*1ab40*/  @!P1 BRA `(.L_x_2562) ;  /* 0xfffffffc00f09947 */ /* 0x001fea000383ffff */
[----:B------:R-:W-:Y:S05]  /*1ab50*/  BRA `(.L_x_2671) ;  /* 0xffffffc400907947 */ /* 0x000fea000383ffff */
.L_x_2672:
        /* <DEDUP_REMOVED lines=10> */
.L_x_15831:


//--------------------- .text._ZN7cutlass13device_kernelIN5flash11enable_sm90INS1_16FlashAttnFwdSm90INS1_25CollectiveMainloopFwdSm90ILi2EN4cute5tupleIJNS5_1CILi1EEES8_S8_EEENS6_IJNS7_ILi128EEENS7_ILi80EEENS7_ILi256EEEEEELi256ENS_10bfloat16_tEfNS_4arch4Sm90ELb1ELb0ELb0ELb1ELb1ELb1ELb0ELb1ELb1ELb1ELb0ELb0EEENS1_21CollectiveEpilogueFwdINS6_IJSA_SC_SB_EEES9_SE_SG_Li256ELb1ELb1ELb0ELb0EEENS1_36VarlenDynamicPersistentTileSchedulerILi128ELi80ELi256ELi128ELb0ELb1ELb1ELb1ELb1ELb1EEEEEEEEEvNT_6ParamsE --------------------------
	.section	.text._ZN7cutlass13device_kernelIN5flash11enable_sm90INS1_16FlashAttnFwdSm90INS1_25CollectiveMainloopFwdSm90ILi2EN4cute5tupleIJNS5_1CILi1EEES8_S8_EEENS6_IJNS7_ILi128EEENS7_ILi80EEENS7_ILi256EEEEEELi256ENS_10bfloat16_tEfNS_4arch4Sm90ELb1ELb0ELb0ELb1ELb1ELb1ELb0ELb1ELb1ELb1ELb0ELb0EEENS1_21CollectiveEpilogueFwdINS6_IJSA_SC_SB_EEES9_SE_SG_Li256ELb1ELb1ELb0ELb0EEENS1_36VarlenDynamicPersistentTileSchedulerILi128ELi80ELi256ELi128ELb0ELb1ELb1ELb1ELb1ELb1EEEEEEEEEvNT_6ParamsE,"ax",@progbits
	.align	128
.text._ZN7cutlass13device_kernelIN5flash11enable_sm90INS1_16FlashAttnFwdSm90INS1_25CollectiveMainloopFwdSm90ILi2EN4cute5tupleIJNS5_1CILi1EEES8_S8_EEENS6_IJNS7_ILi128EEENS7_ILi80EEENS7_ILi256EEEEEELi256ENS_10bfloat16_tEfNS_4arch4Sm90ELb1ELb0ELb0ELb1ELb1ELb1ELb0ELb1ELb1ELb1ELb0ELb0EEENS1_21CollectiveEpilogueFwdINS6_IJSA_SC_SB_EEES9_SE_SG_Li256ELb1ELb1ELb0ELb0EEENS1_36VarlenDynamicPersistentTileSchedulerILi128ELi80ELi256ELi128ELb0ELb1ELb1ELb1ELb1ELb1EEEEEEEEEvNT_6ParamsE:
        .type           _ZN7cutlass13device_kernelIN5flash11enable_sm90INS1_16FlashAttnFwdSm90INS1_25CollectiveMainloopFwdSm90ILi2EN4cute5tupleIJNS5_1CILi1EEES8_S8_EEENS6_IJNS7_ILi128EEENS7_ILi80EEENS7_ILi256EEEEEELi256ENS_10bfloat16_tEfNS_4arch4Sm90ELb1ELb0ELb0ELb1ELb1ELb1ELb0ELb1ELb1ELb1ELb0ELb0EEENS1_21CollectiveEpilogueFwdINS6_IJSA_SC_SB_EEES9_SE_SG_Li256ELb1ELb1ELb0ELb0EEENS1_36VarlenDynamicPersistentTileSchedulerILi128ELi80ELi256ELi128ELb0ELb1ELb1ELb1ELb1ELb1EEEEEEEEEvNT_6ParamsE,@function
        .size           _ZN7cutlass13device_kernelIN5flash11enable_sm90INS1_16FlashAttnFwdSm90INS1_25CollectiveMainloopFwdSm90ILi2EN4cute5tupleIJNS5_1CILi1EEES8_S8_EEENS6_IJNS7_ILi128EEENS7_ILi80EEENS7_ILi256EEEEEELi256ENS_10bfloat16_tEfNS_4arch4Sm90ELb1ELb0ELb0ELb1ELb1ELb1ELb0ELb1ELb1ELb1ELb0ELb0EEENS1_21CollectiveEpilogueFwdINS6_IJSA_SC_SB_EEES9_SE_SG_Li256ELb1ELb1ELb0ELb0EEENS1_36VarlenDynamicPersistentTileSchedulerILi128ELi80ELi256ELi128ELb0ELb1ELb1ELb1ELb1ELb1EEEEEEEEEvNT_6ParamsE,(.L_x_15832 - _ZN7cutlass13device_kernelIN5flash11enable_sm90INS1_16FlashAttnFwdSm90INS1_25CollectiveMainloopFwdSm90ILi2EN4cute5tupleIJNS5_1CILi1EEES8_S8_EEENS6_IJNS7_ILi128EEENS7_ILi80EEENS7_ILi256EEEEEELi256ENS_10bfloat16_tEfNS_4arch4Sm90ELb1ELb0ELb0ELb1ELb1ELb1ELb0ELb1ELb1ELb1ELb0ELb0EEENS1_21CollectiveEpilogueFwdINS6_IJSA_SC_SB_EEES9_SE_SG_Li256ELb1ELb1ELb0ELb0EEENS1_36VarlenDynamicPersistentTileSchedulerILi128ELi80ELi256ELi128ELb0ELb1ELb1ELb1ELb1ELb1EEEEEEEEEvNT_6ParamsE)
        .other          _ZN7cutlass13device_kernelIN5flash11enable_sm90INS1_16FlashAttnFwdSm90INS1_25CollectiveMainloopFwdSm90ILi2EN4cute5tupleIJNS5_1CILi1EEES8_S8_EEENS6_IJNS7_ILi128EEENS7_ILi80EEENS7_ILi256EEEEEELi256ENS_10bfloat16_tEfNS_4arch4Sm90ELb1ELb0ELb0ELb1ELb1ELb1ELb0ELb1ELb1ELb1ELb0ELb0EEENS1_21CollectiveEpilogueFwdINS6_IJSA_SC_SB_EEES9_SE_SG_Li256ELb1ELb1ELb0ELb0EEENS1_36VarlenDynamicPersistentTileSchedulerILi128ELi80ELi256ELi128ELb0ELb1ELb1ELb1ELb1ELb1EEEEEEEEEvNT_6ParamsE,@"STO_CUDA_ENTRY STV_DEFAULT"
_ZN7cutlass13device_kernelIN5flash11enable_sm90INS1_16FlashAttnFwdSm90INS1_25CollectiveMainloopFwdSm90ILi2EN4cute5tupleIJNS5_1CILi1EEES8_S8_EEENS6_IJNS7_ILi128EEENS7_ILi80EEENS7_ILi256EEEEEELi256ENS_10bfloat16_tEfNS_4arch4Sm90ELb1ELb0ELb0ELb1ELb1ELb1ELb0ELb1ELb1ELb1ELb0ELb0EEENS1_21CollectiveEpilogueFwdINS6_IJSA_SC_SB_EEES9_SE_SG_Li256ELb1ELb1ELb0ELb0EEENS1_36VarlenDynamicPersistentTileSchedulerILi128ELi80ELi256ELi128ELb0ELb1ELb1ELb1ELb1ELb1EEEEEEEEEvNT_6ParamsE:
        /* <DEDUP_REMOVED lines=18> */
.L_x_2674:
[----:B------:R-:W-:Y:S05]  /*0120*/  BSYNC B0 ;  /* 0x0000000000007941 */ /* 0x000fea0003800000 */
.L_x_2673:
        /* <DEDUP_REMOVED lines=41> */
.L_x_2675:
        /* <DEDUP_REMOVED lines=22> */
.L_x_2676:
        /* <DEDUP_REMOVED lines=18> */
.L_x_2677:
        /* <DEDUP_REMOVED lines=22> */
.L_x_2678:
        /* <DEDUP_REMOVED lines=22> */
.L_x_2679:
[----:B------:R-:W-:Y:S01]  /*0900*/  PLOP3.LUT P0, PT, PT, PT, UP0, 0x80, 0x0 ;  /* 0x000000000000781c */ /* 0x000fe20003f0f008 */
[----:B------:R-:W-:Y:S01]  /*0910*/  UMOV UR60, 0x1 ;  /* 0x00000001003c7882 */ /* 0x000fe20000000000 */
[----:B------:R-:W-:Y:S01]  /*0920*/  NOP ;  /* 0x0000000000007918 */ /* 0x000fe20000000000 */
[----:B------:R-:W-:Y:S01]  /*0930*/  USEL UR60, UR60, 0x2, !UP0 ;  /* 0x000000023c3c7887 */ /* 0x000fe2000c000000 */
[----:B------:R-:W-:Y:S01]  /*0940*/  BSSY B9, `(.L_x_2680) ;  /* 0x0002f37000097945 */ /* 0x000fe20003800000 */
[----:B012-4-:R-:W-:Y:S08]  /*0950*/  BAR.SYNC.DEFER_BLOCKING 0x0 ;  /* 0x0000000000007b1d */ /* 0x017ff00000010000 */
[----:B------:R-:W-:Y:S05]  /*0960*/  @!P0 BRA `(.L_x_2681) ;  /* 0x0000027800fc8947 */ /* 0x000fea0003800000 */
.L_x_2682:
        /* <DEDUP_REMOVED lines=23> */
[CC--:B------:R-:W-:Y:S01]  /*0ae0*/  LEA.HI R2, R3.reuse, R0.reuse, RZ, 0x7 ;  /* 0x0000000003027211 */ /* 0x0c0fe200078f38ff */
[----:B------:R-:W-:Y:S01]  /*0af0*/  IMAD.MOV.U32 R219, RZ, RZ, RZ ;  /* 0x000000ffffdb7224 */ /* 0x000fe200078e00ff */
[----:B------:R-:W-:-:S02]  /*0b00*/  LEA.HI R6, R3, R0, RZ, 0x5 ;  /* 0x0000000003067211 */ /* 0x000fc400078f28ff */
[----:B------:R-:W-:Y:S01]  /*0b10*/  LOP3.LUT R5, R2, 0xffffff80, RZ, 0xc0, !PT ;  /* 0xffffff8002057812 */ /* 0x000fe200078ec0ff */
[----:B------:R-:W-:Y:S01]  /*0b20*/  UIADD3 UR4, UR4, 0x14400, URZ ;  /* 0x0001440004047890 */ /* 0x000fe2000fffe03f */
[CC--:B------:R-:W-:Y:S01]  /*0b30*/  LEA.HI R4, R3.reuse, R0.reuse, RZ, 0x4 ;  /* 0x0000000003047211 */ /* 0x0c0fe200078f20ff */
[----:B------:R-:W-:Y:S01]  /*0b40*/  IMAD.SHL.U32 R6, R6, 0x20, RZ ;  /* 0x0000002006067824 */ /* 0x000fe200078e00ff */
[----:B------:R-:W-:Y:S01]  /*0b50*/  LEA.HI R13, R3, R0, RZ, 0x2 ;  /* 0x00000000030d7211 */ /* 0x000fe200078f10ff */
[----:B------:R-:W-:Y:S01]  /*0b60*/  IMAD.IADD R8, R0, 0x1, -R5 ;  /* 0x0000000100087824 */ /* 0x000fe200078e0a05 */
[----:B------:R-:W-:Y:S02]  /*0b70*/  SHF.R.S32.HI R5, RZ, 0x7, R2 ;  /* 0x00000007ff057819 */ /* 0x000fe40000011402 */
[----:B------:R-:W-:Y:S02]  /*0b80*/  LOP3.LUT R7, R4, 0x3fffff0, RZ, 0xc0, !PT ;  /* 0x03fffff004077812 */ /* 0x000fe400078ec0ff */
[----:B------:R-:W-:-:S02]  /*0b90*/  SHF.R.S32.HI R9, RZ, 0x1f, R8 ;  /* 0x0000001fff097819 */ /* 0x000fc40000011408 */
[----:B------:R-:W-:Y:S01]  /*0ba0*/  LEA.HI R2, R2, R5, RZ, 0x1 ;  /* 0x0000000502027211 */ /* 0x000fe200078f08ff */
[----:B------:R-:W-:Y:S01]  /*0bb0*/  IMAD.IADD R7, R0, 0x1, -R7 ;  /* 0x0000000100077824 */ /* 0x000fe200078e0a07 */
[----:B------:R-:W-:Y:S02]  /*0bc0*/  LEA.HI R10, R9, R8, RZ, 0x2 ;  /* 0x00000008090a7211 */ /* 0x000fe400078f10ff */
[----:B------:R-:W-:Y:S02]  /*0bd0*/  LOP3.LUT R2, R2, 0x3fffffe, RZ, 0xc0, !PT ;  /* 0x03fffffe02027812 */ /* 0x000fe400078ec0ff */
[--C-:B------:R-:W-:Y:S02]  /*0be0*/  SHF.R.S32.HI R11, RZ, 0x2, R10.reuse ;  /* 0x00000002ff0b7819 */ /* 0x100fe4000001140a */
[----:B------:R-:W-:Y:S01]  /*0bf0*/  SHF.R.S32.HI R12, RZ, 0x1f, R10 ;  /* 0x0000001fff0c7819 */ /* 0x000fe2000001140a */
[----:B------:R-:W-:Y:S01]  /*0c00*/  IMAD.IADD R2, R5, 0x1, -R2 ;  /* 0x0000000105027824 */ /* 0x000fe200078e0a02 */
[----:B------:R-:W-:-:S02]  /*0c10*/  LOP3.LUT R13, R13, 0xfffffffc, RZ, 0xc0, !PT ;  /* 0xfffffffc0d0d7812 */ /* 0x000fc400078ec0ff */
[----:B------:R-:W-:Y:S02]  /*0c20*/  LEA.HI R12, R12, R11, RZ, 0x3 ;  /* 0x0000000b0c0c7211 */ /* 0x000fe400078f18ff */
[----:B------:R-:W-:Y:S01]  /*0c30*/  SHF.R.S32.HI R5, RZ, 0x4, R4 ;  /* 0x00000004ff057819 */ /* 0x000fe20000011404 */
[----:B------:R-:W-:Y:S01]  /*0c40*/  IMAD.IADD R13, R0, 0x1, -R13 ;  /* 0x00000001000d7824 */ /* 0x000fe200078e0a0d */
[----:B------:R-:W-:Y:S02]  /*0c50*/  LOP3.LUT R12, R12, 0xfffffff8, RZ, 0xc0, !PT ;  /* 0xfffffff80c0c7812 */ /* 0x000fe400078ec0ff */
[----:B------:R-:W-:Y:S02]  /*0c60*/  LEA.HI R9, R9, R8, RZ, 0x5 ;  /* 0x0000000809097211 */ /* 0x000fe400078f28ff */
[----:B------:R-:W-:Y:S01]  /*0c70*/  LOP3.LUT R6, R6, 0xfffffc00, RZ, 0xc0, !PT ;  /* 0xfffffc0006067812 */ /* 0x000fe200078ec0ff */
[----:B------:R-:W-:Y:S01]  /*0c80*/  IMAD.IADD R12, R11, 0x1, -R12 ;  /* 0x000000010b0c7824 */ /* 0x000fe200078e0a0c */
[----:B------:R-:W-:-:S02]  /*0c90*/  LEA.HI R4, R4, R5, RZ, 0x1 ;  /* 0x0000000504047211 */ /* 0x000fc400078f08ff */
[----:B------:R-:W-:Y:S01]  /*0ca0*/  SHF.R.S32.HI R9, RZ, 0x5, R9 ;  /* 0x00000005ff097819 */ /* 0x000fe20000011409 */
[----:B------:R-:W-:Y:S01]  /*0cb0*/  IMAD R7, R7, 0x40, R6 ;  /* 0x0000004007077824 */ /* 0x000fe200078e0206 */
[----:B------:R-:W-:Y:S02]  /*0cc0*/  LEA.HI R6, R13, R13, RZ, 0x1 ;  /* 0x0000000d0d067211 */ /* 0x000fe400078f08ff */
[----:B------:R-:W-:Y:S01]  /*0cd0*/  LOP3.LUT R4, R4, 0x1ffffffe, RZ, 0xc0, !PT ;  /* 0x1ffffffe04047812 */ /* 0x000fe200078ec0ff */
[----:B------:R-:W-:Y:S01]  /*0ce0*/  IMAD R9, R9, 0x10, R12 ;  /* 0x0000001009097824 */ /* 0x000fe200078e020c */
[-C--:B------:R-:W-:Y:S02]  /*0cf0*/  LEA.HI R220, R3, R0.reuse, RZ, 0x3 ;  /* 0x0000000003dc7211 */ /* 0x080fe400078f18ff */
[----:B------:R-:W-:Y:S01]  /*0d00*/  LOP3.LUT R6, R6, 0x1ffffffe, RZ, 0xc0, !PT ;  /* 0x1ffffffe06067812 */ /* 0x000fe200078ec0ff */
[----:B------:R-:W-:Y:S01]  /*0d10*/  IMAD.IADD R4, R5, 0x1, -R4 ;  /* 0x0000000105047824 */ /* 0x000fe200078e0a04 */
[----:B------:R-:W-:Y:S01]  /*0d20*/  LOP3.LUT R5, R220, 0xfffffff8, RZ, 0xc0, !PT ;  /* 0xfffffff8dc057812 */ /* 0x000fe200078ec0ff */
[----:B------:R-:W-:Y:S01]  /*0d30*/  IMAD R2, R2, 0x40, R9 ;  /* 0x0000004002027824 */ /* 0x000fe200078e0209 */
[----:B------:R-:W-:Y:S01]  /*0d40*/  LOP3.LUT R9, R10, 0x7ffffffc, RZ, 0xc0, !PT ;  /* 0x7ffffffc0a097812 */ /* 0x000fe200078ec0ff */
[----:B------:R-:W-:Y:S01]  /*0d50*/  IMAD.IADD R13, R13, 0x1, -R6 ;  /* 0x000000010d0d7824 */ /* 0x000fe200078e0a06 */
[----:B------:R-:W-:Y:S01]  /*0d60*/  LEA.HI R3, R3, R0, RZ, 0x6 ;  /* 0x0000000003037211 */ /* 0x000fe200078f30ff */
[----:B------:R-:W-:Y:S01]  /*0d70*/  IMAD R6, R4, 0x8, R7 ;  /* 0x0000000804067824 */ /* 0x000fe200078e0207 */
[----:B------:R-:W-:Y:S01]  /*0d80*/  SHF.R.S32.HI R220, RZ, 0x3, R220 ;  /* 0x00000003ffdc7819 */ /* 0x000fe200000114dc */
[----:B------:R-:W-:-:S02]  /*0d90*/  IMAD.IADD R5, R0, 0x1, -R5 ;  /* 0x0000000100057824 */ /* 0x000fc400078e0a05 */
[----:B------:R-:W-:Y:S01]  /*0da0*/  IMAD.IADD R4, R8, 0x1, -R9 ;  /* 0x0000000108047824 */ /* 0x000fe200078e0a09 */
[----:B------:R-:W-:Y:S01]  /*0db0*/  STL [R1+0x8c], R6 ;  /* 0x00008c0601007387 */ /* 0x000fe20000100800 */
[----:B------:R-:W-:Y:S02]  /*0dc0*/  IMAD R0, R13, 0x8, R2 ;  /* 0x000000080d007824 */ /* 0x000fe400078e0202 */
[----:B------:R-:W-:Y:S01]  /*0dd0*/  IMAD.SHL.U32 R3, R3, 0x8, RZ ;  /* 0x0000000803037824 */ /* 0x000fe200078e00ff */
[----:B------:R0:W-:Y:S01]  /*0de0*/  STL [R1+0x74], R4 ;  /* 0x0000740401007387 */ /* 0x0001e20000100800 */
[----:B------:R-:W-:Y:S02]  /*0df0*/  IMAD.SHL.U32 R214, R5, 0x4, RZ ;  /* 0x0000000405d67824 */ /* 0x000fe400078e00ff */
[----:B------:R-:W-:Y:S01]  /*0e00*/  IMAD.U32 R2, RZ, RZ, UR4 ;  /* 0x00000004ff027e24 */ /* 0x000fe2000f8e00ff */
[----:B------:R1:W-:Y:S01]  /*0e10*/  STL [R1+0x78], R0 ;  /* 0x0000780001007387 */ /* 0x0003e20000100800 */
[----:B------:R-:W-:Y:S01]  /*0e20*/  LOP3.LUT R3, R3, 0xfffffe00, RZ, 0xc0, !PT ;  /* 0xfffffe0003037812 */ /* 0x000fe200078ec0ff */
[----:B------:R-:W-:-:S02]  /*0e30*/  IMAD.SHL.U32 R229, R220, 0x40, RZ ;  /* 0x00000040dce57824 */ /* 0x000fc400078e00ff */
[----:B------:R-:W-:Y:S01]  /*0e40*/  VIADD R221, R214, 0x40 ;  /* 0x00000040d6dd7836 */ /* 0x000fe20000000000 */
[----:B------:R-:W-:Y:S01]  /*0e50*/  STL [R1+0x88], RZ ;  /* 0x000088ff01007387 */ /* 0x000fe20000100800 */
[----:B0-----:R-:W-:Y:S01]  /*0e60*/  VIADD R4, R220, 0x40 ;  /* 0x00000040dc047836 */ /* 0x001fe20000000000 */
[----:B------:R-:W-:Y:S01]  /*0e70*/  LOP3.LUT R229, R229, 0x1c0, RZ, 0xc0, !PT ;  /* 0x000001c0e5e57812 */ /* 0x000fe200078ec0ff */
[----:B------:R-:W-:Y:S01]  /*0e80*/  IMAD.IADD R213, R214, 0x1, R221 ;  /* 0x00000001d6d57824 */ /* 0x000fe200078e02dd */
[----:B------:R-:W-:Y:S01]  /*0e90*/  STL [R1+0x58], R3 ;  /* 0x0000580301007387 */ /* 0x000fe20000100800 */
[----:B-1----:R-:W-:Y:S02]  /*0ea0*/  IMAD.U32 R0, RZ, RZ, UR5 ;  /* 0x00000005ff007e24 */ /* 0x002fe4000f8e00ff */
[----:B------:R-:W-:Y:S01]  /*0eb0*/  VIADD R0, R220, 0x20 ;  /* 0x00000020dc007836 */ /* 0x000fe20000000000 */
[----:B------:R0:W-:Y:S01]  /*0ec0*/  STL [R1+0x84], R2 ;  /* 0x0000840201007387 */ /* 0x0001e20000100800 */
[----:B------:R-:W-:-:S02]  /*0ed0*/  IMAD.SHL.U32 R16, R5, 0x8, RZ ;  /* 0x0000000805107824 */ /* 0x000fc400078e00ff */
[----:B------:R-:W-:Y:S01]  /*0ee0*/  VIADD R222, R214, 0x20 ;  /* 0x00000020d6de7836 */ /* 0x000fe20000000000 */
[----:B------:R-:W-:Y:S01]  /*0ef0*/  SHF.R.S32.HI R7, RZ, 0x1f, R0 ;  /* 0x0000001fff077819 */ /* 0x000fe20000011400 */
[C---:B------:R-:W-:Y:S01]  /*0f00*/  VIADD R18, R16.reuse, 0x80 ;  /* 0x0000008010127836 */ /* 0x040fe20000000000 */
[----:B------:R-:W-:Y:S01]  /*0f10*/  SHF.R.S32.HI R17, RZ, 0x1f, R16 ;  /* 0x0000001fff117819 */ /* 0x000fe20000011410 */
[----:B------:R-:W-:Y:S01]  /*0f20*/  VIADD R19, R16, 0xc0 ;  /* 0x000000c010137836 */ /* 0x000fe20000000000 */
[----:B------:R-:W-:Y:S01]  /*0f30*/  LEA.HI R7, R7, R0, RZ, 0x3 ;  /* 0x0000000007077211 */ /* 0x000fe200078f18ff */
[----:B------:R-:W-:Y:S01]  /*0f40*/  IMAD.SHL.U32 R0, R0, 0x40, RZ ;  /* 0x0000004000007824 */ /* 0x000fe200078e00ff */
[----:B0-----:R-:W-:Y:S01]  /*0f50*/  SHF.R.S32.HI R2, RZ, 0x1f, R4 ;  /* 0x0000001fff027819 */ /* 0x001fe20000011404 */
[----:B------:R-:W-:Y:S01]  /*0f60*/  VIADD R224, R214, 0x60 ;  /* 0x00000060d6e07836 */ /* 0x000fe20000000000 */
[----:B------:R-:W-:Y:S01]  /*0f70*/  SHF.R.S32.HI R218, RZ, 0x1f, R18 ;  /* 0x0000001fffda7819 */ /* 0x000fe20000011412 */
[----:B------:R-:W-:Y:S01]  /*0f80*/  IMAD.SHL.U32 R7, R7, 0x40, RZ ;  /* 0x0000004007077824 */ /* 0x000fe200078e00ff */
[----:B------:R-:W-:-:S02]  /*0f90*/  LOP3.LUT R3, R0, 0x1c0, RZ, 0xc0, !PT ;  /* 0x000001c000037812 */ /* 0x000fc400078ec0ff */
[----:B------:R-:W-:Y:S02]  /*0fa0*/  LEA.HI R2, R2, R4, RZ, 0x3 ;  /* 0x0000000402027211 */ /* 0x000fe400078f18ff */
[----:B------:R-:W-:Y:S02]  /*0fb0*/  SHF.R.U32.HI R0, RZ, 0x3, R229 ;  /* 0x00000003ff007819 */ /* 0x000fe400000116e5 */
[----:B------:R-:W-:Y:S01]  /*0fc0*/  SHF.R.S32.HI R0, RZ, 0x1f, R213 ;  /* 0x0000001fff007819 */ /* 0x000fe200000114d5 */
[----:B------:R-:W-:Y:S01]  /*0fd0*/  IMAD.SHL.U32 R2, R2, 0x40, RZ ;  /* 0x0000004002027824 */ /* 0x000fe200078e00ff */
[----:B------:R-:W-:Y:S02]  /*0fe0*/  SHF.R.U32.HI R4, RZ, 0x3, R3 ;  /* 0x00000003ff047819 */ /* 0x000fe40000011603 */
[----:B------:R-:W-:Y:S02]  /*0ff0*/  LEA.HI R0, R0, R213, RZ, 0x3 ;  /* 0x000000d500007211 */ /* 0x000fe400078f18ff */
[----:B------:R-:W-:-:S02]  /*1000*/  LOP3.LUT R3, R7, 0xfffffe00, RZ, 0xc0, !PT ;  /* 0xfffffe0007037812 */ /* 0x000fc400078ec0ff */
[----:B------:R-:W-:Y:S02]  /*1010*/  LOP3.LUT R23, R0, 0xfffffff8, RZ, 0xc0, !PT ;  /* 0xfffffff800177812 */ /* 0x000fe400078ec0ff */
[----:B------:R-:W-:Y:S01]  /*1020*/  LOP3.LUT R0, R2, 0xfffffe00, RZ, 0xc0, !PT ;  /* 0xfffffe0002007812 */ /* 0x000fe200078ec0ff */
[----:B------:R0:W-:Y:S01]  /*1030*/  STL [R1+0x64], R3 ;  /* 0x0000640301007387 */ /* 0x0001e20000100800 */
[----:B------:R-:W-:Y:S02]  /*1040*/  SHF.R.S32.HI R217, RZ, 0x1f, R19 ;  /* 0x0000001fffd97819 */ /* 0x000fe40000011413 */
[----:B------:R-:W-:Y:S01]  /*1050*/  SHF.R.S32.HI R216, RZ, 0x1f, R23 ;  /* 0x0000001fffd87819 */ /* 0x000fe20000011417 */
[----:B------:R0:W-:Y:S06]  /*1060*/  STL [R1+0x60], R0 ;  /* 0x0000600001007387 */ /* 0x0001ec0000100800 */
.L_x_2954:
[----:B0--34-:R-:W0:Y:S01]  /*1070*/  LDC.64 R2, c[0x0][0xc88] ;  /* 0x00032200ff027b82 */ /* 0x019e220000000a00 */
        /* <DEDUP_REMOVED lines=14> */
[C---:B------:R-:W-:Y:S02]  /*1160*/  IMAD.SHL.U32 R26, R8.reuse, 0x4, RZ ;  /* 0x00000004081a7824 */ /* 0x040fe400078e00ff */
[C---:B------:R-:W-:Y:S01]  /*1170*/  @P2 LEA R2, P3, R8.reuse, UR4, 0x2 ;  /* 0x0000000408022c11 */ /* 0x040fe2000f8610ff */
[----:B------:R0:W-:Y:S01]  /*1180*/  STL [R1+0x7c], R8 ;  /* 0x00007c0801007387 */ /* 0x0001e20000100800 */
[C-C-:B------:R-:W-:Y:S02]  /*1190*/  SHF.L.U64.HI R27, R8.reuse, 0x2, R0.reuse ;  /* 0x00000002081b7819 */ /* 0x140fe40000010200 */
[----:B------:R-:W-:Y:S01]  /*11a0*/  @P2 LEA.HI.X R3, R8, UR5, R0, 0x2, P3 ;  /* 0x0000000508032c11 */ /* 0x000fe200098f1400 */
[----:B------:R-:W-:Y:S01]  /*11b0*/  IMAD.MOV.U32 R0, RZ, RZ, RZ ;  /* 0x000000ffff007224 */ /* 0x000fe200078e00ff */
[----:B------:R-:W-:Y:S01]  /*11c0*/  ULDC UR4, c[0x0][0x288] ;  /* 0x0000a20000047ab9 */ /* 0x000fe20000000800 */
[----:B------:R-:W-:-:S04]  /*11d0*/  IADD3 R6, P4, R26, UR6, RZ ;  /* 0x000000061a067c10 */ /* 0x000fc8000ff9e0ff */
[----:B------:R0:W5:Y:S01]  /*11e0*/  @P2 LDG.E R0, desc[UR10][R2.64] ;  /* 0x0000000a02002981 */ /* 0x000162000c1e1900 */
[----:B------:R-:W-:Y:S01]  /*11f0*/  @P1 IADD3 R4, P2, R26, UR8, RZ ;  /* 0x000000081a041c10 */ /* 0x000fe2000ff5e0ff */
[----:B------:R-:W-:Y:S01]  /*1200*/  IMAD.U32 R9, RZ, RZ, UR4 ;  /* 0x00000004ff097e24 */ /* 0x000fe2000f8e00ff */
[----:B------:R-:W-:Y:S01]  /*1210*/  ULDC.64 UR4, c[0x0][0x418] ;  /* 0x0001060000047ab9 */ /* 0x000fe20000000a00 */
[C---:B------:R-:W-:Y:S02]  /*1220*/  IADD3.X R7, R27.reuse, UR7, RZ, P4, !PT ;  /* 0x000000071b077c10 */ /* 0x040fe4000a7fe4ff */
[----:B------:R-:W-:Y:S01]  /*1230*/  @P1 IADD3.X R5, R27, UR9, RZ, P2, !PT ;  /* 0x000000091b051c10 */ /* 0x000fe200097fe4ff */
[----:B------:R-:W-:Y:S01]  /*1240*/  UISETP.NE.U32.AND UP0, UPT, UR4, URZ, UPT ;  /* 0x0000003f0400728c */ /* 0x000fe2000bf05070 */
[----:B------:R-:W-:Y:S02]  /*1250*/  ULDC.64 UR6, c[0x0][0xa20] ;  /* 0x0002880000067ab9 */ /* 0x000fe40000000a00 */
[----:B------:R-:W-:Y:S01]  /*1260*/  ULDC UR4, c[0x0][0x424] ;  /* 0x0001090000047ab9 */ /* 0x000fe20000000800 */
[----:B------:R-:W2:Y:S01]  /*1270*/  @P1 LDG.E R9, desc[UR10][R4.64] ;  /* 0x0000000a04091981 */ /* 0x000ea2000c1e1900 */
[----:B------:R-:W-:Y:S01]  /*1280*/  UISETP.NE.AND.EX UP0, UPT, UR5, URZ, UPT, UP0 ;  /* 0x0000003f0500728c */ /* 0x000fe2000bf05300 */
[----:B------:R-:W-:-:S02]  /*1290*/  ISETP.NE.U32.AND P2, PT, RZ, UR6, PT ;  /* 0x00000006ff007c0c */ /* 0x000fc4000bf45070 */
[----:B------:R-:W-:Y:S01]  /*12a0*/  ULDC UR5, c[0x0][0x2f0] ;  /* 0x0000bc0000057ab9 */ /* 0x000fe20000000800 */
[----:B------:R-:W-:Y:S01]  /*12b0*/  USEL UR4, UR4, 0x1, UP0 ;  /* 0x0000000104047887 */ /* 0x000fe20008000000 */
[----:B------:R0:W5:Y:S01]  /*12c0*/  @P0 LDG.E R118, desc[UR10][R6.64] ;  /* 0x0000000a06760981 */ /* 0x000162000c1e1900 */
[----:B------:R-:W-:Y:S02]  /*12d0*/  ISETP.NE.AND.EX P2, PT, RZ, UR7, PT, P2 ;  /* 0x00000007ff007c0c */ /* 0x000fe4000bf45320 */
[----:B------:R-:W-:-:S03]  /*12e0*/  UIMAD UR4, UR4, UR5, URZ ;  /* 0x00000005040472a4 */ /* 0x000fc6000f8e023f */
[----:B------:R-:W-:Y:S01]  /*12f0*/  ULDC UR5, c[0x0][0x348] ;  /* 0x0000d20000057ab9 */ /* 0x000fe20000000800 */
[----:B------:R-:W-:Y:S01]  /*1300*/  IMAD.MOV.U32 R91, RZ, RZ, R8 ;  /* 0x000000ffff5b7224 */ /* 0x000fe200078e0008 */
[----:B--2---:R0:W-:Y:S04]  /*1310*/  STL [R1+0x6c], R9 ;  /* 0x00006c0901007387 */ /* 0x0041e80000100800 */
[----:B------:R0:W-:Y:S01]  /*1320*/  STL [R1+0x80], R30 ;  /* 0x0000801e01007387 */ /* 0x0001e20000100800 */
[----:B------:R-:W-:Y:S01]  /*1330*/  IMAD.MOV.U32 R10, RZ, RZ, R9 ;  /* 0x000000ffff0a7224 */ /* 0x000fe200078e0009 */
[----:B-1----:R-:W-:Y:S06]  /*1340*/  @P1 BRA `(.L_x_2684) ;  /* 0x00000000002c1947 */ /* 0x002fec0003800000 */
        /* <DEDUP_REMOVED lines=9> */
[----:B--2---:R-:W-:-:S05]  /*13e0*/  IMAD.IADD R10, R5, 0x1, -R4 ;  /* 0x00000001050a7824 */ /* 0x004fca00078e0a04 */
[----:B------:R1:W-:Y:S02]  /*13f0*/  STL [R1+0x6c], R10 ;  /* 0x00006c0a01007387 */ /* 0x0003e40000100800 */
.L_x_2684:
[----:B0-----:R-:W-:Y:S02]  /*1400*/  IMAD.U32 R2, RZ, RZ, UR5 ;  /* 0x00000005ff027e24 */ /* 0x001fe4000f8e00ff */
[----:B------:R-:W-:Y:S01]  /*1410*/  IMAD.U32 R25, RZ, RZ, UR4 ;  /* 0x00000004ff197e24 */ /* 0x000fe2000f8e00ff */
[----:B------:R-:W-:Y:S06]  /*1420*/  @!P2 BRA `(.L_x_2685) ;  /* 0x000000000014a947 */ /* 0x000fec0003800000 */
[----:B------:R-:W-:Y:S01]  /*1430*/  IADD3 R4, P0, R26, UR6, RZ ;  /* 0x000000061a047c10 */ /* 0x000fe2000ff1e0ff */
[----:B------:R-:W-:-:S03]  /*1440*/  ULDC.64 UR4, c[0x0][0x208] ;  /* 0x0000820000047ab9 */ /* 0x000fc60000000a00 */
[----:B------:R-:W-:-:S05]  /*1450*/  IADD3.X R5, R27, UR7, RZ, P0, !PT ;  /* 0x000000071b057c10 */ /* 0x000fca00087fe4ff */
[----:B------:R0:W5:Y:S01]  /*1460*/  LDG.E R25, desc[UR4][R4.64] ;  /* 0x0000000404197981 */ /* 0x000162000c1e1900 */
[----:B------:R-:W-:Y:S05]  /*1470*/  BRA `(.L_x_2686) ;  /* 0x0000000000147947 */ /* 0x000fea0003800000 */
.L_x_2685:
[----:B------:R-:W-:Y:S05]  /*1480*/  @!P0 BRA `(.L_x_2686) ;  /* 0x0000000000108947 */ /* 0x000fea0003800000 */
[----:B------:R-:W-:Y:S02]  /*1490*/  ULDC.64 UR4, c[0x0][0x208] ;  /* 0x0000820000047ab9 */ /* 0x000fe40000000a00 */
[----:B------:R-:W2:Y:S04]  /*14a0*/  LDG.E R4, desc[UR4][R6.64] ;  /* 0x0000000406047981 */ /* 0x000ea8000c1e1900 */
[----:B------:R-:W2:Y:S02]  /*14b0*/  LDG.E R25, desc[UR4][R6.64+0x4] ;  /* 0x0000040406197981 */ /* 0x000ea4000c1e1900 */
[----:B--2---:R-:W-:-:S07]  /*14c0*/  IMAD.IADD R25, R25, 0x1, -R4 ;  /* 0x0000000119197824 */ /* 0x004fce00078e0a04 */
.L_x_2686:
[----:B------:R-:W-:Y:S01]  /*14d0*/  ULDC.64 UR4, c[0x0][0xa10] ;  /* 0x0002840000047ab9 */ /* 0x000fe20000000a00 */
[----:B------:R-:W-:Y:S01]  /*14e0*/  ULDC.64 UR6, c[0x0][0x208] ;  /* 0x0000820000067ab9 */ /* 0x000fe20000000a00 */
[----:B------:R-:W-:Y:S01]  /*14f0*/  ISETP.NE.U32.AND P0, PT, RZ, UR4, PT ;  /* 0x00000004ff007c0c */ /* 0x000fe2000bf05070 */
[----:B------:R-:W2:Y:S03]  /*1500*/  LDC R9, c[0x0][0x448] ;  /* 0x00011200ff097b82 */ /* 0x000ea60000000800 */
[----:B------:R-:W-:Y:S01]  /*1510*/  ISETP.NE.AND.EX P0, PT, RZ, UR5, PT, P0 ;  /* 0x00000005ff007c0c */ /* 0x000fe2000bf05300 */
[----:B------:R-:W-:-:S12]  /*1520*/  ULDC.64 UR4, c[0x0][0xa30] ;  /* 0x00028c0000047ab9 */ /* 0x000fd80000000a00 */
[----:B0-----:R-:W0:Y:S02]  /*1530*/  @P0 LDC.64 R4, c[0x0][0xa10] ;  /* 0x00028400ff040b82 */ /* 0x001e240000000a00 */
[----:B0-----:R-:W-:-:S05]  /*1540*/  @P0 IMAD.WIDE R4, R91, 0x4, R4 ;  /* 0x000000045b040825 */ /* 0x001fca00078e0204 */
[----:B------:R-:W3:Y:S04]  /*1550*/  @P0 LDG.E R3, desc[UR6][R4.64] ;  /* 0x0000000604030981 */ /* 0x000ee8000c1e1900 */
[----:B------:R0:W3:Y:S01]  /*1560*/  @P0 LDG.E R8, desc[UR6][R4.64+0x4] ;  /* 0x0000040604080981 */ /* 0x0000e2000c1e1900 */
[----:B------:R-:W-:Y:S01]  /*1570*/  ISETP.NE.U32.AND P1, PT, RZ, UR4, PT ;  /* 0x00000004ff007c0c */ /* 0x000fe2000bf25070 */
[----:B-----5:R-:W-:-:S03]  /*1580*/  IMAD.MOV.U32 R135, RZ, RZ, R25 ;  /* 0x000000ffff877224 */ /* 0x020fc600078e0019 */
[----:B------:R-:W-:-:S13]  /*1590*/  ISETP.NE.AND.EX P1, PT, RZ, UR5, PT, P1 ;  /* 0x00000005ff007c0c */ /* 0x000fda000bf25310 */
[----:B------:R-:W-:-:S04]  /*15a0*/  @P1 IADD3 R6, P2, R26, UR4, RZ ;  /* 0x000000041a061c10 */ /* 0x000fc8000ff5e0ff */
[----:B------:R-:W-:-:S05]  /*15b0*/  @P1 IADD3.X R7, R27, UR5, RZ, P2, !PT ;  /* 0x000000051b071c10 */ /* 0x000fca00097fe4ff */
[----:B------:R4:W5:Y:S01]  /*15c0*/  @P1 LDG.E R135, desc[UR6][R6.64] ;  /* 0x0000000606871981 */ /* 0x000962000c1e1900 */
[----:B--2---:R-:W-:Y:S01]  /*15d0*/  ISETP.NE.AND P1, PT, R9, 0x1, PT ;  /* 0x000000010900780c */ /* 0x004fe20003f25270 */
[----:B------:R-:W-:-:S04]  /*15e0*/  IMAD.SHL.U32 R11, R29, 0x80, RZ ;  /* 0x000000801d0b7824 */ /* 0x000fc800078e00ff */
[----:B0-----:R-:W-:Y:S01]  /*15f0*/  VIADD R4, R11, 0x7f ;  /* 0x0000007f0b047836 */ /* 0x001fe20000000000 */
[----:B------:R0:W-:Y:S07]  /*1600*/  STL [R1+0x68], R11 ;  /* 0x0000680b01007387 */ /* 0x0001ee0000100800 */
[----:B------:R-:W2:Y:S08]  /*1610*/  @P1 LDC R9, c[0x0][0x44c] ;  /* 0x00011300ff091b82 */ /* 0x000eb00000000800 */
[----:B------:R-:W1:Y:S01]  /*1620*/  @P1 LDC R5, c[0x0][0x450] ;  /* 0x00011400ff051b82 */ /* 0x000e620000000800 */
[----:B---3--:R-:W-:-:S02]  /*1630*/  @P0 IMAD.IADD R2, R8, 0x1, -R3 ;  /* 0x0000000108020824 */ /* 0x008fc400078e0a03 */
[----:B------:R-:W-:Y:S02]  /*1640*/  IMAD.IADD R8, R25, 0x1, -R0 ;  /* 0x0000000119087824 */ /* 0x000fe400078e0a00 */
[----:B--2---:R-:W-:-:S04]  /*1650*/  @P1 IMAD.HI.U32 R0, R4, R9, RZ ;  /* 0x0000000904001227 */ /* 0x004fc800078e00ff */
[----:B----4-:R-:W-:Y:S01]  /*1660*/  IMAD.IADD R6, R8, 0x1, R2 ;  /* 0x0000000108067824 */ /* 0x010fe200078e0202 */
[----:B-1----:R-:W-:Y:S01]  /*1670*/  @P1 SHF.R.U32.HI R4, RZ, R5, R0 ;  /* 0x00000005ff041219 */ /* 0x002fe20000011600 */
[----:B------:R-:W-:Y:S02]  /*1680*/  IMAD.MOV R116, RZ, RZ, -R8 ;  /* 0x000000ffff747224 */ /* 0x000fe400078e0a08 */
[C---:B------:R-:W-:Y:S01]  /*1690*/  VIADD R0, R6.reuse, 0x4f ;  /* 0x0000004f06007836 */ /* 0x040fe20000000000 */
[----:B------:R-:W-:Y:S01]  /*16a0*/  IADD3 R139, R6, 0x50, -R10 ;  /* 0x00000050068b7810 */ /* 0x000fe20007ffe80a */
[----:B------:R0:W-:Y:S01]  /*16b0*/  STL [R1+0x70], R6 ;  /* 0x0000700601007387 */ /* 0x0001e20000100800 */
[----:B------:R-:W-:Y:S01]  /*16c0*/  VIMNMX R116, RZ, R116, !PT ;  /* 0x00000074ff747248 */ /* 0x000fe20007fe0100 */
[----:B------:R-:W-:-:S04]  /*16d0*/  IMAD.HI R0, R0, 0x66666667, RZ ;  /* 0x6666666700007827 */ /* 0x000fc800078e02ff */
[----:B------:R-:W-:Y:S01]  /*16e0*/  IMAD.IADD R4, R139, 0x1, R4 ;  /* 0x000000018b047824 */ /* 0x000fe200078e0204 */
[----:B------:R-:W-:-:S03]  /*16f0*/  SHF.R.U32.HI R3, RZ, 0x1f, R0 ;  /* 0x0000001fff037819 */ /* 0x000fc60000011600 */
[----:B------:R-:W-:Y:S01]  /*1700*/  IMAD.HI R4, R4, 0x66666667, RZ ;  /* 0x6666666704047827 */ /* 0x000fe200078e02ff */
[----:B------:R-:W-:-:S04]  /*1710*/  LEA.HI.SX32 R140, R0, R3, 0x1b ;  /* 0x00000003008c7211 */ /* 0x000fc800078fdaff */
[----:B------:R-:W-:-:S04]  /*1720*/  SHF.R.U32.HI R5, RZ, 0x1f, R4 ;  /* 0x0000001fff057819 */ /* 0x000fc80000011604 */
[----:B------:R-:W-:-:S04]  /*1730*/  LEA.HI.SX32 R5, R4, R5, 0x1b ;  /* 0x0000000504057211 */ /* 0x000fc800078fdaff */
[----:B------:R-:W-:-:S05]  /*1740*/  VIMNMX R5, R140, R5, PT ;  /* 0x000000058c057248 */ /* 0x000fca0003fe0100 */
        /* <DEDUP_REMOVED lines=33> */
.L_x_2689:
[----:B------:R-:W-:Y:S05]  /*1960*/  BSYNC B6 ;  /* 0x0000000000067941 */ /* 0x000fea0003800000 */
.L_x_2688:
        /* <DEDUP_REMOVED lines=20> */
.L_x_2691:
[----:B------:R-:W-:Y:S05]  /*1ab0*/  BSYNC B6 ;  /* 0x0000000000067941 */ /* 0x000fea0003800000 */
.L_x_2690:
[----:B------:R-:W2:Y:S01]  /*1ac0*/  LDL R29, [R1+0x64] ;  /* 0x00006400011d7983 */ /* 0x000ea20000100800 */
[----:B------:R-:W-:-:S03]  /*1ad0*/  ULDC.64 UR4, c[0x0][0x9f8] ;  /* 0x00027e0000047ab9 */ /* 0x000fc60000000a00 */
[----:B------:R-:W3:Y:S01]  /*1ae0*/  LDL R31, [R1+0x58] ;  /* 0x00005800011f7983 */ /* 0x000ee20000100800 */
[----:B------:R-:W-:-:S03]  /*1af0*/  ISETP.NE.U32.AND P0, PT, RZ, UR4, PT ;  /* 0x00000004ff007c0c */ /* 0x000fc6000bf05070 */
[----:B------:R-:W4:Y:S01]  /*1b00*/  LDL R20, [R1+0x60] ;  /* 0x0000600001147983 */ /* 0x000f220000100800 */
[----:B------:R-:W-:Y:S01]  /*1b10*/  ISETP.NE.AND.EX P0, PT, RZ, UR5, PT, P0 ;  /* 0x00000005ff007c0c */ /* 0x000fe2000bf05300 */
[----:B------:R-:W-:Y:S01]  /*1b20*/  ULDC.64 UR6, c[0x0][0x208] ;  /* 0x0000820000067ab9 */ /* 0x000fe20000000a00 */
[----:B------:R-:W0:Y:S01]  /*1b30*/  LDC R115, c[0x0][0x3f4] ;  /* 0x0000fd00ff737b82 */ /* 0x000e220000000800 */
[----:B------:R-:W1:Y:S07]  /*1b40*/  S2R R0, SR_TID.X ;  /* 0x0000000000007919 */ /* 0x000e6e0000002100 */
[----:B------:R-:W0:Y:S03]  /*1b50*/  LDC.64 R92, c[0x0][0x408] ;  /* 0x00010200ff5c7b82 */ /* 0x000e260000000a00 */
[----:B------:R-:W-:Y:S01]  /*1b60*/  @P0 IADD3 R4, P1, R26, UR4, RZ ;  /* 0x000000041a040c10 */ /* 0x000fe2000ff3e0ff */
[----:B------:R-:W-:-:S03]  /*1b70*/  ULDC UR4, c[0x0][0x2f4] ;  /* 0x0000bd0000047ab9 */ /* 0x000fc60000000800 */
[----:B------:R-:W-:Y:S01]  /*1b80*/  @P0 IADD3.X R5, R27, UR5, RZ, P1, !PT ;  /* 0x000000051b050c10 */ /* 0x000fe20008ffe4ff */
[----:B------:R-:W0:Y:S04]  /*1b90*/  LDC.64 R98, c[0x0][0x3f8] ;  /* 0x0000fe00ff627b82 */ /* 0x000e280000000a00 */
[----:B------:R0:W4:Y:S01]  /*1ba0*/  @P0 LDG.E R91, desc[UR6][R4.64] ;  /* 0x00000006045b0981 */ /* 0x000122000c1e1900 */
[----:B------:R-:W-:Y:S02]  /*1bb0*/  ISETP.GE.AND P1, PT, R213, UR4, PT ;  /* 0x00000004d5007c0c */ /* 0x000fe4000bf26270 */
[----:B------:R-:W-:Y:S02]  /*1bc0*/  ISETP.GE.AND P0, PT, R16, UR4, PT ;  /* 0x0000000410007c0c */ /* 0x000fe4000bf06270 */
[----:B------:R-:W-:-:S05]  /*1bd0*/  SEL R3, RZ, 0xffffffff, P1 ;  /* 0xffffffffff037807 */ /* 0x000fca0000800000 */
[----:B------:R-:W-:Y:S02]  /*1be0*/  IMAD.SHL.U32 R3, R3, 0x2, RZ ;  /* 0x0000000203037824 */ /* 0x000fe400078e00ff */
[----:B-1----:R-:W-:Y:S01]  /*1bf0*/  VIADD R6, R0, 0xffffff80 ;  /* 0xffffff8000067836 */ /* 0x002fe20000000000 */
[----:B------:R-:W-:Y:S02]  /*1c00*/  SEL R0, RZ, 0x1, P0 ;  /* 0x00000001ff007807 */ /* 0x000fe40000000000 */
[----:B------:R-:W-:Y:S02]  /*1c10*/  ISETP.GE.AND P0, PT, R18, UR4, PT ;  /* 0x0000000412007c0c */ /* 0x000fe4000bf06270 */
[----:B------:R-:W-:Y:S02]  /*1c20*/  SHF.R.S32.HI R7, RZ, 0x1f, R6 ;  /* 0x0000001fff077819 */ /* 0x000fe40000011406 */
[----:B------:R-:W-:Y:S02]  /*1c30*/  LOP3.LUT R0, R3, 0x2, R0, 0xe2, !PT ;  /* 0x0000000203007812 */ /* 0x000fe400078ee200 */
[----:B------:R-:W-:-:S02]  /*1c40*/  SEL R3, RZ, 0x4, P0 ;  /* 0x00000004ff037807 */ /* 0x000fc40000000000 */
[----:B0-----:R-:W-:Y:S02]  /*1c50*/  ISETP.GE.AND P2, PT, R16, R115, PT ;  /* 0x000000731000720c */ /* 0x001fe40003f46270 */
[----:B------:R-:W-:Y:S02]  /*1c60*/  SHF.R.S32.HI R9, RZ, 0x1f, R220 ;  /* 0x0000001fff097819 */ /* 0x000fe400000114dc */
[----:B------:R-:W-:Y:S02]  /*1c70*/  LEA.HI R7, R7, R6, RZ, 0x3 ;  /* 0x0000000607077211 */ /* 0x000fe400078f18ff */
[----:B------:R-:W-:Y:S02]  /*1c80*/  LOP3.LUT R5, R0, R3, RZ, 0xfc, !PT ;  /* 0x0000000300057212 */ /* 0x000fe400078efcff */
[----:B------:R-:W-:Y:S01]  /*1c90*/  SEL R3, R115, RZ, P2 ;  /* 0x000000ff73037207 */ /* 0x000fe20001000000 */
[----:B------:R-:W-:Y:S01]  /*1ca0*/  IMAD R0, R9, R92, RZ ;  /* 0x0000005c09007224 */ /* 0x000fe200078e02ff */
[----:B------:R-:W-:Y:S01]  /*1cb0*/  LOP3.LUT R7, R7, 0xfffffff8, RZ, 0xc0, !PT ;  /* 0xfffffff807077812 */ /* 0x000fe200078ec0ff */
[----:B------:R-:W-:Y:S01]  /*1cc0*/  IMAD R4, R9, R98, RZ ;  /* 0x0000006209047224 */ /* 0x000fe200078e02ff */
[----:B------:R-:W-:Y:S01]  /*1cd0*/  SHF.R.S32.HI R215, RZ, 0x1f, R214 ;  /* 0x0000001fffd77819 */ /* 0x000fe200000114d6 */
[----:B------:R-:W-:Y:S01]  /*1ce0*/  VIADD R21, R220, 0x40 ;  /* 0x00000040dc157836 */ /* 0x000fe20000000000 */
[----:B------:R-:W-:Y:S01]  /*1cf0*/  ISETP.GE.AND P1, PT, R213, R115, PT ;  /* 0x00000073d500720c */ /* 0x000fe20003f26270 */
[----:B------:R-:W-:-:S02]  /*1d00*/  IMAD.IADD R3, R16, 0x1, R3 ;  /* 0x0000000110037824 */ /* 0x000fc400078e0203 */
[C---:B------:R-:W-:Y:S02]  /*1d10*/  VIADD R33, R220.reuse, 0x20 ;  /* 0x00000020dc217836 */ /* 0x040fe40000000000 */
[----:B------:R-:W-:Y:S02]  /*1d20*/  VIADD R28, R220, 0x20 ;  /* 0x00000020dc1c7836 */ /* 0x000fe40000000000 */
[----:B------:R-:W-:Y:S02]  /*1d30*/  IMAD.IADD R13, R6, 0x1, -R7 ;  /* 0x00000001060d7824 */ /* 0x000fe400078e0a07 */
[C---:B------:R-:W-:Y:S01]  /*1d40*/  IMAD R9, R220.reuse, R93, R0 ;  /* 0x0000005ddc097224 */ /* 0x040fe200078e0200 */
[----:B------:R-:W-:Y:S01]  /*1d50*/  SEL R0, R115, RZ, P1 ;  /* 0x000000ff73007207 */ /* 0x000fe20000800000 */
[C---:B------:R-:W-:Y:S02]  /*1d60*/  IMAD R7, R220.reuse, R99, R4 ;  /* 0x00000063dc077224 */ /* 0x040fe400078e0204 */
[----:B------:R-:W-:Y:S01]  /*1d70*/  IMAD.WIDE.U32 R102, R220, R98, R214 ;  /* 0x00000062dc667225 */ /* 0x000fe200078e00d6 */
[----:B------:R-:W-:-:S03]  /*1d80*/  SHF.R.S32.HI R4, RZ, 0x1f, R3 ;  /* 0x0000001fff047819 */ /* 0x000fc60000011403 */
[----:B------:R-:W-:-:S04]  /*1d90*/  IMAD.WIDE.U32 R100, R220, R98, R16 ;  /* 0x00000062dc647225 */ /* 0x000fc800078e0010 */
[----:B------:R-:W-:Y:S02]  /*1da0*/  IMAD.SHL.U32 R6, R21, 0x40, RZ ;  /* 0x0000004015067824 */ /* 0x000fe400078e00ff */
[----:B------:R-:W-:Y:S02]  /*1db0*/  IMAD.SHL.U32 R33, R33, 0x40, RZ ;  /* 0x0000004021217824 */ /* 0x000fe400078e00ff */
[----:B------:R-:W-:Y:S02]  /*1dc0*/  IMAD.SHL.U32 R28, R28, 0x40, RZ ;  /* 0x000000401c1c7824 */ /* 0x000fe400078e00ff */
[----:B------:R-:W-:Y:S02]  /*1dd0*/  IMAD.IADD R103, R103, 0x1, R7 ;  /* 0x0000000167677824 */ /* 0x000fe400078e0207 */
[----:B------:R-:W-:Y:S02]  /*1de0*/  IMAD.IADD R101, R7, 0x1, R101 ;  /* 0x0000000107657824 */ /* 0x000fe400078e0265 */
[----:B------:R-:W-:Y:S01]  /*1df0*/  IMAD.IADD R7, R213, 0x1, R0 ;  /* 0x00000001d5077824 */ /* 0x000fe200078e0200 */
[----:B------:R-:W-:-:S02]  /*1e00*/  LOP3.LUT R0, R6, 0x1c0, RZ, 0xc0, !PT ;  /* 0x000001c006007812 */ /* 0x000fc400078ec0ff */
[CC--:B------:R-:W-:Y:S02]  /*1e10*/  LEA.HI R6, R4.reuse, R3.reuse, RZ, 0x6 ;  /* 0x0000000304067211 */ /* 0x0c0fe400078f30ff */
[----:B------:R-:W-:Y:S02]  /*1e20*/  LEA.HI R10, R4, R3, RZ, 0x3 ;  /* 0x00000003040a7211 */ /* 0x000fe400078f18ff */
[----:B------:R-:W-:Y:S02]  /*1e30*/  LOP3.LUT R33, R33, 0x1c0, RZ, 0xc0, !PT ;  /* 0x000001c021217812 */ /* 0x000fe400078ec0ff */
[----:B------:R-:W-:Y:S01]  /*1e40*/  LOP3.LUT R28, R28, 0x1c0, RZ, 0xc0, !PT ;  /* 0x000001c01c1c7812 */ /* 0x000fe200078ec0ff */
[CC--:B------:R-:W-:Y:S01]  /*1e50*/  IMAD.WIDE.U32 R96, R220.reuse, R92.reuse, R214 ;  /* 0x0000005cdc607225 */ /* 0x0c0fe200078e00d6 */
[----:B------:R-:W-:Y:S02]  /*1e60*/  SHF.R.S32.HI R4, RZ, 0x1f, R7 ;  /* 0x0000001fff047819 */ /* 0x000fe40000011407 */
[----:B------:R-:W-:Y:S01]  /*1e70*/  SHF.R.S32.HI R6, RZ, 0x6, R6 ;  /* 0x00000006ff067819 */ /* 0x000fe20000011406 */
[----:B------:R-:W-:Y:S01]  /*1e80*/  IMAD.WIDE.U32 R94, R220, R92, R16 ;  /* 0x0000005cdc5e7225 */ /* 0x000fe200078e0010 */
[----:B------:R-:W-:-:S02]  /*1e90*/  LOP3.LUT R8, R33, 0x38, R10, 0xf8, !PT ;  /* 0x0000003821087812 */ /* 0x000fc400078ef80a */
[----:B------:R-:W-:Y:S01]  /*1ea0*/  SHF.R.U32.HI R28, RZ, 0x3, R28 ;  /* 0x00000003ff1c7819 */ /* 0x000fe2000001161c */
[----:B------:R-:W-:Y:S01]  /*1eb0*/  IMAD.IADD R97, R97, 0x1, R9 ;  /* 0x0000000161617824 */ /* 0x000fe200078e0209 */
[----:B------:R-:W-:Y:S01]  /*1ec0*/  LOP3.LUT R3, R229, 0x38, R10, 0xf8, !PT ;  /* 0x00000038e5037812 */ /* 0x000fe200078ef80a */
[----:B------:R-:W-:Y:S01]  /*1ed0*/  IMAD.IADD R95, R9, 0x1, R95 ;  /* 0x00000001095f7824 */ /* 0x000fe200078e025f */
[----:B------:R-:W-:Y:S02]  /*1ee0*/  SHF.R.U32.HI R32, RZ, 0x3, R229 ;  /* 0x00000003ff207819 */ /* 0x000fe400000116e5 */
[-C--:B------:R-:W-:Y:S01]  /*1ef0*/  LEA.HI R21, R4, R7.reuse, RZ, 0x3 ;  /* 0x0000000704157211 */ /* 0x080fe200078f18ff */
[----:B------:R-:W0:Y:S01]  /*1f00*/  S2R R141, SR_TID.X ;  /* 0x00000000008d7919 */ /* 0x000e220000002100 */
[----:B------:R-:W-:Y:S02]  /*1f10*/  LOP3.LUT R9, R8, R28, RZ, 0x3c, !PT ;  /* 0x0000001c08097212 */ /* 0x000fe400078e3cff */
[----:B------:R-:W-:-:S02]  /*1f20*/  LEA.HI R4, R4, R7, RZ, 0x6 ;  /* 0x0000000704047211 */ /* 0x000fc400078f30ff */
[----:B------:R-:W-:Y:S02]  /*1f30*/  SHF.R.U32.HI R138, RZ, 0x3, R0 ;  /* 0x00000003ff8a7819 */ /* 0x000fe40000011600 */
[----:B------:R-:W-:Y:S02]  /*1f40*/  LOP3.LUT R11, R0, 0x38, R10, 0xf8, !PT ;  /* 0x00000038000b7812 */ /* 0x000fe400078ef80a */
[----:B------:R-:W-:Y:S02]  /*1f50*/  LOP3.LUT R3, R3, R32, RZ, 0x3c, !PT ;  /* 0x0000002003037212 */ /* 0x000fe400078e3cff */
[----:B------:R-:W-:Y:S02]  /*1f60*/  SHF.R.S32.HI R4, RZ, 0x6, R4 ;  /* 0x00000006ff047819 */ /* 0x000fe40000011404 */
[----:B------:R-:W-:Y:S02]  /*1f70*/  LOP3.LUT R11, R11, R138, RZ, 0x3c, !PT ;  /* 0x0000008a0b0b7212 */ /* 0x000fe400078e3cff */
[----:B------:R-:W-:Y:S01]  /*1f80*/  ISETP.GE.AND P0, PT, R19, UR4, PT ;  /* 0x0000000413007c0c */ /* 0x000fe2000bf06270 */
[----:B-----5:R-:W-:Y:S01]  /*1f90*/  IMAD.WIDE.U32 R102, R135, R98, R102 ;  /* 0x0000006287667225 */ /* 0x020fe200078e0066 */
[----:B------:R-:W-:-:S03]  /*1fa0*/  LOP3.LUT R7, R33, 0x38, R21, 0xf8, !PT ;  /* 0x0000003821077812 */ /* 0x000fc600078ef815 */
[----:B------:R-:W-:Y:S01]  /*1fb0*/  IMAD.WIDE.U32 R100, R135, R98, R100 ;  /* 0x0000006287647225 */ /* 0x000fe200078e0064 */
[----:B------:R-:W-:Y:S02]  /*1fc0*/  LOP3.LUT R8, R7, R28, RZ, 0x3c, !PT ;  /* 0x0000001c07087212 */ /* 0x000fe400078e3cff */
[C-C-:B------:R-:W-:Y:S01]  /*1fd0*/  SHF.L.U64.HI R106, R92.reuse, 0x5, R93.reuse ;  /* 0x000000055c6a7819 */ /* 0x140fe2000001025d */
[----:B------:R-:W-:Y:S01]  /*1fe0*/  IMAD R7, R93, 0x50, RZ ;  /* 0x000000505d077824 */ /* 0x000fe200078e02ff */
[C---:B------:R-:W-:Y:S01]  /*1ff0*/  SHF.L.U64.HI R110, R92.reuse, 0x6, R93 ;  /* 0x000000065c6e7819 */ /* 0x040fe2000001025d */
[----:B------:R-:W-:Y:S01]  /*2000*/  IMAD.SHL.U32 R107, R92, 0x20, RZ ;  /* 0x000000205c6b7824 */ /* 0x000fe200078e00ff */
[--C-:B------:R-:W-:Y:S01]  /*2010*/  SHF.L.U64.HI R104, R98, 0x5, R99.reuse ;  /* 0x0000000562687819 */ /* 0x100fe20000010263 */
[----:B------:R-:W-:Y:S01]  /*2020*/  IMAD.SHL.U32 R111, R92, 0x40, RZ ;  /* 0x000000405c6f7824 */ /* 0x000fe200078e00ff */
[----:B------:R-:W-:Y:S01]  /*2030*/  SHF.L.U64.HI R108, R98, 0x6, R99 ;  /* 0x00000006626c7819 */ /* 0x000fe20000010263 */
[----:B------:R-:W-:-:S04]  /*2040*/  IMAD.WIDE.U32 R96, R135, R92, R96 ;  /* 0x0000005c87607225 */ /* 0x000fc800078e0060 */
[----:B------:R-:W-:-:S04]  /*2050*/  IMAD.WIDE.U32 R94, R135, R92, R94 ;  /* 0x0000005c875e7225 */ /* 0x000fc800078e005e */
[----:B------:R-:W-:Y:S02]  /*2060*/  IMAD R121, R99, 0x50, RZ ;  /* 0x0000005063797824 */ /* 0x000fe400078e02ff */
[C---:B------:R-:W-:Y:S02]  /*2070*/  IMAD.SHL.U32 R105, R98.reuse, 0x20, RZ ;  /* 0x0000002062697824 */ /* 0x040fe400078e00ff */
[----:B------:R-:W-:Y:S02]  /*2080*/  IMAD.SHL.U32 R109, R98, 0x40, RZ ;  /* 0x00000040626d7824 */ /* 0x000fe400078e00ff */
[----:B------:R-:W-:Y:S01]  /*2090*/  IMAD.IADD R118, R118, 0x1, R25 ;  /* 0x0000000176767824 */ /* 0x000fe200078e0219 */
[----:B0-----:R-:W-:Y:S01]  /*20a0*/  LEA.HI R141, R141, 0x8, RZ, 0x19 ;  /* 0x000000088d8d7811 */ /* 0x001fe200078fc8ff */
[----:B------:R-:W-:Y:S02]  /*20b0*/  IMAD.SHL.U32 R115, R115, 0x2, RZ ;  /* 0x0000000273737824 */ /* 0x000fe400078e00ff */
[----:B------:R-:W-:-:S02]  /*20c0*/  IMAD R112, R13, 0x20, R220 ;  /* 0x000000200d707824 */ /* 0x000fc400078e02dc */
[C---:B--2---:R-:W-:Y:S02]  /*20d0*/  IMAD R132, R6.reuse, 0x1400, R29 ;  /* 0x0000140006847824 */ /* 0x044fe400078e021d */
[----:B---3--:R-:W-:Y:S02]  /*20e0*/  IMAD R134, R6, 0x1400, R31 ;  /* 0x0000140006867824 */ /* 0x008fe400078e021f */
[----:B------:R-:W-:Y:S01]  /*20f0*/  IMAD.IADD R132, R132, 0x1, R9 ;  /* 0x0000000184847824 */ /* 0x000fe200078e0209 */
[----:B------:R-:W-:Y:S01]  /*2100*/  LOP3.LUT R9, R0, 0x38, R21, 0xf8, !PT ;  /* 0x0000003800097812 */ /* 0x000fe200078ef815 */
[----:B----4-:R-:W-:Y:S02]  /*2110*/  IMAD R130, R6, 0x1400, R20 ;  /* 0x0000140006827824 */ /* 0x010fe400078e0214 */
[----:B------:R-:W-:Y:S01]  /*2120*/  IMAD.IADD R134, R134, 0x1, R3 ;  /* 0x0000000186867824 */ /* 0x000fe200078e0203 */
[----:B------:R-:W-:Y:S01]  /*2130*/  LOP3.LUT R3, R229, 0x38, R21, 0xf8, !PT ;  /* 0x00000038e5037812 */ /* 0x000fe200078ef815 */
[----:B------:R-:W-:-:S02]  /*2140*/  IMAD R133, R4, 0x1400, R31 ;  /* 0x0000140004857824 */ /* 0x000fc400078e021f */
[C---:B------:R-:W-:Y:S02]  /*2150*/  IMAD R131, R4.reuse, 0x1400, R29 ;  /* 0x0000140004837824 */ /* 0x040fe400078e021d */
[----:B------:R-:W-:Y:S01]  /*2160*/  IMAD R123, R4, 0x1400, R20 ;  /* 0x00001400047b7824 */ /* 0x000fe200078e0214 */
[----:B------:R-:W-:Y:S01]  /*2170*/  LOP3.LUT R4, R9, R138, RZ, 0x3c, !PT ;  /* 0x0000008a09047212 */ /* 0x000fe200078e3cff */
[----:B------:R-:W-:Y:S01]  /*2180*/  IMAD.IADD R130, R130, 0x1, R11 ;  /* 0x0000000182827824 */ /* 0x000fe200078e020b */
[----:B------:R-:W-:Y:S02]  /*2190*/  SHF.R.S32.HI R11, RZ, 0x1f, R135 ;  /* 0x0000001fff0b7819 */ /* 0x000fe40000011487 */
[----:B------:R-:W-:Y:S01]  /*21a0*/  LOP3.LUT R6, R3, R32, RZ, 0x3c, !PT ;  /* 0x0000002003067212 */ /* 0x000fe200078e3cff */
[----:B------:R-:W-:Y:S02]  /*21b0*/  IMAD.IADD R123, R123, 0x1, R4 ;  /* 0x000000017b7b7824 */ /* 0x000fe400078e0204 */
[----:B------:R-:W-:-:S02]  /*21c0*/  IMAD R4, R11, R92, RZ ;  /* 0x0000005c0b047224 */ /* 0x000fc400078e02ff */
[----:B------:R-:W-:Y:S02]  /*21d0*/  IMAD.IADD R133, R133, 0x1, R6 ;  /* 0x0000000185857824 */ /* 0x000fe400078e0206 */
[----:B------:R-:W-:Y:S02]  /*21e0*/  IMAD R6, R11, R98, RZ ;  /* 0x000000620b067224 */ /* 0x000fe400078e02ff */
[C---:B------:R-:W-:Y:S01]  /*21f0*/  IMAD R11, R135.reuse, R93, R4 ;  /* 0x0000005d870b7224 */ /* 0x040fe200078e0204 */
[----:B------:R-:W-:Y:S01]  /*2200*/  SEL R4, RZ, 0x8, P0 ;  /* 0x00000008ff047807 */ /* 0x000fe20000000000 */
[----:B------:R-:W-:-:S03]  /*2210*/  IMAD R9, R135, R99, R6 ;  /* 0x0000006387097224 */ /* 0x000fc600078e0206 */
[----:B------:R-:W-:Y:S01]  /*2220*/  LOP3.LUT R27, R5, R4, RZ, 0xfc, !PT ;  /* 0x00000004051b7212 */ /* 0x000fe200078efcff */
[----:B------:R-:W-:Y:S01]  /*2230*/  IMAD.IADD R6, R9, 0x1, R101 ;  /* 0x0000000109067824 */ /* 0x000fe200078e0265 */
[----:B------:R-:W-:Y:S01]  /*2240*/  LOP3.LUT R4, R5, 0x1, RZ, 0xc0, !PT ;  /* 0x0000000105047812 */ /* 0x000fe200078ec0ff */
[----:B------:R-:W-:Y:S01]  /*2250*/  IMAD.IADD R5, R103, 0x1, R9 ;  /* 0x0000000167057824 */ /* 0x000fe200078e0209 */
[----:B------:R-:W-:Y:S01]  /*2260*/  SHF.R.S32.HI R9, RZ, 0x3, R10 ;  /* 0x00000003ff097819 */ /* 0x000fe2000001140a */
[----:B------:R-:W-:Y:S01]  /*2270*/  IMAD.WIDE.U32 R92, R92, 0x50, RZ ;  /* 0x000000505c5c7825 */ /* 0x000fe200078e00ff */
[----:B------:R-:W-:Y:S02]  /*2280*/  SHF.R.S32.HI R20, RZ, 0x3, R21 ;  /* 0x00000003ff147819 */ /* 0x000fe40000011415 */
[----:B------:R-:W-:Y:S01]  /*2290*/  LOP3.LUT R10, R10, 0xfffffff8, RZ, 0xc0, !PT ;  /* 0xfffffff80a0a7812 */ /* 0x000fe200078ec0ff */
[----:B------:R-:W-:Y:S01]  /*22a0*/  IMAD.WIDE.U32 R98, R98, 0x50, RZ ;  /* 0x0000005062627825 */ /* 0x000fe200078e00ff */
[----:B------:R-:W-:-:S02]  /*22b0*/  LOP3.LUT R21, R21, 0xfffffff8, RZ, 0xc0, !PT ;  /* 0xfffffff815157812 */ /* 0x000fc400078ec0ff */
[----:B------:R-:W-:Y:S01]  /*22c0*/  LOP3.LUT R25, R27, 0x2, RZ, 0xc0, !PT ;  /* 0x000000021b197812 */ /* 0x000fe200078ec0ff */
[----:B------:R-:W-:Y:S01]  /*22d0*/  IMAD.IADD R131, R131, 0x1, R8 ;  /* 0x0000000183837824 */ /* 0x000fe200078e0208 */
[----:B------:R-:W-:Y:S01]  /*22e0*/  LOP3.LUT R26, R27, 0x4, RZ, 0xc0, !PT ;  /* 0x000000041b1a7812 */ /* 0x000fe200078ec0ff */
[----:B------:R-:W-:Y:S01]  /*22f0*/  IMAD.IADD R122, R93, 0x1, R7 ;  /* 0x000000015d7a7824 */ /* 0x000fe200078e0207 */
[----:B------:R-:W-:Y:S01]  /*2300*/  SHF.R.S32.HI R3, RZ, 0x1f, R30 ;  /* 0x0000001fff037819 */ /* 0x000fe2000001141e */
[----:B------:R-:W-:Y:S01]  /*2310*/  IMAD.IADD R121, R99, 0x1, R121 ;  /* 0x0000000163797824 */ /* 0x000fe200078e0279 */
[----:B------:R-:W-:Y:S01]  /*2320*/  LOP3.LUT R27, R27, 0x8, RZ, 0xc0, !PT ;  /* 0x000000081b1b7812 */ /* 0x000fe200078ec0ff */
[----:B------:R-:W-:Y:S01]  /*2330*/  IMAD.IADD R7, R97, 0x1, R11 ;  /* 0x0000000161077824 */ /* 0x000fe200078e020b */
[----:B------:R-:W-:Y:S01]  /*2340*/  SHF.R.S32.HI R117, RZ, 0x1f, R91 ;  /* 0x0000001fff757819 */ /* 0x000fe2000001145b */
[----:B------:R-:W-:Y:S01]  /*2350*/  IMAD.IADD R8, R11, 0x1, R95 ;  /* 0x000000010b087824 */ /* 0x000fe200078e025f */
[----:B------:R-:W-:-:S02]  /*2360*/  SHF.R.S32.HI R28, RZ, 0x1f, R10 ;  /* 0x0000001fff1c7819 */ /* 0x000fc4000001140a */
[----:B------:R-:W-:-:S07]  /*2370*/  SHF.R.S32.HI R29, RZ, 0x1f, R21 ;  /* 0x0000001fff1d7819 */ /* 0x000fce0000011415 */
.L_x_2808:
[----:B--2---:R-:W2:Y:S01]  /*2380*/  LDL R34, [R1+0x58] ;  /* 0x0000580001227983 */ /* 0x004ea20000100800 */
[----:B------:R-:W0:Y:S01]  /*2390*/  LDC R84, c[0x0][0x430] ;  /* 0x00010c00ff547b82 */ /* 0x000e220000000800 */
[----:B------:R-:W-:Y:S01]  /*23a0*/  VIADD R24, R24, 0xffffffff ;  /* 0xffffffff18187836 */ /* 0x000fe20000000000 */
[----:B------:R-:W-:Y:S01]  /*23b0*/  ULDC.64 UR4, c[0x0][0x208] ;  /* 0x0000820000047ab9 */ /* 0x000fe20000000a00 */
[----:B------:R-:W-:Y:S02]  /*23c0*/  SHF.R.U32.HI R36, RZ, 0x3, R229 ;  /* 0x00000003ff247819 */ /* 0x000fe400000116e5 */
[----:B------:R-:W-:-:S03]  /*23d0*/  IMAD R11, R24, 0x50, R112 ;  /* 0x00000050180b7824 */ /* 0x000fc600078e0270 */
[----:B------:R-:W1:Y:S01]  /*23e0*/  LDC R114, c[0x0][0x3f4] ;  /* 0x0000fd00ff727b82 */ /* 0x000e620000000800 */
[----:B------:R-:W-:Y:S01]  /*23f0*/  IMAD.IADD R35, R118, 0x1, R11 ;  /* 0x0000000176237824 */ /* 0x000fe200078e020b */
[----:B------:R-:W-:-:S03]  /*2400*/  ISETP.GE.AND P0, PT, R11, R2, PT ;  /* 0x000000020b00720c */ /* 0x000fc60003f06270 */
[----:B------:R-:W-:Y:S01]  /*2410*/  IMAD.MOV.U32 R11, RZ, RZ, R35 ;  /* 0x000000ffff0b7224 */ /* 0x000fe200078e0023 */
[----:B------:R-:W-:Y:S02]  /*2420*/  ISETP.GT.OR P0, PT, R112, 0x4f, P0 ;  /* 0x0000004f7000780c */ /* 0x000fe40000704670 */
[----:B0-----:R-:W-:-:S11]  /*2430*/  ISETP.NE.AND P3, PT, R84, 0x1, PT ;  /* 0x000000015400780c */ /* 0x001fd60003f65270 */
[----:B------:R-:W0:Y:S08]  /*2440*/  @!P0 LDC.64 R32, c[0x0][0x428] ;  /* 0x00010a00ff208b82 */ /* 0x000e300000000a00 */
[----:B---3--:R-:W3:Y:S08]  /*2450*/  @!P0 LDC.64 R12, c[0x0][0x418] ;  /* 0x00010600ff0c8b82 */ /* 0x008ef00000000a00 */
[----:B----4-:R-:W4:Y:S08]  /*2460*/  @P3 LDC R14, c[0x0][0x434] ;  /* 0x00010d00ff0e3b82 */ /* 0x010f300000000800 */
        /* <DEDUP_REMOVED lines=9> */
[----:B---3--:R-:W-:Y:S01]  /*2500*/  @!P0 LEA R12, P3, R14, R12, 0x2 ;  /* 0x0000000c0e0c8211 */ /* 0x008fe200078610ff */
[----:B------:R-:W-:-:S03]  /*2510*/  IMAD.MOV.U32 R31, RZ, RZ, RZ ;  /* 0x000000ffff1f7224 */ /* 0x000fc600078e00ff */
[----:B------:R-:W-:Y:S02]  /*2520*/  @!P0 LEA.HI.X R13, R14, R13, R15, 0x2, P3 ;  /* 0x0000000d0e0d8211 */ /* 0x000fe400018f140f */
[----:B------:R-:W-:-:S03]  /*2530*/  LOP3.LUT R14, R229, 0x38, R16, 0xf8, !PT ;  /* 0x00000038e50e7812 */ /* 0x000fc600078ef810 */
[----:B------:R0:W5:Y:S01]  /*2540*/  @!P0 LDG.E R31, desc[UR4][R12.64] ;  /* 0x000000040c1f8981 */ /* 0x000162000c1e1900 */
[----:B------:R-:W-:Y:S01]  /*2550*/  ISETP.GE.AND P0, PT, R114, 0x1, PT ;  /* 0x000000017200780c */ /* 0x000fe20003f06270 */
[----:B------:R-:W-:Y:S01]  /*2560*/  IMAD.MOV R11, RZ, RZ, -R11 ;  /* 0x000000ffff0b7224 */ /* 0x000fe200078e0a0b */
[----:B------:R-:W-:Y:S01]  /*2570*/  ISETP.GT.AND P3, PT, R24, R116, PT ;  /* 0x000000741800720c */ /* 0x000fe20003f64270 */
[----:B------:R-:W-:Y:S05]  /*2580*/  YIELD ;  /* 0x0000000000007946 */ /* 0x000fea0003800000 */
[----:B------:R-:W-:Y:S01]  /*2590*/  BSSY B0, `(.L_x_2692) ;  /* 0x000084a000007945 */ /* 0x000fe20003800000 */
[----:B------:R-:W-:Y:S01]  /*25a0*/  IMAD R84, R84, R11, R35 ;  /* 0x0000000b54547224 */ /* 0x000fe200078e0223 */
[----:B------:R-:W-:-:S02]  /*25b0*/  P2R R113, PR, RZ, 0x8 ;  /* 0x00000008ff717803 */ /* 0x000fc40000000000 */
[----:B--2---:R-:W-:-:S05]  /*25c0*/  LOP3.LUT R85, R34, R14, R36, 0xf6, !PT ;  /* 0x0000000e22557212 */ /* 0x004fca00078ef624 */
[----:B------:R-:W-:-:S04]  /*25d0*/  IMAD R85, R212, 0x5000, R85 ;  /* 0x00005000d4557824 */ /* 0x000fc800078e0255 */
[----:B------:R-:W-:Y:S01]  /*25e0*/  IMAD R85, R85, 0x2, R22 ;  /* 0x0000000255557824 */ /* 0x000fe200078e0216 */
[----:B0-----:R-:W-:Y:S06]  /*25f0*/  @!P0 BRA `(.L_x_2693) ;  /* 0x0000007c00248947 */ /* 0x001fec0003800000 */
        /* <DEDUP_REMOVED lines=14> */
[C---:B------:R-:W-:Y:S01]  /*26e0*/  IMAD R15, R31.reuse, UR5, R14 ;  /* 0x000000051f0f7c24 */ /* 0x040fe2000f8e020e */
[----:B------:R-:W-:Y:S01]  /*26f0*/  VIMNMX R88, R88, 0x50, PT ;  /* 0x0000005058587848 */ /* 0x000fe20003fe0100 */
[----:B------:R-:W-:Y:S01]  /*2700*/  IMAD.WIDE.U32 R12, R31, UR4, R12 ;  /* 0x000000041f0c7c25 */ /* 0x000fe2000f8e000c */
[----:B------:R-:W-:-:S03]  /*2710*/  ULDC.64 UR4, c[0x0][0x308] ;  /* 0x0000c20000047ab9 */ /* 0x000fc60000000a00 */
[----:B------:R-:W-:Y:S02]  /*2720*/  IMAD.IADD R13, R13, 0x1, R15 ;  /* 0x000000010d0d7824 */ /* 0x000fe400078e020f */
[----:B------:R-:W-:Y:S02]  /*2730*/  IMAD R15, R3, UR4, RZ ;  /* 0x00000004030f7c24 */ /* 0x000fe4000f8e02ff */
[----:B------:R-:W-:Y:S02]  /*2740*/  IMAD R37, R11, R92, R32 ;  /* 0x0000005c0b257224 */ /* 0x000fe400078e0220 */
[C---:B------:R-:W-:Y:S02]  /*2750*/  IMAD R119, R30.reuse, UR5, R15 ;  /* 0x000000051e777c24 */ /* 0x040fe4000f8e020f */
[----:B------:R-:W-:Y:S01]  /*2760*/  IMAD.WIDE.U32 R32, R30, UR4, R12 ;  /* 0x000000041e207c25 */ /* 0x000fe2000f8e000c */
[----:B------:R-:W-:-:S03]  /*2770*/  ULDC.64 UR4, c[0x0][0x2e8] ;  /* 0x0000ba0000047ab9 */ /* 0x000fc60000000a00 */
[----:B------:R-:W-:Y:S01]  /*2780*/  IMAD R14, R121, R24, RZ ;  /* 0x00000018790e7224 */ /* 0x000fe200078e02ff */
[----:B------:R-:W-:Y:S01]  /*2790*/  LEA R120, P3, R32, UR4, 0x1 ;  /* 0x0000000420787c11 */ /* 0x000fe2000f8608ff */
[----:B------:R-:W-:Y:S02]  /*27a0*/  IMAD.IADD R119, R33, 0x1, R119 ;  /* 0x0000000121777824 */ /* 0x000fe400078e0277 */
[----:B------:R-:W-:Y:S02]  /*27b0*/  IMAD R35, R11, R98, R14 ;  /* 0x000000620b237224 */ /* 0x000fe400078e020e */
[----:B------:R-:W-:Y:S01]  /*27c0*/  IMAD.WIDE.U32 R14, R98, R24, RZ ;  /* 0x00000018620e7225 */ /* 0x000fe200078e00ff */
[----:B------:R-:W-:-:S03]  /*27d0*/  LEA.HI.X R119, R32, UR5, R119, 0x1, P3 ;  /* 0x0000000520777c11 */ /* 0x000fc600098f0c77 */
        /* <DEDUP_REMOVED lines=48> */
.L_x_2696:
[----:B------:R-:W-:Y:S05]  /*2ae0*/  BSYNC B1 ;  /* 0x0000000000017941 */ /* 0x000fea0003800000 */
.L_x_2695:
[----:B0----5:R-:W-:Y:S01]  /*2af0*/  IMAD.MOV.U32 R32, RZ, RZ, R64 ;  /* 0x000000ffff207224 */ /* 0x021fe200078e0040 */
[----:B------:R-:W-:Y:S01]  /*2b00*/  ISETP.GE.AND P4, PT, R37, R88, PT ;  /* 0x000000582500720c */ /* 0x000fe20003f86270 */
[----:B------:R-:W-:Y:S01]  /*2b10*/  IMAD.MOV.U32 R33, RZ, RZ, R65 ;  /* 0x000000ffff217224 */ /* 0x000fe200078e0041 */
[----:B------:R-:W-:Y:S01]  /*2b20*/  BSSY B1, `(.L_x_2697) ;  /* 0x0000046000017945 */ /* 0x000fe20003800000 */
        /* <DEDUP_REMOVED lines=30> */
[----:B------:R-:W-:Y:S02]  /*2d10*/  CS2R R56, SRZ ;  /* 0x0000000000387805 */ /* 0x000fe4000001ff00 */
[----:B------:R-:W-:Y:S02]  /*2d20*/  PRMT R127, R127, 0x5410, R35 ;  /* 0x000054107f7f7816 */ /* 0x000fe40000000023 */
[----:B------:R-:W-:Y:S02]  /*2d30*/  CS2R R60, SRZ ;  /* 0x00000000003c7805 */ /* 0x000fe4000001ff00 */
[----:B------:R-:W-:-:S02]  /*2d40*/  CS2R R50, SRZ ;  /* 0x0000000000327805 */ /* 0x000fc4000001ff00 */
        /* <DEDUP_REMOVED lines=35> */
.L_x_2698:
[----:B------:R-:W-:Y:S05]  /*2f80*/  BSYNC B1 ;  /* 0x0000000000017941 */ /* 0x000fea0003800000 */
.L_x_2697:
        /* <DEDUP_REMOVED lines=44> */
.L_x_2700:
[----:B------:R-:W-:Y:S05]  /*3250*/  BSYNC B1 ;  /* 0x0000000000017941 */ /* 0x000fea0003800000 */
.L_x_2699:
[----:B------:R-:W-:Y:S01]  /*3260*/  IMAD.MOV.U32 R11, RZ, RZ, R49 ;  /* 0x000000ffff0b7224 */ /* 0x000fe200078e0031 */
[----:B------:R-:W-:Y:S01]  /*3270*/  ULOP3.LUT UR4, UR60, 0x1, URZ, 0xfc, !UPT ;  /* 0x000000013c047892 */ /* 0x000fe2000f8efc3f */
        /* <DEDUP_REMOVED lines=33> */
[----:B------:R-:W-:Y:S01]  /*3490*/  UISETP.NE.AND UP0, UPT, UR4, 0x3, UPT ;  /* 0x000000030400788c */ /* 0x000fe2000bf05270 */
        /* <DEDUP_REMOVED lines=9> */
[----:B------:R-:W-:-:S02]  /*3530*/  PLOP3.LUT P0, PT, PT, PT, UP0, 0x80, 0x0 ;  /* 0x000000000000781c */ /* 0x000fc40003f0f008 */
        /* <DEDUP_REMOVED lines=22> */
.L_x_2701:
[----:B------:R-:W-:Y:S01]  /*36a0*/  IMAD R89, R212, 0x8, R22 ;  /* 0x00000008d4597824 */ /* 0x000fe200078e0216 */
[----:B------:R-:W-:Y:S01]  /*36b0*/  SHF.L.U32 R90, R228, 0x1f, RZ ;  /* 0x0000001fe45a7819 */ /* 0x000fe200000006ff */
[----:B------:R-:W-:Y:S03]  /*36c0*/  BSSY B1, `(.L_x_2702) ;  /* 0x0000003000017945 */ /* 0x000fe60003800000 */
[----:B------:R-:W0:Y:S02]  /*36d0*/  SYNCS.PHASECHK.TRANS64.TRYWAIT P6, [R89+URZ+0x38890], R90 ;  /* 0x0388905a590075a7 */ /* 0x000e2400080c017f */
[----:B0-----:R-:W-:Y:S05]  /*36e0*/  @!P6 BRA `(.L_x_2703) ;  /* 0x000002c40078e947 */ /* 0x001fea0003800000 */
.L_x_3085:
[----:B------:R-:W-:Y:S05]  /*36f0*/  BSYNC B1 ;  /* 0x0000000000017941 */ /* 0x000fea0003800000 */
.L_x_2702:
[----:B------:R-:W-:-:S03]  /*3700*/  UMOV UR4, 0xffffffff ;  /* 0xffffffff00047882 */ /* 0x000fc60000000000 */
[----:B------:R-:W-:Y:S05]  /*3710*/  BRA.DIV UR4, `(.L_x_2704) ;  /* 0x000002c604807947 */ /* 0x000fea000b800000 */
[----:B------:R1:W2:Y:S04]  /*3720*/  SHFL.IDX PT, R83, R119, RZ, 0x181f ;  /* 0x00181fff77537589 */ /* 0x0002a800000e0000 */
[----:B------:R1:W3:Y:S02]  /*3730*/  SHFL.IDX PT, R82, R120, RZ, 0x181f ;  /* 0x00181fff78527589 */ /* 0x0002e400000e0000 */
.L_x_3089:
        /* <DEDUP_REMOVED lines=45> */
[----:B------:R-:W-:Y:S01]  /*3a10*/  FFMA.FTZ R172, R15, R170, -R172 ;  /* 0x000000aa0fac7223 */ /* 0x000fe200000108ac */
        /* <DEDUP_REMOVED lines=11> */
.L_x_2710:
[----:B------:R-:W-:Y:S05]  /*3ad0*/  BSYNC B3 ;  /* 0x0000000000037941 */ /* 0x000fea0003800000 */
.L_x_2709:
[----:B------:R-:W-:Y:S02]  /*3ae0*/  ULDC.64 UR4, c[0x0][0x208] ;  /* 0x0000820000047ab9 */ /* 0x000fe40000000a00 */
[----:B0-----:R4:W-:Y:S03]  /*3af0*/  ST.E.128 desc[UR4][R80.64], R12 ;  /* 0x0000000c50007985 */ /* 0x0019e6000c101d04 */
.L_x_2708:
[----:B------:R-:W-:Y:S05]  /*3b00*/  BSYNC B2 ;  /* 0x0000000000027941 */ /* 0x000fea0003800000 */
.L_x_2707:
        /* <DEDUP_REMOVED lines=55> */
.L_x_2714:
[----:B------:R-:W-:Y:S05]  /*3e80*/  BSYNC B3 ;  /* 0x0000000000037941 */ /* 0x000fea0003800000 */
.L_x_2713:
[----:B------:R-:W-:Y:S02]  /*3e90*/  ULDC.64 UR4, c[0x0][0x208] ;  /* 0x0000820000047ab9 */ /* 0x000fe40000000a00 */
[----:B0-----:R0:W-:Y:S03]  /*3ea0*/  ST.E.128 desc[UR4][R76.64], R12 ;  /* 0x0000000c4c007985 */ /* 0x0011e6000c101d04 */
.L_x_2712:
[----:B------:R-:W-:Y:S05]  /*3eb0*/  BSYNC B2 ;  /* 0x0000000000027941 */ /* 0x000fea0003800000 */
.L_x_2711:
        /* <DEDUP_REMOVED lines=9> */
[--C-:B------:R-:W-:Y:S02]  /*3f50*/  SHF.R.U64 R75, R70, 0x10, R71.reuse ;  /* 0x00000010464b7819 */ /* 0x100fe40000001247 */
[----:B------:R-:W-:Y:S01]  /*3f60*/  SHF.R.U32.HI R70, RZ, 0x10, R71 ;  /* 0x00000010ff467819 */ /* 0x000fe20000011647 */
[----:B----4-:R-:W-:Y:S01]  /*3f70*/  IMAD.U32 R71, R13, 0x10000, RZ ;  /* 0x000100000d477824 */ /* 0x010fe200078e00ff */
[--C-:B------:R-:W-:Y:S01]  /*3f80*/  SHF.R.U64 R74, R68, 0x10, R69.reuse ;  /* 0x00000010444a7819 */ /* 0x100fe20000001245 */
[----:B------:R-:W-:Y:S01]  /*3f90*/  IMAD.U32 R68, R14, 0x10000, RZ ;  /* 0x000100000e447824 */ /* 0x000fe200078e00ff */
[----:B------:R-:W-:Y:S02]  /*3fa0*/  SHF.R.U32.HI R77, RZ, 0x10, R69 ;  /* 0x00000010ff4d7819 */ /* 0x000fe40000011645 */
[----:B------:R-:W-:Y:S02]  /*3fb0*/  PRMT R182, R182, 0x5410, R75 ;  /* 0x00005410b6b67816 */ /* 0x000fe4000000004b */
[----:B------:R-:W-:-:S02]  /*3fc0*/  PRMT R183, R183, 0x5410, R70 ;  /* 0x00005410b7b77816 */ /* 0x000fc40000000046 */
[----:B------:R-:W-:Y:S02]  /*3fd0*/  PRMT R179, R179, 0x5410, R74 ;  /* 0x00005410b3b37816 */ /* 0x000fe4000000004a */
[----:B------:R-:W-:Y:S02]  /*3fe0*/  PRMT R180, R180, 0x5410, R77 ;  /* 0x00005410b4b47816 */ /* 0x000fe4000000004d */
[----:B------:R-:W-:Y:S01]  /*3ff0*/  LOP3.LUT R69, R14, 0xffff0000, RZ, 0xc0, !PT ;  /* 0xffff00000e457812 */ /* 0x000fe200078ec0ff */
[C---:B------:R-:W-:Y:S01]  /*4000*/  IMAD.U32 R14, R15.reuse, 0x10000, RZ ;  /* 0x000100000f0e7824 */ /* 0x040fe200078e00ff */
[----:B------:R-:W-:Y:S01]  /*4010*/  LOP3.LUT R11, R15, 0xffff0000, RZ, 0xc0, !PT ;  /* 0xffff00000f0b7812 */ /* 0x000fe200078ec0ff */
[----:B------:R-:W-:Y:S01]  /*4020*/  IMAD.U32 R15, R183, 0x10000, RZ ;  /* 0x00010000b70f7824 */ /* 0x000fe200078e00ff */
[----:B------:R-:W-:Y:S01]  /*4030*/  LOP3.LUT R70, R13, 0xffff0000, RZ, 0xc0, !PT ;  /* 0xffff00000d467812 */ /* 0x000fe200078ec0ff */
[----:B------:R-:W-:Y:S01]  /*4040*/  IMAD.U32 R74, R180, 0x10000, RZ ;  /* 0x00010000b44a7824 */ /* 0x000fe200078e00ff */
[----:B------:R-:W-:Y:S01]  /*4050*/  LOP3.LUT R76, R182, 0xffff0000, RZ, 0xc0, !PT ;  /* 0xffff0000b64c7812 */ /* 0x000fe200078ec0ff */
[----:B------:R-:W-:Y:S01]  /*4060*/  FMUL.FTZ R79, R69, R15 ;  /* 0x0000000f454f7220 */ /* 0x000fe20000410000 */
[----:B------:R-:W-:Y:S01]  /*4070*/  LOP3.LUT R75, R179, 0xffff0000, RZ, 0xc0, !PT ;  /* 0xffff0000b34b7812 */ /* 0x000fe200078ec0ff */
[----:B------:R-:W-:-:S02]  /*4080*/  IMAD.U32 R13, R12, 0x10000, RZ ;  /* 0x000100000c0d7824 */ /* 0x000fc400078e00ff */
[----:B------:R-:W-:Y:S01]  /*4090*/  FMUL.FTZ R69, R69, R74 ;  /* 0x0000004a45457220 */ /* 0x000fe20000410000 */
[CC--:B------:R-:W-:Y:S01]  /*40a0*/  FMUL.FTZ R78, R70.reuse, R76.reuse ;  /* 0x0000004c464e7220 */ /* 0x0c0fe20000410000 */
[----:B------:R-:W-:Y:S01]  /*40b0*/  LOP3.LUT R183, R183, 0xffff0000, RZ, 0xc0, !PT ;  /* 0xffff0000b7b77812 */ /* 0x000fe200078ec0ff */
[-C--:B------:R-:W-:Y:S01]  /*40c0*/  FMUL.FTZ R77, R70, R75.reuse ;  /* 0x0000004b464d7220 */ /* 0x080fe20000410000 */
[----:B------:R-:W-:Y:S01]  /*40d0*/  LOP3.LUT R180, R180, 0xffff0000, RZ, 0xc0, !PT ;  /* 0xffff0000b4b47812 */ /* 0x000fe200078ec0ff */
[----:B------:R-:W-:Y:S01]  /*40e0*/  IMAD.U32 R182, R182, 0x10000, RZ ;  /* 0x00010000b6b67824 */ /* 0x000fe200078e00ff */
[----:B------:R-:W-:Y:S01]  /*40f0*/  LOP3.LUT R12, R12, 0xffff0000, RZ, 0xc0, !PT ;  /* 0xffff00000c0c7812 */ /* 0x000fe200078ec0ff */
[----:B------:R-:W-:Y:S02]  /*4100*/  IMAD.U32 R179, R179, 0x10000, RZ ;  /* 0x00010000b3b37824 */ /* 0x000fe400078e00ff */
[C---:B------:R-:W-:Y:S01]  /*4110*/  FFMA.FTZ R70, R71.reuse, R75, -R78 ;  /* 0x0000004b47467223 */ /* 0x040fe2000001084e */
[----:B------:R-:W-:Y:S01]  /*4120*/  FFMA.FTZ R71, R71, R76, R77 ;  /* 0x0000004c47477223 */ /* 0x000fe2000001004d */
[C---:B------:R-:W-:Y:S01]  /*4130*/  FFMA.FTZ R69, R68.reuse, R15, R69 ;  /* 0x0000000f44457223 */ /* 0x040fe20000010045 */
[----:B------:R-:W-:Y:S01]  /*4140*/  FFMA.FTZ R74, R68, R74, -R79 ;  /* 0x0000004a444a7223 */ /* 0x000fe2000001084f */
        /* <DEDUP_REMOVED lines=11> */
[----:B------:R-:W-:-:S07]  /*4200*/  F2FP.BF16.F32.PACK_AB R12, R11, R68 ;  /* 0x000000440b0c723e */ /* 0x000fce00000010ff */
.L_x_2718:
[----:B------:R-:W-:Y:S05]  /*4210*/  BSYNC B3 ;  /* 0x0000000000037941 */ /* 0x000fea0003800000 */
.L_x_2717:
[----:B------:R-:W-:Y:S02]  /*4220*/  ULDC.64 UR4, c[0x0][0x208] ;  /* 0x0000820000047ab9 */ /* 0x000fe40000000a00 */
[----:B----4-:R0:W-:Y:S03]  /*4230*/  ST.E.128 desc[UR4][R72.64], R12 ;  /* 0x0000000c48007985 */ /* 0x0101e6000c101d04 */
.L_x_2716:
[----:B------:R-:W-:Y:S05]  /*4240*/  BSYNC B2 ;  /* 0x0000000000027941 */ /* 0x000fea0003800000 */
.L_x_2715:
        /* <DEDUP_REMOVED lines=9> */
[----:B------:R-:W-:Y:S02]  /*42e0*/  SHF.R.U32.HI R67, RZ, 0x10, R67 ;  /* 0x00000010ff437819 */ /* 0x000fe40000011643 */
[--C-:B------:R-:W-:Y:S01]  /*42f0*/  SHF.R.U64 R73, R64, 0x10, R65.reuse ;  /* 0x0000001040497819 */ /* 0x100fe20000001241 */
[----:B----4-:R-:W-:Y:S01]  /*4300*/  IMAD.U32 R64, R14, 0x10000, RZ ;  /* 0x000100000e407824 */ /* 0x010fe200078e00ff */
[----:B------:R-:W-:Y:S02]  /*4310*/  SHF.R.U32.HI R71, RZ, 0x10, R65 ;  /* 0x00000010ff477819 */ /* 0x000fe40000011641 */
[----:B------:R-:W-:Y:S02]  /*4320*/  PRMT R178, R178, 0x5410, R67 ;  /* 0x00005410b2b27816 */ /* 0x000fe40000000043 */
[----:B------:R-:W-:-:S02]  /*4330*/  PRMT R174, R174, 0x5410, R73 ;  /* 0x00005410aeae7816 */ /* 0x000fc40000000049 */
[----:B------:R-:W-:Y:S01]  /*4340*/  PRMT R176, R176, 0x5410, R71 ;  /* 0x00005410b0b07816 */ /* 0x000fe20000000047 */
[----:B------:R-:W-:Y:S01]  /*4350*/  IMAD.U32 R72, R178, 0x10000, RZ ;  /* 0x00010000b2487824 */ /* 0x000fe200078e00ff */
[----:B------:R-:W-:Y:S01]  /*4360*/  PRMT R177, R177, 0x5410, R66 ;  /* 0x00005410b1b17816 */ /* 0x000fe20000000042 */
[----:B------:R-:W-:Y:S01]  /*4370*/  IMAD.U32 R66, R13, 0x10000, RZ ;  /* 0x000100000d427824 */ /* 0x000fe200078e00ff */
[----:B------:R-:W-:Y:S01]  /*4380*/  LOP3.LUT R65, R14, 0xffff0000, RZ, 0xc0, !PT ;  /* 0xffff00000e417812 */ /* 0x000fe200078ec0ff */
[C---:B------:R-:W-:Y:S01]  /*4390*/  IMAD.U32 R14, R15.reuse, 0x10000, RZ ;  /* 0x000100000f0e7824 */ /* 0x040fe200078e00ff */
[----:B------:R-:W-:Y:S01]  /*43a0*/  LOP3.LUT R11, R15, 0xffff0000, RZ, 0xc0, !PT ;  /* 0xffff00000f0b7812 */ /* 0x000fe200078ec0ff */
        /* <DEDUP_REMOVED lines=8> */
[C---:B------:R-:W-:Y:S01]  /*4430*/  FMUL.FTZ R73, R15.reuse, R71 ;  /* 0x000000470f497220 */ /* 0x040fe20000410000 */
[----:B------:R-:W-:Y:S01]  /*4440*/  LOP3.LUT R176, R176, 0xffff0000, RZ, 0xc0, !PT ;  /* 0xffff0000b0b07812 */ /* 0x000fe200078ec0ff */
[-C--:B------:R-:W-:Y:S01]  /*4450*/  FMUL.FTZ R74, R15, R67.reuse ;  /* 0x000000430f4a7220 */ /* 0x080fe20000410000 */
[----:B------:R-:W-:Y:S01]  /*4460*/  LOP3.LUT R15, R12, 0xffff0000, RZ, 0xc0, !PT ;  /* 0xffff00000c0f7812 */ /* 0x000fe200078ec0ff */
[----:B------:R-:W-:Y:S01]  /*4470*/  FFMA.FTZ R12, R66, R67, -R73 ;  /* 0x00000043420c7223 */ /* 0x000fe20000010849 */
[----:B------:R-:W-:Y:S01]  /*4480*/  FFMA.FTZ R72, R64, R72, R65 ;  /* 0x0000004840487223 */ /* 0x000fe20000010041 */
[----:B------:R-:W-:Y:S01]  /*4490*/  FFMA.FTZ R71, R66, R71, R74 ;  /* 0x0000004742477223 */ /* 0x000fe2000001004a */
[----:B------:R-:W-:-:S02]  /*44a0*/  IMAD.U32 R66, R177, 0x10000, RZ ;  /* 0x00010000b1427824 */ /* 0x000fc400078e00ff */
[C---:B------:R-:W-:Y:S01]  /*44b0*/  FMUL.FTZ R65, R11.reuse, R178 ;  /* 0x000000b20b417220 */ /* 0x040fe20000410000 */
[----:B------:R-:W-:Y:S02]  /*44c0*/  IMAD.U32 R174, R174, 0x10000, RZ ;  /* 0x00010000aeae7824 */ /* 0x000fe400078e00ff */
[----:B------:R-:W-:Y:S01]  /*44d0*/  FMUL.FTZ R11, R11, R176 ;  /* 0x000000b00b0b7220 */ /* 0x000fe20000410000 */
[----:B------:R-:W-:Y:S01]  /*44e0*/  FFMA.FTZ R75, R64, R70, -R75 ;  /* 0x00000046404b7223 */ /* 0x000fe2000001084b */
[C---:B------:R-:W-:Y:S01]  /*44f0*/  FMUL.FTZ R64, R15.reuse, R66 ;  /* 0x000000420f407220 */ /* 0x040fe20000410000 */
[C---:B------:R-:W-:Y:S01]  /*4500*/  FFMA.FTZ R65, R14.reuse, R176, -R65 ;  /* 0x000000b00e417223 */ /* 0x040fe20000010841 */
[----:B------:R-:W-:Y:S01]  /*4510*/  FMUL.FTZ R15, R15, R174 ;  /* 0x000000ae0f0f7220 */ /* 0x000fe20000410000 */
[----:B------:R-:W-:Y:S01]  /*4520*/  FFMA.FTZ R14, R14, R178, R11 ;  /* 0x000000b20e0e7223 */ /* 0x000fe2000001000b */
[C---:B------:R-:W-:Y:S02]  /*4530*/  FFMA.FTZ R64, R13.reuse, R174, -R64 ;  /* 0x000000ae0d407223 */ /* 0x040fe40000010840 */
[----:B------:R-:W-:Y:S01]  /*4540*/  FFMA.FTZ R15, R13, R66, R15 ;  /* 0x000000420d0f7223 */ /* 0x000fe2000001000f */
[----:B------:R-:W-:-:S02]  /*4550*/  F2FP.BF16.F32.PACK_AB R13, R71, R12 ;  /* 0x0000000c470d723e */ /* 0x000fc400000010ff */
[----:B------:R-:W-:Y:S02]  /*4560*/  F2FP.BF16.F32.PACK_AB R65, R14, R65 ;  /* 0x000000410e41723e */ /* 0x000fe400000010ff */
[----:B------:R-:W-:Y:S02]  /*4570*/  F2FP.BF16.F32.PACK_AB R12, R15, R64 ;  /* 0x000000400f0c723e */ /* 0x000fe400000010ff */
[----:B------:R-:W-:Y:S01]  /*4580*/  F2FP.BF16.F32.PACK_AB R14, R72, R75 ;  /* 0x0000004b480e723e */ /* 0x000fe200000010ff */
[----:B------:R-:W-:-:S07]  /*4590*/  IMAD.MOV.U32 R15, RZ, RZ, R65 ;  /* 0x000000ffff0f7224 */ /* 0x000fce00078e0041 */
.L_x_2720:
[----:B------:R-:W-:Y:S05]  /*45a0*/  BSYNC B2 ;  /* 0x0000000000027941 */ /* 0x000fea0003800000 */
.L_x_2719:
[----:B------:R-:W-:Y:S02]  /*45b0*/  ULDC.64 UR4, c[0x0][0x208] ;  /* 0x0000820000047ab9 */ /* 0x000fe40000000a00 */
[----:B----4-:R0:W-:Y:S03]  /*45c0*/  ST.E.128 desc[UR4][R68.64], R12 ;  /* 0x0000000c44007985 */ /* 0x0101e6000c101d04 */
.L_x_2706:
[----:B------:R-:W-:Y:S05]  /*45d0*/  BSYNC B1 ;  /* 0x0000000000017941 */ /* 0x000fea0003800000 */
.L_x_2705:
[----:B------:R-:W-:-:S03]  /*45e0*/  UMOV UR4, 0xffffffff ;  /* 0xffffffff00047882 */ /* 0x000fc60000000000 */
[----:B------:R-:W-:Y:S05]  /*45f0*/  BRA.DIV UR4, `(.L_x_2721) ;  /* 0x000002ba04147947 */ /* 0x000fea000b800000 */
[----:B------:R0:W0:Y:S04]  /*4600*/  SHFL.IDX PT, R67, R119, 0x1, 0x181f ;  /* 0x00381f0077437f89 */ /* 0x00002800000e0000 */
[----:B------:R0:W0:Y:S02]  /*4610*/  SHFL.IDX PT, R66, R120, 0x1, 0x181f ;  /* 0x00381f0078427f89 */ /* 0x00002400000e0000 */
.L_x_3093:
        /* <DEDUP_REMOVED lines=11> */
[--C-:B------:R-:W-:Y:S01]  /*46d0*/  SHF.R.U64 R69, R60, 0x10, R61.reuse ;  /* 0x000000103c457819 */ /* 0x100fe2000000123d */
[----:B----4-:R-:W-:Y:S01]  /*46e0*/  IMAD.U32 R60, R14, 0x10000, RZ ;  /* 0x000100000e3c7824 */ /* 0x010fe200078e00ff */
[----:B------:R-:W-:Y:S02]  /*46f0*/  SHF.R.U32.HI R70, RZ, 0x10, R61 ;  /* 0x00000010ff467819 */ /* 0x000fe4000001163d */
[--C-:B------:R-:W-:Y:S02]  /*4700*/  SHF.R.U64 R61, R62, 0x10, R63.reuse ;  /* 0x000000103e3d7819 */ /* 0x100fe4000000123f */
        /* <DEDUP_REMOVED lines=14> */
[----:B------:R-:W-:Y:S01]  /*47f0*/  FMUL.FTZ R72, R61, R70 ;  /* 0x000000463d487220 */ /* 0x000fe20000410000 */
[----:B------:R-:W-:-:S02]  /*4800*/  IMAD.U32 R15, R13, 0x10000, RZ ;  /* 0x000100000d0f7824 */ /* 0x000fc400078e00ff */
[-C--:B------:R-:W-:Y:S01]  /*4810*/  FMUL.FTZ R61, R61, R68.reuse ;  /* 0x000000443d3d7220 */ /* 0x080fe20000410000 */
[----:B------:R-:W-:Y:S01]  /*4820*/  IMAD.U32 R13, R12, 0x10000, RZ ;  /* 0x000100000c0d7824 */ /* 0x000fe200078e00ff */
[----:B------:R-:W-:Y:S01]  /*4830*/  LOP3.LUT R165, R165, 0xffff0000, RZ, 0xc0, !PT ;  /* 0xffff0000a5a57812 */ /* 0x000fe200078ec0ff */
[C---:B------:R-:W-:Y:S01]  /*4840*/  FFMA.FTZ R72, R15.reuse, R68, -R72 ;  /* 0x000000440f487223 */ /* 0x040fe20000010848 */
[----:B------:R-:W-:Y:S01]  /*4850*/  FFMA.FTZ R61, R15, R70, R61 ;  /* 0x000000460f3d7223 */ /* 0x000fe2000001003d */
[C---:B------:R-:W-:Y:S01]  /*4860*/  FMUL.FTZ R15, R62.reuse, R63 ;  /* 0x0000003f3e0f7220 */ /* 0x040fe20000410000 */
[----:B------:R-:W-:Y:S01]  /*4870*/  LOP3.LUT R163, R163, 0xffff0000, RZ, 0xc0, !PT ;  /* 0xffff0000a3a37812 */ /* 0x000fe200078ec0ff */
[-C--:B------:R-:W-:Y:S01]  /*4880*/  FMUL.FTZ R71, R62, R69.reuse ;  /* 0x000000453e477220 */ /* 0x080fe20000410000 */
[----:B------:R-:W-:Y:S01]  /*4890*/  LOP3.LUT R12, R12, 0xffff0000, RZ, 0xc0, !PT ;  /* 0xffff00000c0c7812 */ /* 0x000fe200078ec0ff */
[----:B------:R-:W-:Y:S02]  /*48a0*/  IMAD.U32 R162, R162, 0x10000, RZ ;  /* 0x00010000a2a27824 */ /* 0x000fe400078e00ff */
[C---:B------:R-:W-:Y:S01]  /*48b0*/  FFMA.FTZ R62, R60.reuse, R69, R15 ;  /* 0x000000453c3e7223 */ /* 0x040fe2000001000f */
[----:B------:R-:W-:Y:S01]  /*48c0*/  FFMA.FTZ R71, R60, R63, -R71 ;  /* 0x0000003f3c477223 */ /* 0x000fe20000010847 */
        /* <DEDUP_REMOVED lines=12> */
.L_x_2727:
[----:B------:R-:W-:Y:S05]  /*4990*/  BSYNC B3 ;  /* 0x0000000000037941 */ /* 0x000fea0003800000 */
.L_x_2726:
[----:B------:R-:W-:Y:S02]  /*49a0*/  ULDC.64 UR4, c[0x0][0x208] ;  /* 0x0000820000047ab9 */ /* 0x000fe40000000a00 */
[----:B----4-:R0:W-:Y:S03]  /*49b0*/  ST.E.128 desc[UR4][R64.64], R12 ;  /* 0x0000000c40007985 */ /* 0x0101e6000c101d04 */
.L_x_2725:
[----:B------:R-:W-:Y:S05]  /*49c0*/  BSYNC B2 ;  /* 0x0000000000027941 */ /* 0x000fea0003800000 */
.L_x_2724:
        /* <DEDUP_REMOVED lines=55> */
.L_x_2731:
[----:B------:R-:W-:Y:S05]  /*4d40*/  BSYNC B3 ;  /* 0x0000000000037941 */ /* 0x000fea0003800000 */
.L_x_2730:
[----:B------:R-:W-:Y:S02]  /*4d50*/  ULDC.64 UR4, c[0x0][0x208] ;  /* 0x0000820000047ab9 */ /* 0x000fe40000000a00 */
[----:B----4-:R0:W-:Y:S03]  /*4d60*/  ST.E.128 desc[UR4][R60.64], R12 ;  /* 0x0000000c3c007985 */ /* 0x0101e6000c101d04 */
.L_x_2729:
[----:B------:R-:W-:Y:S05]  /*4d70*/  BSYNC B2 ;  /* 0x0000000000027941 */ /* 0x000fea0003800000 */
.L_x_2728:
        /* <DEDUP_REMOVED lines=55> */
.L_x_2735:
[----:B------:R-:W-:Y:S05]  /*50f0*/  BSYNC B3 ;  /* 0x0000000000037941 */ /* 0x000fea0003800000 */
.L_x_2734:
[----:B------:R-:W-:Y:S02]  /*5100*/  ULDC.64 UR4, c[0x0][0x208] ;  /* 0x0000820000047ab9 */ /* 0x000fe40000000a00 */
[----:B----4-:R0:W-:Y:S03]  /*5110*/  ST.E.128 desc[UR4][R56.64], R12 ;  /* 0x0000000c38007985 */ /* 0x0101e6000c101d04 */
.L_x_2733:
[----:B------:R-:W-:Y:S05]  /*5120*/  BSYNC B2 ;  /* 0x0000000000027941 */ /* 0x000fea0003800000 */
.L_x_2732:
        /* <DEDUP_REMOVED lines=54> */
.L_x_2737:
[----:B------:R-:W-:Y:S05]  /*5490*/  BSYNC B2 ;  /* 0x0000000000027941 */ /* 0x000fea0003800000 */
.L_x_2736:
[----:B------:R-:W-:Y:S02]  /*54a0*/  ULDC.64 UR4, c[0x0][0x208] ;  /* 0x0000820000047ab9 */ /* 0x000fe40000000a00 */
[----:B----4-:R0:W-:Y:S03]  /*54b0*/  ST.E.128 desc[UR4][R52.64], R12 ;  /* 0x0000000c34007985 */ /* 0x0101e6000c101d04 */
.L_x_2723:
[----:B------:R-:W-:Y:S05]  /*54c0*/  BSYNC B1 ;  /* 0x0000000000017941 */ /* 0x000fea0003800000 */
.L_x_2722:
[----:B------:R-:W-:-:S03]  /*54d0*/  UMOV UR4, 0xffffffff ;  /* 0xffffffff00047882 */ /* 0x000fc60000000000 */
[----:B------:R-:W-:Y:S05]  /*54e0*/  BRA.DIV UR4, `(.L_x_2738) ;  /* 0x000002aa04a47947 */ /* 0x000fea000b800000 */
[----:B01----:R-:W0:Y:S04]  /*54f0*/  SHFL.IDX PT, R119, R119, 0x2, 0x181f ;  /* 0x00581f0077777f89 */ /* 0x003e2800000e0000 */
[----:B------:R-:W1:Y:S02]  /*5500*/  SHFL.IDX PT, R120, R120, 0x2, 0x181f ;  /* 0x00581f0078787f89 */ /* 0x000e6400000e0000 */
.L_x_3097:
        /* <DEDUP_REMOVED lines=56> */
.L_x_2743:
[----:B------:R-:W-:Y:S05]  /*5890*/  BSYNC B2 ;  /* 0x0000000000027941 */ /* 0x000fea0003800000 */
.L_x_2742:
[----:B------:R-:W-:Y:S02]  /*58a0*/  ULDC.64 UR4, c[0x0][0x208] ;  /* 0x0000820000047ab9 */ /* 0x000fe40000000a00 */
[----:B--2---:R0:W-:Y:S03]  /*58b0*/  ST.E.128 desc[UR4][R48.64], R12 ;  /* 0x0000000c30007985 */ /* 0x0041e6000c101d04 */
.L_x_2741:
[----:B------:R-:W-:Y:S05]  /*58c0*/  BSYNC B1 ;  /* 0x0000000000017941 */ /* 0x000fea0003800000 */
.L_x_2740:
        /* <DEDUP_REMOVED lines=55> */
.L_x_2747:
[----:B------:R-:W-:Y:S05]  /*5c40*/  BSYNC B2 ;  /* 0x0000000000027941 */ /* 0x000fea0003800000 */
.L_x_2746:
[----:B------:R-:W-:Y:S02]  /*5c50*/  ULDC.64 UR4, c[0x0][0x208] ;  /* 0x0000820000047ab9 */ /* 0x000fe40000000a00 */
[----:B----4-:R0:W-:Y:S03]  /*5c60*/  ST.E.128 desc[UR4][R44.64], R12 ;  /* 0x0000000c2c007985 */ /* 0x0101e6000c101d04 */
.L_x_2745:
[----:B------:R-:W-:Y:S05]  /*5c70*/  BSYNC B1 ;  /* 0x0000000000017941 */ /* 0x000fea0003800000 */
.L_x_2744:
        /* <DEDUP_REMOVED lines=55> */
.L_x_2751:
[----:B------:R-:W-:Y:S05]  /*5ff0*/  BSYNC B2 ;  /* 0x0000000000027941 */ /* 0x000fea0003800000 */
.L_x_2750:
[----:B------:R-:W-:Y:S02]  /*6000*/  ULDC.64 UR4, c[0x0][0x208] ;  /* 0x0000820000047ab9 */ /* 0x000fe40000000a00 */
[----:B----4-:R0:W-:Y:S03]  /*6010*/  ST.E.128 desc[UR4][R40.64], R12 ;  /* 0x0000000c28007985 */ /* 0x0101e6000c101d04 */
.L_x_2749:
[----:B------:R-:W-:Y:S05]  /*6020*/  BSYNC B1 ;  /* 0x0000000000017941 */ /* 0x000fea0003800000 */
.L_x_2748:
        /* <DEDUP_REMOVED lines=54> */
.L_x_2753:
[----:B------:R-:W-:Y:S05]  /*6390*/  BSYNC B1 ;  /* 0x0000000000017941 */ /* 0x000fea0003800000 */
.L_x_2752:
[----:B------:R-:W-:Y:S02]  /*63a0*/  ULDC.64 UR4, c[0x0][0x208] ;  /* 0x0000820000047ab9 */ /* 0x000fe40000000a00 */
[----:B----4-:R0:W-:Y:S01]  /*63b0*/  ST.E.128 desc[UR4][R36.64], R12 ;  /* 0x0000000c24007985 */ /* 0x0101e2000c101d04 */
[----:B------:R-:W-:Y:S05]  /*63c0*/  BRA `(.L_x_2739) ;  /* 0x0000004400987947 */ /* 0x000fea0003800000 */
.L_x_2694:
        /* <DEDUP_REMOVED lines=38> */
.L_x_2755:
[----:B------:R-:W-:Y:S05]  /*6630*/  BSYNC B1 ;  /* 0x0000000000017941 */ /* 0x000fea0003800000 */
.L_x_2754:
        /* <DEDUP_REMOVED lines=67> */
.L_x_2757:
[----:B------:R-:W-:Y:S05]  /*6a70*/  BSYNC B1 ;  /* 0x0000000000017941 */ /* 0x000fea0003800000 */
.L_x_2756:
        /* <DEDUP_REMOVED lines=34> */
.L_x_2759:
[----:B------:R-:W-:Y:S05]  /*6ca0*/  BSYNC B1 ;  /* 0x0000000000017941 */ /* 0x000fea0003800000 */
.L_x_2758:
        /* <DEDUP_REMOVED lines=68> */
.L_x_2760:
[----:B------:R-:W-:Y:S01]  /*70f0*/  IMAD R89, R212, 0x8, R22 ;  /* 0x00000008d4597824 */ /* 0x000fe200078e0216 */
[----:B------:R-:W-:Y:S01]  /*7100*/  SHF.L.U32 R90, R228, 0x1f, RZ ;  /* 0x0000001fe45a7819 */ /* 0x000fe200000006ff */
[----:B------:R-:W0:Y:S01]  /*7110*/  LDC R136, c[0x0][0x2f4] ;  /* 0x0000bd00ff887b82 */ /* 0x000e220000000800 */
[----:B------:R-:W-:Y:S02]  /*7120*/  BSSY B1, `(.L_x_2761) ;  /* 0x0000003000017945 */ /* 0x000fe40003800000 */
[----:B------:R-:W1:Y:S02]  /*7130*/  SYNCS.PHASECHK.TRANS64.TRYWAIT P6, [R89+URZ+0x38890], R90 ;  /* 0x0388905a590075a7 */ /* 0x000e6400080c017f */
[----:B-1----:R-:W-:Y:S05]  /*7140*/  @!P6 BRA `(.L_x_2762) ;  /* 0x0000028c00d8e947 */ /* 0x002fea0003800000 */
.L_x_3098:
[----:B------:R-:W-:Y:S05]  /*7150*/  BSYNC B1 ;  /* 0x0000000000017941 */ /* 0x000fea0003800000 */
.L_x_2761:
[----:B------:R-:W-:Y:S01]  /*7160*/  UMOV UR4, 0xffffffff ;  /* 0xffffffff00047882 */ /* 0x000fe20000000000 */
[----:B0-----:R-:W-:Y:S02]  /*7170*/  IMAD.IADD R137, R136, 0x1, -R115 ;  /* 0x0000000188897824 */ /* 0x001fe400078e0a73 */
[----:B------:R-:W-:Y:S05]  /*7180*/  BRA.DIV UR4, `(.L_x_2763) ;  /* 0x0000028e04dc7947 */ /* 0x000fea000b800000 */
[----:B------:R0:W2:Y:S04]  /*7190*/  SHFL.IDX PT, R125, R119, RZ, 0x181f ;  /* 0x00181fff777d7589 */ /* 0x0000a800000e0000 */
[----:B------:R0:W3:Y:S02]  /*71a0*/  SHFL.IDX PT, R124, R120, RZ, 0x181f ;  /* 0x00181fff787c7589 */ /* 0x0000e400000e0000 */
.L_x_3102:
[----:B------:R-:W-:Y:S04]  /*71b0*/  BSSY B1, `(.L_x_2764) ;  /* 0x00000fd000017945 */ /* 0x000fe80003800000 */
[----:B------:R-:W-:Y:S05]  /*71c0*/  @P3 BRA `(.L_x_2765) ;  /* 0x0000000c00ec3947 */ /* 0x000fea0003800000 */
[----:B------:R-:W-:Y:S01]  /*71d0*/  ISETP.NE.AND P3, PT, R4, RZ, PT ;  /* 0x000000ff0400720c */ /* 0x000fe20003f65270 */
[----:B------:R-:W-:-:S12]  /*71e0*/  BSSY B2, `(.L_x_2766) ;  /* 0x000007d000027945 */ /* 0x000fd80003800000 */
[----:B------:R-:W-:Y:S05]  /*71f0*/  @!P3 BRA `(.L_x_2767) ;  /* 0x0000000400ecb947 */ /* 0x000fea0003800000 */
[----:B------:R-:W4:Y:S01]  /*7200*/  LDL R14, [R1+0x58] ;  /* 0x00005800010e7983 */ /* 0x000f220000100800 */
        /* <DEDUP_REMOVED lines=14> */
[----:B------:R-:W-:Y:S02]  /*72f0*/  ISETP.GE.AND P3, PT, R129, R136, PT ;  /* 0x000000888100720c */ /* 0x000fe40003f66270 */
[----:B------:R-:W-:Y:S01]  /*7300*/  LOP3.LUT R11, R11, R13, RZ, 0x3c, !PT ;  /* 0x0000000d0b0b7212 */ /* 0x000fe200078e3cff */
[----:B------:R-:W-:-:S10]  /*7310*/  IMAD R13, R212, 0x5000, R134 ;  /* 0x00005000d40d7824 */ /* 0x000fd400078e0286 */
[----:B------:R-:W-:-:S04]  /*7320*/  @!P3 IMAD.WIDE R128, R129, 0x2, R124 ;  /* 0x000000028180b825 */ /* 0x000fc800078e027c */
[----:B----4-:R-:W-:-:S04]  /*7330*/  IMAD R12, R12, 0x1400, R14 ;  /* 0x000014000c0c7824 */ /* 0x010fc800078e020e */
[----:B------:R-:W-:Y:S02]  /*7340*/  IMAD.IADD R11, R12, 0x1, R11 ;  /* 0x000000010c0b7824 */ /* 0x000fe400078e020b */
[----:B------:R-:W-:Y:S02]  /*7350*/  IMAD R12, R13, 0x2, R22 ;  /* 0x000000020d0c7824 */ /* 0x000fe400078e0216 */
[----:B------:R-:W-:-:S04]  /*7360*/  IMAD R11, R212, 0x5000, R11 ;  /* 0x00005000d40b7824 */ /* 0x000fc800078e020b */
[----:B------:R-:W-:Y:S01]  /*7370*/  IMAD R80, R11, 0x2, R22 ;  /* 0x000000020b507824 */ /* 0x000fe200078e0216 */
[----:B------:R-:W2:Y:S05]  /*7380*/  LDS.128 R12, [R12+0x24400] ;  /* 0x024400000c0c7984 */ /* 0x000eaa0000000c00 */
        /* <DEDUP_REMOVED lines=11> */
[----:B------:R-:W-:-:S02]  /*7440*/  PRMT R36, R144, 0x5432, R36 ;  /* 0x0000543290247816 */ /* 0x000fc40000000024 */
[----:B------:R-:W-:Y:S02]  /*7450*/  PRMT R44, R147, 0x5432, R44 ;  /* 0x00005432932c7816 */ /* 0x000fe4000000002c */
[--C-:B------:R-:W-:Y:S01]  /*7460*/  SHF.R.U64 R45, R46, 0x10, R47.reuse ;  /* 0x000000102e2d7819 */ /* 0x100fe2000000122f */
[----:B------:R-:W-:Y:S01]  /*7470*/  IMAD.U32 R172, R36, 0x10000, RZ ;  /* 0x0001000024ac7824 */ /* 0x000fe200078e00ff */
[----:B------:R-:W-:Y:S01]  /*7480*/  SHF.R.U32.HI R46, RZ, 0x10, R47 ;  /* 0x00000010ff2e7819 */ /* 0x000fe2000001162f */
[----:B------:R-:W-:Y:S01]  /*7490*/  IMAD.U32 R47, R13, 0x10000, RZ ;  /* 0x000100000d2f7824 */ /* 0x000fe200078e00ff */
[----:B------:R-:W-:Y:S01]  /*74a0*/  PRMT R11, R170, 0x5410, R11 ;  /* 0x00005410aa0b7816 */ /* 0x000fe2000000000b */
[----:B------:R-:W-:Y:S01]  /*74b0*/  IMAD.U32 R170, R44, 0x10000, RZ ;  /* 0x000100002caa7824 */ /* 0x000fe200078e00ff */
[----:B------:R-:W-:Y:S02]  /*74c0*/  SHF.R.U32.HI R39, RZ, 0x10, R39 ;  /* 0x00000010ff277819 */ /* 0x000fe40000011627 */
[----:B------:R-:W-:Y:S01]  /*74d0*/  PRMT R37, R169, 0x5410, R37 ;  /* 0x00005410a9257816 */ /* 0x000fe20000000025 */
[----:B------:R-:W-:Y:S01]  /*74e0*/  FMUL.FTZ R174, R163, R170 ;  /* 0x000000aaa3ae7220 */ /* 0x000fe20000410000 */
[----:B------:R-:W-:Y:S01]  /*74f0*/  LOP3.LUT R164, R81, 0xffff0000, RZ, 0xc0, !PT ;  /* 0xffff000051a47812 */ /* 0x000fe200078ec0ff */
[----:B------:R-:W-:Y:S01]  /*7500*/  IMAD.U32 R81, R80, 0x10000, RZ ;  /* 0x0001000050517824 */ /* 0x000fe200078e00ff */
[----:B------:R-:W-:Y:S01]  /*7510*/  LOP3.LUT R169, R44, 0xffff0000, RZ, 0xc0, !PT ;  /* 0xffff00002ca97812 */ /* 0x000fe200078ec0ff */
[-C--:B------:R-:W-:Y:S01]  /*7520*/  FMUL.FTZ R44, R163, R172.reuse ;  /* 0x000000aca32c7220 */ /* 0x080fe20000410000 */
[----:B------:R-:W-:Y:S01]  /*7530*/  PRMT R46, R145, 0x5432, R46 ;  /* 0x00005432912e7816 */ /* 0x000fe2000000002e */
[----:B------:R-:W-:Y:S01]  /*7540*/  FFMA.FTZ R174, R47, R172, -R174 ;  /* 0x000000ac2fae7223 */ /* 0x000fe200000108ae */
[----:B------:R-:W-:Y:S01]  /*7550*/  PRMT R39, R171, 0x5410, R39 ;  /* 0x00005410ab277816 */ /* 0x000fe20000000027 */
[----:B------:R-:W-:Y:S01]  /*7560*/  FFMA.FTZ R44, R47, R170, R44 ;  /* 0x000000aa2f2c7223 */ /* 0x000fe2000001002c */
[----:B------:R-:W-:Y:S01]  /*7570*/  LOP3.LUT R162, R13, 0xffff0000, RZ, 0xc0, !PT ;  /* 0xffff00000da27812 */ /* 0x000fe200078ec0ff */
        /* <DEDUP_REMOVED lines=9> */
[----:B------:R-:W-:Y:S01]  /*7610*/  FFMA.FTZ R173, R162, R163, -R173 ;  /* 0x000000a3a2ad7223 */ /* 0x000fe200000108ad */
[C---:B------:R-:W-:Y:S01]  /*7620*/  FMUL.FTZ R163, R168.reuse, R171 ;  /* 0x000000aba8a37220 */ /* 0x040fe20000410000 */
[----:B------:R-:W-:Y:S01]  /*7630*/  FMUL.FTZ R168, R168, R47 ;  /* 0x0000002fa8a87220 */ /* 0x000fe20000410000 */
[----:B------:R-:W-:Y:S01]  /*7640*/  PRMT R38, R146, 0x5432, R38 ;  /* 0x0000543292267816 */ /* 0x000fe20000000026 */
[----:B------:R-:W-:Y:S01]  /*7650*/  FFMA.FTZ R177, R162, R169, R177 ;  /* 0x000000a9a2b17223 */ /* 0x000fe200000100b1 */
[----:B------:R-:W-:Y:S01]  /*7660*/  LOP3.LUT R15, R15, 0xffff0000, RZ, 0xc0, !PT ;  /* 0xffff00000f0f7812 */ /* 0x000fe200078ec0ff */
[C---:B------:R-:W-:Y:S01]  /*7670*/  FFMA.FTZ R163, R166.reuse, R47, -R163 ;  /* 0x0000002fa6a37223 */ /* 0x040fe200000108a3 */
[----:B------:R-:W-:Y:S01]  /*7680*/  LOP3.LUT R36, R39, 0xffff0000, RZ, 0xc0, !PT ;  /* 0xffff000027247812 */ /* 0x000fe200078ec0ff */
[----:B------:R-:W-:Y:S01]  /*7690*/  FFMA.FTZ R168, R166, R171, R168 ;  /* 0x000000aba6a87223 */ /* 0x000fe200000100a8 */
[----:B------:R-:W-:Y:S01]  /*76a0*/  FMUL.FTZ R166, R83, R46 ;  /* 0x0000002e53a67220 */ /* 0x000fe20000410000 */
[----:B------:R-:W-:Y:S01]  /*76b0*/  IMAD.U32 R164, R38, 0x10000, RZ ;  /* 0x0001000026a47824 */ /* 0x000fe200078e00ff */
[----:B------:R-:W-:Y:S01]  /*76c0*/  LOP3.LUT R80, R80, 0xffff0000, RZ, 0xc0, !PT ;  /* 0xffff000050507812 */ /* 0x000fe200078ec0ff */
[----:B------:R-:W-:Y:S01]  /*76d0*/  IMAD.U32 R162, R11, 0x10000, RZ ;  /* 0x000100000ba27824 */ /* 0x000fe200078e00ff */
[----:B------:R-:W-:Y:S01]  /*76e0*/  LOP3.LUT R39, R38, 0xffff0000, RZ, 0xc0, !PT ;  /* 0xffff000026277812 */ /* 0x000fe200078ec0ff */
[-C--:B------:R-:W-:Y:S01]  /*76f0*/  FMUL.FTZ R170, R83, R36.reuse ;  /* 0x0000002453aa7220 */ /* 0x080fe20000410000 */
[----:B------:R-:W-:Y:S01]  /*7700*/  FFMA.FTZ R166, R15, R36, -R166 ;  /* 0x000000240fa67223 */ /* 0x000fe200000108a6 */
[C---:B------:R-:W-:Y:S01]  /*7710*/  FMUL.FTZ R36, R81.reuse, R164 ;  /* 0x000000a451247220 */ /* 0x040fe20000410000 */
[----:B------:R-:W-:Y:S01]  /*7720*/  LOP3.LUT R12, R12, 0xffff0000, RZ, 0xc0, !PT ;  /* 0xffff00000c0c7812 */ /* 0x000fe200078ec0ff */
[-C--:B------:R-:W-:Y:S01]  /*7730*/  FMUL.FTZ R81, R81, R162.reuse ;  /* 0x000000a251517220 */ /* 0x080fe20000410000 */
[----:B------:R-:W-:Y:S01]  /*7740*/  LOP3.LUT R11, R11, 0xffff0000, RZ, 0xc0, !PT ;  /* 0xffff00000b0b7812 */ /* 0x000fe200078ec0ff */
[----:B------:R-:W-:Y:S01]  /*7750*/  FMUL.FTZ R47, R80, R39 ;  /* 0x00000027502f7220 */ /* 0x000fe20000410000 */
[C---:B------:R-:W-:Y:S01]  /*7760*/  FFMA.FTZ R36, R13.reuse, R162, -R36 ;  /* 0x000000a20d247223 */ /* 0x040fe20000010824 */
[----:B------:R-:W-:Y:S01]  /*7770*/  FFMA.FTZ R81, R13, R164, R81 ;  /* 0x000000a40d517223 */ /* 0x000fe20000010051 */
[----:B------:R-:W-:Y:S01]  /*7780*/  LOP3.LUT R167, R14, 0xffff0000, RZ, 0xc0, !PT ;  /* 0xffff00000ea77812 */ /* 0x000fe200078ec0ff */
[-C--:B------:R-:W-:Y:S01]  /*7790*/  FMUL.FTZ R13, R80, R11.reuse ;  /* 0x0000000b500d7220 */ /* 0x080fe20000410000 */
[----:B------:R-:W-:Y:S01]  /*77a0*/  FFMA.FTZ R47, R12, R11, -R47 ;  /* 0x0000000b0c2f7223 */ /* 0x000fe2000001082f */
[C---:B------:R-:W-:Y:S01]  /*77b0*/  IMAD.U32 R14, R82.reuse, 0x10000, RZ ;  /* 0x00010000520e7824 */ /* 0x040fe200078e00ff */
[----:B------:R-:W-:Y:S01]  /*77c0*/  LOP3.LUT R82, R82, 0xffff0000, RZ, 0xc0, !PT ;  /* 0xffff000052527812 */ /* 0x000fe200078ec0ff */
[C---:B------:R-:W-:Y:S01]  /*77d0*/  IMAD.U32 R11, R45.reuse, 0x10000, RZ ;  /* 0x000100002d0b7824 */ /* 0x040fe200078e00ff */
[----:B------:R-:W-:Y:S01]  /*77e0*/  LOP3.LUT R45, R45, 0xffff0000, RZ, 0xc0, !PT ;  /* 0xffff00002d2d7812 */ /* 0x000fe200078ec0ff */
[C---:B------:R-:W-:Y:S01]  /*77f0*/  IMAD.U32 R38, R37.reuse, 0x10000, RZ ;  /* 0x0001000025267824 */ /* 0x040fe200078e00ff */
[----:B------:R-:W-:Y:S01]  /*7800*/  LOP3.LUT R37, R37, 0xffff0000, RZ, 0xc0, !PT ;  /* 0xffff000025257812 */ /* 0x000fe200078ec0ff */
[----:B------:R-:W-:Y:S01]  /*7810*/  FFMA.FTZ R15, R15, R46, R170 ;  /* 0x0000002e0f0f7223 */ /* 0x000fe200000100aa */
        /* <DEDUP_REMOVED lines=21> */
.L_x_2769:
[----:B------:R-:W-:Y:S05]  /*7970*/  BSYNC B3 ;  /* 0x0000000000037941 */ /* 0x000fea0003800000 */
.L_x_2768:
[----:B------:R-:W-:Y:S02]  /*7980*/  ULDC.64 UR4, c[0x0][0x208] ;  /* 0x0000820000047ab9 */ /* 0x000fe40000000a00 */
[----:B--2---:R4:W-:Y:S04]  /*7990*/  ST.E.128 desc[UR4][R126.64], R12 ;  /* 0x0000000c7e007985 */ /* 0x0049e8000c101d04 */
[----:B---3--:R4:W-:Y:S02]  /*79a0*/  @!P3 ST.E.128 desc[UR4][R128.64], R80 ;  /* 0x000000508000b985 */ /* 0x0089e4000c101d04 */
.L_x_2767:
[----:B------:R-:W-:Y:S05]  /*79b0*/  BSYNC B2 ;  /* 0x0000000000027941 */ /* 0x000fea0003800000 */
.L_x_2766:
[----:B------:R-:W-:-:S13]  /*79c0*/  ISETP.NE.AND P3, PT, R25, RZ, PT ;  /* 0x000000ff1900720c */ /* 0x000fda0003f65270 */
[----:B------:R-:W-:Y:S05]  /*79d0*/  @!P3 BRA `(.L_x_2765) ;  /* 0x0000000400e8b947 */ /* 0x000fea0003800000 */
[----:B----4-:R-:W4:Y:S01]  /*79e0*/  LDL R15, [R1+0x58] ;  /* 0x00005800010f7983 */ /* 0x010f220000100800 */
        /* <DEDUP_REMOVED lines=15> */
[----:B------:R-:W-:-:S11]  /*7ae0*/  LOP3.LUT R12, R12, R14, RZ, 0x3c, !PT ;  /* 0x0000000e0c0c7212 */ /* 0x000fd600078e3cff */
[----:B------:R-:W-:-:S04]  /*7af0*/  @!P3 IMAD.WIDE R124, R11, 0x2, R124 ;  /* 0x000000020b7cb825 */ /* 0x000fc800078e027c */
[----:B----4-:R-:W-:-:S04]  /*7b00*/  IMAD R13, R13, 0x1400, R15 ;  /* 0x000014000d0d7824 */ /* 0x010fc800078e020f */
[----:B------:R-:W-:Y:S02]  /*7b10*/  IMAD.IADD R15, R13, 0x1, R12 ;  /* 0x000000010d0f7824 */ /* 0x000fe400078e020c */
[C---:B------:R-:W-:Y:S02]  /*7b20*/  IMAD R13, R212.reuse, 0x5000, R133 ;  /* 0x00005000d40d7824 */ /* 0x040fe400078e0285 */
[----:B------:R-:W-:Y:S02]  /*7b30*/  IMAD R15, R212, 0x5000, R15 ;  /* 0x00005000d40f7824 */ /* 0x000fe400078e020f */
[--C-:B------:R-:W-:Y:S02]  /*7b40*/  IMAD R13, R13, 0x2, R22.reuse ;  /* 0x000000020d0d7824 */ /* 0x100fe400078e0216 */
[----:B------:R-:W-:-:S04]  /*7b50*/  IMAD R36, R15, 0x2, R22 ;  /* 0x000000020f247824 */ /* 0x000fc800078e0216 */
[----:B------:R-:W2:Y:S04]  /*7b60*/  LDS.128 R12, [R13+0x24400] ;  /* 0x024400000d0c7984 */ /* 0x000ea80000000c00 */
[----:B------:R-:W3:Y:S01]  /*7b70*/  LDS.128 R36, [R36+0x24400] ;  /* 0x0244000024247984 */ /* 0x000ee20000000c00 */
[----:B------:R-:W-:Y:S05]  /*7b80*/  @P6 BRA `(.L_x_2771) ;  /* 0x00000004006c6947 */ /* 0x000fea0003800000 */
[--C-:B------:R-:W-:Y:S01]  /*7b90*/  SHF.R.U64 R11, R32, 0x10, R33.reuse ;  /* 0x00000010200b7819 */ /* 0x100fe20000001221 */
[----:B---3--:R-:W-:Y:S01]  /*7ba0*/  IMAD.U32 R47, R37, 0x10000, RZ ;  /* 0x00010000252f7824 */ /* 0x008fe200078e00ff */
[----:B------:R-:W-:Y:S01]  /*7bb0*/  SHF.R.U32.HI R32, RZ, 0x10, R33 ;  /* 0x00000010ff207819 */ /* 0x000fe20000011621 */
[----:B------:R-:W-:Y:S01]  /*7bc0*/  IMAD.U32 R83, R39, 0x10000, RZ ;  /* 0x0001000027537824 */ /* 0x000fe200078e00ff */
[--C-:B------:R-:W-:Y:S01]  /*7bd0*/  SHF.R.U64 R33, R40, 0x10, R41.reuse ;  /* 0x0000001028217819 */ /* 0x100fe20000001229 */
[----:B--2---:R-:W-:Y:S01]  /*7be0*/  IMAD.U32 R82, R15, 0x10000, RZ ;  /* 0x000100000f527824 */ /* 0x004fe200078e00ff */
[----:B------:R-:W-:Y:S01]  /*7bf0*/  SHF.R.U32.HI R40, RZ, 0x10, R41 ;  /* 0x00000010ff287819 */ /* 0x000fe20000011629 */
[----:B------:R-:W-:Y:S01]  /*7c00*/  IMAD.U32 R126, R38, 0x10000, RZ ;  /* 0x00010000267e7824 */ /* 0x000fe200078e00ff */
[----:B------:R-:W-:Y:S01]  /*7c10*/  PRMT R32, R142, 0x5432, R32 ;  /* 0x000054328e207816 */ /* 0x000fe20000000020 */
[----:B------:R-:W-:Y:S01]  /*7c20*/  IMAD.U32 R81, R14, 0x10000, RZ ;  /* 0x000100000e517824 */ /* 0x000fe200078e00ff */
[----:B------:R-:W-:-:S02]  /*7c30*/  PRMT R40, R143, 0x5432, R40 ;  /* 0x000054328f287816 */ /* 0x000fc40000000028 */
[--C-:B------:R-:W-:Y:S02]  /*7c40*/  SHF.R.U64 R34, R34, 0x10, R35.reuse ;  /* 0x0000001022227819 */ /* 0x100fe40000001223 */
[----:B------:R-:W-:Y:S02]  /*7c50*/  SHF.R.U32.HI R35, RZ, 0x10, R35 ;  /* 0x00000010ff237819 */ /* 0x000fe40000011623 */
[----:B------:R-:W-:Y:S01]  /*7c60*/  SHF.R.U64 R41, R42, 0x10, R43 ;  /* 0x000000102a297819 */ /* 0x000fe2000000122b */
[----:B------:R-:W-:Y:S01]  /*7c70*/  IMAD.U32 R42, R13, 0x10000, RZ ;  /* 0x000100000d2a7824 */ /* 0x000fe200078e00ff */
[----:B------:R-:W-:Y:S01]  /*7c80*/  PRMT R192, R192, 0x5410, R11 ;  /* 0x00005410c0c07816 */ /* 0x000fe2000000000b */
[----:B------:R-:W-:Y:S01]  /*7c90*/  IMAD.U32 R11, R40, 0x10000, RZ ;  /* 0x00010000280b7824 */ /* 0x000fe200078e00ff */
[----:B------:R-:W-:Y:S02]  /*7ca0*/  SHF.R.U32.HI R43, RZ, 0x10, R43 ;  /* 0x00000010ff2b7819 */ /* 0x000fe4000001162b */
[----:B------:R-:W-:Y:S01]  /*7cb0*/  PRMT R193, R193, 0x5410, R33 ;  /* 0x00005410c1c17816 */ /* 0x000fe20000000021 */
[----:B------:R-:W-:Y:S01]  /*7cc0*/  IMAD.U32 R33, R32, 0x10000, RZ ;  /* 0x0001000020217824 */ /* 0x000fe200078e00ff */
[----:B------:R-:W-:Y:S01]  /*7cd0*/  PRMT R188, R188, 0x5410, R35 ;  /* 0x00005410bcbc7816 */ /* 0x000fe20000000023 */
[----:B------:R-:W-:Y:S01]  /*7ce0*/  FMUL.FTZ R35, R47, R11 ;  /* 0x0000000b2f237220 */ /* 0x000fe20000410000 */
[----:B------:R-:W-:Y:S01]  /*7cf0*/  PRMT R191, R191, 0x5410, R41 ;  /* 0x00005410bfbf7816 */ /* 0x000fe20000000029 */
[-C--:B------:R-:W-:Y:S01]  /*7d00*/  FMUL.FTZ R47, R47, R33.reuse ;  /* 0x000000212f2f7220 */ /* 0x080fe20000410000 */
[----:B------:R-:W-:Y:S01]  /*7d10*/  LOP3.LUT R80, R37, 0xffff0000, RZ, 0xc0, !PT ;  /* 0xffff000025507812 */ /* 0x000fe200078ec0ff */
[----:B------:R-:W-:Y:S01]  /*7d20*/  FFMA.FTZ R35, R42, R33, -R35 ;  /* 0x000000212a237223 */ /* 0x000fe20000010823 */
[----:B------:R-:W-:Y:S01]  /*7d30*/  LOP3.LUT R41, R40, 0xffff0000, RZ, 0xc0, !PT ;  /* 0xffff000028297812 */ /* 0x000fe200078ec0ff */
[----:B------:R-:W-:Y:S01]  /*7d40*/  FFMA.FTZ R47, R42, R11, R47 ;  /* 0x0000000b2a2f7223 */ /* 0x000fe2000001002f */
[----:B------:R-:W-:Y:S01]  /*7d50*/  PRMT R190, R190, 0x5410, R43 ;  /* 0x00005410bebe7816 */ /* 0x000fe2000000002b */
[----:B------:R-:W-:Y:S01]  /*7d60*/  IMAD.U32 R11, R188, 0x10000, RZ ;  /* 0x00010000bc0b7824 */ /* 0x000fe200078e00ff */
[----:B------:R-:W-:Y:S01]  /*7d70*/  LOP3.LUT R46, R13, 0xffff0000, RZ, 0xc0, !PT ;  /* 0xffff00000d2e7812 */ /* 0x000fe200078ec0ff */
[----:B------:R-:W-:Y:S01]  /*7d80*/  FMUL.FTZ R33, R80, R41 ;  /* 0x0000002950217220 */ /* 0x000fe20000410000 */
[----:B------:R-:W-:Y:S01]  /*7d90*/  LOP3.LUT R43, R32, 0xffff0000, RZ, 0xc0, !PT ;  /* 0xffff0000202b7812 */ /* 0x000fe200078ec0ff */
[----:B------:R-:W-:Y:S01]  /*7da0*/  IMAD.U32 R32, R190, 0x10000, RZ ;  /* 0x00010000be207824 */ /* 0x000fe200078e00ff */
[----:B------:R-:W-:Y:S01]  /*7db0*/  PRMT R189, R189, 0x5410, R34 ;  /* 0x00005410bdbd7816 */ /* 0x000fe20000000022 */
[----:B------:R-:W-:Y:S01]  /*7dc0*/  IMAD.U32 R37, R36, 0x10000, RZ ;  /* 0x0001000024257824 */ /* 0x000fe200078e00ff */
[----:B------:R-:W-:Y:S01]  /*7dd0*/  LOP3.LUT R39, R39, 0xffff0000, RZ, 0xc0, !PT ;  /* 0xffff000027277812 */ /* 0x000fe200078ec0ff */
[----:B------:R-:W-:Y:S01]  /*7de0*/  FFMA.FTZ R34, R46, R43, -R33 ;  /* 0x0000002b2e227223 */ /* 0x000fe20000010821 */
[CC--:B------:R-:W-:Y:S01]  /*7df0*/  FMUL.FTZ R33, R83.reuse, R32.reuse ;  /* 0x0000002053217220 */ /* 0x0c0fe20000410000 */
[----:B------:R-:W-:Y:S01]  /*7e00*/  LOP3.LUT R190, R190, 0xffff0000, RZ, 0xc0, !PT ;  /* 0xffff0000bebe7812 */ /* 0x000fe200078ec0ff */
[-C--:B------:R-:W-:Y:S01]  /*7e10*/  FMUL.FTZ R83, R83, R11.reuse ;  /* 0x0000000b53537220 */ /* 0x080fe20000410000 */
[----:B------:R-:W-:Y:S01]  /*7e20*/  LOP3.LUT R40, R188, 0xffff0000, RZ, 0xc0, !PT ;  /* 0xffff0000bc287812 */ /* 0x000fe200078ec0ff */
[C---:B------:R-:W-:Y:S01]  /*7e30*/  FFMA.FTZ R33, R82.reuse, R11, -R33 ;  /* 0x0000000b52217223 */ /* 0x040fe20000010821 */
[----:B------:R-:W-:Y:S01]  /*7e40*/  LOP3.LUT R15, R15, 0xffff0000, RZ, 0xc0, !PT ;  /* 0xffff00000f0f7812 */ /* 0x000fe200078ec0ff */
[----:B------:R-:W-:Y:S01]  /*7e50*/  FFMA.FTZ R83, R82, R32, R83 ;  /* 0x0000002052537223 */ /* 0x000fe20000010053 */
[----:B------:R-:W-:Y:S01]  /*7e60*/  FMUL.FTZ R82, R39, R190 ;  /* 0x000000be27527220 */ /* 0x000fe20000410000 */
[----:B------:R-:W-:-:S02]  /*7e70*/  IMAD.U32 R32, R193, 0x10000, RZ ;  /* 0x00010000c1207824 */ /* 0x000fc400078e00ff */
[----:B------:R-:W-:Y:S01]  /*7e80*/  FMUL.FTZ R127, R80, R43 ;  /* 0x0000002b507f7220 */ /* 0x000fe20000410000 */
[----:B------:R-:W-:Y:S01]  /*7e90*/  IMAD.U32 R42, R192, 0x10000, RZ ;  /* 0x00010000c02a7824 */ /* 0x000fe200078e00ff */
[----:B------:R-:W-:Y:S01]  /*7ea0*/  LOP3.LUT R36, R36, 0xffff0000, RZ, 0xc0, !PT ;  /* 0xffff000024247812 */ /* 0x000fe200078ec0ff */
[-C--:B------:R-:W-:Y:S01]  /*7eb0*/  FMUL.FTZ R80, R39, R40.reuse ;  /* 0x0000002827507220 */ /* 0x080fe20000410000 */
[----:B------:R-:W-:Y:S01]  /*7ec0*/  LOP3.LUT R193, R193, 0xffff0000, RZ, 0xc0, !PT ;  /* 0xffff0000c1c17812 */ /* 0x000fe200078ec0ff */
[----:B------:R-:W-:Y:S01]  /*7ed0*/  FFMA.FTZ R40, R15, R40, -R82 ;  /* 0x000000280f287223 */ /* 0x000fe20000010852 */
[----:B------:R-:W-:Y:S02]  /*7ee0*/  IMAD.U32 R13, R12, 0x10000, RZ ;  /* 0x000100000c0d7824 */ /* 0x000fe400078e00ff */
[C---:B------:R-:W-:Y:S01]  /*7ef0*/  FMUL.FTZ R82, R37.reuse, R32 ;  /* 0x0000002025527220 */ /* 0x040fe20000410000 */
[----:B------:R-:W-:Y:S01]  /*7f00*/  LOP3.LUT R11, R192, 0xffff0000, RZ, 0xc0, !PT ;  /* 0xffff0000c00b7812 */ /* 0x000fe200078ec0ff */
[----:B------:R-:W-:Y:S01]  /*7f10*/  FMUL.FTZ R37, R37, R42 ;  /* 0x0000002a25257220 */ /* 0x000fe20000410000 */
[----:B------:R-:W-:Y:S01]  /*7f20*/  LOP3.LUT R12, R12, 0xffff0000, RZ, 0xc0, !PT ;  /* 0xffff00000c0c7812 */ /* 0x000fe200078ec0ff */
[----:B------:R-:W-:Y:S01]  /*7f30*/  FFMA.FTZ R190, R15, R190, R80 ;  /* 0x000000be0fbe7223 */ /* 0x000fe20000010050 */
[C---:B------:R-:W-:Y:S01]  /*7f40*/  FMUL.FTZ R15, R36.reuse, R193 ;  /* 0x000000c1240f7220 */ /* 0x040fe20000410000 */
[C---:B------:R-:W-:Y:S01]  /*7f50*/  FFMA.FTZ R42, R13.reuse, R42, -R82 ;  /* 0x0000002a0d2a7223 */ /* 0x040fe20000010852 */
[----:B------:R-:W-:Y:S01]  /*7f60*/  FFMA.FTZ R13, R13, R32, R37 ;  /* 0x000000200d0d7223 */ /* 0x000fe20000010025 */
[-C--:B------:R-:W-:Y:S01]  /*7f70*/  FMUL.FTZ R37, R36, R11.reuse ;  /* 0x0000000b24257220 */ /* 0x080fe20000410000 */
[----:B------:R-:W-:Y:S01]  /*7f80*/  FFMA.FTZ R11, R12, R11, -R15 ;  /* 0x0000000b0c0b7223 */ /* 0x000fe2000001080f */
[----:B------:R-:W-:Y:S01]  /*7f90*/  IMAD.U32 R15, R191, 0x10000, RZ ;  /* 0x00010000bf0f7824 */ /* 0x000fe200078e00ff */
[----:B------:R-:W-:Y:S01]  /*7fa0*/  LOP3.LUT R38, R38, 0xffff0000, RZ, 0xc0, !PT ;  /* 0xffff000026267812 */ /* 0x000fe200078ec0ff */
[----:B------:R-:W-:Y:S01]  /*7fb0*/  IMAD.U32 R32, R189, 0x10000, RZ ;  /* 0x00010000bd207824 */ /* 0x000fe200078e00ff */
[----:B------:R-:W-:Y:S01]  /*7fc0*/  LOP3.LUT R191, R191, 0xffff0000, RZ, 0xc0, !PT ;  /* 0xffff0000bfbf7812 */ /* 0x000fe200078ec0ff */
[----:B------:R-:W-:Y:S01]  /*7fd0*/  FFMA.FTZ R12, R12, R193, R37 ;  /* 0x000000c10c0c7223 */ /* 0x000fe20000010025 */
[----:B------:R-:W-:Y:S01]  /*7fe0*/  LOP3.LUT R189, R189, 0xffff0000, RZ, 0xc0, !PT ;  /* 0xffff0000bdbd7812 */ /* 0x000fe200078ec0ff */
[----:B------:R-:W-:Y:S01]  /*7ff0*/  FFMA.FTZ R46, R46, R41, R127 ;  /* 0x000000292e2e7223 */ /* 0x000fe2000001007f */
[----:B------:R-:W-:Y:S01]  /*8000*/  LOP3.LUT R14, R14, 0xffff0000, RZ, 0xc0, !PT ;  /* 0xffff00000e0e7812 */ /* 0x000fe200078ec0ff */
[----:B------:R-:W-:Y:S01]  /*8010*/  FMUL.FTZ R36, R126, R15 ;  /* 0x0000000f7e247220 */ /* 0x000fe20000410000 */
[----:B------:R-:W-:Y:S01]  /*8020*/  FMUL.FTZ R37, R38, R191 ;  /* 0x000000bf26257220 */ /* 0x000fe20000410000 */
        /* <DEDUP_REMOVED lines=17> */
.L_x_2771:
[----:B------:R-:W-:Y:S05]  /*8140*/  BSYNC B2 ;  /* 0x0000000000027941 */ /* 0x000fea0003800000 */
.L_x_2770:
[----:B------:R-:W-:Y:S02]  /*8150*/  ULDC.64 UR4, c[0x0][0x208] ;  /* 0x0000820000047ab9 */ /* 0x000fe40000000a00 */
[----:B--2---:R2:W-:Y:S04]  /*8160*/  ST.E.128 desc[UR4][R44.64], R12 ;  /* 0x0000000c2c007985 */ /* 0x0045e8000c101d04 */
[----:B---3--:R2:W-:Y:S02]  /*8170*/  @!P3 ST.E.128 desc[UR4][R124.64], R36 ;  /* 0x000000247c00b985 */ /* 0x0085e4000c101d04 */
.L_x_2765:
[----:B------:R-:W-:Y:S05]  /*8180*/  BSYNC B1 ;  /* 0x0000000000017941 */ /* 0x000fea0003800000 */
.L_x_2764:
[----:B------:R-:W-:-:S03]  /*8190*/  UMOV UR4, 0xffffffff ;  /* 0xffffffff00047882 */ /* 0x000fc60000000000 */
[----:B------:R-:W-:Y:S05]  /*81a0*/  BRA.DIV UR4, `(.L_x_2772) ;  /* 0x0000028204207947 */ /* 0x000fea000b800000 */
[----:B--2---:R2:W0:Y:S04]  /*81b0*/  SHFL.IDX PT, R37, R119, 0x1, 0x181f ;  /* 0x00381f0077257f89 */ /* 0x00442800000e0000 */
[----:B------:R2:W0:Y:S02]  /*81c0*/  SHFL.IDX PT, R36, R120, 0x1, 0x181f ;  /* 0x00381f0078247f89 */ /* 0x00042400000e0000 */
.L_x_3106:
[----:B------:R-:W-:Y:S04]  /*81d0*/  BSSY B1, `(.L_x_2773) ;  /* 0x000010c000017945 */ /* 0x000fe80003800000 */
[----:B------:R-:W-:Y:S05]  /*81e0*/  @P4 BRA `(.L_x_2774) ;  /* 0x0000001000284947 */ /* 0x000fea0003800000 */
[----:B------:R-:W-:Y:S01]  /*81f0*/  ISETP.NE.AND P3, PT, R4, RZ, PT ;  /* 0x000000ff0400720c */ /* 0x000fe20003f65270 */
[----:B------:R-:W-:-:S12]  /*8200*/  BSSY B2, `(.L_x_2775) ;  /* 0x0000085000027945 */ /* 0x000fd80003800000 */
[----:B------:R-:W-:Y:S05]  /*8210*/  @!P3 BRA `(.L_x_2776) ;  /* 0x00000008000cb947 */ /* 0x000fea0003800000 */
[----:B----4-:R-:W4:Y:S01]  /*8220*/  LDL R14, [R1+0x64] ;  /* 0x00006400010e7983 */ /* 0x010f220000100800 */
[----:B------:R-:W-:Y:S01]  /*8230*/  SEL R11, R115, R137, !P2 ;  /* 0x00000089730b7207 */ /* 0x000fe20005000000 */
[----:B------:R-:W-:Y:S01]  /*8240*/  VIADD R13, R220, 0x20 ;  /* 0x00000020dc0d7836 */ /* 0x000fe20000000000 */
[----:B0-----:R-:W-:Y:S01]  /*8250*/  LEA R38, P4, R10, R36, 0x1 ;  /* 0x000000240a267211 */ /* 0x001fe200078808ff */
        /* <DEDUP_REMOVED lines=14> */
[----:B------:R-:W-:-:S02]  /*8340*/  ISETP.GE.AND P4, PT, R16, R114, PT ;  /* 0x000000721000720c */ /* 0x000fc40003f86270 */
        /* <DEDUP_REMOVED lines=10> */
[----:B------:R-:W-:-:S03]  /*83f0*/  IMAD R32, R13, 0x2, R22 ;  /* 0x000000020d207824 */ /* 0x000fc600078e0216 */
[----:B------:R0:W4:Y:S04]  /*8400*/  LDS.128 R12, [R11+0x24400] ;  /* 0x024400000b0c7984 */ /* 0x0001280000000c00 */
[----:B------:R-:W0:Y:S01]  /*8410*/  LDS.128 R32, [R32+0x24400] ;  /* 0x0244000020207984 */ /* 0x000e220000000c00 */
[----:B------:R-:W-:Y:S05]  /*8420*/  @P4 BRA `(.L_x_2778) ;  /* 0x0000000400784947 */ /* 0x000fea0003800000 */
[--C-:B------:R-:W-:Y:S01]  /*8430*/  SHF.R.U64 R46, R60, 0x10, R61.reuse ;  /* 0x000000103c2e7819 */ /* 0x100fe2000000123d */
[----:B0-----:R-:W-:Y:S01]  /*8440*/  IMAD.U32 R45, R33, 0x10000, RZ ;  /* 0x00010000212d7824 */ /* 0x001fe200078e00ff */
[----:B------:R-:W-:Y:S01]  /*8450*/  SHF.R.U32.HI R61, RZ, 0x10, R61 ;  /* 0x00000010ff3d7819 */ /* 0x000fe2000001163d */
[----:B----4-:R-:W-:Y:S01]  /*8460*/  IMAD.U32 R11, R13, 0x10000, RZ ;  /* 0x000100000d0b7824 */ /* 0x010fe200078e00ff */
        /* <DEDUP_REMOVED lines=8> */
[--C-:B------:R-:W-:Y:S02]  /*84f0*/  SHF.R.U64 R52, R62, 0x10, R63.reuse ;  /* 0x000000103e347819 */ /* 0x100fe4000000123f */
[----:B------:R-:W-:Y:S02]  /*8500*/  SHF.R.U32.HI R63, RZ, 0x10, R63 ;  /* 0x00000010ff3f7819 */ /* 0x000fe4000001163f */
[----:B------:R-:W-:Y:S01]  /*8510*/  PRMT R185, R185, 0x5410, R44 ;  /* 0x00005410b9b97816 */ /* 0x000fe2000000002c */
[----:B------:R-:W-:Y:S01]  /*8520*/  IMAD.U32 R44, R184, 0x10000, RZ ;  /* 0x00010000b82c7824 */ /* 0x000fe200078e00ff */
[----:B------:R-:W-:Y:S02]  /*8530*/  SHF.R.U32.HI R55, RZ, 0x10, R55 ;  /* 0x00000010ff377819 */ /* 0x000fe40000011637 */
[----:B------:R-:W-:Y:S01]  /*8540*/  PRMT R187, R187, 0x5410, R42 ;  /* 0x00005410bbbb7816 */ /* 0x000fe2000000002a */
[----:B------:R-:W-:Y:S01]  /*8550*/  IMAD.U32 R42, R186, 0x10000, RZ ;  /* 0x00010000ba2a7824 */ /* 0x000fe200078e00ff */
[----:B------:R-:W-:Y:S01]  /*8560*/  PRMT R183, R183, 0x5410, R46 ;  /* 0x00005410b7b77816 */ /* 0x000fe2000000002e */
[----:B------:R-:W-:Y:S01]  /*8570*/  FMUL.FTZ R46, R45, R44 ;  /* 0x0000002c2d2e7220 */ /* 0x000fe20000410000 */
[----:B------:R-:W-:-:S02]  /*8580*/  PRMT R182, R182, 0x5410, R63 ;  /* 0x00005410b6b67816 */ /* 0x000fc4000000003f */
[----:B------:R-:W-:Y:S01]  /*8590*/  LOP3.LUT R47, R33, 0xffff0000, RZ, 0xc0, !PT ;  /* 0xffff0000212f7812 */ /* 0x000fe200078ec0ff */
[----:B------:R-:W-:Y:S01]  /*85a0*/  IMAD.U32 R33, R32, 0x10000, RZ ;  /* 0x0001000020217824 */ /* 0x000fe200078e00ff */
[----:B------:R-:W-:Y:S01]  /*85b0*/  PRMT R180, R180, 0x5410, R55 ;  /* 0x00005410b4b47816 */ /* 0x000fe20000000037 */
[----:B------:R-:W-:Y:S01]  /*85c0*/  IMAD.U32 R55, R182, 0x10000, RZ ;  /* 0x00010000b6377824 */ /* 0x000fe200078e00ff */
[----:B------:R-:W-:Y:S01]  /*85d0*/  LOP3.LUT R184, R184, 0xffff0000, RZ, 0xc0, !PT ;  /* 0xffff0000b8b87812 */ /* 0x000fe200078ec0ff */
[----:B------:R-:W-:Y:S01]  /*85e0*/  IMAD.U32 R82, R183, 0x10000, RZ ;  /* 0x00010000b7527824 */ /* 0x000fe200078e00ff */
[----:B------:R-:W-:Y:S01]  /*85f0*/  PRMT R181, R181, 0x5410, R52 ;  /* 0x00005410b5b57816 */ /* 0x000fe20000000034 */
[-C--:B------:R-:W-:Y:S01]  /*8600*/  FMUL.FTZ R52, R45, R42.reuse ;  /* 0x0000002a2d347220 */ /* 0x080fe20000410000 */
[----:B------:R-:W-:Y:S01]  /*8610*/  LOP3.LUT R186, R186, 0xffff0000, RZ, 0xc0, !PT ;  /* 0xffff0000baba7812 */ /* 0x000fe200078ec0ff */
[----:B------:R-:W-:Y:S01]  /*8620*/  FFMA.FTZ R42, R11, R42, -R46 ;  /* 0x0000002a0b2a7223 */ /* 0x000fe2000001082e */
[----:B------:R-:W-:Y:S01]  /*8630*/  LOP3.LUT R43, R13, 0xffff0000, RZ, 0xc0, !PT ;  /* 0xffff00000d2b7812 */ /* 0x000fe200078ec0ff */
[----:B------:R-:W-:Y:S01]  /*8640*/  FMUL.FTZ R46, R47, R184 ;  /* 0x000000b82f2e7220 */ /* 0x000fe20000410000 */
[----:B------:R-:W-:-:S02]  /*8650*/  IMAD.U32 R53, R180, 0x10000, RZ ;  /* 0x00010000b4357824 */ /* 0x000fc400078e00ff */
[----:B------:R-:W-:Y:S01]  /*8660*/  FFMA.FTZ R11, R11, R44, R52 ;  /* 0x0000002c0b0b7223 */ /* 0x000fe20000010034 */
[----:B------:R-:W-:Y:S01]  /*8670*/  LOP3.LUT R35, R35, 0xffff0000, RZ, 0xc0, !PT ;  /* 0xffff000023237812 */ /* 0x000fe200078ec0ff */
[-C--:B------:R-:W-:Y:S01]  /*8680*/  FMUL.FTZ R44, R47, R186.reuse ;  /* 0x000000ba2f2c7220 */ /* 0x080fe20000410000 */
[----:B------:R-:W-:Y:S01]  /*8690*/  LOP3.LUT R52, R182, 0xffff0000, RZ, 0xc0, !PT ;  /* 0xffff0000b6347812 */ /* 0x000fe200078ec0ff */
[C---:B------:R-:W-:Y:S01]  /*86a0*/  FMUL.FTZ R47, R80.reuse, R55 ;  /* 0x00000037502f7220 */ /* 0x040fe20000410000 */
[C---:B------:R-:W-:Y:S01]  /*86b0*/  FFMA.FTZ R45, R43.reuse, R186, -R46 ;  /* 0x000000ba2b2d7223 */ /* 0x040fe2000001082e */
[-C--:B------:R-:W-:Y:S01]  /*86c0*/  FMUL.FTZ R80, R80, R53.reuse ;  /* 0x0000003550507220 */ /* 0x080fe20000410000 */
[----:B------:R-:W-:Y:S01]  /*86d0*/  LOP3.LUT R46, R180, 0xffff0000, RZ, 0xc0, !PT ;  /* 0xffff0000b42e7812 */ /* 0x000fe200078ec0ff */
[----:B------:R-:W-:Y:S01]  /*86e0*/  FFMA.FTZ R44, R43, R184, R44 ;  /* 0x000000b82b2c7223 */ /* 0x000fe2000001002c */
[----:B------:R-:W-:Y:S01]  /*86f0*/  LOP3.LUT R15, R15, 0xffff0000, RZ, 0xc0, !PT ;  /* 0xffff00000f0f7812 */ /* 0x000fe200078ec0ff */
[----:B------:R-:W-:Y:S01]  /*8700*/  FFMA.FTZ R43, R60, R53, -R47 ;  /* 0x000000353c2b7223 */ /* 0x000fe2000001082f */
[----:B------:R-:W-:Y:S01]  /*8710*/  LOP3.LUT R32, R32, 0xffff0000, RZ, 0xc0, !PT ;  /* 0xffff000020207812 */ /* 0x000fe200078ec0ff */
[----:B---3--:R-:W-:Y:S01]  /*8720*/  FMUL.FTZ R124, R35, R52 ;  /* 0x00000034237c7220 */ /* 0x008fe20000410000 */
[----:B------:R-:W-:Y:S01]  /*8730*/  LOP3.LUT R183, R183, 0xffff0000, RZ, 0xc0, !PT ;  /* 0xffff0000b7b77812 */ /* 0x000fe200078ec0ff */
[----:B------:R-:W-:Y:S01]  /*8740*/  FFMA.FTZ R60, R60, R55, R80 ;  /* 0x000000373c3c7223 */ /* 0x000fe20000010050 */
[----:B------:R-:W-:-:S02]  /*8750*/  IMAD.U32 R80, R187, 0x10000, RZ ;  /* 0x00010000bb507824 */ /* 0x000fc400078e00ff */
[-C--:B------:R-:W-:Y:S01]  /*8760*/  FMUL.FTZ R126, R35, R46.reuse ;  /* 0x0000002e237e7220 */ /* 0x080fe20000410000 */
[C---:B------:R-:W-:Y:S01]  /*8770*/  IMAD.U32 R13, R12.reuse, 0x10000, RZ ;  /* 0x000100000c0d7824 */ /* 0x040fe200078e00ff */
[----:B------:R-:W-:Y:S01]  /*8780*/  LOP3.LUT R187, R187, 0xffff0000, RZ, 0xc0, !PT ;  /* 0xffff0000bbbb7812 */ /* 0x000fe200078ec0ff */
[----:B------:R-:W-:Y:S01]  /*8790*/  FFMA.FTZ R46, R15, R46, -R124 ;  /* 0x0000002e0f2e7223 */ /* 0x000fe2000001087c */
[----:B------:R-:W-:Y:S01]  /*87a0*/  LOP3.LUT R12, R12, 0xffff0000, RZ, 0xc0, !PT ;  /* 0xffff00000c0c7812 */ /* 0x000fe200078ec0ff */
[C---:B------:R-:W-:Y:S01]  /*87b0*/  FMUL.FTZ R124, R33.reuse, R82 ;  /* 0x00000052217c7220 */ /* 0x040fe20000410000 */
[C---:B------:R-:W-:Y:S01]  /*87c0*/  FMUL.FTZ R47, R32.reuse, R183 ;  /* 0x000000b7202f7220 */ /* 0x040fe20000410000 */
[-C--:B------:R-:W-:Y:S01]  /*87d0*/  FMUL.FTZ R35, R33, R80.reuse ;  /* 0x0000005021237220 */ /* 0x080fe20000410000 */
[-C--:B------:R-:W-:Y:S01]  /*87e0*/  FMUL.FTZ R53, R32, R187.reuse ;  /* 0x000000bb20357220 */ /* 0x080fe20000410000 */
[----:B------:R-:W-:Y:S01]  /*87f0*/  LOP3.LUT R62, R14, 0xffff0000, RZ, 0xc0, !PT ;  /* 0xffff00000e3e7812 */ /* 0x000fe200078ec0ff */
[----:B------:R-:W-:Y:S01]  /*8800*/  FFMA.FTZ R33, R13, R80, -R124 ;  /* 0x000000500d217223 */ /* 0x000fe2000001087c */
[----:B------:R-:W-:Y:S01]  /*8810*/  FFMA.FTZ R32, R12, R187, -R47 ;  /* 0x000000bb0c207223 */ /* 0x000fe2000001082f */
[----:B------:R-:W-:-:S02]  /*8820*/  IMAD.U32 R14, R34, 0x10000, RZ ;  /* 0x00010000220e7824 */ /* 0x000fc400078e00ff */
[----:B------:R-:W-:Y:S01]  /*8830*/  FFMA.FTZ R13, R13, R82, R35 ;  /* 0x000000520d0d7223 */ /* 0x000fe20000010023 */
[----:B------:R-:W-:Y:S01]  /*8840*/  IMAD.U32 R47, R181, 0x10000, RZ ;  /* 0x00010000b52f7824 */ /* 0x000fe200078e00ff */
[----:B------:R-:W-:Y:S01]  /*8850*/  LOP3.LUT R34, R34, 0xffff0000, RZ, 0xc0, !PT ;  /* 0xffff000022227812 */ /* 0x000fe200078ec0ff */
[----:B------:R-:W-:Y:S01]  /*8860*/  IMAD.U32 R35, R185, 0x10000, RZ ;  /* 0x00010000b9237824 */ /* 0x000fe200078e00ff */
[----:B------:R-:W-:Y:S01]  /*8870*/  LOP3.LUT R181, R181, 0xffff0000, RZ, 0xc0, !PT ;  /* 0xffff0000b5b57812 */ /* 0x000fe200078ec0ff */
[----:B------:R-:W-:Y:S01]  /*8880*/  FFMA.FTZ R12, R12, R183, R53 ;  /* 0x000000b70c0c7223 */ /* 0x000fe20000010035 */
        /* <DEDUP_REMOVED lines=22> */
[----:B------:R-:W-:Y:S02]  /*89f0*/  IMAD.MOV.U32 R15, RZ, RZ, R43 ;  /* 0x000000ffff0f7224 */ /* 0x000fe400078e002b */
[----:B------:R-:W-:-:S07]  /*8a00*/  IMAD.MOV.U32 R34, RZ, RZ, R44 ;  /* 0x000000ffff227224 */ /* 0x000fce00078e002c */
.L_x_2778:
[----:B------:R-:W-:Y:S05]  /*8a10*/  BSYNC B3 ;  /* 0x0000000000037941 */ /* 0x000fea0003800000 */
.L_x_2777:
[----:B------:R-:W-:Y:S02]  /*8a20*/  ULDC.64 UR4, c[0x0][0x208] ;  /* 0x0000820000047ab9 */ /* 0x000fe40000000a00 */
[----:B----4-:R4:W-:Y:S04]  /*8a30*/  ST.E.128 desc[UR4][R38.64], R12 ;  /* 0x0000000c26007985 */ /* 0x0109e8000c101d04 */
[----:B0-----:R4:W-:Y:S02]  /*8a40*/  @!P3 ST.E.128 desc[UR4][R40.64], R32 ;  /* 0x000000202800b985 */ /* 0x0019e4000c101d04 */
.L_x_2776:
[----:B------:R-:W-:Y:S05]  /*8a50*/  BSYNC B2 ;  /* 0x0000000000027941 */ /* 0x000fea0003800000 */
.L_x_2775:
[----:B------:R-:W-:-:S13]  /*8a60*/  ISETP.NE.AND P3, PT, R25, RZ, PT ;  /* 0x000000ff1900720c */ /* 0x000fda0003f65270 */
[----:B------:R-:W-:Y:S05]  /*8a70*/  @!P3 BRA `(.L_x_2774) ;  /* 0x000000080004b947 */ /* 0x000fea0003800000 */
[----:B----4-:R-:W4:Y:S01]  /*8a80*/  LDL R14, [R1+0x64] ;  /* 0x00006400010e7983 */ /* 0x010f220000100800 */
[----:B------:R-:W-:Y:S01]  /*8a90*/  SEL R11, R115, R137, !P1 ;  /* 0x00000089730b7207 */ /* 0x000fe20004800000 */
[C---:B------:R-:W-:Y:S01]  /*8aa0*/  VIADD R13, R220.reuse, 0x20 ;  /* 0x00000020dc0d7836 */ /* 0x040fe20000000000 */
        /* <DEDUP_REMOVED lines=33> */
[----:B------:R-:W-:Y:S01]  /*8cc0*/  IMAD.U32 R46, R33, 0x10000, RZ ;  /* 0x00010000212e7824 */ /* 0x000fe200078e00ff */
[--C-:B------:R-:W-:Y:S01]  /*8cd0*/  SHF.R.U64 R49, R56, 0x10, R57.reuse ;  /* 0x0000001038317819 */ /* 0x100fe20000001239 */
[----:B----4-:R-:W-:Y:S01]  /*8ce0*/  IMAD.U32 R45, R15, 0x10000, RZ ;  /* 0x000100000f2d7824 */ /* 0x010fe200078e00ff */
[----:B------:R-:W-:Y:S01]  /*8cf0*/  SHF.R.U32.HI R56, RZ, 0x10, R57 ;  /* 0x00000010ff387819 */ /* 0x000fe20000011639 */
[----:B------:R-:W-:Y:S01]  /*8d00*/  IMAD.U32 R42, R13, 0x10000, RZ ;  /* 0x000100000d2a7824 */ /* 0x000fe200078e00ff */
[----:B------:R-:W-:Y:S01]  /*8d10*/  SHF.R.U64 R53, R50, 0x10, R51 ;  /* 0x0000001032357819 */ /* 0x000fe20000001233 */
[----:B------:R-:W-:Y:S01]  /*8d20*/  IMAD.U32 R40, R12, 0x10000, RZ ;  /* 0x000100000c287824 */ /* 0x000fe200078e00ff */
[----:B------:R-:W-:Y:S01]  /*8d30*/  PRMT R179, R179, 0x5410, R56 ;  /* 0x00005410b3b37816 */ /* 0x000fe20000000038 */
[----:B------:R-:W-:Y:S01]  /*8d40*/  IMAD.U32 R11, R14, 0x10000, RZ ;  /* 0x000100000e0b7824 */ /* 0x000fe200078e00ff */
[----:B------:R-:W-:-:S02]  /*8d50*/  PRMT R161, R161, 0x5410, R54 ;  /* 0x00005410a1a17816 */ /* 0x000fc40000000036 */
[--C-:B------:R-:W-:Y:S02]  /*8d60*/  SHF.R.U64 R50, R58, 0x10, R59.reuse ;  /* 0x000000103a327819 */ /* 0x100fe4000000123b */
[----:B------:R-:W-:Y:S01]  /*8d70*/  LOP3.LUT R43, R35, 0xffff0000, RZ, 0xc0, !PT ;  /* 0xffff0000232b7812 */ /* 0x000fe200078ec0ff */
[----:B------:R-:W-:Y:S01]  /*8d80*/  IMAD.U32 R35, R179, 0x10000, RZ ;  /* 0x00010000b3237824 */ /* 0x000fe200078e00ff */
[----:B------:R-:W-:Y:S02]  /*8d90*/  SHF.R.U32.HI R59, RZ, 0x10, R59 ;  /* 0x00000010ff3b7819 */ /* 0x000fe4000001163b */
[----:B------:R-:W-:Y:S02]  /*8da0*/  SHF.R.U32.HI R52, RZ, 0x10, R51 ;  /* 0x00000010ff347819 */ /* 0x000fe40000011633 */
[----:B------:R-:W-:Y:S01]  /*8db0*/  LOP3.LUT R41, R15, 0xffff0000, RZ, 0xc0, !PT ;  /* 0xffff00000f297812 */ /* 0x000fe200078ec0ff */
[----:B------:R-:W-:Y:S01]  /*8dc0*/  IMAD.U32 R15, R161, 0x10000, RZ ;  /* 0x00010000a10f7824 */ /* 0x000fe200078e00ff */
[----:B------:R-:W-:Y:S01]  /*8dd0*/  PRMT R178, R178, 0x5410, R49 ;  /* 0x00005410b2b27816 */ /* 0x000fe20000000031 */
[----:B------:R-:W-:Y:S01]  /*8de0*/  FMUL.FTZ R49, R46, R35 ;  /* 0x000000232e317220 */ /* 0x000fe20000410000 */
[----:B------:R-:W-:Y:S01]  /*8df0*/  PRMT R176, R176, 0x5410, R59 ;  /* 0x00005410b0b07816 */ /* 0x000fe2000000003b */
[-C--:B------:R-:W-:Y:S01]  /*8e00*/  FMUL.FTZ R51, R46, R15.reuse ;  /* 0x0000000f2e337220 */ /* 0x080fe20000410000 */
[----:B------:R-:W-:Y:S01]  /*8e10*/  PRMT R159, R159, 0x5410, R52 ;  /* 0x000054109f9f7816 */ /* 0x000fe20000000034 */
[----:B------:R-:W-:Y:S01]  /*8e20*/  FFMA.FTZ R15, R42, R15, -R49 ;  /* 0x0000000f2a0f7223 */ /* 0x000fe20000010831 */
[----:B------:R-:W-:Y:S01]  /*8e30*/  LOP3.LUT R47, R33, 0xffff0000, RZ, 0xc0, !PT ;  /* 0xffff0000212f7812 */ /* 0x000fe200078ec0ff */
[----:B------:R-:W-:Y:S01]  /*8e40*/  IMAD.U32 R49, R176, 0x10000, RZ ;  /* 0x00010000b0317824 */ /* 0x000fe200078e00ff */
[----:B------:R-:W-:Y:S01]  /*8e50*/  LOP3.LUT R179, R179, 0xffff0000, RZ, 0xc0, !PT ;  /* 0xffff0000b3b37812 */ /* 0x000fe200078ec0ff */
[----:B------:R-:W-:Y:S01]  /*8e60*/  IMAD.U32 R46, R159, 0x10000, RZ ;  /* 0x000100009f2e7824 */ /* 0x000fe200078e00ff */
[----:B------:R-:W-:Y:S01]  /*8e70*/  LOP3.LUT R161, R161, 0xffff0000, RZ, 0xc0, !PT ;  /* 0xffff0000a1a17812 */ /* 0x000fe200078ec0ff */
[----:B------:R-:W-:Y:S01]  /*8e80*/  FFMA.FTZ R35, R42, R35, R51 ;  /* 0x000000232a237223 */ /* 0x000fe20000010033 */
[----:B------:R-:W-:Y:S01]  /*8e90*/  PRMT R175, R175, 0x5410, R50 ;  /* 0x00005410afaf7816 */ /* 0x000fe20000000032 */
[----:B------:R-:W-:Y:S01]  /*8ea0*/  FMUL.FTZ R50, R48, R49 ;  /* 0x0000003130327220 */ /* 0x000fe20000410000 */
[----:B------:R-:W-:Y:S01]  /*8eb0*/  PRMT R158, R158, 0x5410, R53 ;  /* 0x000054109e9e7816 */ /* 0x000fe20000000035 */
[----:B------:R-:W-:Y:S01]  /*8ec0*/  FMUL.FTZ R53, R47, R179 ;  /* 0x000000b32f357220 */ /* 0x000fe20000410000 */
[----:B------:R-:W-:Y:S01]  /*8ed0*/  LOP3.LUT R44, R13, 0xffff0000, RZ, 0xc0, !PT ;  /* 0xffff00000d2c7812 */ /* 0x000fe200078ec0ff */
[-C--:B------:R-:W-:Y:S01]  /*8ee0*/  FMUL.FTZ R47, R47, R161.reuse ;  /* 0x000000a12f2f7220 */ /* 0x080fe20000410000 */
[----:B------:R-:W-:Y:S01]  /*8ef0*/  LOP3.LUT R176, R176, 0xffff0000, RZ, 0xc0, !PT ;  /* 0xffff0000b0b07812 */ /* 0x000fe200078ec0ff */
[-C--:B------:R-:W-:Y:S01]  /*8f00*/  FMUL.FTZ R52, R48, R46.reuse ;  /* 0x0000002e30347220 */ /* 0x080fe20000410000 */
[----:B------:R-:W-:Y:S01]  /*8f10*/  PRMT R160, R160, 0x5410, R55 ;  /* 0x00005410a0a07816 */ /* 0x000fe20000000037 */
[----:B------:R-:W-:Y:S01]  /*8f20*/  FFMA.FTZ R50, R45, R46, -R50 ;  /* 0x0000002e2d327223 */ /* 0x000fe20000010832 */
[----:B------:R-:W-:Y:S01]  /*8f30*/  LOP3.LUT R46, R159, 0xffff0000, RZ, 0xc0, !PT ;  /* 0xffff00009f2e7812 */ /* 0x000fe200078ec0ff */
[C---:B------:R-:W-:Y:S01]  /*8f40*/  FFMA.FTZ R42, R44.reuse, R161, -R53 ;  /* 0x000000a12c2a7223 */ /* 0x040fe20000010835 */
[----:B------:R-:W-:Y:S01]  /*8f50*/  FFMA.FTZ R48, R44, R179, R47 ;  /* 0x000000b32c307223 */ /* 0x000fe2000001002f */
[----:B------:R-:W-:Y:S01]  /*8f60*/  FFMA.FTZ R52, R45, R49, R52 ;  /* 0x000000312d347223 */ /* 0x000fe20000010034 */
[----:B------:R-:W-:Y:S01]  /*8f70*/  FMUL.FTZ R54, R43, R176 ;  /* 0x000000b02b367220 */ /* 0x000fe20000410000 */
[C---:B------:R-:W-:Y:S01]  /*8f80*/  IMAD.U32 R33, R32.reuse, 0x10000, RZ ;  /* 0x0001000020217824 */ /* 0x040fe200078e00ff */
[----:B------:R-:W-:Y:S01]  /*8f90*/  LOP3.LUT R32, R32, 0xffff0000, RZ, 0xc0, !PT ;  /* 0xffff000020207812 */ /* 0x000fe200078ec0ff */
[----:B------:R-:W-:-:S02]  /*8fa0*/  IMAD.U32 R44, R160, 0x10000, RZ ;  /* 0x00010000a02c7824 */ /* 0x000fc400078e00ff */
[-C--:B------:R-:W-:Y:S01]  /*8fb0*/  FMUL.FTZ R56, R43, R46.reuse ;  /* 0x0000002e2b387220 */ /* 0x080fe20000410000 */
[C---:B------:R-:W-:Y:S02]  /*8fc0*/  IMAD.U32 R45, R178.reuse, 0x10000, RZ ;  /* 0x00010000b22d7824 */ /* 0x040fe400078e00ff */
[----:B------:R-:W-:Y:S01]  /*8fd0*/  FFMA.FTZ R51, R41, R46, -R54 ;  /* 0x0000002e29337223 */ /* 0x000fe20000010836 */
[----:B------:R-:W-:Y:S01]  /*8fe0*/  LOP3.LUT R47, R178, 0xffff0000, RZ, 0xc0, !PT ;  /* 0xffff0000b22f7812 */ /* 0x000fe200078ec0ff */
[CC--:B------:R-:W-:Y:S01]  /*8ff0*/  FMUL.FTZ R46, R33.reuse, R44.reuse ;  /* 0x0000002c212e7220 */ /* 0x0c0fe20000410000 */
[----:B------:R-:W-:Y:S01]  /*9000*/  FMUL.FTZ R49, R33, R45 ;  /* 0x0000002d21317220 */ /* 0x000fe20000410000 */
[----:B------:R-:W-:Y:S01]  /*9010*/  LOP3.LUT R43, R160, 0xffff0000, RZ, 0xc0, !PT ;  /* 0xffff0000a02b7812 */ /* 0x000fe200078ec0ff */
[----:B------:R-:W-:Y:S01]  /*9020*/  IMAD.U32 R13, R34, 0x10000, RZ ;  /* 0x00010000220d7824 */ /* 0x000fe200078e00ff */
[----:B------:R-:W-:Y:S01]  /*9030*/  LOP3.LUT R12, R12, 0xffff0000, RZ, 0xc0, !PT ;  /* 0xffff00000c0c7812 */ /* 0x000fe200078ec0ff */
[----:B------:R-:W-:Y:S01]  /*9040*/  FMUL.FTZ R33, R32, R47 ;  /* 0x0000002f20217220 */ /* 0x000fe20000410000 */
[C---:B------:R-:W-:Y:S01]  /*9050*/  FFMA.FTZ R49, R40.reuse, R44, -R49 ;  /* 0x0000002c28317223 */ /* 0x040fe20000010831 */
[----:B------:R-:W-:Y:S01]  /*9060*/  FFMA.FTZ R46, R40, R45, R46 ;  /* 0x0000002d282e7223 */ /* 0x000fe2000001002e */
[----:B------:R-:W-:Y:S01]  /*9070*/  FFMA.FTZ R53, R41, R176, R56 ;  /* 0x000000b029357223 */ /* 0x000fe20000010038 */
[C---:B------:R-:W-:Y:S01]  /*9080*/  IMAD.U32 R40, R175.reuse, 0x10000, RZ ;  /* 0x00010000af287824 */ /* 0x040fe200078e00ff */
[----:B------:R-:W-:Y:S01]  /*9090*/  LOP3.LUT R34, R34, 0xffff0000, RZ, 0xc0, !PT ;  /* 0xffff000022227812 */ /* 0x000fe200078ec0ff */
[-C--:B------:R-:W-:Y:S01]  /*90a0*/  FMUL.FTZ R41, R32, R43.reuse ;  /* 0x0000002b20297220 */ /* 0x080fe20000410000 */
[----:B------:R-:W-:Y:S01]  /*90b0*/  LOP3.LUT R175, R175, 0xffff0000, RZ, 0xc0, !PT ;  /* 0xffff0000afaf7812 */ /* 0x000fe200078ec0ff */
[----:B------:R-:W-:Y:S01]  /*90c0*/  FFMA.FTZ R44, R12, R43, -R33 ;  /* 0x0000002b0c2c7223 */ /* 0x000fe20000010821 */
        /* <DEDUP_REMOVED lines=24> */
.L_x_2780:
[----:B------:R-:W-:Y:S05]  /*9250*/  BSYNC B2 ;  /* 0x0000000000027941 */ /* 0x000fea0003800000 */
.L_x_2779:
[----:B------:R-:W-:Y:S02]  /*9260*/  ULDC.64 UR4, c[0x0][0x208] ;  /* 0x0000820000047ab9 */ /* 0x000fe40000000a00 */
[----:B----4-:R4:W-:Y:S04]  /*9270*/  ST.E.128 desc[UR4][R38.64], R12 ;  /* 0x0000000c26007985 */ /* 0x0109e8000c101d04 */
[----:B0-----:R4:W-:Y:S02]  /*9280*/  @!P3 ST.E.128 desc[UR4][R36.64], R32 ;  /* 0x000000202400b985 */ /* 0x0019e4000c101d04 */
.L_x_2774:
[----:B------:R-:W-:Y:S05]  /*9290*/  BSYNC B1 ;  /* 0x0000000000017941 */ /* 0x000fea0003800000 */
.L_x_2773:
[----:B------:R-:W-:-:S03]  /*92a0*/  UMOV UR4, 0xffffffff ;  /* 0xffffffff00047882 */ /* 0x000fc60000000000 */
[----:B------:R-:W-:Y:S05]  /*92b0*/  BRA.DIV UR4, `(.L_x_2781) ;  /* 0x0000027204287947 */ /* 0x000fea000b800000 */
[----:B0---4-:R0:W4:Y:S04]  /*92c0*/  SHFL.IDX PT, R37, R119, 0x2, 0x181f ;  /* 0x00581f0077257f89 */ /* 0x01112800000e0000 */
[----:B------:R0:W0:Y:S02]  /*92d0*/  SHFL.IDX PT, R36, R120, 0x2, 0x181f ;  /* 0x00581f0078247f89 */ /* 0x00002400000e0000 */
.L_x_3110:
[----:B------:R-:W-:Y:S05]  /*92e0*/  @P5 BRA `(.L_x_2739) ;  /* 0x0000001400d05947 */ /* 0x000fea0003800000 */
[----:B------:R-:W-:Y:S01]  /*92f0*/  ISETP.NE.AND P3, PT, R4, RZ, PT ;  /* 0x000000ff0400720c */ /* 0x000fe20003f65270 */
[----:B------:R-:W-:-:S12]  /*9300*/  BSSY B1, `(.L_x_2782) ;  /* 0x000007b000017945 */ /* 0x000fd80003800000 */
[----:B------:R-:W-:Y:S05]  /*9310*/  @!P3 BRA `(.L_x_2783) ;  /* 0x0000000400e4b947 */ /* 0x000fea0003800000 */
[----:B------:R-:W5:Y:S01]  /*9320*/  LDL R13, [R1+0x60] ;  /* 0x00006000010d7983 */ /* 0x000f620000100800 */
[----:B------:R-:W-:Y:S01]  /*9330*/  SEL R11, R115, R137, !P2 ;  /* 0x00000089730b7207 */ /* 0x000fe20005000000 */
[----:B------:R-:W-:Y:S01]  /*9340*/  BSSY B2, `(.L_x_2784) ;  /* 0x0000073000027945 */ /* 0x000fe20003800000 */
[----:B------:R-:W-:Y:S02]  /*9350*/  ISETP.GE.AND P4, PT, R16, R114, PT ;  /* 0x000000721000720c */ /* 0x000fe40003f86270 */
[----:B------:R-:W-:Y:S02]  /*9360*/  SHF.R.S32.HI R12, RZ, 0x1f, R11 ;  /* 0x0000001fff0c7819 */ /* 0x000fe4000001140b */
[----:B0-----:R-:W-:Y:S02]  /*9370*/  LEA R38, P3, R10, R36, 0x1 ;  /* 0x000000240a267211 */ /* 0x001fe400078608ff */
[----:B------:R-:W-:Y:S02]  /*9380*/  LEA.HI R12, R12, R11, RZ, 0x4 ;  /* 0x0000000b0c0c7211 */ /* 0x000fe400078f20ff */
[----:B----4-:R-:W-:-:S02]  /*9390*/  LEA.HI.X R39, R10, R37, R28, 0x1, P3 ;  /* 0x000000250a277211 */ /* 0x010fc400018f0c1c */
[----:B------:R-:W-:-:S04]  /*93a0*/  LEA.HI.SX32 R12, R12, R9, 0x1c ;  /* 0x000000090c0c7211 */ /* 0x000fc800078fe2ff */
[----:B------:R-:W-:Y:S01]  /*93b0*/  SHF.R.S32.HI R11, RZ, 0x1f, R12 ;  /* 0x0000001fff0b7819 */ /* 0x000fe2000001140c */
[----:B------:R-:W-:-:S03]  /*93c0*/  IMAD.SHL.U32 R41, R12, 0x8, RZ ;  /* 0x000000080c297824 */ /* 0x000fc600078e00ff */
[----:B------:R-:W-:Y:S02]  /*93d0*/  LEA.HI R11, R11, R12, RZ, 0x3 ;  /* 0x0000000c0b0b7211 */ /* 0x000fe400078f18ff */
[----:B------:R-:W-:Y:S02]  /*93e0*/  ISETP.GE.AND P5, PT, R41, R136, PT ;  /* 0x000000882900720c */ /* 0x000fe40003fa6270 */
[----:B------:R-:W-:Y:S02]  /*93f0*/  SHF.R.S32.HI R12, RZ, 0x3, R11 ;  /* 0x00000003ff0c7819 */ /* 0x000fe4000001140b */
[----:B------:R-:W-:-:S04]  /*9400*/  LOP3.LUT R11, R0, 0x38, R41, 0xf8, !PT ;  /* 0x00000038000b7812 */ /* 0x000fc800078ef829 */
[----:B------:R-:W-:-:S05]  /*9410*/  LOP3.LUT R11, R11, R138, RZ, 0x3c, !PT ;  /* 0x0000008a0b0b7212 */ /* 0x000fca00078e3cff */
[----:B------:R-:W-:-:S04]  /*9420*/  @!P5 IMAD.WIDE R40, R41, 0x2, R36 ;  /* 0x000000022928d825 */ /* 0x000fc800078e0224 */
[----:B-----5:R-:W-:-:S04]  /*9430*/  IMAD R12, R12, 0x1400, R13 ;  /* 0x000014000c0c7824 */ /* 0x020fc800078e020d */
        /* <DEDUP_REMOVED lines=8> */
[----:B------:R-:W-:Y:S01]  /*94c0*/  SHF.R.U64 R49, R76, 0x10, R77 ;  /* 0x000000104c317819 */ /* 0x000fe2000000124d */
[----:B0-----:R-:W-:Y:S01]  /*94d0*/  IMAD.U32 R46, R33, 0x10000, RZ ;  /* 0x00010000212e7824 */ /* 0x001fe200078e00ff */
[----:B------:R-:W-:Y:S01]  /*94e0*/  SHF.R.U64 R55, R68, 0x10, R69 ;  /* 0x0000001044377819 */ /* 0x000fe20000001245 */
[----:B----4-:R-:W-:Y:S01]  /*94f0*/  IMAD.U32 R43, R13, 0x10000, RZ ;  /* 0x000100000d2b7824 */ /* 0x010fe200078e00ff */
[----:B------:R-:W-:Y:S01]  /*9500*/  SHF.R.U32.HI R76, RZ, 0x10, R77 ;  /* 0x00000010ff4c7819 */ /* 0x000fe2000001164d */
[----:B------:R-:W-:Y:S01]  /*9510*/  IMAD.U32 R48, R35, 0x10000, RZ ;  /* 0x0001000023307824 */ /* 0x000fe200078e00ff */
[----:B------:R-:W-:Y:S01]  /*9520*/  SHF.R.U32.HI R68, RZ, 0x10, R69 ;  /* 0x00000010ff447819 */ /* 0x000fe20000011645 */
[----:B------:R-:W-:Y:S01]  /*9530*/  IMAD.U32 R45, R32, 0x10000, RZ ;  /* 0x00010000202d7824 */ /* 0x000fe200078e00ff */
[----:B------:R-:W-:Y:S01]  /*9540*/  PRMT R157, R157, 0x5410, R76 ;  /* 0x000054109d9d7816 */ /* 0x000fe2000000004c */
[----:B------:R-:W-:Y:S01]  /*9550*/  IMAD.U32 R42, R12, 0x10000, RZ ;  /* 0x000100000c2a7824 */ /* 0x000fe200078e00ff */
[----:B------:R-:W-:Y:S01]  /*9560*/  PRMT R153, R153, 0x5410, R68 ;  /* 0x0000541099997816 */ /* 0x000fe20000000044 */
[----:B------:R-:W-:Y:S01]  /*9570*/  IMAD.U32 R11, R14, 0x10000, RZ ;  /* 0x000100000e0b7824 */ /* 0x000fe200078e00ff */
[----:B------:R-:W-:Y:S01]  /*9580*/  SHF.R.U64 R53, R70, 0x10, R71 ;  /* 0x0000001046357819 */ /* 0x000fe20000001247 */
[----:B------:R-:W-:Y:S01]  /*9590*/  IMAD.U32 R50, R157, 0x10000, RZ ;  /* 0x000100009d327824 */ /* 0x000fe200078e00ff */
[----:B------:R-:W-:Y:S01]  /*95a0*/  PRMT R156, R156, 0x5410, R49 ;  /* 0x000054109c9c7816 */ /* 0x000fe20000000031 */
[----:B------:R-:W-:Y:S01]  /*95b0*/  IMAD.U32 R49, R153, 0x10000, RZ ;  /* 0x0001000099317824 */ /* 0x000fe200078e00ff */
[----:B------:R-:W-:Y:S01]  /*95c0*/  SHF.R.U32.HI R70, RZ, 0x10, R71 ;  /* 0x00000010ff467819 */ /* 0x000fe20000011647 */
[-C--:B------:R-:W-:Y:S01]  /*95d0*/  FMUL.FTZ R52, R46, R50.reuse ;  /* 0x000000322e347220 */ /* 0x080fe20000410000 */
[--C-:B------:R-:W-:Y:S01]  /*95e0*/  SHF.R.U64 R51, R78, 0x10, R79.reuse ;  /* 0x000000104e337819 */ /* 0x100fe2000000124f */
[-C--:B------:R-:W-:Y:S01]  /*95f0*/  FMUL.FTZ R54, R46, R49.reuse ;  /* 0x000000312e367220 */ /* 0x080fe20000410000 */
[----:B------:R-:W-:Y:S01]  /*9600*/  SHF.R.U32.HI R78, RZ, 0x10, R79 ;  /* 0x00000010ff4e7819 */ /* 0x000fe2000001164f */
[----:B------:R-:W-:Y:S01]  /*9610*/  FFMA.FTZ R52, R43, R49, -R52 ;  /* 0x000000312b347223 */ /* 0x000fe20000010834 */
[----:B------:R-:W-:Y:S01]  /*9620*/  LOP3.LUT R47, R33, 0xffff0000, RZ, 0xc0, !PT ;  /* 0xffff0000212f7812 */ /* 0x000fe200078ec0ff */
[----:B------:R-:W-:Y:S01]  /*9630*/  FFMA.FTZ R54, R43, R50, R54 ;  /* 0x000000322b367223 */ /* 0x000fe20000010036 */
[----:B------:R-:W-:Y:S01]  /*9640*/  LOP3.LUT R157, R157, 0xffff0000, RZ, 0xc0, !PT ;  /* 0xffff00009d9d7812 */ /* 0x000fe200078ec0ff */
[----:B------:R-:W-:Y:S01]  /*9650*/  IMAD.U32 R33, R15, 0x10000, RZ ;  /* 0x000100000f217824 */ /* 0x000fe200078e00ff */
[----:B------:R-:W-:-:S02]  /*9660*/  PRMT R151, R151, 0x5410, R70 ;  /* 0x0000541097977816 */ /* 0x000fc40000000046 */
        /* <DEDUP_REMOVED lines=10> */
[----:B------:R-:W-:Y:S01]  /*9710*/  FMUL.FTZ R49, R48, R43 ;  /* 0x0000002b30317220 */ /* 0x000fe20000410000 */
[----:B------:R-:W-:Y:S01]  /*9720*/  PRMT R150, R150, 0x5410, R55 ;  /* 0x0000541096967816 */ /* 0x000fe20000000037 */
[-C--:B------:R-:W-:Y:S01]  /*9730*/  FMUL.FTZ R56, R48, R46.reuse ;  /* 0x0000002e30387220 */ /* 0x080fe20000410000 */
[----:B------:R-:W-:Y:S01]  /*9740*/  FFMA.FTZ R157, R44, R157, R47 ;  /* 0x0000009d2c9d7223 */ /* 0x000fe2000001002f */
[----:B------:R-:W-:Y:S01]  /*9750*/  LOP3.LUT R44, R151, 0xffff0000, RZ, 0xc0, !PT ;  /* 0xffff0000972c7812 */ /* 0x000fe200078ec0ff */
[----:B------:R-:W-:Y:S01]  /*9760*/  FFMA.FTZ R48, R33, R46, R49 ;  /* 0x0000002e21307223 */ /* 0x000fe20000010031 */
[----:B------:R-:W-:Y:S01]  /*9770*/  LOP3.LUT R15, R15, 0xffff0000, RZ, 0xc0, !PT ;  /* 0xffff00000f0f7812 */ /* 0x000fe200078ec0ff */
[----:B------:R-:W-:Y:S01]  /*9780*/  FFMA.FTZ R56, R33, R43, -R56 ;  /* 0x0000002b21387223 */ /* 0x000fe20000010838 */
        /* <DEDUP_REMOVED lines=15> */
[----:B------:R-:W-:Y:S01]  /*9880*/  PRMT R152, R152, 0x5410, R53 ;  /* 0x0000541098987816 */ /* 0x000fe20000000035 */
[C---:B------:R-:W-:Y:S01]  /*9890*/  FFMA.FTZ R49, R42.reuse, R33, -R49 ;  /* 0x000000212a317223 */ /* 0x040fe20000010831 */
[----:B------:R-:W-:Y:S01]  /*98a0*/  FFMA.FTZ R44, R42, R43, R44 ;  /* 0x0000002b2a2c7223 */ /* 0x000fe2000001002c */
[----:B------:R-:W-:Y:S01]  /*98b0*/  LOP3.LUT R34, R34, 0xffff0000, RZ, 0xc0, !PT ;  /* 0xffff000022227812 */ /* 0x000fe200078ec0ff */
[-C--:B------:R-:W-:Y:S01]  /*98c0*/  FMUL.FTZ R43, R32, R35.reuse ;  /* 0x00000023202b7220 */ /* 0x080fe20000410000 */
[----:B------:R-:W-:Y:S01]  /*98d0*/  FFMA.FTZ R46, R12, R35, -R15 ;  /* 0x000000230c2e7223 */ /* 0x000fe2000001080f */
[C---:B------:R-:W-:Y:S01]  /*98e0*/  LOP3.LUT R33, R154.reuse, 0xffff0000, RZ, 0xc0, !PT ;  /* 0xffff00009a217812 */ /* 0x040fe200078ec0ff */
[----:B------:R-:W-:Y:S01]  /*98f0*/  IMAD.U32 R42, R154, 0x10000, RZ ;  /* 0x000100009a2a7824 */ /* 0x000fe200078e00ff */
[C---:B------:R-:W-:Y:S01]  /*9900*/  LOP3.LUT R15, R152.reuse, 0xffff0000, RZ, 0xc0, !PT ;  /* 0xffff0000980f7812 */ /* 0x040fe200078ec0ff */
[----:B------:R-:W-:-:S02]  /*9910*/  IMAD.U32 R32, R152, 0x10000, RZ ;  /* 0x0001000098207824 */ /* 0x000fc400078e00ff */
        /* <DEDUP_REMOVED lines=21> */
.L_x_2785:
[----:B------:R-:W-:Y:S05]  /*9a70*/  BSYNC B2 ;  /* 0x0000000000027941 */ /* 0x000fea0003800000 */
.L_x_2784:
[----:B------:R-:W-:Y:S02]  /*9a80*/  ULDC.64 UR4, c[0x0][0x208] ;  /* 0x0000820000047ab9 */ /* 0x000fe40000000a00 */
[----:B----4-:R4:W-:Y:S04]  /*9a90*/  ST.E.128 desc[UR4][R38.64], R12 ;  /* 0x0000000c26007985 */ /* 0x0109e8000c101d04 */
[----:B0-----:R4:W-:Y:S02]  /*9aa0*/  @!P5 ST.E.128 desc[UR4][R40.64], R32 ;  /* 0x000000202800d985 */ /* 0x0019e4000c101d04 */
.L_x_2783:
[----:B------:R-:W-:Y:S05]  /*9ab0*/  BSYNC B1 ;  /* 0x0000000000017941 */ /* 0x000fea0003800000 */
.L_x_2782:
[----:B------:R-:W-:-:S13]  /*9ac0*/  ISETP.NE.AND P3, PT, R25, RZ, PT ;  /* 0x000000ff1900720c */ /* 0x000fda0003f65270 */
[----:B------:R-:W-:Y:S05]  /*9ad0*/  @!P3 BRA `(.L_x_2739) ;  /* 0x0000000c00d4b947 */ /* 0x000fea0003800000 */
[----:B----4-:R-:W4:Y:S01]  /*9ae0*/  LDL R14, [R1+0x60] ;  /* 0x00006000010e7983 */ /* 0x010f220000100800 */
[----:B------:R-:W-:Y:S01]  /*9af0*/  SEL R137, R115, R137, !P1 ;  /* 0x0000008973897207 */ /* 0x000fe20004800000 */
[----:B------:R-:W-:Y:S01]  /*9b00*/  BSSY B1, `(.L_x_2786) ;  /* 0x0000070000017945 */ /* 0x000fe20003800000 */
[----:B------:R-:W-:Y:S02]  /*9b10*/  ISETP.GE.AND P4, PT, R213, R114, PT ;  /* 0x00000072d500720c */ /* 0x000fe40003f86270 */
[----:B------:R-:W-:Y:S02]  /*9b20*/  SHF.R.S32.HI R12, RZ, 0x1f, R137 ;  /* 0x0000001fff0c7819 */ /* 0x000fe40000011489 */
[C---:B0-----:R-:W-:Y:S02]  /*9b30*/  LEA R38, P3, R21.reuse, R36, 0x1 ;  /* 0x0000002415267211 */ /* 0x041fe400078608ff */
[----:B------:R-:W-:Y:S02]  /*9b40*/  LEA.HI R137, R12, R137, RZ, 0x4 ;  /* 0x000000890c897211 */ /* 0x000fe400078f20ff */
[----:B------:R-:W-:-:S02]  /*9b50*/  LEA.HI.X R39, R21, R37, R29, 0x1, P3 ;  /* 0x0000002515277211 */ /* 0x000fc400018f0c1d */
[----:B------:R-:W-:-:S04]  /*9b60*/  LEA.HI.SX32 R137, R137, R20, 0x1c ;  /* 0x0000001489897211 */ /* 0x000fc800078fe2ff */
[----:B------:R-:W-:Y:S01]  /*9b70*/  SHF.R.S32.HI R12, RZ, 0x1f, R137 ;  /* 0x0000001fff0c7819 */ /* 0x000fe20000011489 */
[----:B------:R-:W-:-:S03]  /*9b80*/  IMAD.SHL.U32 R11, R137, 0x8, RZ ;  /* 0x00000008890b7824 */ /* 0x000fc600078e00ff */
[----:B------:R-:W-:Y:S02]  /*9b90*/  LEA.HI R12, R12, R137, RZ, 0x3 ;  /* 0x000000890c0c7211 */ /* 0x000fe400078f18ff */
[----:B------:R-:W-:Y:S02]  /*9ba0*/  LOP3.LUT R13, R0, 0x38, R11, 0xf8, !PT ;  /* 0x00000038000d7812 */ /* 0x000fe400078ef80b */
[----:B------:R-:W-:Y:S02]  /*9bb0*/  SHF.R.S32.HI R12, RZ, 0x3, R12 ;  /* 0x00000003ff0c7819 */ /* 0x000fe4000001140c */
[----:B------:R-:W-:-:S03]  /*9bc0*/  LOP3.LUT R13, R13, R138, RZ, 0x3c, !PT ;  /* 0x0000008a0d0d7212 */ /* 0x000fc600078e3cff */
[----:B----4-:R-:W-:-:S04]  /*9bd0*/  IMAD R12, R12, 0x1400, R14 ;  /* 0x000014000c0c7824 */ /* 0x010fc800078e020e */
[----:B------:R-:W-:Y:S02]  /*9be0*/  IMAD.IADD R15, R12, 0x1, R13 ;  /* 0x000000010c0f7824 */ /* 0x000fe400078e020d */
[C---:B------:R-:W-:Y:S02]  /*9bf0*/  IMAD R13, R212.reuse, 0x5000, R123 ;  /* 0x00005000d40d7824 */ /* 0x040fe400078e027b */
[----:B------:R-:W-:Y:S02]  /*9c00*/  IMAD R15, R212, 0x5000, R15 ;  /* 0x00005000d40f7824 */ /* 0x000fe400078e020f */
[--C-:B------:R-:W-:Y:S02]  /*9c10*/  IMAD R13, R13, 0x2, R22.reuse ;  /* 0x000000020d0d7824 */ /* 0x100fe400078e0216 */
[----:B------:R-:W-:-:S04]  /*9c20*/  IMAD R32, R15, 0x2, R22 ;  /* 0x000000020f207824 */ /* 0x000fc800078e0216 */
[----:B------:R-:W0:Y:S04]  /*9c30*/  LDS.128 R12, [R13+0x24400] ;  /* 0x024400000d0c7984 */ /* 0x000e280000000c00 */
[----:B------:R-:W4:Y:S01]  /*9c40*/  LDS.128 R32, [R32+0x24400] ;  /* 0x0244000020207984 */ /* 0x000f220000000c00 */
[----:B------:R-:W-:Y:S05]  /*9c50*/  @P4 BRA `(.L_x_2787) ;  /* 0x0000000400684947 */ /* 0x000fea0003800000 */
[----:B------:R-:W-:Y:S01]  /*9c60*/  SHF.R.U64 R55, R64, 0x10, R65 ;  /* 0x0000001040377819 */ /* 0x000fe20000001241 */
[----:B----4-:R-:W-:Y:S01]  /*9c70*/  IMAD.U32 R44, R33, 0x10000, RZ ;  /* 0x00010000212c7824 */ /* 0x010fe200078e00ff */
[----:B------:R-:W-:Y:S01]  /*9c80*/  SHF.R.U64 R49, R72, 0x10, R73 ;  /* 0x0000001048317819 */ /* 0x000fe20000001249 */
[----:B0-----:R-:W-:Y:S01]  /*9c90*/  IMAD.U32 R40, R13, 0x10000, RZ ;  /* 0x000100000d287824 */ /* 0x001fe200078e00ff */
[----:B------:R-:W-:Y:S01]  /*9ca0*/  SHF.R.U32.HI R64, RZ, 0x10, R65 ;  /* 0x00000010ff407819 */ /* 0x000fe20000011641 */
[----:B------:R-:W-:Y:S01]  /*9cb0*/  IMAD.U32 R46, R35, 0x10000, RZ ;  /* 0x00010000232e7824 */ /* 0x000fe200078e00ff */
[----:B------:R-:W-:Y:S01]  /*9cc0*/  SHF.R.U32.HI R72, RZ, 0x10, R73 ;  /* 0x00000010ff487819 */ /* 0x000fe20000011649 */
[----:B------:R-:W-:Y:S01]  /*9cd0*/  IMAD.U32 R42, R32, 0x10000, RZ ;  /* 0x00010000202a7824 */ /* 0x000fe200078e00ff */
[----:B------:R-:W-:Y:S02]  /*9ce0*/  SHF.R.U64 R51, R66, 0x10, R67 ;  /* 0x0000001042337819 */ /* 0x000fe40000001243 */
[----:B------:R-:W-:-:S02]  /*9cf0*/  PRMT R145, R145, 0x5410, R64 ;  /* 0x0000541091917816 */ /* 0x000fc40000000040 */
[----:B------:R-:W-:Y:S02]  /*9d00*/  PRMT R149, R149, 0x5410, R72 ;  /* 0x0000541095957816 */ /* 0x000fe40000000048 */
[----:B------:R-:W-:Y:S02]  /*9d10*/  SHF.R.U64 R53, R74, 0x10, R75 ;  /* 0x000000104a357819 */ /* 0x000fe4000000124b */
[----:B------:R-:W-:Y:S01]  /*9d20*/  PRMT R142, R142, 0x5410, R51 ;  /* 0x000054108e8e7816 */ /* 0x000fe20000000033 */
[----:B------:R-:W-:Y:S01]  /*9d30*/  IMAD.U32 R51, R149, 0x10000, RZ ;  /* 0x0001000095337824 */ /* 0x000fe200078e00ff */
[----:B------:R-:W-:Y:S01]  /*9d40*/  PRMT R148, R148, 0x5410, R49 ;  /* 0x0000541094947816 */ /* 0x000fe20000000031 */
[----:B------:R-:W-:Y:S01]  /*9d50*/  IMAD.U32 R49, R145, 0x10000, RZ ;  /* 0x0001000091317824 */ /* 0x000fe200078e00ff */
[----:B------:R-:W-:Y:S02]  /*9d60*/  SHF.R.U32.HI R74, RZ, 0x10, R75 ;  /* 0x00000010ff4a7819 */ /* 0x000fe4000001164b */
[----:B------:R-:W-:-:S02]  /*9d70*/  SHF.R.U32.HI R66, RZ, 0x10, R67 ;  /* 0x00000010ff427819 */ /* 0x000fc40000011643 */
[----:B------:R-:W-:Y:S01]  /*9d80*/  PRMT R144, R144, 0x5410, R55 ;  /* 0x0000541090907816 */ /* 0x000fe20000000037 */
[----:B------:R-:W-:Y:S01]  /*9d90*/  FMUL.FTZ R55, R44, R49 ;  /* 0x000000312c377220 */ /* 0x000fe20000410000 */
[----:B------:R-:W-:Y:S01]  /*9da0*/  PRMT R146, R146, 0x5410, R53 ;  /* 0x0000541092927816 */ /* 0x000fe20000000035 */
[-C--:B------:R-:W-:Y:S01]  /*9db0*/  FMUL.FTZ R53, R44, R51.reuse ;  /* 0x000000332c357220 */ /* 0x080fe20000410000 */
[----:B------:R-:W-:Y:S01]  /*9dc0*/  LOP3.LUT R45, R33, 0xffff0000, RZ, 0xc0, !PT ;  /* 0xffff0000212d7812 */ /* 0x000fe200078ec0ff */
[C---:B------:R-:W-:Y:S01]  /*9dd0*/  FFMA.FTZ R55, R40.reuse, R51, R55 ;  /* 0x0000003328377223 */ /* 0x040fe20000010037 */
[----:B------:R-:W-:Y:S01]  /*9de0*/  PRMT R147, R147, 0x5410, R74 ;  /* 0x0000541093937816 */ /* 0x000fe2000000004a */
[----:B------:R-:W-:Y:S01]  /*9df0*/  FFMA.FTZ R50, R40, R49, -R53 ;  /* 0x0000003128327223 */ /* 0x000fe20000010835 */
[----:B------:R-:W-:Y:S02]  /*9e00*/  LOP3.LUT R48, R149, 0xffff0000, RZ, 0xc0, !PT ;  /* 0xffff000095307812 */ /* 0x000fe400078ec0ff */
[----:B------:R-:W-:Y:S01]  /*9e10*/  PRMT R143, R143, 0x5410, R66 ;  /* 0x000054108f8f7816 */ /* 0x000fe20000000042 */
[----:B------:R-:W-:Y:S01]  /*9e20*/  IMAD.U32 R53, R147, 0x10000, RZ ;  /* 0x0001000093357824 */ /* 0x000fe200078e00ff */
[----:B------:R-:W-:Y:S01]  /*9e30*/  LOP3.LUT R44, R145, 0xffff0000, RZ, 0xc0, !PT ;  /* 0xffff0000912c7812 */ /* 0x000fe200078ec0ff */
[----:B------:R-:W-:Y:S01]  /*9e40*/  FMUL.FTZ R52, R45, R48 ;  /* 0x000000302d347220 */ /* 0x000fe20000410000 */
[----:B------:R-:W-:Y:S01]  /*9e50*/  LOP3.LUT R41, R13, 0xffff0000, RZ, 0xc0, !PT ;  /* 0xffff00000d297812 */ /* 0x000fe200078ec0ff */
[----:B------:R-:W-:Y:S01]  /*9e60*/  IMAD.U32 R49, R143, 0x10000, RZ ;  /* 0x000100008f317824 */ /* 0x000fe200078e00ff */
[----:B------:R-:W-:Y:S01]  /*9e70*/  LOP3.LUT R43, R32, 0xffff0000, RZ, 0xc0, !PT ;  /* 0xffff0000202b7812 */ /* 0x000fe200078ec0ff */
[-C--:B------:R-:W-:Y:S01]  /*9e80*/  FMUL.FTZ R40, R45, R44.reuse ;  /* 0x0000002c2d287220 */ /* 0x080fe20000410000 */
[C---:B------:R-:W-:Y:S01]  /*9e90*/  FMUL.FTZ R51, R46.reuse, R53 ;  /* 0x000000352e337220 */ /* 0x040fe20000410000 */
[----:B------:R-:W-:Y:S01]  /*9ea0*/  FFMA.FTZ R45, R41, R44, -R52 ;  /* 0x0000002c292d7223 */ /* 0x000fe20000010834 */
[----:B------:R-:W-:Y:S01]  /*9eb0*/  IMAD.U32 R32, R15, 0x10000, RZ ;  /* 0x000100000f207824 */ /* 0x000fe200078e00ff */
[----:B------:R-:W-:Y:S01]  /*9ec0*/  LOP3.LUT R47, R35, 0xffff0000, RZ, 0xc0, !PT ;  /* 0xffff0000232f7812 */ /* 0x000fe200078ec0ff */
[----:B------:R-:W-:Y:S01]  /*9ed0*/  FMUL.FTZ R46, R46, R49 ;  /* 0x000000312e2e7220 */ /* 0x000fe20000410000 */
[----:B------:R-:W-:Y:S01]  /*9ee0*/  LOP3.LUT R44, R147, 0xffff0000, RZ, 0xc0, !PT ;  /* 0xffff0000932c7812 */ /* 0x000fe200078ec0ff */
[----:B------:R-:W-:Y:S01]  /*9ef0*/  FFMA.FTZ R48, R41, R48, R40 ;  /* 0x0000003029307223 */ /* 0x000fe20000010028 */
[----:B------:R-:W-:Y:S01]  /*9f00*/  LOP3.LUT R40, R143, 0xffff0000, RZ, 0xc0, !PT ;  /* 0xffff00008f287812 */ /* 0x000fe200078ec0ff */
[C---:B------:R-:W-:Y:S01]  /*9f10*/  FFMA.FTZ R53, R32.reuse, R53, R46 ;  /* 0x0000003520357223 */ /* 0x040fe2000001002e */
[----:B------:R-:W-:Y:S01]  /*9f20*/  LOP3.LUT R33, R15, 0xffff0000, RZ, 0xc0, !PT ;  /* 0xffff00000f217812 */ /* 0x000fe200078ec0ff */
[----:B------:R-:W-:Y:S01]  /*9f30*/  FFMA.FTZ R51, R32, R49, -R51 ;  /* 0x0000003120337223 */ /* 0x000fe20000010833 */
[----:B------:R-:W-:Y:S01]  /*9f40*/  FMUL.FTZ R46, R47, R44 ;  /* 0x0000002c2f2e7220 */ /* 0x000fe20000410000 */
[----:B------:R-:W-:-:S02]  /*9f50*/  IMAD.U32 R41, R148, 0x10000, RZ ;  /* 0x0001000094297824 */ /* 0x000fc400078e00ff */
[-C--:B------:R-:W-:Y:S01]  /*9f60*/  FMUL.FTZ R54, R47, R40.reuse ;  /* 0x000000282f367220 */ /* 0x080fe20000410000 */
[----:B------:R-:W-:Y:S01]  /*9f70*/  IMAD.U32 R32, R144, 0x10000, RZ ;  /* 0x0001000090207824 */ /* 0x000fe200078e00ff */
[----:B------:R-:W-:Y:S01]  /*9f80*/  LOP3.LUT R148, R148, 0xffff0000, RZ, 0xc0, !PT ;  /* 0xffff000094947812 */ /* 0x000fe200078ec0ff */
[C---:B------:R-:W-:Y:S02]  /*9f90*/  IMAD.U32 R13, R12.reuse, 0x10000, RZ ;  /* 0x000100000c0d7824 */ /* 0x040fe400078e00ff */
[C---:B------:R-:W-:Y:S01]  /*9fa0*/  FFMA.FTZ R52, R33.reuse, R40, -R46 ;  /* 0x0000002821347223 */ /* 0x040fe2000001082e */
[----:B------:R-:W-:Y:S01]  /*9fb0*/  LOP3.LUT R12, R12, 0xffff0000, RZ, 0xc0, !PT ;  /* 0xffff00000c0c7812 */ /* 0x000fe200078ec0ff */
[----:B------:R-:W-:Y:S01]  /*9fc0*/  FMUL.FTZ R46, R42, R32 ;  /* 0x000000202a2e7220 */ /* 0x000fe20000410000 */
[----:B------:R-:W-:Y:S01]  /*9fd0*/  LOP3.LUT R144, R144, 0xffff0000, RZ, 0xc0, !PT ;  /* 0xffff000090907812 */ /* 0x000fe200078ec0ff */
[----:B------:R-:W-:Y:S01]  /*9fe0*/  FFMA.FTZ R54, R33, R44, R54 ;  /* 0x0000002c21367223 */ /* 0x000fe20000010036 */
[----:B------:R-:W-:Y:S01]  /*9ff0*/  FMUL.FTZ R33, R43, R148 ;  /* 0x000000942b217220 */ /* 0x000fe20000410000 */
[-C--:B------:R-:W-:Y:S01]  /*a000*/  FMUL.FTZ R40, R42, R41.reuse ;  /* 0x000000292a287220 */ /* 0x080fe20000410000 */
[----:B------:R-:W-:Y:S01]  /*a010*/  FFMA.FTZ R46, R13, R41, R46 ;  /* 0x000000290d2e7223 */ /* 0x000fe2000001002e */
[----:B------:R-:W-:-:S02]  /*a020*/  IMAD.U32 R35, R34, 0x10000, RZ ;  /* 0x0001000022237824 */ /* 0x000fc400078e00ff */
[----:B------:R-:W-:Y:S01]  /*a030*/  FFMA.FTZ R41, R12, R144, -R33 ;  /* 0x000000900c297223 */ /* 0x000fe20000010821 */
[----:B------:R-:W-:Y:S01]  /*a040*/  LOP3.LUT R34, R34, 0xffff0000, RZ, 0xc0, !PT ;  /* 0xffff000022227812 */ /* 0x000fe200078ec0ff */
[----:B------:R-:W-:Y:S01]  /*a050*/  FFMA.FTZ R42, R13, R32, -R40 ;  /* 0x000000200d2a7223 */ /* 0x000fe20000010828 */
[----:B------:R-:W-:Y:S01]  /*a060*/  FMUL.FTZ R43, R43, R144 ;  /* 0x000000902b2b7220 */ /* 0x000fe20000410000 */
[C---:B------:R-:W-:Y:S01]  /*a070*/  LOP3.LUT R33, R146.reuse, 0xffff0000, RZ, 0xc0, !PT ;  /* 0xffff000092217812 */ /* 0x040fe200078ec0ff */
[----:B------:R-:W-:Y:S01]  /*a080*/  IMAD.U32 R40, R146, 0x10000, RZ ;  /* 0x0001000092287824 */ /* 0x000fe200078e00ff */
[C---:B------:R-:W-:Y:S01]  /*a090*/  LOP3.LUT R13, R142.reuse, 0xffff0000, RZ, 0xc0, !PT ;  /* 0xffff00008e0d7812 */ /* 0x040fe200078ec0ff */
[----:B------:R-:W-:Y:S02]  /*a0a0*/  IMAD.U32 R32, R142, 0x10000, RZ ;  /* 0x000100008e207824 */ /* 0x000fe400078e00ff */
[----:B------:R-:W-:Y:S01]  /*a0b0*/  FFMA.FTZ R43, R12, R148, R43 ;  /* 0x000000940c2b7223 */ /* 0x000fe2000001002b */
[C---:B------:R-:W-:Y:S01]  /*a0c0*/  IMAD.U32 R15, R14.reuse, 0x10000, RZ ;  /* 0x000100000e0f7824 */ /* 0x040fe200078e00ff */
        /* <DEDUP_REMOVED lines=16> */
[----:B------:R-:W-:Y:S02]  /*a1d0*/  F2FP.BF16.F32.PACK_AB R15, R52, R51 ;  /* 0x00000033340f723e */ /* 0x000fe400000010ff */
[----:B------:R-:W-:-:S02]  /*a1e0*/  F2FP.BF16.F32.PACK_AB R33, R48, R55 ;  /* 0x000000373021723e */ /* 0x000fc400000010ff */
[----:B------:R-:W-:-:S07]  /*a1f0*/  F2FP.BF16.F32.PACK_AB R32, R43, R46 ;  /* 0x0000002e2b20723e */ /* 0x000fce00000010ff */
.L_x_2787:
[----:B------:R-:W-:Y:S05]  /*a200*/  BSYNC B1 ;  /* 0x0000000000017941 */ /* 0x000fea0003800000 */
.L_x_2786:
[----:B------:R-:W-:Y:S01]  /*a210*/  ISETP.GE.AND P3, PT, R11, R136, PT ;  /* 0x000000880b00720c */ /* 0x000fe20003f66270 */
[----:B------:R-:W-:Y:S02]  /*a220*/  ULDC.64 UR4, c[0x0][0x208] ;  /* 0x0000820000047ab9 */ /* 0x000fe40000000a00 */
[----:B0-----:R0:W-:Y:S10]  /*a230*/  ST.E.128 desc[UR4][R38.64], R12 ;  /* 0x0000000c26007985 */ /* 0x0011f4000c101d04 */
[----:B------:R-:W-:Y:S05]  /*a240*/  @P3 BRA `(.L_x_2739) ;  /* 0x0000000400f83947 */ /* 0x000fea0003800000 */
[----:B------:R-:W-:Y:S01]  /*a250*/  IMAD.WIDE R36, R11, 0x2, R36 ;  /* 0x000000020b247825 */ /* 0x000fe200078e0224 */
[----:B------:R-:W-:-:S04]  /*a260*/  ULDC.64 UR4, c[0x0][0x208] ;  /* 0x0000820000047ab9 */ /* 0x000fc80000000a00 */
[----:B----4-:R4:W-:Y:S01]  /*a270*/  ST.E.128 desc[UR4][R36.64], R32 ;  /* 0x0000002024007985 */ /* 0x0109e2000c101d04 */
[----:B------:R-:W-:Y:S05]  /*a280*/  BRA `(.L_x_2739) ;  /* 0x0000000400e87947 */ /* 0x000fea0003800000 */
.L_x_2693:
[----:B------:R-:W-:-:S04]  /*a290*/  ULOP3.LUT UR4, UR60, 0x1, URZ, 0xfc, !UPT ;  /* 0x000000013c047892 */ /* 0x000fc8000f8efc3f */
[----:B------:R-:W-:-:S06]  /*a2a0*/  UISETP.NE.AND UP0, UPT, UR4, 0x3, UPT ;  /* 0x000000030400788c */ /* 0x000fcc000bf05270 */
[----:B------:R-:W-:-:S13]  /*a2b0*/  PLOP3.LUT P0, PT, PT, PT, UP0, 0x80, 0x0 ;  /* 0x000000000000781c */ /* 0x000fda0003f0f008 */
[----:B------:R-:W-:Y:S05]  /*a2c0*/  @!P0 BRA `(.L_x_2788) ;  /* 0x0000000000048947 */ /* 0x000fea0003800000 */
[----:B------:R-:W-:Y:S01]  /*a2d0*/  BPT.TRAP 0x1 ;  /* 0x000000040000795c */ /* 0x000fe20000300000 */
.L_x_2788:
[----:B------:R-:W-:Y:S01]  /*a2e0*/  IMAD R89, R212, 0x8, R22 ;  /* 0x00000008d4597824 */ /* 0x000fe200078e0216 */
[----:B------:R-:W-:Y:S01]  /*a2f0*/  SHF.L.U32 R90, R228, 0x1f, RZ ;  /* 0x0000001fe45a7819 */ /* 0x000fe200000006ff */
[----:B------:R-:W-:Y:S01]  /*a300*/  BSSY B1, `(.L_x_2789) ;  /* 0x0000004000017945 */ /* 0x000fe20003800000 */
[----:B------:R-:W-:Y:S02]  /*a310*/  SHF.R.S32.HI R86, RZ, 0x1f, R84 ;  /* 0x0000001fff567819 */ /* 0x000fe40000011454 */
[----:B------:R-:W0:Y:S02]  /*a320*/  SYNCS.PHASECHK.TRANS64.TRYWAIT P3, [R89+URZ+0x38890], R90 ;  /* 0x0388905a590075a7 */ /* 0x000e24000806017f */
[----:B0-----:R-:W-:Y:S05]  /*a330*/  @!P3 BRA `(.L_x_2790) ;  /* 0x000002600054b947 */ /* 0x001fea0003800000 */
.L_x_3111:
[----:B------:R-:W-:Y:S05]  /*a340*/  BSYNC B1 ;  /* 0x0000000000017941 */ /* 0x000fea0003800000 */
.L_x_2789:
        /* <DEDUP_REMOVED lines=27> */
.L_x_3115:
        /* <DEDUP_REMOVED lines=24> */
.L_x_2793:
[----:B------:R-:W-:Y:S05]  /*a680*/  BSYNC B1 ;  /* 0x0000000000017941 */ /* 0x000fea0003800000 */
.L_x_2792:
[----:B------:R-:W-:-:S03]  /*a690*/  UMOV UR4, 0xffffffff ;  /* 0xffffffff00047882 */ /* 0x000fc60000000000 */
[----:B------:R-:W-:Y:S05]  /*a6a0*/  BRA.DIV UR4, `(.L_x_2794) ;  /* 0x0000025e04d87947 */ /* 0x000fea000b800000 */
[----:B--2-4-:R2:W4:Y:S04]  /*a6b0*/  SHFL.IDX PT, R33, R41, 0x1, 0x181f ;  /* 0x00381f0029217f89 */ /* 0x01452800000e0000 */
[----:B---3--:R2:W3:Y:S02]  /*a6c0*/  SHFL.IDX PT, R32, R40, 0x1, 0x181f ;  /* 0x00381f0028207f89 */ /* 0x0084e400000e0000 */
.L_x_3119:
        /* <DEDUP_REMOVED lines=25> */
.L_x_2796:
[----:B------:R-:W-:Y:S05]  /*a860*/  BSYNC B1 ;  /* 0x0000000000017941 */ /* 0x000fea0003800000 */
.L_x_2795:
[----:B------:R-:W-:-:S03]  /*a870*/  UMOV UR4, 0xffffffff ;  /* 0xffffffff00047882 */ /* 0x000fc60000000000 */
[----:B------:R-:W-:Y:S05]  /*a880*/  BRA.DIV UR4, `(.L_x_2797) ;  /* 0x0000025e04ac7947 */ /* 0x000fea000b800000 */
[----:B---34-:R3:W4:Y:S04]  /*a890*/  SHFL.IDX PT, R33, R41, 0x2, 0x181f ;  /* 0x00581f0029217f89 */ /* 0x01872800000e0000 */
[----:B------:R3:W0:Y:S02]  /*a8a0*/  SHFL.IDX PT, R32, R40, 0x2, 0x181f ;  /* 0x00581f0028207f89 */ /* 0x00062400000e0000 */
.L_x_3123:
        /* <DEDUP_REMOVED lines=24> */
.L_x_2739:
[----:B------:R-:W-:Y:S05]  /*aa30*/  BSYNC B0 ;  /* 0x0000000000007941 */ /* 0x000fea0003800000 */
.L_x_2692:
[----:B------:R-:W5:Y:S01]  /*aa40*/  S2R R11, SR_TID.X ;  /* 0x00000000000b7919 */ /* 0x000f620000002100 */
        /* <DEDUP_REMOVED lines=8> */
[----:B-----5:R-:W-:Y:S01]  /*aad0*/  LOP3.LUT R11, R11, 0x7f, RZ, 0xc0, !PT ;  /* 0x0000007f0b0b7812 */ /* 0x020fe200078ec0ff */
[----:B--2---:R2:W-:Y:S03]  /*aae0*/  BAR.SYNC.DEFER_BLOCKING R141, 0x80 ;  /* 0x0002008d0000751d */ /* 0x0045e60000010000 */
[----:B------:R-:W-:-:S13]  /*aaf0*/  ISETP.NE.AND P3, PT, R11, RZ, PT ;  /* 0x000000ff0b00720c */ /* 0x000fda0003f65270 */
[----:B------:R-:W-:-:S05]  /*ab00*/  @!P3 VIADD R11, R89, 0x388a0 ;  /* 0x000388a0590bb836 */ /* 0x000fca0000000000 */
[----:B------:R-:W-:-:S04]  /*ab10*/  @!P3 PRMT R11, RZ, 0x654, R11 ;  /* 0x00000654ff0bb816 */ /* 0x000fc8000000000b */
[----:B------:R2:W-:Y:S01]  /*ab20*/  @!P3 SYNCS.ARRIVE.TRANS64.RED.A1T0 RZ, [R11+URZ], RZ ;  /* 0x000000ff0bffb9a7 */ /* 0x0005e2000810043f */
[----:B------:R-:W-:Y:S05]  /*ab30*/  @!P0 BRA `(.L_x_2799) ;  /* 0x0000000000048947 */ /* 0x000fea0003800000 */
[----:B------:R-:W-:Y:S01]  /*ab40*/  BPT.TRAP 0x1 ;  /* 0x000000040000795c */ /* 0x000fe20000300000 */
.L_x_2799:
[----:B------:R-:W-:Y:S05]  /*ab50*/  BSYNC B0 ;  /* 0x0000000000007941 */ /* 0x000fea0003800000 */
.L_x_2798:
[----:B------:R-:W5:Y:S01]  /*ab60*/  SYNCS.PHASECHK.TRANS64.TRYWAIT P0, [R89+URZ+0x388b0], R90 ;  /* 0x0388b05a590075a7 */ /* 0x000f62000800017f */
[----:B------:R-:W-:Y:S01]  /*ab70*/  ULDC UR61, c[0x0][0x2f4] ;  /* 0x0000bd00003d7ab9 */ /* 0x000fe20000000800 */
[----:B------:R-:W-:Y:S04]  /*ab80*/  BSSY B0, `(.L_x_2800) ;  /* 0x0000002000007945 */ /* 0x000fe80003800000 */
[----:B-----5:R-:W-:Y:S05]  /*ab90*/  @!P0 BRA `(.L_x_2801) ;  /* 0x0000025c00348947 */ /* 0x020fea0003800000 */
.L_x_3124:
[----:B------:R-:W-:Y:S05]  /*aba0*/  BSYNC B0 ;  /* 0x0000000000007941 */ /* 0x000fea0003800000 */
.L_x_2800:
[----:B------:R-:W-:Y:S01]  /*abb0*/  ULDC.64 UR4, c[0x0][0x328] ;  /* 0x0000ca0000047ab9 */ /* 0x000fe20000000a00 */
[----:B------:R-:W-:Y:S01]  /*abc0*/  IMAD.IADD R88, R88, 0x1, -R220 ;  /* 0x0000000158587824 */ /* 0x000fe200078e0adc */
[----:B------:R-:W-:Y:S01]  /*abd0*/  BSSY B0, `(.L_x_2802) ;  /* 0x000002c000007945 */ /* 0x000fe20003800000 */
[----:B--2---:R-:W-:Y:S02]  /*abe0*/  IMAD R11, R86, UR4, RZ ;  /* 0x00000004560b7c24 */ /* 0x004fe4000f8e02ff */
[----:B0---4-:R-:W-:Y:S01]  /*abf0*/  IMAD.WIDE.U32 R12, R84, UR4, RZ ;  /* 0x00000004540c7c25 */ /* 0x011fe2000f8e00ff */
        /* <DEDUP_REMOVED lines=41> */
.L_x_2803:
[----:B------:R-:W-:Y:S05]  /*ae90*/  BSYNC B0 ;  /* 0x0000000000007941 */ /* 0x000fea0003800000 */
.L_x_2802:
        /* <DEDUP_REMOVED lines=25> */
.L_x_2805:
[----:B------:R-:W-:Y:S05]  /*b030*/  BSYNC B0 ;  /* 0x0000000000007941 */ /* 0x000fea0003800000 */
.L_x_2804:
        /* <DEDUP_REMOVED lines=26> */
.L_x_2807:
[----:B------:R-:W-:Y:S05]  /*b1e0*/  BSYNC B0 ;  /* 0x0000000000007941 */ /* 0x000fea0003800000 */
.L_x_2806:
        /* <DEDUP_REMOVED lines=18> */
.L_x_2687:
[----:B------:R-:W4:Y:S01]  /*b310*/  LDL R11, [R1+0x68] ;  /* 0x00006800010b7983 */ /* 0x000f220000100800 */
[----:B------:R-:W0:Y:S01]  /*b320*/  LDC R0, c[0x0][0x448] ;  /* 0x00011200ff007b82 */ /* 0x000e220000000800 */
[----:B------:R-:W-:Y:S01]  /*b330*/  BSSY B0, `(.L_x_2809) ;  /* 0x0000055000007945 */ /* 0x000fe20003800000 */
        /* <DEDUP_REMOVED lines=22> */
[----:B0-----:R-:W-:Y:S02]  /*b4a0*/  ISETP.NE.AND P1, PT, R0, 0x1, PT ;  /* 0x000000010000780c */ /* 0x001fe40003f25270 */
        /* <DEDUP_REMOVED lines=12> */
[----:B------:R-:W0:Y:S01]  /*b570*/  @P1 LDC R3, c[0x0][0x44c] ;  /* 0x00011300ff031b82 */ /* 0x000e220000000800 */
[----:B------:R-:W-:Y:S02]  /*b580*/  CS2R R82, SRZ ;  /* 0x0000000000527805 */ /* 0x000fe4000001ff00 */
[----:B------:R-:W-:-:S02]  /*b590*/  CS2R R56, SRZ ;  /* 0x0000000000387805 */ /* 0x000fc4000001ff00 */
[----:B------:R-:W-:Y:S02]  /*b5a0*/  CS2R R78, SRZ ;  /* 0x00000000004e7805 */ /* 0x000fe4000001ff00 */
[----:B------:R-:W-:Y:S02]  /*b5b0*/  CS2R R52, SRZ ;  /* 0x0000000000347805 */ /* 0x000fe4000001ff00 */
[----:B------:R-:W-:Y:S02]  /*b5c0*/  CS2R R166, SRZ ;  /* 0x0000000000a67805 */ /* 0x000fe4000001ff00 */
[----:B------:R-:W-:Y:S02]  /*b5d0*/  CS2R R74, SRZ ;  /* 0x00000000004a7805 */ /* 0x000fe4000001ff00 */
[----:B------:R-:W-:Y:S01]  /*b5e0*/  CS2R R48, SRZ ;  /* 0x0000000000307805 */ /* 0x000fe2000001ff00 */
[----:B------:R-:W1:Y:S01]  /*b5f0*/  @P1 LDC R2, c[0x0][0x450] ;  /* 0x00011400ff021b82 */ /* 0x000e620000000800 */
        /* <DEDUP_REMOVED lines=15> */
[----:B--2---:R-:W-:Y:S01]  /*b6f0*/  CS2R R38, SRZ ;  /* 0x0000000000267805 */ /* 0x004fe2000001ff00 */
[----:B------:R-:W-:Y:S01]  /*b700*/  IMAD.MOV.U32 R24, RZ, RZ, RZ ;  /* 0x000000ffff187224 */ /* 0x000fe200078e00ff */
[----:B------:R-:W-:Y:S02]  /*b710*/  CS2R R34, SRZ ;  /* 0x0000000000227805 */ /* 0x000fe4000001ff00 */
[----:B------:R-:W-:Y:S01]  /*b720*/  CS2R R32, SRZ ;  /* 0x0000000000207805 */ /* 0x000fe2000001ff00 */
[----:B------:R-:W-:Y:S02]  /*b730*/  IMAD.MOV.U32 R4, RZ, RZ, RZ ;  /* 0x000000ffff047224 */ /* 0x000fe400078e00ff */
[----:B------:R-:W-:-:S02]  /*b740*/  IMAD.MOV.U32 R9, RZ, RZ, RZ ;  /* 0x000000ffff097224 */ /* 0x000fc400078e00ff */
[----:B------:R-:W-:Y:S02]  /*b750*/  IMAD.MOV.U32 R26, RZ, RZ, RZ ;  /* 0x000000ffff1a7224 */ /* 0x000fe400078e00ff */
[----:B----4-:R-:W-:Y:S01]  /*b760*/  VIADD R0, R11, 0x7f ;  /* 0x0000007f0b007836 */ /* 0x010fe20000000000 */
[----:B------:R-:W-:-:S03]  /*b770*/  CS2R R10, SRZ ;  /* 0x00000000000a7805 */ /* 0x000fc6000001ff00 */
[----:B0-----:R-:W-:-:S05]  /*b780*/  @P1 IMAD.HI.U32 R3, R0, R3, RZ ;  /* 0x0000000300031227 */ /* 0x001fca00078e00ff */
[----:B-1----:R-:W-:Y:S02]  /*b790*/  @P1 SHF.R.U32.HI R0, RZ, R2, R3 ;  /* 0x00000002ff001219 */ /* 0x002fe40000011603 */
[----:B------:R-:W-:-:S03]  /*b7a0*/  PLOP3.LUT P1, PT, PT, PT, PT, 0x80, 0x0 ;  /* 0x000000000000781c */ /* 0x000fc60003f2f070 */
[----:B------:R-:W-:Y:S01]  /*b7b0*/  IMAD.IADD R0, R139, 0x1, R0 ;  /* 0x000000018b007824 */ /* 0x000fe200078e0200 */
[----:B------:R-:W-:-:S03]  /*b7c0*/  CS2R R138, SRZ ;  /* 0x00000000008a7805 */ /* 0x000fc6000001ff00 */
[----:B------:R-:W-:-:S05]  /*b7d0*/  IMAD.HI R0, R0, 0x66666667, RZ ;  /* 0x6666666700007827 */ /* 0x000fca00078e02ff */
[----:B------:R-:W-:-:S04]  /*b7e0*/  SHF.R.U32.HI R3, RZ, 0x1f, R0 ;  /* 0x0000001fff037819 */ /* 0x000fc80000011600 */
[----:B------:R-:W-:Y:S01]  /*b7f0*/  LEA.HI.SX32 R3, R0, R3, 0x1b ;  /* 0x0000000300037211 */ /* 0x000fe200078fdaff */
[----:B------:R-:W-:-:S03]  /*b800*/  IMAD.MOV.U32 R0, RZ, RZ, RZ ;  /* 0x000000ffff007224 */ /* 0x000fc600078e00ff */
[----:B------:R-:W-:Y:S02]  /*b810*/  VIMNMX R2, R140, R3, PT ;  /* 0x000000038c027248 */ /* 0x000fe40003fe0100 */
[----:B------:R-:W-:Y:S01]  /*b820*/  CS2R R140, SRZ ;  /* 0x00000000008c7805 */ /* 0x000fe2000001ff00 */
[----:B------:R-:W-:Y:S01]  /*b830*/  IMAD.MOV.U32 R3, RZ, RZ, RZ ;  /* 0x000000ffff037224 */ /* 0x000fe200078e00ff */
[----:B------:R-:W-:Y:S01]  /*b840*/  ISETP.GE.AND P2, PT, R2, 0x1, PT ;  /* 0x000000010200780c */ /* 0x000fe20003f46270 */
[----:B------:R-:W-:-:S12]  /*b850*/  @P0 BRA `(.L_x_2810) ;  /* 0x0000000000080947 */ /* 0x000fd80003800000 */
[----:B------:R-:W0:Y:S02]  /*b860*/  FENCE.VIEW.ASYNC.G ;  /* 0x00000000000073c6 */ /* 0x000e240000000100 */
[----:B0-----:R-:W-:Y:S06]  /*b870*/  BAR.ARV 0xc, 0x180 ;  /* 0x0306000000007b1d */ /* 0x001fec0000002000 */
.L_x_2810:
[----:B------:R-:W-:Y:S05]  /*b880*/  BSYNC B0 ;  /* 0x0000000000007941 */ /* 0x000fea0003800000 */
.L_x_2809:
        /* <DEDUP_REMOVED lines=36> */
.L_x_2812:
        /* <DEDUP_REMOVED lines=13> */
.L_x_2816:
[----:B-1----:R1:W2:Y:S02]  /*bba0*/  SYNCS.PHASECHK.TRANS64.TRYWAIT P0, [R22+URZ+0x38800], R3 ;  /* 0x03880003160075a7 */ /* 0x0022a4000800017f */
[----:B--2---:R-:W-:Y:S05]  /*bbb0*/  @!P0 NANOSLEEP.SYNCS 0x989680 ;  /* 0x009896800000895d */ /* 0x004fea0003900000 */
[----:B------:R-:W2:Y:S02]  /*bbc0*/  @!P0 SYNCS.PHASECHK.TRANS64 P0, [R22+URZ+0x38800], R3 ;  /* 0x03880003160085a7 */ /* 0x000ea4000800007f */
[----:B--2---:R-:W-:Y:S05]  /*bbd0*/  @!P0 BRA `(.L_x_2816) ;  /* 0xfffffffc00f08947 */ /* 0x004fea000383ffff */
.L_x_2815:
[----:B------:R-:W-:Y:S05]  /*bbe0*/  BSYNC B0 ;  /* 0x0000000000007941 */ /* 0x000fea0003800000 */
.L_x_2814:
[----:B------:R-:W-:Y:S05]  /*bbf0*/  BRA `(.L_x_2817) ;  /* 0x000000a000647947 */ /* 0x000fea0003800000 */
.L_x_2813:
[----:B------:R-:W2:Y:S01]  /*bc00*/  LDL R30, [R1+0x84] ;  /* 0x00008400011e7983 */ /* 0x000ea20000100800 */
[----:B-----5:R-:W-:Y:S01]  /*bc10*/  SHF.R.S32.HI R0, RZ, 0x1f, R135 ;  /* 0x0000001fff007819 */ /* 0x020fe20000011487 */
[----:B------:R-:W-:Y:S02]  /*bc20*/  ULDC.64 UR6, c[0x0][0x408] ;  /* 0x0001020000067ab9 */ /* 0x000fe40000000a00 */
[----:B------:R-:W-:Y:S01]  /*bc30*/  IMAD.WIDE.U32 R26, R135, UR6, RZ ;  /* 0x00000006871a7c25 */ /* 0x000fe2000f8e00ff */
[----:B--2---:R-:W-:-:S13]  /*bc40*/  R2UR UR4, R30 ;  /* 0x000000001e0472ca */ /* 0x004fda00000e0000 */
[----:B------:R-:W-:-:S03]  /*bc50*/  ULOP3.LUT UP0, URZ, UR4, 0x3ff, URZ, 0xc0, !UPT ;  /* 0x000003ff043f7892 */ /* 0x000fc6000f80c03f */
[----:B------:R-:W-:Y:S02]  /*bc60*/  ULDC.64 UR4, c[0x0][0x3f8] ;  /* 0x0000fe0000047ab9 */ /* 0x000fe40000000a00 */
[C---:B------:R-:W-:Y:S01]  /*bc70*/  IMAD R4, R0.reuse, UR4, RZ ;  /* 0x0000000400047c24 */ /* 0x040fe2000f8e02ff */
[----:B------:R-:W-:Y:S01]  /*bc80*/  PLOP3.LUT P0, PT, PT, PT, UP0, 0x80, 0x0 ;  /* 0x000000000000781c */ /* 0x000fe20003f0f008 */
[----:B------:R-:W-:Y:S02]  /*bc90*/  IMAD R0, R0, UR6, RZ ;  /* 0x0000000600007c24 */ /* 0x000fe4000f8e02ff */
[----:B------:R-:W-:-:S04]  /*bca0*/  IMAD.WIDE.U32 R24, R135, UR4, RZ ;  /* 0x0000000487187c25 */ /* 0x000fc8000f8e00ff */
[C---:B------:R-:W-:Y:S02]  /*bcb0*/  IMAD R29, R135.reuse, UR5, R4 ;  /* 0x00000005871d7c24 */ /* 0x040fe4000f8e0204 */
[----:B------:R-:W-:Y:S02]  /*bcc0*/  IMAD R31, R135, UR7, R0 ;  /* 0x00000007871f7c24 */ /* 0x000fe4000f8e0200 */
        /* <DEDUP_REMOVED lines=19> */
.L_x_2818:
[----:B------:R-:W2:Y:S01]  /*be00*/  LDL R20, [R1+0x58] ;  /* 0x0000580001147983 */ /* 0x000ea20000100800 */
[----:B------:R-:W-:-:S03]  /*be10*/  ULDC.U8 UR4, c[0x0][0x410] ;  /* 0x0001040000047ab9 */ /* 0x000fc60000000000 */
[----:B------:R-:W3:Y:S01]  /*be20*/  LDL R108, [R1+0x68] ;  /* 0x00006800016c7983 */ /* 0x000ee20000100800 */
[----:B------:R-:W-:Y:S01]  /*be30*/  R2UR UR5, R30 ;  /* 0x000000001e0572ca */ /* 0x000fe200000e0000 */
[----:B------:R-:W-:Y:S01]  /*be40*/  BSSY B0, `(.L_x_2819) ;  /* 0x00009ec000007945 */ /* 0x000fe20003800000 */
[----:B------:R-:W-:Y:S01]  /*be50*/  ISETP.NE.AND P0, PT, RZ, UR4, PT ;  /* 0x00000004ff007c0c */ /* 0x000fe2000bf05270 */
[C---:B------:R-:W-:Y:S01]  /*be60*/  VIADD R89, R220.reuse, 0x20 ;  /* 0x00000020dc597836 */ /* 0x040fe20000000000 */
[----:B------:R-:W-:Y:S01]  /*be70*/  LEA.HI R33, R33, R28, RZ, 0x3 ;  /* 0x0000001c21217211 */ /* 0x000fe200078f18ff */
[----:B------:R-:W-:Y:S01]  /*be80*/  VIADD R3, R220, 0x60 ;  /* 0x00000060dc037836 */ /* 0x000fe20000000000 */
[----:B------:R-:W-:Y:S02]  /*be90*/  SHF.R.U32.HI R21, RZ, 0x3, R229 ;  /* 0x00000003ff157819 */ /* 0x000fe400000116e5 */
[----:B------:R-:W-:Y:S02]  /*bea0*/  LOP3.LUT R0, R229, 0x38, R16, 0xf8, !PT ;  /* 0x00000038e5007812 */ /* 0x000fe400078ef810 */
[----:B------:R-:W-:-:S02]  /*beb0*/  LOP3.LUT R33, R33, 0xfffffff8, RZ, 0xc0, !PT ;  /* 0xfffffff821217812 */ /* 0x000fc400078ec0ff */
[----:B--2---:R-:W-:-:S03]  /*bec0*/  LOP3.LUT R87, R20, R0, R21, 0xf6, !PT ;  /* 0x0000000014577212 */ /* 0x004fc600078ef615 */
[----:B------:R-:W-:Y:S02]  /*bed0*/  IMAD.IADD R0, R28, 0x1, -R33 ;  /* 0x000000011c007824 */ /* 0x000fe400078e0a21 */
[----:B---3--:R-:W-:Y:S01]  /*bee0*/  IMAD.IADD R73, R220, 0x1, R108 ;  /* 0x00000001dc497824 */ /* 0x008fe200078e026c */
[----:B------:R-:W-:-:S03]  /*bef0*/  LEA R87, R87, UR5, 0x1 ;  /* 0x0000000557577c11 */ /* 0x000fc6000f8e08ff */
[----:B------:R-:W-:Y:S01]  /*bf00*/  IMAD R7, R0, 0x20, R73 ;  /* 0x0000002000077824 */ /* 0x000fe200078e0249 */
[----:B------:R-:W-:Y:S06]  /*bf10*/  @!P0 BRA `(.L_x_2820) ;  /* 0x0000004c00688947 */ /* 0x000fec0003800000 */
[----:B------:R-:W0:Y:S01]  /*bf20*/  LDC R86, c[0x0][0x448] ;  /* 0x00011200ff567b82 */ /* 0x000e220000000800 */
[----:B------:R-:W-:Y:S01]  /*bf30*/  ULDC.64 UR4, c[0x0][0x3f8] ;  /* 0x0000fe0000047ab9 */ /* 0x000fe20000000a00 */
[----:B------:R-:W-:Y:S01]  /*bf40*/  ULDC.64 UR6, c[0x0][0x408] ;  /* 0x0001020000067ab9 */ /* 0x000fe20000000a00 */
[----:B------:R-:W-:Y:S01]  /*bf50*/  IMAD.MOV.U32 R4, RZ, RZ, R24 ;  /* 0x000000ffff047224 */ /* 0x000fe200078e0018 */
[----:B------:R-:W-:Y:S01]  /*bf60*/  SHF.R.S32.HI R82, RZ, 0x1f, R221 ;  /* 0x0000001fff527819 */ /* 0x000fe200000114dd */
[----:B------:R-:W-:Y:S01]  /*bf70*/  IMAD.MOV.U32 R8, RZ, RZ, R26 ;  /* 0x000000ffff087224 */ /* 0x000fe200078e001a */
[----:B------:R-:W-:Y:S01]  /*bf80*/  SHF.R.S32.HI R83, RZ, 0x1f, R224 ;  /* 0x0000001fff537819 */ /* 0x000fe200000114e0 */
[----:B------:R-:W-:Y:S01]  /*bf90*/  IMAD.MOV.U32 R9, RZ, RZ, R31 ;  /* 0x000000ffff097224 */ /* 0x000fe200078e001f */
[----:B------:R-:W-:Y:S02]  /*bfa0*/  SHF.R.S32.HI R85, RZ, 0x1f, R222 ;  /* 0x0000001fff557819 */ /* 0x000fe400000114de */
[----:B------:R-:W-:-:S02]  /*bfb0*/  SHF.R.S32.HI R93, RZ, 0x1f, R214 ;  /* 0x0000001fff5d7819 */ /* 0x000fc400000114d6 */
        /* <DEDUP_REMOVED lines=27> */
.L_x_3130:
[----:B------:R-:W5:Y:S01]  /*c170*/  LDL R10, [R1+0x6c] ;  /* 0x00006c00010a7983 */ /* 0x000f620000100800 */
        /* <DEDUP_REMOVED lines=9> */
[----:B-----5:R-:W-:-:S05]  /*c210*/  IMAD R86, R10, R86, RZ ;  /* 0x000000560a567224 */ /* 0x020fca00078e02ff */
[----:B------:R-:W-:-:S13]  /*c220*/  ISETP.GE.AND P0, PT, R73, R86, PT ;  /* 0x000000564900720c */ /* 0x000fda0003f06270 */
[----:B------:R-:W-:Y:S05]  /*c230*/  @P0 BRA `(.L_x_2823) ;  /* 0x0000000000b80947 */ /* 0x000fea0003800000 */
[----:B------:R-:W-:Y:S01]  /*c240*/  ULDC UR4, c[0x0][0x3f4] ;  /* 0x0000fd0000047ab9 */ /* 0x000fe20000000800 */
[----:B------:R-:W-:Y:S02]  /*c250*/  CS2R R80, SRZ ;  /* 0x0000000000507805 */ /* 0x000fe4000001ff00 */
[----:B------:R-:W-:Y:S02]  /*c260*/  ISETP.GE.AND P3, PT, R214, UR4, PT ;  /* 0x00000004d6007c0c */ /* 0x000fe4000bf66270 */
[----:B------:R-:W-:Y:S02]  /*c270*/  CS2R R78, SRZ ;  /* 0x00000000004e7805 */ /* 0x000fe4000001ff00 */
[----:B------:R-:W-:Y:S01]  /*c280*/  ISETP.GE.AND P2, PT, R222, UR4, PT ;  /* 0x00000004de007c0c */ /* 0x000fe2000bf46270 */
[----:B------:R-:W-:Y:S01]  /*c290*/  ULDC.64 UR6, c[0x0][0x208] ;  /* 0x0000820000067ab9 */ /* 0x000fe20000000a00 */
[----:B------:R-:W-:Y:S02]  /*c2a0*/  ISETP.GE.AND P1, PT, R221, UR4, PT ;  /* 0x00000004dd007c0c */ /* 0x000fe4000bf26270 */
[----:B------:R-:W-:-:S05]  /*c2b0*/  ISETP.GE.AND P0, PT, R224, UR4, PT ;  /* 0x00000004e0007c0c */ /* 0x000fca000bf06270 */
[C---:B------:R-:W-:Y:S01]  /*c2c0*/  @!P3 IMAD.SHL.U32 R12, R214.reuse, 0x2, RZ ;  /* 0x00000002d60cb824 */ /* 0x040fe200078e00ff */
[----:B------:R-:W-:-:S03]  /*c2d0*/  @!P3 SHF.L.U64.HI R13, R214, 0x1, R93 ;  /* 0x00000001d60db819 */ /* 0x000fc6000001025d */
[C---:B------:R-:W-:Y:S01]  /*c2e0*/  @!P2 IMAD.SHL.U32 R24, R222.reuse, 0x2, RZ ;  /* 0x00000002de18a824 */ /* 0x040fe200078e00ff */
[----:B------:R-:W-:Y:S01]  /*c2f0*/  @!P2 SHF.L.U64.HI R25, R222, 0x1, R85 ;  /* 0x00000001de19a819 */ /* 0x000fe20000010255 */
[----:B------:R-:W-:Y:S01]  /*c300*/  @!P1 IMAD.SHL.U32 R28, R221, 0x2, RZ ;  /* 0x00000002dd1c9824 */ /* 0x000fe200078e00ff */
[CC--:B--2---:R-:W-:Y:S01]  /*c310*/  @!P3 IADD3 R10, P5, R5.reuse, R12.reuse, RZ ;  /* 0x0000000c050ab210 */ /* 0x0c4fe20007fbe0ff */
[----:B------:R-:W-:Y:S01]  /*c320*/  @!P0 IMAD.SHL.U32 R15, R224, 0x2, RZ ;  /* 0x00000002e00f8824 */ /* 0x000fe200078e00ff */
[----:B----4-:R-:W-:Y:S02]  /*c330*/  @!P3 IADD3 R12, P4, R14, R12, RZ ;  /* 0x0000000c0e0cb210 */ /* 0x010fe40007f9e0ff */
[-C--:B------:R-:W-:Y:S01]  /*c340*/  @!P2 IADD3 R20, P6, R5, R24.reuse, RZ ;  /* 0x000000180514a210 */ /* 0x080fe20007fde0ff */
[--C-:B-1----:R-:W-:Y:S01]  /*c350*/  @!P3 IMAD.X R11, R4, 0x1, R13.reuse, P5 ;  /* 0x00000001040bb824 */ /* 0x102fe200028e060d */
[----:B------:R-:W-:Y:S01]  /*c360*/  @!P1 SHF.L.U64.HI R29, R221, 0x1, R82 ;  /* 0x00000001dd1d9819 */ /* 0x000fe20000010252 */
[----:B---3--:R-:W-:Y:S01]  /*c370*/  @!P3 IMAD.X R13, R9, 0x1, R13, P4 ;  /* 0x00000001090db824 */ /* 0x008fe200020e060d */
[----:B------:R-:W-:Y:S01]  /*c380*/  @!P2 IADD3 R24, P5, R14, R24, RZ ;  /* 0x000000180e18a210 */ /* 0x000fe20007fbe0ff */
[----:B------:R-:W-:Y:S01]  /*c390*/  @!P2 IMAD.X R21, R4, 0x1, R25, P6 ;  /* 0x000000010415a824 */ /* 0x000fe200030e0619 */
[----:B------:R-:W-:-:S02]  /*c3a0*/  @!P1 IADD3 R26, P4, R5, R28, RZ ;  /* 0x0000001c051a9210 */ /* 0x000fc40007f9e0ff */
[----:B------:R-:W-:Y:S02]  /*c3b0*/  CS2R R76, SRZ ;  /* 0x00000000004c7805 */ /* 0x000fe4000001ff00 */
[----:B------:R-:W-:Y:S01]  /*c3c0*/  @!P1 IADD3 R28, P6, R14, R28, RZ ;  /* 0x0000001c0e1c9210 */ /* 0x000fe20007fde0ff */
[----:B------:R-:W-:Y:S01]  /*c3d0*/  @!P2 IMAD.X R25, R9, 0x1, R25, P5 ;  /* 0x000000010919a824 */ /* 0x000fe200028e0619 */
[----:B------:R-:W-:Y:S01]  /*c3e0*/  @!P0 SHF.L.U64.HI R32, R224, 0x1, R83 ;  /* 0x00000001e0208819 */ /* 0x000fe20000010253 */
[----:B------:R-:W-:Y:S01]  /*c3f0*/  @!P1 IMAD.X R27, R4, 0x1, R29, P4 ;  /* 0x00000001041b9824 */ /* 0x000fe200020e061d */
[-C--:B------:R-:W-:Y:S02]  /*c400*/  @!P0 IADD3 R30, P5, R5, R15.reuse, RZ ;  /* 0x0000000f051e8210 */ /* 0x080fe40007fbe0ff */
[----:B------:R-:W-:Y:S02]  /*c410*/  CS2R R74, SRZ ;  /* 0x00000000004a7805 */ /* 0x000fe4000001ff00 */
[----:B------:R-:W-:-:S02]  /*c420*/  @!P0 IADD3 R14, P4, R14, R15, RZ ;  /* 0x0000000f0e0e8210 */ /* 0x000fc40007f9e0ff */
[----:B------:R-:W-:Y:S02]  /*c430*/  CS2R R70, SRZ ;  /* 0x0000000000467805 */ /* 0x000fe4000001ff00 */
[----:B------:R-:W-:Y:S02]  /*c440*/  CS2R R68, SRZ ;  /* 0x0000000000447805 */ /* 0x000fe4000001ff00 */
[----:B------:R-:W-:Y:S02]  /*c450*/  CS2R R64, SRZ ;  /* 0x0000000000407805 */ /* 0x000fe4000001ff00 */
[----:B------:R-:W-:Y:S01]  /*c460*/  CS2R R62, SRZ ;  /* 0x00000000003e7805 */ /* 0x000fe2000001ff00 */
[C---:B------:R-:W-:Y:S01]  /*c470*/  @!P1 IMAD.X R29, R9.reuse, 0x1, R29, P6 ;  /* 0x00000001091d9824 */ /* 0x040fe200030e061d */
        /* <DEDUP_REMOVED lines=10> */
.L_x_2823:
[----:B------:R-:W-:Y:S05]  /*c520*/  BSYNC B1 ;  /* 0x0000000000017941 */ /* 0x000fea0003800000 */
.L_x_2822:
        /* <DEDUP_REMOVED lines=39> */
.L_x_3136:
        /* <DEDUP_REMOVED lines=24> */
[CC--:B---3--:R-:W-:Y:S01]  /*c920*/  @!P3 IADD3 R10, P5, R5.reuse, R12.reuse, RZ ;  /* 0x0000000c050ab210 */ /* 0x0c8fe20007fbe0ff */
[----:B------:R-:W-:Y:S01]  /*c930*/  @!P0 IMAD.SHL.U32 R31, R224, 0x2, RZ ;  /* 0x00000002e01f8824 */ /* 0x000fe200078e00ff */
[----:B----4-:R-:W-:Y:S02]  /*c940*/  @!P3 IADD3 R12, P4, R14, R12, RZ ;  /* 0x0000000c0e0cb210 */ /* 0x010fe40007f9e0ff */
[-C--:B------:R-:W-:Y:S01]  /*c950*/  @!P2 IADD3 R20, P6, R5, R24.reuse, RZ ;  /* 0x000000180514a210 */ /* 0x080fe20007fde0ff */
[--C-:B--2---:R-:W-:Y:S01]  /*c960*/  @!P3 IMAD.X R11, R4, 0x1, R13.reuse, P5 ;  /* 0x00000001040bb824 */ /* 0x104fe200028e060d */
[----:B------:R-:W-:Y:S01]  /*c970*/  @!P1 SHF.L.U64.HI R29, R221, 0x1, R82 ;  /* 0x00000001dd1d9819 */ /* 0x000fe20000010252 */
[----:B0-----:R-:W-:Y:S01]  /*c980*/  @!P3 IMAD.X R13, R9, 0x1, R13, P4 ;  /* 0x00000001090db824 */ /* 0x001fe200020e060d */
        /* <DEDUP_REMOVED lines=26> */
.L_x_2826:
[----:B------:R-:W-:Y:S05]  /*cb30*/  BSYNC B1 ;  /* 0x0000000000017941 */ /* 0x000fea0003800000 */
.L_x_2825:
        /* <DEDUP_REMOVED lines=38> */
.L_x_3142:
        /* <DEDUP_REMOVED lines=27> */
[----:B0-----:R-:W-:Y:S02]  /*cf50*/  @!P3 IADD3 R32, P4, R14, R32, RZ ;  /* 0x000000200e20b210 */ /* 0x001fe40007f9e0ff */
[-C--:B------:R-:W-:Y:S01]  /*cf60*/  @!P2 IADD3 R30, P6, R5, R24.reuse, RZ ;  /* 0x00000018051ea210 */ /* 0x080fe20007fde0ff */
[--C-:B--2---:R-:W-:Y:S01]  /*cf70*/  @!P3 IMAD.X R67, R4, 0x1, R10.reuse, P5 ;  /* 0x000000010443b824 */ /* 0x104fe200028e060a */
[----:B------:R-:W-:Y:S01]  /*cf80*/  @!P2 IADD3 R24, P5, R14, R24, RZ ;  /* 0x000000180e18a210 */ /* 0x000fe20007fbe0ff */
[----:B------:R-:W-:Y:S01]  /*cf90*/  @!P3 IMAD.X R33, R9, 0x1, R10, P4 ;  /* 0x000000010921b824 */ /* 0x000fe200020e060a */
[----:B------:R-:W-:Y:S01]  /*cfa0*/  @!P1 SHF.L.U64.HI R13, R221, 0x1, R82 ;  /* 0x00000001dd0d9819 */ /* 0x000fe20000010252 */
[--C-:B------:R-:W-:Y:S01]  /*cfb0*/  @!P2 IMAD.X R31, R4, 0x1, R11.reuse, P6 ;  /* 0x00000001041fa824 */ /* 0x100fe200030e060b */
[-C--:B------:R-:W-:Y:S01]  /*cfc0*/  @!P1 IADD3 R20, P4, R5, R12.reuse, RZ ;  /* 0x0000000c05149210 */ /* 0x080fe20007f9e0ff */
[----:B------:R-:W-:Y:S01]  /*cfd0*/  @!P2 IMAD.X R25, R9, 0x1, R11, P5 ;  /* 0x000000010919a824 */ /* 0x000fe200028e060b */
[----:B------:R-:W-:-:S02]  /*cfe0*/  @!P1 IADD3 R10, P6, R14, R12, RZ ;  /* 0x0000000c0e0a9210 */ /* 0x000fc40007fde0ff */
[----:B------:R-:W-:Y:S02]  /*cff0*/  CS2R R38, SRZ ;  /* 0x0000000000267805 */ /* 0x000fe4000001ff00 */
[----:B------:R-:W-:Y:S01]  /*d000*/  @!P0 SHF.L.U64.HI R15, R224, 0x1, R83 ;  /* 0x00000001e00f8819 */ /* 0x000fe20000010253 */
[--C-:B------:R-:W-:Y:S01]  /*d010*/  @!P1 IMAD.X R21, R4, 0x1, R13.reuse, P4 ;  /* 0x0000000104159824 */ /* 0x100fe200020e060d */
[-C--:B------:R-:W-:Y:S01]  /*d020*/  @!P0 IADD3 R12, P5, R5, R26.reuse, RZ ;  /* 0x0000001a050c8210 */ /* 0x080fe20007fbe0ff */
[----:B------:R-:W-:Y:S01]  /*d030*/  @!P1 IMAD.X R11, R9, 0x1, R13, P6 ;  /* 0x00000001090b9824 */ /* 0x000fe200030e060d */
[----:B------:R-:W-:Y:S02]  /*d040*/  @!P0 IADD3 R14, P4, R14, R26, RZ ;  /* 0x0000001a0e0e8210 */ /* 0x000fe40007f9e0ff */
[----:B------:R-:W-:Y:S02]  /*d050*/  CS2R R40, SRZ ;  /* 0x0000000000287805 */ /* 0x000fe4000001ff00 */
[----:B------:R-:W-:Y:S01]  /*d060*/  CS2R R34, SRZ ;  /* 0x0000000000227805 */ /* 0x000fe2000001ff00 */
[----:B------:R-:W-:Y:S01]  /*d070*/  @!P0 IMAD.X R13, R4, 0x1, R15, P5 ;  /* 0x00000001040d8824 */ /* 0x000fe200028e060f */
[----:B------:R-:W-:-:S02]  /*d080*/  CS2R R36, SRZ ;  /* 0x0000000000247805 */ /* 0x000fc4000001ff00 */
[----:B------:R-:W-:Y:S02]  /*d090*/  CS2R R28, SRZ ;  /* 0x00000000001c7805 */ /* 0x000fe4000001ff00 */
[----:B------:R-:W-:Y:S01]  /*d0a0*/  CS2R R26, SRZ ;  /* 0x00000000001a7805 */ /* 0x000fe2000001ff00 */
[----:B------:R-:W-:Y:S01]  /*d0b0*/  @!P0 IMAD.X R15, R9, 0x1, R15, P4 ;  /* 0x00000001090f8824 */ /* 0x000fe200020e060f */
[----:B------:R0:W5:Y:S04]  /*d0c0*/  @!P3 LD.E.64 R42, desc[UR6][R66.64] ;  /* 0x00000006422ab980 */ /* 0x000168000c101b00 */
[----:B------:R0:W5:Y:S04]  /*d0d0*/  @!P3 LD.E.64 R44, desc[UR6][R32.64] ;  /* 0x00000006202cb980 */ /* 0x000168000c101b00 */
[----:B------:R0:W5:Y:S04]  /*d0e0*/  @!P2 LD.E.64 R38, desc[UR6][R30.64] ;  /* 0x000000061e26a980 */ /* 0x000168000c101b00 */
[----:B------:R0:W5:Y:S04]  /*d0f0*/  @!P2 LD.E.64 R40, desc[UR6][R24.64] ;  /* 0x000000061828a980 */ /* 0x000168000c101b00 */
[----:B------:R0:W5:Y:S04]  /*d100*/  @!P1 LD.E.64 R34, desc[UR6][R20.64] ;  /* 0x0000000614229980 */ /* 0x000168000c101b00 */
[----:B------:R0:W5:Y:S04]  /*d110*/  @!P1 LD.E.64 R36, desc[UR6][R10.64] ;  /* 0x000000060a249980 */ /* 0x000168000c101b00 */
[----:B------:R0:W5:Y:S04]  /*d120*/  @!P0 LD.E.64 R28, desc[UR6][R12.64] ;  /* 0x000000060c1c8980 */ /* 0x000168000c101b00 */
[----:B------:R0:W5:Y:S02]  /*d130*/  @!P0 LD.E.64 R26, desc[UR6][R14.64] ;  /* 0x000000060e1a8980 */ /* 0x000164000c101b00 */
.L_x_2829:
[----:B------:R-:W-:Y:S05]  /*d140*/  BSYNC B1 ;  /* 0x0000000000017941 */ /* 0x000fea0003800000 */
.L_x_2828:
        /* <DEDUP_REMOVED lines=39> */
.L_x_3148:
        /* <DEDUP_REMOVED lines=31> */
[----:B------:R-:W-:Y:S02]  /*d5b0*/  @!P3 IADD3 R116, P4, R14, R116, RZ ;  /* 0x000000740e74b210 */ /* 0x000fe40007f9e0ff */
[-C--:B------:R-:W-:Y:S01]  /*d5c0*/  @!P2 IADD3 R114, P6, R67, R106.reuse, RZ ;  /* 0x0000006a4372a210 */ /* 0x080fe20007fde0ff */
[--C-:B--2---:R-:W-:Y:S01]  /*d5d0*/  @!P3 IMAD.X R119, R66, 0x1, R93.reuse, P5 ;  /* 0x000000014277b824 */ /* 0x104fe200028e065d */
[----:B------:R-:W-:Y:S01]  /*d5e0*/  @!P1 SHF.L.U64.HI R5, R221, 0x1, R82 ;  /* 0x00000001dd059819 */ /* 0x000fe20000010252 */
[----:B------:R-:W-:Y:S01]  /*d5f0*/  @!P3 IMAD.X R117, R72, 0x1, R93, P4 ;  /* 0x000000014875b824 */ /* 0x000fe200020e065d */
[----:B------:R-:W-:Y:S01]  /*d600*/  @!P2 IADD3 R106, P5, R14, R106, RZ ;  /* 0x0000006a0e6aa210 */ /* 0x000fe20007fbe0ff */
[----:B------:R-:W-:Y:S01]  /*d610*/  @!P2 IMAD.X R115, R66, 0x1, R85, P6 ;  /* 0x000000014273a824 */ /* 0x000fe200030e0655 */
[----:B------:R-:W-:-:S02]  /*d620*/  @!P1 IADD3 R94, P4, R67, R12, RZ ;  /* 0x0000000c435e9210 */ /* 0x000fc40007f9e0ff */
[----:B------:R-:W-:Y:S02]  /*d630*/  CS2R R20, SRZ ;  /* 0x0000000000147805 */ /* 0x000fe4000001ff00 */
[----:B------:R-:W-:Y:S01]  /*d640*/  @!P1 IADD3 R12, P6, R14, R12, RZ ;  /* 0x0000000c0e0c9210 */ /* 0x000fe20007fde0ff */
[----:B------:R-:W-:Y:S01]  /*d650*/  @!P2 IMAD.X R107, R72, 0x1, R85, P5 ;  /* 0x00000001486ba824 */ /* 0x000fe200028e0655 */
[----:B------:R-:W-:Y:S01]  /*d660*/  @!P0 SHF.L.U64.HI R7, R224, 0x1, R83 ;  /* 0x00000001e0078819 */ /* 0x000fe20000010253 */
[--C-:B------:R-:W-:Y:S01]  /*d670*/  @!P1 IMAD.X R95, R66, 0x1, R5.reuse, P4 ;  /* 0x00000001425f9824 */ /* 0x100fe200020e0605 */
[-C--:B------:R-:W-:Y:S01]  /*d680*/  @!P0 IADD3 R82, P5, R67, R15.reuse, RZ ;  /* 0x0000000f43528210 */ /* 0x080fe20007fbe0ff */
[----:B------:R-:W-:Y:S01]  /*d690*/  @!P1 IMAD.X R13, R72, 0x1, R5, P6 ;  /* 0x00000001480d9824 */ /* 0x000fe200030e0605 */
[----:B------:R-:W-:Y:S02]  /*d6a0*/  @!P0 IADD3 R14, P4, R14, R15, RZ ;  /* 0x0000000f0e0e8210 */ /* 0x000fe40007f9e0ff */
[----:B------:R-:W-:-:S02]  /*d6b0*/  CS2R R24, SRZ ;  /* 0x0000000000187805 */ /* 0x000fc4000001ff00 */
[----:B------:R-:W-:Y:S01]  /*d6c0*/  CS2R R10, SRZ ;  /* 0x00000000000a7805 */ /* 0x000fe2000001ff00 */
[--C-:B------:R-:W-:Y:S01]  /*d6d0*/  @!P0 IMAD.X R83, R66, 0x1, R7.reuse, P5 ;  /* 0x0000000142538824 */ /* 0x100fe200028e0607 */
[----:B------:R-:W-:Y:S01]  /*d6e0*/  CS2R R4, SRZ ;  /* 0x0000000000047805 */ /* 0x000fe2000001ff00 */
[----:B------:R-:W-:Y:S01]  /*d6f0*/  @!P0 IMAD.X R15, R72, 0x1, R7, P4 ;  /* 0x00000001480f8824 */ /* 0x000fe200020e0607 */
[----:B------:R-:W-:Y:S02]  /*d700*/  CS2R R6, SRZ ;  /* 0x0000000000067805 */ /* 0x000fe4000001ff00 */
[----:B------:R-:W-:Y:S01]  /*d710*/  CS2R R8, SRZ ;  /* 0x0000000000087805 */ /* 0x000fe2000001ff00 */
        /* <DEDUP_REMOVED lines=8> */
.L_x_2832:
[----:B------:R-:W-:Y:S05]  /*d7a0*/  BSYNC B1 ;  /* 0x0000000000017941 */ /* 0x000fea0003800000 */
.L_x_2831:
[----:B------:R-:W1:Y:S01]  /*d7b0*/  SYNCS.PHASECHK.TRANS64.TRYWAIT P0, [R22+URZ+0x38800], R151 ;  /* 0x03880097160075a7 */ /* 0x000e62000800017f */
[----:B0----5:R-:W-:Y:S01]  /*d7c0*/  IMAD.MOV.U32 R12, RZ, RZ, R5 ;  /* 0x000000ffff0c7224 */ /* 0x021fe200078e0005 */
[----:B------:R-:W-:Y:S01]  /*d7d0*/  BSSY B1, `(.L_x_2833) ;  /* 0x0000021000017945 */ /* 0x000fe20003800000 */
[----:B------:R-:W-:Y:S02]  /*d7e0*/  IMAD.MOV.U32 R13, RZ, RZ, R6 ;  /* 0x000000ffff0d7224 */ /* 0x000fe400078e0006 */
[----:B------:R-:W-:Y:S01]  /*d7f0*/  IMAD.MOV.U32 R14, RZ, RZ, R30 ;  /* 0x000000ffff0e7224 */ /* 0x000fe200078e001e */
[----:B---3--:R-:W-:Y:S01]  /*d800*/  PRMT R67, R12, 0x7610, R67 ;  /* 0x000076100c437816 */ /* 0x008fe20000000043 */
        /* <DEDUP_REMOVED lines=9> */
[----:B--2---:R-:W-:Y:S01]  /*d8a0*/  PRMT R66, R0, 0x7610, R66 ;  /* 0x0000761000427816 */ /* 0x004fe20000000042 */
        /* <DEDUP_REMOVED lines=19> */
.L_x_3149:
[----:B------:R-:W-:Y:S05]  /*d9e0*/  BSYNC B1 ;  /* 0x0000000000017941 */ /* 0x000fea0003800000 */
.L_x_2833:
[----:B------:R-:W-:Y:S01]  /*d9f0*/  BSSY B1, `(.L_x_2835) ;  /* 0x00000cb000017945 */ /* 0x000fe20003800000 */
[----:B------:R-:W-:Y:S02]  /*da00*/  PRMT R107, R12, 0x7610, R107 ;  /* 0x000076100c6b7816 */ /* 0x000fe4000000006b */
[----:B------:R-:W-:Y:S01]  /*da10*/  PRMT R108, R13, 0x7610, R108 ;  /* 0x000076100d6c7816 */ /* 0x000fe2000000006c */
[----:B------:R-:W-:Y:S06]  /*da20*/  @P1 BRA `(.L_x_2836) ;  /* 0x0000000c001c1947 */ /* 0x000fec0003800000 */
[----:B------:R-:W1:Y:S01]  /*da30*/  LDC R13, c[0x0][0x3f4] ;  /* 0x0000fd00ff0d7b82 */ /* 0x000e620000000800 */
[----:B------:R-:W-:Y:S01]  /*da40*/  BSSY B2, `(.L_x_2837) ;  /* 0x0000034000027945 */ /* 0x000fe20003800000 */
[-C--:B-1----:R-:W-:Y:S02]  /*da50*/  ISETP.GE.AND P0, PT, R214, R13.reuse, PT ;  /* 0x0000000dd600720c */ /* 0x082fe40003f06270 */
[-C--:B------:R-:W-:Y:S02]  /*da60*/  ISETP.GE.AND P1, PT, R222, R13.reuse, PT ;  /* 0x0000000dde00720c */ /* 0x080fe40003f26270 */
[-C--:B------:R-:W-:Y:S02]  /*da70*/  ISETP.GE.AND P2, PT, R221, R13.reuse, PT ;  /* 0x0000000ddd00720c */ /* 0x080fe40003f46270 */
[----:B------:R-:W-:-:S07]  /*da80*/  ISETP.GE.AND P3, PT, R224, R13, PT ;  /* 0x0000000de000720c */ /* 0x000fce0003f66270 */
[----:B------:R-:W-:Y:S06]  /*da90*/  @P0 BRA `(.L_x_2838) ;  /* 0x0000000000b80947 */ /* 0x000fec0003800000 */
[----:B------:R-:W1:Y:S01]  /*daa0*/  LDS.128 R12, [R87] ;  /* 0x00000000570c7984 */ /* 0x000e620000000c00 */
        /* <DEDUP_REMOVED lines=11> */
[----:B------:R-:W-:Y:S02]  /*db60*/  PRMT R147, R147, 0x5410, R80 ;  /* 0x0000541093937816 */ /* 0x000fe40000000050 */
[C---:B-1----:R-:W-:Y:S01]  /*db70*/  LOP3.LUT R79, R14.reuse, 0xffff0000, RZ, 0xc0, !PT ;  /* 0xffff00000e4f7812 */ /* 0x042fe200078ec0ff */
[----:B------:R-:W-:Y:S01]  /*db80*/  IMAD.U32 R78, R14, 0x10000, RZ ;  /* 0x000100000e4e7824 */ /* 0x000fe200078e00ff */
[C---:B------:R-:W-:Y:S01]  /*db90*/  LOP3.LUT R81, R15.reuse, 0xffff0000, RZ, 0xc0, !PT ;  /* 0xffff00000f517812 */ /* 0x040fe200078ec0ff */
[----:B------:R-:W-:-:S02]  /*dba0*/  IMAD.U32 R80, R15, 0x10000, RZ ;  /* 0x000100000f507824 */ /* 0x000fc400078e00ff */
[C---:B------:R-:W-:Y:S01]  /*dbb0*/  FMUL.FTZ R116, R79.reuse, R114 ;  /* 0x000000724f747220 */ /* 0x040fe20000410000 */
[-C--:B------:R-:W-:Y:S01]  /*dbc0*/  FMUL.FTZ R117, R79, R115.reuse ;  /* 0x000000734f757220 */ /* 0x080fe20000410000 */
[----:B------:R-:W-:Y:S01]  /*dbd0*/  FMUL.FTZ R79, R81, R150 ;  /* 0x00000096514f7220 */ /* 0x000fe20000410000 */
[----:B------:R-:W-:Y:S02]  /*dbe0*/  IMAD.U32 R14, R12, 0x10000, RZ ;  /* 0x000100000c0e7824 */ /* 0x000fe400078e00ff */
[C---:B------:R-:W-:Y:S01]  /*dbf0*/  FFMA.FTZ R119, R78.reuse, R115, R116 ;  /* 0x000000734e777223 */ /* 0x040fe20000010074 */
[----:B------:R-:W-:Y:S02]  /*dc00*/  IMAD.U32 R15, R13, 0x10000, RZ ;  /* 0x000100000d0f7824 */ /* 0x000fe400078e00ff */
[----:B------:R-:W-:Y:S01]  /*dc10*/  FFMA.FTZ R118, R78, R114, -R117 ;  /* 0x000000724e767223 */ /* 0x000fe20000010875 */
[-C--:B------:R-:W-:Y:S01]  /*dc20*/  FMUL.FTZ R115, R81, R148.reuse ;  /* 0x0000009451737220 */ /* 0x080fe20000410000 */
[----:B------:R-:W-:Y:S01]  /*dc30*/  LOP3.LUT R12, R12, 0xffff0000, RZ, 0xc0, !PT ;  /* 0xffff00000c0c7812 */ /* 0x000fe200078ec0ff */
[C---:B------:R-:W-:Y:S01]  /*dc40*/  FFMA.FTZ R148, R80.reuse, R148, -R79 ;  /* 0x0000009450947223 */ /* 0x040fe2000001084f */
[----:B------:R-:W-:Y:S01]  /*dc50*/  LOP3.LUT R13, R13, 0xffff0000, RZ, 0xc0, !PT ;  /* 0xffff00000d0d7812 */ /* 0x000fe200078ec0ff */
[C---:B------:R-:W-:Y:S01]  /*dc60*/  IMAD.U32 R81, R149.reuse, 0x10000, RZ ;  /* 0x0001000095517824 */ /* 0x040fe200078e00ff */
[----:B------:R-:W-:Y:S01]  /*dc70*/  LOP3.LUT R114, R149, 0xffff0000, RZ, 0xc0, !PT ;  /* 0xffff000095727812 */ /* 0x000fe200078ec0ff */
[C---:B------:R-:W-:Y:S01]  /*dc80*/  IMAD.U32 R79, R147.reuse, 0x10000, RZ ;  /* 0x00010000934f7824 */ /* 0x040fe200078e00ff */
        /* <DEDUP_REMOVED lines=15> */
.L_x_2838:
[----:B------:R-:W-:Y:S05]  /*dd80*/  BSYNC B2 ;  /* 0x0000000000027941 */ /* 0x000fea0003800000 */
.L_x_2837:
[----:B------:R-:W-:Y:S04]  /*dd90*/  BSSY B2, `(.L_x_2839) ;  /* 0x0000030000027945 */ /* 0x000fe80003800000 */
[----:B------:R-:W-:Y:S05]  /*dda0*/  @P1 BRA `(.L_x_2840) ;  /* 0x0000000000b81947 */ /* 0x000fea0003800000 */
[----:B-1----:R-:W1:Y:S01]  /*ddb0*/  LDS.128 R12, [R87+0x4000] ;  /* 0x00400000570c7984 */ /* 0x002e620000000c00 */
        /* <DEDUP_REMOVED lines=12> */
[C---:B-1----:R-:W-:Y:S01]  /*de80*/  LOP3.LUT R75, R14.reuse, 0xffff0000, RZ, 0xc0, !PT ;  /* 0xffff00000e4b7812 */ /* 0x042fe200078ec0ff */
        /* <DEDUP_REMOVED lines=32> */
.L_x_2840:
[----:B------:R-:W-:Y:S05]  /*e090*/  BSYNC B2 ;  /* 0x0000000000027941 */ /* 0x000fea0003800000 */
.L_x_2839:
[----:B------:R-:W-:Y:S04]  /*e0a0*/  BSSY B2, `(.L_x_2841) ;  /* 0x0000030000027945 */ /* 0x000fe80003800000 */
[----:B------:R-:W-:Y:S05]  /*e0b0*/  @P2 BRA `(.L_x_2842) ;  /* 0x0000000000b82947 */ /* 0x000fea0003800000 */
[----:B-12---:R-:W1:Y:S01]  /*e0c0*/  LDS.128 R12, [R87+0x8000] ;  /* 0x00800000570c7984 */ /* 0x006e620000000c00 */
        /* <DEDUP_REMOVED lines=16> */
[C---:B------:R-:W-:Y:S01]  /*e1d0*/  FMUL.FTZ R78, R69.reuse, R74 ;  /* 0x0000004a454e7220 */ /* 0x040fe20000410000 */
[-C--:B------:R-:W-:Y:S01]  /*e1e0*/  FMUL.FTZ R77, R69, R75.reuse ;  /* 0x0000004b454d7220 */ /* 0x080fe20000410000 */
[C---:B------:R-:W-:Y:S01]  /*e1f0*/  FMUL.FTZ R69, R71.reuse, R142 ;  /* 0x0000008e47457220 */ /* 0x040fe20000410000 */
[----:B------:R-:W-:Y:S02]  /*e200*/  IMAD.U32 R14, R12, 0x10000, RZ ;  /* 0x000100000c0e7824 */ /* 0x000fe400078e00ff */
[----:B------:R-:W-:Y:S01]  /*e210*/  FFMA.FTZ R79, R68, R75, R78 ;  /* 0x0000004b444f7223 */ /* 0x000fe2000001004e */
[-C--:B------:R-:W-:Y:S01]  /*e220*/  FMUL.FTZ R75, R71, R139.reuse ;  /* 0x0000008b474b7220 */ /* 0x080fe20000410000 */
[----:B------:R-:W-:Y:S01]  /*e230*/  FFMA.FTZ R139, R70, R139, -R69 ;  /* 0x0000008b468b7223 */ /* 0x000fe20000010845 */
[----:B------:R-:W-:Y:S02]  /*e240*/  IMAD.U32 R15, R13, 0x10000, RZ ;  /* 0x000100000d0f7824 */ /* 0x000fe400078e00ff */
        /* <DEDUP_REMOVED lines=8> */
[----:B------:R-:W-:Y:S01]  /*e2d0*/  LOP3.LUT R140, R140, 0xffff0000, RZ, 0xc0, !PT ;  /* 0xffff00008c8c7812 */ /* 0x000fe200078ec0ff */
[----:B------:R-:W-:-:S02]  /*e2e0*/  FMUL.FTZ R70, R12, R69 ;  /* 0x000000450c467220 */ /* 0x000fc40000410000 */
[C---:B------:R-:W-:Y:S01]  /*e2f0*/  FMUL.FTZ R74, R13.reuse, R68 ;  /* 0x000000440d4a7220 */ /* 0x040fe20000410000 */
[C---:B------:R-:W-:Y:S01]  /*e300*/  FFMA.FTZ R12, R14.reuse, R69, -R75 ;  /* 0x000000450e0c7223 */ /* 0x040fe2000001084b */
[-C--:B------:R-:W-:Y:S01]  /*e310*/  FMUL.FTZ R77, R13, R140.reuse ;  /* 0x0000008c0d4d7220 */ /* 0x080fe20000410000 */
[----:B------:R-:W-:Y:S01]  /*e320*/  FFMA.FTZ R71, R14, R71, R70 ;  /* 0x000000470e477223 */ /* 0x000fe20000010046 */
[----:B------:R-:W-:Y:S01]  /*e330*/  FFMA.FTZ R13, R15, R140, -R74 ;  /* 0x0000008c0f0d7223 */ /* 0x000fe2000001084a */
[----:B------:R-:W-:Y:S01]  /*e340*/  F2FP.BF16.F32.PACK_AB R14, R79, R76 ;  /* 0x0000004c4f0e723e */ /* 0x000fe200000010ff */
[----:B------:R-:W-:Y:S01]  /*e350*/  FFMA.FTZ R68, R15, R68, R77 ;  /* 0x000000440f447223 */ /* 0x000fe2000001004d */
[----:B------:R-:W-:Y:S02]  /*e360*/  F2FP.BF16.F32.PACK_AB R15, R142, R139 ;  /* 0x0000008b8e0f723e */ /* 0x000fe400000010ff */
[----:B------:R-:W-:Y:S02]  /*e370*/  F2FP.BF16.F32.PACK_AB R12, R71, R12 ;  /* 0x0000000c470c723e */ /* 0x000fe400000010ff */
[----:B------:R-:W-:-:S05]  /*e380*/  F2FP.BF16.F32.PACK_AB R13, R68, R13 ;  /* 0x0000000d440d723e */ /* 0x000fca00000010ff */
[----:B------:R3:W-:Y:S02]  /*e390*/  STS.128 [R87+0x8000], R12 ;  /* 0x0080000c57007388 */ /* 0x0007e40000000c00 */
.L_x_2842:
[----:B------:R-:W-:Y:S05]  /*e3a0*/  BSYNC B2 ;  /* 0x0000000000027941 */ /* 0x000fea0003800000 */
.L_x_2841:
[----:B------:R-:W-:Y:S05]  /*e3b0*/  @P3 BRA `(.L_x_2836) ;  /* 0x0000000000b83947 */ /* 0x000fea0003800000 */
[----:B-123--:R-:W1:Y:S01]  /*e3c0*/  LDS.128 R12, [R87+0xc000] ;  /* 0x00c00000570c7984 */ /* 0x00ee620000000c00 */
        /* <DEDUP_REMOVED lines=45> */
.L_x_2836:
[----:B------:R-:W-:Y:S05]  /*e6a0*/  BSYNC B1 ;  /* 0x0000000000017941 */ /* 0x000fea0003800000 */
.L_x_2835:
[----:B------:R-:W-:Y:S01]  /*e6b0*/  ISETP.GE.AND P0, PT, R89, R0, PT ;  /* 0x000000005900720c */ /* 0x000fe20003f06270 */
[----:B------:R-:W-:-:S12]  /*e6c0*/  BSSY B1, `(.L_x_2843) ;  /* 0x00000c9000017945 */ /* 0x000fd80003800000 */
[----:B------:R-:W-:Y:S05]  /*e6d0*/  @P0 BRA `(.L_x_2844) ;  /* 0x0000000c001c0947 */ /* 0x000fea0003800000 */
[----:B-1234-:R-:W1:Y:S01]  /*e6e0*/  LDC R13, c[0x0][0x3f4] ;  /* 0x0000fd00ff0d7b82 */ /* 0x01ee620000000800 */
[----:B------:R-:W-:Y:S01]  /*e6f0*/  BSSY B2, `(.L_x_2845) ;  /* 0x0000034000027945 */ /* 0x000fe20003800000 */
[-C--:B-1----:R-:W-:Y:S02]  /*e700*/  ISETP.GE.AND P0, PT, R214, R13.reuse, PT ;  /* 0x0000000dd600720c */ /* 0x082fe40003f06270 */
[-C--:B------:R-:W-:Y:S02]  /*e710*/  ISETP.GE.AND P1, PT, R222, R13.reuse, PT ;  /* 0x0000000dde00720c */ /* 0x080fe40003f26270 */
[-C--:B------:R-:W-:Y:S02]  /*e720*/  ISETP.GE.AND P2, PT, R221, R13.reuse, PT ;  /* 0x0000000ddd00720c */ /* 0x080fe40003f46270 */
[----:B------:R-:W-:-:S07]  /*e730*/  ISETP.GE.AND P3, PT, R224, R13, PT ;  /* 0x0000000de000720c */ /* 0x000fce0003f66270 */
[----:B------:R-:W-:Y:S06]  /*e740*/  @P0 BRA `(.L_x_2846) ;  /* 0x0000000000b80947 */ /* 0x000fec0003800000 */
[----:B------:R-:W1:Y:S01]  /*e750*/  LDS.128 R12, [R87+0x1000] ;  /* 0x00100000570c7984 */ /* 0x000e620000000c00 */
        /* <DEDUP_REMOVED lines=45> */
.L_x_2846:
[----:B------:R-:W-:Y:S05]  /*ea30*/  BSYNC B2 ;  /* 0x0000000000027941 */ /* 0x000fea0003800000 */
.L_x_2845:
[----:B------:R-:W-:Y:S04]  /*ea40*/  BSSY B2, `(.L_x_2847) ;  /* 0x0000030000027945 */ /* 0x000fe80003800000 */
[----:B------:R-:W-:Y:S05]  /*ea50*/  @P1 BRA `(.L_x_2848) ;  /* 0x0000000000b81947 */ /* 0x000fea0003800000 */
[----:B-1----:R-:W1:Y:S01]  /*ea60*/  LDS.128 R12, [R87+0x5000] ;  /* 0x00500000570c7984 */ /* 0x002e620000000c00 */
        /* <DEDUP_REMOVED lines=45> */
.L_x_2848:
[----:B------:R-:W-:Y:S05]  /*ed40*/  BSYNC B2 ;  /* 0x0000000000027941 */ /* 0x000fea0003800000 */
.L_x_2847:
        /* <DEDUP_REMOVED lines=48> */
.L_x_2850:
[----:B------:R-:W-:Y:S05]  /*f050*/  BSYNC B2 ;  /* 0x0000000000027941 */ /* 0x000fea0003800000 */
.L_x_2849:
        /* <DEDUP_REMOVED lines=47> */
.L_x_2844:
[----:B------:R-:W-:Y:S05]  /*f350*/  BSYNC B1 ;  /* 0x0000000000017941 */ /* 0x000fea0003800000 */
.L_x_2843:
[----:B-1234-:R-:W-:Y:S01]  /*f360*/  VIADD R12, R220, 0x40 ;  /* 0x00000040dc0c7836 */ /* 0x01efe20000000000 */
[----:B------:R-:W-:Y:S04]  /*f370*/  BSSY B1, `(.L_x_2851) ;  /* 0x00000ca000017945 */ /* 0x000fe80003800000 */
[----:B------:R-:W-:-:S13]  /*f380*/  ISETP.GE.AND P0, PT, R12, R0, PT ;  /* 0x000000000c00720c */ /* 0x000fda0003f06270 */
[----:B------:R-:W-:Y:S05]  /*f390*/  @P0 BRA `(.L_x_2852) ;  /* 0x0000000c001c0947 */ /* 0x000fea0003800000 */
[----:B------:R-:W1:Y:S01]  /*f3a0*/  LDC R13, c[0x0][0x3f4] ;  /* 0x0000fd00ff0d7b82 */ /* 0x000e620000000800 */
        /* <DEDUP_REMOVED lines=52> */
.L_x_2854:
[----:B------:R-:W-:Y:S05]  /*f6f0*/  BSYNC B2 ;  /* 0x0000000000027941 */ /* 0x000fea0003800000 */
.L_x_2853:
        /* <DEDUP_REMOVED lines=48> */
.L_x_2856:
[----:B------:R-:W-:Y:S05]  /*fa00*/  BSYNC B2 ;  /* 0x0000000000027941 */ /* 0x000fea0003800000 */
.L_x_2855:
        /* <DEDUP_REMOVED lines=48> */
.L_x_2858:
[----:B------:R-:W-:Y:S05]  /*fd10*/  BSYNC B2 ;  /* 0x0000000000027941 */ /* 0x000fea0003800000 */
.L_x_2857:
[----:B------:R-:W-:Y:S05]  /*fd20*/  @P3 BRA `(.L_x_2852) ;  /* 0x0000000000b83947 */ /* 0x000fea0003800000 */
[----:B-123--:R-:W1:Y:S01]  /*fd30*/  LDS.128 R12, [R87+0xe000] ;  /* 0x00e00000570c7984 */ /* 0x00ee620000000c00 */
        /* <DEDUP_REMOVED lines=45> */
.L_x_2852:
[----:B------:R-:W-:Y:S05]  /*10010*/  BSYNC B1 ;  /* 0x0000000000017941 */ /* 0x000fea0003800000 */
.L_x_2851:
[----:B------:R-:W-:-:S13]  /*10020*/  ISETP.GE.AND P0, PT, R3, R0, PT ;  /* 0x000000000300720c */ /* 0x000fda0003f06270 */
[----:B------:R-:W-:Y:S05]  /*10030*/  @P0 BRA `(.L_x_2859) ;  /* 0x0000005c00300947 */ /* 0x000fea0003800000 */
[----:B------:R-:W5:Y:S01]  /*10040*/  LDC R3, c[0x0][0x3f4] ;  /* 0x0000fd00ff037b82 */ /* 0x000f620000000800 */
[----:B------:R-:W-:Y:S01]  /*10050*/  BSSY B1, `(.L_x_2860) ;  /* 0x0000034000017945 */ /* 0x000fe20003800000 */
[-C--:B-----5:R-:W-:Y:S02]  /*10060*/  ISETP.GE.AND P0, PT, R214, R3.reuse, PT ;  /* 0x00000003d600720c */ /* 0x0a0fe40003f06270 */
[-C--:B------:R-:W-:Y:S02]  /*10070*/  ISETP.GE.AND P1, PT, R222, R3.reuse, PT ;  /* 0x00000003de00720c */ /* 0x080fe40003f26270 */
[-C--:B------:R-:W-:Y:S02]  /*10080*/  ISETP.GE.AND P2, PT, R221, R3.reuse, PT ;  /* 0x00000003dd00720c */ /* 0x080fe40003f46270 */
[----:B------:R-:W-:-:S07]  /*10090*/  ISETP.GE.AND P3, PT, R224, R3, PT ;  /* 0x00000003e000720c */ /* 0x000fce0003f66270 */
[----:B------:R-:W-:Y:S06]  /*100a0*/  @P0 BRA `(.L_x_2861) ;  /* 0x0000000000b80947 */ /* 0x000fec0003800000 */
[----:B-1234-:R-:W1:Y:S01]  /*100b0*/  LDS.128 R12, [R87+0x3000] ;  /* 0x00300000570c7984 */ /* 0x01ee620000000c00 */
        /* <DEDUP_REMOVED lines=12> */
[C---:B-1----:R-:W-:Y:S01]  /*10180*/  IMAD.U32 R26, R14.reuse, 0x10000, RZ ;  /* 0x000100000e1a7824 */ /* 0x042fe200078e00ff */
        /* <DEDUP_REMOVED lines=32> */
.L_x_2861:
[----:B------:R-:W-:Y:S05]  /*10390*/  BSYNC B1 ;  /* 0x0000000000017941 */ /* 0x000fea0003800000 */
.L_x_2860:
[----:B------:R-:W-:Y:S04]  /*103a0*/  BSSY B1, `(.L_x_2862) ;  /* 0x0000030000017945 */ /* 0x000fe80003800000 */
[----:B------:R-:W-:Y:S05]  /*103b0*/  @P1 BRA `(.L_x_2863) ;  /* 0x0000000000b81947 */ /* 0x000fea0003800000 */
        /* <DEDUP_REMOVED lines=46> */
.L_x_2863:
[----:B------:R-:W-:Y:S05]  /*106a0*/  BSYNC B1 ;  /* 0x0000000000017941 */ /* 0x000fea0003800000 */
.L_x_2862:
        /* <DEDUP_REMOVED lines=19> */
[----:B------:R-:W-:Y:S01]  /*107e0*/  FMUL.FTZ R24, R10, R20 ;  /* 0x000000140a187220 */ /* 0x000fe20000410000 */
[----:B------:R-:W-:-:S02]  /*107f0*/  IMAD.U32 R0, R12, 0x10000, RZ ;  /* 0x000100000c007824 */ /* 0x000fc400078e00ff */
[----:B------:R-:W-:Y:S01]  /*10800*/  FMUL.FTZ R21, R10, R15 ;  /* 0x0000000f0a157220 */ /* 0x000fe20000410000 */
[C---:B------:R-:W-:Y:S01]  /*10810*/  FMUL.FTZ R10, R14.reuse, R86 ;  /* 0x000000560e0a7220 */ /* 0x040fe20000410000 */
[-C--:B------:R-:W-:Y:S01]  /*10820*/  FMUL.FTZ R14, R14, R83.reuse ;  /* 0x000000530e0e7220 */ /* 0x080fe20000410000 */
[----:B------:R-:W-:Y:S01]  /*10830*/  LOP3.LUT R3, R12, 0xffff0000, RZ, 0xc0, !PT ;  /* 0xffff00000c037812 */ /* 0x000fe200078ec0ff */
[----:B------:R-:W-:Y:S02]  /*10840*/  IMAD.U32 R6, R13, 0x10000, RZ ;  /* 0x000100000d067824 */ /* 0x000fe400078e00ff */
[----:B------:R-:W-:Y:S01]  /*10850*/  FFMA.FTZ R83, R11, R83, -R10 ;  /* 0x000000530b537223 */ /* 0x000fe2000001080a */
[----:B------:R-:W-:Y:S01]  /*10860*/  IMAD.U32 R10, R85, 0x10000, RZ ;  /* 0x00010000550a7824 */ /* 0x000fe200078e00ff */
[----:B------:R-:W-:Y:S01]  /*10870*/  LOP3.LUT R12, R13, 0xffff0000, RZ, 0xc0, !PT ;  /* 0xffff00000d0c7812 */ /* 0x000fe200078ec0ff */
[----:B------:R-:W-:Y:S01]  /*10880*/  FFMA.FTZ R24, R7, R15, -R24 ;  /* 0x0000000f07187223 */ /* 0x000fe20000010818 */
[----:B------:R-:W-:Y:S01]  /*10890*/  LOP3.LUT R85, R85, 0xffff0000, RZ, 0xc0, !PT ;  /* 0xffff000055557812 */ /* 0x000fe200078ec0ff */
[----:B------:R-:W-:Y:S01]  /*108a0*/  FFMA.FTZ R21, R7, R20, R21 ;  /* 0x0000001407157223 */ /* 0x000fe20000010015 */
[C---:B------:R-:W-:Y:S01]  /*108b0*/  LOP3.LUT R13, R82.reuse, 0xffff0000, RZ, 0xc0, !PT ;  /* 0xffff0000520d7812 */ /* 0x040fe200078ec0ff */
[----:B------:R-:W-:-:S02]  /*108c0*/  IMAD.U32 R7, R82, 0x10000, RZ ;  /* 0x0001000052077824 */ /* 0x000fc400078e00ff */
[----:B------:R-:W-:Y:S01]  /*108d0*/  FFMA.FTZ R86, R11, R86, R14 ;  /* 0x000000560b567223 */ /* 0x000fe2000001000e */
[CC--:B------:R-:W-:Y:S01]  /*108e0*/  FMUL.FTZ R11, R3.reuse, R10.reuse ;  /* 0x0000000a030b7220 */ /* 0x0c0fe20000410000 */
[C---:B------:R-:W-:Y:S01]  /*108f0*/  FMUL.FTZ R15, R12.reuse, R85 ;  /* 0x000000550c0f7220 */ /* 0x040fe20000410000 */
[----:B------:R-:W-:Y:S01]  /*10900*/  FMUL.FTZ R3, R3, R7 ;  /* 0x0000000703037220 */ /* 0x000fe20000410000 */
[----:B------:R-:W-:Y:S01]  /*10910*/  FMUL.FTZ R14, R12, R13 ;  /* 0x0000000d0c0e7220 */ /* 0x000fe20000410000 */
[----:B------:R-:W-:Y:S01]  /*10920*/  FFMA.FTZ R11, R0, R7, -R11 ;  /* 0x00000007000b7223 */ /* 0x000fe2000001080b */
[----:B------:R-:W-:Y:S01]  /*10930*/  FFMA.FTZ R13, R6, R13, -R15 ;  /* 0x0000000d060d7223 */ /* 0x000fe2000001080f */
[----:B------:R-:W-:Y:S01]  /*10940*/  FFMA.FTZ R12, R0, R10, R3 ;  /* 0x0000000a000c7223 */ /* 0x000fe20000010003 */
[----:B------:R-:W-:Y:S01]  /*10950*/  FFMA.FTZ R6, R6, R85, R14 ;  /* 0x0000005506067223 */ /* 0x000fe2000001000e */
[----:B------:R-:W-:Y:S02]  /*10960*/  F2FP.BF16.F32.PACK_AB R14, R21, R24 ;  /* 0x00000018150e723e */ /* 0x000fe400000010ff */
[----:B------:R-:W-:-:S02]  /*10970*/  F2FP.BF16.F32.PACK_AB R15, R86, R83 ;  /* 0x00000053560f723e */ /* 0x000fc400000010ff */
[----:B------:R-:W-:Y:S02]  /*10980*/  F2FP.BF16.F32.PACK_AB R12, R12, R11 ;  /* 0x0000000b0c0c723e */ /* 0x000fe400000010ff */
[----:B------:R-:W-:-:S05]  /*10990*/  F2FP.BF16.F32.PACK_AB R13, R6, R13 ;  /* 0x0000000d060d723e */ /* 0x000fca00000010ff */
[----:B------:R1:W-:Y:S02]  /*109a0*/  STS.128 [R87+0xb000], R12 ;  /* 0x00b0000c57007388 */ /* 0x0003e40000000c00 */
.L_x_2865:
[----:B------:R-:W-:Y:S05]  /*109b0*/  BSYNC B1 ;  /* 0x0000000000017941 */ /* 0x000fea0003800000 */
.L_x_2864:
        /* <DEDUP_REMOVED lines=14> */
[----:B------:R-:W-:Y:S02]  /*10aa0*/  LOP3.LUT R11, R72, 0xffff0000, RZ, 0xc0, !PT ;  /* 0xffff0000480b7812 */ /* 0x000fe400078ec0ff */
[C---:B-1----:R-:W-:Y:S01]  /*10ab0*/  LOP3.LUT R6, R14.reuse, 0xffff0000, RZ, 0xc0, !PT ;  /* 0xffff00000e067812 */ /* 0x042fe200078ec0ff */
[----:B------:R-:W-:Y:S01]  /*10ac0*/  IMAD.U32 R5, R14, 0x10000, RZ ;  /* 0x000100000e057824 */ /* 0x000fe200078e00ff */
[C---:B------:R-:W-:Y:S01]  /*10ad0*/  LOP3.LUT R14, R15.reuse, 0xffff0000, RZ, 0xc0, !PT ;  /* 0xffff00000f0e7812 */ /* 0x040fe200078ec0ff */
[----:B------:R-:W-:Y:S01]  /*10ae0*/  IMAD.U32 R7, R15, 0x10000, RZ ;  /* 0x000100000f077824 */ /* 0x000fe200078e00ff */
[----:B------:R-:W-:Y:S01]  /*10af0*/  LOP3.LUT R3, R12, 0xffff0000, RZ, 0xc0, !PT ;  /* 0xffff00000c037812 */ /* 0x000fe200078ec0ff */
[C---:B------:R-:W-:Y:S01]  /*10b00*/  FMUL.FTZ R10, R6.reuse, R9 ;  /* 0x00000009060a7220 */ /* 0x040fe20000410000 */
[----:B------:R-:W-:Y:S01]  /*10b10*/  FMUL.FTZ R6, R6, R8 ;  /* 0x0000000806067220 */ /* 0x000fe20000410000 */
[----:B------:R-:W-:Y:S01]  /*10b20*/  FMUL.FTZ R20, R14, R73 ;  /* 0x000000490e147220 */ /* 0x000fe20000410000 */
[----:B------:R-:W-:-:S02]  /*10b30*/  IMAD.U32 R0, R12, 0x10000, RZ ;  /* 0x000100000c007824 */ /* 0x000fc400078e00ff */
[----:B------:R-:W-:Y:S01]  /*10b40*/  FMUL.FTZ R14, R14, R67 ;  /* 0x000000430e0e7220 */ /* 0x000fe20000410000 */
[----:B------:R-:W-:Y:S01]  /*10b50*/  FFMA.FTZ R15, R5, R9, R6 ;  /* 0x00000009050f7223 */ /* 0x000fe20000010006 */
[----:B------:R-:W-:Y:S01]  /*10b60*/  LOP3.LUT R12, R13, 0xffff0000, RZ, 0xc0, !PT ;  /* 0xffff00000d0c7812 */ /* 0x000fe200078ec0ff */
[----:B------:R-:W-:Y:S01]  /*10b70*/  FFMA.FTZ R10, R5, R8, -R10 ;  /* 0x00000008050a7223 */ /* 0x000fe2000001080a */
[----:B------:R-:W-:Y:S01]  /*10b80*/  IMAD.U32 R6, R72, 0x10000, RZ ;  /* 0x0001000048067824 */ /* 0x000fe200078e00ff */
[C---:B------:R-:W-:Y:S01]  /*10b90*/  LOP3.LUT R9, R66.reuse, 0xffff0000, RZ, 0xc0, !PT ;  /* 0xffff000042097812 */ /* 0x040fe200078ec0ff */
[----:B------:R-:W-:Y:S02]  /*10ba0*/  IMAD.U32 R5, R66, 0x10000, RZ ;  /* 0x0001000042057824 */ /* 0x000fe400078e00ff */
[C---:B------:R-:W-:Y:S01]  /*10bb0*/  FFMA.FTZ R20, R7.reuse, R67, -R20 ;  /* 0x0000004307147223 */ /* 0x040fe20000010814 */
[----:B------:R-:W-:Y:S01]  /*10bc0*/  FFMA.FTZ R73, R7, R73, R14 ;  /* 0x0000004907497223 */ /* 0x000fe2000001000e */
        /* <DEDUP_REMOVED lines=15> */
.L_x_2820:
        /* <DEDUP_REMOVED lines=31> */
.L_x_3155:
        /* <DEDUP_REMOVED lines=18> */
[----:B------:R-:W-:-:S08]  /*10fd0*/  ULDC.64 UR6, c[0x0][0x208] ;  /* 0x0000820000067ab9 */ /* 0x000fd00000000a00 */
[C---:B------:R-:W-:Y:S01]  /*10fe0*/  @!P4 IMAD.SHL.U32 R20, R16.reuse, 0x2, RZ ;  /* 0x000000021014c824 */ /* 0x040fe200078e00ff */
[----:B------:R-:W-:-:S03]  /*10ff0*/  @!P4 SHF.L.U64.HI R11, R16, 0x1, R17 ;  /* 0x00000001100bc819 */ /* 0x000fc60000010211 */
[----:B------:R-:W-:Y:S01]  /*11000*/  @!P5 IMAD.SHL.U32 R15, R23, 0x2, RZ ;  /* 0x00000002170fd824 */ /* 0x000fe200078e00ff */
[CC--:B--2---:R-:W-:Y:S02]  /*11010*/  @!P4 IADD3 R12, P0, R7.reuse, R20.reuse, RZ ;  /* 0x00000014070cc210 */ /* 0x0c4fe40007f1e0ff */
[C---:B----4-:R-:W-:Y:S02]  /*11020*/  @!P4 IADD3 R20, P1, R14.reuse, R20, RZ ;  /* 0x000000140e14c210 */ /* 0x050fe40007f3e0ff */
[-C--:B------:R-:W-:Y:S02]  /*11030*/  @!P5 IADD3 R24, P2, R7, R15.reuse, RZ ;  /* 0x0000000f0718d210 */ /* 0x080fe40007f5e0ff */
[----:B------:R-:W-:Y:S02]  /*11040*/  CS2R R58, SRZ ;  /* 0x00000000003a7805 */ /* 0x000fe4000001ff00 */
[----:B------:R-:W-:Y:S02]  /*11050*/  @!P5 IADD3 R14, P3, R14, R15, RZ ;  /* 0x0000000f0e0ed210 */ /* 0x000fe40007f7e0ff */
[----:B------:R-:W-:-:S02]  /*11060*/  CS2R R56, SRZ ;  /* 0x0000000000387805 */ /* 0x000fc4000001ff00 */
[----:B------:R-:W-:Y:S02]  /*11070*/  @!P5 SHF.L.U64.HI R7, R23, 0x1, R216 ;  /* 0x000000011707d819 */ /* 0x000fe400000102d8 */
[----:B------:R-:W-:Y:S02]  /*11080*/  CS2R R70, SRZ ;  /* 0x0000000000467805 */ /* 0x000fe4000001ff00 */
[----:B------:R-:W-:Y:S02]  /*11090*/  CS2R R68, SRZ ;  /* 0x0000000000447805 */ /* 0x000fe4000001ff00 */
[----:B------:R-:W-:Y:S02]  /*110a0*/  CS2R R62, SRZ ;  /* 0x00000000003e7805 */ /* 0x000fe4000001ff00 */
[----:B------:R-:W-:Y:S01]  /*110b0*/  CS2R R60, SRZ ;  /* 0x00000000003c7805 */ /* 0x000fe2000001ff00 */
[--C-:B-1----:R-:W-:Y:S02]  /*110c0*/  @!P4 IMAD.X R13, R6, 0x1, R11.reuse, P0 ;  /* 0x00000001060dc824 */ /* 0x102fe400000e060b */
[----:B---3--:R-:W-:-:S02]  /*110d0*/  @!P4 IMAD.X R21, R10, 0x1, R11, P1 ;  /* 0x000000010a15c824 */ /* 0x008fc400008e060b */
[--C-:B------:R-:W-:Y:S01]  /*110e0*/  @!P5 IMAD.X R25, R6, 0x1, R7.reuse, P2 ;  /* 0x000000010619d824 */ /* 0x100fe200010e0607 */
[----:B------:R1:W5:Y:S01]  /*110f0*/  @!P4 LD.E.128 R64, desc[UR6][R12.64] ;  /* 0x000000060c40c980 */ /* 0x000362000c101d00 */
[----:B------:R-:W-:-:S03]  /*11100*/  @!P5 IMAD.X R15, R10, 0x1, R7, P3 ;  /* 0x000000010a0fd824 */ /* 0x000fc600018e0607 */
[----:B------:R1:W5:Y:S04]  /*11110*/  @!P4 LD.E.128 R56, desc[UR6][R20.64] ;  /* 0x000000061438c980 */ /* 0x000368000c101d00 */
[----:B------:R1:W5:Y:S04]  /*11120*/  @!P5 LD.E.128 R68, desc[UR6][R24.64] ;  /* 0x000000061844d980 */ /* 0x000368000c101d00 */
[----:B------:R1:W5:Y:S02]  /*11130*/  @!P5 LD.E.128 R60, desc[UR6][R14.64] ;  /* 0x000000060e3cd980 */ /* 0x000364000c101d00 */
.L_x_2868:
[----:B------:R-:W-:Y:S05]  /*11140*/  BSYNC B1 ;  /* 0x0000000000017941 */ /* 0x000fea0003800000 */
.L_x_2867:
        /* <DEDUP_REMOVED lines=39> */
.L_x_3161:
        /* <DEDUP_REMOVED lines=20> */
[CC--:B---3--:R-:W-:Y:S02]  /*11500*/  @!P4 IADD3 R12, P0, R7.reuse, R20.reuse, RZ ;  /* 0x00000014070cc210 */ /* 0x0c8fe40007f1e0ff */
        /* <DEDUP_REMOVED lines=10> */
[--C-:B--2---:R-:W-:Y:S02]  /*115b0*/  @!P4 IMAD.X R13, R6, 0x1, R11.reuse, P0 ;  /* 0x00000001060dc824 */ /* 0x104fe400000e060b */
[----:B0-----:R-:W-:-:S02]  /*115c0*/  @!P4 IMAD.X R21, R10, 0x1, R11, P1 ;  /* 0x000000010a15c824 */ /* 0x001fc400008e060b */
[--C-:B------:R-:W-:Y:S01]  /*115d0*/  @!P5 IMAD.X R25, R6, 0x1, R7.reuse, P2 ;  /* 0x000000010619d824 */ /* 0x100fe200010e0607 */
[----:B------:R0:W5:Y:S01]  /*115e0*/  @!P4 LD.E.128 R48, desc[UR6][R12.64] ;  /* 0x000000060c30c980 */ /* 0x000162000c101d00 */
[----:B------:R-:W-:-:S03]  /*115f0*/  @!P5 IMAD.X R15, R10, 0x1, R7, P3 ;  /* 0x000000010a0fd824 */ /* 0x000fc600018e0607 */
[----:B------:R0:W5:Y:S04]  /*11600*/  @!P4 LD.E.128 R40, desc[UR6][R20.64] ;  /* 0x000000061428c980 */ /* 0x000168000c101d00 */
[----:B------:R0:W5:Y:S04]  /*11610*/  @!P5 LD.E.128 R52, desc[UR6][R24.64] ;  /* 0x000000061834d980 */ /* 0x000168000c101d00 */
[----:B------:R0:W5:Y:S02]  /*11620*/  @!P5 LD.E.128 R44, desc[UR6][R14.64] ;  /* 0x000000060e2cd980 */ /* 0x000164000c101d00 */
.L_x_2871:
[----:B------:R-:W-:Y:S05]  /*11630*/  BSYNC B1 ;  /* 0x0000000000017941 */ /* 0x000fea0003800000 */
.L_x_2870:
        /* <DEDUP_REMOVED lines=38> */
.L_x_3167:
        /* <DEDUP_REMOVED lines=22> */
[C---:B0-----:R-:W-:Y:S02]  /*11a00*/  @!P4 IADD3 R12, P1, R14.reuse, R12, RZ ;  /* 0x0000000c0e0cc210 */ /* 0x041fe40007f3e0ff */
        /* <DEDUP_REMOVED lines=10> */
[----:B------:R-:W-:-:S02]  /*11ab0*/  @!P4 IMAD.X R13, R10, 0x1, R11, P1 ;  /* 0x000000010a0dc824 */ /* 0x000fc400008e060b */
[--C-:B------:R-:W-:Y:S01]  /*11ac0*/  @!P5 IMAD.X R21, R6, 0x1, R7.reuse, P2 ;  /* 0x000000010615d824 */ /* 0x100fe200010e0607 */
[----:B------:R0:W5:Y:S01]  /*11ad0*/  @!P4 LD.E.128 R32, desc[UR6][R74.64] ;  /* 0x000000064a20c980 */ /* 0x000162000c101d00 */
[----:B------:R-:W-:-:S03]  /*11ae0*/  @!P5 IMAD.X R15, R10, 0x1, R7, P3 ;  /* 0x000000010a0fd824 */ /* 0x000fc600018e0607 */
[----:B------:R0:W5:Y:S04]  /*11af0*/  @!P4 LD.E.128 R24, desc[UR6][R12.64] ;  /* 0x000000060c18c980 */ /* 0x000168000c101d00 */
[----:B------:R0:W5:Y:S04]  /*11b00*/  @!P5 LD.E.128 R36, desc[UR6][R20.64] ;  /* 0x000000061424d980 */ /* 0x000168000c101d00 */
[----:B------:R0:W5:Y:S02]  /*11b10*/  @!P5 LD.E.128 R28, desc[UR6][R14.64] ;  /* 0x000000060e1cd980 */ /* 0x000164000c101d00 */
.L_x_2874:
[----:B------:R-:W-:Y:S05]  /*11b20*/  BSYNC B1 ;  /* 0x0000000000017941 */ /* 0x000fea0003800000 */
.L_x_2873:
        /* <DEDUP_REMOVED lines=39> */
.L_x_3173:
[----:B------:R-:W5:Y:S01]  /*11da0*/  LDL R13, [R1+0x88] ;  /* 0x00008800010d7983 */ /* 0x000f620000100800 */
[----:B------:R-:W-:Y:S01]  /*11db0*/  VIADD R73, R73, 0x60 ;  /* 0x0000006049497836 */ /* 0x000fe20000000000 */
[----:B------:R-:W-:Y:S01]  /*11dc0*/  BSSY B1, `(.L_x_2876) ;  /* 0x000002a000017945 */ /* 0x000fe20003800000 */
[----:B01--4-:R-:W-:Y:S02]  /*11dd0*/  CS2R R4, SRZ ;  /* 0x0000000000047805 */ /* 0x013fe4000001ff00 */
[----:B------:R-:W-:Y:S02]  /*11de0*/  CS2R R10, SRZ ;  /* 0x00000000000a7805 */ /* 0x000fe4000001ff00 */
[----:B------:R-:W-:Y:S02]  /*11df0*/  CS2R R14, SRZ ;  /* 0x00000000000e7805 */ /* 0x000fe4000001ff00 */
[----:B------:R-:W-:Y:S02]  /*11e00*/  ISETP.GE.AND P0, PT, R73, R86, PT ;  /* 0x000000564900720c */ /* 0x000fe40003f06270 */
[----:B------:R-:W-:-:S02]  /*11e10*/  CS2R R74, SRZ ;  /* 0x00000000004a7805 */ /* 0x000fc4000001ff00 */
[----:B------:R-:W-:Y:S02]  /*11e20*/  CS2R R72, SRZ ;  /* 0x0000000000487805 */ /* 0x000fe4000001ff00 */
[----:B-----5:R-:W-:-:S04]  /*11e30*/  LEA.HI R8, R13, R13, RZ, 0x1 ;  /* 0x0000000d0d087211 */ /* 0x020fc800078f08ff */
        /* <DEDUP_REMOVED lines=14> */
[C---:B------:R-:W-:Y:S01]  /*11f20*/  @!P5 IMAD.SHL.U32 R82, R23.reuse, 0x2, RZ ;  /* 0x000000021752d824 */ /* 0x040fe200078e00ff */
[----:B------:R-:W-:Y:S02]  /*11f30*/  @!P5 SHF.L.U64.HI R7, R23, 0x1, R216 ;  /* 0x000000011707d819 */ /* 0x000fe400000102d8 */
[C---:B---3--:R-:W-:Y:S02]  /*11f40*/  @!P4 IADD3 R90, P0, R21.reuse, R78, RZ ;  /* 0x0000004e155ac210 */ /* 0x048fe40007f1e0ff */
[----:B------:R-:W-:Y:S02]  /*11f50*/  @!P5 IADD3 R80, P2, R21, R82, RZ ;  /* 0x000000521550d210 */ /* 0x000fe40007f5e0ff */
[C---:B------:R-:W-:Y:S01]  /*11f60*/  @!P4 IADD3 R78, P1, R77.reuse, R78, RZ ;  /* 0x0000004e4d4ec210 */ /* 0x040fe20007f3e0ff */
[C---:B--2---:R-:W-:Y:S01]  /*11f70*/  @!P4 IMAD.X R91, R20.reuse, 0x1, R5, P0 ;  /* 0x00000001145bc824 */ /* 0x044fe200000e0605 */
[----:B------:R-:W-:Y:S01]  /*11f80*/  @!P5 IADD3 R82, P3, R77, R82, RZ ;  /* 0x000000524d52d210 */ /* 0x000fe20007f7e0ff */
[----:B------:R-:W-:Y:S01]  /*11f90*/  @!P5 IMAD.X R81, R20, 0x1, R7, P2 ;  /* 0x000000011451d824 */ /* 0x000fe200010e0607 */
[----:B------:R-:W-:Y:S01]  /*11fa0*/  CS2R R74, SRZ ;  /* 0x00000000004a7805 */ /* 0x000fe2000001ff00 */
[C---:B------:R-:W-:Y:S01]  /*11fb0*/  @!P4 IMAD.X R79, R76.reuse, 0x1, R5, P1 ;  /* 0x000000014c4fc824 */ /* 0x040fe200008e0605 */
[----:B------:R-:W-:Y:S01]  /*11fc0*/  CS2R R72, SRZ ;  /* 0x0000000000487805 */ /* 0x000fe2000001ff00 */
[----:B------:R-:W-:Y:S01]  /*11fd0*/  @!P5 IMAD.X R83, R76, 0x1, R7, P3 ;  /* 0x000000014c53d824 */ /* 0x000fe200018e0607 */
[----:B------:R-:W-:-:S02]  /*11fe0*/  CS2R R6, SRZ ;  /* 0x0000000000067805 */ /* 0x000fc4000001ff00 */
[----:B------:R-:W-:Y:S02]  /*11ff0*/  CS2R R4, SRZ ;  /* 0x0000000000047805 */ /* 0x000fe4000001ff00 */
[----:B------:R-:W-:Y:S02]  /*12000*/  CS2R R14, SRZ ;  /* 0x00000000000e7805 */ /* 0x000fe4000001ff00 */
[----:B------:R-:W-:Y:S01]  /*12010*/  CS2R R12, SRZ ;  /* 0x00000000000c7805 */ /* 0x000fe2000001ff00 */
[----:B------:R0:W5:Y:S04]  /*12020*/  @!P4 LD.E.128 R8, desc[UR6][R90.64] ;  /* 0x000000065a08c980 */ /* 0x000168000c101d00 */
[----:B------:R0:W5:Y:S04]  /*12030*/  @!P4 LD.E.128 R72, desc[UR6][R78.64] ;  /* 0x000000064e48c980 */ /* 0x000168000c101d00 */
[----:B------:R0:W5:Y:S04]  /*12040*/  @!P5 LD.E.128 R4, desc[UR6][R80.64] ;  /* 0x000000065004d980 */ /* 0x000168000c101d00 */
[----:B------:R0:W5:Y:S02]  /*12050*/  @!P5 LD.E.128 R12, desc[UR6][R82.64] ;  /* 0x00000006520cd980 */ /* 0x000164000c101d00 */
.L_x_2877:
[----:B------:R-:W-:Y:S05]  /*12060*/  BSYNC B1 ;  /* 0x0000000000017941 */ /* 0x000fea0003800000 */
.L_x_2876:
[----:B0-----:R-:W4:Y:S01]  /*12070*/  LDL R78, [R1+0x68] ;  /* 0x00006800014e7983 */ /* 0x001f220000100800 */
[----:B------:R-:W0:Y:S01]  /*12080*/  SYNCS.PHASECHK.TRANS64.TRYWAIT P0, [R22+URZ+0x38800], R85 ;  /* 0x03880055160075a7 */ /* 0x000e22000800017f */
[----:B--2--5:R-:W-:Y:S01]  /*12090*/  IMAD.MOV.U32 R20, RZ, RZ, R6 ;  /* 0x000000ffff147224 */ /* 0x024fe200078e0006 */
[----:B------:R-:W-:Y:S01]  /*120a0*/  BSSY B1, `(.L_x_2878) ;  /* 0x0000024000017945 */ /* 0x000fe20003800000 */
[----:B---3--:R-:W-:Y:S02]  /*120b0*/  IMAD.MOV.U32 R21, RZ, RZ, R7 ;  /* 0x000000ffff157224 */ /* 0x008fe400078e0007 */
        /* <DEDUP_REMOVED lines=25> */
[----:B------:R-:W-:-:S02]  /*12250*/  SHF.R.S32.HI R20, RZ, 0x1f, R213 ;  /* 0x0000001fff147819 */ /* 0x000fc400000114d5 */
[----:B------:R-:W-:Y:S02]  /*12260*/  PRMT R109, R21, 0x7610, R109 ;  /* 0x00007610156d7816 */ /* 0x000fe4000000006d */
[----:B------:R-:W-:Y:S01]  /*12270*/  PRMT R110, R76, 0x7610, R110 ;  /* 0x000076104c6e7816 */ /* 0x000fe2000000006e */
[----:B------:R-:W-:Y:S01]  /*12280*/  IMAD.MOV.U32 R76, RZ, RZ, R73 ;  /* 0x000000ffff4c7224 */ /* 0x000fe200078e0049 */
[----:B------:R-:W-:Y:S02]  /*12290*/  PRMT R111, R77, 0x7610, R111 ;  /* 0x000076104d6f7816 */ /* 0x000fe4000000006f */
[----:B------:R-:W-:Y:S02]  /*122a0*/  LEA.HI R21, R20, R213, RZ, 0x3 ;  /* 0x000000d514157211 */ /* 0x000fe400078f18ff */
[----:B----4-:R-:W-:-:S04]  /*122b0*/  VIADDMNMX R86, R86, -R78, 0x80, PT ;  /* 0x0000008056567446 */ /* 0x010fc8000380094e */
[----:B------:R-:W-:Y:S01]  /*122c0*/  ISETP.GE.AND P1, PT, R220, R86, PT ;  /* 0x00000056dc00720c */ /* 0x000fe20003f26270 */
[----:B0-----:R-:W-:-:S12]  /*122d0*/  @!P0 BRA `(.L_x_2879) ;  /* 0x000001f400108947 */ /* 0x001fd80003800000 */
.L_x_3174:
[----:B------:R-:W-:Y:S05]  /*122e0*/  BSYNC B1 ;  /* 0x0000000000017941 */ /* 0x000fea0003800000 */
.L_x_2878:
[----:B------:R-:W-:Y:S01]  /*122f0*/  BSSY B1, `(.L_x_2880) ;  /* 0x00000e2000017945 */ /* 0x000fe20003800000 */
[----:B------:R-:W-:Y:S02]  /*12300*/  PRMT R112, R76, 0x7610, R112 ;  /* 0x000076104c707816 */ /* 0x000fe40000000070 */
[----:B0-----:R-:W-:Y:S01]  /*12310*/  SHF.R.S32.HI R85, RZ, 0x3, R21 ;  /* 0x00000003ff557819 */ /* 0x001fe20000011415 */
[----:B------:R-:W-:Y:S06]  /*12320*/  @P1 BRA `(.L_x_2881) ;  /* 0x0000000c00781947 */ /* 0x000fec0003800000 */
[----:B------:R0:W5:Y:S01]  /*12330*/  LDL R165, [R1+0x58] ;  /* 0x0000580001a57983 */ /* 0x0001620000100800 */
[----:B------:R-:W1:Y:S01]  /*12340*/  LDC R145, c[0x0][0x3f4] ;  /* 0x0000fd00ff917b82 */ /* 0x000e620000000800 */
[----:B------:R-:W-:Y:S01]  /*12350*/  BSSY B2, `(.L_x_2882) ;  /* 0x000006b000027945 */ /* 0x000fe20003800000 */
[----:B------:R-:W-:Y:S02]  /*12360*/  SHF.R.U32.HI R167, RZ, 0x3, R229 ;  /* 0x00000003ffa77819 */ /* 0x000fe400000116e5 */
[-C--:B-1----:R-:W-:Y:S02]  /*12370*/  ISETP.GE.AND P0, PT, R16, R145.reuse, PT ;  /* 0x000000911000720c */ /* 0x082fe40003f06270 */
[----:B------:R-:W-:-:S11]  /*12380*/  ISETP.GE.AND P1, PT, R213, R145, PT ;  /* 0x00000091d500720c */ /* 0x000fd60003f26270 */
[----:B0-----:R-:W-:Y:S05]  /*12390*/  @P0 BRA `(.L_x_2883) ;  /* 0x0000000400980947 */ /* 0x001fea0003800000 */
[----:B------:R-:W-:Y:S02]  /*123a0*/  LEA.HI R76, R145, R0, RZ, 0x1d ;  /* 0x00000000914c7211 */ /* 0x000fe400078fe8ff */
[--C-:B------:R-:W-:Y:S02]  /*123b0*/  SHF.R.U64 R157, R64, 0x10, R65.reuse ;  /* 0x00000010409d7819 */ /* 0x100fe40000001241 */
[----:B------:R-:W-:Y:S01]  /*123c0*/  SHF.R.S32.HI R77, RZ, 0x1f, R76 ;  /* 0x0000001fff4d7819 */ /* 0x000fe2000001144c */
[----:B------:R-:W-:Y:S01]  /*123d0*/  IMAD.SHL.U32 R78, R76, 0x8, RZ ;  /* 0x000000084c4e7824 */ /* 0x000fe200078e00ff */
[----:B------:R-:W-:Y:S02]  /*123e0*/  SHF.R.U32.HI R64, RZ, 0x10, R65 ;  /* 0x00000010ff407819 */ /* 0x000fe40000011641 */
[----:B------:R-:W-:Y:S02]  /*123f0*/  LEA.HI R77, R77, R76, RZ, 0x3 ;  /* 0x0000004c4d4d7211 */ /* 0x000fe400078f18ff */
[----:B------:R-:W-:-:S02]  /*12400*/  LOP3.LUT R78, R229, 0x38, R78, 0xf8, !PT ;  /* 0x00000038e54e7812 */ /* 0x000fc400078ef84e */
[--C-:B------:R-:W-:Y:S01]  /*12410*/  SHF.R.U64 R65, R56, 0x10, R57.reuse ;  /* 0x0000001038417819 */ /* 0x100fe20000001239 */
[----:B------:R-:W-:Y:S01]  /*12420*/  IMAD.SHL.U32 R77, R77, 0x400, RZ ;  /* 0x000004004d4d7824 */ /* 0x000fe200078e00ff */
[----:B------:R-:W-:Y:S02]  /*12430*/  LOP3.LUT R78, R78, R167, RZ, 0x3c, !PT ;  /* 0x000000a74e4e7212 */ /* 0x000fe400078e3cff */
[----:B------:R-:W-:Y:S02]  /*12440*/  SHF.R.U32.HI R56, RZ, 0x10, R57 ;  /* 0x00000010ff387819 */ /* 0x000fe40000011639 */
[----:B------:R-:W-:Y:S02]  /*12450*/  LOP3.LUT R77, R77, 0x7fffe000, RZ, 0xc0, !PT ;  /* 0x7fffe0004d4d7812 */ /* 0x000fe400078ec0ff */
[----:B------:R-:W-:Y:S02]  /*12460*/  SHF.R.U64 R155, R66, 0x10, R67 ;  /* 0x00000010429b7819 */ /* 0x000fe40000001243 */
[----:B-----5:R-:W-:-:S02]  /*12470*/  IADD3 R81, R78, R77, R165 ;  /* 0x0000004d4e517210 */ /* 0x020fc40007ffe0a5 */
[----:B------:R-:W0:Y:S01]  /*12480*/  LDS.128 R76, [R87] ;  /* 0x00000000574c7984 */ /* 0x000e220000000c00 */
[----:B------:R-:W-:Y:S02]  /*12490*/  SHF.R.U64 R57, R58, 0x10, R59 ;  /* 0x000000103a397819 */ /* 0x000fe4000000123b */
[----:B------:R-:W-:Y:S01]  /*124a0*/  IMAD R146, R81, 0x2, R22 ;  /* 0x0000000251927824 */ /* 0x000fe200078e0216 */
[----:B------:R-:W-:Y:S02]  /*124b0*/  PRMT R150, R150, 0x5410, R65 ;  /* 0x0000541096967816 */ /* 0x000fe40000000041 */
[----:B------:R-:W-:Y:S02]  /*124c0*/  SHF.R.U32.HI R58, RZ, 0x10, R59 ;  /* 0x00000010ff3a7819 */ /* 0x000fe4000001163b */
[----:B------:R-:W1:Y:S01]  /*124d0*/  LDS.128 R80, [R146+0x14400] ;  /* 0x0144000092507984 */ /* 0x000e620000000c00 */
[----:B------:R-:W-:Y:S01]  /*124e0*/  PRMT R154, R154, 0x5410, R157 ;  /* 0x000054109a9a7816 */ /* 0x000fe2000000009d */
[----:B------:R-:W-:Y:S01]  /*124f0*/  IMAD.U32 R157, R150, 0x10000, RZ ;  /* 0x00010000969d7824 */ /* 0x000fe200078e00ff */
[----:B------:R-:W-:-:S02]  /*12500*/  SHF.R.U32.HI R66, RZ, 0x10, R67 ;  /* 0x00000010ff427819 */ /* 0x000fc40000011643 */
[----:B------:R-:W-:Y:S02]  /*12510*/  PRMT R149, R149, 0x5410, R56 ;  /* 0x0000541095957816 */ /* 0x000fe40000000038 */
[----:B------:R-:W-:Y:S02]  /*12520*/  PRMT R152, R152, 0x5410, R155 ;  /* 0x0000541098987816 */ /* 0x000fe4000000009b */
[----:B------:R-:W-:Y:S01]  /*12530*/  PRMT R148, R148, 0x5410, R57 ;  /* 0x0000541094947816 */ /* 0x000fe20000000039 */
[----:B------:R-:W-:Y:S01]  /*12540*/  IMAD.U32 R160, R149, 0x10000, RZ ;  /* 0x0001000095a07824 */ /* 0x000fe200078e00ff */
[----:B------:R-:W-:Y:S02]  /*12550*/  PRMT R147, R147, 0x5410, R58 ;  /* 0x0000541093937816 */ /* 0x000fe4000000003a */
[----:B------:R-:W-:Y:S02]  /*12560*/  PRMT R151, R151, 0x5410, R66 ;  /* 0x0000541097977816 */ /* 0x000fe40000000042 */
[----:B------:R-:W-:Y:S01]  /*12570*/  PRMT R153, R153, 0x5410, R64 ;  /* 0x0000541099997816 */ /* 0x000fe20000000040 */
[----:B------:R-:W-:Y:S01]  /*12580*/  IMAD.U32 R162, R147, 0x10000, RZ ;  /* 0x0001000093a27824 */ /* 0x000fe200078e00ff */
[----:B------:R-:W-:-:S02]  /*12590*/  LOP3.LUT R149, R149, 0xffff0000, RZ, 0xc0, !PT ;  /* 0xffff000095957812 */ /* 0x000fc400078ec0ff */
        /* <DEDUP_REMOVED lines=9> */
[----:B------:R-:W-:Y:S01]  /*12630*/  IMAD.U32 R77, R154, 0x10000, RZ ;  /* 0x000100009a4d7824 */ /* 0x000fe200078e00ff */
[C---:B------:R-:W-:Y:S01]  /*12640*/  LOP3.LUT R78, R79.reuse, 0xffff0000, RZ, 0xc0, !PT ;  /* 0xffff00004f4e7812 */ /* 0x040fe200078ec0ff */
[C---:B-1----:R-:W-:Y:S01]  /*12650*/  IMAD.U32 R65, R80.reuse, 0x10000, RZ ;  /* 0x0001000050417824 */ /* 0x042fe200078e00ff */
[----:B------:R-:W-:Y:S01]  /*12660*/  LOP3.LUT R66, R80, 0xffff0000, RZ, 0xc0, !PT ;  /* 0xffff000050427812 */ /* 0x000fe200078ec0ff */
[----:B------:R-:W-:Y:S01]  /*12670*/  IMAD.U32 R67, R79, 0x10000, RZ ;  /* 0x000100004f437824 */ /* 0x000fe200078e00ff */
[C---:B------:R-:W-:Y:S01]  /*12680*/  LOP3.LUT R80, R81.reuse, 0xffff0000, RZ, 0xc0, !PT ;  /* 0xffff000051507812 */ /* 0x040fe200078ec0ff */
[----:B------:R-:W-:Y:S01]  /*12690*/  IMAD.U32 R79, R81, 0x10000, RZ ;  /* 0x00010000514f7824 */ /* 0x000fe200078e00ff */
[C---:B------:R-:W-:Y:S01]  /*126a0*/  LOP3.LUT R59, R82.reuse, 0xffff0000, RZ, 0xc0, !PT ;  /* 0xffff0000523b7812 */ /* 0x040fe200078ec0ff */
[----:B------:R-:W-:-:S02]  /*126b0*/  IMAD.U32 R64, R82, 0x10000, RZ ;  /* 0x0001000052407824 */ /* 0x000fc400078e00ff */
[----:B------:R-:W-:Y:S01]  /*126c0*/  FMUL.FTZ R159, R65, R157 ;  /* 0x0000009d419f7220 */ /* 0x000fe20000410000 */
[C---:B------:R-:W-:Y:S01]  /*126d0*/  IMAD.U32 R81, R83.reuse, 0x10000, RZ ;  /* 0x0001000053517824 */ /* 0x040fe200078e00ff */
[----:B------:R-:W-:Y:S01]  /*126e0*/  LOP3.LUT R82, R83, 0xffff0000, RZ, 0xc0, !PT ;  /* 0xffff000053527812 */ /* 0x000fe200078ec0ff */
[-C--:B------:R-:W-:Y:S01]  /*126f0*/  FMUL.FTZ R83, R65, R77.reuse ;  /* 0x0000004d41537220 */ /* 0x080fe20000410000 */
[C---:B------:R-:W-:Y:S01]  /*12700*/  FFMA.FTZ R65, R156.reuse, R77, -R159 ;  /* 0x0000004d9c417223 */ /* 0x040fe2000001089f */
[C---:B------:R-:W-:Y:S01]  /*12710*/  FMUL.FTZ R164, R79.reuse, R160 ;  /* 0x000000a04fa47220 */ /* 0x040fe20000410000 */
[-C--:B------:R-:W-:Y:S01]  /*12720*/  FMUL.FTZ R166, R79, R158.reuse ;  /* 0x0000009e4fa67220 */ /* 0x080fe20000410000 */
[----:B------:R-:W-:Y:S01]  /*12730*/  FFMA.FTZ R77, R156, R157, R83 ;  /* 0x0000009d9c4d7223 */ /* 0x000fe20000010053 */
[----:B------:R-:W-:Y:S02]  /*12740*/  IMAD.U32 R156, R151, 0x10000, RZ ;  /* 0x00010000979c7824 */ /* 0x000fe400078e00ff */
[----:B------:R-:W-:Y:S01]  /*12750*/  FFMA.FTZ R79, R155, R158, -R164 ;  /* 0x0000009e9b4f7223 */ /* 0x000fe200000108a4 */
[C---:B------:R-:W-:Y:S01]  /*12760*/  FMUL.FTZ R158, R81.reuse, R162 ;  /* 0x000000a2519e7220 */ /* 0x040fe20000410000 */
[----:B------:R-:W-:Y:S01]  /*12770*/  LOP3.LUT R157, R150, 0xffff0000, RZ, 0xc0, !PT ;  /* 0xffff0000969d7812 */ /* 0x000fe200078ec0ff */
[-C--:B------:R-:W-:Y:S01]  /*12780*/  FMUL.FTZ R159, R81, R156.reuse ;  /* 0x0000009c519f7220 */ /* 0x080fe20000410000 */
[----:B------:R-:W-:Y:S01]  /*12790*/  LOP3.LUT R83, R154, 0xffff0000, RZ, 0xc0, !PT ;  /* 0xffff00009a537812 */ /* 0x000fe200078ec0ff */
[C---:B------:R-:W-:Y:S01]  /*127a0*/  FFMA.FTZ R81, R67.reuse, R156, -R158 ;  /* 0x0000009c43517223 */ /* 0x040fe2000001089e */
[----:B------:R-:W-:Y:S01]  /*127b0*/  FMUL.FTZ R163, R80, R149 ;  /* 0x0000009550a37220 */ /* 0x000fe20000410000 */
[----:B------:R-:W-:Y:S01]  /*127c0*/  FFMA.FTZ R67, R67, R162, R159 ;  /* 0x000000a243437223 */ /* 0x000fe2000001009f */
[C---:B------:R-:W-:Y:S01]  /*127d0*/  FMUL.FTZ R159, R66.reuse, R157 ;  /* 0x0000009d429f7220 */ /* 0x040fe20000410000 */
[----:B------:R-:W-:Y:S01]  /*127e0*/  FMUL.FTZ R161, R66, R83 ;  /* 0x0000005342a17220 */ /* 0x000fe20000410000 */
[----:B------:R-:W-:Y:S01]  /*127f0*/  FMUL.FTZ R154, R80, R153 ;  /* 0x00000099509a7220 */ /* 0x000fe20000410000 */
[----:B------:R-:W-:Y:S01]  /*12800*/  LOP3.LUT R151, R151, 0xffff0000, RZ, 0xc0, !PT ;  /* 0xffff000097977812 */ /* 0x000fe200078ec0ff */
[----:B------:R-:W-:Y:S01]  /*12810*/  FFMA.FTZ R66, R56, R83, -R159 ;  /* 0x0000005338427223 */ /* 0x000fe2000001089f */
[----:B------:R-:W-:-:S02]  /*12820*/  IMAD.U32 R159, R148, 0x10000, RZ ;  /* 0x00010000949f7824 */ /* 0x000fc400078e00ff */
[----:B------:R-:W-:Y:S01]  /*12830*/  FFMA.FTZ R80, R56, R157, R161 ;  /* 0x0000009d38507223 */ /* 0x000fe200000100a1 */
[----:B------:R-:W-:Y:S01]  /*12840*/  IMAD.U32 R83, R152, 0x10000, RZ ;  /* 0x0001000098537824 */ /* 0x000fe200078e00ff */
[----:B------:R-:W-:Y:S01]  /*12850*/  LOP3.LUT R148, R148, 0xffff0000, RZ, 0xc0, !PT ;  /* 0xffff000094947812 */ /* 0x000fe200078ec0ff */
[----:B------:R-:W-:Y:S01]  /*12860*/  FMUL.FTZ R157, R64, R159 ;  /* 0x0000009f409d7220 */ /* 0x000fe20000410000 */
[----:B------:R-:W-:Y:S01]  /*12870*/  LOP3.LUT R152, R152, 0xffff0000, RZ, 0xc0, !PT ;  /* 0xffff000098987812 */ /* 0x000fe200078ec0ff */
[----:B------:R-:W-:Y:S01]  /*12880*/  FFMA.FTZ R154, R76, R149, R154 ;  /* 0x000000954c9a7223 */ /* 0x000fe2000001009a */
[-C--:B------:R-:W-:Y:S01]  /*12890*/  FMUL.FTZ R149, R64, R83.reuse ;  /* 0x0000005340957220 */ /* 0x080fe20000410000 */
[----:B------:R-:W-:Y:S01]  /*128a0*/  FFMA.FTZ R157, R58, R83, -R157 ;  /* 0x000000533a9d7223 */ /* 0x000fe2000001089d */
[C---:B------:R-:W-:Y:S01]  /*128b0*/  FMUL.FTZ R56, R59.reuse, R148 ;  /* 0x000000943b387220 */ /* 0x040fe20000410000 */
[C---:B------:R-:W-:Y:S01]  /*128c0*/  FMUL.FTZ R83, R82.reuse, R147 ;  /* 0x0000009352537220 */ /* 0x040fe20000410000 */
[-C--:B------:R-:W-:Y:S01]  /*128d0*/  FMUL.FTZ R59, R59, R152.reuse ;  /* 0x000000983b3b7220 */ /* 0x080fe20000410000 */
[----:B------:R-:W-:Y:S01]  /*128e0*/  FMUL.FTZ R82, R82, R151 ;  /* 0x0000009752527220 */ /* 0x000fe20000410000 */
[----:B------:R-:W-:Y:S01]  /*128f0*/  FFMA.FTZ R150, R76, R153, -R163 ;  /* 0x000000994c967223 */ /* 0x000fe200000108a3 */
[----:B------:R-:W-:Y:S01]  /*12900*/  FFMA.FTZ R149, R58, R159, R149 ;  /* 0x0000009f3a957223 */ /* 0x000fe20000010095 */
[----:B------:R-:W-:Y:S01]  /*12910*/  FFMA.FTZ R58, R57, R152, -R56 ;  /* 0x00000098393a7223 */ /* 0x000fe20000010838 */
[C---:B------:R-:W-:Y:S01]  /*12920*/  FFMA.FTZ R76, R78.reuse, R151, -R83 ;  /* 0x000000974e4c7223 */ /* 0x040fe20000010853 */
        /* <DEDUP_REMOVED lines=13> */
.L_x_2883:
[----:B------:R-:W-:Y:S05]  /*12a00*/  BSYNC B2 ;  /* 0x0000000000027941 */ /* 0x000fea0003800000 */
.L_x_2882:
[----:B------:R-:W-:Y:S05]  /*12a10*/  @P1 BRA `(.L_x_2881) ;  /* 0x0000000400bc1947 */ /* 0x000fea0003800000 */
[----:B0-----:R-:W2:Y:S01]  /*12a20*/  LDL R56, [R1+0x84] ;  /* 0x0000840001387983 */ /* 0x001ea20000100800 */
[----:B------:R-:W-:Y:S02]  /*12a30*/  LEA.HI R145, R145, R85, RZ, 0x1d ;  /* 0x0000005591917211 */ /* 0x000fe400078fe8ff */
[----:B------:R-:W-:Y:S02]  /*12a40*/  LEA.HI R57, R20, R213, RZ, 0x6 ;  /* 0x000000d514397211 */ /* 0x000fe400078f30ff */
[----:B------:R-:W-:Y:S02]  /*12a50*/  LOP3.LUT R58, R229, 0x38, R21, 0xf8, !PT ;  /* 0x00000038e53a7812 */ /* 0x000fe400078ef815 */
[----:B------:R-:W-:Y:S01]  /*12a60*/  SHF.R.U64 R78, R68, 0x10, R69 ;  /* 0x00000010444e7819 */ /* 0x000fe20000001245 */
[----:B------:R-:W-:Y:S01]  /*12a70*/  IMAD.SHL.U32 R59, R57, 0x80, RZ ;  /* 0x00000080393b7824 */ /* 0x000fe200078e00ff */
[----:B------:R-:W-:Y:S02]  /*12a80*/  LOP3.LUT R58, R58, R167, RZ, 0x3c, !PT ;  /* 0x000000a73a3a7212 */ /* 0x000fe400078e3cff */
[----:B------:R-:W-:-:S02]  /*12a90*/  SHF.R.U64 R68, R60, 0x10, R61 ;  /* 0x000000103c447819 */ /* 0x000fc4000000123d */
[----:B------:R-:W-:Y:S02]  /*12aa0*/  LOP3.LUT R59, R59, 0xffffe000, RZ, 0xc0, !PT ;  /* 0xffffe0003b3b7812 */ /* 0x000fe400078ec0ff */
[----:B------:R-:W-:Y:S02]  /*12ab0*/  SHF.R.U64 R60, R62, 0x10, R63 ;  /* 0x000000103e3c7819 */ /* 0x000fe4000000123f */
[----:B-----5:R-:W-:Y:S02]  /*12ac0*/  IADD3 R58, R58, R59, R165 ;  /* 0x0000003b3a3a7210 */ /* 0x020fe40007ffe0a5 */
[----:B------:R-:W-:Y:S02]  /*12ad0*/  PRMT R143, R143, 0x5410, R68 ;  /* 0x000054108f8f7816 */ /* 0x000fe40000000044 */
[----:B------:R-:W-:Y:S02]  /*12ae0*/  SHF.R.U32.HI R61, RZ, 0x10, R61 ;  /* 0x00000010ff3d7819 */ /* 0x000fe4000001163d */
[----:B------:R-:W-:Y:S01]  /*12af0*/  PRMT R139, R139, 0x5410, R78 ;  /* 0x000054108b8b7816 */ /* 0x000fe2000000004e */
[----:B------:R-:W-:Y:S01]  /*12b00*/  IMAD.U32 R81, R143, 0x10000, RZ ;  /* 0x000100008f517824 */ /* 0x000fe200078e00ff */
[----:B------:R-:W-:-:S02]  /*12b10*/  PRMT R141, R141, 0x5410, R60 ;  /* 0x000054108d8d7816 */ /* 0x000fc4000000003c */
[----:B------:R-:W-:Y:S01]  /*12b20*/  SHF.R.U32.HI R63, RZ, 0x10, R63 ;  /* 0x00000010ff3f7819 */ /* 0x000fe2000001163f */
[----:B------:R-:W-:Y:S01]  /*12b30*/  IMAD.U32 R79, R139, 0x10000, RZ ;  /* 0x000100008b4f7824 */ /* 0x000fe200078e00ff */
[----:B------:R-:W-:Y:S02]  /*12b40*/  SHF.R.U32.HI R69, RZ, 0x10, R69 ;  /* 0x00000010ff457819 */ /* 0x000fe40000011645 */
[----:B------:R-:W-:Y:S02]  /*12b50*/  SHF.R.U64 R70, R70, 0x10, R71 ;  /* 0x0000001046467819 */ /* 0x000fe40000001247 */
[----:B------:R-:W-:Y:S02]  /*12b60*/  PRMT R144, R144, 0x5410, R61 ;  /* 0x0000541090907816 */ /* 0x000fe4000000003d */
[----:B------:R-:W-:Y:S02]  /*12b70*/  SHF.R.U32.HI R71, RZ, 0x10, R71 ;  /* 0x00000010ff477819 */ /* 0x000fe40000011647 */
[----:B------:R-:W-:Y:S01]  /*12b80*/  PRMT R142, R142, 0x5410, R63 ;  /* 0x000054108e8e7816 */ /* 0x000fe2000000003f */
[----:B------:R-:W-:Y:S01]  /*12b90*/  IMAD.U32 R82, R144, 0x10000, RZ ;  /* 0x0001000090527824 */ /* 0x000fe200078e00ff */
[----:B------:R-:W-:-:S02]  /*12ba0*/  PRMT R140, R140, 0x5410, R69 ;  /* 0x000054108c8c7816 */ /* 0x000fc40000000045 */
[----:B------:R-:W-:Y:S02]  /*12bb0*/  PRMT R138, R138, 0x5410, R71 ;  /* 0x000054108a8a7816 */ /* 0x000fe40000000047 */
[----:B------:R-:W-:Y:S02]  /*12bc0*/  PRMT R137, R137, 0x5410, R70 ;  /* 0x0000541089897816 */ /* 0x000fe40000000046 */
[----:B------:R-:W-:Y:S02]  /*12bd0*/  LOP3.LUT R143, R143, 0xffff0000, RZ, 0xc0, !PT ;  /* 0xffff00008f8f7812 */ /* 0x000fe400078ec0ff */
[----:B------:R-:W-:Y:S02]  /*12be0*/  LOP3.LUT R139, R139, 0xffff0000, RZ, 0xc0, !PT ;  /* 0xffff00008b8b7812 */ /* 0x000fe400078ec0ff */
[----:B------:R-:W-:Y:S02]  /*12bf0*/  LOP3.LUT R144, R144, 0xffff0000, RZ, 0xc0, !PT ;  /* 0xffff000090907812 */ /* 0x000fe400078ec0ff */
[----:B--2---:R-:W-:-:S02]  /*12c00*/  R2UR UR4, R56 ;  /* 0x00000000380472ca */ /* 0x004fc400000e0000 */
[----:B------:R-:W-:-:S04]  /*12c10*/  SHF.R.S32.HI R56, RZ, 0x1f, R145 ;  /* 0x0000001fff387819 */ /* 0x000fc80000011491 */
[----:B------:R-:W-:Y:S01]  /*12c20*/  LEA.HI R57, R56, R145, RZ, 0x3 ;  /* 0x0000009138397211 */ /* 0x000fe200078f18ff */
[----:B------:R-:W-:-:S04]  /*12c30*/  IMAD.SHL.U32 R56, R145, 0x8, RZ ;  /* 0x0000000891387824 */ /* 0x000fc800078e00ff */
[----:B------:R-:W-:Y:S01]  /*12c40*/  IMAD.SHL.U32 R57, R57, 0x400, RZ ;  /* 0x0000040039397824 */ /* 0x000fe200078e00ff */
[----:B------:R-:W-:Y:S02]  /*12c50*/  LOP3.LUT R56, R229, 0x38, R56, 0xf8, !PT ;  /* 0x00000038e5387812 */ /* 0x000fe400078ef838 */
[----:B------:R-:W-:Y:S02]  /*12c60*/  LEA R76, R58, UR4, 0x1 ;  /* 0x000000043a4c7c11 */ /* 0x000fe4000f8e08ff */
[----:B------:R-:W-:Y:S02]  /*12c70*/  LOP3.LUT R56, R56, R167, RZ, 0x3c, !PT ;  /* 0x000000a738387212 */ /* 0x000fe400078e3cff */
[----:B------:R-:W-:-:S04]  /*12c80*/  LOP3.LUT R57, R57, 0x7fffe000, RZ, 0xc0, !PT ;  /* 0x7fffe00039397812 */ /* 0x000fc800078ec0ff */
[----:B------:R-:W-:Y:S02]  /*12c90*/  IADD3 R77, R56, R57, R165 ;  /* 0x00000039384d7210 */ /* 0x000fe40007ffe0a5 */
        /* <DEDUP_REMOVED lines=22> */
[----:B------:R-:W-:Y:S01]  /*12e00*/  IMAD.U32 R78, R66, 0x10000, RZ ;  /* 0x00010000424e7824 */ /* 0x000fe200078e00ff */
[----:B------:R-:W-:Y:S01]  /*12e10*/  LOP3.LUT R66, R67, 0xffff0000, RZ, 0xc0, !PT ;  /* 0xffff000043427812 */ /* 0x000fe200078ec0ff */
[----:B------:R-:W-:Y:S02]  /*12e20*/  IMAD.U32 R80, R140, 0x10000, RZ ;  /* 0x000100008c507824 */ /* 0x000fe400078e00ff */
[----:B------:R-:W-:Y:S01]  /*12e30*/  FMUL.FTZ R81, R64, R79 ;  /* 0x0000004f40517220 */ /* 0x000fe20000410000 */
[----:B------:R-:W-:Y:S01]  /*12e40*/  IMAD.U32 R67, R138, 0x10000, RZ ;  /* 0x000100008a437824 */ /* 0x000fe200078e00ff */
[----:B------:R-:W-:Y:S01]  /*12e50*/  LOP3.LUT R65, R65, 0xffff0000, RZ, 0xc0, !PT ;  /* 0xffff000041417812 */ /* 0x000fe200078ec0ff */
[-C--:B------:R-:W-:Y:S01]  /*12e60*/  FMUL.FTZ R146, R63, R80.reuse ;  /* 0x000000503f927220 */ /* 0x080fe20000410000 */
[C---:B------:R-:W-:Y:S01]  /*12e70*/  FFMA.FTZ R63, R69.reuse, R80, -R148 ;  /* 0x00000050453f7223 */ /* 0x040fe20000010894 */
[-C--:B------:R-:W-:Y:S01]  /*12e80*/  FMUL.FTZ R80, R64, R67.reuse ;  /* 0x0000004340507220 */ /* 0x080fe20000410000 */
[----:B------:R-:W-:Y:S01]  /*12e90*/  FFMA.FTZ R64, R70, R67, -R81 ;  /* 0x0000004346407223 */ /* 0x000fe20000010851 */
[----:B------:R-:W-:Y:S01]  /*12ea0*/  FFMA.FTZ R146, R69, R82, R146 ;  /* 0x0000005245927223 */ /* 0x000fe20000010092 */
[----:B------:R-:W-:Y:S01]  /*12eb0*/  FMUL.FTZ R67, R71, R143 ;  /* 0x0000008f47437220 */ /* 0x000fe20000410000 */
[----:B------:R-:W-:Y:S01]  /*12ec0*/  LOP3.LUT R140, R140, 0xffff0000, RZ, 0xc0, !PT ;  /* 0xffff00008c8c7812 */ /* 0x000fe200078ec0ff */
[----:B------:R-:W-:-:S02]  /*12ed0*/  IMAD.U32 R69, R141, 0x10000, RZ ;  /* 0x000100008d457824 */ /* 0x000fc400078e00ff */
[----:B------:R-:W-:Y:S01]  /*12ee0*/  FMUL.FTZ R71, R71, R139 ;  /* 0x0000008b47477220 */ /* 0x000fe20000410000 */
[----:B------:R-:W-:Y:S01]  /*12ef0*/  FFMA.FTZ R80, R70, R79, R80 ;  /* 0x0000004f46507223 */ /* 0x000fe20000010050 */
[----:B------:R-:W-:Y:S01]  /*12f00*/  FFMA.FTZ R139, R68, R139, -R67 ;  /* 0x0000008b448b7223 */ /* 0x000fe20000010843 */
[----:B------:R-:W-:Y:S02]  /*12f10*/  IMAD.U32 R67, R137, 0x10000, RZ ;  /* 0x0001000089437824 */ /* 0x000fe400078e00ff */
[C---:B------:R-:W-:Y:S01]  /*12f20*/  FMUL.FTZ R79, R65.reuse, R144 ;  /* 0x00000090414f7220 */ /* 0x040fe20000410000 */
[----:B------:R-:W-:Y:S01]  /*12f30*/  FMUL.FTZ R70, R78, R69 ;  /* 0x000000454e467220 */ /* 0x000fe20000410000 */
[----:B------:R-:W-:Y:S01]  /*12f40*/  FMUL.FTZ R65, R65, R140 ;  /* 0x0000008c41417220 */ /* 0x000fe20000410000 */
[----:B------:R-:W-:Y:S01]  /*12f50*/  FFMA.FTZ R68, R68, R143, R71 ;  /* 0x0000008f44447223 */ /* 0x000fe20000010047 */
[-C--:B------:R-:W-:Y:S01]  /*12f60*/  FMUL.FTZ R78, R78, R67.reuse ;  /* 0x000000434e4e7220 */ /* 0x080fe20000410000 */
[----:B------:R-:W-:Y:S01]  /*12f70*/  FFMA.FTZ R70, R57, R67, -R70 ;  /* 0x0000004339467223 */ /* 0x000fe20000010846 */
[----:B------:R-:W-:Y:S01]  /*12f80*/  LOP3.LUT R141, R141, 0xffff0000, RZ, 0xc0, !PT ;  /* 0xffff00008d8d7812 */ /* 0x000fe200078ec0ff */
[C---:B------:R-:W-:Y:S01]  /*12f90*/  FFMA.FTZ R71, R62.reuse, R144, R65 ;  /* 0x000000903e477223 */ /* 0x040fe20000010041 */
[----:B------:R-:W-:Y:S01]  /*12fa0*/  LOP3.LUT R137, R137, 0xffff0000, RZ, 0xc0, !PT ;  /* 0xffff000089897812 */ /* 0x000fe200078ec0ff */
[----:B------:R-:W-:Y:S01]  /*12fb0*/  FFMA.FTZ R140, R62, R140, -R79 ;  /* 0x0000008c3e8c7223 */ /* 0x000fe2000001084f */
[----:B------:R-:W-:Y:S01]  /*12fc0*/  LOP3.LUT R67, R142, 0xffff0000, RZ, 0xc0, !PT ;  /* 0xffff00008e437812 */ /* 0x000fe200078ec0ff */
[----:B------:R-:W-:Y:S01]  /*12fd0*/  FFMA.FTZ R62, R57, R69, R78 ;  /* 0x00000045393e7223 */ /* 0x000fe2000001004e */
[----:B------:R-:W-:Y:S01]  /*12fe0*/  LOP3.LUT R65, R138, 0xffff0000, RZ, 0xc0, !PT ;  /* 0xffff00008a417812 */ /* 0x000fe200078ec0ff */
[C---:B------:R-:W-:Y:S01]  /*12ff0*/  FMUL.FTZ R57, R59.reuse, R141 ;  /* 0x0000008d3b397220 */ /* 0x040fe20000410000 */
        /* <DEDUP_REMOVED lines=12> */
[----:B------:R-:W-:Y:S02]  /*130c0*/  F2FP.BF16.F32.PACK_AB R61, R71, R146 ;  /* 0x00000092473d723e */ /* 0x000fe400000010ff */
[----:B------:R-:W-:Y:S01]  /*130d0*/  F2FP.BF16.F32.PACK_AB R62, R141, R62 ;  /* 0x0000003e8d3e723e */ /* 0x000fe200000010ff */
[----:B------:R1:W-:Y:S01]  /*130e0*/  STS.128 [R76], R56 ;  /* 0x000000384c007388 */ /* 0x0003e20000000c00 */
[----:B------:R-:W-:-:S05]  /*130f0*/  F2FP.BF16.F32.PACK_AB R63, R67, R80 ;  /* 0x00000050433f723e */ /* 0x000fca00000010ff */
[----:B------:R1:W-:Y:S02]  /*13100*/  STS.128 [R77+0x14400], R60 ;  /* 0x0144003c4d007388 */ /* 0x0003e40000000c00 */
.L_x_2881:
[----:B------:R-:W-:Y:S05]  /*13110*/  BSYNC B1 ;  /* 0x0000000000017941 */ /* 0x000fea0003800000 */
.L_x_2880:
[----:B------:R-:W-:Y:S01]  /*13120*/  ISETP.GE.AND P0, PT, R89, R86, PT ;  /* 0x000000565900720c */ /* 0x000fe20003f06270 */
[----:B------:R-:W-:-:S12]  /*13130*/  BSSY B1, `(.L_x_2884) ;  /* 0x00000ea000017945 */ /* 0x000fd80003800000 */
[----:B------:R-:W-:Y:S05]  /*13140*/  @P0 BRA `(.L_x_2885) ;  /* 0x0000000c00a00947 */ /* 0x000fea0003800000 */
[----:B------:R2:W5:Y:S01]  /*13150*/  LDL R82, [R1+0x84] ;  /* 0x0000840001527983 */ /* 0x0005620000100800 */
[----:B0-----:R-:W0:Y:S03]  /*13160*/  LDC R64, c[0x0][0x3f4] ;  /* 0x0000fd00ff407b82 */ /* 0x001e260000000800 */
        /* <DEDUP_REMOVED lines=9> */
[-C--:B0-----:R-:W-:Y:S02]  /*13200*/  ISETP.GE.AND P0, PT, R16, R64.reuse, PT ;  /* 0x000000401000720c */ /* 0x081fe40003f06270 */
[----:B------:R-:W-:-:S11]  /*13210*/  ISETP.GE.AND P1, PT, R213, R64, PT ;  /* 0x00000040d500720c */ /* 0x000fd60003f26270 */
[----:B--2---:R-:W-:Y:S05]  /*13220*/  @P0 BRA `(.L_x_2887) ;  /* 0x0000000400a80947 */ /* 0x004fea0003800000 */
[----:B-1----:R-:W-:Y:S02]  /*13230*/  LEA.HI R56, R64, R0, RZ, 0x1d ;  /* 0x0000000040387211 */ /* 0x002fe400078fe8ff */
[----:B-----5:R-:W-:Y:S02]  /*13240*/  R2UR UR4, R82 ;  /* 0x00000000520472ca */ /* 0x020fe400000e0000 */
[----:B------:R-:W-:Y:S01]  /*13250*/  SHF.R.S32.HI R59, RZ, 0x1f, R56 ;  /* 0x0000001fff3b7819 */ /* 0x000fe20000011438 */
[----:B------:R-:W-:Y:S01]  /*13260*/  IMAD.SHL.U32 R57, R56, 0x8, RZ ;  /* 0x0000000838397824 */ /* 0x000fe200078e00ff */
[----:B------:R-:W-:Y:S02]  /*13270*/  LOP3.LUT R58, R81, 0x38, R16, 0xf8, !PT ;  /* 0x00000038513a7812 */ /* 0x000fe400078ef810 */
[----:B------:R-:W-:Y:S02]  /*13280*/  LEA.HI R59, R59, R56, RZ, 0x3 ;  /* 0x000000383b3b7211 */ /* 0x000fe400078f18ff */
[----:B------:R-:W-:-:S02]  /*13290*/  LOP3.LUT R56, R81, 0x38, R57, 0xf8, !PT ;  /* 0x0000003851387812 */ /* 0x000fc400078ef839 */
[----:B------:R-:W-:Y:S01]  /*132a0*/  LOP3.LUT R58, R78, R58, R80, 0xf6, !PT ;  /* 0x0000003a4e3a7212 */ /* 0x000fe200078ef650 */
[----:B------:R-:W-:Y:S01]  /*132b0*/  IMAD.SHL.U32 R59, R59, 0x400, RZ ;  /* 0x000004003b3b7824 */ /* 0x000fe200078e00ff */
[----:B------:R-:W-:Y:S02]  /*132c0*/  LOP3.LUT R56, R56, R80, RZ, 0x3c, !PT ;  /* 0x0000005038387212 */ /* 0x000fe400078e3cff */
[----:B------:R-:W-:Y:S02]  /*132d0*/  LEA R65, R58, UR4, 0x1 ;  /* 0x000000043a417c11 */ /* 0x000fe4000f8e08ff */
[----:B------:R-:W-:Y:S02]  /*132e0*/  LOP3.LUT R59, R59, 0x7fffe000, RZ, 0xc0, !PT ;  /* 0x7fffe0003b3b7812 */ /* 0x000fe400078ec0ff */
[----:B------:R-:W-:Y:S02]  /*132f0*/  SHF.R.U64 R68, R48, 0x10, R49 ;  /* 0x0000001030447819 */ /* 0x000fe40000001231 */
[----:B------:R-:W-:-:S02]  /*13300*/  IADD3 R61, R56, R59, R78 ;  /* 0x0000003b383d7210 */ /* 0x000fc40007ffe04e */
[----:B------:R-:W0:Y:S01]  /*13310*/  LDS.128 R56, [R65] ;  /* 0x0000000041387984 */ /* 0x000e220000000c00 */
[----:B------:R-:W-:Y:S02]  /*13320*/  SHF.R.U64 R48, R40, 0x10, R41 ;  /* 0x0000001028307819 */ /* 0x000fe40000001229 */
[----:B------:R-:W-:Y:S01]  /*13330*/  IMAD R66, R61, 0x2, R22 ;  /* 0x000000023d427824 */ /* 0x000fe200078e0216 */
[----:B------:R-:W-:Y:S02]  /*13340*/  SHF.R.U64 R50, R50, 0x10, R51 ;  /* 0x0000001032327819 */ /* 0x000fe40000001233 */
[----:B------:R-:W-:Y:S02]  /*13350*/  SHF.R.U32.HI R41, RZ, 0x10, R41 ;  /* 0x00000010ff297819 */ /* 0x000fe40000011629 */
[----:B------:R-:W1:Y:S01]  /*13360*/  LDS.128 R60, [R66+0x14400] ;  /* 0x01440000423c7984 */ /* 0x000e620000000c00 */
[----:B------:R-:W-:Y:S02]  /*13370*/  SHF.R.U64 R40, R42, 0x10, R43 ;  /* 0x000000102a287819 */ /* 0x000fe4000000122b */
[----:B------:R-:W-:-:S02]  /*13380*/  PRMT R131, R131, 0x5410, R68 ;  /* 0x0000541083837816 */ /* 0x000fc40000000044 */
[----:B------:R-:W-:Y:S02]  /*13390*/  PRMT R135, R135, 0x5410, R48 ;  /* 0x0000541087877816 */ /* 0x000fe40000000030 */
[----:B------:R-:W-:Y:S01]  /*133a0*/  SHF.R.U32.HI R51, RZ, 0x10, R51 ;  /* 0x00000010ff337819 */ /* 0x000fe20000011633 */
[----:B------:R-:W-:Y:S01]  /*133b0*/  IMAD.U32 R69, R131, 0x10000, RZ ;  /* 0x0001000083457824 */ /* 0x000fe200078e00ff */
[----:B------:R-:W-:Y:S01]  /*133c0*/  SHF.R.U32.HI R43, RZ, 0x10, R43 ;  /* 0x00000010ff2b7819 */ /* 0x000fe2000001162b */
[----:B------:R-:W-:Y:S01]  /*133d0*/  IMAD.U32 R71, R135, 0x10000, RZ ;  /* 0x0001000087477824 */ /* 0x000fe200078e00ff */
[----:B------:R-:W-:Y:S02]  /*133e0*/  SHF.R.U32.HI R49, RZ, 0x10, R49 ;  /* 0x00000010ff317819 */ /* 0x000fe40000011631 */
[----:B------:R-:W-:Y:S02]  /*133f0*/  PRMT R129, R129, 0x5410, R50 ;  /* 0x0000541081817816 */ /* 0x000fe40000000032 */
[----:B------:R-:W-:-:S02]  /*13400*/  PRMT R136, R136, 0x5410, R41 ;  /* 0x0000541088887816 */ /* 0x000fc40000000029 */
[----:B------:R-:W-:Y:S02]  /*13410*/  PRMT R133, R133, 0x5410, R40 ;  /* 0x0000541085857816 */ /* 0x000fe40000000028 */
[----:B------:R-:W-:Y:S02]  /*13420*/  PRMT R130, R130, 0x5410, R51 ;  /* 0x0000541082827816 */ /* 0x000fe40000000033 */
[----:B------:R-:W-:Y:S02]  /*13430*/  PRMT R134, R134, 0x5410, R43 ;  /* 0x0000541086867816 */ /* 0x000fe4000000002b */
[----:B------:R-:W-:-:S03]  /*13440*/  PRMT R132, R132, 0x5410, R49 ;  /* 0x0000541084847816 */ /* 0x000fc60000000031 */
[----:B------:R-:W-:Y:S02]  /*13450*/  IMAD.U32 R68, R134, 0x10000, RZ ;  /* 0x0001000086447824 */ /* 0x000fe400078e00ff */
        /* <DEDUP_REMOVED lines=14> */
[----:B------:R-:W-:-:S02]  /*13540*/  IMAD.U32 R67, R63, 0x10000, RZ ;  /* 0x000100003f437824 */ /* 0x000fc400078e00ff */
[C---:B------:R-:W-:Y:S01]  /*13550*/  FMUL.FTZ R77, R50.reuse, R71 ;  /* 0x00000047324d7220 */ /* 0x040fe20000410000 */
[----:B------:R-:W-:Y:S01]  /*13560*/  LOP3.LUT R62, R63, 0xffff0000, RZ, 0xc0, !PT ;  /* 0xffff00003f3e7812 */ /* 0x000fe200078ec0ff */
[-C--:B------:R-:W-:Y:S01]  /*13570*/  FMUL.FTZ R79, R50, R69.reuse ;  /* 0x00000045324f7220 */ /* 0x080fe20000410000 */
[----:B------:R-:W-:Y:S02]  /*13580*/  IMAD.U32 R63, R136, 0x10000, RZ ;  /* 0x00010000883f7824 */ /* 0x000fe400078e00ff */
[----:B------:R-:W-:Y:S01]  /*13590*/  FFMA.FTZ R77, R40, R69, -R77 ;  /* 0x00000045284d7223 */ /* 0x000fe2000001084d */
[----:B------:R-:W-:Y:S02]  /*135a0*/  IMAD.U32 R50, R132, 0x10000, RZ ;  /* 0x0001000084327824 */ /* 0x000fe400078e00ff */
[----:B------:R-:W-:Y:S01]  /*135b0*/  FFMA.FTZ R79, R40, R71, R79 ;  /* 0x00000047284f7223 */ /* 0x000fe2000001004f */
[----:B------:R-:W-:Y:S01]  /*135c0*/  FMUL.FTZ R69, R57, R63 ;  /* 0x0000003f39457220 */ /* 0x000fe20000410000 */
[----:B------:R-:W-:-:S02]  /*135d0*/  IMAD.U32 R40, R130, 0x10000, RZ ;  /* 0x0001000082287824 */ /* 0x000fc400078e00ff */
[----:B------:R-:W-:Y:S01]  /*135e0*/  FMUL.FTZ R70, R67, R68 ;  /* 0x0000004443467220 */ /* 0x000fe20000410000 */
[-C--:B------:R-:W-:Y:S01]  /*135f0*/  FMUL.FTZ R57, R57, R50.reuse ;  /* 0x0000003239397220 */ /* 0x080fe20000410000 */
[C---:B------:R-:W-:Y:S01]  /*13600*/  FFMA.FTZ R69, R42.reuse, R50, -R69 ;  /* 0x000000322a457223 */ /* 0x040fe20000010845 */
[-C--:B------:R-:W-:Y:S01]  /*13610*/  FMUL.FTZ R71, R67, R40.reuse ;  /* 0x0000002843477220 */ /* 0x080fe20000410000 */
[----:B------:R-:W-:Y:S01]  /*13620*/  LOP3.LUT R50, R135, 0xffff0000, RZ, 0xc0, !PT ;  /* 0xffff000087327812 */ /* 0x000fe200078ec0ff */
[----:B------:R-:W-:Y:S01]  /*13630*/  FFMA.FTZ R67, R49, R40, -R70 ;  /* 0x0000002831437223 */ /* 0x000fe20000010846 */
[----:B------:R-:W-:Y:S01]  /*13640*/  FFMA.FTZ R63, R42, R63, R57 ;  /* 0x0000003f2a3f7223 */ /* 0x000fe20000010039 */
[----:B------:R-:W-:Y:S01]  /*13650*/  LOP3.LUT R40, R131, 0xffff0000, RZ, 0xc0, !PT ;  /* 0xffff000083287812 */ /* 0x000fe200078ec0ff */
[----:B------:R-:W-:Y:S01]  /*13660*/  FFMA.FTZ R71, R49, R68, R71 ;  /* 0x0000004431477223 */ /* 0x000fe20000010047 */
[----:B------:R-:W-:Y:S01]  /*13670*/  LOP3.LUT R57, R136, 0xffff0000, RZ, 0xc0, !PT ;  /* 0xffff000088397812 */ /* 0x000fe200078ec0ff */
[C---:B------:R-:W-:Y:S01]  /*13680*/  FMUL.FTZ R42, R51.reuse, R50 ;  /* 0x00000032332a7220 */ /* 0x040fe20000410000 */
[----:B------:R-:W-:Y:S01]  /*13690*/  LOP3.LUT R49, R132, 0xffff0000, RZ, 0xc0, !PT ;  /* 0xffff000084317812 */ /* 0x000fe200078ec0ff */
[----:B------:R-:W-:-:S02]  /*136a0*/  FMUL.FTZ R70, R51, R40 ;  /* 0x0000002833467220 */ /* 0x000fc40000410000 */
[C---:B------:R-:W-:Y:S01]  /*136b0*/  FMUL.FTZ R51, R60.reuse, R57 ;  /* 0x000000393c337220 */ /* 0x040fe20000410000 */
[----:B------:R-:W-:Y:S01]  /*136c0*/  FFMA.FTZ R68, R41, R40, -R42 ;  /* 0x0000002829447223 */ /* 0x000fe2000001082a */
[-C--:B------:R-:W-:Y:S01]  /*136d0*/  FMUL.FTZ R60, R60, R49.reuse ;  /* 0x000000313c3c7220 */ /* 0x080fe20000410000 */
[----:B------:R-:W-:Y:S02]  /*136e0*/  IMAD.U32 R42, R133, 0x10000, RZ ;  /* 0x00010000852a7824 */ /* 0x000fe400078e00ff */
[----:B------:R-:W-:Y:S01]  /*136f0*/  FFMA.FTZ R70, R41, R50, R70 ;  /* 0x0000003229467223 */ /* 0x000fe20000010046 */
[----:B------:R-:W-:Y:S02]  /*13700*/  IMAD.U32 R40, R129, 0x10000, RZ ;  /* 0x0001000081287824 */ /* 0x000fe400078e00ff */
[C---:B------:R-:W-:Y:S01]  /*13710*/  FFMA.FTZ R50, R56.reuse, R49, -R51 ;  /* 0x0000003138327223 */ /* 0x040fe20000010833 */
[----:B------:R-:W-:Y:S01]  /*13720*/  FFMA.FTZ R60, R56, R57, R60 ;  /* 0x00000039383c7223 */ /* 0x000fe2000001003c */
[C---:B------:R-:W-:Y:S01]  /*13730*/  FMUL.FTZ R76, R59.reuse, R42 ;  /* 0x0000002a3b4c7220 */ /* 0x040fe20000410000 */
[----:B------:R-:W-:Y:S01]  /*13740*/  FMUL.FTZ R56, R59, R40 ;  /* 0x000000283b387220 */ /* 0x000fe20000410000 */
[----:B------:R-:W-:-:S02]  /*13750*/  LOP3.LUT R133, R133, 0xffff0000, RZ, 0xc0, !PT ;  /* 0xffff000085857812 */ /* 0x000fc400078ec0ff */
[----:B------:R-:W-:Y:S01]  /*13760*/  LOP3.LUT R49, R134, 0xffff0000, RZ, 0xc0, !PT ;  /* 0xffff000086317812 */ /* 0x000fe200078ec0ff */
[----:B------:R-:W-:Y:S01]  /*13770*/  FFMA.FTZ R76, R43, R40, -R76 ;  /* 0x000000282b4c7223 */ /* 0x000fe2000001084c */
[----:B------:R-:W-:Y:S01]  /*13780*/  LOP3.LUT R129, R129, 0xffff0000, RZ, 0xc0, !PT ;  /* 0xffff000081817812 */ /* 0x000fe200078ec0ff */
[----:B------:R-:W-:Y:S01]  /*13790*/  FFMA.FTZ R56, R43, R42, R56 ;  /* 0x0000002a2b387223 */ /* 0x000fe20000010038 */
[----:B------:R-:W-:Y:S01]  /*137a0*/  LOP3.LUT R41, R130, 0xffff0000, RZ, 0xc0, !PT ;  /* 0xffff000082297812 */ /* 0x000fe200078ec0ff */
[C---:B------:R-:W-:Y:S01]  /*137b0*/  FMUL.FTZ R43, R61.reuse, R133 ;  /* 0x000000853d2b7220 */ /* 0x040fe20000410000 */
[C---:B------:R-:W-:Y:S01]  /*137c0*/  FMUL.FTZ R51, R62.reuse, R49 ;  /* 0x000000313e337220 */ /* 0x040fe20000410000 */
[----:B------:R-:W-:Y:S02]  /*137d0*/  FMUL.FTZ R40, R61, R129 ;  /* 0x000000813d287220 */ /* 0x000fe40000410000 */
        /* <DEDUP_REMOVED lines=15> */
.L_x_2887:
[----:B------:R-:W-:Y:S05]  /*138d0*/  BSYNC B2 ;  /* 0x0000000000027941 */ /* 0x000fea0003800000 */
.L_x_2886:
[----:B------:R-:W-:Y:S05]  /*138e0*/  @P1 BRA `(.L_x_2885) ;  /* 0x0000000400b81947 */ /* 0x000fea0003800000 */
[----:B------:R-:W-:Y:S02]  /*138f0*/  LEA.HI R64, R64, R85, RZ, 0x1d ;  /* 0x0000005540407211 */ /* 0x000fe400078fe8ff */
[----:B0-----:R-:W-:Y:S02]  /*13900*/  LEA.HI R40, R20, R213, RZ, 0x6 ;  /* 0x000000d514287211 */ /* 0x001fe400078f30ff */
[----:B------:R-:W-:Y:S02]  /*13910*/  SHF.R.S32.HI R41, RZ, 0x1f, R64 ;  /* 0x0000001fff297819 */ /* 0x000fe40000011440 */
[----:B-----5:R-:W-:Y:S01]  /*13920*/  R2UR UR4, R82 ;  /* 0x00000000520472ca */ /* 0x020fe200000e0000 */
[----:B------:R-:W-:Y:S01]  /*13930*/  IMAD.SHL.U32 R42, R40, 0x80, RZ ;  /* 0x00000080282a7824 */ /* 0x000fe200078e00ff */
[----:B------:R-:W-:Y:S01]  /*13940*/  LEA.HI R41, R41, R64, RZ, 0x3 ;  /* 0x0000004029297211 */ /* 0x000fe200078f18ff */
[----:B------:R-:W-:Y:S01]  /*13950*/  IMAD.SHL.U32 R40, R64, 0x8, RZ ;  /* 0x0000000840287824 */ /* 0x000fe200078e00ff */
[----:B------:R-:W-:-:S02]  /*13960*/  LOP3.LUT R43, R81, 0x38, R21, 0xf8, !PT ;  /* 0x00000038512b7812 */ /* 0x000fc400078ef815 */
[----:B------:R-:W-:Y:S01]  /*13970*/  LOP3.LUT R42, R42, 0xffffe000, RZ, 0xc0, !PT ;  /* 0xffffe0002a2a7812 */ /* 0x000fe200078ec0ff */
[----:B------:R-:W-:Y:S01]  /*13980*/  IMAD.SHL.U32 R41, R41, 0x400, RZ ;  /* 0x0000040029297824 */ /* 0x000fe200078e00ff */
[----:B------:R-:W-:Y:S02]  /*13990*/  LOP3.LUT R40, R81, 0x38, R40, 0xf8, !PT ;  /* 0x0000003851287812 */ /* 0x000fe400078ef828 */
[-C--:B------:R-:W-:Y:S02]  /*139a0*/  LOP3.LUT R43, R43, R80.reuse, RZ, 0x3c, !PT ;  /* 0x000000502b2b7212 */ /* 0x080fe400078e3cff */
[----:B------:R-:W-:Y:S02]  /*139b0*/  LOP3.LUT R40, R40, R80, RZ, 0x3c, !PT ;  /* 0x0000005028287212 */ /* 0x000fe400078e3cff */
[----:B------:R-:W-:Y:S02]  /*139c0*/  LOP3.LUT R41, R41, 0x7fffe000, RZ, 0xc0, !PT ;  /* 0x7fffe00029297812 */ /* 0x000fe400078ec0ff */
[----:B------:R-:W-:-:S02]  /*139d0*/  IADD3 R42, R43, R42, R78 ;  /* 0x0000002a2b2a7210 */ /* 0x000fc40007ffe04e */
[----:B-1----:R-:W-:Y:S02]  /*139e0*/  IADD3 R57, R40, R41, R78 ;  /* 0x0000002928397210 */ /* 0x002fe40007ffe04e */
[----:B------:R-:W-:Y:S02]  /*139f0*/  LEA R56, R42, UR4, 0x1 ;  /* 0x000000042a387c11 */ /* 0x000fe4000f8e08ff */
[--C-:B------:R-:W-:Y:S01]  /*13a00*/  SHF.R.U64 R61, R52, 0x10, R53.reuse ;  /* 0x00000010343d7819 */ /* 0x100fe20000001235 */
[----:B------:R-:W-:Y:S01]  /*13a10*/  IMAD R57, R57, 0x2, R22 ;  /* 0x0000000239397824 */ /* 0x000fe200078e0216 */
[----:B------:R-:W-:Y:S01]  /*13a20*/  SHF.R.U32.HI R52, RZ, 0x10, R53 ;  /* 0x00000010ff347819 */ /* 0x000fe20000011635 */
[----:B------:R-:W0:Y:S01]  /*13a30*/  LDS.128 R40, [R56] ;  /* 0x0000000038287984 */ /* 0x000e220000000c00 */
[--C-:B------:R-:W-:Y:S02]  /*13a40*/  SHF.R.U64 R53, R44, 0x10, R45.reuse ;  /* 0x000000102c357819 */ /* 0x100fe4000000122d */
[----:B------:R-:W-:Y:S01]  /*13a50*/  SHF.R.U32.HI R44, RZ, 0x10, R45 ;  /* 0x00000010ff2c7819 */ /* 0x000fe2000001162d */
[----:B------:R-:W1:Y:S01]  /*13a60*/  LDS.128 R48, [R57+0x14400] ;  /* 0x0144000039307984 */ /* 0x000e620000000c00 */
[----:B------:R-:W-:-:S02]  /*13a70*/  SHF.R.U64 R59, R54, 0x10, R55 ;  /* 0x00000010363b7819 */ /* 0x000fc40000001237 */
[----:B------:R-:W-:Y:S02]  /*13a80*/  PRMT R126, R126, 0x5410, R61 ;  /* 0x000054107e7e7816 */ /* 0x000fe4000000003d */
[----:B------:R-:W-:Y:S02]  /*13a90*/  PRMT R122, R122, 0x5410, R53 ;  /* 0x000054107a7a7816 */ /* 0x000fe40000000035 */
[--C-:B------:R-:W-:Y:S02]  /*13aa0*/  SHF.R.U64 R45, R46, 0x10, R47.reuse ;  /* 0x000000102e2d7819 */ /* 0x100fe4000000122f */
[----:B------:R-:W-:Y:S01]  /*13ab0*/  PRMT R121, R121, 0x5410, R44 ;  /* 0x0000541079797816 */ /* 0x000fe2000000002c */
[----:B------:R-:W-:Y:S01]  /*13ac0*/  IMAD.U32 R61, R122, 0x10000, RZ ;  /* 0x000100007a3d7824 */ /* 0x000fe200078e00ff */
        /* <DEDUP_REMOVED lines=22> */
[----:B------:R-:W-:Y:S02]  /*13c30*/  IMAD.U32 R55, R51, 0x10000, RZ ;  /* 0x0001000033377824 */ /* 0x000fe400078e00ff */
[C---:B------:R-:W-:Y:S01]  /*13c40*/  FFMA.FTZ R63, R44.reuse, R59, -R63 ;  /* 0x0000003b2c3f7223 */ /* 0x040fe2000001083f */
[----:B------:R-:W-:Y:S01]  /*13c50*/  FFMA.FTZ R65, R44, R61, R65 ;  /* 0x0000003d2c417223 */ /* 0x000fe20000010041 */
[----:B------:R-:W-:Y:S02]  /*13c60*/  IMAD.U32 R44, R127, 0x10000, RZ ;  /* 0x000100007f2c7824 */ /* 0x000fe400078e00ff */
[-C--:B------:R-:W-:Y:S01]  /*13c70*/  FMUL.FTZ R64, R53, R52.reuse ;  /* 0x0000003435407220 */ /* 0x080fe20000410000 */
[----:B------:R-:W-:Y:S01]  /*13c80*/  FFMA.FTZ R62, R45, R52, -R62 ;  /* 0x000000342d3e7223 */ /* 0x000fe2000001083e */
[----:B------:R-:W-:Y:S01]  /*13c90*/  FMUL.FTZ R52, R55, R60 ;  /* 0x0000003c37347220 */ /* 0x000fe20000410000 */
[----:B------:R-:W-:Y:S01]  /*13ca0*/  IMAD.U32 R47, R43, 0x10000, RZ ;  /* 0x000100002b2f7824 */ /* 0x000fe200078e00ff */
[----:B------:R-:W-:Y:S01]  /*13cb0*/  LOP3.LUT R53, R122, 0xffff0000, RZ, 0xc0, !PT ;  /* 0xffff00007a357812 */ /* 0x000fe200078ec0ff */
[----:B------:R-:W-:Y:S01]  /*13cc0*/  FMUL.FTZ R55, R55, R44 ;  /* 0x0000002c37377220 */ /* 0x000fe20000410000 */
[----:B------:R-:W-:Y:S01]  /*13cd0*/  FFMA.FTZ R64, R45, R58, R64 ;  /* 0x0000003a2d407223 */ /* 0x000fe20000010040 */
[----:B------:R-:W-:Y:S01]  /*13ce0*/  LOP3.LUT R45, R126, 0xffff0000, RZ, 0xc0, !PT ;  /* 0xffff00007e2d7812 */ /* 0x000fe200078ec0ff */
[C---:B------:R-:W-:Y:S01]  /*13cf0*/  FFMA.FTZ R61, R47.reuse, R44, -R52 ;  /* 0x0000002c2f3d7223 */ /* 0x040fe20000010834 */
[----:B------:R-:W-:Y:S01]  /*13d00*/  FFMA.FTZ R66, R47, R60, R55 ;  /* 0x0000003c2f427223 */ /* 0x000fe20000010037 */
[----:B------:R-:W-:Y:S01]  /*13d10*/  FMUL.FTZ R47, R48, R53 ;  /* 0x00000035302f7220 */ /* 0x000fe20000410000 */
[----:B------:R-:W-:-:S02]  /*13d20*/  IMAD.U32 R54, R50, 0x10000, RZ ;  /* 0x0001000032367824 */ /* 0x000fc400078e00ff */
[-C--:B------:R-:W-:Y:S01]  /*13d30*/  FMUL.FTZ R55, R48, R45.reuse ;  /* 0x0000002d30377220 */ /* 0x080fe20000410000 */
[----:B------:R-:W-:Y:S01]  /*13d40*/  LOP3.LUT R44, R125, 0xffff0000, RZ, 0xc0, !PT ;  /* 0xffff00007d2c7812 */ /* 0x000fe200078ec0ff */
[----:B------:R-:W-:Y:S01]  /*13d50*/  FFMA.FTZ R48, R40, R45, -R47 ;  /* 0x0000002d28307223 */ /* 0x000fe2000001082f */
[----:B------:R-:W-:Y:S01]  /*13d60*/  LOP3.LUT R52, R121, 0xffff0000, RZ, 0xc0, !PT ;  /* 0xffff000079347812 */ /* 0x000fe200078ec0ff */
[----:B------:R-:W-:Y:S02]  /*13d70*/  IMAD.U32 R47, R124, 0x10000, RZ ;  /* 0x000100007c2f7824 */ /* 0x000fe400078e00ff */
[----:B------:R-:W-:Y:S01]  /*13d80*/  FFMA.FTZ R58, R40, R53, R55 ;  /* 0x00000035283a7223 */ /* 0x000fe20000010037 */
[----:B------:R-:W-:Y:S02]  /*13d90*/  IMAD.U32 R46, R42, 0x10000, RZ ;  /* 0x000100002a2e7824 */ /* 0x000fe400078e00ff */
[----:B------:R-:W-:Y:S01]  /*13da0*/  FMUL.FTZ R59, R49, R44 ;  /* 0x0000002c313b7220 */ /* 0x000fe20000410000 */
[----:B------:R-:W-:-:S02]  /*13db0*/  IMAD.U32 R45, R128, 0x10000, RZ ;  /* 0x00010000802d7824 */ /* 0x000fc400078e00ff */
[----:B------:R-:W-:Y:S01]  /*13dc0*/  FMUL.FTZ R53, R54, R47 ;  /* 0x0000002f36357220 */ /* 0x000fe20000410000 */
[----:B------:R-:W-:Y:S01]  /*13dd0*/  FMUL.FTZ R60, R49, R52 ;  /* 0x00000034313c7220 */ /* 0x000fe20000410000 */
[----:B------:R-:W-:Y:S01]  /*13de0*/  LOP3.LUT R50, R50, 0xffff0000, RZ, 0xc0, !PT ;  /* 0xffff000032327812 */ /* 0x000fe200078ec0ff */
[-C--:B------:R-:W-:Y:S01]  /*13df0*/  FMUL.FTZ R55, R54, R45.reuse ;  /* 0x0000002d36377220 */ /* 0x080fe20000410000 */
[----:B------:R-:W-:Y:S01]  /*13e00*/  FFMA.FTZ R53, R46, R45, -R53 ;  /* 0x0000002d2e357223 */ /* 0x000fe20000010835 */
[C---:B------:R-:W-:Y:S01]  /*13e10*/  FFMA.FTZ R49, R41.reuse, R44, -R60 ;  /* 0x0000002c29317223 */ /* 0x040fe2000001083c */
[----:B------:R-:W-:Y:S01]  /*13e20*/  FFMA.FTZ R59, R41, R52, R59 ;  /* 0x00000034293b7223 */ /* 0x000fe2000001003b */
[----:B------:R-:W-:Y:S01]  /*13e30*/  LOP3.LUT R45, R124, 0xffff0000, RZ, 0xc0, !PT ;  /* 0xffff00007c2d7812 */ /* 0x000fe200078ec0ff */
[----:B------:R-:W-:Y:S01]  /*13e40*/  FFMA.FTZ R46, R46, R47, R55 ;  /* 0x0000002f2e2e7223 */ /* 0x000fe20000010037 */
[----:B------:R-:W-:Y:S02]  /*13e50*/  LOP3.LUT R51, R51, 0xffff0000, RZ, 0xc0, !PT ;  /* 0xffff000033337812 */ /* 0x000fe400078ec0ff */
[----:B------:R-:W-:Y:S01]  /*13e60*/  LOP3.LUT R41, R128, 0xffff0000, RZ, 0xc0, !PT ;  /* 0xffff000080297812 */ /* 0x000fe200078ec0ff */
[----:B------:R-:W-:Y:S01]  /*13e70*/  FMUL.FTZ R47, R50, R45 ;  /* 0x0000002d322f7220 */ /* 0x000fe20000410000 */
[----:B------:R-:W-:-:S02]  /*13e80*/  LOP3.LUT R44, R123, 0xffff0000, RZ, 0xc0, !PT ;  /* 0xffff00007b2c7812 */ /* 0x000fc400078ec0ff */
        /* <DEDUP_REMOVED lines=20> */
.L_x_2885:
[----:B------:R-:W-:Y:S05]  /*13fd0*/  BSYNC B1 ;  /* 0x0000000000017941 */ /* 0x000fea0003800000 */
.L_x_2884:
[----:B0-2---:R-:W-:Y:S01]  /*13fe0*/  VIADD R40, R220, 0x40 ;  /* 0x00000040dc287836 */ /* 0x005fe20000000000 */
[----:B------:R-:W-:Y:S04]  /*13ff0*/  BSSY B1, `(.L_x_2888) ;  /* 0x00000e7000017945 */ /* 0x000fe80003800000 */
[----:B------:R-:W-:-:S13]  /*14000*/  ISETP.GE.AND P0, PT, R40, R86, PT ;  /* 0x000000562800720c */ /* 0x000fda0003f06270 */
[----:B------:R-:W-:Y:S05]  /*14010*/  @P0 BRA `(.L_x_2889) ;  /* 0x0000000c00900947 */ /* 0x000fea0003800000 */
[----:B-1----:R0:W5:Y:S01]  /*14020*/  LDL R62, [R1+0x84] ;  /* 0x00008400013e7983 */ /* 0x0021620000100800 */
[----:B------:R-:W1:Y:S03]  /*14030*/  LDC R49, c[0x0][0x3f4] ;  /* 0x0000fd00ff317b82 */ /* 0x000e660000000800 */
[----:B------:R0:W5:Y:S01]  /*14040*/  LDL R60, [R1+0x60] ;  /* 0x00006000013c7983 */ /* 0x0001620000100800 */
[----:B------:R-:W-:Y:S01]  /*14050*/  IMAD.SHL.U32 R50, R40, 0x40, RZ ;  /* 0x0000004028327824 */ /* 0x000fe200078e00ff */
[----:B------:R-:W-:Y:S04]  /*14060*/  BSSY B2, `(.L_x_2890) ;  /* 0x0000070000027945 */ /* 0x000fe80003800000 */
[----:B------:R-:W-:-:S04]  /*14070*/  LOP3.LUT R50, R50, 0x1c0, RZ, 0xc0, !PT ;  /* 0x000001c032327812 */ /* 0x000fc800078ec0ff */
[----:B------:R-:W-:Y:S02]  /*14080*/  SHF.R.U32.HI R48, RZ, 0x3, R50 ;  /* 0x00000003ff307819 */ /* 0x000fe40000011632 */
[-C--:B-1----:R-:W-:Y:S02]  /*14090*/  ISETP.GE.AND P0, PT, R16, R49.reuse, PT ;  /* 0x000000311000720c */ /* 0x082fe40003f06270 */
[----:B------:R-:W-:-:S11]  /*140a0*/  ISETP.GE.AND P1, PT, R213, R49, PT ;  /* 0x00000031d500720c */ /* 0x000fd60003f26270 */
[----:B0-----:R-:W-:Y:S05]  /*140b0*/  @P0 BRA `(.L_x_2891) ;  /* 0x0000000400a80947 */ /* 0x001fea0003800000 */
[----:B------:R-:W-:Y:S02]  /*140c0*/  LEA.HI R40, R49, R0, RZ, 0x1d ;  /* 0x0000000031287211 */ /* 0x000fe400078fe8ff */
[----:B-----5:R-:W-:Y:S02]  /*140d0*/  R2UR UR4, R62 ;  /* 0x000000003e0472ca */ /* 0x020fe400000e0000 */
[----:B------:R-:W-:Y:S01]  /*140e0*/  SHF.R.S32.HI R43, RZ, 0x1f, R40 ;  /* 0x0000001fff2b7819 */ /* 0x000fe20000011428 */
[----:B------:R-:W-:Y:S01]  /*140f0*/  IMAD.SHL.U32 R41, R40, 0x8, RZ ;  /* 0x0000000828297824 */ /* 0x000fe200078e00ff */
[C---:B------:R-:W-:Y:S02]  /*14100*/  LOP3.LUT R45, R50.reuse, 0x38, R16, 0xf8, !PT ;  /* 0x00000038322d7812 */ /* 0x040fe400078ef810 */
        /* <DEDUP_REMOVED lines=101> */
.L_x_2891:
[----:B------:R-:W-:Y:S05]  /*14760*/  BSYNC B2 ;  /* 0x0000000000027941 */ /* 0x000fea0003800000 */
.L_x_2890:
        /* <DEDUP_REMOVED lines=16> */
[----:B------:R-:W-:Y:S02]  /*14870*/  IADD3 R33, R25, R24, R60 ;  /* 0x0000001819217210 */ /* 0x000fe40007ffe03c */
[----:B------:R-:W-:Y:S02]  /*14880*/  LEA R51, R26, UR4, 0x1 ;  /* 0x000000041a337c11 */ /* 0x000fe4000f8e08ff */
[----:B------:R-:W-:Y:S01]  /*14890*/  SHF.R.U64 R41, R36, 0x10, R37 ;  /* 0x0000001024297819 */ /* 0x000fe20000001225 */
[----:B------:R-:W-:Y:S01]  /*148a0*/  IMAD R40, R33, 0x2, R22 ;  /* 0x0000000221287824 */ /* 0x000fe200078e0216 */
[----:B------:R-:W-:Y:S01]  /*148b0*/  SHF.R.U64 R36, R28, 0x10, R29 ;  /* 0x000000101c247819 */ /* 0x000fe2000000121d */
[----:B------:R-:W0:Y:S01]  /*148c0*/  LDS.128 R24, [R51] ;  /* 0x0000000033187984 */ /* 0x000e220000000c00 */
[----:B------:R-:W-:Y:S02]  /*148d0*/  SHF.R.U64 R28, R30, 0x10, R31 ;  /* 0x000000101e1c7819 */ /* 0x000fe4000000121f */
[----:B------:R-:W-:Y:S01]  /*148e0*/  PRMT R103, R103, 0x5410, R36 ;  /* 0x0000541067677816 */ /* 0x000fe20000000024 */
[----:B------:R-:W1:Y:S01]  /*148f0*/  LDS.128 R32, [R40+0x14400] ;  /* 0x0144000028207984 */ /* 0x000e620000000c00 */
[----:B------:R-:W-:-:S02]  /*14900*/  PRMT R98, R98, 0x5410, R41 ;  /* 0x0000541062627816 */ /* 0x000fc40000000029 */
[----:B------:R-:W-:Y:S01]  /*14910*/  SHF.R.U32.HI R29, RZ, 0x10, R29 ;  /* 0x00000010ff1d7819 */ /* 0x000fe2000001161d */
[----:B------:R-:W-:Y:S01]  /*14920*/  IMAD.U32 R43, R103, 0x10000, RZ ;  /* 0x00010000672b7824 */ /* 0x000fe200078e00ff */
[----:B------:R-:W-:Y:S01]  /*14930*/  PRMT R101, R101, 0x5410, R28 ;  /* 0x0000541065657816 */ /* 0x000fe2000000001c */
[----:B------:R-:W-:Y:S01]  /*14940*/  IMAD.U32 R41, R98, 0x10000, RZ ;  /* 0x0001000062297824 */ /* 0x000fe200078e00ff */
[----:B------:R-:W-:Y:S02]  /*14950*/  SHF.R.U32.HI R42, RZ, 0x10, R37 ;  /* 0x00000010ff2a7819 */ /* 0x000fe40000011625 */
[----:B------:R-:W-:Y:S02]  /*14960*/  SHF.R.U64 R37, R38, 0x10, R39 ;  /* 0x0000001026257819 */ /* 0x000fe40000001227 */
[----:B------:R-:W-:Y:S02]  /*14970*/  PRMT R104, R104, 0x5410, R29 ;  /* 0x0000541068687816 */ /* 0x000fe4000000001d */
[----:B------:R-:W-:-:S02]  /*14980*/  SHF.R.U32.HI R31, RZ, 0x10, R31 ;  /* 0x00000010ff1f7819 */ /* 0x000fc4000001161f */
[----:B------:R-:W-:Y:S02]  /*14990*/  PRMT R97, R97, 0x5410, R42 ;  /* 0x0000541061617816 */ /* 0x000fe4000000002a */
[----:B------:R-:W-:Y:S02]  /*149a0*/  PRMT R100, R100, 0x5410, R37 ;  /* 0x0000541064647816 */ /* 0x000fe40000000025 */
[----:B------:R-:W-:Y:S02]  /*149b0*/  LOP3.LUT R103, R103, 0xffff0000, RZ, 0xc0, !PT ;  /* 0xffff000067677812 */ /* 0x000fe400078ec0ff */
[----:B------:R-:W-:Y:S02]  /*149c0*/  SHF.R.U32.HI R38, RZ, 0x10, R39 ;  /* 0x00000010ff267819 */ /* 0x000fe40000011627 */
[----:B------:R-:W-:Y:S02]  /*149d0*/  PRMT R102, R102, 0x5410, R31 ;  /* 0x0000541066667816 */ /* 0x000fe4000000001f */
[----:B------:R-:W-:Y:S01]  /*149e0*/  PRMT R99, R99, 0x5410, R38 ;  /* 0x0000541063637816 */ /* 0x000fe20000000026 */
        /* <DEDUP_REMOVED lines=12> */
[----:B------:R-:W-:Y:S01]  /*14ab0*/  FFMA.FTZ R45, R28, R41, -R45 ;  /* 0x000000291c2d7223 */ /* 0x000fe2000001082d */
[----:B------:R-:W-:Y:S01]  /*14ac0*/  LOP3.LUT R41, R98, 0xffff0000, RZ, 0xc0, !PT ;  /* 0xffff000062297812 */ /* 0x000fe200078ec0ff */
[----:B------:R-:W-:Y:S01]  /*14ad0*/  FFMA.FTZ R47, R28, R43, R47 ;  /* 0x0000002b1c2f7223 */ /* 0x000fe2000001002f */
[----:B------:R-:W-:Y:S02]  /*14ae0*/  IMAD.U32 R28, R97, 0x10000, RZ ;  /* 0x00010000611c7824 */ /* 0x000fe400078e00ff */
[----:B------:R-:W-:Y:S01]  /*14af0*/  FMUL.FTZ R46, R37, R36 ;  /* 0x00000024252e7220 */ /* 0x000fe20000410000 */
[----:B------:R-:W-:Y:S02]  /*14b00*/  IMAD.U32 R39, R35, 0x10000, RZ ;  /* 0x0001000023277824 */ /* 0x000fe400078e00ff */
[----:B------:R-:W-:Y:S01]  /*14b10*/  FMUL.FTZ R43, R32, R41 ;  /* 0x00000029202b7220 */ /* 0x000fe20000410000 */
[----:B------:R-:W-:-:S02]  /*14b20*/  IMAD.U32 R32, R102, 0x10000, RZ ;  /* 0x0001000066207824 */ /* 0x000fc400078e00ff */
[-C--:B------:R-:W-:Y:S01]  /*14b30*/  FMUL.FTZ R37, R37, R28.reuse ;  /* 0x0000001c25257220 */ /* 0x080fe20000410000 */
[----:B------:R-:W-:Y:S01]  /*14b40*/  FFMA.FTZ R46, R29, R28, -R46 ;  /* 0x0000001c1d2e7223 */ /* 0x000fe2000001082e */
[----:B------:R-:W-:Y:S02]  /*14b50*/  IMAD.U32 R31, R27, 0x10000, RZ ;  /* 0x000100001b1f7824 */ /* 0x000fe400078e00ff */
[C---:B------:R-:W-:Y:S01]  /*14b60*/  FFMA.FTZ R42, R24.reuse, R41, -R49 ;  /* 0x00000029182a7223 */ /* 0x040fe20000010831 */
[----:B------:R-:W-:Y:S01]  /*14b70*/  FFMA.FTZ R44, R24, R103, R43 ;  /* 0x00000067182c7223 */ /* 0x000fe2000001002b */
[----:B------:R-:W-:Y:S02]  /*14b80*/  IMAD.U32 R28, R99, 0x10000, RZ ;  /* 0x00010000631c7824 */ /* 0x000fe400078e00ff */
[----:B------:R-:W-:Y:S01]  /*14b90*/  FMUL.FTZ R48, R39, R32 ;  /* 0x0000002027307220 */ /* 0x000fe20000410000 */
[----:B------:R-:W-:Y:S01]  /*14ba0*/  LOP3.LUT R104, R104, 0xffff0000, RZ, 0xc0, !PT ;  /* 0xffff000068687812 */ /* 0x000fe200078ec0ff */
[----:B------:R-:W-:Y:S01]  /*14bb0*/  FFMA.FTZ R36, R29, R36, R37 ;  /* 0x000000241d247223 */ /* 0x000fe20000010025 */
[----:B------:R-:W-:Y:S01]  /*14bc0*/  LOP3.LUT R24, R97, 0xffff0000, RZ, 0xc0, !PT ;  /* 0xffff000061187812 */ /* 0x000fe200078ec0ff */
[-C--:B------:R-:W-:Y:S01]  /*14bd0*/  FMUL.FTZ R50, R39, R28.reuse ;  /* 0x0000001c27327220 */ /* 0x080fe20000410000 */
[----:B------:R-:W-:Y:S01]  /*14be0*/  FFMA.FTZ R48, R31, R28, -R48 ;  /* 0x0000001c1f307223 */ /* 0x000fe20000010830 */
[----:B------:R-:W-:Y:S01]  /*14bf0*/  FMUL.FTZ R28, R33, R104 ;  /* 0x00000068211c7220 */ /* 0x000fe20000410000 */
[----:B------:R-:W-:-:S02]  /*14c00*/  IMAD.U32 R38, R34, 0x10000, RZ ;  /* 0x0001000022267824 */ /* 0x000fc400078e00ff */
[----:B------:R-:W-:Y:S01]  /*14c10*/  FMUL.FTZ R33, R33, R24 ;  /* 0x0000001821217220 */ /* 0x000fe20000410000 */
[----:B------:R-:W-:Y:S02]  /*14c20*/  IMAD.U32 R37, R101, 0x10000, RZ ;  /* 0x0001000065257824 */ /* 0x000fe400078e00ff */
[----:B------:R-:W-:Y:S01]  /*14c30*/  FFMA.FTZ R50, R31, R32, R50 ;  /* 0x000000201f327223 */ /* 0x000fe20000010032 */
[----:B------:R-:W-:Y:S01]  /*14c40*/  IMAD.U32 R29, R100, 0x10000, RZ ;  /* 0x00010000641d7824 */ /* 0x000fe200078e00ff */
[----:B------:R-:W-:Y:S01]  /*14c50*/  LOP3.LUT R34, R34, 0xffff0000, RZ, 0xc0, !PT ;  /* 0xffff000022227812 */ /* 0x000fe200078ec0ff */
[----:B------:R-:W-:Y:S01]  /*14c60*/  IMAD.U32 R30, R26, 0x10000, RZ ;  /* 0x000100001a1e7824 */ /* 0x000fe200078e00ff */
[----:B------:R-:W-:Y:S01]  /*14c70*/  LOP3.LUT R35, R35, 0xffff0000, RZ, 0xc0, !PT ;  /* 0xffff000023237812 */ /* 0x000fe200078ec0ff */
[C---:B------:R-:W-:Y:S01]  /*14c80*/  FMUL.FTZ R39, R38.reuse, R37 ;  /* 0x0000002526277220 */ /* 0x040fe20000410000 */
[C---:B------:R-:W-:Y:S01]  /*14c90*/  FFMA.FTZ R31, R25.reuse, R24, -R28 ;  /* 0x00000018191f7223 */ /* 0x040fe2000001081c */
[----:B------:R-:W-:Y:S01]  /*14ca0*/  FFMA.FTZ R33, R25, R104, R33 ;  /* 0x0000006819217223 */ /* 0x000fe20000010021 */
        /* <DEDUP_REMOVED lines=8> */
[----:B------:R-:W-:Y:S01]  /*14d30*/  LOP3.LUT R26, R26, 0xffff0000, RZ, 0xc0, !PT ;  /* 0xffff00001a1a7812 */ /* 0x000fe200078ec0ff */
[----:B------:R-:W-:Y:S01]  /*14d40*/  FMUL.FTZ R28, R35, R102 ;  /* 0x00000066231c7220 */ /* 0x000fe20000410000 */
[----:B------:R-:W-:Y:S01]  /*14d50*/  LOP3.LUT R27, R27, 0xffff0000, RZ, 0xc0, !PT ;  /* 0xffff00001b1b7812 */ /* 0x000fe200078ec0ff */
[-C--:B------:R-:W-:Y:S01]  /*14d60*/  FMUL.FTZ R34, R34, R25.reuse ;  /* 0x0000001922227220 */ /* 0x080fe20000410000 */
[----:B------:R-:W-:Y:S01]  /*14d70*/  FMUL.FTZ R37, R35, R24 ;  /* 0x0000001823257220 */ /* 0x000fe20000410000 */
[C---:B------:R-:W-:Y:S01]  /*14d80*/  FFMA.FTZ R32, R26.reuse, R25, -R29 ;  /* 0x000000191a207223 */ /* 0x040fe2000001081d */
[----:B------:R-:W-:Y:S01]  /*14d90*/  F2FP.BF16.F32.PACK_AB R25, R31, R46 ;  /* 0x0000002e1f19723e */ /* 0x000fe200000010ff */
        /* <DEDUP_REMOVED lines=12> */
.L_x_2889:
[----:B------:R-:W-:Y:S05]  /*14e60*/  BSYNC B1 ;  /* 0x0000000000017941 */ /* 0x000fea0003800000 */
.L_x_2888:
[----:B------:R-:W-:-:S13]  /*14e70*/  ISETP.GE.AND P0, PT, R3, R86, PT ;  /* 0x000000560300720c */ /* 0x000fda0003f06270 */
[----:B------:R-:W-:Y:S05]  /*14e80*/  @P0 BRA `(.L_x_2859) ;  /* 0x0000000c009c0947 */ /* 0x000fea0003800000 */
[----:B------:R3:W5:Y:S01]  /*14e90*/  LDL R46, [R1+0x84] ;  /* 0x00008400012e7983 */ /* 0x0007620000100800 */
[----:B--2---:R-:W2:Y:S01]  /*14ea0*/  LDC R40, c[0x0][0x3f4] ;  /* 0x0000fd00ff287b82 */ /* 0x004ea20000000800 */
[----:B0-----:R-:W-:Y:S01]  /*14eb0*/  SHF.R.S32.HI R26, RZ, 0x1f, R3 ;  /* 0x0000001fff1a7819 */ /* 0x001fe20000011403 */
[----:B------:R-:W-:Y:S01]  /*14ec0*/  IMAD.SHL.U32 R24, R3, 0x40, RZ ;  /* 0x0000004003187824 */ /* 0x000fe200078e00ff */
[----:B------:R-:W-:Y:S02]  /*14ed0*/  BSSY B1, `(.L_x_2892) ;  /* 0x0000073000017945 */ /* 0x000fe40003800000 */
[----:B------:R-:W-:Y:S02]  /*14ee0*/  LEA.HI R26, R26, R3, RZ, 0x3 ;  /* 0x000000031a1a7211 */ /* 0x000fe400078f18ff */
[----:B------:R-:W-:-:S03]  /*14ef0*/  LOP3.LUT R42, R24, 0x1c0, RZ, 0xc0, !PT ;  /* 0x000001c0182a7812 */ /* 0x000fc600078ec0ff */
[----:B------:R-:W-:Y:S01]  /*14f00*/  IMAD.SHL.U32 R26, R26, 0x40, RZ ;  /* 0x000000401a1a7824 */ /* 0x000fe200078e00ff */
[----:B------:R-:W-:-:S04]  /*14f10*/  SHF.R.U32.HI R43, RZ, 0x3, R42 ;  /* 0x00000003ff2b7819 */ /* 0x000fc8000001162a */
[----:B------:R-:W-:Y:S02]  /*14f20*/  LOP3.LUT R44, R26, 0xfffffe00, RZ, 0xc0, !PT ;  /* 0xfffffe001a2c7812 */ /* 0x000fe400078ec0ff */
[-C--:B--2---:R-:W-:Y:S02]  /*14f30*/  ISETP.GE.AND P0, PT, R16, R40.reuse, PT ;  /* 0x000000281000720c */ /* 0x084fe40003f06270 */
[----:B------:R-:W-:-:S11]  /*14f40*/  ISETP.GE.AND P1, PT, R213, R40, PT ;  /* 0x00000028d500720c */ /* 0x000fd60003f26270 */
[----:B---3--:R-:W-:Y:S05]  /*14f50*/  @P0 BRA `(.L_x_2893) ;  /* 0x0000000400a80947 */ /* 0x008fea0003800000 */
        /* <DEDUP_REMOVED lines=12> */
[----:B------:R-:W-:Y:S01]  /*15020*/  SHF.R.U64 R32, R8, 0x10, R9 ;  /* 0x0000001008207819 */ /* 0x000fe20000001209 */
[----:B------:R-:W0:Y:S01]  /*15030*/  LDS.128 R24, [R45] ;  /* 0x000000002d187984 */ /* 0x000e220000000c00 */
[----:B------:R-:W-:-:S02]  /*15040*/  IADD3 R3, R0, R3, R44 ;  /* 0x0000000300037210 */ /* 0x000fc40007ffe02c */
[----:B------:R-:W-:Y:S02]  /*15050*/  SHF.R.U64 R8, R72, 0x10, R73 ;  /* 0x0000001048087819 */ /* 0x000fe40000001249 */
[----:B------:R-:W-:Y:S01]  /*15060*/  SHF.R.U64 R10, R10, 0x10, R11 ;  /* 0x000000100a0a7819 */ /* 0x000fe2000000120b */
[----:B------:R-:W-:Y:S01]  /*15070*/  IMAD R3, R3, 0x2, R22 ;  /* 0x0000000203037824 */ /* 0x000fe200078e0216 */
[----:B------:R-:W-:Y:S02]  /*15080*/  SHF.R.U64 R0, R74, 0x10, R75 ;  /* 0x000000104a007819 */ /* 0x000fe4000000124b */
[----:B------:R-:W-:Y:S02]  /*15090*/  SHF.R.U32.HI R9, RZ, 0x10, R9 ;  /* 0x00000010ff097819 */ /* 0x000fe40000011609 */
[----:B------:R-:W2:Y:S01]  /*150a0*/  LDS.128 R28, [R3+0x14400] ;  /* 0x01440000031c7984 */ /* 0x000ea20000000c00 */
[----:B------:R-:W-:Y:S02]  /*150b0*/  SHF.R.U32.HI R11, RZ, 0x10, R11 ;  /* 0x00000010ff0b7819 */ /* 0x000fe4000001160b */
[----:B------:R-:W-:-:S02]  /*150c0*/  PRMT R111, R111, 0x5410, R8 ;  /* 0x000054106f6f7816 */ /* 0x000fc40000000008 */
[----:B------:R-:W-:Y:S02]  /*150d0*/  PRMT R107, R107, 0x5410, R32 ;  /* 0x000054106b6b7816 */ /* 0x000fe40000000020 */
[----:B------:R-:W-:Y:S01]  /*150e0*/  PRMT R109, R109, 0x5410, R0 ;  /* 0x000054106d6d7816 */ /* 0x000fe20000000000 */
[----:B------:R-:W-:Y:S01]  /*150f0*/  IMAD.U32 R36, R111, 0x10000, RZ ;  /* 0x000100006f247824 */ /* 0x000fe200078e00ff */
[----:B------:R-:W-:Y:S01]  /*15100*/  SHF.R.U32.HI R73, RZ, 0x10, R73 ;  /* 0x00000010ff497819 */ /* 0x000fe20000011649 */
[----:B------:R-:W-:Y:S01]  /*15110*/  IMAD.U32 R35, R107, 0x10000, RZ ;  /* 0x000100006b237824 */ /* 0x000fe200078e00ff */
[----:B------:R-:W-:Y:S02]  /*15120*/  PRMT R108, R108, 0x5410, R9 ;  /* 0x000054106c6c7816 */ /* 0x000fe40000000009 */
[----:B------:R-:W-:Y:S02]  /*15130*/  PRMT R105, R105, 0x5410, R10 ;  /* 0x0000541069697816 */ /* 0x000fe4000000000a */
[----:B------:R-:W-:-:S02]  /*15140*/  PRMT R106, R106, 0x5410, R11 ;  /* 0x000054106a6a7816 */ /* 0x000fc4000000000b */
[----:B------:R-:W-:Y:S02]  /*15150*/  SHF.R.U32.HI R75, RZ, 0x10, R75 ;  /* 0x00000010ff4b7819 */ /* 0x000fe4000001164b */
[----:B------:R-:W-:Y:S02]  /*15160*/  PRMT R112, R112, 0x5410, R73 ;  /* 0x0000541070707816 */ /* 0x000fe40000000049 */
[----:B------:R-:W-:Y:S02]  /*15170*/  PRMT R110, R110, 0x5410, R75 ;  /* 0x000054106e6e7816 */ /* 0x000fe4000000004b */
[----:B------:R-:W-:Y:S01]  /*15180*/  LOP3.LUT R111, R111, 0xffff0000, RZ, 0xc0, !PT ;  /* 0xffff00006f6f7812 */ /* 0x000fe200078ec0ff */
        /* <DEDUP_REMOVED lines=11> */
[C---:B--2---:R-:W-:Y:S01]  /*15240*/  IMAD.U32 R27, R28.reuse, 0x10000, RZ ;  /* 0x000100001c1b7824 */ /* 0x044fe200078e00ff */
        /* <DEDUP_REMOVED lines=17> */
[----:B------:R-:W-:Y:S01]  /*15360*/  FMUL.FTZ R9, R28, R111 ;  /* 0x0000006f1c097220 */ /* 0x000fe20000410000 */
[----:B------:R-:W-:Y:S01]  /*15370*/  FFMA.FTZ R36, R25, R0, -R36 ;  /* 0x0000000019247223 */ /* 0x000fe20000010824 */
[----:B------:R-:W-:-:S02]  /*15380*/  IMAD.U32 R33, R30, 0x10000, RZ ;  /* 0x000100001e217824 */ /* 0x000fc400078e00ff */
[----:B------:R-:W-:Y:S01]  /*15390*/  FFMA.FTZ R34, R25, R35, R34 ;  /* 0x0000002319227223 */ /* 0x000fe20000010022 */
[-C--:B------:R-:W-:Y:S01]  /*153a0*/  FMUL.FTZ R25, R28, R107.reuse ;  /* 0x0000006b1c197220 */ /* 0x080fe20000410000 */
[----:B------:R-:W-:Y:S01]  /*153b0*/  FFMA.FTZ R28, R8, R107, -R9 ;  /* 0x0000006b081c7223 */ /* 0x000fe20000010809 */
[----:B------:R-:W-:Y:S01]  /*153c0*/  IMAD.U32 R9, R109, 0x10000, RZ ;  /* 0x000100006d097824 */ /* 0x000fe200078e00ff */
[----:B------:R-:W-:Y:S01]  /*153d0*/  LOP3.LUT R30, R30, 0xffff0000, RZ, 0xc0, !PT ;  /* 0xffff00001e1e7812 */ /* 0x000fe200078ec0ff */
[----:B------:R-:W-:Y:S02]  /*153e0*/  IMAD.U32 R0, R105, 0x10000, RZ ;  /* 0x0001000069007824 */ /* 0x000fe400078e00ff */
[----:B------:R-:W-:Y:S01]  /*153f0*/  FFMA.FTZ R32, R8, R111, R25 ;  /* 0x0000006f08207223 */ /* 0x000fe20000010019 */
[----:B------:R-:W-:Y:S01]  /*15400*/  LOP3.LUT R109, R109, 0xffff0000, RZ, 0xc0, !PT ;  /* 0xffff00006d6d7812 */ /* 0x000fe200078ec0ff */
[----:B------:R-:W-:Y:S01]  /*15410*/  FMUL.FTZ R25, R33, R9 ;  /* 0x0000000921197220 */ /* 0x000fe20000410000 */
[----:B------:R-:W-:Y:S01]  /*15420*/  LOP3.LUT R105, R105, 0xffff0000, RZ, 0xc0, !PT ;  /* 0xffff000069697812 */ /* 0x000fe200078ec0ff */
[----:B------:R-:W-:Y:S01]  /*15430*/  FMUL.FTZ R33, R33, R0 ;  /* 0x0000000021217220 */ /* 0x000fe20000410000 */
[----:B------:R-:W-:Y:S01]  /*15440*/  LOP3.LUT R31, R31, 0xffff0000, RZ, 0xc0, !PT ;  /* 0xffff00001f1f7812 */ /* 0x000fe200078ec0ff */
[----:B------:R-:W-:Y:S01]  /*15450*/  FMUL.FTZ R8, R30, R109 ;  /* 0x0000006d1e087220 */ /* 0x000fe20000410000 */
[----:B------:R-:W-:Y:S01]  /*15460*/  LOP3.LUT R110, R110, 0xffff0000, RZ, 0xc0, !PT ;  /* 0xffff00006e6e7812 */ /* 0x000fe200078ec0ff */
[----:B------:R-:W-:Y:S01]  /*15470*/  FFMA.FTZ R33, R10, R9, R33 ;  /* 0x000000090a217223 */ /* 0x000fe20000010021 */
[----:B------:R-:W-:Y:S01]  /*15480*/  LOP3.LUT R108, R108, 0xffff0000, RZ, 0xc0, !PT ;  /* 0xffff00006c6c7812 */ /* 0x000fe200078ec0ff */
[-C--:B------:R-:W-:Y:S01]  /*15490*/  FMUL.FTZ R30, R30, R105.reuse ;  /* 0x000000691e1e7220 */ /* 0x080fe20000410000 */
[----:B------:R-:W-:Y:S01]  /*154a0*/  LOP3.LUT R106, R106, 0xffff0000, RZ, 0xc0, !PT ;  /* 0xffff00006a6a7812 */ /* 0x000fe200078ec0ff */
[----:B------:R-:W-:Y:S01]  /*154b0*/  FMUL.FTZ R27, R29, R112 ;  /* 0x000000701d1b7220 */ /* 0x000fe20000410000 */
[----:B------:R-:W-:Y:S01]  /*154c0*/  FMUL.FTZ R9, R31, R110 ;  /* 0x0000006e1f097220 */ /* 0x000fe20000410000 */
[----:B------:R-:W-:Y:S01]  /*154d0*/  FMUL.FTZ R29, R29, R108 ;  /* 0x0000006c1d1d7220 */ /* 0x000fe20000410000 */
[----:B------:R-:W-:Y:S01]  /*154e0*/  FFMA.FTZ R105, R11, R105, -R8 ;  /* 0x000000690b697223 */ /* 0x000fe20000010808 */
[----:B------:R-:W-:Y:S01]  /*154f0*/  FMUL.FTZ R31, R31, R106 ;  /* 0x0000006a1f1f7220 */ /* 0x000fe20000410000 */
[----:B------:R-:W-:Y:S01]  /*15500*/  FFMA.FTZ R30, R11, R109, R30 ;  /* 0x0000006d0b1e7223 */ /* 0x000fe2000001001e */
[----:B------:R-:W-:Y:S01]  /*15510*/  FFMA.FTZ R27, R24, R108, -R27 ;  /* 0x0000006c181b7223 */ /* 0x000fe2000001081b */
        /* <DEDUP_REMOVED lines=14> */
.L_x_2893:
[----:B------:R-:W-:Y:S05]  /*15600*/  BSYNC B1 ;  /* 0x0000000000017941 */ /* 0x000fea0003800000 */
.L_x_2892:
[----:B------:R-:W-:Y:S05]  /*15610*/  @P1 BRA `(.L_x_2859) ;  /* 0x0000000400b81947 */ /* 0x000fea0003800000 */
[----:B------:R-:W-:Y:S02]  /*15620*/  LEA.HI R40, R40, R85, RZ, 0x1d ;  /* 0x0000005528287211 */ /* 0x000fe400078fe8ff */
[----:B------:R-:W-:Y:S02]  /*15630*/  LOP3.LUT R0, R42, 0x38, R21, 0xf8, !PT ;  /* 0x000000382a007812 */ /* 0x000fe400078ef815 */
[----:B0-----:R-:W-:Y:S02]  /*15640*/  SHF.R.S32.HI R3, RZ, 0x1f, R40 ;  /* 0x0000001fff037819 */ /* 0x001fe40000011428 */
[----:B------:R-:W-:Y:S01]  /*15650*/  LOP3.LUT R8, R0, R43, RZ, 0x3c, !PT ;  /* 0x0000002b00087212 */ /* 0x000fe200078e3cff */
[----:B------:R-:W-:Y:S01]  /*15660*/  IMAD.SHL.U32 R0, R40, 0x8, RZ ;  /* 0x0000000828007824 */ /* 0x000fe200078e00ff */
[----:B------:R-:W-:Y:S02]  /*15670*/  LEA.HI R3, R3, R40, RZ, 0x3 ;  /* 0x0000002803037211 */ /* 0x000fe400078f18ff */
[----:B------:R-:W-:-:S02]  /*15680*/  LEA.HI R20, R20, R213, RZ, 0x6 ;  /* 0x000000d514147211 */ /* 0x000fc400078f30ff */
[----:B-----5:R-:W-:Y:S01]  /*15690*/  R2UR UR4, R46 ;  /* 0x000000002e0472ca */ /* 0x020fe200000e0000 */
[----:B------:R-:W-:Y:S01]  /*156a0*/  IMAD.SHL.U32 R3, R3, 0x400, RZ ;  /* 0x0000040003037824 */ /* 0x000fe200078e00ff */
[----:B------:R-:W-:Y:S01]  /*156b0*/  LOP3.LUT R0, R42, 0x38, R0, 0xf8, !PT ;  /* 0x000000382a007812 */ /* 0x000fe200078ef800 */
[----:B------:R-:W-:Y:S01]  /*156c0*/  IMAD.SHL.U32 R20, R20, 0x80, RZ ;  /* 0x0000008014147824 */ /* 0x000fe200078e00ff */
[----:B------:R-:W-:Y:S02]  /*156d0*/  SHF.R.U32.HI R21, RZ, 0x10, R5 ;  /* 0x00000010ff157819 */ /* 0x000fe40000011605 */
[----:B------:R-:W-:Y:S02]  /*156e0*/  LOP3.LUT R0, R0, R43, RZ, 0x3c, !PT ;  /* 0x0000002b00007212 */ /* 0x000fe400078e3cff */
[----:B------:R-:W-:Y:S02]  /*156f0*/  LOP3.LUT R3, R3, 0x7fffe000, RZ, 0xc0, !PT ;  /* 0x7fffe00003037812 */ /* 0x000fe400078ec0ff */
[----:B------:R-:W-:-:S02]  /*15700*/  LOP3.LUT R9, R20, 0xffffe000, RZ, 0xc0, !PT ;  /* 0xffffe00014097812 */ /* 0x000fc400078ec0ff */
[--C-:B------:R-:W-:Y:S02]  /*15710*/  IADD3 R3, R0, R3, R44.reuse ;  /* 0x0000000300037210 */ /* 0x100fe40007ffe02c */
[----:B------:R-:W-:Y:S02]  /*15720*/  IADD3 R8, R8, R9, R44 ;  /* 0x0000000908087210 */ /* 0x000fe40007ffe02c */
[----:B------:R-:W-:Y:S01]  /*15730*/  SHF.R.U64 R20, R4, 0x10, R5 ;  /* 0x0000001004147819 */ /* 0x000fe20000001205 */
[----:B------:R-:W-:Y:S01]  /*15740*/  IMAD R3, R3, 0x2, R22 ;  /* 0x0000000203037824 */ /* 0x000fe200078e0216 */
[----:B------:R-:W-:Y:S02]  /*15750*/  LEA R33, R8, UR4, 0x1 ;  /* 0x0000000408217c11 */ /* 0x000fe4000f8e08ff */
[--C-:B------:R-:W-:Y:S02]  /*15760*/  SHF.R.U64 R4, R12, 0x10, R13.reuse ;  /* 0x000000100c047819 */ /* 0x100fe4000000120d */
[----:B------:R-:W0:Y:S01]  /*15770*/  LDS.128 R24, [R3+0x14400] ;  /* 0x0144000003187984 */ /* 0x000e220000000c00 */
[----:B------:R-:W-:-:S02]  /*15780*/  SHF.R.U32.HI R13, RZ, 0x10, R13 ;  /* 0x00000010ff0d7819 */ /* 0x000fc4000001160d */
[----:B------:R-:W-:Y:S01]  /*15790*/  SHF.R.U64 R5, R6, 0x10, R7 ;  /* 0x0000001006057819 */ /* 0x000fe20000001207 */
[----:B------:R-:W2:Y:S01]  /*157a0*/  LDS.128 R8, [R33] ;  /* 0x0000000021087984 */ /* 0x000ea20000000c00 */
[----:B------:R-:W-:Y:S02]  /*157b0*/  SHF.R.U64 R0, R14, 0x10, R15 ;  /* 0x000000100e007819 */ /* 0x000fe4000000120f */
[----:B------:R-:W-:Y:S02]  /*157c0*/  PRMT R96, R96, 0x5410, R13 ;  /* 0x0000541060607816 */ /* 0x000fe4000000000d */
[----:B------:R-:W-:Y:S02]  /*157d0*/  SHF.R.U32.HI R7, RZ, 0x10, R7 ;  /* 0x00000010ff077819 */ /* 0x000fe40000011607 */
[----:B------:R-:W-:Y:S01]  /*157e0*/  SHF.R.U32.HI R15, RZ, 0x10, R15 ;  /* 0x00000010ff0f7819 */ /* 0x000fe2000001160f */
[----:B------:R-:W-:Y:S01]  /*157f0*/  IMAD.U32 R30, R96, 0x10000, RZ ;  /* 0x00010000601e7824 */ /* 0x000fe200078e00ff */
[----:B------:R-:W-:-:S02]  /*15800*/  PRMT R92, R92, 0x5410, R21 ;  /* 0x000054105c5c7816 */ /* 0x000fc40000000015 */
[----:B------:R-:W-:Y:S02]  /*15810*/  PRMT R95, R95, 0x5410, R4 ;  /* 0x000054105f5f7816 */ /* 0x000fe40000000004 */
[----:B------:R-:W-:Y:S01]  /*15820*/  PRMT R93, R93, 0x5410, R0 ;  /* 0x000054105d5d7816 */ /* 0x000fe20000000000 */
[----:B------:R-:W-:Y:S01]  /*15830*/  IMAD.U32 R28, R92, 0x10000, RZ ;  /* 0x000100005c1c7824 */ /* 0x000fe200078e00ff */
[----:B------:R-:W-:Y:S02]  /*15840*/  PRMT R88, R88, 0x5410, R5 ;  /* 0x0000541058587816 */ /* 0x000fe40000000005 */
[----:B------:R-:W-:Y:S02]  /*15850*/  PRMT R90, R90, 0x5410, R7 ;  /* 0x000054105a5a7816 */ /* 0x000fe40000000007 */
[----:B------:R-:W-:Y:S02]  /*15860*/  PRMT R94, R94, 0x5410, R15 ;  /* 0x000054105e5e7816 */ /* 0x000fe4000000000f */
[----:B------:R-:W-:-:S02]  /*15870*/  PRMT R91, R91, 0x5410, R20 ;  /* 0x000054105b5b7816 */ /* 0x000fc40000000014 */
[----:B------:R-:W-:Y:S01]  /*15880*/  LOP3.LUT R21, R96, 0xffff0000, RZ, 0xc0, !PT ;  /* 0xffff000060157812 */ /* 0x000fe200078ec0ff */
[----:B0-----:R-:W-:Y:S01]  /*15890*/  IMAD.U32 R13, R25, 0x10000, RZ ;  /* 0x00010000190d7824 */ /* 0x001fe200078e00ff */
[----:B------:R-:W-:Y:S01]  /*158a0*/  LOP3.LUT R12, R24, 0xffff0000, RZ, 0xc0, !PT ;  /* 0xffff0000180c7812 */ /* 0x000fe200078ec0ff */
[----:B------:R-:W-:Y:S01]  /*158b0*/  IMAD.U32 R20, R27, 0x10000, RZ ;  /* 0x000100001b147824 */ /* 0x000fe200078e00ff */
[----:B------:R-:W-:Y:S01]  /*158c0*/  LOP3.LUT R15, R26, 0xffff0000, RZ, 0xc0, !PT ;  /* 0xffff00001a0f7812 */ /* 0x000fe200078ec0ff */
[C---:B--2---:R-:W-:Y:S01]  /*158d0*/  IMAD.U32 R0, R8.reuse, 0x10000, RZ ;  /* 0x0001000008007824 */ /* 0x044fe200078e00ff */
        /* <DEDUP_REMOVED lines=17> */
[----:B------:R-:W-:Y:S01]  /*159f0*/  LOP3.LUT R26, R27, 0xffff0000, RZ, 0xc0, !PT ;  /* 0xffff00001b1a7812 */ /* 0x000fe200078ec0ff */
[----:B------:R-:W-:Y:S01]  /*15a00*/  FMUL.FTZ R27, R24, R21 ;  /* 0x00000015181b7220 */ /* 0x000fe20000410000 */
[----:B------:R-:W-:Y:S01]  /*15a10*/  LOP3.LUT R5, R92, 0xffff0000, RZ, 0xc0, !PT ;  /* 0xffff00005c057812 */ /* 0x000fe200078ec0ff */
[-C--:B------:R-:W-:Y:S01]  /*15a20*/  FMUL.FTZ R20, R20, R13.reuse ;  /* 0x0000000d14147220 */ /* 0x080fe20000410000 */
[----:B------:R-:W-:Y:S01]  /*15a30*/  FFMA.FTZ R28, R9, R13, -R28 ;  /* 0x0000000d091c7223 */ /* 0x000fe2000001081c */
[----:B------:R-:W-:-:S02]  /*15a40*/  IMAD.U32 R13, R93, 0x10000, RZ ;  /* 0x000100005d0d7824 */ /* 0x000fc400078e00ff */
[-C--:B------:R-:W-:Y:S01]  /*15a50*/  FMUL.FTZ R24, R24, R5.reuse ;  /* 0x0000000518187220 */ /* 0x080fe20000410000 */
[----:B------:R-:W-:Y:S01]  /*15a60*/  FFMA.FTZ R27, R8, R5, -R27 ;  /* 0x00000005081b7223 */ /* 0x000fe2000001081b */
[----:B------:R-:W-:Y:S01]  /*15a70*/  FFMA.FTZ R29, R9, R25, R20 ;  /* 0x00000019091d7223 */ /* 0x000fe20000010014 */
[----:B------:R-:W-:Y:S02]  /*15a80*/  IMAD.U32 R5, R88, 0x10000, RZ ;  /* 0x0001000058057824 */ /* 0x000fe400078e00ff */
[----:B------:R-:W-:Y:S01]  /*15a90*/  FMUL.FTZ R9, R14, R13 ;  /* 0x0000000d0e097220 */ /* 0x000fe20000410000 */
[----:B------:R-:W-:Y:S01]  /*15aa0*/  FFMA.FTZ R21, R8, R21, R24 ;  /* 0x0000001508157223 */ /* 0x000fe20000010018 */
[----:B------:R-:W-:Y:S01]  /*15ab0*/  LOP3.LUT R8, R93, 0xffff0000, RZ, 0xc0, !PT ;  /* 0xffff00005d087812 */ /* 0x000fe200078ec0ff */
[-C--:B------:R-:W-:Y:S01]  /*15ac0*/  FMUL.FTZ R25, R14, R5.reuse ;  /* 0x000000050e197220 */ /* 0x080fe20000410000 */
[----:B------:R-:W-:Y:S01]  /*15ad0*/  LOP3.LUT R88, R88, 0xffff0000, RZ, 0xc0, !PT ;  /* 0xffff000058587812 */ /* 0x000fe200078ec0ff */
[----:B------:R-:W-:Y:S01]  /*15ae0*/  FFMA.FTZ R14, R6, R5, -R9 ;  /* 0x00000005060e7223 */ /* 0x000fe20000010809 */
[----:B------:R-:W-:Y:S01]  /*15af0*/  LOP3.LUT R9, R94, 0xffff0000, RZ, 0xc0, !PT ;  /* 0xffff00005e097812 */ /* 0x000fe200078ec0ff */
[C---:B------:R-:W-:Y:S01]  /*15b00*/  FMUL.FTZ R20, R15.reuse, R8 ;  /* 0x000000080f147220 */ /* 0x040fe20000410000 */
[----:B------:R-:W-:Y:S01]  /*15b10*/  LOP3.LUT R5, R90, 0xffff0000, RZ, 0xc0, !PT ;  /* 0xffff00005a057812 */ /* 0x000fe200078ec0ff */
[-C--:B------:R-:W-:Y:S01]  /*15b20*/  FMUL.FTZ R15, R15, R88.reuse ;  /* 0x000000580f0f7220 */ /* 0x080fe20000410000 */
[----:B------:R-:W-:Y:S01]  /*15b30*/  FFMA.FTZ R25, R6, R13, R25 ;  /* 0x0000000d06197223 */ /* 0x000fe20000010019 */
[C---:B------:R-:W-:Y:S01]  /*15b40*/  FMUL.FTZ R31, R26.reuse, R9 ;  /* 0x000000091a1f7220 */ /* 0x040fe20000410000 */
[C---:B------:R-:W-:Y:S01]  /*15b50*/  FFMA.FTZ R13, R7.reuse, R88, -R20 ;  /* 0x00000058070d7223 */ /* 0x040fe20000010814 */
[----:B------:R-:W-:Y:S01]  /*15b60*/  FFMA.FTZ R20, R7, R8, R15 ;  /* 0x0000000807147223 */ /* 0x000fe2000001000f */
[-C--:B------:R-:W-:Y:S01]  /*15b70*/  FMUL.FTZ R7, R26, R5.reuse ;  /* 0x000000051a077220 */ /* 0x080fe20000410000 */
[C---:B------:R-:W-:Y:S01]  /*15b80*/  FFMA.FTZ R31, R10.reuse, R5, -R31 ;  /* 0x000000050a1f7223 */ /* 0x040fe2000001081f */
[C---:B------:R-:W-:Y:S01]  /*15b90*/  IMAD.U32 R6, R95.reuse, 0x10000, RZ ;  /* 0x000100005f067824 */ /* 0x040fe200078e00ff */
[----:B------:R-:W-:Y:S01]  /*15ba0*/  LOP3.LUT R95, R95, 0xffff0000, RZ, 0xc0, !PT ;  /* 0xffff00005f5f7812 */ /* 0x000fe200078ec0ff */
[C---:B------:R-:W-:Y:S01]  /*15bb0*/  IMAD.U32 R5, R91.reuse, 0x10000, RZ ;  /* 0x000100005b057824 */ /* 0x040fe200078e00ff */
[----:B------:R-:W-:Y:S01]  /*15bc0*/  LOP3.LUT R91, R91, 0xffff0000, RZ, 0xc0, !PT ;  /* 0xffff00005b5b7812 */ /* 0x000fe200078ec0ff */
        /* <DEDUP_REMOVED lines=19> */
.L_x_2859:
[----:B------:R-:W-:Y:S05]  /*15d00*/  BSYNC B0 ;  /* 0x0000000000007941 */ /* 0x000fea0003800000 */
.L_x_2819:
[----:B------:R-:W-:Y:S01]  /*15d10*/  @!PT LDS RZ, [RZ] ;  /* 0x00000000fffff984 */ /* 0x000fe20000000800 */
[----:B------:R-:W-:Y:S01]  /*15d20*/  @!PT LDS RZ, [RZ] ;  /* 0x00000000fffff984 */ /* 0x000fe20000000800 */
[----:B------:R-:W-:Y:S01]  /*15d30*/  @!PT LDS RZ, [RZ] ;  /* 0x00000000fffff984 */ /* 0x000fe20000000800 */
[----:B------:R-:W-:Y:S01]  /*15d40*/  @!PT LDS RZ, [RZ] ;  /* 0x00000000fffff984 */ /* 0x000fe20000000800 */
[----:B------:R0:W-:Y:S06]  /*15d50*/  MEMBAR.ALL.CTA ;  /* 0x0000000000007992 */ /* 0x0001ec0000008000 */
[----:B0-----:R-:W0:Y:S01]  /*15d60*/  FENCE.VIEW.ASYNC.S ;  /* 0x00000000000073c6 */ /* 0x001e220000000000 */
[----:B------:R-:W-:Y:S05]  /*15d70*/  WARPSYNC.ALL ;  /* 0x0000000000007948 */ /* 0x000fea0003800000 */
[----:B0-----:R-:W-:Y:S06]  /*15d80*/  BAR.SYNC.DEFER_BLOCKING 0xd, 0x100 ;  /* 0x0344000000007b1d */ /* 0x001fec0000010000 */
.L_x_2817:
[----:B------:R-:W-:-:S06]  /*15d90*/  ULOP3.LUT UR4, UR60, 0x1, URZ, 0xfc, !UPT ;  /* 0x000000013c047892 */ /* 0x000fcc000f8efc3f */
[----:B------:R-:W-:-:S05]  /*15da0*/  IMAD.U32 R0, RZ, RZ, UR4 ;  /* 0x00000004ff007e24 */ /* 0x000fca000f8e00ff */
[----:B------:R-:W-:-:S13]  /*15db0*/  ISETP.NE.AND P0, PT, R0, 0x3, PT ;  /* 0x000000030000780c */ /* 0x000fda0003f05270 */
[----:B------:R-:W-:Y:S05]  /*15dc0*/  @!P0 BRA `(.L_x_2894) ;  /* 0x0000000000048947 */ /* 0x000fea0003800000 */
[----:B------:R-:W-:Y:S01]  /*15dd0*/  BPT.TRAP 0x1 ;  /* 0x000000040000795c */ /* 0x000fe20000300000 */
.L_x_2894:
[----:B------:R-:W-:Y:S01]  /*15de0*/  IMAD R0, R219, 0x8, R22 ;  /* 0x00000008db007824 */ /* 0x000fe200078e0216 */
[----:B01-3--:R-:W-:-:S04]  /*15df0*/  SHF.L.U32 R3, R225, 0x1f, RZ ;  /* 0x0000001fe1037819 */ /* 0x00bfc800000006ff */
[----:B------:R0:W1:Y:S01]  /*15e00*/  SYNCS.PHASECHK.TRANS64.TRYWAIT P1, [R0+URZ+0x38830], R3 ;  /* 0x03883003000075a7 */ /* 0x000062000802017f */
[----:B------:R-:W-:Y:S05]  /*15e10*/  @!P0 BRA `(.L_x_2895) ;  /* 0x0000000000048947 */ /* 0x000fea0003800000 */
[----:B------:R-:W-:Y:S01]  /*15e20*/  BPT.TRAP 0x1 ;  /* 0x000000040000795c */ /* 0x000fe20000300000 */
.L_x_2895:
[----:B-1----:R-:W-:Y:S05]  /*15e30*/  @P1 BRA `(.L_x_2896) ;  /* 0x0000000000081947 */ /* 0x002fea0003800000 */
[----:B------:R-:W1:Y:S02]  /*15e40*/  SYNCS.PHASECHK.TRANS64.TRYWAIT P1, [R0+URZ+0x38830], R3 ;  /* 0x03883003000075a7 */ /* 0x000e64000802017f */
[----:B-1----:R-:W-:Y:S05]  /*15e50*/  @!P1 BRA `(.L_x_2897) ;  /* 0x000001b800449947 */ /* 0x002fea0003800000 */
.L_x_2896:
[----:B------:R-:W-:Y:S05]  /*15e60*/  WARPSYNC.ALL ;  /* 0x0000000000007948 */ /* 0x000fea0003800000 */
[----:B01----:R-:W-:Y:S01]  /*15e70*/  VIADD R3, R22, 0x24400 ;  /* 0x0002440016037836 */ /* 0x003fe20000000000 */
[----:B------:R-:W-:Y:S01]  /*15e80*/  R2UR UR20, R84 ;  /* 0x00000000541472ca */ /* 0x000fe200000e0000 */
[----:B------:R-:W-:Y:S01]  /*15e90*/  IMAD.MOV.U32 R5, RZ, RZ, 0x40000040 ;  /* 0x40000040ff057424 */ /* 0x000fe200078e00ff */
[----:B-----5:R-:W-:Y:S01]  /*15ea0*/  WARPGROUP.ARRIVE ;  /* 0x00000000000079c5 */ /* 0x020fe20000000000 */
[----:B------:R-:W-:Y:S01]  /*15eb0*/  UMOV UR25, 0x40000040 ;  /* 0x4000004000197882 */ /* 0x000fe20000000000 */
[----:B------:R-:W-:Y:S01]  /*15ec0*/  SHF.R.U32.HI R3, RZ, 0x4, R3 ;  /* 0x00000004ff037819 */ /* 0x000fe20000011603 */
[----:B------:R-:W-:Y:S01]  /*15ed0*/  IMAD.MOV.U32 R7, RZ, RZ, 0x40000040 ;  /* 0x40000040ff077424 */ /* 0x000fe200078e00ff */
[----:B------:R-:W-:Y:S01]  /*15ee0*/  R2UR UR27, R5 ;  /* 0x00000000051b72ca */ /* 0x000fe200000e0000 */
[----:B------:R-:W-:Y:S01]  /*15ef0*/  UMOV UR17, UR25 ;  /* 0x0000001900117c82 */ /* 0x000fe20008000000 */
[----:B------:R-:W-:Y:S01]  /*15f00*/  LOP3.LUT R3, R3, 0x3fff, RZ, 0xc0, !PT ;  /* 0x00003fff03037812 */ /* 0x000fe200078ec0ff */
[----:B------:R-:W-:Y:S01]  /*15f10*/  UMOV UR5, UR17 ;  /* 0x0000001100057c82 */ /* 0x000fe20008000000 */
[----:B------:R-:W-:Y:S01]  /*15f20*/  R2UR UR7, R7 ;  /* 0x00000000070772ca */ /* 0x000fe200000e0000 */
[----:B------:R-:W-:Y:S01]  /*15f30*/  IMAD.MOV.U32 R9, RZ, RZ, 0x40000040 ;  /* 0x40000040ff097424 */ /* 0x000fe200078e00ff */
[----:B------:R-:W-:Y:S01]  /*15f40*/  LOP3.LUT R4, R3, 0x10000, RZ, 0xfc, !PT ;  /* 0x0001000003047812 */ /* 0x000fe200078efcff */
[----:B------:R-:W-:Y:S01]  /*15f50*/  ULOP3.LUT UR20, UR20, 0x10000, URZ, 0xfc, !UPT ;  /* 0x0001000014147892 */ /* 0x000fe2000f8efc3f */
[----:B------:R-:W-:Y:S01]  /*15f60*/  R2UR UR15, R7 ;  /* 0x00000000070f72ca */ /* 0x000fe200000e0000 */
[----:B------:R-:W-:Y:S01]  /*15f70*/  UMOV UR9, UR17 ;  /* 0x0000001100097c82 */ /* 0x000fe20008000000 */
[C---:B------:R-:W-:Y:S01]  /*15f80*/  R2UR UR11, R9.reuse ;  /* 0x00000000090b72ca */ /* 0x040fe200000e0000 */
[----:B------:R0:W-:Y:S01]  /*15f90*/  STL [R1+0x54], R4 ;  /* 0x0000540401007387 */ /* 0x0001e20000100800 */
[----:B------:R-:W-:Y:S01]  /*15fa0*/  UMOV UR13, UR17 ;  /* 0x00000011000d7c82 */ /* 0x000fe20008000000 */
[----:B------:R-:W-:Y:S01]  /*15fb0*/  R2UR UR19, R9 ;  /* 0x00000000091372ca */ /* 0x000fe200000e0000 */
[----:B------:R-:W-:Y:S01]  /*15fc0*/  UMOV UR24, UR20 ;  /* 0x0000001400187c82 */ /* 0x000fe20008000000 */
[----:B------:R-:W-:Y:S01]  /*15fd0*/  IMAD.MOV.U32 R7, RZ, RZ, 0x40000040 ;  /* 0x40000040ff077424 */ /* 0x000fe200078e00ff */
[----:B------:R-:W-:Y:S01]  /*15fe0*/  UMOV UR16, UR24 ;  /* 0x0000001800107c82 */ /* 0x000fe20008000000 */
[----:B--2-4-:R-:W-:Y:S01]  /*15ff0*/  IMAD.U32 R12, RZ, RZ, UR24 ;  /* 0x00000018ff0c7e24 */ /* 0x014fe2000f8e00ff */
[----:B------:R-:W-:Y:S01]  /*16000*/  UMOV UR4, UR16 ;  /* 0x0000001000047c82 */ /* 0x000fe20008000000 */
[----:B------:R-:W-:Y:S01]  /*16010*/  UMOV UR8, UR16 ;  /* 0x0000001000087c82 */ /* 0x000fe20008000000 */
[----:B------:R-:W-:Y:S01]  /*16020*/  UMOV UR12, UR16 ;  /* 0x00000010000c7c82 */ /* 0x000fe20008000000 */
[----:B0-----:R-:W-:Y:S01]  /*16030*/  IMAD R4, R219, 0xa00, R4 ;  /* 0x00000a00db047824 */ /* 0x001fe200078e0204 */
[----:B------:R-:W-:Y:S01]  /*16040*/  UIADD3 UR56, UR20, 0x804, URZ ;  /* 0x0000080414387890 */ /* 0x000fe2000fffe03f */
[----:B------:R-:W-:Y:S01]  /*16050*/  IMAD.U32 R13, RZ, RZ, UR25 ;  /* 0x00000019ff0d7e24 */ /* 0x000fe2000f8e00ff */
[----:B------:R-:W-:Y:S01]  /*16060*/  UMOV UR57, 0x40000040 ;  /* 0x4000004000397882 */ /* 0x000fe20000000000 */
[C---:B------:R-:W-:Y:S01]  /*16070*/  VIADD R6, R4.reuse, 0x80 ;  /* 0x0000008004067836 */ /* 0x040fe20000000000 */
[C---:B------:R-:W-:Y:S01]  /*16080*/  R2UR UR26, R4.reuse ;  /* 0x00000000041a72ca */ /* 0x040fe200000e0000 */
[----:B------:R-:W-:Y:S01]  /*16090*/  VIADD R8, R4, 0x100 ;  /* 0x0000010004087836 */ /* 0x000fe20000000000 */
[----:B------:R0:W-:Y:S01]  /*160a0*/  STL.64 [R1+0x48], R12 ;  /* 0x0000480c01007387 */ /* 0x0001e20000100a00 */
[----:B------:R-:W-:Y:S01]  /*160b0*/  IMAD.MOV.U32 R9, RZ, RZ, 0x40000040 ;  /* 0x40000040ff097424 */ /* 0x000fe200078e00ff */
[----:B------:R-:W-:Y:S01]  /*160c0*/  R2UR UR6, R6 ;  /* 0x00000000060672ca */ /* 0x000fe200000e0000 */
[----:B------:R-:W-:Y:S01]  /*160d0*/  VIADD R6, R4, 0x180 ;  /* 0x0000018004067836 */ /* 0x000fe20000000000 */
[----:B------:R-:W-:Y:S01]  /*160e0*/  R2UR UR10, R8 ;  /* 0x00000000080a72ca */ /* 0x000fe200000e0000 */
[C---:B------:R-:W-:Y:S01]  /*160f0*/  VIADD R8, R4.reuse, 0x200 ;  /* 0x0000020004087836 */ /* 0x040fe20000000000 */
[----:B------:R-:W-:Y:S01]  /*16100*/  UIADD3 UR52, UR20, 0x806, URZ ;  /* 0x0000080614347890 */ /* 0x000fe2000fffe03f */
[----:B------:R-:W-:Y:S01]  /*16110*/  VIADD R10, R4, 0x102 ;  /* 0x00000102040a7836 */ /* 0x000fe20000000000 */
[----:B------:R-:W-:Y:S01]  /*16120*/  R2UR UR14, R6 ;  /* 0x00000000060e72ca */ /* 0x000fe200000e0000 */
[----:B------:R-:W-:Y:S01]  /*16130*/  VIADD R6, R4, 0x2 ;  /* 0x0000000204067836 */ /* 0x000fe20000000000 */
[----:B------:R-:W-:Y:S01]  /*16140*/  R2UR UR18, R8 ;  /* 0x00000000081272ca */ /* 0x000fe200000e0000 */
[----:B------:R-:W-:Y:S01]  /*16150*/  HGMMA.64x16x16.F32.BF16 R56, gdesc[UR24], RZ, !UPT, gsb0 ;  /* 0x00200000183879f0 */ /* 0x000fe2000c0018ff */
[----:B------:R-:W-:Y:S01]  /*16160*/  R2UR UR27, R7 ;  /* 0x00000000071b72ca */ /* 0x000fe200000e0000 */
[----:B------:R-:W-:Y:S01]  /*16170*/  UMOV UR25, 0x40000040 ;  /* 0x4000004000197882 */ /* 0x000fe20000000000 */
[----:B------:R-:W-:Y:S01]  /*16180*/  R2UR UR26, R6 ;  /* 0x00000000061a72ca */ /* 0x000fe200000e0000 */
[C---:B------:R-:W-:Y:S01]  /*16190*/  VIADD R8, R4.reuse, 0x82 ;  /* 0x0000008204087836 */ /* 0x040fe20000000000 */
[----:B------:R-:W-:Y:S01]  /*161a0*/  UMOV UR53, 0x40000040 ;  /* 0x4000004000357882 */ /* 0x000fe20000000000 */
[----:B------:R-:W-:Y:S01]  /*161b0*/  IMAD.MOV.U32 R11, RZ, RZ, 0x40000040 ;  /* 0x40000040ff0b7424 */ /* 0x000fe200078e00ff */
[----:B------:R-:W-:Y:S01]  /*161c0*/  UIADD3 UR48, UR20, 0xc00, URZ ;  /* 0x00000c0014307890 */ /* 0x000fe2000fffe03f */
[----:B------:R-:W-:Y:S01]  /*161d0*/  VIADD R6, R4, 0x182 ;  /* 0x0000018204067836 */ /* 0x000fe20000000000 */
[----:B------:R-:W-:Y:S01]  /*161e0*/  UMOV UR49, 0x40000040 ;  /* 0x4000004000317882 */ /* 0x000fe20000000000 */
[----:B------:R-:W-:Y:S01]  /*161f0*/  IMAD.MOV.U32 R7, RZ, RZ, 0x40000040 ;  /* 0x40000040ff077424 */ /* 0x000fe200078e00ff */
[----:B------:R-:W-:Y:S01]  /*16200*/  UIADD3 UR44, UR20, 0xc02, URZ ;  /* 0x00000c02142c7890 */ /* 0x000fe2000fffe03f */
[----:B0-----:R-:W-:Y:S01]  /*16210*/  IMAD.U32 R13, RZ, RZ, UR25 ;  /* 0x00000019ff0d7e24 */ /* 0x001fe2000f8e00ff */
[----:B------:R-:W-:Y:S01]  /*16220*/  UMOV UR45, 0x40000040 ;  /* 0x40000040002d7882 */ /* 0x000fe20000000000 */
[----:B------:R-:W-:Y:S01]  /*16230*/  UIADD3 UR40, UR20, 0xc04, URZ ;  /* 0x00000c0414287890 */ /* 0x000fe2000fffe03f */
[----:B------:R-:W-:Y:S01]  /*16240*/  IMAD.MOV.U32 R5, RZ, RZ, 0x40000040 ;  /* 0x40000040ff057424 */ /* 0x000fe200078e00ff */
        /* <DEDUP_REMOVED lines=704> */
.L_x_2898:
[----:B------:R-:W2:Y:S01]  /*18e50*/  LDL R6, [R1+0x78] ;  /* 0x0000780001067983 */ /* 0x000ea20000100800 */
[----:B------:R-:W0:Y:S01]  /*18e60*/  LDC R3, c[0x0][0x448] ;  /* 0x00011200ff037b82 */ /* 0x000e220000000800 */
[----:B------:R-:W-:Y:S02]  /*18e70*/  ULDC UR4, c[0x0][0x988] ;  /* 0x0002620000047ab9 */ /* 0x000fe40000000800 */
[----:B------:R-:W2:Y:S04]  /*18e80*/  LDL R71, [R1+0x68] ;  /* 0x0000680001477983 */ /* 0x000ea80000100800 */
[----:B------:R-:W3:Y:S04]  /*18e90*/  LDL R65, [R1+0x70] ;  /* 0x0000700001417983 */ /* 0x000ee80000100800 */
[----:B------:R-:W4:Y:S04]  /*18ea0*/  LDL R7, [R1+0x74] ;  /* 0x0000740001077983 */ /* 0x000f280000100800 */
[----:B------:R-:W5:Y:S04]  /*18eb0*/  LDL R67, [R1+0x6c] ;  /* 0x00006c0001437983 */ /* 0x000f680000100800 */
[----:B------:R-:W5:Y:S01]  /*18ec0*/  LDL R69, [R1+0x50] ;  /* 0x0000500001457983 */ /* 0x000f620000100800 */
[----:B------:R-:W-:Y:S01]  /*18ed0*/  VIADD R0, R0, 0x38840 ;  /* 0x0003884000007836 */ /* 0x000fe20000000000 */
[----:B------:R-:W-:Y:S01]  /*18ee0*/  ULDC UR38, c[0x0][0x988] ;  /* 0x0002620000267ab9 */ /* 0x000fe20000000800 */
[----:B------:R-:W-:Y:S01]  /*18ef0*/  ULDC UR39, c[0x0][0x988] ;  /* 0x0002620000277ab9 */ /* 0x000fe20000000800 */
[----:B0-----:R-:W-:-:S13]  /*18f00*/  ISETP.NE.AND P1, PT, R3, 0x1, PT ;  /* 0x000000010300780c */ /* 0x001fda0003f25270 */
[----:B------:R-:W0:Y:S08]  /*18f10*/  @P1 LDC R4, c[0x0][0x44c] ;  /* 0x00011300ff041b82 */ /* 0x000e300000000800 */
[----:B------:R-:W1:Y:S01]  /*18f20*/  @P1 LDC R5, c[0x0][0x450] ;  /* 0x00011400ff051b82 */ /* 0x000e620000000800 */
[----:B--2---:R-:W-:-:S04]  /*18f30*/  IMAD.IADD R3, R6, 0x1, R71 ;  /* 0x0000000106037824 */ /* 0x004fc800078e0247 */
[----:B0-----:R-:W-:-:S05]  /*18f40*/  @P1 IMAD.HI.U32 R4, R3, R4, RZ ;  /* 0x0000000403041227 */ /* 0x001fca00078e00ff */
[----:B-1----:R-:W-:-:S05]  /*18f50*/  @P1 SHF.R.U32.HI R3, RZ, R5, R4 ;  /* 0x00000005ff031219 */ /* 0x002fca0000011604 */
[----:B------:R-:W0:Y:S01]  /*18f60*/  SHFL.IDX PT, R6, R3, 0x1, 0x1c1f ;  /* 0x003c1f0003067f89 */ /* 0x000e2200000e0000 */
[----:B------:R-:W-:Y:S02]  /*18f70*/  IMAD.MOV.U32 R5, RZ, RZ, -0x50 ;  /* 0xffffffb0ff057424 */ /* 0x000fe400078e00ff */
[C---:B---3--:R-:W-:Y:S02]  /*18f80*/  IMAD R4, R2.reuse, -0x50, R65 ;  /* 0xffffffb002047824 */ /* 0x048fe400078e0241 */
[----:B------:R-:W-:Y:S02]  /*18f90*/  IMAD R5, R2, R5, 0x51 ;  /* 0x0000005102057424 */ /* 0x000fe400078e0205 */
[----:B------:R-:W-:Y:S02]  /*18fa0*/  VIADD R4, R4, 0x50 ;  /* 0x0000005004047836 */ /* 0x000fe40000000000 */
[C---:B----4-:R-:W-:Y:S02]  /*18fb0*/  IMAD R5, R7.reuse, -0x2, R5 ;  /* 0xfffffffe07057824 */ /* 0x050fe400078e0205 */
[----:B------:R-:W-:-:S03]  /*18fc0*/  IMAD R4, R7, -0x2, R4 ;  /* 0xfffffffe07047824 */ /* 0x000fc600078e0204 */
[----:B-----5:R-:W-:-:S04]  /*18fd0*/  IADD3 R5, -R67, R5, R65 ;  /* 0x0000000543057210 */ /* 0x020fc80007ffe141 */
[----:B0-----:R-:W-:-:S04]  /*18fe0*/  VIADDMNMX R6, R6, R5, R4, PT ;  /* 0x0000000506067246 */ /* 0x001fc80003800104 */
[C---:B------:R-:W-:Y:S02]  /*18ff0*/  ISETP.GT.AND P2, PT, R6.reuse, RZ, PT ;  /* 0x000000ff0600720c */ /* 0x040fe40003f44270 */
[C---:B------:R-:W-:Y:S02]  /*19000*/  ISETP.GT.AND P3, PT, R6.reuse, 0x1, PT ;  /* 0x000000010600780c */ /* 0x040fe40003f64270 */
[----:B------:R-:W-:Y:S02]  /*19010*/  ISETP.GT.AND P4, PT, R6, 0x8, PT ;  /* 0x000000080600780c */ /* 0x000fe40003f84270 */
[----:B------:R-:W-:Y:S02]  /*19020*/  FSEL R58, R58, -INF , P2 ;  /* 0xff8000003a3a7808 */ /* 0x000fe40001000000 */
[----:B------:R-:W-:Y:S02]  /*19030*/  FSEL R59, R59, -INF , P3 ;  /* 0xff8000003b3b7808 */ /* 0x000fe40001800000 */
        /* <DEDUP_REMOVED lines=50> */
[----:B------:R-:W-:Y:S01]  /*19360*/  FMNMX.FTZ R7, R84, R7, !PT ;  /* 0x0000000754077209 */ /* 0x000fe20007810000 */
[----:B------:R-:W0:Y:S01]  /*19370*/  SHFL.IDX PT, R3, R3, RZ, 0x1c1f ;  /* 0x001c1fff03037589 */ /* 0x000e2200000e0000 */
[----:B------:R-:W-:Y:S02]  /*19380*/  FSEL R6, R31, -INF , P2 ;  /* 0xff8000001f067808 */ /* 0x000fe40001000000 */
[----:B------:R-:W-:-:S04]  /*19390*/  FMNMX.FTZ R7, R86, R7, !PT ;  /* 0x0000000756077209 */ /* 0x000fc80007810000 */
[----:B------:R-:W-:-:S05]  /*193a0*/  FMNMX.FTZ R7, R6, R7, !PT ;  /* 0x0000000706077209 */ /* 0x000fca0007810000 */
[----:B------:R-:W1:Y:S01]  /*193b0*/  SHFL.BFLY PT, R8, R7, 0x2, 0x1f ;  /* 0x0c401f0007087f89 */ /* 0x000e6200000e0000 */
[----:B0-----:R-:W-:-:S04]  /*193c0*/  VIADDMNMX R4, R3, R5, R4, PT ;  /* 0x0000000503047246 */ /* 0x001fc80003800104 */
[C---:B------:R-:W-:Y:S02]  /*193d0*/  ISETP.GT.AND P2, PT, R4.reuse, RZ, PT ;  /* 0x000000ff0400720c */ /* 0x040fe40003f44270 */
[C---:B------:R-:W-:Y:S02]  /*193e0*/  ISETP.GT.AND P3, PT, R4.reuse, 0x1, PT ;  /* 0x000000010400780c */ /* 0x040fe40003f64270 */
[----:B------:R-:W-:Y:S02]  /*193f0*/  ISETP.GT.AND P4, PT, R4, 0x8, PT ;  /* 0x000000080400780c */ /* 0x000fe40003f84270 */
[----:B------:R-:W-:Y:S02]  /*19400*/  FSEL R56, R56, -INF , P2 ;  /* 0xff80000038387808 */ /* 0x000fe40001000000 */
[----:B------:R-:W-:Y:S02]  /*19410*/  FSEL R57, R57, -INF , P3 ;  /* 0xff80000039397808 */ /* 0x000fe40001800000 */
[----:B-1----:R-:W-:-:S02]  /*19420*/  FMNMX.FTZ R5, R7, R8, !PT ;  /* 0x0000000807057209 */ /* 0x002fc40007810000 */
[----:B------:R-:W-:Y:S02]  /*19430*/  ISETP.GT.AND P2, PT, R4, 0x9, PT ;  /* 0x000000090400780c */ /* 0x000fe40003f44270 */
[----:B------:R-:W-:Y:S02]  /*19440*/  FSEL R60, R60, -INF , P4 ;  /* 0xff8000003c3c7808 */ /* 0x000fe40002000000 */
[----:B------:R-:W-:Y:S01]  /*19450*/  FMNMX.FTZ R3, R56, R57, !PT ;  /* 0x0000003938037209 */ /* 0x000fe20007810000 */
[----:B------:R-:W0:Y:S01]  /*19460*/  SHFL.BFLY PT, R14, R5, 0x1, 0x1f ;  /* 0x0c201f00050e7f89 */ /* 0x000e2200000e0000 */
        /* <DEDUP_REMOVED lines=18> */
[----:B0-----:R-:W-:Y:S02]  /*19590*/  FMNMX.FTZ R5, R5, R14, !PT ;  /* 0x0000000e05057209 */ /* 0x001fe40007810000 */
        /* <DEDUP_REMOVED lines=26> */
[----:B------:R-:W-:Y:S01]  /*19740*/  FMNMX.FTZ R7, R24, R7, !PT ;  /* 0x0000000718077209 */ /* 0x000fe20007810000 */
[----:B------:R-:W-:Y:S01]  /*19750*/  IMAD.U32 R3, RZ, RZ, UR4 ;  /* 0x00000004ff037e24 */ /* 0x000fe2000f8e00ff */
[----:B------:R-:W-:Y:S01]  /*19760*/  ISETP.GT.AND P3, PT, R4, 0x49, PT ;  /* 0x000000490400780c */ /* 0x000fe20003f64270 */
[----:B------:R-:W0:Y:S01]  /*19770*/  @P1 LDC R25, c[0x0][0x44c] ;  /* 0x00011300ff191b82 */ /* 0x000e220000000800 */
[----:B------:R-:W-:Y:S02]  /*19780*/  FSEL R28, R28, -INF , P2 ;  /* 0xff8000001c1c7808 */ /* 0x000fe40001000000 */
[----:B------:R-:W-:Y:S02]  /*19790*/  FMNMX.FTZ R7, R34, R7, !PT ;  /* 0x0000000722077209 */ /* 0x000fe40007810000 */
[----:B------:R-:W-:Y:S02]  /*197a0*/  FSEL R38, R29, -INF , P3 ;  /* 0xff8000001d267808 */ /* 0x000fe40001800000 */
[----:B------:R-:W-:Y:S01]  /*197b0*/  FMNMX.FTZ R7, R28, R7, !PT ;  /* 0x000000071c077209 */ /* 0x000fe20007810000 */
[C---:B------:R-:W-:Y:S01]  /*197c0*/  FMUL.FTZ R9, R5.reuse, R3 ;  /* 0x0000000305097220 */ /* 0x040fe20000410000 */
[----:B------:R-:W-:Y:S01]  /*197d0*/  FSETP.NEU.FTZ.AND P5, PT, R5, -INF , PT ;  /* 0xff8000000500780b */ /* 0x000fe20003fbd000 */
[----:B------:R-:W1:Y:S01]  /*197e0*/  @P1 LDC R29, c[0x0][0x450] ;  /* 0x00011400ff1d1b82 */ /* 0x000e620000000800 */
[----:B------:R-:W-:-:S05]  /*197f0*/  FMNMX.FTZ R7, R38, R7, !PT ;  /* 0x0000000726077209 */ /* 0x000fca0007810000 */
[----:B------:R-:W2:Y:S01]  /*19800*/  SHFL.BFLY PT, R4, R7, 0x2, 0x1f ;  /* 0x0c401f0007047f89 */ /* 0x000ea200000e0000 */
[----:B------:R-:W-:Y:S02]  /*19810*/  FSEL R27, R9, RZ, P5 ;  /* 0x000000ff091b7208 */ /* 0x000fe40002800000 */
[----:B--2---:R-:W-:-:S05]  /*19820*/  FMNMX.FTZ R9, R7, R4, !PT ;  /* 0x0000000407097209 */ /* 0x004fca0007810000 */
[----:B------:R-:W2:Y:S01]  /*19830*/  SHFL.BFLY PT, R4, R9, 0x1, 0x1f ;  /* 0x0c201f0009047f89 */ /* 0x000ea200000e0000 */
[-CC-:B------:R-:W-:Y:S01]  /*19840*/  FFMA.FTZ R209, R58, R3.reuse, -R27.reuse ;  /* 0x000000033ad17223 */ /* 0x180fe2000001081b */
[-CC-:B------:R-:W-:Y:S01]  /*19850*/  FFMA.FTZ R59, R59, R3.reuse, -R27.reuse ;  /* 0x000000033b3b7223 */ /* 0x180fe2000001081b */
[----:B------:R-:W-:Y:S01]  /*19860*/  FFMA.FTZ R62, R62, R3, -R27 ;  /* 0x000000033e3e7223 */ /* 0x000fe2000001081b */
[----:B--2---:R-:W-:-:S04]  /*19870*/  FMNMX.FTZ R4, R9, R4, !PT ;  /* 0x0000000409047209 */ /* 0x004fc80007810000 */
[C---:B------:R-:W-:Y:S01]  /*19880*/  FSETP.NEU.FTZ.AND P2, PT, R4.reuse, -INF , PT ;  /* 0xff8000000400780b */ /* 0x040fe20003f5d000 */
[----:B------:R-:W-:-:S05]  /*19890*/  FMUL.FTZ R7, R4, R3 ;  /* 0x0000000304077220 */ /* 0x000fca0000410000 */
[----:B------:R-:W-:-:S05]  /*198a0*/  FSEL R7, R7, RZ, P2 ;  /* 0x000000ff07077208 */ /* 0x000fca0001000000 */
[-CC-:B------:R-:W-:Y:S01]  /*198b0*/  FFMA.FTZ R56, R56, R3.reuse, -R7.reuse ;  /* 0x0000000338387223 */ /* 0x180fe20000010807 */
[-CC-:B------:R-:W-:Y:S01]  /*198c0*/  FFMA.FTZ R57, R57, R3.reuse, -R7.reuse ;  /* 0x0000000339397223 */ /* 0x180fe20000010807 */
[-CC-:B------:R-:W-:Y:S01]  /*198d0*/  FFMA.FTZ R60, R60, R3.reuse, -R7.reuse ;  /* 0x000000033c3c7223 */ /* 0x180fe20000010807 */
[----:B------:R-:W-:Y:S01]  /*198e0*/  MUFU.EX2 R209, R209 ;  /* 0x000000d100d17308 */ /* 0x000fe20000000800 */
[-C--:B------:R-:W-:Y:S01]  /*198f0*/  FFMA.FTZ R8, R8, R3.reuse, -R7 ;  /* 0x0000000308087223 */ /* 0x080fe20000010807 */
[----:B------:R-:W-:-:S06]  /*19900*/  FFMA.FTZ R64, R64, R3, -R27 ;  /* 0x0000000340407223 */ /* 0x000fcc000001081b */
[----:B------:R-:W-:Y:S01]  /*19910*/  MUFU.EX2 R56, R56 ;  /* 0x0000003800387308 */ /* 0x000fe20000000800 */
[-CC-:B------:R-:W-:Y:S01]  /*19920*/  FFMA.FTZ R48, R48, R3.reuse, -R7.reuse ;  /* 0x0000000330307223 */ /* 0x180fe20000010807 */
[----:B------:R-:W-:-:S06]  /*19930*/  FFMA.FTZ R10, R10, R3, -R7 ;  /* 0x000000030a0a7223 */ /* 0x000fcc0000010807 */
[----:B------:R-:W-:Y:S01]  /*19940*/  MUFU.EX2 R57, R57 ;  /* 0x0000003900397308 */ /* 0x000fe20000000800 */
[----:B------:R-:W-:-:S07]  /*19950*/  FFMA.FTZ R50, R50, R3, -R27 ;  /* 0x0000000332327223 */ /* 0x000fce000001081b */
[----:B------:R-:W2:Y:S08]  /*19960*/  MUFU.EX2 R58, R59 ;  /* 0x0000003b003a7308 */ /* 0x000eb00000000800 */
[----:B------:R-:W-:Y:S08]  /*19970*/  MUFU.EX2 R60, R60 ;  /* 0x0000003c003c7308 */ /* 0x000ff00000000800 */
[----:B------:R-:W3:Y:S01]  /*19980*/  MUFU.EX2 R62, R62 ;  /* 0x0000003e003e7308 */ /* 0x000ee20000000800 */
[-C--:B------:R-:W-:Y:S01]  /*19990*/  FFMA.FTZ R66, R66, R3.reuse, -R27 ;  /* 0x0000000342427223 */ /* 0x080fe2000001081b */
[----:B------:R-:W-:-:S06]  /*199a0*/  FFMA.FTZ R52, R52, R3, -R7 ;  /* 0x0000000334347223 */ /* 0x000fcc0000010807 */
[----:B------:R4:W-:Y:S01]  /*199b0*/  MUFU.EX2 R9, R8 ;  /* 0x0000000800097308 */ /* 0x0009e20000000800 */
[----:B------:R-:W-:-:S07]  /*199c0*/  FFMA.FTZ R12, R12, R3, -R7 ;  /* 0x000000030c0c7223 */ /* 0x000fce0000010807 */
[----:B------:R-:W5:Y:S01]  /*199d0*/  MUFU.EX2 R211, R64 ;  /* 0x0000004000d37308 */ /* 0x000f620000000800 */
[----:B----4-:R-:W-:-:S07]  /*199e0*/  IMAD.MOV.U32 R8, RZ, RZ, R71 ;  /* 0x000000ffff087224 */ /* 0x010fce00078e0047 */
[----:B------:R0:W-:Y:S01]  /*199f0*/  MUFU.EX2 R11, R10 ;  /* 0x0000000a000b7308 */ /* 0x0001e20000000800 */
[----:B------:R-:W-:-:S07]  /*19a00*/  FFMA.FTZ R54, R54, R3, -R27 ;  /* 0x0000000336367223 */ /* 0x000fce000001081b */
[----:B------:R-:W4:Y:S01]  /*19a10*/  MUFU.EX2 R48, R48 ;  /* 0x0000003000307308 */ /* 0x000f220000000800 */
[----:B0-----:R-:W-:-:S04]  /*19a20*/  @P1 IMAD.HI.U32 R10, R71, R25, RZ ;  /* 0x00000019470a1227 */ /* 0x001fc800078e00ff */
[----:B--2---:R-:W-:Y:S01]  /*19a30*/  FADD.FTZ R25, R209, R58 ;  /* 0x0000003ad1197221 */ /* 0x004fe20000010000 */
[----:B-1----:R-:W-:Y:S02]  /*19a40*/  @P1 SHF.R.U32.HI R8, RZ, R29, R10 ;  /* 0x0000001dff081219 */ /* 0x002fe4000001160a */
[----:B------:R-:W0:Y:S01]  /*19a50*/  MUFU.EX2 R50, R50 ;  /* 0x0000003200327308 */ /* 0x000e220000000800 */
[----:B------:R-:W-:Y:S01]  /*19a60*/  FADD.FTZ R29, R56, R57 ;  /* 0x00000039381d7221 */ /* 0x000fe20000010000 */
[-C--:B------:R-:W-:Y:S01]  /*19a70*/  FFMA.FTZ R40, R40, R3.reuse, -R7 ;  /* 0x0000000328287223 */ /* 0x080fe20000010807 */
[----:B------:R-:W-:-:S05]  /*19a80*/  FFMA.FTZ R68, R68, R3, -R27 ;  /* 0x0000000344447223 */ /* 0x000fca000001081b */
[----:B------:R-:W1:Y:S01]  /*19a90*/  MUFU.EX2 R205, R66 ;  /* 0x0000004200cd7308 */ /* 0x000e620000000800 */
[----:B---3--:R-:W-:Y:S01]  /*19aa0*/  FADD.FTZ R10, R62, R25 ;  /* 0x000000193e0a7221 */ /* 0x008fe20000010000 */
[----:B------:R-:W-:-:S06]  /*19ab0*/  FFMA.FTZ R42, R42, R3, -R27 ;  /* 0x000000032a2a7223 */ /* 0x000fcc000001081b */
[----:B------:R2:W-:Y:S01]  /*19ac0*/  MUFU.EX2 R13, R12 ;  /* 0x0000000c000d7308 */ /* 0x0005e20000000800 */
[----:B------:R-:W-:-:S07]  /*19ad0*/  PRMT R0, R69, 0x654, R0 ;  /* 0x0000065445007816 */ /* 0x000fce0000000000 */
[----:B------:R-:W3:Y:S01]  /*19ae0*/  MUFU.EX2 R52, R52 ;  /* 0x0000003400347308 */ /* 0x000ee20000000800 */
[----:B--2---:R-:W-:Y:S01]  /*19af0*/  IADD3 R12, R8, R65, -R67 ;  /* 0x00000041080c7210 */ /* 0x004fe20007ffe843 */
[----:B------:R-:W-:Y:S01]  /*19b00*/  FADD.FTZ R8, R60, R29 ;  /* 0x0000001d3c087221 */ /* 0x000fe20000010000 */
[----:B-----5:R-:W-:Y:S01]  /*19b10*/  FADD.FTZ R31, R211, R10 ;  /* 0x0000000ad31f7221 */ /* 0x020fe20000010000 */
[-CC-:B------:R-:W-:Y:S01]  /*19b20*/  FFMA.FTZ R14, R14, R3.reuse, -R7.reuse ;  /* 0x000000030e0e7223 */ /* 0x180fe20000010807 */
[-C--:B------:R-:W-:Y:S01]  /*19b30*/  FFMA.FTZ R44, R44, R3.reuse, -R7 ;  /* 0x000000032c2c7223 */ /* 0x080fe20000010807 */
[----:B------:R-:W-:Y:S01]  /*19b40*/  FADD.FTZ R29, R9, R8 ;  /* 0x00000008091d7221 */ /* 0x000fe20000010000 */
[----:B------:R0:W-:Y:S01]  /*19b50*/  SYNCS.ARRIVE.TRANS64.RED.A1T0 RZ, [R0+URZ], RZ ;  /* 0x000000ff00ff79a7 */ /* 0x0001e2000810043f */
[----:B------:R-:W2:Y:S02]  /*19b60*/  MUFU.EX2 R54, R54 ;  /* 0x0000003600367308 */ /* 0x000ea40000000800 */
[----:B----4-:R-:W-:Y:S01]  /*19b70*/  FADD.FTZ R8, R48, R29 ;  /* 0x0000001d30087221 */ /* 0x010fe20000010000 */
[----:B------:R-:W-:-:S05]  /*19b80*/  FFMA.FTZ R70, R70, R3, -R27 ;  /* 0x0000000346467223 */ /* 0x000fca000001081b */
[----:B------:R-:W4:Y:S01]  /*19b90*/  MUFU.EX2 R207, R68 ;  /* 0x0000004400cf7308 */ /* 0x000f220000000800 */
[----:B0-----:R-:W-:Y:S01]  /*19ba0*/  FADD.FTZ R0, R50, R31 ;  /* 0x0000001f32007221 */ /* 0x001fe20000010000 */
[----:B------:R-:W-:Y:S01]  /*19bb0*/  FFMA.FTZ R46, R46, R3, -R27 ;  /* 0x000000032e2e7223 */ /* 0x000fe2000001081b */
[----:B------:R-:W-:-:S05]  /*19bc0*/  FADD.FTZ R29, R11, R8 ;  /* 0x000000080b1d7221 */ /* 0x000fca0000010000 */
[----:B------:R-:W0:Y:S01]  /*19bd0*/  MUFU.EX2 R40, R40 ;  /* 0x0000002800287308 */ /* 0x000e220000000800 */
[----:B-1----:R-:W-:Y:S01]  /*19be0*/  FADD.FTZ R31, R205, R0 ;  /* 0x00000000cd1f7221 */ /* 0x002fe20000010000 */
[-C--:B------:R-:W-:Y:S01]  /*19bf0*/  FFMA.FTZ R20, R20, R3.reuse, -R7 ;  /* 0x0000000314147223 */ /* 0x080fe20000010807 */
[----:B------:R-:W-:-:S05]  /*19c00*/  FFMA.FTZ R0, R6, R3, -R27 ;  /* 0x0000000306007223 */ /* 0x000fca000001081b */
[----:B------:R-:W1:Y:S01]  /*19c10*/  MUFU.EX2 R42, R42 ;  /* 0x0000002a002a7308 */ /* 0x000e620000000800 */
[----:B---3--:R-:W-:Y:S01]  /*19c20*/  FADD.FTZ R6, R52, R29 ;  /* 0x0000001d34067221 */ /* 0x008fe20000010000 */
[----:B------:R-:W-:-:S06]  /*19c30*/  FFMA.FTZ R32, R32, R3, -R7 ;  /* 0x0000000320207223 */ /* 0x000fcc0000010807 */
[----:B------:R-:W3:Y:S01]  /*19c40*/  MUFU.EX2 R15, R14 ;  /* 0x0000000e000f7308 */ /* 0x000ee20000000800 */
[----:B------:R-:W-:Y:S01]  /*19c50*/  FFMA.FTZ R72, R72, R3, -R27 ;  /* 0x0000000348487223 */ /* 0x000fe2000001081b */
[----:B--2---:R-:W-:-:S06]  /*19c60*/  FADD.FTZ R8, R54, R31 ;  /* 0x0000001f36087221 */ /* 0x004fcc0000010000 */
[----:B------:R-:W2:Y:S01]  /*19c70*/  MUFU.EX2 R201, R70 ;  /* 0x0000004600c97308 */ /* 0x000ea20000000800 */
[----:B------:R-:W-:Y:S01]  /*19c80*/  FFMA.FTZ R74, R74, R3, -R27 ;  /* 0x000000034a4a7223 */ /* 0x000fe2000001081b */
[----:B------:R-:W-:-:S06]  /*19c90*/  FADD.FTZ R29, R13, R6 ;  /* 0x000000060d1d7221 */ /* 0x000fcc0000010000 */
[----:B------:R-:W5:Y:S01]  /*19ca0*/  MUFU.EX2 R44, R44 ;  /* 0x0000002c002c7308 */ /* 0x000f620000000800 */
[----:B------:R-:W-:Y:S01]  /*19cb0*/  FFMA.FTZ R26, R26, R3, -R7 ;  /* 0x000000031a1a7223 */ /* 0x000fe20000010807 */
[----:B----4-:R-:W-:-:S06]  /*19cc0*/  FADD.FTZ R31, R207, R8 ;  /* 0x00000008cf1f7221 */ /* 0x010fcc0000010000 */
[----:B------:R-:W4:Y:S01]  /*19cd0*/  MUFU.EX2 R46, R46 ;  /* 0x0000002e002e7308 */ /* 0x000f220000000800 */
[----:B0-----:R-:W-:Y:S01]  /*19ce0*/  FADD.FTZ R8, R40, R29 ;  /* 0x0000001d28087221 */ /* 0x001fe20000010000 */
[----:B------:R-:W-:-:S06]  /*19cf0*/  FFMA.FTZ R36, R36, R3, -R7 ;  /* 0x0000000324247223 */ /* 0x000fcc0000010807 */
[----:B------:R-:W0:Y:S01]  /*19d00*/  MUFU.EX2 R21, R20 ;  /* 0x0000001400157308 */ /* 0x000e220000000800 */
[----:B-1----:R-:W-:Y:S01]  /*19d10*/  FADD.FTZ R6, R42, R31 ;  /* 0x0000001f2a067221 */ /* 0x002fe20000010000 */
[----:B---3--:R-:W-:-:S06]  /*19d20*/  FADD.FTZ R29, R15, R8 ;  /* 0x000000080f1d7221 */ /* 0x008fcc0000010000 */
[----:B------:R-:W1:Y:S08]  /*19d30*/  MUFU.EX2 R203, R72 ;  /* 0x0000004800cb7308 */ /* 0x000e700000000800 */
[----:B------:R-:W3:Y:S01]  /*19d40*/  MUFU.EX2 R32, R32 ;  /* 0x0000002000207308 */ /* 0x000ee20000000800 */
[----:B------:R-:W-:Y:S01]  /*19d50*/  FFMA.FTZ R30, R30, R3, -R7 ;  /* 0x000000031e1e7223 */ /* 0x000fe20000010807 */
[----:B--2---:R-:W-:-:S06]  /*19d60*/  FADD.FTZ R31, R201, R6 ;  /* 0x00000006c91f7221 */ /* 0x004fcc0000010000 */
[----:B------:R-:W2:Y:S01]  /*19d70*/  MUFU.EX2 R74, R74 ;  /* 0x0000004a004a7308 */ /* 0x000ea20000000800 */
[----:B-----5:R-:W-:Y:S01]  /*19d80*/  FADD.FTZ R8, R44, R29 ;  /* 0x0000001d2c087221 */ /* 0x020fe20000010000 */
[----:B------:R-:W-:-:S06]  /*19d90*/  FFMA.FTZ R24, R24, R3, -R7 ;  /* 0x0000000318187223 */ /* 0x000fcc0000010807 */
[----:B------:R-:W5:Y:S01]  /*19da0*/  MUFU.EX2 R25, R26 ;  /* 0x0000001a00197308 */ /* 0x000f620000000800 */
[-CC-:B------:R-:W-:Y:S01]  /*19db0*/  FFMA.FTZ R76, R76, R3.reuse, -R27.reuse ;  /* 0x000000034c4c7223 */ /* 0x180fe2000001081b */
[-CC-:B------:R-:W-:Y:S01]  /*19dc0*/  FFMA.FTZ R78, R78, R3.reuse, -R27.reuse ;  /* 0x000000034e4e7223 */ /* 0x180fe2000001081b */
[-CC-:B------:R-:W-:Y:S01]  /*19dd0*/  FFMA.FTZ R80, R80, R3.reuse, -R27.reuse ;  /* 0x0000000350507223 */ /* 0x180fe2000001081b */
[-CC-:B------:R-:W-:Y:S01]  /*19de0*/  FFMA.FTZ R82, R82, R3.reuse, -R27.reuse ;  /* 0x0000000352527223 */ /* 0x180fe2000001081b */
[----:B------:R-:W-:-:S03]  /*19df0*/  FFMA.FTZ R84, R84, R3, -R27 ;  /* 0x0000000354547223 */ /* 0x000fc6000001081b */
[----:B------:R-:W5:Y:S01]  /*19e00*/  MUFU.EX2 R36, R36 ;  /* 0x0000002400247308 */ /* 0x000f620000000800 */
[-C--:B------:R-:W-:Y:S01]  /*19e10*/  FFMA.FTZ R86, R86, R3.reuse, -R27 ;  /* 0x0000000356567223 */ /* 0x080fe2000001081b */
[----:B----4-:R-:W-:Y:S01]  /*19e20*/  FADD.FTZ R10, R46, R31 ;  /* 0x0000001f2e0a7221 */ /* 0x010fe20000010000 */
[----:B0-----:R-:W-:Y:S01]  /*19e30*/  FADD.FTZ R29, R21, R8 ;  /* 0x00000008151d7221 */ /* 0x001fe20000010000 */
[----:B------:R-:W-:-:S04]  /*19e40*/  FFMA.FTZ R34, R34, R3, -R7 ;  /* 0x0000000322227223 */ /* 0x000fc80000010807 */
[----:B------:R-:W0:Y:S01]  /*19e50*/  MUFU.EX2 R27, R30 ;  /* 0x0000001e001b7308 */ /* 0x000e220000000800 */
[----:B-1----:R-:W-:Y:S01]  /*19e60*/  FADD.FTZ R31, R203, R10 ;  /* 0x0000000acb1f7221 */ /* 0x002fe20000010000 */
[----:B---3--:R-:W-:Y:S01]  /*19e70*/  FADD.FTZ R8, R32, R29 ;  /* 0x0000001d20087221 */ /* 0x008fe20000010000 */
[-CC-:B------:R-:W-:Y:S01]  /*19e80*/  FFMA.FTZ R28, R28, R3.reuse, -R7.reuse ;  /* 0x000000031c1c7223 */ /* 0x180fe20000010807 */
[----:B------:R-:W-:-:S04]  /*19e90*/  FFMA.FTZ R38, R38, R3, -R7 ;  /* 0x0000000326267223 */ /* 0x000fc80000010807 */
[----:B------:R-:W1:Y:S01]  /*19ea0*/  MUFU.EX2 R24, R24 ;  /* 0x0000001800187308 */ /* 0x000e620000000800 */
[----:B--2---:R-:W-:Y:S01]  /*19eb0*/  FADD.FTZ R10, R74, R31 ;  /* 0x0000001f4a0a7221 */ /* 0x004fe20000010000 */
[----:B-----5:R-:W-:Y:S01]  /*19ec0*/  FADD.FTZ R31, R25, R8 ;  /* 0x00000008191f7221 */ /* 0x020fe20000010000 */
[----:B------:R-:W-:-:S05]  /*19ed0*/  IMAD.HI R12, R12, 0x66666667, RZ ;  /* 0x666666670c0c7827 */ /* 0x000fca00078e02ff */
[----:B------:R-:W2:Y:S01]  /*19ee0*/  MUFU.EX2 R197, R76 ;  /* 0x0000004c00c57308 */ /* 0x000ea20000000800 */
[----:B------:R-:W-:-:S07]  /*19ef0*/  FADD.FTZ R8, R36, R31 ;  /* 0x0000001f24087221 */ /* 0x000fce0000010000 */
[----:B------:R-:W3:Y:S01]  /*19f00*/  MUFU.EX2 R7, R34 ;  /* 0x0000002200077308 */ /* 0x000ee20000000800 */
[----:B------:R-:W-:Y:S01]  /*19f10*/  F2FP.BF16.F32.PACK_AB R210, R9, R60 ;  /* 0x0000003c09d2723e */ /* 0x000fe200000010ff */
[----:B0-----:R-:W-:-:S06]  /*19f20*/  FADD.FTZ R9, R27, R8 ;  /* 0x000000081b097221 */ /* 0x001fcc0000010000 */
[----:B------:R-:W0:Y:S01]  /*19f30*/  MUFU.EX2 R78, R78 ;  /* 0x0000004e004e7308 */ /* 0x000e220000000800 */
[----:B------:R-:W-:-:S07]  /*19f40*/  SHF.R.U32.HI R33, RZ, 0x1f, R12 ;  /* 0x0000001fff217819 */ /* 0x000fce000001160c */
[----:B------:R-:W-:Y:S01]  /*19f50*/  MUFU.EX2 R28, R28 ;  /* 0x0000001c001c7308 */ /* 0x000fe20000000800 */
[----:B------:R-:W-:Y:S01]  /*19f60*/  LEA.HI.SX32 R6, R12, R33, 0x1b ;  /* 0x000000210c067211 */ /* 0x000fe200078fdaff */
[----:B-1----:R-:W-:-:S06]  /*19f70*/  FADD.FTZ R8, R24, R9 ;  /* 0x0000000918087221 */ /* 0x002fcc0000010000 */
[----:B------:R-:W1:Y:S01]  /*19f80*/  MUFU.EX2 R199, R80 ;  /* 0x0000005000c77308 */ /* 0x000e620000000800 */
[----:B--2---:R-:W-:Y:S01]  /*19f90*/  FADD.FTZ R29, R197, R10 ;  /* 0x0000000ac51d7221 */ /* 0x004fe20000010000 */
[----:B---3--:R-:W-:-:S06]  /*19fa0*/  FADD.FTZ R9, R7, R8 ;  /* 0x0000000807097221 */ /* 0x008fcc0000010000 */
[----:B------:R-:W2:Y:S01]  /*19fb0*/  MUFU.EX2 R82, R82 ;  /* 0x0000005200527308 */ /* 0x000ea20000000800 */
[----:B------:R-:W-:Y:S01]  /*19fc0*/  VIMNMX R14, RZ, R6, !PT ;  /* 0x00000006ff0e7248 */ /* 0x000fe20007fe0100 */
[----:B0-----:R-:W-:-:S06]  /*19fd0*/  FADD.FTZ R10, R78, R29 ;  /* 0x0000001d4e0a7221 */ /* 0x001fcc0000010000 */
[----:B------:R-:W0:Y:S01]  /*19fe0*/  MUFU.EX2 R193, R84 ;  /* 0x0000005400c17308 */ /* 0x000e220000000800 */
[----:B------:R3:W-:Y:S01]  /*19ff0*/  STL [R1+0x5c], R14 ;  /* 0x00005c0e01007387 */ /* 0x0007e20000100800 */
[----:B-1----:R-:W-:-:S06]  /*1a000*/  FADD.FTZ R31, R199, R10 ;  /* 0x0000000ac71f7221 */ /* 0x002fcc0000010000 */
[----:B------:R-:W1:Y:S08]  /*1a010*/  MUFU.EX2 R86, R86 ;  /* 0x0000005600567308 */ /* 0x000e700000000800 */
[----:B------:R4:W5:Y:S01]  /*1a020*/  MUFU.EX2 R195, R0 ;  /* 0x0000000000c37308 */ /* 0x0009620000000800 */
[----:B--2---:R-:W-:Y:S01]  /*1a030*/  FADD.FTZ R10, R82, R31 ;  /* 0x0000001f520a7221 */ /* 0x004fe20000010000 */
[----:B----4-:R-:W-:Y:S01]  /*1a040*/  FADD.FTZ R0, R28, R9 ;  /* 0x000000091c007221 */ /* 0x010fe20000010000 */
[----:B------:R-:W-:-:S05]  /*1a050*/  VIADD R9, R2, 0xfffffffe ;  /* 0xfffffffe02097836 */ /* 0x000fca0000000000 */
[----:B------:R-:W2:Y:S01]  /*1a060*/  MUFU.EX2 R29, R38 ;  /* 0x00000026001d7308 */ /* 0x000ea20000000800 */
[----:B------:R-:W-:Y:S02]  /*1a070*/  ISETP.GE.AND P2, PT, R9, R14, PT ;  /* 0x0000000e0900720c */ /* 0x000fe40003f46270 */
[----:B------:R-:W-:Y:S01]  /*1a080*/  F2FP.BF16.F32.PACK_AB R204, R11, R48 ;  /* 0x000000300bcc723e */ /* 0x000fe200000010ff */
[----:B0-----:R-:W-:Y:S01]  /*1a090*/  FADD.FTZ R11, R193, R10 ;  /* 0x0000000ac10b7221 */ /* 0x001fe20000010000 */
[----:B------:R-:W-:Y:S03]  /*1a0a0*/  BSSY B0, `(.L_x_2899) ;  /* 0x0000557000007945 */ /* 0x000fe60003800000 */
[----:B-1----:R-:W-:Y:S01]  /*1a0b0*/  FADD.FTZ R226, R86, R11 ;  /* 0x0000000b56e27221 */ /* 0x002fe20000010000 */
[----:B------:R-:W-:Y:S01]  /*1a0c0*/  F2FP.BF16.F32.PACK_AB R209, R58, R209 ;  /* 0x000000d13ad1723e */ /* 0x000fe200000010ff */
[----:B------:R-:W-:Y:S01]  /*1a0d0*/  IMAD.MOV.U32 R2, RZ, RZ, 0x3f800000 ;  /* 0x3f800000ff027424 */ /* 0x000fe200078e00ff */
[----:B------:R-:W-:Y:S01]  /*1a0e0*/  F2FP.BF16.F32.PACK_AB R211, R211, R62 ;  /* 0x0000003ed3d3723e */ /* 0x000fe200000010ff */
[----:B-----5:R-:W-:Y:S01]  /*1a0f0*/  FADD.FTZ R226, R195, R226 ;  /* 0x000000e2c3e27221 */ /* 0x020fe20000010000 */
[----:B------:R-:W-:Y:S01]  /*1a100*/  F2FP.BF16.F32.PACK_AB R205, R205, R50 ;  /* 0x00000032cdcd723e */ /* 0x000fe200000010ff */
[----:B--2---:R-:W-:Y:S01]  /*1a110*/  FADD.FTZ R227, R29, R0 ;  /* 0x000000001de37221 */ /* 0x004fe20000010000 */
[----:B------:R-:W-:Y:S01]  /*1a120*/  F2FP.BF16.F32.PACK_AB R207, R207, R54 ;  /* 0x00000036cfcf723e */ /* 0x000fe200000010ff */
[----:B------:R-:W-:Y:S01]  /*1a130*/  IMAD.MOV.U32 R0, RZ, RZ, 0x3f800000 ;  /* 0x3f800000ff007424 */ /* 0x000fe200078e00ff */
[----:B------:R-:W-:-:S02]  /*1a140*/  F2FP.BF16.F32.PACK_AB R201, R201, R42 ;  /* 0x0000002ac9c9723e */ /* 0x000fc400000010ff */
[----:B------:R-:W-:Y:S02]  /*1a150*/  CS2R R150, SRZ ;  /* 0x0000000000967805 */ /* 0x000fe4000001ff00 */
[----:B------:R-:W-:Y:S02]  /*1a160*/  F2FP.BF16.F32.PACK_AB R203, R203, R46 ;  /* 0x0000002ecbcb723e */ /* 0x000fe400000010ff */
[----:B------:R-:W-:Y:S02]  /*1a170*/  CS2R R148, SRZ ;  /* 0x0000000000947805 */ /* 0x000fe4000001ff00 */
[----:B------:R-:W-:Y:S02]  /*1a180*/  F2FP.BF16.F32.PACK_AB R197, R197, R74 ;  /* 0x0000004ac5c5723e */ /* 0x000fe400000010ff */
[----:B------:R-:W-:Y:S02]  /*1a190*/  CS2R R146, SRZ ;  /* 0x0000000000927805 */ /* 0x000fe4000001ff00 */
        /* <DEDUP_REMOVED lines=72> */
[----:B---3--:R-:W-:Y:S06]  /*1a620*/  @!P2 BRA `(.L_x_2900) ;  /* 0x0000004c00f8a947 */ /* 0x008fec0003800000 */
[----:B------:R-:W-:Y:S01]  /*1a630*/  BSSY B1, `(.L_x_2900) ;  /* 0x00004fd000017945 */ /* 0x000fe20003800000 */
[----:B------:R-:W-:Y:S02]  /*1a640*/  IMAD.MOV.U32 R223, RZ, RZ, R5 ;  /* 0x000000ffffdf7224 */ /* 0x000fe400078e0005 */
[----:B------:R-:W-:Y:S02]  /*1a650*/  IMAD.MOV.U32 R20, RZ, RZ, R4 ;  /* 0x000000ffff147224 */ /* 0x000fe400078e0004 */
[----:B------:R-:W-:Y:S02]  /*1a660*/  IMAD.MOV.U32 R11, RZ, RZ, R225 ;  /* 0x000000ffff0b7224 */ /* 0x000fe400078e00e1 */
[----:B------:R-:W-:Y:S02]  /*1a670*/  IMAD.MOV.U32 R8, RZ, RZ, R219 ;  /* 0x000000ffff087224 */ /* 0x000fe400078e00db */
[----:B------:R-:W-:Y:S02]  /*1a680*/  IMAD.MOV.U32 R2, RZ, RZ, 0x3f800000 ;  /* 0x3f800000ff027424 */ /* 0x000fe400078e00ff */
[----:B------:R-:W-:-:S07]  /*1a690*/  IMAD.MOV.U32 R151, RZ, RZ, RZ ;  /* 0x000000ffff977224 */ /* 0x000fce00078e00ff */
.L_x_2913:
[----:B------:R-:W-:-:S04]  /*1a6a0*/  ISETP.NE.AND P2, PT, R8, 0x1, PT ;  /* 0x000000010800780c */ /* 0x000fc80003f45270 */
[----:B------:R-:W-:-:S04]  /*1a6b0*/  SEL R4, RZ, 0x1, P2 ;  /* 0x00000001ff047807 */ /* 0x000fc80001000000 */
[----:B------:R-:W-:Y:S01]  /*1a6c0*/  LOP3.LUT R225, R11, R4, RZ, 0x3c, !PT ;  /* 0x000000040be17212 */ /* 0x000fe200078e3cff */
[----:B------:R-:W-:Y:S06]  /*1a6d0*/  @!P0 BRA `(.L_x_2901) ;  /* 0x0000000000048947 */ /* 0x000fec0003800000 */
[----:B------:R-:W-:Y:S01]  /*1a6e0*/  BPT.TRAP 0x1 ;  /* 0x000000040000795c */ /* 0x000fe20000300000 */
.L_x_2901:
        /* <DEDUP_REMOVED lines=8> */
.L_x_2902:
[----:B------:R-:W2:Y:S01]  /*1a770*/  LDL R4, [R1+0x54] ;  /* 0x0000540001047983 */ /* 0x000ea20000100800 */
[----:B------:R-:W-:Y:S01]  /*1a780*/  BSSY B2, `(.L_x_2903) ;  /* 0x0000007000027945 */ /* 0x000fe20003800000 */
[----:B------:R-:W-:Y:S02]  /*1a790*/  IMAD.MOV.U32 R5, RZ, RZ, 0x40000040 ;  /* 0x40000040ff057424 */ /* 0x000fe400078e00ff */
[----:B--2---:R-:W-:-:S04]  /*1a7a0*/  IMAD R4, R219, 0xa00, R4 ;  /* 0x00000a00db047824 */ /* 0x004fc800078e0204 */
[----:B------:R-:W-:Y:S01]  /*1a7b0*/  VIADD R6, R4, 0x80 ;  /* 0x0000008004067836 */ /* 0x000fe20000000000 */
[----:B-1----:R-:W-:Y:S06]  /*1a7c0*/  @P2 BRA `(.L_x_2904) ;  /* 0x0000000000082947 */ /* 0x002fec0003800000 */
[----:B------:R-:W1:Y:S02]  /*1a7d0*/  SYNCS.PHASECHK.TRANS64.TRYWAIT P2, [R10+URZ+0x38830], R3 ;  /* 0x038830030a0075a7 */ /* 0x000e64000804017f */
[----:B-1----:R-:W-:Y:S05]  /*1a7e0*/  @!P2 BRA `(.L_x_2905) ;  /* 0x0000016c00f4a947 */ /* 0x002fea0003800000 */
.L_x_2904:
[----:B------:R-:W-:Y:S05]  /*1a7f0*/  BSYNC B2 ;  /* 0x0000000000027941 */ /* 0x000fea0003800000 */
.L_x_2903:
[----:B------:R-:W2:Y:S04]  /*1a800*/  LDL.64 R152, [R1+0x38] ;  /* 0x0000380001987983 */ /* 0x000ea80000100a00 */
[----:B------:R-:W3:Y:S04]  /*1a810*/  LDL.64 R156, [R1+0x48] ;  /* 0x00004800019c7983 */ /* 0x000ee80000100a00 */
[----:B------:R-:W4:Y:S01]  /*1a820*/  LDL.64 R154, [R1+0x40] ;  /* 0x00004000019a7983 */ /* 0x000f220000100a00 */
[----:B------:R-:W-:Y:S02]  /*1a830*/  R2UR UR10, R4 ;  /* 0x00000000040a72ca */ /* 0x000fe400000e0000 */
[----:B------:R-:W-:Y:S01]  /*1a840*/  R2UR UR11, R5 ;  /* 0x00000000050b72ca */ /* 0x000fe200000e0000 */
[----:B------:R-:W-:Y:S01]  /*1a850*/  WARPGROUP.ARRIVE ;  /* 0x00000000000079c5 */ /* 0x000fe20000000000 */
[----:B------:R-:W-:Y:S01]  /*1a860*/  IMAD.MOV.U32 R7, RZ, RZ, 0x40000040 ;  /* 0x40000040ff077424 */ /* 0x000fe200078e00ff */
[----:B------:R-:W-:-:S04]  /*1a870*/  R2UR UR6, R6 ;  /* 0x00000000060672ca */ /* 0x000fc800000e0000 */
[----:B------:R-:W-:Y:S01]  /*1a880*/  R2UR UR7, R7 ;  /* 0x00000000070772ca */ /* 0x000fe200000e0000 */
[C---:B------:R-:W-:Y:S02]  /*1a890*/  VIADD R6, R4.reuse, 0x100 ;  /* 0x0000010004067836 */ /* 0x040fe40000000000 */
[----:B------:R-:W-:Y:S02]  /*1a8a0*/  IMAD.MOV.U32 R7, RZ, RZ, 0x40000040 ;  /* 0x40000040ff077424 */ /* 0x000fe400078e00ff */
[----:B------:R-:W-:Y:S02]  /*1a8b0*/  VIADD R12, R4, 0x180 ;  /* 0x00000180040c7836 */ /* 0x000fe40000000000 */
[----:B------:R-:W-:Y:S01]  /*1a8c0*/  IMAD.MOV.U32 R13, RZ, RZ, 0x40000040 ;  /* 0x40000040ff0d7424 */ /* 0x000fe200078e00ff */
[----:B--2---:R-:W-:Y:S02]  /*1a8d0*/  R2UR UR46, R152 ;  /* 0x00000000982e72ca */ /* 0x004fe400000e0000 */
[----:B------:R-:W-:-:S02]  /*1a8e0*/  R2UR UR47, R153 ;  /* 0x00000000992f72ca */ /* 0x000fc400000e0000 */
        /* <DEDUP_REMOVED lines=71> */
[C---:B------:R-:W-:Y:S02]  /*1ad60*/  VIADD R14, R4.reuse, 0x202 ;  /* 0x00000202040e7836 */ /* 0x040fe40000000000 */
[----:B------:R-:W-:Y:S02]  /*1ad70*/  IMAD.MOV.U32 R15, RZ, RZ, 0x40000040 ;  /* 0x40000040ff0f7424 */ /* 0x000fe400078e00ff */
[----:B------:R-:W-:Y:S01]  /*1ad80*/  VIADD R6, R4, 0x4 ;  /* 0x0000000404067836 */ /* 0x000fe20000000000 */
[----:B------:R-:W-:-:S02]  /*1ad90*/  WARPGROUP.DEPBAR.LE gsb0, 0x0 ;  /* 0x00008000000079c5 */ /* 0x000fc40000010000 */
[----:B------:R-:W-:Y:S01]  /*1ada0*/  WARPGROUP.ARRIVE ;  /* 0x00000000000079c5 */ /* 0x000fe20000000000 */
[----:B------:R-:W-:Y:S01]  /*1adb0*/  IMAD.MOV.U32 R7, RZ, RZ, 0x40000040 ;  /* 0x40000040ff077424 */ /* 0x000fe200078e00ff */
        /* <DEDUP_REMOVED lines=245> */
[----:B------:R-:W2:Y:S01]  /*1bd10*/  LDL.64 R12, [R1] ;  /* 0x00000000010c7983 */ /* 0x000ea20000100a00 */
        /* <DEDUP_REMOVED lines=537> */
.L_x_2906:
[----:B------:R-:W-:Y:S01]  /*1deb0*/  SHF.L.U32 R0, R11, 0x1f, RZ ;  /* 0x0000001f0b007819 */ /* 0x000fe200000006ff */
[----:B------:R-:W-:-:S04]  /*1dec0*/  IMAD R6, R8, 0x8, R22 ;  /* 0x0000000808067824 */ /* 0x000fc800078e0216 */
[----:B------:R2:W3:Y:S01]  /*1ded0*/  SYNCS.PHASECHK.TRANS64.TRYWAIT P2, [R6+URZ+0x38850], R0 ;  /* 0x03885000060075a7 */ /* 0x0004e2000804017f */
[----:B------:R-:W-:Y:S05]  /*1dee0*/  @!P0 BRA `(.L_x_2907) ;  /* 0x0000000000048947 */ /* 0x000fea0003800000 */
[----:B------:R-:W-:Y:S01]  /*1def0*/  BPT.TRAP 0x1 ;  /* 0x000000040000795c */ /* 0x000fe20000300000 */
.L_x_2907:
[----:B------:R-:W-:Y:S04]  /*1df00*/  BSSY B2, `(.L_x_2908) ;  /* 0x0000004000027945 */ /* 0x000fe80003800000 */
[----:B---3--:R-:W-:Y:S05]  /*1df10*/  @P2 BRA `(.L_x_2909) ;  /* 0x0000000000082947 */ /* 0x008fea0003800000 */
[----:B------:R-:W3:Y:S02]  /*1df20*/  SYNCS.PHASECHK.TRANS64.TRYWAIT P2, [R6+URZ+0x38850], R0 ;  /* 0x03885000060075a7 */ /* 0x000ee4000804017f */
[----:B---3--:R-:W-:Y:S05]  /*1df30*/  @!P2 BRA `(.L_x_2910) ;  /* 0x000001380034a947 */ /* 0x008fea0003800000 */
.L_x_2909:
[----:B------:R-:W-:Y:S05]  /*1df40*/  BSYNC B2 ;  /* 0x0000000000027941 */ /* 0x000fea0003800000 */
.L_x_2908:
[----:B--23--:R-:W-:Y:S01]  /*1df50*/  VIADD R0, R22, 0x400 ;  /* 0x0000040016007836 */ /* 0x00cfe20000000000 */
[----:B------:R-:W-:Y:S01]  /*1df60*/  WARPGROUP.ARRIVE ;  /* 0x00000000000079c5 */ /* 0x000fe20000000000 */
[----:B01----:R-:W-:Y:S02]  /*1df70*/  IMAD.MOV.U32 R3, RZ, RZ, 0x40000040 ;  /* 0x40000040ff037424 */ /* 0x003fe400078e00ff */
        /* <DEDUP_REMOVED lines=42> */
.L_x_2911:
[----:B------:R-:W2:Y:S01]  /*1e220*/  LDL R8, [R1+0x68] ;  /* 0x0000680001087983 */ /* 0x000ea20000100800 */
[----:B------:R-:W0:Y:S03]  /*1e230*/  @P1 LDC R3, c[0x0][0x44c] ;  /* 0x00011300ff031b82 */ /* 0x000e260000000800 */
[----:B------:R-:W2:Y:S04]  /*1e240*/  LDL R2, [R1+0x78] ;  /* 0x0000780001027983 */ /* 0x000ea80000100800 */
[----:B------:R-:W3:Y:S01]  /*1e250*/  LDL R7, [R1+0x74] ;  /* 0x0000740001077983 */ /* 0x000ee20000100800 */
[----:B------:R-:W1:Y:S03]  /*1e260*/  @P1 LDC R0, c[0x0][0x450] ;  /* 0x00011400ff001b82 */ /* 0x000e660000000800 */
[----:B------:R-:W4:Y:S04]  /*1e270*/  LDL R5, [R1+0x70] ;  /* 0x0000700001057983 */ /* 0x000f280000100800 */
[----:B------:R-:W4:Y:S01]  /*1e280*/  LDL R4, [R1+0x6c] ;  /* 0x00006c0001047983 */ /* 0x000f220000100800 */
[----:B--2---:R-:W-:-:S04]  /*1e290*/  IMAD.IADD R2, R2, 0x1, R8 ;  /* 0x0000000102027824 */ /* 0x004fc800078e0208 */
[----:B0-----:R-:W-:-:S05]  /*1e2a0*/  @P1 IMAD.HI.U32 R3, R2, R3, RZ ;  /* 0x0000000302031227 */ /* 0x001fca00078e00ff */
[----:B-1----:R-:W-:Y:S01]  /*1e2b0*/  @P1 SHF.R.U32.HI R2, RZ, R0, R3 ;  /* 0x00000000ff021219 */ /* 0x002fe20000011603 */
[----:B------:R-:W-:-:S04]  /*1e2c0*/  IMAD.MOV.U32 R0, RZ, RZ, -0x50 ;  /* 0xffffffb0ff007424 */ /* 0x000fc800078e00ff */
[----:B------:R-:W0:Y:S01]  /*1e2d0*/  SHFL.IDX PT, R3, R2, RZ, 0x1c1f ;  /* 0x001c1fff02037589 */ /* 0x000e2200000e0000 */
[----:B------:R-:W-:-:S04]  /*1e2e0*/  IMAD R0, R9, R0, 0x1 ;  /* 0x0000000109007424 */ /* 0x000fc800078e0200 */
[----:B---3--:R-:W-:-:S05]  /*1e2f0*/  IMAD R0, R7, -0x2, R0 ;  /* 0xfffffffe07007824 */ /* 0x008fca00078e0200 */
[----:B----4-:R-:W-:-:S05]  /*1e300*/  IADD3 R0, -R4, R0, R5 ;  /* 0x0000000004007210 */ /* 0x010fca0007ffe105 */
[----:B0-----:R-:W-:-:S05]  /*1e310*/  IMAD.IADD R3, R0, 0x1, R3 ;  /* 0x0000000100037824 */ /* 0x001fca00078e0203 */
        /* <DEDUP_REMOVED lines=55> */
[----:B------:R-:W-:Y:S01]  /*1e690*/  FSEL R156, R156, -INF , P6 ;  /* 0xff8000009c9c7808 */ /* 0x000fe20003000000 */
[----:B------:R-:W0:Y:S01]  /*1e6a0*/  SHFL.IDX PT, R3, R2, 0x1, 0x1c1f ;  /* 0x003c1f0002037f89 */ /* 0x000e2200000e0000 */
[----:B------:R-:W-:Y:S02]  /*1e6b0*/  FMNMX.FTZ R4, R153, R4, !PT ;  /* 0x0000000499047209 */ /* 0x000fe40007810000 */
[----:B------:R-:W-:Y:S02]  /*1e6c0*/  FSEL R157, R157, -INF , P5 ;  /* 0xff8000009d9d7808 */ /* 0x000fe40002800000 */
[----:B------:R-:W-:-:S04]  /*1e6d0*/  FMNMX.FTZ R4, R156, R4, !PT ;  /* 0x000000049c047209 */ /* 0x000fc80007810000 */
[----:B------:R-:W-:-:S05]  /*1e6e0*/  FMNMX.FTZ R4, R157, R4, !PT ;  /* 0x000000049d047209 */ /* 0x000fca0007810000 */
[----:B------:R-:W1:Y:S01]  /*1e6f0*/  SHFL.BFLY PT, R2, R4, 0x2, 0x1f ;  /* 0x0c401f0004027f89 */ /* 0x000e6200000e0000 */
[----:B0-----:R-:W-:Y:S02]  /*1e700*/  IMAD.IADD R0, R0, 0x1, R3 ;  /* 0x0000000100007824 */ /* 0x001fe400078e0203 */
[----:B------:R-:W-:-:S03]  /*1e710*/  IMAD.U32 R3, RZ, RZ, UR39 ;  /* 0x00000027ff037e24 */ /* 0x000fc6000f8e00ff */
[C---:B------:R-:W-:Y:S02]  /*1e720*/  ISETP.GT.AND P3, PT, R0.reuse, 0x1, PT ;  /* 0x000000010000780c */ /* 0x040fe40003f64270 */
[----:B------:R-:W-:Y:S02]  /*1e730*/  ISETP.GT.AND P4, PT, R0, 0x8, PT ;  /* 0x000000080000780c */ /* 0x000fe40003f84270 */
[----:B------:R-:W-:Y:S02]  /*1e740*/  FSEL R187, R187, -INF , P3 ;  /* 0xff800000bbbb7808 */ /* 0x000fe40001800000 */
[----:B------:R-:W-:Y:S02]  /*1e750*/  FSEL R190, R190, -INF , P4 ;  /* 0xff800000bebe7808 */ /* 0x000fe40002000000 */
[----:B------:R-:W-:Y:S02]  /*1e760*/  ISETP.GT.AND P2, PT, R0, RZ, PT ;  /* 0x000000ff0000720c */ /* 0x000fe40003f44270 */
[----:B-1----:R-:W-:-:S02]  /*1e770*/  FMNMX.FTZ R4, R4, R2, !PT ;  /* 0x0000000204047209 */ /* 0x002fc40007810000 */
[C---:B------:R-:W-:Y:S02]  /*1e780*/  ISETP.GT.AND P5, PT, R0.reuse, 0x9, PT ;  /* 0x000000090000780c */ /* 0x040fe40003fa4270 */
[C---:B------:R-:W-:Y:S01]  /*1e790*/  ISETP.GT.AND P3, PT, R0.reuse, 0x11, PT ;  /* 0x000000110000780c */ /* 0x040fe20003f64270 */
[----:B------:R-:W0:Y:S01]  /*1e7a0*/  SHFL.BFLY PT, R2, R4, 0x1, 0x1f ;  /* 0x0c201f0004027f89 */ /* 0x000e2200000e0000 */
[----:B------:R-:W-:Y:S02]  /*1e7b0*/  ISETP.GT.AND P4, PT, R0, 0x18, PT ;  /* 0x000000180000780c */ /* 0x000fe40003f84270 */
[----:B------:R-:W-:Y:S02]  /*1e7c0*/  FSEL R186, R186, -INF , P2 ;  /* 0xff800000baba7808 */ /* 0x000fe40001000000 */
[----:B------:R-:W-:Y:S02]  /*1e7d0*/  FSEL R191, R191, -INF , P5 ;  /* 0xff800000bfbf7808 */ /* 0x000fe40002800000 */
[----:B------:R-:W-:-:S02]  /*1e7e0*/  FSEL R179, R179, -INF , P3 ;  /* 0xff800000b3b37808 */ /* 0x000fc40001800000 */
[----:B------:R-:W-:Y:S02]  /*1e7f0*/  FSEL R182, R182, -INF , P4 ;  /* 0xff800000b6b67808 */ /* 0x000fe40002000000 */
[C---:B------:R-:W-:Y:S02]  /*1e800*/  ISETP.GT.AND P2, PT, R0.reuse, 0x10, PT ;  /* 0x000000100000780c */ /* 0x040fe40003f44270 */
[C---:B------:R-:W-:Y:S02]  /*1e810*/  ISETP.GT.AND P5, PT, R0.reuse, 0x19, PT ;  /* 0x000000190000780c */ /* 0x040fe40003fa4270 */
[C---:B------:R-:W-:Y:S02]  /*1e820*/  ISETP.GT.AND P3, PT, R0.reuse, 0x21, PT ;  /* 0x000000210000780c */ /* 0x040fe40003f64270 */
[----:B------:R-:W-:Y:S02]  /*1e830*/  ISETP.GT.AND P4, PT, R0, 0x28, PT ;  /* 0x000000280000780c */ /* 0x000fe40003f84270 */
[----:B------:R-:W-:-:S02]  /*1e840*/  FSEL R178, R178, -INF , P2 ;  /* 0xff800000b2b27808 */ /* 0x000fc40001000000 */
[----:B------:R-:W-:Y:S02]  /*1e850*/  FSEL R183, R183, -INF , P5 ;  /* 0xff800000b7b77808 */ /* 0x000fe40002800000 */
[----:B------:R-:W-:Y:S02]  /*1e860*/  FSEL R171, R171, -INF , P3 ;  /* 0xff800000abab7808 */ /* 0x000fe40001800000 */
[----:B------:R-:W-:Y:S02]  /*1e870*/  FSEL R174, R174, -INF , P4 ;  /* 0xff800000aeae7808 */ /* 0x000fe40002000000 */
[C---:B------:R-:W-:Y:S02]  /*1e880*/  ISETP.GT.AND P2, PT, R0.reuse, 0x20, PT ;  /* 0x000000200000780c */ /* 0x040fe40003f44270 */
[C---:B------:R-:W-:Y:S02]  /*1e890*/  ISETP.GT.AND P5, PT, R0.reuse, 0x29, PT ;  /* 0x000000290000780c */ /* 0x040fe40003fa4270 */
[----:B------:R-:W-:-:S02]  /*1e8a0*/  ISETP.GT.AND P4, PT, R0, 0x30, PT ;  /* 0x000000300000780c */ /* 0x000fc40003f84270 */
[C---:B------:R-:W-:Y:S02]  /*1e8b0*/  ISETP.GT.AND P3, PT, R0.reuse, 0x31, PT ;  /* 0x000000310000780c */ /* 0x040fe40003f64270 */
[----:B------:R-:W-:Y:S02]  /*1e8c0*/  ISETP.GT.AND P6, PT, R0, 0x38, PT ;  /* 0x000000380000780c */ /* 0x000fe40003fc4270 */
[----:B------:R-:W-:Y:S02]  /*1e8d0*/  FSEL R170, R170, -INF , P2 ;  /* 0xff800000aaaa7808 */ /* 0x000fe40001000000 */
[----:B------:R-:W-:Y:S02]  /*1e8e0*/  FSEL R175, R175, -INF , P5 ;  /* 0xff800000afaf7808 */ /* 0x000fe40002800000 */
[----:B------:R-:W-:Y:S02]  /*1e8f0*/  FSEL R162, R162, -INF , P4 ;  /* 0xff800000a2a27808 */ /* 0x000fe40002000000 */
[----:B------:R-:W-:-:S02]  /*1e900*/  FSEL R163, R163, -INF , P3 ;  /* 0xff800000a3a37808 */ /* 0x000fc40001800000 */
[----:B------:R-:W-:Y:S02]  /*1e910*/  FSEL R166, R166, -INF , P6 ;  /* 0xff800000a6a67808 */ /* 0x000fe40003000000 */
[C---:B------:R-:W-:Y:S02]  /*1e920*/  ISETP.GT.AND P5, PT, R0.reuse, 0x39, PT ;  /* 0x000000390000780c */ /* 0x040fe40003fa4270 */
[C---:B------:R-:W-:Y:S02]  /*1e930*/  ISETP.GT.AND P2, PT, R0.reuse, 0x40, PT ;  /* 0x000000400000780c */ /* 0x040fe40003f44270 */
[C---:B------:R-:W-:Y:S02]  /*1e940*/  ISETP.GT.AND P4, PT, R0.reuse, 0x41, PT ;  /* 0x000000410000780c */ /* 0x040fe40003f84270 */
[C---:B------:R-:W-:Y:S02]  /*1e950*/  ISETP.GT.AND P3, PT, R0.reuse, 0x48, PT ;  /* 0x000000480000780c */ /* 0x040fe40003f64270 */
[----:B------:R-:W-:-:S02]  /*1e960*/  ISETP.GT.AND P6, PT, R0, 0x49, PT ;  /* 0x000000490000780c */ /* 0x000fc40003fc4270 */
[----:B0-----:R-:W-:Y:S02]  /*1e970*/  FMNMX.FTZ R4, R4, R2, !PT ;  /* 0x0000000204047209 */ /* 0x001fe40007810000 */
[----:B------:R-:W-:Y:S02]  /*1e980*/  FMNMX.FTZ R0, R186, R223, !PT ;  /* 0x000000dfba007209 */ /* 0x000fe40007810000 */
[----:B------:R-:W-:Y:S02]  /*1e990*/  FSEL R167, R167, -INF , P5 ;  /* 0xff800000a7a77808 */ /* 0x000fe40002800000 */
[----:B------:R-:W-:Y:S01]  /*1e9a0*/  FMNMX.FTZ R2, R187, R0, !PT ;  /* 0x00000000bb027209 */ /* 0x000fe20007810000 */
[C---:B------:R-:W-:Y:S01]  /*1e9b0*/  FMUL.FTZ R0, R4.reuse, R3 ;  /* 0x0000000304007220 */ /* 0x040fe20000410000 */
[----:B------:R-:W-:Y:S02]  /*1e9c0*/  FSETP.NEU.FTZ.AND P5, PT, R4, -INF , PT ;  /* 0xff8000000400780b */ /* 0x000fe40003fbd000 */
[----:B------:R-:W-:-:S02]  /*1e9d0*/  FMNMX.FTZ R2, R190, R2, !PT ;  /* 0x00000002be027209 */ /* 0x000fc40007810000 */
[----:B------:R-:W-:Y:S02]  /*1e9e0*/  FSEL R0, R0, RZ, P5 ;  /* 0x000000ff00007208 */ /* 0x000fe40002800000 */
[----:B------:R-:W-:-:S03]  /*1e9f0*/  FMNMX.FTZ R2, R191, R2, !PT ;  /* 0x00000002bf027209 */ /* 0x000fc60007810000 */
[-CC-:B------:R-:W-:Y:S02]  /*1ea00*/  FFMA.FTZ R208, R184, R3.reuse, -R0.reuse ;  /* 0x00000003b8d07223 */ /* 0x180fe40000010800 */
[----:B------:R-:W2:Y:S01]  /*1ea10*/  LDL R184, [R1+0x50] ;  /* 0x0000500001b87983 */ /* 0x000ea20000100800 */
[----:B------:R-:W-:Y:S01]  /*1ea20*/  FMNMX.FTZ R2, R178, R2, !PT ;  /* 0x00000002b2027209 */ /* 0x000fe20007810000 */
[-CC-:B------:R-:W-:Y:S01]  /*1ea30*/  FFMA.FTZ R204, R176, R3.reuse, -R0.reuse ;  /* 0x00000003b0cc7223 */ /* 0x180fe20000010800 */
[----:B------:R-:W-:Y:S01]  /*1ea40*/  FSEL R176, R154, -INF , P2 ;  /* 0xff8000009ab07808 */ /* 0x000fe20001000000 */
[-CC-:B------:R-:W-:Y:S01]  /*1ea50*/  FFMA.FTZ R192, R152, R3.reuse, -R0.reuse ;  /* 0x0000000398c07223 */ /* 0x180fe20000010800 */
        /* <DEDUP_REMOVED lines=14> */
[-CC-:B------:R-:W-:Y:S01]  /*1eb40*/  FFMA.FTZ R200, R168, R3.reuse, -R0.reuse ;  /* 0x00000003a8c87223 */ /* 0x180fe20000010800 */
        /* <DEDUP_REMOVED lines=11> */
[----:B------:R-:W-:Y:S01]  /*1ec00*/  FFMA.FTZ R194, R157, R3, -R0 ;  /* 0x000000039dc27223 */ /* 0x000fe20000010800 */
[----:B------:R-:W-:Y:S01]  /*1ec10*/  FSEL R0, R4, RZ, P5 ;  /* 0x000000ff04007208 */ /* 0x000fe20002800000 */
[----:B------:R-:W-:Y:S01]  /*1ec20*/  MUFU.EX2 R208, R208 ;  /* 0x000000d000d07308 */ /* 0x000fe20000000800 */
[----:B------:R-:W-:Y:S01]  /*1ec30*/  FMNMX.FTZ R2, R162, R2, !PT ;  /* 0x00000002a2027209 */ /* 0x000fe20007810000 */
[----:B------:R-:W-:-:S02]  /*1ec40*/  VIADD R10, R10, 0x38840 ;  /* 0x000388400a0a7836 */ /* 0x000fc40000000000 */
[----:B------:R-:W-:Y:S01]  /*1ec50*/  FADD.FTZ R0, -R0, R20 ;  /* 0x0000001400007221 */ /* 0x000fe20000010100 */
[----:B------:R-:W-:-:S03]  /*1ec60*/  FMNMX.FTZ R2, R163, R2, !PT ;  /* 0x00000002a3027209 */ /* 0x000fc60007810000 */
[----:B------:R-:W-:Y:S01]  /*1ec70*/  FMUL.FTZ R0, R0, R3 ;  /* 0x0000000300007220 */ /* 0x000fe20000410000 */
[----:B------:R-:W-:Y:S01]  /*1ec80*/  FMNMX.FTZ R2, R166, R2, !PT ;  /* 0x00000002a6027209 */ /* 0x000fe20007810000 */
[----:B------:R-:W-:Y:S03]  /*1ec90*/  MUFU.EX2 R8, R8 ;  /* 0x0000000800087308 */ /* 0x000fe60000000800 */
[----:B------:R-:W-:-:S04]  /*1eca0*/  FMNMX.FTZ R2, R167, R2, !PT ;  /* 0x00000002a7027209 */ /* 0x000fc80007810000 */
[----:B------:R-:W-:Y:S01]  /*1ecb0*/  FMNMX.FTZ R2, R176, R2, !PT ;  /* 0x00000002b0027209 */ /* 0x000fe20007810000 */
[----:B------:R-:W0:Y:S03]  /*1ecc0*/  MUFU.EX2 R0, R0 ;  /* 0x0000000000007308 */ /* 0x000e260000000800 */
[----:B------:R-:W-:-:S04]  /*1ecd0*/  FMNMX.FTZ R2, R155, R2, !PT ;  /* 0x000000029b027209 */ /* 0x000fc80007810000 */
[----:B------:R-:W-:Y:S01]  /*1ece0*/  FMNMX.FTZ R2, R158, R2, !PT ;  /* 0x000000029e027209 */ /* 0x000fe20007810000 */
[----:B------:R-:W-:Y:S03]  /*1ecf0*/  MUFU.EX2 R210, R210 ;  /* 0x000000d200d27308 */ /* 0x000fe60000000800 */
[----:B------:R-:W-:-:S05]  /*1ed00*/  FMNMX.FTZ R2, R159, R2, !PT ;  /* 0x000000029f027209 */ /* 0x000fca0007810000 */
[----:B------:R-:W1:Y:S01]  /*1ed10*/  SHFL.BFLY PT, R5, R2, 0x2, 0x1f ;  /* 0x0c401f0002057f89 */ /* 0x000e6200000e0000 */
[----:B------:R-:W-:Y:S01]  /*1ed20*/  MUFU.EX2 R7, R7 ;  /* 0x0000000700077308 */ /* 0x000fe20000000800 */
[----:B0-----:R-:W-:-:S07]  /*1ed30*/  FFMA.FTZ R227, R0, R227, R208 ;  /* 0x000000e300e37223 */ /* 0x001fce00000100d0 */
[----:B------:R-:W-:Y:S08]  /*1ed40*/  MUFU.EX2 R204, R204 ;  /* 0x000000cc00cc7308 */ /* 0x000ff00000000800 */
[----:B------:R-:W-:Y:S01]  /*1ed50*/  MUFU.EX2 R11, R11 ;  /* 0x0000000b000b7308 */ /* 0x000fe20000000800 */
[----:B-1----:R-:W-:-:S07]  /*1ed60*/  FMNMX.FTZ R2, R2, R5, !PT ;  /* 0x0000000502027209 */ /* 0x002fce0007810000 */
[----:B------:R-:W-:Y:S01]  /*1ed70*/  MUFU.EX2 R206, R206 ;  /* 0x000000ce00ce7308 */ /* 0x000fe20000000800 */
[----:B------:R-:W0:Y:S07]  /*1ed80*/  SHFL.BFLY PT, R5, R2, 0x1, 0x1f ;  /* 0x0c201f0002057f89 */ /* 0x000e2e00000e0000 */
[----:B------:R-:W-:Y:S08]  /*1ed90*/  MUFU.EX2 R154, R154 ;  /* 0x0000009a009a7308 */ /* 0x000ff00000000800 */
[----:B------:R-:W-:Y:S08]  /*1eda0*/  MUFU.EX2 R200, R200 ;  /* 0x000000c800c87308 */ /* 0x000ff00000000800 */
[----:B------:R-:W-:Y:S01]  /*1edb0*/  MUFU.EX2 R21, R21 ;  /* 0x0000001500157308 */ /* 0x000fe20000000800 */
[----:B0-----:R-:W-:-:S04]  /*1edc0*/  FMNMX.FTZ R5, R2, R5, !PT ;  /* 0x0000000502057209 */ /* 0x001fc80007810000 */
[C---:B------:R-:W-:Y:S01]  /*1edd0*/  FSETP.NEU.FTZ.AND P2, PT, R5.reuse, -INF , PT ;  /* 0xff8000000500780b */ /* 0x040fe20003f5d000 */
[C---:B------:R-:W-:Y:S02]  /*1ede0*/  FMUL.FTZ R156, R5.reuse, R3 ;  /* 0x00000003059c7220 */ /* 0x040fe40000410000 */
[----:B------:R-:W-:Y:S01]  /*1edf0*/  MUFU.EX2 R202, R202 ;  /* 0x000000ca00ca7308 */ /* 0x000fe20000000800 */
[----:B------:R-:W-:Y:S02]  /*1ee00*/  FSEL R2, R5, RZ, P2 ;  /* 0x000000ff05027208 */ /* 0x000fe40001000000 */
[----:B------:R-:W-:-:S03]  /*1ee10*/  FSEL R156, R156, RZ, P2 ;  /* 0x000000ff9c9c7208 */ /* 0x000fc60001000000 */
[----:B------:R-:W-:Y:S02]  /*1ee20*/  FADD.FTZ R2, -R2, R223 ;  /* 0x000000df02027221 */ /* 0x000fe40000010100 */
[----:B------:R-:W-:Y:S01]  /*1ee30*/  MUFU.EX2 R15, R15 ;  /* 0x0000000f000f7308 */ /* 0x000fe20000000800 */
[-CC-:B------:R-:W-:Y:S01]  /*1ee40*/  FFMA.FTZ R209, R186, R3.reuse, -R156.reuse ;  /* 0x00000003bad17223 */ /* 0x180fe2000001089c */
[-CC-:B------:R-:W-:Y:S01]  /*1ee50*/  FFMA.FTZ R161, R187, R3.reuse, -R156.reuse ;  /* 0x00000003bba17223 */ /* 0x180fe2000001089c */
[-C--:B------:R-:W-:Y:S01]  /*1ee60*/  FMUL.FTZ R2, R2, R3.reuse ;  /* 0x0000000302027220 */ /* 0x080fe20000410000 */
        /* <DEDUP_REMOVED lines=18> */
[----:B------:R-:W-:-:S02]  /*1ef90*/  FFMA.FTZ R195, R158, R3, -R156 ;  /* 0x000000039ec37223 */ /* 0x000fc4000001089c */
[----:B------:R-:W1:Y:S08]  /*1efa0*/  MUFU.EX2 R161, R161 ;  /* 0x000000a100a17308 */ /* 0x000e700000000800 */
[----:B------:R-:W3:Y:S01]  /*1efb0*/  MUFU.EX2 R211, R211 ;  /* 0x000000d300d37308 */ /* 0x000ee20000000800 */
[----:B0-----:R-:W-:-:S07]  /*1efc0*/  FFMA.FTZ R226, R2, R226, R209 ;  /* 0x000000e202e27223 */ /* 0x001fce00000100d1 */
[----:B------:R-:W0:Y:S08]  /*1efd0*/  MUFU.EX2 R160, R160 ;  /* 0x000000a000a07308 */ /* 0x000e300000000800 */
[----:B------:R-:W4:Y:S08]  /*1efe0*/  MUFU.EX2 R205, R205 ;  /* 0x000000cd00cd7308 */ /* 0x000f300000000800 */
[----:B------:R-:W5:Y:S08]  /*1eff0*/  MUFU.EX2 R157, R157 ;  /* 0x0000009d009d7308 */ /* 0x000f700000000800 */
[----:B------:R-:W5:Y:S08]  /*1f000*/  MUFU.EX2 R207, R207 ;  /* 0x000000cf00cf7308 */ /* 0x000f700000000800 */
[----:B------:R-:W5:Y:S08]  /*1f010*/  MUFU.EX2 R153, R153 ;  /* 0x0000009900997308 */ /* 0x000f700000000800 */
[----:B------:R-:W5:Y:S08]  /*1f020*/  MUFU.EX2 R201, R201 ;  /* 0x000000c900c97308 */ /* 0x000f700000000800 */
[----:B------:R-:W5:Y:S08]  /*1f030*/  MUFU.EX2 R20, R20 ;  /* 0x0000001400147308 */ /* 0x000f700000000800 */
[----:B------:R5:W-:Y:S08]  /*1f040*/  MUFU.EX2 R158, R163 ;  /* 0x000000a3009e7308 */ /* 0x000bf00000000800 */
[----:B------:R-:W5:Y:S08]  /*1f050*/  MUFU.EX2 R203, R203 ;  /* 0x000000cb00cb7308 */ /* 0x000f700000000800 */
[----:B------:R-:W5:Y:S08]  /*1f060*/  MUFU.EX2 R162, R175 ;  /* 0x000000af00a27308 */ /* 0x000f700000000800 */
[----:B------:R-:W5:Y:S08]  /*1f070*/  MUFU.EX2 R196, R196 ;  /* 0x000000c400c47308 */ /* 0x000f700000000800 */
[----:B------:R-:W5:Y:S08]  /*1f080*/  MUFU.EX2 R197, R197 ;  /* 0x000000c500c57308 */ /* 0x000f700000000800 */
[----:B------:R-:W5:Y:S08]  /*1f090*/  MUFU.EX2 R14, R14 ;  /* 0x0000000e000e7308 */ /* 0x000f700000000800 */
[----:B------:R-:W5:Y:S08]  /*1f0a0*/  MUFU.EX2 R198, R198 ;  /* 0x000000c600c67308 */ /* 0x000f700000000800 */
[----:B------:R-:W5:Y:S08]  /*1f0b0*/  MUFU.EX2 R199, R199 ;  /* 0x000000c700c77308 */ /* 0x000f700000000800 */
[----:B------:R-:W5:Y:S01]  /*1f0c0*/  MUFU.EX2 R13, R13 ;  /* 0x0000000d000d7308 */ /* 0x000f620000000800 */
[----:B--2---:R-:W-:-:S07]  /*1f0d0*/  PRMT R10, R184, 0x654, R10 ;  /* 0x00000654b80a7816 */ /* 0x004fce000000000a */
[----:B------:R-:W-:Y:S01]  /*1f0e0*/  MUFU.EX2 R192, R192 ;  /* 0x000000c000c07308 */ /* 0x000fe20000000800 */
[----:B------:R2:W-:Y:S07]  /*1f0f0*/  SYNCS.ARRIVE.TRANS64.RED.A1T0 RZ, [R10+URZ], RZ ;  /* 0x000000ff0aff79a7 */ /* 0x0005ee000810043f */
[----:B------:R-:W-:Y:S01]  /*1f100*/  MUFU.EX2 R193, R193 ;  /* 0x000000c100c17308 */ /* 0x000fe20000000800 */
[----:B--2---:R-:W-:Y:S01]  /*1f110*/  FFMA.FTZ R10, R159, R3, -R156 ;  /* 0x000000039f0a7223 */ /* 0x004fe2000001089c */
[----:B------:R-:W-:Y:S01]  /*1f120*/  FADD.FTZ R156, R8, R227 ;  /* 0x000000e3089c7221 */ /* 0x000fe20000010000 */
[----:B-1----:R-:W-:-:S03]  /*1f130*/  FADD.FTZ R159, R161, R226 ;  /* 0x000000e2a19f7221 */ /* 0x002fc60000010000 */
[----:B------:R-:W-:Y:S01]  /*1f140*/  FADD.FTZ R156, R210, R156 ;  /* 0x0000009cd29c7221 */ /* 0x000fe20000010000 */
[----:B---3--:R-:W-:Y:S01]  /*1f150*/  FADD.FTZ R159, R211, R159 ;  /* 0x0000009fd39f7221 */ /* 0x008fe20000010000 */
[----:B------:R-:W-:Y:S02]  /*1f160*/  MUFU.EX2 R12, R12 ;  /* 0x0000000c000c7308 */ /* 0x000fe40000000800 */
[----:B------:R-:W-:Y:S01]  /*1f170*/  FADD.FTZ R156, R7, R156 ;  /* 0x0000009c079c7221 */ /* 0x000fe20000010000 */
[----:B0-----:R-:W-:-:S03]  /*1f180*/  FADD.FTZ R159, R160, R159 ;  /* 0x0000009fa09f7221 */ /* 0x001fc60000010000 */
[----:B------:R-:W-:Y:S01]  /*1f190*/  FADD.FTZ R156, R204, R156 ;  /* 0x0000009ccc9c7221 */ /* 0x000fe20000010000 */
[----:B----4-:R-:W-:Y:S01]  /*1f1a0*/  FADD.FTZ R159, R205, R159 ;  /* 0x0000009fcd9f7221 */ /* 0x010fe20000010000 */
[----:B------:R-:W-:Y:S02]  /*1f1b0*/  MUFU.EX2 R155, R155 ;  /* 0x0000009b009b7308 */ /* 0x000fe40000000800 */
[----:B------:R-:W-:Y:S01]  /*1f1c0*/  FADD.FTZ R156, R11, R156 ;  /* 0x0000009c0b9c7221 */ /* 0x000fe20000010000 */
[----:B-----5:R-:W-:-:S03]  /*1f1d0*/  FADD.FTZ R163, R157, R159 ;  /* 0x0000009f9da37221 */ /* 0x020fc60000010000 */
[----:B------:R-:W-:Y:S01]  /*1f1e0*/  FADD.FTZ R159, R206, R156 ;  /* 0x0000009cce9f7221 */ /* 0x000fe20000010000 */
[----:B------:R-:W-:Y:S01]  /*1f1f0*/  FADD.FTZ R163, R207, R163 ;  /* 0x000000a3cfa37221 */ /* 0x000fe20000010000 */
[----:B------:R-:W0:Y:S02]  /*1f200*/  MUFU.EX2 R156, R167 ;  /* 0x000000a7009c7308 */ /* 0x000e240000000800 */
[----:B------:R-:W-:Y:S01]  /*1f210*/  FADD.FTZ R159, R154, R159 ;  /* 0x0000009f9a9f7221 */ /* 0x000fe20000010000 */
[----:B------:R-:W-:-:S03]  /*1f220*/  FADD.FTZ R163, R153, R163 ;  /* 0x000000a399a37221 */ /* 0x000fc60000010000 */
[----:B------:R-:W-:Y:S01]  /*1f230*/  FADD.FTZ R159, R200, R159 ;  /* 0x0000009fc89f7221 */ /* 0x000fe20000010000 */
[----:B------:R-:W-:Y:S01]  /*1f240*/  FADD.FTZ R163, R201, R163 ;  /* 0x000000a3c9a37221 */ /* 0x000fe20000010000 */
[----:B------:R-:W1:Y:S02]  /*1f250*/  MUFU.EX2 R152, R152 ;  /* 0x0000009800987308 */ /* 0x000e640000000800 */
[----:B------:R-:W-:Y:S01]  /*1f260*/  FADD.FTZ R159, R21, R159 ;  /* 0x0000009f159f7221 */ /* 0x000fe20000010000 */
[----:B------:R-:W-:-:S03]  /*1f270*/  FADD.FTZ R163, R20, R163 ;  /* 0x000000a314a37221 */ /* 0x000fc60000010000 */
[----:B------:R-:W-:Y:S01]  /*1f280*/  FADD.FTZ R159, R202, R159 ;  /* 0x0000009fca9f7221 */ /* 0x000fe20000010000 */
[----:B------:R-:W-:Y:S01]  /*1f290*/  FADD.FTZ R163, R203, R163 ;  /* 0x000000a3cba37221 */ /* 0x000fe20000010000 */
[----:B------:R-:W2:Y:S02]  /*1f2a0*/  MUFU.EX2 R195, R195 ;  /* 0x000000c300c37308 */ /* 0x000ea40000000800 */
[----:B------:R-:W-:Y:S01]  /*1f2b0*/  FADD.FTZ R159, R15, R159 ;  /* 0x0000009f0f9f7221 */ /* 0x000fe20000010000 */
[----:B------:R-:W-:-:S03]  /*1f2c0*/  FADD.FTZ R163, R162, R163 ;  /* 0x000000a3a2a37221 */ /* 0x000fc60000010000 */
[----:B------:R-:W-:Y:S01]  /*1f2d0*/  FADD.FTZ R159, R196, R159 ;  /* 0x0000009fc49f7221 */ /* 0x000fe20000010000 */
[----:B------:R-:W-:Y:S01]  /*1f2e0*/  FADD.FTZ R163, R197, R163 ;  /* 0x000000a3c5a37221 */ /* 0x000fe20000010000 */
[----:B------:R-:W3:Y:S02]  /*1f2f0*/  MUFU.EX2 R194, R194 ;  /* 0x000000c200c27308 */ /* 0x000ee40000000800 */
[----:B------:R-:W-:Y:S01]  /*1f300*/  FADD.FTZ R159, R14, R159 ;  /* 0x0000009f0e9f7221 */ /* 0x000fe20000010000 */
[----:B------:R-:W-:-:S03]  /*1f310*/  FADD.FTZ R163, R158, R163 ;  /* 0x000000a39ea37221 */ /* 0x000fc60000010000 */
[----:B------:R-:W-:Y:S01]  /*1f320*/  FADD.FTZ R159, R198, R159 ;  /* 0x0000009fc69f7221 */ /* 0x000fe20000010000 */
[----:B------:R-:W-:Y:S01]  /*1f330*/  FADD.FTZ R163, R199, R163 ;  /* 0x000000a3c7a37221 */ /* 0x000fe20000010000 */
[----:B------:R-:W4:Y:S02]  /*1f340*/  MUFU.EX2 R10, R10 ;  /* 0x0000000a000a7308 */ /* 0x000f240000000800 */
[----:B------:R-:W-:Y:S01]  /*1f350*/  FADD.FTZ R159, R13, R159 ;  /* 0x0000009f0d9f7221 */ /* 0x000fe20000010000 */
[----:B0-----:R-:W-:-:S03]  /*1f360*/  FADD.FTZ R163, R156, R163 ;  /* 0x000000a39ca37221 */ /* 0x001fc60000010000 */
[----:B------:R-:W-:Y:S01]  /*1f370*/  FADD.FTZ R159, R192, R159 ;  /* 0x0000009fc09f7221 */ /* 0x000fe20000010000 */
[----:B------:R-:W-:-:S03]  /*1f380*/  FADD.FTZ R163, R193, R163 ;  /* 0x000000a3c1a37221 */ /* 0x000fc60000010000 */
[----:B------:R-:W-:Y:S01]  /*1f390*/  FADD.FTZ R159, R12, R159 ;  /* 0x0000009f0c9f7221 */ /* 0x000fe20000010000 */
[----:B------:R-:W-:-:S03]  /*1f3a0*/  FADD.FTZ R163, R155, R163 ;  /* 0x000000a39ba37221 */ /* 0x000fc60000010000 */
[----:B-1----:R-:W-:Y:S01]  /*1f3b0*/  FADD.FTZ R159, R152, R159 ;  /* 0x0000009f989f7221 */ /* 0x002fe20000010000 */
[----:B--2---:R-:W-:-:S03]  /*1f3c0*/  FADD.FTZ R163, R195, R163 ;  /* 0x000000a3c3a37221 */ /* 0x004fc60000010000 */
[----:B---3--:R-:W-:Y:S01]  /*1f3d0*/  FADD.FTZ R227, R194, R159 ;  /* 0x0000009fc2e37221 */ /* 0x008fe20000010000 */
[----:B----4-:R-:W-:Y:S01]  /*1f3e0*/  FADD.FTZ R226, R10, R163 ;  /* 0x000000a30ae27221 */ /* 0x010fe20000010000 */
[----:B------:R-:W-:Y:S06]  /*1f3f0*/  @!P0 BRA `(.L_x_2912) ;  /* 0x0000000000048947 */ /* 0x000fec0003800000 */
[----:B------:R-:W-:Y:S01]  /*1f400*/  BPT.TRAP 0x1 ;  /* 0x000000040000795c */ /* 0x000fe20000300000 */
.L_x_2912:
        /* <DEDUP_REMOVED lines=8> */
[----:B------:R-:W-:Y:S01]  /*1f490*/  F2FP.BF16.F32.PACK_AB R201, R20, R201 ;  /* 0x000000c914c9723e */ /* 0x000fe200000010ff */
[----:B------:R-:W-:Y:S01]  /*1f4a0*/  IMAD.MOV.U32 R20, RZ, RZ, R4 ;  /* 0x000000ffff147224 */ /* 0x000fe200078e0004 */
[----:B------:R0:W-:Y:S01]  /*1f4b0*/  SYNCS.ARRIVE.TRANS64.RED.A1T0 RZ, [R6+URZ], RZ ;  /* 0x000000ff06ff79a7 */ /* 0x0001e2000810043f */
        /* <DEDUP_REMOVED lines=17> */
[C---:B--2---:R-:W-:Y:S01]  /*1f5d0*/  ISETP.GT.AND P2, PT, R9.reuse, R159, PT ;  /* 0x0000009f0900720c */ /* 0x044fe20003f44270 */
[----:B------:R-:W-:-:S12]  /*1f5e0*/  VIADD R9, R9, 0xffffffff ;  /* 0xffffffff09097836 */ /* 0x000fd80000000000 */
[----:B0-----:R-:W-:Y:S05]  /*1f5f0*/  @P2 BRA `(.L_x_2913) ;  /* 0xffffffb000282947 */ /* 0x001fea000383ffff */
[----:B------:R-:W-:Y:S05]  /*1f600*/  BSYNC B1 ;  /* 0x0000000000017941 */ /* 0x000fea0003800000 */
.L_x_2900:
[----:B------:R-:W-:Y:S05]  /*1f610*/  BSYNC B0 ;  /* 0x0000000000007941 */ /* 0x000fea0003800000 */
.L_x_2899:
[----:B------:R-:W-:Y:S01]  /*1f620*/  ISETP.GE.AND P1, PT, R9, RZ, PT ;  /* 0x000000ff0900720c */ /* 0x000fe20003f26270 */
[----:B------:R-:W-:-:S12]  /*1f630*/  BSSY B0, `(.L_x_2914) ;  /* 0x0000494000007945 */ /* 0x000fd80003800000 */
[----:B------:R-:W-:Y:S05]  /*1f640*/  @!P1 BRA `(.L_x_2915) ;  /* 0x0000004800489947 */ /* 0x000fea0003800000 */
[----:B------:R-:W-:Y:S02]  /*1f650*/  IMAD.MOV.U32 R20, RZ, RZ, R5 ;  /* 0x000000ffff147224 */ /* 0x000fe400078e0005 */
[----:B------:R-:W-:Y:S02]  /*1f660*/  IMAD.MOV.U32 R11, RZ, RZ, R4 ;  /* 0x000000ffff0b7224 */ /* 0x000fe400078e0004 */
[----:B------:R-:W-:Y:S02]  /*1f670*/  IMAD.MOV.U32 R10, RZ, RZ, R225 ;  /* 0x000000ffff0a7224 */ /* 0x000fe400078e00e1 */
[----:B------:R-:W-:-:S07]  /*1f680*/  IMAD.MOV.U32 R8, RZ, RZ, R219 ;  /* 0x000000ffff087224 */ /* 0x000fce00078e00db */
.L_x_2928:
[----:B------:R-:W-:-:S05]  /*1f690*/  VIADD R219, R8, 0x1 ;  /* 0x0000000108db7836 */ /* 0x000fca0000000000 */
[----:B------:R-:W-:-:S04]  /*1f6a0*/  ISETP.NE.AND P1, PT, R219, 0x2, PT ;  /* 0x00000002db00780c */ /* 0x000fc80003f25270 */
[----:B------:R-:W-:Y:S02]  /*1f6b0*/  SEL R225, RZ, 0x1, P1 ;  /* 0x00000001ffe17807 */ /* 0x000fe40000800000 */
[----:B------:R-:W-:Y:S02]  /*1f6c0*/  SEL R219, R219, RZ, P1 ;  /* 0x000000ffdbdb7207 */ /* 0x000fe40000800000 */
[----:B------:R-:W-:Y:S01]  /*1f6d0*/  LOP3.LUT R225, R10, R225, RZ, 0x3c, !PT ;  /* 0x000000e10ae17212 */ /* 0x000fe200078e3cff */
[----:B------:R-:W-:Y:S06]  /*1f6e0*/  @!P0 BRA `(.L_x_2916) ;  /* 0x0000000000048947 */ /* 0x000fec0003800000 */
[----:B------:R-:W-:Y:S01]  /*1f6f0*/  BPT.TRAP 0x1 ;  /* 0x000000040000795c */ /* 0x000fe20000300000 */
.L_x_2916:
[----:B------:R-:W-:Y:S01]  /*1f700*/  IMAD R3, R219, 0x8, R22 ;  /* 0x00000008db037824 */ /* 0x000fe200078e0216 */
[----:B------:R-:W-:-:S04]  /*1f710*/  SHF.L.U32 R6, R225, 0x1f, RZ ;  /* 0x0000001fe1067819 */ /* 0x000fc800000006ff */
[----:B------:R0:W1:Y:S01]  /*1f720*/  SYNCS.PHASECHK.TRANS64.TRYWAIT P1, [R3+URZ+0x38830], R6 ;  /* 0x03883006030075a7 */ /* 0x000062000802017f */
[----:B------:R-:W-:Y:S05]  /*1f730*/  @!P0 BRA `(.L_x_2917) ;  /* 0x0000000000048947 */ /* 0x000fea0003800000 */
[----:B------:R-:W-:Y:S01]  /*1f740*/  BPT.TRAP 0x1 ;  /* 0x000000040000795c */ /* 0x000fe20000300000 */
.L_x_2917:
        /* <DEDUP_REMOVED lines=8> */
.L_x_2919:
[----:B------:R-:W-:Y:S05]  /*1f7d0*/  BSYNC B1 ;  /* 0x0000000000017941 */ /* 0x000fea0003800000 */
.L_x_2918:
[----:B------:R-:W2:Y:S04]  /*1f7e0*/  LDL.64 R152, [R1+0x38] ;  /* 0x0000380001987983 */ /* 0x000ea80000100a00 */
[----:B------:R-:W3:Y:S04]  /*1f7f0*/  LDL.64 R156, [R1+0x48] ;  /* 0x00004800019c7983 */ /* 0x000ee80000100a00 */
[----:B------:R-:W4:Y:S01]  /*1f800*/  LDL.64 R154, [R1+0x40] ;  /* 0x00004000019a7983 */ /* 0x000f220000100a00 */
        /* <DEDUP_REMOVED lines=873> */
.L_x_2921:
[----:B------:R-:W-:Y:S01]  /*22ea0*/  SHF.L.U32 R0, R10, 0x1f, RZ ;  /* 0x0000001f0a007819 */ /* 0x000fe200000006ff */
[----:B------:R-:W-:-:S04]  /*22eb0*/  IMAD R6, R8, 0x8, R22 ;  /* 0x0000000808067824 */ /* 0x000fc800078e0216 */
[----:B------:R0:W1:Y:S01]  /*22ec0*/  SYNCS.PHASECHK.TRANS64.TRYWAIT P1, [R6+URZ+0x38850], R0 ;  /* 0x03885000060075a7 */ /* 0x000062000802017f */
[----:B------:R-:W-:Y:S05]  /*22ed0*/  @!P0 BRA `(.L_x_2922) ;  /* 0x0000000000048947 */ /* 0x000fea0003800000 */
[----:B------:R-:W-:Y:S01]  /*22ee0*/  BPT.TRAP 0x1 ;  /* 0x000000040000795c */ /* 0x000fe20000300000 */
.L_x_2922:
[----:B------:R-:W-:Y:S04]  /*22ef0*/  BSSY B1, `(.L_x_2923) ;  /* 0x0000004000017945 */ /* 0x000fe80003800000 */
[----:B-1----:R-:W-:Y:S05]  /*22f00*/  @P1 BRA `(.L_x_2924) ;  /* 0x0000000000081947 */ /* 0x002fea0003800000 */
[----:B------:R-:W1:Y:S02]  /*22f10*/  SYNCS.PHASECHK.TRANS64.TRYWAIT P1, [R6+URZ+0x38850], R0 ;  /* 0x03885000060075a7 */ /* 0x000e64000802017f */
[----:B-1----:R-:W-:Y:S05]  /*22f20*/  @!P1 BRA `(.L_x_2925) ;  /* 0x000000e800609947 */ /* 0x002fea0003800000 */
.L_x_2924:
[----:B------:R-:W-:Y:S05]  /*22f30*/  BSYNC B1 ;  /* 0x0000000000017941 */ /* 0x000fea0003800000 */
.L_x_2923:
        /* <DEDUP_REMOVED lines=45> */
.L_x_2926:
[----:B------:R-:W2:Y:S01]  /*23210*/  LDL R223, [R1+0x50] ;  /* 0x0000500001df7983 */ /* 0x000ea20000100800 */
        /* <DEDUP_REMOVED lines=51> */
[-C--:B------:R-:W-:Y:S01]  /*23550*/  FFMA.FTZ R192, R152, R3.reuse, -R8 ;  /* 0x0000000398c07223 */ /* 0x080fe20000010808 */
[C---:B------:R-:W-:Y:S01]  /*23560*/  FADD.FTZ R2, -R5.reuse, R20 ;  /* 0x0000001405027221 */ /* 0x040fe20000010100 */
[-C--:B------:R-:W-:Y:S01]  /*23570*/  FMUL.FTZ R152, R5, R3.reuse ;  /* 0x0000000305987220 */ /* 0x080fe20000410000 */
[-C--:B------:R-:W-:Y:S01]  /*23580*/  FMUL.FTZ R0, R0, R3.reuse ;  /* 0x0000000300007220 */ /* 0x080fe20000410000 */
[-C--:B------:R-:W-:Y:S01]  /*23590*/  FFMA.FTZ R208, R184, R3.reuse, -R8 ;  /* 0x00000003b8d07223 */ /* 0x080fe20000010808 */
        /* <DEDUP_REMOVED lines=24> */
[-C--:B------:R-:W-:Y:S01]  /*23720*/  FFMA.FTZ R8, R157, R3.reuse, -R8 ;  /* 0x000000039d087223 */ /* 0x080fe20000010808 */
        /* <DEDUP_REMOVED lines=10> */
[-CC-:B------:R-:W-:Y:S01]  /*237d0*/  FFMA.FTZ R175, R175, R3.reuse, -R152.reuse ;  /* 0x00000003afaf7223 */ /* 0x180fe20000010898 */
[----:B------:R-:W-:Y:S01]  /*237e0*/  FFMA.FTZ R197, R162, R3, -R152 ;  /* 0x00000003a2c57223 */ /* 0x000fe20000010898 */
[----:B------:R-:W3:Y:S01]  /*237f0*/  MUFU.EX2 R21, R21 ;  /* 0x0000001500157308 */ /* 0x000ee20000000800 */
[----:B0-----:R-:W-:Y:S01]  /*23800*/  FFMA.FTZ R227, R0, R227, R208 ;  /* 0x000000e300e37223 */ /* 0x001fe200000100d0 */
[-CC-:B------:R-:W-:Y:S01]  /*23810*/  FFMA.FTZ R163, R163, R3.reuse, -R152.reuse ;  /* 0x00000003a3a37223 */ /* 0x180fe20000010898 */
[-CC-:B------:R-:W-:Y:S01]  /*23820*/  FFMA.FTZ R199, R166, R3.reuse, -R152.reuse ;  /* 0x00000003a6c77223 */ /* 0x180fe20000010898 */
[-CC-:B------:R-:W-:Y:S01]  /*23830*/  FFMA.FTZ R167, R167, R3.reuse, -R152.reuse ;  /* 0x00000003a7a77223 */ /* 0x180fe20000010898 */
[-CC-:B------:R-:W-:Y:S01]  /*23840*/  FFMA.FTZ R154, R155, R3.reuse, -R152.reuse ;  /* 0x000000039b9a7223 */ /* 0x180fe20000010898 */
[-CC-:B------:R-:W-:Y:S01]  /*23850*/  FFMA.FTZ R195, R158, R3.reuse, -R152.reuse ;  /* 0x000000039ec37223 */ /* 0x180fe20000010898 */
[----:B------:R-:W-:Y:S01]  /*23860*/  FFMA.FTZ R152, R159, R3, -R152 ;  /* 0x000000039f987223 */ /* 0x000fe20000010898 */
[----:B------:R-:W0:Y:S01]  /*23870*/  MUFU.EX2 R160, R160 ;  /* 0x000000a000a07308 */ /* 0x000e220000000800 */
[----:B-1----:R-:W-:Y:S01]  /*23880*/  FFMA.FTZ R226, R2, R226, R209 ;  /* 0x000000e202e27223 */ /* 0x002fe200000100d1 */
[----:B------:R-:W-:-:S04]  /*23890*/  IMAD R161, R219, 0x8, R22 ;  /* 0x00000008dba17824 */ /* 0x000fc800078e0216 */
[----:B------:R-:W-:Y:S02]  /*238a0*/  VIADD R164, R161, 0x38840 ;  /* 0x00038840a1a47836 */ /* 0x000fe40000000000 */
[----:B------:R-:W1:Y:S01]  /*238b0*/  MUFU.EX2 R210, R210 ;  /* 0x000000d200d27308 */ /* 0x000e620000000800 */
[----:B---3--:R-:W-:-:S07]  /*238c0*/  FADD.FTZ R155, R21, R227 ;  /* 0x000000e3159b7221 */ /* 0x008fce0000010000 */
[----:B------:R-:W3:Y:S01]  /*238d0*/  MUFU.EX2 R211, R211 ;  /* 0x000000d300d37308 */ /* 0x000ee20000000800 */
[----:B0-----:R-:W-:-:S07]  /*238e0*/  FADD.FTZ R159, R160, R226 ;  /* 0x000000e2a09f7221 */ /* 0x001fce0000010000 */
[----:B------:R-:W0:Y:S01]  /*238f0*/  MUFU.EX2 R20, R20 ;  /* 0x0000001400147308 */ /* 0x000e220000000800 */
[----:B-1----:R-:W-:-:S07]  /*23900*/  FADD.FTZ R155, R210, R155 ;  /* 0x0000009bd29b7221 */ /* 0x002fce0000010000 */
        /* <DEDUP_REMOVED lines=12> */
[----:B------:R-:W1:Y:S08]  /*239d0*/  MUFU.EX2 R207, R207 ;  /* 0x000000cf00cf7308 */ /* 0x000e700000000800 */
[----:B------:R-:W4:Y:S08]  /*239e0*/  MUFU.EX2 R14, R14 ;  /* 0x0000000e000e7308 */ /* 0x000f300000000800 */
[----:B------:R-:W5:Y:S08]  /*239f0*/  MUFU.EX2 R153, R153 ;  /* 0x0000009900997308 */ /* 0x000f700000000800 */
[----:B------:R-:W5:Y:S01]  /*23a00*/  MUFU.EX2 R200, R200 ;  /* 0x000000c800c87308 */ /* 0x000f620000000800 */
[----:B--2---:R-:W-:-:S04]  /*23a10*/  PRMT R164, R223, 0x654, R164 ;  /* 0x00000654dfa47816 */ /* 0x004fc800000000a4 */
[----:B------:R2:W-:Y:S03]  /*23a20*/  SYNCS.ARRIVE.TRANS64.RED.A1T0 RZ, [R164+URZ], RZ ;  /* 0x000000ffa4ff79a7 */ /* 0x0005e6000810043f */
[----:B------:R-:W2:Y:S08]  /*23a30*/  MUFU.EX2 R201, R201 ;  /* 0x000000c900c97308 */ /* 0x000eb00000000800 */
[----:B------:R-:W2:Y:S08]  /*23a40*/  MUFU.EX2 R13, R13 ;  /* 0x0000000d000d7308 */ /* 0x000eb00000000800 */
[----:B------:R-:W2:Y:S08]  /*23a50*/  MUFU.EX2 R161, R171 ;  /* 0x000000ab00a17308 */ /* 0x000eb00000000800 */
[----:B------:R3:W-:Y:S08]  /*23a60*/  MUFU.EX2 R158, R163 ;  /* 0x000000a3009e7308 */ /* 0x0007f00000000800 */
[----:B------:R-:W2:Y:S01]  /*23a70*/  MUFU.EX2 R202, R202 ;  /* 0x000000ca00ca7308 */ /* 0x000ea20000000800 */
[----:B---3--:R-:W-:Y:S01]  /*23a80*/  FADD.FTZ R163, R156, R159 ;  /* 0x0000009f9ca37221 */ /* 0x008fe20000010000 */
[----:B0-----:R-:W-:-:S03]  /*23a90*/  FADD.FTZ R159, R206, R155 ;  /* 0x0000009bce9f7221 */ /* 0x001fc60000010000 */
[----:B-1----:R-:W-:Y:S01]  /*23aa0*/  FADD.FTZ R163, R207, R163 ;  /* 0x000000a3cfa37221 */ /* 0x002fe20000010000 */
[----:B----4-:R-:W-:Y:S02]  /*23ab0*/  FADD.FTZ R159, R14, R159 ;  /* 0x0000009f0e9f7221 */ /* 0x010fe40000010000 */
[----:B------:R-:W0:Y:S01]  /*23ac0*/  MUFU.EX2 R203, R203 ;  /* 0x000000cb00cb7308 */ /* 0x000e220000000800 */
[----:B-----5:R-:W-:Y:S01]  /*23ad0*/  FADD.FTZ R163, R153, R163 ;  /* 0x000000a399a37221 */ /* 0x020fe20000010000 */
[----:B------:R-:W-:-:S03]  /*23ae0*/  FADD.FTZ R159, R200, R159 ;  /* 0x0000009fc89f7221 */ /* 0x000fc60000010000 */
[----:B--2---:R-:W-:Y:S01]  /*23af0*/  FADD.FTZ R163, R201, R163 ;  /* 0x000000a3c9a37221 */ /* 0x004fe20000010000 */
[----:B------:R-:W-:Y:S02]  /*23b00*/  FADD.FTZ R159, R13, R159 ;  /* 0x0000009f0d9f7221 */ /* 0x000fe40000010000 */
[----:B------:R-:W1:Y:S01]  /*23b10*/  MUFU.EX2 R12, R12 ;  /* 0x0000000c000c7308 */ /* 0x000e620000000800 */
[----:B------:R-:W-:Y:S01]  /*23b20*/  FADD.FTZ R163, R161, R163 ;  /* 0x000000a3a1a37221 */ /* 0x000fe20000010000 */
[----:B------:R-:W-:-:S06]  /*23b30*/  FADD.FTZ R159, R202, R159 ;  /* 0x0000009fca9f7221 */ /* 0x000fcc0000010000 */
        /* <DEDUP_REMOVED lines=9> */
[----:B-1----:R-:W-:-:S04]  /*23bd0*/  FADD.FTZ R163, R197, R163 ;  /* 0x000000a3c5a37221 */ /* 0x002fc80000010000 */
[----:B------:R-:W-:-:S03]  /*23be0*/  FADD.FTZ R163, R158, R163 ;  /* 0x000000a39ea37221 */ /* 0x000fc60000010000 */
        /* <DEDUP_REMOVED lines=26> */
.L_x_2927:
[C---:B------:R-:W-:Y:S01]  /*23d90*/  ISETP.GT.AND P1, PT, R9.reuse, RZ, PT ;  /* 0x000000ff0900720c */ /* 0x040fe20003f24270 */
[----:B------:R-:W-:Y:S01]  /*23da0*/  VIADD R6, R6, 0x38860 ;  /* 0x0003886006067836 */ /* 0x000fe20000000000 */
[----:B------:R-:W-:Y:S01]  /*23db0*/  F2FP.BF16.F32.PACK_AB R210, R20, R210 ;  /* 0x000000d214d2723e */ /* 0x000fe200000010ff */
[----:B------:R-:W-:Y:S01]  /*23dc0*/  VIADD R9, R9, 0xffffffff ;  /* 0xffffffff09097836 */ /* 0x000fe20000000000 */
[----:B------:R-:W-:Y:S01]  /*23dd0*/  F2FP.BF16.F32.PACK_AB R196, R11, R196 ;  /* 0x000000c40bc4723e */ /* 0x000fe200000010ff */
[----:B------:R-:W-:Y:S01]  /*23de0*/  IMAD.MOV.U32 R20, RZ, RZ, R5 ;  /* 0x000000ffff147224 */ /* 0x000fe200078e0005 */
[----:B------:R-:W-:Y:S01]  /*23df0*/  PRMT R6, R223, 0x654, R6 ;  /* 0x00000654df067816 */ /* 0x000fe20000000006 */
[----:B------:R-:W-:Y:S01]  /*23e00*/  IMAD.MOV.U32 R11, RZ, RZ, R4 ;  /* 0x000000ffff0b7224 */ /* 0x000fe200078e0004 */
[----:B------:R-:W-:Y:S01]  /*23e10*/  F2FP.BF16.F32.PACK_AB R198, R10, R198 ;  /* 0x000000c60ac6723e */ /* 0x000fe200000010ff */
[----:B------:R-:W-:Y:S01]  /*23e20*/  IMAD.MOV.U32 R10, RZ, RZ, R225 ;  /* 0x000000ffff0a7224 */ /* 0x000fe200078e00e1 */
        /* <DEDUP_REMOVED lines=18> */
[----:B------:R-:W-:Y:S01]  /*23f50*/  F2FP.BF16.F32.PACK_AB R195, R152, R195 ;  /* 0x000000c398c3723e */ /* 0x000fe200000010ff */
[----:B0-----:R-:W-:Y:S06]  /*23f60*/  @P1 BRA `(.L_x_2928) ;  /* 0xffffffb400c81947 */ /* 0x001fec000383ffff */
.L_x_2915:
[----:B------:R-:W-:Y:S05]  /*23f70*/  BSYNC B0 ;  /* 0x0000000000007941 */ /* 0x000fea0003800000 */
.L_x_2914:
        /* <DEDUP_REMOVED lines=131> */
.L_x_2929:
[----:B------:R-:W-:Y:S01]  /*247b0*/  IMAD R8, R219, 0x8, R22 ;  /* 0x00000008db087824 */ /* 0x000fe200078e0216 */
[----:B------:R-:W-:-:S04]  /*247c0*/  SHF.L.U32 R7, R225, 0x1f, RZ ;  /* 0x0000001fe1077819 */ /* 0x000fc800000006ff */
[----:B------:R0:W1:Y:S01]  /*247d0*/  SYNCS.PHASECHK.TRANS64.TRYWAIT P1, [R8+URZ+0x38850], R7 ;  /* 0x03885007080075a7 */ /* 0x000062000802017f */
[----:B------:R-:W-:Y:S05]  /*247e0*/  @!P0 BRA `(.L_x_2930) ;  /* 0x0000000000048947 */ /* 0x000fea0003800000 */
[----:B------:R-:W-:Y:S01]  /*247f0*/  BPT.TRAP 0x1 ;  /* 0x000000040000795c */ /* 0x000fe20000300000 */
.L_x_2930:
        /* <DEDUP_REMOVED lines=9> */
.L_x_2932:
[----:B------:R-:W-:Y:S05]  /*24890*/  BSYNC B0 ;  /* 0x0000000000007941 */ /* 0x000fea0003800000 */
.L_x_2931:
[----:B------:R-:W-:Y:S01]  /*248a0*/  IMAD.MOV.U32 R6, RZ, RZ, R0 ;  /* 0x000000ffff067224 */ /* 0x000fe200078e0000 */
[----:B------:R-:W-:Y:S01]  /*248b0*/  WARPGROUP.ARRIVE ;  /* 0x00000000000079c5 */ /* 0x000fe20000000000 */
[----:B01----:R-:W-:Y:S02]  /*248c0*/  IMAD.MOV.U32 R7, RZ, RZ, 0x40000040 ;  /* 0x40000040ff077424 */ /* 0x003fe400078e00ff */
[----:B------:R-:W-:Y:S01]  /*248d0*/  IMAD.MOV.U32 R2, RZ, RZ, RZ ;  /* 0x000000ffff027224 */ /* 0x000fe200078e00ff */
        /* <DEDUP_REMOVED lines=25> */
[----:B------:R-:W0:Y:S02]  /*24a70*/  SHFL.BFLY PT, R0, R227, 0x2, 0x1f ;  /* 0x0c401f00e3007f89 */ /* 0x000e2400000e0000 */
[----:B0-----:R-:W-:Y:S01]  /*24a80*/  FADD.FTZ R0, R0, R227 ;  /* 0x000000e300007221 */ /* 0x001fe20000010000 */
[----:B------:R-:W-:Y:S02]  /*24a90*/  WARPGROUP.DEPBAR.LE gsb0, 0x0 ;  /* 0x00008000000079c5 */ /* 0x000fe40000010000 */
[----:B------:R-:W-:-:S15]  /*24aa0*/  WARPGROUP.ARRIVE ;  /* 0x00000000000079c5 */ /* 0x000fde0000000000 */
[----:B------:R-:W-:-:S03]  /*24ab0*/  NOP ;  /* 0x0000000000007918 */ /* 0x000fc60000000000 */
[----:B------:R-:W-:Y:S01]  /*24ac0*/  HGMMA.64x256x16.F32.BF16 R24, R196, gdesc[UR4].tnspB, R24, gsb0 ;  /* 0x43e00004c4187df0 */ /* 0x000fe20008001818 */
[----:B------:R-:W-:Y:S02]  /*24ad0*/  R2UR UR6, R6 ;  /* 0x00000000060672ca */ /* 0x000fe400000e0000 */
[----:B------:R-:W-:Y:S02]  /*24ae0*/  R2UR UR7, R7 ;  /* 0x00000000070772ca */ /* 0x000fe400000e0000 */
[----:B------:R-:W0:Y:S02]  /*24af0*/  SHFL.BFLY PT, R7, R226, 0x2, 0x1f ;  /* 0x0c401f00e2077f89 */ /* 0x000e2400000e0000 */
[----:B0-----:R-:W-:Y:S02]  /*24b00*/  FADD.FTZ R6, R7, R226 ;  /* 0x000000e207067221 */ /* 0x001fe40000010000 */
[----:B------:R-:W0:Y:S04]  /*24b10*/  SHFL.BFLY PT, R7, R0, 0x1, 0x1f ;  /* 0x0c201f0000077f89 */ /* 0x000e2800000e0000 */
[----:B------:R-:W1:Y:S01]  /*24b20*/  SHFL.BFLY PT, R9, R6, 0x1, 0x1f ;  /* 0x0c201f0006097f89 */ /* 0x000e6200000e0000 */
[----:B0-----:R-:W-:Y:S01]  /*24b30*/  FADD.FTZ R13, R0, R7 ;  /* 0x00000007000d7221 */ /* 0x001fe20000010000 */
[----:B------:R-:W-:-:S02]  /*24b40*/  IMAD.MOV.U32 R7, RZ, RZ, RZ ;  /* 0x000000ffff077224 */ /* 0x000fc400078e00ff */
        /* <DEDUP_REMOVED lines=17> */
[----:B------:R-:W-:Y:S03]  /*24c60*/  HGMMA.64x256x16.F32.BF16 R24, R192, gdesc[UR4].tnspB, R24, gsb0 ;  /* 0x43e00004c0187df0 */ /* 0x000fe60008001818 */
[----:B------:R-:W-:Y:S02]  /*24c70*/  WARPGROUP.DEPBAR.LE gsb0, 0x0 ;  /* 0x00008000000079c5 */ /* 0x000fe40000010000 */
[----:B--23--:R-:W-:Y:S05]  /*24c80*/  @!P0 BRA `(.L_x_2934) ;  /* 0x0000000000048947 */ /* 0x00cfea0003800000 */
[----:B------:R-:W-:Y:S01]  /*24c90*/  BPT.TRAP 0x1 ;  /* 0x000000040000795c */ /* 0x000fe20000300000 */
.L_x_2934:
[----:B------:R-:W2:Y:S01]  /*24ca0*/  LDL.LU R3, [R1+0x50] ;  /* 0x0000500001037983 */ /* 0x000ea20000300800 */
[----:B------:R-:W-:Y:S02]  /*24cb0*/  VIADD R4, R8, 0x38860 ;  /* 0x0003886008047836 */ /* 0x000fe40000000000 */
[-C--:B------:R-:W-:Y:S01]  /*24cc0*/  FMUL.FTZ R8, R24, R7.reuse ;  /* 0x0000000718087220 */ /* 0x080fe20000410000 */
[----:B------:R-:W-:Y:S01]  /*24cd0*/  FMUL.FTZ R25, R25, R7 ;  /* 0x0000000719197220 */ /* 0x000fe20000410000 */
[----:B------:R-:W3:Y:S01]  /*24ce0*/  LDL.LU R5, [R1+0x88] ;  /* 0x0000880001057983 */ /* 0x000ee20000300800 */
[----:B------:R-:W-:-:S05]  /*24cf0*/  VIADD R219, R219, 0x1 ;  /* 0x00000001dbdb7836 */ /* 0x000fca0000000000 */
        /* <DEDUP_REMOVED lines=63> */
[-C--:B0-----:R-:W-:Y:S01]  /*250f0*/  FMUL.FTZ R26, R26, R2.reuse ;  /* 0x000000021a1a7220 */ /* 0x081fe20000410000 */
        /* <DEDUP_REMOVED lines=71> */
.L_x_2811:
[----:B------:R-:W0:Y:S08]  /*25570*/  S2UR UR4, SR_CgaCtaId ;  /* 0x00000000000479c3 */ /* 0x000e300000008800 */
[----:B------:R-:W-:Y:S01]  /*25580*/  BAR.SYNC.DEFER_BLOCKING 0x5, 0x180 ;  /* 0x0146000000007b1d */ /* 0x000fe20000010000 */
[----:B------:R-:W-:-:S05]  /*25590*/  MOV R22, 0x400 ;  /* 0x0000040000167802 */ /* 0x000fca0000000f00 */
[----:B------:R-:W-:Y:S01]  /*255a0*/  BSSY B0, `(.L_x_2935) ;  /* 0x00002f7000007945 */ /* 0x000fe20003800000 */
[----:B0-----:R-:W-:-:S05]  /*255b0*/  IMAD.U32 R2, RZ, RZ, UR4 ;  /* 0x00000004ff027e24 */ /* 0x001fca000f8e00ff */
[----:B------:R0:W-:Y:S01]  /*255c0*/  STL [R1+0x50], R2 ;  /* 0x0000500201007387 */ /* 0x0001e20000100800 */
[----:B------:R-:W-:-:S05]  /*255d0*/  LEA R22, R2, R22, 0x18 ;  /* 0x0000001602167211 */ /* 0x000fca00078ec0ff */
[----:B------:R0:W2:Y:S01]  /*255e0*/  LDS.128 R28, [R22+0x388d0] ;  /* 0x0388d000161c7984 */ /* 0x0000a20000000c00 */
[----:B------:R-:W-:Y:S06]  /*255f0*/  BAR.ARV 0x4, 0x180 ;  /* 0x0106000000007b1d */ /* 0x000fec0000002000 */
[----:B------:R-:W-:Y:S05]  /*25600*/  @P1 BRA `(.L_x_2936) ;  /* 0x0000002000441947 */ /* 0x000fea0003800000 */
[----:B0-----:R-:W3:Y:S04]  /*25610*/  LDL R2, [R1+0x8c] ;  /* 0x00008c0001027983 */ /* 0x001ee80000100800 */
[----:B------:R-:W4:Y:S04]  /*25620*/  LDL R179, [R1+0x7c] ;  /* 0x00007c0001b37983 */ /* 0x000f280000100800 */
[----:B------:R-:W4:Y:S04]  /*25630*/  LDL R180, [R1+0x78] ;  /* 0x0000780001b47983 */ /* 0x000f280000100800 */
[----:B------:R-:W4:Y:S01]  /*25640*/  LDL R178, [R1+0x68] ;  /* 0x0000680001b27983 */ /* 0x000f220000100800 */
[----:B-1----:R-:W0:Y:S01]  /*25650*/  S2R R5, SR_SWINHI ;  /* 0x0000000000057919 */ /* 0x002e220000002f00 */
[----:B------:R-:W-:Y:S01]  /*25660*/  F2FP.BF16.F32.PACK_AB R8, R25, R8 ;  /* 0x000000081908723e */ /* 0x000fe200000010ff */
[----:B------:R-:W-:Y:S01]  /*25670*/  ULDC.64 UR4, c[0x0][0xc00] ;  /* 0x0003000000047ab9 */ /* 0x000fe20000000a00 */
[----:B------:R-:W-:-:S02]  /*25680*/  MOV R20, R22 ;  /* 0x0000001600147202 */ /* 0x000fc40000000f00 */
[----:B0-----:R-:W-:Y:S02]  /*25690*/  MOV R21, R5 ;  /* 0x0000000500157202 */ /* 0x001fe40000000f00 */
[----:B------:R-:W-:Y:S02]  /*256a0*/  F2FP.BF16.F32.PACK_AB R9, R9, R26 ;  /* 0x0000001a0909723e */ /* 0x000fe400000010ff */
[----:B------:R-:W-:Y:S02]  /*256b0*/  F2FP.BF16.F32.PACK_AB R10, R3, R10 ;  /* 0x0000000a030a723e */ /* 0x000fe400000010ff */
[----:B------:R-:W-:Y:S02]  /*256c0*/  F2FP.BF16.F32.PACK_AB R11, R11, R4 ;  /* 0x000000040b0b723e */ /* 0x000fe400000010ff */
[----:B------:R-:W-:Y:S02]  /*256d0*/  F2FP.BF16.F32.PACK_AB R144, R145, R144 ;  /* 0x000000909190723e */ /* 0x000fe400000010ff */
[----:B------:R-:W-:-:S02]  /*256e0*/  F2FP.BF16.F32.PACK_AB R145, R147, R146 ;  /* 0x000000929391723e */ /* 0x000fc400000010ff */
[----:B------:R-:W-:Y:S02]  /*256f0*/  F2FP.BF16.F32.PACK_AB R146, R149, R148 ;  /* 0x000000949592723e */ /* 0x000fe400000010ff */
[----:B------:R-:W-:Y:S01]  /*25700*/  F2FP.BF16.F32.PACK_AB R147, R151, R150 ;  /* 0x000000969793723e */ /* 0x000fe200000010ff */
[----:B------:R-:W-:Y:S01]  /*25710*/  ULDC.64 UR6, c[0x0][0x208] ;  /* 0x0000820000067ab9 */ /* 0x000fe20000000a00 */
[----:B------:R-:W-:Y:S01]  /*25720*/  BAR.SYNC.DEFER_BLOCKING 0x1, 0x100 ;  /* 0x0044000000007b1d */ /* 0x000fe20000010000 */
[----:B---3--:R-:W-:-:S03]  /*25730*/  IMAD.WIDE R104, R2, 0x2, R20 ;  /* 0x0000000202687825 */ /* 0x008fc600078e0214 */
[C---:B------:R-:W-:Y:S02]  /*25740*/  IADD3 R64, P3, R104.reuse, 0x4000, RZ ;  /* 0x0000400068407810 */ /* 0x040fe40007f7e0ff */
[----:B------:R-:W-:Y:S02]  /*25750*/  IADD3 R12, P1, R104, 0x20, RZ ;  /* 0x00000020680c7810 */ /* 0x000fe40007f3e0ff */
[----:B------:R-:W-:-:S03]  /*25760*/  LOP3.LUT R100, R64, 0x380, RZ, 0xc0, !PT ;  /* 0x0000038040647812 */ /* 0x000fc600078ec0ff */
[--C-:B------:R-:W-:Y:S01]  /*25770*/  IMAD.X R13, RZ, RZ, R105.reuse, P1 ;  /* 0x000000ffff0d7224 */ /* 0x100fe200008e0669 */
[----:B------:R-:W-:Y:S02]  /*25780*/  SHF.R.U64 R100, R100, 0x3, RZ ;  /* 0x0000000364647819 */ /* 0x000fe400000012ff */
[----:B------:R-:W-:Y:S02]  /*25790*/  IADD3 R80, P1, R104, 0x8000, RZ ;  /* 0x0000800068507810 */ /* 0x000fe40007f3e0ff */
[----:B------:R-:W-:Y:S02]  /*257a0*/  LOP3.LUT R64, R100, R64, RZ, 0x3c, !PT ;  /* 0x0000004064407212 */ /* 0x000fe400078e3cff */
[----:B------:R-:W-:Y:S01]  /*257b0*/  LOP3.LUT R100, R80, 0x380, RZ, 0xc0, !PT ;  /* 0x0000038050647812 */ /* 0x000fe200078ec0ff */
[----:B------:R-:W-:Y:S01]  /*257c0*/  IMAD.X R65, RZ, RZ, R105, P3 ;  /* 0x000000ffff417224 */ /* 0x000fe200018e0669 */
[----:B------:R-:W-:Y:S02]  /*257d0*/  IADD3 R14, P0, R104, 0x40, RZ ;  /* 0x00000040680e7810 */ /* 0x000fe40007f1e0ff */
[----:B------:R-:W-:-:S02]  /*257e0*/  SHF.R.U64 R100, R100, 0x3, RZ ;  /* 0x0000000364647819 */ /* 0x000fc400000012ff */
[C---:B------:R-:W-:Y:S02]  /*257f0*/  IADD3 R72, P5, R104.reuse, 0x4040, RZ ;  /* 0x0000404068487810 */ /* 0x040fe40007fbe0ff */
[C---:B------:R-:W-:Y:S02]  /*25800*/  IADD3 R76, P2, R104.reuse, 0x4060, RZ ;  /* 0x00004060684c7810 */ /* 0x040fe40007f5e0ff */
[C---:B------:R-:W-:Y:S02]  /*25810*/  IADD3 R92, P3, R104.reuse, 0x8060, RZ ;  /* 0x00008060685c7810 */ /* 0x040fe40007f7e0ff */
[C---:B------:R-:W-:Y:S02]  /*25820*/  LOP3.LUT R5, R104.reuse, 0x380, RZ, 0xc0, !PT ;  /* 0x0000038068057812 */ /* 0x040fe400078ec0ff */
[C---:B------:R-:W-:Y:S02]  /*25830*/  IADD3 R60, P4, R104.reuse, 0x60, RZ ;  /* 0x00000060683c7810 */ /* 0x040fe40007f9e0ff */
[----:B------:R-:W-:-:S02]  /*25840*/  IADD3 R68, P6, R104, 0x4020, RZ ;  /* 0x0000402068447810 */ /* 0x000fc40007fde0ff */
[----:B------:R-:W-:Y:S02]  /*25850*/  LOP3.LUT R176, R14, 0x380, RZ, 0xc0, !PT ;  /* 0x000003800eb07812 */ /* 0x000fe400078ec0ff */
[----:B------:R-:W-:Y:S01]  /*25860*/  LOP3.LUT R80, R100, R80, RZ, 0x3c, !PT ;  /* 0x0000005064507212 */ /* 0x000fe200078e3cff */
[--C-:B------:R-:W-:Y:S01]  /*25870*/  IMAD.X R73, RZ, RZ, R105.reuse, P5 ;  /* 0x000000ffff497224 */ /* 0x100fe200028e0669 */
[----:B------:R-:W-:Y:S01]  /*25880*/  LOP3.LUT R177, R12, 0x380, RZ, 0xc0, !PT ;  /* 0x000003800cb17812 */ /* 0x000fe200078ec0ff */
[--C-:B------:R-:W-:Y:S01]  /*25890*/  IMAD.X R77, RZ, RZ, R105.reuse, P2 ;  /* 0x000000ffff4d7224 */ /* 0x100fe200010e0669 */
[----:B------:R-:W-:Y:S02]  /*258a0*/  LOP3.LUT R100, R92, 0x380, RZ, 0xc0, !PT ;  /* 0x000003805c647812 */ /* 0x000fe400078ec0ff */
[----:B------:R-:W-:Y:S01]  /*258b0*/  SHF.R.U64 R5, R5, 0x3, RZ ;  /* 0x0000000305057819 */ /* 0x000fe200000012ff */
[--C-:B------:R-:W-:Y:S01]  /*258c0*/  IMAD.X R15, RZ, RZ, R105.reuse, P0 ;  /* 0x000000ffff0f7224 */ /* 0x100fe200000e0669 */
[C---:B------:R-:W-:Y:S01]  /*258d0*/  IADD3 R2, P5, R104.reuse, 0xc020, RZ ;  /* 0x0000c02068027810 */ /* 0x040fe20007fbe0ff */
[--C-:B------:R-:W-:Y:S01]  /*258e0*/  IMAD.X R61, RZ, RZ, R105.reuse, P4 ;  /* 0x000000ffff3d7224 */ /* 0x100fe200020e0669 */
[----:B--2---:R-:W-:Y:S01]  /*258f0*/  IADD3 R28, P2, R104, 0xc040, RZ ;  /* 0x0000c040681c7810 */ /* 0x004fe20007f5e0ff */
[--C-:B------:R-:W-:Y:S01]  /*25900*/  IMAD.X R69, RZ, RZ, R105.reuse, P6 ;  /* 0x000000ffff457224 */ /* 0x100fe200030e0669 */
[----:B------:R-:W-:Y:S01]  /*25910*/  SHF.R.U64 R176, R176, 0x3, RZ ;  /* 0x00000003b0b07819 */ /* 0x000fe200000012ff */
[----:B------:R-:W-:Y:S01]  /*25920*/  IMAD.X R81, RZ, RZ, R105, P1 ;  /* 0x000000ffff517224 */ /* 0x000fe200008e0669 */
[----:B------:R-:W-:-:S02]  /*25930*/  IADD3 R84, P0, R104, 0x8020, RZ ;  /* 0x0000802068547810 */ /* 0x000fc40007f1e0ff */
[C---:B------:R-:W-:Y:S02]  /*25940*/  IADD3 R88, P4, R104.reuse, 0x8040, RZ ;  /* 0x0000804068587810 */ /* 0x040fe40007f9e0ff */
[C---:B------:R-:W-:Y:S02]  /*25950*/  IADD3 R96, P6, R104.reuse, 0xc000, RZ ;  /* 0x0000c00068607810 */ /* 0x040fe40007fde0ff */
[----:B------:R-:W-:Y:S02]  /*25960*/  IADD3 R128, P1, R104, 0xc060, RZ ;  /* 0x0000c06068807810 */ /* 0x000fe40007f3e0ff */
[----:B------:R-:W-:Y:S02]  /*25970*/  SHF.R.U64 R177, R177, 0x3, RZ ;  /* 0x00000003b1b17819 */ /* 0x000fe400000012ff */
[----:B------:R-:W-:Y:S02]  /*25980*/  SHF.R.U64 R100, R100, 0x3, RZ ;  /* 0x0000000364647819 */ /* 0x000fe400000012ff */
[----:B------:R-:W-:-:S02]  /*25990*/  LOP3.LUT R104, R5, R104, RZ, 0x3c, !PT ;  /* 0x0000006805687212 */ /* 0x000fc400078e3cff */
[----:B-----5:R-:W-:Y:S02]  /*259a0*/  LOP3.LUT R135, R60, 0x380, RZ, 0xc0, !PT ;  /* 0x000003803c877812 */ /* 0x020fe400078ec0ff */
[----:B------:R-:W-:Y:S02]  /*259b0*/  LOP3.LUT R25, R2, 0x380, RZ, 0xc0, !PT ;  /* 0x0000038002197812 */ /* 0x000fe400078ec0ff */
[----:B------:R-:W-:Y:S02]  /*259c0*/  LOP3.LUT R26, R28, 0x380, RZ, 0xc0, !PT ;  /* 0x000003801c1a7812 */ /* 0x000fe400078ec0ff */
[----:B------:R-:W-:Y:S02]  /*259d0*/  LOP3.LUT R14, R176, R14, RZ, 0x3c, !PT ;  /* 0x0000000eb00e7212 */ /* 0x000fe400078e3cff */
[----:B------:R-:W-:Y:S02]  /*259e0*/  LOP3.LUT R12, R177, R12, RZ, 0x3c, !PT ;  /* 0x0000000cb10c7212 */ /* 0x000fe400078e3cff */
[----:B------:R-:W-:-:S02]  /*259f0*/  LOP3.LUT R176, R72, 0x380, RZ, 0xc0, !PT ;  /* 0x0000038048b07812 */ /* 0x000fc400078ec0ff */
[----:B------:R-:W-:Y:S02]  /*25a00*/  LOP3.LUT R92, R100, R92, RZ, 0x3c, !PT ;  /* 0x0000005c645c7212 */ /* 0x000fe400078e3cff */
[----:B------:R-:W-:Y:S02]  /*25a10*/  LOP3.LUT R177, R68, 0x380, RZ, 0xc0, !PT ;  /* 0x0000038044b17812 */ /* 0x000fe400078ec0ff */
[----:B------:R-:W-:Y:S02]  /*25a20*/  MOV R104, R104 ;  /* 0x0000006800687202 */ /* 0x000fe40000000f00 */
[----:B------:R-:W-:Y:S02]  /*25a30*/  LOP3.LUT R100, R128, 0x380, RZ, 0xc0, !PT ;  /* 0x0000038080647812 */ /* 0x000fe400078ec0ff */
[----:B------:R-:W-:Y:S02]  /*25a40*/  SHF.R.U64 R135, R135, 0x3, RZ ;  /* 0x0000000387877819 */ /* 0x000fe400000012ff */
[----:B------:R-:W-:-:S02]  /*25a50*/  SHF.R.U64 R25, R25, 0x3, RZ ;  /* 0x0000000319197819 */ /* 0x000fc400000012ff */
[----:B------:R-:W-:Y:S01]  /*25a60*/  SHF.R.U64 R3, R26, 0x3, RZ ;  /* 0x000000031a037819 */ /* 0x000fe200000012ff */
[--C-:B------:R-:W-:Y:S01]  /*25a70*/  IMAD.X R85, RZ, RZ, R105.reuse, P0 ;  /* 0x000000ffff557224 */ /* 0x100fe200000e0669 */
[----:B------:R-:W-:Y:S01]  /*25a80*/  SHF.R.U64 R176, R176, 0x3, RZ ;  /* 0x00000003b0b07819 */ /* 0x000fe200000012ff */
[--C-:B------:R-:W-:Y:S01]  /*25a90*/  IMAD.X R89, RZ, RZ, R105.reuse, P4 ;  /* 0x000000ffff597224 */ /* 0x100fe200020e0669 */
[----:B------:R-:W-:Y:S01]  /*25aa0*/  SHF.R.U64 R177, R177, 0x3, RZ ;  /* 0x00000003b1b17819 */ /* 0x000fe200000012ff */
[--C-:B------:R-:W-:Y:S02]  /*25ab0*/  IMAD.X R93, RZ, RZ, R105.reuse, P3 ;  /* 0x000000ffff5d7224 */ /* 0x100fe400018e0669 */
[--C-:B------:R-:W-:Y:S02]  /*25ac0*/  IMAD.X R97, RZ, RZ, R105.reuse, P6 ;  /* 0x000000ffff617224 */ /* 0x100fe400030e0669 */
[--C-:B------:R-:W-:Y:S02]  /*25ad0*/  IMAD.X R101, RZ, RZ, R105.reuse, P5 ;  /* 0x000000ffff657224 */ /* 0x100fe400028e0669 */
[----:B------:R-:W-:-:S02]  /*25ae0*/  IMAD.X R5, RZ, RZ, R105, P2 ;  /* 0x000000ffff057224 */ /* 0x000fc400010e0669 */
[----:B------:R-:W-:Y:S01]  /*25af0*/  IMAD.X R27, RZ, RZ, R105, P1 ;  /* 0x000000ffff1b7224 */ /* 0x000fe200008e0669 */
[----:B------:R-:W-:Y:S01]  /*25b00*/  SHF.R.U64 R105, R100, 0x3, RZ ;  /* 0x0000000364697819 */ /* 0x000fe200000012ff */
[----:B------:R0:W-:Y:S01]  /*25b10*/  STSM.16.M88.4 [R104], R8 ;  /* 0x0000000868007844 */ /* 0x0001e20000000200 */
[----:B------:R-:W-:Y:S02]  /*25b20*/  LOP3.LUT R60, R135, R60, RZ, 0x3c, !PT ;  /* 0x0000003c873c7212 */ /* 0x000fe400078e3cff */
[----:B------:R-:W-:Y:S02]  /*25b30*/  LOP3.LUT R100, R25, R2, RZ, 0x3c, !PT ;  /* 0x0000000219647212 */ /* 0x000fe400078e3cff */
[----:B------:R-:W-:Y:S02]  /*25b40*/  LOP3.LUT R4, R3, R28, RZ, 0x3c, !PT ;  /* 0x0000001c03047212 */ /* 0x000fe400078e3cff */
[----:B------:R-:W-:Y:S01]  /*25b50*/  LOP3.LUT R135, R76, 0x380, RZ, 0xc0, !PT ;  /* 0x000003804c877812 */ /* 0x000fe200078ec0ff */
[----:B------:R-:W1:Y:S01]  /*25b60*/  LDC R28, c[0x0][0xbe8] ;  /* 0x0002fa00ff1c7b82 */ /* 0x000e620000000800 */
[----:B------:R-:W-:-:S02]  /*25b70*/  MOV R3, R12 ;  /* 0x0000000c00037202 */ /* 0x000fc40000000f00 */
[----:B------:R-:W-:Y:S02]  /*25b80*/  MOV R25, R14 ;  /* 0x0000000e00197202 */ /* 0x000fe40000000f00 */
[----:B------:R-:W-:Y:S02]  /*25b90*/  LOP3.LUT R72, R176, R72, RZ, 0x3c, !PT ;  /* 0x00000048b0487212 */ /* 0x000fe400078e3cff */
[----:B------:R-:W-:Y:S02]  /*25ba0*/  F2FP.BF16.F32.PACK_AB R12, R41, R158 ;  /* 0x0000009e290c723e */ /* 0x000fe400000010ff */
[----:B0-----:R-:W-:Y:S02]  /*25bb0*/  F2FP.BF16.F32.PACK_AB R8, R33, R32 ;  /* 0x000000202108723e */ /* 0x001fe400000010ff */
[----:B------:R-:W-:Y:S02]  /*25bc0*/  F2FP.BF16.F32.PACK_AB R9, R35, R34 ;  /* 0x000000222309723e */ /* 0x000fe400000010ff */
[----:B------:R-:W-:-:S02]  /*25bd0*/  F2FP.BF16.F32.PACK_AB R10, R37, R24 ;  /* 0x00000018250a723e */ /* 0x000fc400000010ff */
[----:B------:R-:W-:Y:S02]  /*25be0*/  F2FP.BF16.F32.PACK_AB R11, R39, R38 ;  /* 0x00000026270b723e */ /* 0x000fe400000010ff */
[----:B------:R-:W-:Y:S02]  /*25bf0*/  F2FP.BF16.F32.PACK_AB R13, R43, R42 ;  /* 0x0000002a2b0d723e */ /* 0x000fe400000010ff */
[----:B------:R-:W-:Y:S02]  /*25c00*/  F2FP.BF16.F32.PACK_AB R14, R45, R159 ;  /* 0x0000009f2d0e723e */ /* 0x000fe400000010ff */
[----:B------:R-:W-:Y:S02]  /*25c10*/  F2FP.BF16.F32.PACK_AB R15, R47, R46 ;  /* 0x0000002e2f0f723e */ /* 0x000fe400000010ff */
[----:B------:R-:W-:Y:S02]  /*25c20*/  LOP3.LUT R68, R177, R68, RZ, 0x3c, !PT ;  /* 0x00000044b1447212 */ /* 0x000fe400078e3cff */
[----:B------:R-:W-:-:S02]  /*25c30*/  LOP3.LUT R176, R84, 0x380, RZ, 0xc0, !PT ;  /* 0x0000038054b07812 */ /* 0x000fc400078ec0ff */
[----:B------:R-:W-:Y:S02]  /*25c40*/  LOP3.LUT R26, R105, R128, RZ, 0x3c, !PT ;  /* 0x00000080691a7212 */ /* 0x000fe400078e3cff */
[----:B------:R-:W-:Y:S02]  /*25c50*/  LOP3.LUT R177, R88, 0x380, RZ, 0xc0, !PT ;  /* 0x0000038058b17812 */ /* 0x000fe400078ec0ff */
[----:B------:R-:W-:Y:S01]  /*25c60*/  MOV R4, R4 ;  /* 0x0000000400047202 */ /* 0x000fe20000000f00 */
[----:B------:R-:W-:Y:S01]  /*25c70*/  STSM.16.M88.4 [R3], R8 ;  /* 0x0000000803007844 */ /* 0x000fe20000000200 */
[----:B------:R-:W-:Y:S01]  /*25c80*/  SHF.R.U64 R135, R135, 0x3, RZ ;  /* 0x0000000387877819 */ /* 0x000fe200000012ff */
[----:B------:R-:W0:Y:S01]  /*25c90*/  S2R R5, SR_TID.X ;  /* 0x0000000000057919 */ /* 0x000e220000002100 */
[----:B------:R-:W-:Y:S02]  /*25ca0*/  SHF.R.U64 R176, R176, 0x3, RZ ;  /* 0x00000003b0b07819 */ /* 0x000fe400000012ff */
[----:B------:R-:W-:Y:S01]  /*25cb0*/  MOV R2, R26 ;  /* 0x0000001a00027202 */ /* 0x000fe20000000f00 */
[----:B------:R2:W-:Y:S01]  /*25cc0*/  STSM.16.M88.4 [R25], R12 ;  /* 0x0000000c19007844 */ /* 0x0005e20000000200 */
[----:B------:R-:W-:-:S02]  /*25cd0*/  SHF.R.U64 R177, R177, 0x3, RZ ;  /* 0x00000003b1b17819 */ /* 0x000fc400000012ff */
[----:B------:R-:W-:Y:S02]  /*25ce0*/  MOV R60, R60 ;  /* 0x0000003c003c7202 */ /* 0x000fe40000000f00 */
[----:B------:R-:W-:Y:S02]  /*25cf0*/  F2FP.BF16.F32.PACK_AB R24, R49, R160 ;  /* 0x000000a03118723e */ /* 0x000fe400000010ff */
[----:B------:R-:W-:Y:S02]  /*25d00*/  F2FP.BF16.F32.PACK_AB R26, R53, R161 ;  /* 0x000000a1351a723e */ /* 0x000fe400000010ff */
[----:B------:R-:W-:Y:S02]  /*25d10*/  F2FP.BF16.F32.PACK_AB R27, R55, R54 ;  /* 0x00000036371b723e */ /* 0x000fe400000010ff */
[----:B------:R-:W-:Y:S02]  /*25d20*/  LOP3.LUT R76, R135, R76, RZ, 0x3c, !PT ;  /* 0x0000004c874c7212 */ /* 0x000fe400078e3cff */
[----:B------:R-:W-:-:S02]  /*25d30*/  MOV R64, R64 ;  /* 0x0000004000407202 */ /* 0x000fc40000000f00 */
[----:B------:R-:W-:Y:S02]  /*25d40*/  F2FP.BF16.F32.PACK_AB R32, R57, R162 ;  /* 0x000000a23920723e */ /* 0x000fe400000010ff */
[----:B--2---:R-:W-:Y:S02]  /*25d50*/  F2FP.BF16.F32.PACK_AB R25, R51, R50 ;  /* 0x000000323319723e */ /* 0x004fe400000010ff */
[----:B------:R-:W-:Y:S02]  /*25d60*/  F2FP.BF16.F32.PACK_AB R33, R59, R58 ;  /* 0x0000003a3b21723e */ /* 0x000fe400000010ff */
[----:B------:R-:W-:Y:S02]  /*25d70*/  F2FP.BF16.F32.PACK_AB R34, R36, R163 ;  /* 0x000000a32422723e */ /* 0x000fe400000010ff */
[----:B------:R-:W-:Y:S02]  /*25d80*/  F2FP.BF16.F32.PACK_AB R35, R63, R62 ;  /* 0x0000003e3f23723e */ /* 0x000fe400000010ff */
[----:B------:R-:W-:-:S02]  /*25d90*/  MOV R68, R68 ;  /* 0x0000004400447202 */ /* 0x000fc40000000f00 */
[----:B------:R-:W-:Y:S02]  /*25da0*/  F2FP.BF16.F32.PACK_AB R8, R40, R164 ;  /* 0x000000a42808723e */ /* 0x000fe400000010ff */
[----:B------:R-:W-:Y:S02]  /*25db0*/  F2FP.BF16.F32.PACK_AB R9, R67, R66 ;  /* 0x000000424309723e */ /* 0x000fe400000010ff */
[----:B------:R-:W-:Y:S02]  /*25dc0*/  F2FP.BF16.F32.PACK_AB R10, R44, R165 ;  /* 0x000000a52c0a723e */ /* 0x000fe400000010ff */
[----:B------:R-:W-:Y:S02]  /*25dd0*/  F2FP.BF16.F32.PACK_AB R11, R71, R70 ;  /* 0x00000046470b723e */ /* 0x000fe400000010ff */
[----:B------:R-:W-:Y:S01]  /*25de0*/  LOP3.LUT R84, R176, R84, RZ, 0x3c, !PT ;  /* 0x00000054b0547212 */ /* 0x000fe200078e3cff */
[----:B------:R-:W-:Y:S01]  /*25df0*/  STSM.16.M88.4 [R60], R24 ;  /* 0x000000183c007844 */ /* 0x000fe20000000200 */
[----:B------:R-:W-:-:S02]  /*25e00*/  LOP3.LUT R135, R96, 0x380, RZ, 0xc0, !PT ;  /* 0x0000038060877812 */ /* 0x000fc400078ec0ff */
[----:B------:R-:W-:Y:S02]  /*25e10*/  LOP3.LUT R88, R177, R88, RZ, 0x3c, !PT ;  /* 0x00000058b1587212 */ /* 0x000fe400078e3cff */
[----:B------:R-:W-:Y:S02]  /*25e20*/  MOV R72, R72 ;  /* 0x0000004800487202 */ /* 0x000fe40000000f00 */
[----:B------:R-:W-:Y:S02]  /*25e30*/  F2FP.BF16.F32.PACK_AB R12, R48, R166 ;  /* 0x000000a6300c723e */ /* 0x000fe400000010ff */
[----:B------:R-:W-:Y:S02]  /*25e40*/  F2FP.BF16.F32.PACK_AB R13, R75, R74 ;  /* 0x0000004a4b0d723e */ /* 0x000fe400000010ff */
[----:B------:R-:W-:Y:S02]  /*25e50*/  F2FP.BF16.F32.PACK_AB R14, R52, R167 ;  /* 0x000000a7340e723e */ /* 0x000fe400000010ff */
[----:B------:R-:W-:Y:S01]  /*25e60*/  F2FP.BF16.F32.PACK_AB R15, R79, R78 ;  /* 0x0000004e4f0f723e */ /* 0x000fe200000010ff */
[----:B------:R-:W-:Y:S01]  /*25e70*/  STSM.16.M88.4 [R64], R32 ;  /* 0x0000002040007844 */ /* 0x000fe20000000200 */
[----:B------:R-:W-:-:S02]  /*25e80*/  MOV R76, R76 ;  /* 0x0000004c004c7202 */ /* 0x000fc40000000f00 */
[----:B------:R-:W-:Y:S02]  /*25e90*/  F2FP.BF16.F32.PACK_AB R36, R56, R168 ;  /* 0x000000a83824723e */ /* 0x000fe400000010ff */
[----:B------:R-:W-:Y:S02]  /*25ea0*/  F2FP.BF16.F32.PACK_AB R37, R83, R82 ;  /* 0x000000525325723e */ /* 0x000fe400000010ff */
[----:B------:R-:W-:Y:S02]  /*25eb0*/  F2FP.BF16.F32.PACK_AB R38, R152, R169 ;  /* 0x000000a99826723e */ /* 0x000fe400000010ff */
[----:B------:R-:W-:Y:S01]  /*25ec0*/  F2FP.BF16.F32.PACK_AB R39, R87, R86 ;  /* 0x000000565727723e */ /* 0x000fe200000010ff */
[----:B------:R2:W-:Y:S01]  /*25ed0*/  STSM.16.M88.4 [R68], R8 ;  /* 0x0000000844007844 */ /* 0x0005e20000000200 */
[----:B------:R-:W-:Y:S02]  /*25ee0*/  MOV R80, R80 ;  /* 0x0000005000507202 */ /* 0x000fe40000000f00 */
[----:B------:R-:W-:-:S02]  /*25ef0*/  F2FP.BF16.F32.PACK_AB R40, R153, R170 ;  /* 0x000000aa9928723e */ /* 0x000fc400000010ff */
[----:B------:R-:W-:Y:S02]  /*25f00*/  F2FP.BF16.F32.PACK_AB R41, R91, R90 ;  /* 0x0000005a5b29723e */ /* 0x000fe400000010ff */
[----:B------:R-:W-:Y:S02]  /*25f10*/  F2FP.BF16.F32.PACK_AB R42, R154, R171 ;  /* 0x000000ab9a2a723e */ /* 0x000fe400000010ff */
[----:B------:R-:W-:Y:S02]  /*25f20*/  F2FP.BF16.F32.PACK_AB R43, R95, R94 ;  /* 0x0000005e5f2b723e */ /* 0x000fe400000010ff */
[----:B------:R-:W-:Y:S02]  /*25f30*/  MOV R84, R84 ;  /* 0x0000005400547202 */ /* 0x000fe40000000f00 */
[----:B------:R-:W-:Y:S02]  /*25f40*/  F2FP.BF16.F32.PACK_AB R44, R155, R172 ;  /* 0x000000ac9b2c723e */ /* 0x000fe400000010ff */
[----:B------:R-:W-:-:S02]  /*25f50*/  F2FP.BF16.F32.PACK_AB R45, R99, R98 ;  /* 0x00000062632d723e */ /* 0x000fc400000010ff */
[----:B------:R-:W-:Y:S02]  /*25f60*/  F2FP.BF16.F32.PACK_AB R46, R156, R173 ;  /* 0x000000ad9c2e723e */ /* 0x000fe400000010ff */
[----:B------:R-:W-:Y:S01]  /*25f70*/  F2FP.BF16.F32.PACK_AB R47, R103, R102 ;  /* 0x00000066672f723e */ /* 0x000fe200000010ff */
[----:B------:R3:W-:Y:S01]  /*25f80*/  STSM.16.M88.4 [R72], R12 ;  /* 0x0000000c48007844 */ /* 0x0007e20000000200 */
[----:B------:R-:W-:Y:S01]  /*25f90*/  SHF.R.U64 R135, R135, 0x3, RZ ;  /* 0x0000000387877819 */ /* 0x000fe200000012ff */
[----:B----4-:R-:W-:Y:S01]  /*25fa0*/  IMAD.SHL.U32 R3, R179, 0x4, RZ ;  /* 0x00000004b3037824 */ /* 0x010fe200078e00ff */
[----:B------:R-:W-:Y:S02]  /*25fb0*/  MOV R88, R88 ;  /* 0x0000005800587202 */ /* 0x000fe40000000f00 */
[----:B--2---:R-:W-:Y:S02]  /*25fc0*/  F2FP.BF16.F32.PACK_AB R8, R157, R174 ;  /* 0x000000ae9d08723e */ /* 0x004fe400000010ff */
[----:B------:R-:W-:-:S02]  /*25fd0*/  F2FP.BF16.F32.PACK_AB R9, R107, R106 ;  /* 0x0000006a6b09723e */ /* 0x000fc400000010ff */
[----:B------:R-:W-:Y:S02]  /*25fe0*/  F2FP.BF16.F32.PACK_AB R10, R109, R108 ;  /* 0x0000006c6d0a723e */ /* 0x000fe400000010ff */
[----:B------:R-:W-:Y:S01]  /*25ff0*/  F2FP.BF16.F32.PACK_AB R11, R111, R110 ;  /* 0x0000006e6f0b723e */ /* 0x000fe200000010ff */
[----:B------:R-:W-:Y:S01]  /*26000*/  STSM.16.M88.4 [R76], R36 ;  /* 0x000000244c007844 */ /* 0x000fe20000000200 */
[----:B------:R-:W-:Y:S02]  /*26010*/  SHF.R.S32.HI R82, RZ, 0x1f, R179 ;  /* 0x0000001fff527819 */ /* 0x000fe400000114b3 */
[----:B------:R-:W-:Y:S01]  /*26020*/  LOP3.LUT R96, R135, R96, RZ, 0x3c, !PT ;  /* 0x0000006087607212 */ /* 0x000fe200078e3cff */
[----:B------:R-:W-:Y:S01]  /*26030*/  STSM.16.M88.4 [R80], R40 ;  /* 0x0000002850007844 */ /* 0x000fe20000000200 */
[----:B------:R-:W-:-:S03]  /*26040*/  MOV R92, R92 ;  /* 0x0000005c005c7202 */ /* 0x000fc60000000f00 */
[----:B------:R-:W-:Y:S01]  /*26050*/  STSM.16.M88.4 [R84], R44 ;  /* 0x0000002c54007844 */ /* 0x000fe20000000200 */
[----:B---3--:R-:W-:-:S03]  /*26060*/  F2FP.BF16.F32.PACK_AB R12, R113, R112 ;  /* 0x00000070710c723e */ /* 0x008fc600000010ff */
[----:B------:R2:W-:Y:S01]  /*26070*/  STSM.16.M88.4 [R88], R8 ;  /* 0x0000000858007844 */ /* 0x0005e20000000200 */
[----:B------:R-:W-:Y:S02]  /*26080*/  F2FP.BF16.F32.PACK_AB R13, R115, R114 ;  /* 0x00000072730d723e */ /* 0x000fe400000010ff */
[----:B------:R-:W-:Y:S02]  /*26090*/  F2FP.BF16.F32.PACK_AB R14, R117, R116 ;  /* 0x00000074750e723e */ /* 0x000fe400000010ff */
[----:B------:R-:W-:Y:S02]  /*260a0*/  F2FP.BF16.F32.PACK_AB R15, R119, R118 ;  /* 0x00000076770f723e */ /* 0x000fe400000010ff */
[----:B------:R-:W-:Y:S02]  /*260b0*/  MOV R96, R96 ;  /* 0x0000006000607202 */ /* 0x000fe40000000f00 */
[----:B------:R-:W-:Y:S02]  /*260c0*/  F2FP.BF16.F32.PACK_AB R24, R121, R120 ;  /* 0x000000787918723e */ /* 0x000fe400000010ff */
[----:B------:R-:W-:-:S02]  /*260d0*/  F2FP.BF16.F32.PACK_AB R25, R123, R122 ;  /* 0x0000007a7b19723e */ /* 0x000fc400000010ff */
[----:B------:R-:W-:Y:S02]  /*260e0*/  F2FP.BF16.F32.PACK_AB R26, R125, R124 ;  /* 0x0000007c7d1a723e */ /* 0x000fe400000010ff */
[----:B--2---:R-:W-:Y:S02]  /*260f0*/  SHF.L.U64.HI R11, R179, 0x2, R82 ;  /* 0x00000002b30b7819 */ /* 0x004fe40000010252 */
[----:B------:R-:W-:Y:S02]  /*26100*/  IADD3 R8, P1, R3, UR4, RZ ;  /* 0x0000000403087c10 */ /* 0x000fe4000ff3e0ff */
[----:B------:R-:W-:Y:S02]  /*26110*/  F2FP.BF16.F32.PACK_AB R27, R127, R126 ;  /* 0x0000007e7f1b723e */ /* 0x000fe400000010ff */
[----:B------:R-:W-:Y:S02]  /*26120*/  ISETP.NE.U32.AND P0, PT, RZ, UR4, PT ;  /* 0x00000004ff007c0c */ /* 0x000fe4000bf05070 */
[----:B------:R-:W-:-:S02]  /*26130*/  MOV R100, R100 ;  /* 0x0000006400647202 */ /* 0x000fc40000000f00 */
        /* <DEDUP_REMOVED lines=8> */
[----:B------:R-:W-:Y:S01]  /*261c0*/  IADD3.X R9, R11, UR5, RZ, P1, !PT ;  /* 0x000000050b097c10 */ /* 0x000fe20008ffe4ff */
[----:B------:R2:W-:Y:S01]  /*261d0*/  STSM.16.M88.4 [R92], R12 ;  /* 0x0000000c5c007844 */ /* 0x0005e20000000200 */
[----:B-1----:R-:W-:Y:S02]  /*261e0*/  ISETP.NE.AND P1, PT, R28, 0x1, PT ;  /* 0x000000011c00780c */ /* 0x002fe40003f25270 */
[----:B------:R-:W-:Y:S01]  /*261f0*/  ISETP.NE.AND.EX P0, PT, RZ, UR5, PT, P0 ;  /* 0x00000005ff007c0c */ /* 0x000fe2000bf05300 */
[----:B------:R-:W-:Y:S01]  /*26200*/  STSM.16.M88.4 [R96], R24 ;  /* 0x0000001860007844 */ /* 0x000fe20000000200 */
[----:B------:R-:W-:-:S02]  /*26210*/  ULDC.64 UR4, c[0x0][0xc08] ;  /* 0x0003020000047ab9 */ /* 0x000fc40000000a00 */
[----:B------:R-:W-:Y:S01]  /*26220*/  ISETP.NE.U32.AND P2, PT, RZ, UR4, PT ;  /* 0x00000004ff007c0c */ /* 0x000fe2000bf45070 */
[----:B------:R-:W-:Y:S04]  /*26230*/  STSM.16.M88.4 [R100], R32 ;  /* 0x0000002064007844 */ /* 0x000fe80000000200 */
[----:B------:R1:W-:Y:S01]  /*26240*/  STSM.16.M88.4 [R4], R36 ;  /* 0x0000002404007844 */ /* 0x0003e20000000200 */
[----:B------:R-:W-:-:S03]  /*26250*/  ISETP.NE.AND.EX P2, PT, RZ, UR5, PT, P2 ;  /* 0x00000005ff007c0c */ /* 0x000fc6000bf45320 */
[----:B------:R3:W-:Y:S01]  /*26260*/  STSM.16.M88.4 [R2], R144 ;  /* 0x0000009002007844 */ /* 0x0007e20000000200 */
[----:B0-----:R-:W-:Y:S01]  /*26270*/  VIADD R5, R5, 0xffffff80 ;  /* 0xffffff8005057836 */ /* 0x001fe20000000000 */
[----:B--2---:R-:W0:Y:S08]  /*26280*/  @P1 LDC R15, c[0x0][0xbf0] ;  /* 0x0002fc00ff0f1b82 */ /* 0x004e300000000800 */
[----:B-1----:R-:W1:Y:S01]  /*26290*/  @P1 LDC R4, c[0x0][0xbec] ;  /* 0x0002fb00ff041b82 */ /* 0x002e620000000800 */
[----:B---3--:R-:W-:-:S04]  /*262a0*/  SHF.R.S32.HI R2, RZ, 0x1f, R5 ;  /* 0x0000001fff027819 */ /* 0x008fc80000011405 */
[CC--:B------:R-:W-:Y:S02]  /*262b0*/  LEA.HI R7, R2.reuse, R5.reuse, RZ, 0x3 ;  /* 0x0000000502077211 */ /* 0x0c0fe400078f18ff */
[----:B------:R-:W-:Y:S01]  /*262c0*/  LEA.HI R10, R2, R5, RZ, 0x7 ;  /* 0x00000005020a7211 */ /* 0x000fe200078f38ff */
[----:B------:R-:W-:Y:S01]  /*262d0*/  BAR.SYNC.DEFER_BLOCKING 0x1, 0x100 ;  /* 0x0044000000007b1d */ /* 0x000fe20000010000 */
[----:B------:R-:W-:Y:S01]  /*262e0*/  @P2 IADD3 R2, P3, R3, UR4, RZ ;  /* 0x0000000403022c10 */ /* 0x000fe2000ff7e0ff */
[----:B------:R-:W-:Y:S01]  /*262f0*/  IMAD.MOV.U32 R81, RZ, RZ, RZ ;  /* 0x000000ffff517224 */ /* 0x000fe200078e00ff */
[----:B------:R-:W-:-:S03]  /*26300*/  LOP3.LUT R14, R7, 0xfffffff8, RZ, 0xc0, !PT ;  /* 0xfffffff8070e7812 */ /* 0x000fc600078ec0ff */
[----:B------:R-:W-:Y:S01]  /*26310*/  ULDC UR4, c[0x0][0xa88] ;  /* 0x0002a20000047ab9 */ /* 0x000fe20000000800 */
[----:B------:R-:W-:Y:S01]  /*26320*/  @P2 IADD3.X R3, R11, UR5, RZ, P3, !PT ;  /* 0x000000050b032c10 */ /* 0x000fe20009ffe4ff */
[----:B------:R-:W-:Y:S01]  /*26330*/  IMAD.U32 R7, RZ, RZ, UR4 ;  /* 0x00000004ff077e24 */ /* 0x000fe2000f8e00ff */
[----:B------:R-:W-:Y:S01]  /*26340*/  LOP3.LUT R12, R10, 0xffffff80, RZ, 0xc0, !PT ;  /* 0xffffff800a0c7812 */ /* 0x000fe200078ec0ff */
[C---:B------:R-:W-:Y:S01]  /*26350*/  IMAD.IADD R83, R5.reuse, 0x1, -R14 ;  /* 0x0000000105537824 */ /* 0x040fe200078e0a0e */
[----:B------:R-:W-:Y:S01]  /*26360*/  SHF.R.S32.HI R27, RZ, 0x7, R10 ;  /* 0x00000007ff1b7819 */ /* 0x000fe2000001140a */
[----:B------:R-:W-:Y:S02]  /*26370*/  IMAD.IADD R25, R180, 0x1, R178 ;  /* 0x00000001b4197824 */ /* 0x000fe400078e02b2 */
[----:B------:R-:W-:Y:S01]  /*26380*/  IMAD.IADD R12, R5, 0x1, -R12 ;  /* 0x00000001050c7824 */ /* 0x000fe200078e0a0c */
[----:B------:R2:W5:Y:S04]  /*26390*/  @P0 LDG.E R81, desc[UR6][R8.64] ;  /* 0x0000000608510981 */ /* 0x000568000c1e1900 */
[----:B------:R2:W5:Y:S01]  /*263a0*/  @P2 LDG.E R7, desc[UR6][R2.64] ;  /* 0x0000000602072981 */ /* 0x000562000c1e1900 */
[----:B------:R-:W-:Y:S05]  /*263b0*/  @P2 BRA `(.L_x_2937) ;  /* 0x0000000000142947 */ /* 0x000fea0003800000 */
[----:B------:R-:W-:Y:S05]  /*263c0*/  @!P0 BRA `(.L_x_2937) ;  /* 0x0000000000108947 */ /* 0x000fea0003800000 */
[----:B------:R-:W-:Y:S02]  /*263d0*/  ULDC.64 UR4, c[0x0][0x208] ;  /* 0x0000820000047ab9 */ /* 0x000fe40000000a00 */
[----:B--2---:R-:W2:Y:S04]  /*263e0*/  LDG.E R2, desc[UR4][R8.64] ;  /* 0x0000000408027981 */ /* 0x004ea8000c1e1900 */
[----:B-----5:R-:W2:Y:S02]  /*263f0*/  LDG.E R7, desc[UR4][R8.64+0x4] ;  /* 0x0000040408077981 */ /* 0x020ea4000c1e1900 */
[----:B--2---:R-:W-:-:S07]  /*26400*/  IMAD.IADD R7, R7, 0x1, -R2 ;  /* 0x0000000107077824 */ /* 0x004fce00078e0a02 */
.L_x_2937:
[----:B------:R-:W3:Y:S01]  /*26410*/  LDL.LU R88, [R1+0x80] ;  /* 0x0000800001587983 */ /* 0x000ee20000300800 */
[----:B------:R-:W-:Y:S01]  /*26420*/  ULDC.64 UR4, c[0x0][0xb90] ;  /* 0x0002e40000047ab9 */ /* 0x000fe20000000a00 */
[----:B-12---:R-:W-:Y:S01]  /*26430*/  @P1 IMAD.HI.U32 R8, R25, R4, RZ ;  /* 0x0000000419081227 */ /* 0x006fe200078e00ff */
[--C-:B-----5:R-:W-:Y:S01]  /*26440*/  SHF.R.S32.HI R3, RZ, 0x1f, R81.reuse ;  /* 0x0000001fff037819 */ /* 0x120fe20000011451 */
[----:B------:R-:W1:Y:S01]  /*26450*/  @P1 LDC R86, c[0x0][0xbec] ;  /* 0x0002fb00ff561b82 */ /* 0x000e620000000800 */
[----:B------:R-:W-:Y:S01]  /*26460*/  SEL R80, R179, RZ, !P0 ;  /* 0x000000ffb3507207 */ /* 0x000fe20004000000 */
[----:B------:R-:W-:Y:S01]  /*26470*/  IMAD.MOV.U32 R2, RZ, RZ, R81 ;  /* 0x000000ffff027224 */ /* 0x000fe200078e0051 */
[----:B------:R-:W-:Y:S01]  /*26480*/  SEL R82, R82, RZ, !P0 ;  /* 0x000000ff52527207 */ /* 0x000fe20004000000 */
[----:B------:R-:W-:Y:S01]  /*26490*/  IMAD R11, R220, 0x8, R83 ;  /* 0x00000008dc0b7824 */ /* 0x000fe200078e0253 */
[----:B------:R-:W-:Y:S01]  /*264a0*/  LEA.HI R10, R10, R27, RZ, 0x1 ;  /* 0x0000001b0a0a7211 */ /* 0x000fe200078f08ff */
[----:B------:R-:W-:Y:S01]  /*264b0*/  IMAD.MOV.U32 R9, RZ, RZ, R25 ;  /* 0x000000ffff097224 */ /* 0x000fe200078e0019 */
[----:B0-----:R-:W-:Y:S01]  /*264c0*/  @P1 SHF.R.U32.HI R9, RZ, R15, R8 ;  /* 0x0000000fff091219 */ /* 0x001fe20000011608 */
[----:B------:R-:W-:Y:S01]  /*264d0*/  IMAD.SHL.U32 R11, R11, 0x8, RZ ;  /* 0x000000080b0b7824 */ /* 0x000fe200078e00ff */
[----:B------:R-:W-:Y:S01]  /*264e0*/  SHF.R.S32.HI R15, RZ, 0x1f, R12 ;  /* 0x0000001fff0f7819 */ /* 0x000fe2000001140c */
[----:B------:R-:W0:Y:S01]  /*264f0*/  @P1 LDC R87, c[0x0][0xbf0] ;  /* 0x0002fc00ff571b82 */ /* 0x000e220000000800 */
[----:B------:R-:W-:Y:S01]  /*26500*/  LOP3.LUT R10, R10, 0x3fffffe, RZ, 0xc0, !PT ;  /* 0x03fffffe0a0a7812 */ /* 0x000fe200078ec0ff */
[----:B------:R-:W-:Y:S01]  /*26510*/  IMAD.WIDE R20, R11, 0x2, R20 ;  /* 0x000000020b147825 */ /* 0x000fe200078e0214 */
[CC--:B------:R-:W-:Y:S01]  /*26520*/  LEA.HI R8, R15.reuse, R12.reuse, RZ, 0x2 ;  /* 0x0000000c0f087211 */ /* 0x0c0fe200078f10ff */
[----:B------:R-:W-:Y:S01]  /*26530*/  ULDC.64 UR6, c[0x0][0x208] ;  /* 0x0000820000067ab9 */ /* 0x000fe20000000a00 */
[----:B------:R-:W-:Y:S01]  /*26540*/  LEA.HI R14, R15, R12, RZ, 0x5 ;  /* 0x0000000c0f0e7211 */ /* 0x000fe200078f28ff */
[----:B------:R-:W-:Y:S01]  /*26550*/  IMAD.MOV R11, RZ, RZ, -R9 ;  /* 0x000000ffff0b7224 */ /* 0x000fe200078e0a09 */
[----:B------:R-:W-:Y:S01]  /*26560*/  IADD3 R33, P4, R20, 0x4000, RZ ;  /* 0x0000400014217810 */ /* 0x000fe20007f9e0ff */
[----:B------:R-:W-:Y:S01]  /*26570*/  IMAD.IADD R27, R27, 0x1, -R10 ;  /* 0x000000011b1b7824 */ /* 0x000fe200078e0a0a */
[--C-:B------:R-:W-:Y:S01]  /*26580*/  SHF.R.S32.HI R10, RZ, 0x2, R8.reuse ;  /* 0x00000002ff0a7819 */ /* 0x100fe20000011408 */
[----:B------:R-:W-:Y:S01]  /*26590*/  IMAD R11, R28, R11, R25 ;  /* 0x0000000b1c0b7224 */ /* 0x000fe200078e0219 */
[----:B------:R-:W-:-:S02]  /*265a0*/  SHF.R.S32.HI R25, RZ, 0x1f, R8 ;  /* 0x0000001fff197819 */ /* 0x000fc40000011408 */
[----:B------:R-:W-:Y:S02]  /*265b0*/  SHF.R.S32.HI R14, RZ, 0x5, R14 ;  /* 0x00000005ff0e7819 */ /* 0x000fe4000001140e */
[----:B------:R-:W-:Y:S02]  /*265c0*/  LEA.HI R25, R25, R10, RZ, 0x3 ;  /* 0x0000000a19197211 */ /* 0x000fe400078f18ff */
[----:B------:R-:W-:Y:S02]  /*265d0*/  LOP3.LUT P0, RZ, R12, 0x3, RZ, 0xc0, !PT ;  /* 0x000000030cff7812 */ /* 0x000fe4000780c0ff */
[----:B------:R-:W-:Y:S02]  /*265e0*/  LOP3.LUT R25, R25, 0xfffffff8, RZ, 0xc0, !PT ;  /* 0xfffffff819197812 */ /* 0x000fe400078ec0ff */
[----:B------:R-:W-:-:S03]  /*265f0*/  LOP3.LUT R32, R33, 0x380, RZ, 0xc0, !PT ;  /* 0x0000038021207812 */ /* 0x000fc600078ec0ff */
[----:B------:R-:W-:Y:S01]  /*26600*/  IMAD.IADD R25, R10, 0x1, -R25 ;  /* 0x000000010a197824 */ /* 0x000fe200078e0a19 */
[----:B------:R-:W-:-:S03]  /*26610*/  SHF.R.U64 R32, R32, 0x3, RZ ;  /* 0x0000000320207819 */ /* 0x000fc600000012ff */
[----:B------:R-:W-:Y:S01]  /*26620*/  IMAD R14, R14, 0x10, R25 ;  /* 0x000000100e0e7824 */ /* 0x000fe200078e0219 */
[----:B------:R-:W-:Y:S02]  /*26630*/  IADD3 R25, P5, R20, 0x3000, RZ ;  /* 0x0000300014197810 */ /* 0x000fe40007fbe0ff */
[----:B------:R-:W-:Y:S01]  /*26640*/  LOP3.LUT R32, R32, R33, RZ, 0x3c, !PT ;  /* 0x0000002120207212 */ /* 0x000fe200078e3cff */
[----:B------:R-:W-:Y:S01]  /*26650*/  IMAD R14, R27, 0x40, R14 ;  /* 0x000000401b0e7824 */ /* 0x000fe200078e020e */
[----:B------:R-:W-:Y:S01]  /*26660*/  LOP3.LUT R24, R25, 0x380, RZ, 0xc0, !PT ;  /* 0x0000038019187812 */ /* 0x000fe200078ec0ff */
[----:B------:R-:W-:Y:S01]  /*26670*/  IMAD.X R33, RZ, RZ, R21, P4 ;  /* 0x000000ffff217224 */ /* 0x000fe200020e0615 */
[----:B------:R-:W-:Y:S02]  /*26680*/  IADD3 R53, P4, R20, 0x9000, RZ ;  /* 0x0000900014357810 */ /* 0x000fe40007f9e0ff */
[----:B------:R-:W-:Y:S02]  /*26690*/  SHF.R.U64 R24, R24, 0x3, RZ ;  /* 0x0000000318187819 */ /* 0x000fe400000012ff */
[----:B------:R-:W-:-:S02]  /*266a0*/  LOP3.LUT R52, R53, 0x380, RZ, 0xc0, !PT ;  /* 0x0000038035347812 */ /* 0x000fc400078ec0ff */
[----:B------:R-:W-:Y:S01]  /*266b0*/  LOP3.LUT R24, R24, R25, RZ, 0x3c, !PT ;  /* 0x0000001918187212 */ /* 0x000fe200078e3cff */
[--C-:B------:R-:W-:Y:S01]  /*266c0*/  IMAD.X R25, RZ, RZ, R21.reuse, P5 ;  /* 0x000000ffff197224 */ /* 0x100fe200028e0615 */
[----:B------:R-:W-:Y:S02]  /*266d0*/  IADD3 R49, P5, R20, 0x8000, RZ ;  /* 0x0000800014317810 */ /* 0x000fe40007fbe0ff */
[----:B------:R-:W-:Y:S02]  /*266e0*/  SHF.R.U64 R52, R52, 0x3, RZ ;  /* 0x0000000334347819 */ /* 0x000fe400000012ff */
[----:B------:R-:W-:Y:S02]  /*266f0*/  LOP3.LUT R48, R49, 0x380, RZ, 0xc0, !PT ;  /* 0x0000038031307812 */ /* 0x000fe400078ec0ff */
[----:B------:R-:W-:Y:S01]  /*26700*/  LOP3.LUT R52, R52, R53, RZ, 0x3c, !PT ;  /* 0x0000003534347212 */ /* 0x000fe200078e3cff */
[----:B------:R-:W-:Y:S01]  /*26710*/  IMAD.X R53, RZ, RZ, R21, P4 ;  /* 0x000000ffff357224 */ /* 0x000fe200020e0615 */
[----:B------:R-:W-:-:S02]  /*26720*/  SHF.R.U64 R48, R48, 0x3, RZ ;  /* 0x0000000330307819 */ /* 0x000fc400000012ff */
[----:B------:R-:W-:Y:S02]  /*26730*/  IADD3 R73, P4, R20, 0xe000, RZ ;  /* 0x0000e00014497810 */ /* 0x000fe40007f9e0ff */
[----:B------:R-:W-:Y:S01]  /*26740*/  LOP3.LUT R48, R48, R49, RZ, 0x3c, !PT ;  /* 0x0000003130307212 */ /* 0x000fe200078e3cff */
[----:B------:R-:W-:Y:S01]  /*26750*/  IMAD.X R49, RZ, RZ, R21, P5 ;  /* 0x000000ffff317224 */ /* 0x000fe200028e0615 */
[----:B------:R-:W-:Y:S02]  /*26760*/  IADD3 R69, P5, R20, 0xd000, RZ ;  /* 0x0000d00014457810 */ /* 0x000fe40007fbe0ff */
[----:B------:R-:W-:Y:S02]  /*26770*/  LOP3.LUT R72, R73, 0x380, RZ, 0xc0, !PT ;  /* 0x0000038049487812 */ /* 0x000fe400078ec0ff */
[----:B------:R-:W-:Y:S02]  /*26780*/  LOP3.LUT R68, R69, 0x380, RZ, 0xc0, !PT ;  /* 0x0000038045447812 */ /* 0x000fe400078ec0ff */
[----:B------:R-:W-:-:S02]  /*26790*/  SHF.R.U64 R72, R72, 0x3, RZ ;  /* 0x0000000348487819 */ /* 0x000fc400000012ff */
[----:B------:R-:W-:Y:S02]  /*267a0*/  SHF.R.U64 R68, R68, 0x3, RZ ;  /* 0x0000000344447819 */ /* 0x000fe400000012ff */
[----:B------:R-:W-:Y:S01]  /*267b0*/  LOP3.LUT R72, R72, R73, RZ, 0x3c, !PT ;  /* 0x0000004948487212 */ /* 0x000fe200078e3cff */
[--C-:B------:R-:W-:Y:S01]  /*267c0*/  IMAD.X R73, RZ, RZ, R21.reuse, P4 ;  /* 0x000000ffff497224 */ /* 0x100fe200020e0615 */
[----:B------:R-:W-:Y:S01]  /*267d0*/  LOP3.LUT R68, R68, R69, RZ, 0x3c, !PT ;  /* 0x0000004544447212 */ /* 0x000fe200078e3cff */
[----:B------:R-:W-:Y:S02]  /*267e0*/  IMAD.X R69, RZ, RZ, R21, P5 ;  /* 0x000000ffff457224 */ /* 0x000fe400028e0615 */
[----:B------:R-:W-:-:S04]  /*267f0*/  IMAD R85, R83, 0x20, R220 ;  /* 0x0000002053557824 */ /* 0x000fc800078e02dc */
[----:B------:R-:W-:Y:S01]  /*26800*/  IMAD.IADD R85, R178, 0x1, R85 ;  /* 0x00000001b2557824 */ /* 0x000fe200078e0255 */
[----:B------:R-:W-:Y:S01]  /*26810*/  BSSY B1, `(.L_x_2938) ;  /* 0x00000a8000017945 */ /* 0x000fe20003800000 */
[----:B---3--:R-:W-:-:S05]  /*26820*/  SHF.R.S32.HI R84, RZ, 0x1f, R88 ;  /* 0x0000001fff547819 */ /* 0x008fca0000011458 */
        /* <DEDUP_REMOVED lines=8> */
[----:B------:R-:W-:Y:S01]  /*268b0*/  SHF.R.S32.HI R13, RZ, 0x1f, R9 ;  /* 0x0000001fff0d7819 */ /* 0x000fe20000011409 */
[----:B------:R-:W-:Y:S01]  /*268c0*/  ULDC.64 UR4, c[0x0][0xb88] ;  /* 0x0002e20000047ab9 */ /* 0x000fe20000000a00 */
[----:B------:R-:W-:-:S04]  /*268d0*/  IADD3 R4, P2, R9, R4, RZ ;  /* 0x0000000409047210 */ /* 0x000fc80007f5e0ff */
[----:B------:R-:W-:Y:S02]  /*268e0*/  IADD3.X R5, R13, R5, R2, P2, !PT ;  /* 0x000000050d057210 */ /* 0x000fe400017fe402 */
[----:B------:R-:W-:Y:S02]  /*268f0*/  SHF.R.S32.HI R2, RZ, 0x1f, R11 ;  /* 0x0000001fff027819 */ /* 0x000fe4000001140b */
[C---:B------:R-:W-:Y:S01]  /*26900*/  IADD3 R9, P2, R20.reuse, 0x1000, RZ ;  /* 0x0000100014097810 */ /* 0x040fe20007f5e0ff */
[----:B------:R-:W-:Y:S01]  /*26910*/  IMAD.WIDE.U32 R4, R11, UR4, R4 ;  /* 0x000000040b047c25 */ /* 0x000fe2000f8e0004 */
[----:B------:R-:W-:Y:S02]  /*26920*/  IADD3 R13, P6, R20, 0x2000, RZ ;  /* 0x00002000140d7810 */ /* 0x000fe40007fde0ff */
[----:B------:R-:W-:Y:S01]  /*26930*/  LOP3.LUT R8, R9, 0x380, RZ, 0xc0, !PT ;  /* 0x0000038009087812 */ /* 0x000fe200078ec0ff */
[----:B------:R-:W-:Y:S01]  /*26940*/  IMAD R2, R2, UR4, RZ ;  /* 0x0000000402027c24 */ /* 0x000fe2000f8e02ff */
[----:B------:R-:W-:-:S02]  /*26950*/  LOP3.LUT R12, R13, 0x380, RZ, 0xc0, !PT ;  /* 0x000003800d0c7812 */ /* 0x000fc400078ec0ff */
[----:B------:R-:W-:Y:S01]  /*26960*/  SHF.R.U64 R8, R8, 0x3, RZ ;  /* 0x0000000308087819 */ /* 0x000fe200000012ff */
[----:B------:R-:W-:Y:S01]  /*26970*/  IMAD R15, R11, UR5, R2 ;  /* 0x000000050b0f7c24 */ /* 0x000fe2000f8e0202 */
[----:B------:R-:W-:Y:S01]  /*26980*/  ULDC.64 UR4, c[0x0][0xb50] ;  /* 0x0002d40000047ab9 */ /* 0x000fe20000000a00 */
[----:B------:R-:W-:Y:S01]  /*26990*/  SHF.R.U64 R12, R12, 0x3, RZ ;  /* 0x000000030c0c7819 */ /* 0x000fe200000012ff */
[----:B------:R-:W-:Y:S01]  /*269a0*/  IMAD R2, R7, R28, RZ ;  /* 0x0000001c07027224 */ /* 0x000fe200078e02ff */
[----:B------:R-:W-:Y:S01]  /*269b0*/  LOP3.LUT R8, R8, R9, RZ, 0x3c, !PT ;  /* 0x0000000908087212 */ /* 0x000fe200078e3cff */
[----:B------:R-:W-:Y:S01]  /*269c0*/  IMAD.IADD R5, R5, 0x1, R15 ;  /* 0x0000000105057824 */ /* 0x000fe200078e020f */
[----:B------:R-:W-:Y:S01]  /*269d0*/  LEA R10, P3, R4, UR4, 0x2 ;  /* 0x00000004040a7c11 */ /* 0x000fe2000f8610ff */
[----:B------:R-:W-:Y:S01]  /*269e0*/  IMAD.X R9, RZ, RZ, R21, P2 ;  /* 0x000000ffff097224 */ /* 0x000fe200010e0615 */
[----:B------:R-:W-:Y:S01]  /*269f0*/  IADD3 R41, P2, R20, 0x6000, RZ ;  /* 0x0000600014297810 */ /* 0x000fe20007f5e0ff */
[----:B------:R-:W-:Y:S01]  /*26a00*/  IMAD.IADD R15, R14, 0x1, R178 ;  /* 0x000000010e0f7824 */ /* 0x000fe200078e02b2 */
[----:B------:R-:W-:Y:S01]  /*26a10*/  LEA.HI.X R4, R4, UR5, R5, 0x2, P3 ;  /* 0x0000000504047c11 */ /* 0x000fe200098f1405 */
[----:B------:R-:W-:Y:S01]  /*26a20*/  SHFL.IDX PT, R54, R10, RZ, 0x1c1f ;  /* 0x001c1fff0a367589 */ /* 0x000fe200000e0000 */
[----:B------:R-:W-:Y:S01]  /*26a30*/  IADD3 R37, P3, R20, 0x5000, RZ ;  /* 0x0000500014257810 */ /* 0x000fe20007f7e0ff */
[----:B------:R-:W-:Y:S01]  /*26a40*/  VIADD R5, R15, 0x8 ;  /* 0x000000080f057836 */ /* 0x000fe20000000000 */
[----:B------:R-:W-:Y:S01]  /*26a50*/  LOP3.LUT R40, R41, 0x380, RZ, 0xc0, !PT ;  /* 0x0000038029287812 */ /* 0x000fe200078ec0ff */
[----:B------:R-:W2:Y:S01]  /*26a60*/  SHFL.IDX PT, R55, R4, RZ, 0x1c1f ;  /* 0x001c1fff04377589 */ /* 0x000ea200000e0000 */
[----:B------:R-:W-:Y:S01]  /*26a70*/  LOP3.LUT R36, R37, 0x380, RZ, 0xc0, !PT ;  /* 0x0000038025247812 */ /* 0x000fe200078ec0ff */
[----:B------:R-:W-:Y:S01]  /*26a80*/  ULDC.64 UR4, c[0x0][0xaa0] ;  /* 0x0002a80000047ab9 */ /* 0x000fe20000000a00 */
[----:B------:R-:W-:Y:S01]  /*26a90*/  SHF.R.U64 R40, R40, 0x3, RZ ;  /* 0x0000000328287819 */ /* 0x000fe200000012ff */
[----:B------:R-:W-:Y:S01]  /*26aa0*/  SHFL.IDX PT, R58, R10, 0x1, 0x1c1f ;  /* 0x003c1f000a3a7f89 */ /* 0x000fe200000e0000 */
[----:B------:R-:W-:-:S02]  /*26ab0*/  SHF.R.U64 R36, R36, 0x3, RZ ;  /* 0x0000000324247819 */ /* 0x000fc400000012ff */
[----:B------:R-:W-:Y:S01]  /*26ac0*/  LOP3.LUT R40, R40, R41, RZ, 0x3c, !PT ;  /* 0x0000002928287212 */ /* 0x000fe200078e3cff */
[--C-:B------:R-:W-:Y:S01]  /*26ad0*/  IMAD.X R41, RZ, RZ, R21.reuse, P2 ;  /* 0x000000ffff297224 */ /* 0x100fe200010e0615 */
[----:B------:R-:W-:Y:S01]  /*26ae0*/  IADD3 R61, P2, R20, 0xb000, RZ ;  /* 0x0000b000143d7810 */ /* 0x000fe20007f5e0ff */
[----:B------:R3:W4:Y:S01]  /*26af0*/  SHFL.IDX PT, R59, R4, 0x1, 0x1c1f ;  /* 0x003c1f00043b7f89 */ /* 0x00072200000e0000 */
[----:B------:R-:W-:Y:S01]  /*26b00*/  LOP3.LUT R36, R36, R37, RZ, 0x3c, !PT ;  /* 0x0000002524247212 */ /* 0x000fe200078e3cff */
[--C-:B------:R-:W-:Y:S01]  /*26b10*/  IMAD.X R37, RZ, RZ, R21.reuse, P3 ;  /* 0x000000ffff257224 */ /* 0x100fe200018e0615 */
[----:B------:R-:W-:Y:S01]  /*26b20*/  LOP3.LUT R12, R12, R13, RZ, 0x3c, !PT ;  /* 0x0000000d0c0c7212 */ /* 0x000fe200078e3cff */
[----:B------:R-:W-:Y:S01]  /*26b30*/  IMAD.X R13, RZ, RZ, R21, P6 ;  /* 0x000000ffff0d7224 */ /* 0x000fe200030e0615 */
[----:B------:R-:W-:Y:S02]  /*26b40*/  IADD3 R57, P3, R20, 0xa000, RZ ;  /* 0x0000a00014397810 */ /* 0x000fe40007f7e0ff */
[----:B------:R-:W-:-:S02]  /*26b50*/  LOP3.LUT R60, R61, 0x380, RZ, 0xc0, !PT ;  /* 0x000003803d3c7812 */ /* 0x000fc400078ec0ff */
[----:B------:R-:W-:Y:S02]  /*26b60*/  IADD3 R45, P6, R20, 0x7000, RZ ;  /* 0x00007000142d7810 */ /* 0x000fe40007fde0ff */
[----:B------:R-:W-:Y:S02]  /*26b70*/  LOP3.LUT R56, R57, 0x380, RZ, 0xc0, !PT ;  /* 0x0000038039387812 */ /* 0x000fe400078ec0ff */
[----:B------:R-:W-:Y:S02]  /*26b80*/  SHF.R.U64 R60, R60, 0x3, RZ ;  /* 0x000000033c3c7819 */ /* 0x000fe400000012ff */
[----:B------:R-:W-:Y:S02]  /*26b90*/  LOP3.LUT R44, R45, 0x380, RZ, 0xc0, !PT ;  /* 0x000003802d2c7812 */ /* 0x000fe400078ec0ff */
[----:B------:R-:W-:Y:S02]  /*26ba0*/  SHF.R.U64 R56, R56, 0x3, RZ ;  /* 0x0000000338387819 */ /* 0x000fe400000012ff */
[----:B------:R-:W-:Y:S01]  /*26bb0*/  LOP3.LUT R60, R60, R61, RZ, 0x3c, !PT ;  /* 0x0000003d3c3c7212 */ /* 0x000fe200078e3cff */
[----:B------:R-:W-:Y:S01]  /*26bc0*/  IMAD.X R61, RZ, RZ, R21, P2 ;  /* 0x000000ffff3d7224 */ /* 0x000fe200010e0615 */
[----:B------:R-:W-:-:S02]  /*26bd0*/  SHF.R.U64 R44, R44, 0x3, RZ ;  /* 0x000000032c2c7819 */ /* 0x000fc400000012ff */
[-C--:B------:R-:W-:Y:S02]  /*26be0*/  ISETP.GE.OR P2, PT, R15, R2.reuse, P0 ;  /* 0x000000020f00720c */ /* 0x080fe40000746670 */
[----:B------:R-:W-:Y:S02]  /*26bf0*/  ISETP.GE.OR P0, PT, R5, R2, P0 ;  /* 0x000000020500720c */ /* 0x000fe40000706670 */
[----:B------:R-:W-:Y:S01]  /*26c00*/  LOP3.LUT R56, R56, R57, RZ, 0x3c, !PT ;  /* 0x0000003938387212 */ /* 0x000fe200078e3cff */
[--C-:B------:R-:W-:Y:S01]  /*26c10*/  IMAD.X R57, RZ, RZ, R21.reuse, P3 ;  /* 0x000000ffff397224 */ /* 0x100fe200018e0615 */
[----:B------:R-:W-:Y:S01]  /*26c20*/  LOP3.LUT R44, R44, R45, RZ, 0x3c, !PT ;  /* 0x0000002d2c2c7212 */ /* 0x000fe200078e3cff */
[----:B------:R-:W-:Y:S01]  /*26c30*/  IMAD.X R45, RZ, RZ, R21, P6 ;  /* 0x000000ffff2d7224 */ /* 0x000fe200030e0615 */
[C---:B------:R-:W-:Y:S02]  /*26c40*/  IADD3 R7, P3, R20.reuse, 0xf000, RZ ;  /* 0x0000f00014077810 */ /* 0x040fe40007f7e0ff */
[----:B------:R-:W-:-:S02]  /*26c50*/  IADD3 R65, P6, R20, 0xc000, RZ ;  /* 0x0000c00014417810 */ /* 0x000fc40007fde0ff */
[----:B------:R-:W-:Y:S01]  /*26c60*/  LOP3.LUT R11, R20, 0x380, RZ, 0xc0, !PT ;  /* 0x00000380140b7812 */ /* 0x000fe200078ec0ff */
[----:B--2---:R-:W-:Y:S01]  /*26c70*/  @!P2 ST.E desc[UR6][R54.64], R6 ;  /* 0x000000063600a985 */ /* 0x004fe2000c101906 */
[----:B---3--:R-:W-:Y:S01]  /*26c80*/  LOP3.LUT R4, R7, 0x380, RZ, 0xc0, !PT ;  /* 0x0000038007047812 */ /* 0x008fe200078ec0ff */
[----:B------:R-:W-:Y:S01]  /*26c90*/  IMAD.X R77, RZ, RZ, R21, P3 ;  /* 0x000000ffff4d7224 */ /* 0x000fe200018e0615 */
[----:B------:R-:W-:Y:S01]  /*26ca0*/  LOP3.LUT R64, R65, 0x380, RZ, 0xc0, !PT ;  /* 0x0000038041407812 */ /* 0x000fe200078ec0ff */
[----:B----4-:R2:W-:Y:S01]  /*26cb0*/  @!P0 ST.E desc[UR6][R58.64], R0 ;  /* 0x000000003a008985 */ /* 0x0105e2000c101906 */
[----:B------:R-:W-:Y:S02]  /*26cc0*/  SHF.R.U64 R11, R11, 0x3, RZ ;  /* 0x000000030b0b7819 */ /* 0x000fe400000012ff */
[----:B------:R-:W-:Y:S01]  /*26cd0*/  SHF.R.U64 R4, R4, 0x3, RZ ;  /* 0x0000000304047819 */ /* 0x000fe200000012ff */
[----:B------:R-:W5:Y:S01]  /*26ce0*/  LD.E.128 R12, desc[UR6][R12.64] ;  /* 0x000000060c0c7980 */ /* 0x000f62000c101d00 */
[----:B------:R-:W-:-:S02]  /*26cf0*/  SHF.R.U64 R64, R64, 0x3, RZ ;  /* 0x0000000340407819 */ /* 0x000fc400000012ff */
[----:B------:R-:W-:Y:S01]  /*26d00*/  LOP3.LUT R20, R11, R20, RZ, 0x3c, !PT ;  /* 0x000000140b147212 */ /* 0x000fe200078e3cff */
[----:B------:R-:W5:Y:S01]  /*26d10*/  LD.E.128 R24, desc[UR6][R24.64] ;  /* 0x0000000618187980 */ /* 0x000f62000c101d00 */
[----:B------:R-:W-:Y:S01]  /*26d20*/  LOP3.LUT R64, R64, R65, RZ, 0x3c, !PT ;  /* 0x0000004140407212 */ /* 0x000fe200078e3cff */
[----:B------:R-:W-:Y:S01]  /*26d30*/  IMAD.X R65, RZ, RZ, R21, P6 ;  /* 0x000000ffff417224 */ /* 0x000fe200030e0615 */
[----:B------:R-:W-:Y:S01]  /*26d40*/  LOP3.LUT R76, R4, R7, RZ, 0x3c, !PT ;  /* 0x00000007044c7212 */ /* 0x000fe200078e3cff */
[----:B--2---:R-:W-:Y:S01]  /*26d50*/  IMAD R0, R3, UR4, RZ ;  /* 0x0000000403007c24 */ /* 0x004fe2000f8e02ff */
[----:B------:R2:W5:Y:S03]  /*26d60*/  LD.E.128 R4, desc[UR6][R20.64] ;  /* 0x0000000614047980 */ /* 0x000566000c101d00 */
[C---:B------:R-:W-:Y:S01]  /*26d70*/  IMAD R3, R81.reuse, UR5, R0 ;  /* 0x0000000551037c24 */ /* 0x040fe2000f8e0200 */
[----:B------:R-:W5:Y:S04]  /*26d80*/  LD.E.128 R8, desc[UR6][R8.64] ;  /* 0x0000000608087980 */ /* 0x000f68000c101d00 */
[----:B------:R-:W5:Y:S01]  /*26d90*/  LD.E.128 R32, desc[UR6][R32.64] ;  /* 0x0000000620207980 */ /* 0x000f62000c101d00 */
[----:B--2---:R-:W-:Y:S01]  /*26da0*/  IMAD.WIDE.U32 R20, R81, UR4, RZ ;  /* 0x0000000451147c25 */ /* 0x004fe2000f8e00ff */
[----:B------:R-:W-:-:S02]  /*26db0*/  ULDC.64 UR4, c[0x0][0xae8] ;  /* 0x0002ba0000047ab9 */ /* 0x000fc40000000a00 */
[----:B------:R-:W5:Y:S01]  /*26dc0*/  LD.E.128 R36, desc[UR6][R36.64] ;  /* 0x0000000624247980 */ /* 0x000f62000c101d00 */
[----:B------:R-:W-:Y:S02]  /*26dd0*/  IMAD.IADD R21, R21, 0x1, R3 ;  /* 0x0000000115157824 */ /* 0x000fe400078e0203 */
[----:B------:R-:W-:Y:S01]  /*26de0*/  IMAD R84, R84, UR4, RZ ;  /* 0x0000000454547c24 */ /* 0x000fe2000f8e02ff */
[----:B------:R-:W5:Y:S01]  /*26df0*/  LD.E.128 R40, desc[UR6][R40.64] ;  /* 0x0000000628287980 */ /* 0x000f62000c101d00 */
[----:B------:R-:W-:-:S03]  /*26e00*/  IMAD.WIDE.U32 R20, R88, UR4, R20 ;  /* 0x0000000458147c25 */ /* 0x000fc6000f8e0014 */
[----:B------:R-:W5:Y:S01]  /*26e10*/  LD.E.128 R44, desc[UR6][R44.64] ;  /* 0x000000062c2c7980 */ /* 0x000f62000c101d00 */
[----:B------:R-:W-:Y:S01]  /*26e20*/  IMAD R3, R88, UR5, R84 ;  /* 0x0000000558037c24 */ /* 0x000fe2000f8e0254 */
[----:B------:R-:W-:Y:S01]  /*26e30*/  ULDC.64 UR4, c[0x0][0xaf0] ;  /* 0x0002bc0000047ab9 */ /* 0x000fe20000000a00 */
[----:B-1----:R-:W-:Y:S01]  /*26e40*/  @P1 IMAD.HI.U32 R0, R85, R86, RZ ;  /* 0x0000005655001227 */ /* 0x002fe200078e00ff */
[----:B------:R-:W5:Y:S03]  /*26e50*/  LD.E.128 R48, desc[UR6][R48.64] ;  /* 0x0000000630307980 */ /* 0x000f66000c101d00 */
[----:B------:R-:W-:Y:S01]  /*26e60*/  IMAD.IADD R21, R21, 0x1, R3 ;  /* 0x0000000115157824 */ /* 0x000fe200078e0203 */
[----:B------:R-:W5:Y:S01]  /*26e70*/  LD.E.128 R52, desc[UR6][R52.64] ;  /* 0x0000000634347980 */ /* 0x000f62000c101d00 */
[----:B------:R-:W-:Y:S01]  /*26e80*/  IMAD.MOV.U32 R3, RZ, RZ, R85 ;  /* 0x000000ffff037224 */ /* 0x000fe200078e0055 */
[----:B0-----:R-:W-:Y:S01]  /*26e90*/  @P1 SHF.R.U32.HI R3, RZ, R87, R0 ;  /* 0x00000057ff031219 */ /* 0x001fe20000011600 */
[----:B------:R-:W-:Y:S01]  /*26ea0*/  IMAD R81, R82, UR4, RZ ;  /* 0x0000000452517c24 */ /* 0x000fe2000f8e02ff */
[----:B------:R-:W5:Y:S02]  /*26eb0*/  LD.E.128 R56, desc[UR6][R56.64] ;  /* 0x0000000638387980 */ /* 0x000f64000c101d00 */
[----:B------:R-:W-:Y:S01]  /*26ec0*/  SHF.R.S32.HI R0, RZ, 0x1f, R3 ;  /* 0x0000001fff007819 */ /* 0x000fe20000011403 */
[C---:B------:R-:W-:Y:S01]  /*26ed0*/  IMAD R83, R80.reuse, UR5, R81 ;  /* 0x0000000550537c24 */ /* 0x040fe2000f8e0251 */
[----:B------:R-:W5:Y:S01]  /*26ee0*/  LD.E.128 R60, desc[UR6][R60.64] ;  /* 0x000000063c3c7980 */ /* 0x000f62000c101d00 */
[----:B------:R-:W-:Y:S01]  /*26ef0*/  IMAD.WIDE.U32 R80, R80, UR4, R20 ;  /* 0x0000000450507c25 */ /* 0x000fe2000f8e0014 */
[----:B------:R-:W-:-:S02]  /*26f00*/  ULDC.64 UR4, c[0x0][0xae0] ;  /* 0x0002b80000047ab9 */ /* 0x000fc40000000a00 */
[----:B------:R-:W5:Y:S01]  /*26f10*/  LD.E.128 R64, desc[UR6][R64.64] ;  /* 0x0000000640407980 */ /* 0x000f62000c101d00 */
[----:B------:R-:W-:Y:S02]  /*26f20*/  IMAD.MOV R21, RZ, RZ, -R3 ;  /* 0x000000ffff157224 */ /* 0x000fe400078e0a03 */
[----:B------:R-:W-:Y:S01]  /*26f30*/  IMAD.IADD R81, R81, 0x1, R83 ;  /* 0x0000000151517824 */ /* 0x000fe200078e0253 */
[----:B------:R-:W5:Y:S01]  /*26f40*/  LD.E.128 R68, desc[UR6][R68.64] ;  /* 0x0000000644447980 */ /* 0x000f62000c101d00 */
[----:B------:R-:W-:Y:S02]  /*26f50*/  IMAD R0, R0, UR4, RZ ;  /* 0x0000000400007c24 */ /* 0x000fe4000f8e02ff */
[----:B------:R-:W-:Y:S01]  /*26f60*/  IMAD R83, R28, R21, R85 ;  /* 0x000000151c537224 */ /* 0x000fe200078e0255 */
[----:B------:R-:W5:Y:S01]  /*26f70*/  LD.E.128 R72, desc[UR6][R72.64] ;  /* 0x0000000648487980 */ /* 0x000f62000c101d00 */
[----:B------:R-:W-:-:S03]  /*26f80*/  IMAD R85, R3, UR5, R0 ;  /* 0x0000000503557c24 */ /* 0x000fc6000f8e0200 */
[----:B------:R-:W5:Y:S01]  /*26f90*/  LD.E.128 R76, desc[UR6][R76.64] ;  /* 0x000000064c4c7980 */ /* 0x000f62000c101d00 */
[----:B------:R-:W-:Y:S01]  /*26fa0*/  SHF.R.S32.HI R0, RZ, 0x1f, R83 ;  /* 0x0000001fff007819 */ /* 0x000fe20000011453 */
        /* <DEDUP_REMOVED lines=10> */
[----:B------:R-:W-:Y:S02]  /*27050*/  IMAD.IADD R87, R220, 0x1, R178 ;  /* 0x00000001dc577824 */ /* 0x000fe400078e02b2 */
[C---:B------:R-:W-:Y:S02]  /*27060*/  IMAD R81, R83.reuse, UR5, R0 ;  /* 0x0000000553517c24 */ /* 0x040fe4000f8e0200 */
[----:B------:R-:W-:Y:S01]  /*27070*/  IMAD.WIDE.U32 R20, R83, UR4, R20 ;  /* 0x0000000453147c25 */ /* 0x000fe2000f8e0014 */
[C---:B------:R-:W-:Y:S01]  /*27080*/  ISETP.GE.AND P2, PT, R87.reuse, R2, PT ;  /* 0x000000025700720c */ /* 0x040fe20003f46270 */
[----:B------:R-:W-:Y:S02]  /*27090*/  ULDC.64 UR4, c[0x0][0xa80] ;  /* 0x0002a00000047ab9 */ /* 0x000fe40000000a00 */
[----:B------:R-:W-:Y:S01]  /*270a0*/  VIADD R3, R87, 0x20 ;  /* 0x0000002057037836 */ /* 0x000fe20000000000 */
[----:B------:R-:W-:Y:S01]  /*270b0*/  LEA R28, P3, R20, UR4, 0x1 ;  /* 0x00000004141c7c11 */ /* 0x000fe2000f8608ff */
[----:B------:R-:W-:-:S02]  /*270c0*/  IMAD.IADD R21, R21, 0x1, R81 ;  /* 0x0000000115157824 */ /* 0x000fc400078e0251 */
[----:B------:R-:W-:Y:S01]  /*270d0*/  VIADD R0, R22, 0x38820 ;  /* 0x0003882016007836 */ /* 0x000fe20000000000 */
[-C--:B------:R-:W-:Y:S01]  /*270e0*/  ISETP.GE.AND P1, PT, R3, R2.reuse, PT ;  /* 0x000000020300720c */ /* 0x080fe20003f26270 */
[----:B------:R-:W-:Y:S01]  /*270f0*/  VIADD R3, R87, 0x40 ;  /* 0x0000004057037836 */ /* 0x000fe20000000000 */
[----:B------:R-:W-:Y:S02]  /*27100*/  LEA.HI.X R86, R20, UR5, R21, 0x1, P3 ;  /* 0x0000000514567c11 */ /* 0x000fe400098f0c15 */
[----:B------:R-:W-:Y:S01]  /*27110*/  PRMT R0, RZ, 0x654, R0 ;  /* 0x00000654ff007816 */ /* 0x000fe20000000000 */
[----:B0-----:R0:W1:Y:S01]  /*27120*/  SHFL.IDX PT, R84, R28, RZ, 0x181f ;  /* 0x00181fff1c547589 */ /* 0x00106200000e0000 */
[----:B------:R-:W-:Y:S02]  /*27130*/  ISETP.GE.AND P0, PT, R3, R2, PT ;  /* 0x000000020300720c */ /* 0x000fe40003f06270 */
[----:B------:R0:W-:Y:S01]  /*27140*/  SYNCS.ARRIVE.TRANS64.RED.A1T0 RZ, [R0+URZ], RZ ;  /* 0x000000ff00ff79a7 */ /* 0x0001e2000810043f */
[----:B------:R0:W2:Y:S01]  /*27150*/  SHFL.IDX PT, R3, R86, RZ, 0x181f ;  /* 0x00181fff56037589 */ /* 0x0000a200000e0000 */
[----:B------:R-:W-:Y:S09]  /*27160*/  @P2 BRA `(.L_x_2939) ;  /* 0x0000000000482947 */ /* 0x000ff20003800000 */
        /* <DEDUP_REMOVED lines=18> */
.L_x_2939:
[----:B------:R-:W-:Y:S05]  /*27290*/  BSYNC B1 ;  /* 0x0000000000017941 */ /* 0x000fea0003800000 */
.L_x_2938:
[----:B--2---:R2:W4:Y:S01]  /*272a0*/  SHFL.IDX PT, R3, R86, 0x1, 0x181f ;  /* 0x00381f0056037f89 */ /* 0x00452200000e0000 */
[----:B------:R-:W-:Y:S03]  /*272b0*/  BSSY B1, `(.L_x_2940) ;  /* 0x0000015000017945 */ /* 0x000fe60003800000 */
[----:B---3-5:R2:W3:Y:S01]  /*272c0*/  SHFL.IDX PT, R32, R28, 0x1, 0x181f ;  /* 0x00381f001c207f89 */ /* 0x0284e200000e0000 */
[----:B------:R-:W-:Y:S05]  /*272d0*/  @P1 BRA `(.L_x_2941) ;  /* 0x0000000000481947 */ /* 0x000fea0003800000 */
[----:B------:R-:W-:Y:S01]  /*272e0*/  ULDC UR4, c[0x0][0xac8] ;  /* 0x0002b20000047ab9 */ /* 0x000fe20000000800 */
[----:B------:R-:W-:Y:S01]  /*272f0*/  ULDC.64 UR6, c[0x0][0x208] ;  /* 0x0000820000067ab9 */ /* 0x000fe20000000a00 */
[----:B------:R-:W-:Y:S02]  /*27300*/  ISETP.GE.AND P4, PT, R16, UR4, PT ;  /* 0x0000000410007c0c */ /* 0x000fe4000bf86270 */
[----:B------:R-:W-:Y:S02]  /*27310*/  ISETP.GE.AND P3, PT, R213, UR4, PT ;  /* 0x00000004d5007c0c */ /* 0x000fe4000bf66270 */
[----:B------:R-:W-:Y:S02]  /*27320*/  ISETP.GE.AND P2, PT, R18, UR4, PT ;  /* 0x0000000412007c0c */ /* 0x000fe4000bf46270 */
[----:B------:R-:W-:-:S07]  /*27330*/  ISETP.GE.AND P1, PT, R19, UR4, PT ;  /* 0x0000000413007c0c */ /* 0x000fce000bf26270 */
[CC--:B---3--:R-:W-:Y:S02]  /*27340*/  @!P4 LEA R4, P6, R16.reuse, R32.reuse, 0x1 ;  /* 0x000000201004c211 */ /* 0x0c8fe400078c08ff */
        /* <DEDUP_REMOVED lines=11> */
.L_x_2941:
[----:B------:R-:W-:Y:S05]  /*27400*/  BSYNC B1 ;  /* 0x0000000000017941 */ /* 0x000fea0003800000 */
.L_x_2940:
[----:B----4-:R4:W0:Y:S01]  /*27410*/  SHFL.IDX PT, R3, R86, 0x2, 0x181f ;  /* 0x00581f0056037f89 */ /* 0x01082200000e0000 */
[----:B------:R-:W-:Y:S03]  /*27420*/  BSSY B1, `(.L_x_2942) ;  /* 0x0000015000017945 */ /* 0x000fe60003800000 */
[----:B---3--:R4:W3:Y:S01]  /*27430*/  SHFL.IDX PT, R10, R28, 0x2, 0x181f ;  /* 0x00581f001c0a7f89 */ /* 0x0088e200000e0000 */
[----:B------:R-:W-:Y:S05]  /*27440*/  @P0 BRA `(.L_x_2943) ;  /* 0x0000000000480947 */ /* 0x000fea0003800000 */
        /* <DEDUP_REMOVED lines=18> */
.L_x_2943:
[----:B------:R-:W-:Y:S05]  /*27570*/  BSYNC B1 ;  /* 0x0000000000017941 */ /* 0x000fea0003800000 */
.L_x_2942:
[----:B0-----:R-:W-:Y:S01]  /*27580*/  VIADD R3, R87, 0x60 ;  /* 0x0000006057037836 */ /* 0x001fe20000000000 */
[----:B------:R0:W0:Y:S04]  /*27590*/  SHFL.IDX PT, R9, R86, 0x3, 0x181f ;  /* 0x00781f0056097f89 */ /* 0x00002800000e0000 */
[----:B------:R-:W-:Y:S01]  /*275a0*/  ISETP.GE.AND P0, PT, R3, R2, PT ;  /* 0x000000020300720c */ /* 0x000fe20003f06270 */
[----:B--2-4-:R-:W2:-:S12]  /*275b0*/  SHFL.IDX PT, R28, R28, 0x3, 0x181f ;  /* 0x00781f001c1c7f89 */ /* 0x014e9800000e0000 */
[----:B------:R-:W-:Y:S05]  /*275c0*/  @P0 BRA `(.L_x_2944) ;  /* 0x0000000c00d00947 */ /* 0x000fea0003800000 */
[----:B------:R-:W-:Y:S01]  /*275d0*/  ULDC UR4, c[0x0][0xac8] ;  /* 0x0002b20000047ab9 */ /* 0x000fe20000000800 */
[----:B------:R-:W-:Y:S01]  /*275e0*/  ULDC.64 UR6, c[0x0][0x208] ;  /* 0x0000820000067ab9 */ /* 0x000fe20000000a00 */
[----:B------:R-:W-:Y:S02]  /*275f0*/  ISETP.GE.AND P3, PT, R16, UR4, PT ;  /* 0x0000000410007c0c */ /* 0x000fe4000bf66270 */
[----:B------:R-:W-:Y:S02]  /*27600*/  ISETP.GE.AND P4, PT, R213, UR4, PT ;  /* 0x00000004d5007c0c */ /* 0x000fe4000bf86270 */
[----:B------:R-:W-:-:S09]  /*27610*/  ISETP.GE.AND P5, PT, R18, UR4, PT ;  /* 0x0000000412007c0c */ /* 0x000fd2000bfa6270 */
[CC--:B--2---:R-:W-:Y:S02]  /*27620*/  @!P3 LEA R2, P0, R16.reuse, R28.reuse, 0x1 ;  /* 0x0000001c1002b211 */ /* 0x0c4fe400078008ff */
[-C--:B------:R-:W-:Y:S02]  /*27630*/  @!P4 LEA R4, P1, R23, R28.reuse, 0x1 ;  /* 0x0000001c1704c211 */ /* 0x080fe400078208ff */
[-C--:B0-----:R-:W-:Y:S02]  /*27640*/  @!P3 LEA.HI.X R3, R16, R9.reuse, R17, 0x1, P0 ;  /* 0x000000091003b211 */ /* 0x081fe400000f0c11 */
        /* <DEDUP_REMOVED lines=8> */
[----:B----4-:R-:W-:Y:S01]  /*276d0*/  LEA R2, P0, R19, R28, 0x1 ;  /* 0x0000001c13027211 */ /* 0x010fe200078008ff */
[----:B------:R-:W-:-:S03]  /*276e0*/  ULDC.64 UR4, c[0x0][0x208] ;  /* 0x0000820000047ab9 */ /* 0x000fc60000000a00 */
[----:B------:R-:W-:-:S05]  /*276f0*/  LEA.HI.X R3, R19, R9, R217, 0x1, P0 ;  /* 0x0000000913037211 */ /* 0x000fca00000f0cd9 */
[----:B------:R0:W-:Y:S01]  /*27700*/  ST.E.128 desc[UR4][R2.64], R76 ;  /* 0x0000004c02007985 */ /* 0x0001e2000c101d04 */
[----:B------:R-:W-:Y:S05]  /*27710*/  BRA `(.L_x_2944) ;  /* 0x0000000c007c7947 */ /* 0x000fea0003800000 */
.L_x_2936:
[----:B------:R-:W3:Y:S01]  /*27720*/  LDL R11, [R1+0x7c] ;  /* 0x00007c00010b7983 */ /* 0x000ee20000100800 */
[----:B------:R-:W-:Y:S01]  /*27730*/  ULDC.64 UR4, c[0x0][0xc00] ;  /* 0x0003000000047ab9 */ /* 0x000fe20000000a00 */
[----:B------:R-:W4:Y:S01]  /*27740*/  LDC R25, c[0x0][0xbe8] ;  /* 0x0002fa00ff197b82 */ /* 0x000f220000000800 */
[----:B------:R-:W-:Y:S01]  /*27750*/  ISETP.NE.U32.AND P0, PT, RZ, UR4, PT ;  /* 0x00000004ff007c0c */ /* 0x000fe2000bf05070 */
[----:B------:R-:W-:Y:S01]  /*27760*/  IMAD.MOV.U32 R6, RZ, RZ, RZ ;  /* 0x000000ffff067224 */ /* 0x000fe200078e00ff */
[----:B------:R-:W-:Y:S02]  /*27770*/  ULDC.64 UR6, c[0x0][0x208] ;  /* 0x0000820000067ab9 */ /* 0x000fe40000000a00 */
[----:B------:R-:W-:Y:S01]  /*27780*/  ISETP.NE.AND.EX P0, PT, RZ, UR5, PT, P0 ;  /* 0x00000005ff007c0c */ /* 0x000fe2000bf05300 */
[----:B------:R-:W1:Y:S01]  /*27790*/  S2R R8, SR_TID.X ;  /* 0x0000000000087919 */ /* 0x000e620000002100 */
[----:B------:R-:W0:Y:S01]  /*277a0*/  S2R R9, SR_TID.X ;  /* 0x0000000000097919 */ /* 0x000e220000002100 */
[----:B-1----:R-:W-:-:S02]  /*277b0*/  VIADD R7, R8, 0xffffff80 ;  /* 0xffffff8008077836 */ /* 0x002fc40000000000 */
[----:B0-----:R-:W-:-:S03]  /*277c0*/  VIADD R20, R9, 0xffffff80 ;  /* 0xffffff8009147836 */ /* 0x001fc60000000000 */
        /* <DEDUP_REMOVED lines=16> */
[----:B------:R-:W1:Y:S01]  /*278d0*/  @P2 LDC R14, c[0x0][0xbec] ;  /* 0x0002fb00ff0e2b82 */ /* 0x000e620000000800 */
[----:B------:R-:W-:Y:S05]  /*278e0*/  @P1 BRA `(.L_x_2945) ;  /* 0x0000000000141947 */ /* 0x000fea0003800000 */
[----:B------:R-:W-:Y:S05]  /*278f0*/  @!P0 BRA `(.L_x_2945) ;  /* 0x0000000000108947 */ /* 0x000fea0003800000 */
[----:B------:R-:W-:Y:S02]  /*27900*/  ULDC.64 UR4, c[0x0][0x208] ;  /* 0x0000820000047ab9 */ /* 0x000fe40000000a00 */
[----:B0-----:R-:W3:Y:S04]  /*27910*/  LDG.E R5, desc[UR4][R2.64] ;  /* 0x0000000402057981 */ /* 0x001ee8000c1e1900 */
[----:B-----5:R-:W3:Y:S02]  /*27920*/  LDG.E R0, desc[UR4][R2.64+0x4] ;  /* 0x0000040402007981 */ /* 0x020ee4000c1e1900 */
[----:B---3--:R-:W-:-:S07]  /*27930*/  IMAD.IADD R0, R0, 0x1, -R5 ;  /* 0x0000000100007824 */ /* 0x008fce00078e0a05 */
.L_x_2945:
[----:B------:R-:W3:Y:S04]  /*27940*/  LDL R27, [R1+0x80] ;  /* 0x00008000011b7983 */ /* 0x000ee80000100800 */
[----:B------:R4:W5:Y:S01]  /*27950*/  LDL R26, [R1+0x68] ;  /* 0x00006800011a7983 */ /* 0x0009620000100800 */
[----:B0-----:R-:W-:Y:S01]  /*27960*/  SHF.R.S32.HI R3, RZ, 0x1f, R20 ;  /* 0x0000001fff037819 */ /* 0x001fe20000011414 */
[----:B------:R-:W-:Y:S01]  /*27970*/  BSSY B1, `(.L_x_2946) ;  /* 0x000002e000017945 */ /* 0x000fe20003800000 */
[----:B------:R-:W-:Y:S02]  /*27980*/  SEL R13, R11, RZ, !P0 ;  /* 0x000000ff0b0d7207 */ /* 0x000fe40004000000 */
[----:B------:R-:W-:Y:S02]  /*27990*/  SEL R12, R12, RZ, !P0 ;  /* 0x000000ff0c0c7207 */ /* 0x000fe40004000000 */
[----:B------:R-:W-:-:S02]  /*279a0*/  LEA.HI R24, R3, R20, RZ, 0x3 ;  /* 0x0000001403187211 */ /* 0x000fc400078f18ff */
[----:B-----5:R-:W-:Y:S02]  /*279b0*/  SHF.R.S32.HI R11, RZ, 0x1f, R6 ;  /* 0x0000001fff0b7819 */ /* 0x020fe40000011406 */
[----:B---3--:R-:W-:Y:S01]  /*279c0*/  SHF.R.S32.HI R10, RZ, 0x1f, R27 ;  /* 0x0000001fff0a7819 */ /* 0x008fe2000001141b */
[----:B----4-:R-:W-:Y:S06]  /*279d0*/  @P3 BRA `(.L_x_2947) ;  /* 0x00000000009c3947 */ /* 0x010fec0003800000 */
[----:B------:R-:W0:Y:S01]  /*279e0*/  LDC R9, c[0x0][0xbe8] ;  /* 0x0002fa00ff097b82 */ /* 0x000e220000000800 */
[----:B------:R-:W-:Y:S01]  /*279f0*/  IADD3 R8, R26, -0x80, R8 ;  /* 0xffffff801a087810 */ /* 0x000fe20007ffe008 */
        /* <DEDUP_REMOVED lines=13> */
[----:B------:R-:W-:-:S03]  /*27ad0*/  ULDC.64 UR4, c[0x0][0xb98] ;  /* 0x0002e60000047ab9 */ /* 0x000fc60000000a00 */
[----:B------:R-:W-:-:S03]  /*27ae0*/  IMAD.IADD R3, R3, 0x1, R7 ;  /* 0x0000000103037824 */ /* 0x000fc600078e0207 */
[----:B------:R-:W3:Y:S01]  /*27af0*/  @P0 LDC R21, c[0x0][0xbf0] ;  /* 0x0002fc00ff150b82 */ /* 0x000ee20000000800 */
[----:B------:R-:W-:-:S04]  /*27b00*/  IMAD.WIDE.U32 R2, R13, UR4, R2 ;  /* 0x000000040d027c25 */ /* 0x000fc8000f8e0002 */
[----:B0-----:R-:W-:-:S05]  /*27b10*/  @P0 IMAD.HI.U32 R4, R8, R15, RZ ;  /* 0x0000000f08040227 */ /* 0x001fca00078e00ff */
[----:B---3--:R-:W-:Y:S01]  /*27b20*/  @P0 SHF.R.U32.HI R5, RZ, R21, R4 ;  /* 0x00000015ff050219 */ /* 0x008fe20000011604 */
        /* <DEDUP_REMOVED lines=18> */
.L_x_2947:
[----:B------:R-:W-:Y:S05]  /*27c50*/  BSYNC B1 ;  /* 0x0000000000017941 */ /* 0x000fea0003800000 */
.L_x_2946:
[----:B------:R-:W3:Y:S01]  /*27c60*/  @P2 LDC R15, c[0x0][0xbf0] ;  /* 0x0002fc00ff0f2b82 */ /* 0x000ee20000000800 */
[----:B0-----:R-:W-:Y:S01]  /*27c70*/  LOP3.LUT R5, R24, 0xfffffff8, RZ, 0xc0, !PT ;  /* 0xfffffff818057812 */ /* 0x001fe200078ec0ff */
[----:B------:R-:W-:Y:S01]  /*27c80*/  ULDC.64 UR4, c[0x0][0xaa0] ;  /* 0x0002a80000047ab9 */ /* 0x000fe20000000a00 */
[----:B------:R-:W-:Y:S01]  /*27c90*/  BSSY B1, `(.L_x_2948) ;  /* 0x0000042000017945 */ /* 0x000fe20003800000 */
[----:B------:R-:W-:Y:S02]  /*27ca0*/  IMAD R3, R11, UR4, RZ ;  /* 0x000000040b037c24 */ /* 0x000fe4000f8e02ff */
[----:B------:R-:W-:Y:S02]  /*27cb0*/  IMAD.IADD R7, R20, 0x1, -R5 ;  /* 0x0000000114077824 */ /* 0x000fe400078e0a05 */
[----:B------:R-:W-:Y:S02]  /*27cc0*/  IMAD R5, R6, UR5, R3 ;  /* 0x0000000506057c24 */ /* 0x000fe4000f8e0203 */
[----:B------:R-:W-:-:S02]  /*27cd0*/  IMAD R4, R7, 0x20, R220 ;  /* 0x0000002007047824 */ /* 0x000fc400078e02dc */
[----:B------:R-:W-:Y:S01]  /*27ce0*/  IMAD.WIDE.U32 R2, R6, UR4, RZ ;  /* 0x0000000406027c25 */ /* 0x000fe2000f8e00ff */
[----:B------:R-:W-:-:S03]  /*27cf0*/  ULDC.64 UR4, c[0x0][0xae8] ;  /* 0x0002ba0000047ab9 */ /* 0x000fc60000000a00 */
[----:B------:R-:W-:Y:S02]  /*27d00*/  IMAD.IADD R9, R26, 0x1, R4 ;  /* 0x000000011a097824 */ /* 0x000fe400078e0204 */
[----:B------:R-:W-:Y:S02]  /*27d10*/  IMAD.IADD R3, R3, 0x1, R5 ;  /* 0x0000000103037824 */ /* 0x000fe400078e0205 */
[----:B------:R-:W-:Y:S02]  /*27d20*/  IMAD R6, R10, UR4, RZ ;  /* 0x000000040a067c24 */ /* 0x000fe4000f8e02ff */
[----:B-1----:R-:W-:-:S04]  /*27d30*/  @P2 IMAD.HI.U32 R4, R9, R14, RZ ;  /* 0x0000000e09042227 */ /* 0x002fc800078e00ff */
[C---:B------:R-:W-:Y:S02]  /*27d40*/  IMAD R7, R27.reuse, UR5, R6 ;  /* 0x000000051b077c24 */ /* 0x040fe4000f8e0206 */
[----:B------:R-:W-:Y:S01]  /*27d50*/  IMAD.WIDE.U32 R2, R27, UR4, R2 ;  /* 0x000000041b027c25 */ /* 0x000fe2000f8e0002 */
[----:B------:R-:W-:-:S03]  /*27d60*/  ULDC.64 UR4, c[0x0][0xaf0] ;  /* 0x0002bc0000047ab9 */ /* 0x000fc60000000a00 */
[----:B------:R-:W-:Y:S01]  /*27d70*/  IMAD.MOV.U32 R5, RZ, RZ, R9 ;  /* 0x000000ffff057224 */ /* 0x000fe200078e0009 */
[----:B---3--:R-:W-:Y:S01]  /*27d80*/  @P2 SHF.R.U32.HI R5, RZ, R15, R4 ;  /* 0x0000000fff052219 */ /* 0x008fe20000011604 */
[----:B------:R-:W-:Y:S02]  /*27d90*/  IMAD R6, R12, UR4, RZ ;  /* 0x000000040c067c24 */ /* 0x000fe4000f8e02ff */
[----:B------:R-:W-:Y:S01]  /*27da0*/  IMAD.IADD R3, R3, 0x1, R7 ;  /* 0x0000000103037824 */ /* 0x000fe200078e0207 */
[----:B------:R-:W-:Y:S01]  /*27db0*/  SHF.R.S32.HI R4, RZ, 0x1f, R5 ;  /* 0x0000001fff047819 */ /* 0x000fe20000011405 */
[C---:B------:R-:W-:Y:S02]  /*27dc0*/  IMAD R7, R13.reuse, UR5, R6 ;  /* 0x000000050d077c24 */ /* 0x040fe4000f8e0206 */
[----:B------:R-:W-:Y:S01]  /*27dd0*/  IMAD.WIDE.U32 R2, R13, UR4, R2 ;  /* 0x000000040d027c25 */ /* 0x000fe2000f8e0002 */
[----:B------:R-:W-:-:S03]  /*27de0*/  ULDC.64 UR4, c[0x0][0xae0] ;  /* 0x0002b80000047ab9 */ /* 0x000fc60000000a00 */
[----:B------:R-:W-:Y:S02]  /*27df0*/  IMAD.MOV R6, RZ, RZ, -R5 ;  /* 0x000000ffff067224 */ /* 0x000fe400078e0a05 */
[----:B------:R-:W-:Y:S02]  /*27e00*/  IMAD.IADD R3, R3, 0x1, R7 ;  /* 0x0000000103037824 */ /* 0x000fe400078e0207 */
[----:B------:R-:W-:Y:S02]  /*27e10*/  IMAD R4, R4, UR4, RZ ;  /* 0x0000000404047c24 */ /* 0x000fe4000f8e02ff */
[----:B------:R-:W-:Y:S02]  /*27e20*/  IMAD R7, R25, R6, R9 ;  /* 0x0000000619077224 */ /* 0x000fe400078e0209 */
[C---:B------:R-:W-:Y:S02]  /*27e30*/  IMAD R9, R5.reuse, UR5, R4 ;  /* 0x0000000505097c24 */ /* 0x040fe4000f8e0204 */
[----:B------:R-:W-:Y:S01]  /*27e40*/  IMAD.WIDE.U32 R2, R5, UR4, R2 ;  /* 0x0000000405027c25 */ /* 0x000fe2000f8e0002 */
[----:B------:R-:W-:Y:S01]  /*27e50*/  SHF.R.S32.HI R4, RZ, 0x1f, R7 ;  /* 0x0000001fff047819 */ /* 0x000fe20000011407 */
[----:B------:R-:W-:-:S02]  /*27e60*/  ULDC.64 UR4, c[0x0][0xad8] ;  /* 0x0002b60000047ab9 */ /* 0x000fc40000000a00 */
[----:B------:R-:W-:Y:S02]  /*27e70*/  IMAD.IADD R3, R3, 0x1, R9 ;  /* 0x0000000103037824 */ /* 0x000fe400078e0209 */
[----:B------:R-:W-:Y:S02]  /*27e80*/  IMAD R4, R4, UR4, RZ ;  /* 0x0000000404047c24 */ /* 0x000fe4000f8e02ff */
[----:B------:R-:W-:Y:S02]  /*27e90*/  IMAD.IADD R6, R220, 0x1, R26 ;  /* 0x00000001dc067824 */ /* 0x000fe400078e021a */
[----:B------:R-:W-:Y:S02]  /*27ea0*/  IMAD R25, R0, R25, RZ ;  /* 0x0000001900197224 */ /* 0x000fe400078e02ff */
[C---:B------:R-:W-:Y:S02]  /*27eb0*/  IMAD R5, R7.reuse, UR5, R4 ;  /* 0x0000000507057c24 */ /* 0x040fe4000f8e0204 */
[----:B------:R-:W-:Y:S01]  /*27ec0*/  IMAD.WIDE.U32 R2, R7, UR4, R2 ;  /* 0x0000000407027c25 */ /* 0x000fe2000f8e0002 */
[----:B------:R-:W-:Y:S01]  /*27ed0*/  ISETP.GE.AND P2, PT, R6, R25, PT ;  /* 0x000000190600720c */ /* 0x000fe20003f46270 */
[----:B------:R-:W-:-:S02]  /*27ee0*/  ULDC.64 UR4, c[0x0][0xa80] ;  /* 0x0002a00000047ab9 */ /* 0x000fc40000000a00 */
[----:B------:R-:W-:Y:S01]  /*27ef0*/  IMAD.IADD R3, R3, 0x1, R5 ;  /* 0x0000000103037824 */ /* 0x000fe200078e0205 */
[----:B------:R-:W-:Y:S01]  /*27f00*/  LEA R4, P3, R2, UR4, 0x1 ;  /* 0x0000000402047c11 */ /* 0x000fe2000f8608ff */
[----:B------:R-:W-:-:S03]  /*27f10*/  VIADD R0, R6, 0x20 ;  /* 0x0000002006007836 */ /* 0x000fc60000000000 */
[----:B------:R-:W-:Y:S02]  /*27f20*/  LEA.HI.X R5, R2, UR5, R3, 0x1, P3 ;  /* 0x0000000502057c11 */ /* 0x000fe400098f0c03 */
[-C--:B------:R-:W-:Y:S01]  /*27f30*/  ISETP.GE.AND P1, PT, R0, R25.reuse, PT ;  /* 0x000000190000720c */ /* 0x080fe20003f26270 */
[----:B------:R-:W-:Y:S01]  /*27f40*/  VIADD R0, R6, 0x40 ;  /* 0x0000004006007836 */ /* 0x000fe20000000000 */
[----:B------:R0:W1:Y:S04]  /*27f50*/  SHFL.IDX PT, R2, R4, RZ, 0x181f ;  /* 0x00181fff04027589 */ /* 0x00006800000e0000 */
[----:B------:R0:W3:Y:S01]  /*27f60*/  SHFL.IDX PT, R3, R5, RZ, 0x181f ;  /* 0x00181fff05037589 */ /* 0x0000e200000e0000 */
[----:B------:R-:W-:Y:S01]  /*27f70*/  ISETP.GE.AND P0, PT, R0, R25, PT ;  /* 0x000000190000720c */ /* 0x000fe20003f06270 */
[----:B------:R-:W-:-:S12]  /*27f80*/  @P2 BRA `(.L_x_2949) ;  /* 0x0000000000482947 */ /* 0x000fd80003800000 */
        /* <DEDUP_REMOVED lines=18> */
.L_x_2949:
[----:B------:R-:W-:Y:S05]  /*280b0*/  BSYNC B1 ;  /* 0x0000000000017941 */ /* 0x000fea0003800000 */
.L_x_2948:
        /* <DEDUP_REMOVED lines=22> */
.L_x_2951:
[----:B------:R-:W-:Y:S05]  /*28220*/  BSYNC B1 ;  /* 0x0000000000017941 */ /* 0x000fea0003800000 */
.L_x_2950:
        /* <DEDUP_REMOVED lines=22> */
.L_x_2953:
[----:B------:R-:W-:Y:S05]  /*28390*/  BSYNC B1 ;  /* 0x0000000000017941 */ /* 0x000fea0003800000 */
.L_x_2952:
[----:B------:R-:W-:Y:S01]  /*283a0*/  VIADD R0, R6, 0x60 ;  /* 0x0000006006007836 */ /* 0x000fe20000000000 */
[----:B01-3--:R-:W0:Y:S04]  /*283b0*/  SHFL.IDX PT, R5, R5, 0x3, 0x181f ;  /* 0x00781f0005057f89 */ /* 0x00be2800000e0000 */
        /* <DEDUP_REMOVED lines=21> */
.L_x_2944:
[----:B------:R-:W-:Y:S05]  /*28510*/  BSYNC B0 ;  /* 0x0000000000007941 */ /* 0x000fea0003800000 */
.L_x_2935:
[----:B------:R-:W-:Y:S02]  /*28520*/  ULDC UR4, c[0x0][0xc3c] ;  /* 0x00030f0000047ab9 */ /* 0x000fe40000000800 */
[----:B--2---:R-:W-:-:S13]  /*28530*/  ISETP.GE.AND P0, PT, R31, UR4, PT ;  /* 0x000000041f007c0c */ /* 0x004fda000bf06270 */
[----:B------:R-:W-:Y:S05]  /*28540*/  @!P0 BRA `(.L_x_2954) ;  /* 0xfffffd8800c88947 */ /* 0x000fea000383ffff */
[----:B------:R-:W-:Y:S05]  /*28550*/  BRA `(.L_x_2683) ;  /* 0x0000007400d47947 */ /* 0x000fea0003800000 */
.L_x_2681:
        /* <DEDUP_REMOVED lines=16> */
.L_x_2955:
        /* <DEDUP_REMOVED lines=42> */
.L_x_2961:
        /* <DEDUP_REMOVED lines=13> */
.L_x_2960:
[----:B------:R-:W-:Y:S05]  /*289d0*/  BSYNC B0 ;  /* 0x0000000000007941 */ /* 0x000fea0003800000 */
.L_x_2959:
        /* <DEDUP_REMOVED lines=20> */
.L_x_2957:
[----:B------:R-:W-:Y:S01]  /*28b20*/  IMAD.IADD R13, R6, 0x1, -R3 ;  /* 0x00000001060d7824 */ /* 0x000fe200078e0a03 */
[----:B------:R-:W-:-:S03]  /*28b30*/  ULDC.64 UR8, c[0x0][0x208] ;  /* 0x0000820000087ab9 */ /* 0x000fc60000000a00 */
        /* <DEDUP_REMOVED lines=19> */
.L_x_2962:
        /* <DEDUP_REMOVED lines=54> */
[----:B------:R-:W-:-:S04]  /*28fd0*/  @!P1 LOP3.LUT R2, RZ, R15, RZ, 0x33, !PT ;  /* 0x0000000fff029212 */ /* 0x000fc800078e33ff */
[----:B------:R-:W-:Y:S01]  /*28fe0*/  LOP3.LUT R17, RZ, R2, RZ, 0x33, !PT ;  /* 0x00000002ff117212 */ /* 0x000fe200078e33ff */
[----:B------:R-:W-:-:S04]  /*28ff0*/  IMAD R18, R2, R18, R3 ;  /* 0x0000001202127224 */ /* 0x000fc800078e0203 */
[----:B------:R-:W-:Y:S01]  /*29000*/  IMAD.IADD R17, R4, 0x1, R17 ;  /* 0x0000000104117824 */ /* 0x000fe200078e0211 */
[----:B------:R-:W-:Y:S06]  /*29010*/  BRA `(.L_x_2963) ;  /* 0x00000000000c7947 */ /* 0x000fec0003800000 */
.L_x_2958:
[----:B------:R-:W-:Y:S02]  /*29020*/  IMAD.MOV.U32 R17, RZ, RZ, RZ ;  /* 0x000000ffff117224 */ /* 0x000fe400078e00ff */
[----:B------:R-:W-:Y:S02]  /*29030*/  IMAD.U32 R16, RZ, RZ, UR6 ;  /* 0x00000006ff107e24 */ /* 0x000fe4000f8e00ff */
[----:B------:R-:W-:-:S07]  /*29040*/  IMAD.MOV.U32 R18, RZ, RZ, RZ ;  /* 0x000000ffff127224 */ /* 0x000fce00078e00ff */
.L_x_2963:
[----:B------:R-:W-:-:S13]  /*29050*/  ISETP.NE.AND P0, PT, R5, RZ, PT ;  /* 0x000000ff0500720c */ /* 0x000fda0003f05270 */
[----:B------:R-:W0:Y:S01]  /*29060*/  @!P0 S2R R3, SR_CgaCtaId ;  /* 0x0000000000038919 */ /* 0x000e220000008800 */
[----:B------:R-:W-:-:S04]  /*29070*/  @!P0 MOV R2, 0x400 ;  /* 0x0000040000028802 */ /* 0x000fc80000000f00 */
[----:B0-----:R-:W-:-:S05]  /*29080*/  @!P0 LEA R2, R3, R2, 0x18 ;  /* 0x0000000203028211 */ /* 0x001fca00078ec0ff */
[----:B------:R1:W-:Y:S01]  /*29090*/  @!P0 STS.128 [R2+0x388d0], R16 ;  /* 0x0388d01002008388 */ /* 0x0003e20000000c00 */
[----:B------:R-:W-:Y:S06]  /*290a0*/  BAR.ARV 0x5, 0x180 ;  /* 0x0146000000007b1d */ /* 0x000fec0000002000 */
.L_x_2956:
        /* <DEDUP_REMOVED lines=20> */
[----:B------:R-:W-:Y:S01]  /*291f0*/  IMAD.MOV.U32 R27, RZ, RZ, RZ ;  /* 0x000000ffff1b7224 */ /* 0x000fe200078e00ff */
[----:B------:R-:W-:Y:S01]  /*29200*/  LOP3.LUT R34, R3, 0x200, R34, 0xf8, !PT ;  /* 0x0000020003227812 */ /* 0x000fe200078ef822 */
[----:B------:R-:W-:Y:S01]  /*29210*/  IMAD.MOV.U32 R29, RZ, RZ, 0x1 ;  /* 0x00000001ff1d7424 */ /* 0x000fe200078e00ff */
        /* <DEDUP_REMOVED lines=8> */
[----:B------:R-:W-:-:S04]  /*292a0*/  IMAD.U32 R22, RZ, RZ, UR4 ;  /* 0x00000004ff167e24 */ /* 0x000fc8000f8e00ff */
[----:B--2---:R-:W-:-:S07]  /*292b0*/  IMAD R37, R34, 0x2, R22 ;  /* 0x0000000222257824 */ /* 0x004fce00078e0216 */
.L_x_3073:
        /* <DEDUP_REMOVED lines=21> */
[----:B-1----:R1:W2:Y:S01]  /*29410*/  @P0 LDG.E R11, desc[UR10][R2.64] ;  /* 0x0000000a020b0981 */ /* 0x0022a2000c1e1900 */
        /* <DEDUP_REMOVED lines=25> */
[----:B0-----:R-:W-:Y:S02]  /*295b0*/  IMAD.U32 R6, RZ, RZ, UR5 ;  /* 0x00000005ff067e24 */ /* 0x001fe4000f8e00ff */
[----:B------:R-:W-:Y:S01]  /*295c0*/  IMAD.U32 R7, RZ, RZ, UR4 ;  /* 0x00000004ff077e24 */ /* 0x000fe2000f8e00ff */
[----:B---3--:R0:W-:Y:S01]  /*295d0*/  STL [R1+0x1c], R8 ;  /* 0x00001c0801007387 */ /* 0x0081e20000100800 */
[----:B------:R-:W-:-:S03]  /*295e0*/  IMAD.MOV.U32 R10, RZ, RZ, R8 ;  /* 0x000000ffff0a7224 */ /* 0x000fc600078e0008 */
[----:B--2---:R0:W-:Y:S01]  /*295f0*/  STL [R1+0x10], R11 ;  /* 0x0000100b01007387 */ /* 0x0041e20000100800 */
[----:B------:R-:W-:Y:S05]  /*29600*/  @P2 BRA `(.L_x_2965) ;  /* 0x0000000000182947 */ /* 0x000fea0003800000 */
[----:B------:R-:W-:Y:S05]  /*29610*/  @!P0 BRA `(.L_x_2965) ;  /* 0x0000000000148947 */ /* 0x000fea0003800000 */
[----:B------:R-:W-:Y:S02]  /*29620*/  ULDC.64 UR4, c[0x0][0x208] ;  /* 0x0000820000047ab9 */ /* 0x000fe40000000a00 */
[----:B------:R-:W2:Y:S04]  /*29630*/  LDG.E R9, desc[UR4][R2.64] ;  /* 0x0000000402097981 */ /* 0x000ea8000c1e1900 */
[----:B0-----:R-:W2:Y:S02]  /*29640*/  LDG.E R8, desc[UR4][R2.64+0x4] ;  /* 0x0000040402087981 */ /* 0x001ea4000c1e1900 */
[----:B--2---:R-:W-:-:S05]  /*29650*/  IMAD.IADD R10, R8, 0x1, -R9 ;  /* 0x00000001080a7824 */ /* 0x004fca00078e0a09 */
[----:B------:R1:W-:Y:S02]  /*29660*/  STL [R1+0x1c], R10 ;  /* 0x00001c0a01007387 */ /* 0x0003e40000100800 */
.L_x_2965:
[----:B------:R-:W-:Y:S01]  /*29670*/  ULDC.64 UR4, c[0x0][0xa20] ;  /* 0x0002880000047ab9 */ /* 0x000fe20000000a00 */
[----:B------:R-:W-:Y:S01]  /*29680*/  IMAD.MOV.U32 R33, RZ, RZ, R31 ;  /* 0x000000ffff217224 */ /* 0x000fe200078e001f */
[----:B------:R-:W-:-:S04]  /*29690*/  ISETP.NE.U32.AND P0, PT, RZ, UR4, PT ;  /* 0x00000004ff007c0c */ /* 0x000fc8000bf05070 */
[----:B------:R-:W-:-:S13]  /*296a0*/  ISETP.NE.AND.EX P0, PT, RZ, UR5, PT, P0 ;  /* 0x00000005ff007c0c */ /* 0x000fda000bf05300 */
[----:B------:R-:W-:Y:S05]  /*296b0*/  @!P0 BRA `(.L_x_2966) ;  /* 0x0000000000148947 */ /* 0x000fea0003800000 */
[----:B------:R-:W-:Y:S01]  /*296c0*/  IADD3 R2, P0, R24, UR4, RZ ;  /* 0x0000000418027c10 */ /* 0x000fe2000ff1e0ff */
[----:B------:R-:W-:-:S03]  /*296d0*/  ULDC.64 UR6, c[0x0][0x208] ;  /* 0x0000820000067ab9 */ /* 0x000fc60000000a00 */
[----:B------:R-:W-:-:S05]  /*296e0*/  IADD3.X R3, R25, UR5, RZ, P0, !PT ;  /* 0x0000000519037c10 */ /* 0x000fca00087fe4ff */
[----:B------:R2:W5:Y:S01]  /*296f0*/  LDG.E R7, desc[UR6][R2.64] ;  /* 0x0000000602077981 */ /* 0x000562000c1e1900 */
[----:B------:R-:W-:Y:S05]  /*29700*/  BRA `(.L_x_2967) ;  /* 0x0000000000287947 */ /* 0x000fea0003800000 */
.L_x_2966:
[----:B------:R-:W-:Y:S02]  /*29710*/  ULDC.64 UR4, c[0x0][0xa08] ;  /* 0x0002820000047ab9 */ /* 0x000fe40000000a00 */
[----:B------:R-:W-:-:S04]  /*29720*/  ISETP.NE.U32.AND P0, PT, RZ, UR4, PT ;  /* 0x00000004ff007c0c */ /* 0x000fc8000bf05070 */
[----:B------:R-:W-:-:S13]  /*29730*/  ISETP.NE.AND.EX P0, PT, RZ, UR5, PT, P0 ;  /* 0x00000005ff007c0c */ /* 0x000fda000bf05300 */
[----:B------:R-:W-:Y:S05]  /*29740*/  @!P0 BRA `(.L_x_2967) ;  /* 0x0000000000188947 */ /* 0x000fea0003800000 */
[----:B------:R-:W2:Y:S01]  /*29750*/  LDC.64 R2, c[0x0][0xa08] ;  /* 0x00028200ff027b82 */ /* 0x000ea20000000a00 */
[----:B------:R-:W-:Y:S01]  /*29760*/  ULDC.64 UR4, c[0x0][0x208] ;  /* 0x0000820000047ab9 */ /* 0x000fe20000000a00 */
[----:B--2---:R-:W-:-:S05]  /*29770*/  IMAD.WIDE R2, R33, 0x4, R2 ;  /* 0x0000000421027825 */ /* 0x004fca00078e0202 */
[----:B------:R-:W2:Y:S04]  /*29780*/  LDG.E R7, desc[UR4][R2.64] ;  /* 0x0000000402077981 */ /* 0x000ea8000c1e1900 */
[----:B0-----:R-:W2:Y:S02]  /*29790*/  LDG.E R8, desc[UR4][R2.64+0x4] ;  /* 0x0000040402087981 */ /* 0x001ea4000c1e1900 */
[----:B--2---:R-:W-:-:S07]  /*297a0*/  IMAD.IADD R7, R8, 0x1, -R7 ;  /* 0x0000000108077824 */ /* 0x004fce00078e0a07 */
.L_x_2967:
[----:B------:R-:W-:Y:S01]  /*297b0*/  ULDC.64 UR4, c[0x0][0x208] ;  /* 0x0000820000047ab9 */ /* 0x000fe20000000a00 */
[----:B--2---:R-:W2:Y:S01]  /*297c0*/  LDC R3, c[0x0][0x448] ;  /* 0x00011200ff037b82 */ /* 0x004ea20000000800 */
[----:B------:R-:W3:Y:S04]  /*297d0*/  @P1 LDG.E R2, desc[UR4][R4.64] ;  /* 0x0000000404021981 */ /* 0x000ee8000c1e1900 */
[----:B------:R-:W3:Y:S01]  /*297e0*/  @P1 LDG.E R9, desc[UR4][R4.64+0x4] ;  /* 0x0000040404091981 */ /* 0x000ee2000c1e1900 */
[----:B-----5:R-:W-:Y:S01]  /*297f0*/  IMAD.IADD R7, R7, 0x1, -R11 ;  /* 0x0000000107077824 */ /* 0x020fe200078e0a0b */
[----:B------:R-:W-:Y:S01]  /*29800*/  BSSY B0, `(.L_x_2968) ;  /* 0x00001a3000007945 */ /* 0x000fe20003800000 */
[----:B--2---:R-:W-:-:S13]  /*29810*/  ISETP.NE.AND P0, PT, R3, 0x1, PT ;  /* 0x000000010300780c */ /* 0x004fda0003f05270 */
[----:B0-----:R-:W0:Y:S08]  /*29820*/  @P0 LDC R8, c[0x0][0x44c] ;  /* 0x00011300ff080b82 */ /* 0x001e300000000800 */
[----:B------:R-:W2:Y:S01]  /*29830*/  @P0 LDC R3, c[0x0][0x450] ;  /* 0x00011400ff030b82 */ /* 0x000ea20000000800 */
[----:B---3--:R-:W-:Y:S02]  /*29840*/  @P1 IMAD.IADD R6, R9, 0x1, -R2 ;  /* 0x0000000109061824 */ /* 0x008fe400078e0a02 */
[----:B------:R-:W-:-:S02]  /*29850*/  IMAD.SHL.U32 R9, R17, 0x80, RZ ;  /* 0x0000008011097824 */ /* 0x000fc400078e00ff */
[----:B------:R-:W-:Y:S02]  /*29860*/  IMAD.IADD R5, R7, 0x1, R6 ;  /* 0x0000000107057824 */ /* 0x000fe400078e0206 */
[----:B------:R-:W-:Y:S02]  /*29870*/  VIADD R9, R9, 0x7f ;  /* 0x0000007f09097836 */ /* 0x000fe40000000000 */
[----:B------:R-:W-:Y:S01]  /*29880*/  VIADD R2, R5, 0x4f ;  /* 0x0000004f05027836 */ /* 0x000fe20000000000 */
[----:B------:R3:W-:Y:S01]  /*29890*/  STL [R1+0xc], R5 ;  /* 0x00000c0501007387 */ /* 0x0007e20000100800 */
[----:B0-----:R-:W-:-:S04]  /*298a0*/  @P0 IMAD.HI.U32 R8, R9, R8, RZ ;  /* 0x0000000809080227 */ /* 0x001fc800078e00ff */
[----:B------:R-:W-:-:S04]  /*298b0*/  IMAD.HI R2, R2, 0x66666667, RZ ;  /* 0x6666666702027827 */ /* 0x000fc800078e02ff */
[----:B------:R-:W-:Y:S01]  /*298c0*/  IMAD.MOV.U32 R4, RZ, RZ, R9 ;  /* 0x000000ffff047224 */ /* 0x000fe200078e0009 */
[----:B--2---:R-:W-:Y:S02]  /*298d0*/  @P0 SHF.R.U32.HI R4, RZ, R3, R8 ;  /* 0x00000003ff040219 */ /* 0x004fe40000011608 */
[----:B------:R-:W-:-:S04]  /*298e0*/  SHF.R.U32.HI R3, RZ, 0x1f, R2 ;  /* 0x0000001fff037819 */ /* 0x000fc80000011602 */
[----:B------:R-:W-:Y:S02]  /*298f0*/  LEA.HI.SX32 R3, R2, R3, 0x1b ;  /* 0x0000000302037211 */ /* 0x000fe400078fdaff */
[----:B------:R-:W-:-:S05]  /*29900*/  IADD3 R2, R5, 0x50, -R10 ;  /* 0x0000005005027810 */ /* 0x000fca0007ffe80a */
[----:B------:R-:W-:-:S04]  /*29910*/  IMAD.IADD R4, R2, 0x1, R4 ;  /* 0x0000000102047824 */ /* 0x000fc800078e0204 */
[----:B------:R-:W-:-:S05]  /*29920*/  IMAD.HI R4, R4, 0x66666667, RZ ;  /* 0x6666666704047827 */ /* 0x000fca00078e02ff */
[----:B---3--:R-:W-:-:S04]  /*29930*/  SHF.R.U32.HI R5, RZ, 0x1f, R4 ;  /* 0x0000001fff057819 */ /* 0x008fc80000011604 */
[----:B------:R-:W-:-:S04]  /*29940*/  LEA.HI.SX32 R4, R4, R5, 0x1b ;  /* 0x0000000504047211 */ /* 0x000fc800078fdaff */
[----:B------:R-:W-:-:S05]  /*29950*/  VIMNMX R4, R3, R4, PT ;  /* 0x0000000403047248 */ /* 0x000fca0003fe0100 */
[--C-:B------:R-:W-:Y:S02]  /*29960*/  IMAD R5, R4, 0x50, -R7.reuse ;  /* 0x0000005004057824 */ /* 0x100fe400078e0a07 */
[----:B------:R-:W-:-:S03]  /*29970*/  IMAD.MOV R7, RZ, RZ, -R7 ;  /* 0x000000ffff077224 */ /* 0x000fc600078e0a07 */
[----:B------:R-:W-:Y:S02]  /*29980*/  VIMNMX R4, R5, R6, PT ;  /* 0x0000000605047248 */ /* 0x000fe40003fe0100 */
[----:B------:R-:W-:-:S04]  /*29990*/  VIMNMX R7, RZ, R7, !PT ;  /* 0x00000007ff077248 */ /* 0x000fc80007fe0100 */
        /* <DEDUP_REMOVED lines=18> */
.L_x_3177:
[----:B--2---:R-:W-:Y:S02]  /*29ac0*/  ISETP.NE.AND P0, PT, R14, RZ, PT ;  /* 0x000000ff0e00720c */ /* 0x004fe40003f05270 */
[----:B------:R-:W-:-:S11]  /*29ad0*/  PLOP3.LUT P6, PT, PT, PT, PT, 0x8, 0x0 ;  /* 0x000000000000781c */ /* 0x000fd60003fce170 */
[----:B------:R-:W-:Y:S05]  /*29ae0*/  @P0 BRA `(.L_x_2971) ;  /* 0x00000000000c0947 */ /* 0x000fea0003800000 */
[----:B------:R-:W-:-:S03]  /*29af0*/  UMOV UR4, 0xffffffff ;  /* 0xffffffff00047882 */ /* 0x000fc60000000000 */
[----:B------:R-:W-:Y:S05]  /*29b00*/  BRA.DIV UR4, `(.L_x_2972) ;  /* 0x0000007e04c47947 */ /* 0x000fea000b800000 */
[----:B------:R-:W-:-:S13]  /*29b10*/  ELECT P6, URZ, PT ;  /* 0x00000000003f782f */ /* 0x000fda00038c0000 */
.L_x_2971:
        /* <DEDUP_REMOVED lines=9> */
.L_x_3180:
[----:B------:R-:W-:Y:S05]  /*29bb0*/  BSYNC B1 ;  /* 0x0000000000017941 */ /* 0x000fea0003800000 */
.L_x_2973:
[----:B------:R-:W-:Y:S04]  /*29bc0*/  BSSY B1, `(.L_x_2975) ;  /* 0x00000aa000017945 */ /* 0x000fe80003800000 */
[----:B------:R-:W-:Y:S05]  /*29bd0*/  @!P6 BRA `(.L_x_2976) ;  /* 0x0000000800a0e947 */ /* 0x000fea0003800000 */
[----:B------:R-:W-:Y:S01]  /*29be0*/  IMAD R11, R28, 0x8, R22 ;  /* 0x000000081c0b7824 */ /* 0x000fe200078e0216 */
[----:B-1----:R-:W-:Y:S01]  /*29bf0*/  SHF.L.U32 R10, R30, 0x1f, RZ ;  /* 0x0000001f1e0a7819 */ /* 0x002fe200000006ff */
[----:B------:R-:W1:Y:S01]  /*29c00*/  S2R R8, SR_TID.X ;  /* 0x0000000000087919 */ /* 0x000e620000002100 */
[----:B------:R-:W-:Y:S02]  /*29c10*/  BSSY B2, `(.L_x_2977) ;  /* 0x0000005000027945 */ /* 0x000fe40003800000 */
[----:B------:R-:W2:Y:S01]  /*29c20*/  SYNCS.PHASECHK.TRANS64.TRYWAIT P0, [R11+URZ+0x388a0], R10 ;  /* 0x0388a00a0b0075a7 */ /* 0x000ea2000800017f */
[----:B-1----:R-:W-:-:S04]  /*29c30*/  LOP3.LUT R8, R8, 0x7f, RZ, 0xc0, !PT ;  /* 0x0000007f08087812 */ /* 0x002fc800078ec0ff */
[----:B------:R-:W-:Y:S01]  /*29c40*/  ISETP.NE.AND P1, PT, R8, RZ, PT ;  /* 0x000000ff0800720c */ /* 0x000fe20003f25270 */
[----:B--2---:R-:W-:-:S12]  /*29c50*/  @!P0 BRA `(.L_x_2978) ;  /* 0x0000007c00a48947 */ /* 0x004fd80003800000 */
.L_x_3181:
[----:B------:R-:W-:Y:S05]  /*29c60*/  BSYNC B2 ;  /* 0x0000000000027941 */ /* 0x000fea0003800000 */
.L_x_2977:
        /* <DEDUP_REMOVED lines=9> */
.L_x_2980:
[----:B------:R-:W-:Y:S05]  /*29d00*/  BSYNC B2 ;  /* 0x0000000000027941 */ /* 0x000fea0003800000 */
.L_x_2979:
        /* <DEDUP_REMOVED lines=12> */
.L_x_2981:
        /* <DEDUP_REMOVED lines=16> */
.L_x_2982:
        /* <DEDUP_REMOVED lines=16> */
.L_x_2983:
        /* <DEDUP_REMOVED lines=16> */
.L_x_2984:
        /* <DEDUP_REMOVED lines=13> */
.L_x_3182:
[----:B------:R-:W-:Y:S05]  /*2a1a0*/  BSYNC B2 ;  /* 0x0000000000027941 */ /* 0x000fea0003800000 */
.L_x_2985:
        /* <DEDUP_REMOVED lines=11> */
.L_x_2988:
[----:B------:R-:W-:Y:S05]  /*2a260*/  BSYNC B2 ;  /* 0x0000000000027941 */ /* 0x000fea0003800000 */
.L_x_2987:
        /* <DEDUP_REMOVED lines=8> */
.L_x_2989:
        /* <DEDUP_REMOVED lines=15> */
.L_x_2990:
        /* <DEDUP_REMOVED lines=15> */
.L_x_2991:
        /* <DEDUP_REMOVED lines=15> */
.L_x_2992:
        /* <DEDUP_REMOVED lines=10> */
.L_x_2976:
[----:B------:R-:W-:Y:S05]  /*2a660*/  BSYNC B1 ;  /* 0x0000000000017941 */ /* 0x000fea0003800000 */
.L_x_2975:
        /* <DEDUP_REMOVED lines=9> */
.L_x_3011:
[----:B------:R-:W-:Y:S05]  /*2a700*/  YIELD ;  /* 0x0000000000007946 */ /* 0x000fea0003800000 */
[----:B------:R-:W-:Y:S04]  /*2a710*/  BSSY B1, `(.L_x_2993) ;  /* 0x00000a9000017945 */ /* 0x000fe80003800000 */
[----:B------:R-:W-:Y:S05]  /*2a720*/  @!P6 BRA `(.L_x_2994) ;  /* 0x00000008009ce947 */ /* 0x000fea0003800000 */
[----:B-1----:R-:W-:Y:S01]  /*2a730*/  IMAD R10, R28, 0x8, R22 ;  /* 0x000000081c0a7824 */ /* 0x002fe200078e0216 */
[----:B------:R-:W-:Y:S01]  /*2a740*/  SHF.L.U32 R9, R30, 0x1f, RZ ;  /* 0x0000001f1e097819 */ /* 0x000fe200000006ff */
[----:B------:R-:W1:Y:S01]  /*2a750*/  S2R R5, SR_TID.X ;  /* 0x0000000000057919 */ /* 0x000e620000002100 */
[----:B------:R-:W-:Y:S02]  /*2a760*/  BSSY B2, `(.L_x_2995) ;  /* 0x0000005000027945 */ /* 0x000fe40003800000 */
[----:B------:R-:W2:Y:S01]  /*2a770*/  SYNCS.PHASECHK.TRANS64.TRYWAIT P1, [R10+URZ+0x388a0], R9 ;  /* 0x0388a0090a0075a7 */ /* 0x000ea2000802017f */
[----:B-1----:R-:W-:-:S04]  /*2a780*/  LOP3.LUT R5, R5, 0x7f, RZ, 0xc0, !PT ;  /* 0x0000007f05057812 */ /* 0x002fc800078ec0ff */
[----:B------:R-:W-:Y:S01]  /*2a790*/  ISETP.NE.AND P2, PT, R5, RZ, PT ;  /* 0x000000ff0500720c */ /* 0x000fe20003f45270 */
[----:B--2---:R-:W-:-:S12]  /*2a7a0*/  @!P1 BRA `(.L_x_2996) ;  /* 0x0000007000f89947 */ /* 0x004fd80003800000 */
.L_x_3183:
[----:B------:R-:W-:Y:S05]  /*2a7b0*/  BSYNC B2 ;  /* 0x0000000000027941 */ /* 0x000fea0003800000 */
.L_x_2995:
        /* <DEDUP_REMOVED lines=9> */
.L_x_2998:
[----:B------:R-:W-:Y:S05]  /*2a850*/  BSYNC B2 ;  /* 0x0000000000027941 */ /* 0x000fea0003800000 */
.L_x_2997:
        /* <DEDUP_REMOVED lines=11> */
.L_x_2999:
        /* <DEDUP_REMOVED lines=16> */
.L_x_3000:
        /* <DEDUP_REMOVED lines=16> */
.L_x_3001:
        /* <DEDUP_REMOVED lines=16> */
.L_x_3002:
        /* <DEDUP_REMOVED lines=13> */
.L_x_3184:
[----:B------:R-:W-:Y:S05]  /*2ace0*/  BSYNC B2 ;  /* 0x0000000000027941 */ /* 0x000fea0003800000 */
.L_x_3003:
        /* <DEDUP_REMOVED lines=11> */
.L_x_3006:
[----:B------:R-:W-:Y:S05]  /*2ada0*/  BSYNC B2 ;  /* 0x0000000000027941 */ /* 0x000fea0003800000 */
.L_x_3005:
        /* <DEDUP_REMOVED lines=8> */
.L_x_3007:
        /* <DEDUP_REMOVED lines=15> */
.L_x_3008:
        /* <DEDUP_REMOVED lines=15> */
.L_x_3009:
        /* <DEDUP_REMOVED lines=15> */
.L_x_3010:
        /* <DEDUP_REMOVED lines=10> */
.L_x_2994:
[----:B------:R-:W-:Y:S05]  /*2b1a0*/  BSYNC B1 ;  /* 0x0000000000017941 */ /* 0x000fea0003800000 */
.L_x_2993:
        /* <DEDUP_REMOVED lines=8> */
.L_x_2969:
[----:B------:R-:W-:Y:S05]  /*2b230*/  BSYNC B0 ;  /* 0x0000000000007941 */ /* 0x000fea0003800000 */
.L_x_2968:
[----:B------:R-:W2:Y:S01]  /*2b240*/  LDC R0, c[0x0][0x448] ;  /* 0x00011200ff007b82 */ /* 0x000ea20000000800 */
[----:B------:R-:W-:Y:S01]  /*2b250*/  LEA R5, R17, 0x7f, 0x7 ;  /* 0x0000007f11057811 */ /* 0x000fe200078e38ff */
[----:B------:R-:W-:Y:S05]  /*2b260*/  @!P0 WARPSYNC.ALL ;  /* 0x0000000000008948 */ /* 0x000fea0003800000 */
[----:B------:R-:W-:Y:S01]  /*2b270*/  BSSY B7, `(.L_x_3012) ;  /* 0x00003a7000077945 */ /* 0x000fe20003800000 */
[----:B------:R-:W-:Y:S01]  /*2b280*/  @!P0 BAR.SYNC.DEFER_BLOCKING 0xc, 0x180 ;  /* 0x0306000000008b1d */ /* 0x000fe20000010000 */
[----:B--2---:R-:W-:-:S13]  /*2b290*/  ISETP.NE.AND P1, PT, R0, 0x1, PT ;  /* 0x000000010000780c */ /* 0x004fda0003f25270 */
[----:B------:R-:W0:Y:S08]  /*2b2a0*/  @P1 LDC R4, c[0x0][0x44c] ;  /* 0x00011300ff041b82 */ /* 0x000e300000000800 */
[----:B------:R-:W2:Y:S01]  /*2b2b0*/  @P1 LDC R0, c[0x0][0x450] ;  /* 0x00011400ff001b82 */ /* 0x000ea20000000800 */
[----:B0-----:R-:W-:-:S05]  /*2b2c0*/  @P1 IMAD.HI.U32 R7, R5, R4, RZ ;  /* 0x0000000405071227 */ /* 0x001fca00078e00ff */
[----:B--2---:R-:W-:-:S05]  /*2b2d0*/  @P1 SHF.R.U32.HI R5, RZ, R0, R7 ;  /* 0x00000000ff051219 */ /* 0x004fca0000011607 */
[----:B------:R-:W-:-:S04]  /*2b2e0*/  IMAD.IADD R5, R2, 0x1, R5 ;  /* 0x0000000102057824 */ /* 0x000fc800078e0205 */
[----:B------:R-:W-:-:S05]  /*2b2f0*/  IMAD.HI R5, R5, 0x66666667, RZ ;  /* 0x6666666705057827 */ /* 0x000fca00078e02ff */
[----:B------:R-:W-:-:S04]  /*2b300*/  SHF.R.U32.HI R0, RZ, 0x1f, R5 ;  /* 0x0000001fff007819 */ /* 0x000fc80000011605 */
        /* <DEDUP_REMOVED lines=11> */
[----:B------:R-:W2:Y:S01]  /*2b3c0*/  LDC.64 R2, c[0x0][0xc60] ;  /* 0x00031800ff027b82 */ /* 0x000ea20000000a00 */
[----:B------:R-:W0:Y:S01]  /*2b3d0*/  FLO.U32 R0, UR4 ;  /* 0x0000000400007d00 */ /* 0x000e2200080e0000 */
[----:B------:R-:W-:Y:S01]  /*2b3e0*/  ULDC.64 UR6, c[0x0][0x208] ;  /* 0x0000820000067ab9 */ /* 0x000fe20000000a00 */
[----:B0-----:R-:W-:-:S06]  /*2b3f0*/  ISETP.EQ.U32.AND P0, PT, R0, R5, PT ;  /* 0x000000050000720c */ /* 0x001fcc0003f02070 */
[----:B------:R-:W2:Y:S07]  /*2b400*/  POPC R5, UR4 ;  /* 0x0000000400057d09 */ /* 0x000eae0008000000 */
[----:B--2---:R-:W2:Y:S01]  /*2b410*/  @P0 ATOMG.E.ADD.STRONG.GPU PT, R3, desc[UR6][R2.64], R5 ;  /* 0x00000005020309a8 */ /* 0x004ea200081ee1c6 */
[----:B------:R-:W0:Y:S02]  /*2b420*/  S2R R4, SR_LTMASK ;  /* 0x0000000000047919 */ /* 0x000e240000003900 */
[----:B0-----:R-:W-:-:S04]  /*2b430*/  LOP3.LUT R4, R4, UR4, RZ, 0xc0, !PT ;  /* 0x0000000404047c12 */ /* 0x001fc8000f8ec0ff */
[----:B------:R-:W0:Y:S01]  /*2b440*/  POPC R7, R4 ;  /* 0x0000000400077309 */ /* 0x000e220000000000 */
[----:B--2---:R-:W0:Y:S02]  /*2b450*/  SHFL.IDX PT, R0, R3, R0, 0x1f ;  /* 0x00001f0003007589 */ /* 0x004e2400000e0000 */
[----:B0-----:R-:W-:Y:S01]  /*2b460*/  IADD3 R16, R0, UR36, R7 ;  /* 0x0000002400107c10 */ /* 0x001fe2000fffe007 */
[----:B------:R-:W-:Y:S06]  /*2b470*/  BRA `(.L_x_3014) ;  /* 0x0000003800187947 */ /* 0x000fec0003800000 */
.L_x_3013:
        /* <DEDUP_REMOVED lines=13> */
[----:B-1----:R-:W-:Y:S02]  /*2b550*/  IMAD.U32 R10, RZ, RZ, UR4 ;  /* 0x00000004ff0a7e24 */ /* 0x002fe4000f8e00ff */
[----:B------:R-:W-:Y:S02]  /*2b560*/  IMAD.U32 R11, RZ, RZ, UR5 ;  /* 0x00000005ff0b7e24 */ /* 0x000fe4000f8e00ff */
[----:B------:R-:W-:Y:S02]  /*2b570*/  IMAD.MOV.U32 R8, RZ, RZ, 0x70 ;  /* 0x00000070ff087424 */ /* 0x000fe400078e00ff */
[----:B------:R-:W-:Y:S02]  /*2b580*/  IMAD.MOV.U32 R12, RZ, RZ, 0x1 ;  /* 0x00000001ff0c7424 */ /* 0x000fe400078e00ff */
[----:B------:R-:W-:-:S07]  /*2b590*/  IMAD.MOV.U32 R13, RZ, RZ, RZ ;  /* 0x000000ffff0d7224 */ /* 0x000fce00078e00ff */
[----:B------:R-:W-:-:S07]  /*2b5a0*/  LEPC R20, `(.L_x_3016) ;  /* 0x000000001014794e */ /* 0x000fce0000000000 */
[----:B0-----:R-:W-:Y:S05]  /*2b5b0*/  CALL.ABS.NOINC R2 ;  /* 0x0000000002007343 */ /* 0x001fea0003c00000 */
.L_x_3016:
[----:B------:R-:W-:Y:S05]  /*2b5c0*/  BSYNC B6 ;  /* 0x0000000000067941 */ /* 0x000fea0003800000 */
.L_x_3015:
        /* <DEDUP_REMOVED lines=9> */
[----:B------:R-:W-:Y:S02]  /*2b660*/  IMAD.U32 R4, RZ, RZ, UR6 ;  /* 0x00000006ff047e24 */ /* 0x000fe4000f8e00ff */
[----:B------:R-:W-:Y:S02]  /*2b670*/  IMAD.U32 R5, RZ, RZ, UR7 ;  /* 0x00000007ff057e24 */ /* 0x000fe4000f8e00ff */
[----:B------:R-:W-:Y:S02]  /*2b680*/  IMAD.U32 R6, RZ, RZ, UR8 ;  /* 0x00000008ff067e24 */ /* 0x000fe4000f8e00ff */
[----:B------:R-:W-:-:S02]  /*2b690*/  IMAD.U32 R7, RZ, RZ, UR9 ;  /* 0x00000009ff077e24 */ /* 0x000fc4000f8e00ff */
[----:B-1----:R-:W-:Y:S02]  /*2b6a0*/  IMAD.U32 R10, RZ, RZ, UR4 ;  /* 0x00000004ff0a7e24 */ /* 0x002fe4000f8e00ff */
[----:B------:R-:W-:Y:S02]  /*2b6b0*/  IMAD.U32 R11, RZ, RZ, UR5 ;  /* 0x00000005ff0b7e24 */ /* 0x000fe4000f8e00ff */
[----:B------:R-:W-:Y:S02]  /*2b6c0*/  IMAD.MOV.U32 R8, RZ, RZ, 0x70 ;  /* 0x00000070ff087424 */ /* 0x000fe400078e00ff */
[----:B------:R-:W-:Y:S02]  /*2b6d0*/  IMAD.MOV.U32 R12, RZ, RZ, 0x1 ;  /* 0x00000001ff0c7424 */ /* 0x000fe400078e00ff */
[----:B0-----:R-:W-:-:S07]  /*2b6e0*/  IMAD.MOV.U32 R13, RZ, RZ, RZ ;  /* 0x000000ffff0d7224 */ /* 0x001fce00078e00ff */
[----:B------:R-:W-:-:S07]  /*2b6f0*/  LEPC R20, `(.L_x_3019) ;  /* 0x000000001014794e */ /* 0x000fce0000000000 */
[----:B--2---:R-:W-:Y:S05]  /*2b700*/  CALL.ABS.NOINC R2 ;  /* 0x0000000002007343 */ /* 0x004fea0003c00000 */
.L_x_3019:
        /* <DEDUP_REMOVED lines=15> */
.L_x_3018:
[----:B------:R-:W-:Y:S05]  /*2b800*/  BSYNC B6 ;  /* 0x0000000000067941 */ /* 0x000fea0003800000 */
.L_x_3017:
[----:B------:R-:W2:Y:S01]  /*2b810*/  LDL R21, [R1+0xc] ;  /* 0x00000c0001157983 */ /* 0x000ea20000100800 */
[----:B------:R-:W-:-:S03]  /*2b820*/  ULDC.64 UR4, c[0x0][0x9f8] ;  /* 0x00027e0000047ab9 */ /* 0x000fc60000000a00 */
[----:B------:R-:W3:Y:S01]  /*2b830*/  LDL R2, [R1+0x10] ;  /* 0x0000100001027983 */ /* 0x000ee20000100800 */
[----:B------:R-:W-:Y:S01]  /*2b840*/  ISETP.NE.U32.AND P0, PT, RZ, UR4, PT ;  /* 0x00000004ff007c0c */ /* 0x000fe2000bf05070 */
[----:B------:R-:W-:Y:S01]  /*2b850*/  ULDC.64 UR6, c[0x0][0x208] ;  /* 0x0000820000067ab9 */ /* 0x000fe20000000a00 */
[----:B------:R-:W0:Y:S01]  /*2b860*/  LDC R0, c[0x0][0x430] ;  /* 0x00010c00ff007b82 */ /* 0x000e220000000800 */
        /* <DEDUP_REMOVED lines=9> */
[----:B0-----:R-:W-:-:S13]  /*2b900*/  ISETP.NE.AND P1, PT, R0, 0x1, PT ;  /* 0x000000010000780c */ /* 0x001fda0003f25270 */
[----:B------:R-:W0:Y:S08]  /*2b910*/  @P1 LDC R7, c[0x0][0x434] ;  /* 0x00010d00ff071b82 */ /* 0x000e300000000800 */
[----:B------:R-:W1:Y:S01]  /*2b920*/  @P1 LDC R5, c[0x0][0x438] ;  /* 0x00010e00ff051b82 */ /* 0x000e620000000800 */
[----:B----4-:R-:W-:-:S05]  /*2b930*/  IMAD.SHL.U32 R20, R20, 0x10, RZ ;  /* 0x0000001014147824 */ /* 0x010fca00078e00ff */
[----:B------:R-:W-:Y:S01]  /*2b940*/  LOP3.LUT R20, R26, 0x70, R20, 0xf8, !PT ;  /* 0x000000701a147812 */ /* 0x000fe200078ef814 */
[----:B------:R-:W-:-:S04]  /*2b950*/  VIADD R26, R32, 0xffffffff ;  /* 0xffffffff201a7836 */ /* 0x000fc80000000000 */
[----:B------:R-:W-:Y:S01]  /*2b960*/  IMAD R6, R26, 0x50, R20 ;  /* 0x000000501a067824 */ /* 0x000fe200078e0214 */
[----:B------:R-:W-:Y:S02]  /*2b970*/  LOP3.LUT R23, R23, 0xfffffffe, RZ, 0xc0, !PT ;  /* 0xfffffffe17177812 */ /* 0x000fe400078ec0ff */
[----:B------:R-:W-:Y:S01]  /*2b980*/  LOP3.LUT R9, R36, 0x80, RZ, 0xfc, !PT ;  /* 0x0000008024097812 */ /* 0x000fe200078efcff */
[----:B------:R-:W-:Y:S01]  /*2b990*/  UMOV UR5, 0xffffffff ;  /* 0xffffffff00057882 */ /* 0x000fe20000000000 */
[----:B--2---:R-:W-:-:S04]  /*2b9a0*/  ISETP.GE.AND P0, PT, R6, R21, PT ;  /* 0x000000150600720c */ /* 0x004fc80003f06270 */
[----:B------:R-:W-:Y:S01]  /*2b9b0*/  ISETP.GT.U32.OR P0, PT, R20, 0x4f, P0 ;  /* 0x0000004f1400780c */ /* 0x000fe20000704470 */
[----:B---3--:R-:W-:-:S04]  /*2b9c0*/  IMAD.IADD R6, R6, 0x1, R2 ;  /* 0x0000000106067824 */ /* 0x008fc800078e0202 */
[----:B0-----:R-:W-:-:S08]  /*2b9d0*/  @P1 IMAD.HI.U32 R7, R6, R7, RZ ;  /* 0x0000000706071227 */ /* 0x001fd000078e00ff */
[----:B------:R-:W0:Y:S01]  /*2b9e0*/  @!P0 LDC.64 R2, c[0x0][0x428] ;  /* 0x00010a00ff028b82 */ /* 0x000e220000000a00 */
[----:B------:R-:W-:Y:S01]  /*2b9f0*/  IMAD.MOV.U32 R4, RZ, RZ, R6 ;  /* 0x000000ffff047224 */ /* 0x000fe200078e0006 */
[----:B-1----:R-:W-:-:S05]  /*2ba00*/  @P1 SHF.R.U32.HI R4, RZ, R5, R7 ;  /* 0x00000005ff041219 */ /* 0x002fca0000011607 */
[----:B------:R-:W-:-:S04]  /*2ba10*/  IMAD.MOV R5, RZ, RZ, -R4 ;  /* 0x000000ffff057224 */ /* 0x000fc800078e0a04 */
[----:B------:R-:W-:Y:S01]  /*2ba20*/  IMAD R0, R0, R5, R6 ;  /* 0x0000000500007224 */ /* 0x000fe200078e0206 */
[----:B------:R-:W-:Y:S02]  /*2ba30*/  SHF.R.S32.HI R8, RZ, 0x1f, R33 ;  /* 0x0000001fff087819 */ /* 0x000fe40000011421 */
[----:B------:R-:W-:-:S03]  /*2ba40*/  @!P0 SHF.R.S32.HI R5, RZ, 0x1f, R4 ;  /* 0x0000001fff058819 */ /* 0x000fc60000011404 */
[-C--:B0-----:R-:W-:Y:S02]  /*2ba50*/  @!P0 IMAD R6, R8, R2.reuse, RZ ;  /* 0x0000000208068224 */ /* 0x081fe400078e02ff */
        /* <DEDUP_REMOVED lines=30> */
.L_x_3187:
[----:B------:R-:W-:Y:S01]  /*2bc40*/  SHF.R.S32.HI R32, RZ, 0x1f, R18 ;  /* 0x0000001fff207819 */ /* 0x000fe20000011412 */
[----:B------:R-:W-:Y:S06]  /*2bc50*/  @!P2 BRA `(.L_x_3021) ;  /* 0x000000000004a947 */ /* 0x000fec0003800000 */
[----:B------:R-:W-:Y:S01]  /*2bc60*/  BPT.TRAP 0x1 ;  /* 0x000000040000795c */ /* 0x000fe20000300000 */
.L_x_3021:
        /* <DEDUP_REMOVED lines=25> */
.L_x_3188:
[----:B------:R-:W-:Y:S05]  /*2be00*/  BSYNC B0 ;  /* 0x0000000000007941 */ /* 0x000fea0003800000 */
.L_x_3022:
        /* <DEDUP_REMOVED lines=77> */
.L_x_3200:
        /* <DEDUP_REMOVED lines=18> */
.L_x_3026:
[----:B------:R-:W-:Y:S05]  /*2c400*/  BSYNC B0 ;  /* 0x0000000000007941 */ /* 0x000fea0003800000 */
.L_x_3025:
[----:B------:R-:W-:Y:S01]  /*2c410*/  NOP ;  /* 0x0000000000007918 */ /* 0x000fe20000000000 */
[----:B------:R-:W-:-:S13]  /*2c420*/  PLOP3.LUT P0, PT, PT, PT, PT, 0x80, 0x0 ;  /* 0x000000000000781c */ /* 0x000fda0003f0f070 */
.L_x_3027:
        /* <DEDUP_REMOVED lines=11> */
.L_x_3028:
        /* <DEDUP_REMOVED lines=32> */
[----:B--2---:R-:W-:Y:S02]  /*2c6e0*/  IMAD.MOV.U32 R8, RZ, RZ, 0x70 ;  /* 0x00000070ff087424 */ /* 0x004fe400078e00ff */
[----:B------:R-:W-:Y:S02]  /*2c6f0*/  IMAD.MOV.U32 R12, RZ, RZ, 0x1 ;  /* 0x00000001ff0c7424 */ /* 0x000fe400078e00ff */
[----:B------:R-:W-:-:S07]  /*2c700*/  IMAD.MOV.U32 R13, RZ, RZ, RZ ;  /* 0x000000ffff0d7224 */ /* 0x000fce00078e00ff */
[----:B------:R-:W-:-:S07]  /*2c710*/  LEPC R20, `(.L_x_3030) ;  /* 0x000000001014794e */ /* 0x000fce0000000000 */
[----:B0-----:R-:W-:Y:S05]  /*2c720*/  CALL.ABS.NOINC R2 ;  /* 0x0000000002007343 */ /* 0x001fea0003c00000 */
.L_x_3030:
[----:B------:R-:W-:Y:S05]  /*2c730*/  BSYNC B6 ;  /* 0x0000000000067941 */ /* 0x000fea0003800000 */
.L_x_3029:
[----:B------:R-:W3:Y:S01]  /*2c740*/  LDL.LU R20, [R1+0x24] ;  /* 0x0000240001147983 */ /* 0x000ee20000300800 */
[----:B------:R-:W-:Y:S01]  /*2c750*/  ULDC.64 UR4, c[0x0][0x2d8] ;  /* 0x0000b60000047ab9 */ /* 0x000fe20000000a00 */
[----:B------:R-:W0:Y:S02]  /*2c760*/  LDC R7, c[0x0][0x448] ;  /* 0x00011200ff077b82 */ /* 0x000e240000000800 */
[----:B------:R-:W4:Y:S01]  /*2c770*/  LDL.LU.64 R2, [R1+0x28] ;  /* 0x0000280001027983 */ /* 0x000f220000300a00 */
[----:B------:R-:W-:-:S03]  /*2c780*/  IMAD R0, R32, UR4, RZ ;  /* 0x0000000420007c24 */ /* 0x000fc6000f8e02ff */
[----:B------:R1:W5:Y:S01]  /*2c790*/  LDL R9, [R1+0x1c] ;  /* 0x00001c0001097983 */ /* 0x0003620000100800 */
[----:B------:R-:W-:Y:S01]  /*2c7a0*/  IMAD R0, R18, UR5, R0 ;  /* 0x0000000512007c24 */ /* 0x000fe2000f8e0200 */
[----:B0-----:R-:W-:-:S13]  /*2c7b0*/  ISETP.NE.AND P0, PT, R7, 0x1, PT ;  /* 0x000000010700780c */ /* 0x001fda0003f05270 */
[----:B------:R-:W0:Y:S01]  /*2c7c0*/  @P0 LDC R6, c[0x0][0x44c] ;  /* 0x00011300ff060b82 */ /* 0x000e220000000800 */
[C---:B------:R-:W-:Y:S02]  /*2c7d0*/  LOP3.LUT R11, R36.reuse, 0x40, RZ, 0xfc, !PT ;  /* 0x00000040240b7812 */ /* 0x040fe400078efcff */
[C---:B--2---:R-:W-:Y:S02]  /*2c7e0*/  LOP3.LUT R8, R36.reuse, 0x80, RZ, 0xfc, !PT ;  /* 0x0000008024087812 */ /* 0x044fe400078efcff */
[----:B------:R-:W-:Y:S01]  /*2c7f0*/  LOP3.LUT R10, R36, 0xc0, RZ, 0xfc, !PT ;  /* 0x000000c0240a7812 */ /* 0x000fe200078efcff */
[----:B----4-:R-:W-:Y:S02]  /*2c800*/  IMAD.MOV.U32 R3, RZ, RZ, R35 ;  /* 0x000000ffff037224 */ /* 0x010fe400078e0023 */
        /* <DEDUP_REMOVED lines=9> */
[----:B------:R-:W3:Y:S01]  /*2c8a0*/  @P0 LDC R0, c[0x0][0x450] ;  /* 0x00011400ff000b82 */ /* 0x000ee20000000800 */
[----:B--2---:R-:W-:-:S04]  /*2c8b0*/  LOP3.LUT R20, R20, 0x7f, RZ, 0xc0, !PT ;  /* 0x0000007f14147812 */ /* 0x004fc800078ec0ff */
[----:B------:R-:W-:Y:S02]  /*2c8c0*/  SHF.R.U32.HI R21, RZ, 0x3, R20 ;  /* 0x00000003ff157819 */ /* 0x000fe40000011614 */
[----:B------:R-:W2:Y:S02]  /*2c8d0*/  S2R R20, SR_TID.X ;  /* 0x0000000000147919 */ /* 0x000ea40000002100 */
[----:B--2---:R-:W-:-:S05]  /*2c8e0*/  IMAD.SHL.U32 R20, R20, 0x10, RZ ;  /* 0x0000001014147824 */ /* 0x004fca00078e00ff */
[----:B------:R-:W-:-:S05]  /*2c8f0*/  LOP3.LUT R20, R21, 0x70, R20, 0xf8, !PT ;  /* 0x0000007015147812 */ /* 0x000fca00078ef814 */
[----:B------:R-:W-:-:S04]  /*2c900*/  IMAD R5, R17, 0x80, R20 ;  /* 0x0000008011057824 */ /* 0x000fc800078e0214 */
[----:B0-----:R-:W-:-:S04]  /*2c910*/  @P0 IMAD.HI.U32 R6, R5, R6, RZ ;  /* 0x0000000605060227 */ /* 0x001fc800078e00ff */
[----:B------:R-:W-:Y:S01]  /*2c920*/  IMAD.MOV.U32 R4, RZ, RZ, R5 ;  /* 0x000000ffff047224 */ /* 0x000fe200078e0005 */
[----:B---3--:R-:W-:Y:S01]  /*2c930*/  @P0 SHF.R.U32.HI R4, RZ, R0, R6 ;  /* 0x00000000ff040219 */ /* 0x008fe20000011606 */
        /* <DEDUP_REMOVED lines=16> */
[----:B------:R-:W-:Y:S01]  /*2ca40*/  ULDC UR4, c[0x0][0x2b8] ;  /* 0x0000ae0000047ab9 */ /* 0x000fe20000000800 */
[----:B0-----:R-:W-:-:S03]  /*2ca50*/  LOP3.LUT R20, R20, 0x7f, RZ, 0xc0, !PT ;  /* 0x0000007f14147812 */ /* 0x001fc600078ec0ff */
[----:B------:R-:W-:Y:S01]  /*2ca60*/  LEA.HI.X R0, R2, UR5, R0, 0x1, P0 ;  /* 0x0000000502007c11 */ /* 0x000fe200080f0c00 */
[----:B------:R-:W-:Y:S01]  /*2ca70*/  UMOV UR5, 0xffffffff ;  /* 0xffffffff00057882 */ /* 0x000fe20000000000 */
[----:B------:R-:W-:Y:S02]  /*2ca80*/  ISETP.GE.AND P4, PT, R36, UR4, PT ;  /* 0x0000000424007c0c */ /* 0x000fe4000bf86270 */
[----:B------:R-:W-:Y:S02]  /*2ca90*/  ISETP.GE.AND P3, PT, R11, UR4, PT ;  /* 0x000000040b007c0c */ /* 0x000fe4000bf66270 */
[----:B------:R-:W-:Y:S02]  /*2caa0*/  ISETP.GE.AND P2, PT, R8, UR4, PT ;  /* 0x0000000408007c0c */ /* 0x000fe4000bf46270 */
[----:B------:R-:W-:Y:S02]  /*2cab0*/  ISETP.GE.AND P0, PT, R10, UR4, PT ;  /* 0x000000040a007c0c */ /* 0x000fe4000bf06270 */
[----:B------:R-:W-:Y:S01]  /*2cac0*/  SHF.R.U32.HI R8, RZ, 0x3, R20 ;  /* 0x00000003ff087819 */ /* 0x000fe20000011614 */
[----:B-1----:R-:W-:Y:S10]  /*2cad0*/  BRA.DIV UR5, `(.L_x_3031) ;  /* 0x0000005a05707947 */ /* 0x002ff4000b800000 */
[----:B------:R-:W0:Y:S01]  /*2cae0*/  SHFL.IDX PT, R3, R4, RZ, 0x181f ;  /* 0x00181fff04037589 */ /* 0x000e2200000e0000 */
[----:B-----5:R-:W-:Y:S01]  /*2caf0*/  IMAD R5, R9, R7, RZ ;  /* 0x0000000709057224 */ /* 0x020fe200078e02ff */
[----:B------:R-:W-:Y:S01]  /*2cb00*/  ULDC.64 UR4, c[0x0][0x208] ;  /* 0x0000820000047ab9 */ /* 0x000fe20000000a00 */
[----:B------:R-:W-:Y:S01]  /*2cb10*/  IMAD R17, R17, 0x80, R8 ;  /* 0x0000008011117824 */ /* 0x000fe200078e0208 */
        /* <DEDUP_REMOVED lines=83> */
.L_x_3217:
        /* <DEDUP_REMOVED lines=14> */
.L_x_3033:
[----:B------:R-:W-:Y:S05]  /*2d130*/  BSYNC B0 ;  /* 0x0000000000007941 */ /* 0x000fea0003800000 */
.L_x_3032:
[----:B------:R-:W-:Y:S01]  /*2d140*/  NOP ;  /* 0x0000000000007918 */ /* 0x000fe20000000000 */
[----:B------:R-:W-:-:S13]  /*2d150*/  PLOP3.LUT P0, PT, PT, PT, PT, 0x80, 0x0 ;  /* 0x000000000000781c */ /* 0x000fda0003f0f070 */
.L_x_3034:
        /* <DEDUP_REMOVED lines=18> */
.L_x_3218:
[----:B------:R-:W-:Y:S05]  /*2d280*/  BSYNC B0 ;  /* 0x0000000000007941 */ /* 0x000fea0003800000 */
.L_x_3035:
[----:B------:R-:W2:Y:S01]  /*2d290*/  LDL R0, [R1+0x20] ;  /* 0x0000200001007983 */ /* 0x000ea20000100800 */
[----:B------:R-:W-:Y:S01]  /*2d2a0*/  BSSY B0, `(.L_x_3037) ;  /* 0x000011f000007945 */ /* 0x000fe20003800000 */
[----:B--2---:R-:W-:-:S13]  /*2d2b0*/  ISETP.GE.AND P0, PT, R0, 0x2, PT ;  /* 0x000000020000780c */ /* 0x004fda0003f06270 */
[----:B------:R-:W-:Y:S05]  /*2d2c0*/  @!P0 BRA `(.L_x_3038) ;  /* 0x0000001000708947 */ /* 0x000fea0003800000 */
[C---:B------:R-:W-:Y:S01]  /*2d2d0*/  LOP3.LUT R5, R36.reuse, 0x40, RZ, 0xfc, !PT ;  /* 0x0000004024057812 */ /* 0x040fe200078efcff */
[----:B------:R-:W-:Y:S01]  /*2d2e0*/  ULDC UR4, c[0x0][0x2f4] ;  /* 0x0000bd0000047ab9 */ /* 0x000fe20000000800 */
[----:B------:R-:W-:Y:S01]  /*2d2f0*/  LOP3.LUT R4, R36, 0x80, RZ, 0xfc, !PT ;  /* 0x0000008024047812 */ /* 0x000fe200078efcff */
[----:B------:R-:W-:Y:S01]  /*2d300*/  VIADD R0, R0, 0xfffffffe ;  /* 0xfffffffe00007836 */ /* 0x000fe20000000000 */
[C---:B------:R-:W-:Y:S01]  /*2d310*/  LOP3.LUT R2, R36.reuse, 0xc0, RZ, 0xfc, !PT ;  /* 0x000000c024027812 */ /* 0x040fe200078efcff */
[----:B------:R-:W-:Y:S01]  /*2d320*/  IMAD.MOV.U32 R7, RZ, RZ, R27 ;  /* 0x000000ffff077224 */ /* 0x000fe200078e001b */
[----:B------:R-:W-:Y:S01]  /*2d330*/  ISETP.GE.AND P4, PT, R36, UR4, PT ;  /* 0x0000000424007c0c */ /* 0x000fe2000bf86270 */
[----:B------:R-:W-:Y:S01]  /*2d340*/  IMAD.MOV.U32 R17, RZ, RZ, R29 ;  /* 0x000000ffff117224 */ /* 0x000fe200078e001d */
[----:B------:R-:W-:Y:S01]  /*2d350*/  ISETP.GE.AND P3, PT, R5, UR4, PT ;  /* 0x0000000405007c0c */ /* 0x000fe2000bf66270 */
[----:B------:R-:W-:Y:S01]  /*2d360*/  IMAD.MOV.U32 R31, RZ, RZ, R26 ;  /* 0x000000ffff1f7224 */ /* 0x000fe200078e001a */
[----:B------:R-:W-:-:S02]  /*2d370*/  ISETP.GE.AND P2, PT, R4, UR4, PT ;  /* 0x0000000404007c0c */ /* 0x000fc4000bf46270 */
[----:B------:R-:W-:-:S13]  /*2d380*/  ISETP.GE.AND P1, PT, R2, UR4, PT ;  /* 0x0000000402007c0c */ /* 0x000fda000bf26270 */
.L_x_3051:
[----:B------:R-:W1:Y:S01]  /*2d390*/  LDL R5, [R1+0x10] ;  /* 0x0000100001057983 */ /* 0x000e620000100800 */
[----:B------:R-:W2:Y:S03]  /*2d3a0*/  LDC R11, c[0x0][0x430] ;  /* 0x00010c00ff0b7b82 */ /* 0x000ea60000000800 */
[----:B------:R-:W3:Y:S01]  /*2d3b0*/  LDL R8, [R1+0x14] ;  /* 0x0000140001087983 */ /* 0x000ee20000100800 */
[----:B------:R-:W4:Y:S01]  /*2d3c0*/  S2R R2, SR_TID.X ;  /* 0x0000000000027919 */ /* 0x000f220000002100 */
[----:B------:R-:W4:Y:S01]  /*2d3d0*/  S2R R4, SR_TID.X ;  /* 0x0000000000047919 */ /* 0x000f220000002100 */
[----:B--2---:R-:W-:-:S13]  /*2d3e0*/  ISETP.NE.AND P0, PT, R11, 0x1, PT ;  /* 0x000000010b00780c */ /* 0x004fda0003f05270 */
[----:B0-----:R-:W0:Y:S01]  /*2d3f0*/  @P0 LDC R3, c[0x0][0x434] ;  /* 0x00010d00ff030b82 */ /* 0x001e220000000800 */
[----:B----4-:R-:W-:Y:S01]  /*2d400*/  LOP3.LUT R2, R2, 0x7f, RZ, 0xc0, !PT ;  /* 0x0000007f02027812 */ /* 0x010fe200078ec0ff */
[----:B------:R-:W-:-:S03]  /*2d410*/  IMAD.SHL.U32 R4, R4, 0x10, RZ ;  /* 0x0000001004047824 */ /* 0x000fc600078e00ff */
[----:B------:R-:W-:-:S04]  /*2d420*/  SHF.R.U32.HI R2, RZ, 0x3, R2 ;  /* 0x00000003ff027819 */ /* 0x000fc80000011602 */
[----:B------:R-:W-:Y:S02]  /*2d430*/  LOP3.LUT R4, R2, 0x70, R4, 0xf8, !PT ;  /* 0x0000007002047812 */ /* 0x000fe400078ef804 */
[----:B------:R-:W2:Y:S02]  /*2d440*/  @P0 LDC R2, c[0x0][0x438] ;  /* 0x00010e00ff020b82 */ /* 0x000ea40000000800 */
[----:B------:R-:W-:Y:S01]  /*2d450*/  ISETP.GT.U32.AND P5, PT, R4, 0x4f, PT ;  /* 0x0000004f0400780c */ /* 0x000fe20003fa4070 */
[----:B------:R-:W-:Y:S01]  /*2d460*/  IMAD.U32 R12, RZ, RZ, UR37 ;  /* 0x00000025ff0c7e24 */ /* 0x000fe2000f8e00ff */
[----:B------:R-:W-:Y:S01]  /*2d470*/  ULDC.64 UR4, c[0x0][0x208] ;  /* 0x0000820000047ab9 */ /* 0x000fe20000000a00 */
[----:B------:R-:W-:Y:S02]  /*2d480*/  VIADD R27, R7, 0x1 ;  /* 0x00000001071b7836 */ /* 0x000fe40000000000 */
[----:B------:R-:W-:Y:S02]  /*2d490*/  IMAD.MOV.U32 R26, RZ, RZ, R0 ;  /* 0x000000ffff1a7224 */ /* 0x000fe400078e0000 */
[----:B-1----:R-:W-:-:S04]  /*2d4a0*/  IMAD R6, R0, 0x50, R5 ;  /* 0x0000005000067824 */ /* 0x002fc800078e0205 */
[----:B------:R-:W-:Y:S02]  /*2d4b0*/  IMAD.IADD R6, R4, 0x1, R6 ;  /* 0x0000000104067824 */ /* 0x000fe400078e0206 */
[----:B------:R-:W1:Y:S02]  /*2d4c0*/  @!P5 LDC.64 R4, c[0x0][0x428] ;  /* 0x00010a00ff04db82 */ /* 0x000e640000000a00 */
[----:B0-----:R-:W-:-:S04]  /*2d4d0*/  @P0 IMAD.HI.U32 R3, R6, R3, RZ ;  /* 0x0000000306030227 */ /* 0x001fc800078e00ff */
[----:B------:R-:W-:Y:S01]  /*2d4e0*/  IMAD.MOV.U32 R10, RZ, RZ, R6 ;  /* 0x000000ffff0a7224 */ /* 0x000fe200078e0006 */
[----:B--2---:R-:W-:-:S04]  /*2d4f0*/  @P0 SHF.R.U32.HI R10, RZ, R2, R3 ;  /* 0x00000002ff0a0219 */ /* 0x004fc80000011603 */
[--C-:B------:R-:W-:Y:S01]  /*2d500*/  @!P5 SHF.R.S32.HI R3, RZ, 0x1f, R10.reuse ;  /* 0x0000001fff03d819 */ /* 0x100fe2000001140a */
[----:B------:R-:W-:-:S04]  /*2d510*/  @!P5 IMAD.MOV.U32 R2, RZ, RZ, R10 ;  /* 0x000000ffff02d224 */ /* 0x000fc800078e000a */
[----:B-1----:R-:W-:-:S04]  /*2d520*/  @!P5 IMAD.WIDE.U32 R2, R33, R4, R2 ;  /* 0x000000042102d225 */ /* 0x002fc800078e0002 */
        /* <DEDUP_REMOVED lines=18> */
.L_x_3039:
[----:B------:R-:W-:Y:S01]  /*2d650*/  IMAD R6, R27, 0x8, R22 ;  /* 0x000000081b067824 */ /* 0x000fe200078e0216 */
[----:B------:R-:W-:Y:S01]  /*2d660*/  SHF.L.U32 R3, R29, 0x1f, RZ ;  /* 0x0000001f1d037819 */ /* 0x000fe200000006ff */
[----:B------:R-:W-:Y:S03]  /*2d670*/  BSSY B1, `(.L_x_3040) ;  /* 0x0000003000017945 */ /* 0x000fe60003800000 */
[----:B------:R-:W0:Y:S02]  /*2d680*/  SYNCS.PHASECHK.TRANS64.TRYWAIT P0, [R6+URZ+0x38840], R3 ;  /* 0x03884003060075a7 */ /* 0x000e24000800017f */
[----:B0-----:R-:W-:Y:S05]  /*2d690*/  @!P0 BRA `(.L_x_3041) ;  /* 0x0000005800848947 */ /* 0x001fea0003800000 */
.L_x_3219:
[----:B------:R-:W-:Y:S05]  /*2d6a0*/  BSYNC B1 ;  /* 0x0000000000017941 */ /* 0x000fea0003800000 */
.L_x_3040:
        /* <DEDUP_REMOVED lines=70> */
.L_x_3231:
        /* <DEDUP_REMOVED lines=18> */
.L_x_3043:
        /* <DEDUP_REMOVED lines=11> */
.L_x_3044:
[----:B------:R1:W-:Y:S01]  /*2dce0*/  SYNCS.ARRIVE.TRANS64.A1T0 RZ, [R6+URZ+0x38830], RZ ;  /* 0x038830ff06ff79a7 */ /* 0x0003e2000810003f */
[----:B------:R-:W-:Y:S05]  /*2dcf0*/  @!P6 BRA `(.L_x_3045) ;  /* 0x000000000004e947 */ /* 0x000fea0003800000 */
[----:B------:R-:W-:Y:S01]  /*2dd00*/  BPT.TRAP 0x1 ;  /* 0x000000040000795c */ /* 0x000fe20000300000 */
.L_x_3045:
[----:B------:R-:W-:Y:S01]  /*2dd10*/  SHF.L.U32 R2, R17, 0x1f, RZ ;  /* 0x0000001f11027819 */ /* 0x000fe200000006ff */
[----:B-1----:R-:W-:Y:S01]  /*2dd20*/  IMAD R6, R7, 0x8, R22 ;  /* 0x0000000807067824 */ /* 0x002fe200078e0216 */
[----:B------:R-:W-:Y:S03]  /*2dd30*/  BSSY B1, `(.L_x_3046) ;  /* 0x0000003000017945 */ /* 0x000fe60003800000 */
[----:B------:R-:W1:Y:S02]  /*2dd40*/  SYNCS.PHASECHK.TRANS64.TRYWAIT P0, [R6+URZ+0x38860], R2 ;  /* 0x03886002060075a7 */ /* 0x000e64000800017f */
[----:B-1----:R-:W-:Y:S05]  /*2dd50*/  @!P0 BRA `(.L_x_3047) ;  /* 0x0000005800bc8947 */ /* 0x002fea0003800000 */
.L_x_3232:
[----:B------:R-:W-:Y:S05]  /*2dd60*/  BSYNC B1 ;  /* 0x0000000000017941 */ /* 0x000fea0003800000 */
.L_x_3046:
        /* <DEDUP_REMOVED lines=62> */
.L_x_3244:
        /* <DEDUP_REMOVED lines=34> */
.L_x_3049:
        /* <DEDUP_REMOVED lines=11> */
.L_x_3050:
[C---:B------:R-:W-:Y:S01]  /*2e420*/  ISETP.GT.AND P0, PT, R26.reuse, RZ, PT ;  /* 0x000000ff1a00720c */ /* 0x040fe20003f04270 */
[----:B------:R2:W-:Y:S01]  /*2e430*/  SYNCS.ARRIVE.TRANS64.A1T0 RZ, [R6+URZ+0x38850], RZ ;  /* 0x038850ff06ff79a7 */ /* 0x0005e2000810003f */
[----:B------:R-:W-:Y:S02]  /*2e440*/  VIADD R0, R26, 0xffffffff ;  /* 0xffffffff1a007836 */ /* 0x000fe40000000000 */
[----:B------:R-:W-:Y:S02]  /*2e450*/  IMAD.MOV.U32 R7, RZ, RZ, R27 ;  /* 0x000000ffff077224 */ /* 0x000fe400078e001b */
[----:B------:R-:W-:Y:S02]  /*2e460*/  IMAD.MOV.U32 R17, RZ, RZ, R29 ;  /* 0x000000ffff117224 */ /* 0x000fe400078e001d */
[----:B------:R-:W-:-:S05]  /*2e470*/  IMAD.MOV.U32 R31, RZ, RZ, R26 ;  /* 0x000000ffff1f7224 */ /* 0x000fca00078e001a */
[----:B--2---:R-:W-:Y:S05]  /*2e480*/  @P0 BRA `(.L_x_3051) ;  /* 0xffffffec00c00947 */ /* 0x004fea000383ffff */
.L_x_3038:
[----:B------:R-:W-:Y:S05]  /*2e490*/  BSYNC B0 ;  /* 0x0000000000007941 */ /* 0x000fea0003800000 */
.L_x_3037:
        /* <DEDUP_REMOVED lines=18> */
.L_x_3053:
[----:B------:R-:W-:Y:S05]  /*2e5c0*/  BSYNC B0 ;  /* 0x0000000000007941 */ /* 0x000fea0003800000 */
.L_x_3052:
[----:B------:R-:W-:-:S05]  /*2e5d0*/  IMAD.U32 R0, RZ, RZ, UR37 ;  /* 0x00000025ff007e24 */ /* 0x000fca000f8e00ff */
[----:B------:R-:W-:-:S13]  /*2e5e0*/  ISETP.NE.AND P0, PT, R0, 0x3, PT ;  /* 0x000000030000780c */ /* 0x000fda0003f05270 */
[----:B------:R-:W-:Y:S05]  /*2e5f0*/  @!P0 BRA `(.L_x_3054) ;  /* 0x0000000000048947 */ /* 0x000fea0003800000 */
[----:B------:R-:W-:Y:S01]  /*2e600*/  BPT.TRAP 0x1 ;  /* 0x000000040000795c */ /* 0x000fe20000300000 */
.L_x_3054:
[----:B------:R-:W2:Y:S01]  /*2e610*/  LDL.LU R0, [R1+0xc] ;  /* 0x00000c0001007983 */ /* 0x000ea20000300800 */
[----:B------:R-:W-:Y:S01]  /*2e620*/  IMAD R4, R27, 0x8, R22 ;  /* 0x000000081b047824 */ /* 0x000fe200078e0216 */
[----:B0-----:R-:W-:Y:S01]  /*2e630*/  SHF.L.U32 R3, R29, 0x1f, RZ ;  /* 0x0000001f1d037819 */ /* 0x001fe200000006ff */
[----:B------:R-:W-:Y:S03]  /*2e640*/  BSSY B0, `(.L_x_3055) ;  /* 0x0000004000007945 */ /* 0x000fe60003800000 */
[----:B------:R-:W0:Y:S01]  /*2e650*/  SYNCS.PHASECHK.TRANS64.TRYWAIT P0, [R4+URZ+0x38860], R3 ;  /* 0x03886003040075a7 */ /* 0x000e22000800017f */
[----:B--2---:R-:W-:Y:S01]  /*2e660*/  IMAD R5, R26, -0x50, R0 ;  /* 0xffffffb01a057824 */ /* 0x004fe200078e0200 */
[----:B0-----:R-:W-:Y:S06]  /*2e670*/  @!P0 BRA `(.L_x_3056) ;  /* 0x0000005800688947 */ /* 0x001fec0003800000 */
.L_x_3245:
[----:B------:R-:W-:Y:S05]  /*2e680*/  BSYNC B0 ;  /* 0x0000000000007941 */ /* 0x000fea0003800000 */
.L_x_3055:
[----:B------:R-:W2:Y:S01]  /*2e690*/  S2R R0, SR_TID.X ;  /* 0x0000000000007919 */ /* 0x000ea20000002100 */
[----:B------:R-:W-:Y:S01]  /*2e6a0*/  UMOV UR4, 0xffffffff ;  /* 0xffffffff00047882 */ /* 0x000fe20000000000 */
[----:B------:R-:W-:Y:S01]  /*2e6b0*/  IMAD R7, R27, 0x5000, R34 ;  /* 0x000050001b077824 */ /* 0x000fe200078e0222 */
        /* <DEDUP_REMOVED lines=65> */
.L_x_3257:
        /* <DEDUP_REMOVED lines=16> */
.L_x_3058:
        /* <DEDUP_REMOVED lines=11> */
.L_x_3059:
[----:B------:R0:W-:Y:S01]  /*2ec80*/  SYNCS.ARRIVE.TRANS64.A1T0 RZ, [R4+URZ+0x38850], RZ ;  /* 0x038850ff04ff79a7 */ /* 0x0001e2000810003f */
[----:B------:R-:W-:-:S05]  /*2ec90*/  VIADD R27, R27, 0x1 ;  /* 0x000000011b1b7836 */ /* 0x000fca0000000000 */
[----:B------:R-:W-:-:S04]  /*2eca0*/  ISETP.NE.AND P0, PT, R27, 0x2, PT ;  /* 0x000000021b00780c */ /* 0x000fc80003f05270 */
[----:B------:R-:W-:Y:S02]  /*2ecb0*/  SEL R0, RZ, 0x1, P0 ;  /* 0x00000001ff007807 */ /* 0x000fe40000000000 */
[----:B------:R-:W-:Y:S02]  /*2ecc0*/  SEL R27, R27, RZ, P0 ;  /* 0x000000ff1b1b7207 */ /* 0x000fe40000000000 */
[----:B0-----:R-:W-:-:S07]  /*2ecd0*/  LOP3.LUT R29, R29, R0, RZ, 0x3c, !PT ;  /* 0x000000001d1d7212 */ /* 0x001fce00078e3cff */
.L_x_3014:
[----:B------:R-:W-:Y:S05]  /*2ece0*/  BSYNC B7 ;  /* 0x0000000000077941 */ /* 0x000fea0003800000 */
.L_x_3012:
        /* <DEDUP_REMOVED lines=8> */
[----:B------:R2:W3:Y:S01]  /*2ed70*/  LDS.128 R16, [R22+0x388d0] ;  /* 0x0388d00016107984 */ /* 0x0004e20000000c00 */
[----:B------:R-:W-:Y:S06]  /*2ed80*/  BAR.ARV 0x4, 0x180 ;  /* 0x0106000000007b1d */ /* 0x000fec0000002000 */
[----:B------:R-:W-:Y:S05]  /*2ed90*/  BRA `(.L_x_3061) ;  /* 0x0000000800d87947 */ /* 0x000fea0003800000 */
.L_x_3060:
[----:B------:R-:W0:Y:S01]  /*2eda0*/  S2R R8, SR_TID.X ;  /* 0x0000000000087919 */ /* 0x000e220000002100 */
[----:B------:R-:W-:Y:S01]  /*2edb0*/  UMOV UR4, 0xffffffff ;  /* 0xffffffff00047882 */ /* 0x000fe20000000000 */
[----:B0-----:R-:W-:-:S04]  /*2edc0*/  LOP3.LUT R8, R8, 0x1f, RZ, 0xc0, !PT ;  /* 0x0000001f08087812 */ /* 0x001fc800078ec0ff */
[----:B------:R-:W-:Y:S01]  /*2edd0*/  ISETP.NE.AND P0, PT, R8, 0x1f, PT ;  /* 0x0000001f0800780c */ /* 0x000fe20003f05270 */
[----:B------:R-:W-:-:S12]  /*2ede0*/  BRA.DIV UR4, `(.L_x_3062) ;  /* 0x0000005a04907947 */ /* 0x000fd8000b800000 */
[----:B------:R-:W-:Y:S01]  /*2edf0*/  IMAD.IADD R5, R19, 0x1, R8 ;  /* 0x0000000113057824 */ /* 0x000fe200078e0208 */
        /* <DEDUP_REMOVED lines=31> */
.L_x_3267:
[----:B------:R-:W-:Y:S02]  /*2eff0*/  ULDC UR4, c[0x0][0xc38] ;  /* 0x00030e0000047ab9 */ /* 0x000fe40000000800 */
[----:B------:R-:W-:-:S04]  /*2f000*/  IMAD.U32 R7, RZ, RZ, UR4 ;  /* 0x00000004ff077e24 */ /* 0x000fc8000f8e00ff */
[----:B--2---:R-:W-:-:S04]  /*2f010*/  IMAD R14, R14, R7, RZ ;  /* 0x000000070e0e7224 */ /* 0x004fc800078e02ff */
[----:B------:R-:W-:-:S05]  /*2f020*/  IMAD.IADD R9, R4, 0x1, R14 ;  /* 0x0000000104097824 */ /* 0x000fca00078e020e */
[----:B------:R-:W-:-:S13]  /*2f030*/  ISETP.GT.AND P6, PT, R9, R0, PT ;  /* 0x000000000900720c */ /* 0x000fda0003fc4270 */
[----:B------:R-:W-:Y:S05]  /*2f040*/  @P6 BRA `(.L_x_3063) ;  /* 0x0000000000a06947 */ /* 0x000fea0003800000 */
.L_x_3068:
        /* <DEDUP_REMOVED lines=15> */
.L_x_3066:
[----:B------:R-:W-:Y:S05]  /*2f140*/  BSYNC B0 ;  /* 0x0000000000007941 */ /* 0x000fea0003800000 */
.L_x_3065:
        /* <DEDUP_REMOVED lines=18> */
.L_x_3275:
[----:B------:R-:W-:Y:S02]  /*2f270*/  ULDC UR4, c[0x0][0xc38] ;  /* 0x00030e0000047ab9 */ /* 0x000fe40000000800 */
[----:B------:R-:W-:-:S04]  /*2f280*/  IMAD.U32 R7, RZ, RZ, UR4 ;  /* 0x00000004ff077e24 */ /* 0x000fc8000f8e00ff */
[----:B--2---:R-:W-:-:S04]  /*2f290*/  IMAD R14, R14, R7, RZ ;  /* 0x000000070e0e7224 */ /* 0x004fc800078e02ff */
[----:B------:R-:W-:-:S05]  /*2f2a0*/  IMAD.IADD R9, R14, 0x1, R9 ;  /* 0x000000010e097824 */ /* 0x000fca00078e0209 */
[----:B------:R-:W-:-:S13]  /*2f2b0*/  ISETP.GT.AND P6, PT, R9, R0, PT ;  /* 0x000000000900720c */ /* 0x000fda0003fc4270 */
[----:B------:R-:W-:Y:S05]  /*2f2c0*/  @!P6 BRA `(.L_x_3068) ;  /* 0xfffffffc0060e947 */ /* 0x000fea000383ffff */
.L_x_3063:
        /* <DEDUP_REMOVED lines=8> */
.L_x_3279:
[----:B------:R-:W-:Y:S01]  /*2f350*/  ISETP.NE.AND P0, PT, R3, RZ, PT ;  /* 0x000000ff0300720c */ /* 0x000fe20003f05270 */
[----:B------:R-:W-:-:S12]  /*2f360*/  IMAD.MOV.U32 R14, RZ, RZ, RZ ;  /* 0x000000ffff0e7224 */ /* 0x000fd800078e00ff */
[----:B------:R-:W-:Y:S05]  /*2f370*/  @!P0 BRA `(.L_x_3070) ;  /* 0x0000000000108947 */ /* 0x000fea0003800000 */
[----:B------:R-:W-:Y:S01]  /*2f380*/  UMOV UR4, 0xffffffff ;  /* 0xffffffff00047882 */ /* 0x000fe20000000000 */
[----:B------:R-:W-:Y:S02]  /*2f390*/  VIADD R12, R4, 0xffffffff ;  /* 0xffffffff040c7836 */ /* 0x000fe40000000000 */
[----:B------:R-:W-:Y:S05]  /*2f3a0*/  BRA.DIV UR4, `(.L_x_3071) ;  /* 0x0000005e044c7947 */ /* 0x000fea000b800000 */
[----:B------:R4:W0:Y:S02]  /*2f3b0*/  SHFL.IDX PT, R14, R2, R12, 0x1f ;  /* 0x00001f0c020e7589 */ /* 0x00082400000e0000 */
.L_x_3070:
[----:B0---4-:R-:W0:Y:S01]  /*2f3c0*/  LDC.64 R2, c[0x0][0xc90] ;  /* 0x00032400ff027b82 */ /* 0x011e220000000a00 */
[----:B------:R-:W-:Y:S01]  /*2f3d0*/  IMAD.IADD R19, R4, 0x1, R19 ;  /* 0x0000000104137824 */ /* 0x000fe200078e0213 */
[----:B------:R-:W-:-:S03]  /*2f3e0*/  ULDC.64 UR4, c[0x0][0x208] ;  /* 0x0000820000047ab9 */ /* 0x000fc60000000a00 */
[----:B0-----:R-:W-:-:S05]  /*2f3f0*/  IMAD.WIDE R2, R19, 0x4, R2 ;  /* 0x0000000413027825 */ /* 0x001fca00078e0202 */
[----:B------:R0:W2:Y:S01]  /*2f400*/  LDG.E R6, desc[UR4][R2.64] ;  /* 0x0000000402067981 */ /* 0x0000a2000c1e1900 */
[----:B------:R-:W-:Y:S02]  /*2f410*/  IMAD R16, R14, R7, R16 ;  /* 0x000000070e107224 */ /* 0x000fe400078e0210 */
[----:B0-----:R-:W-:Y:S02]  /*2f420*/  IMAD.MOV.U32 R2, RZ, RZ, RZ ;  /* 0x000000ffff027224 */ /* 0x001fe400078e00ff */
[----:B--23--:R-:W-:-:S05]  /*2f430*/  IMAD R4, R5, R6, RZ ;  /* 0x0000000605047224 */ /* 0x00cfca00078e02ff */
[----:B------:R-:W-:-:S04]  /*2f440*/  IABS R8, R4 ;  /* 0x0000000400087213 */ /* 0x000fc80000000000 */
[----:B-1----:R-:W0:Y:S08]  /*2f450*/  I2F.RP R10, R8 ;  /* 0x00000008000a7306 */ /* 0x002e300000209400 */
        /* <DEDUP_REMOVED lines=57> */
.L_x_3064:
[----:B------:R-:W-:Y:S01]  /*2f7f0*/  UMOV UR4, URZ ;  /* 0x0000003f00047c82 */ /* 0x000fe20008000000 */
[----:B------:R-:W-:Y:S01]  /*2f800*/  UMOV UR5, URZ ;  /* 0x0000003f00057c82 */ /* 0x000fe20008000000 */
[----:B------:R-:W-:Y:S01]  /*2f810*/  ULDC UR6, c[0x0][0xc3c] ;  /* 0x00030f0000067ab9 */ /* 0x000fe20000000800 */
[----:B------:R-:W-:Y:S02]  /*2f820*/  IMAD.MOV.U32 R16, RZ, RZ, R0 ;  /* 0x000000ffff107224 */ /* 0x000fe400078e0000 */
[----:B------:R-:W-:Y:S02]  /*2f830*/  IMAD.U32 R17, RZ, RZ, UR4 ;  /* 0x00000004ff117e24 */ /* 0x000fe4000f8e00ff */
[----:B------:R-:W-:Y:S02]  /*2f840*/  IMAD.U32 R18, RZ, RZ, UR5 ;  /* 0x00000005ff127e24 */ /* 0x000fe4000f8e00ff */
[----:B------:R-:W-:-:S07]  /*2f850*/  IMAD.U32 R19, RZ, RZ, UR6 ;  /* 0x00000006ff137e24 */ /* 0x000fce000f8e00ff */
.L_x_3072:
        /* <DEDUP_REMOVED lines=10> */
.L_x_3061:
[----:B------:R-:W-:Y:S02]  /*2f900*/  ULDC UR4, c[0x0][0xc3c] ;  /* 0x00030f0000047ab9 */ /* 0x000fe40000000800 */
[----:B---3--:R-:W-:-:S13]  /*2f910*/  ISETP.GE.AND P0, PT, R19, UR4, PT ;  /* 0x0000000413007c0c */ /* 0x008fda000bf06270 */
[----:B------:R-:W-:Y:S05]  /*2f920*/  @!P0 BRA `(.L_x_3073) ;  /* 0xffffff9800648947 */ /* 0x000fea000383ffff */
[----:B------:R-:W-:Y:S05]  /*2f930*/  BSYNC B8 ;  /* 0x0000000000087941 */ /* 0x000fea0003800000 */
.L_x_2964:
[----:B------:R-:W3:Y:S01]  /*2f940*/  LDL.LU R0, [R1+0x30] ;  /* 0x0000300001007983 */ /* 0x000ee20000300800 */
[----:B------:R-:W-:Y:S01]  /*2f950*/  BSSY B0, `(.L_x_3074) ;  /* 0x000000b000007945 */ /* 0x000fe20003800000 */
[----:B------:R-:W4:Y:S01]  /*2f960*/  S2R R5, SR_CgaCtaId ;  /* 0x0000000000057919 */ /* 0x000f220000008800 */
[----:B---3--:R-:W-:-:S05]  /*2f970*/  VIADD R0, R0, 0x1 ;  /* 0x0000000100007836 */ /* 0x008fca0000000000 */
        /* <DEDUP_REMOVED lines=8> */
.L_x_3282:
[----:B------:R-:W-:Y:S05]  /*2fa00*/  BSYNC B0 ;  /* 0x0000000000007941 */ /* 0x000fea0003800000 */
.L_x_3074:
[----:B------:R-:W-:-:S03]  /*2fa10*/  UMOV UR4, 0xffffffff ;  /* 0xffffffff00047882 */ /* 0x000fc60000000000 */
[----:B------:R-:W-:Y:S05]  /*2fa20*/  BRA.DIV UR4, `(.L_x_3076) ;  /* 0x0000005604e47947 */ /* 0x000fea000b800000 */
[----:B-1----:R-:W1:Y:S02]  /*2fa30*/  S2R R0, SR_TID.X ;  /* 0x0000000000007919 */ /* 0x002e640000002100 */
[----:B-1----:R-:W-:-:S04]  /*2fa40*/  SHF.R.U32.HI R0, RZ, 0x5, R0 ;  /* 0x00000005ff007819 */ /* 0x002fc80000011600 */
[----:B------:R-:W-:-:S05]  /*2fa50*/  LOP3.LUT R0, R0, 0x3, RZ, 0xc0, !PT ;  /* 0x0000000300007812 */ /* 0x000fca00078ec0ff */
[----:B------:R1:W3:Y:S02]  /*2fa60*/  SHFL.IDX PT, R14, R0, RZ, 0x1f ;  /* 0x00001fff000e7589 */ /* 0x0002e400000e0000 */
.L_x_3285:
[----:B---3--:R-:W-:-:S13]  /*2fa70*/  ISETP.NE.AND P0, PT, R14, RZ, PT ;  /* 0x000000ff0e00720c */ /* 0x008fda0003f05270 */
[----:B------:R-:W-:Y:S05]  /*2fa80*/  @P0 BRA `(.L_x_2683) ;  /* 0x0000000000880947 */ /* 0x000fea0003800000 */
[----:B------:R-:W-:-:S03]  /*2fa90*/  UMOV UR4, 0xffffffff ;  /* 0xffffffff00047882 */ /* 0x000fc60000000000 */
[----:B------:R-:W-:Y:S05]  /*2faa0*/  BRA.DIV UR4, `(.L_x_3077) ;  /* 0x0000005604f87947 */ /* 0x000fea000b800000 */
[----:B------:R-:W-:-:S13]  /*2fab0*/  ELECT P6, URZ, PT ;  /* 0x00000000003f782f */ /* 0x000fda00038c0000 */
.L_x_3288:
[----:B------:R-:W-:Y:S05]  /*2fac0*/  @!P6 BRA `(.L_x_2683) ;  /* 0x000000000078e947 */ /* 0x000fea0003800000 */
[----:B------:R-:W-:-:S06]  /*2fad0*/  ULOP3.LUT UR4, UR60, 0x2, URZ, 0xfc, !UPT ;  /* 0x000000023c047892 */ /* 0x000fcc000f8efc3f */
[----:B-1----:R-:W-:-:S05]  /*2fae0*/  IMAD.U32 R0, RZ, RZ, UR4 ;  /* 0x00000004ff007e24 */ /* 0x002fca000f8e00ff */
[----:B------:R-:W-:-:S13]  /*2faf0*/  ISETP.NE.AND P0, PT, R0, 0x3, PT ;  /* 0x000000030000780c */ /* 0x000fda0003f05270 */
[----:B------:R-:W-:Y:S05]  /*2fb00*/  @!P0 BRA `(.L_x_3078) ;  /* 0x0000000000048947 */ /* 0x000fea0003800000 */
[----:B------:R-:W-:Y:S01]  /*2fb10*/  BPT.TRAP 0x1 ;  /* 0x000000040000795c */ /* 0x000fe20000300000 */
.L_x_3078:
[----:B------:R-:W-:Y:S01]  /*2fb20*/  IMAD R3, R27, 0x8, R5 ;  /* 0x000000081b037824 */ /* 0x000fe200078e0205 */
[----:B------:R-:W-:Y:S01]  /*2fb30*/  SHF.L.U32 R2, R29, 0x1f, RZ ;  /* 0x0000001f1d027819 */ /* 0x000fe200000006ff */
[----:B------:R-:W-:-:S03]  /*2fb40*/  VIADD R27, R27, 0x1 ;  /* 0x000000011b1b7836 */ /* 0x000fc60000000000 */
[----:B------:R-:W1:Y:S02]  /*2fb50*/  SYNCS.PHASECHK.TRANS64.TRYWAIT P1, [R3+URZ+0x38840], R2 ;  /* 0x03884002030075a7 */ /* 0x000e64000802017f */
[----:B------:R-:W-:-:S04]  /*2fb60*/  ISETP.NE.AND P2, PT, R27, 0x2, PT ;  /* 0x000000021b00780c */ /* 0x000fc80003f45270 */
[----:B------:R-:W-:Y:S01]  /*2fb70*/  SEL R0, RZ, 0x1, P2 ;  /* 0x00000001ff007807 */ /* 0x000fe20001000000 */
[----:B-1----:R-:W-:Y:S08]  /*2fb80*/  @!P1 BRA `(.L_x_3079) ;  /* 0x0000005400e09947 */ /* 0x002ff00003800000 */
.L_x_3289:
[----:B------:R-:W-:Y:S02]  /*2fb90*/  SEL R27, R27, RZ, P2 ;  /* 0x000000ff1b1b7207 */ /* 0x000fe40001000000 */
[----:B------:R-:W-:Y:S01]  /*2fba0*/  LOP3.LUT R0, R29, R0, RZ, 0x3c, !PT ;  /* 0x000000001d007212 */ /* 0x000fe200078e3cff */
[----:B------:R-:W-:Y:S06]  /*2fbb0*/  @!P0 BRA `(.L_x_3080) ;  /* 0x0000000000048947 */ /* 0x000fec0003800000 */
[----:B------:R-:W-:Y:S01]  /*2fbc0*/  BPT.TRAP 0x1 ;  /* 0x000000040000795c */ /* 0x000fe20000300000 */
.L_x_3080:
[----:B------:R-:W-:Y:S01]  /*2fbd0*/  IMAD R27, R27, 0x8, R5 ;  /* 0x000000081b1b7824 */ /* 0x000fe200078e0205 */
[----:B------:R-:W-:-:S04]  /*2fbe0*/  SHF.L.U32 R0, R0, 0x1f, RZ ;  /* 0x0000001f00007819 */ /* 0x000fc800000006ff */
[----:B------:R-:W3:Y:S02]  /*2fbf0*/  SYNCS.PHASECHK.TRANS64.TRYWAIT P1, [R27+URZ+0x38840], R0 ;  /* 0x038840001b0075a7 */ /* 0x000ee4000802017f */
[----:B---3--:R-:W-:Y:S05]  /*2fc00*/  @!P1 BRA `(.L_x_3081) ;  /* 0x0000005400d49947 */ /* 0x008fea0003800000 */
.L_x_3290:
[----:B------:R-:W-:Y:S05]  /*2fc10*/  @!P0 BRA `(.L_x_3082) ;  /* 0x0000000000048947 */ /* 0x000fea0003800000 */
[----:B------:R-:W-:Y:S01]  /*2fc20*/  BPT.TRAP 0x1 ;  /* 0x000000040000795c */ /* 0x000fe20000300000 */
.L_x_3082:
[----:B------:R-:W4:Y:S02]  /*2fc30*/  SYNCS.PHASECHK.TRANS64.TRYWAIT P1, [R3+URZ+0x38860], R2 ;  /* 0x03886002030075a7 */ /* 0x000f24000802017f */
[----:B----4-:R-:W-:Y:S05]  /*2fc40*/  @!P1 BRA `(.L_x_3083) ;  /* 0x0000005400d89947 */ /* 0x010fea0003800000 */
.L_x_3291:
[----:B------:R-:W-:Y:S05]  /*2fc50*/  @!P0 BRA `(.L_x_3084) ;  /* 0x0000000000048947 */ /* 0x000fea0003800000 */
[----:B------:R-:W-:Y:S01]  /*2fc60*/  BPT.TRAP 0x1 ;  /* 0x000000040000795c */ /* 0x000fe20000300000 */
.L_x_3084:
[----:B------:R0:W0:Y:S02]  /*2fc70*/  SYNCS.PHASECHK.TRANS64.TRYWAIT P0, [R27+URZ+0x38860], R0 ;  /* 0x038860001b0075a7 */ /* 0x000024000800017f */
[----:B0-----:R-:W-:Y:S05]  /*2fc80*/  @!P0 NANOSLEEP.SYNCS 0x989680 ;  /* 0x009896800000895d */ /* 0x001fea0003900000 */
[----:B------:R-:W0:Y:S02]  /*2fc90*/  @!P0 SYNCS.PHASECHK.TRANS64 P0, [R27+URZ+0x38860], R0 ;  /* 0x038860001b0085a7 */ /* 0x000e24000800007f */
[----:B0-----:R-:W-:Y:S05]  /*2fca0*/  @!P0 BRA `(.L_x_3084) ;  /* 0xfffffffc00f08947 */ /* 0x001fea000383ffff */
.L_x_2683:
[----:B------:R-:W-:Y:S05]  /*2fcb0*/  BSYNC B9 ;  /* 0x0000000000097941 */ /* 0x000fea0003800000 */
.L_x_2680:
[----:B------:R-:W-:Y:S05]  /*2fcc0*/  EXIT ;  /* 0x000000000000794d */ /* 0x000fea0003800000 */
.L_x_2703:
[----:B0-----:R0:W1:Y:S02]  /*2fcd0*/  SYNCS.PHASECHK.TRANS64.TRYWAIT P6, [R89+URZ+0x38890], R90 ;  /* 0x0388905a590075a7 */ /* 0x00106400080c017f */
[----:B-1----:R-:W-:Y:S05]  /*2fce0*/  @!P6 NANOSLEEP.SYNCS 0x989680 ;  /* 0x009896800000e95d */ /* 0x002fea0003900000 */
[----:B------:R-:W1:Y:S02]  /*2fcf0*/  @!P6 SYNCS.PHASECHK.TRANS64 P6, [R89+URZ+0x38890], R90 ;  /* 0x0388905a5900e5a7 */ /* 0x000e6400080c007f */
[----:B-1----:R-:W-:Y:S05]  /*2fd00*/  @!P6 BRA `(.L_x_2703) ;  /* 0xfffffffc00f0e947 */ /* 0x002fea000383ffff */
[----:B------:R-:W-:Y:S05]  /*2fd10*/  BRA `(.L_x_3085) ;  /* 0xfffffd3800747947 */ /* 0x000fea000383ffff */
.L_x_2704:
        /* <DEDUP_REMOVED lines=8> */
.L_x_3087:
[----:B------:R-:W-:Y:S05]  /*2fda0*/  BSYNC B1 ;  /* 0x0000000000017941 */ /* 0x000fea0003800000 */
.L_x_3086:
        /* <DEDUP_REMOVED lines=8> */
.L_x_3088:
[----:B------:R-:W-:Y:S01]  /*2fe30*/  IMAD.MOV.U32 R82, RZ, RZ, R14 ;  /* 0x000000ffff527224 */ /* 0x000fe200078e000e */
[----:B------:R-:W-:Y:S06]  /*2fe40*/  BRA `(.L_x_3089) ;  /* 0xfffffd38003c7947 */ /* 0x000fec000383ffff */
.L_x_2721:
        /* <DEDUP_REMOVED lines=8> */
.L_x_3091:
[----:B------:R-:W-:Y:S05]  /*2fed0*/  BSYNC B1 ;  /* 0x0000000000017941 */ /* 0x000fea0003800000 */
.L_x_3090:
        /* <DEDUP_REMOVED lines=8> */
.L_x_3092:
[----:B------:R-:W-:Y:S01]  /*2ff60*/  IMAD.MOV.U32 R66, RZ, RZ, R14 ;  /* 0x000000ffff427224 */ /* 0x000fe200078e000e */
[----:B------:R-:W-:Y:S06]  /*2ff70*/  BRA `(.L_x_3093) ;  /* 0xfffffd4400a87947 */ /* 0x000fec000383ffff */
.L_x_2738:
        /* <DEDUP_REMOVED lines=8> */
.L_x_3095:
[----:B------:R-:W-:Y:S05]  /*30000*/  BSYNC B1 ;  /* 0x0000000000017941 */ /* 0x000fea0003800000 */
.L_x_3094:
        /* <DEDUP_REMOVED lines=8> */
.L_x_3096:
[----:B------:R-:W-:Y:S01]  /*30090*/  IMAD.MOV.U32 R120, RZ, RZ, R14 ;  /* 0x000000ffff787224 */ /* 0x000fe200078e000e */
[----:B------:R-:W-:Y:S06]  /*300a0*/  BRA `(.L_x_3097) ;  /* 0xfffffd5400187947 */ /* 0x000fec000383ffff */
.L_x_2762:
[----:B-1----:R1:W2:Y:S02]  /*300b0*/  SYNCS.PHASECHK.TRANS64.TRYWAIT P6, [R89+URZ+0x38890], R90 ;  /* 0x0388905a590075a7 */ /* 0x0022a400080c017f */
[----:B--2---:R-:W-:Y:S05]  /*300c0*/  @!P6 NANOSLEEP.SYNCS 0x989680 ;  /* 0x009896800000e95d */ /* 0x004fea0003900000 */
[----:B------:R-:W2:Y:S02]  /*300d0*/  @!P6 SYNCS.PHASECHK.TRANS64 P6, [R89+URZ+0x38890], R90 ;  /* 0x0388905a5900e5a7 */ /* 0x000ea400080c007f */
[----:B--2---:R-:W-:Y:S05]  /*300e0*/  @!P6 BRA `(.L_x_2762) ;  /* 0xfffffffc00f0e947 */ /* 0x004fea000383ffff */
[----:B------:R-:W-:Y:S05]  /*300f0*/  BRA `(.L_x_3098) ;  /* 0xfffffd7000147947 */ /* 0x000fea000383ffff */
.L_x_2763:
        /* <DEDUP_REMOVED lines=8> */
.L_x_3100:
[----:B------:R-:W-:Y:S05]  /*30180*/  BSYNC B1 ;  /* 0x0000000000017941 */ /* 0x000fea0003800000 */
.L_x_3099:
        /* <DEDUP_REMOVED lines=8> */
.L_x_3101:
[----:B------:R-:W-:Y:S01]  /*30210*/  IMAD.MOV.U32 R124, RZ, RZ, R14 ;  /* 0x000000ffff7c7224 */ /* 0x000fe200078e000e */
[----:B------:R-:W-:Y:S06]  /*30220*/  BRA `(.L_x_3102) ;  /* 0xfffffd6c00e07947 */ /* 0x000fec000383ffff */
.L_x_2772:
[----:B------:R-:W-:Y:S01]  /*30230*/  BSSY B1, `(.L_x_3103) ;  /* 0x0000008000017945 */ /* 0x000fe20003800000 */
[----:B--2-4-:R-:W-:Y:S02]  /*30240*/  IMAD.MOV.U32 R13, RZ, RZ, R119 ;  /* 0x000000ffff0d7224 */ /* 0x014fe400078e0077 */
[----:B------:R-:W-:Y:S02]  /*30250*/  IMAD.MOV.U32 R12, RZ, RZ, 0x1 ;  /* 0x00000001ff0c7424 */ /* 0x000fe400078e00ff */
[----:B------:R-:W-:Y:S02]  /*30260*/  IMAD.MOV.U32 R11, RZ, RZ, 0x181f ;  /* 0x0000181fff0b7424 */ /* 0x000fe400078e00ff */
[----:B------:R-:W-:-:S07]  /*30270*/  IMAD.MOV.U32 R15, RZ, RZ, -0x1 ;  /* 0xffffffffff0f7424 */ /* 0x000fce00078e00ff */
[----:B01-3--:R-:W-:Y:S05]  /*30280*/  WARPSYNC.COLLECTIVE R15, `(.L_x_3104) ;  /* 0x000000000f087348 */ /* 0x00bfea0003c00000 */
[----:B------:R2:W4:Y:S02]  /*30290*/  SHFL.IDX P6, R14, R13, R12, R11 ;  /* 0x0000000c0d0e7389 */ /* 0x00052400000c000b */
[----:B01234-:R-:W-:Y:S01]  /*302a0*/  ENDCOLLECTIVE ;  /* 0x000000000000791b */ /* 0x01ffe20003800000 */
.L_x_3104:
[----:B------:R-:W-:Y:S05]  /*302b0*/  BSYNC B1 ;  /* 0x0000000000017941 */ /* 0x000fea0003800000 */
.L_x_3103:
        /* <DEDUP_REMOVED lines=8> */
.L_x_3105:
[----:B------:R-:W-:Y:S01]  /*30340*/  IMAD.MOV.U32 R36, RZ, RZ, R14 ;  /* 0x000000ffff247224 */ /* 0x000fe200078e000e */
[----:B------:R-:W-:Y:S06]  /*30350*/  BRA `(.L_x_3106) ;  /* 0xfffffd7c009c7947 */ /* 0x000fec000383ffff */
.L_x_2781:
        /* <DEDUP_REMOVED lines=8> */
.L_x_3108:
[----:B------:R-:W-:Y:S05]  /*303e0*/  BSYNC B1 ;  /* 0x0000000000017941 */ /* 0x000fea0003800000 */
.L_x_3107:
        /* <DEDUP_REMOVED lines=8> */
.L_x_3109:
[----:B------:R-:W-:Y:S01]  /*30470*/  IMAD.MOV.U32 R36, RZ, RZ, R14 ;  /* 0x000000ffff247224 */ /* 0x000fe200078e000e */
[----:B------:R-:W-:Y:S06]  /*30480*/  BRA `(.L_x_3110) ;  /* 0xfffffd8c00947947 */ /* 0x000fec000383ffff */
.L_x_2790:
[----:B0-----:R0:W1:Y:S02]  /*30490*/  SYNCS.PHASECHK.TRANS64.TRYWAIT P3, [R89+URZ+0x38890], R90 ;  /* 0x0388905a590075a7 */ /* 0x001064000806017f */
[----:B-1----:R-:W-:Y:S05]  /*304a0*/  @!P3 NANOSLEEP.SYNCS 0x989680 ;  /* 0x009896800000b95d */ /* 0x002fea0003900000 */
[----:B------:R-:W1:Y:S02]  /*304b0*/  @!P3 SYNCS.PHASECHK.TRANS64 P3, [R89+URZ+0x38890], R90 ;  /* 0x0388905a5900b5a7 */ /* 0x000e64000806007f */
[----:B-1----:R-:W-:Y:S05]  /*304c0*/  @!P3 BRA `(.L_x_2790) ;  /* 0xfffffffc00f0b947 */ /* 0x002fea000383ffff */
[----:B------:R-:W-:Y:S05]  /*304d0*/  BRA `(.L_x_3111) ;  /* 0xfffffd9c00987947 */ /* 0x000fea000383ffff */
.L_x_2791:
        /* <DEDUP_REMOVED lines=8> */
.L_x_3113:
[----:B------:R-:W-:Y:S05]  /*30560*/  BSYNC B1 ;  /* 0x0000000000017941 */ /* 0x000fea0003800000 */
.L_x_3112:
        /* <DEDUP_REMOVED lines=8> */
.L_x_3114:
[----:B------:R-:W-:Y:S01]  /*305f0*/  IMAD.MOV.U32 R32, RZ, RZ, R14 ;  /* 0x000000ffff207224 */ /* 0x000fe200078e000e */
[----:B------:R-:W-:Y:S06]  /*30600*/  BRA `(.L_x_3115) ;  /* 0xfffffd9c00bc7947 */ /* 0x000fec000383ffff */
.L_x_2794:
        /* <DEDUP_REMOVED lines=8> */
.L_x_3117:
[----:B------:R-:W-:Y:S05]  /*30690*/  BSYNC B1 ;  /* 0x0000000000017941 */ /* 0x000fea0003800000 */
.L_x_3116:
        /* <DEDUP_REMOVED lines=8> */
.L_x_3118:
[----:B------:R-:W-:Y:S01]  /*30720*/  IMAD.MOV.U32 R32, RZ, RZ, R14 ;  /* 0x000000ffff207224 */ /* 0x000fe200078e000e */
[----:B------:R-:W-:Y:S06]  /*30730*/  BRA `(.L_x_3119) ;  /* 0xfffffd9c00e47947 */ /* 0x000fec000383ffff */
.L_x_2797:
[----:B------:R-:W-:Y:S01]  /*30740*/  BSSY B1, `(.L_x_3120) ;  /* 0x0000008000017945 */ /* 0x000fe20003800000 */
[----:B---3--:R-:W-:Y:S02]  /*30750*/  IMAD.MOV.U32 R13, RZ, RZ, R41 ;  /* 0x000000ffff0d7224 */ /* 0x008fe400078e0029 */
[----:B------:R-:W-:Y:S02]  /*30760*/  IMAD.MOV.U32 R12, RZ, RZ, 0x2 ;  /* 0x00000002ff0c7424 */ /* 0x000fe400078e00ff */
[----:B------:R-:W-:Y:S02]  /*30770*/  IMAD.MOV.U32 R11, RZ, RZ, 0x181f ;  /* 0x0000181fff0b7424 */ /* 0x000fe400078e00ff */
[----:B------:R-:W-:-:S07]  /*30780*/  IMAD.MOV.U32 R15, RZ, RZ, -0x1 ;  /* 0xffffffffff0f7424 */ /* 0x000fce00078e00ff */
[----:B012-4-:R-:W-:Y:S05]  /*30790*/  WARPSYNC.COLLECTIVE R15, `(.L_x_3121) ;  /* 0x000000000f087348 */ /* 0x017fea0003c00000 */
[----:B------:R3:W0:Y:S02]  /*307a0*/  SHFL.IDX P6, R14, R13, R12, R11 ;  /* 0x0000000c0d0e7389 */ /* 0x00062400000c000b */
[----:B01234-:R-:W-:Y:S01]  /*307b0*/  ENDCOLLECTIVE ;  /* 0x000000000000791b */ /* 0x01ffe20003800000 */
.L_x_3121:
[----:B------:R-:W-:Y:S05]  /*307c0*/  BSYNC B1 ;  /* 0x0000000000017941 */ /* 0x000fea0003800000 */
.L_x_3120:
        /* <DEDUP_REMOVED lines=8> */
.L_x_3122:
[----:B------:R-:W-:Y:S01]  /*30850*/  IMAD.MOV.U32 R32, RZ, RZ, R14 ;  /* 0x000000ffff207224 */ /* 0x000fe200078e000e */
[----:B------:R-:W-:Y:S06]  /*30860*/  BRA `(.L_x_3123) ;  /* 0xfffffda000107947 */ /* 0x000fec000383ffff */
.L_x_2801:
[----:B------:R0:W0:Y:S02]  /*30870*/  SYNCS.PHASECHK.TRANS64.TRYWAIT P0, [R89+URZ+0x388b0], R90 ;  /* 0x0388b05a590075a7 */ /* 0x000024000800017f */
[----:B0-----:R-:W-:Y:S05]  /*30880*/  @!P0 NANOSLEEP.SYNCS 0x989680 ;  /* 0x009896800000895d */ /* 0x001fea0003900000 */
[----:B------:R-:W0:Y:S02]  /*30890*/  @!P0 SYNCS.PHASECHK.TRANS64 P0, [R89+URZ+0x388b0], R90 ;  /* 0x0388b05a590085a7 */ /* 0x000e24000800007f */
[----:B0-----:R-:W-:Y:S05]  /*308a0*/  @!P0 BRA `(.L_x_2801) ;  /* 0xfffffffc00f08947 */ /* 0x001fea000383ffff */
[----:B------:R-:W-:Y:S05]  /*308b0*/  BRA `(.L_x_3124) ;  /* 0xfffffda000b87947 */ /* 0x000fea000383ffff */
.L_x_2821:
        /* <DEDUP_REMOVED lines=8> */
.L_x_3126:
[----:B------:R-:W-:Y:S05]  /*30940*/  BSYNC B1 ;  /* 0x0000000000017941 */ /* 0x000fea0003800000 */
.L_x_3125:
        /* <DEDUP_REMOVED lines=8> */
.L_x_3127:
[----:B------:R-:W-:Y:S02]  /*309d0*/  IMAD.MOV.U32 R13, RZ, RZ, R8 ;  /* 0x000000ffff0d7224 */ /* 0x000fe400078e0008 */
[----:B------:R-:W-:-:S07]  /*309e0*/  IMAD.MOV.U32 R5, RZ, RZ, R14 ;  /* 0x000000ffff057224 */ /* 0x000fce00078e000e */
[----:B------:R-:W-:Y:S05]  /*309f0*/  WARPSYNC.COLLECTIVE R15, `(.L_x_3128) ;  /* 0x000000000f087348 */ /* 0x000fea0003c00000 */
[----:B------:R0:W1:Y:S02]  /*30a00*/  SHFL.IDX P6, R14, R13, R12, R11 ;  /* 0x0000000c0d0e7389 */ /* 0x00006400000c000b */
[----:B01----:R-:W-:Y:S01]  /*30a10*/  ENDCOLLECTIVE ;  /* 0x000000000000791b */ /* 0x003fe20003800000 */
.L_x_3128:
[----:B------:R-:W-:Y:S02]  /*30a20*/  IMAD.MOV.U32 R13, RZ, RZ, R0 ;  /* 0x000000ffff0d7224 */ /* 0x000fe400078e0000 */
[----:B------:R-:W-:-:S07]  /*30a30*/  IMAD.MOV.U32 R9, RZ, RZ, R14 ;  /* 0x000000ffff097224 */ /* 0x000fce00078e000e */
[----:B------:R-:W-:Y:S05]  /*30a40*/  WARPSYNC.COLLECTIVE R15, `(.L_x_3129) ;  /* 0x000000000f087348 */ /* 0x000fea0003c00000 */
[----:B------:R0:W1:Y:S02]  /*30a50*/  SHFL.IDX P6, R14, R13, R12, R11 ;  /* 0x0000000c0d0e7389 */ /* 0x00006400000c000b */
[----:B01----:R-:W-:Y:S01]  /*30a60*/  ENDCOLLECTIVE ;  /* 0x000000000000791b */ /* 0x003fe20003800000 */
.L_x_3129:
[----:B------:R-:W-:Y:S05]  /*30a70*/  BRA `(.L_x_3130) ;  /* 0xfffffdb400bc7947 */ /* 0x000fea000383ffff */
.L_x_2824:
        /* <DEDUP_REMOVED lines=8> */
.L_x_3132:
[----:B------:R-:W-:Y:S05]  /*30b00*/  BSYNC B1 ;  /* 0x0000000000017941 */ /* 0x000fea0003800000 */
.L_x_3131:
        /* <DEDUP_REMOVED lines=8> */
.L_x_3133:
[----:B------:R-:W-:Y:S02]  /*30b90*/  IMAD.MOV.U32 R13, RZ, RZ, R8 ;  /* 0x000000ffff0d7224 */ /* 0x000fe400078e0008 */
[----:B------:R-:W-:-:S07]  /*30ba0*/  IMAD.MOV.U32 R5, RZ, RZ, R14 ;  /* 0x000000ffff057224 */ /* 0x000fce00078e000e */
[----:B------:R-:W-:Y:S05]  /*30bb0*/  WARPSYNC.COLLECTIVE R15, `(.L_x_3134) ;  /* 0x000000000f087348 */ /* 0x000fea0003c00000 */
[----:B------:R0:W1:Y:S02]  /*30bc0*/  SHFL.IDX P6, R14, R13, R12, R11 ;  /* 0x0000000c0d0e7389 */ /* 0x00006400000c000b */
[----:B01----:R-:W-:Y:S01]  /*30bd0*/  ENDCOLLECTIVE ;  /* 0x000000000000791b */ /* 0x003fe20003800000 */
.L_x_3134:
[----:B------:R-:W-:Y:S02]  /*30be0*/  IMAD.MOV.U32 R13, RZ, RZ, R0 ;  /* 0x000000ffff0d7224 */ /* 0x000fe400078e0000 */
[----:B------:R-:W-:-:S07]  /*30bf0*/  IMAD.MOV.U32 R9, RZ, RZ, R14 ;  /* 0x000000ffff097224 */ /* 0x000fce00078e000e */
[----:B------:R-:W-:Y:S05]  /*30c00*/  WARPSYNC.COLLECTIVE R15, `(.L_x_3135) ;  /* 0x000000000f087348 */ /* 0x000fea0003c00000 */
[----:B------:R0:W1:Y:S02]  /*30c10*/  SHFL.IDX P6, R14, R13, R12, R11 ;  /* 0x0000000c0d0e7389 */ /* 0x00006400000c000b */
[----:B01----:R-:W-:Y:S01]  /*30c20*/  ENDCOLLECTIVE ;  /* 0x000000000000791b */ /* 0x003fe20003800000 */
.L_x_3135:
[----:B------:R-:W-:Y:S05]  /*30c30*/  BRA `(.L_x_3136) ;  /* 0xfffffdb800d87947 */ /* 0x000fea000383ffff */
.L_x_2827:
        /* <DEDUP_REMOVED lines=8> */
.L_x_3138:
[----:B------:R-:W-:Y:S05]  /*30cc0*/  BSYNC B1 ;  /* 0x0000000000017941 */ /* 0x000fea0003800000 */
.L_x_3137:
        /* <DEDUP_REMOVED lines=8> */
.L_x_3139:
[----:B------:R-:W-:Y:S02]  /*30d50*/  IMAD.MOV.U32 R13, RZ, RZ, R8 ;  /* 0x000000ffff0d7224 */ /* 0x000fe400078e0008 */
[----:B------:R-:W-:-:S07]  /*30d60*/  IMAD.MOV.U32 R5, RZ, RZ, R14 ;  /* 0x000000ffff057224 */ /* 0x000fce00078e000e */
[----:B------:R-:W-:Y:S05]  /*30d70*/  WARPSYNC.COLLECTIVE R15, `(.L_x_3140) ;  /* 0x000000000f087348 */ /* 0x000fea0003c00000 */
[----:B------:R0:W1:Y:S02]  /*30d80*/  SHFL.IDX P6, R14, R13, R12, R11 ;  /* 0x0000000c0d0e7389 */ /* 0x00006400000c000b */
[----:B01----:R-:W-:Y:S01]  /*30d90*/  ENDCOLLECTIVE ;  /* 0x000000000000791b */ /* 0x003fe20003800000 */
.L_x_3140:
[----:B------:R-:W-:Y:S02]  /*30da0*/  IMAD.MOV.U32 R13, RZ, RZ, R0 ;  /* 0x000000ffff0d7224 */ /* 0x000fe400078e0000 */
[----:B------:R-:W-:-:S07]  /*30db0*/  IMAD.MOV.U32 R9, RZ, RZ, R14 ;  /* 0x000000ffff097224 */ /* 0x000fce00078e000e */
[----:B------:R-:W-:Y:S05]  /*30dc0*/  WARPSYNC.COLLECTIVE R15, `(.L_x_3141) ;  /* 0x000000000f087348 */ /* 0x000fea0003c00000 */
[----:B------:R0:W1:Y:S02]  /*30dd0*/  SHFL.IDX P6, R14, R13, R12, R11 ;  /* 0x0000000c0d0e7389 */ /* 0x00006400000c000b */
[----:B01----:R-:W-:Y:S01]  /*30de0*/  ENDCOLLECTIVE ;  /* 0x000000000000791b */ /* 0x003fe20003800000 */
.L_x_3141:
[----:B------:R-:W-:Y:S05]  /*30df0*/  BRA `(.L_x_3142) ;  /* 0xfffffdbc00e87947 */ /* 0x000fea000383ffff */
.L_x_2830:
        /* <DEDUP_REMOVED lines=8> */
.L_x_3144:
[----:B------:R-:W-:Y:S05]  /*30e80*/  BSYNC B1 ;  /* 0x0000000000017941 */ /* 0x000fea0003800000 */
.L_x_3143:
        /* <DEDUP_REMOVED lines=8> */
.L_x_3145:
[----:B------:R-:W-:Y:S02]  /*30f10*/  IMAD.MOV.U32 R13, RZ, RZ, R8 ;  /* 0x000000ffff0d7224 */ /* 0x000fe400078e0008 */
[----:B------:R-:W-:-:S07]  /*30f20*/  IMAD.MOV.U32 R67, RZ, RZ, R14 ;  /* 0x000000ffff437224 */ /* 0x000fce00078e000e */
[----:B------:R-:W-:Y:S05]  /*30f30*/  WARPSYNC.COLLECTIVE R15, `(.L_x_3146) ;  /* 0x000000000f087348 */ /* 0x000fea0003c00000 */
[----:B------:R0:W1:Y:S02]  /*30f40*/  SHFL.IDX P6, R14, R13, R12, R11 ;  /* 0x0000000c0d0e7389 */ /* 0x00006400000c000b */
[----:B01----:R-:W-:Y:S01]  /*30f50*/  ENDCOLLECTIVE ;  /* 0x000000000000791b */ /* 0x003fe20003800000 */
.L_x_3146:
[----:B------:R-:W-:Y:S02]  /*30f60*/  IMAD.MOV.U32 R13, RZ, RZ, R0 ;  /* 0x000000ffff0d7224 */ /* 0x000fe400078e0000 */
[----:B------:R-:W-:-:S07]  /*30f70*/  IMAD.MOV.U32 R72, RZ, RZ, R14 ;  /* 0x000000ffff487224 */ /* 0x000fce00078e000e */
[----:B------:R-:W-:Y:S05]  /*30f80*/  WARPSYNC.COLLECTIVE R15, `(.L_x_3147) ;  /* 0x000000000f087348 */ /* 0x000fea0003c00000 */
[----:B------:R0:W1:Y:S02]  /*30f90*/  SHFL.IDX P6, R14, R13, R12, R11 ;  /* 0x0000000c0d0e7389 */ /* 0x00006400000c000b */
[----:B01----:R-:W-:Y:S01]  /*30fa0*/  ENDCOLLECTIVE ;  /* 0x000000000000791b */ /* 0x003fe20003800000 */
.L_x_3147:
[----:B------:R-:W-:Y:S05]  /*30fb0*/  BRA `(.L_x_3148) ;  /* 0xfffffdc400007947 */ /* 0x000fea000383ffff */
.L_x_2834:
[----:B0-----:R0:W1:Y:S02]  /*30fc0*/  SYNCS.PHASECHK.TRANS64.TRYWAIT P0, [R22+URZ+0x38800], R151 ;  /* 0x03880097160075a7 */ /* 0x001064000800017f */
[----:B-1----:R-:W-:Y:S05]  /*30fd0*/  @!P0 NANOSLEEP.SYNCS 0x989680 ;  /* 0x009896800000895d */ /* 0x002fea0003900000 */
[----:B------:R-:W1:Y:S02]  /*30fe0*/  @!P0 SYNCS.PHASECHK.TRANS64 P0, [R22+URZ+0x38800], R151 ;  /* 0x03880097160085a7 */ /* 0x000e64000800007f */
[----:B-1----:R-:W-:Y:S05]  /*30ff0*/  @!P0 BRA `(.L_x_2834) ;  /* 0xfffffffc00f08947 */ /* 0x002fea000383ffff */
[----:B------:R-:W-:Y:S05]  /*31000*/  BRA `(.L_x_3149) ;  /* 0xfffffdc800747947 */ /* 0x000fea000383ffff */
.L_x_2866:
        /* <DEDUP_REMOVED lines=8> */
.L_x_3151:
[----:B------:R-:W-:Y:S05]  /*31090*/  BSYNC B1 ;  /* 0x0000000000017941 */ /* 0x000fea0003800000 */
.L_x_3150:
        /* <DEDUP_REMOVED lines=8> */
.L_x_3152:
[----:B------:R-:W-:Y:S02]  /*31120*/  IMAD.MOV.U32 R13, RZ, RZ, R9 ;  /* 0x000000ffff0d7224 */ /* 0x000fe400078e0009 */
[----:B------:R-:W-:-:S07]  /*31130*/  IMAD.MOV.U32 R7, RZ, RZ, R14 ;  /* 0x000000ffff077224 */ /* 0x000fce00078e000e */
[----:B------:R-:W-:Y:S05]  /*31140*/  WARPSYNC.COLLECTIVE R15, `(.L_x_3153) ;  /* 0x000000000f087348 */ /* 0x000fea0003c00000 */
[----:B------:R0:W1:Y:S02]  /*31150*/  SHFL.IDX P6, R14, R13, R12, R11 ;  /* 0x0000000c0d0e7389 */ /* 0x00006400000c000b */
[----:B01----:R-:W-:Y:S01]  /*31160*/  ENDCOLLECTIVE ;  /* 0x000000000000791b */ /* 0x003fe20003800000 */
.L_x_3153:
[----:B------:R-:W-:Y:S02]  /*31170*/  IMAD.MOV.U32 R13, RZ, RZ, R4 ;  /* 0x000000ffff0d7224 */ /* 0x000fe400078e0004 */
[----:B------:R-:W-:-:S07]  /*31180*/  IMAD.MOV.U32 R10, RZ, RZ, R14 ;  /* 0x000000ffff0a7224 */ /* 0x000fce00078e000e */
[----:B------:R-:W-:Y:S05]  /*31190*/  WARPSYNC.COLLECTIVE R15, `(.L_x_3154) ;  /* 0x000000000f087348 */ /* 0x000fea0003c00000 */
[----:B------:R0:W1:Y:S02]  /*311a0*/  SHFL.IDX P6, R14, R13, R12, R11 ;  /* 0x0000000c0d0e7389 */ /* 0x00006400000c000b */
[----:B01----:R-:W-:Y:S01]  /*311b0*/  ENDCOLLECTIVE ;  /* 0x000000000000791b */ /* 0x003fe20003800000 */
.L_x_3154:
[----:B------:R-:W-:Y:S05]  /*311c0*/  BRA `(.L_x_3155) ;  /* 0xfffffdfc00387947 */ /* 0x000fea000383ffff */
.L_x_2869:
        /* <DEDUP_REMOVED lines=8> */
.L_x_3157:
[----:B------:R-:W-:Y:S05]  /*31250*/  BSYNC B1 ;  /* 0x0000000000017941 */ /* 0x000fea0003800000 */
.L_x_3156:
        /* <DEDUP_REMOVED lines=8> */
.L_x_3158:
[----:B------:R-:W-:Y:S02]  /*312e0*/  IMAD.MOV.U32 R13, RZ, RZ, R9 ;  /* 0x000000ffff0d7224 */ /* 0x000fe400078e0009 */
[----:B------:R-:W-:-:S07]  /*312f0*/  IMAD.MOV.U32 R7, RZ, RZ, R14 ;  /* 0x000000ffff077224 */ /* 0x000fce00078e000e */
[----:B------:R-:W-:Y:S05]  /*31300*/  WARPSYNC.COLLECTIVE R15, `(.L_x_3159) ;  /* 0x000000000f087348 */ /* 0x000fea0003c00000 */
[----:B------:R0:W1:Y:S02]  /*31310*/  SHFL.IDX P6, R14, R13, R12, R11 ;  /* 0x0000000c0d0e7389 */ /* 0x00006400000c000b */
[----:B01----:R-:W-:Y:S01]  /*31320*/  ENDCOLLECTIVE ;  /* 0x000000000000791b */ /* 0x003fe20003800000 */
.L_x_3159:
[----:B------:R-:W-:Y:S02]  /*31330*/  IMAD.MOV.U32 R13, RZ, RZ, R4 ;  /* 0x000000ffff0d7224 */ /* 0x000fe400078e0004 */
[----:B------:R-:W-:-:S07]  /*31340*/  IMAD.MOV.U32 R10, RZ, RZ, R14 ;  /* 0x000000ffff0a7224 */ /* 0x000fce00078e000e */
[----:B------:R-:W-:Y:S05]  /*31350*/  WARPSYNC.COLLECTIVE R15, `(.L_x_3160) ;  /* 0x000000000f087348 */ /* 0x000fea0003c00000 */
[----:B------:R0:W1:Y:S02]  /*31360*/  SHFL.IDX P6, R14, R13, R12, R11 ;  /* 0x0000000c0d0e7389 */ /* 0x00006400000c000b */
[----:B01----:R-:W-:Y:S01]  /*31370*/  ENDCOLLECTIVE ;  /* 0x000000000000791b */ /* 0x003fe20003800000 */
.L_x_3160:
[----:B------:R-:W-:Y:S05]  /*31380*/  BRA `(.L_x_3161) ;  /* 0xfffffe00000c7947 */ /* 0x000fea000383ffff */
.L_x_2872:
        /* <DEDUP_REMOVED lines=8> */
.L_x_3163:
[----:B------:R-:W-:Y:S05]  /*31410*/  BSYNC B1 ;  /* 0x0000000000017941 */ /* 0x000fea0003800000 */
.L_x_3162:
        /* <DEDUP_REMOVED lines=8> */
.L_x_3164:
[----:B------:R-:W-:Y:S02]  /*314a0*/  IMAD.MOV.U32 R13, RZ, RZ, R9 ;  /* 0x000000ffff0d7224 */ /* 0x000fe400078e0009 */
[----:B------:R-:W-:-:S07]  /*314b0*/  IMAD.MOV.U32 R7, RZ, RZ, R14 ;  /* 0x000000ffff077224 */ /* 0x000fce00078e000e */
[----:B------:R-:W-:Y:S05]  /*314c0*/  WARPSYNC.COLLECTIVE R15, `(.L_x_3165) ;  /* 0x000000000f087348 */ /* 0x000fea0003c00000 */
[----:B------:R0:W1:Y:S02]  /*314d0*/  SHFL.IDX P6, R14, R13, R12, R11 ;  /* 0x0000000c0d0e7389 */ /* 0x00006400000c000b */
[----:B01----:R-:W-:Y:S01]  /*314e0*/  ENDCOLLECTIVE ;  /* 0x000000000000791b */ /* 0x003fe20003800000 */
.L_x_3165:
[----:B------:R-:W-:Y:S02]  /*314f0*/  IMAD.MOV.U32 R13, RZ, RZ, R4 ;  /* 0x000000ffff0d7224 */ /* 0x000fe400078e0004 */
[----:B------:R-:W-:-:S07]  /*31500*/  IMAD.MOV.U32 R10, RZ, RZ, R14 ;  /* 0x000000ffff0a7224 */ /* 0x000fce00078e000e */
[----:B------:R-:W-:Y:S05]  /*31510*/  WARPSYNC.COLLECTIVE R15, `(.L_x_3166) ;  /* 0x000000000f087348 */ /* 0x000fea0003c00000 */
[----:B------:R0:W1:Y:S02]  /*31520*/  SHFL.IDX P6, R14, R13, R12, R11 ;  /* 0x0000000c0d0e7389 */ /* 0x00006400000c000b */
[----:B01----:R-:W-:Y:S01]  /*31530*/  ENDCOLLECTIVE ;  /* 0x000000000000791b */ /* 0x003fe20003800000 */
.L_x_3166:
[----:B------:R-:W-:Y:S05]  /*31540*/  BRA `(.L_x_3167) ;  /* 0xfffffe0000d47947 */ /* 0x000fea000383ffff */
.L_x_2875:
        /* <DEDUP_REMOVED lines=8> */
.L_x_3169:
[----:B------:R-:W-:Y:S05]  /*315d0*/  BSYNC B1 ;  /* 0x0000000000017941 */ /* 0x000fea0003800000 */
.L_x_3168:
        /* <DEDUP_REMOVED lines=8> */
.L_x_3170:
[----:B------:R-:W-:Y:S02]  /*31660*/  IMAD.MOV.U32 R13, RZ, RZ, R9 ;  /* 0x000000ffff0d7224 */ /* 0x000fe400078e0009 */
[----:B------:R-:W-:-:S07]  /*31670*/  IMAD.MOV.U32 R21, RZ, RZ, R14 ;  /* 0x000000ffff157224 */ /* 0x000fce00078e000e */
[----:B------:R-:W-:Y:S05]  /*31680*/  WARPSYNC.COLLECTIVE R15, `(.L_x_3171) ;  /* 0x000000000f087348 */ /* 0x000fea0003c00000 */
[----:B------:R0:W1:Y:S02]  /*31690*/  SHFL.IDX P6, R14, R13, R12, R11 ;  /* 0x0000000c0d0e7389 */ /* 0x00006400000c000b */
[----:B01----:R-:W-:Y:S01]  /*316a0*/  ENDCOLLECTIVE ;  /* 0x000000000000791b */ /* 0x003fe20003800000 */
.L_x_3171:
[----:B------:R-:W-:Y:S02]  /*316b0*/  IMAD.MOV.U32 R13, RZ, RZ, R4 ;  /* 0x000000ffff0d7224 */ /* 0x000fe400078e0004 */
[----:B------:R-:W-:-:S07]  /*316c0*/  IMAD.MOV.U32 R76, RZ, RZ, R14 ;  /* 0x000000ffff4c7224 */ /* 0x000fce00078e000e */
[----:B------:R-:W-:Y:S05]  /*316d0*/  WARPSYNC.COLLECTIVE R15, `(.L_x_3172) ;  /* 0x000000000f087348 */ /* 0x000fea0003c00000 */
[----:B------:R0:W1:Y:S02]  /*316e0*/  SHFL.IDX P6, R14, R13, R12, R11 ;  /* 0x0000000c0d0e7389 */ /* 0x00006400000c000b */
[----:B01----:R-:W-:Y:S01]  /*316f0*/  ENDCOLLECTIVE ;  /* 0x000000000000791b */ /* 0x003fe20003800000 */
.L_x_3172:
[----:B------:R-:W-:Y:S01]  /*31700*/  IMAD.MOV.U32 R77, RZ, RZ, R14 ;  /* 0x000000ffff4d7224 */ /* 0x000fe200078e000e */
[----:B------:R-:W-:Y:S06]  /*31710*/  BRA `(.L_x_3173) ;  /* 0xfffffe0400a07947 */ /* 0x000fec000383ffff */
.L_x_2879:
[----:B0-----:R0:W1:Y:S02]  /*31720*/  SYNCS.PHASECHK.TRANS64.TRYWAIT P0, [R22+URZ+0x38800], R85 ;  /* 0x03880055160075a7 */ /* 0x001064000800017f */
[----:B-1----:R-:W-:Y:S05]  /*31730*/  @!P0 NANOSLEEP.SYNCS 0x989680 ;  /* 0x009896800000895d */ /* 0x002fea0003900000 */
[----:B------:R-:W1:Y:S02]  /*31740*/  @!P0 SYNCS.PHASECHK.TRANS64 P0, [R22+URZ+0x38800], R85 ;  /* 0x03880055160085a7 */ /* 0x000e64000800007f */
[----:B-1----:R-:W-:Y:S05]  /*31750*/  @!P0 BRA `(.L_x_2879) ;  /* 0xfffffffc00f08947 */ /* 0x002fea000383ffff */
[----:B------:R-:W-:Y:S05]  /*31760*/  BRA `(.L_x_3174) ;  /* 0xfffffe0800dc7947 */ /* 0x000fea000383ffff */
.L_x_2897:
[----:B-1----:R1:W3:Y:S02]  /*31770*/  SYNCS.PHASECHK.TRANS64.TRYWAIT P1, [R0+URZ+0x38830], R3 ;  /* 0x03883003000075a7 */ /* 0x0022e4000802017f */
[----:B---3--:R-:W-:Y:S05]  /*31780*/  @!P1 NANOSLEEP.SYNCS 0x989680 ;  /* 0x009896800000995d */ /* 0x008fea0003900000 */
[----:B------:R-:W3:Y:S02]  /*31790*/  @!P1 SYNCS.PHASECHK.TRANS64 P1, [R0+URZ+0x38830], R3 ;  /* 0x03883003000095a7 */ /* 0x000ee4000802007f */
[----:B---3--:R-:W-:Y:S05]  /*317a0*/  @!P1 BRA `(.L_x_2897) ;  /* 0xfffffffc00f09947 */ /* 0x008fea000383ffff */
[----:B------:R-:W-:Y:S05]  /*317b0*/  BRA `(.L_x_2896) ;  /* 0xfffffe4400a87947 */ /* 0x000fea000383ffff */
.L_x_2905:
[----:B-1----:R1:W2:Y:S02]  /*317c0*/  SYNCS.PHASECHK.TRANS64.TRYWAIT P2, [R10+URZ+0x38830], R3 ;  /* 0x038830030a0075a7 */ /* 0x0022a4000804017f */
[----:B--2---:R-:W-:Y:S05]  /*317d0*/  @!P2 NANOSLEEP.SYNCS 0x989680 ;  /* 0x009896800000a95d */ /* 0x004fea0003900000 */
[----:B------:R-:W2:Y:S02]  /*317e0*/  @!P2 SYNCS.PHASECHK.TRANS64 P2, [R10+URZ+0x38830], R3 ;  /* 0x038830030a00a5a7 */ /* 0x000ea4000804007f */
[----:B--2---:R-:W-:Y:S05]  /*317f0*/  @!P2 BRA `(.L_x_2905) ;  /* 0xfffffffc00f0a947 */ /* 0x004fea000383ffff */
[----:B------:R-:W-:Y:S05]  /*31800*/  BRA `(.L_x_2904) ;  /* 0xfffffe8c00f87947 */ /* 0x000fea000383ffff */
.L_x_2910:
[----:B---3--:R3:W4:Y:S02]  /*31810*/  SYNCS.PHASECHK.TRANS64.TRYWAIT P2, [R6+URZ+0x38850], R0 ;  /* 0x03885000060075a7 */ /* 0x008724000804017f */
[----:B----4-:R-:W-:Y:S05]  /*31820*/  @!P2 NANOSLEEP.SYNCS 0x989680 ;  /* 0x009896800000a95d */ /* 0x010fea0003900000 */
[----:B------:R-:W4:Y:S02]  /*31830*/  @!P2 SYNCS.PHASECHK.TRANS64 P2, [R6+URZ+0x38850], R0 ;  /* 0x038850000600a5a7 */ /* 0x000f24000804007f */
[----:B----4-:R-:W-:Y:S05]  /*31840*/  @!P2 BRA `(.L_x_2910) ;  /* 0xfffffffc00f0a947 */ /* 0x010fea000383ffff */
[----:B------:R-:W-:Y:S05]  /*31850*/  BRA `(.L_x_2909) ;  /* 0xfffffec400b87947 */ /* 0x000fea000383ffff */
.L_x_2920:
[----:B-1----:R1:W2:Y:S02]  /*31860*/  SYNCS.PHASECHK.TRANS64.TRYWAIT P1, [R3+URZ+0x38830], R6 ;  /* 0x03883006030075a7 */ /* 0x0022a4000802017f */
[----:B--2---:R-:W-:Y:S05]  /*31870*/  @!P1 NANOSLEEP.SYNCS 0x989680 ;  /* 0x009896800000995d */ /* 0x004fea0003900000 */
[----:B------:R-:W2:Y:S02]  /*31880*/  @!P1 SYNCS.PHASECHK.TRANS64 P1, [R3+URZ+0x38830], R6 ;  /* 0x03883006030095a7 */ /* 0x000ea4000802007f */
[----:B--2---:R-:W-:Y:S05]  /*31890*/  @!P1 BRA `(.L_x_2920) ;  /* 0xfffffffc00f09947 */ /* 0x004fea000383ffff */
[----:B------:R-:W-:Y:S05]  /*318a0*/  BRA `(.L_x_2919) ;  /* 0xfffffedc00c87947 */ /* 0x000fea000383ffff */
.L_x_2925:
[----:B-1----:R1:W2:Y:S02]  /*318b0*/  SYNCS.PHASECHK.TRANS64.TRYWAIT P1, [R6+URZ+0x38850], R0 ;  /* 0x03885000060075a7 */ /* 0x0022a4000802017f */
[----:B--2---:R-:W-:Y:S05]  /*318c0*/  @!P1 NANOSLEEP.SYNCS 0x989680 ;  /* 0x009896800000995d */ /* 0x004fea0003900000 */
[----:B------:R-:W2:Y:S02]  /*318d0*/  @!P1 SYNCS.PHASECHK.TRANS64 P1, [R6+URZ+0x38850], R0 ;  /* 0x03885000060095a7 */ /* 0x000ea4000802007f */
[----:B--2---:R-:W-:Y:S05]  /*318e0*/  @!P1 BRA `(.L_x_2925) ;  /* 0xfffffffc00f09947 */ /* 0x004fea000383ffff */
[----:B------:R-:W-:Y:S05]  /*318f0*/  BRA `(.L_x_2924) ;  /* 0xffffff14008c7947 */ /* 0x000fea000383ffff */
.L_x_2933:
[----:B-1----:R1:W2:Y:S02]  /*31900*/  SYNCS.PHASECHK.TRANS64.TRYWAIT P1, [R8+URZ+0x38850], R7 ;  /* 0x03885007080075a7 */ /* 0x0022a4000802017f */
[----:B--2---:R-:W-:Y:S05]  /*31910*/  @!P1 NANOSLEEP.SYNCS 0x989680 ;  /* 0x009896800000995d */ /* 0x004fea0003900000 */
[----:B------:R-:W2:Y:S02]  /*31920*/  @!P1 SYNCS.PHASECHK.TRANS64 P1, [R8+URZ+0x38850], R7 ;  /* 0x03885007080095a7 */ /* 0x000ea4000802007f */
[----:B--2---:R-:W-:Y:S05]  /*31930*/  @!P1 BRA `(.L_x_2933) ;  /* 0xfffffffc00f09947 */ /* 0x004fea000383ffff */
[----:B------:R-:W-:Y:S05]  /*31940*/  BRA `(.L_x_2932) ;  /* 0xffffff2c00d07947 */ /* 0x000fea000383ffff */
.L_x_2970:
        /* <DEDUP_REMOVED lines=8> */
[----:B-1----:R-:W-:Y:S05]  /*319d0*/  WARPSYNC.COLLECTIVE R15, `(.L_x_3176) ;  /* 0x000000000f087348 */ /* 0x002fea0003c00000 */
[----:B------:R0:W2:Y:S02]  /*319e0*/  SHFL.IDX P6, R14, R13, R12, R11 ;  /* 0x0000000c0d0e7389 */ /* 0x0000a400000c000b */
[----:B012---:R-:W-:Y:S01]  /*319f0*/  ENDCOLLECTIVE ;  /* 0x000000000000791b */ /* 0x007fe20003800000 */
.L_x_3176:
[----:B------:R-:W-:Y:S05]  /*31a00*/  BSYNC B1 ;  /* 0x0000000000017941 */ /* 0x000fea0003800000 */
.L_x_3175:
[----:B------:R-:W-:Y:S05]  /*31a10*/  BRA `(.L_x_3177) ;  /* 0xffffff8000287947 */ /* 0x000fea000383ffff */
.L_x_2972:
[----:B------:R-:W-:Y:S01]  /*31a20*/  BSSY B1, `(.L_x_3178) ;  /* 0x0000006000017945 */ /* 0x000fe20003800000 */
[----:B------:R-:W-:-:S07]  /*31a30*/  IMAD.MOV.U32 R15, RZ, RZ, -0x1 ;  /* 0xffffffffff0f7424 */ /* 0x000fce00078e00ff */
[----:B01----:R-:W-:Y:S05]  /*31a40*/  WARPSYNC.COLLECTIVE R15, `(.L_x_3179) ;  /* 0x000000000f0c7348 */ /* 0x003fea0003c00000 */
[----:B------:R-:W-:Y:S02]  /*31a50*/  ELECT P6, UR62, PT ;  /* 0x00000000003e782f */ /* 0x000fe400038c0000 */
[----:B------:R-:W-:Y:S01]  /*31a60*/  MOV R14, UR62 ;  /* 0x0000003e000e7c02 */ /* 0x000fe20008000f00 */
[----:B01----:R-:W-:Y:S10]  /*31a70*/  ENDCOLLECTIVE ;  /* 0x000000000000791b */ /* 0x003ff40003800000 */
.L_x_3179:
[----:B------:R-:W-:Y:S05]  /*31a80*/  BSYNC B1 ;  /* 0x0000000000017941 */ /* 0x000fea0003800000 */
.L_x_3178:
[----:B------:R-:W-:Y:S05]  /*31a90*/  BRA `(.L_x_2971) ;  /* 0xffffff8000207947 */ /* 0x000fea000383ffff */
.L_x_2974:
[----:B0-----:R0:W2:Y:S02]  /*31aa0*/  SYNCS.PHASECHK.TRANS64.TRYWAIT P0, [R22+URZ+0x38820], R7 ;  /* 0x03882007160075a7 */ /* 0x0010a4000800017f */
[----:B--2---:R-:W-:Y:S05]  /*31ab0*/  @!P0 NANOSLEEP.SYNCS 0x989680 ;  /* 0x009896800000895d */ /* 0x004fea0003900000 */
[----:B------:R-:W2:Y:S02]  /*31ac0*/  @!P0 SYNCS.PHASECHK.TRANS64 P0, [R22+URZ+0x38820], R7 ;  /* 0x03882007160085a7 */ /* 0x000ea4000800007f */
[----:B--2---:R-:W-:Y:S05]  /*31ad0*/  @!P0 BRA `(.L_x_2974) ;  /* 0xfffffffc00f08947 */ /* 0x004fea000383ffff */
[----:B------:R-:W-:Y:S05]  /*31ae0*/  BRA `(.L_x_3180) ;  /* 0xffffff8000307947 */ /* 0x000fea000383ffff */
.L_x_2978:
[----:B-1----:R1:W2:Y:S02]  /*31af0*/  SYNCS.PHASECHK.TRANS64.TRYWAIT P0, [R11+URZ+0x388a0], R10 ;  /* 0x0388a00a0b0075a7 */ /* 0x0022a4000800017f */
[----:B--2---:R-:W-:Y:S05]  /*31b00*/  @!P0 NANOSLEEP.SYNCS 0x989680 ;  /* 0x009896800000895d */ /* 0x004fea0003900000 */
[----:B------:R-:W2:Y:S02]  /*31b10*/  @!P0 SYNCS.PHASECHK.TRANS64 P0, [R11+URZ+0x388a0], R10 ;  /* 0x0388a00a0b0085a7 */ /* 0x000ea4000800007f */
[----:B--2---:R-:W-:Y:S05]  /*31b20*/  @!P0 BRA `(.L_x_2978) ;  /* 0xfffffffc00f08947 */ /* 0x004fea000383ffff */
[----:B------:R-:W-:Y:S05]  /*31b30*/  BRA `(.L_x_3181) ;  /* 0xffffff8000487947 */ /* 0x000fea000383ffff */
.L_x_2986:
[----:B0-----:R0:W2:Y:S02]  /*31b40*/  SYNCS.PHASECHK.TRANS64.TRYWAIT P0, [R11+URZ+0x388c0], R10 ;  /* 0x0388c00a0b0075a7 */ /* 0x0010a4000800017f */
[----:B--2---:R-:W-:Y:S05]  /*31b50*/  @!P0 NANOSLEEP.SYNCS 0x989680 ;  /* 0x009896800000895d */ /* 0x004fea0003900000 */
[----:B------:R-:W2:Y:S02]  /*31b60*/  @!P0 SYNCS.PHASECHK.TRANS64 P0, [R11+URZ+0x388c0], R10 ;  /* 0x0388c00a0b0085a7 */ /* 0x000ea4000800007f */
[----:B--2---:R-:W-:Y:S05]  /*31b70*/  @!P0 BRA `(.L_x_2986) ;  /* 0xfffffffc00f08947 */ /* 0x004fea000383ffff */
[----:B------:R-:W-:Y:S05]  /*31b80*/  BRA `(.L_x_3182) ;  /* 0xffffff8400847947 */ /* 0x000fea000383ffff */
.L_x_2996:
[----:B-1----:R1:W2:Y:S02]  /*31b90*/  SYNCS.PHASECHK.TRANS64.TRYWAIT P1, [R10+URZ+0x388a0], R9 ;  /* 0x0388a0090a0075a7 */ /* 0x0022a4000802017f */
[----:B--2---:R-:W-:Y:S05]  /*31ba0*/  @!P1 NANOSLEEP.SYNCS 0x989680 ;  /* 0x009896800000995d */ /* 0x004fea0003900000 */
[----:B------:R-:W2:Y:S02]  /*31bb0*/  @!P1 SYNCS.PHASECHK.TRANS64 P1, [R10+URZ+0x388a0], R9 ;  /* 0x0388a0090a0095a7 */ /* 0x000ea4000802007f */
[----:B--2---:R-:W-:Y:S05]  /*31bc0*/  @!P1 BRA `(.L_x_2996) ;  /* 0xfffffffc00f09947 */ /* 0x004fea000383ffff */
[----:B------:R-:W-:Y:S05]  /*31bd0*/  BRA `(.L_x_3183) ;  /* 0xffffff8800f47947 */ /* 0x000fea000383ffff */
.L_x_3004:
[----:B0-----:R0:W2:Y:S02]  /*31be0*/  SYNCS.PHASECHK.TRANS64.TRYWAIT P1, [R10+URZ+0x388c0], R9 ;  /* 0x0388c0090a0075a7 */ /* 0x0010a4000802017f */
[----:B--2---:R-:W-:Y:S05]  /*31bf0*/  @!P1 NANOSLEEP.SYNCS 0x989680 ;  /* 0x009896800000995d */ /* 0x004fea0003900000 */
[----:B------:R-:W2:Y:S02]  /*31c00*/  @!P1 SYNCS.PHASECHK.TRANS64 P1, [R10+URZ+0x388c0], R9 ;  /* 0x0388c0090a0095a7 */ /* 0x000ea4000802007f */
[----:B--2---:R-:W-:Y:S05]  /*31c10*/  @!P1 BRA `(.L_x_3004) ;  /* 0xfffffffc00f09947 */ /* 0x004fea000383ffff */
[----:B------:R-:W-:Y:S05]  /*31c20*/  BRA `(.L_x_3184) ;  /* 0xffffff90002c7947 */ /* 0x000fea000383ffff */
.L_x_3020:
        /* <DEDUP_REMOVED lines=11> */
.L_x_3186:
[----:B------:R-:W-:Y:S05]  /*31ce0*/  BSYNC B0 ;  /* 0x0000000000007941 */ /* 0x000fea0003800000 */
.L_x_3185:
[----:B------:R-:W-:Y:S05]  /*31cf0*/  BRA `(.L_x_3187) ;  /* 0xffffff9c00d07947 */ /* 0x000fea000383ffff */
.L_x_3023:
[----:B0-----:R0:W1:Y:S02]  /*31d00*/  SYNCS.PHASECHK.TRANS64.TRYWAIT P0, [R5+URZ+0x38840], R2 ;  /* 0x03884002050075a7 */ /* 0x001064000800017f */
[----:B-1----:R-:W-:Y:S05]  /*31d10*/  @!P0 NANOSLEEP.SYNCS 0x989680 ;  /* 0x009896800000895d */ /* 0x002fea0003900000 */
[----:B------:R-:W1:Y:S02]  /*31d20*/  @!P0 SYNCS.PHASECHK.TRANS64 P0, [R5+URZ+0x38840], R2 ;  /* 0x03884002050085a7 */ /* 0x000e64000800007f */
[----:B-1----:R-:W-:Y:S05]  /*31d30*/  @!P0 BRA `(.L_x_3023) ;  /* 0xfffffffc00f08947 */ /* 0x002fea000383ffff */
[----:B------:R-:W-:Y:S05]  /*31d40*/  BRA `(.L_x_3188) ;  /* 0xffffffa0002c7947 */ /* 0x000fea000383ffff */
.L_x_3024:
        /* <DEDUP_REMOVED lines=8> */
.L_x_3190:
[----:B------:R-:W-:Y:S05]  /*31dd0*/  BSYNC B0 ;  /* 0x0000000000007941 */ /* 0x000fea0003800000 */
.L_x_3189:
[----:B------:R-:W-:Y:S01]  /*31de0*/  IMAD.MOV.U32 R13, RZ, RZ, R0 ;  /* 0x000000ffff0d7224 */ /* 0x000fe200078e0000 */
[C---:B------:R-:W-:Y:S01]  /*31df0*/  LOP3.LUT P5, RZ, R23.reuse, 0x10, RZ, 0xc0, !PT ;  /* 0x0000001017ff7812 */ /* 0x040fe200078ac0ff */
[----:B------:R-:W-:Y:S01]  /*31e00*/  IMAD.MOV.U32 R12, RZ, RZ, RZ ;  /* 0x000000ffff0c7224 */ /* 0x000fe200078e00ff */
[C---:B------:R-:W-:Y:S01]  /*31e10*/  LOP3.LUT P4, RZ, R23.reuse, 0x8, RZ, 0xc0, !PT ;  /* 0x0000000817ff7812 */ /* 0x040fe2000788c0ff */
[----:B------:R-:W-:Y:S01]  /*31e20*/  IMAD.MOV.U32 R11, RZ, RZ, 0x181f ;  /* 0x0000181fff0b7424 */ /* 0x000fe200078e00ff */
[C---:B------:R-:W-:Y:S01]  /*31e30*/  LOP3.LUT P3, RZ, R23.reuse, 0x4, RZ, 0xc0, !PT ;  /* 0x0000000417ff7812 */ /* 0x040fe2000786c0ff */
[----:B------:R-:W-:Y:S01]  /*31e40*/  IMAD.MOV.U32 R15, RZ, RZ, -0x1 ;  /* 0xffffffffff0f7424 */ /* 0x000fe200078e00ff */
[----:B------:R-:W-:Y:S01]  /*31e50*/  LOP3.LUT P2, RZ, R23, 0x2, RZ, 0xc0, !PT ;  /* 0x0000000217ff7812 */ /* 0x000fe2000784c0ff */
[----:B------:R-:W-:Y:S02]  /*31e60*/  IMAD.MOV.U32 R2, RZ, RZ, R14 ;  /* 0x000000ffff027224 */ /* 0x000fe400078e000e */
[----:B------:R-:W-:-:S10]  /*31e70*/  @P0 IMAD R9, R7, 0x2, R22 ;  /* 0x0000000207090824 */ /* 0x000fd400078e0216 */
[----:B------:R-:W-:Y:S05]  /*31e80*/  WARPSYNC.COLLECTIVE R15, `(.L_x_3191) ;  /* 0x000000000f087348 */ /* 0x000fea0003c00000 */
[----:B------:R0:W1:Y:S02]  /*31e90*/  SHFL.IDX P6, R14, R13, R12, R11 ;  /* 0x0000000c0d0e7389 */ /* 0x00006400000c000b */
[----:B01----:R-:W-:Y:S01]  /*31ea0*/  ENDCOLLECTIVE ;  /* 0x000000000000791b */ /* 0x003fe20003800000 */
.L_x_3191:
        /* <DEDUP_REMOVED lines=21> */
.L_x_3192:
[----:B------:R-:W-:Y:S02]  /*32000*/  IMAD.MOV.U32 R13, RZ, RZ, R0 ;  /* 0x000000ffff0d7224 */ /* 0x000fe400078e0000 */
[----:B------:R-:W-:-:S07]  /*32010*/  IMAD.MOV.U32 R8, RZ, RZ, R14 ;  /* 0x000000ffff087224 */ /* 0x000fce00078e000e */
[----:B------:R-:W-:Y:S05]  /*32020*/  WARPSYNC.COLLECTIVE R15, `(.L_x_3193) ;  /* 0x000000000f087348 */ /* 0x000fea0003c00000 */
[----:B------:R0:W1:Y:S02]  /*32030*/  SHFL.IDX P6, R14, R13, R12, R11 ;  /* 0x0000000c0d0e7389 */ /* 0x00006400000c000b */
[----:B01----:R-:W-:Y:S01]  /*32040*/  ENDCOLLECTIVE ;  /* 0x000000000000791b */ /* 0x003fe20003800000 */
.L_x_3193:
        /* <DEDUP_REMOVED lines=17> */
.L_x_3194:
[----:B------:R-:W-:Y:S02]  /*32160*/  @P1 IMAD R9, R7, 0x2, R22 ;  /* 0x0000000207091824 */ /* 0x000fe400078e0216 */
[----:B------:R-:W-:Y:S02]  /*32170*/  IMAD.MOV.U32 R13, RZ, RZ, R0 ;  /* 0x000000ffff0d7224 */ /* 0x000fe400078e0000 */
[----:B------:R-:W-:-:S07]  /*32180*/  IMAD.MOV.U32 R8, RZ, RZ, R14 ;  /* 0x000000ffff087224 */ /* 0x000fce00078e000e */
[----:B------:R-:W-:Y:S05]  /*32190*/  WARPSYNC.COLLECTIVE R15, `(.L_x_3195) ;  /* 0x000000000f087348 */ /* 0x000fea0003c00000 */
[----:B------:R0:W1:Y:S02]  /*321a0*/  SHFL.IDX P6, R14, R13, R12, R11 ;  /* 0x0000000c0d0e7389 */ /* 0x00006400000c000b */
[----:B01----:R-:W-:Y:S01]  /*321b0*/  ENDCOLLECTIVE ;  /* 0x000000000000791b */ /* 0x003fe20003800000 */
.L_x_3195:
        /* <DEDUP_REMOVED lines=17> */
.L_x_3196:
[----:B------:R-:W-:Y:S02]  /*322d0*/  @P1 IMAD R21, R7, 0x2, R22 ;  /* 0x0000000207151824 */ /* 0x000fe400078e0216 */
[----:B------:R-:W-:Y:S02]  /*322e0*/  IMAD.MOV.U32 R13, RZ, RZ, R0 ;  /* 0x000000ffff0d7224 */ /* 0x000fe400078e0000 */
[----:B------:R-:W-:-:S07]  /*322f0*/  IMAD.MOV.U32 R8, RZ, RZ, R14 ;  /* 0x000000ffff087224 */ /* 0x000fce00078e000e */
[----:B------:R-:W-:Y:S05]  /*32300*/  WARPSYNC.COLLECTIVE R15, `(.L_x_3197) ;  /* 0x000000000f087348 */ /* 0x000fea0003c00000 */
[----:B------:R0:W1:Y:S02]  /*32310*/  SHFL.IDX P6, R14, R13, R12, R11 ;  /* 0x0000000c0d0e7389 */ /* 0x00006400000c000b */
[----:B01----:R-:W-:Y:S01]  /*32320*/  ENDCOLLECTIVE ;  /* 0x000000000000791b */ /* 0x003fe20003800000 */
.L_x_3197:
        /* <DEDUP_REMOVED lines=16> */
.L_x_3198:
[----:B------:R-:W-:Y:S02]  /*32430*/  IMAD.MOV.U32 R13, RZ, RZ, R0 ;  /* 0x000000ffff0d7224 */ /* 0x000fe400078e0000 */
[----:B------:R-:W-:-:S07]  /*32440*/  IMAD.MOV.U32 R8, RZ, RZ, R14 ;  /* 0x000000ffff087224 */ /* 0x000fce00078e000e */
[----:B------:R-:W-:Y:S05]  /*32450*/  WARPSYNC.COLLECTIVE R15, `(.L_x_3199) ;  /* 0x000000000f087348 */ /* 0x000fea0003c00000 */
[----:B------:R0:W1:Y:S02]  /*32460*/  SHFL.IDX P6, R14, R13, R12, R11 ;  /* 0x0000000c0d0e7389 */ /* 0x00006400000c000b */
[----:B01----:R-:W-:Y:S01]  /*32470*/  ENDCOLLECTIVE ;  /* 0x000000000000791b */ /* 0x003fe20003800000 */
.L_x_3199:
[----:B------:R-:W-:Y:S01]  /*32480*/  IMAD.MOV.U32 R0, RZ, RZ, R14 ;  /* 0x000000ffff007224 */ /* 0x000fe200078e000e */
[----:B------:R-:W-:Y:S06]  /*32490*/  BRA `(.L_x_3200) ;  /* 0xffffff9c00907947 */ /* 0x000fec000383ffff */
.L_x_3031:
        /* <DEDUP_REMOVED lines=9> */
.L_x_3201:
[----:B------:R-:W-:Y:S01]  /*32530*/  ISETP.GE.AND P1, PT, R17, R5, PT ;  /* 0x000000051100720c */ /* 0x000fe20003f26270 */
[----:B------:R-:W-:Y:S02]  /*32540*/  IMAD.MOV.U32 R13, RZ, RZ, R4 ;  /* 0x000000ffff0d7224 */ /* 0x000fe400078e0004 */
[----:B------:R-:W-:-:S10]  /*32550*/  IMAD.MOV.U32 R2, RZ, RZ, R14 ;  /* 0x000000ffff027224 */ /* 0x000fd400078e000e */
[----:B------:R-:W-:Y:S05]  /*32560*/  WARPSYNC.COLLECTIVE R15, `(.L_x_3202) ;  /* 0x000000000f087348 */ /* 0x000fea0003c00000 */
[----:B------:R0:W1:Y:S02]  /*32570*/  SHFL.IDX P6, R14, R13, R12, R11 ;  /* 0x0000000c0d0e7389 */ /* 0x00006400000c000b */
[----:B01----:R-:W-:Y:S01]  /*32580*/  ENDCOLLECTIVE ;  /* 0x000000000000791b */ /* 0x003fe20003800000 */
.L_x_3202:
        /* <DEDUP_REMOVED lines=19> */
.L_x_3203:
[----:B------:R-:W-:Y:S02]  /*326c0*/  IMAD.MOV.U32 R13, RZ, RZ, R4 ;  /* 0x000000ffff0d7224 */ /* 0x000fe400078e0004 */
[----:B------:R-:W-:-:S07]  /*326d0*/  IMAD.MOV.U32 R2, RZ, RZ, R14 ;  /* 0x000000ffff027224 */ /* 0x000fce00078e000e */
[----:B------:R-:W-:Y:S05]  /*326e0*/  WARPSYNC.COLLECTIVE R15, `(.L_x_3204) ;  /* 0x000000000f087348 */ /* 0x000fea0003c00000 */
[----:B------:R0:W1:Y:S02]  /*326f0*/  SHFL.IDX P6, R14, R13, R12, R11 ;  /* 0x0000000c0d0e7389 */ /* 0x00006400000c000b */
[----:B01----:R-:W-:Y:S01]  /*32700*/  ENDCOLLECTIVE ;  /* 0x000000000000791b */ /* 0x003fe20003800000 */
.L_x_3204:
        /* <DEDUP_REMOVED lines=20> */
.L_x_3205:
[----:B------:R-:W-:Y:S02]  /*32850*/  IMAD.MOV.U32 R13, RZ, RZ, R4 ;  /* 0x000000ffff0d7224 */ /* 0x000fe400078e0004 */
[----:B------:R-:W-:-:S07]  /*32860*/  IMAD.MOV.U32 R2, RZ, RZ, R14 ;  /* 0x000000ffff027224 */ /* 0x000fce00078e000e */
[----:B------:R-:W-:Y:S05]  /*32870*/  WARPSYNC.COLLECTIVE R15, `(.L_x_3206) ;  /* 0x000000000f087348 */ /* 0x000fea0003c00000 */
[----:B------:R0:W1:Y:S02]  /*32880*/  SHFL.IDX P6, R14, R13, R12, R11 ;  /* 0x0000000c0d0e7389 */ /* 0x00006400000c000b */
[----:B01----:R-:W-:Y:S01]  /*32890*/  ENDCOLLECTIVE ;  /* 0x000000000000791b */ /* 0x003fe20003800000 */
.L_x_3206:
        /* <DEDUP_REMOVED lines=20> */
.L_x_3207:
[----:B------:R-:W-:Y:S02]  /*329e0*/  IMAD.MOV.U32 R13, RZ, RZ, R4 ;  /* 0x000000ffff0d7224 */ /* 0x000fe400078e0004 */
[----:B------:R-:W-:-:S07]  /*329f0*/  IMAD.MOV.U32 R2, RZ, RZ, R14 ;  /* 0x000000ffff027224 */ /* 0x000fce00078e000e */
[----:B------:R-:W-:Y:S05]  /*32a00*/  WARPSYNC.COLLECTIVE R15, `(.L_x_3208) ;  /* 0x000000000f087348 */ /* 0x000fea0003c00000 */
[----:B------:R0:W1:Y:S02]  /*32a10*/  SHFL.IDX P6, R14, R13, R12, R11 ;  /* 0x0000000c0d0e7389 */ /* 0x00006400000c000b */
[----:B01----:R-:W-:Y:S01]  /*32a20*/  ENDCOLLECTIVE ;  /* 0x000000000000791b */ /* 0x003fe20003800000 */
.L_x_3208:
        /* <DEDUP_REMOVED lines=20> */
.L_x_3209:
[----:B------:R-:W-:Y:S02]  /*32b70*/  IMAD.MOV.U32 R13, RZ, RZ, R4 ;  /* 0x000000ffff0d7224 */ /* 0x000fe400078e0004 */
[----:B------:R-:W-:-:S07]  /*32b80*/  IMAD.MOV.U32 R2, RZ, RZ, R14 ;  /* 0x000000ffff027224 */ /* 0x000fce00078e000e */
[----:B------:R-:W-:Y:S05]  /*32b90*/  WARPSYNC.COLLECTIVE R15, `(.L_x_3210) ;  /* 0x000000000f087348 */ /* 0x000fea0003c00000 */
[----:B------:R0:W1:Y:S02]  /*32ba0*/  SHFL.IDX P6, R14, R13, R12, R11 ;  /* 0x0000000c0d0e7389 */ /* 0x00006400000c000b */
[----:B01----:R-:W-:Y:S01]  /*32bb0*/  ENDCOLLECTIVE ;  /* 0x000000000000791b */ /* 0x003fe20003800000 */
.L_x_3210:
        /* <DEDUP_REMOVED lines=20> */
.L_x_3211:
[----:B------:R-:W-:Y:S02]  /*32d00*/  IMAD.MOV.U32 R13, RZ, RZ, R4 ;  /* 0x000000ffff0d7224 */ /* 0x000fe400078e0004 */
[----:B------:R-:W-:-:S07]  /*32d10*/  IMAD.MOV.U32 R2, RZ, RZ, R14 ;  /* 0x000000ffff027224 */ /* 0x000fce00078e000e */
[----:B------:R-:W-:Y:S05]  /*32d20*/  WARPSYNC.COLLECTIVE R15, `(.L_x_3212) ;  /* 0x000000000f087348 */ /* 0x000fea0003c00000 */
[----:B------:R0:W1:Y:S02]  /*32d30*/  SHFL.IDX P6, R14, R13, R12, R11 ;  /* 0x0000000c0d0e7389 */ /* 0x00006400000c000b */
[----:B01----:R-:W-:Y:S01]  /*32d40*/  ENDCOLLECTIVE ;  /* 0x000000000000791b */ /* 0x003fe20003800000 */
.L_x_3212:
        /* <DEDUP_REMOVED lines=20> */
.L_x_3213:
[----:B------:R-:W-:Y:S02]  /*32e90*/  IMAD.MOV.U32 R13, RZ, RZ, R4 ;  /* 0x000000ffff0d7224 */ /* 0x000fe400078e0004 */
[----:B------:R-:W-:-:S07]  /*32ea0*/  IMAD.MOV.U32 R2, RZ, RZ, R14 ;  /* 0x000000ffff027224 */ /* 0x000fce00078e000e */
[----:B------:R-:W-:Y:S05]  /*32eb0*/  WARPSYNC.COLLECTIVE R15, `(.L_x_3214) ;  /* 0x000000000f087348 */ /* 0x000fea0003c00000 */
[----:B------:R0:W1:Y:S02]  /*32ec0*/  SHFL.IDX P6, R14, R13, R12, R11 ;  /* 0x0000000c0d0e7389 */ /* 0x00006400000c000b */
[----:B01----:R-:W-:Y:S01]  /*32ed0*/  ENDCOLLECTIVE ;  /* 0x000000000000791b */ /* 0x003fe20003800000 */
.L_x_3214:
[----:B------:R-:W-:Y:S01]  /*32ee0*/  ULDC.64 UR4, c[0x0][0x208] ;  /* 0x0000820000047ab9 */ /* 0x000fe20000000a00 */
[----:B------:R-:W-:Y:S02]  /*32ef0*/  IMAD.MOV.U32 R13, RZ, RZ, R0 ;  /* 0x000000ffff0d7224 */ /* 0x000fe400078e0000 */
[----:B------:R-:W-:Y:S02]  /*32f00*/  IMAD.MOV.U32 R12, RZ, RZ, 0x7 ;  /* 0x00000007ff0c7424 */ /* 0x000fe400078e00ff */
[----:B------:R-:W-:-:S05]  /*32f10*/  IMAD.MOV.U32 R3, RZ, RZ, R14 ;  /* 0x000000ffff037224 */ /* 0x000fca00078e000e */
[----:B------:R-:W-:-:S05]  /*32f20*/  @!P1 LEA R6, P5, R36, R3, 0x1 ;  /* 0x0000000324069211 */ /* 0x000fca00078a08ff */
[----:B------:R-:W-:Y:S02]  /*32f30*/  @!P1 IMAD.X R7, RZ, RZ, R2, P5 ;  /* 0x000000ffff079224 */ /* 0x000fe400028e0602 */
[----:B------:R-:W-:Y:S02]  /*32f40*/  @!P1 IMAD.MOV.U32 R2, RZ, RZ, R6 ;  /* 0x000000ffff029224 */ /* 0x000fe400078e0006 */
        /* <DEDUP_REMOVED lines=11> */
.L_x_3215:
[----:B------:R-:W-:Y:S02]  /*33000*/  IMAD.MOV.U32 R13, RZ, RZ, R4 ;  /* 0x000000ffff0d7224 */ /* 0x000fe400078e0004 */
[----:B------:R-:W-:-:S07]  /*33010*/  IMAD.MOV.U32 R6, RZ, RZ, R14 ;  /* 0x000000ffff067224 */ /* 0x000fce00078e000e */
[----:B------:R-:W-:Y:S05]  /*33020*/  WARPSYNC.COLLECTIVE R15, `(.L_x_3216) ;  /* 0x000000000f087348 */ /* 0x000fea0003c00000 */
[----:B------:R0:W1:Y:S02]  /*33030*/  SHFL.IDX P6, R14, R13, R12, R11 ;  /* 0x0000000c0d0e7389 */ /* 0x00006400000c000b */
[----:B01----:R-:W-:Y:S01]  /*33040*/  ENDCOLLECTIVE ;  /* 0x000000000000791b */ /* 0x003fe20003800000 */
.L_x_3216:
[----:B------:R-:W-:Y:S05]  /*33050*/  BRA `(.L_x_3217) ;  /* 0xffffff9c00fc7947 */ /* 0x000fea000383ffff */
.L_x_3036:
[----:B0-----:R0:W2:Y:S02]  /*33060*/  SYNCS.PHASECHK.TRANS64.TRYWAIT P0, [R22+URZ+0x38820], R3 ;  /* 0x03882003160075a7 */ /* 0x0010a4000800017f */
[----:B--2---:R-:W-:Y:S05]  /*33070*/  @!P0 NANOSLEEP.SYNCS 0x989680 ;  /* 0x009896800000895d */ /* 0x004fea0003900000 */
[----:B------:R-:W2:Y:S02]  /*33080*/  @!P0 SYNCS.PHASECHK.TRANS64 P0, [R22+URZ+0x38820], R3 ;  /* 0x03882003160085a7 */ /* 0x000ea4000800007f */
[----:B--2---:R-:W-:Y:S05]  /*33090*/  @!P0 BRA `(.L_x_3036) ;  /* 0xfffffffc00f08947 */ /* 0x004fea000383ffff */
[----:B------:R-:W-:Y:S05]  /*330a0*/  BRA `(.L_x_3218) ;  /* 0xffffffa000747947 */ /* 0x000fea000383ffff */
.L_x_3041:
[----:B0-----:R0:W1:Y:S02]  /*330b0*/  SYNCS.PHASECHK.TRANS64.TRYWAIT P0, [R6+URZ+0x38840], R3 ;  /* 0x03884003060075a7 */ /* 0x001064000800017f */
[----:B-1----:R-:W-:Y:S05]  /*330c0*/  @!P0 NANOSLEEP.SYNCS 0x989680 ;  /* 0x009896800000895d */ /* 0x002fea0003900000 */
[----:B------:R-:W1:Y:S02]  /*330d0*/  @!P0 SYNCS.PHASECHK.TRANS64 P0, [R6+URZ+0x38840], R3 ;  /* 0x03884003060085a7 */ /* 0x000e64000800007f */
[----:B-1----:R-:W-:Y:S05]  /*330e0*/  @!P0 BRA `(.L_x_3041) ;  /* 0xfffffffc00f08947 */ /* 0x002fea000383ffff */
[----:B------:R-:W-:Y:S05]  /*330f0*/  BRA `(.L_x_3219) ;  /* 0xffffffa400687947 */ /* 0x000fea000383ffff */
.L_x_3042:
        /* <DEDUP_REMOVED lines=8> */
.L_x_3221:
[----:B------:R-:W-:Y:S05]  /*33180*/  BSYNC B1 ;  /* 0x0000000000017941 */ /* 0x000fea0003800000 */
.L_x_3220:
        /* <DEDUP_REMOVED lines=12> */
.L_x_3222:
[----:B------:R-:W-:Y:S01]  /*33250*/  LOP3.LUT R23, R23, 0xfffffeff, RZ, 0xc0, !PT ;  /* 0xfffffeff17177812 */ /* 0x000fe200078ec0ff */
[----:B------:R-:W-:Y:S01]  /*33260*/  IMAD R9, R9, 0x2, R22 ;  /* 0x0000000209097824 */ /* 0x000fe200078e0216 */
[----:B------:R-:W-:Y:S02]  /*33270*/  ULDC.64 UR4, c[0x0][0x208] ;  /* 0x0000820000047ab9 */ /* 0x000fe40000000a00 */
        /* <DEDUP_REMOVED lines=20> */
.L_x_3223:
[----:B------:R-:W-:Y:S02]  /*333c0*/  IMAD.MOV.U32 R13, RZ, RZ, R8 ;  /* 0x000000ffff0d7224 */ /* 0x000fe400078e0008 */
[----:B------:R-:W-:-:S07]  /*333d0*/  IMAD.MOV.U32 R35, RZ, RZ, R14 ;  /* 0x000000ffff237224 */ /* 0x000fce00078e000e */
[----:B------:R-:W-:Y:S05]  /*333e0*/  WARPSYNC.COLLECTIVE R15, `(.L_x_3224) ;  /* 0x000000000f087348 */ /* 0x000fea0003c00000 */
[----:B------:R0:W1:Y:S02]  /*333f0*/  SHFL.IDX P6, R14, R13, R12, R11 ;  /* 0x0000000c0d0e7389 */ /* 0x00006400000c000b */
[----:B01----:R-:W-:Y:S01]  /*33400*/  ENDCOLLECTIVE ;  /* 0x000000000000791b */ /* 0x003fe20003800000 */
.L_x_3224:
        /* <DEDUP_REMOVED lines=16> */
.L_x_3225:
[----:B------:R-:W-:Y:S02]  /*33510*/  IMAD.MOV.U32 R13, RZ, RZ, R8 ;  /* 0x000000ffff0d7224 */ /* 0x000fe400078e0008 */
[----:B------:R-:W-:-:S07]  /*33520*/  IMAD.MOV.U32 R35, RZ, RZ, R14 ;  /* 0x000000ffff237224 */ /* 0x000fce00078e000e */
[----:B------:R-:W-:Y:S05]  /*33530*/  WARPSYNC.COLLECTIVE R15, `(.L_x_3226) ;  /* 0x000000000f087348 */ /* 0x000fea0003c00000 */
[----:B------:R0:W1:Y:S02]  /*33540*/  SHFL.IDX P6, R14, R13, R12, R11 ;  /* 0x0000000c0d0e7389 */ /* 0x00006400000c000b */
[----:B01----:R-:W-:Y:S01]  /*33550*/  ENDCOLLECTIVE ;  /* 0x000000000000791b */ /* 0x003fe20003800000 */
.L_x_3226:
        /* <DEDUP_REMOVED lines=16> */
.L_x_3227:
[----:B------:R-:W-:Y:S02]  /*33660*/  IMAD.MOV.U32 R13, RZ, RZ, R8 ;  /* 0x000000ffff0d7224 */ /* 0x000fe400078e0008 */
[----:B------:R-:W-:-:S07]  /*33670*/  IMAD.MOV.U32 R35, RZ, RZ, R14 ;  /* 0x000000ffff237224 */ /* 0x000fce00078e000e */
[----:B------:R-:W-:Y:S05]  /*33680*/  WARPSYNC.COLLECTIVE R15, `(.L_x_3228) ;  /* 0x000000000f087348 */ /* 0x000fea0003c00000 */
[----:B------:R0:W1:Y:S02]  /*33690*/  SHFL.IDX P6, R14, R13, R12, R11 ;  /* 0x0000000c0d0e7389 */ /* 0x00006400000c000b */
[----:B01----:R-:W-:Y:S01]  /*336a0*/  ENDCOLLECTIVE ;  /* 0x000000000000791b */ /* 0x003fe20003800000 */
.L_x_3228:
        /* <DEDUP_REMOVED lines=19> */
.L_x_3229:
[----:B------:R-:W-:Y:S02]  /*337e0*/  IMAD.MOV.U32 R13, RZ, RZ, R8 ;  /* 0x000000ffff0d7224 */ /* 0x000fe400078e0008 */
[----:B------:R-:W-:-:S07]  /*337f0*/  IMAD.MOV.U32 R35, RZ, RZ, R14 ;  /* 0x000000ffff237224 */ /* 0x000fce00078e000e */
[----:B------:R-:W-:Y:S05]  /*33800*/  WARPSYNC.COLLECTIVE R15, `(.L_x_3230) ;  /* 0x000000000f087348 */ /* 0x000fea0003c00000 */
[----:B------:R0:W1:Y:S02]  /*33810*/  SHFL.IDX P6, R14, R13, R12, R11 ;  /* 0x0000000c0d0e7389 */ /* 0x00006400000c000b */
[----:B01----:R-:W-:Y:S01]  /*33820*/  ENDCOLLECTIVE ;  /* 0x000000000000791b */ /* 0x003fe20003800000 */
.L_x_3230:
[----:B------:R-:W-:Y:S01]  /*33830*/  IMAD.MOV.U32 R2, RZ, RZ, R14 ;  /* 0x000000ffff027224 */ /* 0x000fe200078e000e */
[----:B------:R-:W-:Y:S06]  /*33840*/  BRA `(.L_x_3231) ;  /* 0xffffffa000b07947 */ /* 0x000fec000383ffff */
.L_x_3047:
[----:B-1----:R1:W2:Y:S02]  /*33850*/  SYNCS.PHASECHK.TRANS64.TRYWAIT P0, [R6+URZ+0x38860], R2 ;  /* 0x03886002060075a7 */ /* 0x0022a4000800017f */
[----:B--2---:R-:W-:Y:S05]  /*33860*/  @!P0 NANOSLEEP.SYNCS 0x989680 ;  /* 0x009896800000895d */ /* 0x004fea0003900000 */
[----:B------:R-:W2:Y:S02]  /*33870*/  @!P0 SYNCS.PHASECHK.TRANS64 P0, [R6+URZ+0x38860], R2 ;  /* 0x03886002060085a7 */ /* 0x000ea4000800007f */
[----:B--2---:R-:W-:Y:S05]  /*33880*/  @!P0 BRA `(.L_x_3047) ;  /* 0xfffffffc00f08947 */ /* 0x004fea000383ffff */
[----:B------:R-:W-:Y:S05]  /*33890*/  BRA `(.L_x_3232) ;  /* 0xffffffa400307947 */ /* 0x000fea000383ffff */
.L_x_3048:
        /* <DEDUP_REMOVED lines=8> */
.L_x_3234:
[----:B------:R-:W-:Y:S05]  /*33920*/  BSYNC B1 ;  /* 0x0000000000017941 */ /* 0x000fea0003800000 */
.L_x_3233:
        /* <DEDUP_REMOVED lines=9> */
.L_x_3235:
        /* <DEDUP_REMOVED lines=20> */
.L_x_3236:
[----:B------:R-:W-:Y:S02]  /*33b00*/  IMAD.MOV.U32 R13, RZ, RZ, R24 ;  /* 0x000000ffff0d7224 */ /* 0x000fe400078e0018 */
[----:B------:R-:W-:-:S07]  /*33b10*/  IMAD.MOV.U32 R3, RZ, RZ, R14 ;  /* 0x000000ffff037224 */ /* 0x000fce00078e000e */
[----:B------:R-:W-:Y:S05]  /*33b20*/  WARPSYNC.COLLECTIVE R15, `(.L_x_3237) ;  /* 0x000000000f087348 */ /* 0x000fea0003c00000 */
[----:B------:R0:W1:Y:S02]  /*33b30*/  SHFL.IDX P6, R14, R13, R12, R11 ;  /* 0x0000000c0d0e7389 */ /* 0x00006400000c000b */
[----:B01----:R-:W-:Y:S01]  /*33b40*/  ENDCOLLECTIVE ;  /* 0x000000000000791b */ /* 0x003fe20003800000 */
.L_x_3237:
        /* <DEDUP_REMOVED lines=20> */
.L_x_3238:
[----:B------:R-:W-:Y:S02]  /*33c90*/  IMAD.MOV.U32 R13, RZ, RZ, R24 ;  /* 0x000000ffff0d7224 */ /* 0x000fe400078e0018 */
[----:B------:R-:W-:-:S07]  /*33ca0*/  IMAD.MOV.U32 R3, RZ, RZ, R14 ;  /* 0x000000ffff037224 */ /* 0x000fce00078e000e */
[----:B------:R-:W-:Y:S05]  /*33cb0*/  WARPSYNC.COLLECTIVE R15, `(.L_x_3239) ;  /* 0x000000000f087348 */ /* 0x000fea0003c00000 */
[----:B------:R0:W1:Y:S02]  /*33cc0*/  SHFL.IDX P6, R14, R13, R12, R11 ;  /* 0x0000000c0d0e7389 */ /* 0x00006400000c000b */
[----:B01----:R-:W-:Y:S01]  /*33cd0*/  ENDCOLLECTIVE ;  /* 0x000000000000791b */ /* 0x003fe20003800000 */
.L_x_3239:
        /* <DEDUP_REMOVED lines=20> */
.L_x_3240:
[----:B------:R-:W-:Y:S02]  /*33e20*/  IMAD.MOV.U32 R13, RZ, RZ, R24 ;  /* 0x000000ffff0d7224 */ /* 0x000fe400078e0018 */
[----:B------:R-:W-:-:S07]  /*33e30*/  IMAD.MOV.U32 R3, RZ, RZ, R14 ;  /* 0x000000ffff037224 */ /* 0x000fce00078e000e */
[----:B------:R-:W-:Y:S05]  /*33e40*/  WARPSYNC.COLLECTIVE R15, `(.L_x_3241) ;  /* 0x000000000f087348 */ /* 0x000fea0003c00000 */
[----:B------:R0:W1:Y:S02]  /*33e50*/  SHFL.IDX P6, R14, R13, R12, R11 ;  /* 0x0000000c0d0e7389 */ /* 0x00006400000c000b */
[----:B01----:R-:W-:Y:S01]  /*33e60*/  ENDCOLLECTIVE ;  /* 0x000000000000791b */ /* 0x003fe20003800000 */
.L_x_3241:
        /* <DEDUP_REMOVED lines=20> */
.L_x_3242:
[----:B------:R-:W-:Y:S02]  /*33fb0*/  IMAD.MOV.U32 R13, RZ, RZ, R24 ;  /* 0x000000ffff0d7224 */ /* 0x000fe400078e0018 */
[----:B------:R-:W-:-:S07]  /*33fc0*/  IMAD.MOV.U32 R25, RZ, RZ, R14 ;  /* 0x000000ffff197224 */ /* 0x000fce00078e000e */
[----:B------:R-:W-:Y:S05]  /*33fd0*/  WARPSYNC.COLLECTIVE R15, `(.L_x_3243) ;  /* 0x000000000f087348 */ /* 0x000fea0003c00000 */
[----:B------:R0:W1:Y:S02]  /*33fe0*/  SHFL.IDX P6, R14, R13, R12, R11 ;  /* 0x0000000c0d0e7389 */ /* 0x00006400000c000b */
[----:B01----:R-:W-:Y:S01]  /*33ff0*/  ENDCOLLECTIVE ;  /* 0x000000000000791b */ /* 0x003fe20003800000 */
.L_x_3243:
[----:B------:R-:W-:Y:S01]  /*34000*/  IMAD.MOV.U32 R2, RZ, RZ, R14 ;  /* 0x000000ffff027224 */ /* 0x000fe200078e000e */
[----:B------:R-:W-:Y:S06]  /*34010*/  BRA `(.L_x_3244) ;  /* 0xffffffa0004c7947 */ /* 0x000fec000383ffff */
.L_x_3056:
[----:B0-----:R0:W2:Y:S02]  /*34020*/  SYNCS.PHASECHK.TRANS64.TRYWAIT P0, [R4+URZ+0x38860], R3 ;  /* 0x03886003040075a7 */ /* 0x0010a4000800017f */
[----:B--2---:R-:W-:Y:S05]  /*34030*/  @!P0 NANOSLEEP.SYNCS 0x989680 ;  /* 0x009896800000895d */ /* 0x004fea0003900000 */
[----:B------:R-:W2:Y:S02]  /*34040*/  @!P0 SYNCS.PHASECHK.TRANS64 P0, [R4+URZ+0x38860], R3 ;  /* 0x03886003040085a7 */ /* 0x000ea4000800007f */
[----:B--2---:R-:W-:Y:S05]  /*34050*/  @!P0 BRA `(.L_x_3056) ;  /* 0xfffffffc00f08947 */ /* 0x004fea000383ffff */
[----:B------:R-:W-:Y:S05]  /*34060*/  BRA `(.L_x_3245) ;  /* 0xffffffa400847947 */ /* 0x000fea000383ffff */
.L_x_3057:
        /* <DEDUP_REMOVED lines=8> */
.L_x_3247:
[----:B------:R-:W-:Y:S05]  /*340f0*/  BSYNC B0 ;  /* 0x0000000000007941 */ /* 0x000fea0003800000 */
.L_x_3246:
        /* <DEDUP_REMOVED lines=11> */
.L_x_3248:
        /* <DEDUP_REMOVED lines=26> */
.L_x_3249:
[----:B------:R-:W-:Y:S02]  /*34350*/  IMAD.MOV.U32 R13, RZ, RZ, R24 ;  /* 0x000000ffff0d7224 */ /* 0x000fe400078e0018 */
[----:B------:R-:W-:-:S07]  /*34360*/  IMAD.MOV.U32 R3, RZ, RZ, R14 ;  /* 0x000000ffff037224 */ /* 0x000fce00078e000e */
[----:B------:R-:W-:Y:S05]  /*34370*/  WARPSYNC.COLLECTIVE R15, `(.L_x_3250) ;  /* 0x000000000f087348 */ /* 0x000fea0003c00000 */
[----:B------:R0:W1:Y:S02]  /*34380*/  SHFL.IDX P6, R14, R13, R12, R11 ;  /* 0x0000000c0d0e7389 */ /* 0x00006400000c000b */
[----:B01----:R-:W-:Y:S01]  /*34390*/  ENDCOLLECTIVE ;  /* 0x000000000000791b */ /* 0x003fe20003800000 */
.L_x_3250:
        /* <DEDUP_REMOVED lines=19> */
.L_x_3251:
[----:B------:R-:W-:Y:S02]  /*344d0*/  IMAD.MOV.U32 R13, RZ, RZ, R24 ;  /* 0x000000ffff0d7224 */ /* 0x000fe400078e0018 */
[----:B------:R-:W-:-:S07]  /*344e0*/  IMAD.MOV.U32 R7, RZ, RZ, R14 ;  /* 0x000000ffff077224 */ /* 0x000fce00078e000e */
[----:B------:R-:W-:Y:S05]  /*344f0*/  WARPSYNC.COLLECTIVE R15, `(.L_x_3252) ;  /* 0x000000000f087348 */ /* 0x000fea0003c00000 */
[----:B------:R0:W1:Y:S02]  /*34500*/  SHFL.IDX P6, R14, R13, R12, R11 ;  /* 0x0000000c0d0e7389 */ /* 0x00006400000c000b */
[----:B01----:R-:W-:Y:S01]  /*34510*/  ENDCOLLECTIVE ;  /* 0x000000000000791b */ /* 0x003fe20003800000 */
.L_x_3252:
        /* <DEDUP_REMOVED lines=19> */
.L_x_3253:
[----:B------:R-:W-:Y:S02]  /*34650*/  IMAD.MOV.U32 R13, RZ, RZ, R24 ;  /* 0x000000ffff0d7224 */ /* 0x000fe400078e0018 */
[----:B------:R-:W-:-:S07]  /*34660*/  IMAD.MOV.U32 R3, RZ, RZ, R14 ;  /* 0x000000ffff037224 */ /* 0x000fce00078e000e */
[----:B------:R-:W-:Y:S05]  /*34670*/  WARPSYNC.COLLECTIVE R15, `(.L_x_3254) ;  /* 0x000000000f087348 */ /* 0x000fea0003c00000 */
[----:B------:R0:W1:Y:S02]  /*34680*/  SHFL.IDX P6, R14, R13, R12, R11 ;  /* 0x0000000c0d0e7389 */ /* 0x00006400000c000b */
[----:B01----:R-:W-:Y:S01]  /*34690*/  ENDCOLLECTIVE ;  /* 0x000000000000791b */ /* 0x003fe20003800000 */
.L_x_3254:
        /* <DEDUP_REMOVED lines=19> */
.L_x_3255:
[----:B------:R-:W-:Y:S02]  /*347d0*/  IMAD.MOV.U32 R13, RZ, RZ, R24 ;  /* 0x000000ffff0d7224 */ /* 0x000fe400078e0018 */
[----:B------:R-:W-:-:S07]  /*347e0*/  IMAD.MOV.U32 R25, RZ, RZ, R14 ;  /* 0x000000ffff197224 */ /* 0x000fce00078e000e */
[----:B------:R-:W-:Y:S05]  /*347f0*/  WARPSYNC.COLLECTIVE R15, `(.L_x_3256) ;  /* 0x000000000f087348 */ /* 0x000fea0003c00000 */
[----:B------:R0:W1:Y:S02]  /*34800*/  SHFL.IDX P6, R14, R13, R12, R11 ;  /* 0x0000000c0d0e7389 */ /* 0x00006400000c000b */
[----:B01----:R-:W-:Y:S01]  /*34810*/  ENDCOLLECTIVE ;  /* 0x000000000000791b */ /* 0x003fe20003800000 */
.L_x_3256:
[----:B------:R-:W-:Y:S05]  /*34820*/  BRA `(.L_x_3257) ;  /* 0xffffffa000a87947 */ /* 0x000fea000383ffff */
.L_x_3062:
        /* <DEDUP_REMOVED lines=8> */
.L_x_3259:
[----:B------:R-:W-:Y:S05]  /*348b0*/  BSYNC B0 ;  /* 0x0000000000007941 */ /* 0x000fea0003800000 */
.L_x_3258:
        /* <DEDUP_REMOVED lines=9> */
.L_x_3260:
[----:B------:R-:W-:Y:S01]  /*34950*/  ULDC UR4, c[0x0][0xc3c] ;  /* 0x00030f0000047ab9 */ /* 0x000fe20000000800 */
[----:B------:R-:W-:Y:S01]  /*34960*/  ULDC.64 UR6, c[0x0][0x208] ;  /* 0x0000820000067ab9 */ /* 0x000fe20000000a00 */
        /* <DEDUP_REMOVED lines=17> */
.L_x_3261:
[----:B------:R-:W-:Y:S01]  /*34a80*/  IMAD.MOV.U32 R12, RZ, RZ, 0x2 ;  /* 0x00000002ff0c7424 */ /* 0x000fe200078e00ff */
[----:B------:R-:W-:-:S05]  /*34a90*/  SEL R6, R14, RZ, P1 ;  /* 0x000000ff0e067207 */ /* 0x000fca0000800000 */
[----:B------:R-:W-:-:S04]  /*34aa0*/  IMAD.IADD R6, R5, 0x1, R6 ;  /* 0x0000000105067824 */ /* 0x000fc800078e0206 */
[----:B------:R-:W-:-:S07]  /*34ab0*/  IMAD.MOV.U32 R13, RZ, RZ, R6 ;  /* 0x000000ffff0d7224 */ /* 0x000fce00078e0006 */
[----:B------:R-:W-:Y:S05]  /*34ac0*/  WARPSYNC.COLLECTIVE R15, `(.L_x_3262) ;  /* 0x000000000f087348 */ /* 0x000fea0003c00000 */
[----:B------:R0:W1:Y:S02]  /*34ad0*/  SHFL.UP P6, R14, R13, R12, R11 ;  /* 0x0400000c0d0e7389 */ /* 0x00006400000c000b */
[----:B01----:R-:W-:Y:S01]  /*34ae0*/  ENDCOLLECTIVE ;  /* 0x000000000000791b */ /* 0x003fe20003800000 */
.L_x_3262:
[----:B------:R-:W-:Y:S01]  /*34af0*/  IMAD.MOV.U32 R12, RZ, RZ, 0x4 ;  /* 0x00000004ff0c7424 */ /* 0x000fe200078e00ff */
[----:B------:R-:W-:-:S05]  /*34b00*/  SEL R7, R14, RZ, P2 ;  /* 0x000000ff0e077207 */ /* 0x000fca0001000000 */
[----:B------:R-:W-:-:S04]  /*34b10*/  IMAD.IADD R7, R6, 0x1, R7 ;  /* 0x0000000106077824 */ /* 0x000fc800078e0207 */
[----:B------:R-:W-:-:S07]  /*34b20*/  IMAD.MOV.U32 R13, RZ, RZ, R7 ;  /* 0x000000ffff0d7224 */ /* 0x000fce00078e0007 */
[----:B------:R-:W-:Y:S05]  /*34b30*/  WARPSYNC.COLLECTIVE R15, `(.L_x_3263) ;  /* 0x000000000f087348 */ /* 0x000fea0003c00000 */
[----:B------:R0:W1:Y:S02]  /*34b40*/  SHFL.UP P6, R14, R13, R12, R11 ;  /* 0x0400000c0d0e7389 */ /* 0x00006400000c000b */
[----:B01----:R-:W-:Y:S01]  /*34b50*/  ENDCOLLECTIVE ;  /* 0x000000000000791b */ /* 0x003fe20003800000 */
.L_x_3263:
[----:B------:R-:W-:Y:S01]  /*34b60*/  IMAD.MOV.U32 R12, RZ, RZ, 0x8 ;  /* 0x00000008ff0c7424 */ /* 0x000fe200078e00ff */
[----:B------:R-:W-:-:S05]  /*34b70*/  SEL R2, R14, RZ, P3 ;  /* 0x000000ff0e027207 */ /* 0x000fca0001800000 */
[----:B------:R-:W-:-:S04]  /*34b80*/  IMAD.IADD R2, R7, 0x1, R2 ;  /* 0x0000000107027824 */ /* 0x000fc800078e0202 */
[----:B------:R-:W-:-:S07]  /*34b90*/  IMAD.MOV.U32 R13, RZ, RZ, R2 ;  /* 0x000000ffff0d7224 */ /* 0x000fce00078e0002 */
[----:B------:R-:W-:Y:S05]  /*34ba0*/  WARPSYNC.COLLECTIVE R15, `(.L_x_3264) ;  /* 0x000000000f087348 */ /* 0x000fea0003c00000 */
[----:B------:R0:W1:Y:S02]  /*34bb0*/  SHFL.UP P6, R14, R13, R12, R11 ;  /* 0x0400000c0d0e7389 */ /* 0x00006400000c000b */
[----:B01----:R-:W-:Y:S01]  /*34bc0*/  ENDCOLLECTIVE ;  /* 0x000000000000791b */ /* 0x003fe20003800000 */
.L_x_3264:
[----:B------:R-:W-:Y:S01]  /*34bd0*/  IMAD.MOV.U32 R12, RZ, RZ, 0x10 ;  /* 0x00000010ff0c7424 */ /* 0x000fe200078e00ff */
[----:B------:R-:W-:-:S05]  /*34be0*/  SEL R3, R14, RZ, P4 ;  /* 0x000000ff0e037207 */ /* 0x000fca0002000000 */
[----:B------:R-:W-:-:S04]  /*34bf0*/  IMAD.IADD R3, R2, 0x1, R3 ;  /* 0x0000000102037824 */ /* 0x000fc800078e0203 */
[----:B------:R-:W-:-:S07]  /*34c00*/  IMAD.MOV.U32 R13, RZ, RZ, R3 ;  /* 0x000000ffff0d7224 */ /* 0x000fce00078e0003 */
[----:B------:R-:W-:Y:S05]  /*34c10*/  WARPSYNC.COLLECTIVE R15, `(.L_x_3265) ;  /* 0x000000000f087348 */ /* 0x000fea0003c00000 */
[----:B------:R0:W1:Y:S02]  /*34c20*/  SHFL.UP P6, R14, R13, R12, R11 ;  /* 0x0400000c0d0e7389 */ /* 0x00006400000c000b */
[----:B01----:R-:W-:Y:S01]  /*34c30*/  ENDCOLLECTIVE ;  /* 0x000000000000791b */ /* 0x003fe20003800000 */
.L_x_3265:
        /* <DEDUP_REMOVED lines=8> */
.L_x_3266:
[----:B------:R-:W-:Y:S05]  /*34cc0*/  BRA `(.L_x_3267) ;  /* 0xffffffa000c87947 */ /* 0x000fea000383ffff */
.L_x_3067:
        /* <DEDUP_REMOVED lines=8> */
.L_x_3269:
[----:B------:R-:W-:Y:S05]  /*34d50*/  BSYNC B0 ;  /* 0x0000000000007941 */ /* 0x000fea0003800000 */
.L_x_3268:
        /* <DEDUP_REMOVED lines=8> */
.L_x_3270:
[----:B------:R-:W-:Y:S01]  /*34de0*/  IMAD.MOV.U32 R12, RZ, RZ, 0x4 ;  /* 0x00000004ff0c7424 */ /* 0x000fe200078e00ff */
[----:B------:R-:W-:-:S05]  /*34df0*/  SEL R2, R14, RZ, P2 ;  /* 0x000000ff0e027207 */ /* 0x000fca0001000000 */
[----:B------:R-:W-:-:S04]  /*34e00*/  IMAD.IADD R2, R13, 0x1, R2 ;  /* 0x000000010d027824 */ /* 0x000fc800078e0202 */
[----:B------:R-:W-:-:S07]  /*34e10*/  IMAD.MOV.U32 R13, RZ, RZ, R2 ;  /* 0x000000ffff0d7224 */ /* 0x000fce00078e0002 */
[----:B------:R-:W-:Y:S05]  /*34e20*/  WARPSYNC.COLLECTIVE R15, `(.L_x_3271) ;  /* 0x000000000f087348 */ /* 0x000fea0003c00000 */
[----:B------:R0:W1:Y:S02]  /*34e30*/  SHFL.UP P6, R14, R13, R12, R11 ;  /* 0x0400000c0d0e7389 */ /* 0x00006400000c000b */
[----:B01----:R-:W-:Y:S01]  /*34e40*/  ENDCOLLECTIVE ;  /* 0x000000000000791b */ /* 0x003fe20003800000 */
.L_x_3271:
[----:B------:R-:W-:Y:S01]  /*34e50*/  IMAD.MOV.U32 R12, RZ, RZ, 0x8 ;  /* 0x00000008ff0c7424 */ /* 0x000fe200078e00ff */
[----:B------:R-:W-:-:S05]  /*34e60*/  SEL R3, R14, RZ, P3 ;  /* 0x000000ff0e037207 */ /* 0x000fca0001800000 */
[----:B------:R-:W-:-:S04]  /*34e70*/  IMAD.IADD R3, R2, 0x1, R3 ;  /* 0x0000000102037824 */ /* 0x000fc800078e0203 */
[----:B------:R-:W-:-:S07]  /*34e80*/  IMAD.MOV.U32 R13, RZ, RZ, R3 ;  /* 0x000000ffff0d7224 */ /* 0x000fce00078e0003 */
[----:B------:R-:W-:Y:S05]  /*34e90*/  WARPSYNC.COLLECTIVE R15, `(.L_x_3272) ;  /* 0x000000000f087348 */ /* 0x000fea0003c00000 */
[----:B------:R0:W1:Y:S02]  /*34ea0*/  SHFL.UP P6, R14, R13, R12, R11 ;  /* 0x0400000c0d0e7389 */ /* 0x00006400000c000b */
[----:B01----:R-:W-:Y:S01]  /*34eb0*/  ENDCOLLECTIVE ;  /* 0x000000000000791b */ /* 0x003fe20003800000 */
.L_x_3272:
[----:B------:R-:W-:Y:S01]  /*34ec0*/  IMAD.MOV.U32 R12, RZ, RZ, 0x10 ;  /* 0x00000010ff0c7424 */ /* 0x000fe200078e00ff */
[----:B------:R-:W-:-:S05]  /*34ed0*/  SEL R4, R14, RZ, P4 ;  /* 0x000000ff0e047207 */ /* 0x000fca0002000000 */
[----:B------:R-:W-:-:S04]  /*34ee0*/  IMAD.IADD R4, R3, 0x1, R4 ;  /* 0x0000000103047824 */ /* 0x000fc800078e0204 */
[----:B------:R-:W-:-:S07]  /*34ef0*/  IMAD.MOV.U32 R13, RZ, RZ, R4 ;  /* 0x000000ffff0d7224 */ /* 0x000fce00078e0004 */
[----:B------:R-:W-:Y:S05]  /*34f00*/  WARPSYNC.COLLECTIVE R15, `(.L_x_3273) ;  /* 0x000000000f087348 */ /* 0x000fea0003c00000 */
[----:B------:R0:W1:Y:S02]  /*34f10*/  SHFL.UP P6, R14, R13, R12, R11 ;  /* 0x0400000c0d0e7389 */ /* 0x00006400000c000b */
[----:B01----:R-:W-:Y:S01]  /*34f20*/  ENDCOLLECTIVE ;  /* 0x000000000000791b */ /* 0x003fe20003800000 */
.L_x_3273:
        /* <DEDUP_REMOVED lines=8> */
.L_x_3274:
[----:B------:R-:W-:Y:S05]  /*34fb0*/  BRA `(.L_x_3275) ;  /* 0xffffffa000ac7947 */ /* 0x000fea000383ffff */
.L_x_3069:
[----:B------:R-:W-:Y:S01]  /*34fc0*/  BSSY B0, `(.L_x_3276) ;  /* 0x0000006000007945 */ /* 0x000fe20003800000 */
[----:B------:R-:W-:Y:S01]  /*34fd0*/  PLOP3.LUT P6, PT, P6, PT, PT, 0x8, 0x0 ;  /* 0x000000000000781c */ /* 0x000fe200037ce170 */
[----:B------:R-:W-:-:S12]  /*34fe0*/  IMAD.MOV.U32 R15, RZ, RZ, -0x1 ;  /* 0xffffffffff0f7424 */ /* 0x000fd800078e00ff */
[----:B01----:R-:W-:Y:S05]  /*34ff0*/  WARPSYNC.COLLECTIVE R15, `(.L_x_3277) ;  /* 0x000000000f087348 */ /* 0x003fea0003c00000 */
[----:B------:R-:W-:Y:S01]  /*35000*/  VOTE.ANY R14, PT, P6 ;  /* 0x00000000000e7806 */ /* 0x000fe200030e0100 */
[----:B01----:R-:W-:Y:S06]  /*35010*/  ENDCOLLECTIVE ;  /* 0x000000000000791b */ /* 0x003fec0003800000 */
.L_x_3277:
[----:B------:R-:W-:Y:S05]  /*35020*/  BSYNC B0 ;  /* 0x0000000000007941 */ /* 0x000fea0003800000 */
.L_x_3276:
        /* <DEDUP_REMOVED lines=9> */
.L_x_3278:
[----:B------:R-:W-:Y:S01]  /*350c0*/  IMAD.MOV.U32 R5, RZ, RZ, R14 ;  /* 0x000000ffff057224 */ /* 0x000fe200078e000e */
[----:B------:R-:W-:Y:S06]  /*350d0*/  BRA `(.L_x_3279) ;  /* 0xffffffa0009c7947 */ /* 0x000fec000383ffff */
.L_x_3071:
[----:B------:R-:W-:Y:S01]  /*350e0*/  BSSY B0, `(.L_x_3280) ;  /* 0x0000007000007945 */ /* 0x000fe20003800000 */
[----:B------:R-:W-:Y:S02]  /*350f0*/  IMAD.MOV.U32 R13, RZ, RZ, R2 ;  /* 0x000000ffff0d7224 */ /* 0x000fe400078e0002 */
[----:B------:R-:W-:Y:S02]  /*35100*/  IMAD.MOV.U32 R11, RZ, RZ, 0x1f ;  /* 0x0000001fff0b7424 */ /* 0x000fe400078e00ff */
[----:B------:R-:W-:-:S07]  /*35110*/  IMAD.MOV.U32 R15, RZ, RZ, -0x1 ;  /* 0xffffffffff0f7424 */ /* 0x000fce00078e00ff */
[----:B0123--:R-:W-:Y:S05]  /*35120*/  WARPSYNC.COLLECTIVE R15, `(.L_x_3281) ;  /* 0x000000000f087348 */ /* 0x00ffea0003c00000 */
[----:B------:R4:W0:Y:S02]  /*35130*/  SHFL.IDX P6, R14, R13, R12, R11 ;  /* 0x0000000c0d0e7389 */ /* 0x00082400000c000b */
[----:B01234-:R-:W-:Y:S01]  /*35140*/  ENDCOLLECTIVE ;  /* 0x000000000000791b */ /* 0x01ffe20003800000 */
.L_x_3281:
[----:B------:R-:W-:Y:S05]  /*35150*/  BSYNC B0 ;  /* 0x0000000000007941 */ /* 0x000fea0003800000 */
.L_x_3280:
[----:B------:R-:W-:Y:S05]  /*35160*/  BRA `(.L_x_3070) ;  /* 0xffffffa000947947 */ /* 0x000fea000383ffff */
.L_x_3075:
[----:B-1----:R1:W3:Y:S02]  /*35170*/  SYNCS.PHASECHK.TRANS64.TRYWAIT P0, [R5+URZ+0x38820], R0 ;  /* 0x03882000050075a7 */ /* 0x0022e4000800017f */
[----:B---3--:R-:W-:Y:S05]  /*35180*/  @!P0 NANOSLEEP.SYNCS 0x989680 ;  /* 0x009896800000895d */ /* 0x008fea0003900000 */
[----:B------:R-:W3:Y:S02]  /*35190*/  @!P0 SYNCS.PHASECHK.TRANS64 P0, [R5+URZ+0x38820], R0 ;  /* 0x03882000050085a7 */ /* 0x000ee4000800007f */
[----:B---3--:R-:W-:Y:S05]  /*351a0*/  @!P0 BRA `(.L_x_3075) ;  /* 0xfffffffc00f08947 */ /* 0x008fea000383ffff */
[----:B------:R-:W-:Y:S05]  /*351b0*/  BRA `(.L_x_3282) ;  /* 0xffffffa800107947 */ /* 0x000fea000383ffff */
.L_x_3076:
        /* <DEDUP_REMOVED lines=11> */
.L_x_3284:
[----:B------:R-:W-:Y:S05]  /*35270*/  BSYNC B0 ;  /* 0x0000000000007941 */ /* 0x000fea0003800000 */
.L_x_3283:
[----:B------:R-:W-:Y:S05]  /*35280*/  BRA `(.L_x_3285) ;  /* 0xffffffa400f87947 */ /* 0x000fea000383ffff */
.L_x_3077:
[----:B------:R-:W-:Y:S01]  /*35290*/  BSSY B0, `(.L_x_3286) ;  /* 0x0000006000007945 */ /* 0x000fe20003800000 */
[----:B------:R-:W-:-:S07]  /*352a0*/  IMAD.MOV.U32 R15, RZ, RZ, -0x1 ;  /* 0xffffffffff0f7424 */ /* 0x000fce00078e00ff */
[----:B012---:R-:W-:Y:S05]  /*352b0*/  WARPSYNC.COLLECTIVE R15, `(.L_x_3287) ;  /* 0x000000000f0c7348 */ /* 0x007fea0003c00000 */
[----:B------:R-:W-:Y:S02]  /*352c0*/  ELECT P6, UR62, PT ;  /* 0x00000000003e782f */ /* 0x000fe400038c0000 */
[----:B------:R-:W-:Y:S01]  /*352d0*/  MOV R14, UR62 ;  /* 0x0000003e000e7c02 */ /* 0x000fe20008000f00 */
[----:B012---:R-:W-:Y:S10]  /*352e0*/  ENDCOLLECTIVE ;  /* 0x000000000000791b */ /* 0x007ff40003800000 */
.L_x_3287:
[----:B------:R-:W-:Y:S05]  /*352f0*/  BSYNC B0 ;  /* 0x0000000000007941 */ /* 0x000fea0003800000 */
.L_x_3286:
[----:B------:R-:W-:Y:S05]  /*35300*/  BRA `(.L_x_3288) ;  /* 0xffffffa400ec7947 */ /* 0x000fea000383ffff */
.L_x_3079:
[----:B-1----:R1:W3:Y:S02]  /*35310*/  SYNCS.PHASECHK.TRANS64.TRYWAIT P1, [R3+URZ+0x38840], R2 ;  /* 0x03884002030075a7 */ /* 0x0022e4000802017f */
[----:B---3--:R-:W-:Y:S05]  /*35320*/  @!P1 NANOSLEEP.SYNCS 0x989680 ;  /* 0x009896800000995d */ /* 0x008fea0003900000 */
[----:B------:R-:W3:Y:S02]  /*35330*/  @!P1 SYNCS.PHASECHK.TRANS64 P1, [R3+URZ+0x38840], R2 ;  /* 0x03884002030095a7 */ /* 0x000ee4000802007f */
[----:B---3--:R-:W-:Y:S05]  /*35340*/  @!P1 BRA `(.L_x_3079) ;  /* 0xfffffffc00f09947 */ /* 0x008fea000383ffff */
[----:B------:R-:W-:Y:S05]  /*35350*/  BRA `(.L_x_3289) ;  /* 0xffffffa8000c7947 */ /* 0x000fea000383ffff */
.L_x_3081:
[----:B---3--:R3:W4:Y:S02]  /*35360*/  SYNCS.PHASECHK.TRANS64.TRYWAIT P1, [R27+URZ+0x38840], R0 ;  /* 0x038840001b0075a7 */ /* 0x008724000802017f */
[----:B----4-:R-:W-:Y:S05]  /*35370*/  @!P1 NANOSLEEP.SYNCS 0x989680 ;  /* 0x009896800000995d */ /* 0x010fea0003900000 */
[----:B------:R-:W4:Y:S02]  /*35380*/  @!P1 SYNCS.PHASECHK.TRANS64 P1, [R27+URZ+0x38840], R0 ;  /* 0x038840001b0095a7 */ /* 0x000f24000802007f */
[----:B----4-:R-:W-:Y:S05]  /*35390*/  @!P1 BRA `(.L_x_3081) ;  /* 0xfffffffc00f09947 */ /* 0x010fea000383ffff */
[----:B------:R-:W-:Y:S05]  /*353a0*/  BRA `(.L_x_3290) ;  /* 0xffffffa800187947 */ /* 0x000fea000383ffff */
.L_x_3083:
[----:B----4-:R4:W0:Y:S02]  /*353b0*/  SYNCS.PHASECHK.TRANS64.TRYWAIT P1, [R3+URZ+0x38860], R2 ;  /* 0x03886002030075a7 */ /* 0x010824000802017f */
[----:B0-----:R-:W-:Y:S05]  /*353c0*/  @!P1 NANOSLEEP.SYNCS 0x989680 ;  /* 0x009896800000995d */ /* 0x001fea0003900000 */
[----:B------:R-:W0:Y:S02]  /*353d0*/  @!P1 SYNCS.PHASECHK.TRANS64 P1, [R3+URZ+0x38860], R2 ;  /* 0x03886002030095a7 */ /* 0x000e24000802007f */
[----:B0-----:R-:W-:Y:S05]  /*353e0*/  @!P1 BRA `(.L_x_3083) ;  /* 0xfffffffc00f09947 */ /* 0x001fea000383ffff */
[----:B------:R-:W-:Y:S05]  /*353f0*/  BRA `(.L_x_3291) ;  /* 0xffffffa800147947 */ /* 0x000fea000383ffff */
.L_x_3292:
        /* <DEDUP_REMOVED lines=16> */
.L_x_15832:


//--------------------- .text._ZN7cutlass13device_kernelIN5flash11enable_sm90INS1_16FlashAttnFwdSm90INS1_25CollectiveMainloopFwdSm90ILi2EN4cute5tupleIJNS5_1CILi1EEES8_S8_EEENS6_IJNS7_ILi128EEENS7_ILi96EEENS7_ILi192EEEEEELi192ENS_10bfloat16_tEfNS_4arch4Sm90ELb0ELb0ELb0ELb0ELb1ELb0ELb0ELb1ELb1ELb1ELb0ELb0EEENS1_21CollectiveEpilogueFwdINS6_IJSA_SC_SB_EEES9_SE_SG_Li256ELb0ELb1ELb0ELb0EEENS1_29StaticPersistentTileSchedulerILb0EEEEEEEEEvNT_6ParamsE --------------------------
	.section	.text._ZN7cutlass13device_kernelIN5flash11enable_sm90INS1_16FlashAttnFwdSm90INS1_25CollectiveMainloopFwdSm90ILi2EN4cute5tupleIJNS5_1CILi1EEES8_S8_EEENS6_IJNS7_ILi128EEENS7_ILi96EEENS7_ILi192EEEEEELi192ENS_10bfloat16_tEfNS_4arch4Sm90ELb0ELb0ELb0ELb0ELb1ELb0ELb0ELb1ELb1ELb1ELb0ELb0EEENS1_21CollectiveEpilogueFwdINS6_IJSA_SC_SB_EEES9_SE_SG_Li256ELb0ELb1ELb0ELb0EEENS1_29StaticPersistentTileSchedulerILb0EEEEEEEEEvNT_6ParamsE,"ax",@progbits
	.align	128
.text._ZN7cutlass13device_kernelIN5flash11enable_sm90INS1_16FlashAttnFwdSm90INS1_25CollectiveMainloopFwdSm90ILi2EN4cute5tupleIJNS5_1CILi1EEES8_S8_EEENS6_IJNS7_ILi128EEENS7_ILi96EEENS7_ILi192EEEEEELi192ENS_10bfloat16_tEfNS_4arch4Sm90ELb0ELb0ELb0ELb0ELb1ELb0ELb0ELb1ELb1ELb1ELb0ELb0EEENS1_21CollectiveEpilogueFwdINS6_IJSA_SC_SB_EEES9_SE_SG_Li256ELb0ELb1ELb0ELb0EEENS1_29StaticPersistentTileSchedulerILb0EEEEEEEEEvNT_6ParamsE:
        .type           _ZN7cutlass13device_kernelIN5flash11enable_sm90INS1_16FlashAttnFwdSm90INS1_25CollectiveMainloopFwdSm90ILi2EN4cute5tupleIJNS5_1CILi1EEES8_S8_EEENS6_IJNS7_ILi128EEENS7_ILi96EEENS7_ILi192EEEEEELi192ENS_10bfloat16_tEfNS_4arch4Sm90ELb0ELb0ELb0ELb0ELb1ELb0ELb0ELb1ELb1ELb1ELb0ELb0EEENS1_21CollectiveEpilogueFwdINS6_IJSA_SC_SB_EEES9_SE_SG_Li256ELb0ELb1ELb0ELb0EEENS1_29StaticPersistentTileSchedulerILb0EEEEEEEEEvNT_6ParamsE,@function
        .size           _ZN7cutlass13device_kernelIN5flash11enable_sm90INS1_16FlashAttnFwdSm90INS1_25CollectiveMainloopFwdSm90ILi2EN4cute5tupleIJNS5_1CILi1EEES8_S8_EEENS6_IJNS7_ILi128EEENS7_ILi96EEENS7_ILi192EEEEEELi192ENS_10bfloat16_tEfNS_4arch4Sm90ELb0ELb0ELb0ELb0ELb1ELb0ELb0ELb1ELb1ELb1ELb0ELb0EEENS1_21CollectiveEpilogueFwdINS6_IJSA_SC_SB_EEES9_SE_SG_Li256ELb0ELb1ELb0ELb0EEENS1_29StaticPersistentTileSchedulerILb0EEEEEEEEEvNT_6ParamsE,(.L_x_15833 - _ZN7cutlass13device_kernelIN5flash11enable_sm90INS1_16FlashAttnFwdSm90INS1_25CollectiveMainloopFwdSm90ILi2EN4cute5tupleIJNS5_1CILi1EEES8_S8_EEENS6_IJNS7_ILi128EEENS7_ILi96EEENS7_ILi192EEEEEELi192ENS_10bfloat16_tEfNS_4arch4Sm90ELb0ELb0ELb0ELb0ELb1ELb0ELb0ELb1ELb1ELb1ELb0ELb0EEENS1_21CollectiveEpilogueFwdINS6_IJSA_SC_SB_EEES9_SE_SG_Li256ELb0ELb1ELb0ELb0EEENS1_29StaticPersistentTileSchedulerILb0EEEEEEEEEvNT_6ParamsE)
        .other          _ZN7cutlass13device_kernelIN5flash11enable_sm90INS1_16FlashAttnFwdSm90INS1_25CollectiveMainloopFwdSm90ILi2EN4cute5tupleIJNS5_1CILi1EEES8_S8_EEENS6_IJNS7_ILi128EEENS7_ILi96EEENS7_ILi192EEEEEELi192ENS_10bfloat16_tEfNS_4arch4Sm90ELb0ELb0ELb0ELb0ELb1ELb0ELb0ELb1ELb1ELb1ELb0ELb0EEENS1_21CollectiveEpilogueFwdINS6_IJSA_SC_SB_EEES9_SE_SG_Li256ELb0ELb1ELb0ELb0EEENS1_29StaticPersistentTileSchedulerILb0EEEEEEEEEvNT_6ParamsE,@"STO_CUDA_ENTRY STV_DEFAULT"
_ZN7cutlass13device_kernelIN5flash11enable_sm90INS1_16FlashAttnFwdSm90INS1_25CollectiveMainloopFwdSm90ILi2EN4cute5tupleIJNS5_1CILi1EEES8_S8_EEENS6_IJNS7_ILi128EEENS7_ILi96EEENS7_ILi192EEEEEELi192ENS_10bfloat16_tEfNS_4arch4Sm90ELb0ELb0ELb0ELb0ELb1ELb0ELb0ELb1ELb1ELb1ELb0ELb0EEENS1_21CollectiveEpilogueFwdINS6_IJSA_SC_SB_EEES9_SE_SG_Li256ELb0ELb1ELb0ELb0EEENS1_29StaticPersistentTileSchedulerILb0EEEEEEEEEvNT_6ParamsE:
        /* <DEDUP_REMOVED lines=45> */
.L_x_3293:
        /* <DEDUP_REMOVED lines=22> */
.L_x_3294:
        /* <DEDUP_REMOVED lines=18> */
.L_x_3295:
        /* <DEDUP_REMOVED lines=22> */
.L_x_3296:
        /* <DEDUP_REMOVED lines=23> */
.L_x_3297:
        /* <DEDUP_REMOVED lines=10> */
.L_x_3299:
        /* <DEDUP_REMOVED lines=12> */
[----:B------:R-:W-:Y:S01]  /*0980*/  IMAD.MOV.U32 R198, RZ, RZ, -0x2 ;  /* 0xfffffffeffc67424 */ /* 0x000fe200078e00ff */
[----:B------:R-:W-:Y:S02]  /*0990*/  UMOV UR38, URZ ;  /* 0x0000003f00267c82 */ /* 0x000fe40008000000 */
[----:B------:R-:W-:-:S04]  /*09a0*/  SHF.R.S32.HI R0, RZ, 0x1f, R19 ;  /* 0x0000001fff007819 */ /* 0x000fc80000011413 */
[CC--:B------:R-:W-:Y:S02]  /*09b0*/  LEA.HI R3, R0.reuse, R19.reuse, RZ, 0x7 ;  /* 0x0000001300037211 */ /* 0x0c0fe400078f38ff */
[CC--:B------:R-:W-:Y:S02]  /*09c0*/  LEA.HI R4, R0.reuse, R19.reuse, RZ, 0x5 ;  /* 0x0000001300047211 */ /* 0x0c0fe400078f28ff */
[----:B------:R-:W-:Y:S02]  /*09d0*/  LOP3.LUT R192, R3, 0xffffff80, RZ, 0xc0, !PT ;  /* 0xffffff8003c07812 */ /* 0x000fe400078ec0ff */
[CC--:B------:R-:W-:Y:S02]  /*09e0*/  LEA.HI R7, R0.reuse, R19.reuse, RZ, 0x2 ;  /* 0x0000001300077211 */ /* 0x0c0fe400078f10ff */
[----:B------:R-:W-:Y:S01]  /*09f0*/  LEA.HI R22, R0, R19, RZ, 0x3 ;  /* 0x0000001300167211 */ /* 0x000fe200078f18ff */
[----:B------:R-:W-:Y:S01]  /*0a00*/  IMAD.IADD R192, R19, 0x1, -R192 ;  /* 0x0000000113c07824 */ /* 0x000fe200078e0ac0 */
[----:B------:R-:W-:-:S02]  /*0a10*/  SHF.L.U32 R6, R4, 0x5, RZ ;  /* 0x0000000504067819 */ /* 0x000fc400000006ff */
[----:B------:R-:W-:Y:S02]  /*0a20*/  LOP3.LUT R10, R7, 0xfffffffc, RZ, 0xc0, !PT ;  /* 0xfffffffc070a7812 */ /* 0x000fe400078ec0ff */
[----:B------:R-:W-:Y:S02]  /*0a30*/  SHF.R.S32.HI R5, RZ, 0x1f, R192 ;  /* 0x0000001fff057819 */ /* 0x000fe400000114c0 */
[----:B------:R-:W-:Y:S01]  /*0a40*/  LOP3.LUT R9, R6, 0xfffffc00, RZ, 0xc0, !PT ;  /* 0xfffffc0006097812 */ /* 0x000fe200078ec0ff */
[----:B------:R-:W-:Y:S01]  /*0a50*/  IMAD.IADD R10, R19, 0x1, -R10 ;  /* 0x00000001130a7824 */ /* 0x000fe200078e0a0a */
[----:B------:R-:W-:Y:S02]  /*0a60*/  SHF.R.S32.HI R194, RZ, 0x7, R3 ;  /* 0x00000007ffc27819 */ /* 0x000fe40000011403 */
[----:B------:R-:W-:Y:S02]  /*0a70*/  LOP3.LUT R12, R22, 0xfffffff8, RZ, 0xc0, !PT ;  /* 0xfffffff8160c7812 */ /* 0x000fe400078ec0ff */
[----:B------:R-:W-:-:S02]  /*0a80*/  LEA.HI R3, R3, R194, RZ, 0x1 ;  /* 0x000000c203037211 */ /* 0x000fc400078f08ff */
[----:B------:R-:W-:Y:S02]  /*0a90*/  LEA.HI R6, R10, R10, RZ, 0x1 ;  /* 0x0000000a0a067211 */ /* 0x000fe400078f08ff */
[----:B------:R-:W-:Y:S02]  /*0aa0*/  LOP3.LUT R3, R3, 0x3fffffe, RZ, 0xc0, !PT ;  /* 0x03fffffe03037812 */ /* 0x000fe400078ec0ff */
[----:B------:R-:W-:-:S03]  /*0ab0*/  SHF.R.S32.HI R22, RZ, 0x3, R22 ;  /* 0x00000003ff167819 */ /* 0x000fc60000011416 */
[----:B------:R-:W-:Y:S01]  /*0ac0*/  IMAD.IADD R3, R194, 0x1, -R3 ;  /* 0x00000001c2037824 */ /* 0x000fe200078e0a03 */
[----:B--2---:R-:W-:Y:S02]  /*0ad0*/  R2UR UR4, R2 ;  /* 0x00000000020472ca */ /* 0x004fe400000e0000 */
[----:B------:R-:W-:Y:S02]  /*0ae0*/  LEA.HI R2, R0, R19, RZ, 0x4 ;  /* 0x0000001300027211 */ /* 0x000fe400078f20ff */
[----:B------:R-:W-:Y:S02]  /*0af0*/  LEA.HI R0, R5, R192, RZ, 0x2 ;  /* 0x000000c005007211 */ /* 0x000fe400078f10ff */
[----:B------:R-:W-:Y:S02]  /*0b00*/  LOP3.LUT R4, R2, 0x3fffff0, RZ, 0xc0, !PT ;  /* 0x03fffff002047812 */ /* 0x000fe400078ec0ff */
[--C-:B------:R-:W-:Y:S02]  /*0b10*/  SHF.R.S32.HI R8, RZ, 0x2, R0.reuse ;  /* 0x00000002ff087819 */ /* 0x100fe40000011400 */
[----:B------:R-:W-:Y:S01]  /*0b20*/  SHF.R.S32.HI R11, RZ, 0x1f, R0 ;  /* 0x0000001fff0b7819 */ /* 0x000fe20000011400 */
[C---:B------:R-:W-:Y:S01]  /*0b30*/  IMAD.IADD R4, R19.reuse, 0x1, -R4 ;  /* 0x0000000113047824 */ /* 0x040fe200078e0a04 */
[----:B------:R-:W-:Y:S01]  /*0b40*/  SHF.R.S32.HI R7, RZ, 0x4, R2 ;  /* 0x00000004ff077819 */ /* 0x000fe20000011402 */
[----:B------:R-:W-:Y:S01]  /*0b50*/  IMAD.IADD R19, R19, 0x1, -R12 ;  /* 0x0000000113137824 */ /* 0x000fe200078e0a0c */
[----:B------:R-:W-:Y:S01]  /*0b60*/  LEA.HI R11, R11, R8, RZ, 0x3 ;  /* 0x000000080b0b7211 */ /* 0x000fe200078f18ff */
[----:B------:R-:W-:Y:S01]  /*0b70*/  IMAD R9, R4, 0x40, R9 ;  /* 0x0000004004097824 */ /* 0x000fe200078e0209 */
[----:B------:R-:W-:Y:S01]  /*0b80*/  LEA.HI R4, R5, R192, RZ, 0x5 ;  /* 0x000000c005047211 */ /* 0x000fe200078f28ff */
[----:B------:R-:W-:Y:S01]  /*0b90*/  IMAD.SHL.U32 R16, R19, 0x8, RZ ;  /* 0x0000000813107824 */ /* 0x000fe200078e00ff */
[----:B------:R-:W-:Y:S01]  /*0ba0*/  LOP3.LUT R11, R11, 0xfffffff8, RZ, 0xc0, !PT ;  /* 0xfffffff80b0b7812 */ /* 0x000fe200078ec0ff */
[----:B------:R-:W-:Y:S01]  /*0bb0*/  ULOP3.LUT UR4, UR4, 0x1, URZ, 0xfc, !UPT ;  /* 0x0000000104047892 */ /* 0x000fe2000f8efc3f */
[----:B------:R-:W-:Y:S01]  /*0bc0*/  LEA.HI R2, R2, R7, RZ, 0x1 ;  /* 0x0000000702027211 */ /* 0x000fe200078f08ff */
[----:B------:R-:W-:Y:S01]  /*0bd0*/  VIADD R18, R16, 0x40 ;  /* 0x0000004010127836 */ /* 0x000fe20000000000 */
[----:B------:R-:W-:Y:S01]  /*0be0*/  SHF.R.S32.HI R4, RZ, 0x5, R4 ;  /* 0x00000005ff047819 */ /* 0x000fe20000011404 */
[----:B------:R-:W-:Y:S01]  /*0bf0*/  IMAD.IADD R11, R8, 0x1, -R11 ;  /* 0x00000001080b7824 */ /* 0x000fe200078e0a0b */
[----:B------:R-:W-:Y:S01]  /*0c00*/  LOP3.LUT R2, R2, 0x1ffffffe, RZ, 0xc0, !PT ;  /* 0x1ffffffe02027812 */ /* 0x000fe200078ec0ff */
[----:B------:R-:W-:Y:S01]  /*0c10*/  VIADD R17, R16, 0x80 ;  /* 0x0000008010117836 */ /* 0x000fe20000000000 */
[----:B------:R-:W-:Y:S01]  /*0c20*/  LOP3.LUT R5, R0, 0x7ffffffc, RZ, 0xc0, !PT ;  /* 0x7ffffffc00057812 */ /* 0x000fe200078ec0ff */
[----:B------:R-:W-:Y:S01]  /*0c30*/  IMAD R4, R4, 0x10, R11 ;  /* 0x0000001004047824 */ /* 0x000fe200078e020b */
[----:B------:R-:W-:Y:S01]  /*0c40*/  IADD3 R2, R7, -R2, RZ ;  /* 0x8000000207027210 */ /* 0x000fe20007ffe0ff */
[----:B------:R-:W-:Y:S01]  /*0c50*/  IMAD.U32 R199, RZ, RZ, UR4 ;  /* 0x00000004ffc77e24 */ /* 0x000fe2000f8e00ff */
[----:B------:R-:W-:Y:S01]  /*0c60*/  LOP3.LUT R7, R6, 0x1ffffffe, RZ, 0xc0, !PT ;  /* 0x1ffffffe06077812 */ /* 0x000fe200078ec0ff */
[----:B------:R-:W-:Y:S01]  /*0c70*/  IMAD.IADD R5, R192, 0x1, -R5 ;  /* 0x00000001c0057824 */ /* 0x000fe200078e0a05 */
[----:B------:R-:W-:Y:S01]  /*0c80*/  LEA R195, R3, R4, 0x6 ;  /* 0x0000000403c37211 */ /* 0x000fe200078e30ff */
[----:B------:R-:W-:Y:S01]  /*0c90*/  UMOV UR4, URZ ;  /* 0x0000003f00047c82 */ /* 0x000fe20008000000 */
[----:B------:R-:W-:Y:S01]  /*0ca0*/  IADD3 R196, R10, -R7, RZ ;  /* 0x800000070ac47210 */ /* 0x000fe20007ffe0ff */
[----:B------:R-:W-:Y:S01]  /*0cb0*/  IMAD R197, R2, 0x8, R9 ;  /* 0x0000000802c57824 */ /* 0x000fe200078e0209 */
[----:B------:R-:W-:Y:S01]  /*0cc0*/  SHF.R.S32.HI R201, RZ, 0x1f, R18 ;  /* 0x0000001fffc97819 */ /* 0x000fe20000011412 */
[----:B------:R-:W-:Y:S01]  /*0cd0*/  IMAD R198, R5, R198, 0x60 ;  /* 0x0000006005c67424 */ /* 0x000fe200078e02c6 */
[----:B------:R-:W-:Y:S01]  /*0ce0*/  MOV R23, UR4 ;  /* 0x0000000400177c02 */ /* 0x000fe20008000f00 */
[----:B------:R-:W-:Y:S01]  /*0cf0*/  IMAD R196, R196, 0x8, R195 ;  /* 0x00000008c4c47824 */ /* 0x000fe200078e02c3 */
[----:B------:R-:W-:-:S07]  /*0d00*/  SHF.R.S32.HI R200, RZ, 0x1f, R17 ;  /* 0x0000001fffc87819 */ /* 0x000fce0000011411 */
.L_x_3332:
[----:B0-----:R-:W0:Y:S01]  /*0d10*/  SHFL.IDX PT, R0, R194, RZ, 0x1f ;  /* 0x00001fffc2007589 */ /* 0x001e2200000e0000 */
[----:B-1----:R-:W1:Y:S01]  /*0d20*/  S2UR UR42, SR_CgaCtaId ;  /* 0x00000000002a79c3 */ /* 0x002e620000008800 */
[----:B------:R-:W-:Y:S01]  /*0d30*/  ULDC.64 UR6, c[0x0][0x418] ;  /* 0x0001060000067ab9 */ /* 0x000fe20000000a00 */
[----:B------:R-:W-:Y:S01]  /*0d40*/  ULDC UR4, c[0x0][0xc38] ;  /* 0x00030e0000047ab9 */ /* 0x000fe20000000800 */
[----:B------:R-:W-:Y:S02]  /*0d50*/  UISETP.NE.U32.AND UP0, UPT, UR6, URZ, UPT ;  /* 0x0000003f0600728c */ /* 0x000fe4000bf05070 */
        /* <DEDUP_REMOVED lines=28> */
[----:B------:R-:W-:Y:S02]  /*0f20*/  ULEA UR8, UR7, UR11, 0xd ;  /* 0x0000000b07087291 */ /* 0x000fe4000f8e683f */
[----:B------:R-:W-:Y:S02]  /*0f30*/  UIMAD.WIDE UR6, UR6, 0x2aaaaaab, URZ ;  /* 0x2aaaaaab060678a5 */ /* 0x000fe4000f8e023f */
[----:B------:R-:W-:Y:S02]  /*0f40*/  USHF.R.U32.HI UR8, URZ, 0x4, UR8 ;  /* 0x000000043f087899 */ /* 0x000fe40008011608 */
[----:B------:R-:W-:-:S02]  /*0f50*/  USHF.R.U32.HI UR41, URZ, 0x1f, UR7 ;  /* 0x0000001f3f297899 */ /* 0x000fc40008011607 */
[----:B------:R-:W-:Y:S02]  /*0f60*/  ULOP3.LUT UR44, UR8, 0x3fff, URZ, 0xc0, !UPT ;  /* 0x00003fff082c7892 */ /* 0x000fe4000f8ec03f */
[----:B------:R-:W-:Y:S01]  /*0f70*/  ULEA.HI.SX32 UR41, UR7, UR41, 0x1c ;  /* 0x0000002907297291 */ /* 0x000fe2000f8fe23f */
[----:B--234-:R-:W-:Y:S11]  /*0f80*/  @!P0 BRA `(.L_x_3300) ;  /* 0x0000000000408947 */ /* 0x01cff60003800000 */
[----:B------:R-:W-:Y:S01]  /*0f90*/  MOV R0, 0x0 ;  /* 0x0000000000007802 */ /* 0x000fe20000000f00 */
[----:B------:R-:W-:Y:S01]  /*0fa0*/  ULDC.64 UR4, c[0x4][0x138] ;  /* 0x01004e0000047ab9 */ /* 0x000fe20000000a00 */
[----:B------:R-:W-:Y:S01]  /*0fb0*/  ULDC.64 UR6, c[0x4][0x90] ;  /* 0x0100240000067ab9 */ /* 0x000fe20000000a00 */
[----:B------:R-:W-:Y:S01]  /*0fc0*/  IMAD.U32 R4, RZ, RZ, UR4 ;  /* 0x00000004ff047e24 */ /* 0x000fe2000f8e00ff */
[----:B------:R0:W1:Y:S01]  /*0fd0*/  LDC.64 R2, c[0x4][R0] ;  /* 0x0100000000027b82 */ /* 0x0000620000000a00 */
[----:B------:R-:W-:Y:S01]  /*0fe0*/  MOV R5, UR5 ;  /* 0x0000000500057c02 */ /* 0x000fe20008000f00 */
        /* <DEDUP_REMOVED lines=10> */
.L_x_3300:
        /* <DEDUP_REMOVED lines=9> */
.L_x_3382:
[----:B------:R-:W-:Y:S05]  /*1120*/  @!P0 BRA `(.L_x_3302) ;  /* 0x0000000000048947 */ /* 0x000fea0003800000 */
[----:B------:R-:W-:Y:S01]  /*1130*/  BPT.TRAP 0x1 ;  /* 0x000000040000795c */ /* 0x000fe20000300000 */
.L_x_3302:
[----:B------:R-:W-:Y:S02]  /*1140*/  IMAD.U32 R2, RZ, RZ, UR38 ;  /* 0x00000026ff027e24 */ /* 0x000fe4000f8e00ff */
[----:B0-----:R-:W-:-:S03]  /*1150*/  IMAD.U32 R3, RZ, RZ, UR39 ;  /* 0x00000027ff037e24 */ /* 0x001fc6000f8e00ff */
[----:B------:R-:W-:Y:S02]  /*1160*/  LEA R2, R2, UR43, 0x3 ;  /* 0x0000002b02027c11 */ /* 0x000fe4000f8e18ff */
[----:B------:R-:W-:-:S04]  /*1170*/  SHF.L.U32 R3, R3, 0x1f, RZ ;  /* 0x0000001f03037819 */ /* 0x000fc800000006ff */
[----:B------:R0:W1:Y:S01]  /*1180*/  SYNCS.PHASECHK.TRANS64.TRYWAIT P1, [R2+URZ+0x30830], R3 ;  /* 0x03083003020075a7 */ /* 0x000062000802017f */
[----:B------:R-:W-:Y:S05]  /*1190*/  @!P0 BRA `(.L_x_3303) ;  /* 0x0000000000048947 */ /* 0x000fea0003800000 */
[----:B------:R-:W-:Y:S01]  /*11a0*/  BPT.TRAP 0x1 ;  /* 0x000000040000795c */ /* 0x000fe20000300000 */
.L_x_3303:
[----:B------:R-:W-:Y:S01]  /*11b0*/  MOV R119, RZ ;  /* 0x000000ff00777202 */ /* 0x000fe20000000f00 */
[----:B-1----:R-:W-:Y:S06]  /*11c0*/  @P1 BRA `(.L_x_3304) ;  /* 0x0000000000081947 */ /* 0x002fec0003800000 */
[----:B------:R-:W1:Y:S02]  /*11d0*/  SYNCS.PHASECHK.TRANS64.TRYWAIT P1, [R2+URZ+0x30830], R3 ;  /* 0x03083003020075a7 */ /* 0x000e64000802017f */
[----:B-1----:R-:W-:Y:S05]  /*11e0*/  @!P1 BRA `(.L_x_3305) ;  /* 0x000000a400609947 */ /* 0x002fea0003800000 */
.L_x_3304:
[----:B------:R-:W-:Y:S05]  /*11f0*/  WARPSYNC.ALL ;  /* 0x0000000000007948 */ /* 0x000fea0003800000 */
[----:B------:R-:W-:Y:S01]  /*1200*/  UIADD3 UR43, UR43, 0x1e400, URZ ;  /* 0x0001e4002b2b7890 */ /* 0x000fe2000fffe03f */
[----:B------:R-:W-:Y:S01]  /*1210*/  WARPGROUP.ARRIVE ;  /* 0x00000000000079c5 */ /* 0x000fe20000000000 */
[----:B------:R-:W-:Y:S02]  /*1220*/  ULOP3.LUT UR4, UR44, 0x10000, URZ, 0xfc, !UPT ;  /* 0x000100002c047892 */ /* 0x000fe4000f8efc3f */
[----:B------:R-:W-:Y:S01]  /*1230*/  USHF.R.U32.HI UR43, URZ, 0x4, UR43 ;  /* 0x000000043f2b7899 */ /* 0x000fe2000801162b */
[----:B------:R-:W-:Y:S01]  /*1240*/  UMOV UR13, 0x40000040 ;  /* 0x40000040000d7882 */ /* 0x000fe20000000000 */
[----:B------:R-:W-:-:S02]  /*1250*/  UMOV UR15, 0x40000040 ;  /* 0x40000040000f7882 */ /* 0x000fc40000000000 */
[----:B------:R-:W-:Y:S01]  /*1260*/  ULOP3.LUT UR10, UR43, 0x3fff, URZ, 0xc0, !UPT ;  /* 0x00003fff2b0a7892 */ /* 0x000fe2000f8ec03f */
[----:B------:R-:W-:Y:S01]  /*1270*/  IMAD.U32 R9, RZ, RZ, UR13 ;  /* 0x0000000dff097e24 */ /* 0x000fe2000f8e00ff */
[----:B------:R-:W-:Y:S01]  /*1280*/  UMOV UR12, UR4 ;  /* 0x00000004000c7c82 */ /* 0x000fe20008000000 */
[----:B------:R-:W-:Y:S01]  /*1290*/  UIADD3 UR6, UR4, 0x2, URZ ;  /* 0x0000000204067890 */ /* 0x000fe2000fffe03f */
[----:B------:R-:W-:Y:S01]  /*12a0*/  IMAD.U32 R8, RZ, RZ, UR12 ;  /* 0x0000000cff087e24 */ /* 0x000fe2000f8e00ff */
[----:B------:R-:W-:Y:S02]  /*12b0*/  ULOP3.LUT UR10, UR10, 0x10000, URZ, 0xfc, !UPT ;  /* 0x000100000a0a7892 */ /* 0x000fe4000f8efc3f */
[----:B------:R-:W-:Y:S02]  /*12c0*/  UIADD3 UR56, UR4, 0x4, URZ ;  /* 0x0000000404387890 */ /* 0x000fe4000fffe03f */
[----:B------:R-:W-:Y:S01]  /*12d0*/  UIMAD UR5, UR38, 0x900, UR10 ;  /* 0x00000900260578a4 */ /* 0x000fe2000f8e020a */
[----:B------:R-:W-:Y:S01]  /*12e0*/  UMOV UR57, 0x40000040 ;  /* 0x4000004000397882 */ /* 0x000fe20000000000 */
[----:B------:R-:W-:-:S02]  /*12f0*/  UMOV UR59, 0x40000040 ;  /* 0x40000040003b7882 */ /* 0x000fc40000000000 */
[----:B------:R-:W-:Y:S02]  /*1300*/  UIADD3 UR7, UR5, 0x2, URZ ;  /* 0x0000000205077890 */ /* 0x000fe4000fffe03f */
[----:B------:R-:W-:Y:S02]  /*1310*/  UIADD3 UR58, UR5, 0x4, URZ ;  /* 0x00000004053a7890 */ /* 0x000fe4000fffe03f */
[----:B------:R-:W-:Y:S01]  /*1320*/  UMOV UR14, UR5 ;  /* 0x00000005000e7c82 */ /* 0x000fe20008000000 */
[----:B------:R-:W-:Y:S01]  /*1330*/  UIADD3 UR52, UR4, 0x6, URZ ;  /* 0x0000000604347890 */ /* 0x000fe2000fffe03f */
[----:B------:R-:W-:Y:S01]  /*1340*/  HGMMA.64x96x16.F32.BF16 R24, gdesc[UR12], RZ, !UPT, gsb0 ;  /* 0x016000000c1879f0 */ /* 0x000fe2000c0018ff */
[----:B------:R-:W-:Y:S01]  /*1350*/  UMOV UR12, UR6 ;  /* 0x00000006000c7c82 */ /* 0x000fe20008000000 */
[----:B------:R-:W-:Y:S01]  /*1360*/  UMOV UR13, 0x40000040 ;  /* 0x40000040000d7882 */ /* 0x000fe20000000000 */
[----:B------:R-:W-:Y:S01]  /*1370*/  UMOV UR14, UR7 ;  /* 0x00000007000e7c82 */ /* 0x000fe20008000000 */
[----:B------:R-:W-:Y:S01]  /*1380*/  UMOV UR15, 0x40000040 ;  /* 0x40000040000f7882 */ /* 0x000fe20000000000 */
[----:B------:R-:W-:Y:S01]  /*1390*/  UIADD3 UR54, UR5, 0x6, URZ ;  /* 0x0000000605367890 */ /* 0x000fe2000fffe03f */
[----:B------:R-:W-:Y:S01]  /*13a0*/  IMAD.U32 R6, RZ, RZ, UR12 ;  /* 0x0000000cff067e24 */ /* 0x000fe2000f8e00ff */
[----:B------:R-:W-:Y:S01]  /*13b0*/  UMOV UR53, 0x40000040 ;  /* 0x4000004000357882 */ /* 0x000fe20000000000 */
[----:B------:R-:W-:Y:S01]  /*13c0*/  UMOV UR55, 0x40000040 ;  /* 0x4000004000377882 */ /* 0x000fe20000000000 */
[----:B------:R-:W-:Y:S01]  /*13d0*/  UIADD3 UR48, UR4, 0x400, URZ ;  /* 0x0000040004307890 */ /* 0x000fe2000fffe03f */
[----:B------:R-:W-:Y:S01]  /*13e0*/  MOV R7, UR13 ;  /* 0x0000000d00077c02 */ /* 0x000fe20008000f00 */
        /* <DEDUP_REMOVED lines=29> */
[----:B------:R-:W-:Y:S01]  /*15c0*/  HGMMA.64x96x16.F32.BF16 R24, gdesc[UR12], R24, gsb0 ;  /* 0x016000000c1879f0 */ /* 0x000fe20008001818 */
[----:B------:R-:W-:Y:S02]  /*15d0*/  UIADD3 UR12, UR4, 0x402, URZ ;  /* 0x00000402040c7890 */ /* 0x000fe4000fffe03f */
[----:B------:R-:W-:Y:S01]  /*15e0*/  UIADD3 UR14, UR5, 0x302, URZ ;  /* 0x00000302050e7890 */ /* 0x000fe2000fffe03f */
[----:B------:R-:W-:Y:S01]  /*15f0*/  UMOV UR13, 0x40000040 ;  /* 0x40000040000d7882 */ /* 0x000fe20000000000 */
[----:B------:R-:W-:Y:S01]  /*1600*/  UMOV UR15, 0x40000040 ;  /* 0x40000040000f7882 */ /* 0x000fe20000000000 */
[----:B------:R-:W-:Y:S02]  /*1610*/  WARPGROUP.DEPBAR.LE gsb0, 0x0 ;  /* 0x00008000000079c5 */ /* 0x000fe40000010000 */
[----:B------:R-:W-:-:S06]  /*1620*/  WARPGROUP.ARRIVE ;  /* 0x00000000000079c5 */ /* 0x000fcc0000000000 */
[----:B------:R-:W-:Y:S03]  /*1630*/  HGMMA.64x96x16.F32.BF16 R24, gdesc[UR56], R24, gsb0 ;  /* 0x01600000381879f0 */ /* 0x000fe60008001818 */
        /* <DEDUP_REMOVED lines=28> */
[----:B------:R-:W-:Y:S05]  /*1800*/  @!P0 BRA `(.L_x_3306) ;  /* 0x0000000000048947 */ /* 0x000fea0003800000 */
[----:B------:R-:W-:Y:S01]  /*1810*/  BPT.TRAP 0x1 ;  /* 0x000000040000795c */ /* 0x000fe20000300000 */
.L_x_3306:
[----:B------:R-:W-:Y:S01]  /*1820*/  VIADD R0, R198, UR40 ;  /* 0x00000028c6007c36 */ /* 0x000fe20008000000 */
[----:B------:R-:W-:Y:S01]  /*1830*/  ULDC UR4, c[0x0][0x988] ;  /* 0x0002620000047ab9 */ /* 0x000fe20000000800 */
[----:B01----:R-:W-:Y:S01]  /*1840*/  IMAD.U32 R3, RZ, RZ, UR41 ;  /* 0x00000029ff037e24 */ /* 0x003fe2000f8e00ff */
[----:B------:R-:W-:Y:S01]  /*1850*/  P2R R20, PR, RZ, 0x1 ;  /* 0x00000001ff147803 */ /* 0x000fe20000000000 */
[----:B------:R-:W-:Y:S01]  /*1860*/  UISETP.GE.AND UP0, UPT, UR40, 0x61, UPT ;  /* 0x000000612800788c */ /* 0x000fe2000bf06270 */
[--C-:B------:R-:W-:Y:S01]  /*1870*/  IMAD.MOV.U32 R118, RZ, RZ, R119.reuse ;  /* 0x000000ffff767224 */ /* 0x100fe200078e0077 */
[-C--:B------:R-:W-:Y:S01]  /*1880*/  MOV R116, R119.reuse ;  /* 0x0000007700747202 */ /* 0x080fe20000000f00 */
        /* <DEDUP_REMOVED lines=21> */
[C---:B------:R-:W-:Y:S01]  /*19e0*/  ISETP.GT.AND P2, PT, R0.reuse, 0x10, PT ;  /* 0x000000100000780c */ /* 0x040fe20003f44270 */
        /* <DEDUP_REMOVED lines=14> */
[----:B------:R-:W-:Y:S01]  /*1ad0*/  IMAD.MOV.U32 R74, RZ, RZ, R119 ;  /* 0x000000ffff4a7224 */ /* 0x000fe200078e0077 */
[----:B------:R-:W-:-:S02]  /*1ae0*/  FSEL R33, R33, -INF , P1 ;  /* 0xff80000021217808 */ /* 0x000fc40000800000 */
[----:B------:R-:W-:Y:S02]  /*1af0*/  FMNMX.FTZ R4, R21, R4, !PT ;  /* 0x0000000415047209 */ /* 0x000fe40007810000 */
[----:B------:R-:W-:Y:S02]  /*1b00*/  FSEL R27, R27, -INF , P5 ;  /* 0xff8000001b1b7808 */ /* 0x000fe40002800000 */
[----:B------:R-:W-:Y:S02]  /*1b10*/  ISETP.GT.AND P5, PT, R0, 0x19, PT ;  /* 0x000000190000780c */ /* 0x000fe40003fa4270 */
[----:B------:R-:W-:Y:S02]  /*1b20*/  FSEL R73, R36, -INF , P6 ;  /* 0xff80000024497808 */ /* 0x000fe40003000000 */
[----:B------:R-:W-:Y:S02]  /*1b30*/  FMNMX.FTZ R4, R33, R4, !PT ;  /* 0x0000000421047209 */ /* 0x000fe40007810000 */
[----:B------:R-:W-:-:S02]  /*1b40*/  FSEL R11, R30, -INF , P4 ;  /* 0xff8000001e0b7808 */ /* 0x000fc40002000000 */
[C---:B------:R-:W-:Y:S02]  /*1b50*/  ISETP.GT.AND P4, PT, R0.reuse, 0x20, PT ;  /* 0x000000200000780c */ /* 0x040fe40003f84270 */
[----:B------:R-:W-:Y:S02]  /*1b60*/  FSEL R75, R37, -INF , P5 ;  /* 0xff800000254b7808 */ /* 0x000fe40002800000 */
[----:B------:R-:W-:Y:S02]  /*1b70*/  FMNMX.FTZ R4, R73, R4, !PT ;  /* 0x0000000449047209 */ /* 0x000fe40007810000 */
[----:B------:R-:W-:Y:S02]  /*1b80*/  FSEL R31, R31, -INF , P3 ;  /* 0xff8000001f1f7808 */ /* 0x000fe40001800000 */
[----:B------:R-:W-:Y:S02]  /*1b90*/  ISETP.GT.AND P3, PT, R0, 0x21, PT ;  /* 0x000000210000780c */ /* 0x000fe40003f64270 */
[----:B------:R-:W-:-:S02]  /*1ba0*/  FSEL R77, R40, -INF , P4 ;  /* 0xff800000284d7808 */ /* 0x000fc40002000000 */
[----:B------:R-:W-:Y:S02]  /*1bb0*/  FMNMX.FTZ R4, R75, R4, !PT ;  /* 0x000000044b047209 */ /* 0x000fe40007810000 */
[----:B------:R-:W-:Y:S02]  /*1bc0*/  FSEL R15, R34, -INF , P2 ;  /* 0xff800000220f7808 */ /* 0x000fe40001000000 */
[----:B------:R-:W-:Y:S02]  /*1bd0*/  ISETP.GT.AND P2, PT, R0, 0x28, PT ;  /* 0x000000280000780c */ /* 0x000fe40003f44270 */
[----:B------:R-:W-:Y:S02]  /*1be0*/  FSEL R79, R41, -INF , P3 ;  /* 0xff800000294f7808 */ /* 0x000fe40001800000 */
[----:B------:R-:W-:Y:S02]  /*1bf0*/  FMNMX.FTZ R4, R77, R4, !PT ;  /* 0x000000044d047209 */ /* 0x000fe40007810000 */
[----:B------:R-:W-:-:S02]  /*1c00*/  FSEL R35, R35, -INF , P1 ;  /* 0xff80000023237808 */ /* 0x000fc40000800000 */
[----:B------:R-:W-:Y:S02]  /*1c10*/  ISETP.GT.AND P1, PT, R0, 0x29, PT ;  /* 0x000000290000780c */ /* 0x000fe40003f24270 */
        /* <DEDUP_REMOVED lines=18> */
[----:B------:R-:W-:Y:S01]  /*1d40*/  FSEL R45, R46, -INF , P2 ;  /* 0xff8000002e2d7808 */ /* 0x000fe20001000000 */
[----:B------:R-:W-:Y:S01]  /*1d50*/  IMAD.MOV.U32 R46, RZ, RZ, R119 ;  /* 0x000000ffff2e7224 */ /* 0x000fe200078e0077 */
[----:B------:R-:W-:Y:S02]  /*1d60*/  ISETP.GT.AND P2, PT, R0, 0x40, PT ;  /* 0x000000400000780c */ /* 0x000fe40003f44270 */
[----:B------:R-:W-:Y:S02]  /*1d70*/  FSEL R91, R53, -INF , P3 ;  /* 0xff800000355b7808 */ /* 0x000fe40001800000 */
[----:B------:R-:W-:Y:S02]  /*1d80*/  FMNMX.FTZ R4, R89, R4, !PT ;  /* 0x0000000459047209 */ /* 0x000fe40007810000 */
[----:B------:R-:W-:-:S02]  /*1d90*/  FSEL R47, R47, -INF , P1 ;  /* 0xff8000002f2f7808 */ /* 0x000fc40000800000 */
[----:B------:R-:W-:Y:S02]  /*1da0*/  ISETP.GT.AND P1, PT, R0, 0x41, PT ;  /* 0x000000410000780c */ /* 0x000fe40003f24270 */
[----:B------:R-:W-:Y:S02]  /*1db0*/  FSEL R93, R56, -INF , P2 ;  /* 0xff800000385d7808 */ /* 0x000fe40001000000 */
[----:B------:R-:W-:Y:S02]  /*1dc0*/  FMNMX.FTZ R4, R91, R4, !PT ;  /* 0x000000045b047209 */ /* 0x000fe40007810000 */
[----:B------:R-:W-:Y:S01]  /*1dd0*/  FSEL R49, R50, -INF , P6 ;  /* 0xff80000032317808 */ /* 0x000fe20003000000 */
[----:B------:R-:W-:Y:S01]  /*1de0*/  IMAD.MOV.U32 R50, RZ, RZ, R119 ;  /* 0x000000ffff327224 */ /* 0x000fe200078e0077 */
[----:B------:R-:W-:Y:S02]  /*1df0*/  ISETP.GT.AND P6, PT, R0, 0x48, PT ;  /* 0x000000480000780c */ /* 0x000fe40003fc4270 */
[----:B------:R-:W-:-:S02]  /*1e00*/  FSEL R95, R57, -INF , P1 ;  /* 0xff800000395f7808 */ /* 0x000fc40000800000 */
[----:B------:R-:W-:Y:S02]  /*1e10*/  FMNMX.FTZ R4, R93, R4, !PT ;  /* 0x000000045d047209 */ /* 0x000fe40007810000 */
[----:B------:R-:W-:Y:S02]  /*1e20*/  FSEL R51, R51, -INF , P5 ;  /* 0xff80000033337808 */ /* 0x000fe40002800000 */
[----:B------:R-:W-:Y:S02]  /*1e30*/  ISETP.GT.AND P5, PT, R0, 0x49, PT ;  /* 0x000000490000780c */ /* 0x000fe40003fa4270 */
[----:B------:R-:W-:Y:S02]  /*1e40*/  FSEL R97, R60, -INF , P6 ;  /* 0xff8000003c617808 */ /* 0x000fe40003000000 */
[----:B------:R-:W-:Y:S02]  /*1e50*/  FMNMX.FTZ R4, R95, R4, !PT ;  /* 0x000000045f047209 */ /* 0x000fe40007810000 */
[----:B------:R-:W-:Y:S01]  /*1e60*/  FSEL R53, R54, -INF , P4 ;  /* 0xff80000036357808 */ /* 0x000fe20002000000 */
[----:B------:R-:W-:Y:S01]  /*1e70*/  IMAD.MOV.U32 R54, RZ, RZ, R119 ;  /* 0x000000ffff367224 */ /* 0x000fe200078e0077 */
[----:B------:R-:W-:-:S02]  /*1e80*/  ISETP.GT.AND P4, PT, R0, 0x50, PT ;  /* 0x000000500000780c */ /* 0x000fc40003f84270 */
[----:B------:R-:W-:Y:S02]  /*1e90*/  FSEL R61, R61, -INF , P5 ;  /* 0xff8000003d3d7808 */ /* 0x000fe40002800000 */
[----:B------:R-:W-:Y:S02]  /*1ea0*/  FMNMX.FTZ R4, R97, R4, !PT ;  /* 0x0000000461047209 */ /* 0x000fe40007810000 */
[----:B------:R-:W-:Y:S02]  /*1eb0*/  FSEL R55, R55, -INF , P3 ;  /* 0xff80000037377808 */ /* 0x000fe40001800000 */
[----:B------:R-:W-:Y:S02]  /*1ec0*/  ISETP.GT.AND P3, PT, R0, 0x51, PT ;  /* 0x000000510000780c */ /* 0x000fe40003f64270 */
[----:B------:R-:W-:Y:S02]  /*1ed0*/  FSEL R99, R64, -INF , P4 ;  /* 0xff80000040637808 */ /* 0x000fe40002000000 */
[----:B------:R-:W-:-:S02]  /*1ee0*/  FMNMX.FTZ R4, R61, R4, !PT ;  /* 0x000000043d047209 */ /* 0x000fc40007810000 */
[----:B------:R-:W-:Y:S01]  /*1ef0*/  FSEL R57, R58, -INF , P2 ;  /* 0xff8000003a397808 */ /* 0x000fe20001000000 */
[----:B------:R-:W-:Y:S01]  /*1f00*/  IMAD.MOV.U32 R58, RZ, RZ, R119 ;  /* 0x000000ffff3a7224 */ /* 0x000fe200078e0077 */
[C---:B------:R-:W-:Y:S02]  /*1f10*/  ISETP.GT.AND P2, PT, R0.reuse, 0x58, PT ;  /* 0x000000580000780c */ /* 0x040fe40003f44270 */
[----:B------:R-:W-:Y:S02]  /*1f20*/  FSEL R65, R65, -INF , P3 ;  /* 0xff80000041417808 */ /* 0x000fe40001800000 */
[----:B------:R-:W-:Y:S02]  /*1f30*/  FMNMX.FTZ R4, R99, R4, !PT ;  /* 0x0000000463047209 */ /* 0x000fe40007810000 */
[----:B------:R-:W-:Y:S02]  /*1f40*/  FSEL R59, R59, -INF , P1 ;  /* 0xff8000003b3b7808 */ /* 0x000fe40000800000 */
[----:B------:R-:W-:Y:S01]  /*1f50*/  ISETP.GT.AND P1, PT, R0, 0x59, PT ;  /* 0x000000590000780c */ /* 0x000fe20003f24270 */
[----:B------:R-:W-:Y:S01]  /*1f60*/  IMAD.U32 R0, RZ, RZ, UR4 ;  /* 0x00000004ff007e24 */ /* 0x000fe2000f8e00ff */
[----:B------:R-:W-:-:S02]  /*1f70*/  FSEL R101, R68, -INF , P2 ;  /* 0xff80000044657808 */ /* 0x000fc40001000000 */
[----:B------:R-:W-:Y:S02]  /*1f80*/  FMNMX.FTZ R4, R65, R4, !PT ;  /* 0x0000000441047209 */ /* 0x000fe40007810000 */
[----:B------:R-:W-:Y:S02]  /*1f90*/  FSEL R69, R69, -INF , P1 ;  /* 0xff80000045457808 */ /* 0x000fe40000800000 */
[----:B------:R-:W-:Y:S02]  /*1fa0*/  FMNMX.FTZ R4, R101, R4, !PT ;  /* 0x0000000465047209 */ /* 0x000fe40007810000 */
[----:B------:R-:W-:Y:S02]  /*1fb0*/  FSEL R63, R63, -INF , P5 ;  /* 0xff8000003f3f7808 */ /* 0x000fe40002800000 */
[----:B------:R-:W-:Y:S02]  /*1fc0*/  FMNMX.FTZ R12, R69, R4, !PT ;  /* 0x00000004450c7209 */ /* 0x000fe40007810000 */
[----:B------:R-:W-:-:S02]  /*1fd0*/  FSEL R67, R67, -INF , P3 ;  /* 0xff80000043437808 */ /* 0x000fc40001800000 */
[----:B------:R-:W-:Y:S01]  /*1fe0*/  FSEL R71, R71, -INF , P1 ;  /* 0xff80000047477808 */ /* 0x000fe20000800000 */
[----:B------:R-:W0:Y:S01]  /*1ff0*/  SHFL.BFLY PT, R103, R12, 0x2, 0x1f ;  /* 0x0c401f000c677f89 */ /* 0x000e2200000e0000 */
[----:B------:R-:W-:Y:S02]  /*2000*/  R2UR UR4, R2 ;  /* 0x00000000020472ca */ /* 0x000fe400000e0000 */
[-C--:B------:R-:W-:Y:S02]  /*2010*/  MOV R104, R119.reuse ;  /* 0x0000007700687202 */ /* 0x080fe40000000f00 */
[-C--:B------:R-:W-:Y:S02]  /*2020*/  MOV R100, R119.reuse ;  /* 0x0000007700647202 */ /* 0x080fe40000000f00 */
[-C--:B------:R-:W-:Y:S02]  /*2030*/  MOV R96, R119.reuse ;  /* 0x0000007700607202 */ /* 0x080fe40000000f00 */
[----:B------:R-:W-:-:S02]  /*2040*/  MOV R92, R119 ;  /* 0x00000077005c7202 */ /* 0x000fc40000000f00 */
[-C--:B------:R-:W-:Y:S02]  /*2050*/  MOV R88, R119.reuse ;  /* 0x0000007700587202 */ /* 0x080fe40000000f00 */
[-C--:B------:R-:W-:Y:S01]  /*2060*/  MOV R84, R119.reuse ;  /* 0x0000007700547202 */ /* 0x080fe20000000f00 */
[----:B------:R-:W-:Y:S01]  /*2070*/  UIADD3 UR4, UR4, 0x30840, URZ ;  /* 0x0003084004047890 */ /* 0x000fe2000fffe03f */
[-C--:B------:R-:W-:Y:S02]  /*2080*/  MOV R80, R119.reuse ;  /* 0x0000007700507202 */ /* 0x080fe40000000f00 */
[-C--:B------:R-:W-:Y:S01]  /*2090*/  MOV R76, R119.reuse ;  /* 0x00000077004c7202 */ /* 0x080fe20000000f00 */
[----:B------:R-:W-:Y:S01]  /*20a0*/  UPRMT UR4, UR42, 0x654, UR4 ;  /* 0x000006542a047896 */ /* 0x000fe20008000004 */
[-C--:B------:R-:W-:Y:S02]  /*20b0*/  MOV R72, R119.reuse ;  /* 0x0000007700487202 */ /* 0x080fe40000000f00 */
[----:B------:R-:W-:-:S02]  /*20c0*/  MOV R68, R119 ;  /* 0x0000007700447202 */ /* 0x000fc40000000f00 */
[----:B------:R-:W-:Y:S02]  /*20d0*/  MOV R64, R119 ;  /* 0x0000007700407202 */ /* 0x000fe40000000f00 */
[----:B0-----:R-:W-:Y:S02]  /*20e0*/  FMNMX.FTZ R103, R12, R103, !PT ;  /* 0x000000670c677209 */ /* 0x001fe40007810000 */
[----:B------:R-:W-:Y:S01]  /*20f0*/  SYNCS.ARRIVE.TRANS64.RED.A1T0 RZ, [UR4], RZ ;  /* 0x000000ffffff79a7 */ /* 0x000fe20008100404 */
[-C--:B------:R-:W-:Y:S02]  /*2100*/  MOV R60, R119.reuse ;  /* 0x00000077003c7202 */ /* 0x080fe40000000f00 */
[----:B------:R-:W0:Y:S01]  /*2110*/  SHFL.BFLY PT, R4, R103, 0x1, 0x1f ;  /* 0x0c201f0067047f89 */ /* 0x000e2200000e0000 */
[-C--:B------:R-:W-:Y:S02]  /*2120*/  MOV R56, R119.reuse ;  /* 0x0000007700387202 */ /* 0x080fe40000000f00 */
[----:B------:R-:W-:-:S02]  /*2130*/  MOV R52, R119 ;  /* 0x0000007700347202 */ /* 0x000fc40000000f00 */
[-C--:B------:R-:W-:Y:S02]  /*2140*/  MOV R48, R119.reuse ;  /* 0x0000007700307202 */ /* 0x080fe40000000f00 */
[----:B------:R-:W-:Y:S02]  /*2150*/  MOV R44, R119 ;  /* 0x00000077002c7202 */ /* 0x000fe40000000f00 */
[----:B0-----:R-:W-:-:S04]  /*2160*/  FMNMX.FTZ R4, R103, R4, !PT ;  /* 0x0000000467047209 */ /* 0x001fc80007810000 */
[C---:B------:R-:W-:Y:S01]  /*2170*/  FSETP.NEU.FTZ.AND P0, PT, R4.reuse, -INF , PT ;  /* 0xff8000000400780b */ /* 0x040fe20003f1d000 */
[----:B------:R-:W-:-:S05]  /*2180*/  FMUL.FTZ R10, R4, R0 ;  /* 0x00000000040a7220 */ /* 0x000fca0000410000 */
[----:B------:R-:W-:Y:S02]  /*2190*/  FSEL R14, R10, RZ, P0 ;  /* 0x000000ff0a0e7208 */ /* 0x000fe40000000000 */
[----:B------:R-:W-:Y:S02]  /*21a0*/  FMNMX.FTZ R10, R5, R27, !PT ;  /* 0x0000001b050a7209 */ /* 0x000fe40007810000 */
[----:B------:R-:W-:Y:S01]  /*21b0*/  ISETP.NE.AND P0, PT, R20, RZ, PT ;  /* 0x000000ff1400720c */ /* 0x000fe20003f05270 */
[--C-:B------:R-:W-:Y:S01]  /*21c0*/  FFMA.FTZ R13, R13, R0, -R14.reuse ;  /* 0x000000000d0d7223 */ /* 0x100fe2000001080e */
[----:B------:R-:W-:Y:S01]  /*21d0*/  FMNMX.FTZ R10, R11, R10, !PT ;  /* 0x0000000a0b0a7209 */ /* 0x000fe20007810000 */
[-CC-:B------:R-:W-:Y:S01]  /*21e0*/  FFMA.FTZ R21, R21, R0.reuse, -R14.reuse ;  /* 0x0000000015157223 */ /* 0x180fe2000001080e */
[--C-:B------:R-:W-:Y:S01]  /*21f0*/  FFMA.FTZ R25, R25, R0, -R14.reuse ;  /* 0x0000000019197223 */ /* 0x100fe2000001080e */
[----:B------:R0:W-:Y:S01]  /*2200*/  MUFU.EX2 R190, R13 ;  /* 0x0000000d00be7308 */ /* 0x0001e20000000800 */
[----:B------:R-:W-:Y:S01]  /*2210*/  FMNMX.FTZ R10, R31, R10, !PT ;  /* 0x0000000a1f0a7209 */ /* 0x000fe20007810000 */
[-CC-:B------:R-:W-:Y:S01]  /*2220*/  FFMA.FTZ R3, R3, R0.reuse, -R14.reuse ;  /* 0x0000000003037223 */ /* 0x180fe2000001080e */
[-CC-:B------:R-:W-:Y:S01]  /*2230*/  FFMA.FTZ R29, R29, R0.reuse, -R14.reuse ;  /* 0x000000001d1d7223 */ /* 0x180fe2000001080e */
[--C-:B------:R-:W-:Y:S01]  /*2240*/  FFMA.FTZ R33, R33, R0, -R14.reuse ;  /* 0x0000000021217223 */ /* 0x100fe2000001080e */
[----:B------:R-:W-:Y:S01]  /*2250*/  FMNMX.FTZ R10, R15, R10, !PT ;  /* 0x0000000a0f0a7209 */ /* 0x000fe20007810000 */
[-CC-:B------:R-:W-:Y:S01]  /*2260*/  FFMA.FTZ R73, R73, R0.reuse, -R14.reuse ;  /* 0x0000000049497223 */ /* 0x180fe2000001080e */
[--C-:B------:R-:W-:Y:S01]  /*2270*/  FFMA.FTZ R75, R75, R0, -R14.reuse ;  /* 0x000000004b4b7223 */ /* 0x100fe2000001080e */
[----:B------:R1:W-:Y:S01]  /*2280*/  MUFU.EX2 R184, R21 ;  /* 0x0000001500b87308 */ /* 0x0003e20000000800 */
[----:B------:R-:W-:Y:S01]  /*2290*/  FMNMX.FTZ R10, R35, R10, !PT ;  /* 0x0000000a230a7209 */ /* 0x000fe20007810000 */
[-CC-:B------:R-:W-:Y:S01]  /*22a0*/  FFMA.FTZ R77, R77, R0.reuse, -R14.reuse ;  /* 0x000000004d4d7223 */ /* 0x180fe2000001080e */
[----:B0-----:R-:W-:Y:S01]  /*22b0*/  FSEL R13, R62, -INF , P6 ;  /* 0xff8000003e0d7808 */ /* 0x001fe20003000000 */
[--C-:B------:R-:W-:Y:S01]  /*22c0*/  FFMA.FTZ R79, R79, R0, -R14.reuse ;  /* 0x000000004f4f7223 */ /* 0x100fe2000001080e */
[----:B------:R-:W-:Y:S01]  /*22d0*/  FMNMX.FTZ R10, R37, R10, !PT ;  /* 0x0000000a250a7209 */ /* 0x000fe20007810000 */
[-CC-:B------:R-:W-:Y:S01]  /*22e0*/  FFMA.FTZ R81, R81, R0.reuse, -R14.reuse ;  /* 0x0000000051517223 */ /* 0x180fe2000001080e */
[--C-:B------:R-:W-:Y:S01]  /*22f0*/  FFMA.FTZ R83, R83, R0, -R14.reuse ;  /* 0x0000000053537223 */ /* 0x100fe2000001080e */
[----:B------:R0:W-:Y:S01]  /*2300*/  MUFU.EX2 R103, R25 ;  /* 0x0000001900677308 */ /* 0x0001e20000000800 */
[----:B------:R-:W-:Y:S01]  /*2310*/  FMNMX.FTZ R10, R39, R10, !PT ;  /* 0x0000000a270a7209 */ /* 0x000fe20007810000 */
[-CC-:B------:R-:W-:Y:S01]  /*2320*/  FFMA.FTZ R85, R85, R0.reuse, -R14.reuse ;  /* 0x0000000055557223 */ /* 0x180fe2000001080e */
[----:B-1----:R-:W-:Y:S01]  /*2330*/  FSEL R21, R66, -INF , P4 ;  /* 0xff80000042157808 */ /* 0x002fe20002000000 */
[--C-:B------:R-:W-:Y:S01]  /*2340*/  FFMA.FTZ R87, R87, R0, -R14.reuse ;  /* 0x0000000057577223 */ /* 0x100fe2000001080e */
[----:B------:R-:W-:Y:S01]  /*2350*/  FMNMX.FTZ R10, R41, R10, !PT ;  /* 0x0000000a290a7209 */ /* 0x000fe20007810000 */
[-CC-:B------:R-:W-:Y:S01]  /*2360*/  FFMA.FTZ R89, R89, R0.reuse, -R14.reuse ;  /* 0x0000000059597223 */ /* 0x180fe2000001080e */
[--C-:B------:R-:W-:Y:S01]  /*2370*/  FFMA.FTZ R91, R91, R0, -R14.reuse ;  /* 0x000000005b5b7223 */ /* 0x100fe2000001080e */
[----:B------:R-:W1:Y:S01]  /*2380*/  MUFU.EX2 R188, R3 ;  /* 0x0000000300bc7308 */ /* 0x000e620000000800 */
[----:B------:R-:W-:Y:S01]  /*2390*/  FMNMX.FTZ R10, R43, R10, !PT ;  /* 0x0000000a2b0a7209 */ /* 0x000fe20007810000 */
[-CC-:B------:R-:W-:Y:S01]  /*23a0*/  FFMA.FTZ R93, R93, R0.reuse, -R14.reuse ;  /* 0x000000005d5d7223 */ /* 0x180fe2000001080e */
[----:B0-----:R-:W-:Y:S01]  /*23b0*/  FSEL R25, R70, -INF , P2 ;  /* 0xff80000046197808 */ /* 0x001fe20001000000 */
[--C-:B------:R-:W-:Y:S01]  /*23c0*/  FFMA.FTZ R95, R95, R0, -R14.reuse ;  /* 0x000000005f5f7223 */ /* 0x100fe2000001080e */
[----:B------:R-:W-:Y:S01]  /*23d0*/  FMNMX.FTZ R10, R45, R10, !PT ;  /* 0x0000000a2d0a7209 */ /* 0x000fe20007810000 */
[-CC-:B------:R-:W-:Y:S01]  /*23e0*/  FFMA.FTZ R97, R97, R0.reuse, -R14.reuse ;  /* 0x0000000061617223 */ /* 0x180fe2000001080e */
[--C-:B------:R-:W-:Y:S01]  /*23f0*/  FFMA.FTZ R61, R61, R0, -R14.reuse ;  /* 0x000000003d3d7223 */ /* 0x100fe2000001080e */
[----:B------:R-:W0:Y:S01]  /*2400*/  MUFU.EX2 R29, R29 ;  /* 0x0000001d001d7308 */ /* 0x000e220000000800 */
[----:B------:R-:W-:Y:S01]  /*2410*/  FMNMX.FTZ R10, R47, R10, !PT ;  /* 0x0000000a2f0a7209 */ /* 0x000fe20007810000 */
[-CC-:B------:R-:W-:Y:S01]  /*2420*/  FFMA.FTZ R99, R99, R0.reuse, -R14.reuse ;  /* 0x0000000063637223 */ /* 0x180fe2000001080e */
[-CC-:B------:R-:W-:Y:S01]  /*2430*/  FFMA.FTZ R65, R65, R0.reuse, -R14.reuse ;  /* 0x0000000041417223 */ /* 0x180fe2000001080e */
[--C-:B------:R-:W-:Y:S01]  /*2440*/  FFMA.FTZ R101, R101, R0, -R14.reuse ;  /* 0x0000000065657223 */ /* 0x100fe2000001080e */
[----:B------:R-:W-:Y:S01]  /*2450*/  FMNMX.FTZ R10, R49, R10, !PT ;  /* 0x0000000a310a7209 */ /* 0x000fe20007810000 */
[----:B------:R-:W-:Y:S01]  /*2460*/  FFMA.FTZ R14, R69, R0, -R14 ;  /* 0x00000000450e7223 */ /* 0x000fe2000001080e */
[--C-:B------:R-:W-:Y:S01]  /*2470*/  IMAD.MOV.U32 R70, RZ, RZ, R119.reuse ;  /* 0x000000ffff467224 */ /* 0x100fe200078e0077 */
[----:B------:R-:W-:Y:S01]  /*2480*/  MUFU.EX2 R33, R33 ;  /* 0x0000002100217308 */ /* 0x000fe20000000800 */
[----:B------:R-:W-:Y:S01]  /*2490*/  FMNMX.FTZ R10, R51, R10, !PT ;  /* 0x0000000a330a7209 */ /* 0x000fe20007810000 */
[----:B------:R-:W-:-:S02]  /*24a0*/  IMAD.MOV.U32 R69, RZ, RZ, R119 ;  /* 0x000000ffff457224 */ /* 0x000fc400078e0077 */
[--C-:B------:R-:W-:Y:S01]  /*24b0*/  IMAD.MOV.U32 R66, RZ, RZ, R119.reuse ;  /* 0x000000ffff427224 */ /* 0x100fe200078e0077 */
[----:B------:R-:W-:Y:S01]  /*24c0*/  FMNMX.FTZ R10, R53, R10, !PT ;  /* 0x0000000a350a7209 */ /* 0x000fe20007810000 */
[----:B------:R-:W-:Y:S02]  /*24d0*/  IMAD.MOV.U32 R62, RZ, RZ, R119 ;  /* 0x000000ffff3e7224 */ /* 0x000fe400078e0077 */
[----:B------:R-:W-:Y:S01]  /*24e0*/  MUFU.EX2 R73, R73 ;  /* 0x0000004900497308 */ /* 0x000fe20000000800 */
[----:B------:R-:W-:-:S04]  /*24f0*/  FMNMX.FTZ R10, R55, R10, !PT ;  /* 0x0000000a370a7209 */ /* 0x000fc80007810000 */
[----:B------:R-:W-:-:S03]  /*2500*/  FMNMX.FTZ R10, R57, R10, !PT ;  /* 0x0000000a390a7209 */ /* 0x000fc60007810000 */
[----:B------:R2:W-:Y:S01]  /*2510*/  MUFU.EX2 R186, R75 ;  /* 0x0000004b00ba7308 */ /* 0x0005e20000000800 */
[----:B------:R-:W-:-:S04]  /*2520*/  FMNMX.FTZ R10, R59, R10, !PT ;  /* 0x0000000a3b0a7209 */ /* 0x000fc80007810000 */
[----:B------:R-:W-:-:S03]  /*2530*/  FMNMX.FTZ R10, R13, R10, !PT ;  /* 0x0000000a0d0a7209 */ /* 0x000fc60007810000 */
[----:B------:R-:W-:Y:S01]  /*2540*/  MUFU.EX2 R77, R77 ;  /* 0x0000004d004d7308 */ /* 0x000fe20000000800 */
[----:B------:R-:W-:Y:S01]  /*2550*/  FMNMX.FTZ R10, R63, R10, !PT ;  /* 0x0000000a3f0a7209 */ /* 0x000fe20007810000 */
[----:B--2---:R-:W-:-:S03]  /*2560*/  IMAD.MOV.U32 R75, RZ, RZ, R119 ;  /* 0x000000ffff4b7224 */ /* 0x004fc600078e0077 */
[----:B------:R-:W-:-:S03]  /*2570*/  FMNMX.FTZ R10, R21, R10, !PT ;  /* 0x0000000a150a7209 */ /* 0x000fc60007810000 */
[----:B------:R2:W-:Y:S01]  /*2580*/  MUFU.EX2 R180, R79 ;  /* 0x0000004f00b47308 */ /* 0x0005e20000000800 */
[----:B------:R-:W-:-:S04]  /*2590*/  FMNMX.FTZ R10, R67, R10, !PT ;  /* 0x0000000a430a7209 */ /* 0x000fc80007810000 */
[----:B------:R-:W-:-:S03]  /*25a0*/  FMNMX.FTZ R10, R25, R10, !PT ;  /* 0x0000000a190a7209 */ /* 0x000fc60007810000 */
[----:B------:R-:W-:Y:S01]  /*25b0*/  MUFU.EX2 R81, R81 ;  /* 0x0000005100517308 */ /* 0x000fe20000000800 */
[----:B------:R-:W-:Y:S01]  /*25c0*/  FMNMX.FTZ R10, R71, R10, !PT ;  /* 0x0000000a470a7209 */ /* 0x000fe20007810000 */
[----:B--2---:R-:W-:-:S04]  /*25d0*/  IMAD.MOV.U32 R79, RZ, RZ, R119 ;  /* 0x000000ffff4f7224 */ /* 0x004fc800078e0077 */
[----:B------:R-:W2:Y:S02]  /*25e0*/  SHFL.BFLY PT, R3, R10, 0x2, 0x1f ;  /* 0x0c401f000a037f89 */ /* 0x000ea400000e0000 */
[----:B------:R3:W-:Y:S08]  /*25f0*/  MUFU.EX2 R182, R83 ;  /* 0x0000005300b67308 */ /* 0x0007f00000000800 */
[----:B------:R-:W-:Y:S01]  /*2600*/  MUFU.EX2 R85, R85 ;  /* 0x0000005500557308 */ /* 0x000fe20000000800 */
[----:B---3--:R-:W-:-:S07]  /*2610*/  IMAD.MOV.U32 R83, RZ, RZ, R119 ;  /* 0x000000ffff537224 */ /* 0x008fce00078e0077 */
[----:B------:R3:W-:Y:S01]  /*2620*/  MUFU.EX2 R176, R87 ;  /* 0x0000005700b07308 */ /* 0x0007e20000000800 */
[----:B--2---:R-:W-:-:S07]  /*2630*/  FMNMX.FTZ R12, R10, R3, !PT ;  /* 0x000000030a0c7209 */ /* 0x004fce0007810000 */
[----:B------:R-:W-:Y:S01]  /*2640*/  MUFU.EX2 R89, R89 ;  /* 0x0000005900597308 */ /* 0x000fe20000000800 */
[--C-:B---3--:R-:W-:Y:S01]  /*2650*/  IMAD.MOV.U32 R87, RZ, RZ, R119.reuse ;  /* 0x000000ffff577224 */ /* 0x108fe200078e0077 */
[----:B------:R-:W2:Y:S06]  /*2660*/  SHFL.BFLY PT, R3, R12, 0x1, 0x1f ;  /* 0x0c201f000c037f89 */ /* 0x000eac00000e0000 */
[----:B------:R3:W-:Y:S08]  /*2670*/  MUFU.EX2 R178, R91 ;  /* 0x0000005b00b27308 */ /* 0x0007f00000000800 */
[----:B------:R-:W-:Y:S01]  /*2680*/  MUFU.EX2 R93, R93 ;  /* 0x0000005d005d7308 */ /* 0x000fe20000000800 */
[----:B---3--:R-:W-:-:S07]  /*2690*/  IMAD.MOV.U32 R91, RZ, RZ, R119 ;  /* 0x000000ffff5b7224 */ /* 0x008fce00078e0077 */
[----:B------:R3:W-:Y:S01]  /*26a0*/  MUFU.EX2 R172, R95 ;  /* 0x0000005f00ac7308 */ /* 0x0007e20000000800 */
[----:B--2---:R-:W-:-:S04]  /*26b0*/  FMNMX.FTZ R3, R12, R3, !PT ;  /* 0x000000030c037209 */ /* 0x004fc80007810000 */
[C---:B------:R-:W-:Y:S01]  /*26c0*/  FSETP.NEU.FTZ.AND P1, PT, R3.reuse, -INF , PT ;  /* 0xff8000000300780b */ /* 0x040fe20003f3d000 */
[----:B------:R-:W-:Y:S02]  /*26d0*/  FMUL.FTZ R10, R3, R0 ;  /* 0x00000000030a7220 */ /* 0x000fe40000410000 */
[----:B------:R-:W-:Y:S01]  /*26e0*/  MUFU.EX2 R97, R97 ;  /* 0x0000006100617308 */ /* 0x000fe20000000800 */
[----:B---3--:R-:W-:Y:S02]  /*26f0*/  IMAD.MOV.U32 R95, RZ, RZ, R119 ;  /* 0x000000ffff5f7224 */ /* 0x008fe400078e0077 */
[----:B------:R-:W-:Y:S02]  /*2700*/  FSEL R10, R10, RZ, P1 ;  /* 0x000000ff0a0a7208 */ /* 0x000fe40000800000 */
[----:B------:R-:W-:-:S03]  /*2710*/  PLOP3.LUT P1, PT, PT, PT, UP0, 0x80, 0x0 ;  /* 0x000000000000781c */ /* 0x000fc60003f2f008 */
        /* <DEDUP_REMOVED lines=16> */
[----:B------:R1:W2:Y:S01]  /*2820*/  MUFU.EX2 R12, R27 ;  /* 0x0000001b000c7308 */ /* 0x0002a20000000800 */
[-CC-:B------:R-:W-:Y:S01]  /*2830*/  FFMA.FTZ R53, R53, R0.reuse, -R10.reuse ;  /* 0x0000000035357223 */ /* 0x180fe2000001080a */
[-CC-:B------:R-:W-:Y:S01]  /*2840*/  FFMA.FTZ R55, R55, R0.reuse, -R10.reuse ;  /* 0x0000000037377223 */ /* 0x180fe2000001080a */
[-CC-:B------:R-:W-:Y:S01]  /*2850*/  FFMA.FTZ R57, R57, R0.reuse, -R10.reuse ;  /* 0x0000000039397223 */ /* 0x180fe2000001080a */
[-CC-:B------:R-:W-:Y:S01]  /*2860*/  FFMA.FTZ R59, R59, R0.reuse, -R10.reuse ;  /* 0x000000003b3b7223 */ /* 0x180fe2000001080a */
[-CC-:B------:R-:W-:Y:S01]  /*2870*/  FFMA.FTZ R13, R13, R0.reuse, -R10.reuse ;  /* 0x000000000d0d7223 */ /* 0x180fe2000001080a */
[-CC-:B------:R-:W-:Y:S01]  /*2880*/  FFMA.FTZ R63, R63, R0.reuse, -R10.reuse ;  /* 0x000000003f3f7223 */ /* 0x180fe2000001080a */
[-CC-:B------:R-:W-:Y:S01]  /*2890*/  FFMA.FTZ R21, R21, R0.reuse, -R10.reuse ;  /* 0x0000000015157223 */ /* 0x180fe2000001080a */
[----:B------:R-:W3:Y:S01]  /*28a0*/  MUFU.EX2 R11, R11 ;  /* 0x0000000b000b7308 */ /* 0x000ee20000000800 */
[----:B-1----:R-:W-:Y:S01]  /*28b0*/  FADD.FTZ R27, R188, R103 ;  /* 0x00000067bc1b7221 */ /* 0x002fe20000010000 */
[-CC-:B------:R-:W-:Y:S01]  /*28c0*/  FFMA.FTZ R67, R67, R0.reuse, -R10.reuse ;  /* 0x0000000043437223 */ /* 0x180fe2000001080a */
[-CC-:B------:R-:W-:Y:S01]  /*28d0*/  FFMA.FTZ R25, R25, R0.reuse, -R10.reuse ;  /* 0x0000000019197223 */ /* 0x180fe2000001080a */
[----:B------:R-:W-:Y:S01]  /*28e0*/  FFMA.FTZ R71, R71, R0, -R10 ;  /* 0x0000000047477223 */ /* 0x000fe2000001080a */
[----:B------:R-:W-:Y:S01]  /*28f0*/  FADD.FTZ R34, R190, R27 ;  /* 0x0000001bbe227221 */ /* 0x000fe20000010000 */
[C---:B0-----:R-:W-:Y:S01]  /*2900*/  F2FP.BF16.F32.PACK_AB R190, R29.reuse, R190 ;  /* 0x000000be1dbe723e */ /* 0x041fe200000010ff */
[----:B------:R-:W-:Y:S01]  /*2910*/  IMAD.MOV.U32 R61, RZ, RZ, R119 ;  /* 0x000000ffff3d7224 */ /* 0x000fe200078e0077 */
[----:B------:R0:W1:Y:S01]  /*2920*/  MUFU.EX2 R20, R31 ;  /* 0x0000001f00147308 */ /* 0x0000620000000800 */
[----:B------:R-:W-:Y:S01]  /*2930*/  FADD.FTZ R27, R29, R34 ;  /* 0x000000221d1b7221 */ /* 0x000fe20000010000 */
[----:B--2---:R-:W-:Y:S01]  /*2940*/  FADD.FTZ R34, R5, R12 ;  /* 0x0000000c05227221 */ /* 0x004fe20000010000 */
[----:B------:R-:W-:-:S02]  /*2950*/  F2FP.BF16.F32.PACK_AB R189, R12, R5 ;  /* 0x000000050cbd723e */ /* 0x000fc400000010ff */
[----:B------:R-:W-:Y:S01]  /*2960*/  FADD.FTZ R36, R184, R27 ;  /* 0x0000001bb8247221 */ /* 0x000fe20000010000 */
[----:B------:R-:W-:Y:S01]  /*2970*/  F2FP.BF16.F32.PACK_AB R188, R103, R188 ;  /* 0x000000bc67bc723e */ /* 0x000fe200000010ff */
[--C-:B------:R-:W-:Y:S01]  /*2980*/  IMAD.MOV.U32 R103, RZ, RZ, R119.reuse ;  /* 0x000000ffff677224 */ /* 0x100fe200078e0077 */
[----:B------:R-:W2:Y:S01]  /*2990*/  MUFU.EX2 R15, R15 ;  /* 0x0000000f000f7308 */ /* 0x000ea20000000800 */
[----:B------:R-:W-:Y:S01]  /*29a0*/  FADD.FTZ R36, R33, R36 ;  /* 0x0000002421247221 */ /* 0x000fe20000010000 */
[----:B---3--:R-:W-:Y:S01]  /*29b0*/  FADD.FTZ R27, R11, R34 ;  /* 0x000000220b1b7221 */ /* 0x008fe20000010000 */
[----:B------:R-:W-:Y:S01]  /*29c0*/  F2FP.BF16.F32.PACK_AB R184, R33, R184 ;  /* 0x000000b821b8723e */ /* 0x000fe200000010ff */
[----:B------:R-:W-:Y:S02]  /*29d0*/  IMAD.MOV.U32 R33, RZ, RZ, R119 ;  /* 0x000000ffff217224 */ /* 0x000fe400078e0077 */
[----:B0-----:R-:W-:Y:S02]  /*29e0*/  FADD.FTZ R31, R73, R36 ;  /* 0x00000024491f7221 */ /* 0x001fe40000010000 */
[----:B------:R0:W3:Y:S01]  /*29f0*/  MUFU.EX2 R24, R35 ;  /* 0x0000002300187308 */ /* 0x0000e20000000800 */
[----:B-1----:R-:W-:Y:S01]  /*2a00*/  FADD.FTZ R36, R20, R27 ;  /* 0x0000001b14247221 */ /* 0x002fe20000010000 */
[C---:B------:R-:W-:Y:S01]  /*2a10*/  FADD.FTZ R38, R186.reuse, R31 ;  /* 0x0000001fba267221 */ /* 0x040fe20000010000 */
[----:B------:R-:W-:Y:S01]  /*2a20*/  F2FP.BF16.F32.PACK_AB R186, R186, R73 ;  /* 0x00000049baba723e */ /* 0x000fe200000010ff */
[----:B------:R-:W-:Y:S01]  /*2a30*/  IMAD.MOV.U32 R73, RZ, RZ, R119 ;  /* 0x000000ffff497224 */ /* 0x000fe200078e0077 */
[----:B------:R-:W-:Y:S01]  /*2a40*/  F2FP.BF16.F32.PACK_AB R191, R20, R11 ;  /* 0x0000000b14bf723e */ /* 0x000fe200000010ff */
[----:B------:R-:W-:Y:S01]  /*2a50*/  FADD.FTZ R31, R77, R38 ;  /* 0x000000264d1f7221 */ /* 0x000fe20000010000 */
[----:B------:R-:W-:Y:S01]  /*2a60*/  IMAD.MOV.U32 R11, RZ, RZ, 0x3f800000 ;  /* 0x3f800000ff0b7424 */ /* 0x000fe200078e00ff */
[----:B------:R-:W1:Y:S01]  /*2a70*/  MUFU.EX2 R37, R37 ;  /* 0x0000002500257308 */ /* 0x000e620000000800 */
[----:B--2---:R-:W-:Y:S01]  /*2a80*/  FADD.FTZ R27, R15, R36 ;  /* 0x000000240f1b7221 */ /* 0x004fe20000010000 */
[C---:B------:R-:W-:Y:S01]  /*2a90*/  FADD.FTZ R38, R180.reuse, R31 ;  /* 0x0000001fb4267221 */ /* 0x040fe20000010000 */
[----:B------:R-:W-:Y:S01]  /*2aa0*/  F2FP.BF16.F32.PACK_AB R180, R180, R77 ;  /* 0x0000004db4b4723e */ /* 0x000fe200000010ff */
[----:B------:R-:W-:-:S02]  /*2ab0*/  IMAD.MOV.U32 R77, RZ, RZ, R119 ;  /* 0x000000ffff4d7224 */ /* 0x000fc400078e0077 */
[----:B------:R-:W-:Y:S01]  /*2ac0*/  FADD.FTZ R31, R81, R38 ;  /* 0x00000026511f7221 */ /* 0x000fe20000010000 */
[----:B0-----:R-:W-:Y:S01]  /*2ad0*/  IMAD.MOV.U32 R35, RZ, RZ, R119 ;  /* 0x000000ffff237224 */ /* 0x001fe200078e0077 */
[----:B------:R0:W2:Y:S01]  /*2ae0*/  MUFU.EX2 R26, R39 ;  /* 0x00000027001a7308 */ /* 0x0000a20000000800 */
[----:B---3--:R-:W-:Y:S01]  /*2af0*/  FADD.FTZ R36, R24, R27 ;  /* 0x0000001b18247221 */ /* 0x008fe20000010000 */
[C---:B------:R-:W-:Y:S01]  /*2b00*/  FADD.FTZ R40, R182.reuse, R31 ;  /* 0x0000001fb6287221 */ /* 0x040fe20000010000 */
[----:B------:R-:W-:Y:S01]  /*2b10*/  F2FP.BF16.F32.PACK_AB R182, R182, R81 ;  /* 0x00000051b6b6723e */ /* 0x000fe200000010ff */
[--C-:B------:R-:W-:Y:S01]  /*2b20*/  IMAD.MOV.U32 R81, RZ, RZ, R119.reuse ;  /* 0x000000ffff517224 */ /* 0x100fe200078e0077 */
[----:B------:R-:W-:Y:S01]  /*2b30*/  F2FP.BF16.F32.PACK_AB R185, R24, R15 ;  /* 0x0000000f18b9723e */ /* 0x000fe200000010ff */
[----:B------:R-:W-:Y:S01]  /*2b40*/  FADD.FTZ R31, R85, R40 ;  /* 0x00000028551f7221 */ /* 0x000fe20000010000 */
[----:B------:R-:W-:Y:S01]  /*2b50*/  MOV R24, R119 ;  /* 0x0000007700187202 */ /* 0x000fe20000000f00 */
[----:B------:R-:W3:Y:S01]  /*2b60*/  MUFU.EX2 R41, R41 ;  /* 0x0000002900297308 */ /* 0x000ee20000000800 */
[----:B-1----:R-:W-:Y:S01]  /*2b70*/  FADD.FTZ R27, R37, R36 ;  /* 0x00000024251b7221 */ /* 0x002fe20000010000 */
[----:B0-----:R-:W-:-:S06]  /*2b80*/  IMAD.MOV.U32 R39, RZ, RZ, R119 ;  /* 0x000000ffff277224 */ /* 0x001fcc00078e0077 */
[----:B------:R0:W1:Y:S01]  /*2b90*/  MUFU.EX2 R28, R43 ;  /* 0x0000002b001c7308 */ /* 0x0000620000000800 */
[C---:B--2---:R-:W-:Y:S01]  /*2ba0*/  FADD.FTZ R38, R26.reuse, R27 ;  /* 0x0000001b1a267221 */ /* 0x044fe20000010000 */
[----:B------:R-:W-:Y:S01]  /*2bb0*/  F2FP.BF16.F32.PACK_AB R187, R26, R37 ;  /* 0x000000251abb723e */ /* 0x000fe200000010ff */
[--C-:B------:R-:W-:Y:S02]  /*2bc0*/  IMAD.MOV.U32 R37, RZ, RZ, R119.reuse ;  /* 0x000000ffff257224 */ /* 0x100fe400078e0077 */
[----:B------:R-:W-:-:S03]  /*2bd0*/  IMAD.MOV.U32 R26, RZ, RZ, R119 ;  /* 0x000000ffff1a7224 */ /* 0x000fc600078e0077 */
[----:B------:R-:W2:Y:S01]  /*2be0*/  MUFU.EX2 R45, R45 ;  /* 0x0000002d002d7308 */ /* 0x000ea20000000800 */
[----:B---3--:R-:W-:Y:S01]  /*2bf0*/  FADD.FTZ R27, R41, R38 ;  /* 0x00000026291b7221 */ /* 0x008fe20000010000 */
[C---:B------:R-:W-:Y:S01]  /*2c00*/  FADD.FTZ R38, R176.reuse, R31 ;  /* 0x0000001fb0267221 */ /* 0x040fe20000010000 */
[----:B------:R-:W-:Y:S01]  /*2c10*/  F2FP.BF16.F32.PACK_AB R176, R176, R85 ;  /* 0x00000055b0b0723e */ /* 0x000fe200000010ff */
[--C-:B------:R-:W-:Y:S02]  /*2c20*/  IMAD.MOV.U32 R85, RZ, RZ, R119.reuse ;  /* 0x000000ffff557224 */ /* 0x100fe400078e0077 */
[----:B------:R-:W-:Y:S01]  /*2c30*/  FADD.FTZ R31, R89, R38 ;  /* 0x00000026591f7221 */ /* 0x000fe20000010000 */
[----:B0-----:R-:W-:Y:S01]  /*2c40*/  IMAD.MOV.U32 R43, RZ, RZ, R119 ;  /* 0x000000ffff2b7224 */ /* 0x001fe200078e0077 */
[----:B------:R0:W3:Y:S01]  /*2c50*/  MUFU.EX2 R30, R47 ;  /* 0x0000002f001e7308 */ /* 0x0000e20000000800 */
[----:B-1----:R-:W-:Y:S01]  /*2c60*/  FADD.FTZ R2, R28, R27 ;  /* 0x0000001b1c027221 */ /* 0x002fe20000010000 */
[C---:B------:R-:W-:Y:S01]  /*2c70*/  FADD.FTZ R40, R178.reuse, R31 ;  /* 0x0000001fb2287221 */ /* 0x040fe20000010000 */
[----:B------:R-:W-:Y:S01]  /*2c80*/  F2FP.BF16.F32.PACK_AB R178, R178, R89 ;  /* 0x00000059b2b2723e */ /* 0x000fe200000010ff */
[--C-:B------:R-:W-:Y:S01]  /*2c90*/  IMAD.MOV.U32 R89, RZ, RZ, R119.reuse ;  /* 0x000000ffff597224 */ /* 0x100fe200078e0077 */
[----:B------:R-:W-:Y:S01]  /*2ca0*/  F2FP.BF16.F32.PACK_AB R181, R28, R41 ;  /* 0x000000291cb5723e */ /* 0x000fe200000010ff */
[----:B------:R-:W-:Y:S01]  /*2cb0*/  FADD.FTZ R31, R93, R40 ;  /* 0x000000285d1f7221 */ /* 0x000fe20000010000 */
[--C-:B------:R-:W-:Y:S01]  /*2cc0*/  IMAD.MOV.U32 R41, RZ, RZ, R119.reuse ;  /* 0x000000ffff297224 */ /* 0x100fe200078e0077 */
[----:B------:R-:W1:Y:S01]  /*2cd0*/  MUFU.EX2 R49, R49 ;  /* 0x0000003100317308 */ /* 0x000e620000000800 */
[----:B--2---:R-:W-:Y:S01]  /*2ce0*/  FADD.FTZ R27, R45, R2 ;  /* 0x000000022d1b7221 */ /* 0x004fe20000010000 */
[----:B0-----:R-:W-:Y:S01]  /*2cf0*/  IMAD.MOV.U32 R47, RZ, RZ, R119 ;  /* 0x000000ffff2f7224 */ /* 0x001fe200078e0077 */
[----:B------:R-:W-:-:S05]  /*2d00*/  MOV R28, R119 ;  /* 0x00000077001c7202 */ /* 0x000fca0000000f00 */
[----:B------:R0:W2:Y:S01]  /*2d10*/  MUFU.EX2 R32, R51 ;  /* 0x0000003300207308 */ /* 0x0000a20000000800 */
[C---:B---3--:R-:W-:Y:S01]  /*2d20*/  FADD.FTZ R38, R30.reuse, R27 ;  /* 0x0000001b1e267221 */ /* 0x048fe20000010000 */
[----:B------:R-:W-:Y:S01]  /*2d30*/  F2FP.BF16.F32.PACK_AB R183, R30, R45 ;  /* 0x0000002d1eb7723e */ /* 0x000fe200000010ff */
[--C-:B------:R-:W-:Y:S02]  /*2d40*/  IMAD.MOV.U32 R45, RZ, RZ, R119.reuse ;  /* 0x000000ffff2d7224 */ /* 0x100fe400078e0077 */
[----:B------:R-:W-:-:S03]  /*2d50*/  IMAD.MOV.U32 R30, RZ, RZ, R119 ;  /* 0x000000ffff1e7224 */ /* 0x000fc600078e0077 */
[----:B------:R-:W3:Y:S01]  /*2d60*/  MUFU.EX2 R53, R53 ;  /* 0x0000003500357308 */ /* 0x000ee20000000800 */
[----:B-1----:R-:W-:Y:S01]  /*2d70*/  FADD.FTZ R27, R49, R38 ;  /* 0x00000026311b7221 */ /* 0x002fe20000010000 */
[C---:B------:R-:W-:Y:S01]  /*2d80*/  FADD.FTZ R38, R172.reuse, R31 ;  /* 0x0000001fac267221 */ /* 0x040fe20000010000 */
[----:B------:R-:W-:Y:S01]  /*2d90*/  F2FP.BF16.F32.PACK_AB R172, R172, R93 ;  /* 0x0000005dacac723e */ /* 0x000fe200000010ff */
[--C-:B------:R-:W-:Y:S02]  /*2da0*/  IMAD.MOV.U32 R93, RZ, RZ, R119.reuse ;  /* 0x000000ffff5d7224 */ /* 0x100fe400078e0077 */
[----:B------:R-:W-:Y:S01]  /*2db0*/  FADD.FTZ R29, R97, R38 ;  /* 0x00000026611d7221 */ /* 0x000fe20000010000 */
[----:B0-----:R-:W-:Y:S01]  /*2dc0*/  IMAD.MOV.U32 R51, RZ, RZ, R119 ;  /* 0x000000ffff337224 */ /* 0x001fe200078e0077 */
[----:B------:R0:W1:Y:S01]  /*2dd0*/  MUFU.EX2 R34, R55 ;  /* 0x0000003700227308 */ /* 0x0000620000000800 */
[----:B--2---:R-:W-:Y:S01]  /*2de0*/  FADD.FTZ R10, R32, R27 ;  /* 0x0000001b200a7221 */ /* 0x004fe20000010000 */
[C---:B------:R-:W-:Y:S01]  /*2df0*/  FADD.FTZ R40, R174.reuse, R29 ;  /* 0x0000001dae287221 */ /* 0x040fe20000010000 */
[----:B------:R-:W-:Y:S01]  /*2e00*/  F2FP.BF16.F32.PACK_AB R174, R174, R97 ;  /* 0x00000061aeae723e */ /* 0x000fe200000010ff */
[--C-:B------:R-:W-:Y:S01]  /*2e10*/  IMAD.MOV.U32 R97, RZ, RZ, R119.reuse ;  /* 0x000000ffff617224 */ /* 0x100fe200078e0077 */
[----:B------:R-:W-:Y:S01]  /*2e20*/  F2FP.BF16.F32.PACK_AB R177, R32, R49 ;  /* 0x0000003120b1723e */ /* 0x000fe200000010ff */
[--C-:B------:R-:W-:Y:S01]  /*2e30*/  IMAD.MOV.U32 R49, RZ, RZ, R119.reuse ;  /* 0x000000ffff317224 */ /* 0x100fe200078e0077 */
[----:B------:R-:W-:Y:S01]  /*2e40*/  MOV R32, R119 ;  /* 0x0000007700207202 */ /* 0x000fe20000000f00 */
[----:B------:R-:W2:Y:S01]  /*2e50*/  MUFU.EX2 R57, R57 ;  /* 0x0000003900397308 */ /* 0x000ea20000000800 */
[----:B---3--:R-:W-:Y:S01]  /*2e60*/  FADD.FTZ R27, R53, R10 ;  /* 0x0000000a351b7221 */ /* 0x008fe20000010000 */
[----:B0-----:R-:W-:-:S02]  /*2e70*/  IMAD.MOV.U32 R55, RZ, RZ, R119 ;  /* 0x000000ffff377224 */ /* 0x001fc400078e0077 */
[----:B------:R-:W-:-:S04]  /*2e80*/  IMAD.MOV.U32 R31, RZ, RZ, R119 ;  /* 0x000000ffff1f7224 */ /* 0x000fc800078e0077 */
[----:B------:R-:W0:Y:S01]  /*2e90*/  MUFU.EX2 R99, R99 ;  /* 0x0000006300637308 */ /* 0x000e220000000800 */
[C---:B-1----:R-:W-:Y:S01]  /*2ea0*/  FADD.FTZ R10, R34.reuse, R27 ;  /* 0x0000001b220a7221 */ /* 0x042fe20000010000 */
[----:B------:R-:W-:Y:S01]  /*2eb0*/  F2FP.BF16.F32.PACK_AB R179, R34, R53 ;  /* 0x0000003522b3723e */ /* 0x000fe200000010ff */
[--C-:B------:R-:W-:Y:S02]  /*2ec0*/  IMAD.MOV.U32 R53, RZ, RZ, R119.reuse ;  /* 0x000000ffff357224 */ /* 0x100fe400078e0077 */
[----:B------:R-:W-:-:S03]  /*2ed0*/  IMAD.MOV.U32 R34, RZ, RZ, R119 ;  /* 0x000000ffff227224 */ /* 0x000fc600078e0077 */
[----:B------:R1:W3:Y:S01]  /*2ee0*/  MUFU.EX2 R36, R59 ;  /* 0x0000003b00247308 */ /* 0x0002e20000000800 */
[----:B--2---:R-:W-:-:S07]  /*2ef0*/  FADD.FTZ R27, R57, R10 ;  /* 0x0000000a391b7221 */ /* 0x004fce0000010000 */
[----:B------:R2:W4:Y:S01]  /*2f00*/  MUFU.EX2 R168, R65 ;  /* 0x0000004100a87308 */ /* 0x0005220000000800 */
[----:B0-----:R-:W-:Y:S01]  /*2f10*/  FADD.FTZ R29, R99, R40 ;  /* 0x00000028631d7221 */ /* 0x001fe20000010000 */
[----:B-1----:R-:W-:-:S06]  /*2f20*/  IMAD.MOV.U32 R59, RZ, RZ, R119 ;  /* 0x000000ffff3b7224 */ /* 0x002fcc00078e0077 */
[----:B------:R-:W0:Y:S01]  /*2f30*/  MUFU.EX2 R13, R13 ;  /* 0x0000000d000d7308 */ /* 0x000e220000000800 */
[C---:B---3--:R-:W-:Y:S01]  /*2f40*/  FADD.FTZ R10, R36.reuse, R27 ;  /* 0x0000001b240a7221 */ /* 0x048fe20000010000 */
[----:B------:R-:W-:Y:S01]  /*2f50*/  F2FP.BF16.F32.PACK_AB R173, R36, R57 ;  /* 0x0000003924ad723e */ /* 0x000fe200000010ff */
[--C-:B--2---:R-:W-:Y:S01]  /*2f60*/  IMAD.MOV.U32 R65, RZ, RZ, R119.reuse ;  /* 0x000000ffff417224 */ /* 0x104fe200078e0077 */
[----:B------:R-:W-:Y:S01]  /*2f70*/  MOV R36, R119 ;  /* 0x0000007700247202 */ /* 0x000fe20000000f00 */
[----:B------:R-:W-:-:S03]  /*2f80*/  IMAD.MOV.U32 R57, RZ, RZ, R119 ;  /* 0x000000ffff397224 */ /* 0x000fc600078e0077 */
[----:B------:R-:W1:Y:S01]  /*2f90*/  MUFU.EX2 R101, R101 ;  /* 0x0000006500657308 */ /* 0x000e620000000800 */
[C---:B----4-:R-:W-:Y:S01]  /*2fa0*/  FADD.FTZ R40, R168.reuse, R29 ;  /* 0x0000001da8287221 */ /* 0x050fe20000010000 */
[----:B------:R-:W-:Y:S01]  /*2fb0*/  F2FP.BF16.F32.PACK_AB R168, R168, R99 ;  /* 0x00000063a8a8723e */ /* 0x000fe200000010ff */
[----:B------:R-:W-:-:S05]  /*2fc0*/  IMAD.MOV.U32 R99, RZ, RZ, R119 ;  /* 0x000000ffff637224 */ /* 0x000fca00078e0077 */
[----:B------:R2:W3:Y:S01]  /*2fd0*/  MUFU.EX2 R2, R63 ;  /* 0x0000003f00027308 */ /* 0x0004e20000000800 */
[----:B0-----:R-:W-:-:S07]  /*2fe0*/  FADD.FTZ R27, R13, R10 ;  /* 0x0000000a0d1b7221 */ /* 0x001fce0000010000 */
[----:B------:R-:W0:Y:S01]  /*2ff0*/  MUFU.EX2 R21, R21 ;  /* 0x0000001500157308 */ /* 0x000e220000000800 */
[----:B-1----:R-:W-:Y:S01]  /*3000*/  FADD.FTZ R29, R101, R40 ;  /* 0x00000028651d7221 */ /* 0x002fe20000010000 */
[----:B--2---:R-:W-:-:S06]  /*3010*/  IMAD.MOV.U32 R63, RZ, RZ, R119 ;  /* 0x000000ffff3f7224 */ /* 0x004fcc00078e0077 */
[----:B------:R1:W2:Y:S01]  /*3020*/  MUFU.EX2 R38, R67 ;  /* 0x0000004300267308 */ /* 0x0002a20000000800 */
[C---:B---3--:R-:W-:Y:S01]  /*3030*/  FADD.FTZ R42, R2.reuse, R27 ;  /* 0x0000001b022a7221 */ /* 0x048fe20000010000 */
[----:B------:R-:W-:Y:S01]  /*3040*/  F2FP.BF16.F32.PACK_AB R175, R2, R13 ;  /* 0x0000000d02af723e */ /* 0x000fe200000010ff */
[----:B------:R-:W-:Y:S01]  /*3050*/  IMAD.MOV.U32 R27, RZ, RZ, R119 ;  /* 0x000000ffff1b7224 */ /* 0x000fe200078e0077 */
[----:B------:R-:W-:-:S04]  /*3060*/  MOV R2, 0x3f800000 ;  /* 0x3f80000000027802 */ /* 0x000fc80000000f00 */
[----:B------:R-:W3:Y:S01]  /*3070*/  MUFU.EX2 R25, R25 ;  /* 0x0000001900197308 */ /* 0x000ee20000000800 */
[----:B0-----:R-:W-:Y:S01]  /*3080*/  FADD.FTZ R5, R21, R42 ;  /* 0x0000002a15057221 */ /* 0x001fe20000010000 */
[--C-:B-1----:R-:W-:Y:S02]  /*3090*/  IMAD.MOV.U32 R67, RZ, RZ, R119.reuse ;  /* 0x000000ffff437224 */ /* 0x102fe400078e0077 */
[----:B------:R-:W-:-:S04]  /*30a0*/  IMAD.MOV.U32 R42, RZ, RZ, R119 ;  /* 0x000000ffff2a7224 */ /* 0x000fc800078e0077 */
[----:B------:R-:W0:Y:S01]  /*30b0*/  MUFU.EX2 R14, R14 ;  /* 0x0000000e000e7308 */ /* 0x000e220000000800 */
[C---:B--2---:R-:W-:Y:S01]  /*30c0*/  FADD.FTZ R12, R38.reuse, R5 ;  /* 0x00000005260c7221 */ /* 0x044fe20000010000 */
[----:B------:R-:W-:Y:S01]  /*30d0*/  F2FP.BF16.F32.PACK_AB R169, R38, R21 ;  /* 0x0000001526a9723e */ /* 0x000fe200000010ff */
[----:B------:R-:W-:-:S05]  /*30e0*/  IMAD.MOV.U32 R38, RZ, RZ, R119 ;  /* 0x000000ffff267224 */ /* 0x000fca00078e0077 */
[----:B------:R1:W2:Y:S01]  /*30f0*/  MUFU.EX2 R40, R71 ;  /* 0x0000004700287308 */ /* 0x0002a20000000800 */
[----:B---3--:R-:W-:Y:S01]  /*3100*/  FADD.FTZ R5, R25, R12 ;  /* 0x0000000c19057221 */ /* 0x008fe20000010000 */
[C---:B0-----:R-:W-:Y:S01]  /*3110*/  FADD.FTZ R10, R14.reuse, R29 ;  /* 0x0000001d0e0a7221 */ /* 0x041fe20000010000 */
[----:B------:R-:W-:Y:S01]  /*3120*/  F2FP.BF16.F32.PACK_AB R170, R14, R101 ;  /* 0x000000650eaa723e */ /* 0x000fe200000010ff */
[--C-:B------:R-:W-:Y:S02]  /*3130*/  IMAD.MOV.U32 R101, RZ, RZ, R119.reuse ;  /* 0x000000ffff657224 */ /* 0x100fe400078e0077 */
[--C-:B-1----:R-:W-:Y:S02]  /*3140*/  IMAD.MOV.U32 R71, RZ, RZ, R119.reuse ;  /* 0x000000ffff477224 */ /* 0x102fe400078e0077 */
[----:B------:R-:W-:Y:S02]  /*3150*/  IMAD.MOV.U32 R29, RZ, RZ, R119 ;  /* 0x000000ffff1d7224 */ /* 0x000fe400078e0077 */
[C---:B--2---:R-:W-:Y:S01]  /*3160*/  FADD.FTZ R5, R40.reuse, R5 ;  /* 0x0000000528057221 */ /* 0x044fe20000010000 */
[----:B------:R-:W-:Y:S01]  /*3170*/  F2FP.BF16.F32.PACK_AB R171, R40, R25 ;  /* 0x0000001928ab723e */ /* 0x000fe200000010ff */
[----:B------:R-:W-:Y:S01]  /*3180*/  IMAD.MOV.U32 R25, RZ, RZ, R119 ;  /* 0x000000ffff197224 */ /* 0x000fe200078e0077 */
[----:B------:R-:W-:Y:S01]  /*3190*/  MOV R40, R119 ;  /* 0x0000007700287202 */ /* 0x000fe20000000f00 */
[----:B------:R-:W-:Y:S06]  /*31a0*/  @!P1 BRA `(.L_x_3307) ;  /* 0x00000020006c9947 */ /* 0x000fec0003800000 */
[----:B------:R-:W-:Y:S01]  /*31b0*/  IMAD.MOV.U32 R12, RZ, RZ, R3 ;  /* 0x000000ffff0c7224 */ /* 0x000fe200078e0003 */
[----:B------:R-:W-:Y:S01]  /*31c0*/  CS2R R118, SRZ ;  /* 0x0000000000767805 */ /* 0x000fe2000001ff00 */
[----:B------:R-:W-:Y:S01]  /*31d0*/  IMAD.MOV.U32 R13, RZ, RZ, R4 ;  /* 0x000000ffff0d7224 */ /* 0x000fe200078e0004 */
[----:B------:R-:W-:Y:S01]  /*31e0*/  CS2R R114, SRZ ;  /* 0x0000000000727805 */ /* 0x000fe2000001ff00 */
[----:B------:R-:W-:Y:S01]  /*31f0*/  IMAD.MOV.U32 R2, RZ, RZ, 0x3f800000 ;  /* 0x3f800000ff027424 */ /* 0x000fe200078e00ff */
        /* <DEDUP_REMOVED lines=46> */
[----:B------:R-:W-:Y:S01]  /*34e0*/  UIADD3 UR4, UR41, -0x2, URZ ;  /* 0xfffffffe29047890 */ /* 0x000fe2000fffe03f */
[----:B------:R-:W-:Y:S01]  /*34f0*/  UMOV UR5, UR39 ;  /* 0x0000002700057c82 */ /* 0x000fe20008000000 */
[----:B------:R-:W-:-:S10]  /*3500*/  UMOV UR6, UR38 ;  /* 0x0000002600067c82 */ /* 0x000fd40008000000 */
.L_x_3318:
[----:B------:R-:W-:-:S04]  /*3510*/  UISETP.NE.AND UP0, UPT, UR6, 0x1, UPT ;  /* 0x000000010600788c */ /* 0x000fc8000bf05270 */
[----:B------:R-:W-:-:S04]  /*3520*/  USEL UR39, URZ, 0x1, UP0 ;  /* 0x000000013f277887 */ /* 0x000fc80008000000 */
[----:B------:R-:W-:Y:S01]  /*3530*/  ULOP3.LUT UR39, UR5, UR39, URZ, 0x3c, !UPT ;  /* 0x0000002705277292 */ /* 0x000fe2000f8e3c3f */
[----:B------:R-:W-:Y:S11]  /*3540*/  @!P0 BRA `(.L_x_3308) ;  /* 0x0000000000048947 */ /* 0x000ff60003800000 */
[----:B------:R-:W-:Y:S01]  /*3550*/  BPT.TRAP 0x1 ;  /* 0x000000040000795c */ /* 0x000fe20000300000 */
.L_x_3308:
[----:B------:R-:W0:Y:S01]  /*3560*/  S2UR UR11, SR_CgaCtaId ;  /* 0x00000000000b79c3 */ /* 0x000e220000008800 */
[----:B------:R-:W-:Y:S01]  /*3570*/  UIADD3 UR38, UR6, 0x1, URZ ;  /* 0x0000000106267890 */ /* 0x000fe2000fffe03f */
[----:B------:R-:W-:Y:S01]  /*3580*/  MOV R0, UR39 ;  /* 0x0000002700007c02 */ /* 0x000fe20008000f00 */
[----:B------:R-:W-:Y:S02]  /*3590*/  UMOV UR7, 0x400 ;  /* 0x0000040000077882 */ /* 0x000fe40000000000 */
[----:B------:R-:W-:Y:S01]  /*35a0*/  UISETP.NE.AND UP0, UPT, UR38, 0x2, UPT ;  /* 0x000000022600788c */ /* 0x000fe2000bf05270 */
[----:B------:R-:W-:-:S03]  /*35b0*/  SHF.L.U32 R0, R0, 0x1f, RZ ;  /* 0x0000001f00007819 */ /* 0x000fc600000006ff */
[----:B------:R-:W-:Y:S02]  /*35c0*/  USEL UR38, UR38, URZ, UP0 ;  /* 0x0000003f26267287 */ /* 0x000fe40008000000 */
[----:B0-----:R-:W-:-:S04]  /*35d0*/  ULEA UR7, UR11, UR7, 0x18 ;  /* 0x000000070b077291 */ /* 0x001fc8000f8ec03f */
[----:B------:R-:W-:-:S09]  /*35e0*/  ULEA UR8, UR38, UR7, 0x3 ;  /* 0x0000000726087291 */ /* 0x000fd2000f8e183f */
[----:B------:R0:W1:Y:S01]  /*35f0*/  SYNCS.PHASECHK.TRANS64.TRYWAIT P1, [UR8+0x30830], R0 ;  /* 0x03083000ff0075a7 */ /* 0x0000620008020148 */
[----:B------:R-:W-:Y:S05]  /*3600*/  @!P0 BRA `(.L_x_3309) ;  /* 0x0000000000048947 */ /* 0x000fea0003800000 */
[----:B------:R-:W-:Y:S01]  /*3610*/  BPT.TRAP 0x1 ;  /* 0x000000040000795c */ /* 0x000fe20000300000 */
.L_x_3309:
[----:B-1----:R-:W-:Y:S05]  /*3620*/  @P1 BRA `(.L_x_3310) ;  /* 0x0000000000081947 */ /* 0x002fea0003800000 */
[----:B------:R-:W1:Y:S02]  /*3630*/  SYNCS.PHASECHK.TRANS64.TRYWAIT P1, [UR8+0x30830], R0 ;  /* 0x03083000ff0075a7 */ /* 0x000e640008020148 */
[----:B-1----:R-:W-:Y:S05]  /*3640*/  @!P1 BRA `(.L_x_3311) ;  /* 0x00000080005c9947 */ /* 0x002fea0003800000 */
.L_x_3310:
[----:B------:R-:W-:Y:S01]  /*3650*/  R2UR UR40, R8 ;  /* 0x00000000082872ca */ /* 0x000fe200000e0000 */
[----:B------:R-:W-:Y:S01]  /*3660*/  UIMAD UR9, UR38, 0x900, UR10 ;  /* 0x00000900260978a4 */ /* 0x000fe2000f8e020a */
        /* <DEDUP_REMOVED lines=13> */
[----:B------:R-:W-:Y:S01]  /*3740*/  HGMMA.64x96x16.F32.BF16 R120, gdesc[UR40], RZ, !UPT, gsb0 ;  /* 0x01600000287879f0 */ /* 0x000fe2000c0018ff */
        /* <DEDUP_REMOVED lines=104> */
[----:B------:R-:W-:-:S04]  /*3dd0*/  FMUL.FTZ R119, R119, R2 ;  /* 0x0000000277777220 */ /* 0x000fc80000410000 */
[----:B------:R-:W-:Y:S01]  /*3de0*/  HGMMA.64x96x16.F32.BF16 R120, gdesc[UR40], R120, gsb0 ;  /* 0x01600000287879f0 */ /* 0x000fe20008001878 */
[----:B------:R-:W-:Y:S01]  /*3df0*/  UIADD3 UR42, UR9, 0x4, URZ ;  /* 0x00000004092a7890 */ /* 0x000fe2000fffe03f */
[----:B------:R-:W-:Y:S01]  /*3e00*/  UMOV UR40, UR56 ;  /* 0x0000003800287c82 */ /* 0x000fe20008000000 */
[----:B------:R-:W-:Y:S01]  /*3e10*/  UMOV UR41, UR57 ;  /* 0x0000003900297c82 */ /* 0x000fe20008000000 */
[----:B------:R-:W-:Y:S01]  /*3e20*/  UMOV UR43, 0x40000040 ;  /* 0x40000040002b7882 */ /* 0x000fe20000000000 */
[----:B------:R-:W-:Y:S02]  /*3e30*/  WARPGROUP.DEPBAR.LE gsb0, 0x0 ;  /* 0x00008000000079c5 */ /* 0x000fe40000010000 */
[----:B------:R-:W-:-:S06]  /*3e40*/  WARPGROUP.ARRIVE ;  /* 0x00000000000079c5 */ /* 0x000fcc0000000000 */
        /* <DEDUP_REMOVED lines=43> */
.L_x_3312:
[----:B------:R-:W-:Y:S01]  /*4100*/  ULEA UR9, UR6, UR7, 0x3 ;  /* 0x0000000706097291 */ /* 0x000fe2000f8e183f */
[----:B01----:R-:W-:-:S05]  /*4110*/  IMAD.U32 R0, RZ, RZ, UR5 ;  /* 0x00000005ff007e24 */ /* 0x003fca000f8e00ff */
[----:B------:R-:W-:-:S04]  /*4120*/  SHF.L.U32 R0, R0, 0x1f, RZ ;  /* 0x0000001f00007819 */ /* 0x000fc800000006ff */
[----:B------:R0:W1:Y:S01]  /*4130*/  SYNCS.PHASECHK.TRANS64.TRYWAIT P1, [UR9+0x30850], R0 ;  /* 0x03085000ff0075a7 */ /* 0x0000620008020149 */
[----:B------:R-:W-:Y:S05]  /*4140*/  @!P0 BRA `(.L_x_3313) ;  /* 0x0000000000048947 */ /* 0x000fea0003800000 */
[----:B------:R-:W-:Y:S01]  /*4150*/  BPT.TRAP 0x1 ;  /* 0x000000040000795c */ /* 0x000fe20000300000 */
.L_x_3313:
[----:B-1----:R-:W-:Y:S05]  /*4160*/  @P1 BRA `(.L_x_3314) ;  /* 0x0000000000081947 */ /* 0x002fea0003800000 */
[----:B------:R-:W1:Y:S02]  /*4170*/  SYNCS.PHASECHK.TRANS64.TRYWAIT P1, [UR9+0x30850], R0 ;  /* 0x03085000ff0075a7 */ /* 0x000e640008020149 */
[----:B-1----:R-:W-:Y:S05]  /*4180*/  @!P1 BRA `(.L_x_3315) ;  /* 0x0000007400a49947 */ /* 0x002fea0003800000 */
.L_x_3314:
[----:B------:R-:W-:Y:S01]  /*4190*/  UIADD3 UR7, UR7, 0x400, URZ ;  /* 0x0000040007077890 */ /* 0x000fe2000fffe03f */
[----:B------:R-:W-:-:S03]  /*41a0*/  WARPGROUP.ARRIVE ;  /* 0x00000000000079c5 */ /* 0x000fc60000000000 */
[----:B------:R-:W-:-:S04]  /*41b0*/  USHF.R.U32.HI UR7, URZ, 0x4, UR7 ;  /* 0x000000043f077899 */ /* 0x000fc80008011607 */
[----:B------:R-:W-:-:S04]  /*41c0*/  ULOP3.LUT UR7, UR7, 0x3fff, URZ, 0xc0, !UPT ;  /* 0x00003fff07077892 */ /* 0x000fc8000f8ec03f */
[----:B------:R-:W-:-:S03]  /*41d0*/  ULOP3.LUT UR5, UR7, 0x3000000, URZ, 0xfc, !UPT ;  /* 0x0300000007057892 */ /* 0x000fc6000f8efc3f */
[----:B------:R-:W-:Y:S01]  /*41e0*/  UMOV UR7, 0x40000040 ;  /* 0x4000004000077882 */ /* 0x000fe20000000000 */
[----:B------:R-:W-:-:S07]  /*41f0*/  UIMAD UR5, UR6, 0x900, UR5 ;  /* 0x00000900060578a4 */ /* 0x000fce000f8e0205 */
[----:B------:R-:W-:Y:S02]  /*4200*/  UMOV UR6, UR5 ;  /* 0x0000000500067c82 */ /* 0x000fe40008000000 */
[----:B------:R-:W-:Y:S01]  /*4210*/  HGMMA.64x192x16.F32.BF16 R24, R188, gdesc[UR4].tnspB, R24, gsb0 ;  /* 0x42e00004bc187df0 */ /* 0x000fe20008001818 */
[----:B------:R-:W-:Y:S01]  /*4220*/  UIADD3 UR6, UR5, 0x80, URZ ;  /* 0x0000008005067890 */ /* 0x000fe2000fffe03f */
[----:B------:R-:W-:Y:S01]  /*4230*/  UMOV UR7, 0x40000040 ;  /* 0x4000004000077882 */ /* 0x000fe20000000000 */
[----:B------:R-:W-:Y:S02]  /*4240*/  WARPGROUP.DEPBAR.LE gsb0, 0x0 ;  /* 0x00008000000079c5 */ /* 0x000fe40000010000 */
[----:B------:R-:W-:-:S15]  /*4250*/  WARPGROUP.ARRIVE ;  /* 0x00000000000079c5 */ /* 0x000fde0000000000 */
        /* <DEDUP_REMOVED lines=20> */
[----:B------:R-:W-:Y:S03]  /*43a0*/  HGMMA.64x192x16.F32.BF16 R24, R168, gdesc[UR4].tnspB, R24, gsb0 ;  /* 0x42e00004a8187df0 */ /* 0x000fe60008001818 */
[----:B------:R-:W-:Y:S02]  /*43b0*/  WARPGROUP.DEPBAR.LE gsb0, 0x0 ;  /* 0x00008000000079c5 */ /* 0x000fe40000010000 */
[----:B------:R-:W-:Y:S05]  /*43c0*/  @!P0 BRA `(.L_x_3316) ;  /* 0x0000000000048947 */ /* 0x000fea0003800000 */
[----:B------:R-:W-:Y:S01]  /*43d0*/  BPT.TRAP 0x1 ;  /* 0x000000040000795c */ /* 0x000fe20000300000 */
.L_x_3316:
[----:B01----:R-:W-:Y:S01]  /*43e0*/  FMNMX.FTZ R0, R120, R13, !PT ;  /* 0x0000000d78007209 */ /* 0x003fe20007810000 */
[----:B------:R-:W-:Y:S01]  /*43f0*/  UIADD3 UR8, UR8, 0x30840, URZ ;  /* 0x0003084008087890 */ /* 0x000fe2000fffe03f */
[----:B------:R-:W-:Y:S02]  /*4400*/  FMNMX.FTZ R2, R122, R12, !PT ;  /* 0x0000000c7a027209 */ /* 0x000fe40007810000 */
[----:B------:R-:W-:Y:S01]  /*4410*/  FMNMX.FTZ R3, R121, R0, !PT ;  /* 0x0000000079037209 */ /* 0x000fe20007810000 */
[----:B------:R-:W-:Y:S01]  /*4420*/  UPRMT UR8, UR11, 0x654, UR8 ;  /* 0x000006540b087896 */ /* 0x000fe20008000008 */
[----:B------:R-:W-:Y:S02]  /*4430*/  FMNMX.FTZ R11, R123, R2, !PT ;  /* 0x000000027b0b7209 */ /* 0x000fe40007810000 */
[----:B------:R-:W-:Y:S02]  /*4440*/  FMNMX.FTZ R0, R124, R3, !PT ;  /* 0x000000037c007209 */ /* 0x000fe40007810000 */
[----:B------:R-:W-:-:S02]  /*4450*/  FMNMX.FTZ R2, R126, R11, !PT ;  /* 0x0000000b7e027209 */ /* 0x000fc40007810000 */
[----:B------:R-:W-:Y:S02]  /*4460*/  FMNMX.FTZ R3, R125, R0, !PT ;  /* 0x000000007d037209 */ /* 0x000fe40007810000 */
[----:B------:R-:W-:Y:S01]  /*4470*/  FMNMX.FTZ R11, R127, R2, !PT ;  /* 0x000000027f0b7209 */ /* 0x000fe20007810000 */
[----:B------:R-:W-:Y:S01]  /*4480*/  SYNCS.ARRIVE.TRANS64.RED.A1T0 RZ, [UR8], RZ ;  /* 0x000000ffffff79a7 */ /* 0x000fe20008100408 */
        /* <DEDUP_REMOVED lines=39> */
[----:B------:R-:W-:-:S03]  /*4700*/  FMNMX.FTZ R2, R167, R2, !PT ;  /* 0x00000002a7027209 */ /* 0x000fc60007810000 */
[----:B------:R-:W0:Y:S04]  /*4710*/  SHFL.BFLY PT, R0, R11, 0x2, 0x1f ;  /* 0x0c401f000b007f89 */ /* 0x000e2800000e0000 */
[----:B------:R-:W1:Y:S01]  /*4720*/  SHFL.BFLY PT, R3, R2, 0x2, 0x1f ;  /* 0x0c401f0002037f89 */ /* 0x000e6200000e0000 */
[----:B0-----:R-:W-:Y:S02]  /*4730*/  FMNMX.FTZ R14, R11, R0, !PT ;  /* 0x000000000b0e7209 */ /* 0x001fe40007810000 */
[----:B------:R-:W0:Y:S01]  /*4740*/  LDC R0, c[0x0][0x988] ;  /* 0x00026200ff007b82 */ /* 0x000e220000000800 */
[----:B-1----:R-:W-:Y:S02]  /*4750*/  FMNMX.FTZ R15, R2, R3, !PT ;  /* 0x00000003020f7209 */ /* 0x002fe40007810000 */
[----:B------:R-:W1:Y:S04]  /*4760*/  SHFL.BFLY PT, R3, R14, 0x1, 0x1f ;  /* 0x0c201f000e037f89 */ /* 0x000e6800000e0000 */
[----:B------:R-:W2:Y:S01]  /*4770*/  SHFL.BFLY PT, R20, R15, 0x1, 0x1f ;  /* 0x0c201f000f147f89 */ /* 0x000ea200000e0000 */
[----:B-1----:R-:W-:-:S02]  /*4780*/  FMNMX.FTZ R4, R14, R3, !PT ;  /* 0x000000030e047209 */ /* 0x002fc40007810000 */
[----:B--2---:R-:W-:-:S03]  /*4790*/  FMNMX.FTZ R3, R15, R20, !PT ;  /* 0x000000140f037209 */ /* 0x004fc60007810000 */
[C---:B------:R-:W-:Y:S01]  /*47a0*/  FADD.FTZ R13, -R4.reuse, R13 ;  /* 0x0000000d040d7221 */ /* 0x040fe20000010100 */
[----:B0-----:R-:W-:-:S03]  /*47b0*/  FMUL.FTZ R169, R4, R0 ;  /* 0x0000000004a97220 */ /* 0x001fc60000410000 */
[-C--:B------:R-:W-:Y:S01]  /*47c0*/  FMUL.FTZ R20, R13, R0.reuse ;  /* 0x000000000d147220 */ /* 0x080fe20000410000 */
[----:B------:R-:W-:Y:S01]  /*47d0*/  FADD.FTZ R13, -R3, R12 ;  /* 0x0000000c030d7221 */ /* 0x000fe20000010100 */
[-CC-:B------:R-:W-:Y:S01]  /*47e0*/  FFMA.FTZ R188, R120, R0.reuse, -R169.reuse ;  /* 0x0000000078bc7223 */ /* 0x180fe200000108a9 */
[-CC-:B------:R-:W-:Y:S01]  /*47f0*/  FFMA.FTZ R190, R124, R0.reuse, -R169.reuse ;  /* 0x000000007cbe7223 */ /* 0x180fe200000108a9 */
[----:B------:R0:W-:Y:S01]  /*4800*/  MUFU.EX2 R11, R20 ;  /* 0x00000014000b7308 */ /* 0x0001e20000000800 */
[-C--:B------:R-:W-:Y:S01]  /*4810*/  FMUL.FTZ R2, R13, R0.reuse ;  /* 0x000000000d027220 */ /* 0x080fe20000410000 */
[-CC-:B------:R-:W-:Y:S01]  /*4820*/  FFMA.FTZ R13, R121, R0.reuse, -R169.reuse ;  /* 0x00000000790d7223 */ /* 0x180fe200000108a9 */
[-CC-:B------:R-:W-:Y:S01]  /*4830*/  FFMA.FTZ R121, R133, R0.reuse, -R169.reuse ;  /* 0x0000000085797223 */ /* 0x180fe200000108a9 */
[-CC-:B------:R-:W-:Y:S01]  /*4840*/  FFMA.FTZ R133, R145, R0.reuse, -R169.reuse ;  /* 0x0000000091857223 */ /* 0x180fe200000108a9 */
[-CC-:B------:R-:W-:Y:S01]  /*4850*/  FFMA.FTZ R145, R157, R0.reuse, -R169.reuse ;  /* 0x000000009d917223 */ /* 0x180fe200000108a9 */
[-C--:B------:R-:W-:Y:S01]  /*4860*/  FMUL.FTZ R157, R3, R0.reuse ;  /* 0x00000000039d7220 */ /* 0x080fe20000410000 */
[-CC-:B------:R-:W-:Y:S01]  /*4870*/  FFMA.FTZ R15, R125, R0.reuse, -R169.reuse ;  /* 0x000000007d0f7223 */ /* 0x180fe200000108a9 */
[----:B------:R-:W1:Y:S01]  /*4880*/  MUFU.EX2 R188, R188 ;  /* 0x000000bc00bc7308 */ /* 0x000e620000000800 */
[-C--:B------:R-:W-:Y:S01]  /*4890*/  FFMA.FTZ R184, R128, R0.reuse, -R169 ;  /* 0x0000000080b87223 */ /* 0x080fe200000108a9 */
[-CC-:B------:R-:W-:Y:S01]  /*48a0*/  FFMA.FTZ R189, R122, R0.reuse, -R157.reuse ;  /* 0x000000007abd7223 */ /* 0x180fe2000001089d */
[-CC-:B------:R-:W-:Y:S01]  /*48b0*/  FFMA.FTZ R12, R123, R0.reuse, -R157.reuse ;  /* 0x000000007b0c7223 */ /* 0x180fe2000001089d */
[-CC-:B------:R-:W-:Y:S01]  /*48c0*/  FFMA.FTZ R191, R126, R0.reuse, -R157.reuse ;  /* 0x000000007ebf7223 */ /* 0x180fe2000001089d */
[-CC-:B------:R-:W-:Y:S01]  /*48d0*/  FFMA.FTZ R14, R127, R0.reuse, -R157.reuse ;  /* 0x000000007f0e7223 */ /* 0x180fe2000001089d */
[-C--:B------:R-:W-:Y:S01]  /*48e0*/  FFMA.FTZ R185, R130, R0.reuse, -R157 ;  /* 0x0000000082b97223 */ /* 0x080fe2000001089d */
[-C--:B------:R-:W-:Y:S01]  /*48f0*/  FFMA.FTZ R21, R129, R0.reuse, -R169 ;  /* 0x0000000081157223 */ /* 0x080fe200000108a9 */
[----:B------:R-:W-:Y:S01]  /*4900*/  MUFU.EX2 R2, R2 ;  /* 0x0000000200027308 */ /* 0x000fe20000000800 */
[-C--:B0-----:R-:W-:Y:S01]  /*4910*/  FFMA.FTZ R20, R131, R0.reuse, -R157 ;  /* 0x0000000083147223 */ /* 0x081fe2000001089d */
[-C--:B------:R-:W-:Y:S01]  /*4920*/  FFMA.FTZ R186, R132, R0.reuse, -R169 ;  /* 0x0000000084ba7223 */ /* 0x080fe200000108a9 */
[-CC-:B------:R-:W-:Y:S01]  /*4930*/  FFMA.FTZ R187, R134, R0.reuse, -R157.reuse ;  /* 0x0000000086bb7223 */ /* 0x180fe2000001089d */
[-C--:B------:R-:W-:Y:S01]  /*4940*/  FFMA.FTZ R120, R135, R0.reuse, -R157 ;  /* 0x0000000087787223 */ /* 0x080fe2000001089d */
[-C--:B------:R-:W-:Y:S01]  /*4950*/  FFMA.FTZ R180, R136, R0.reuse, -R169 ;  /* 0x0000000088b47223 */ /* 0x080fe200000108a9 */
[-C--:B------:R-:W-:Y:S01]  /*4960*/  FFMA.FTZ R181, R138, R0.reuse, -R157 ;  /* 0x000000008ab57223 */ /* 0x080fe2000001089d */
[----:B------:R-:W-:Y:S01]  /*4970*/  FFMA.FTZ R125, R137, R0, -R169 ;  /* 0x00000000897d7223 */ /* 0x000fe200000108a9 */
[----:B------:R-:W0:Y:S01]  /*4980*/  MUFU.EX2 R189, R189 ;  /* 0x000000bd00bd7308 */ /* 0x000e220000000800 */
[----:B-1----:R-:W-:Y:S01]  /*4990*/  FFMA.FTZ R10, R11, R10, R188 ;  /* 0x0000000a0b0a7223 */ /* 0x002fe200000100bc */
[-C--:B------:R-:W-:Y:S01]  /*49a0*/  FFMA.FTZ R122, R139, R0.reuse, -R157 ;  /* 0x000000008b7a7223 */ /* 0x080fe2000001089d */
[-C--:B------:R-:W-:Y:S01]  /*49b0*/  FFMA.FTZ R182, R140, R0.reuse, -R169 ;  /* 0x000000008cb67223 */ /* 0x080fe200000108a9 */
[-C--:B------:R-:W-:Y:S01]  /*49c0*/  FFMA.FTZ R183, R142, R0.reuse, -R157 ;  /* 0x000000008eb77223 */ /* 0x080fe2000001089d */
[-C--:B------:R-:W-:Y:S01]  /*49d0*/  FFMA.FTZ R129, R141, R0.reuse, -R169 ;  /* 0x000000008d817223 */ /* 0x080fe200000108a9 */
[-C--:B------:R-:W-:Y:S01]  /*49e0*/  FFMA.FTZ R124, R143, R0.reuse, -R157 ;  /* 0x000000008f7c7223 */ /* 0x080fe2000001089d */
[-C--:B------:R-:W-:Y:S01]  /*49f0*/  FFMA.FTZ R176, R144, R0.reuse, -R169 ;  /* 0x0000000090b07223 */ /* 0x080fe200000108a9 */
[----:B------:R-:W1:Y:S01]  /*4a00*/  MUFU.EX2 R13, R13 ;  /* 0x0000000d000d7308 */ /* 0x000e620000000800 */
[-CC-:B------:R-:W-:Y:S01]  /*4a10*/  FFMA.FTZ R177, R146, R0.reuse, -R157.reuse ;  /* 0x0000000092b17223 */ /* 0x180fe2000001089d */
[-C--:B------:R-:W-:Y:S01]  /*4a20*/  FFMA.FTZ R126, R147, R0.reuse, -R157 ;  /* 0x00000000937e7223 */ /* 0x080fe2000001089d */
[-C--:B------:R-:W-:Y:S01]  /*4a30*/  FFMA.FTZ R178, R148, R0.reuse, -R169 ;  /* 0x0000000094b27223 */ /* 0x080fe200000108a9 */
[-C--:B------:R-:W-:Y:S01]  /*4a40*/  FFMA.FTZ R179, R150, R0.reuse, -R157 ;  /* 0x0000000096b37223 */ /* 0x080fe2000001089d */
[-C--:B------:R-:W-:Y:S01]  /*4a50*/  FFMA.FTZ R137, R149, R0.reuse, -R169 ;  /* 0x0000000095897223 */ /* 0x080fe200000108a9 */
[-C--:B------:R-:W-:Y:S01]  /*4a60*/  FFMA.FTZ R128, R151, R0.reuse, -R157 ;  /* 0x0000000097807223 */ /* 0x080fe2000001089d */
[-C--:B------:R-:W-:Y:S01]  /*4a70*/  FFMA.FTZ R172, R152, R0.reuse, -R169 ;  /* 0x0000000098ac7223 */ /* 0x080fe200000108a9 */
[----:B------:R-:W2:Y:S01]  /*4a80*/  MUFU.EX2 R12, R12 ;  /* 0x0000000c000c7308 */ /* 0x000ea20000000800 */
[----:B0-----:R-:W-:Y:S01]  /*4a90*/  FFMA.FTZ R5, R2, R5, R189 ;  /* 0x0000000502057223 */ /* 0x001fe200000100bd */
[-C--:B------:R-:W-:Y:S01]  /*4aa0*/  FFMA.FTZ R173, R154, R0.reuse, -R157 ;  /* 0x000000009aad7223 */ /* 0x080fe2000001089d */
[-CC-:B------:R-:W-:Y:S01]  /*4ab0*/  FFMA.FTZ R141, R153, R0.reuse, -R169.reuse ;  /* 0x00000000998d7223 */ /* 0x180fe200000108a9 */
[-C--:B------:R-:W-:Y:S01]  /*4ac0*/  FFMA.FTZ R174, R156, R0.reuse, -R169 ;  /* 0x000000009cae7223 */ /* 0x080fe200000108a9 */
[-CC-:B------:R-:W-:Y:S01]  /*4ad0*/  FFMA.FTZ R175, R158, R0.reuse, -R157.reuse ;  /* 0x000000009eaf7223 */ /* 0x180fe2000001089d */
[-C--:B------:R-:W-:Y:S01]  /*4ae0*/  FFMA.FTZ R159, R159, R0.reuse, -R157 ;  /* 0x000000009f9f7223 */ /* 0x080fe2000001089d */
[-C--:B------:R-:W-:Y:S01]  /*4af0*/  FFMA.FTZ R168, R160, R0.reuse, -R169 ;  /* 0x00000000a0a87223 */ /* 0x080fe200000108a9 */
[----:B------:R-:W0:Y:S01]  /*4b00*/  MUFU.EX2 R190, R190 ;  /* 0x000000be00be7308 */ /* 0x000e220000000800 */
[----:B-1----:R-:W-:Y:S01]  /*4b10*/  FADD.FTZ R123, R13, R10 ;  /* 0x0000000a0d7b7221 */ /* 0x002fe20000010000 */
[-C--:B------:R-:W-:Y:S01]  /*4b20*/  FFMA.FTZ R162, R162, R0.reuse, -R157 ;  /* 0x00000000a2a27223 */ /* 0x080fe2000001089d */
[-C--:B------:R-:W-:Y:S01]  /*4b30*/  FFMA.FTZ R149, R161, R0.reuse, -R169 ;  /* 0x00000000a1957223 */ /* 0x080fe200000108a9 */
[-C--:B------:R-:W-:Y:S01]  /*4b40*/  FFMA.FTZ R163, R163, R0.reuse, -R157 ;  /* 0x00000000a3a37223 */ /* 0x080fe2000001089d */
[-CC-:B------:R-:W-:Y:S01]  /*4b50*/  FFMA.FTZ R170, R164, R0.reuse, -R169.reuse ;  /* 0x00000000a4aa7223 */ /* 0x180fe200000108a9 */
[-C--:B------:R-:W-:Y:S01]  /*4b60*/  FFMA.FTZ R153, R165, R0.reuse, -R169 ;  /* 0x00000000a5997223 */ /* 0x080fe200000108a9 */
[----:B------:R-:W-:Y:S01]  /*4b70*/  FFMA.FTZ R166, R166, R0, -R157 ;  /* 0x00000000a6a67223 */ /* 0x000fe2000001089d */
        /* <DEDUP_REMOVED lines=16> */
[-CC-:B------:R-:W-:Y:S01]  /*4c80*/  FFMA.FTZ R130, R155, R0.reuse, -R157.reuse ;  /* 0x000000009b827223 */ /* 0x180fe2000001089d */
[----:B------:R-:W-:-:S05]  /*4c90*/  FFMA.FTZ R157, R167, R0, -R157 ;  /* 0x00000000a79d7223 */ /* 0x000fca000001089d */
        /* <DEDUP_REMOVED lines=74> */
.L_x_3317:
[----:B------:R-:W-:Y:S01]  /*5140*/  UIADD3 UR9, UR9, 0x30860, URZ ;  /* 0x0003086009097890 */ /* 0x000fe2000fffe03f */
[----:B------:R-:W-:Y:S01]  /*5150*/  ISETP.LT.AND P1, PT, RZ, UR4, PT ;  /* 0x00000004ff007c0c */ /* 0x000fe2000bf21270 */
[----:B------:R-:W-:Y:S01]  /*5160*/  UIADD3 UR4, UR4, -0x1, URZ ;  /* 0xffffffff04047890 */ /* 0x000fe2000fffe03f */
[----:B------:R-:W-:Y:S01]  /*5170*/  F2FP.BF16.F32.PACK_AB R188, R13, R188 ;  /* 0x000000bc0dbc723e */ /* 0x000fe200000010ff */
[----:B------:R-:W-:Y:S01]  /*5180*/  UPRMT UR9, UR11, 0x654, UR9 ;  /* 0x000006540b097896 */ /* 0x000fe20008000009 */
[----:B------:R-:W-:Y:S01]  /*5190*/  F2FP.BF16.F32.PACK_AB R189, R12, R189 ;  /* 0x000000bd0cbd723e */ /* 0x000fe200000010ff */
[----:B------:R-:W-:Y:S01]  /*51a0*/  UMOV UR5, UR39 ;  /* 0x0000002700057c82 */ /* 0x000fe20008000000 */
[----:B------:R-:W-:Y:S01]  /*51b0*/  UMOV UR6, UR38 ;  /* 0x0000002600067c82 */ /* 0x000fe20008000000 */
[----:B------:R-:W-:Y:S01]  /*51c0*/  F2FP.BF16.F32.PACK_AB R190, R15, R190 ;  /* 0x000000be0fbe723e */ /* 0x000fe200000010ff */
[----:B------:R-:W-:Y:S01]  /*51d0*/  IMAD.MOV.U32 R12, RZ, RZ, R3 ;  /* 0x000000ffff0c7224 */ /* 0x000fe200078e0003 */
[----:B------:R-:W-:Y:S01]  /*51e0*/  F2FP.BF16.F32.PACK_AB R191, R14, R191 ;  /* 0x000000bf0ebf723e */ /* 0x000fe200000010ff */
[----:B------:R-:W-:Y:S01]  /*51f0*/  IMAD.MOV.U32 R13, RZ, RZ, R4 ;  /* 0x000000ffff0d7224 */ /* 0x000fe200078e0004 */
[----:B------:R-:W-:Y:S01]  /*5200*/  F2FP.BF16.F32.PACK_AB R184, R21, R184 ;  /* 0x000000b815b8723e */ /* 0x000fe200000010ff */
[----:B------:R-:W-:Y:S01]  /*5210*/  SYNCS.ARRIVE.TRANS64.RED.A1T0 RZ, [UR9], RZ ;  /* 0x000000ffffff79a7 */ /* 0x000fe20008100409 */
        /* <DEDUP_REMOVED lines=19> */
[----:B------:R-:W-:Y:S06]  /*5350*/  @P1 BRA `(.L_x_3318) ;  /* 0xffffffe0006c1947 */ /* 0x000fec000383ffff */
.L_x_3307:
        /* <DEDUP_REMOVED lines=99> */
.L_x_3319:
[----:B------:R-:W0:Y:S01]  /*5990*/  S2UR UR13, SR_CgaCtaId ;  /* 0x00000000000d79c3 */ /* 0x000e220000008800 */
[----:B------:R-:W-:Y:S01]  /*59a0*/  UMOV UR4, 0x400 ;  /* 0x0000040000047882 */ /* 0x000fe20000000000 */
[----:B------:R-:W-:-:S04]  /*59b0*/  MOV R2, UR39 ;  /* 0x0000002700027c02 */ /* 0x000fc80008000f00 */
[----:B------:R-:W-:Y:S01]  /*59c0*/  SHF.L.U32 R2, R2, 0x1f, RZ ;  /* 0x0000001f02027819 */ /* 0x000fe200000006ff */
[----:B0-----:R-:W-:-:S04]  /*59d0*/  ULEA UR4, UR13, UR4, 0x18 ;  /* 0x000000040d047291 */ /* 0x001fc8000f8ec03f */
[----:B------:R-:W-:-:S09]  /*59e0*/  ULEA UR10, UR38, UR4, 0x3 ;  /* 0x00000004260a7291 */ /* 0x000fd2000f8e183f */
[----:B------:R0:W1:Y:S01]  /*59f0*/  SYNCS.PHASECHK.TRANS64.TRYWAIT P1, [UR10+0x30850], R2 ;  /* 0x03085002ff0075a7 */ /* 0x000062000802014a */
[----:B------:R-:W-:Y:S05]  /*5a00*/  @!P0 BRA `(.L_x_3320) ;  /* 0x0000000000048947 */ /* 0x000fea0003800000 */
[----:B------:R-:W-:Y:S01]  /*5a10*/  BPT.TRAP 0x1 ;  /* 0x000000040000795c */ /* 0x000fe20000300000 */
.L_x_3320:
[----:B-1----:R-:W-:Y:S05]  /*5a20*/  @P1 BRA `(.L_x_3321) ;  /* 0x0000000000081947 */ /* 0x002fea0003800000 */
[----:B------:R-:W1:Y:S02]  /*5a30*/  SYNCS.PHASECHK.TRANS64.TRYWAIT P1, [UR10+0x30850], R2 ;  /* 0x03085002ff0075a7 */ /* 0x000e64000802014a */
[----:B-1----:R-:W-:Y:S05]  /*5a40*/  @!P1 BRA `(.L_x_3322) ;  /* 0x0000005c008c9947 */ /* 0x002fea0003800000 */
.L_x_3321:
[----:B------:R-:W-:Y:S01]  /*5a50*/  UIADD3 UR5, UR4, 0x400, URZ ;  /* 0x0000040004057890 */ /* 0x000fe2000fffe03f */
[----:B------:R-:W-:Y:S01]  /*5a60*/  WARPGROUP.ARRIVE ;  /* 0x00000000000079c5 */ /* 0x000fe20000000000 */
[----:B------:R-:W-:Y:S01]  /*5a70*/  UMOV UR7, 0x40000040 ;  /* 0x4000004000077882 */ /* 0x000fe20000000000 */
[----:B------:R-:W-:Y:S01]  /*5a80*/  UMOV UR15, 0x40000040 ;  /* 0x40000040000f7882 */ /* 0x000fe20000000000 */
[----:B------:R-:W-:Y:S01]  /*5a90*/  USHF.R.U32.HI UR5, URZ, 0x4, UR5 ;  /* 0x000000043f057899 */ /* 0x000fe20008011605 */
[----:B-1----:R-:W1:Y:S01]  /*5aa0*/  SHFL.BFLY PT, R7, R10, 0x2, 0x1f ;  /* 0x0c401f000a077f89 */ /* 0x002e6200000e0000 */
[----:B------:R-:W-:Y:S02]  /*5ab0*/  IMAD.MOV.U32 R121, RZ, RZ, RZ ;  /* 0x000000ffff797224 */ /* 0x000fe400078e00ff */
[----:B------:R-:W-:Y:S01]  /*5ac0*/  ULOP3.LUT UR5, UR5, 0x3fff, URZ, 0xc0, !UPT ;  /* 0x00003fff05057892 */ /* 0x000fe2000f8ec03f */
[----:B0-----:R-:W0:Y:S01]  /*5ad0*/  SHFL.BFLY PT, R2, R5, 0x2, 0x1f ;  /* 0x0c401f0005027f89 */ /* 0x001e2200000e0000 */
[----:B------:R-:W-:-:S02]  /*5ae0*/  IMAD.MOV.U32 R155, RZ, RZ, RZ ;  /* 0x000000ffff9b7224 */ /* 0x000fc400078e00ff */
[----:B------:R-:W-:Y:S01]  /*5af0*/  ULOP3.LUT UR5, UR5, 0x3000000, URZ, 0xfc, !UPT ;  /* 0x0300000005057892 */ /* 0x000fe2000f8efc3f */
[----:B------:R-:W-:-:S03]  /*5b00*/  IMAD.MOV.U32 R20, RZ, RZ, -0x800000 ;  /* 0xff800000ff147424 */ /* 0x000fc600078e00ff */
[----:B------:R-:W-:-:S04]  /*5b10*/  UIMAD UR6, UR38, 0x900, UR5 ;  /* 0x00000900260678a4 */ /* 0x000fc8000f8e0205 */
[----:B------:R-:W-:-:S05]  /*5b20*/  UIADD3 UR8, UR6, 0x80, URZ ;  /* 0x0000008006087890 */ /* 0x000fca000fffe03f */
[----:B------:R-:W-:Y:S01]  /*5b30*/  HGMMA.64x192x16.F32.BF16 R24, R188, gdesc[UR4].tnspB, R24, gsb0 ;  /* 0x42e00004bc187df0 */ /* 0x000fe20008001818 */
[----:B------:R-:W-:Y:S01]  /*5b40*/  UMOV UR7, 0x40000040 ;  /* 0x4000004000077882 */ /* 0x000fe20000000000 */
[----:B------:R-:W-:Y:S01]  /*5b50*/  UMOV UR14, UR8 ;  /* 0x00000008000e7c82 */ /* 0x000fe20008000000 */
[----:B------:R-:W-:Y:S01]  /*5b60*/  UIADD3 UR8, UR6, 0x100, URZ ;  /* 0x0000010006087890 */ /* 0x000fe2000fffe03f */
[----:B-1----:R-:W-:Y:S01]  /*5b70*/  FADD.FTZ R7, R7, R10 ;  /* 0x0000000a07077221 */ /* 0x002fe20000010000 */
[----:B0-----:R-:W-:-:S04]  /*5b80*/  FADD.FTZ R6, R2, R5 ;  /* 0x0000000502067221 */ /* 0x001fc80000010000 */
[----:B------:R-:W0:Y:S04]  /*5b90*/  SHFL.BFLY PT, R2, R7, 0x1, 0x1f ;  /* 0x0c201f0007027f89 */ /* 0x000e2800000e0000 */
[----:B------:R-:W1:Y:S01]  /*5ba0*/  SHFL.BFLY PT, R9, R6, 0x1, 0x1f ;  /* 0x0c201f0006097f89 */ /* 0x000e6200000e0000 */
[----:B0-----:R-:W-:Y:S01]  /*5bb0*/  FADD.FTZ R11, R7, R2 ;  /* 0x00000002070b7221 */ /* 0x001fe20000010000 */
[----:B------:R-:W-:Y:S01]  /*5bc0*/  MOV R2, 0xff800000 ;  /* 0xff80000000027802 */ /* 0x000fe20000000f00 */
[----:B-1----:R-:W-:-:S03]  /*5bd0*/  FADD.FTZ R12, R6, R9 ;  /* 0x00000009060c7221 */ /* 0x002fc60000010000 */
[----:B------:R-:W-:Y:S02]  /*5be0*/  FSETP.NE.FTZ.AND P1, PT, R11, RZ, PT ;  /* 0x000000ff0b00720b */ /* 0x000fe40003f35000 */
[----:B------:R-:W-:-:S11]  /*5bf0*/  FSETP.NE.FTZ.AND P2, PT, R12, RZ, PT ;  /* 0x000000ff0c00720b */ /* 0x000fd60003f55000 */
[----:B------:R-:W0:Y:S01]  /*5c00*/  @P1 MUFU.LG2 R8, R11 ;  /* 0x0000000b00081308 */ /* 0x000e220000000c00 */
[C---:B------:R-:W-:Y:S01]  /*5c10*/  @P1 FMUL.FTZ R5, R0.reuse, 0.69314718246459960938 ;  /* 0x3f31721800051820 */ /* 0x040fe20000410000 */
[----:B------:R-:W-:-:S06]  /*5c20*/  @P2 FMUL.FTZ R7, R0, 0.69314718246459960938 ;  /* 0x3f31721800072820 */ /* 0x000fcc0000410000 */
        /* <DEDUP_REMOVED lines=9> */
[----:B------:R-:W-:Y:S01]  /*5cc0*/  HGMMA.64x192x16.F32.BF16 R24, R184, gdesc[UR12].tnspB, R24, gsb0 ;  /* 0x42e0000cb8187df0 */ /* 0x000fe20008001818 */
[----:B------:R-:W-:Y:S01]  /*5cd0*/  UMOV UR14, UR8 ;  /* 0x00000008000e7c82 */ /* 0x000fe20008000000 */
[----:B------:R-:W-:Y:S01]  /*5ce0*/  UMOV UR15, 0x40000040 ;  /* 0x40000040000f7882 */ /* 0x000fe20000000000 */
[----:B------:R-:W-:Y:S01]  /*5cf0*/  UIADD3 UR8, UR6, 0x180, URZ ;  /* 0x0000018006087890 */ /* 0x000fe2000fffe03f */
[----:B------:R-:W-:Y:S02]  /*5d00*/  WARPGROUP.DEPBAR.LE gsb0, 0x0 ;  /* 0x00008000000079c5 */ /* 0x000fe40000010000 */
[----:B------:R-:W-:-:S14]  /*5d10*/  WARPGROUP.ARRIVE ;  /* 0x00000000000079c5 */ /* 0x000fdc0000000000 */
[----:B------:R-:W-:Y:S01]  /*5d20*/  HGMMA.64x192x16.F32.BF16 R24, R180, gdesc[UR12].tnspB, R24, gsb0 ;  /* 0x42e0000cb4187df0 */ /* 0x000fe20008001818 */
[----:B------:R-:W-:Y:S01]  /*5d30*/  UMOV UR14, UR8 ;  /* 0x00000008000e7c82 */ /* 0x000fe20008000000 */
[----:B------:R-:W-:Y:S01]  /*5d40*/  UMOV UR15, 0x40000040 ;  /* 0x40000040000f7882 */ /* 0x000fe20000000000 */
[----:B------:R-:W-:Y:S02]  /*5d50*/  UIADD3 UR8, UR6, 0x200, URZ ;  /* 0x0000020006087890 */ /* 0x000fe4000fffe03f */
[----:B------:R-:W-:Y:S01]  /*5d60*/  UIADD3 UR6, UR6, 0x280, URZ ;  /* 0x0000028006067890 */ /* 0x000fe2000fffe03f */
[----:B------:R-:W-:Y:S02]  /*5d70*/  WARPGROUP.DEPBAR.LE gsb0, 0x0 ;  /* 0x00008000000079c5 */ /* 0x000fe40000010000 */
[----:B------:R-:W-:-:S12]  /*5d80*/  WARPGROUP.ARRIVE ;  /* 0x00000000000079c5 */ /* 0x000fd80000000000 */
[----:B------:R-:W-:Y:S01]  /*5d90*/  HGMMA.64x192x16.F32.BF16 R24, R176, gdesc[UR12].tnspB, R24, gsb0 ;  /* 0x42e0000cb0187df0 */ /* 0x000fe20008001818 */
[----:B------:R-:W-:Y:S01]  /*5da0*/  UMOV UR14, UR8 ;  /* 0x00000008000e7c82 */ /* 0x000fe20008000000 */
[----:B------:R-:W-:Y:S01]  /*5db0*/  UMOV UR15, 0x40000040 ;  /* 0x40000040000f7882 */ /* 0x000fe20000000000 */
[----:B------:R-:W-:Y:S02]  /*5dc0*/  WARPGROUP.DEPBAR.LE gsb0, 0x0 ;  /* 0x00008000000079c5 */ /* 0x000fe40000010000 */
[----:B------:R-:W-:-:S15]  /*5dd0*/  WARPGROUP.ARRIVE ;  /* 0x00000000000079c5 */ /* 0x000fde0000000000 */
[----:B------:R-:W-:Y:S03]  /*5de0*/  HGMMA.64x192x16.F32.BF16 R24, R172, gdesc[UR12].tnspB, R24, gsb0 ;  /* 0x42e0000cac187df0 */ /* 0x000fe60008001818 */
[----:B------:R-:W-:Y:S02]  /*5df0*/  WARPGROUP.DEPBAR.LE gsb0, 0x0 ;  /* 0x00008000000079c5 */ /* 0x000fe40000010000 */
[----:B------:R-:W-:-:S15]  /*5e00*/  WARPGROUP.ARRIVE ;  /* 0x00000000000079c5 */ /* 0x000fde0000000000 */
[----:B------:R-:W-:Y:S03]  /*5e10*/  HGMMA.64x192x16.F32.BF16 R24, R168, gdesc[UR4].tnspB, R24, gsb0 ;  /* 0x42e00004a8187df0 */ /* 0x000fe60008001818 */
[----:B------:R-:W-:Y:S02]  /*5e20*/  WARPGROUP.DEPBAR.LE gsb0, 0x0 ;  /* 0x00008000000079c5 */ /* 0x000fe40000010000 */
[----:B0-23--:R-:W-:Y:S05]  /*5e30*/  @!P0 BRA `(.L_x_3323) ;  /* 0x0000000000048947 */ /* 0x00dfea0003800000 */
[----:B------:R-:W-:Y:S01]  /*5e40*/  BPT.TRAP 0x1 ;  /* 0x000000040000795c */ /* 0x000fe20000300000 */
.L_x_3323:
[----:B------:R-:W0:Y:S01]  /*5e50*/  S2UR UR5, SR_SWINHI ;  /* 0x00000000000579c3 */ /* 0x000e220000002f00 */
[-C--:B------:R-:W-:Y:S01]  /*5e60*/  FMUL.FTZ R130, R51, R155.reuse ;  /* 0x0000009b33827220 */ /* 0x080fe20000410000 */
[-C--:B------:R-:W-:Y:S01]  /*5e70*/  FMUL.FTZ R141, R50, R155.reuse ;  /* 0x0000009b328d7220 */ /* 0x080fe20000410000 */
[-C--:B------:R-:W-:Y:S01]  /*5e80*/  FMUL.FTZ R124, R91, R155.reuse ;  /* 0x0000009b5b7c7220 */ /* 0x080fe20000410000 */
[-C--:B------:R-:W-:Y:S01]  /*5e90*/  FMUL.FTZ R133, R90, R155.reuse ;  /* 0x0000009b5a857220 */ /* 0x080fe20000410000 */
[----:B------:R-:W-:Y:S01]  /*5ea0*/  FMUL.FTZ R146, R43, R155 ;  /* 0x0000009b2b927220 */ /* 0x000fe20000410000 */
[----:B------:R-:W-:Y:S01]  /*5eb0*/  R2UR UR14, R193 ;  /* 0x00000000c10e72ca */ /* 0x000fe200000e0000 */
[----:B------:R-:W-:Y:S01]  /*5ec0*/  FMUL.FTZ R7, R28, R121 ;  /* 0x000000791c077220 */ /* 0x000fe20000410000 */
[-C--:B------:R-:W-:Y:S01]  /*5ed0*/  FMUL.FTZ R125, R75, R155.reuse ;  /* 0x0000009b4b7d7220 */ /* 0x080fe20000410000 */
[----:B------:R-:W-:Y:S01]  /*5ee0*/  FMUL.FTZ R151, R27, R155 ;  /* 0x0000009b1b977220 */ /* 0x000fe20000410000 */
[----:B------:R-:W-:-:S02]  /*5ef0*/  IMAD R27, R22, 0x40, R16 ;  /* 0x00000040161b7824 */ /* 0x000fc400078e0210 */
[-C--:B------:R-:W-:Y:S01]  /*5f00*/  FMUL.FTZ R138, R74, R155.reuse ;  /* 0x0000009b4a8a7220 */ /* 0x080fe20000410000 */
[----:B------:R-:W-:Y:S01]  /*5f10*/  FMUL.FTZ R145, R39, R155 ;  /* 0x0000009b27917220 */ /* 0x000fe20000410000 */
[-C--:B------:R-:W-:Y:S01]  /*5f20*/  FMUL.FTZ R8, R41, R121.reuse ;  /* 0x0000007929087220 */ /* 0x080fe20000410000 */
[----:B------:R-:W-:Y:S01]  /*5f30*/  FMUL.FTZ R10, R45, R121 ;  /* 0x000000792d0a7220 */ /* 0x000fe20000410000 */
[-C--:B------:R-:W-:Y:S01]  /*5f40*/  FMUL.FTZ R135, R82, R155.reuse ;  /* 0x0000009b52877220 */ /* 0x080fe20000410000 */
[-C--:B------:R-:W-:Y:S01]  /*5f50*/  FMUL.FTZ R132, R94, R155.reuse ;  /* 0x0000009b5e847220 */ /* 0x080fe20000410000 */
[----:B------:R-:W-:Y:S01]  /*5f60*/  ULDC UR11, c[0x0][0xc44] ;  /* 0x00031100000b7ab9 */ /* 0x000fe20000000800 */
[----:B------:R-:W1:Y:S01]  /*5f70*/  LDC R94, c[0x0][0xbe8] ;  /* 0x0002fa00ff5e7b82 */ /* 0x000e620000000800 */
[----:B------:R-:W-:Y:S01]  /*5f80*/  FMUL.FTZ R122, R83, R155 ;  /* 0x0000009b537a7220 */ /* 0x000fe20000410000 */
[-C--:B------:R-:W-:Y:S01]  /*5f90*/  FMUL.FTZ R4, R25, R121.reuse ;  /* 0x0000007919047220 */ /* 0x080fe20000410000 */
[----:B------:R-:W-:Y:S01]  /*5fa0*/  FMUL.FTZ R5, R24, R121 ;  /* 0x0000007918057220 */ /* 0x000fe20000410000 */
[-C--:B------:R-:W-:Y:S01]  /*5fb0*/  FMUL.FTZ R143, R35, R155.reuse ;  /* 0x0000009b238f7220 */ /* 0x080fe20000410000 */
[----:B------:R-:W-:Y:S01]  /*5fc0*/  FMUL.FTZ R123, R87, R155 ;  /* 0x0000009b577b7220 */ /* 0x000fe20000410000 */
[----:B------:R-:W-:Y:S01]  /*5fd0*/  UMOV UR6, UR4 ;  /* 0x0000000400067c82 */ /* 0x000fe20008000000 */
[----:B0-----:R-:W-:Y:S01]  /*5fe0*/  UMOV UR7, UR5 ;  /* 0x0000000500077c82 */ /* 0x001fe20008000000 */
[----:B------:R-:W-:Y:S01]  /*5ff0*/  UIADD3 UR5, -UR60, URZ, URZ ;  /* 0x0000003f3c057290 */ /* 0x000fe2000fffe13f */
[----:B------:R-:W-:-:S02]  /*6000*/  IMAD.U32 R50, RZ, RZ, UR6 ;  /* 0x00000006ff327e24 */ /* 0x000fc4000f8e00ff */
[-C--:B------:R-:W-:Y:S01]  /*6010*/  FMUL.FTZ R6, R29, R121.reuse ;  /* 0x000000791d067220 */ /* 0x080fe20000410000 */
[----:B------:R-:W-:Y:S01]  /*6020*/  IMAD.U32 R51, RZ, RZ, UR7 ;  /* 0x00000007ff337e24 */ /* 0x000fe2000f8e00ff */
[----:B------:R-:W-:Y:S01]  /*6030*/  UIMAD UR11, UR11, UR5, UR14 ;  /* 0x000000050b0b72a4 */ /* 0x000fe2000f8e020e */
[-C--:B------:R-:W-:Y:S01]  /*6040*/  FMUL.FTZ R0, R33, R121.reuse ;  /* 0x0000007921007220 */ /* 0x080fe20000410000 */
[----:B------:R-:W-:Y:S01]  /*6050*/  FMUL.FTZ R9, R32, R121 ;  /* 0x0000007920097220 */ /* 0x000fe20000410000 */
[----:B------:R-:W-:-:S04]  /*6060*/  IMAD.WIDE R90, R197, 0x2, R50 ;  /* 0x00000002c55a7825 */ /* 0x000fc800078e0232 */
[-C--:B------:R-:W-:Y:S01]  /*6070*/  FMUL.FTZ R3, R37, R121.reuse ;  /* 0x0000007925037220 */ /* 0x080fe20000410000 */
[-C--:B------:R-:W-:Y:S01]  /*6080*/  FMUL.FTZ R120, R36, R121.reuse ;  /* 0x0000007924787220 */ /* 0x080fe20000410000 */
[----:B------:R-:W-:Y:S01]  /*6090*/  FMUL.FTZ R11, R40, R121 ;  /* 0x00000079280b7220 */ /* 0x000fe20000410000 */
[----:B------:R-:W-:Y:S01]  /*60a0*/  IMAD.WIDE R50, R27, 0x2, R50 ;  /* 0x000000021b327825 */ /* 0x000fe200078e0232 */
[----:B------:R-:W-:-:S03]  /*60b0*/  IADD3 R43, P0, R90, 0x8020, RZ ;  /* 0x000080205a2b7810 */ /* 0x000fc60007f1e0ff */
[-C--:B------:R-:W-:Y:S01]  /*60c0*/  FMUL.FTZ R15, R44, R121.reuse ;  /* 0x000000792c0f7220 */ /* 0x080fe20000410000 */
[----:B------:R-:W-:Y:S01]  /*60d0*/  IADD3 R75, P5, R90, 0x8060, RZ ;  /* 0x000080605a4b7810 */ /* 0x000fe20007fbe0ff */
[-C--:B------:R-:W-:Y:S01]  /*60e0*/  FMUL.FTZ R12, R49, R121.reuse ;  /* 0x00000079310c7220 */ /* 0x080fe20000410000 */
[----:B------:R-:W-:Y:S01]  /*60f0*/  LOP3.LUT R28, R43, 0x380, RZ, 0xc0, !PT ;  /* 0x000003802b1c7812 */ /* 0x000fe200078ec0ff */
[--C-:B------:R-:W-:Y:S01]  /*6100*/  IMAD.X R83, RZ, RZ, R91.reuse, P0 ;  /* 0x000000ffff537224 */ /* 0x100fe200000e065b */
[----:B------:R-:W-:Y:S01]  /*6110*/  LOP3.LUT R74, R75, 0x380, RZ, 0xc0, !PT ;  /* 0x000003804b4a7812 */ /* 0x000fe200078ec0ff */
[-C--:B------:R-:W-:Y:S01]  /*6120*/  FMUL.FTZ R13, R48, R121.reuse ;  /* 0x00000079300d7220 */ /* 0x080fe20000410000 */
[----:B------:R-:W-:Y:S01]  /*6130*/  SHF.R.U64 R28, R28, 0x3, RZ ;  /* 0x000000031c1c7819 */ /* 0x000fe200000012ff */
[-C--:B------:R-:W-:Y:S01]  /*6140*/  FMUL.FTZ R14, R53, R121.reuse ;  /* 0x00000079350e7220 */ /* 0x080fe20000410000 */
[----:B------:R-:W-:Y:S01]  /*6150*/  IADD3 R39, P2, R90, 0x4060, RZ ;  /* 0x000040605a277810 */ /* 0x000fe20007f5e0ff */
[-C--:B------:R-:W-:Y:S01]  /*6160*/  FMUL.FTZ R25, R52, R121.reuse ;  /* 0x0000007934197220 */ /* 0x080fe20000410000 */
[C---:B------:R-:W-:Y:S01]  /*6170*/  IADD3 R41, P1, R90.reuse, 0x8000, RZ ;  /* 0x000080005a297810 */ /* 0x040fe20007f3e0ff */
[-C--:B------:R-:W-:Y:S01]  /*6180*/  FMUL.FTZ R24, R57, R121.reuse ;  /* 0x0000007939187220 */ /* 0x080fe20000410000 */
[----:B------:R-:W-:Y:S01]  /*6190*/  LOP3.LUT R27, R90, 0x380, RZ, 0xc0, !PT ;  /* 0x000003805a1b7812 */ /* 0x000fe200078ec0ff */
[-C--:B------:R-:W-:Y:S01]  /*61a0*/  FMUL.FTZ R21, R56, R121.reuse ;  /* 0x0000007938157220 */ /* 0x080fe20000410000 */
[----:B------:R-:W-:Y:S01]  /*61b0*/  SHF.R.U64 R74, R74, 0x3, RZ ;  /* 0x000000034a4a7819 */ /* 0x000fe200000012ff */
[-C--:B------:R-:W-:Y:S01]  /*61c0*/  FMUL.FTZ R61, R61, R121.reuse ;  /* 0x000000793d3d7220 */ /* 0x080fe20000410000 */
[----:B------:R-:W-:Y:S01]  /*61d0*/  IADD3 R45, P6, R90, 0x8040, RZ ;  /* 0x000080405a2d7810 */ /* 0x000fe20007fde0ff */
[----:B------:R-:W-:Y:S01]  /*61e0*/  FMUL.FTZ R60, R60, R121 ;  /* 0x000000793c3c7220 */ /* 0x000fe20000410000 */
[----:B------:R-:W-:Y:S01]  /*61f0*/  LOP3.LUT R82, R28, R43, RZ, 0x3c, !PT ;  /* 0x0000002b1c527212 */ /* 0x000fe200078e3cff */
        /* <DEDUP_REMOVED lines=29> */
[----:B------:R-:W-:Y:S01]  /*63d0*/  IADD3 R35, P0, R90, 0x60, RZ ;  /* 0x000000605a237810 */ /* 0x000fe20007f1e0ff */
[--C-:B------:R-:W-:Y:S01]  /*63e0*/  IMAD.X R87, RZ, RZ, R91.reuse, P1 ;  /* 0x000000ffff577224 */ /* 0x100fe200008e065b */
[----:B------:R-:W-:Y:S01]  /*63f0*/  SHF.R.U64 R27, R27, 0x3, RZ ;  /* 0x000000031b1b7819 */ /* 0x000fe200000012ff */
[----:B------:R-:W-:Y:S01]  /*6400*/  FMUL.FTZ R121, R79, R155 ;  /* 0x0000009b4f797220 */ /* 0x000fe20000410000 */
[----:B------:R-:W-:Y:S01]  /*6410*/  LOP3.LUT R74, R74, R75, RZ, 0x3c, !PT ;  /* 0x0000004b4a4a7212 */ /* 0x000fe200078e3cff */
[-C--:B------:R-:W-:Y:S01]  /*6420*/  FMUL.FTZ R36, R31, R155.reuse ;  /* 0x0000009b1f247220 */ /* 0x080fe20000410000 */
[----:B------:R-:W-:Y:S01]  /*6430*/  IADD3 R33, P1, R90, 0x40, RZ ;  /* 0x000000405a217810 */ /* 0x000fe20007f3e0ff */
[----:B------:R-:W-:Y:S01]  /*6440*/  FMUL.FTZ R153, R30, R155 ;  /* 0x0000009b1e997220 */ /* 0x000fe20000410000 */
[----:B------:R-:W-:Y:S01]  /*6450*/  IADD3.X R75, RZ, R91, RZ, P5, !PT ;  /* 0x0000005bff4b7210 */ /* 0x000fe20002ffe4ff */
[--C-:B------:R-:W-:Y:S01]  /*6460*/  IMAD.X R79, RZ, RZ, R91.reuse, P6 ;  /* 0x000000ffff4f7224 */ /* 0x100fe200030e065b */
[----:B------:R-:W-:Y:S01]  /*6470*/  SHF.R.U64 R28, R28, 0x3, RZ ;  /* 0x000000031c1c7819 */ /* 0x000fe200000012ff */
[----:B------:R-:W-:Y:S01]  /*6480*/  USHF.R.S32.HI UR12, URZ, 0x1f, UR11 ;  /* 0x0000001f3f0c7899 */ /* 0x000fe2000801140b */
[C---:B------:R-:W-:Y:S01]  /*6490*/  IADD3 R29, P3, R90.reuse, 0x20, RZ ;  /* 0x000000205a1d7810 */ /* 0x040fe20007f7e0ff */
[----:B------:R-:W-:Y:S01]  /*64a0*/  ULDC.64 UR8, c[0x0][0xb90] ;  /* 0x0002e40000087ab9 */ /* 0x000fe20000000a00 */
[C---:B------:R-:W-:Y:S01]  /*64b0*/  IADD3 R30, P4, R90.reuse, 0x4040, RZ ;  /* 0x000040405a1e7810 */ /* 0x040fe20007f9e0ff */
[-C--:B------:R-:W-:Y:S01]  /*64c0*/  FMUL.FTZ R129, R63, R155.reuse ;  /* 0x0000009b3f817220 */ /* 0x080fe20000410000 */
[----:B------:R-:W-:Y:S01]  /*64d0*/  IADD3 R37, P5, R90, 0x4020, RZ ;  /* 0x000040205a257810 */ /* 0x000fe20007fbe0ff */
[----:B------:R-:W-:Y:S01]  /*64e0*/  FMUL.FTZ R137, R66, R155 ;  /* 0x0000009b42897220 */ /* 0x000fe20000410000 */
[----:B------:R-:W-:Y:S01]  /*64f0*/  IADD3 R31, P6, R90, 0x4000, RZ ;  /* 0x000040005a1f7810 */ /* 0x000fe20007fde0ff */
[--C-:B------:R-:W-:Y:S01]  /*6500*/  IMAD.X R63, RZ, RZ, R91.reuse, P1 ;  /* 0x000000ffff3f7224 */ /* 0x100fe200008e065b */
[----:B------:R-:W-:Y:S01]  /*6510*/  LOP3.LUT R90, R27, R90, RZ, 0x3c, !PT ;  /* 0x0000005a1b5a7212 */ /* 0x000fe200078e3cff */
[----:B------:R-:W-:Y:S01]  /*6520*/  IMAD.X R27, RZ, RZ, R91, P0 ;  /* 0x000000ffff1b7224 */ /* 0x000fe200000e065b */
[----:B------:R-:W-:Y:S01]  /*6530*/  LOP3.LUT R66, R28, R39, RZ, 0x3c, !PT ;  /* 0x000000271c427212 */ /* 0x000fe200078e3cff */
[----:B------:R-:W-:Y:S01]  /*6540*/  UIMAD UR5, UR12, UR8, URZ ;  /* 0x000000080c0572a4 */ /* 0x000fe2000f8e023f */
[C---:B------:R-:W-:Y:S01]  /*6550*/  IADD3 R43, P0, R50.reuse, 0x5000, RZ ;  /* 0x00005000322b7810 */ /* 0x040fe20007f1e0ff */
[----:B------:R-:W-:Y:S01]  /*6560*/  UIMAD.WIDE.U32 UR6, UR11, UR8, URZ ;  /* 0x000000080b0672a5 */ /* 0x000fe2000f8e003f */
[----:B------:R-:W-:Y:S01]  /*6570*/  IADD3 R39, P1, R50, 0x4000, RZ ;  /* 0x0000400032277810 */ /* 0x000fe20007f3e0ff */
[-C--:B------:R-:W-:Y:S01]  /*6580*/  FMUL.FTZ R149, R42, R155.reuse ;  /* 0x0000009b2a957220 */ /* 0x080fe20000410000 */
[-C--:B------:R-:W-:Y:S01]  /*6590*/  FMUL.FTZ R150, R38, R155.reuse ;  /* 0x0000009b26967220 */ /* 0x080fe20000410000 */
[----:B------:R-:W-:Y:S01]  /*65a0*/  UIMAD UR5, UR11, UR9, UR5 ;  /* 0x000000090b0572a4 */ /* 0x000fe2000f8e0205 */
[----:B------:R-:W-:Y:S01]  /*65b0*/  LOP3.LUT R42, R43, 0x380, RZ, 0xc0, !PT ;  /* 0x000003802b2a7812 */ /* 0x000fe200078ec0ff */
[----:B------:R-:W-:Y:S01]  /*65c0*/  IMAD.U32 R52, RZ, RZ, UR6 ;  /* 0x00000006ff347e24 */ /* 0x000fe2000f8e00ff */
[----:B------:R-:W-:Y:S01]  /*65d0*/  LOP3.LUT R38, R39, 0x380, RZ, 0xc0, !PT ;  /* 0x0000038027267812 */ /* 0x000fe200078ec0ff */
[----:B------:R-:W-:Y:S01]  /*65e0*/  UIADD3 UR6, UR7, UR5, URZ ;  /* 0x0000000507067290 */ /* 0x000fe2000fffe03f */
[----:B------:R-:W-:Y:S01]  /*65f0*/  SHF.R.U64 R42, R42, 0x3, RZ ;  /* 0x000000032a2a7819 */ /* 0x000fe200000012ff */
[----:B------:R-:W-:Y:S01]  /*6600*/  UIADD3 UR5, UR10, 0x30860, URZ ;  /* 0x000308600a057890 */ /* 0x000fe2000fffe03f */
[----:B------:R-:W-:Y:S01]  /*6610*/  SHF.R.U64 R38, R38, 0x3, RZ ;  /* 0x0000000326267819 */ /* 0x000fe200000012ff */
[----:B------:R-:W-:Y:S01]  /*6620*/  FMUL.FTZ R154, R26, R155 ;  /* 0x0000009b1a9a7220 */ /* 0x000fe20000410000 */
[----:B------:R-:W-:Y:S01]  /*6630*/  LOP3.LUT R42, R42, R43, RZ, 0x3c, !PT ;  /* 0x0000002b2a2a7212 */ /* 0x000fe200078e3cff */
[----:B------:R-:W-:Y:S01]  /*6640*/  UPRMT UR5, UR13, 0x654, UR5 ;  /* 0x000006540d057896 */ /* 0x000fe20008000005 */
[----:B------:R-:W-:Y:S01]  /*6650*/  LOP3.LUT R38, R38, R39, RZ, 0x3c, !PT ;  /* 0x0000002726267212 */ /* 0x000fe200078e3cff */
[--C-:B------:R-:W-:Y:S01]  /*6660*/  IMAD.X R43, RZ, RZ, R51.reuse, P0 ;  /* 0x000000ffff2b7224 */ /* 0x100fe200000e0633 */
[----:B------:R-:W-:Y:S01]  /*6670*/  IADD3 R156, P0, R50, 0xb000, RZ ;  /* 0x0000b000329c7810 */ /* 0x000fe20007f1e0ff */
[----:B------:R-:W-:Y:S01]  /*6680*/  IMAD.X R39, RZ, RZ, R51, P1 ;  /* 0x000000ffff277224 */ /* 0x000fe200008e0633 */
[----:B-1----:R-:W-:Y:S01]  /*6690*/  ISETP.NE.AND P1, PT, R94, 0x1, PT ;  /* 0x000000015e00780c */ /* 0x002fe20003f25270 */
        /* <DEDUP_REMOVED lines=26> */
[----:B------:R-:W-:Y:S01]  /*6840*/  LOP3.LUT R26, R41, 0x380, RZ, 0xc0, !PT ;  /* 0x00000380291a7812 */ /* 0x000fe200078ec0ff */
[----:B------:R-:W0:Y:S01]  /*6850*/  LDC R158, c[0x0][0xc38] ;  /* 0x00030e00ff9e7b82 */ /* 0x000e220000000800 */
[----:B------:R-:W-:Y:S01]  /*6860*/  LOP3.LUT R155, R156, 0x380, RZ, 0xc0, !PT ;  /* 0x000003809c9b7812 */ /* 0x000fe200078ec0ff */
[--C-:B------:R-:W-:Y:S01]  /*6870*/  IMAD.X R71, RZ, RZ, R91.reuse, P3 ;  /* 0x000000ffff477224 */ /* 0x100fe200018e065b */
[-C--:B------:R-:W-:Y:S01]  /*6880*/  IADD3.X R67, RZ, R91.reuse, RZ, P2, !PT ;  /* 0x0000005bff437210 */ /* 0x080fe200017fe4ff */
[--C-:B------:R-:W-:Y:S01]  /*6890*/  IMAD.X R55, RZ, RZ, R91.reuse, P4 ;  /* 0x000000ffff377224 */ /* 0x100fe200020e065b */
[-C--:B------:R-:W-:Y:S01]  /*68a0*/  IADD3.X R59, RZ, R91.reuse, RZ, P6, !PT ;  /* 0x0000005bff3b7210 */ /* 0x080fe200037fe4ff */
[----:B------:R-:W-:Y:S01]  /*68b0*/  IMAD.X R57, RZ, RZ, R91, P5 ;  /* 0x000000ffff397224 */ /* 0x000fe200028e065b */
[----:B------:R-:W-:Y:S01]  /*68c0*/  MOV R90, R90 ;  /* 0x0000005a005a7202 */ /* 0x000fe20000000f00 */
[----:B------:R-:W-:Y:S01]  /*68d0*/  SYNCS.ARRIVE.TRANS64.RED.A1T0 RZ, [UR5], RZ ;  /* 0x000000ffffff79a7 */ /* 0x000fe20008100405 */
[----:B------:R-:W-:Y:S01]  /*68e0*/  SHF.R.U64 R26, R26, 0x3, RZ ;  /* 0x000000031a1a7819 */ /* 0x000fe200000012ff */
[----:B------:R-:W-:Y:S01]  /*68f0*/  USHF.R.S32.HI UR10, URZ, 0x1f, UR60 ;  /* 0x0000001f3f0a7899 */ /* 0x000fe2000801143c */
[----:B------:R-:W-:Y:S01]  /*6900*/  SHF.R.U64 R91, R155, 0x3, RZ ;  /* 0x000000039b5b7819 */ /* 0x000fe200000012ff */
[----:B------:R-:W-:Y:S01]  /*6910*/  ULDC UR5, c[0x0][0xa88] ;  /* 0x0002a20000057ab9 */ /* 0x000fe20000000800 */
[----:B------:R-:W-:Y:S01]  /*6920*/  F2FP.BF16.F32.PACK_AB R6, R6, R7 ;  /* 0x000000070606723e */ /* 0x000fe200000010ff */
[----:B------:R-:W-:Y:S01]  /*6930*/  ULDC.64 UR8, c[0x0][0xae8] ;  /* 0x0002ba0000087ab9 */ /* 0x000fe20000000a00 */
[----:B------:R-:W-:-:S02]  /*6940*/  LOP3.LUT R86, R26, R41, RZ, 0x3c, !PT ;  /* 0x000000291a567212 */ /* 0x000fc400078e3cff */
[----:B------:R-:W-:Y:S02]  /*6950*/  F2FP.BF16.F32.PACK_AB R7, R36, R153 ;  /* 0x000000992407723e */ /* 0x000fe400000010ff */
[----:B------:R-:W-:Y:S02]  /*6960*/  LOP3.LUT R32, R45, 0x380, RZ, 0xc0, !PT ;  /* 0x000003802d207812 */ /* 0x000fe400078ec0ff */
[----:B------:R-:W-:Y:S02]  /*6970*/  LOP3.LUT R26, R29, 0x380, RZ, 0xc0, !PT ;  /* 0x000003801d1a7812 */ /* 0x000fe400078ec0ff */
[----:B------:R-:W-:Y:S02]  /*6980*/  LOP3.LUT R36, R91, R156, RZ, 0x3c, !PT ;  /* 0x0000009c5b247212 */ /* 0x000fe400078e3cff */
[----:B------:R-:W1:Y:S01]  /*6990*/  @P1 LDC R91, c[0x0][0xbec] ;  /* 0x0002fb00ff5b1b82 */ /* 0x000e620000000800 */
[----:B------:R-:W-:Y:S02]  /*69a0*/  SHF.R.U64 R32, R32, 0x3, RZ ;  /* 0x0000000320207819 */ /* 0x000fe400000012ff */
[----:B------:R-:W-:-:S02]  /*69b0*/  SHF.R.U64 R26, R26, 0x3, RZ ;  /* 0x000000031a1a7819 */ /* 0x000fc400000012ff */
[----:B------:R-:W-:Y:S02]  /*69c0*/  F2FP.BF16.F32.PACK_AB R4, R4, R5 ;  /* 0x000000050404723e */ /* 0x000fe400000010ff */
[----:B------:R-:W-:Y:S01]  /*69d0*/  F2FP.BF16.F32.PACK_AB R5, R151, R154 ;  /* 0x0000009a9705723e */ /* 0x000fe200000010ff */
[----:B------:R-:W-:Y:S01]  /*69e0*/  BAR.SYNC.DEFER_BLOCKING 0x1, 0x100 ;  /* 0x0044000000007b1d */ /* 0x000fe20000010000 */
[----:B------:R-:W-:Y:S02]  /*69f0*/  LOP3.LUT R78, R32, R45, RZ, 0x3c, !PT ;  /* 0x0000002d204e7212 */ /* 0x000fe400078e3cff */
[----:B------:R-:W-:Y:S02]  /*6a00*/  LOP3.LUT R70, R26, R29, RZ, 0x3c, !PT ;  /* 0x0000001d1a467212 */ /* 0x000fe400078e3cff */
[----:B------:R-:W-:-:S03]  /*6a10*/  LOP3.LUT R26, R31, 0x380, RZ, 0xc0, !PT ;  /* 0x000003801f1a7812 */ /* 0x000fc600078ec0ff */
[----:B------:R-:W2:Y:S01]  /*6a20*/  @P1 LDC R151, c[0x0][0xbf0] ;  /* 0x0002fc00ff971b82 */ /* 0x000ea20000000800 */
[----:B------:R-:W-:Y:S01]  /*6a30*/  MOV R74, R74 ;  /* 0x0000004a004a7202 */ /* 0x000fe20000000f00 */
[----:B------:R-:W-:Y:S01]  /*6a40*/  IMAD R75, RZ, RZ, -UR14 ;  /* 0x8000000eff4b7e24 */ /* 0x000fe2000f8e02ff */
[----:B------:R-:W-:Y:S02]  /*6a50*/  MOV R78, R78 ;  /* 0x0000004e004e7202 */ /* 0x000fe40000000f00 */
[----:B------:R-:W-:Y:S01]  /*6a60*/  SHF.R.U64 R26, R26, 0x3, RZ ;  /* 0x000000031a1a7819 */ /* 0x000fe200000012ff */
[----:B0-----:R-:W-:Y:S01]  /*6a70*/  IMAD R75, R158, R75, UR61 ;  /* 0x0000003d9e4b7e24 */ /* 0x001fe2000f8e024b */
[----:B------:R-:W-:Y:S02]  /*6a80*/  MOV R79, R82 ;  /* 0x00000052004f7202 */ /* 0x000fe40000000f00 */
[----:B------:R-:W-:Y:S02]  /*6a90*/  MOV R82, R66 ;  /* 0x0000004200527202 */ /* 0x000fe40000000f00 */
[----:B------:R-:W0:Y:S01]  /*6aa0*/  LDC.64 R66, c[0x0][0xb98] ;  /* 0x0002e600ff427b82 */ /* 0x000e220000000a00 */
[----:B------:R-:W-:-:S02]  /*6ab0*/  LOP3.LUT R29, R30, 0x380, RZ, 0xc0, !PT ;  /* 0x000003801e1d7812 */ /* 0x000fc400078ec0ff */
[----:B------:R-:W-:Y:S02]  /*6ac0*/  LOP3.LUT R58, R26, R31, RZ, 0x3c, !PT ;  /* 0x0000001f1a3a7212 */ /* 0x000fe400078e3cff */
[----:B------:R-:W-:Y:S02]  /*6ad0*/  LOP3.LUT R26, R35, 0x380, RZ, 0xc0, !PT ;  /* 0x00000380231a7812 */ /* 0x000fe400078ec0ff */
[----:B------:R-:W-:Y:S01]  /*6ae0*/  SHF.R.U64 R29, R29, 0x3, RZ ;  /* 0x000000031d1d7819 */ /* 0x000fe200000012ff */
[----:B------:R3:W-:Y:S01]  /*6af0*/  STSM.16.M88.4 [R90], R4 ;  /* 0x000000045a007844 */ /* 0x0007e20000000200 */
[----:B------:R-:W-:Y:S02]  /*6b00*/  LOP3.LUT R28, R37, 0x380, RZ, 0xc0, !PT ;  /* 0x00000380251c7812 */ /* 0x000fe400078ec0ff */
[----:B------:R-:W-:Y:S02]  /*6b10*/  SHF.R.U64 R26, R26, 0x3, RZ ;  /* 0x000000031a1a7819 */ /* 0x000fe400000012ff */
[----:B------:R-:W-:-:S02]  /*6b20*/  LOP3.LUT R54, R29, R30, RZ, 0x3c, !PT ;  /* 0x0000001e1d367212 */ /* 0x000fc400078e3cff */
[----:B------:R-:W-:Y:S02]  /*6b30*/  SHF.R.U64 R28, R28, 0x3, RZ ;  /* 0x000000031c1c7819 */ /* 0x000fe400000012ff */
[----:B------:R-:W-:Y:S02]  /*6b40*/  LOP3.LUT R32, R33, 0x380, RZ, 0xc0, !PT ;  /* 0x0000038021207812 */ /* 0x000fe400078ec0ff */
[----:B------:R-:W-:Y:S02]  /*6b50*/  LOP3.LUT R26, R26, R35, RZ, 0x3c, !PT ;  /* 0x000000231a1a7212 */ /* 0x000fe400078e3cff */
[C---:B------:R-:W-:Y:S02]  /*6b60*/  IADD3 R29, P4, R50.reuse, 0x1000, RZ ;  /* 0x00001000321d7810 */ /* 0x040fe40007f9e0ff */
[C---:B------:R-:W-:Y:S01]  /*6b70*/  IADD3 R31, P5, R50.reuse, 0x2000, RZ ;  /* 0x00002000321f7810 */ /* 0x040fe20007fbe0ff */
[----:B---3--:R-:W-:Y:S01]  /*6b80*/  IMAD R90, R75, 0x80, R196 ;  /* 0x000000804b5a7824 */ /* 0x008fe200078e02c4 */
[----:B------:R-:W-:-:S02]  /*6b90*/  IADD3 R35, P6, R50, 0x3000, RZ ;  /* 0x0000300032237810 */ /* 0x000fc40007fde0ff */
[----:B------:R-:W-:Y:S01]  /*6ba0*/  MOV R54, R54 ;  /* 0x0000003600367202 */ /* 0x000fe20000000f00 */
[----:B-1----:R-:W-:Y:S01]  /*6bb0*/  @P1 IMAD.HI.U32 R4, R90, R91, RZ ;  /* 0x0000005b5a041227 */ /* 0x002fe200078e00ff */
[----:B------:R-:W-:Y:S02]  /*6bc0*/  LOP3.LUT R56, R28, R37, RZ, 0x3c, !PT ;  /* 0x000000251c387212 */ /* 0x000fe400078e3cff */
[----:B------:R-:W-:Y:S01]  /*6bd0*/  SHF.R.U64 R32, R32, 0x3, RZ ;  /* 0x0000000320207819 */ /* 0x000fe200000012ff */
[----:B------:R-:W-:Y:S01]  /*6be0*/  IMAD.MOV.U32 R55, RZ, RZ, R90 ;  /* 0x000000ffff377224 */ /* 0x000fe200078e005a */
[----:B--2---:R-:W-:Y:S02]  /*6bf0*/  @P1 SHF.R.U32.HI R55, RZ, R151, R4 ;  /* 0x00000097ff371219 */ /* 0x004fe40000011604 */
[----:B------:R-:W-:Y:S02]  /*6c00*/  LOP3.LUT R28, R29, 0x380, RZ, 0xc0, !PT ;  /* 0x000003801d1c7812 */ /* 0x000fe400078ec0ff */
[----:B------:R-:W-:-:S02]  /*6c10*/  LOP3.LUT R30, R31, 0x380, RZ, 0xc0, !PT ;  /* 0x000003801f1e7812 */ /* 0x000fc400078ec0ff */
[----:B------:R-:W-:Y:S02]  /*6c20*/  LOP3.LUT R34, R35, 0x380, RZ, 0xc0, !PT ;  /* 0x0000038023227812 */ /* 0x000fe400078ec0ff */
[----:B------:R-:W-:Y:S02]  /*6c30*/  F2FP.BF16.F32.PACK_AB R6, R3, R120 ;  /* 0x000000780306723e */ /* 0x000fe400000010ff */
[----:B------:R-:W-:Y:S01]  /*6c40*/  MOV R53, UR7 ;  /* 0x0000000700357c02 */ /* 0x000fe20008000f00 */
[----:B------:R-:W-:Y:S01]  /*6c50*/  IMAD.U32 R53, RZ, RZ, UR6 ;  /* 0x00000006ff357e24 */ /* 0x000fe2000f8e00ff */
[----:B------:R-:W-:Y:S01]  /*6c60*/  LOP3.LUT R62, R32, R33, RZ, 0x3c, !PT ;  /* 0x00000021203e7212 */ /* 0x000fe200078e3cff */
[----:B------:R-:W-:Y:S01]  /*6c70*/  ULDC.64 UR6, c[0x0][0xb88] ;  /* 0x0002e20000067ab9 */ /* 0x000fe20000000a00 */
[----:B------:R-:W-:Y:S01]  /*6c80*/  LOP3.LUT R37, R50, 0x380, RZ, 0xc0, !PT ;  /* 0x0000038032257812 */ /* 0x000fe200078ec0ff */
[----:B0-----:R-:W-:Y:S01]  /*6c90*/  IMAD.WIDE.U32 R52, R66, UR60, R52 ;  /* 0x0000003c42347c25 */ /* 0x001fe2000f8e0034 */
[----:B------:R-:W-:-:S02]  /*6ca0*/  IADD3 R3, -R55, RZ, RZ ;  /* 0x000000ff37037210 */ /* 0x000fc40007ffe1ff */
[----:B------:R-:W-:Y:S02]  /*6cb0*/  SHF.R.U64 R28, R28, 0x3, RZ ;  /* 0x000000031c1c7819 */ /* 0x000fe400000012ff */
[----:B------:R-:W-:Y:S01]  /*6cc0*/  SHF.R.U64 R30, R30, 0x3, RZ ;  /* 0x000000031e1e7819 */ /* 0x000fe200000012ff */
[----:B------:R-:W-:Y:S01]  /*6cd0*/  IMAD R3, R94, R3, R90 ;  /* 0x000000035e037224 */ /* 0x000fe200078e025a */
[----:B------:R-:W-:Y:S02]  /*6ce0*/  SHF.R.U64 R34, R34, 0x3, RZ ;  /* 0x0000000322227819 */ /* 0x000fe400000012ff */
[----:B------:R-:W-:Y:S02]  /*6cf0*/  MOV R70, R70 ;  /* 0x0000004600467202 */ /* 0x000fe40000000f00 */
[----:B------:R-:W-:Y:S02]  /*6d00*/  F2FP.BF16.F32.PACK_AB R4, R0, R9 ;  /* 0x000000090004723e */ /* 0x000fe400000010ff */
[----:B------:R-:W-:-:S02]  /*6d10*/  F2FP.BF16.F32.PACK_AB R5, R143, R152 ;  /* 0x000000988f05723e */ /* 0x000fc400000010ff */
[----:B------:R-:W-:Y:S02]  /*6d20*/  F2FP.BF16.F32.PACK_AB R7, R145, R150 ;  /* 0x000000969107723e */ /* 0x000fe400000010ff */
[----:B------:R-:W-:Y:S02]  /*6d30*/  F2FP.BF16.F32.PACK_AB R8, R8, R11 ;  /* 0x0000000b0808723e */ /* 0x000fe400000010ff */
[----:B------:R-:W-:Y:S01]  /*6d40*/  SHF.R.U64 R37, R37, 0x3, RZ ;  /* 0x0000000325257819 */ /* 0x000fe200000012ff */
[----:B------:R-:W-:Y:S01]  /*6d50*/  STSM.16.M88.4 [R70], R4 ;  /* 0x0000000446007844 */ /* 0x000fe20000000200 */
[----:B------:R-:W-:Y:S02]  /*6d60*/  MOV R62, R62 ;  /* 0x0000003e003e7202 */ /* 0x000fe40000000f00 */
[----:B------:R-:W-:Y:S02]  /*6d70*/  F2FP.BF16.F32.PACK_AB R9, R146, R149 ;  /* 0x000000959209723e */ /* 0x000fe400000010ff */
[----:B------:R-:W-:-:S02]  /*6d80*/  F2FP.BF16.F32.PACK_AB R10, R10, R15 ;  /* 0x0000000f0a0a723e */ /* 0x000fc400000010ff */
[----:B------:R-:W-:Y:S02]  /*6d90*/  F2FP.BF16.F32.PACK_AB R11, R147, R148 ;  /* 0x00000094930b723e */ /* 0x000fe400000010ff */
[----:B------:R-:W-:Y:S01]  /*6da0*/  MOV R0, R26 ;  /* 0x0000001a00007202 */ /* 0x000fe20000000f00 */
[----:B------:R-:W-:Y:S01]  /*6db0*/  IMAD R26, R66, UR10, RZ ;  /* 0x0000000a421a7c24 */ /* 0x000fe2000f8e02ff */
[----:B------:R-:W-:Y:S01]  /*6dc0*/  LOP3.LUT R28, R28, R29, RZ, 0x3c, !PT ;  /* 0x0000001d1c1c7212 */ /* 0x000fe200078e3cff */
[--C-:B------:R-:W-:Y:S01]  /*6dd0*/  IMAD.X R29, RZ, RZ, R51.reuse, P4 ;  /* 0x000000ffff1d7224 */ /* 0x100fe200020e0633 */
[----:B------:R-:W-:Y:S01]  /*6de0*/  LOP3.LUT R30, R30, R31, RZ, 0x3c, !PT ;  /* 0x0000001f1e1e7212 */ /* 0x000fe200078e3cff */
[----:B------:R-:W-:Y:S01]  /*6df0*/  IMAD.X R31, RZ, RZ, R51, P5 ;  /* 0x000000ffff1f7224 */ /* 0x000fe200028e0633 */
[----:B------:R-:W-:Y:S01]  /*6e00*/  LOP3.LUT R34, R34, R35, RZ, 0x3c, !PT ;  /* 0x0000002322227212 */ /* 0x000fe200078e3cff */
[----:B------:R0:W-:Y:S01]  /*6e10*/  STSM.16.M88.4 [R62], R8 ;  /* 0x000000083e007844 */ /* 0x0001e20000000200 */
[----:B------:R-:W-:Y:S01]  /*6e20*/  IADD3.X R35, RZ, R51, RZ, P6, !PT ;  /* 0x00000033ff237210 */ /* 0x000fe200037fe4ff */
[----:B------:R-:W-:Y:S01]  /*6e30*/  IMAD R67, R67, UR60, R26 ;  /* 0x0000003c43437c24 */ /* 0x000fe2000f8e021a */
[----:B------:R-:W-:-:S02]  /*6e40*/  IADD3 R45, P2, R50, 0x6000, RZ ;  /* 0x00006000322d7810 */ /* 0x000fc40007f5e0ff */
[C---:B------:R-:W-:Y:S02]  /*6e50*/  IADD3 R49, P3, R50.reuse, 0x7000, RZ ;  /* 0x0000700032317810 */ /* 0x040fe40007f7e0ff */
[C---:B------:R-:W-:Y:S02]  /*6e60*/  IADD3 R33, P4, R50.reuse, 0x8000, RZ ;  /* 0x0000800032217810 */ /* 0x040fe40007f9e0ff */
[C---:B------:R-:W-:Y:S02]  /*6e70*/  IADD3 R41, P5, R50.reuse, 0x9000, RZ ;  /* 0x0000900032297810 */ /* 0x040fe40007fbe0ff */
[----:B------:R-:W-:Y:S02]  /*6e80*/  IADD3 R47, P6, R50, 0xa000, RZ ;  /* 0x0000a000322f7810 */ /* 0x000fe40007fde0ff */
[----:B------:R-:W-:Y:S02]  /*6e90*/  LOP3.LUT R50, R37, R50, RZ, 0x3c, !PT ;  /* 0x0000003225327212 */ /* 0x000fe400078e3cff */
[----:B------:R-:W-:-:S02]  /*6ea0*/  IADD3.X R37, RZ, R51, RZ, P0, !PT ;  /* 0x00000033ff257210 */ /* 0x000fc400007fe4ff */
[----:B0-----:R-:W-:Y:S02]  /*6eb0*/  SHF.R.S32.HI R9, RZ, 0x1f, R55 ;  /* 0x0000001fff097819 */ /* 0x001fe40000011437 */
[----:B------:R-:W-:Y:S02]  /*6ec0*/  SHF.R.S32.HI R8, RZ, 0x1f, R3 ;  /* 0x0000001fff087819 */ /* 0x000fe40000011403 */
[----:B------:R-:W-:Y:S01]  /*6ed0*/  IADD3 R52, P0, R55, R52, RZ ;  /* 0x0000003437347210 */ /* 0x000fe20007f1e0ff */
[----:B------:R-:W-:Y:S01]  /*6ee0*/  IMAD R55, R75, 0x80, R195 ;  /* 0x000000804b377824 */ /* 0x000fe200078e02c3 */
[----:B------:R-:W-:Y:S01]  /*6ef0*/  LOP3.LUT R48, R49, 0x380, RZ, 0xc0, !PT ;  /* 0x0000038031307812 */ /* 0x000fe200078ec0ff */
[----:B------:R-:W-:Y:S01]  /*6f00*/  IMAD R8, R8, UR6, RZ ;  /* 0x0000000608087c24 */ /* 0x000fe2000f8e02ff */
[----:B------:R-:W-:Y:S02]  /*6f10*/  F2FP.BF16.F32.PACK_AB R12, R12, R13 ;  /* 0x0000000d0c0c723e */ /* 0x000fe400000010ff */
[----:B------:R-:W-:-:S02]  /*6f20*/  IADD3.X R53, R9, R53, R67, P0, !PT ;  /* 0x0000003509357210 */ /* 0x000fc400007fe443 */
[----:B------:R-:W-:Y:S02]  /*6f30*/  F2FP.BF16.F32.PACK_AB R13, R130, R141 ;  /* 0x0000008d820d723e */ /* 0x000fe400000010ff */
[----:B------:R-:W-:Y:S01]  /*6f40*/  F2FP.BF16.F32.PACK_AB R14, R14, R25 ;  /* 0x000000190e0e723e */ /* 0x000fe200000010ff */
[----:B------:R-:W-:Y:S01]  /*6f50*/  IMAD.WIDE.U32 R52, R3, UR6, R52 ;  /* 0x0000000603347c25 */ /* 0x000fe2000f8e0034 */
[----:B------:R-:W-:Y:S02]  /*6f60*/  F2FP.BF16.F32.PACK_AB R15, R131, R144 ;  /* 0x00000090830f723e */ /* 0x000fe400000010ff */
[----:B------:R-:W-:Y:S02]  /*6f70*/  MOV R58, R58 ;  /* 0x0000003a003a7202 */ /* 0x000fe40000000f00 */
[----:B------:R-:W-:Y:S01]  /*6f80*/  F2FP.BF16.F32.PACK_AB R24, R24, R21 ;  /* 0x000000151818723e */ /* 0x000fe200000010ff */
[----:B------:R-:W-:Y:S01]  /*6f90*/  IMAD R21, R3, UR7, R8 ;  /* 0x0000000703157c24 */ /* 0x000fe2000f8e0208 */
[----:B------:R-:W-:Y:S01]  /*6fa0*/  F2FP.BF16.F32.PACK_AB R25, R128, R139 ;  /* 0x0000008b8019723e */ /* 0x000fe200000010ff */
[----:B------:R0:W-:Y:S01]  /*6fb0*/  STSM.16.M88.4 [R0], R12 ;  /* 0x0000000c00007844 */ /* 0x0001e20000000200 */
[----:B------:R-:W-:Y:S01]  /*6fc0*/  F2FP.BF16.F32.PACK_AB R26, R61, R60 ;  /* 0x0000003c3d1a723e */ /* 0x000fe200000010ff */
[----:B------:R-:W-:Y:S01]  /*6fd0*/  ULDC.64 UR6, c[0x0][0xb50] ;  /* 0x0002d40000067ab9 */ /* 0x000fe20000000a00 */
[----:B------:R-:W-:Y:S01]  /*6fe0*/  F2FP.BF16.F32.PACK_AB R27, R129, R142 ;  /* 0x0000008e811b723e */ /* 0x000fe200000010ff */
[----:B------:R-:W-:Y:S01]  /*6ff0*/  VIADD R3, R55, 0x8 ;  /* 0x0000000837037836 */ /* 0x000fe20000000000 */
[----:B------:R-:W-:-:S02]  /*7000*/  MOV R56, R56 ;  /* 0x0000003800387202 */ /* 0x000fc40000000f00 */
[----:B------:R-:W-:Y:S01]  /*7010*/  F2FP.BF16.F32.PACK_AB R4, R65, R64 ;  /* 0x000000404104723e */ /* 0x000fe200000010ff */
[----:B------:R-:W-:Y:S01]  /*7020*/  STSM.16.M88.4 [R58], R24 ;  /* 0x000000183a007844 */ /* 0x000fe20000000200 */
[----:B------:R-:W-:Y:S02]  /*7030*/  F2FP.BF16.F32.PACK_AB R5, R126, R137 ;  /* 0x000000897e05723e */ /* 0x000fe400000010ff */
[----:B------:R-:W-:Y:S02]  /*7040*/  F2FP.BF16.F32.PACK_AB R6, R69, R68 ;  /* 0x000000444506723e */ /* 0x000fe400000010ff */
[----:B------:R-:W-:Y:S02]  /*7050*/  F2FP.BF16.F32.PACK_AB R7, R127, R140 ;  /* 0x0000008c7f07723e */ /* 0x000fe400000010ff */
[----:B------:R-:W-:Y:S01]  /*7060*/  SHF.R.U64 R48, R48, 0x3, RZ ;  /* 0x0000000330307819 */ /* 0x000fe200000012ff */
[----:B0-----:R-:W-:Y:S01]  /*7070*/  IMAD R0, R94, UR5, RZ ;  /* 0x000000055e007c24 */ /* 0x001fe2000f8e02ff */
[----:B------:R-:W-:Y:S01]  /*7080*/  F2FP.BF16.F32.PACK_AB R8, R73, R72 ;  /* 0x000000484908723e */ /* 0x000fe200000010ff */
[----:B------:R0:W-:Y:S01]  /*7090*/  STSM.16.M88.4 [R56], R4 ;  /* 0x0000000438007844 */ /* 0x0001e20000000200 */
[----:B------:R-:W-:-:S02]  /*70a0*/  LOP3.LUT R48, R48, R49, RZ, 0x3c, !PT ;  /* 0x0000003130307212 */ /* 0x000fc400078e3cff */
[----:B------:R-:W-:Y:S02]  /*70b0*/  IADD3.X R49, RZ, R51, RZ, P3, !PT ;  /* 0x00000033ff317210 */ /* 0x000fe40001ffe4ff */
[----:B------:R-:W-:Y:S02]  /*70c0*/  LEA R12, P3, R52, UR6, 0x2 ;  /* 0x00000006340c7c11 */ /* 0x000fe4000f8610ff */
[----:B------:R-:W-:Y:S02]  /*70d0*/  F2FP.BF16.F32.PACK_AB R9, R125, R138 ;  /* 0x0000008a7d09723e */ /* 0x000fe400000010ff */
[----:B------:R-:W-:Y:S01]  /*70e0*/  F2FP.BF16.F32.PACK_AB R10, R77, R76 ;  /* 0x0000004c4d0a723e */ /* 0x000fe200000010ff */
[----:B------:R-:W-:Y:S01]  /*70f0*/  SHFL.IDX PT, R56, R12, RZ, 0x1c1f ;  /* 0x001c1fff0c387589 */ /* 0x000fe200000e0000 */
[----:B------:R-:W-:Y:S02]  /*7100*/  F2FP.BF16.F32.PACK_AB R11, R121, R136 ;  /* 0x00000088790b723e */ /* 0x000fe400000010ff */
[----:B------:R-:W-:Y:S01]  /*7110*/  F2FP.BF16.F32.PACK_AB R88, R89, R88 ;  /* 0x000000585958723e */ /* 0x000fe200000010ff */
[----:B------:R-:W-:Y:S01]  /*7120*/  SHFL.IDX PT, R58, R12, 0x1, 0x1c1f ;  /* 0x003c1f000c3a7f89 */ /* 0x000fe200000e0000 */
[----:B------:R-:W-:Y:S01]  /*7130*/  F2FP.BF16.F32.PACK_AB R96, R97, R96 ;  /* 0x000000606160723e */ /* 0x000fe200000010ff */
[----:B0-----:R-:W-:Y:S01]  /*7140*/  IMAD.IADD R5, R53, 0x1, R21 ;  /* 0x0000000135057824 */ /* 0x001fe200078e0215 */
[----:B------:R-:W-:Y:S01]  /*7150*/  F2FP.BF16.F32.PACK_AB R4, R81, R80 ;  /* 0x000000505104723e */ /* 0x000fe200000010ff */
[----:B------:R-:W-:Y:S01]  /*7160*/  STSM.16.M88.4 [R54], R8 ;  /* 0x0000000836007844 */ /* 0x000fe20000000200 */
[----:B------:R-:W-:-:S02]  /*7170*/  F2FP.BF16.F32.PACK_AB R6, R85, R84 ;  /* 0x000000545506723e */ /* 0x000fc400000010ff */
[----:B------:R-:W-:Y:S02]  /*7180*/  LEA.HI.X R52, R52, UR7, R5, 0x2, P3 ;  /* 0x0000000734347c11 */ /* 0x000fe400098f1405 */
[----:B------:R-:W-:Y:S02]  /*7190*/  F2FP.BF16.F32.PACK_AB R5, R122, R135 ;  /* 0x000000877a05723e */ /* 0x000fe400000010ff */
[----:B------:R-:W-:Y:S01]  /*71a0*/  F2FP.BF16.F32.PACK_AB R7, R123, R134 ;  /* 0x000000867b07723e */ /* 0x000fe200000010ff */
[----:B------:R-:W0:Y:S01]  /*71b0*/  SHFL.IDX PT, R57, R52, RZ, 0x1c1f ;  /* 0x001c1fff34397589 */ /* 0x000e2200000e0000 */
[----:B------:R-:W-:Y:S02]  /*71c0*/  MOV R86, R86 ;  /* 0x0000005600567202 */ /* 0x000fe40000000f00 */
[----:B------:R-:W-:Y:S01]  /*71d0*/  F2FP.BF16.F32.PACK_AB R89, R124, R133 ;  /* 0x000000857c59723e */ /* 0x000fe200000010ff */
[----:B------:R-:W-:Y:S01]  /*71e0*/  STSM.16.M88.4 [R82], R4 ;  /* 0x0000000452007844 */ /* 0x000fe20000000200 */
[----:B------:R-:W-:-:S02]  /*71f0*/  F2FP.BF16.F32.PACK_AB R90, R93, R92 ;  /* 0x0000005c5d5a723e */ /* 0x000fc400000010ff */
[----:B------:R-:W-:Y:S01]  /*7200*/  F2FP.BF16.F32.PACK_AB R91, R95, R132 ;  /* 0x000000845f5b723e */ /* 0x000fe200000010ff */
[----:B------:R-:W1:Y:S01]  /*7210*/  SHFL.IDX PT, R59, R52, 0x1, 0x1c1f ;  /* 0x003c1f00343b7f89 */ /* 0x000e6200000e0000 */
[----:B------:R-:W-:Y:S02]  /*7220*/  F2FP.BF16.F32.PACK_AB R97, R99, R98 ;  /* 0x000000626361723e */ /* 0x000fe400000010ff */
[----:B------:R-:W-:Y:S01]  /*7230*/  F2FP.BF16.F32.PACK_AB R104, R105, R104 ;  /* 0x000000686968723e */ /* 0x000fe200000010ff */
[----:B------:R-:W-:Y:S01]  /*7240*/  STSM.16.M88.4 [R86], R88 ;  /* 0x0000005856007844 */ /* 0x000fe20000000200 */
[----:B------:R-:W-:Y:S02]  /*7250*/  F2FP.BF16.F32.PACK_AB R98, R101, R100 ;  /* 0x000000646562723e */ /* 0x000fe400000010ff */
[----:B------:R-:W-:Y:S02]  /*7260*/  F2FP.BF16.F32.PACK_AB R99, R103, R102 ;  /* 0x000000666763723e */ /* 0x000fe400000010ff */
[----:B------:R-:W-:-:S02]  /*7270*/  F2FP.BF16.F32.PACK_AB R105, R107, R106 ;  /* 0x0000006a6b69723e */ /* 0x000fc400000010ff */
[----:B------:R-:W-:Y:S01]  /*7280*/  F2FP.BF16.F32.PACK_AB R112, R113, R112 ;  /* 0x000000707170723e */ /* 0x000fe200000010ff */
[----:B------:R-:W-:Y:S01]  /*7290*/  STSM.16.M88.4 [R79], R96 ;  /* 0x000000604f007844 */ /* 0x000fe20000000200 */
[----:B------:R-:W-:Y:S02]  /*72a0*/  F2FP.BF16.F32.PACK_AB R106, R109, R108 ;  /* 0x0000006c6d6a723e */ /* 0x000fe400000010ff */
[----:B------:R-:W-:Y:S02]  /*72b0*/  F2FP.BF16.F32.PACK_AB R107, R111, R110 ;  /* 0x0000006e6f6b723e */ /* 0x000fe400000010ff */
[----:B------:R-:W-:Y:S02]  /*72c0*/  F2FP.BF16.F32.PACK_AB R113, R115, R114 ;  /* 0x000000727371723e */ /* 0x000fe400000010ff */
[----:B------:R-:W-:Y:S01]  /*72d0*/  F2FP.BF16.F32.PACK_AB R114, R117, R116 ;  /* 0x000000747572723e */ /* 0x000fe200000010ff */
[----:B------:R-:W-:Y:S01]  /*72e0*/  STSM.16.M88.4 [R78], R104 ;  /* 0x000000684e007844 */ /* 0x000fe20000000200 */
[----:B------:R-:W-:-:S02]  /*72f0*/  F2FP.BF16.F32.PACK_AB R115, R119, R118 ;  /* 0x000000767773723e */ /* 0x000fc400000010ff */
[----:B------:R-:W-:Y:S02]  /*7300*/  LOP3.LUT R44, R45, 0x380, RZ, 0xc0, !PT ;  /* 0x000003802d2c7812 */ /* 0x000fe400078ec0ff */
[----:B------:R-:W-:Y:S01]  /*7310*/  LOP3.LUT P0, RZ, R192, 0x3, RZ, 0xc0, !PT ;  /* 0x00000003c0ff7812 */ /* 0x000fe2000780c0ff */
[----:B------:R-:W-:Y:S01]  /*7320*/  STSM.16.M88.4 [R74], R112 ;  /* 0x000000704a007844 */ /* 0x000fe20000000200 */
[----:B------:R-:W-:Y:S02]  /*7330*/  SHF.R.U64 R44, R44, 0x3, RZ ;  /* 0x000000032c2c7819 */ /* 0x000fe400000012ff */
[----:B------:R-:W-:Y:S02]  /*7340*/  LOP3.LUT R32, R33, 0x380, RZ, 0xc0, !PT ;  /* 0x0000038021207812 */ /* 0x000fe400078ec0ff */
[----:B------:R-:W-:Y:S01]  /*7350*/  LOP3.LUT R44, R44, R45, RZ, 0x3c, !PT ;  /* 0x0000002d2c2c7212 */ /* 0x000fe200078e3cff */
[----:B------:R-:W-:Y:S01]  /*7360*/  IMAD.X R45, RZ, RZ, R51, P2 ;  /* 0x000000ffff2d7224 */ /* 0x000fe200010e0633 */
[-C--:B------:R-:W-:Y:S01]  /*7370*/  ISETP.GE.OR P2, PT, R55, R0.reuse, P0 ;  /* 0x000000003700720c */ /* 0x080fe20000746670 */
[----:B------:R-:W-:Y:S01]  /*7380*/  BAR.SYNC.DEFER_BLOCKING 0x1, 0x100 ;  /* 0x0044000000007b1d */ /* 0x000fe20000010000 */
[----:B------:R-:W-:Y:S01]  /*7390*/  ISETP.GE.OR P0, PT, R3, R0, P0 ;  /* 0x000000000300720c */ /* 0x000fe20000706670 */
[----:B------:R-:W-:Y:S01]  /*73a0*/  UIMAD UR5, UR12, UR8, URZ ;  /* 0x000000080c0572a4 */ /* 0x000fe2000f8e023f */
[----:B------:R-:W-:Y:S01]  /*73b0*/  LOP3.LUT R40, R41, 0x380, RZ, 0xc0, !PT ;  /* 0x0000038029287812 */ /* 0x000fe200078ec0ff */
[----:B------:R-:W-:Y:S01]  /*73c0*/  UIMAD.WIDE.U32 UR6, UR11, UR8, URZ ;  /* 0x000000080b0672a5 */ /* 0x000fe2000f8e003f */
[----:B------:R-:W-:-:S03]  /*73d0*/  LOP3.LUT R46, R47, 0x380, RZ, 0xc0, !PT ;  /* 0x000003802f2e7812 */ /* 0x000fc600078ec0ff */
[----:B------:R-:W2:Y:S01]  /*73e0*/  @P1 LDC R3, c[0x0][0xbec] ;  /* 0x0002fb00ff031b82 */ /* 0x000ea20000000800 */
[----:B------:R-:W-:-:S03]  /*73f0*/  SHF.R.U64 R32, R32, 0x3, RZ ;  /* 0x0000000320207819 */ /* 0x000fc600000012ff */
[----:B0-----:R-:W-:Y:S01]  /*7400*/  @!P2 ST.E desc[UR36][R56.64], R20 ;  /* 0x000000143800a985 */ /* 0x001fe2000c101924 */
[----:B------:R-:W-:Y:S01]  /*7410*/  UIMAD UR5, UR11, UR9, UR5 ;  /* 0x000000090b0572a4 */ /* 0x000fe2000f8e0205 */
[----:B------:R-:W-:Y:S02]  /*7420*/  SHF.R.U64 R40, R40, 0x3, RZ ;  /* 0x0000000328287819 */ /* 0x000fe400000012ff */
[----:B-1----:R0:W-:Y:S01]  /*7430*/  @!P0 ST.E desc[UR36][R58.64], R2 ;  /* 0x000000023a008985 */ /* 0x0021e2000c101924 */
[----:B------:R-:W-:Y:S01]  /*7440*/  ULDC.64 UR8, c[0x0][0xaf0] ;  /* 0x0002bc0000087ab9 */ /* 0x000fe20000000a00 */
[----:B------:R-:W-:Y:S01]  /*7450*/  UIADD3 UR7, UR7, UR5, URZ ;  /* 0x0000000507077290 */ /* 0x000fe2000fffe03f */
[----:B------:R-:W-:Y:S01]  /*7460*/  SHF.R.U64 R46, R46, 0x3, RZ ;  /* 0x000000032e2e7819 */ /* 0x000fe200000012ff */
[----:B------:R1:W5:Y:S01]  /*7470*/  LD.E.128 R8, desc[UR36][R30.64] ;  /* 0x000000241e087980 */ /* 0x000362000c101d00 */
[----:B------:R-:W-:Y:S02]  /*7480*/  LOP3.LUT R32, R32, R33, RZ, 0x3c, !PT ;  /* 0x0000002120207212 */ /* 0x000fe400078e3cff */
[----:B------:R-:W-:Y:S01]  /*7490*/  LOP3.LUT R40, R40, R41, RZ, 0x3c, !PT ;  /* 0x0000002928287212 */ /* 0x000fe200078e3cff */
[----:B------:R3:W5:Y:S01]  /*74a0*/  LD.E.128 R24, desc[UR36][R28.64] ;  /* 0x000000241c187980 */ /* 0x000762000c101d00 */
[----:B0-----:R-:W-:Y:S01]  /*74b0*/  LEA R2, R19, R22, 0x5 ;  /* 0x0000001613027211 */ /* 0x001fe200078e28ff */
[----:B------:R-:W-:Y:S01]  /*74c0*/  UIMAD UR5, UR10, UR8, URZ ;  /* 0x000000080a0572a4 */ /* 0x000fe2000f8e023f */
[----:B-1----:R-:W0:Y:S01]  /*74d0*/  @P1 LDC R30, c[0x0][0xbf0] ;  /* 0x0002fc00ff1e1b82 */ /* 0x002e220000000800 */
[----:B------:R-:W-:Y:S01]  /*74e0*/  UIMAD.WIDE.U32 UR6, UR60, UR8, UR6 ;  /* 0x000000083c0672a5 */ /* 0x000fe2000f8e0006 */
[----:B------:R-:W-:Y:S01]  /*74f0*/  LOP3.LUT R46, R46, R47, RZ, 0x3c, !PT ;  /* 0x0000002f2e2e7212 */ /* 0x000fe200078e3cff */
[--C-:B------:R-:W-:Y:S01]  /*7500*/  IMAD.X R33, RZ, RZ, R51.reuse, P4 ;  /* 0x000000ffff217224 */ /* 0x100fe200020e0633 */
[----:B------:R-:W5:Y:S01]  /*7510*/  LD.E.128 R60, desc[UR36][R50.64] ;  /* 0x00000024323c7980 */ /* 0x000f62000c101d00 */
[----:B------:R-:W-:-:S03]  /*7520*/  IMAD.X R41, RZ, RZ, R51, P5 ;  /* 0x000000ffff297224 */ /* 0x000fc600028e0633 */
[----:B---3--:R-:W1:Y:S01]  /*7530*/  LDC.64 R28, c[0x0][0xae0] ;  /* 0x0002b800ff1c7b82 */ /* 0x008e620000000a00 */
[----:B------:R-:W-:Y:S01]  /*7540*/  IMAD R20, R75, 0x80, R2 ;  /* 0x000000804b147824 */ /* 0x000fe200078e0202 */
[----:B------:R-:W-:Y:S01]  /*7550*/  UIMAD UR5, UR60, UR9, UR5 ;  /* 0x000000093c0572a4 */ /* 0x000fe2000f8e0205 */
[----:B------:R-:W-:Y:S01]  /*7560*/  IMAD.X R47, RZ, RZ, R51, P6 ;  /* 0x000000ffff2f7224 */ /* 0x000fe200030e0633 */
[----:B------:R-:W5:Y:S01]  /*7570*/  LD.E.128 R4, desc[UR36][R34.64] ;  /* 0x0000002422047980 */ /* 0x000f62000c101d00 */
[----:B--2---:R-:W-:-:S03]  /*7580*/  @P1 IMAD.HI.U32 R3, R20, R3, RZ ;  /* 0x0000000314031227 */ /* 0x004fc600078e00ff */
[----:B------:R-:W5:Y:S01]  /*7590*/  LD.E.128 R80, desc[UR36][R38.64] ;  /* 0x0000002426507980 */ /* 0x000f62000c101d00 */
[----:B------:R-:W-:Y:S01]  /*75a0*/  IMAD.MOV.U32 R2, RZ, RZ, R20 ;  /* 0x000000ffff027224 */ /* 0x000fe200078e0014 */
[----:B------:R-:W-:Y:S02]  /*75b0*/  UIADD3 UR7, UR7, UR5, URZ ;  /* 0x0000000507077290 */ /* 0x000fe4000fffe03f */
[----:B------:R-:W5:Y:S01]  /*75c0*/  LD.E.128 R64, desc[UR36][R42.64] ;  /* 0x000000242a407980 */ /* 0x000f62000c101d00 */
[----:B0-----:R-:W-:-:S03]  /*75d0*/  @P1 SHF.R.U32.HI R2, RZ, R30, R3 ;  /* 0x0000001eff021219 */ /* 0x001fc60000011603 */
[----:B------:R-:W5:Y:S01]  /*75e0*/  LD.E.128 R52, desc[UR36][R44.64] ;  /* 0x000000242c347980 */ /* 0x000f62000c101d00 */
[--C-:B------:R-:W-:Y:S01]  /*75f0*/  SHF.R.S32.HI R3, RZ, 0x1f, R2.reuse ;  /* 0x0000001fff037819 */ /* 0x100fe20000011402 */
[----:B------:R-:W-:Y:S02]  /*7600*/  IMAD.MOV R21, RZ, RZ, -R2 ;  /* 0x000000ffff157224 */ /* 0x000fe400078e0a02 */
[----:B------:R-:W5:Y:S02]  /*7610*/  LD.E.128 R12, desc[UR36][R48.64] ;  /* 0x00000024300c7980 */ /* 0x000f64000c101d00 */
[-C--:B-1----:R-:W-:Y:S02]  /*7620*/  IMAD R3, R3, R28.reuse, RZ ;  /* 0x0000001c03037224 */ /* 0x082fe400078e02ff */
[----:B------:R0:W5:Y:S01]  /*7630*/  LD.E.128 R84, desc[UR36][R32.64] ;  /* 0x0000002420547980 */ /* 0x000162000c101d00 */
[----:B------:R-:W-:Y:S02]  /*7640*/  IMAD R21, R94, R21, R20 ;  /* 0x000000155e157224 */ /* 0x000fe400078e0214 */
[C---:B------:R-:W-:Y:S01]  /*7650*/  IMAD R29, R2.reuse, R29, R3 ;  /* 0x0000001d021d7224 */ /* 0x040fe200078e0203 */
[----:B------:R1:W5:Y:S01]  /*7660*/  LD.E.128 R76, desc[UR36][R40.64] ;  /* 0x00000024284c7980 */ /* 0x000362000c101d00 */
[----:B------:R-:W-:Y:S01]  /*7670*/  IMAD.WIDE.U32 R2, R2, R28, UR6 ;  /* 0x0000000602027e25 */ /* 0x000fe2000f8e001c */
[----:B------:R-:W-:Y:S01]  /*7680*/  SHF.R.S32.HI R20, RZ, 0x1f, R21 ;  /* 0x0000001fff147819 */ /* 0x000fe20000011415 */
[----:B------:R-:W-:Y:S01]  /*7690*/  ULDC.64 UR6, c[0x0][0xad8] ;  /* 0x0002b60000067ab9 */ /* 0x000fe20000000a00 */
[----:B------:R1:W5:Y:S04]  /*76a0*/  LD.E.128 R68, desc[UR36][R46.64] ;  /* 0x000000242e447980 */ /* 0x000368000c101d00 */
[----:B------:R1:W5:Y:S01]  /*76b0*/  LD.E.128 R56, desc[UR36][R36.64] ;  /* 0x0000002424387980 */ /* 0x000362000c101d00 */
[----:B------:R-:W-:Y:S01]  /*76c0*/  @!PT LDS RZ, [RZ] ;  /* 0x00000000fffff984 */ /* 0x000fe20000000800 */
[----:B------:R-:W-:Y:S01]  /*76d0*/  @!PT LDS RZ, [RZ] ;  /* 0x00000000fffff984 */ /* 0x000fe20000000800 */
[----:B------:R-:W-:Y:S01]  /*76e0*/  @!PT LDS RZ, [RZ] ;  /* 0x00000000fffff984 */ /* 0x000fe20000000800 */
[----:B------:R-:W-:Y:S01]  /*76f0*/  @!PT LDS RZ, [RZ] ;  /* 0x00000000fffff984 */ /* 0x000fe20000000800 */
[----:B------:R2:W-:Y:S06]  /*7700*/  MEMBAR.ALL.CTA ;  /* 0x0000000000007992 */ /* 0x0005ec0000008000 */
[----:B--2---:R-:W2:Y:S01]  /*7710*/  FENCE.VIEW.ASYNC.S ;  /* 0x00000000000073c6 */ /* 0x004ea20000000000 */
[----:B------:R-:W-:Y:S01]  /*7720*/  IADD3 R3, R3, R29, RZ ;  /* 0x0000001d03037210 */ /* 0x000fe20007ffe0ff */
[----:B------:R-:W-:-:S02]  /*7730*/  IMAD R20, R20, UR6, RZ ;  /* 0x0000000614147c24 */ /* 0x000fc4000f8e02ff */
[----:B------:R-:W-:Y:S01]  /*7740*/  IMAD R75, R75, 0x80, R22 ;  /* 0x000000804b4b7824 */ /* 0x000fe200078e0216 */
[----:B------:R-:W-:Y:S01]  /*7750*/  UIADD3 UR4, UR4, 0x30820, URZ ;  /* 0x0003082004047890 */ /* 0x000fe2000fffe03f */
[C---:B------:R-:W-:Y:S02]  /*7760*/  IMAD R31, R21.reuse, UR7, R20 ;  /* 0x00000007151f7c24 */ /* 0x040fe4000f8e0214 */
[----:B------:R-:W-:Y:S01]  /*7770*/  IMAD.WIDE.U32 R2, R21, UR6, R2 ;  /* 0x0000000615027c25 */ /* 0x000fe2000f8e0002 */
[----:B------:R-:W-:Y:S01]  /*7780*/  UIADD3 UR38, UR38, 0x1, URZ ;  /* 0x0000000126267890 */ /* 0x000fe2000fffe03f */
[----:B------:R-:W-:Y:S01]  /*7790*/  ISETP.GE.AND P2, PT, R75, R0, PT ;  /* 0x000000004b00720c */ /* 0x000fe20003f46270 */
[----:B------:R-:W-:Y:S01]  /*77a0*/  ULDC.64 UR6, c[0x0][0xa80] ;  /* 0x0002a00000067ab9 */ /* 0x000fe20000000a00 */
[----:B------:R-:W-:Y:S01]  /*77b0*/  UPRMT UR4, URZ, 0x654, UR4 ;  /* 0x000006543f047896 */ /* 0x000fe20008000004 */
[----:B------:R-:W-:Y:S01]  /*77c0*/  IADD3 R3, R3, R31, RZ ;  /* 0x0000001f03037210 */ /* 0x000fe20007ffe0ff */
[----:B------:R-:W-:Y:S01]  /*77d0*/  UISETP.NE.AND UP0, UPT, UR38, 0x2, UPT ;  /* 0x000000022600788c */ /* 0x000fe2000bf05270 */
[----:B0-----:R-:W-:Y:S01]  /*77e0*/  LEA R32, P3, R2, UR6, 0x1 ;  /* 0x0000000602207c11 */ /* 0x001fe2000f8608ff */
[----:B------:R-:W-:-:S02]  /*77f0*/  VIADD R21, R75, 0x40 ;  /* 0x000000404b157836 */ /* 0x000fc40000000000 */
[----:B------:R-:W-:Y:S01]  /*7800*/  USEL UR6, URZ, 0x1, UP0 ;  /* 0x000000013f067887 */ /* 0x000fe20008000000 */
[----:B------:R-:W-:Y:S01]  /*7810*/  LEA.HI.X R33, R2, UR7, R3, 0x1, P3 ;  /* 0x0000000702217c11 */ /* 0x000fe200098f0c03 */
[----:B------:R-:W-:Y:S01]  /*7820*/  ULDC UR5, c[0x0][0xc] ;  /* 0x0000030000057ab9 */ /* 0x000fe20000000800 */
[----:B------:R-:W-:Y:S01]  /*7830*/  VIADD R29, R75, 0x20 ;  /* 0x000000204b1d7836 */ /* 0x000fe20000000000 */
[-C--:B------:R-:W-:Y:S01]  /*7840*/  ISETP.GE.AND P1, PT, R21, R0.reuse, PT ;  /* 0x000000001500720c */ /* 0x080fe20003f26270 */
[----:B------:R-:W-:Y:S01]  /*7850*/  UIADD3 UR61, UR5, UR61, URZ ;  /* 0x0000003d053d7290 */ /* 0x000fe2000fffe03f */
[----:B--2---:R1:W0:Y:S01]  /*7860*/  SHFL.IDX PT, R20, R32, RZ, 0x181f ;  /* 0x00181fff20147589 */ /* 0x00422200000e0000 */
[----:B------:R-:W-:Y:S01]  /*7870*/  USEL UR38, UR38, URZ, UP0 ;  /* 0x0000003f26267287 */ /* 0x000fe20008000000 */
[----:B------:R-:W-:Y:S01]  /*7880*/  SYNCS.ARRIVE.TRANS64.RED.A1T0 RZ, [UR4], RZ ;  /* 0x000000ffffff79a7 */ /* 0x000fe20008100404 */
[----:B------:R-:W-:Y:S01]  /*7890*/  ULOP3.LUT UR39, UR39, UR6, URZ, 0x3c, !UPT ;  /* 0x0000000627277292 */ /* 0x000fe2000f8e3c3f */
[----:B------:R1:W2:Y:S01]  /*78a0*/  SHFL.IDX PT, R21, R33, RZ, 0x181f ;  /* 0x00181fff21157589 */ /* 0x0002a200000e0000 */
[----:B------:R-:W-:Y:S01]  /*78b0*/  BSSY B0, `(.L_x_3324) ;  /* 0x000000f000007945 */ /* 0x000fe20003800000 */
[----:B------:R-:W-:-:S03]  /*78c0*/  ISETP.GE.AND P0, PT, R29, R0, PT ;  /* 0x000000001d00720c */ /* 0x000fc60003f06270 */
[----:B------:R-:W-:Y:S10]  /*78d0*/  @P2 BRA `(.L_x_3325) ;  /* 0x0000000000302947 */ /* 0x000ff40003800000 */
[----:B------:R-:W-:Y:S02]  /*78e0*/  ULDC UR4, c[0x0][0xac8] ;  /* 0x0002b20000047ab9 */ /* 0x000fe40000000800 */
[----:B------:R-:W-:Y:S02]  /*78f0*/  ISETP.GE.AND P3, PT, R18, UR4, PT ;  /* 0x0000000412007c0c */ /* 0x000fe4000bf66270 */
[----:B------:R-:W-:Y:S02]  /*7900*/  ISETP.GE.AND P4, PT, R17, UR4, PT ;  /* 0x0000000411007c0c */ /* 0x000fe4000bf86270 */
[----:B------:R-:W-:-:S09]  /*7910*/  ISETP.GE.AND P2, PT, R16, UR4, PT ;  /* 0x0000000410007c0c */ /* 0x000fd2000bf46270 */
[-C--:B0-----:R-:W-:Y:S02]  /*7920*/  @!P3 LEA R28, P5, R18, R20.reuse, 0x1 ;  /* 0x00000014121cb211 */ /* 0x081fe400078a08ff */
[C---:B------:R-:W-:Y:S02]  /*7930*/  @!P4 LEA R30, P6, R17.reuse, R20, 0x1 ;  /* 0x00000014111ec211 */ /* 0x040fe400078c08ff */
[----:B--2---:R-:W-:Y:S01]  /*7940*/  @!P2 IMAD.WIDE R2, R16, 0x2, R20 ;  /* 0x000000021002a825 */ /* 0x004fe200078e0214 */
[-C--:B------:R-:W-:Y:S02]  /*7950*/  @!P3 LEA.HI.X R29, R18, R21.reuse, R201, 0x1, P5 ;  /* 0x00000015121db211 */ /* 0x080fe400028f0cc9 */
[----:B------:R-:W-:Y:S02]  /*7960*/  @!P4 LEA.HI.X R31, R17, R21, R200, 0x1, P6 ;  /* 0x00000015111fc211 */ /* 0x000fe400030f0cc8 */
[----:B-----5:R3:W-:Y:S04]  /*7970*/  @!P2 ST.E.128 desc[UR36][R2.64], R60 ;  /* 0x0000003c0200a985 */ /* 0x0207e8000c101d24 */
[----:B------:R3:W-:Y:S04]  /*7980*/  @!P3 ST.E.128 desc[UR36][R28.64], R80 ;  /* 0x000000501c00b985 */ /* 0x0007e8000c101d24 */
[----:B------:R3:W-:Y:S02]  /*7990*/  @!P4 ST.E.128 desc[UR36][R30.64], R84 ;  /* 0x000000541e00c985 */ /* 0x0007e4000c101d24 */
.L_x_3325:
[----:B------:R-:W-:Y:S05]  /*79a0*/  BSYNC B0 ;  /* 0x0000000000007941 */ /* 0x000fea0003800000 */
.L_x_3324:
[----:B--2---:R2:W4:Y:S01]  /*79b0*/  SHFL.IDX PT, R21, R33, 0x1, 0x181f ;  /* 0x00381f0021157f89 */ /* 0x00452200000e0000 */
[----:B------:R-:W-:Y:S03]  /*79c0*/  BSSY B0, `(.L_x_3326) ;  /* 0x000000f000007945 */ /* 0x000fe60003800000 */
[----:B0-----:R2:W0:Y:S01]  /*79d0*/  SHFL.IDX PT, R20, R32, 0x1, 0x181f ;  /* 0x00381f0020147f89 */ /* 0x00142200000e0000 */
[----:B------:R-:W-:Y:S05]  /*79e0*/  @P0 BRA `(.L_x_3327) ;  /* 0x0000000000300947 */ /* 0x000fea0003800000 */
[----:B------:R-:W-:Y:S02]  /*79f0*/  ULDC UR4, c[0x0][0xac8] ;  /* 0x0002b20000047ab9 */ /* 0x000fe40000000800 */
[----:B------:R-:W-:Y:S02]  /*7a00*/  ISETP.GE.AND P4, PT, R18, UR4, PT ;  /* 0x0000000412007c0c */ /* 0x000fe4000bf86270 */
[----:B------:R-:W-:Y:S02]  /*7a10*/  ISETP.GE.AND P5, PT, R17, UR4, PT ;  /* 0x0000000411007c0c */ /* 0x000fe4000bfa6270 */
[----:B------:R-:W-:-:S09]  /*7a20*/  ISETP.GE.AND P3, PT, R16, UR4, PT ;  /* 0x0000000410007c0c */ /* 0x000fd2000bf66270 */
[-C--:B0--3--:R-:W-:Y:S02]  /*7a30*/  @!P4 LEA R28, P0, R18, R20.reuse, 0x1 ;  /* 0x00000014121cc211 */ /* 0x089fe400078008ff */
[C---:B------:R-:W-:Y:S02]  /*7a40*/  @!P5 LEA R30, P2, R17.reuse, R20, 0x1 ;  /* 0x00000014111ed211 */ /* 0x040fe400078408ff */
[----:B----4-:R-:W-:Y:S01]  /*7a50*/  @!P3 IMAD.WIDE R2, R16, 0x2, R20 ;  /* 0x000000021002b825 */ /* 0x010fe200078e0214 */
[-C--:B------:R-:W-:Y:S02]  /*7a60*/  @!P4 LEA.HI.X R29, R18, R21.reuse, R201, 0x1, P0 ;  /* 0x00000015121dc211 */ /* 0x080fe400000f0cc9 */
[----:B------:R-:W-:Y:S02]  /*7a70*/  @!P5 LEA.HI.X R31, R17, R21, R200, 0x1, P2 ;  /* 0x00000015111fd211 */ /* 0x000fe400010f0cc8 */
[----:B-----5:R0:W-:Y:S04]  /*7a80*/  @!P3 ST.E.128 desc[UR36][R2.64], R24 ;  /* 0x000000180200b985 */ /* 0x0201e8000c101d24 */
[----:B------:R0:W-:Y:S04]  /*7a90*/  @!P4 ST.E.128 desc[UR36][R28.64], R64 ;  /* 0x000000401c00c985 */ /* 0x0001e8000c101d24 */
[----:B------:R0:W-:Y:S02]  /*7aa0*/  @!P5 ST.E.128 desc[UR36][R30.64], R76 ;  /* 0x0000004c1e00d985 */ /* 0x0001e4000c101d24 */
.L_x_3327:
[----:B------:R-:W-:Y:S05]  /*7ab0*/  BSYNC B0 ;  /* 0x0000000000007941 */ /* 0x000fea0003800000 */
.L_x_3326:
[----:B----4-:R4:W1:Y:S01]  /*7ac0*/  SHFL.IDX PT, R21, R33, 0x2, 0x181f ;  /* 0x00581f0021157f89 */ /* 0x01086200000e0000 */
[----:B------:R-:W-:Y:S03]  /*7ad0*/  BSSY B0, `(.L_x_3328) ;  /* 0x000000f000007945 */ /* 0x000fe60003800000 */
[----:B0-----:R4:W0:Y:S01]  /*7ae0*/  SHFL.IDX PT, R20, R32, 0x2, 0x181f ;  /* 0x00581f0020147f89 */ /* 0x00182200000e0000 */
[----:B------:R-:W-:Y:S05]  /*7af0*/  @P1 BRA `(.L_x_3329) ;  /* 0x0000000000301947 */ /* 0x000fea0003800000 */
[----:B------:R-:W-:Y:S02]  /*7b00*/  ULDC UR4, c[0x0][0xac8] ;  /* 0x0002b20000047ab9 */ /* 0x000fe40000000800 */
[----:B------:R-:W-:Y:S02]  /*7b10*/  ISETP.GE.AND P3, PT, R18, UR4, PT ;  /* 0x0000000412007c0c */ /* 0x000fe4000bf66270 */
[----:B------:R-:W-:Y:S02]  /*7b20*/  ISETP.GE.AND P4, PT, R17, UR4, PT ;  /* 0x0000000411007c0c */ /* 0x000fe4000bf86270 */
[----:B------:R-:W-:-:S09]  /*7b30*/  ISETP.GE.AND P2, PT, R16, UR4, PT ;  /* 0x0000000410007c0c */ /* 0x000fd2000bf46270 */
[-C--:B0----5:R-:W-:Y:S02]  /*7b40*/  @!P3 LEA R24, P0, R18, R20.reuse, 0x1 ;  /* 0x000000141218b211 */ /* 0x0a1fe400078008ff */
[C---:B------:R-:W-:Y:S02]  /*7b50*/  @!P4 LEA R26, P1, R17.reuse, R20, 0x1 ;  /* 0x00000014111ac211 */ /* 0x040fe400078208ff */
[----:B-1-3--:R-:W-:Y:S01]  /*7b60*/  @!P2 IMAD.WIDE R2, R16, 0x2, R20 ;  /* 0x000000021002a825 */ /* 0x00afe200078e0214 */
[-C--:B------:R-:W-:Y:S02]  /*7b70*/  @!P3 LEA.HI.X R25, R18, R21.reuse, R201, 0x1, P0 ;  /* 0x000000151219b211 */ /* 0x080fe400000f0cc9 */
[----:B------:R-:W-:Y:S02]  /*7b80*/  @!P4 LEA.HI.X R27, R17, R21, R200, 0x1, P1 ;  /* 0x00000015111bc211 */ /* 0x000fe400008f0cc8 */
[----:B------:R0:W-:Y:S04]  /*7b90*/  @!P2 ST.E.128 desc[UR36][R2.64], R8 ;  /* 0x000000080200a985 */ /* 0x0001e8000c101d24 */
[----:B------:R0:W-:Y:S04]  /*7ba0*/  @!P3 ST.E.128 desc[UR36][R24.64], R52 ;  /* 0x000000341800b985 */ /* 0x0001e8000c101d24 */
[----:B------:R0:W-:Y:S02]  /*7bb0*/  @!P4 ST.E.128 desc[UR36][R26.64], R68 ;  /* 0x000000441a00c985 */ /* 0x0001e4000c101d24 */
.L_x_3329:
[----:B------:R-:W-:Y:S05]  /*7bc0*/  BSYNC B0 ;  /* 0x0000000000007941 */ /* 0x000fea0003800000 */
.L_x_3328:
[----:B------:R-:W-:Y:S01]  /*7bd0*/  R2UR UR4, R23 ;  /* 0x00000000170472ca */ /* 0x000fe200000e0000 */
[----:B0--3--:R-:W-:Y:S01]  /*7be0*/  VIADD R3, R75, 0x60 ;  /* 0x000000604b037836 */ /* 0x009fe20000000000 */
[----:B-----5:R0:W3:Y:S01]  /*7bf0*/  SHFL.IDX PT, R9, R33, 0x3, 0x181f ;  /* 0x00781f0021097f89 */ /* 0x0200e200000e0000 */
        /* <DEDUP_REMOVED lines=9> */
[----:B------:R-:W-:-:S09]  /*7c90*/  ISETP.GE.AND P2, PT, R16, UR4, PT ;  /* 0x0000000410007c0c */ /* 0x000fd2000bf46270 */
[-C--:B0-----:R-:W-:Y:S02]  /*7ca0*/  @!P3 LEA R10, P0, R18, R8.reuse, 0x1 ;  /* 0x00000008120ab211 */ /* 0x081fe400078008ff */
[C---:B------:R-:W-:Y:S02]  /*7cb0*/  @!P4 LEA R20, P1, R17.reuse, R8, 0x1 ;  /* 0x000000081114c211 */ /* 0x040fe400078208ff */
[----:B---3--:R-:W-:Y:S01]  /*7cc0*/  @!P2 IMAD.WIDE R2, R16, 0x2, R8 ;  /* 0x000000021002a825 */ /* 0x008fe200078e0208 */
[-C--:B------:R-:W-:Y:S02]  /*7cd0*/  @!P3 LEA.HI.X R11, R18, R9.reuse, R201, 0x1, P0 ;  /* 0x00000009120bb211 */ /* 0x080fe400000f0cc9 */
[----:B-1----:R-:W-:Y:S02]  /*7ce0*/  @!P4 LEA.HI.X R21, R17, R9, R200, 0x1, P1 ;  /* 0x000000091115c211 */ /* 0x002fe400008f0cc8 */
[----:B------:R0:W-:Y:S04]  /*7cf0*/  @!P2 ST.E.128 desc[UR36][R2.64], R4 ;  /* 0x000000040200a985 */ /* 0x0001e8000c101d24 */
[----:B------:R0:W-:Y:S04]  /*7d00*/  @!P3 ST.E.128 desc[UR36][R10.64], R12 ;  /* 0x0000000c0a00b985 */ /* 0x0001e8000c101d24 */
[----:B------:R0:W-:Y:S02]  /*7d10*/  @!P4 ST.E.128 desc[UR36][R20.64], R56 ;  /* 0x000000381400c985 */ /* 0x0001e4000c101d24 */
.L_x_3331:
[----:B------:R-:W-:Y:S05]  /*7d20*/  BSYNC B0 ;  /* 0x0000000000007941 */ /* 0x000fea0003800000 */
.L_x_3330:
[----:B------:R-:W5:Y:S02]  /*7d30*/  LDC R0, c[0x0][0xc34] ;  /* 0x00030d00ff007b82 */ /* 0x000f640000000800 */
[----:B-----5:R-:W-:-:S13]  /*7d40*/  ISETP.LE.AND P0, PT, R0, UR61, PT ;  /* 0x0000003d00007c0c */ /* 0x020fda000bf03270 */
[----:B------:R-:W-:Y:S05]  /*7d50*/  @!P0 BRA `(.L_x_3332) ;  /* 0xffffff8c00ec8947 */ /* 0x000fea000383ffff */
[----:B------:R-:W-:Y:S05]  /*7d60*/  EXIT ;  /* 0x000000000000794d */ /* 0x000fea0003800000 */
.L_x_3298:
[----:B------:R-:W-:-:S08]  /*7d70*/  NOP ;  /* 0x0000000000007918 */ /* 0x000fd00000000000 */
[----:B0-----:R-:W0:-:S00]  /*7d80*/  USETMAXREG.DEALLOC.CTAPOOL 0x28 ;  /* 0x00000028000079c8 */ /* 0x001e0000080e0500 */
[----:B------:R-:W1:Y:S01]  /*7d90*/  S2UR UR9, SR_CTAID.X ;  /* 0x00000000000979c3 */ /* 0x000e620000002500 */
[----:B0-----:R-:W-:Y:S01]  /*7da0*/  IMAD.MOV.U32 R25, RZ, RZ, 0x1 ;  /* 0x00000001ff197424 */ /* 0x001fe200078e00ff */
[----:B------:R-:W-:Y:S01]  /*7db0*/  MOV R22, RZ ;  /* 0x000000ff00167202 */ /* 0x000fe20000000f00 */
[----:B------:R-:W-:-:S05]  /*7dc0*/  IMAD.MOV.U32 R0, RZ, RZ, 0x1 ;  /* 0x00000001ff007424 */ /* 0x000fca00078e00ff */
[----:B------:R-:W1:Y:S02]  /*7dd0*/  LDC R2, c[0x0][0xc34] ;  /* 0x00030d00ff027b82 */ /* 0x000e640000000800 */
[----:B-1----:R-:W-:-:S13]  /*7de0*/  ISETP.LE.AND P0, PT, R2, UR9, PT ;  /* 0x0000000902007c0c */ /* 0x002fda000bf03270 */
[----:B------:R-:W-:Y:S05]  /*7df0*/  @P0 BRA `(.L_x_3333) ;  /* 0x0000003400680947 */ /* 0x000fea0003800000 */
[----:B------:R-:W2:Y:S01]  /*7e00*/  LDL R4, [R1+0x4] ;  /* 0x0000040001047983 */ /* 0x000ea20000100800 */
[----:B------:R-:W-:Y:S01]  /*7e10*/  IMAD.SHL.U32 R27, R3, 0x8, RZ ;  /* 0x00000008031b7824 */ /* 0x000fe200078e00ff */
[----:B------:R-:W-:Y:S01]  /*7e20*/  ULDC.64 UR6, c[0x0][0x2f0] ;  /* 0x0000bc0000067ab9 */ /* 0x000fe20000000a00 */
[----:B------:R-:W-:Y:S01]  /*7e30*/  ULDC UR8, c[0x0][0x2b8] ;  /* 0x0000ae0000087ab9 */ /* 0x000fe20000000800 */
[----:B------:R-:W-:Y:S01]  /*7e40*/  LOP3.LUT R16, R16, 0xfffffffd, RZ, 0xc0, !PT ;  /* 0xfffffffd10107812 */ /* 0x000fe200078ec0ff */
[----:B------:R-:W-:Y:S01]  /*7e50*/  ULDC.64 UR4, c[0x0][0x418] ;  /* 0x0001060000047ab9 */ /* 0x000fe20000000a00 */
[C---:B------:R-:W-:Y:S01]  /*7e60*/  LOP3.LUT R0, R27.reuse, 0x1f8, RZ, 0xc0, !PT ;  /* 0x000001f81b007812 */ /* 0x040fe200078ec0ff */
[----:B------:R-:W-:Y:S01]  /*7e70*/  UISETP.NE.U32.AND UP0, UPT, UR4, URZ, UPT ;  /* 0x0000003f0400728c */ /* 0x000fe2000bf05070 */
[----:B------:R-:W-:Y:S01]  /*7e80*/  LOP3.LUT R37, R27, 0x38, RZ, 0xc0, !PT ;  /* 0x000000381b257812 */ /* 0x000fe200078ec0ff */
[----:B------:R0:W-:Y:S01]  /*7e90*/  STL [R1], RZ ;  /* 0x000000ff01007387 */ /* 0x0001e20000100800 */
[----:B------:R-:W-:Y:S01]  /*7ea0*/  LOP3.LUT R0, R0, 0x38, R3, 0x78, !PT ;  /* 0x0000003800007812 */ /* 0x000fe200078e7803 */
[----:B------:R-:W-:Y:S01]  /*7eb0*/  UISETP.NE.AND.EX UP0, UPT, UR5, URZ, UPT, UP0 ;  /* 0x0000003f0500728c */ /* 0x000fe2000bf05300 */
[C---:B------:R-:W-:Y:S01]  /*7ec0*/  LOP3.LUT R2, R37.reuse, 0x80, RZ, 0xfc, !PT ;  /* 0x0000008025027812 */ /* 0x040fe200078efcff */
[----:B------:R-:W-:Y:S01]  /*7ed0*/  ULDC UR4, c[0x0][0x424] ;  /* 0x0001090000047ab9 */ /* 0x000fe20000000800 */
[----:B------:R-:W-:Y:S01]  /*7ee0*/  LOP3.LUT R27, R0, 0x200, R27, 0xf8, !PT ;  /* 0x00000200001b7812 */ /* 0x000fe200078ef81b */
[----:B------:R-:W-:Y:S01]  /*7ef0*/  USEL UR4, UR4, 0x1, UP0 ;  /* 0x0000000104047887 */ /* 0x000fe20008000000 */
[----:B------:R-:W-:Y:S01]  /*7f00*/  LOP3.LUT R0, R37, 0x40, RZ, 0xfc, !PT ;  /* 0x0000004025007812 */ /* 0x000fe200078efcff */
[----:B------:R-:W-:Y:S01]  /*7f10*/  UMOV UR39, 0x400 ;  /* 0x0000040000277882 */ /* 0x000fe20000000000 */
[----:B------:R-:W-:Y:S01]  /*7f20*/  SHF.R.U32.HI R34, RZ, 0x3, R3 ;  /* 0x00000003ff227819 */ /* 0x000fe20000011603 */
[----:B------:R-:W-:Y:S01]  /*7f30*/  UIMAD UR38, UR4, UR6, URZ ;  /* 0x00000006042672a4 */ /* 0x000fe2000f8e023f */
[C---:B------:R-:W-:Y:S01]  /*7f40*/  ISETP.GE.AND P2, PT, R0.reuse, UR7, PT ;  /* 0x0000000700007c0c */ /* 0x040fe2000bf46270 */
[----:B------:R-:W-:Y:S01]  /*7f50*/  IMAD.SHL.U32 R3, R3, 0x10, RZ ;  /* 0x0000001003037824 */ /* 0x000fe200078e00ff */
[C---:B------:R-:W-:Y:S01]  /*7f60*/  ISETP.GE.AND P1, PT, R0.reuse, UR8, PT ;  /* 0x0000000800007c0c */ /* 0x040fe2000bf26270 */
[----:B------:R-:W-:Y:S01]  /*7f70*/  UIADD3 UR4, UR38, 0x5f, URZ ;  /* 0x0000005f26047890 */ /* 0x000fe2000fffe03f */
[----:B------:R-:W-:Y:S01]  /*7f80*/  ISETP.GE.AND P0, PT, R0, UR7, PT ;  /* 0x0000000700007c0c */ /* 0x000fe2000bf06270 */
[----:B------:R-:W1:Y:S01]  /*7f90*/  S2UR UR6, SR_CgaCtaId ;  /* 0x00000000000679c3 */ /* 0x000e620000008800 */
[----:B------:R-:W-:Y:S01]  /*7fa0*/  LOP3.LUT R34, R34, 0xf, RZ, 0xc0, !PT ;  /* 0x0000000f22227812 */ /* 0x000fe200078ec0ff */
[----:B------:R-:W-:Y:S01]  /*7fb0*/  UIMAD.WIDE UR4, UR4, 0x2aaaaaab, URZ ;  /* 0x2aaaaaab040478a5 */ /* 0x000fe2000f8e023f */
[----:B------:R-:W-:Y:S01]  /*7fc0*/  IMAD.U32 R36, RZ, RZ, UR9 ;  /* 0x00000009ff247e24 */ /* 0x000fe2000f8e00ff */
[----:B------:R-:W-:Y:S01]  /*7fd0*/  ULDC UR40, c[0x0][0x448] ;  /* 0x0001120000287ab9 */ /* 0x000fe20000000800 */
[----:B------:R-:W-:Y:S01]  /*7fe0*/  LOP3.LUT R26, R34, 0x70, R3, 0xf8, !PT ;  /* 0x00000070221a7812 */ /* 0x000fe200078ef803 */
[----:B------:R-:W-:Y:S01]  /*7ff0*/  USHF.R.U32.HI UR4, URZ, 0x1f, UR5 ;  /* 0x0000001f3f047899 */ /* 0x000fe20008011605 */
[----:B------:R-:W-:Y:S01]  /*8000*/  IMAD.MOV.U32 R25, RZ, RZ, 0x1 ;  /* 0x00000001ff197424 */ /* 0x000fe200078e00ff */
[----:B------:R-:W-:Y:S01]  /*8010*/  @P2 LOP3.LUT R16, R16, 0x2, RZ, 0xfc, !PT ;  /* 0x0000000210102812 */ /* 0x000fe200078efcff */
[----:B------:R-:W-:Y:S01]  /*8020*/  IMAD.MOV.U32 R22, RZ, RZ, RZ ;  /* 0x000000ffff167224 */ /* 0x000fe200078e00ff */
[----:B------:R-:W-:Y:S01]  /*8030*/  ULEA.HI.SX32 UR5, UR5, UR4, 0x1c ;  /* 0x0000000405057291 */ /* 0x000fe2000f8fe23f */
[----:B------:R-:W-:Y:S01]  /*8040*/  ISETP.GE.AND P2, PT, R37, UR7, PT ;  /* 0x0000000725007c0c */ /* 0x000fe2000bf46270 */
[----:B------:R-:W-:Y:S01]  /*8050*/  ULDC UR44, c[0x0][0xc] ;  /* 0x00000300002c7ab9 */ /* 0x000fe20000000800 */
[----:B------:R-:W-:Y:S01]  /*8060*/  LOP3.LUT R16, R16, 0xfffffbff, RZ, 0xc0, !PT ;  /* 0xfffffbff10107812 */ /* 0x000fe200078ec0ff */
[----:B------:R-:W-:Y:S01]  /*8070*/  UIADD3 UR43, UR5, -0x1, URZ ;  /* 0xffffffff052b7890 */ /* 0x000fe2000fffe03f */
[----:B------:R-:W-:-:S02]  /*8080*/  ULDC UR4, c[0x0][0x288] ;  /* 0x0000a20000047ab9 */ /* 0x000fc40000000800 */
[----:B------:R-:W-:Y:S01]  /*8090*/  @P1 LOP3.LUT R16, R16, 0x400, RZ, 0xfc, !PT ;  /* 0x0000040010101812 */ /* 0x000fe200078efcff */
[----:B------:R-:W-:Y:S01]  /*80a0*/  UIMAD UR40, UR40, UR4, URZ ;  /* 0x00000004282872a4 */ /* 0x000fe2000f8e023f */
[----:B------:R-:W-:Y:S01]  /*80b0*/  ISETP.GE.AND P1, PT, R2, UR8, PT ;  /* 0x0000000802007c0c */ /* 0x000fe2000bf26270 */
[----:B------:R-:W-:Y:S01]  /*80c0*/  UIADD3 UR41, UR5, -0x2, URZ ;  /* 0xfffffffe05297890 */ /* 0x000fe2000fffe03f */
[----:B------:R-:W-:Y:S02]  /*80d0*/  LOP3.LUT R16, R16, 0xffffffef, RZ, 0xc0, !PT ;  /* 0xffffffef10107812 */ /* 0x000fe400078ec0ff */
[----:B------:R-:W-:Y:S01]  /*80e0*/  MOV R3, UR43 ;  /* 0x0000002b00037c02 */ /* 0x000fe20008000f00 */
[----:B-1----:R-:W-:Y:S01]  /*80f0*/  ULEA UR39, UR6, UR39, 0x18 ;  /* 0x0000002706277291 */ /* 0x002fe2000f8ec03f */
[----:B------:R-:W-:Y:S01]  /*8100*/  @P0 LOP3.LUT R16, R16, 0x10, RZ, 0xfc, !PT ;  /* 0x0000001010100812 */ /* 0x000fe200078efcff */
[----:B------:R-:W-:Y:S01]  /*8110*/  UIMAD UR6, UR43, -0x60, UR38 ;  /* 0xffffffa02b0678a4 */ /* 0x000fe2000f8e0226 */
[----:B------:R-:W-:-:S02]  /*8120*/  ISETP.GE.AND P0, PT, R2, UR7, PT ;  /* 0x0000000702007c0c */ /* 0x000fc4000bf06270 */
[----:B------:R-:W-:Y:S02]  /*8130*/  LOP3.LUT R16, R16, 0xfffffffe, RZ, 0xc0, !PT ;  /* 0xfffffffe10107812 */ /* 0x000fe400078ec0ff */
[----:B------:R-:W-:Y:S02]  /*8140*/  LEA R0, R27, UR39, 0x1 ;  /* 0x000000271b007c11 */ /* 0x000fe4000f8e08ff */
[----:B------:R-:W-:-:S07]  /*8150*/  IADD3 R33, -R34, UR6, RZ ;  /* 0x0000000622217c10 */ /* 0x000fce000fffe1ff */
[----:B------:R-:W-:Y:S02]  /*8160*/  @P0 LOP3.LUT R16, R16, 0x1, RZ, 0xfc, !PT ;  /* 0x0000000110100812 */ /* 0x000fe400078efcff */
[----:B------:R-:W-:Y:S02]  /*8170*/  ISETP.GE.AND P0, PT, R2, UR7, PT ;  /* 0x0000000702007c0c */ /* 0x000fe4000bf06270 */
[----:B------:R-:W-:-:S04]  /*8180*/  LOP3.LUT R16, R16, 0xfffffdff, RZ, 0xc0, !PT ;  /* 0xfffffdff10107812 */ /* 0x000fc800078ec0ff */
[----:B------:R-:W-:Y:S02]  /*8190*/  @P1 LOP3.LUT R16, R16, 0x200, RZ, 0xfc, !PT ;  /* 0x0000020010101812 */ /* 0x000fe400078efcff */
[----:B------:R-:W-:Y:S02]  /*81a0*/  ISETP.GE.AND P1, PT, R37, UR7, PT ;  /* 0x0000000725007c0c */ /* 0x000fe4000bf26270 */
[----:B------:R-:W-:-:S04]  /*81b0*/  LOP3.LUT R16, R16, 0xfffffff7, RZ, 0xc0, !PT ;  /* 0xfffffff710107812 */ /* 0x000fc800078ec0ff */
[----:B------:R-:W-:-:S04]  /*81c0*/  @P0 LOP3.LUT R16, R16, 0x8, RZ, 0xfc, !PT ;  /* 0x0000000810100812 */ /* 0x000fc800078efcff */
[----:B------:R-:W-:Y:S02]  /*81d0*/  LOP3.LUT R16, R16, 0xfffffeff, RZ, 0xc0, !PT ;  /* 0xfffffeff10107812 */ /* 0x000fe400078ec0ff */
[----:B--2---:R-:W-:Y:S01]  /*81e0*/  R2UR UR10, R4 ;  /* 0x00000000040a72ca */ /* 0x004fe200000e0000 */
[----:B------:R-:W-:-:S05]  /*81f0*/  IMAD R4, R3, 0x60, R26 ;  /* 0x0000006003047824 */ /* 0x000fca00078e021a */
[----:B------:R-:W-:-:S04]  /*8200*/  ISETP.GE.AND P0, PT, R4, UR38, PT ;  /* 0x0000002604007c0c */ /* 0x000fc8000bf06270 */
[----:B------:R-:W-:-:S03]  /*8210*/  ISETP.LT.U32.AND P0, PT, R26, 0x60, !P0 ;  /* 0x000000601a00780c */ /* 0x000fc60004701070 */
[----:B------:R-:W-:-:S10]  /*8220*/  ULOP3.LUT UR42, UR10, 0x2, URZ, 0xfc, !UPT ;  /* 0x000000020a2a7892 */ /* 0x000fd4000f8efc3f */
        /* <DEDUP_REMOVED lines=8> */
.L_x_3368:
[----:B0-----:R-:W0:Y:S01]  /*82b0*/  LDC R0, c[0x0][0xc38] ;  /* 0x00030e00ff007b82 */ /* 0x001e220000000800 */
[----:B------:R-:W-:Y:S01]  /*82c0*/  MOV R24, R36 ;  /* 0x0000002400187202 */ /* 0x000fe20000000f00 */
        /* <DEDUP_REMOVED lines=26> */
[----:B------:R-:W-:Y:S01]  /*8470*/  IMAD.U32 R4, RZ, RZ, UR4 ;  /* 0x00000004ff047e24 */ /* 0x000fe2000f8e00ff */
[----:B------:R-:W-:Y:S01]  /*8480*/  MOV R5, UR5 ;  /* 0x0000000500057c02 */ /* 0x000fe20008000f00 */
[----:B------:R-:W-:Y:S01]  /*8490*/  ULDC.64 UR4, c[0x4][0x70] ;  /* 0x01001c0000047ab9 */ /* 0x000fe20000000a00 */
[----:B------:R-:W0:Y:S01]  /*84a0*/  LDC.64 R2, c[0x4][R2] ;  /* 0x0100000002027b82 */ /* 0x000e220000000a00 */
[----:B------:R-:W-:Y:S01]  /*84b0*/  IMAD.U32 R6, RZ, RZ, UR6 ;  /* 0x00000006ff067e24 */ /* 0x000fe2000f8e00ff */
[----:B------:R-:W-:Y:S01]  /*84c0*/  MOV R11, UR5 ;  /* 0x00000005000b7c02 */ /* 0x000fe20008000f00 */
[----:B------:R-:W-:Y:S02]  /*84d0*/  IMAD.U32 R7, RZ, RZ, UR7 ;  /* 0x00000007ff077e24 */ /* 0x000fe4000f8e00ff */
[----:B------:R-:W-:-:S02]  /*84e0*/  IMAD.U32 R10, RZ, RZ, UR4 ;  /* 0x00000004ff0a7e24 */ /* 0x000fc4000f8e00ff */
[----:B------:R-:W-:Y:S02]  /*84f0*/  IMAD.MOV.U32 R8, RZ, RZ, 0x70 ;  /* 0x00000070ff087424 */ /* 0x000fe400078e00ff */
[----:B------:R-:W-:Y:S02]  /*8500*/  IMAD.MOV.U32 R12, RZ, RZ, 0x1 ;  /* 0x00000001ff0c7424 */ /* 0x000fe400078e00ff */
[----:B------:R-:W-:-:S07]  /*8510*/  IMAD.MOV.U32 R13, RZ, RZ, RZ ;  /* 0x000000ffff0d7224 */ /* 0x000fce00078e00ff */
[----:B------:R-:W-:-:S07]  /*8520*/  LEPC R20, `(.L_x_3334) ;  /* 0x000000001014794e */ /* 0x000fce0000000000 */
[----:B0----5:R-:W-:Y:S05]  /*8530*/  CALL.ABS.NOINC R2 ;  /* 0x0000000002007343 */ /* 0x021fea0003c00000 */
.L_x_3334:
        /* <DEDUP_REMOVED lines=9> */
[----:B------:R-:W-:Y:S01]  /*85d0*/  MOV R4, UR6 ;  /* 0x0000000600047c02 */ /* 0x000fe20008000f00 */
[----:B------:R-:W-:Y:S01]  /*85e0*/  IMAD.U32 R5, RZ, RZ, UR7 ;  /* 0x00000007ff057e24 */ /* 0x000fe2000f8e00ff */
[----:B------:R-:W-:Y:S01]  /*85f0*/  MOV R10, UR4 ;  /* 0x00000004000a7c02 */ /* 0x000fe20008000f00 */
[----:B------:R-:W-:Y:S01]  /*8600*/  IMAD.U32 R6, RZ, RZ, UR8 ;  /* 0x00000008ff067e24 */ /* 0x000fe2000f8e00ff */
[----:B------:R-:W-:Y:S01]  /*8610*/  MOV R13, RZ ;  /* 0x000000ff000d7202 */ /* 0x000fe20000000f00 */
[----:B------:R-:W-:-:S02]  /*8620*/  IMAD.U32 R7, RZ, RZ, UR9 ;  /* 0x00000009ff077e24 */ /* 0x000fc4000f8e00ff */
[----:B------:R-:W-:Y:S02]  /*8630*/  IMAD.U32 R11, RZ, RZ, UR5 ;  /* 0x00000005ff0b7e24 */ /* 0x000fe4000f8e00ff */
[----:B------:R-:W-:Y:S02]  /*8640*/  IMAD.MOV.U32 R8, RZ, RZ, 0x70 ;  /* 0x00000070ff087424 */ /* 0x000fe400078e00ff */
[----:B0-----:R-:W-:-:S07]  /*8650*/  IMAD.MOV.U32 R12, RZ, RZ, 0x1 ;  /* 0x00000001ff0c7424 */ /* 0x001fce00078e00ff */
[----:B------:R-:W-:-:S07]  /*8660*/  LEPC R20, `(.L_x_3336) ;  /* 0x000000001014794e */ /* 0x000fce0000000000 */
[----:B-1---5:R-:W-:Y:S05]  /*8670*/  CALL.ABS.NOINC R2 ;  /* 0x0000000002007343 */ /* 0x022fea0003c00000 */
.L_x_3336:
        /* <DEDUP_REMOVED lines=15> */
.L_x_3335:
[----:B------:R-:W-:Y:S01]  /*8770*/  ULDC.64 UR4, c[0x0][0x9f8] ;  /* 0x00027e0000047ab9 */ /* 0x000fe20000000a00 */
[--C-:B------:R-:W-:Y:S01]  /*8780*/  IMAD.MOV.U32 R30, RZ, RZ, R23.reuse ;  /* 0x000000ffff1e7224 */ /* 0x100fe200078e0017 */
[----:B------:R-:W-:Y:S01]  /*8790*/  ISETP.NE.U32.AND P0, PT, RZ, UR4, PT ;  /* 0x00000004ff007c0c */ /* 0x000fe2000bf05070 */
[----:B------:R-:W0:Y:S01]  /*87a0*/  LDC R8, c[0x0][0x430] ;  /* 0x00010c00ff087b82 */ /* 0x000e220000000800 */
[----:B------:R-:W-:Y:S01]  /*87b0*/  IMAD.MOV R19, RZ, RZ, -R23 ;  /* 0x000000ffff137224 */ /* 0x000fe200078e0a17 */
        /* <DEDUP_REMOVED lines=8> */
.L_x_3385:
[----:B------:R-:W-:Y:S02]  /*8840*/  ISETP.NE.AND P0, PT, R8, 0x1, PT ;  /* 0x000000010800780c */ /* 0x000fe40003f05270 */
[C---:B------:R-:W-:Y:S02]  /*8850*/  LOP3.LUT P1, RZ, R16.reuse, 0x100, RZ, 0xc0, !PT ;  /* 0x0000010010ff7812 */ /* 0x040fe4000782c0ff */
[----:B------:R-:W-:Y:S02]  /*8860*/  MOV R0, UR43 ;  /* 0x0000002b00007c02 */ /* 0x000fe40008000f00 */
[----:B-----5:R-:W-:Y:S02]  /*8870*/  SHF.R.S32.HI R32, RZ, 0x1f, R30 ;  /* 0x0000001fff207819 */ /* 0x020fe4000001141e */
[----:B------:R-:W-:Y:S01]  /*8880*/  LOP3.LUT R16, R16, 0xffffff7f, RZ, 0xc0, !PT ;  /* 0xffffff7f10107812 */ /* 0x000fe200078ec0ff */
[----:B------:R-:W-:-:S04]  /*8890*/  IMAD R0, R0, 0x60, R26 ;  /* 0x0000006000007824 */ /* 0x000fc800078e021a */
[----:B-1----:R-:W0:Y:S01]  /*88a0*/  @P0 LDC R3, c[0x0][0x434] ;  /* 0x00010d00ff030b82 */ /* 0x002e220000000800 */
[----:B------:R-:W-:Y:S01]  /*88b0*/  IMAD.IADD R0, R0, 0x1, R31 ;  /* 0x0000000100007824 */ /* 0x000fe200078e021f */
[----:B------:R-:W-:-:S03]  /*88c0*/  @P0 LOP3.LUT R16, R16, 0x80, RZ, 0xfc, !PT ;  /* 0x0000008010100812 */ /* 0x000fc600078efcff */
[----:B------:R-:W-:-:S03]  /*88d0*/  IMAD.MOV.U32 R9, RZ, RZ, R0 ;  /* 0x000000ffff097224 */ /* 0x000fc600078e0000 */
[----:B------:R-:W1:Y:S08]  /*88e0*/  @P0 LDC R5, c[0x0][0x438] ;  /* 0x00010e00ff050b82 */ /* 0x000e700000000800 */
[----:B------:R-:W2:Y:S01]  /*88f0*/  @P1 LDC.64 R6, c[0x0][0x428] ;  /* 0x00010a00ff061b82 */ /* 0x000ea20000000a00 */
[----:B0-----:R-:W-:-:S05]  /*8900*/  @P0 IMAD.HI.U32 R2, R0, R3, RZ ;  /* 0x0000000300020227 */ /* 0x001fca00078e00ff */
[----:B-1----:R-:W-:Y:S02]  /*8910*/  @P0 SHF.R.U32.HI R9, RZ, R5, R2 ;  /* 0x00000005ff090219 */ /* 0x002fe40000011602 */
[----:B------:R-:W0:Y:S02]  /*8920*/  @P1 LDC.64 R4, c[0x0][0x418] ;  /* 0x00010600ff041b82 */ /* 0x000e240000000a00 */
[----:B------:R-:W-:Y:S01]  /*8930*/  @P1 SHF.R.S32.HI R3, RZ, 0x1f, R9 ;  /* 0x0000001fff031819 */ /* 0x000fe20000011409 */
[----:B--2---:R-:W-:-:S04]  /*8940*/  @P1 IMAD R2, R32, R6, RZ ;  /* 0x0000000620021224 */ /* 0x004fc800078e02ff */
        /* <DEDUP_REMOVED lines=8> */
[----:B------:R0:W5:Y:S01]  /*89d0*/  @P1 LDG.E R6, desc[UR36][R4.64] ;  /* 0x0000002404061981 */ /* 0x000162000c1e1900 */
[----:B------:R-:W-:Y:S02]  /*89e0*/  LOP3.LUT R16, R16, 0xffffffbf, RZ, 0xc0, !PT ;  /* 0xffffffbf10107812 */ /* 0x000fe400078ec0ff */
[----:B------:R-:W-:Y:S01]  /*89f0*/  SHF.R.S32.HI R29, RZ, 0x1f, R19 ;  /* 0x0000001fff1d7819 */ /* 0x000fe20000011413 */
[----:B0-----:R-:W-:Y:S02]  /*8a00*/  IMAD R5, R8, R3, R0 ;  /* 0x0000000308057224 */ /* 0x001fe400078e0200 */
[----:B------:R-:W-:-:S05]  /*8a10*/  IMAD.U32 R0, RZ, RZ, UR42 ;  /* 0x0000002aff007e24 */ /* 0x000fca000f8e00ff */
[----:B------:R-:W-:-:S13]  /*8a20*/  ISETP.NE.AND P0, PT, R0, 0x3, PT ;  /* 0x000000030000780c */ /* 0x000fda0003f05270 */
[----:B------:R-:W-:Y:S01]  /*8a30*/  @P0 LOP3.LUT R16, R16, 0x40, RZ, 0xfc, !PT ;  /* 0x0000004010100812 */ /* 0x000fe200078efcff */
[----:B------:R-:W-:Y:S06]  /*8a40*/  @!P0 BRA `(.L_x_3338) ;  /* 0x0000000000048947 */ /* 0x000fec0003800000 */
[----:B------:R-:W-:Y:S01]  /*8a50*/  BPT.TRAP 0x1 ;  /* 0x000000040000795c */ /* 0x000fe20000300000 */
.L_x_3338:
        /* <DEDUP_REMOVED lines=25> */
.L_x_3386:
[----:B------:R-:W-:Y:S05]  /*8bf0*/  BSYNC B0 ;  /* 0x0000000000007941 */ /* 0x000fea0003800000 */
.L_x_3339:
[----:B------:R-:W-:Y:S01]  /*8c00*/  ULDC.64 UR4, c[0x0][0x300] ;  /* 0x0000c00000047ab9 */ /* 0x000fe20000000a00 */
[C---:B------:R-:W-:Y:S01]  /*8c10*/  LOP3.LUT P4, RZ, R16.reuse, 0x4, RZ, 0xc0, !PT ;  /* 0x0000000410ff7812 */ /* 0x040fe2000788c0ff */
[----:B------:R-:W-:Y:S01]  /*8c20*/  IMAD R2, R7, UR4, RZ ;  /* 0x0000000407027c24 */ /* 0x000fe2000f8e02ff */
[C---:B------:R-:W-:Y:S02]  /*8c30*/  LOP3.LUT P3, RZ, R16.reuse, 0x2, RZ, 0xc0, !PT ;  /* 0x0000000210ff7812 */ /* 0x040fe4000786c0ff */
[----:B------:R-:W-:Y:S01]  /*8c40*/  LOP3.LUT P2, RZ, R16, 0x1, RZ, 0xc0, !PT ;  /* 0x0000000110ff7812 */ /* 0x000fe2000784c0ff */
        /* <DEDUP_REMOVED lines=20> */
[----:B------:R-:W-:-:S03]  /*8d90*/  ISETP.GE.AND P0, PT, R33, 0x1, PT ;  /* 0x000000012100780c */ /* 0x000fc60003f06270 */
[----:B------:R-:W1:Y:S04]  /*8da0*/  SHFL.IDX PT, R2, R6, RZ, 0x181f ;  /* 0x00181fff06027589 */ /* 0x000e6800000e0000 */
[----:B------:R-:W-:Y:S06]  /*8db0*/  SHFL.IDX PT, R8, R6, 0x1, 0x181f ;  /* 0x00381f0006087f89 */ /* 0x000fec00000e0000 */
[----:B------:R-:W-:-:S02]  /*8dc0*/  @P0 LEA R7, R5, UR39, 0x1 ;  /* 0x0000002705070c11 */ /* 0x000fc4000f8e08ff */
[----:B0-----:R-:W-:-:S05]  /*8dd0*/  @P0 LEA R14, P1, R37, R14, 0x1 ;  /* 0x0000000e250e0211 */ /* 0x001fca00078208ff */
[----:B-1----:R-:W-:Y:S02]  /*8de0*/  @P0 IMAD.X R3, RZ, RZ, R2, P1 ;  /* 0x000000ffff030224 */ /* 0x002fe400008e0602 */
[----:B------:R-:W-:Y:S02]  /*8df0*/  @P0 IMAD.MOV.U32 R2, RZ, RZ, R14 ;  /* 0x000000ffff020224 */ /* 0x000fe400078e000e */
[----:B------:R-:W0:Y:S04]  /*8e00*/  SHFL.IDX PT, R14, R4, 0x1, 0x181f ;  /* 0x00381f00040e7f89 */ /* 0x000e2800000e0000 */
        /* <DEDUP_REMOVED lines=30> */
[----:B------:R-:W0:Y:S01]  /*8ff0*/  SHFL.IDX PT, R14, R4, 0x4, 0x181f ;  /* 0x00981f00040e7f89 */ /* 0x000e2200000e0000 */
[----:B------:R-:W-:-:S03]  /*9000*/  @P0 MOV R3, R7 ;  /* 0x0000000700030202 */ /* 0x000fc60000000f00 */
        /* <DEDUP_REMOVED lines=9> */
[----:B------:R-:W-:Y:S01]  /*90a0*/  @P0 IMAD.MOV.U32 R3, RZ, RZ, R7 ;  /* 0x000000ffff030224 */ /* 0x000fe200078e0007 */
[----:B------:R0:W1:Y:S04]  /*90b0*/  SHFL.IDX PT, R14, R4, 0x5, 0x181f ;  /* 0x00b81f00040e7f89 */ /* 0x00006800000e0000 */
[----:B------:R0:W-:Y:S04]  /*90c0*/  @P0 LDGSTS.E.BYPASS.LTC128B.128 [R9+0x20400], desc[UR36][R2.64], !P4 ;  /* 0x2040000002090fae */ /* 0x0001e8000e101d64 */
[----:B------:R0:W-:Y:S04]  /*90d0*/  @P0 LDGSTS.E.BYPASS.LTC128B.128 [R9+0x23400], desc[UR36][R2.64+0x80], !P3 ;  /* 0x2340008002090fae */ /* 0x0001e8000d901d64 */
[----:B------:R0:W-:Y:S04]  /*90e0*/  @P0 LDGSTS.E.BYPASS.LTC128B.128 [R9+0x26400], desc[UR36][R2.64+0x100], !P2 ;  /* 0x2640010002090fae */ /* 0x0001e8000d101d64 */
[----:B------:R0:W2:Y:S02]  /*90f0*/  SHFL.IDX PT, R7, R6, 0x5, 0x181f ;  /* 0x00b81f0006077f89 */ /* 0x0000a400000e0000 */
.L_x_3400:
[----:B------:R-:W-:-:S13]  /*9100*/  ISETP.GE.AND P0, PT, R33, 0x51, PT ;  /* 0x000000512100780c */ /* 0x000fda0003f06270 */
[----:B01----:R-:W-:Y:S02]  /*9110*/  @P0 LEA R2, P1, R37, R14, 0x1 ;  /* 0x0000000e25020211 */ /* 0x003fe400078208ff */
[----:B------:R-:W-:Y:S02]  /*9120*/  @P0 LEA R5, R5, UR39, 0x1 ;  /* 0x0000002705050c11 */ /* 0x000fe4000f8e08ff */
[----:B--2---:R-:W-:-:S05]  /*9130*/  @P0 IADD3.X R3, RZ, R7, RZ, P1, !PT ;  /* 0x00000007ff030210 */ /* 0x004fca0000ffe4ff */
[----:B------:R-:W-:Y:S01]  /*9140*/  @!PT LDS RZ, [RZ] ;  /* 0x00000000fffff984 */ /* 0x000fe20000000800 */
[----:B------:R-:W-:Y:S01]  /*9150*/  @!PT LDS RZ, [RZ] ;  /* 0x00000000fffff984 */ /* 0x000fe20000000800 */
[----:B------:R-:W-:Y:S01]  /*9160*/  @!PT LDS RZ, [RZ] ;  /* 0x00000000fffff984 */ /* 0x000fe20000000800 */
[----:B------:R0:W-:Y:S04]  /*9170*/  @P0 LDGSTS.E.BYPASS.LTC128B.128 [R5+0x20c00], desc[UR36][R2.64], !P4 ;  /* 0x20c0000002050fae */ /* 0x0001e8000e101d64 */
[----:B------:R0:W-:Y:S04]  /*9180*/  @P0 LDGSTS.E.BYPASS.LTC128B.128 [R5+0x23c00], desc[UR36][R2.64+0x80], !P3 ;  /* 0x23c0008002050fae */ /* 0x0001e8000d901d64 */
[----:B------:R0:W-:Y:S01]  /*9190*/  @P0 LDGSTS.E.BYPASS.LTC128B.128 [R5+0x26c00], desc[UR36][R2.64+0x100], !P2 ;  /* 0x26c0010002050fae */ /* 0x0001e2000d101d64 */
[----:B------:R-:W-:Y:S01]  /*91a0*/  PLOP3.LUT P0, PT, PT, PT, PT, 0x80, 0x0 ;  /* 0x000000000000781c */ /* 0x000fe20003f0f070 */
[----:B------:R-:W-:-:S12]  /*91b0*/  NOP ;  /* 0x0000000000007918 */ /* 0x000fd80000000000 */
.L_x_3342:
        /* <DEDUP_REMOVED lines=10> */
.L_x_3343:
[----:B------:R1:W-:Y:S02]  /*9260*/  SYNCS.ARRIVE.TRANS64.A1T0 RZ, [R0+URZ+0x30830], RZ ;  /* 0x030830ff00ff79a7 */ /* 0x0003e4000810003f */
[----:B------:R-:W-:Y:S05]  /*9270*/  WARPSYNC.ALL ;  /* 0x0000000000007948 */ /* 0x000fea0003800000 */
[----:B------:R-:W-:-:S04]  /*9280*/  UIADD3 UR4, UR39, 0x12400, URZ ;  /* 0x0001240027047890 */ /* 0x000fc8000fffe03f */
[----:B------:R-:W-:Y:S01]  /*9290*/  ULOP3.LUT UP0, URZ, UR4, 0x3ff, URZ, 0xc0, !UPT ;  /* 0x000003ff043f7892 */ /* 0x000fe2000f80c03f */
[----:B------:R-:W-:Y:S05]  /*92a0*/  BAR.SYNC.DEFER_BLOCKING 0x8, 0x180 ;  /* 0x0206000000007b1d */ /* 0x000fea0000010000 */
[----:B------:R-:W-:-:S13]  /*92b0*/  PLOP3.LUT P0, PT, PT, PT, UP0, 0x80, 0x0 ;  /* 0x000000000000781c */ /* 0x000fda0003f0f008 */
[----:B------:R-:W-:Y:S05]  /*92c0*/  @!P0 BRA `(.L_x_3344) ;  /* 0x0000000000408947 */ /* 0x000fea0003800000 */
[----:B0-----:R-:W-:Y:S01]  /*92d0*/  MOV R2, 0x0 ;  /* 0x0000000000027802 */ /* 0x001fe20000000f00 */
        /* <DEDUP_REMOVED lines=8> */
[----:B------:R-:W-:Y:S02]  /*9360*/  IMAD.U32 R6, RZ, RZ, UR8 ;  /* 0x00000008ff067e24 */ /* 0x000fe4000f8e00ff */
[----:B------:R-:W-:-:S02]  /*9370*/  IMAD.U32 R10, RZ, RZ, UR4 ;  /* 0x00000004ff0a7e24 */ /* 0x000fc4000f8e00ff */
[----:B------:R-:W-:Y:S02]  /*9380*/  IMAD.U32 R11, RZ, RZ, UR5 ;  /* 0x00000005ff0b7e24 */ /* 0x000fe4000f8e00ff */
[----:B------:R-:W-:Y:S02]  /*9390*/  IMAD.MOV.U32 R8, RZ, RZ, 0x70 ;  /* 0x00000070ff087424 */ /* 0x000fe400078e00ff */
[----:B------:R-:W-:-:S07]  /*93a0*/  IMAD.MOV.U32 R13, RZ, RZ, RZ ;  /* 0x000000ffff0d7224 */ /* 0x000fce00078e00ff */
[----:B------:R-:W-:-:S07]  /*93b0*/  LEPC R20, `(.L_x_3344) ;  /* 0x000000001014794e */ /* 0x000fce0000000000 */
[----:B01----:R-:W-:Y:S05]  /*93c0*/  CALL.ABS.NOINC R2 ;  /* 0x0000000002007343 */ /* 0x003fea0003c00000 */
.L_x_3344:
[----:B-1----:R-:W1:Y:S01]  /*93d0*/  LDC R0, c[0x0][0x448] ;  /* 0x00011200ff007b82 */ /* 0x002e620000000800 */
[----:B0-----:R-:W-:Y:S01]  /*93e0*/  IMAD.MOV R3, RZ, RZ, -R24 ;  /* 0x000000ffff037224 */ /* 0x001fe200078e0a18 */
[----:B------:R-:W-:Y:S01]  /*93f0*/  ULDC UR4, c[0x0][0xc38] ;  /* 0x00030e0000047ab9 */ /* 0x000fe20000000800 */
[----:B------:R-:W-:Y:S02]  /*9400*/  SHF.R.S32.HI R6, RZ, 0x1f, R23 ;  /* 0x0000001fff067819 */ /* 0x000fe40000011417 */
[----:B------:R-:W-:Y:S01]  /*9410*/  IMAD R4, R3, UR4, R36 ;  /* 0x0000000403047c24 */ /* 0x000fe2000f8e0224 */
[----:B------:R-:W-:Y:S01]  /*9420*/  ULDC.64 UR4, c[0x0][0x2d8] ;  /* 0x0000b60000047ab9 */ /* 0x000fe20000000a00 */
[----:B------:R-:W-:Y:S02]  /*9430*/  LOP3.LUT P3, RZ, R16, 0x800, RZ, 0xc0, !PT ;  /* 0x0000080010ff7812 */ /* 0x000fe4000786c0ff */
[----:B------:R-:W-:Y:S01]  /*9440*/  IMAD.SHL.U32 R4, R4, 0x80, RZ ;  /* 0x0000008004047824 */ /* 0x000fe200078e00ff */
[----:B------:R-:W-:-:S02]  /*9450*/  LOP3.LUT P4, RZ, R16, 0x400, RZ, 0xc0, !PT ;  /* 0x0000040010ff7812 */ /* 0x000fc4000788c0ff */
[----:B------:R-:W-:Y:S02]  /*9460*/  LOP3.LUT P5, RZ, R16, 0x200, RZ, 0xc0, !PT ;  /* 0x0000020010ff7812 */ /* 0x000fe400078ac0ff */
[----:B------:R-:W-:Y:S02]  /*9470*/  LOP3.LUT R7, R26, R4, RZ, 0xfc, !PT ;  /* 0x000000041a077212 */ /* 0x000fe400078efcff */
[----:B------:R-:W-:Y:S02]  /*9480*/  LEA R20, R27, UR39, 0x1 ;  /* 0x000000271b147c11 */ /* 0x000fe4000f8e08ff */
[----:B------:R-:W-:Y:S02]  /*9490*/  MOV R5, R7 ;  /* 0x0000000700057202 */ /* 0x000fe40000000f00 */
[----:B-1----:R-:W-:-:S13]  /*94a0*/  ISETP.NE.AND P0, PT, R0, 0x1, PT ;  /* 0x000000010000780c */ /* 0x002fda0003f05270 */
[----:B------:R-:W0:Y:S08]  /*94b0*/  @P0 LDC R2, c[0x0][0x44c] ;  /* 0x00011300ff020b82 */ /* 0x000e300000000800 */
[----:B------:R-:W1:Y:S01]  /*94c0*/  @P0 LDC R9, c[0x0][0x450] ;  /* 0x00011400ff090b82 */ /* 0x000e620000000800 */
[----:B0-----:R-:W-:-:S05]  /*94d0*/  @P0 IMAD.HI.U32 R2, R7, R2, RZ ;  /* 0x0000000207020227 */ /* 0x001fca00078e00ff */
[----:B-1----:R-:W-:Y:S01]  /*94e0*/  @P0 SHF.R.U32.HI R5, RZ, R9, R2 ;  /* 0x00000009ff050219 */ /* 0x002fe20000011602 */
        /* <DEDUP_REMOVED lines=11> */
[----:B------:R-:W-:Y:S01]  /*95a0*/  SHF.R.S32.HI R0, RZ, 0x1f, R5 ;  /* 0x0000001fff007819 */ /* 0x000fe20000011405 */
[----:B------:R-:W-:-:S04]  /*95b0*/  IMAD.IADD R3, R3, 0x1, R9 ;  /* 0x0000000103037824 */ /* 0x000fc800078e0209 */
[----:B------:R-:W-:Y:S02]  /*95c0*/  IMAD R0, R0, UR4, RZ ;  /* 0x0000000400007c24 */ /* 0x000fe4000f8e02ff */
[----:B------:R-:W-:-:S04]  /*95d0*/  IMAD.WIDE.U32 R2, R5, UR4, R2 ;  /* 0x0000000405027c25 */ /* 0x000fc8000f8e0002 */
[----:B------:R-:W-:Y:S01]  /*95e0*/  IMAD R5, R5, UR5, R0 ;  /* 0x0000000505057c24 */ /* 0x000fe2000f8e0200 */
[----:B------:R-:W-:Y:S01]  /*95f0*/  SHF.R.S32.HI R0, RZ, 0x1f, R7 ;  /* 0x0000001fff007819 */ /* 0x000fe20000011407 */
[----:B------:R-:W-:-:S03]  /*9600*/  ULDC.64 UR4, c[0x0][0x2c8] ;  /* 0x0000b20000047ab9 */ /* 0x000fc60000000a00 */
[----:B------:R-:W-:Y:S01]  /*9610*/  IADD3 R3, R3, R5, RZ ;  /* 0x0000000503037210 */ /* 0x000fe20007ffe0ff */
[----:B------:R-:W-:-:S04]  /*9620*/  IMAD R0, R0, UR4, RZ ;  /* 0x0000000400007c24 */ /* 0x000fc8000f8e02ff */
        /* <DEDUP_REMOVED lines=9> */
[----:B------:R-:W-:-:S03]  /*96c0*/  IMAD.IADD R4, R34, 0x1, R4 ;  /* 0x0000000122047824 */ /* 0x000fc600078e0204 */
[----:B------:R-:W1:Y:S01]  /*96d0*/  SHFL.IDX PT, R2, R5, RZ, 0x181f ;  /* 0x00181fff05027589 */ /* 0x000e6200000e0000 */
[C---:B------:R-:W-:Y:S01]  /*96e0*/  VIADD R7, R4.reuse, 0x10 ;  /* 0x0000001004077836 */ /* 0x040fe20000000000 */
[----:B------:R-:W-:Y:S02]  /*96f0*/  ISETP.GE.AND P0, PT, R4, UR40, PT ;  /* 0x0000002804007c0c */ /* 0x000fe4000bf06270 */
[----:B------:R-:W-:Y:S11]  /*9700*/  SHFL.IDX PT, R6, R5, 0x1, 0x181f ;  /* 0x00381f0005067f89 */ /* 0x000ff600000e0000 */
[----:B0-----:R-:W-:-:S05]  /*9710*/  @!P0 LEA R14, P1, R37, R14, 0x1 ;  /* 0x0000000e250e8211 */ /* 0x001fca00078208ff */
[----:B-1----:R-:W-:Y:S01]  /*9720*/  @!P0 IMAD.X R3, RZ, RZ, R2, P1 ;  /* 0x000000ffff038224 */ /* 0x002fe200008e0602 */
[----:B------:R-:W-:Y:S02]  /*9730*/  @!P0 MOV R2, R14 ;  /* 0x0000000e00028202 */ /* 0x000fe40000000f00 */
[----:B------:R-:W0:Y:S04]  /*9740*/  SHFL.IDX PT, R14, R0, 0x1, 0x181f ;  /* 0x00381f00000e7f89 */ /* 0x000e2800000e0000 */
[----:B------:R-:W-:Y:S04]  /*9750*/  @!P0 LDGSTS.E.BYPASS.LTC128B.128 [R20+0x12400], desc[UR36][R2.64], !P3 ;  /* 0x1240000002148fae */ /* 0x000fe8000d901d64 */
[----:B------:R-:W-:Y:S04]  /*9760*/  @!P0 LDGSTS.E.BYPASS.LTC128B.128 [R20+0x16400], desc[UR36][R2.64+0x80], !P4 ;  /* 0x1640008002148fae */ /* 0x000fe8000e101d64 */
[----:B------:R1:W-:Y:S01]  /*9770*/  @!P0 LDGSTS.E.BYPASS.LTC128B.128 [R20+0x1a400], desc[UR36][R2.64+0x100], !P5 ;  /* 0x1a40010002148fae */ /* 0x0003e2000e901d64 */
[----:B------:R-:W-:-:S13]  /*9780*/  ISETP.GE.AND P0, PT, R7, UR40, PT ;  /* 0x0000002807007c0c */ /* 0x000fda000bf06270 */
[----:B0-----:R-:W-:-:S05]  /*9790*/  @!P0 LEA R14, P1, R37, R14, 0x1 ;  /* 0x0000000e250e8211 */ /* 0x001fca00078208ff */
[----:B------:R-:W-:Y:S02]  /*97a0*/  @!P0 IMAD.X R7, RZ, RZ, R6, P1 ;  /* 0x000000ffff078224 */ /* 0x000fe400008e0606 */
[----:B-1----:R-:W-:Y:S01]  /*97b0*/  @!P0 IMAD.MOV.U32 R2, RZ, RZ, R14 ;  /* 0x000000ffff028224 */ /* 0x002fe200078e000e */
[----:B------:R-:W-:Y:S02]  /*97c0*/  SHFL.IDX PT, R6, R5, 0x2, 0x181f ;  /* 0x00581f0005067f89 */ /* 0x000fe400000e0000 */
[----:B------:R-:W-:Y:S01]  /*97d0*/  @!P0 MOV R3, R7 ;  /* 0x0000000700038202 */ /* 0x000fe20000000f00 */
[----:B------:R-:W-:Y:S01]  /*97e0*/  VIADD R7, R4, 0x20 ;  /* 0x0000002004077836 */ /* 0x000fe20000000000 */
        /* <DEDUP_REMOVED lines=52> */
[----:B------:R0:W1:Y:S02]  /*9b30*/  SHFL.IDX PT, R6, R5, 0x7, 0x181f ;  /* 0x00f81f0005067f89 */ /* 0x00006400000e0000 */
[----:B------:R-:W-:Y:S02]  /*9b40*/  @!P0 MOV R3, R7 ;  /* 0x0000000700038202 */ /* 0x000fe40000000f00 */
[----:B------:R0:W2:Y:S04]  /*9b50*/  SHFL.IDX PT, R14, R0, 0x7, 0x181f ;  /* 0x00f81f00000e7f89 */ /* 0x0000a800000e0000 */
[----:B------:R0:W-:Y:S04]  /*9b60*/  @!P0 LDGSTS.E.BYPASS.LTC128B.128 [R20+0x15400], desc[UR36][R2.64], !P3 ;  /* 0x1540000002148fae */ /* 0x0001e8000d901d64 */
[----:B------:R0:W-:Y:S04]  /*9b70*/  @!P0 LDGSTS.E.BYPASS.LTC128B.128 [R20+0x19400], desc[UR36][R2.64+0x80], !P4 ;  /* 0x1940008002148fae */ /* 0x0001e8000e101d64 */
[----:B------:R0:W-:Y:S02]  /*9b80*/  @!P0 LDGSTS.E.BYPASS.LTC128B.128 [R20+0x1d400], desc[UR36][R2.64+0x100], !P5 ;  /* 0x1d40010002148fae */ /* 0x0001e4000e901d64 */
.L_x_3417:
[----:B0-----:R-:W3:Y:S01]  /*9b90*/  LDL R0, [R1] ;  /* 0x0000000001007983 */ /* 0x001ee20000100800 */
[----:B------:R-:W-:-:S05]  /*9ba0*/  VIADD R4, R4, 0x70 ;  /* 0x0000007004047836 */ /* 0x000fca0000000000 */
[----:B------:R-:W-:-:S13]  /*9bb0*/  ISETP.GE.AND P0, PT, R4, UR40, PT ;  /* 0x0000002804007c0c */ /* 0x000fda000bf06270 */
[----:B--2---:R-:W-:-:S05]  /*9bc0*/  @!P0 LEA R2, P1, R37, R14, 0x1 ;  /* 0x0000000e25028211 */ /* 0x004fca00078208ff */
[----:B-1----:R-:W-:-:S05]  /*9bd0*/  @!P0 IMAD.X R3, RZ, RZ, R6, P1 ;  /* 0x000000ffff038224 */ /* 0x002fca00008e0606 */
[----:B------:R-:W-:Y:S01]  /*9be0*/  @!PT LDS RZ, [RZ] ;  /* 0x00000000fffff984 */ /* 0x000fe20000000800 */
[----:B------:R-:W-:Y:S01]  /*9bf0*/  @!PT LDS RZ, [RZ] ;  /* 0x00000000fffff984 */ /* 0x000fe20000000800 */
[----:B------:R-:W-:Y:S01]  /*9c00*/  @!PT LDS RZ, [RZ] ;  /* 0x00000000fffff984 */ /* 0x000fe20000000800 */
        /* <DEDUP_REMOVED lines=13> */
.L_x_3418:
[----:B------:R-:W-:Y:S05]  /*9ce0*/  BSYNC B0 ;  /* 0x0000000000007941 */ /* 0x000fea0003800000 */
.L_x_3346:
[----:B------:R-:W-:Y:S01]  /*9cf0*/  UISETP.GE.AND UP0, UPT, UR38, 0x61, UPT ;  /* 0x000000612600788c */ /* 0x000fe2000bf06270 */
[----:B------:R-:W-:-:S05]  /*9d00*/  IMAD.U32 R20, RZ, RZ, UR43 ;  /* 0x0000002bff147e24 */ /* 0x000fca000f8e00ff */
[----:B------:R-:W-:-:S13]  /*9d10*/  PLOP3.LUT P0, PT, PT, PT, UP0, 0x40, 0x0 ;  /* 0x000000000000781c */ /* 0x000fda0003f0e808 */
[----:B------:R-:W-:Y:S05]  /*9d20*/  @P0 BRA `(.L_x_3348) ;  /* 0x0000000c00e80947 */ /* 0x000fea0003800000 */
[----:B------:R-:W-:Y:S01]  /*9d30*/  BSSY B0, `(.L_x_3348) ;  /* 0x00000f9000007945 */ /* 0x000fe20003800000 */
[----:B------:R-:W-:Y:S01]  /*9d40*/  MOV R21, R25 ;  /* 0x0000001900157202 */ /* 0x000fe20000000f00 */
[----:B------:R-:W-:Y:S02]  /*9d50*/  IMAD.MOV.U32 R7, RZ, RZ, R22 ;  /* 0x000000ffff077224 */ /* 0x000fe400078e0016 */
[----:B------:R-:W-:Y:S02]  /*9d60*/  IMAD.U32 R6, RZ, RZ, UR41 ;  /* 0x00000029ff067e24 */ /* 0x000fe4000f8e00ff */
[----:B------:R-:W-:-:S07]  /*9d70*/  IMAD.U32 R28, RZ, RZ, UR43 ;  /* 0x0000002bff1c7e24 */ /* 0x000fce000f8e00ff */
.L_x_3361:
[----:B0-----:R-:W0:Y:S01]  /*9d80*/  LDC R0, c[0x0][0x430] ;  /* 0x00010c00ff007b82 */ /* 0x001e220000000800 */
[----:B------:R-:W-:Y:S01]  /*9d90*/  ISETP.GT.U32.AND P0, PT, R26, 0x5f, PT ;  /* 0x0000005f1a00780c */ /* 0x000fe20003f04070 */
[----:B------:R-:W-:Y:S01]  /*9da0*/  IMAD R3, R6, 0x60, R31 ;  /* 0x0000006006037824 */ /* 0x000fe200078e021f */
[----:B------:R-:W-:Y:S01]  /*9db0*/  LOP3.LUT P2, RZ, R16, 0x40, RZ, 0xc0, !PT ;  /* 0x0000004010ff7812 */ /* 0x000fe2000784c0ff */
[----:B------:R-:W-:Y:S01]  /*9dc0*/  VIADD R22, R7, 0x1 ;  /* 0x0000000107167836 */ /* 0x000fe20000000000 */
[----:B------:R-:W-:Y:S02]  /*9dd0*/  ULDC UR4, c[0x0][0x430] ;  /* 0x00010c0000047ab9 */ /* 0x000fe40000000800 */
[----:B------:R-:W-:-:S05]  /*9de0*/  IADD3 R10, R26, R3, RZ ;  /* 0x000000031a0a7210 */ /* 0x000fca0007ffe0ff */
[----:B------:R-:W-:Y:S02]  /*9df0*/  IMAD.MOV.U32 R11, RZ, RZ, R10 ;  /* 0x000000ffff0b7224 */ /* 0x000fe400078e000a */
[----:B------:R-:W1:Y:S01]  /*9e00*/  @!P0 LDC.64 R8, c[0x0][0x428] ;  /* 0x00010a00ff088b82 */ /* 0x000e620000000a00 */
[----:B0-----:R-:W-:-:S13]  /*9e10*/  ISETP.NE.AND P1, PT, R0, 0x1, PT ;  /* 0x000000010000780c */ /* 0x001fda0003f25270 */
[----:B------:R-:W0:Y:S08]  /*9e20*/  @P1 LDC R5, c[0x0][0x434] ;  /* 0x00010d00ff051b82 */ /* 0x000e300000000800 */
[----:B------:R-:W2:Y:S01]  /*9e30*/  @P1 LDC R3, c[0x0][0x438] ;  /* 0x00010e00ff031b82 */ /* 0x000ea20000000800 */
[----:B0-----:R-:W-:-:S07]  /*9e40*/  @P1 IMAD.HI.U32 R0, R10, R5, RZ ;  /* 0x000000050a001227 */ /* 0x001fce00078e00ff */
[----:B------:R-:W0:Y:S01]  /*9e50*/  @!P0 LDC.64 R4, c[0x0][0x418] ;  /* 0x00010600ff048b82 */ /* 0x000e220000000a00 */
[----:B--2---:R-:W-:Y:S01]  /*9e60*/  @P1 SHF.R.U32.HI R11, RZ, R3, R0 ;  /* 0x00000003ff0b1219 */ /* 0x004fe20000011600 */
[----:B-1----:R-:W-:-:S03]  /*9e70*/  @!P0 IMAD R0, R32, R8, RZ ;  /* 0x0000000820008224 */ /* 0x002fc600078e02ff */
[--C-:B------:R-:W-:Y:S01]  /*9e80*/  @!P0 SHF.R.S32.HI R3, RZ, 0x1f, R11.reuse ;  /* 0x0000001fff038819 */ /* 0x100fe2000001140b */
[----:B------:R-:W-:Y:S02]  /*9e90*/  @!P0 IMAD.MOV.U32 R2, RZ, RZ, R11 ;  /* 0x000000ffff028224 */ /* 0x000fe400078e000b */
[C---:B------:R-:W-:Y:S02]  /*9ea0*/  @!P0 IMAD R9, R30.reuse, R9, R0 ;  /* 0x000000091e098224 */ /* 0x040fe400078e0200 */
[----:B------:R-:W-:-:S04]  /*9eb0*/  @!P0 IMAD.WIDE.U32 R2, R30, R8, R2 ;  /* 0x000000081e028225 */ /* 0x000fc800078e0002 */
[----:B------:R-:W-:Y:S01]  /*9ec0*/  @!P0 IMAD.IADD R0, R9, 0x1, R3 ;  /* 0x0000000109008824 */ /* 0x000fe200078e0203 */
[----:B0-----:R-:W-:-:S04]  /*9ed0*/  @!P0 LEA R4, P1, R2, R4, 0x2 ;  /* 0x0000000402048211 */ /* 0x001fc800078210ff */
[----:B------:R-:W-:Y:S02]  /*9ee0*/  @!P0 LEA.HI.X R5, R2, R5, R0, 0x2, P1 ;  /* 0x0000000502058211 */ /* 0x000fe400008f1400 */
[----:B------:R-:W-:Y:S01]  /*9ef0*/  MOV R0, RZ ;  /* 0x000000ff00007202 */ /* 0x000fe20000000f00 */
[----:B------:R-:W-:-:S05]  /*9f00*/  IMAD.MOV R3, RZ, RZ, -R11 ;  /* 0x000000ffff037224 */ /* 0x000fca00078e0a0b */
[----:B------:R0:W5:Y:S01]  /*9f10*/  @!P0 LDG.E R0, desc[UR36][R4.64] ;  /* 0x0000002404008981 */ /* 0x000162000c1e1900 */
[----:B------:R-:W-:Y:S01]  /*9f20*/  ISETP.NE.AND P0, PT, R22, 0x2, PT ;  /* 0x000000021600780c */ /* 0x000fe20003f05270 */
[----:B------:R-:W-:-:S03]  /*9f30*/  IMAD.MOV.U32 R20, RZ, RZ, R6 ;  /* 0x000000ffff147224 */ /* 0x000fc600078e0006 */
[----:B------:R-:W-:Y:S02]  /*9f40*/  SEL R2, RZ, 0x1, P0 ;  /* 0x00000001ff027807 */ /* 0x000fe40000000000 */
[----:B------:R-:W-:Y:S02]  /*9f50*/  SEL R22, R22, RZ, P0 ;  /* 0x000000ff16167207 */ /* 0x000fe40000000000 */
[----:B------:R-:W-:Y:S01]  /*9f60*/  LOP3.LUT R25, R21, R2, RZ, 0x3c, !PT ;  /* 0x0000000215197212 */ /* 0x000fe200078e3cff */
[----:B0-----:R-:W-:Y:S01]  /*9f70*/  IMAD R5, R3, UR4, R10 ;  /* 0x0000000403057c24 */ /* 0x001fe2000f8e020a */
[----:B------:R-:W-:Y:S06]  /*9f80*/  @!P2 BRA `(.L_x_3349) ;  /* 0x000000000004a947 */ /* 0x000fec0003800000 */
[----:B------:R-:W-:Y:S01]  /*9f90*/  BPT.TRAP 0x1 ;  /* 0x000000040000795c */ /* 0x000fe20000300000 */
.L_x_3349:
[----:B------:R-:W-:Y:S01]  /*9fa0*/  LEA R6, R22, UR39, 0x3 ;  /* 0x0000002716067c11 */ /* 0x000fe2000f8e18ff */
[----:B------:R-:W-:Y:S01]  /*9fb0*/  BSSY B1, `(.L_x_3350) ;  /* 0x0000004000017945 */ /* 0x000fe20003800000 */
[----:B------:R-:W-:-:S04]  /*9fc0*/  SHF.L.U32 R3, R25, 0x1f, RZ ;  /* 0x0000001f19037819 */ /* 0x000fc800000006ff */
[----:B------:R-:W0:Y:S02]  /*9fd0*/  SYNCS.PHASECHK.TRANS64.TRYWAIT P0, [R6+URZ+0x30840], R3 ;  /* 0x03084003060075a7 */ /* 0x000e24000800017f */
[----:B0-----:R-:W-:Y:S05]  /*9fe0*/  @!P0 BRA `(.L_x_3351) ;  /* 0x0000002c00308947 */ /* 0x001fea0003800000 */
.L_x_3419:
[----:B------:R-:W-:Y:S05]  /*9ff0*/  BSYNC B1 ;  /* 0x0000000000017941 */ /* 0x000fea0003800000 */
.L_x_3350:
[----:B------:R-:W-:Y:S01]  /*a000*/  SHF.R.S32.HI R23, RZ, 0x1f, R5 ;  /* 0x0000001fff177819 */ /* 0x000fe20000011405 */
[----:B------:R-:W-:Y:S01]  /*a010*/  ULDC.64 UR4, c[0x0][0x300] ;  /* 0x0000c00000047ab9 */ /* 0x000fe20000000a00 */
[----:B-----5:R-:W-:Y:S02]  /*a020*/  SHF.R.S32.HI R24, RZ, 0x1f, R0 ;  /* 0x0000001fff187819 */ /* 0x020fe40000011400 */
[C---:B------:R-:W-:Y:S01]  /*a030*/  LOP3.LUT P3, RZ, R16.reuse, 0x4, RZ, 0xc0, !PT ;  /* 0x0000000410ff7812 */ /* 0x040fe2000786c0ff */
[----:B------:R-:W-:Y:S01]  /*a040*/  IMAD R2, R23, UR4, RZ ;  /* 0x0000000417027c24 */ /* 0x000fe2000f8e02ff */
[C---:B------:R-:W-:Y:S02]  /*a050*/  LOP3.LUT P2, RZ, R16.reuse, 0x2, RZ, 0xc0, !PT ;  /* 0x0000000210ff7812 */ /* 0x040fe4000784c0ff */
[----:B------:R-:W-:Y:S01]  /*a060*/  LOP3.LUT P1, RZ, R16, 0x1, RZ, 0xc0, !PT ;  /* 0x0000000110ff7812 */ /* 0x000fe2000782c0ff */
[C---:B------:R-:W-:Y:S02]  /*a070*/  IMAD R9, R5.reuse, UR5, R2 ;  /* 0x0000000505097c24 */ /* 0x040fe4000f8e0202 */
[----:B0-----:R-:W-:Y:S01]  /*a080*/  IMAD.WIDE.U32 R2, R5, UR4, RZ ;  /* 0x0000000405027c25 */ /* 0x001fe2000f8e00ff */
        /* <DEDUP_REMOVED lines=18> */
[----:B------:R-:W-:Y:S01]  /*a1b0*/  IMAD.SHL.U32 R4, R37, 0x2, RZ ;  /* 0x0000000225047824 */ /* 0x000fe200078e00ff */
[----:B------:R-:W-:Y:S02]  /*a1c0*/  LEA R9, R9, UR39, 0x1 ;  /* 0x0000002709097c11 */ /* 0x000fe4000f8e08ff */
[----:B------:R-:W1:Y:S04]  /*a1d0*/  SHFL.IDX PT, R3, R10, RZ, 0x181f ;  /* 0x00181fff0a037589 */ /* 0x000e6800000e0000 */
[----:B------:R-:W-:Y:S01]  /*a1e0*/  SHFL.IDX PT, R35, R10, 0x2, 0x181f ;  /* 0x00581f000a237f89 */ /* 0x000fe200000e0000 */
[----:B0-----:R-:W-:-:S03]  /*a1f0*/  IADD3 R2, P0, R14, R4, RZ ;  /* 0x000000040e027210 */ /* 0x001fc60007f1e0ff */
[----:B------:R-:W0:Y:S01]  /*a200*/  SHFL.IDX PT, R14, R8, 0x1, 0x181f ;  /* 0x00381f00080e7f89 */ /* 0x000e2200000e0000 */
[----:B-1----:R-:W-:-:S05]  /*a210*/  IADD3.X R3, RZ, R3, RZ, P0, !PT ;  /* 0x00000003ff037210 */ /* 0x002fca00007fe4ff */
[----:B------:R-:W-:Y:S04]  /*a220*/  LDGSTS.E.BYPASS.LTC128B.128 [R9+0x1e400], desc[UR36][R2.64], !P3 ;  /* 0x1e40000002097fae */ /* 0x000fe8000d901d64 */
[----:B------:R-:W-:Y:S04]  /*a230*/  LDGSTS.E.BYPASS.LTC128B.128 [R9+0x21400], desc[UR36][R2.64+0x80], !P2 ;  /* 0x2140008002097fae */ /* 0x000fe8000d101d64 */
[----:B------:R1:W-:Y:S04]  /*a240*/  LDGSTS.E.BYPASS.LTC128B.128 [R9+0x24400], desc[UR36][R2.64+0x100], !P1 ;  /* 0x2440010002097fae */ /* 0x0003e8000c901d64 */
[----:B-1----:R-:W1:Y:S01]  /*a250*/  SHFL.IDX PT, R3, R10, 0x1, 0x181f ;  /* 0x00381f000a037f89 */ /* 0x002e6200000e0000 */
[----:B0-----:R-:W-:-:S03]  /*a260*/  IADD3 R2, P0, R14, R4, RZ ;  /* 0x000000040e027210 */ /* 0x001fc60007f1e0ff */
[----:B------:R-:W0:Y:S02]  /*a270*/  SHFL.IDX PT, R14, R8, 0x2, 0x181f ;  /* 0x00581f00080e7f89 */ /* 0x000e2400000e0000 */
[----:B-1----:R-:W-:-:S05]  /*a280*/  IMAD.X R3, RZ, RZ, R3, P0 ;  /* 0x000000ffff037224 */ /* 0x002fca00000e0603 */
        /* <DEDUP_REMOVED lines=23> */
[----:B------:R0:W-:Y:S02]  /*a400*/  LDGSTS.E.BYPASS.LTC128B.128 [R9+0x26400], desc[UR36][R2.64+0x100], !P1 ;  /* 0x2640010002097fae */ /* 0x0001e4000c901d64 */
.L_x_3433:
        /* <DEDUP_REMOVED lines=8> */
[----:B------:R0:W-:Y:S01]  /*a490*/  LDGSTS.E.BYPASS.LTC128B.128 [R9+0x26c00], desc[UR36][R2.64+0x100], !P1 ;  /* 0x26c0010002097fae */ /* 0x0001e2000c901d64 */
[----:B------:R-:W-:Y:S01]  /*a4a0*/  NOP ;  /* 0x0000000000007918 */ /* 0x000fe20000000000 */
.L_x_3353:
        /* <DEDUP_REMOVED lines=10> */
.L_x_3354:
[----:B------:R1:W-:Y:S01]  /*a550*/  SYNCS.ARRIVE.TRANS64.A1T0 RZ, [R6+URZ+0x30830], RZ ;  /* 0x030830ff06ff79a7 */ /* 0x0003e2000810003f */
[----:B------:R-:W-:Y:S05]  /*a560*/  @!P2 BRA `(.L_x_3355) ;  /* 0x000000000004a947 */ /* 0x000fea0003800000 */
[----:B------:R-:W-:Y:S01]  /*a570*/  BPT.TRAP 0x1 ;  /* 0x000000040000795c */ /* 0x000fe20000300000 */
.L_x_3355:
[----:B0-----:R-:W-:Y:S01]  /*a580*/  SHF.L.U32 R9, R21, 0x1f, RZ ;  /* 0x0000001f15097819 */ /* 0x001fe200000006ff */
[----:B------:R-:W-:Y:S01]  /*a590*/  IMAD.MOV.U32 R3, RZ, RZ, -0x60 ;  /* 0xffffffa0ff037424 */ /* 0x000fe200078e00ff */
[----:B-1----:R-:W-:Y:S01]  /*a5a0*/  LEA R6, R7, UR39, 0x3 ;  /* 0x0000002707067c11 */ /* 0x002fe2000f8e18ff */
[----:B------:R-:W-:Y:S02]  /*a5b0*/  BSSY B1, `(.L_x_3356) ;  /* 0x0000004000017945 */ /* 0x000fe40003800000 */
[----:B------:R-:W-:Y:S01]  /*a5c0*/  IMAD R3, R28, R3, UR38 ;  /* 0x000000261c037e24 */ /* 0x000fe2000f8e0203 */
[----:B------:R-:W0:Y:S02]  /*a5d0*/  SYNCS.PHASECHK.TRANS64.TRYWAIT P0, [R6+URZ+0x30860], R9 ;  /* 0x03086009060075a7 */ /* 0x000e24000800017f */
[----:B0-----:R-:W-:Y:S05]  /*a5e0*/  @!P0 BRA `(.L_x_3357) ;  /* 0x0000002c007c8947 */ /* 0x001fea0003800000 */
.L_x_3434:
[----:B------:R-:W-:Y:S05]  /*a5f0*/  BSYNC B1 ;  /* 0x0000000000017941 */ /* 0x000fea0003800000 */
.L_x_3356:
[----:B------:R-:W-:Y:S01]  /*a600*/  UMOV UR4, 0xffffffff ;  /* 0xffffffff00047882 */ /* 0x000fe20000000000 */
[C---:B------:R-:W-:Y:S01]  /*a610*/  LOP3.LUT P3, RZ, R16.reuse, 0x20, RZ, 0xc0, !PT ;  /* 0x0000002010ff7812 */ /* 0x040fe2000786c0ff */
[----:B------:R-:W-:Y:S01]  /*a620*/  IMAD R7, R7, 0x4800, R27 ;  /* 0x0000480007077824 */ /* 0x000fe200078e021b */
[C---:B------:R-:W-:Y:S01]  /*a630*/  LOP3.LUT P2, RZ, R16.reuse, 0x10, RZ, 0xc0, !PT ;  /* 0x0000001010ff7812 */ /* 0x040fe2000784c0ff */
[----:B------:R-:W-:Y:S01]  /*a640*/  IMAD.IADD R8, R3, 0x1, -R34 ;  /* 0x0000000103087824 */ /* 0x000fe200078e0a22 */
[----:B------:R-:W-:Y:S01]  /*a650*/  LOP3.LUT P1, RZ, R16, 0x8, RZ, 0xc0, !PT ;  /* 0x0000000810ff7812 */ /* 0x000fe2000782c0ff */
[----:B------:R-:W-:-:S12]  /*a660*/  BRA.DIV UR4, `(.L_x_3358) ;  /* 0x0000002e04707947 */ /* 0x000fd8000b800000 */
[----:B------:R-:W1:Y:S01]  /*a670*/  SHFL.IDX PT, R14, R17, RZ, 0x181f ;  /* 0x00181fff110e7589 */ /* 0x000e6200000e0000 */
[----:B------:R-:W-:-:S03]  /*a680*/  LEA R7, R7, UR39, 0x1 ;  /* 0x0000002707077c11 */ /* 0x000fc6000f8e08ff */
[----:B------:R-:W2:Y:S01]  /*a690*/  SHFL.IDX PT, R3, R18, RZ, 0x181f ;  /* 0x00181fff12037589 */ /* 0x000ea200000e0000 */
[----:B-1----:R-:W-:-:S03]  /*a6a0*/  IADD3 R2, P0, R14, R4, RZ ;  /* 0x000000040e027210 */ /* 0x002fc60007f1e0ff */
[----:B------:R-:W1:Y:S01]  /*a6b0*/  SHFL.IDX PT, R14, R17, 0x1, 0x181f ;  /* 0x00381f00110e7f89 */ /* 0x000e6200000e0000 */
[----:B--2---:R-:W-:Y:S02]  /*a6c0*/  IADD3.X R3, RZ, R3, RZ, P0, !PT ;  /* 0x00000003ff037210 */ /* 0x004fe400007fe4ff */
[----:B------:R-:W-:-:S13]  /*a6d0*/  ISETP.LT.OR P0, PT, R8, 0x1, P3 ;  /* 0x000000010800780c */ /* 0x000fda0001f01670 */
[----:B------:R-:W-:Y:S01]  /*a6e0*/  LDGSTS.E.BYPASS.LTC128B.128 [R7+0x400], desc[UR36][R2.64], !P0 ;  /* 0x0040000002077fae */ /* 0x000fe2000c101d64 */
[----:B------:R-:W-:-:S13]  /*a6f0*/  ISETP.LT.OR P0, PT, R8, 0x1, P2 ;  /* 0x000000010800780c */ /* 0x000fda0001701670 */
[----:B------:R-:W-:Y:S01]  /*a700*/  LDGSTS.E.BYPASS.LTC128B.128 [R7+0x3400], desc[UR36][R2.64+0x80], !P0 ;  /* 0x0340008002077fae */ /* 0x000fe2000c101d64 */
[----:B------:R-:W-:-:S13]  /*a710*/  ISETP.LT.OR P0, PT, R8, 0x1, P1 ;  /* 0x000000010800780c */ /* 0x000fda0000f01670 */
[----:B------:R2:W-:Y:S04]  /*a720*/  LDGSTS.E.BYPASS.LTC128B.128 [R7+0x6400], desc[UR36][R2.64+0x100], !P0 ;  /* 0x0640010002077fae */ /* 0x0005e8000c101d64 */
[----:B--2---:R-:W2:Y:S01]  /*a730*/  SHFL.IDX PT, R3, R18, 0x1, 0x181f ;  /* 0x00381f0012037f89 */ /* 0x004ea200000e0000 */
[----:B-1----:R-:W-:-:S03]  /*a740*/  IADD3 R2, P0, R14, R4, RZ ;  /* 0x000000040e027210 */ /* 0x002fc60007f1e0ff */
[----:B------:R-:W1:Y:S02]  /*a750*/  SHFL.IDX PT, R14, R17, 0x2, 0x181f ;  /* 0x00581f00110e7f89 */ /* 0x000e6400000e0000 */
[----:B--2---:R-:W-:Y:S01]  /*a760*/  IMAD.X R3, RZ, RZ, R3, P0 ;  /* 0x000000ffff037224 */ /* 0x004fe200000e0603 */
        /* <DEDUP_REMOVED lines=28> */
[----:B------:R-:W1:Y:S04]  /*a930*/  SHFL.IDX PT, R18, R18, 0x5, 0x181f ;  /* 0x00b81f0012127f89 */ /* 0x000e6800000e0000 */
[----:B------:R3:W4:Y:S01]  /*a940*/  SHFL.IDX PT, R14, R17, 0x5, 0x181f ;  /* 0x00b81f00110e7f89 */ /* 0x00072200000e0000 */
[----:B--2---:R-:W-:Y:S02]  /*a950*/  IADD3.X R3, RZ, R3, RZ, P0, !PT ;  /* 0x00000003ff037210 */ /* 0x004fe400007fe4ff */
[----:B------:R-:W-:-:S13]  /*a960*/  ISETP.LT.OR P0, PT, R8, 0x41, P3 ;  /* 0x000000410800780c */ /* 0x000fda0001f01670 */
[----:B------:R3:W-:Y:S01]  /*a970*/  LDGSTS.E.BYPASS.LTC128B.128 [R7+0x2400], desc[UR36][R2.64], !P0 ;  /* 0x0240000002077fae */ /* 0x0007e2000c101d64 */
[----:B------:R-:W-:-:S13]  /*a980*/  ISETP.LT.OR P0, PT, R8, 0x41, P2 ;  /* 0x000000410800780c */ /* 0x000fda0001701670 */
[----:B------:R3:W-:Y:S01]  /*a990*/  LDGSTS.E.BYPASS.LTC128B.128 [R7+0x5400], desc[UR36][R2.64+0x80], !P0 ;  /* 0x0540008002077fae */ /* 0x0007e2000c101d64 */
[----:B------:R-:W-:-:S13]  /*a9a0*/  ISETP.LT.OR P0, PT, R8, 0x41, P1 ;  /* 0x000000410800780c */ /* 0x000fda0000f01670 */
[----:B-1--4-:R3:W-:Y:S02]  /*a9b0*/  LDGSTS.E.BYPASS.LTC128B.128 [R7+0x8400], desc[UR36][R2.64+0x100], !P0 ;  /* 0x0840010002077fae */ /* 0x0127e4000c101d64 */
.L_x_3448:
        /* <DEDUP_REMOVED lines=26> */
[----:B------:R-:W-:-:S04]  /*ab60*/  ULDC.64 UR4, c[0x0][0x318] ;  /* 0x0000c60000047ab9 */ /* 0x000fc80000000a00 */
[----:B------:R-:W-:Y:S02]  /*ab70*/  IADD3 R3, R5, R3, RZ ;  /* 0x0000000305037210 */ /* 0x000fe40007ffe0ff */
[----:B------:R-:W-:-:S04]  /*ab80*/  LEA R17, P0, R2, UR4, 0x1 ;  /* 0x0000000402117c11 */ /* 0x000fc8000f8008ff */
[----:B------:R-:W-:Y:S02]  /*ab90*/  LEA.HI.X R18, R2, UR5, R3, 0x1, P0 ;  /* 0x0000000502127c11 */ /* 0x000fe400080f0c03 */
[----:B------:R-:W-:-:S13]  /*aba0*/  PLOP3.LUT P0, PT, PT, PT, PT, 0x80, 0x0 ;  /* 0x000000000000781c */ /* 0x000fda0003f0f070 */
.L_x_3359:
        /* <DEDUP_REMOVED lines=10> */
.L_x_3360:
[C---:B------:R-:W-:Y:S01]  /*ac50*/  ISETP.GT.AND P0, PT, R20.reuse, RZ, PT ;  /* 0x000000ff1400720c */ /* 0x040fe20003f04270 */
[----:B------:R0:W-:Y:S01]  /*ac60*/  SYNCS.ARRIVE.TRANS64.A1T0 RZ, [R6+URZ+0x30850], RZ ;  /* 0x030850ff06ff79a7 */ /* 0x0001e2000810003f */
[----:B------:R-:W-:Y:S01]  /*ac70*/  IMAD.MOV.U32 R21, RZ, RZ, R25 ;  /* 0x000000ffff157224 */ /* 0x000fe200078e0019 */
[----:B------:R-:W-:Y:S01]  /*ac80*/  MOV R28, R20 ;  /* 0x00000014001c7202 */ /* 0x000fe20000000f00 */
[----:B------:R-:W-:Y:S02]  /*ac90*/  IMAD.MOV.U32 R7, RZ, RZ, R22 ;  /* 0x000000ffff077224 */ /* 0x000fe400078e0016 */
[----:B0-----:R-:W-:-:S07]  /*aca0*/  VIADD R6, R20, 0xffffffff ;  /* 0xffffffff14067836 */ /* 0x001fce0000000000 */
[----:B------:R-:W-:Y:S05]  /*acb0*/  @P0 BRA `(.L_x_3361) ;  /* 0xfffffff000300947 */ /* 0x000fea000383ffff */
[----:B------:R-:W-:Y:S05]  /*acc0*/  BSYNC B0 ;  /* 0x0000000000007941 */ /* 0x000fea0003800000 */
.L_x_3348:
[----:B------:R-:W-:-:S13]  /*acd0*/  LOP3.LUT P0, RZ, R16, 0x40, RZ, 0xc0, !PT ;  /* 0x0000004010ff7812 */ /* 0x000fda000780c0ff */
[----:B------:R-:W-:Y:S05]  /*ace0*/  @!P0 BRA `(.L_x_3362) ;  /* 0x0000000000048947 */ /* 0x000fea0003800000 */
[----:B------:R-:W-:Y:S01]  /*acf0*/  BPT.TRAP 0x1 ;  /* 0x000000040000795c */ /* 0x000fe20000300000 */
.L_x_3362:
[----:B------:R-:W-:Y:S01]  /*ad00*/  LEA R4, R22, UR39, 0x3 ;  /* 0x0000002716047c11 */ /* 0x000fe2000f8e18ff */
[----:B------:R-:W-:Y:S01]  /*ad10*/  IMAD.MOV.U32 R5, RZ, RZ, -0x60 ;  /* 0xffffffa0ff057424 */ /* 0x000fe200078e00ff */
[----:B0-----:R-:W-:Y:S01]  /*ad20*/  SHF.L.U32 R3, R25, 0x1f, RZ ;  /* 0x0000001f19037819 */ /* 0x001fe200000006ff */
[----:B------:R-:W-:Y:S02]  /*ad30*/  BSSY B0, `(.L_x_3363) ;  /* 0x0000004000007945 */ /* 0x000fe40003800000 */
[----:B------:R-:W-:Y:S01]  /*ad40*/  IMAD R5, R20, R5, UR38 ;  /* 0x0000002614057e24 */ /* 0x000fe2000f8e0205 */
[----:B------:R-:W0:Y:S02]  /*ad50*/  SYNCS.PHASECHK.TRANS64.TRYWAIT P0, [R4+URZ+0x30860], R3 ;  /* 0x03086003040075a7 */ /* 0x000e24000800017f */
[----:B0-----:R-:W-:Y:S05]  /*ad60*/  @!P0 BRA `(.L_x_3364) ;  /* 0x0000002c00ac8947 */ /* 0x001fea0003800000 */
.L_x_3449:
[----:B------:R-:W-:Y:S05]  /*ad70*/  BSYNC B0 ;  /* 0x0000000000007941 */ /* 0x000fea0003800000 */
.L_x_3363:
[----:B------:R-:W-:Y:S01]  /*ad80*/  UMOV UR4, 0xffffffff ;  /* 0xffffffff00047882 */ /* 0x000fe20000000000 */
[----:B------:R-:W-:Y:S01]  /*ad90*/  LOP3.LUT P3, RZ, R16, 0x20, RZ, 0xc0, !PT ;  /* 0x0000002010ff7812 */ /* 0x000fe2000786c0ff */
[----:B------:R-:W-:Y:S01]  /*ada0*/  IMAD R7, R22, 0x4800, R27 ;  /* 0x0000480016077824 */ /* 0x000fe200078e021b */
[C---:B------:R-:W-:Y:S01]  /*adb0*/  LOP3.LUT P2, RZ, R16.reuse, 0x10, RZ, 0xc0, !PT ;  /* 0x0000001010ff7812 */ /* 0x040fe2000784c0ff */
[----:B------:R-:W-:Y:S01]  /*adc0*/  IMAD.IADD R5, R5, 0x1, -R34 ;  /* 0x0000000105057824 */ /* 0x000fe200078e0a22 */
[----:B------:R-:W-:Y:S01]  /*add0*/  LOP3.LUT P1, RZ, R16, 0x8, RZ, 0xc0, !PT ;  /* 0x0000000810ff7812 */ /* 0x000fe2000782c0ff */
[----:B------:R-:W-:-:S12]  /*ade0*/  BRA.DIV UR4, `(.L_x_3365) ;  /* 0x0000002e04a07947 */ /* 0x000fd8000b800000 */
[----:B------:R-:W1:Y:S01]  /*adf0*/  SHFL.IDX PT, R14, R17, RZ, 0x181f ;  /* 0x00181fff110e7589 */ /* 0x000e6200000e0000 */
[----:B------:R-:W-:-:S03]  /*ae00*/  IMAD.SHL.U32 R6, R37, 0x2, RZ ;  /* 0x0000000225067824 */ /* 0x000fc600078e00ff */
[----:B------:R-:W0:Y:S02]  /*ae10*/  SHFL.IDX PT, R0, R18, RZ, 0x181f ;  /* 0x00181fff12007589 */ /* 0x000e2400000e0000 */
[----:B-1----:R-:W-:Y:S02]  /*ae20*/  IADD3 R2, P0, R14, R6, RZ ;  /* 0x000000060e027210 */ /* 0x002fe40007f1e0ff */
[----:B------:R-:W1:Y:S02]  /*ae30*/  SHFL.IDX PT, R14, R17, 0x1, 0x181f ;  /* 0x00381f00110e7f89 */ /* 0x000e6400000e0000 */
[----:B0-----:R-:W-:Y:S02]  /*ae40*/  IADD3.X R3, RZ, R0, RZ, P0, !PT ;  /* 0x00000000ff037210 */ /* 0x001fe400007fe4ff */
[----:B------:R-:W-:Y:S02]  /*ae50*/  ISETP.LT.OR P0, PT, R5, 0x1, P3 ;  /* 0x000000010500780c */ /* 0x000fe40001f01670 */
[----:B------:R-:W-:-:S02]  /*ae60*/  LEA R0, R7, UR39, 0x1 ;  /* 0x0000002707007c11 */ /* 0x000fc4000f8e08ff */
[----:B------:R-:W0:Y:S09]  /*ae70*/  SHFL.IDX PT, R7, R18, 0x1, 0x181f ;  /* 0x00381f0012077f89 */ /* 0x000e3200000e0000 */
        /* <DEDUP_REMOVED lines=8> */
[----:B------:R-:W-:Y:S01]  /*af00*/  ISETP.LT.OR P0, PT, R5, 0x11, P3 ;  /* 0x000000110500780c */ /* 0x000fe20001f01670 */
[----:B------:R-:W0:-:S12]  /*af10*/  SHFL.IDX PT, R7, R18, 0x2, 0x181f ;  /* 0x00581f0012077f89 */ /* 0x000e1800000e0000 */
        /* <DEDUP_REMOVED lines=26> */
[----:B------:R1:W2:Y:S02]  /*b0c0*/  SHFL.IDX PT, R14, R17, 0x5, 0x181f ;  /* 0x00b81f00110e7f89 */ /* 0x0002a400000e0000 */
[----:B0-----:R-:W-:Y:S02]  /*b0d0*/  IADD3.X R3, RZ, R7, RZ, P0, !PT ;  /* 0x00000007ff037210 */ /* 0x001fe400007fe4ff */
[----:B------:R-:W-:Y:S01]  /*b0e0*/  ISETP.LT.OR P0, PT, R5, 0x41, P3 ;  /* 0x000000410500780c */ /* 0x000fe20001f01670 */
[----:B------:R1:W3:-:S12]  /*b0f0*/  SHFL.IDX PT, R7, R18, 0x5, 0x181f ;  /* 0x00b81f0012077f89 */ /* 0x0002d800000e0000 */
[----:B------:R1:W-:Y:S01]  /*b100*/  LDGSTS.E.BYPASS.LTC128B.128 [R0+0x2400], desc[UR36][R2.64], !P0 ;  /* 0x0240000002007fae */ /* 0x0003e2000c101d64 */
[----:B------:R-:W-:-:S13]  /*b110*/  ISETP.LT.OR P0, PT, R5, 0x41, P2 ;  /* 0x000000410500780c */ /* 0x000fda0001701670 */
[----:B------:R1:W-:Y:S01]  /*b120*/  LDGSTS.E.BYPASS.LTC128B.128 [R0+0x5400], desc[UR36][R2.64+0x80], !P0 ;  /* 0x0540008002007fae */ /* 0x0003e2000c101d64 */
[----:B------:R-:W-:-:S13]  /*b130*/  ISETP.LT.OR P0, PT, R5, 0x41, P1 ;  /* 0x000000410500780c */ /* 0x000fda0000f01670 */
[----:B--23--:R1:W-:Y:S02]  /*b140*/  LDGSTS.E.BYPASS.LTC128B.128 [R0+0x8400], desc[UR36][R2.64+0x100], !P0 ;  /* 0x0840010002007fae */ /* 0x00c3e4000c101d64 */
.L_x_3463:
        /* <DEDUP_REMOVED lines=11> */
[----:B------:R-:W-:Y:S01]  /*b200*/  PLOP3.LUT P0, PT, PT, PT, PT, 0x80, 0x0 ;  /* 0x000000000000781c */ /* 0x000fe20003f0f070 */
[----:B------:R-:W-:-:S12]  /*b210*/  NOP ;  /* 0x0000000000007918 */ /* 0x000fd80000000000 */
.L_x_3366:
        /* <DEDUP_REMOVED lines=10> */
.L_x_3367:
[----:B0-----:R-:W2:Y:S01]  /*b2c0*/  LDL.LU R2, [R1] ;  /* 0x0000000001027983 */ /* 0x001ea20000300800 */
[----:B------:R-:W-:Y:S01]  /*b2d0*/  VIADD R22, R22, 0x1 ;  /* 0x0000000116167836 */ /* 0x000fe20000000000 */
[----:B------:R-:W-:Y:S01]  /*b2e0*/  ULDC UR4, c[0x0][0xc34] ;  /* 0x00030d0000047ab9 */ /* 0x000fe20000000800 */
[----:B------:R-:W-:Y:S01]  /*b2f0*/  VIADD R36, R36, UR44 ;  /* 0x0000002c24247c36 */ /* 0x000fe20008000000 */
[----:B------:R0:W-:Y:S02]  /*b300*/  SYNCS.ARRIVE.TRANS64.A1T0 RZ, [R4+URZ+0x30850], RZ ;  /* 0x030850ff04ff79a7 */ /* 0x0001e4000810003f */
[----:B------:R-:W-:-:S04]  /*b310*/  ISETP.NE.AND P0, PT, R22, 0x2, PT ;  /* 0x000000021600780c */ /* 0x000fc80003f05270 */
[----:B------:R-:W-:Y:S02]  /*b320*/  SEL R22, R22, RZ, P0 ;  /* 0x000000ff16167207 */ /* 0x000fe40000000000 */
[----:B------:R-:W-:Y:S02]  /*b330*/  SEL R0, RZ, 0x1, P0 ;  /* 0x00000001ff007807 */ /* 0x000fe40000000000 */
[----:B------:R-:W-:Y:S02]  /*b340*/  ISETP.GE.AND P0, PT, R36, UR4, PT ;  /* 0x0000000424007c0c */ /* 0x000fe4000bf06270 */
[----:B------:R-:W-:Y:S02]  /*b350*/  LOP3.LUT R25, R25, R0, RZ, 0x3c, !PT ;  /* 0x0000000019197212 */ /* 0x000fe400078e3cff */
[----:B--2---:R-:W-:-:S05]  /*b360*/  IADD3 R2, R2, 0x1, RZ ;  /* 0x0000000102027810 */ /* 0x004fca0007ffe0ff */
[----:B------:R0:W-:Y:S04]  /*b370*/  STL [R1], R2 ;  /* 0x0000000201007387 */ /* 0x0001e80000100800 */
[----:B------:R-:W-:Y:S05]  /*b380*/  @!P0 BRA `(.L_x_3368) ;  /* 0xffffffcc00c88947 */ /* 0x000fea000383ffff */
[----:B------:R-:W-:-:S07]  /*b390*/  LOP3.LUT R0, R2, 0x1, RZ, 0xc, !PT ;  /* 0x0000000102007812 */ /* 0x000fce00078e0cff */
.L_x_3333:
[----:B------:R-:W1:Y:S01]  /*b3a0*/  S2R R3, SR_CgaCtaId ;  /* 0x0000000000037919 */ /* 0x000e620000008800 */
[----:B0-----:R-:W-:Y:S01]  /*b3b0*/  MOV R2, 0x400 ;  /* 0x0000040000027802 */ /* 0x001fe20000000f00 */
[----:B------:R-:W-:Y:S01]  /*b3c0*/  BSSY B0, `(.L_x_3369) ;  /* 0x0000005000007945 */ /* 0x000fe20003800000 */
[----:B------:R-:W-:Y:S02]  /*b3d0*/  SHF.L.U32 R0, R0, 0x1f, RZ ;  /* 0x0000001f00007819 */ /* 0x000fe400000006ff */
[----:B-1----:R-:W-:-:S04]  /*b3e0*/  LEA R5, R3, R2, 0x18 ;  /* 0x0000000203057211 */ /* 0x002fc800078ec0ff */
[----:B------:R-:W0:Y:S02]  /*b3f0*/  SYNCS.PHASECHK.TRANS64.TRYWAIT P0, [R5+URZ+0x30820], R0 ;  /* 0x03082000050075a7 */ /* 0x000e24000800017f */
[----:B0-----:R-:W-:Y:S05]  /*b400*/  @!P0 BRA `(.L_x_3370) ;  /* 0x0000003000488947 */ /* 0x001fea0003800000 */
.L_x_3464:
[----:B------:R-:W-:Y:S05]  /*b410*/  BSYNC B0 ;  /* 0x0000000000007941 */ /* 0x000fea0003800000 */
.L_x_3369:
[----:B------:R-:W-:-:S03]  /*b420*/  UMOV UR4, 0xffffffff ;  /* 0xffffffff00047882 */ /* 0x000fc60000000000 */
[----:B------:R-:W-:Y:S05]  /*b430*/  BRA.DIV UR4, `(.L_x_3371) ;  /* 0x0000003204507947 */ /* 0x000fea000b800000 */
[----:B0-----:R-:W0:Y:S02]  /*b440*/  S2R R0, SR_TID.X ;  /* 0x0000000000007919 */ /* 0x001e240000002100 */
[----:B0-----:R-:W-:-:S04]  /*b450*/  SHF.R.U32.HI R0, RZ, 0x5, R0 ;  /* 0x00000005ff007819 */ /* 0x001fc80000011600 */
[----:B------:R-:W-:-:S05]  /*b460*/  LOP3.LUT R0, R0, 0x3, RZ, 0xc0, !PT ;  /* 0x0000000300007812 */ /* 0x000fca00078ec0ff */
[----:B------:R0:W1:Y:S02]  /*b470*/  SHFL.IDX PT, R14, R0, RZ, 0x1f ;  /* 0x00001fff000e7589 */ /* 0x00006400000e0000 */
.L_x_3467:
[----:B-1----:R-:W-:Y:S01]  /*b480*/  ISETP.NE.AND P0, PT, R14, RZ, PT ;  /* 0x000000ff0e00720c */ /* 0x002fe20003f05270 */
[----:B------:R-:W-:-:S12]  /*b490*/  BSSY B0, `(.L_x_3372) ;  /* 0x0000026000007945 */ /* 0x000fd80003800000 */
[----:B------:R-:W-:Y:S05]  /*b4a0*/  @P0 BRA `(.L_x_3373) ;  /* 0x0000000000900947 */ /* 0x000fea0003800000 */
[----:B------:R-:W-:-:S03]  /*b4b0*/  UMOV UR4, 0xffffffff ;  /* 0xffffffff00047882 */ /* 0x000fc60000000000 */
[----:B------:R-:W-:Y:S05]  /*b4c0*/  BRA.DIV UR4, `(.L_x_3374) ;  /* 0x0000003204607947 */ /* 0x000fea000b800000 */
[----:B------:R-:W-:-:S13]  /*b4d0*/  ELECT P6, URZ, PT ;  /* 0x00000000003f782f */ /* 0x000fda00038c0000 */
.L_x_3470:
        /* <DEDUP_REMOVED lines=8> */
.L_x_3375:
[C---:B------:R-:W-:Y:S01]  /*b560*/  IMAD R3, R22.reuse, 0x8, R5 ;  /* 0x0000000816037824 */ /* 0x040fe200078e0205 */
[----:B------:R-:W-:Y:S01]  /*b570*/  SHF.L.U32 R2, R25, 0x1f, RZ ;  /* 0x0000001f19027819 */ /* 0x000fe200000006ff */
[----:B------:R-:W-:-:S03]  /*b580*/  VIADD R22, R22, 0x1 ;  /* 0x0000000116167836 */ /* 0x000fc60000000000 */
[----:B------:R-:W0:Y:S02]  /*b590*/  SYNCS.PHASECHK.TRANS64.TRYWAIT P1, [R3+URZ+0x30840], R2 ;  /* 0x03084002030075a7 */ /* 0x000e24000802017f */
[----:B------:R-:W-:-:S04]  /*b5a0*/  ISETP.NE.AND P2, PT, R22, 0x2, PT ;  /* 0x000000021600780c */ /* 0x000fc80003f45270 */
[----:B------:R-:W-:Y:S01]  /*b5b0*/  SEL R0, RZ, 0x1, P2 ;  /* 0x00000001ff007807 */ /* 0x000fe20001000000 */
[----:B0-----:R-:W-:Y:S08]  /*b5c0*/  @!P1 BRA `(.L_x_3376) ;  /* 0x0000003000409947 */ /* 0x001ff00003800000 */
.L_x_3471:
[----:B------:R-:W-:Y:S02]  /*b5d0*/  SEL R22, R22, RZ, P2 ;  /* 0x000000ff16167207 */ /* 0x000fe40001000000 */
[----:B------:R-:W-:Y:S01]  /*b5e0*/  LOP3.LUT R0, R25, R0, RZ, 0x3c, !PT ;  /* 0x0000000019007212 */ /* 0x000fe200078e3cff */
[----:B------:R-:W-:Y:S06]  /*b5f0*/  @!P0 BRA `(.L_x_3377) ;  /* 0x0000000000048947 */ /* 0x000fec0003800000 */
[----:B------:R-:W-:Y:S01]  /*b600*/  BPT.TRAP 0x1 ;  /* 0x000000040000795c */ /* 0x000fe20000300000 */
.L_x_3377:
[----:B------:R-:W-:Y:S02]  /*b610*/  LEA R5, R22, R5, 0x3 ;  /* 0x0000000516057211 */ /* 0x000fe400078e18ff */
[----:B------:R-:W-:-:S04]  /*b620*/  SHF.L.U32 R0, R0, 0x1f, RZ ;  /* 0x0000001f00007819 */ /* 0x000fc800000006ff */
[----:B------:R-:W1:Y:S02]  /*b630*/  SYNCS.PHASECHK.TRANS64.TRYWAIT P1, [R5+URZ+0x30840], R0 ;  /* 0x03084000050075a7 */ /* 0x000e64000802017f */
[----:B-1----:R-:W-:Y:S05]  /*b640*/  @!P1 BRA `(.L_x_3378) ;  /* 0x0000003000349947 */ /* 0x002fea0003800000 */
.L_x_3472:
[----:B------:R-:W-:Y:S05]  /*b650*/  @!P0 BRA `(.L_x_3379) ;  /* 0x0000000000048947 */ /* 0x000fea0003800000 */
[----:B------:R-:W-:Y:S01]  /*b660*/  BPT.TRAP 0x1 ;  /* 0x000000040000795c */ /* 0x000fe20000300000 */
.L_x_3379:
[----:B------:R-:W2:Y:S02]  /*b670*/  SYNCS.PHASECHK.TRANS64.TRYWAIT P1, [R3+URZ+0x30860], R2 ;  /* 0x03086002030075a7 */ /* 0x000ea4000802017f */
[----:B--2---:R-:W-:Y:S05]  /*b680*/  @!P1 BRA `(.L_x_3380) ;  /* 0x0000003000389947 */ /* 0x004fea0003800000 */
.L_x_3473:
[----:B------:R-:W-:Y:S05]  /*b690*/  @!P0 BRA `(.L_x_3381) ;  /* 0x0000000000048947 */ /* 0x000fea0003800000 */
[----:B------:R-:W-:Y:S01]  /*b6a0*/  BPT.TRAP 0x1 ;  /* 0x000000040000795c */ /* 0x000fe20000300000 */
.L_x_3381:
[----:B---3--:R3:W4:Y:S02]  /*b6b0*/  SYNCS.PHASECHK.TRANS64.TRYWAIT P0, [R5+URZ+0x30860], R0 ;  /* 0x03086000050075a7 */ /* 0x008724000800017f */
[----:B----4-:R-:W-:Y:S05]  /*b6c0*/  @!P0 NANOSLEEP.SYNCS 0x989680 ;  /* 0x009896800000895d */ /* 0x010fea0003900000 */
[----:B------:R-:W4:Y:S02]  /*b6d0*/  @!P0 SYNCS.PHASECHK.TRANS64 P0, [R5+URZ+0x30860], R0 ;  /* 0x03086000050085a7 */ /* 0x000f24000800007f */
[----:B----4-:R-:W-:Y:S05]  /*b6e0*/  @!P0 BRA `(.L_x_3381) ;  /* 0xfffffffc00f08947 */ /* 0x010fea000383ffff */
.L_x_3373:
[----:B------:R-:W-:Y:S05]  /*b6f0*/  BSYNC B0 ;  /* 0x0000000000007941 */ /* 0x000fea0003800000 */
.L_x_3372:
[----:B------:R-:W-:Y:S05]  /*b700*/  EXIT ;  /* 0x000000000000794d */ /* 0x000fea0003800000 */
.L_x_3301:
[----:B0-----:R-:W-:-:S04]  /*b710*/  IMAD.U32 R3, RZ, RZ, UR43 ;  /* 0x0000002bff037e24 */ /* 0x001fc8000f8e00ff */
[----:B------:R0:W1:Y:S03]  /*b720*/  SYNCS.PHASECHK.TRANS64.TRYWAIT P1, [R3+URZ+0x30800], R0 ;  /* 0x03080000030075a7 */ /* 0x000066000802017f */
[----:B-1----:R-:W-:Y:S05]  /*b730*/  @!P1 NANOSLEEP.SYNCS 0x989680 ;  /* 0x009896800000995d */ /* 0x002fea0003900000 */
[----:B------:R-:W1:Y:S02]  /*b740*/  @!P1 SYNCS.PHASECHK.TRANS64 P1, [R3+URZ+0x30800], R0 ;  /* 0x03080000030095a7 */ /* 0x000e64000802007f */
[----:B-1----:R-:W-:Y:S05]  /*b750*/  @!P1 BRA `(.L_x_3301) ;  /* 0xfffffffc00ec9947 */ /* 0x002fea000383ffff */
[----:B------:R-:W-:Y:S05]  /*b760*/  BRA `(.L_x_3382) ;  /* 0xffffff58006c7947 */ /* 0x000fea000383ffff */
.L_x_3305:
[----:B-1----:R1:W2:Y:S02]  /*b770*/  SYNCS.PHASECHK.TRANS64.TRYWAIT P1, [R2+URZ+0x30830], R3 ;  /* 0x03083003020075a7 */ /* 0x0022a4000802017f */
[----:B--2---:R-:W-:Y:S05]  /*b780*/  @!P1 NANOSLEEP.SYNCS 0x989680 ;  /* 0x009896800000995d */ /* 0x004fea0003900000 */
[----:B------:R-:W2:Y:S02]  /*b790*/  @!P1 SYNCS.PHASECHK.TRANS64 P1, [R2+URZ+0x30830], R3 ;  /* 0x03083003020095a7 */ /* 0x000ea4000802007f */
[----:B--2---:R-:W-:Y:S05]  /*b7a0*/  @!P1 BRA `(.L_x_3305) ;  /* 0xfffffffc00f09947 */ /* 0x004fea000383ffff */
[----:B------:R-:W-:Y:S05]  /*b7b0*/  BRA `(.L_x_3304) ;  /* 0xffffff58008c7947 */ /* 0x000fea000383ffff */
.L_x_3311:
[----:B-1----:R-:W-:-:S04]  /*b7c0*/  IMAD.U32 R3, RZ, RZ, UR8 ;  /* 0x00000008ff037e24 */ /* 0x002fc8000f8e00ff */
[----:B------:R1:W2:Y:S03]  /*b7d0*/  SYNCS.PHASECHK.TRANS64.TRYWAIT P1, [R3+URZ+0x30830], R0 ;  /* 0x03083000030075a7 */ /* 0x0002a6000802017f */
[----:B--2---:R-:W-:Y:S05]  /*b7e0*/  @!P1 NANOSLEEP.SYNCS 0x989680 ;  /* 0x009896800000995d */ /* 0x004fea0003900000 */
[----:B------:R-:W2:Y:S02]  /*b7f0*/  @!P1 SYNCS.PHASECHK.TRANS64 P1, [R3+URZ+0x30830], R0 ;  /* 0x03083000030095a7 */ /* 0x000ea4000802007f */
[----:B--2---:R-:W-:Y:S05]  /*b800*/  @!P1 BRA `(.L_x_3311) ;  /* 0xfffffffc00ec9947 */ /* 0x004fea000383ffff */
[----:B------:R-:W-:Y:S05]  /*b810*/  BRA `(.L_x_3310) ;  /* 0xffffff7c008c7947 */ /* 0x000fea000383ffff */
.L_x_3315:
[----:B-1----:R-:W-:-:S04]  /*b820*/  IMAD.U32 R3, RZ, RZ, UR9 ;  /* 0x00000009ff037e24 */ /* 0x002fc8000f8e00ff */
[----:B------:R1:W2:Y:S03]  /*b830*/  SYNCS.PHASECHK.TRANS64.TRYWAIT P1, [R3+URZ+0x30850], R0 ;  /* 0x03085000030075a7 */ /* 0x0002a6000802017f */
[----:B--2---:R-:W-:Y:S05]  /*b840*/  @!P1 NANOSLEEP.SYNCS 0x989680 ;  /* 0x009896800000995d */ /* 0x004fea0003900000 */
[----:B------:R-:W2:Y:S02]  /*b850*/  @!P1 SYNCS.PHASECHK.TRANS64 P1, [R3+URZ+0x30850], R0 ;  /* 0x03085000030095a7 */ /* 0x000ea4000802007f */
[----:B--2---:R-:W-:Y:S05]  /*b860*/  @!P1 BRA `(.L_x_3315) ;  /* 0xfffffffc00ec9947 */ /* 0x004fea000383ffff */
[----:B------:R-:W-:Y:S05]  /*b870*/  BRA `(.L_x_3314) ;  /* 0xffffff8800447947 */ /* 0x000fea000383ffff */
.L_x_3322:
[----:B-1----:R-:W-:-:S04]  /*b880*/  MOV R7, UR10 ;  /* 0x0000000a00077c02 */ /* 0x002fc80008000f00 */
[----:B------:R1:W2:Y:S03]  /*b890*/  SYNCS.PHASECHK.TRANS64.TRYWAIT P1, [R7+URZ+0x30850], R2 ;  /* 0x03085002070075a7 */ /* 0x0002a6000802017f */
[----:B--2---:R-:W-:Y:S05]  /*b8a0*/  @!P1 NANOSLEEP.SYNCS 0x989680 ;  /* 0x009896800000995d */ /* 0x004fea0003900000 */
[----:B------:R-:W2:Y:S02]  /*b8b0*/  @!P1 SYNCS.PHASECHK.TRANS64 P1, [R7+URZ+0x30850], R2 ;  /* 0x03085002070095a7 */ /* 0x000ea4000802007f */
[----:B--2---:R-:W-:Y:S05]  /*b8c0*/  @!P1 BRA `(.L_x_3322) ;  /* 0xfffffffc00ec9947 */ /* 0x004fea000383ffff */
[----:B------:R-:W-:Y:S05]  /*b8d0*/  BRA `(.L_x_3321) ;  /* 0xffffffa0005c7947 */ /* 0x000fea000383ffff */
.L_x_3337:
[----:B------:R-:W0:Y:S01]  /*b8e0*/  S2R R17, SR_TID.X ;  /* 0x0000000000117919 */ /* 0x000e220000002100 */
[----:B------:R-:W-:Y:S01]  /*b8f0*/  BSSY B0, `(.L_x_3383) ;  /* 0x000000a000007945 */ /* 0x000fe20003800000 */
[----:B------:R-:W-:Y:S01]  /*b900*/  IMAD.MOV.U32 R12, RZ, RZ, RZ ;  /* 0x000000ffff0c7224 */ /* 0x000fe200078e00ff */
[----:B------:R-:W-:Y:S01]  /*b910*/  MOV R15, 0xffffffff ;  /* 0xffffffff000f7802 */ /* 0x000fe20000000f00 */
[----:B------:R-:W-:Y:S01]  /*b920*/  IMAD.MOV.U32 R11, RZ, RZ, 0x1f ;  /* 0x0000001fff0b7424 */ /* 0x000fe200078e00ff */
[----:B0-----:R-:W-:-:S04]  /*b930*/  SHF.R.U32.HI R17, RZ, 0x5, R17 ;  /* 0x00000005ff117819 */ /* 0x001fc80000011611 */
[----:B------:R-:W-:-:S05]  /*b940*/  LOP3.LUT R17, R17, 0x3, RZ, 0xc0, !PT ;  /* 0x0000000311117812 */ /* 0x000fca00078ec0ff */
[----:B------:R-:W-:-:S07]  /*b950*/  IMAD.MOV.U32 R13, RZ, RZ, R17 ;  /* 0x000000ffff0d7224 */ /* 0x000fce00078e0011 */
[----:B-1---5:R-:W-:Y:S05]  /*b960*/  WARPSYNC.COLLECTIVE R15, `(.L_x_3384) ;  /* 0x000000000f087348 */ /* 0x022fea0003c00000 */
[----:B------:R0:W2:Y:S02]  /*b970*/  SHFL.IDX P6, R14, R13, R12, R11 ;  /* 0x0000000c0d0e7389 */ /* 0x0000a400000c000b */
[----:B012--5:R-:W-:Y:S01]  /*b980*/  ENDCOLLECTIVE ;  /* 0x000000000000791b */ /* 0x027fe20003800000 */
.L_x_3384:
[----:B------:R-:W-:Y:S05]  /*b990*/  BSYNC B0 ;  /* 0x0000000000007941 */ /* 0x000fea0003800000 */
.L_x_3383:
[----:B------:R-:W-:Y:S05]  /*b9a0*/  BRA `(.L_x_3385) ;  /* 0xffffffcc00a47947 */ /* 0x000fea000383ffff */
.L_x_3340:
[----:B0-----:R0:W1:Y:S02]  /*b9b0*/  SYNCS.PHASECHK.TRANS64.TRYWAIT P0, [R0+URZ+0x30840], R3 ;  /* 0x03084003000075a7 */ /* 0x001064000800017f */
[----:B-1----:R-:W-:Y:S05]  /*b9c0*/  @!P0 NANOSLEEP.SYNCS 0x989680 ;  /* 0x009896800000895d */ /* 0x002fea0003900000 */
[----:B------:R-:W1:Y:S02]  /*b9d0*/  @!P0 SYNCS.PHASECHK.TRANS64 P0, [R0+URZ+0x30840], R3 ;  /* 0x03084003000085a7 */ /* 0x000e64000800007f */
[----:B-1----:R-:W-:Y:S05]  /*b9e0*/  @!P0 BRA `(.L_x_3340) ;  /* 0xfffffffc00f08947 */ /* 0x002fea000383ffff */
[----:B------:R-:W-:Y:S05]  /*b9f0*/  BRA `(.L_x_3386) ;  /* 0xffffffd0007c7947 */ /* 0x000fea000383ffff */
.L_x_3341:
        /* <DEDUP_REMOVED lines=8> */
.L_x_3388:
[----:B------:R-:W-:Y:S05]  /*ba80*/  BSYNC B0 ;  /* 0x0000000000007941 */ /* 0x000fea0003800000 */
.L_x_3387:
[----:B------:R-:W-:Y:S01]  /*ba90*/  IMAD.MOV.U32 R13, RZ, RZ, R4 ;  /* 0x000000ffff0d7224 */ /* 0x000fe200078e0004 */
[----:B------:R-:W-:Y:S01]  /*baa0*/  MOV R11, 0x181f ;  /* 0x0000181f000b7802 */ /* 0x000fe20000000f00 */
[----:B------:R-:W-:Y:S01]  /*bab0*/  IMAD.MOV.U32 R12, RZ, RZ, RZ ;  /* 0x000000ffff0c7224 */ /* 0x000fe200078e00ff */
[----:B------:R-:W-:Y:S01]  /*bac0*/  ISETP.GE.AND P0, PT, R33, 0x1, PT ;  /* 0x000000012100780c */ /* 0x000fe20003f06270 */
[----:B------:R-:W-:Y:S02]  /*bad0*/  IMAD.MOV.U32 R15, RZ, RZ, -0x1 ;  /* 0xffffffffff0f7424 */ /* 0x000fe400078e00ff */
[----:B------:R-:W-:-:S10]  /*bae0*/  IMAD.MOV.U32 R2, RZ, RZ, R14 ;  /* 0x000000ffff027224 */ /* 0x000fd400078e000e */
[----:B------:R-:W-:Y:S05]  /*baf0*/  WARPSYNC.COLLECTIVE R15, `(.L_x_3389) ;  /* 0x000000000f087348 */ /* 0x000fea0003c00000 */
[----:B------:R0:W1:Y:S02]  /*bb00*/  SHFL.IDX P6, R14, R13, R12, R11 ;  /* 0x0000000c0d0e7389 */ /* 0x00006400000c000b */
[----:B01----:R-:W-:Y:S01]  /*bb10*/  ENDCOLLECTIVE ;  /* 0x000000000000791b */ /* 0x003fe20003800000 */
.L_x_3389:
[----:B------:R-:W-:Y:S02]  /*bb20*/  @P0 LEA R7, R5, UR39, 0x1 ;  /* 0x0000002705070c11 */ /* 0x000fe4000f8e08ff */
[----:B------:R-:W-:Y:S01]  /*bb30*/  MOV R13, R6 ;  /* 0x00000006000d7202 */ /* 0x000fe20000000f00 */
[----:B------:R-:W-:Y:S01]  /*bb40*/  IMAD.MOV.U32 R12, RZ, RZ, 0x1 ;  /* 0x00000001ff0c7424 */ /* 0x000fe200078e00ff */
[----:B------:R-:W-:-:S05]  /*bb50*/  @P0 LEA R14, P1, R37, R14, 0x1 ;  /* 0x0000000e250e0211 */ /* 0x000fca00078208ff */
[----:B------:R-:W-:Y:S02]  /*bb60*/  @P0 IMAD.X R3, RZ, RZ, R2, P1 ;  /* 0x000000ffff030224 */ /* 0x000fe400008e0602 */
[----:B------:R-:W-:-:S07]  /*bb70*/  @P0 IMAD.MOV.U32 R2, RZ, RZ, R14 ;  /* 0x000000ffff020224 */ /* 0x000fce00078e000e */
[----:B------:R-:W-:Y:S05]  /*bb80*/  WARPSYNC.COLLECTIVE R15, `(.L_x_3390) ;  /* 0x000000000f087348 */ /* 0x000fea0003c00000 */
[----:B------:R0:W1:Y:S02]  /*bb90*/  SHFL.IDX P6, R14, R13, R12, R11 ;  /* 0x0000000c0d0e7389 */ /* 0x00006400000c000b */
[----:B01----:R-:W-:Y:S01]  /*bba0*/  ENDCOLLECTIVE ;  /* 0x000000000000791b */ /* 0x003fe20003800000 */
.L_x_3390:
[----:B------:R-:W-:Y:S01]  /*bbb0*/  @!PT LDS RZ, [RZ] ;  /* 0x00000000fffff984 */ /* 0x000fe20000000800 */
[----:B------:R-:W-:Y:S01]  /*bbc0*/  @!PT LDS RZ, [RZ] ;  /* 0x00000000fffff984 */ /* 0x000fe20000000800 */
[----:B------:R-:W-:Y:S01]  /*bbd0*/  @!PT LDS RZ, [RZ] ;  /* 0x00000000fffff984 */ /* 0x000fe20000000800 */
[----:B------:R0:W-:Y:S04]  /*bbe0*/  @P0 LDGSTS.E.BYPASS.LTC128B.128 [R7+0x1e400], desc[UR36][R2.64], !P4 ;  /* 0x1e40000002070fae */ /* 0x0001e8000e101d64 */
[----:B------:R0:W-:Y:S04]  /*bbf0*/  @P0 LDGSTS.E.BYPASS.LTC128B.128 [R7+0x21400], desc[UR36][R2.64+0x80], !P3 ;  /* 0x2140008002070fae */ /* 0x0001e8000d901d64 */
[----:B------:R0:W-:Y:S01]  /*bc00*/  @P0 LDGSTS.E.BYPASS.LTC128B.128 [R7+0x24400], desc[UR36][R2.64+0x100], !P2 ;  /* 0x2440010002070fae */ /* 0x0001e2000d101d64 */
[----:B------:R-:W-:Y:S01]  /*bc10*/  ISETP.GE.AND P0, PT, R33, 0x11, PT ;  /* 0x000000112100780c */ /* 0x000fe20003f06270 */
[----:B------:R-:W-:-:S02]  /*bc20*/  IMAD.MOV.U32 R13, RZ, RZ, R4 ;  /* 0x000000ffff0d7224 */ /* 0x000fc400078e0004 */
[----:B------:R-:W-:-:S10]  /*bc30*/  IMAD.MOV.U32 R8, RZ, RZ, R14 ;  /* 0x000000ffff087224 */ /* 0x000fd400078e000e */
[----:B0-----:R-:W-:Y:S05]  /*bc40*/  WARPSYNC.COLLECTIVE R15, `(.L_x_3391) ;  /* 0x000000000f087348 */ /* 0x001fea0003c00000 */
[----:B------:R1:W2:Y:S02]  /*bc50*/  SHFL.IDX P6, R14, R13, R12, R11 ;  /* 0x0000000c0d0e7389 */ /* 0x0002a400000c000b */
[----:B012---:R-:W-:Y:S01]  /*bc60*/  ENDCOLLECTIVE ;  /* 0x000000000000791b */ /* 0x007fe20003800000 */
.L_x_3391:
        /* <DEDUP_REMOVED lines=9> */
.L_x_3392:
[----:B------:R-:W-:-:S05]  /*bd00*/  @P0 IMAD.MOV.U32 R3, RZ, RZ, R9 ;  /* 0x000000ffff030224 */ /* 0x000fca00078e0009 */
[----:B------:R-:W-:Y:S01]  /*bd10*/  @!PT LDS RZ, [RZ] ;  /* 0x00000000fffff984 */ /* 0x000fe20000000800 */
[----:B------:R-:W-:Y:S01]  /*bd20*/  @!PT LDS RZ, [RZ] ;  /* 0x00000000fffff984 */ /* 0x000fe20000000800 */
[----:B------:R-:W-:Y:S01]  /*bd30*/  @!PT LDS RZ, [RZ] ;  /* 0x00000000fffff984 */ /* 0x000fe20000000800 */
        /* <DEDUP_REMOVED lines=9> */
.L_x_3393:
[----:B------:R-:W-:Y:S01]  /*bdd0*/  @P0 LEA R9, R5, UR39, 0x1 ;  /* 0x0000002705090c11 */ /* 0x000fe2000f8e08ff */
        /* <DEDUP_REMOVED lines=8> */
.L_x_3394:
        /* <DEDUP_REMOVED lines=13> */
.L_x_3395:
        /* <DEDUP_REMOVED lines=8> */
.L_x_3396:
        /* <DEDUP_REMOVED lines=8> */
[----:B------:R0:W-:Y:S01]  /*c030*/  @P0 LDGSTS.E.BYPASS.LTC128B.128 [R21+0x25c00], desc[UR36][R2.64+0x100], !P2 ;  /* 0x25c0010002150fae */ /* 0x0001e2000d101d64 */
[----:B------:R-:W-:Y:S01]  /*c040*/  ISETP.GE.AND P0, PT, R33, 0x41, PT ;  /* 0x000000412100780c */ /* 0x000fe20003f06270 */
[----:B------:R-:W-:-:S12]  /*c050*/  IMAD.MOV.U32 R7, RZ, RZ, R14 ;  /* 0x000000ffff077224 */ /* 0x000fd800078e000e */
[----:B0-----:R-:W-:Y:S05]  /*c060*/  WARPSYNC.COLLECTIVE R15, `(.L_x_3397) ;  /* 0x000000000f087348 */ /* 0x001fea0003c00000 */
[----:B------:R1:W2:Y:S02]  /*c070*/  SHFL.IDX P6, R14, R13, R12, R11 ;  /* 0x0000000c0d0e7389 */ /* 0x0002a400000c000b */
[----:B012---:R-:W-:Y:S01]  /*c080*/  ENDCOLLECTIVE ;  /* 0x000000000000791b */ /* 0x007fe20003800000 */
.L_x_3397:
        /* <DEDUP_REMOVED lines=8> */
.L_x_3398:
        /* <DEDUP_REMOVED lines=13> */
.L_x_3399:
[----:B------:R-:W-:Y:S05]  /*c1e0*/  BRA `(.L_x_3400) ;  /* 0xffffffcc00c47947 */ /* 0x000fea000383ffff */
.L_x_3345:
[----:B------:R-:W-:Y:S01]  /*c1f0*/  MOV R13, R5 ;  /* 0x00000005000d7202 */ /* 0x000fe20000000f00 */
[----:B------:R-:W-:Y:S02]  /*c200*/  IMAD.MOV.U32 R12, RZ, RZ, RZ ;  /* 0x000000ffff0c7224 */ /* 0x000fe400078e00ff */
[----:B------:R-:W-:Y:S02]  /*c210*/  IMAD.MOV.U32 R11, RZ, RZ, 0x181f ;  /* 0x0000181fff0b7424 */ /* 0x000fe400078e00ff */
[----:B------:R-:W-:Y:S02]  /*c220*/  IMAD.MOV.U32 R15, RZ, RZ, -0x1 ;  /* 0xffffffffff0f7424 */ /* 0x000fe400078e00ff */
[----:B------:R-:W-:-:S07]  /*c230*/  IMAD.IADD R4, R34, 0x1, R4 ;  /* 0x0000000122047824 */ /* 0x000fce00078e0204 */
[----:B------:R-:W-:Y:S05]  /*c240*/  WARPSYNC.COLLECTIVE R15, `(.L_x_3401) ;  /* 0x000000000f087348 */ /* 0x000fea0003c00000 */
[----:B------:R0:W1:Y:S02]  /*c250*/  SHFL.IDX P6, R14, R13, R12, R11 ;  /* 0x0000000c0d0e7389 */ /* 0x00006400000c000b */
[----:B01----:R-:W-:Y:S01]  /*c260*/  ENDCOLLECTIVE ;  /* 0x000000000000791b */ /* 0x003fe20003800000 */
.L_x_3401:
[C---:B------:R-:W-:Y:S01]  /*c270*/  VIADD R6, R4.reuse, 0x10 ;  /* 0x0000001004067836 */ /* 0x040fe20000000000 */
[----:B------:R-:W-:Y:S01]  /*c280*/  ISETP.GE.AND P0, PT, R4, UR40, PT ;  /* 0x0000002804007c0c */ /* 0x000fe2000bf06270 */
[----:B------:R-:W-:Y:S01]  /*c290*/  IMAD.MOV.U32 R13, RZ, RZ, R0 ;  /* 0x000000ffff0d7224 */ /* 0x000fe200078e0000 */
[----:B------:R-:W-:-:S11]  /*c2a0*/  MOV R2, R14 ;  /* 0x0000000e00027202 */ /* 0x000fd60000000f00 */
[----:B------:R-:W-:Y:S05]  /*c2b0*/  WARPSYNC.COLLECTIVE R15, `(.L_x_3402) ;  /* 0x000000000f087348 */ /* 0x000fea0003c00000 */
[----:B------:R0:W1:Y:S02]  /*c2c0*/  SHFL.IDX P6, R14, R13, R12, R11 ;  /* 0x0000000c0d0e7389 */ /* 0x00006400000c000b */
[----:B01----:R-:W-:Y:S01]  /*c2d0*/  ENDCOLLECTIVE ;  /* 0x000000000000791b */ /* 0x003fe20003800000 */
.L_x_3402:
        /* <DEDUP_REMOVED lines=8> */
.L_x_3403:
[----:B------:R-:W-:Y:S01]  /*c360*/  @!PT LDS RZ, [RZ] ;  /* 0x00000000fffff984 */ /* 0x000fe20000000800 */
[----:B------:R-:W-:Y:S01]  /*c370*/  @!PT LDS RZ, [RZ] ;  /* 0x00000000fffff984 */ /* 0x000fe20000000800 */
[----:B------:R-:W-:Y:S01]  /*c380*/  @!PT LDS RZ, [RZ] ;  /* 0x00000000fffff984 */ /* 0x000fe20000000800 */
[----:B------:R0:W-:Y:S04]  /*c390*/  @!P0 LDGSTS.E.BYPASS.LTC128B.128 [R20+0x12400], desc[UR36][R2.64], !P3 ;  /* 0x1240000002148fae */ /* 0x0001e8000d901d64 */
[----:B------:R0:W-:Y:S04]  /*c3a0*/  @!P0 LDGSTS.E.BYPASS.LTC128B.128 [R20+0x16400], desc[UR36][R2.64+0x80], !P4 ;  /* 0x1640008002148fae */ /* 0x0001e8000e101d64 */
[----:B------:R0:W-:Y:S01]  /*c3b0*/  @!P0 LDGSTS.E.BYPASS.LTC128B.128 [R20+0x1a400], desc[UR36][R2.64+0x100], !P5 ;  /* 0x1a40010002148fae */ /* 0x0001e2000e901d64 */
[----:B------:R-:W-:Y:S01]  /*c3c0*/  ISETP.GE.AND P0, PT, R6, UR40, PT ;  /* 0x0000002806007c0c */ /* 0x000fe2000bf06270 */
[----:B------:R-:W-:Y:S01]  /*c3d0*/  IMAD.MOV.U32 R13, RZ, RZ, R0 ;  /* 0x000000ffff0d7224 */ /* 0x000fe200078e0000 */
[----:B------:R-:W-:-:S11]  /*c3e0*/  MOV R6, R14 ;  /* 0x0000000e00067202 */ /* 0x000fd60000000f00 */
[----:B0-----:R-:W-:Y:S05]  /*c3f0*/  WARPSYNC.COLLECTIVE R15, `(.L_x_3404) ;  /* 0x000000000f087348 */ /* 0x001fea0003c00000 */
[----:B------:R1:W2:Y:S02]  /*c400*/  SHFL.IDX P6, R14, R13, R12, R11 ;  /* 0x0000000c0d0e7389 */ /* 0x0002a400000c000b */
[----:B012---:R-:W-:Y:S01]  /*c410*/  ENDCOLLECTIVE ;  /* 0x000000000000791b */ /* 0x007fe20003800000 */
.L_x_3404:
[----:B------:R-:W-:Y:S02]  /*c420*/  IMAD.MOV.U32 R13, RZ, RZ, R5 ;  /* 0x000000ffff0d7224 */ /* 0x000fe400078e0005 */
[----:B------:R-:W-:Y:S01]  /*c430*/  IMAD.MOV.U32 R12, RZ, RZ, 0x2 ;  /* 0x00000002ff0c7424 */ /* 0x000fe200078e00ff */
[----:B------:R-:W-:-:S05]  /*c440*/  @!P0 LEA R14, P1, R37, R14, 0x1 ;  /* 0x0000000e250e8211 */ /* 0x000fca00078208ff */
[----:B------:R-:W-:-:S08]  /*c450*/  @!P0 IMAD.MOV.U32 R2, RZ, RZ, R14 ;  /* 0x000000ffff028224 */ /* 0x000fd000078e000e */
[----:B------:R-:W-:Y:S05]  /*c460*/  WARPSYNC.COLLECTIVE R15, `(.L_x_3405) ;  /* 0x000000000f087348 */ /* 0x000fea0003c00000 */
[----:B------:R0:W1:Y:S02]  /*c470*/  SHFL.IDX P6, R14, R13, R12, R11 ;  /* 0x0000000c0d0e7389 */ /* 0x00006400000c000b */
[----:B01----:R-:W-:Y:S01]  /*c480*/  ENDCOLLECTIVE ;  /* 0x000000000000791b */ /* 0x003fe20003800000 */
.L_x_3405:
        /* <DEDUP_REMOVED lines=15> */
.L_x_3406:
[----:B------:R-:W-:Y:S02]  /*c580*/  IMAD.MOV.U32 R13, RZ, RZ, R5 ;  /* 0x000000ffff0d7224 */ /* 0x000fe400078e0005 */
[----:B------:R-:W-:Y:S01]  /*c590*/  IMAD.MOV.U32 R12, RZ, RZ, 0x3 ;  /* 0x00000003ff0c7424 */ /* 0x000fe200078e00ff */
[----:B------:R-:W-:-:S05]  /*c5a0*/  @!P0 LEA R14, P1, R37, R14, 0x1 ;  /* 0x0000000e250e8211 */ /* 0x000fca00078208ff */
[----:B------:R-:W-:-:S08]  /*c5b0*/  @!P0 IMAD.MOV.U32 R2, RZ, RZ, R14 ;  /* 0x000000ffff028224 */ /* 0x000fd000078e000e */
[----:B------:R-:W-:Y:S05]  /*c5c0*/  WARPSYNC.COLLECTIVE R15, `(.L_x_3407) ;  /* 0x000000000f087348 */ /* 0x000fea0003c00000 */
[----:B------:R0:W1:Y:S02]  /*c5d0*/  SHFL.IDX P6, R14, R13, R12, R11 ;  /* 0x0000000c0d0e7389 */ /* 0x00006400000c000b */
[----:B01----:R-:W-:Y:S01]  /*c5e0*/  ENDCOLLECTIVE ;  /* 0x000000000000791b */ /* 0x003fe20003800000 */
.L_x_3407:
        /* <DEDUP_REMOVED lines=15> */
.L_x_3408:
[----:B------:R-:W-:Y:S02]  /*c6e0*/  IMAD.MOV.U32 R13, RZ, RZ, R5 ;  /* 0x000000ffff0d7224 */ /* 0x000fe400078e0005 */
[----:B------:R-:W-:Y:S01]  /*c6f0*/  IMAD.MOV.U32 R12, RZ, RZ, 0x4 ;  /* 0x00000004ff0c7424 */ /* 0x000fe200078e00ff */
[----:B------:R-:W-:-:S05]  /*c700*/  @!P0 LEA R14, P1, R37, R14, 0x1 ;  /* 0x0000000e250e8211 */ /* 0x000fca00078208ff */
[----:B------:R-:W-:-:S08]  /*c710*/  @!P0 IMAD.MOV.U32 R2, RZ, RZ, R14 ;  /* 0x000000ffff028224 */ /* 0x000fd000078e000e */
[----:B------:R-:W-:Y:S05]  /*c720*/  WARPSYNC.COLLECTIVE R15, `(.L_x_3409) ;  /* 0x000000000f087348 */ /* 0x000fea0003c00000 */
[----:B------:R0:W1:Y:S02]  /*c730*/  SHFL.IDX P6, R14, R13, R12, R11 ;  /* 0x0000000c0d0e7389 */ /* 0x00006400000c000b */
[----:B01----:R-:W-:Y:S01]  /*c740*/  ENDCOLLECTIVE ;  /* 0x000000000000791b */ /* 0x003fe20003800000 */
.L_x_3409:
        /* <DEDUP_REMOVED lines=15> */
.L_x_3410:
[----:B------:R-:W-:Y:S02]  /*c840*/  IMAD.MOV.U32 R13, RZ, RZ, R5 ;  /* 0x000000ffff0d7224 */ /* 0x000fe400078e0005 */
[----:B------:R-:W-:Y:S01]  /*c850*/  IMAD.MOV.U32 R12, RZ, RZ, 0x5 ;  /* 0x00000005ff0c7424 */ /* 0x000fe200078e00ff */
[----:B------:R-:W-:-:S05]  /*c860*/  @!P0 LEA R14, P1, R37, R14, 0x1 ;  /* 0x0000000e250e8211 */ /* 0x000fca00078208ff */
[----:B------:R-:W-:-:S08]  /*c870*/  @!P0 IMAD.MOV.U32 R2, RZ, RZ, R14 ;  /* 0x000000ffff028224 */ /* 0x000fd000078e000e */
[----:B------:R-:W-:Y:S05]  /*c880*/  WARPSYNC.COLLECTIVE R15, `(.L_x_3411) ;  /* 0x000000000f087348 */ /* 0x000fea0003c00000 */
[----:B------:R0:W1:Y:S02]  /*c890*/  SHFL.IDX P6, R14, R13, R12, R11 ;  /* 0x0000000c0d0e7389 */ /* 0x00006400000c000b */
[----:B01----:R-:W-:Y:S01]  /*c8a0*/  ENDCOLLECTIVE ;  /* 0x000000000000791b */ /* 0x003fe20003800000 */
.L_x_3411:
        /* <DEDUP_REMOVED lines=15> */
.L_x_3412:
[----:B------:R-:W-:Y:S02]  /*c9a0*/  IMAD.MOV.U32 R13, RZ, RZ, R5 ;  /* 0x000000ffff0d7224 */ /* 0x000fe400078e0005 */
[----:B------:R-:W-:Y:S01]  /*c9b0*/  IMAD.MOV.U32 R12, RZ, RZ, 0x6 ;  /* 0x00000006ff0c7424 */ /* 0x000fe200078e00ff */
[----:B------:R-:W-:-:S05]  /*c9c0*/  @!P0 LEA R14, P1, R37, R14, 0x1 ;  /* 0x0000000e250e8211 */ /* 0x000fca00078208ff */
[----:B------:R-:W-:-:S08]  /*c9d0*/  @!P0 IMAD.MOV.U32 R2, RZ, RZ, R14 ;  /* 0x000000ffff028224 */ /* 0x000fd000078e000e */
[----:B------:R-:W-:Y:S05]  /*c9e0*/  WARPSYNC.COLLECTIVE R15, `(.L_x_3413) ;  /* 0x000000000f087348 */ /* 0x000fea0003c00000 */
[----:B------:R0:W1:Y:S02]  /*c9f0*/  SHFL.IDX P6, R14, R13, R12, R11 ;  /* 0x0000000c0d0e7389 */ /* 0x00006400000c000b */
[----:B01----:R-:W-:Y:S01]  /*ca00*/  ENDCOLLECTIVE ;  /* 0x000000000000791b */ /* 0x003fe20003800000 */
.L_x_3413:
        /* <DEDUP_REMOVED lines=15> */
.L_x_3414:
[----:B------:R-:W-:Y:S02]  /*cb00*/  IMAD.MOV.U32 R13, RZ, RZ, R5 ;  /* 0x000000ffff0d7224 */ /* 0x000fe400078e0005 */
[----:B------:R-:W-:Y:S01]  /*cb10*/  IMAD.MOV.U32 R12, RZ, RZ, 0x7 ;  /* 0x00000007ff0c7424 */ /* 0x000fe200078e00ff */
[----:B------:R-:W-:-:S05]  /*cb20*/  @!P0 LEA R14, P1, R37, R14, 0x1 ;  /* 0x0000000e250e8211 */ /* 0x000fca00078208ff */
[----:B------:R-:W-:-:S08]  /*cb30*/  @!P0 IMAD.MOV.U32 R2, RZ, RZ, R14 ;  /* 0x000000ffff028224 */ /* 0x000fd000078e000e */
[----:B------:R-:W-:Y:S05]  /*cb40*/  WARPSYNC.COLLECTIVE R15, `(.L_x_3415) ;  /* 0x000000000f087348 */ /* 0x000fea0003c00000 */
[----:B------:R0:W1:Y:S02]  /*cb50*/  SHFL.IDX P6, R14, R13, R12, R11 ;  /* 0x0000000c0d0e7389 */ /* 0x00006400000c000b */
[----:B01----:R-:W-:Y:S01]  /*cb60*/  ENDCOLLECTIVE ;  /* 0x000000000000791b */ /* 0x003fe20003800000 */
.L_x_3415:
[----:B------:R-:W-:-:S05]  /*cb70*/  @!P0 IMAD.X R7, RZ, RZ, R6, P1 ;  /* 0x000000ffff078224 */ /* 0x000fca00008e0606 */
[----:B------:R-:W-:-:S05]  /*cb80*/  @!P0 MOV R3, R7 ;  /* 0x0000000700038202 */ /* 0x000fca0000000f00 */
[----:B------:R-:W-:Y:S01]  /*cb90*/  @!PT LDS RZ, [RZ] ;  /* 0x00000000fffff984 */ /* 0x000fe20000000800 */
[----:B------:R-:W-:Y:S01]  /*cba0*/  @!PT LDS RZ, [RZ] ;  /* 0x00000000fffff984 */ /* 0x000fe20000000800 */
[----:B------:R-:W-:Y:S01]  /*cbb0*/  @!PT LDS RZ, [RZ] ;  /* 0x00000000fffff984 */ /* 0x000fe20000000800 */
[----:B------:R0:W-:Y:S01]  /*cbc0*/  @!P0 LDGSTS.E.BYPASS.LTC128B.128 [R20+0x15400], desc[UR36][R2.64], !P3 ;  /* 0x1540000002148fae */ /* 0x0001e2000d901d64 */
[----:B------:R-:W-:-:S03]  /*cbd0*/  MOV R13, R0 ;  /* 0x00000000000d7202 */ /* 0x000fc60000000f00 */
[----:B------:R0:W-:Y:S04]  /*cbe0*/  @!P0 LDGSTS.E.BYPASS.LTC128B.128 [R20+0x19400], desc[UR36][R2.64+0x80], !P4 ;  /* 0x1940008002148fae */ /* 0x0001e8000e101d64 */
[----:B------:R0:W-:Y:S01]  /*cbf0*/  @!P0 LDGSTS.E.BYPASS.LTC128B.128 [R20+0x1d400], desc[UR36][R2.64+0x100], !P5 ;  /* 0x1d40010002148fae */ /* 0x0001e2000e901d64 */
[----:B------:R-:W-:-:S07]  /*cc00*/  IMAD.MOV.U32 R6, RZ, RZ, R14 ;  /* 0x000000ffff067224 */ /* 0x000fce00078e000e */
[----:B0-----:R-:W-:Y:S05]  /*cc10*/  WARPSYNC.COLLECTIVE R15, `(.L_x_3416) ;  /* 0x000000000f087348 */ /* 0x001fea0003c00000 */
[----:B------:R1:W2:Y:S02]  /*cc20*/  SHFL.IDX P6, R14, R13, R12, R11 ;  /* 0x0000000c0d0e7389 */ /* 0x0002a400000c000b */
[----:B012---:R-:W-:Y:S01]  /*cc30*/  ENDCOLLECTIVE ;  /* 0x000000000000791b */ /* 0x007fe20003800000 */
.L_x_3416:
[----:B------:R-:W-:Y:S05]  /*cc40*/  BRA `(.L_x_3417) ;  /* 0xffffffcc00d07947 */ /* 0x000fea000383ffff */
.L_x_3347:
[----:B0-----:R-:W-:-:S04]  /*cc50*/  IMAD.U32 R3, RZ, RZ, UR39 ;  /* 0x00000027ff037e24 */ /* 0x001fc8000f8e00ff */
[----:B------:R0:W1:Y:S03]  /*cc60*/  SYNCS.PHASECHK.TRANS64.TRYWAIT P0, [R3+URZ+0x30820], R0 ;  /* 0x03082000030075a7 */ /* 0x000066000800017f */
[----:B-1----:R-:W-:Y:S05]  /*cc70*/  @!P0 NANOSLEEP.SYNCS 0x989680 ;  /* 0x009896800000895d */ /* 0x002fea0003900000 */
[----:B------:R-:W1:Y:S02]  /*cc80*/  @!P0 SYNCS.PHASECHK.TRANS64 P0, [R3+URZ+0x30820], R0 ;  /* 0x03082000030085a7 */ /* 0x000e64000800007f */
[----:B-1----:R-:W-:Y:S05]  /*cc90*/  @!P0 BRA `(.L_x_3347) ;  /* 0xfffffffc00ec8947 */ /* 0x002fea000383ffff */
[----:B------:R-:W-:Y:S05]  /*cca0*/  BRA `(.L_x_3418) ;  /* 0xffffffd0000c7947 */ /* 0x000fea000383ffff */
.L_x_3351:
[----:B0-----:R0:W1:Y:S02]  /*ccb0*/  SYNCS.PHASECHK.TRANS64.TRYWAIT P0, [R6+URZ+0x30840], R3 ;  /* 0x03084003060075a7 */ /* 0x001064000800017f */
[----:B-1----:R-:W-:Y:S05]  /*ccc0*/  @!P0 NANOSLEEP.SYNCS 0x989680 ;  /* 0x009896800000895d */ /* 0x002fea0003900000 */
[----:B------:R-:W1:Y:S02]  /*ccd0*/  @!P0 SYNCS.PHASECHK.TRANS64 P0, [R6+URZ+0x30840], R3 ;  /* 0x03084003060085a7 */ /* 0x000e64000800007f */
[----:B-1----:R-:W-:Y:S05]  /*cce0*/  @!P0 BRA `(.L_x_3351) ;  /* 0xfffffffc00f08947 */ /* 0x002fea000383ffff */
[----:B------:R-:W-:Y:S05]  /*ccf0*/  BRA `(.L_x_3419) ;  /* 0xffffffd000bc7947 */ /* 0x000fea000383ffff */
.L_x_3352:
[----:B------:R-:W-:Y:S01]  /*cd00*/  BSSY B1, `(.L_x_3420) ;  /* 0x0000008000017945 */ /* 0x000fe20003800000 */
[----:B------:R-:W-:Y:S01]  /*cd10*/  IMAD.MOV.U32 R13, RZ, RZ, R10 ;  /* 0x000000ffff0d7224 */ /* 0x000fe200078e000a */
[----:B------:R-:W-:Y:S01]  /*cd20*/  MOV R11, 0x181f ;  /* 0x0000181f000b7802 */ /* 0x000fe20000000f00 */
[----:B------:R-:W-:Y:S02]  /*cd30*/  IMAD.MOV.U32 R12, RZ, RZ, RZ ;  /* 0x000000ffff0c7224 */ /* 0x000fe400078e00ff */
[----:B------:R-:W-:-:S07]  /*cd40*/  IMAD.MOV.U32 R15, RZ, RZ, -0x1 ;  /* 0xffffffffff0f7424 */ /* 0x000fce00078e00ff */
[----:B------:R-:W-:Y:S05]  /*cd50*/  WARPSYNC.COLLECTIVE R15, `(.L_x_3421) ;  /* 0x000000000f087348 */ /* 0x000fea0003c00000 */
[----:B------:R0:W1:Y:S02]  /*cd60*/  SHFL.IDX P6, R14, R13, R12, R11 ;  /* 0x0000000c0d0e7389 */ /* 0x00006400000c000b */
[----:B01----:R-:W-:Y:S01]  /*cd70*/  ENDCOLLECTIVE ;  /* 0x000000000000791b */ /* 0x003fe20003800000 */
.L_x_3421:
[----:B------:R-:W-:Y:S05]  /*cd80*/  BSYNC B1 ;  /* 0x0000000000017941 */ /* 0x000fea0003800000 */
.L_x_3420:
[----:B------:R-:W-:Y:S01]  /*cd90*/  IMAD.MOV.U32 R13, RZ, RZ, R8 ;  /* 0x000000ffff0d7224 */ /* 0x000fe200078e0008 */
[----:B------:R-:W-:Y:S01]  /*cda0*/  MOV R12, RZ ;  /* 0x000000ff000c7202 */ /* 0x000fe20000000f00 */
[----:B------:R-:W-:Y:S01]  /*cdb0*/  IMAD.MOV.U32 R11, RZ, RZ, 0x181f ;  /* 0x0000181fff0b7424 */ /* 0x000fe200078e00ff */
[----:B------:R-:W-:Y:S01]  /*cdc0*/  LEA R9, R9, UR39, 0x1 ;  /* 0x0000002709097c11 */ /* 0x000fe2000f8e08ff */
[----:B------:R-:W-:Y:S02]  /*cdd0*/  IMAD.MOV.U32 R15, RZ, RZ, -0x1 ;  /* 0xffffffffff0f7424 */ /* 0x000fe400078e00ff */
[----:B------:R-:W-:Y:S02]  /*cde0*/  IMAD.MOV.U32 R3, RZ, RZ, R14 ;  /* 0x000000ffff037224 */ /* 0x000fe400078e000e */
[----:B------:R-:W-:-:S07]  /*cdf0*/  IMAD.SHL.U32 R4, R37, 0x2, RZ ;  /* 0x0000000225047824 */ /* 0x000fce00078e00ff */
[----:B------:R-:W-:Y:S05]  /*ce00*/  WARPSYNC.COLLECTIVE R15, `(.L_x_3422) ;  /* 0x000000000f087348 */ /* 0x000fea0003c00000 */
[----:B------:R0:W1:Y:S02]  /*ce10*/  SHFL.IDX P6, R14, R13, R12, R11 ;  /* 0x0000000c0d0e7389 */ /* 0x00006400000c000b */
[----:B01----:R-:W-:Y:S01]  /*ce20*/  ENDCOLLECTIVE ;  /* 0x000000000000791b */ /* 0x003fe20003800000 */
.L_x_3422:
[----:B------:R-:W-:Y:S02]  /*ce30*/  IMAD.MOV.U32 R13, RZ, RZ, R10 ;  /* 0x000000ffff0d7224 */ /* 0x000fe400078e000a */
[----:B------:R-:W-:Y:S01]  /*ce40*/  IMAD.MOV.U32 R12, RZ, RZ, 0x1 ;  /* 0x00000001ff0c7424 */ /* 0x000fe200078e00ff */
[----:B------:R-:W-:-:S13]  /*ce50*/  IADD3 R2, P0, R14, R4, RZ ;  /* 0x000000040e027210 */ /* 0x000fda0007f1e0ff */
[----:B------:R-:W-:Y:S05]  /*ce60*/  WARPSYNC.COLLECTIVE R15, `(.L_x_3423) ;  /* 0x000000000f087348 */ /* 0x000fea0003c00000 */
[----:B------:R0:W1:Y:S02]  /*ce70*/  SHFL.IDX P6, R14, R13, R12, R11 ;  /* 0x0000000c0d0e7389 */ /* 0x00006400000c000b */
[----:B01----:R-:W-:Y:S01]  /*ce80*/  ENDCOLLECTIVE ;  /* 0x000000000000791b */ /* 0x003fe20003800000 */
.L_x_3423:
[----:B------:R-:W-:-:S05]  /*ce90*/  IADD3.X R3, RZ, R3, RZ, P0, !PT ;  /* 0x00000003ff037210 */ /* 0x000fca00007fe4ff */
[----:B------:R-:W-:Y:S01]  /*cea0*/  @!PT LDS RZ, [RZ] ;  /* 0x00000000fffff984 */ /* 0x000fe20000000800 */
[----:B------:R-:W-:Y:S01]  /*ceb0*/  @!PT LDS RZ, [RZ] ;  /* 0x00000000fffff984 */ /* 0x000fe20000000800 */
[----:B------:R-:W-:Y:S01]  /*cec0*/  @!PT LDS RZ, [RZ] ;  /* 0x00000000fffff984 */ /* 0x000fe20000000800 */
[----:B------:R-:W-:Y:S04]  /*ced0*/  LDGSTS.E.BYPASS.LTC128B.128 [R9+0x1e400], desc[UR36][R2.64], !P3 ;  /* 0x1e40000002097fae */ /* 0x000fe8000d901d64 */
[----:B------:R-:W-:Y:S01]  /*cee0*/  LDGSTS.E.BYPASS.LTC128B.128 [R9+0x21400], desc[UR36][R2.64+0x80], !P2 ;  /* 0x2140008002097fae */ /* 0x000fe2000d101d64 */
[----:B------:R-:W-:-:S03]  /*cef0*/  MOV R13, R8 ;  /* 0x00000008000d7202 */ /* 0x000fc60000000f00 */
[----:B------:R0:W-:Y:S02]  /*cf00*/  LDGSTS.E.BYPASS.LTC128B.128 [R9+0x24400], desc[UR36][R2.64+0x100], !P1 ;  /* 0x2440010002097fae */ /* 0x0001e4000c901d64 */
[----:B0-----:R-:W-:-:S07]  /*cf10*/  IMAD.MOV.U32 R3, RZ, RZ, R14 ;  /* 0x000000ffff037224 */ /* 0x001fce00078e000e */
[----:B------:R-:W-:Y:S05]  /*cf20*/  WARPSYNC.COLLECTIVE R15, `(.L_x_3424) ;  /* 0x000000000f087348 */ /* 0x000fea0003c00000 */
[----:B------:R0:W1:Y:S02]  /*cf30*/  SHFL.IDX P6, R14, R13, R12, R11 ;  /* 0x0000000c0d0e7389 */ /* 0x00006400000c000b */
[----:B01----:R-:W-:Y:S01]  /*cf40*/  ENDCOLLECTIVE ;  /* 0x000000000000791b */ /* 0x003fe20003800000 */
.L_x_3424:
[----:B------:R-:W-:Y:S02]  /*cf50*/  IMAD.MOV.U32 R13, RZ, RZ, R10 ;  /* 0x000000ffff0d7224 */ /* 0x000fe400078e000a */
[----:B------:R-:W-:Y:S01]  /*cf60*/  IMAD.MOV.U32 R12, RZ, RZ, 0x2 ;  /* 0x00000002ff0c7424 */ /* 0x000fe200078e00ff */
[----:B------:R-:W-:-:S13]  /*cf70*/  IADD3 R2, P0, R14, R4, RZ ;  /* 0x000000040e027210 */ /* 0x000fda0007f1e0ff */
[----:B------:R-:W-:Y:S05]  /*cf80*/  WARPSYNC.COLLECTIVE R15, `(.L_x_3425) ;  /* 0x000000000f087348 */ /* 0x000fea0003c00000 */
[----:B------:R0:W1:Y:S02]  /*cf90*/  SHFL.IDX P6, R14, R13, R12, R11 ;  /* 0x0000000c0d0e7389 */ /* 0x00006400000c000b */
[----:B01----:R-:W-:Y:S01]  /*cfa0*/  ENDCOLLECTIVE ;  /* 0x000000000000791b */ /* 0x003fe20003800000 */
.L_x_3425:
[----:B------:R-:W-:-:S05]  /*cfb0*/  IMAD.X R3, RZ, RZ, R3, P0 ;  /* 0x000000ffff037224 */ /* 0x000fca00000e0603 */
[----:B------:R-:W-:Y:S01]  /*cfc0*/  @!PT LDS RZ, [RZ] ;  /* 0x00000000fffff984 */ /* 0x000fe20000000800 */
[----:B------:R-:W-:Y:S01]  /*cfd0*/  @!PT LDS RZ, [RZ] ;  /* 0x00000000fffff984 */ /* 0x000fe20000000800 */
[----:B------:R-:W-:Y:S01]  /*cfe0*/  @!PT LDS RZ, [RZ] ;  /* 0x00000000fffff984 */ /* 0x000fe20000000800 */
[----:B------:R0:W-:Y:S04]  /*cff0*/  LDGSTS.E.BYPASS.LTC128B.128 [R9+0x1ec00], desc[UR36][R2.64], !P3 ;  /* 0x1ec0000002097fae */ /* 0x0001e8000d901d64 */
[----:B------:R0:W-:Y:S01]  /*d000*/  LDGSTS.E.BYPASS.LTC128B.128 [R9+0x21c00], desc[UR36][R2.64+0x80], !P2 ;  /* 0x21c0008002097fae */ /* 0x0001e2000d101d64 */
[----:B------:R-:W-:-:S03]  /*d010*/  IMAD.MOV.U32 R13, RZ, RZ, R8 ;  /* 0x000000ffff0d7224 */ /* 0x000fc600078e0008 */
[----:B------:R0:W-:Y:S01]  /*d020*/  LDGSTS.E.BYPASS.LTC128B.128 [R9+0x24c00], desc[UR36][R2.64+0x100], !P1 ;  /* 0x24c0010002097fae */ /* 0x0001e2000c901d64 */
[----:B------:R-:W-:-:S07]  /*d030*/  MOV R35, R14 ;  /* 0x0000000e00237202 */ /* 0x000fce0000000f00 */
[----:B0-----:R-:W-:Y:S05]  /*d040*/  WARPSYNC.COLLECTIVE R15, `(.L_x_3426) ;  /* 0x000000000f087348 */ /* 0x001fea0003c00000 */
[----:B------:R1:W2:Y:S02]  /*d050*/  SHFL.IDX P6, R14, R13, R12, R11 ;  /* 0x0000000c0d0e7389 */ /* 0x0002a400000c000b */
[----:B012---:R-:W-:Y:S01]  /*d060*/  ENDCOLLECTIVE ;  /* 0x000000000000791b */ /* 0x007fe20003800000 */
.L_x_3426:
[----:B------:R-:W-:Y:S01]  /*d070*/  IMAD.MOV.U32 R13, RZ, RZ, R10 ;  /* 0x000000ffff0d7224 */ /* 0x000fe200078e000a */
[----:B------:R-:W-:Y:S02]  /*d080*/  MOV R12, 0x3 ;  /* 0x00000003000c7802 */ /* 0x000fe40000000f00 */
[----:B------:R-:W-:-:S13]  /*d090*/  IADD3 R2, P0, R14, R4, RZ ;  /* 0x000000040e027210 */ /* 0x000fda0007f1e0ff */
[----:B------:R-:W-:Y:S05]  /*d0a0*/  WARPSYNC.COLLECTIVE R15, `(.L_x_3427) ;  /* 0x000000000f087348 */ /* 0x000fea0003c00000 */
[----:B------:R0:W1:Y:S02]  /*d0b0*/  SHFL.IDX P6, R14, R13, R12, R11 ;  /* 0x0000000c0d0e7389 */ /* 0x00006400000c000b */
[----:B01----:R-:W-:Y:S01]  /*d0c0*/  ENDCOLLECTIVE ;  /* 0x000000000000791b */ /* 0x003fe20003800000 */
.L_x_3427:
        /* <DEDUP_REMOVED lines=8> */
[----:B------:R-:W-:-:S07]  /*d150*/  IMAD.MOV.U32 R35, RZ, RZ, R14 ;  /* 0x000000ffff237224 */ /* 0x000fce00078e000e */
[----:B0-----:R-:W-:Y:S05]  /*d160*/  WARPSYNC.COLLECTIVE R15, `(.L_x_3428) ;  /* 0x000000000f087348 */ /* 0x001fea0003c00000 */
[----:B------:R1:W2:Y:S02]  /*d170*/  SHFL.IDX P6, R14, R13, R12, R11 ;  /* 0x0000000c0d0e7389 */ /* 0x0002a400000c000b */
[----:B012---:R-:W-:Y:S01]  /*d180*/  ENDCOLLECTIVE ;  /* 0x000000000000791b */ /* 0x007fe20003800000 */
.L_x_3428:
[----:B------:R-:W-:Y:S01]  /*d190*/  MOV R13, R10 ;  /* 0x0000000a000d7202 */ /* 0x000fe20000000f00 */
[----:B------:R-:W-:Y:S01]  /*d1a0*/  IMAD.MOV.U32 R12, RZ, RZ, 0x4 ;  /* 0x00000004ff0c7424 */ /* 0x000fe200078e00ff */
[----:B------:R-:W-:-:S13]  /*d1b0*/  IADD3 R2, P0, R14, R4, RZ ;  /* 0x000000040e027210 */ /* 0x000fda0007f1e0ff */
[----:B------:R-:W-:Y:S05]  /*d1c0*/  WARPSYNC.COLLECTIVE R15, `(.L_x_3429) ;  /* 0x000000000f087348 */ /* 0x000fea0003c00000 */
[----:B------:R0:W1:Y:S02]  /*d1d0*/  SHFL.IDX P6, R14, R13, R12, R11 ;  /* 0x0000000c0d0e7389 */ /* 0x00006400000c000b */
[----:B01----:R-:W-:Y:S01]  /*d1e0*/  ENDCOLLECTIVE ;  /* 0x000000000000791b */ /* 0x003fe20003800000 */
.L_x_3429:
        /* <DEDUP_REMOVED lines=12> */
.L_x_3430:
[----:B------:R-:W-:Y:S02]  /*d2b0*/  IMAD.MOV.U32 R13, RZ, RZ, R10 ;  /* 0x000000ffff0d7224 */ /* 0x000fe400078e000a */
[----:B------:R-:W-:Y:S01]  /*d2c0*/  IMAD.MOV.U32 R12, RZ, RZ, 0x5 ;  /* 0x00000005ff0c7424 */ /* 0x000fe200078e00ff */
[----:B------:R-:W-:-:S13]  /*d2d0*/  IADD3 R2, P0, R14, R4, RZ ;  /* 0x000000040e027210 */ /* 0x000fda0007f1e0ff */
[----:B------:R-:W-:Y:S05]  /*d2e0*/  WARPSYNC.COLLECTIVE R15, `(.L_x_3431) ;  /* 0x000000000f087348 */ /* 0x000fea0003c00000 */
[----:B------:R0:W1:Y:S02]  /*d2f0*/  SHFL.IDX P6, R14, R13, R12, R11 ;  /* 0x0000000c0d0e7389 */ /* 0x00006400000c000b */
[----:B01----:R-:W-:Y:S01]  /*d300*/  ENDCOLLECTIVE ;  /* 0x000000000000791b */ /* 0x003fe20003800000 */
.L_x_3431:
[----:B------:R-:W-:-:S05]  /*d310*/  IADD3.X R3, RZ, R35, RZ, P0, !PT ;  /* 0x00000023ff037210 */ /* 0x000fca00007fe4ff */
[----:B------:R-:W-:Y:S01]  /*d320*/  @!PT LDS RZ, [RZ] ;  /* 0x00000000fffff984 */ /* 0x000fe20000000800 */
[----:B------:R-:W-:Y:S01]  /*d330*/  @!PT LDS RZ, [RZ] ;  /* 0x00000000fffff984 */ /* 0x000fe20000000800 */
[----:B------:R-:W-:Y:S01]  /*d340*/  @!PT LDS RZ, [RZ] ;  /* 0x00000000fffff984 */ /* 0x000fe20000000800 */
[----:B------:R0:W-:Y:S04]  /*d350*/  LDGSTS.E.BYPASS.LTC128B.128 [R9+0x20400], desc[UR36][R2.64], !P3 ;  /* 0x2040000002097fae */ /* 0x0001e8000d901d64 */
[----:B------:R0:W-:Y:S01]  /*d360*/  LDGSTS.E.BYPASS.LTC128B.128 [R9+0x23400], desc[UR36][R2.64+0x80], !P2 ;  /* 0x2340008002097fae */ /* 0x0001e2000d101d64 */
[----:B------:R-:W-:-:S03]  /*d370*/  MOV R13, R8 ;  /* 0x00000008000d7202 */ /* 0x000fc60000000f00 */
[----:B------:R0:W-:Y:S01]  /*d380*/  LDGSTS.E.BYPASS.LTC128B.128 [R9+0x26400], desc[UR36][R2.64+0x100], !P1 ;  /* 0x2640010002097fae */ /* 0x0001e2000c901d64 */
[----:B------:R-:W-:-:S07]  /*d390*/  IMAD.MOV.U32 R35, RZ, RZ, R14 ;  /* 0x000000ffff237224 */ /* 0x000fce00078e000e */
[----:B0-----:R-:W-:Y:S05]  /*d3a0*/  WARPSYNC.COLLECTIVE R15, `(.L_x_3432) ;  /* 0x000000000f087348 */ /* 0x001fea0003c00000 */
[----:B------:R1:W2:Y:S02]  /*d3b0*/  SHFL.IDX P6, R14, R13, R12, R11 ;  /* 0x0000000c0d0e7389 */ /* 0x0002a400000c000b */
[----:B012---:R-:W-:Y:S01]  /*d3c0*/  ENDCOLLECTIVE ;  /* 0x000000000000791b */ /* 0x007fe20003800000 */
.L_x_3432:
[----:B------:R-:W-:Y:S05]  /*d3d0*/  BRA `(.L_x_3433) ;  /* 0xffffffd0000c7947 */ /* 0x000fea000383ffff */
.L_x_3357:
[----:B0-----:R0:W1:Y:S02]  /*d3e0*/  SYNCS.PHASECHK.TRANS64.TRYWAIT P0, [R6+URZ+0x30860], R9 ;  /* 0x03086009060075a7 */ /* 0x001064000800017f */
[----:B-1----:R-:W-:Y:S05]  /*d3f0*/  @!P0 NANOSLEEP.SYNCS 0x989680 ;  /* 0x009896800000895d */ /* 0x002fea0003900000 */
[----:B------:R-:W1:Y:S02]  /*d400*/  @!P0 SYNCS.PHASECHK.TRANS64 P0, [R6+URZ+0x30860], R9 ;  /* 0x03086009060085a7 */ /* 0x000e64000800007f */
[----:B-1----:R-:W-:Y:S05]  /*d410*/  @!P0 BRA `(.L_x_3357) ;  /* 0xfffffffc00f08947 */ /* 0x002fea000383ffff */
[----:B------:R-:W-:Y:S05]  /*d420*/  BRA `(.L_x_3434) ;  /* 0xffffffd000707947 */ /* 0x000fea000383ffff */
.L_x_3358:
        /* <DEDUP_REMOVED lines=8> */
.L_x_3436:
[----:B------:R-:W-:Y:S05]  /*d4b0*/  BSYNC B1 ;  /* 0x0000000000017941 */ /* 0x000fea0003800000 */
.L_x_3435:
[----:B------:R-:W-:Y:S01]  /*d4c0*/  IMAD.MOV.U32 R13, RZ, RZ, R17 ;  /* 0x000000ffff0d7224 */ /* 0x000fe200078e0011 */
[----:B------:R-:W-:Y:S01]  /*d4d0*/  MOV R11, 0x181f ;  /* 0x0000181f000b7802 */ /* 0x000fe20000000f00 */
[----:B------:R-:W-:Y:S01]  /*d4e0*/  IMAD.MOV.U32 R12, RZ, RZ, RZ ;  /* 0x000000ffff0c7224 */ /* 0x000fe200078e00ff */
[----:B------:R-:W-:Y:S01]  /*d4f0*/  LEA R7, R7, UR39, 0x1 ;  /* 0x0000002707077c11 */ /* 0x000fe2000f8e08ff */
[----:B------:R-:W-:Y:S02]  /*d500*/  IMAD.MOV.U32 R15, RZ, RZ, -0x1 ;  /* 0xffffffffff0f7424 */ /* 0x000fe400078e00ff */
[----:B------:R-:W-:-:S07]  /*d510*/  IMAD.MOV.U32 R3, RZ, RZ, R14 ;  /* 0x000000ffff037224 */ /* 0x000fce00078e000e */
[----:B------:R-:W-:Y:S05]  /*d520*/  WARPSYNC.COLLECTIVE R15, `(.L_x_3437) ;  /* 0x000000000f087348 */ /* 0x000fea0003c00000 */
[----:B------:R0:W1:Y:S02]  /*d530*/  SHFL.IDX P6, R14, R13, R12, R11 ;  /* 0x0000000c0d0e7389 */ /* 0x00006400000c000b */
[----:B01----:R-:W-:Y:S01]  /*d540*/  ENDCOLLECTIVE ;  /* 0x000000000000791b */ /* 0x003fe20003800000 */
.L_x_3437:
[----:B------:R-:W-:Y:S01]  /*d550*/  IMAD.MOV.U32 R13, RZ, RZ, R18 ;  /* 0x000000ffff0d7224 */ /* 0x000fe200078e0012 */
[----:B------:R-:W-:Y:S02]  /*d560*/  MOV R12, 0x1 ;  /* 0x00000001000c7802 */ /* 0x000fe40000000f00 */
[----:B------:R-:W-:-:S13]  /*d570*/  IADD3 R2, P0, R14, R4, RZ ;  /* 0x000000040e027210 */ /* 0x000fda0007f1e0ff */
[----:B------:R-:W-:Y:S05]  /*d580*/  WARPSYNC.COLLECTIVE R15, `(.L_x_3438) ;  /* 0x000000000f087348 */ /* 0x000fea0003c00000 */
[----:B------:R0:W1:Y:S02]  /*d590*/  SHFL.IDX P6, R14, R13, R12, R11 ;  /* 0x0000000c0d0e7389 */ /* 0x00006400000c000b */
[----:B01----:R-:W-:Y:S01]  /*d5a0*/  ENDCOLLECTIVE ;  /* 0x000000000000791b */ /* 0x003fe20003800000 */
.L_x_3438:
        /* <DEDUP_REMOVED lines=15> */
.L_x_3439:
[----:B------:R-:W-:Y:S01]  /*d6a0*/  MOV R13, R18 ;  /* 0x00000012000d7202 */ /* 0x000fe20000000f00 */
[----:B------:R-:W-:Y:S01]  /*d6b0*/  IMAD.MOV.U32 R12, RZ, RZ, 0x2 ;  /* 0x00000002ff0c7424 */ /* 0x000fe200078e00ff */
[----:B------:R-:W-:-:S13]  /*d6c0*/  IADD3 R2, P0, R14, R4, RZ ;  /* 0x000000040e027210 */ /* 0x000fda0007f1e0ff */
[----:B------:R-:W-:Y:S05]  /*d6d0*/  WARPSYNC.COLLECTIVE R15, `(.L_x_3440) ;  /* 0x000000000f087348 */ /* 0x000fea0003c00000 */
[----:B------:R0:W1:Y:S02]  /*d6e0*/  SHFL.IDX P6, R14, R13, R12, R11 ;  /* 0x0000000c0d0e7389 */ /* 0x00006400000c000b */
[----:B01----:R-:W-:Y:S01]  /*d6f0*/  ENDCOLLECTIVE ;  /* 0x000000000000791b */ /* 0x003fe20003800000 */
.L_x_3440:
        /* <DEDUP_REMOVED lines=15> */
.L_x_3441:
[----:B------:R-:W-:Y:S02]  /*d7f0*/  IMAD.MOV.U32 R13, RZ, RZ, R18 ;  /* 0x000000ffff0d7224 */ /* 0x000fe400078e0012 */
[----:B------:R-:W-:Y:S01]  /*d800*/  IMAD.MOV.U32 R12, RZ, RZ, 0x3 ;  /* 0x00000003ff0c7424 */ /* 0x000fe200078e00ff */
[----:B------:R-:W-:-:S13]  /*d810*/  IADD3 R2, P0, R14, R4, RZ ;  /* 0x000000040e027210 */ /* 0x000fda0007f1e0ff */
[----:B------:R-:W-:Y:S05]  /*d820*/  WARPSYNC.COLLECTIVE R15, `(.L_x_3442) ;  /* 0x000000000f087348 */ /* 0x000fea0003c00000 */
[----:B------:R0:W1:Y:S02]  /*d830*/  SHFL.IDX P6, R14, R13, R12, R11 ;  /* 0x0000000c0d0e7389 */ /* 0x00006400000c000b */
[----:B01----:R-:W-:Y:S01]  /*d840*/  ENDCOLLECTIVE ;  /* 0x000000000000791b */ /* 0x003fe20003800000 */
.L_x_3442:
        /* <DEDUP_REMOVED lines=15> */
.L_x_3443:
[----:B------:R-:W-:Y:S02]  /*d940*/  IMAD.MOV.U32 R13, RZ, RZ, R18 ;  /* 0x000000ffff0d7224 */ /* 0x000fe400078e0012 */
[----:B------:R-:W-:Y:S01]  /*d950*/  IMAD.MOV.U32 R12, RZ, RZ, 0x4 ;  /* 0x00000004ff0c7424 */ /* 0x000fe200078e00ff */
[----:B------:R-:W-:-:S13]  /*d960*/  IADD3 R2, P0, R14, R4, RZ ;  /* 0x000000040e027210 */ /* 0x000fda0007f1e0ff */
[----:B------:R-:W-:Y:S05]  /*d970*/  WARPSYNC.COLLECTIVE R15, `(.L_x_3444) ;  /* 0x000000000f087348 */ /* 0x000fea0003c00000 */
[----:B------:R0:W1:Y:S02]  /*d980*/  SHFL.IDX P6, R14, R13, R12, R11 ;  /* 0x0000000c0d0e7389 */ /* 0x00006400000c000b */
[----:B01----:R-:W-:Y:S01]  /*d990*/  ENDCOLLECTIVE ;  /* 0x000000000000791b */ /* 0x003fe20003800000 */
.L_x_3444:
        /* <DEDUP_REMOVED lines=15> */
.L_x_3445:
[----:B------:R-:W-:Y:S01]  /*da90*/  IMAD.MOV.U32 R13, RZ, RZ, R18 ;  /* 0x000000ffff0d7224 */ /* 0x000fe200078e0012 */
[----:B------:R-:W-:Y:S02]  /*daa0*/  MOV R12, 0x5 ;  /* 0x00000005000c7802 */ /* 0x000fe40000000f00 */
[----:B------:R-:W-:-:S13]  /*dab0*/  IADD3 R2, P0, R14, R4, RZ ;  /* 0x000000040e027210 */ /* 0x000fda0007f1e0ff */
[----:B------:R-:W-:Y:S05]  /*dac0*/  WARPSYNC.COLLECTIVE R15, `(.L_x_3446) ;  /* 0x000000000f087348 */ /* 0x000fea0003c00000 */
[----:B------:R0:W1:Y:S02]  /*dad0*/  SHFL.IDX P6, R14, R13, R12, R11 ;  /* 0x0000000c0d0e7389 */ /* 0x00006400000c000b */
[----:B01----:R-:W-:Y:S01]  /*dae0*/  ENDCOLLECTIVE ;  /* 0x000000000000791b */ /* 0x003fe20003800000 */
.L_x_3446:
        /* <DEDUP_REMOVED lines=12> */
.L_x_3447:
[----:B------:R-:W-:Y:S01]  /*dbb0*/  @!PT LDS RZ, [RZ] ;  /* 0x00000000fffff984 */ /* 0x000fe20000000800 */
[----:B------:R-:W-:Y:S01]  /*dbc0*/  @!PT LDS RZ, [RZ] ;  /* 0x00000000fffff984 */ /* 0x000fe20000000800 */
[----:B------:R-:W-:Y:S01]  /*dbd0*/  @!PT LDS RZ, [RZ] ;  /* 0x00000000fffff984 */ /* 0x000fe20000000800 */
[----:B------:R0:W-:Y:S01]  /*dbe0*/  LDGSTS.E.BYPASS.LTC128B.128 [R7+0x5400], desc[UR36][R2.64+0x80], !P0 ;  /* 0x0540008002077fae */ /* 0x0001e2000c101d64 */
[----:B------:R-:W-:-:S13]  /*dbf0*/  ISETP.LT.OR P0, PT, R8, 0x41, P1 ;  /* 0x000000410800780c */ /* 0x000fda0000f01670 */
[----:B------:R0:W-:Y:S01]  /*dc00*/  LDGSTS.E.BYPASS.LTC128B.128 [R7+0x8400], desc[UR36][R2.64+0x100], !P0 ;  /* 0x0840010002077fae */ /* 0x0001e2000c101d64 */
[----:B------:R-:W-:Y:S05]  /*dc10*/  BRA `(.L_x_3448) ;  /* 0xffffffcc00687947 */ /* 0x000fea000383ffff */
.L_x_3364:
[----:B0-----:R0:W1:Y:S02]  /*dc20*/  SYNCS.PHASECHK.TRANS64.TRYWAIT P0, [R4+URZ+0x30860], R3 ;  /* 0x03086003040075a7 */ /* 0x001064000800017f */
[----:B-1----:R-:W-:Y:S05]  /*dc30*/  @!P0 NANOSLEEP.SYNCS 0x989680 ;  /* 0x009896800000895d */ /* 0x002fea0003900000 */
[----:B------:R-:W1:Y:S02]  /*dc40*/  @!P0 SYNCS.PHASECHK.TRANS64 P0, [R4+URZ+0x30860], R3 ;  /* 0x03086003040085a7 */ /* 0x000e64000800007f */
[----:B-1----:R-:W-:Y:S05]  /*dc50*/  @!P0 BRA `(.L_x_3364) ;  /* 0xfffffffc00f08947 */ /* 0x002fea000383ffff */
[----:B------:R-:W-:Y:S05]  /*dc60*/  BRA `(.L_x_3449) ;  /* 0xffffffd000407947 */ /* 0x000fea000383ffff */
.L_x_3365:
        /* <DEDUP_REMOVED lines=8> */
.L_x_3451:
[----:B------:R-:W-:Y:S05]  /*dcf0*/  BSYNC B0 ;  /* 0x0000000000007941 */ /* 0x000fea0003800000 */
.L_x_3450:
[----:B------:R-:W-:Y:S01]  /*dd00*/  MOV R13, R17 ;  /* 0x00000011000d7202 */ /* 0x000fe20000000f00 */
[----:B------:R-:W-:Y:S01]  /*dd10*/  IMAD.MOV.U32 R12, RZ, RZ, RZ ;  /* 0x000000ffff0c7224 */ /* 0x000fe200078e00ff */
[----:B------:R-:W-:Y:S01]  /*dd20*/  SHF.L.U32 R6, R37, 0x1, RZ ;  /* 0x0000000125067819 */ /* 0x000fe200000006ff */
[----:B------:R-:W-:Y:S02]  /*dd30*/  IMAD.MOV.U32 R11, RZ, RZ, 0x181f ;  /* 0x0000181fff0b7424 */ /* 0x000fe400078e00ff */
[----:B------:R-:W-:Y:S02]  /*dd40*/  IMAD.MOV.U32 R15, RZ, RZ, -0x1 ;  /* 0xffffffffff0f7424 */ /* 0x000fe400078e00ff */
[----:B------:R-:W-:-:S07]  /*dd50*/  IMAD.MOV.U32 R0, RZ, RZ, R14 ;  /* 0x000000ffff007224 */ /* 0x000fce00078e000e */
[----:B------:R-:W-:Y:S05]  /*dd60*/  WARPSYNC.COLLECTIVE R15, `(.L_x_3452) ;  /* 0x000000000f087348 */ /* 0x000fea0003c00000 */
[----:B------:R0:W1:Y:S02]  /*dd70*/  SHFL.IDX P6, R14, R13, R12, R11 ;  /* 0x0000000c0d0e7389 */ /* 0x00006400000c000b */
[----:B01----:R-:W-:Y:S01]  /*dd80*/  ENDCOLLECTIVE ;  /* 0x000000000000791b */ /* 0x003fe20003800000 */
.L_x_3452:
[----:B------:R-:W-:Y:S02]  /*dd90*/  IMAD.MOV.U32 R13, RZ, RZ, R18 ;  /* 0x000000ffff0d7224 */ /* 0x000fe400078e0012 */
[----:B------:R-:W-:Y:S01]  /*dda0*/  IMAD.MOV.U32 R12, RZ, RZ, 0x1 ;  /* 0x00000001ff0c7424 */ /* 0x000fe200078e00ff */
[----:B------:R-:W-:-:S13]  /*ddb0*/  IADD3 R2, P0, R14, R6, RZ ;  /* 0x000000060e027210 */ /* 0x000fda0007f1e0ff */
[----:B------:R-:W-:Y:S05]  /*ddc0*/  WARPSYNC.COLLECTIVE R15, `(.L_x_3453) ;  /* 0x000000000f087348 */ /* 0x000fea0003c00000 */
[----:B------:R0:W1:Y:S02]  /*ddd0*/  SHFL.IDX P6, R14, R13, R12, R11 ;  /* 0x0000000c0d0e7389 */ /* 0x00006400000c000b */
[----:B01----:R-:W-:Y:S01]  /*dde0*/  ENDCOLLECTIVE ;  /* 0x000000000000791b */ /* 0x003fe20003800000 */
.L_x_3453:
        /* <DEDUP_REMOVED lines=13> */
.L_x_3454:
[----:B------:R-:W-:Y:S01]  /*dec0*/  @!PT LDS RZ, [RZ] ;  /* 0x00000000fffff984 */ /* 0x000fe20000000800 */
[----:B------:R-:W-:Y:S01]  /*ded0*/  @!PT LDS RZ, [RZ] ;  /* 0x00000000fffff984 */ /* 0x000fe20000000800 */
[----:B------:R-:W-:Y:S01]  /*dee0*/  @!PT LDS RZ, [RZ] ;  /* 0x00000000fffff984 */ /* 0x000fe20000000800 */
[----:B------:R-:W-:Y:S01]  /*def0*/  LDGSTS.E.BYPASS.LTC128B.128 [R0+0x3400], desc[UR36][R2.64+0x80], !P0 ;  /* 0x0340008002007fae */ /* 0x000fe2000c101d64 */
[----:B------:R-:W-:Y:S01]  /*df00*/  ISETP.LT.OR P0, PT, R5, 0x1, P1 ;  /* 0x000000010500780c */ /* 0x000fe20000f01670 */
[----:B------:R-:W-:Y:S01]  /*df10*/  IMAD.MOV.U32 R13, RZ, RZ, R18 ;  /* 0x000000ffff0d7224 */ /* 0x000fe200078e0012 */
[----:B------:R-:W-:-:S11]  /*df20*/  MOV R12, 0x2 ;  /* 0x00000002000c7802 */ /* 0x000fd60000000f00 */
[----:B------:R0:W-:Y:S02]  /*df30*/  LDGSTS.E.BYPASS.LTC128B.128 [R0+0x6400], desc[UR36][R2.64+0x100], !P0 ;  /* 0x0640010002007fae */ /* 0x0001e4000c101d64 */
[----:B0-----:R-:W-:-:S13]  /*df40*/  IADD3 R2, P0, R14, R6, RZ ;  /* 0x000000060e027210 */ /* 0x001fda0007f1e0ff */
[----:B------:R-:W-:Y:S05]  /*df50*/  WARPSYNC.COLLECTIVE R15, `(.L_x_3455) ;  /* 0x000000000f087348 */ /* 0x000fea0003c00000 */
[----:B------:R0:W1:Y:S02]  /*df60*/  SHFL.IDX P6, R14, R13, R12, R11 ;  /* 0x0000000c0d0e7389 */ /* 0x00006400000c000b */
[----:B01----:R-:W-:Y:S01]  /*df70*/  ENDCOLLECTIVE ;  /* 0x000000000000791b */ /* 0x003fe20003800000 */
.L_x_3455:
        /* <DEDUP_REMOVED lines=12> */
.L_x_3456:
[----:B------:R-:W-:Y:S01]  /*e040*/  @!PT LDS RZ, [RZ] ;  /* 0x00000000fffff984 */ /* 0x000fe20000000800 */
[----:B------:R-:W-:Y:S01]  /*e050*/  @!PT LDS RZ, [RZ] ;  /* 0x00000000fffff984 */ /* 0x000fe20000000800 */
[----:B------:R-:W-:Y:S01]  /*e060*/  @!PT LDS RZ, [RZ] ;  /* 0x00000000fffff984 */ /* 0x000fe20000000800 */
[----:B------:R-:W-:Y:S01]  /*e070*/  LDGSTS.E.BYPASS.LTC128B.128 [R0+0x3c00], desc[UR36][R2.64+0x80], !P0 ;  /* 0x03c0008002007fae */ /* 0x000fe2000c101d64 */
[----:B------:R-:W-:Y:S02]  /*e080*/  ISETP.LT.OR P0, PT, R5, 0x11, P1 ;  /* 0x000000110500780c */ /* 0x000fe40000f01670 */
[----:B------:R-:W-:Y:S01]  /*e090*/  MOV R13, R18 ;  /* 0x00000012000d7202 */ /* 0x000fe20000000f00 */
[----:B------:R-:W-:-:S10]  /*e0a0*/  IMAD.MOV.U32 R12, RZ, RZ, 0x3 ;  /* 0x00000003ff0c7424 */ /* 0x000fd400078e00ff */
[----:B------:R0:W-:Y:S02]  /*e0b0*/  LDGSTS.E.BYPASS.LTC128B.128 [R0+0x6c00], desc[UR36][R2.64+0x100], !P0 ;  /* 0x06c0010002007fae */ /* 0x0001e4000c101d64 */
[----:B0-----:R-:W-:-:S13]  /*e0c0*/  IADD3 R2, P0, R14, R6, RZ ;  /* 0x000000060e027210 */ /* 0x001fda0007f1e0ff */
[----:B------:R-:W-:Y:S05]  /*e0d0*/  WARPSYNC.COLLECTIVE R15, `(.L_x_3457) ;  /* 0x000000000f087348 */ /* 0x000fea0003c00000 */
[----:B------:R0:W1:Y:S02]  /*e0e0*/  SHFL.IDX P6, R14, R13, R12, R11 ;  /* 0x0000000c0d0e7389 */ /* 0x00006400000c000b */
[----:B01----:R-:W-:Y:S01]  /*e0f0*/  ENDCOLLECTIVE ;  /* 0x000000000000791b */ /* 0x003fe20003800000 */
.L_x_3457:
        /* <DEDUP_REMOVED lines=12> */
.L_x_3458:
[----:B------:R-:W-:Y:S01]  /*e1c0*/  @!PT LDS RZ, [RZ] ;  /* 0x00000000fffff984 */ /* 0x000fe20000000800 */
[----:B------:R-:W-:Y:S01]  /*e1d0*/  @!PT LDS RZ, [RZ] ;  /* 0x00000000fffff984 */ /* 0x000fe20000000800 */
[----:B------:R-:W-:Y:S01]  /*e1e0*/  @!PT LDS RZ, [RZ] ;  /* 0x00000000fffff984 */ /* 0x000fe20000000800 */
[----:B------:R-:W-:Y:S01]  /*e1f0*/  LDGSTS.E.BYPASS.LTC128B.128 [R0+0x4400], desc[UR36][R2.64+0x80], !P0 ;  /* 0x0440008002007fae */ /* 0x000fe2000c101d64 */
[----:B------:R-:W-:Y:S01]  /*e200*/  ISETP.LT.OR P0, PT, R5, 0x21, P1 ;  /* 0x000000210500780c */ /* 0x000fe20000f01670 */
[----:B------:R-:W-:Y:S02]  /*e210*/  IMAD.MOV.U32 R13, RZ, RZ, R18 ;  /* 0x000000ffff0d7224 */ /* 0x000fe400078e0012 */
[----:B------:R-:W-:-:S10]  /*e220*/  IMAD.MOV.U32 R12, RZ, RZ, 0x4 ;  /* 0x00000004ff0c7424 */ /* 0x000fd400078e00ff */
[----:B------:R0:W-:Y:S02]  /*e230*/  LDGSTS.E.BYPASS.LTC128B.128 [R0+0x7400], desc[UR36][R2.64+0x100], !P0 ;  /* 0x0740010002007fae */ /* 0x0001e4000c101d64 */
[----:B0-----:R-:W-:-:S13]  /*e240*/  IADD3 R2, P0, R14, R6, RZ ;  /* 0x000000060e027210 */ /* 0x001fda0007f1e0ff */
[----:B------:R-:W-:Y:S05]  /*e250*/  WARPSYNC.COLLECTIVE R15, `(.L_x_3459) ;  /* 0x000000000f087348 */ /* 0x000fea0003c00000 */
[----:B------:R0:W1:Y:S02]  /*e260*/  SHFL.IDX P6, R14, R13, R12, R11 ;  /* 0x0000000c0d0e7389 */ /* 0x00006400000c000b */
[----:B01----:R-:W-:Y:S01]  /*e270*/  ENDCOLLECTIVE ;  /* 0x000000000000791b */ /* 0x003fe20003800000 */
.L_x_3459:
        /* <DEDUP_REMOVED lines=12> */
.L_x_3460:
        /* <DEDUP_REMOVED lines=12> */
.L_x_3461:
        /* <DEDUP_REMOVED lines=12> */
.L_x_3462:
[----:B------:R-:W-:Y:S01]  /*e4c0*/  @!PT LDS RZ, [RZ] ;  /* 0x00000000fffff984 */ /* 0x000fe20000000800 */
[----:B------:R-:W-:Y:S01]  /*e4d0*/  @!PT LDS RZ, [RZ] ;  /* 0x00000000fffff984 */ /* 0x000fe20000000800 */
[----:B------:R-:W-:Y:S01]  /*e4e0*/  @!PT LDS RZ, [RZ] ;  /* 0x00000000fffff984 */ /* 0x000fe20000000800 */
[----:B------:R0:W-:Y:S01]  /*e4f0*/  LDGSTS.E.BYPASS.LTC128B.128 [R0+0x5400], desc[UR36][R2.64+0x80], !P0 ;  /* 0x0540008002007fae */ /* 0x0001e2000c101d64 */
[----:B------:R-:W-:-:S13]  /*e500*/  ISETP.LT.OR P0, PT, R5, 0x41, P1 ;  /* 0x000000410500780c */ /* 0x000fda0000f01670 */
[----:B------:R0:W-:Y:S01]  /*e510*/  LDGSTS.E.BYPASS.LTC128B.128 [R0+0x8400], desc[UR36][R2.64+0x100], !P0 ;  /* 0x0840010002007fae */ /* 0x0001e2000c101d64 */
[----:B------:R-:W-:Y:S05]  /*e520*/  BRA `(.L_x_3463) ;  /* 0xffffffcc00087947 */ /* 0x000fea000383ffff */
.L_x_3370:
[----:B0-----:R0:W1:Y:S02]  /*e530*/  SYNCS.PHASECHK.TRANS64.TRYWAIT P0, [R5+URZ+0x30820], R0 ;  /* 0x03082000050075a7 */ /* 0x001064000800017f */
[----:B-1----:R-:W-:Y:S05]  /*e540*/  @!P0 NANOSLEEP.SYNCS 0x989680 ;  /* 0x009896800000895d */ /* 0x002fea0003900000 */
[----:B------:R-:W1:Y:S02]  /*e550*/  @!P0 SYNCS.PHASECHK.TRANS64 P0, [R5+URZ+0x30820], R0 ;  /* 0x03082000050085a7 */ /* 0x000e64000800007f */
[----:B-1----:R-:W-:Y:S05]  /*e560*/  @!P0 BRA `(.L_x_3370) ;  /* 0xfffffffc00f08947 */ /* 0x002fea000383ffff */
[----:B------:R-:W-:Y:S05]  /*e570*/  BRA `(.L_x_3464) ;  /* 0xffffffcc00a47947 */ /* 0x000fea000383ffff */
.L_x_3371:
        /* <DEDUP_REMOVED lines=11> */
.L_x_3466:
[----:B------:R-:W-:Y:S05]  /*e630*/  BSYNC B0 ;  /* 0x0000000000007941 */ /* 0x000fea0003800000 */
.L_x_3465:
[----:B------:R-:W-:Y:S05]  /*e640*/  BRA `(.L_x_3467) ;  /* 0xffffffcc008c7947 */ /* 0x000fea000383ffff */
.L_x_3374:
[----:B------:R-:W-:Y:S01]  /*e650*/  BSSY B1, `(.L_x_3468) ;  /* 0x0000006000017945 */ /* 0x000fe20003800000 */
[----:B------:R-:W-:-:S07]  /*e660*/  IMAD.MOV.U32 R15, RZ, RZ, -0x1 ;  /* 0xffffffffff0f7424 */ /* 0x000fce00078e00ff */
[----:B0-----:R-:W-:Y:S05]  /*e670*/  WARPSYNC.COLLECTIVE R15, `(.L_x_3469) ;  /* 0x000000000f0c7348 */ /* 0x001fea0003c00000 */
[----:B------:R-:W-:Y:S02]  /*e680*/  ELECT P6, UR62, PT ;  /* 0x00000000003e782f */ /* 0x000fe400038c0000 */
[----:B------:R-:W-:Y:S01]  /*e690*/  MOV R14, UR62 ;  /* 0x0000003e000e7c02 */ /* 0x000fe20008000f00 */
[----:B0-----:R-:W-:Y:S10]  /*e6a0*/  ENDCOLLECTIVE ;  /* 0x000000000000791b */ /* 0x001ff40003800000 */
.L_x_3469:
[----:B------:R-:W-:Y:S05]  /*e6b0*/  BSYNC B1 ;  /* 0x0000000000017941 */ /* 0x000fea0003800000 */
.L_x_3468:
[----:B------:R-:W-:Y:S05]  /*e6c0*/  BRA `(.L_x_3470) ;  /* 0xffffffcc00847947 */ /* 0x000fea000383ffff */
.L_x_3376:
[----:B0-----:R0:W1:Y:S02]  /*e6d0*/  SYNCS.PHASECHK.TRANS64.TRYWAIT P1, [R3+URZ+0x30840], R2 ;  /* 0x03084002030075a7 */ /* 0x001064000802017f */
[----:B-1----:R-:W-:Y:S05]  /*e6e0*/  @!P1 NANOSLEEP.SYNCS 0x989680 ;  /* 0x009896800000995d */ /* 0x002fea0003900000 */
[----:B------:R-:W1:Y:S02]  /*e6f0*/  @!P1 SYNCS.PHASECHK.TRANS64 P1, [R3+URZ+0x30840], R2 ;  /* 0x03084002030095a7 */ /* 0x000e64000802007f */
[----:B-1----:R-:W-:Y:S05]  /*e700*/  @!P1 BRA `(.L_x_3376) ;  /* 0xfffffffc00f09947 */ /* 0x002fea000383ffff */
[----:B------:R-:W-:Y:S05]  /*e710*/  BRA `(.L_x_3471) ;  /* 0xffffffcc00ac7947 */ /* 0x000fea000383ffff */
.L_x_3378:
[----:B-1----:R1:W2:Y:S02]  /*e720*/  SYNCS.PHASECHK.TRANS64.TRYWAIT P1, [R5+URZ+0x30840], R0 ;  /* 0x03084000050075a7 */ /* 0x0022a4000802017f */
[----:B--2---:R-:W-:Y:S05]  /*e730*/  @!P1 NANOSLEEP.SYNCS 0x989680 ;  /* 0x009896800000995d */ /* 0x004fea0003900000 */
[----:B------:R-:W2:Y:S02]  /*e740*/  @!P1 SYNCS.PHASECHK.TRANS64 P1, [R5+URZ+0x30840], R0 ;  /* 0x03084000050095a7 */ /* 0x000ea4000802007f */
[----:B--2---:R-:W-:Y:S05]  /*e750*/  @!P1 BRA `(.L_x_3378) ;  /* 0xfffffffc00f09947 */ /* 0x004fea000383ffff */
[----:B------:R-:W-:Y:S05]  /*e760*/  BRA `(.L_x_3472) ;  /* 0xffffffcc00b87947 */ /* 0x000fea000383ffff */
.L_x_3380:
[----:B--2---:R2:W3:Y:S02]  /*e770*/  SYNCS.PHASECHK.TRANS64.TRYWAIT P1, [R3+URZ+0x30860], R2 ;  /* 0x03086002030075a7 */ /* 0x0044e4000802017f */
[----:B---3--:R-:W-:Y:S05]  /*e780*/  @!P1 NANOSLEEP.SYNCS 0x989680 ;  /* 0x009896800000995d */ /* 0x008fea0003900000 */
[----:B------:R-:W3:Y:S02]  /*e790*/  @!P1 SYNCS.PHASECHK.TRANS64 P1, [R3+URZ+0x30860], R2 ;  /* 0x03086002030095a7 */ /* 0x000ee4000802007f */
[----:B---3--:R-:W-:Y:S05]  /*e7a0*/  @!P1 BRA `(.L_x_3380) ;  /* 0xfffffffc00f09947 */ /* 0x008fea000383ffff */
[----:B------:R-:W-:Y:S05]  /*e7b0*/  BRA `(.L_x_3473) ;  /* 0xffffffcc00b47947 */ /* 0x000fea000383ffff */
.L_x_3474:
        /* <DEDUP_REMOVED lines=12> */
.L_x_15833:


//--------------------- .text._ZN7cutlass13device_kernelIN5flash11enable_sm90INS1_16FlashAttnFwdSm90INS1_25CollectiveMainloopFwdSm90ILi2EN4cute5tupleIJNS5_1CILi1EEES8_S8_EEENS6_IJNS7_ILi128EEENS7_ILi96EEENS7_ILi192EEEEEELi192ENS_10bfloat16_tEfNS_4arch4Sm90ELb0ELb0ELb0ELb1ELb1ELb0ELb0ELb1ELb1ELb1ELb0ELb0EEENS1_21CollectiveEpilogueFwdINS6_IJSA_SC_SB_EEES9_SE_SG_Li256ELb1ELb1ELb0ELb0EEENS1_36VarlenDynamicPersistentTileSchedulerILi128ELi96ELi256ELi128ELb0ELb1ELb1ELb0ELb1ELb1EEEEEEEEEvNT_6ParamsE --------------------------
	.section	.text._ZN7cutlass13device_kernelIN5flash11enable_sm90INS1_16FlashAttnFwdSm90INS1_25CollectiveMainloopFwdSm90ILi2EN4cute5tupleIJNS5_1CILi1EEES8_S8_EEENS6_IJNS7_ILi128EEENS7_ILi96EEENS7_ILi192EEEEEELi192ENS_10bfloat16_tEfNS_4arch4Sm90ELb0ELb0ELb0ELb1ELb1ELb0ELb0ELb1ELb1ELb1ELb0ELb0EEENS1_21CollectiveEpilogueFwdINS6_IJSA_SC_SB_EEES9_SE_SG_Li256ELb1ELb1ELb0ELb0EEENS1_36VarlenDynamicPersistentTileSchedulerILi128ELi96ELi256ELi128ELb0ELb1ELb1ELb0ELb1ELb1EEEEEEEEEvNT_6ParamsE,"ax",@progbits
	.align	128
.text._ZN7cutlass13device_kernelIN5flash11enable_sm90INS1_16FlashAttnFwdSm90INS1_25CollectiveMainloopFwdSm90ILi2EN4cute5tupleIJNS5_1CILi1EEES8_S8_EEENS6_IJNS7_ILi128EEENS7_ILi96EEENS7_ILi192EEEEEELi192ENS_10bfloat16_tEfNS_4arch4Sm90ELb0ELb0ELb0ELb1ELb1ELb0ELb0ELb1ELb1ELb1ELb0ELb0EEENS1_21CollectiveEpilogueFwdINS6_IJSA_SC_SB_EEES9_SE_SG_Li256ELb1ELb1ELb0ELb0EEENS1_36VarlenDynamicPersistentTileSchedulerILi128ELi96ELi256ELi128ELb0ELb1ELb1ELb0ELb1ELb1EEEEEEEEEvNT_6ParamsE:
        .type           _ZN7cutlass13device_kernelIN5flash11enable_sm90INS1_16FlashAttnFwdSm90INS1_25CollectiveMainloopFwdSm90ILi2EN4cute5tupleIJNS5_1CILi1EEES8_S8_EEENS6_IJNS7_ILi128EEENS7_ILi96EEENS7_ILi192EEEEEELi192ENS_10bfloat16_tEfNS_4arch4Sm90ELb0ELb0ELb0ELb1ELb1ELb0ELb0ELb1ELb1ELb1ELb0ELb0EEENS1_21CollectiveEpilogueFwdINS6_IJSA_SC_SB_EEES9_SE_SG_Li256ELb1ELb1ELb0ELb0EEENS1_36VarlenDynamicPersistentTileSchedulerILi128ELi96ELi256ELi128ELb0ELb1ELb1ELb0ELb1ELb1EEEEEEEEEvNT_6ParamsE,@function
        .size           _ZN7cutlass13device_kernelIN5flash11enable_sm90INS1_16FlashAttnFwdSm90INS1_25CollectiveMainloopFwdSm90ILi2EN4cute5tupleIJNS5_1CILi1EEES8_S8_EEENS6_IJNS7_ILi128EEENS7_ILi96EEENS7_ILi192EEEEEELi192ENS_10bfloat16_tEfNS_4arch4Sm90ELb0ELb0ELb0ELb1ELb1ELb0ELb0ELb1ELb1ELb1ELb0ELb0EEENS1_21CollectiveEpilogueFwdINS6_IJSA_SC_SB_EEES9_SE_SG_Li256ELb1ELb1ELb0ELb0EEENS1_36VarlenDynamicPersistentTileSchedulerILi128ELi96ELi256ELi128ELb0ELb1ELb1ELb0ELb1ELb1EEEEEEEEEvNT_6ParamsE,(.L_x_15834 - _ZN7cutlass13device_kernelIN5flash11enable_sm90INS1_16FlashAttnFwdSm90INS1_25CollectiveMainloopFwdSm90ILi2EN4cute5tupleIJNS5_1CILi1EEES8_S8_EEENS6_IJNS7_ILi128EEENS7_ILi96EEENS7_ILi192EEEEEELi192ENS_10bfloat16_tEfNS_4arch4Sm90ELb0ELb0ELb0ELb1ELb1ELb0ELb0ELb1ELb1ELb1ELb0ELb0EEENS1_21CollectiveEpilogueFwdINS6_IJSA_SC_SB_EEES9_SE_SG_Li256ELb1ELb1ELb0ELb0EEENS1_36VarlenDynamicPersistentTileSchedulerILi128ELi96ELi256ELi128ELb0ELb1ELb1ELb0ELb1ELb1EEEEEEEEEvNT_6ParamsE)
        .other          _ZN7cutlass13device_kernelIN5flash11enable_sm90INS1_16FlashAttnFwdSm90INS1_25CollectiveMainloopFwdSm90ILi2EN4cute5tupleIJNS5_1CILi1EEES8_S8_EEENS6_IJNS7_ILi128EEENS7_ILi96EEENS7_ILi192EEEEEELi192ENS_10bfloat16_tEfNS_4arch4Sm90ELb0ELb0ELb0ELb1ELb1ELb0ELb0ELb1ELb1ELb1ELb0ELb0EEENS1_21CollectiveEpilogueFwdINS6_IJSA_SC_SB_EEES9_SE_SG_Li256ELb1ELb1ELb0ELb0EEENS1_36VarlenDynamicPersistentTileSchedulerILi128ELi96ELi256ELi128ELb0ELb1ELb1ELb0ELb1ELb1EEEEEEEEEvNT_6ParamsE,@"STO_CUDA_ENTRY STV_DEFAULT"
_ZN7cutlass13device_kernelIN5flash11enable_sm90INS1_16FlashAttnFwdSm90INS1_25CollectiveMainloopFwdSm90ILi2EN4cute5tupleIJNS5_1CILi1EEES8_S8_EEENS6_IJNS7_ILi128EEENS7_ILi96EEENS7_ILi192EEEEEELi192ENS_10bfloat16_tEfNS_4arch4Sm90ELb0ELb0ELb0ELb1ELb1ELb0ELb0ELb1ELb1ELb1ELb0ELb0EEENS1_21CollectiveEpilogueFwdINS6_IJSA_SC_SB_EEES9_SE_SG_Li256ELb1ELb1ELb0ELb0EEENS1_36VarlenDynamicPersistentTileSchedulerILi128ELi96ELi256ELi128ELb0ELb1ELb1ELb0ELb1ELb1EEEEEEEEEvNT_6ParamsE:
        /* <DEDUP_REMOVED lines=45> */
.L_x_3475:
        /* <DEDUP_REMOVED lines=22> */
.L_x_3476:
        /* <DEDUP_REMOVED lines=18> */
.L_x_3477:
        /* <DEDUP_REMOVED lines=22> */
.L_x_3478:
        /* <DEDUP_REMOVED lines=23> */
.L_x_3479:
        /* <DEDUP_REMOVED lines=10> */
.L_x_3481:
        /* <DEDUP_REMOVED lines=19> */
[----:B------:R-:W-:Y:S01]  /*09f0*/  UMOV UR38, URZ ;  /* 0x0000003f00267c82 */ /* 0x000fe20008000000 */
[----:B0-----:R-:W-:-:S05]  /*0a00*/  VIADD R204, R0, 0xffffff80 ;  /* 0xffffff8000cc7836 */ /* 0x001fca0000000000 */
[----:B------:R-:W-:-:S04]  /*0a10*/  SHF.R.S32.HI R3, RZ, 0x1f, R204 ;  /* 0x0000001fff037819 */ /* 0x000fc800000114cc */
[CC--:B------:R-:W-:Y:S02]  /*0a20*/  LEA.HI R0, R3.reuse, R204.reuse, RZ, 0x7 ;  /* 0x000000cc03007211 */ /* 0x0c0fe400078f38ff */
[----:B------:R-:W-:Y:S02]  /*0a30*/  LEA.HI R4, R3, R204, RZ, 0x5 ;  /* 0x000000cc03047211 */ /* 0x000fe400078f28ff */
[----:B------:R-:W-:Y:S02]  /*0a40*/  LOP3.LUT R5, R0, 0xffffff80, RZ, 0xc0, !PT ;  /* 0xffffff8000057812 */ /* 0x000fe400078ec0ff */
[----:B------:R-:W-:Y:S01]  /*0a50*/  SHF.R.S32.HI R195, RZ, 0x7, R0 ;  /* 0x00000007ffc37819 */ /* 0x000fe20000011400 */
[----:B------:R-:W-:Y:S02]  /*0a60*/  IMAD.SHL.U32 R4, R4, 0x20, RZ ;  /* 0x0000002004047824 */ /* 0x000fe400078e00ff */
[----:B------:R-:W-:Y:S01]  /*0a70*/  IMAD.IADD R194, R204, 0x1, -R5 ;  /* 0x00000001ccc27824 */ /* 0x000fe200078e0a05 */
[----:B------:R-:W-:-:S02]  /*0a80*/  LEA.HI R0, R0, R195, RZ, 0x1 ;  /* 0x000000c300007211 */ /* 0x000fc400078f08ff */
[----:B------:R-:W-:Y:S02]  /*0a90*/  LOP3.LUT R4, R4, 0xfffffc00, RZ, 0xc0, !PT ;  /* 0xfffffc0004047812 */ /* 0x000fe400078ec0ff */
[----:B------:R-:W-:Y:S02]  /*0aa0*/  SHF.R.S32.HI R9, RZ, 0x1f, R194 ;  /* 0x0000001fff097819 */ /* 0x000fe400000114c2 */
[----:B------:R-:W-:Y:S02]  /*0ab0*/  LOP3.LUT R0, R0, 0x3fffffe, RZ, 0xc0, !PT ;  /* 0x03fffffe00007812 */ /* 0x000fe400078ec0ff */
[CC--:B------:R-:W-:Y:S02]  /*0ac0*/  LEA.HI R6, R9.reuse, R194.reuse, RZ, 0x2 ;  /* 0x000000c209067211 */ /* 0x0c0fe400078f10ff */
[----:B------:R-:W-:Y:S01]  /*0ad0*/  LEA.HI R9, R9, R194, RZ, 0x5 ;  /* 0x000000c209097211 */ /* 0x000fe200078f28ff */
[----:B------:R-:W-:Y:S01]  /*0ae0*/  IMAD.IADD R0, R195, 0x1, -R0 ;  /* 0x00000001c3007824 */ /* 0x000fe200078e0a00 */
[----:B------:R-:W-:-:S02]  /*0af0*/  SHF.R.S32.HI R8, RZ, 0x2, R6 ;  /* 0x00000002ff087819 */ /* 0x000fc40000011406 */
[----:B------:R-:W-:Y:S02]  /*0b00*/  SHF.R.S32.HI R11, RZ, 0x1f, R6 ;  /* 0x0000001fff0b7819 */ /* 0x000fe40000011406 */
[----:B------:R-:W-:Y:S02]  /*0b10*/  SHF.R.S32.HI R9, RZ, 0x5, R9 ;  /* 0x00000005ff097819 */ /* 0x000fe40000011409 */
[----:B------:R-:W-:-:S04]  /*0b20*/  LEA.HI R11, R11, R8, RZ, 0x3 ;  /* 0x000000080b0b7211 */ /* 0x000fc800078f18ff */
[----:B------:R-:W-:-:S05]  /*0b30*/  LOP3.LUT R11, R11, 0xfffffff8, RZ, 0xc0, !PT ;  /* 0xfffffff80b0b7812 */ /* 0x000fca00078ec0ff */
[----:B------:R-:W-:-:S05]  /*0b40*/  IMAD.IADD R8, R8, 0x1, -R11 ;  /* 0x0000000108087824 */ /* 0x000fca00078e0a0b */
[----:B------:R-:W-:-:S05]  /*0b50*/  LEA R9, R9, R8, 0x4 ;  /* 0x0000000809097211 */ /* 0x000fca00078e20ff */
[----:B------:R-:W-:Y:S01]  /*0b60*/  IMAD R196, R0, 0x40, R9 ;  /* 0x0000004000c47824 */ /* 0x000fe200078e0209 */
[----:B--2---:R-:W-:Y:S02]  /*0b70*/  R2UR UR4, R2 ;  /* 0x00000000020472ca */ /* 0x004fe400000e0000 */
[----:B------:R-:W-:-:S04]  /*0b80*/  LEA.HI R2, R3, R204, RZ, 0x4 ;  /* 0x000000cc03027211 */ /* 0x000fc800078f20ff */
[----:B------:R-:W-:Y:S02]  /*0b90*/  SHF.R.S32.HI R7, RZ, 0x4, R2 ;  /* 0x00000004ff077819 */ /* 0x000fe40000011402 */
[C---:B------:R-:W-:Y:S02]  /*0ba0*/  LOP3.LUT R5, R2.reuse, 0x3fffff0, RZ, 0xc0, !PT ;  /* 0x03fffff002057812 */ /* 0x040fe400078ec0ff */
[----:B------:R-:W-:-:S03]  /*0bb0*/  LEA.HI R2, R2, R7, RZ, 0x1 ;  /* 0x0000000702027211 */ /* 0x000fc600078f08ff */
[----:B------:R-:W-:Y:S01]  /*0bc0*/  IMAD.IADD R5, R204, 0x1, -R5 ;  /* 0x00000001cc057824 */ /* 0x000fe200078e0a05 */
[----:B------:R-:W-:Y:S01]  /*0bd0*/  LOP3.LUT R2, R2, 0x1ffffffe, RZ, 0xc0, !PT ;  /* 0x1ffffffe02027812 */ /* 0x000fe200078ec0ff */
[----:B------:R-:W-:-:S03]  /*0be0*/  ULOP3.LUT UR7, UR4, 0x1, URZ, 0xfc, !UPT ;  /* 0x0000000104077892 */ /* 0x000fc6000f8efc3f */
[----:B------:R-:W-:Y:S01]  /*0bf0*/  LEA R5, R5, R4, 0x6 ;  /* 0x0000000405057211 */ /* 0x000fe200078e30ff */
[----:B------:R-:W-:Y:S01]  /*0c00*/  IMAD.IADD R2, R7, 0x1, -R2 ;  /* 0x0000000107027824 */ /* 0x000fe200078e0a02 */
[CC--:B------:R-:W-:Y:S01]  /*0c10*/  LEA.HI R4, R3.reuse, R204.reuse, RZ, 0x2 ;  /* 0x000000cc03047211 */ /* 0x0c0fe200078f10ff */
[----:B------:R-:W-:Y:S01]  /*0c20*/  UMOV UR4, URZ ;  /* 0x0000003f00047c82 */ /* 0x000fe20008000000 */
[----:B------:R-:W-:Y:S01]  /*0c30*/  LEA.HI R3, R3, R204, RZ, 0x3 ;  /* 0x000000cc03037211 */ /* 0x000fe200078f18ff */
[----:B------:R-:W-:Y:S01]  /*0c40*/  IMAD R199, R2, 0x8, R5 ;  /* 0x0000000802c77824 */ /* 0x000fe200078e0205 */
[----:B------:R-:W-:Y:S01]  /*0c50*/  LOP3.LUT R5, R4, 0xfffffffc, RZ, 0xc0, !PT ;  /* 0xfffffffc04057812 */ /* 0x000fe200078ec0ff */
[----:B------:R-:W-:Y:S01]  /*0c60*/  IMAD.MOV.U32 R4, RZ, RZ, -0x2 ;  /* 0xfffffffeff047424 */ /* 0x000fe200078e00ff */
[----:B------:R-:W-:Y:S01]  /*0c70*/  LOP3.LUT R19, R3, 0xfffffff8, RZ, 0xc0, !PT ;  /* 0xfffffff803137812 */ /* 0x000fe200078ec0ff */
[----:B------:R-:W-:Y:S01]  /*0c80*/  IMAD.U32 R193, RZ, RZ, UR4 ;  /* 0x00000004ffc17e24 */ /* 0x000fe2000f8e00ff */
[----:B------:R-:W-:Y:S01]  /*0c90*/  LOP3.LUT R7, R6, 0x7ffffffc, RZ, 0xc0, !PT ;  /* 0x7ffffffc06077812 */ /* 0x000fe200078ec0ff */
[C---:B------:R-:W-:Y:S01]  /*0ca0*/  IMAD.IADD R5, R204.reuse, 0x1, -R5 ;  /* 0x00000001cc057824 */ /* 0x040fe200078e0a05 */
[----:B------:R-:W-:Y:S01]  /*0cb0*/  MOV R200, UR7 ;  /* 0x0000000700c87c02 */ /* 0x000fe20008000f00 */
[----:B------:R-:W-:Y:S01]  /*0cc0*/  IMAD.IADD R19, R204, 0x1, -R19 ;  /* 0x00000001cc137824 */ /* 0x000fe200078e0a13 */
[----:B------:R-:W-:Y:S01]  /*0cd0*/  SHF.R.S32.HI R23, RZ, 0x3, R3 ;  /* 0x00000003ff177819 */ /* 0x000fe20000011403 */
[----:B------:R-:W-:Y:S01]  /*0ce0*/  IMAD.IADD R7, R194, 0x1, -R7 ;  /* 0x00000001c2077824 */ /* 0x000fe200078e0a07 */
[----:B------:R-:W-:Y:S01]  /*0cf0*/  LEA.HI R2, R5, R5, RZ, 0x1 ;  /* 0x0000000505027211 */ /* 0x000fe200078f08ff */
[----:B------:R-:W-:-:S02]  /*0d00*/  IMAD.SHL.U32 R16, R19, 0x8, RZ ;  /* 0x0000000813107824 */ /* 0x000fc400078e00ff */
[----:B------:R-:W-:Y:S01]  /*0d10*/  IMAD R197, R7, R4, 0x60 ;  /* 0x0000006007c57424 */ /* 0x000fe200078e0204 */
[----:B------:R-:W-:Y:S01]  /*0d20*/  LOP3.LUT R2, R2, 0x1ffffffe, RZ, 0xc0, !PT ;  /* 0x1ffffffe02027812 */ /* 0x000fe200078ec0ff */
[C---:B------:R-:W-:Y:S01]  /*0d30*/  VIADD R17, R16.reuse, 0x40 ;  /* 0x0000004010117836 */ /* 0x040fe20000000000 */
[----:B------:R-:W-:Y:S01]  /*0d40*/  SHF.R.S32.HI R203, RZ, 0x1f, R16 ;  /* 0x0000001fffcb7819 */ /* 0x000fe20000011410 */
[----:B------:R-:W-:Y:S02]  /*0d50*/  VIADD R18, R16, 0x80 ;  /* 0x0000008010127836 */ /* 0x000fe40000000000 */
[----:B------:R-:W-:Y:S01]  /*0d60*/  IMAD.IADD R5, R5, 0x1, -R2 ;  /* 0x0000000105057824 */ /* 0x000fe200078e0a02 */
[----:B------:R-:W-:Y:S02]  /*0d70*/  SHF.R.S32.HI R202, RZ, 0x1f, R17 ;  /* 0x0000001fffca7819 */ /* 0x000fe40000011411 */
[----:B------:R-:W-:Y:S01]  /*0d80*/  SHF.R.S32.HI R201, RZ, 0x1f, R18 ;  /* 0x0000001fffc97819 */ /* 0x000fe20000011412 */
[----:B------:R-:W-:-:S07]  /*0d90*/  IMAD R198, R5, 0x8, R196 ;  /* 0x0000000805c67824 */ /* 0x000fce00078e02c4 */
.L_x_3527:
        /* <DEDUP_REMOVED lines=13> */
[----:B------:R-:W-:Y:S02]  /*0e70*/  @UP0 ULEA UR8, UP2, UR60, UR8, 0x2 ;  /* 0x000000083c080291 */ /* 0x000fe4000f84103f */
[----:B------:R-:W-:Y:S02]  /*0e80*/  @UP1 ULEA UR10, UP3, UR60, UR10, 0x2 ;  /* 0x0000000a3c0a1291 */ /* 0x000fe4000f86103f */
[----:B------:R-:W-:Y:S02]  /*0e90*/  @UP0 ULEA.HI.X UR9, UR60, UR9, UR4, 0x2, UP2 ;  /* 0x000000093c090291 */ /* 0x000fe400090f1404 */
[----:B------:R-:W-:Y:S01]  /*0ea0*/  IMAD.U32 R192, RZ, RZ, UR4 ;  /* 0x00000004ffc07e24 */ /* 0x000fe2000f8e00ff */
[----:B------:R-:W-:Y:S01]  /*0eb0*/  @UP1 ULEA.HI.X UR11, UR60, UR11, UR4, 0x2, UP3 ;  /* 0x0000000b3c0b1291 */ /* 0x000fe200098f1404 */
[----:B------:R-:W-:Y:S01]  /*0ec0*/  IMAD.U32 R2, RZ, RZ, UR8 ;  /* 0x00000008ff027e24 */ /* 0x000fe2000f8e00ff */
[----:B------:R-:W-:Y:S01]  /*0ed0*/  MOV R4, UR10 ;  /* 0x0000000a00047c02 */ /* 0x000fe20008000f00 */
[----:B------:R-:W-:Y:S01]  /*0ee0*/  ULDC UR4, c[0x0][0x424] ;  /* 0x0001090000047ab9 */ /* 0x000fe20000000800 */
[----:B------:R-:W-:Y:S01]  /*0ef0*/  IMAD.U32 R3, RZ, RZ, UR9 ;  /* 0x00000009ff037e24 */ /* 0x000fe2000f8e00ff */
[----:B------:R-:W-:Y:S01]  /*0f00*/  ULDC.64 UR8, c[0x0][0x418] ;  /* 0x0001060000087ab9 */ /* 0x000fe20000000a00 */
[----:B------:R-:W-:-:S03]  /*0f10*/  IMAD.U32 R5, RZ, RZ, UR11 ;  /* 0x0000000bff057e24 */ /* 0x000fc6000f8e00ff */
[----:B------:R-:W2:Y:S04]  /*0f20*/  @P0 LDG.E R2, desc[UR36][R2.64] ;  /* 0x0000002402020981 */ /* 0x000ea8000c1e1900 */
[----:B---3--:R-:W3:Y:S01]  /*0f30*/  @P1 LDG.E R4, desc[UR36][R4.64] ;  /* 0x0000002404041981 */ /* 0x008ee2000c1e1900 */
[----:B------:R-:W-:Y:S01]  /*0f40*/  UISETP.NE.U32.AND UP0, UPT, UR8, URZ, UPT ;  /* 0x0000003f0800728c */ /* 0x000fe2000bf05070 */
[----:B------:R-:W-:Y:S01]  /*0f50*/  IMAD.U32 R22, RZ, RZ, UR5 ;  /* 0x00000005ff167e24 */ /* 0x000fe2000f8e00ff */
[----:B------:R-:W-:Y:S01]  /*0f60*/  ULDC UR5, c[0x0][0x2f0] ;  /* 0x0000bc0000057ab9 */ /* 0x000fe20000000800 */
[----:B------:R-:W-:Y:S01]  /*0f70*/  UMOV UR40, URZ ;  /* 0x0000003f00287c82 */ /* 0x000fe20008000000 */
[----:B------:R-:W-:Y:S01]  /*0f80*/  UISETP.NE.AND.EX UP0, UPT, UR9, URZ, UPT, UP0 ;  /* 0x0000003f0900728c */ /* 0x000fe2000bf05300 */
[----:B------:R-:W-:Y:S01]  /*0f90*/  IMAD.MOV.U32 R20, RZ, RZ, RZ ;  /* 0x000000ffff147224 */ /* 0x000fe200078e00ff */
[----:B------:R-:W-:Y:S01]  /*0fa0*/  UMOV UR61, UR6 ;  /* 0x00000006003d7c82 */ /* 0x000fe20008000000 */
[----:B------:R-:W-:Y:S01]  /*0fb0*/  CS2R R118, SRZ ;  /* 0x0000000000767805 */ /* 0x000fe2000001ff00 */
[----:B------:R-:W-:Y:S01]  /*0fc0*/  USEL UR4, UR4, 0x1, UP0 ;  /* 0x0000000104047887 */ /* 0x000fe20008000000 */
[----:B------:R-:W-:-:S02]  /*0fd0*/  CS2R R116, SRZ ;  /* 0x0000000000747805 */ /* 0x000fc4000001ff00 */
[----:B------:R-:W-:Y:S02]  /*0fe0*/  CS2R R114, SRZ ;  /* 0x0000000000727805 */ /* 0x000fe4000001ff00 */
[----:B------:R-:W-:Y:S01]  /*0ff0*/  CS2R R112, SRZ ;  /* 0x0000000000707805 */ /* 0x000fe2000001ff00 */
[----:B------:R-:W-:Y:S01]  /*1000*/  UIMAD UR4, UR4, UR5, URZ ;  /* 0x00000005040472a4 */ /* 0x000fe2000f8e023f */
        /* <DEDUP_REMOVED lines=36> */
[----:B------:R-:W-:Y:S02]  /*1250*/  MOV R121, RZ ;  /* 0x000000ff00797202 */ /* 0x000fe40000000f00 */
[----:B--2---:R-:W-:Y:S01]  /*1260*/  @P0 R2UR UR40, R2 ;  /* 0x00000000022802ca */ /* 0x004fe200000e0000 */
[----:B------:R-:W-:Y:S01]  /*1270*/  IMAD.MOV.U32 R2, RZ, RZ, RZ ;  /* 0x000000ffff027224 */ /* 0x000fe200078e00ff */
[----:B------:R-:W-:Y:S02]  /*1280*/  PLOP3.LUT P0, PT, PT, PT, PT, 0x80, 0x0 ;  /* 0x000000000000781c */ /* 0x000fe40003f0f070 */
[----:B---3--:R-:W-:Y:S01]  /*1290*/  @P1 R2UR UR4, R4 ;  /* 0x00000000040412ca */ /* 0x008fe200000e0000 */
[----:B----4-:R-:W-:-:S14]  /*12a0*/  @P1 BRA `(.L_x_3482) ;  /* 0x0000000000341947 */ /* 0x010fdc0003800000 */
        /* <DEDUP_REMOVED lines=13> */
.L_x_3482:
[----:B------:R-:W-:Y:S01]  /*1380*/  UIADD3 UR40, -UR40, UR4, URZ ;  /* 0x0000000428287290 */ /* 0x000fe2000fffe13f */
[----:B------:R-:W-:Y:S01]  /*1390*/  IMAD.MOV.U32 R0, RZ, RZ, RZ ;  /* 0x000000ffff007224 */ /* 0x000fe200078e00ff */
[----:B------:R-:W-:Y:S01]  /*13a0*/  CS2R R132, SRZ ;  /* 0x0000000000847805 */ /* 0x000fe2000001ff00 */
[----:B------:R-:W-:Y:S01]  /*13b0*/  IMAD.MOV.U32 R129, RZ, RZ, RZ ;  /* 0x000000ffff817224 */ /* 0x000fe200078e00ff */
[----:B------:R-:W-:Y:S01]  /*13c0*/  UISETP.GE.AND UP0, UPT, UR40, 0x1, UPT ;  /* 0x000000012800788c */ /* 0x000fe2000bf06270 */
[----:B------:R-:W-:Y:S01]  /*13d0*/  IMAD.MOV.U32 R120, RZ, RZ, RZ ;  /* 0x000000ffff787224 */ /* 0x000fe200078e00ff */
[----:B------:R-:W-:Y:S01]  /*13e0*/  UIADD3 UR4, UR40, 0x5f, URZ ;  /* 0x0000005f28047890 */ /* 0x000fe2000fffe03f */
[----:B------:R-:W-:Y:S01]  /*13f0*/  IMAD.MOV.U32 R3, RZ, RZ, RZ ;  /* 0x000000ffff037224 */ /* 0x000fe200078e00ff */
[----:B------:R-:W-:Y:S02]  /*1400*/  CS2R R130, SRZ ;  /* 0x0000000000827805 */ /* 0x000fe4000001ff00 */
[----:B------:R-:W-:-:S02]  /*1410*/  CS2R R122, SRZ ;  /* 0x00000000007a7805 */ /* 0x000fc4000001ff00 */
[----:B------:R-:W-:Y:S01]  /*1420*/  PLOP3.LUT P1, PT, PT, PT, UP0, 0x80, 0x0 ;  /* 0x000000000000781c */ /* 0x000fe20003f2f008 */
[----:B------:R-:W-:Y:S01]  /*1430*/  UIMAD.WIDE UR4, UR4, 0x2aaaaaab, URZ ;  /* 0x2aaaaaab040478a5 */ /* 0x000fe2000f8e023f */
[----:B------:R-:W-:Y:S01]  /*1440*/  MOV R21, RZ ;  /* 0x000000ff00157202 */ /* 0x000fe20000000f00 */
[----:B------:R-:W-:Y:S01]  /*1450*/  IMAD.MOV.U32 R36, RZ, RZ, RZ ;  /* 0x000000ffff247224 */ /* 0x000fe200078e00ff */
[----:B------:R-:W-:Y:S01]  /*1460*/  CS2R R6, SRZ ;  /* 0x0000000000067805 */ /* 0x000fe2000001ff00 */
[----:B------:R-:W-:Y:S01]  /*1470*/  USHF.R.U32.HI UR41, URZ, 0x1f, UR5 ;  /* 0x0000001f3f297899 */ /* 0x000fe20008011605 */
[----:B------:R-:W-:Y:S01]  /*1480*/  CS2R R134, SRZ ;  /* 0x0000000000867805 */ /* 0x000fe2000001ff00 */
[----:B------:R-:W-:Y:S02]  /*1490*/  IMAD.MOV.U32 R24, RZ, RZ, RZ ;  /* 0x000000ffff187224 */ /* 0x000fe400078e00ff */
        /* <DEDUP_REMOVED lines=33> */
.L_x_3484:
        /* <DEDUP_REMOVED lines=11> */
.L_x_3614:
[----:B------:R-:W-:Y:S05]  /*1760*/  @!P0 BRA `(.L_x_3486) ;  /* 0x0000000000048947 */ /* 0x000fea0003800000 */
[----:B------:R-:W-:Y:S01]  /*1770*/  BPT.TRAP 0x1 ;  /* 0x000000040000795c */ /* 0x000fe20000300000 */
.L_x_3486:
[----:B0-----:R-:W-:Y:S01]  /*1780*/  IMAD.U32 R3, RZ, RZ, UR39 ;  /* 0x00000027ff037e24 */ /* 0x001fe2000f8e00ff */
[----:B------:R-:W-:-:S04]  /*1790*/  MOV R2, UR38 ;  /* 0x0000002600027c02 */ /* 0x000fc80008000f00 */
[----:B------:R-:W-:Y:S02]  /*17a0*/  LEA R2, R2, UR43, 0x3 ;  /* 0x0000002b02027c11 */ /* 0x000fe4000f8e18ff */
[----:B------:R-:W-:-:S04]  /*17b0*/  SHF.L.U32 R3, R3, 0x1f, RZ ;  /* 0x0000001f03037819 */ /* 0x000fc800000006ff */
[----:B------:R0:W1:Y:S01]  /*17c0*/  SYNCS.PHASECHK.TRANS64.TRYWAIT P1, [R2+URZ+0x30830], R3 ;  /* 0x03083003020075a7 */ /* 0x000062000802017f */
[----:B------:R-:W-:Y:S05]  /*17d0*/  @!P0 BRA `(.L_x_3487) ;  /* 0x0000000000048947 */ /* 0x000fea0003800000 */
[----:B------:R-:W-:Y:S01]  /*17e0*/  BPT.TRAP 0x1 ;  /* 0x000000040000795c */ /* 0x000fe20000300000 */
.L_x_3487:
[----:B------:R-:W-:Y:S01]  /*17f0*/  IMAD.MOV.U32 R119, RZ, RZ, RZ ;  /* 0x000000ffff777224 */ /* 0x000fe200078e00ff */
[----:B-1----:R-:W-:Y:S06]  /*1800*/  @P1 BRA `(.L_x_3488) ;  /* 0x0000000000081947 */ /* 0x002fec0003800000 */
[----:B------:R-:W1:Y:S02]  /*1810*/  SYNCS.PHASECHK.TRANS64.TRYWAIT P1, [R2+URZ+0x30830], R3 ;  /* 0x03083003020075a7 */ /* 0x000e64000802017f */
[----:B-1----:R-:W-:Y:S05]  /*1820*/  @!P1 BRA `(.L_x_3489) ;  /* 0x000000d000109947 */ /* 0x002fea0003800000 */
.L_x_3488:
        /* <DEDUP_REMOVED lines=31> */
[----:B------:R-:W-:Y:S01]  /*1a20*/  IMAD.U32 R7, RZ, RZ, UR13 ;  /* 0x0000000dff077e24 */ /* 0x000fe2000f8e00ff */
        /* <DEDUP_REMOVED lines=67> */
.L_x_3490:
[----:B------:R-:W-:Y:S01]  /*1e60*/  IADD3 R0, R197, UR40, RZ ;  /* 0x00000028c5007c10 */ /* 0x000fe2000fffe0ff */
[----:B01----:R-:W-:Y:S01]  /*1e70*/  IMAD.U32 R3, RZ, RZ, UR41 ;  /* 0x00000029ff037e24 */ /* 0x003fe2000f8e00ff */
[----:B------:R-:W-:Y:S01]  /*1e80*/  ULDC UR4, c[0x0][0x988] ;  /* 0x0002620000047ab9 */ /* 0x000fe20000000800 */
[----:B------:R-:W-:Y:S01]  /*1e90*/  P2R R20, PR, RZ, 0x1 ;  /* 0x00000001ff147803 */ /* 0x000fe20000000000 */
[----:B------:R-:W-:Y:S01]  /*1ea0*/  UISETP.GE.AND UP0, UPT, UR40, 0x61, UPT ;  /* 0x000000612800788c */ /* 0x000fe2000bf06270 */
        /* <DEDUP_REMOVED lines=35> */
[C---:B------:R-:W-:Y:S01]  /*20e0*/  ISETP.GT.AND P6, PT, R0.reuse, 0x18, PT ;  /* 0x000000180000780c */ /* 0x040fe20003fc4270 */
        /* <DEDUP_REMOVED lines=29> */
[----:B------:R-:W-:Y:S01]  /*22c0*/  FSEL R81, R44, -INF , P2 ;  /* 0xff8000002c517808 */ /* 0x000fe20001000000 */
[----:B------:R-:W-:Y:S01]  /*22d0*/  IMAD.MOV.U32 R44, RZ, RZ, R119 ;  /* 0x000000ffff2c7224 */ /* 0x000fe200078e0077 */
[----:B------:R-:W-:-:S02]  /*22e0*/  FMNMX.FTZ R4, R79, R4, !PT ;  /* 0x000000044f047209 */ /* 0x000fc40007810000 */
[----:B------:R-:W-:Y:S02]  /*22f0*/  FSEL R37, R38, -INF , P6 ;  /* 0xff80000026257808 */ /* 0x000fe40003000000 */
[C---:B------:R-:W-:Y:S02]  /*2300*/  ISETP.GT.AND P6, PT, R0.reuse, 0x30, PT ;  /* 0x000000300000780c */ /* 0x040fe40003fc4270 */
[----:B------:R-:W-:Y:S02]  /*2310*/  FSEL R83, R45, -INF , P1 ;  /* 0xff8000002d537808 */ /* 0x000fe40000800000 */
[----:B------:R-:W-:Y:S02]  /*2320*/  FMNMX.FTZ R4, R81, R4, !PT ;  /* 0x0000000451047209 */ /* 0x000fe40007810000 */
[----:B------:R-:W-:Y:S02]  /*2330*/  FSEL R39, R39, -INF , P5 ;  /* 0xff80000027277808 */ /* 0x000fe40002800000 */
[----:B------:R-:W-:-:S02]  /*2340*/  ISETP.GT.AND P5, PT, R0, 0x31, PT ;  /* 0x000000310000780c */ /* 0x000fc40003fa4270 */
[----:B------:R-:W-:Y:S01]  /*2350*/  FSEL R85, R48, -INF , P6 ;  /* 0xff80000030557808 */ /* 0x000fe20003000000 */
[----:B------:R-:W-:Y:S01]  /*2360*/  IMAD.MOV.U32 R48, RZ, RZ, R119 ;  /* 0x000000ffff307224 */ /* 0x000fe200078e0077 */
[----:B------:R-:W-:Y:S02]  /*2370*/  FMNMX.FTZ R4, R83, R4, !PT ;  /* 0x0000000453047209 */ /* 0x000fe40007810000 */
[----:B------:R-:W-:Y:S02]  /*2380*/  FSEL R41, R42, -INF , P4 ;  /* 0xff8000002a297808 */ /* 0x000fe40002000000 */
[----:B------:R-:W-:Y:S02]  /*2390*/  ISETP.GT.AND P4, PT, R0, 0x38, PT ;  /* 0x000000380000780c */ /* 0x000fe40003f84270 */
[----:B------:R-:W-:Y:S02]  /*23a0*/  FSEL R87, R49, -INF , P5 ;  /* 0xff80000031577808 */ /* 0x000fe40002800000 */
[----:B------:R-:W-:-:S02]  /*23b0*/  FMNMX.FTZ R4, R85, R4, !PT ;  /* 0x0000000455047209 */ /* 0x000fc40007810000 */
[----:B------:R-:W-:Y:S02]  /*23c0*/  FSEL R43, R43, -INF , P3 ;  /* 0xff8000002b2b7808 */ /* 0x000fe40001800000 */
[----:B------:R-:W-:Y:S02]  /*23d0*/  ISETP.GT.AND P3, PT, R0, 0x39, PT ;  /* 0x000000390000780c */ /* 0x000fe40003f64270 */
[----:B------:R-:W-:Y:S01]  /*23e0*/  FSEL R89, R52, -INF , P4 ;  /* 0xff80000034597808 */ /* 0x000fe20002000000 */
[----:B------:R-:W-:Y:S01]  /*23f0*/  IMAD.MOV.U32 R52, RZ, RZ, R119 ;  /* 0x000000ffff347224 */ /* 0x000fe200078e0077 */
[----:B------:R-:W-:Y:S02]  /*2400*/  FMNMX.FTZ R4, R87, R4, !PT ;  /* 0x0000000457047209 */ /* 0x000fe40007810000 */
[----:B------:R-:W-:Y:S02]  /*2410*/  FSEL R45, R46, -INF , P2 ;  /* 0xff8000002e2d7808 */ /* 0x000fe40001000000 */
[----:B------:R-:W-:-:S02]  /*2420*/  ISETP.GT.AND P2, PT, R0, 0x40, PT ;  /* 0x000000400000780c */ /* 0x000fc40003f44270 */
[----:B------:R-:W-:Y:S02]  /*2430*/  FSEL R91, R53, -INF , P3 ;  /* 0xff800000355b7808 */ /* 0x000fe40001800000 */
[----:B------:R-:W-:Y:S02]  /*2440*/  FMNMX.FTZ R4, R89, R4, !PT ;  /* 0x0000000459047209 */ /* 0x000fe40007810000 */
[----:B------:R-:W-:Y:S02]  /*2450*/  FSEL R47, R47, -INF , P1 ;  /* 0xff8000002f2f7808 */ /* 0x000fe40000800000 */
[----:B------:R-:W-:Y:S02]  /*2460*/  ISETP.GT.AND P1, PT, R0, 0x41, PT ;  /* 0x000000410000780c */ /* 0x000fe40003f24270 */
[----:B------:R-:W-:Y:S01]  /*2470*/  FSEL R93, R56, -INF , P2 ;  /* 0xff800000385d7808 */ /* 0x000fe20001000000 */
[----:B------:R-:W-:Y:S01]  /*2480*/  IMAD.MOV.U32 R56, RZ, RZ, R119 ;  /* 0x000000ffff387224 */ /* 0x000fe200078e0077 */
[----:B------:R-:W-:-:S02]  /*2490*/  FMNMX.FTZ R4, R91, R4, !PT ;  /* 0x000000045b047209 */ /* 0x000fc40007810000 */
[----:B------:R-:W-:Y:S01]  /*24a0*/  FSEL R49, R50, -INF , P6 ;  /* 0xff80000032317808 */ /* 0x000fe20003000000 */
[----:B------:R-:W-:Y:S01]  /*24b0*/  IMAD.MOV.U32 R50, RZ, RZ, R119 ;  /* 0x000000ffff327224 */ /* 0x000fe200078e0077 */
[C---:B------:R-:W-:Y:S02]  /*24c0*/  ISETP.GT.AND P6, PT, R0.reuse, 0x48, PT ;  /* 0x000000480000780c */ /* 0x040fe40003fc4270 */
[----:B------:R-:W-:Y:S02]  /*24d0*/  FSEL R95, R57, -INF , P1 ;  /* 0xff800000395f7808 */ /* 0x000fe40000800000 */
[----:B------:R-:W-:Y:S02]  /*24e0*/  FMNMX.FTZ R4, R93, R4, !PT ;  /* 0x000000045d047209 */ /* 0x000fe40007810000 */
[----:B------:R-:W-:Y:S02]  /*24f0*/  FSEL R51, R51, -INF , P5 ;  /* 0xff80000033337808 */ /* 0x000fe40002800000 */
[----:B------:R-:W-:-:S02]  /*2500*/  ISETP.GT.AND P5, PT, R0, 0x49, PT ;  /* 0x000000490000780c */ /* 0x000fc40003fa4270 */
[----:B------:R-:W-:Y:S02]  /*2510*/  FSEL R97, R60, -INF , P6 ;  /* 0xff8000003c617808 */ /* 0x000fe40003000000 */
[----:B------:R-:W-:Y:S02]  /*2520*/  FMNMX.FTZ R4, R95, R4, !PT ;  /* 0x000000045f047209 */ /* 0x000fe40007810000 */
[----:B------:R-:W-:Y:S01]  /*2530*/  FSEL R53, R54, -INF , P4 ;  /* 0xff80000036357808 */ /* 0x000fe20002000000 */
[----:B------:R-:W-:Y:S01]  /*2540*/  IMAD.MOV.U32 R54, RZ, RZ, R119 ;  /* 0x000000ffff367224 */ /* 0x000fe200078e0077 */
[----:B------:R-:W-:Y:S02]  /*2550*/  ISETP.GT.AND P4, PT, R0, 0x50, PT ;  /* 0x000000500000780c */ /* 0x000fe40003f84270 */
[----:B------:R-:W-:Y:S02]  /*2560*/  FSEL R61, R61, -INF , P5 ;  /* 0xff8000003d3d7808 */ /* 0x000fe40002800000 */
[----:B------:R-:W-:-:S02]  /*2570*/  FMNMX.FTZ R4, R97, R4, !PT ;  /* 0x0000000461047209 */ /* 0x000fc40007810000 */
[----:B------:R-:W-:Y:S02]  /*2580*/  FSEL R55, R55, -INF , P3 ;  /* 0xff80000037377808 */ /* 0x000fe40001800000 */
[----:B------:R-:W-:Y:S02]  /*2590*/  ISETP.GT.AND P3, PT, R0, 0x51, PT ;  /* 0x000000510000780c */ /* 0x000fe40003f64270 */
[----:B------:R-:W-:Y:S01]  /*25a0*/  FSEL R99, R64, -INF , P4 ;  /* 0xff80000040637808 */ /* 0x000fe20002000000 */
[--C-:B------:R-:W-:Y:S01]  /*25b0*/  IMAD.MOV.U32 R64, RZ, RZ, R119.reuse ;  /* 0x000000ffff407224 */ /* 0x100fe200078e0077 */
[----:B------:R-:W-:Y:S02]  /*25c0*/  FMNMX.FTZ R4, R61, R4, !PT ;  /* 0x000000043d047209 */ /* 0x000fe40007810000 */
[----:B------:R-:W-:Y:S01]  /*25d0*/  FSEL R57, R58, -INF , P2 ;  /* 0xff8000003a397808 */ /* 0x000fe20001000000 */
[----:B------:R-:W-:Y:S01]  /*25e0*/  IMAD.MOV.U32 R58, RZ, RZ, R119 ;  /* 0x000000ffff3a7224 */ /* 0x000fe200078e0077 */
[----:B------:R-:W-:-:S02]  /*25f0*/  ISETP.GT.AND P2, PT, R0, 0x58, PT ;  /* 0x000000580000780c */ /* 0x000fc40003f44270 */
[----:B------:R-:W-:Y:S02]  /*2600*/  FSEL R65, R65, -INF , P3 ;  /* 0xff80000041417808 */ /* 0x000fe40001800000 */
[----:B------:R-:W-:Y:S02]  /*2610*/  FMNMX.FTZ R4, R99, R4, !PT ;  /* 0x0000000463047209 */ /* 0x000fe40007810000 */
[----:B------:R-:W-:Y:S02]  /*2620*/  FSEL R59, R59, -INF , P1 ;  /* 0xff8000003b3b7808 */ /* 0x000fe40000800000 */
[----:B------:R-:W-:Y:S01]  /*2630*/  ISETP.GT.AND P1, PT, R0, 0x59, PT ;  /* 0x000000590000780c */ /* 0x000fe20003f24270 */
[----:B------:R-:W-:Y:S01]  /*2640*/  IMAD.U32 R0, RZ, RZ, UR4 ;  /* 0x00000004ff007e24 */ /* 0x000fe2000f8e00ff */
[----:B------:R-:W-:Y:S01]  /*2650*/  FSEL R101, R68, -INF , P2 ;  /* 0xff80000044657808 */ /* 0x000fe20001000000 */
[----:B------:R-:W-:Y:S01]  /*2660*/  IMAD.MOV.U32 R68, RZ, RZ, R119 ;  /* 0x000000ffff447224 */ /* 0x000fe200078e0077 */
[----:B------:R-:W-:-:S02]  /*2670*/  FMNMX.FTZ R4, R65, R4, !PT ;  /* 0x0000000441047209 */ /* 0x000fc40007810000 */
[----:B------:R-:W-:Y:S02]  /*2680*/  FSEL R69, R69, -INF , P1 ;  /* 0xff80000045457808 */ /* 0x000fe40000800000 */
[----:B------:R-:W-:Y:S02]  /*2690*/  FMNMX.FTZ R4, R101, R4, !PT ;  /* 0x0000000465047209 */ /* 0x000fe40007810000 */
[----:B------:R-:W-:Y:S02]  /*26a0*/  FSEL R63, R63, -INF , P5 ;  /* 0xff8000003f3f7808 */ /* 0x000fe40002800000 */
[----:B------:R-:W-:Y:S02]  /*26b0*/  FMNMX.FTZ R12, R69, R4, !PT ;  /* 0x00000004450c7209 */ /* 0x000fe40007810000 */
[----:B------:R-:W-:Y:S02]  /*26c0*/  FSEL R67, R67, -INF , P3 ;  /* 0xff80000043437808 */ /* 0x000fe40001800000 */
[----:B------:R-:W-:Y:S01]  /*26d0*/  FSEL R71, R71, -INF , P1 ;  /* 0xff80000047477808 */ /* 0x000fe20000800000 */
[----:B------:R-:W0:Y:S01]  /*26e0*/  SHFL.BFLY PT, R103, R12, 0x2, 0x1f ;  /* 0x0c401f000c677f89 */ /* 0x000e2200000e0000 */
[----:B------:R-:W-:-:S02]  /*26f0*/  R2UR UR4, R2 ;  /* 0x00000000020472ca */ /* 0x000fc400000e0000 */
[-C--:B------:R-:W-:Y:S02]  /*2700*/  MOV R102, R119.reuse ;  /* 0x0000007700667202 */ /* 0x080fe40000000f00 */
[-C--:B------:R-:W-:Y:S02]  /*2710*/  MOV R88, R119.reuse ;  /* 0x0000007700587202 */ /* 0x080fe40000000f00 */
[-C--:B------:R-:W-:Y:S02]  /*2720*/  MOV R74, R119.reuse ;  /* 0x00000077004a7202 */ /* 0x080fe40000000f00 */
[-C--:B------:R-:W-:Y:S02]  /*2730*/  MOV R60, R119.reuse ;  /* 0x00000077003c7202 */ /* 0x080fe40000000f00 */
[----:B------:R-:W-:-:S03]  /*2740*/  MOV R46, R119 ;  /* 0x00000077002e7202 */ /* 0x000fc60000000f00 */
[----:B------:R-:W-:-:S04]  /*2750*/  UIADD3 UR4, UR4, 0x30840, URZ ;  /* 0x0003084004047890 */ /* 0x000fc8000fffe03f */
[----:B------:R-:W-:Y:S01]  /*2760*/  UPRMT UR4, UR42, 0x654, UR4 ;  /* 0x000006542a047896 */ /* 0x000fe20008000004 */
[----:B0-----:R-:W-:-:S08]  /*2770*/  FMNMX.FTZ R103, R12, R103, !PT ;  /* 0x000000670c677209 */ /* 0x001fd00007810000 */
[----:B------:R-:W-:Y:S01]  /*2780*/  SYNCS.ARRIVE.TRANS64.RED.A1T0 RZ, [UR4], RZ ;  /* 0x000000ffffff79a7 */ /* 0x000fe20008100404 */
[----:B------:R-:W0:Y:S02]  /*2790*/  SHFL.BFLY PT, R4, R103, 0x1, 0x1f ;  /* 0x0c201f0067047f89 */ /* 0x000e2400000e0000 */
        /* <DEDUP_REMOVED lines=89> */
[----:B---3--:R-:W-:Y:S02]  /*2d30*/  MOV R95, R119 ;  /* 0x00000077005f7202 */ /* 0x008fe40000000f00 */
        /* <DEDUP_REMOVED lines=65> */
[----:B------:R-:W-:Y:S02]  /*3150*/  F2FP.BF16.F32.PACK_AB R182, R182, R81 ;  /* 0x00000051b6b6723e */ /* 0x000fe400000010ff */
[----:B------:R-:W-:Y:S01]  /*3160*/  F2FP.BF16.F32.PACK_AB R185, R24, R15 ;  /* 0x0000000f18b9723e */ /* 0x000fe200000010ff */
[----:B------:R-:W-:Y:S01]  /*3170*/  FADD.FTZ R31, R85, R40 ;  /* 0x00000028551f7221 */ /* 0x000fe20000010000 */
[-C--:B------:R-:W-:Y:S01]  /*3180*/  MOV R81, R119.reuse ;  /* 0x0000007700517202 */ /* 0x080fe20000000f00 */
[----:B------:R-:W3:Y:S01]  /*3190*/  MUFU.EX2 R41, R41 ;  /* 0x0000002900297308 */ /* 0x000ee20000000800 */
[----:B-1----:R-:W-:Y:S01]  /*31a0*/  FADD.FTZ R27, R37, R36 ;  /* 0x00000024251b7221 */ /* 0x002fe20000010000 */
[----:B0-----:R-:W-:Y:S01]  /*31b0*/  MOV R39, R119 ;  /* 0x0000007700277202 */ /* 0x001fe20000000f00 */
[----:B------:R-:W-:-:S05]  /*31c0*/  IMAD.MOV.U32 R24, RZ, RZ, R119 ;  /* 0x000000ffff187224 */ /* 0x000fca00078e0077 */
        /* <DEDUP_REMOVED lines=22> */
[----:B0-----:R-:W-:-:S02]  /*3330*/  IMAD.MOV.U32 R47, RZ, RZ, R119 ;  /* 0x000000ffff2f7224 */ /* 0x001fc400078e0077 */
[----:B------:R-:W-:-:S04]  /*3340*/  IMAD.MOV.U32 R28, RZ, RZ, R119 ;  /* 0x000000ffff1c7224 */ /* 0x000fc800078e0077 */
        /* <DEDUP_REMOVED lines=27> */
[----:B------:R-:W-:Y:S01]  /*3500*/  IMAD.MOV.U32 R34, RZ, RZ, R119 ;  /* 0x000000ffff227224 */ /* 0x000fe200078e0077 */
[----:B------:R-:W-:-:S04]  /*3510*/  MOV R53, R119 ;  /* 0x0000007700357202 */ /* 0x000fc80000000f00 */
        /* <DEDUP_REMOVED lines=8> */
[--C-:B--2---:R-:W-:Y:S02]  /*35a0*/  IMAD.MOV.U32 R65, RZ, RZ, R119.reuse ;  /* 0x000000ffff417224 */ /* 0x104fe400078e0077 */
[--C-:B------:R-:W-:Y:S02]  /*35b0*/  IMAD.MOV.U32 R57, RZ, RZ, R119.reuse ;  /* 0x000000ffff397224 */ /* 0x100fe400078e0077 */
[----:B------:R-:W-:Y:S01]  /*35c0*/  IMAD.MOV.U32 R36, RZ, RZ, R119 ;  /* 0x000000ffff247224 */ /* 0x000fe200078e0077 */
        /* <DEDUP_REMOVED lines=12> */
[----:B------:R-:W-:Y:S02]  /*3690*/  IMAD.MOV.U32 R2, RZ, RZ, 0x3f800000 ;  /* 0x3f800000ff027424 */ /* 0x000fe400078e00ff */
[----:B------:R-:W-:-:S03]  /*36a0*/  IMAD.MOV.U32 R27, RZ, RZ, R119 ;  /* 0x000000ffff1b7224 */ /* 0x000fc600078e0077 */
[----:B------:R-:W3:Y:S01]  /*36b0*/  MUFU.EX2 R25, R25 ;  /* 0x0000001900197308 */ /* 0x000ee20000000800 */
[----:B0-----:R-:W-:Y:S01]  /*36c0*/  FADD.FTZ R5, R21, R42 ;  /* 0x0000002a15057221 */ /* 0x001fe20000010000 */
[----:B-1----:R-:W-:Y:S01]  /*36d0*/  MOV R67, R119 ;  /* 0x0000007700437202 */ /* 0x002fe20000000f00 */
[----:B------:R-:W-:-:S05]  /*36e0*/  IMAD.MOV.U32 R42, RZ, RZ, R119 ;  /* 0x000000ffff2a7224 */ /* 0x000fca00078e0077 */
        /* <DEDUP_REMOVED lines=70> */
.L_x_3502:
[----:B------:R-:W-:-:S04]  /*3b50*/  UISETP.NE.AND UP0, UPT, UR6, 0x1, UPT ;  /* 0x000000010600788c */ /* 0x000fc8000bf05270 */
[----:B------:R-:W-:-:S04]  /*3b60*/  USEL UR39, URZ, 0x1, UP0 ;  /* 0x000000013f277887 */ /* 0x000fc80008000000 */
[----:B------:R-:W-:Y:S01]  /*3b70*/  ULOP3.LUT UR39, UR5, UR39, URZ, 0x3c, !UPT ;  /* 0x0000002705277292 */ /* 0x000fe2000f8e3c3f */
[----:B------:R-:W-:Y:S11]  /*3b80*/  @!P0 BRA `(.L_x_3492) ;  /* 0x0000000000048947 */ /* 0x000ff60003800000 */
[----:B------:R-:W-:Y:S01]  /*3b90*/  BPT.TRAP 0x1 ;  /* 0x000000040000795c */ /* 0x000fe20000300000 */
.L_x_3492:
[----:B------:R-:W0:Y:S01]  /*3ba0*/  S2UR UR11, SR_CgaCtaId ;  /* 0x00000000000b79c3 */ /* 0x000e220000008800 */
[----:B------:R-:W-:Y:S01]  /*3bb0*/  UIADD3 UR38, UR6, 0x1, URZ ;  /* 0x0000000106267890 */ /* 0x000fe2000fffe03f */
[----:B------:R-:W-:Y:S01]  /*3bc0*/  IMAD.U32 R0, RZ, RZ, UR39 ;  /* 0x00000027ff007e24 */ /* 0x000fe2000f8e00ff */
[----:B------:R-:W-:Y:S02]  /*3bd0*/  UMOV UR7, 0x400 ;  /* 0x0000040000077882 */ /* 0x000fe40000000000 */
[----:B------:R-:W-:Y:S02]  /*3be0*/  UISETP.NE.AND UP0, UPT, UR38, 0x2, UPT ;  /* 0x000000022600788c */ /* 0x000fe4000bf05270 */
[----:B------:R-:W-:Y:S02]  /*3bf0*/  SHF.L.U32 R0, R0, 0x1f, RZ ;  /* 0x0000001f00007819 */ /* 0x000fe400000006ff */
[----:B------:R-:W-:Y:S02]  /*3c00*/  USEL UR38, UR38, URZ, UP0 ;  /* 0x0000003f26267287 */ /* 0x000fe40008000000 */
[----:B0-----:R-:W-:-:S04]  /*3c10*/  ULEA UR7, UR11, UR7, 0x18 ;  /* 0x000000070b077291 */ /* 0x001fc8000f8ec03f */
[----:B------:R-:W-:-:S09]  /*3c20*/  ULEA UR8, UR38, UR7, 0x3 ;  /* 0x0000000726087291 */ /* 0x000fd2000f8e183f */
[----:B------:R0:W1:Y:S01]  /*3c30*/  SYNCS.PHASECHK.TRANS64.TRYWAIT P1, [UR8+0x30830], R0 ;  /* 0x03083000ff0075a7 */ /* 0x0000620008020148 */
[----:B------:R-:W-:Y:S05]  /*3c40*/  @!P0 BRA `(.L_x_3493) ;  /* 0x0000000000048947 */ /* 0x000fea0003800000 */
[----:B------:R-:W-:Y:S01]  /*3c50*/  BPT.TRAP 0x1 ;  /* 0x000000040000795c */ /* 0x000fe20000300000 */
.L_x_3493:
[----:B-1----:R-:W-:Y:S05]  /*3c60*/  @P1 BRA `(.L_x_3494) ;  /* 0x0000000000081947 */ /* 0x002fea0003800000 */
[----:B------:R-:W1:Y:S02]  /*3c70*/  SYNCS.PHASECHK.TRANS64.TRYWAIT P1, [UR8+0x30830], R0 ;  /* 0x03083000ff0075a7 */ /* 0x000e640008020148 */
[----:B-1----:R-:W-:Y:S05]  /*3c80*/  @!P1 BRA `(.L_x_3495) ;  /* 0x000000ac000c9947 */ /* 0x002fea0003800000 */
.L_x_3494:
        /* <DEDUP_REMOVED lines=171> */
.L_x_3496:
[----:B------:R-:W-:Y:S01]  /*4740*/  ULEA UR9, UR6, UR7, 0x3 ;  /* 0x0000000706097291 */ /* 0x000fe2000f8e183f */
[----:B01----:R-:W-:-:S05]  /*4750*/  IMAD.U32 R0, RZ, RZ, UR5 ;  /* 0x00000005ff007e24 */ /* 0x003fca000f8e00ff */
[----:B------:R-:W-:-:S04]  /*4760*/  SHF.L.U32 R0, R0, 0x1f, RZ ;  /* 0x0000001f00007819 */ /* 0x000fc800000006ff */
[----:B------:R0:W1:Y:S01]  /*4770*/  SYNCS.PHASECHK.TRANS64.TRYWAIT P1, [UR9+0x30850], R0 ;  /* 0x03085000ff0075a7 */ /* 0x0000620008020149 */
[----:B------:R-:W-:Y:S05]  /*4780*/  @!P0 BRA `(.L_x_3497) ;  /* 0x0000000000048947 */ /* 0x000fea0003800000 */
[----:B------:R-:W-:Y:S01]  /*4790*/  BPT.TRAP 0x1 ;  /* 0x000000040000795c */ /* 0x000fe20000300000 */
.L_x_3497:
[----:B-1----:R-:W-:Y:S05]  /*47a0*/  @P1 BRA `(.L_x_3498) ;  /* 0x0000000000081947 */ /* 0x002fea0003800000 */
[----:B------:R-:W1:Y:S02]  /*47b0*/  SYNCS.PHASECHK.TRANS64.TRYWAIT P1, [UR9+0x30850], R0 ;  /* 0x03085000ff0075a7 */ /* 0x000e640008020149 */
[----:B-1----:R-:W-:Y:S05]  /*47c0*/  @!P1 BRA `(.L_x_3499) ;  /* 0x000000a000549947 */ /* 0x002fea0003800000 */
.L_x_3498:
        /* <DEDUP_REMOVED lines=37> */
.L_x_3500:
        /* <DEDUP_REMOVED lines=111> */
[-C--:B------:R-:W-:Y:S01]  /*5110*/  FFMA.FTZ R175, R158, R0.reuse, -R157 ;  /* 0x000000009eaf7223 */ /* 0x080fe2000001089d */
[-C--:B------:R-:W-:Y:S01]  /*5120*/  FFMA.FTZ R168, R160, R0.reuse, -R169 ;  /* 0x00000000a0a87223 */ /* 0x080fe200000108a9 */
[-C--:B------:R-:W-:Y:S01]  /*5130*/  FFMA.FTZ R162, R162, R0.reuse, -R157 ;  /* 0x00000000a2a27223 */ /* 0x080fe2000001089d */
[----:B------:R-:W0:Y:S01]  /*5140*/  MUFU.EX2 R190, R190 ;  /* 0x000000be00be7308 */ /* 0x000e220000000800 */
[----:B-1----:R-:W-:Y:S01]  /*5150*/  FADD.FTZ R123, R13, R10 ;  /* 0x0000000a0d7b7221 */ /* 0x002fe20000010000 */
[-C--:B------:R-:W-:Y:S01]  /*5160*/  FFMA.FTZ R149, R161, R0.reuse, -R169 ;  /* 0x00000000a1957223 */ /* 0x080fe200000108a9 */
[-C--:B------:R-:W-:Y:S01]  /*5170*/  FFMA.FTZ R163, R163, R0.reuse, -R157 ;  /* 0x00000000a3a37223 */ /* 0x080fe2000001089d */
[-C--:B------:R-:W-:Y:S01]  /*5180*/  FFMA.FTZ R170, R164, R0.reuse, -R169 ;  /* 0x00000000a4aa7223 */ /* 0x080fe200000108a9 */
[-C--:B------:R-:W-:Y:S01]  /*5190*/  FFMA.FTZ R166, R166, R0.reuse, -R157 ;  /* 0x00000000a6a67223 */ /* 0x080fe2000001089d */
[----:B------:R-:W-:-:S02]  /*51a0*/  FFMA.FTZ R153, R165, R0, -R169 ;  /* 0x00000000a5997223 */ /* 0x000fc400000108a9 */
        /* <DEDUP_REMOVED lines=16> */
[----:B------:R-:W-:-:S06]  /*52b0*/  FFMA.FTZ R130, R155, R0, -R157 ;  /* 0x000000009b827223 */ /* 0x000fcc000001089d */
        /* <DEDUP_REMOVED lines=16> */
[-CC-:B------:R-:W-:Y:S01]  /*53c0*/  FFMA.FTZ R132, R159, R0.reuse, -R157.reuse ;  /* 0x000000009f847223 */ /* 0x180fe2000001089d */
[----:B------:R-:W-:-:S05]  /*53d0*/  FFMA.FTZ R157, R167, R0, -R157 ;  /* 0x00000000a79d7223 */ /* 0x000fca000001089d */
        /* <DEDUP_REMOVED lines=58> */
.L_x_3501:
        /* <DEDUP_REMOVED lines=10> */
[----:B------:R-:W-:-:S02]  /*5820*/  F2FP.BF16.F32.PACK_AB R191, R14, R191 ;  /* 0x000000bf0ebf723e */ /* 0x000fc400000010ff */
[----:B------:R-:W-:Y:S01]  /*5830*/  F2FP.BF16.F32.PACK_AB R184, R21, R184 ;  /* 0x000000b815b8723e */ /* 0x000fe200000010ff */
[----:B------:R-:W-:Y:S01]  /*5840*/  SYNCS.ARRIVE.TRANS64.RED.A1T0 RZ, [UR9], RZ ;  /* 0x000000ffffff79a7 */ /* 0x000fe20008100409 */
        /* <DEDUP_REMOVED lines=19> */
[----:B------:R-:W-:Y:S01]  /*5980*/  MOV R12, R3 ;  /* 0x00000003000c7202 */ /* 0x000fe20000000f00 */
[----:B------:R-:W-:Y:S06]  /*5990*/  @P1 BRA `(.L_x_3502) ;  /* 0xffffffe0006c1947 */ /* 0x000fec000383ffff */
.L_x_3491:
        /* <DEDUP_REMOVED lines=99> */
.L_x_3503:
[----:B------:R-:W0:Y:S01]  /*5fd0*/  S2UR UR7, SR_CgaCtaId ;  /* 0x00000000000779c3 */ /* 0x000e220000008800 */
[----:B------:R-:W-:Y:S01]  /*5fe0*/  UMOV UR4, 0x400 ;  /* 0x0000040000047882 */ /* 0x000fe20000000000 */
[----:B------:R-:W-:-:S05]  /*5ff0*/  IMAD.U32 R2, RZ, RZ, UR39 ;  /* 0x00000027ff027e24 */ /* 0x000fca000f8e00ff */
[----:B------:R-:W-:Y:S01]  /*6000*/  SHF.L.U32 R2, R2, 0x1f, RZ ;  /* 0x0000001f02027819 */ /* 0x000fe200000006ff */
[----:B0-----:R-:W-:-:S04]  /*6010*/  ULEA UR4, UR7, UR4, 0x18 ;  /* 0x0000000407047291 */ /* 0x001fc8000f8ec03f */
[----:B------:R-:W-:-:S09]  /*6020*/  ULEA UR5, UR38, UR4, 0x3 ;  /* 0x0000000426057291 */ /* 0x000fd2000f8e183f */
[----:B------:R0:W1:Y:S01]  /*6030*/  SYNCS.PHASECHK.TRANS64.TRYWAIT P1, [UR5+0x30850], R2 ;  /* 0x03085002ff0075a7 */ /* 0x0000620008020145 */
[----:B------:R-:W-:Y:S05]  /*6040*/  @!P0 BRA `(.L_x_3504) ;  /* 0x0000000000048947 */ /* 0x000fea0003800000 */
[----:B------:R-:W-:Y:S01]  /*6050*/  BPT.TRAP 0x1 ;  /* 0x000000040000795c */ /* 0x000fe20000300000 */
.L_x_3504:
[----:B-1----:R-:W-:Y:S05]  /*6060*/  @P1 BRA `(.L_x_3505) ;  /* 0x0000000000081947 */ /* 0x002fea0003800000 */
[----:B------:R-:W1:Y:S02]  /*6070*/  SYNCS.PHASECHK.TRANS64.TRYWAIT P1, [UR5+0x30850], R2 ;  /* 0x03085002ff0075a7 */ /* 0x000e640008020145 */
[----:B-1----:R-:W-:Y:S05]  /*6080*/  @!P1 BRA `(.L_x_3506) ;  /* 0x00000088003c9947 */ /* 0x002fea0003800000 */
.L_x_3505:
[----:B------:R-:W-:Y:S01]  /*6090*/  UIADD3 UR4, UR4, 0x400, URZ ;  /* 0x0000040004047890 */ /* 0x000fe2000fffe03f */
[----:B------:R-:W-:Y:S01]  /*60a0*/  WARPGROUP.ARRIVE ;  /* 0x00000000000079c5 */ /* 0x000fe20000000000 */
[----:B------:R-:W-:Y:S01]  /*60b0*/  UMOV UR11, 0x40000040 ;  /* 0x40000040000b7882 */ /* 0x000fe20000000000 */
[----:B-1----:R-:W1:Y:S01]  /*60c0*/  SHFL.BFLY PT, R7, R10, 0x2, 0x1f ;  /* 0x0c401f000a077f89 */ /* 0x002e6200000e0000 */
[----:B------:R-:W-:Y:S01]  /*60d0*/  USHF.R.U32.HI UR4, URZ, 0x4, UR4 ;  /* 0x000000043f047899 */ /* 0x000fe20008011604 */
[----:B------:R-:W-:Y:S02]  /*60e0*/  IMAD.MOV.U32 R20, RZ, RZ, -0x800000 ;  /* 0xff800000ff147424 */ /* 0x000fe400078e00ff */
[----:B0-----:R-:W0:Y:S01]  /*60f0*/  SHFL.BFLY PT, R2, R5, 0x2, 0x1f ;  /* 0x0c401f0005027f89 */ /* 0x001e2200000e0000 */
[----:B------:R-:W-:-:S04]  /*6100*/  ULOP3.LUT UR4, UR4, 0x3fff, URZ, 0xc0, !UPT ;  /* 0x00003fff04047892 */ /* 0x000fc8000f8ec03f */
[----:B------:R-:W-:-:S04]  /*6110*/  ULOP3.LUT UR4, UR4, 0x3000000, URZ, 0xfc, !UPT ;  /* 0x0300000004047892 */ /* 0x000fc8000f8efc3f */
[----:B------:R-:W-:-:S04]  /*6120*/  UIMAD UR4, UR38, 0x900, UR4 ;  /* 0x00000900260478a4 */ /* 0x000fc8000f8e0204 */
[----:B------:R-:W-:-:S03]  /*6130*/  UIADD3 UR6, UR4, 0x80, URZ ;  /* 0x0000008004067890 */ /* 0x000fc6000fffe03f */
[----:B------:R-:W-:Y:S02]  /*6140*/  UMOV UR10, UR4 ;  /* 0x00000004000a7c82 */ /* 0x000fe40008000000 */
[----:B------:R-:W-:Y:S01]  /*6150*/  HGMMA.64x192x16.F32.BF16 R24, R188, gdesc[UR8].tnspB, R24, gsb0 ;  /* 0x42e00008bc187df0 */ /* 0x000fe20008001818 */
        /* <DEDUP_REMOVED lines=9> */
[----:B------:R-:W-:Y:S02]  /*61f0*/  IMAD.MOV.U32 R2, RZ, RZ, -0x800000 ;  /* 0xff800000ff027424 */ /* 0x000fe400078e00ff */
[----:B-1----:R-:W-:Y:S02]  /*6200*/  FADD.FTZ R12, R6, R9 ;  /* 0x00000009060c7221 */ /* 0x002fe40000010000 */
[----:B------:R-:W-:Y:S01]  /*6210*/  FSETP.NE.FTZ.AND P1, PT, R11, RZ, PT ;  /* 0x000000ff0b00720b */ /* 0x000fe20003f35000 */
[----:B------:R-:W-:-:S02]  /*6220*/  IMAD.MOV.U32 R9, RZ, RZ, RZ ;  /* 0x000000ffff097224 */ /* 0x000fc400078e00ff */
[----:B------:R-:W-:-:S10]  /*6230*/  FSETP.NE.FTZ.AND P2, PT, R12, RZ, PT ;  /* 0x000000ff0c00720b */ /* 0x000fd40003f55000 */
[----:B------:R-:W0:Y:S01]  /*6240*/  @P1 MUFU.LG2 R8, R11 ;  /* 0x0000000b00081308 */ /* 0x000e220000000c00 */
[C---:B------:R-:W-:Y:S02]  /*6250*/  @P1 FMUL.FTZ R7, R0.reuse, 0.69314718246459960938 ;  /* 0x3f31721800071820 */ /* 0x040fe40000410000 */
        /* <DEDUP_REMOVED lines=28> */
[----:B------:R-:W-:Y:S01]  /*6420*/  HGMMA.64x192x16.F32.BF16 R24, R172, gdesc[UR8].tnspB, R24, gsb0 ;  /* 0x42e00008ac187df0 */ /* 0x000fe20008001818 */
[----:B------:R-:W-:Y:S01]  /*6430*/  UMOV UR10, UR4 ;  /* 0x00000004000a7c82 */ /* 0x000fe20008000000 */
[----:B------:R-:W-:Y:S01]  /*6440*/  UMOV UR11, 0x40000040 ;  /* 0x40000040000b7882 */ /* 0x000fe20000000000 */
[----:B------:R-:W-:Y:S02]  /*6450*/  WARPGROUP.DEPBAR.LE gsb0, 0x0 ;  /* 0x00008000000079c5 */ /* 0x000fe40000010000 */
[----:B------:R-:W-:-:S15]  /*6460*/  WARPGROUP.ARRIVE ;  /* 0x00000000000079c5 */ /* 0x000fde0000000000 */
[----:B------:R-:W-:Y:S03]  /*6470*/  HGMMA.64x192x16.F32.BF16 R24, R168, gdesc[UR8].tnspB, R24, gsb0 ;  /* 0x42e00008a8187df0 */ /* 0x000fe60008001818 */
[----:B------:R-:W-:Y:S02]  /*6480*/  WARPGROUP.DEPBAR.LE gsb0, 0x0 ;  /* 0x00008000000079c5 */ /* 0x000fe40000010000 */
[----:B0-23--:R-:W-:Y:S05]  /*6490*/  @!P0 BRA `(.L_x_3507) ;  /* 0x0000000000048947 */ /* 0x00dfea0003800000 */
[----:B------:R-:W-:Y:S01]  /*64a0*/  BPT.TRAP 0x1 ;  /* 0x000000040000795c */ /* 0x000fe20000300000 */
.L_x_3507:
[----:B------:R-:W-:Y:S01]  /*64b0*/  R2UR UR6, R193 ;  /* 0x00000000c10672ca */ /* 0x000fe200000e0000 */
[----:B------:R-:W-:Y:S01]  /*64c0*/  UIADD3 UR4, UR5, 0x30860, URZ ;  /* 0x0003086005047890 */ /* 0x000fe2000fffe03f */
[----:B------:R-:W-:Y:S01]  /*64d0*/  FMUL.FTZ R128, R47, R9 ;  /* 0x000000092f807220 */ /* 0x000fe20000410000 */
[----:B------:R-:W-:Y:S01]  /*64e0*/  UIADD3 UR38, UR38, 0x1, URZ ;  /* 0x0000000126267890 */ /* 0x000fe2000fffe03f */
[----:B------:R-:W-:Y:S01]  /*64f0*/  FMUL.FTZ R3, R36, R5 ;  /* 0x0000000524037220 */ /* 0x000fe20000410000 */
[----:B------:R-:W-:Y:S01]  /*6500*/  UPRMT UR4, UR7, 0x654, UR4 ;  /* 0x0000065407047896 */ /* 0x000fe20008000004 */
[-C--:B------:R-:W-:Y:S01]  /*6510*/  FMUL.FTZ R124, R50, R9.reuse ;  /* 0x00000009327c7220 */ /* 0x080fe20000410000 */
[----:B------:R-:W-:Y:S01]  /*6520*/  UISETP.NE.AND UP0, UPT, UR38, 0x2, UPT ;  /* 0x000000022600788c */ /* 0x000fe2000bf05270 */
[----:B------:R-:W-:Y:S01]  /*6530*/  FMUL.FTZ R47, R99, R9 ;  /* 0x00000009632f7220 */ /* 0x000fe20000410000 */
[-C--:B------:R-:W-:Y:S01]  /*6540*/  FMUL.FTZ R24, R24, R5.reuse ;  /* 0x0000000518187220 */ /* 0x080fe20000410000 */
[-C--:B------:R-:W-:Y:S01]  /*6550*/  FMUL.FTZ R123, R25, R5.reuse ;  /* 0x00000005197b7220 */ /* 0x080fe20000410000 */
[-C--:B------:R-:W-:Y:S01]  /*6560*/  FMUL.FTZ R6, R28, R5.reuse ;  /* 0x000000051c067220 */ /* 0x080fe20000410000 */
[-C--:B------:R-:W-:Y:S01]  /*6570*/  FMUL.FTZ R7, R29, R5.reuse ;  /* 0x000000051d077220 */ /* 0x080fe20000410000 */
[----:B------:R-:W-:Y:S01]  /*6580*/  UIADD3 UR6, UR6, 0x1, URZ ;  /* 0x0000000106067890 */ /* 0x000fe2000fffe03f */
        /* <DEDUP_REMOVED lines=89> */
[-C--:B------:R-:W-:Y:S01]  /*6b20*/  FMUL.FTZ R115, R115, R9.reuse ;  /* 0x0000000973737220 */ /* 0x080fe20000410000 */
[-C--:B------:R-:W-:Y:S01]  /*6b30*/  FMUL.FTZ R118, R118, R9.reuse ;  /* 0x0000000976767220 */ /* 0x080fe20000410000 */
[----:B------:R-:W-:Y:S01]  /*6b40*/  FMUL.FTZ R119, R119, R9 ;  /* 0x0000000977777220 */ /* 0x000fe20000410000 */
[----:B------:R-:W-:-:S02]  /*6b50*/  USEL UR38, UR38, URZ, UP0 ;  /* 0x0000003f26267287 */ /* 0x000fc40008000000 */
[----:B------:R-:W-:-:S12]  /*6b60*/  ULOP3.LUT UR39, UR39, UR4, URZ, 0x3c, !UPT ;  /* 0x0000000427277292 */ /* 0x000fd8000f8e3c3f */
.L_x_3483:
[----:B------:R-:W0:Y:S01]  /*6b70*/  S2R R5, SR_CgaCtaId ;  /* 0x0000000000057919 */ /* 0x000e220000008800 */
[----:B------:R-:W-:Y:S01]  /*6b80*/  MOV R46, 0x400 ;  /* 0x00000400002e7802 */ /* 0x000fe20000000f00 */
[----:B------:R-:W-:Y:S01]  /*6b90*/  BSSY B0, `(.L_x_3508) ;  /* 0x0000280000007945 */ /* 0x000fe20003800000 */
[----:B------:R-:W-:Y:S02]  /*6ba0*/  BAR.SYNC.DEFER_BLOCKING 0x5, 0x180 ;  /* 0x0146000000007b1d */ /* 0x000fe40000010000 */
[----:B0-----:R-:W-:-:S05]  /*6bb0*/  LEA R46, R5, R46, 0x18 ;  /* 0x0000002e052e7211 */ /* 0x001fca00078ec0ff */
[----:B------:R-:W0:Y:S02]  /*6bc0*/  LDS.128 R40, [R46+0x308d0] ;  /* 0x0308d0002e287984 */ /* 0x000e240000000c00 */
[----:B0-----:R-:W-:Y:S02]  /*6bd0*/  R2UR UR5, R41 ;  /* 0x00000000290572ca */ /* 0x001fe400000e0000 */
        /* <DEDUP_REMOVED lines=14> */
[----:B------:R-:W-:Y:S01]  /*6cc0*/  F2FP.BF16.F32.PACK_AB R98, R101, R100 ;  /* 0x000000646562723e */ /* 0x000fe200000010ff */
[----:B------:R-:W-:Y:S01]  /*6cd0*/  UIMAD.WIDE UR8, UR60, 0x4, UR8 ;  /* 0x000000043c0878a5 */ /* 0x000fe2000f8e0208 */
[----:B------:R-:W-:-:S02]  /*6ce0*/  F2FP.BF16.F32.PACK_AB R105, R107, R106 ;  /* 0x0000006a6b69723e */ /* 0x000fc400000010ff */
[----:B------:R-:W-:Y:S02]  /*6cf0*/  F2FP.BF16.F32.PACK_AB R112, R113, R112 ;  /* 0x000000707170723e */ /* 0x000fe400000010ff */
[----:B------:R-:W-:Y:S02]  /*6d00*/  R2UR UR4, R192 ;  /* 0x00000000c00472ca */ /* 0x000fe400000e0000 */
[----:B------:R-:W-:Y:S01]  /*6d10*/  R2UR UR10, R22 ;  /* 0x00000000160a72ca */ /* 0x000fe200000e0000 */
[----:B------:R-:W-:Y:S01]  /*6d20*/  BAR.SYNC.DEFER_BLOCKING 0x1, 0x100 ;  /* 0x0044000000007b1d */ /* 0x000fe20000010000 */
[----:B------:R-:W-:Y:S02]  /*6d30*/  F2FP.BF16.F32.PACK_AB R106, R109, R108 ;  /* 0x0000006c6d6a723e */ /* 0x000fe400000010ff */
[----:B------:R-:W-:Y:S02]  /*6d40*/  F2FP.BF16.F32.PACK_AB R107, R111, R110 ;  /* 0x0000006e6f6b723e */ /* 0x000fe400000010ff */
[----:B------:R-:W-:Y:S01]  /*6d50*/  F2FP.BF16.F32.PACK_AB R113, R115, R114 ;  /* 0x000000727371723e */ /* 0x000fe200000010ff */
[----:B------:R-:W-:Y:S01]  /*6d60*/  ULDC UR7, c[0x0][0xa88] ;  /* 0x0002a20000077ab9 */ /* 0x000fe20000000800 */
[----:B------:R-:W-:Y:S01]  /*6d70*/  F2FP.BF16.F32.PACK_AB R114, R117, R116 ;  /* 0x000000747572723e */ /* 0x000fe200000010ff */
[----:B------:R-:W1:Y:S01]  /*6d80*/  LDC R47, c[0x0][0xbe8] ;  /* 0x0002fa00ff2f7b82 */ /* 0x000e620000000800 */
[----:B------:R-:W-:-:S02]  /*6d90*/  F2FP.BF16.F32.PACK_AB R115, R119, R118 ;  /* 0x000000767773723e */ /* 0x000fc400000010ff */
[----:B------:R-:W-:Y:S02]  /*6da0*/  MOV R32, R46 ;  /* 0x0000002e00207202 */ /* 0x000fe40000000f00 */
[----:B0-----:R-:W-:-:S03]  /*6db0*/  MOV R33, R5 ;  /* 0x0000000500217202 */ /* 0x001fc60000000f00 */
[----:B------:R-:W-:-:S03]  /*6dc0*/  IMAD.WIDE R4, R199, 0x2, R32 ;  /* 0x00000002c7047825 */ /* 0x000fc600078e0220 */
[C---:B------:R-:W-:Y:S02]  /*6dd0*/  LOP3.LUT R25, R4.reuse, 0x380, RZ, 0xc0, !PT ;  /* 0x0000038004197812 */ /* 0x040fe400078ec0ff */
[C---:B------:R-:W-:Y:S02]  /*6de0*/  IADD3 R41, P2, R4.reuse, 0x20, RZ ;  /* 0x0000002004297810 */ /* 0x040fe40007f5e0ff */
[C---:B------:R-:W-:Y:S02]  /*6df0*/  IADD3 R103, P1, R4.reuse, 0x40, RZ ;  /* 0x0000004004677810 */ /* 0x040fe40007f3e0ff */
[C---:B------:R-:W-:Y:S01]  /*6e00*/  IADD3 R137, P6, R4.reuse, 0x60, RZ ;  /* 0x0000006004897810 */ /* 0x040fe20007fde0ff */
[--C-:B------:R-:W-:Y:S01]  /*6e10*/  IMAD.X R9, RZ, RZ, R5.reuse, P2 ;  /* 0x000000ffff097224 */ /* 0x100fe200010e0605 */
[C---:B------:R-:W-:Y:S01]  /*6e20*/  IADD3 R139, P5, R4.reuse, 0x4000, RZ ;  /* 0x00004000048b7810 */ /* 0x040fe20007fbe0ff */
[--C-:B------:R-:W-:Y:S01]  /*6e30*/  IMAD.X R11, RZ, RZ, R5.reuse, P1 ;  /* 0x000000ffff0b7224 */ /* 0x100fe200008e0605 */
[----:B------:R-:W-:Y:S01]  /*6e40*/  SHF.R.U64 R25, R25, 0x3, RZ ;  /* 0x0000000319197819 */ /* 0x000fe200000012ff */
[--C-:B------:R-:W-:Y:S01]  /*6e50*/  IMAD.X R13, RZ, RZ, R5.reuse, P6 ;  /* 0x000000ffff0d7224 */ /* 0x100fe200030e0605 */
[C---:B------:R-:W-:Y:S01]  /*6e60*/  IADD3 R141, P0, R4.reuse, 0x4020, RZ ;  /* 0x00004020048d7810 */ /* 0x040fe20007f1e0ff */
[----:B------:R-:W-:Y:S01]  /*6e70*/  IMAD.X R15, RZ, RZ, R5, P5 ;  /* 0x000000ffff0f7224 */ /* 0x000fe200028e0605 */
[----:B------:R-:W-:-:S02]  /*6e80*/  IADD3 R143, P4, R4, 0x4040, RZ ;  /* 0x00004040048f7810 */ /* 0x000fc40007f9e0ff */
[C---:B------:R-:W-:Y:S01]  /*6e90*/  IADD3 R145, P3, R4.reuse, 0x4060, RZ ;  /* 0x0000406004917810 */ /* 0x040fe20007f7e0ff */
[--C-:B------:R-:W-:Y:S01]  /*6ea0*/  IMAD.X R27, RZ, RZ, R5.reuse, P0 ;  /* 0x000000ffff1b7224 */ /* 0x100fe200000e0605 */
[C---:B------:R-:W-:Y:S01]  /*6eb0*/  IADD3 R147, P2, R4.reuse, 0x8000, RZ ;  /* 0x0000800004937810 */ /* 0x040fe20007f5e0ff */
[--C-:B------:R-:W-:Y:S01]  /*6ec0*/  IMAD.X R29, RZ, RZ, R5.reuse, P4 ;  /* 0x000000ffff1d7224 */ /* 0x100fe200020e0605 */
[C---:B------:R-:W-:Y:S02]  /*6ed0*/  IADD3 R149, P1, R4.reuse, 0x8020, RZ ;  /* 0x0000802004957810 */ /* 0x040fe40007f3e0ff */
[C---:B------:R-:W-:Y:S01]  /*6ee0*/  IADD3 R151, P6, R4.reuse, 0x8040, RZ ;  /* 0x0000804004977810 */ /* 0x040fe20007fde0ff */
[--C-:B------:R-:W-:Y:S01]  /*6ef0*/  IMAD.X R35, RZ, RZ, R5.reuse, P2 ;  /* 0x000000ffff237224 */ /* 0x100fe200010e0605 */
[----:B------:R-:W-:Y:S01]  /*6f00*/  IADD3 R153, P5, R4, 0x8060, RZ ;  /* 0x0000806004997810 */ /* 0x000fe20007fbe0ff */
[--C-:B------:R-:W-:Y:S01]  /*6f10*/  IMAD.X R37, RZ, RZ, R5.reuse, P1 ;  /* 0x000000ffff257224 */ /* 0x100fe200008e0605 */
[----:B------:R-:W-:Y:S01]  /*6f20*/  LOP3.LUT R4, R25, R4, RZ, 0x3c, !PT ;  /* 0x0000000419047212 */ /* 0x000fe200078e3cff */
[--C-:B------:R-:W-:Y:S01]  /*6f30*/  IMAD.X R39, RZ, RZ, R5.reuse, P6 ;  /* 0x000000ffff277224 */ /* 0x100fe200030e0605 */
[----:B------:R-:W-:Y:S01]  /*6f40*/  LOP3.LUT R8, R41, 0x380, RZ, 0xc0, !PT ;  /* 0x0000038029087812 */ /* 0x000fe200078ec0ff */
[----:B------:R-:W-:Y:S01]  /*6f50*/  IMAD.X R25, RZ, RZ, R5, P5 ;  /* 0x000000ffff197224 */ /* 0x000fe200028e0605 */
[----:B------:R-:W-:-:S02]  /*6f60*/  LOP3.LUT R10, R103, 0x380, RZ, 0xc0, !PT ;  /* 0x00000380670a7812 */ /* 0x000fc400078ec0ff */
[----:B------:R-:W-:Y:S02]  /*6f70*/  MOV R136, R4 ;  /* 0x0000000400887202 */ /* 0x000fe40000000f00 */
[----:B------:R-:W-:Y:S02]  /*6f80*/  LOP3.LUT R12, R137, 0x380, RZ, 0xc0, !PT ;  /* 0x00000380890c7812 */ /* 0x000fe400078ec0ff */
[----:B------:R-:W-:Y:S02]  /*6f90*/  LOP3.LUT R14, R139, 0x380, RZ, 0xc0, !PT ;  /* 0x000003808b0e7812 */ /* 0x000fe400078ec0ff */
[----:B------:R-:W-:Y:S02]  /*6fa0*/  F2FP.BF16.F32.PACK_AB R4, R123, R24 ;  /* 0x000000187b04723e */ /* 0x000fe400000010ff */
[----:B------:R-:W-:Y:S02]  /*6fb0*/  LOP3.LUT R24, R149, 0x380, RZ, 0xc0, !PT ;  /* 0x0000038095187812 */ /* 0x000fe400078ec0ff */
[----:B------:R-:W-:-:S02]  /*6fc0*/  LOP3.LUT R26, R141, 0x380, RZ, 0xc0, !PT ;  /* 0x000003808d1a7812 */ /* 0x000fc400078ec0ff */
[----:B------:R-:W-:Y:S02]  /*6fd0*/  LOP3.LUT R40, R153, 0x380, RZ, 0xc0, !PT ;  /* 0x0000038099287812 */ /* 0x000fe400078ec0ff */
[----:B------:R-:W-:Y:S02]  /*6fe0*/  SHF.R.U64 R8, R8, 0x3, RZ ;  /* 0x0000000308087819 */ /* 0x000fe400000012ff */
[----:B------:R-:W-:Y:S02]  /*6ff0*/  SHF.R.U64 R10, R10, 0x3, RZ ;  /* 0x000000030a0a7819 */ /* 0x000fe400000012ff */
[----:B------:R-:W-:Y:S02]  /*7000*/  LOP3.LUT R28, R143, 0x380, RZ, 0xc0, !PT ;  /* 0x000003808f1c7812 */ /* 0x000fe400078ec0ff */
[----:B------:R-:W-:Y:S02]  /*7010*/  LOP3.LUT R30, R145, 0x380, RZ, 0xc0, !PT ;  /* 0x00000380911e7812 */ /* 0x000fe400078ec0ff */
[----:B------:R-:W-:-:S02]  /*7020*/  IADD3.X R31, RZ, R5, RZ, P3, !PT ;  /* 0x00000005ff1f7210 */ /* 0x000fc40001ffe4ff */
[----:B------:R-:W-:Y:S02]  /*7030*/  SHF.R.U64 R12, R12, 0x3, RZ ;  /* 0x000000030c0c7819 */ /* 0x000fe400000012ff */
[----:B------:R-:W-:Y:S02]  /*7040*/  SHF.R.U64 R14, R14, 0x3, RZ ;  /* 0x000000030e0e7819 */ /* 0x000fe400000012ff */
[----:B------:R-:W-:Y:S02]  /*7050*/  F2FP.BF16.F32.PACK_AB R5, R135, R134 ;  /* 0x000000868705723e */ /* 0x000fe400000010ff */
[----:B------:R-:W-:Y:S02]  /*7060*/  SHF.R.U64 R24, R24, 0x3, RZ ;  /* 0x0000000318187819 */ /* 0x000fe400000012ff */
[----:B------:R-:W-:Y:S01]  /*7070*/  SHF.R.U64 R26, R26, 0x3, RZ ;  /* 0x000000031a1a7819 */ /* 0x000fe200000012ff */
[----:B------:R0:W-:Y:S01]  /*7080*/  STSM.16.M88.4 [R136], R4 ;  /* 0x0000000488007844 */ /* 0x0001e20000000200 */
[----:B------:R-:W-:-:S02]  /*7090*/  SHF.R.U64 R40, R40, 0x3, RZ ;  /* 0x0000000328287819 */ /* 0x000fc400000012ff */
[----:B------:R-:W-:Y:S02]  /*70a0*/  LOP3.LUT R8, R8, R41, RZ, 0x3c, !PT ;  /* 0x0000002908087212 */ /* 0x000fe400078e3cff */
[----:B------:R-:W-:Y:S02]  /*70b0*/  LOP3.LUT R10, R10, R103, RZ, 0x3c, !PT ;  /* 0x000000670a0a7212 */ /* 0x000fe400078e3cff */
[----:B------:R-:W-:Y:S02]  /*70c0*/  LOP3.LUT R34, R147, 0x380, RZ, 0xc0, !PT ;  /* 0x0000038093227812 */ /* 0x000fe400078ec0ff */
[----:B------:R-:W-:Y:S02]  /*70d0*/  SHF.R.U64 R28, R28, 0x3, RZ ;  /* 0x000000031c1c7819 */ /* 0x000fe400000012ff */
[----:B------:R-:W-:Y:S02]  /*70e0*/  SHF.R.U64 R30, R30, 0x3, RZ ;  /* 0x000000031e1e7819 */ /* 0x000fe400000012ff */
[----:B------:R-:W-:-:S02]  /*70f0*/  LOP3.LUT R12, R12, R137, RZ, 0x3c, !PT ;  /* 0x000000890c0c7212 */ /* 0x000fc400078e3cff */
[----:B------:R-:W-:Y:S02]  /*7100*/  LOP3.LUT R14, R14, R139, RZ, 0x3c, !PT ;  /* 0x0000008b0e0e7212 */ /* 0x000fe400078e3cff */
[----:B------:R-:W-:Y:S02]  /*7110*/  LOP3.LUT R38, R151, 0x380, RZ, 0xc0, !PT ;  /* 0x0000038097267812 */ /* 0x000fe400078ec0ff */
[----:B------:R-:W-:Y:S02]  /*7120*/  LOP3.LUT R36, R24, R149, RZ, 0x3c, !PT ;  /* 0x0000009518247212 */ /* 0x000fe400078e3cff */
[----:B------:R-:W-:Y:S02]  /*7130*/  LOP3.LUT R26, R26, R141, RZ, 0x3c, !PT ;  /* 0x0000008d1a1a7212 */ /* 0x000fe400078e3cff */
[----:B------:R-:W-:Y:S02]  /*7140*/  LOP3.LUT R24, R40, R153, RZ, 0x3c, !PT ;  /* 0x0000009928187212 */ /* 0x000fe400078e3cff */
[----:B------:R-:W-:-:S02]  /*7150*/  SHF.R.U64 R34, R34, 0x3, RZ ;  /* 0x0000000322227819 */ /* 0x000fc400000012ff */
[----:B------:R-:W-:Y:S02]  /*7160*/  LOP3.LUT R28, R28, R143, RZ, 0x3c, !PT ;  /* 0x0000008f1c1c7212 */ /* 0x000fe400078e3cff */
[----:B------:R-:W-:Y:S02]  /*7170*/  LOP3.LUT R30, R30, R145, RZ, 0x3c, !PT ;  /* 0x000000911e1e7212 */ /* 0x000fe400078e3cff */
[----:B------:R-:W-:Y:S02]  /*7180*/  MOV R133, R8 ;  /* 0x0000000800857202 */ /* 0x000fe40000000f00 */
[----:B------:R-:W-:Y:S02]  /*7190*/  MOV R123, R10 ;  /* 0x0000000a007b7202 */ /* 0x000fe40000000f00 */
[----:B0-----:R-:W-:Y:S02]  /*71a0*/  F2FP.BF16.F32.PACK_AB R4, R122, R21 ;  /* 0x000000157a04723e */ /* 0x001fe400000010ff */
[----:B------:R-:W-:-:S02]  /*71b0*/  F2FP.BF16.F32.PACK_AB R5, R131, R130 ;  /* 0x000000828305723e */ /* 0x000fc400000010ff */
[----:B------:R-:W-:Y:S02]  /*71c0*/  F2FP.BF16.F32.PACK_AB R6, R120, R3 ;  /* 0x000000037806723e */ /* 0x000fe400000010ff */
[----:B------:R-:W-:Y:S02]  /*71d0*/  F2FP.BF16.F32.PACK_AB R7, R132, R129 ;  /* 0x000000818407723e */ /* 0x000fe400000010ff */
[----:B------:R-:W-:Y:S02]  /*71e0*/  MOV R103, R12 ;  /* 0x0000000c00677202 */ /* 0x000fe40000000f00 */
[----:B------:R-:W-:Y:S01]  /*71f0*/  MOV R102, R14 ;  /* 0x0000000e00667202 */ /* 0x000fe20000000f00 */
[----:B------:R0:W-:Y:S01]  /*7200*/  STSM.16.M88.4 [R133], R4 ;  /* 0x0000000485007844 */ /* 0x0001e20000000200 */
[----:B------:R-:W-:Y:S02]  /*7210*/  F2FP.BF16.F32.PACK_AB R8, R121, R0 ;  /* 0x000000007908723e */ /* 0x000fe400000010ff */
[----:B------:R-:W-:-:S02]  /*7220*/  F2FP.BF16.F32.PACK_AB R9, R127, R126 ;  /* 0x0000007e7f09723e */ /* 0x000fc400000010ff */
[----:B------:R-:W-:Y:S02]  /*7230*/  F2FP.BF16.F32.PACK_AB R10, R45, R44 ;  /* 0x0000002c2d0a723e */ /* 0x000fe400000010ff */
[----:B------:R-:W-:Y:S02]  /*7240*/  F2FP.BF16.F32.PACK_AB R11, R128, R125 ;  /* 0x0000007d800b723e */ /* 0x000fe400000010ff */
[----:B------:R-:W-:Y:S02]  /*7250*/  SHF.R.U64 R38, R38, 0x3, RZ ;  /* 0x0000000326267819 */ /* 0x000fe400000012ff */
[----:B------:R-:W-:Y:S01]  /*7260*/  F2FP.BF16.F32.PACK_AB R12, R49, R48 ;  /* 0x00000030310c723e */ /* 0x000fe200000010ff */
[----:B------:R2:W-:Y:S01]  /*7270*/  STSM.16.M88.4 [R123], R8 ;  /* 0x000000087b007844 */ /* 0x0005e20000000200 */
[----:B------:R-:W-:Y:S02]  /*7280*/  F2FP.BF16.F32.PACK_AB R13, R51, R124 ;  /* 0x0000007c330d723e */ /* 0x000fe400000010ff */
[----:B------:R-:W-:-:S02]  /*7290*/  F2FP.BF16.F32.PACK_AB R14, R53, R52 ;  /* 0x00000034350e723e */ /* 0x000fc400000010ff */
[----:B------:R-:W-:Y:S02]  /*72a0*/  F2FP.BF16.F32.PACK_AB R15, R55, R54 ;  /* 0x00000036370f723e */ /* 0x000fe400000010ff */
[----:B------:R-:W-:Y:S02]  /*72b0*/  MOV R42, R26 ;  /* 0x0000001a002a7202 */ /* 0x000fe40000000f00 */
[----:B------:R-:W-:Y:S01]  /*72c0*/  MOV R3, R24 ;  /* 0x0000001800037202 */ /* 0x000fe20000000f00 */
[----:B------:R3:W-:Y:S01]  /*72d0*/  STSM.16.M88.4 [R103], R12 ;  /* 0x0000000c67007844 */ /* 0x0007e20000000200 */
[----:B------:R-:W-:Y:S02]  /*72e0*/  LOP3.LUT R34, R34, R147, RZ, 0x3c, !PT ;  /* 0x0000009322227212 */ /* 0x000fe400078e3cff */
[----:B------:R-:W-:Y:S02]  /*72f0*/  MOV R41, R28 ;  /* 0x0000001c00297202 */ /* 0x000fe40000000f00 */
[----:B------:R-:W-:-:S02]  /*7300*/  MOV R40, R30 ;  /* 0x0000001e00287202 */ /* 0x000fc40000000f00 */
[----:B------:R-:W-:Y:S02]  /*7310*/  F2FP.BF16.F32.PACK_AB R24, R57, R56 ;  /* 0x000000383918723e */ /* 0x000fe400000010ff */
[----:B------:R-:W-:Y:S02]  /*7320*/  F2FP.BF16.F32.PACK_AB R25, R59, R58 ;  /* 0x0000003a3b19723e */ /* 0x000fe400000010ff */
[----:B------:R-:W-:Y:S02]  /*7330*/  F2FP.BF16.F32.PACK_AB R26, R61, R60 ;  /* 0x0000003c3d1a723e */ /* 0x000fe400000010ff */
[----:B------:R-:W-:Y:S02]  /*7340*/  F2FP.BF16.F32.PACK_AB R27, R63, R62 ;  /* 0x0000003e3f1b723e */ /* 0x000fe400000010ff */
[----:B------:R-:W-:Y:S02]  /*7350*/  F2FP.BF16.F32.PACK_AB R28, R65, R64 ;  /* 0x00000040411c723e */ /* 0x000fe400000010ff */
[----:B------:R-:W-:Y:S01]  /*7360*/  F2FP.BF16.F32.PACK_AB R29, R67, R66 ;  /* 0x00000042431d723e */ /* 0x000fe200000010ff */
[----:B------:R-:W-:Y:S01]  /*7370*/  STSM.16.M88.4 [R102], R24 ;  /* 0x0000001866007844 */ /* 0x000fe20000000200 */
[----:B------:R-:W-:-:S02]  /*7380*/  F2FP.BF16.F32.PACK_AB R30, R69, R68 ;  /* 0x00000044451e723e */ /* 0x000fc400000010ff */
[----:B------:R-:W-:Y:S02]  /*7390*/  F2FP.BF16.F32.PACK_AB R31, R71, R70 ;  /* 0x00000046471f723e */ /* 0x000fe400000010ff */
[----:B------:R-:W-:Y:S02]  /*73a0*/  LOP3.LUT R38, R38, R151, RZ, 0x3c, !PT ;  /* 0x0000009726267212 */ /* 0x000fe400078e3cff */
[----:B0-----:R-:W-:Y:S01]  /*73b0*/  F2FP.BF16.F32.PACK_AB R4, R73, R72 ;  /* 0x000000484904723e */ /* 0x001fe200000010ff */
[----:B------:R-:W-:Y:S01]  /*73c0*/  STSM.16.M88.4 [R42], R28 ;  /* 0x0000001c2a007844 */ /* 0x000fe20000000200 */
[----:B------:R-:W-:Y:S02]  /*73d0*/  F2FP.BF16.F32.PACK_AB R5, R75, R74 ;  /* 0x0000004a4b05723e */ /* 0x000fe400000010ff */
[----:B------:R-:W-:Y:S02]  /*73e0*/  F2FP.BF16.F32.PACK_AB R6, R77, R76 ;  /* 0x0000004c4d06723e */ /* 0x000fe400000010ff */
[----:B------:R-:W-:-:S02]  /*73f0*/  F2FP.BF16.F32.PACK_AB R7, R79, R78 ;  /* 0x0000004e4f07723e */ /* 0x000fc400000010ff */
[----:B--2---:R-:W-:Y:S02]  /*7400*/  F2FP.BF16.F32.PACK_AB R8, R81, R80 ;  /* 0x000000505108723e */ /* 0x004fe400000010ff */
[----:B------:R-:W-:Y:S01]  /*7410*/  F2FP.BF16.F32.PACK_AB R9, R83, R82 ;  /* 0x000000525309723e */ /* 0x000fe200000010ff */
[----:B------:R0:W-:Y:S01]  /*7420*/  STSM.16.M88.4 [R41], R4 ;  /* 0x0000000429007844 */ /* 0x0001e20000000200 */
[----:B------:R-:W-:Y:S02]  /*7430*/  F2FP.BF16.F32.PACK_AB R10, R85, R84 ;  /* 0x00000054550a723e */ /* 0x000fe400000010ff */
[----:B------:R-:W-:Y:S02]  /*7440*/  F2FP.BF16.F32.PACK_AB R11, R87, R86 ;  /* 0x00000056570b723e */ /* 0x000fe400000010ff */
[----:B------:R-:W-:Y:S02]  /*7450*/  MOV R34, R34 ;  /* 0x0000002200227202 */ /* 0x000fe40000000f00 */
[----:B---3--:R-:W-:Y:S01]  /*7460*/  F2FP.BF16.F32.PACK_AB R12, R89, R88 ;  /* 0x00000058590c723e */ /* 0x008fe200000010ff */
[----:B------:R2:W-:Y:S01]  /*7470*/  STSM.16.M88.4 [R40], R8 ;  /* 0x0000000828007844 */ /* 0x0005e20000000200 */
[----:B------:R-:W-:-:S02]  /*7480*/  F2FP.BF16.F32.PACK_AB R13, R91, R90 ;  /* 0x0000005a5b0d723e */ /* 0x000fc400000010ff */
[----:B------:R-:W-:Y:S02]  /*7490*/  F2FP.BF16.F32.PACK_AB R14, R93, R92 ;  /* 0x0000005c5d0e723e */ /* 0x000fe400000010ff */
[----:B------:R-:W-:Y:S02]  /*74a0*/  F2FP.BF16.F32.PACK_AB R15, R95, R94 ;  /* 0x0000005e5f0f723e */ /* 0x000fe400000010ff */
[----:B------:R-:W-:Y:S01]  /*74b0*/  MOV R36, R36 ;  /* 0x0000002400247202 */ /* 0x000fe20000000f00 */
[----:B0-----:R-:W-:Y:S01]  /*74c0*/  IMAD.U32 R4, RZ, RZ, UR8 ;  /* 0x00000008ff047e24 */ /* 0x001fe2000f8e00ff */
[----:B------:R-:W-:Y:S01]  /*74d0*/  MOV R38, R38 ;  /* 0x0000002600267202 */ /* 0x000fe20000000f00 */
[----:B------:R0:W-:Y:S01]  /*74e0*/  STSM.16.M88.4 [R34], R12 ;  /* 0x0000000c22007844 */ /* 0x0001e20000000200 */
[----:B------:R-:W-:Y:S01]  /*74f0*/  PLOP3.LUT P0, PT, PT, PT, UP0, 0x80, 0x0 ;  /* 0x000000000000781c */ /* 0x000fe20003f0f008 */
[----:B------:R-:W-:Y:S01]  /*7500*/  IMAD.U32 R5, RZ, RZ, UR9 ;  /* 0x00000009ff057e24 */ /* 0x000fe2000f8e00ff */
[----:B------:R-:W-:Y:S01]  /*7510*/  ULDC.64 UR8, c[0x0][0xc08] ;  /* 0x0003020000087ab9 */ /* 0x000fe20000000a00 */
[----:B------:R0:W-:Y:S04]  /*7520*/  STSM.16.M88.4 [R36], R96 ;  /* 0x0000006024007844 */ /* 0x0001e80000000200 */
[----:B------:R0:W-:Y:S04]  /*7530*/  STSM.16.M88.4 [R38], R104 ;  /* 0x0000006826007844 */ /* 0x0001e80000000200 */
[----:B------:R0:W-:Y:S01]  /*7540*/  STSM.16.M88.4 [R3], R112 ;  /* 0x0000007003007844 */ /* 0x0001e20000000200 */
[----:B------:R-:W-:Y:S06]  /*7550*/  BAR.SYNC.DEFER_BLOCKING 0x1, 0x100 ;  /* 0x0044000000007b1d */ /* 0x000fec0000010000 */
[----:B------:R-:W3:Y:S01]  /*7560*/  @P0 LDG.E R0, desc[UR36][R4.64] ;  /* 0x0000002404000981 */ /* 0x000ee2000c1e1900 */
[----:B------:R-:W-:Y:S01]  /*7570*/  UISETP.NE.U32.AND UP1, UPT, UR8, URZ, UPT ;  /* 0x0000003f0800728c */ /* 0x000fe2000bf25070 */
[----:B-1----:R-:W-:Y:S01]  /*7580*/  ISETP.NE.AND P1, PT, R47, 0x1, PT ;  /* 0x000000012f00780c */ /* 0x002fe20003f25270 */
[----:B------:R-:W-:-:S02]  /*7590*/  IMAD.U32 R7, RZ, RZ, UR10 ;  /* 0x0000000aff077e24 */ /* 0x000fc4000f8e00ff */
[----:B------:R-:W-:-:S06]  /*75a0*/  UISETP.NE.AND.EX UP1, UPT, UR9, URZ, UPT, UP1 ;  /* 0x0000003f0900728c */ /* 0x000fcc000bf25310 */
[----:B------:R-:W-:-:S04]  /*75b0*/  PLOP3.LUT P2, PT, PT, PT, UP1, 0x80, 0x0 ;  /* 0x000000000000781c */ /* 0x000fc80003f4f018 */
[----:B------:R-:W1:Y:S01]  /*75c0*/  @P1 LDC R6, c[0x0][0xbec] ;  /* 0x0002fb00ff061b82 */ /* 0x000e620000000800 */
[----:B------:R-:W-:-:S04]  /*75d0*/  @UP1 ULEA UR8, UP2, UR60, UR8, 0x2 ;  /* 0x000000083c081291 */ /* 0x000fc8000f84103f */
[----:B------:R-:W-:Y:S02]  /*75e0*/  @UP1 ULEA.HI.X UR9, UR60, UR9, UR4, 0x2, UP2 ;  /* 0x000000093c091291 */ /* 0x000fe400090f1404 */
[----:B--2---:R-:W-:Y:S01]  /*75f0*/  IMAD.U32 R10, RZ, RZ, UR8 ;  /* 0x00000008ff0a7e24 */ /* 0x004fe2000f8e00ff */
[----:B------:R-:W-:Y:S01]  /*7600*/  UMOV UR4, URZ ;  /* 0x0000003f00047c82 */ /* 0x000fe20008000000 */
[----:B------:R-:W2:Y:S02]  /*7610*/  @P1 LDC R8, c[0x0][0xbf0] ;  /* 0x0002fc00ff081b82 */ /* 0x000ea40000000800 */
[----:B------:R-:W-:Y:S01]  /*7620*/  IMAD.U32 R11, RZ, RZ, UR9 ;  /* 0x00000009ff0b7e24 */ /* 0x000fe2000f8e00ff */
[----:B---3--:R-:W-:Y:S02]  /*7630*/  @P0 R2UR UR4, R0 ;  /* 0x00000000000402ca */ /* 0x008fe400000e0000 */
[----:B------:R-:W-:-:S06]  /*7640*/  MOV R0, UR7 ;  /* 0x0000000700007c02 */ /* 0x000fcc0008000f00 */
[----:B------:R0:W5:Y:S01]  /*7650*/  @P2 LDG.E R0, desc[UR36][R10.64] ;  /* 0x000000240a002981 */ /* 0x000162000c1e1900 */
[----:B-12---:R-:W-:Y:S06]  /*7660*/  @P2 BRA `(.L_x_3510) ;  /* 0x0000000000102947 */ /* 0x006fec0003800000 */
[----:B------:R-:W-:Y:S05]  /*7670*/  @!P0 BRA `(.L_x_3510) ;  /* 0x00000000000c8947 */ /* 0x000fea0003800000 */
[----:B0-----:R-:W2:Y:S04]  /*7680*/  LDG.E R3, desc[UR36][R4.64] ;  /* 0x0000002404037981 */ /* 0x001ea8000c1e1900 */
[----:B-----5:R-:W2:Y:S02]  /*7690*/  LDG.E R0, desc[UR36][R4.64+0x4] ;  /* 0x0000042404007981 */ /* 0x020ea4000c1e1900 */
[----:B--2---:R-:W-:-:S07]  /*76a0*/  IMAD.IADD R0, R0, 0x1, -R3 ;  /* 0x0000000100007824 */ /* 0x004fce00078e0a03 */
.L_x_3510:
[----:B------:R-:W-:Y:S01]  /*76b0*/  R2UR UR15, R192 ;  /* 0x00000000c00f72ca */ /* 0x000fe200000e0000 */
[----:B------:R-:W-:Y:S01]  /*76c0*/  USHF.R.S32.HI UR14, URZ, 0x1f, UR61 ;  /* 0x0000001f3f0e7899 */ /* 0x000fe2000801143d */
[----:B------:R-:W-:Y:S01]  /*76d0*/  IMAD R5, R7, 0x80, R198 ;  /* 0x0000008007057824 */ /* 0x000fe200078e02c6 */
[----:B------:R-:W-:Y:S01]  /*76e0*/  ULDC.64 UR12, c[0x0][0xb90] ;  /* 0x0002e400000c7ab9 */ /* 0x000fe20000000a00 */
[----:B------:R-:W-:Y:S01]  /*76f0*/  USHF.R.S32.HI UR11, URZ, 0x1f, UR4 ;  /* 0x0000001f3f0b7899 */ /* 0x000fe20008011404 */
[----:B------:R-:W-:Y:S01]  /*7700*/  R2UR UR16, R22 ;  /* 0x00000000161072ca */ /* 0x000fe200000e0000 */
[----:B------:R-:W-:Y:S01]  /*7710*/  UIMAD UR7, UR14, UR12, URZ ;  /* 0x0000000c0e0772a4 */ /* 0x000fe2000f8e023f */
[----:B0-----:R-:W-:Y:S01]  /*7720*/  @P1 IMAD.HI.U32 R3, R5, R6, RZ ;  /* 0x0000000605031227 */ /* 0x001fe200078e00ff */
[----:B------:R-:W-:Y:S01]  /*7730*/  UMOV UR10, UR4 ;  /* 0x00000004000a7c82 */ /* 0x000fe20008000000 */
[----:B------:R-:W-:Y:S02]  /*7740*/  USEL UR60, UR60, URZ, !UP0 ;  /* 0x0000003f3c3c7287 */ /* 0x000fe4000c000000 */
[----:B------:R-:W-:Y:S01]  /*7750*/  UIMAD.WIDE.U32 UR8, UR61, UR12, UR10 ;  /* 0x0000000c3d0872a5 */ /* 0x000fe2000f8e000a */
[----:B------:R-:W-:Y:S01]  /*7760*/  IMAD.MOV.U32 R4, RZ, RZ, R5 ;  /* 0x000000ffff047224 */ /* 0x000fe200078e0005 */
[----:B------:R-:W-:Y:S01]  /*7770*/  UIMAD UR7, UR61, UR13, UR7 ;  /* 0x0000000d3d0772a4 */ /* 0x000fe2000f8e0207 */
[----:B------:R-:W-:Y:S01]  /*7780*/  @P1 SHF.R.U32.HI R4, RZ, R8, R3 ;  /* 0x00000008ff041219 */ /* 0x000fe20000011603 */
[----:B------:R-:W-:Y:S01]  /*7790*/  USEL UR15, UR15, URZ, !UP0 ;  /* 0x0000003f0f0f7287 */ /* 0x000fe2000c000000 */
[----:B------:R-:W-:Y:S01]  /*77a0*/  LEA R3, R23, R16, 0x6 ;  /* 0x0000001017037211 */ /* 0x000fe200078e30ff */
[----:B------:R-:W-:Y:S01]  /*77b0*/  ULDC.64 UR12, c[0x0][0xb98] ;  /* 0x0002e600000c7ab9 */ /* 0x000fe20000000a00 */
[----:B------:R-:W-:Y:S01]  /*77c0*/  UIADD3 UR9, UR9, UR7, URZ ;  /* 0x0000000709097290 */ /* 0x000fe2000fffe03f */
[----:B------:R-:W-:Y:S01]  /*77d0*/  IMAD.MOV R6, RZ, RZ, -R4 ;  /* 0x000000ffff067224 */ /* 0x000fe200078e0a04 */
[----:B------:R-:W-:Y:S01]  /*77e0*/  UIMAD UR7, UR15, UR12, URZ ;  /* 0x0000000c0f0772a4 */ /* 0x000fe2000f8e023f */
[----:B------:R-:W-:Y:S01]  /*77f0*/  IMAD.WIDE R32, R3, 0x2, R32 ;  /* 0x0000000203207825 */ /* 0x000fe200078e0220 */
[----:B------:R-:W-:-:S02]  /*7800*/  UIMAD.WIDE.U32 UR8, UR60, UR12, UR8 ;  /* 0x0000000c3c0872a5 */ /* 0x000fc4000f8e0008 */
[----:B------:R-:W-:Y:S01]  /*7810*/  UIMAD UR7, UR60, UR13, UR7 ;  /* 0x0000000d3c0772a4 */ /* 0x000fe2000f8e0207 */
[----:B------:R-:W-:Y:S01]  /*7820*/  IMAD R3, R47, R6, R5 ;  /* 0x000000062f037224 */ /* 0x000fe200078e0205 */
[----:B------:R-:W-:Y:S01]  /*7830*/  SHF.R.S32.HI R5, RZ, 0x1f, R4 ;  /* 0x0000001fff057819 */ /* 0x000fe20000011404 */
[----:B-----5:R-:W-:Y:S01]  /*7840*/  IMAD R69, R0, R47, RZ ;  /* 0x0000002f00457224 */ /* 0x020fe200078e02ff */
[----:B------:R-:W-:Y:S01]  /*7850*/  IADD3 R4, P0, R4, UR8, RZ ;  /* 0x0000000804047c10 */ /* 0x000fe2000ff1e0ff */
[----:B------:R-:W-:Y:S01]  /*7860*/  ULDC.64 UR12, c[0x0][0xaa0] ;  /* 0x0002a800000c7ab9 */ /* 0x000fe20000000a00 */
[----:B------:R-:W-:Y:S01]  /*7870*/  IMAD.U32 R6, RZ, RZ, UR7 ;  /* 0x00000007ff067e24 */ /* 0x000fe2000f8e00ff */
[C---:B------:R-:W-:Y:S02]  /*7880*/  IADD3 R9, P6, R32.reuse, 0x2000, RZ ;  /* 0x0000200020097810 */ /* 0x040fe40007fde0ff */
[----:B------:R-:W-:Y:S02]  /*7890*/  IADD3 R13, P2, R32, 0x1000, RZ ;  /* 0x00001000200d7810 */ /* 0x000fe40007f5e0ff */
[----:B------:R-:W-:Y:S01]  /*78a0*/  IADD3.X R5, R5, UR9, R6, P0, !PT ;  /* 0x0000000905057c10 */ /* 0x000fe200087fe406 */
[----:B------:R-:W-:Y:S01]  /*78b0*/  ULDC.64 UR8, c[0x0][0xb88] ;  /* 0x0002e20000087ab9 */ /* 0x000fe20000000a00 */
[----:B------:R-:W-:-:S02]  /*78c0*/  LOP3.LUT R8, R9, 0x380, RZ, 0xc0, !PT ;  /* 0x0000038009087812 */ /* 0x000fc400078ec0ff */
[----:B------:R-:W-:Y:S01]  /*78d0*/  SHF.R.S32.HI R6, RZ, 0x1f, R3 ;  /* 0x0000001fff067819 */ /* 0x000fe20000011403 */
[----:B------:R-:W-:Y:S01]  /*78e0*/  IMAD.WIDE.U32 R4, R3, UR8, R4 ;  /* 0x0000000803047c25 */ /* 0x000fe2000f8e0004 */
[----:B------:R-:W-:Y:S02]  /*78f0*/  SHF.R.U64 R8, R8, 0x3, RZ ;  /* 0x0000000308087819 */ /* 0x000fe400000012ff */
[----:B------:R-:W-:Y:S01]  /*7900*/  LOP3.LUT R12, R13, 0x380, RZ, 0xc0, !PT ;  /* 0x000003800d0c7812 */ /* 0x000fe200078ec0ff */
[----:B------:R-:W-:Y:S01]  /*7910*/  IMAD R10, R6, UR8, RZ ;  /* 0x00000008060a7c24 */ /* 0x000fe2000f8e02ff */
[----:B------:R-:W-:Y:S02]  /*7920*/  LOP3.LUT R8, R8, R9, RZ, 0x3c, !PT ;  /* 0x0000000908087212 */ /* 0x000fe400078e3cff */
[----:B------:R-:W-:Y:S01]  /*7930*/  SHF.R.U64 R12, R12, 0x3, RZ ;  /* 0x000000030c0c7819 */ /* 0x000fe200000012ff */
[----:B------:R-:W-:Y:S01]  /*7940*/  IMAD R9, R3, UR9, R10 ;  /* 0x0000000903097c24 */ /* 0x000fe2000f8e020a */
[----:B------:R-:W-:Y:S01]  /*7950*/  ULDC.64 UR8, c[0x0][0xb50] ;  /* 0x0002d40000087ab9 */ /* 0x000fe20000000a00 */
[----:B------:R-:W-:-:S02]  /*7960*/  IADD3 R37, P0, R32, 0x5000, RZ ;  /* 0x0000500020257810 */ /* 0x000fc40007f1e0ff */
[----:B------:R-:W-:Y:S01]  /*7970*/  IMAD.IADD R3, R5, 0x1, R9 ;  /* 0x0000000105037824 */ /* 0x000fe200078e0209 */
[----:B------:R-:W-:Y:S01]  /*7980*/  LEA R10, P3, R4, UR8, 0x2 ;  /* 0x00000008040a7c11 */ /* 0x000fe2000f8610ff */
[----:B------:R-:W-:Y:S01]  /*7990*/  UIMAD UR7, UR11, UR12, URZ ;  /* 0x0000000c0b0772a4 */ /* 0x000fe2000f8e023f */
[----:B------:R-:W-:Y:S01]  /*79a0*/  LOP3.LUT R12, R12, R13, RZ, 0x3c, !PT ;  /* 0x0000000d0c0c7212 */ /* 0x000fe200078e3cff */
[----:B------:R-:W-:Y:S01]  /*79b0*/  IMAD.X R13, RZ, RZ, R33, P2 ;  /* 0x000000ffff0d7224 */ /* 0x000fe200010e0621 */
[----:B------:R-:W-:Y:S01]  /*79c0*/  LEA.HI.X R4, R4, UR9, R3, 0x2, P3 ;  /* 0x0000000904047c11 */ /* 0x000fe200098f1403 */
[----:B------:R-:W-:Y:S01]  /*79d0*/  SHFL.IDX PT, R40, R10, RZ, 0x1c1f ;  /* 0x001c1fff0a287589 */ /* 0x000fe200000e0000 */
[----:B------:R-:W-:Y:S01]  /*79e0*/  LOP3.LUT R36, R37, 0x380, RZ, 0xc0, !PT ;  /* 0x0000038025247812 */ /* 0x000fe200078ec0ff */
[----:B------:R-:W-:Y:S01]  /*79f0*/  IMAD.U32 R3, RZ, RZ, UR16 ;  /* 0x00000010ff037e24 */ /* 0x000fe2000f8e00ff */
[----:B------:R-:W-:Y:S01]  /*7a00*/  IADD3 R25, P2, R32, 0x7000, RZ ;  /* 0x0000700020197810 */ /* 0x000fe20007f5e0ff */
[----:B------:R-:W0:Y:S01]  /*7a10*/  SHFL.IDX PT, R41, R4, RZ, 0x1c1f ;  /* 0x001c1fff04297589 */ /* 0x000e2200000e0000 */
[----:B------:R-:W-:Y:S01]  /*7a20*/  SHF.R.U64 R36, R36, 0x3, RZ ;  /* 0x0000000324247819 */ /* 0x000fe200000012ff */
[----:B------:R-:W-:Y:S01]  /*7a30*/  IMAD R14, R3, 0x80, R196 ;  /* 0x00000080030e7824 */ /* 0x000fe200078e02c4 */
[----:B------:R-:W-:Y:S01]  /*7a40*/  LOP3.LUT R24, R25, 0x380, RZ, 0xc0, !PT ;  /* 0x0000038019187812 */ /* 0x000fe200078ec0ff */
[----:B------:R-:W-:Y:S01]  /*7a50*/  SHFL.IDX PT, R44, R10, 0x1, 0x1c1f ;  /* 0x003c1f000a2c7f89 */ /* 0x000fe200000e0000 */
[----:B------:R-:W-:Y:S01]  /*7a60*/  LOP3.LUT R36, R36, R37, RZ, 0x3c, !PT ;  /* 0x0000002524247212 */ /* 0x000fe200078e3cff */
[--C-:B------:R-:W-:Y:S01]  /*7a70*/  IMAD.X R37, RZ, RZ, R33.reuse, P0 ;  /* 0x000000ffff257224 */ /* 0x100fe200000e0621 */
[----:B------:R-:W-:Y:S01]  /*7a80*/  SHF.R.U64 R24, R24, 0x3, RZ ;  /* 0x0000000318187819 */ /* 0x000fe200000012ff */
[----:B------:R-:W-:Y:S01]  /*7a90*/  VIADD R3, R14, 0x8 ;  /* 0x000000080e037836 */ /* 0x000fe20000000000 */
[----:B------:R-:W-:Y:S01]  /*7aa0*/  LOP3.LUT P0, RZ, R194, 0x3, RZ, 0xc0, !PT ;  /* 0x00000003c2ff7812 */ /* 0x000fe2000780c0ff */
[----:B------:R-:W1:Y:S01]  /*7ab0*/  SHFL.IDX PT, R45, R4, 0x1, 0x1c1f ;  /* 0x003c1f00042d7f89 */ /* 0x000e6200000e0000 */
[----:B------:R-:W-:Y:S01]  /*7ac0*/  IADD3 R35, P3, R32, 0x6000, RZ ;  /* 0x0000600020237810 */ /* 0x000fe20007f7e0ff */
[----:B------:R-:W-:Y:S01]  /*7ad0*/  ULDC.64 UR10, c[0x0][0xae8] ;  /* 0x0002ba00000a7ab9 */ /* 0x000fe20000000a00 */
[----:B------:R-:W-:Y:S01]  /*7ae0*/  LOP3.LUT R24, R24, R25, RZ, 0x3c, !PT ;  /* 0x0000001918187212 */ /* 0x000fe200078e3cff */
[--C-:B------:R-:W-:Y:S01]  /*7af0*/  IMAD.X R25, RZ, RZ, R33.reuse, P2 ;  /* 0x000000ffff197224 */ /* 0x100fe200010e0621 */
[----:B------:R-:W-:Y:S01]  /*7b00*/  ISETP.GE.OR P2, PT, R14, R69, P0 ;  /* 0x000000450e00720c */ /* 0x000fe20000746670 */
[----:B------:R-:W-:Y:S01]  /*7b10*/  IMAD.X R9, RZ, RZ, R33, P6 ;  /* 0x000000ffff097224 */ /* 0x000fe200030e0621 */
[----:B------:R-:W-:-:S02]  /*7b20*/  LOP3.LUT R34, R35, 0x380, RZ, 0xc0, !PT ;  /* 0x0000038023227812 */ /* 0x000fc400078ec0ff */
[----:B------:R-:W-:Y:S02]  /*7b30*/  ISETP.GE.OR P0, PT, R3, R69, P0 ;  /* 0x000000450300720c */ /* 0x000fe40000706670 */
[----:B------:R-:W-:Y:S01]  /*7b40*/  SHF.R.U64 R34, R34, 0x3, RZ ;  /* 0x0000000322227819 */ /* 0x000fe200000012ff */
[----:B------:R-:W2:Y:S01]  /*7b50*/  @P1 LDC R3, c[0x0][0xbec] ;  /* 0x0002fb00ff031b82 */ /* 0x000ea20000000800 */
[----:B------:R-:W-:Y:S02]  /*7b60*/  IADD3 R7, P5, R32, 0x3000, RZ ;  /* 0x0000300020077810 */ /* 0x000fe40007fbe0ff */
[----:B------:R-:W-:Y:S01]  /*7b70*/  LOP3.LUT R34, R34, R35, RZ, 0x3c, !PT ;  /* 0x0000002322227212 */ /* 0x000fe200078e3cff */
[----:B------:R-:W-:Y:S01]  /*7b80*/  IMAD.X R35, RZ, RZ, R33, P3 ;  /* 0x000000ffff237224 */ /* 0x000fe200018e0621 */
[C---:B------:R-:W-:Y:S01]  /*7b90*/  IADD3 R5, P3, R32.reuse, 0xb000, RZ ;  /* 0x0000b00020057810 */ /* 0x040fe20007f7e0ff */
[----:B0-----:R0:W-:Y:S01]  /*7ba0*/  @!P2 ST.E desc[UR36][R40.64], R2 ;  /* 0x000000022800a985 */ /* 0x0011e2000c101924 */
[----:B------:R-:W-:-:S02]  /*7bb0*/  IADD3 R53, P4, R32, 0x4000, RZ ;  /* 0x0000400020357810 */ /* 0x000fc40007f9e0ff */
[----:B------:R-:W-:Y:S01]  /*7bc0*/  LOP3.LUT R0, R5, 0x380, RZ, 0xc0, !PT ;  /* 0x0000038005007812 */ /* 0x000fe200078ec0ff */
[----:B------:R-:W-:Y:S01]  /*7bd0*/  UIMAD.WIDE.U32 UR8, UR4, UR12, URZ ;  /* 0x0000000c040872a5 */ /* 0x000fe2000f8e003f */
[----:B------:R-:W-:Y:S01]  /*7be0*/  LOP3.LUT R6, R7, 0x380, RZ, 0xc0, !PT ;  /* 0x0000038007067812 */ /* 0x000fe200078ec0ff */
[----:B------:R-:W-:Y:S01]  /*7bf0*/  UIMAD UR7, UR4, UR13, UR7 ;  /* 0x0000000d040772a4 */ /* 0x000fe2000f8e0207 */
[----:B------:R-:W-:Y:S01]  /*7c00*/  SHF.R.U64 R0, R0, 0x3, RZ ;  /* 0x0000000300007819 */ /* 0x000fe200000012ff */
[----:B-1----:R1:W-:Y:S01]  /*7c10*/  @!P0 ST.E desc[UR36][R44.64], R20 ;  /* 0x000000142c008985 */ /* 0x0023e2000c101924 */
[----:B------:R-:W-:Y:S01]  /*7c20*/  LOP3.LUT R52, R53, 0x380, RZ, 0xc0, !PT ;  /* 0x0000038035347812 */ /* 0x000fe200078ec0ff */
[----:B------:R-:W-:Y:S01]  /*7c30*/  IMAD.X R49, RZ, RZ, R33, P3 ;  /* 0x000000ffff317224 */ /* 0x000fe200018e0621 */
[----:B------:R-:W-:Y:S01]  /*7c40*/  LOP3.LUT R48, R0, R5, RZ, 0x3c, !PT ;  /* 0x0000000500307212 */ /* 0x000fe200078e3cff */
[----:B0-----:R-:W0:Y:S01]  /*7c50*/  @P1 LDC R41, c[0x0][0xbf0] ;  /* 0x0002fc00ff291b82 */ /* 0x001e220000000800 */
[----:B------:R-:W-:Y:S01]  /*7c60*/  MOV R21, UR16 ;  /* 0x0000001000157c02 */ /* 0x000fe20008000f00 */
[----:B------:R-:W-:Y:S01]  /*7c70*/  IMAD R0, R19, 0x20, R23 ;  /* 0x0000002013007824 */ /* 0x000fe200078e0217 */
[----:B------:R-:W-:Y:S01]  /*7c80*/  SHF.R.U64 R6, R6, 0x3, RZ ;  /* 0x0000000306067819 */ /* 0x000fe200000012ff */
[----:B------:R-:W-:Y:S01]  /*7c90*/  UIADD3 UR9, UR9, UR7, URZ ;  /* 0x0000000709097290 */ /* 0x000fe2000fffe03f */
[----:B------:R-:W-:Y:S01]  /*7ca0*/  SHF.R.U64 R52, R52, 0x3, RZ ;  /* 0x0000000334347819 */ /* 0x000fe200000012ff */
[----:B------:R-:W-:Y:S01]  /*7cb0*/  UIMAD UR4, UR14, UR10, URZ ;  /* 0x0000000a0e0472a4 */ /* 0x000fe2000f8e023f */
[----:B------:R-:W-:Y:S01]  /*7cc0*/  LOP3.LUT R6, R6, R7, RZ, 0x3c, !PT ;  /* 0x0000000706067212 */ /* 0x000fe200078e3cff */
[----:B------:R-:W-:Y:S01]  /*7cd0*/  IMAD R22, R21, 0x80, R0 ;  /* 0x0000008015167824 */ /* 0x000fe200078e0200 */
        /* <DEDUP_REMOVED lines=13> */
[----:B------:R-:W-:-:S02]  /*7db0*/  LOP3.LUT R60, R61, 0x380, RZ, 0xc0, !PT ;  /* 0x000003803d3c7812 */ /* 0x000fc400078ec0ff */
        /* <DEDUP_REMOVED lines=8> */
[----:B------:R-:W-:Y:S02]  /*7e40*/  SHF.R.U64 R60, R60, 0x3, RZ ;  /* 0x000000033c3c7819 */ /* 0x000fe400000012ff */
[----:B------:R-:W-:Y:S01]  /*7e50*/  SHF.R.U64 R56, R56, 0x3, RZ ;  /* 0x0000000338387819 */ /* 0x000fe200000012ff */
[----:B------:R-:W5:Y:S01]  /*7e60*/  LD.E.128 R8, desc[UR36][R8.64] ;  /* 0x0000002408087980 */ /* 0x000f62000c101d00 */
[----:B------:R-:W-:Y:S01]  /*7e70*/  SHF.R.U64 R29, R29, 0x3, RZ ;  /* 0x000000031d1d7819 */ /* 0x000fe200000012ff */
[----:B------:R-:W-:Y:S01]  /*7e80*/  UIADD3 UR4, UR9, UR4, URZ ;  /* 0x0000000409047290 */ /* 0x000fe2000fffe03f */
[----:B------:R-:W-:Y:S01]  /*7e90*/  SHF.R.S32.HI R0, RZ, 0x1f, R21 ;  /* 0x0000001fff007819 */ /* 0x000fe20000011415 */
[----:B------:R-:W5:Y:S01]  /*7ea0*/  LD.E.128 R4, desc[UR36][R6.64] ;  /* 0x0000002406047980 */ /* 0x000f62000c101d00 */
[----:B-1----:R-:W-:Y:S01]  /*7eb0*/  IADD3 R20, -R21, RZ, RZ ;  /* 0x000000ff15147210 */ /* 0x002fe20007ffe1ff */
[----:B------:R-:W-:Y:S01]  /*7ec0*/  IMAD.U32 R2, RZ, RZ, UR8 ;  /* 0x00000008ff027e24 */ /* 0x000fe2000f8e00ff */
[----:B------:R-:W-:Y:S01]  /*7ed0*/  LOP3.LUT R64, R64, R65, RZ, 0x3c, !PT ;  /* 0x0000004140407212 */ /* 0x000fe200078e3cff */
[----:B------:R-:W-:Y:S01]  /*7ee0*/  IMAD.U32 R3, RZ, RZ, UR9 ;  /* 0x00000009ff037e24 */ /* 0x000fe2000f8e00ff */
[----:B------:R-:W-:Y:S01]  /*7ef0*/  LOP3.LUT R60, R60, R61, RZ, 0x3c, !PT ;  /* 0x0000003d3c3c7212 */ /* 0x000fe200078e3cff */
[--C-:B------:R-:W-:Y:S01]  /*7f00*/  IMAD.X R61, RZ, RZ, R33.reuse, P5 ;  /* 0x000000ffff3d7224 */ /* 0x100fe200028e0621 */
[----:B------:R-:W-:Y:S01]  /*7f10*/  LOP3.LUT R56, R56, R57, RZ, 0x3c, !PT ;  /* 0x0000003938387212 */ /* 0x000fe200078e3cff */
[--C-:B------:R-:W-:Y:S01]  /*7f20*/  IMAD.X R57, RZ, RZ, R33.reuse, P4 ;  /* 0x000000ffff397224 */ /* 0x100fe200020e0621 */
[----:B------:R-:W-:Y:S01]  /*7f30*/  LOP3.LUT R28, R29, R32, RZ, 0x3c, !PT ;  /* 0x000000201d1c7212 */ /* 0x000fe200078e3cff */
[----:B------:R-:W-:Y:S01]  /*7f40*/  IMAD.MOV.U32 R29, RZ, RZ, R33 ;  /* 0x000000ffff1d7224 */ /* 0x000fe200078e0021 */
[----:B------:R-:W-:Y:S01]  /*7f50*/  IADD3.X R65, RZ, R33, RZ, P6, !PT ;  /* 0x00000021ff417210 */ /* 0x000fe200037fe4ff */
[----:B------:R-:W-:Y:S01]  /*7f60*/  ULDC.64 UR8, c[0x0][0xae0] ;  /* 0x0002b80000087ab9 */ /* 0x000fe20000000a00 */
[----:B------:R-:W-:Y:S01]  /*7f70*/  IMAD R41, R47, R20, R22 ;  /* 0x000000142f297224 */ /* 0x000fe200078e0216 */
[----:B------:R-:W5:Y:S01]  /*7f80*/  LD.E.128 R52, desc[UR36][R52.64] ;  /* 0x0000002434347980 */ /* 0x000f62000c101d00 */
[----:B------:R-:W-:-:S02]  /*7f90*/  IMAD R0, R0, UR8, RZ ;  /* 0x0000000800007c24 */ /* 0x000fc4000f8e02ff */
[----:B------:R-:W-:Y:S01]  /*7fa0*/  IMAD.U32 R3, RZ, RZ, UR4 ;  /* 0x00000004ff037e24 */ /* 0x000fe2000f8e00ff */
[----:B------:R-:W5:Y:S01]  /*7fb0*/  LD.E.128 R28, desc[UR36][R28.64] ;  /* 0x000000241c1c7980 */ /* 0x000f62000c101d00 */
[C---:B------:R-:W-:Y:S01]  /*7fc0*/  IMAD R45, R21.reuse, UR9, R0 ;  /* 0x00000009152d7c24 */ /* 0x040fe2000f8e0200 */
[----:B------:R-:W-:Y:S02]  /*7fd0*/  SHF.R.S32.HI R0, RZ, 0x1f, R41 ;  /* 0x0000001fff007819 */ /* 0x000fe40000011429 */
[----:B------:R-:W5:Y:S01]  /*7fe0*/  LD.E.128 R36, desc[UR36][R36.64] ;  /* 0x0000002424247980 */ /* 0x000f62000c101d00 */
[----:B------:R-:W-:Y:S01]  /*7ff0*/  IMAD.WIDE.U32 R2, R21, UR8, R2 ;  /* 0x0000000815027c25 */ /* 0x000fe2000f8e0002 */
[----:B------:R-:W-:Y:S02]  /*8000*/  ULDC.64 UR8, c[0x0][0xad8] ;  /* 0x0002b60000087ab9 */ /* 0x000fe40000000a00 */
        /* <DEDUP_REMOVED lines=15> */
[----:B------:R-:W-:Y:S02]  /*8100*/  IMAD R44, R44, 0x80, R23 ;  /* 0x000000802c2c7824 */ /* 0x000fe400078e0217 */
        /* <DEDUP_REMOVED lines=8> */
[-C--:B------:R-:W-:Y:S02]  /*8190*/  ISETP.GE.AND P1, PT, R0, R69.reuse, PT ;  /* 0x000000450000720c */ /* 0x080fe40003f26270 */
[----:B------:R-:W-:Y:S02]  /*81a0*/  IADD3 R0, R44, 0x40, RZ ;  /* 0x000000402c007810 */ /* 0x000fe40007ffe0ff */
        /* <DEDUP_REMOVED lines=11> */
[----:B------:R-:W-:-:S09]  /*8260*/  ISETP.GE.AND P2, PT, R18, UR4, PT ;  /* 0x0000000412007c0c */ /* 0x000fd2000bf46270 */
[CC--:B-1----:R-:W-:Y:S02]  /*8270*/  @!P4 LEA R2, P6, R16.reuse, R41.reuse, 0x1 ;  /* 0x000000291002c211 */ /* 0x0c2fe400078c08ff */
[CC--:B------:R-:W-:Y:S02]  /*8280*/  @!P3 LEA R20, P5, R17.reuse, R41.reuse, 0x1 ;  /* 0x000000291114b211 */ /* 0x0c0fe400078a08ff */
[-C--:B--2---:R-:W-:Y:S02]  /*8290*/  @!P4 LEA.HI.X R3, R16, R0.reuse, R203, 0x1, P6 ;  /* 0x000000001003c211 */ /* 0x084fe400030f0ccb */
[C---:B------:R-:W-:Y:S02]  /*82a0*/  @!P2 LEA R40, P6, R18.reuse, R41, 0x1 ;  /* 0x000000291228a211 */ /* 0x040fe400078c08ff */
[-C--:B------:R-:W-:Y:S01]  /*82b0*/  @!P3 LEA.HI.X R21, R17, R0.reuse, R202, 0x1, P5 ;  /* 0x000000001115b211 */ /* 0x080fe200028f0cca */
[----:B-----5:R3:W-:Y:S01]  /*82c0*/  @!P4 ST.E.128 desc[UR36][R2.64], R28 ;  /* 0x0000001c0200c985 */ /* 0x0207e2000c101d24 */
[----:B------:R-:W-:-:S03]  /*82d0*/  @!P2 LEA.HI.X R41, R18, R0, R201, 0x1, P6 ;  /* 0x000000001229a211 */ /* 0x000fc600030f0cc9 */
[----:B------:R3:W-:Y:S04]  /*82e0*/  @!P3 ST.E.128 desc[UR36][R20.64], R52 ;  /* 0x000000341400b985 */ /* 0x0007e8000c101d24 */
[----:B------:R3:W-:Y:S02]  /*82f0*/  @!P2 ST.E.128 desc[UR36][R40.64], R64 ;  /* 0x000000402800a985 */ /* 0x0007e4000c101d24 */
.L_x_3512:
[----:B------:R-:W-:Y:S05]  /*8300*/  BSYNC B1 ;  /* 0x0000000000017941 */ /* 0x000fea0003800000 */
.L_x_3511:
[----:B--2---:R2:W4:Y:S01]  /*8310*/  SHFL.IDX PT, R0, R42, 0x1, 0x181f ;  /* 0x00381f002a007f89 */ /* 0x00452200000e0000 */
[----:B------:R-:W-:Y:S03]  /*8320*/  BSSY B1, `(.L_x_3513) ;  /* 0x0000010000017945 */ /* 0x000fe60003800000 */
[----:B---3-5:R2:W3:Y:S01]  /*8330*/  SHFL.IDX PT, R29, R22, 0x1, 0x181f ;  /* 0x00381f00161d7f89 */ /* 0x0284e200000e0000 */
[----:B------:R-:W-:Y:S05]  /*8340*/  @P1 BRA `(.L_x_3514) ;  /* 0x0000000000341947 */ /* 0x000fea0003800000 */
[----:B------:R-:W-:Y:S02]  /*8350*/  ULDC UR4, c[0x0][0xac8] ;  /* 0x0002b20000047ab9 */ /* 0x000fe40000000800 */
[----:B------:R-:W-:Y:S02]  /*8360*/  ISETP.GE.AND P4, PT, R16, UR4, PT ;  /* 0x0000000410007c0c */ /* 0x000fe4000bf86270 */
[----:B------:R-:W-:Y:S02]  /*8370*/  ISETP.GE.AND P5, PT, R17, UR4, PT ;  /* 0x0000000411007c0c */ /* 0x000fe4000bfa6270 */
[----:B------:R-:W-:-:S09]  /*8380*/  ISETP.GE.AND P6, PT, R18, UR4, PT ;  /* 0x0000000412007c0c */ /* 0x000fd2000bfc6270 */
[-C--:B---3--:R-:W-:Y:S02]  /*8390*/  @!P4 LEA R2, P1, R16, R29.reuse, 0x1 ;  /* 0x0000001d1002c211 */ /* 0x088fe400078208ff */
[CC--:B------:R-:W-:Y:S02]  /*83a0*/  @!P5 LEA R20, P2, R17.reuse, R29.reuse, 0x1 ;  /* 0x0000001d1114d211 */ /* 0x0c0fe400078408ff */
[----:B------:R-:W-:Y:S02]  /*83b0*/  @!P6 LEA R28, P3, R18, R29, 0x1 ;  /* 0x0000001d121ce211 */ /* 0x000fe400078608ff */
[-C--:B----4-:R-:W-:Y:S02]  /*83c0*/  @!P4 LEA.HI.X R3, R16, R0.reuse, R203, 0x1, P1 ;  /* 0x000000001003c211 */ /* 0x090fe400008f0ccb */
[-C--:B------:R-:W-:Y:S02]  /*83d0*/  @!P5 LEA.HI.X R21, R17, R0.reuse, R202, 0x1, P2 ;  /* 0x000000001115d211 */ /* 0x080fe400010f0cca */
[----:B------:R-:W-:Y:S01]  /*83e0*/  @!P6 LEA.HI.X R29, R18, R0, R201, 0x1, P3 ;  /* 0x00000000121de211 */ /* 0x000fe200018f0cc9 */
[----:B------:R3:W-:Y:S04]  /*83f0*/  @!P4 ST.E.128 desc[UR36][R2.64], R12 ;  /* 0x0000000c0200c985 */ /* 0x0007e8000c101d24 */
[----:B------:R3:W-:Y:S04]  /*8400*/  @!P5 ST.E.128 desc[UR36][R20.64], R36 ;  /* 0x000000241400d985 */ /* 0x0007e8000c101d24 */
[----:B------:R3:W-:Y:S02]  /*8410*/  @!P6 ST.E.128 desc[UR36][R28.64], R60 ;  /* 0x0000003c1c00e985 */ /* 0x0007e4000c101d24 */
.L_x_3514:
[----:B------:R-:W-:Y:S05]  /*8420*/  BSYNC B1 ;  /* 0x0000000000017941 */ /* 0x000fea0003800000 */
.L_x_3513:
[----:B----4-:R4:W0:Y:S01]  /*8430*/  SHFL.IDX PT, R0, R42, 0x2, 0x181f ;  /* 0x00581f002a007f89 */ /* 0x01082200000e0000 */
[----:B------:R-:W-:Y:S03]  /*8440*/  BSSY B1, `(.L_x_3515) ;  /* 0x0000010000017945 */ /* 0x000fe60003800000 */
[----:B---3--:R4:W3:Y:S01]  /*8450*/  SHFL.IDX PT, R15, R22, 0x2, 0x181f ;  /* 0x00581f00160f7f89 */ /* 0x0088e200000e0000 */
        /* <DEDUP_REMOVED lines=8> */
[-C--:B0-----:R-:W-:Y:S02]  /*84e0*/  @!P3 LEA.HI.X R3, R16, R0.reuse, R203, 0x1, P0 ;  /* 0x000000001003b211 */ /* 0x081fe400000f0ccb */
[-C--:B------:R-:W-:Y:S02]  /*84f0*/  @!P4 LEA.HI.X R13, R17, R0.reuse, R202, 0x1, P1 ;  /* 0x00000000110dc211 */ /* 0x080fe400008f0cca */
[----:B------:R-:W-:Y:S01]  /*8500*/  @!P5 LEA.HI.X R15, R18, R0, R201, 0x1, P2 ;  /* 0x00000000120fd211 */ /* 0x000fe200010f0cc9 */
[----:B------:R0:W-:Y:S04]  /*8510*/  @!P3 ST.E.128 desc[UR36][R2.64], R8 ;  /* 0x000000080200b985 */ /* 0x0001e8000c101d24 */
[----:B------:R0:W-:Y:S04]  /*8520*/  @!P4 ST.E.128 desc[UR36][R12.64], R32 ;  /* 0x000000200c00c985 */ /* 0x0001e8000c101d24 */
[----:B------:R0:W-:Y:S02]  /*8530*/  @!P5 ST.E.128 desc[UR36][R14.64], R56 ;  /* 0x000000380e00d985 */ /* 0x0001e4000c101d24 */
.L_x_3516:
[----:B------:R-:W-:Y:S05]  /*8540*/  BSYNC B1 ;  /* 0x0000000000017941 */ /* 0x000fea0003800000 */
.L_x_3515:
[----:B0-----:R-:W-:Y:S01]  /*8550*/  VIADD R0, R44, 0x60 ;  /* 0x000000602c007836 */ /* 0x001fe20000000000 */
[----:B--2-4-:R-:W4:Y:S04]  /*8560*/  SHFL.IDX PT, R42, R42, 0x3, 0x181f ;  /* 0x00781f002a2a7f89 */ /* 0x014f2800000e0000 */
[----:B------:R-:W-:Y:S01]  /*8570*/  ISETP.GE.AND P0, PT, R0, R69, PT ;  /* 0x000000450000720c */ /* 0x000fe20003f06270 */
[----:B------:R0:W2:-:S12]  /*8580*/  SHFL.IDX PT, R11, R22, 0x3, 0x181f ;  /* 0x00781f00160b7f89 */ /* 0x00009800000e0000 */
[----:B0-----:R-:W-:Y:S05]  /*8590*/  @P0 BRA `(.L_x_3517) ;  /* 0x0000000c007c0947 */ /* 0x001fea0003800000 */
[----:B------:R-:W-:Y:S02]  /*85a0*/  ULDC UR4, c[0x0][0xac8] ;  /* 0x0002b20000047ab9 */ /* 0x000fe40000000800 */
[----:B------:R-:W-:Y:S02]  /*85b0*/  ISETP.GE.AND P2, PT, R16, UR4, PT ;  /* 0x0000000410007c0c */ /* 0x000fe4000bf46270 */
[----:B------:R-:W-:-:S11]  /*85c0*/  ISETP.GE.AND P3, PT, R17, UR4, PT ;  /* 0x0000000411007c0c */ /* 0x000fd6000bf66270 */
[CC--:B--2---:R-:W-:Y:S02]  /*85d0*/  @!P2 LEA R2, P0, R16.reuse, R11.reuse, 0x1 ;  /* 0x0000000b1002a211 */ /* 0x0c4fe400078008ff */
[C---:B------:R-:W-:Y:S02]  /*85e0*/  @!P3 LEA R8, P1, R17.reuse, R11, 0x1 ;  /* 0x0000000b1108b211 */ /* 0x040fe400078208ff */
[-C--:B----4-:R-:W-:Y:S02]  /*85f0*/  @!P2 LEA.HI.X R3, R16, R42.reuse, R203, 0x1, P0 ;  /* 0x0000002a1003a211 */ /* 0x090fe400000f0ccb */
[----:B------:R-:W-:Y:S02]  /*8600*/  @!P3 LEA.HI.X R9, R17, R42, R202, 0x1, P1 ;  /* 0x0000002a1109b211 */ /* 0x000fe400008f0cca */
[----:B------:R-:W-:Y:S01]  /*8610*/  ISETP.GE.AND P0, PT, R18, UR4, PT ;  /* 0x0000000412007c0c */ /* 0x000fe2000bf06270 */
[----:B------:R0:W-:Y:S04]  /*8620*/  @!P2 ST.E.128 desc[UR36][R2.64], R4 ;  /* 0x000000040200a985 */ /* 0x0001e8000c101d24 */
[----:B------:R0:W-:Y:S08]  /*8630*/  @!P3 ST.E.128 desc[UR36][R8.64], R24 ;  /* 0x000000180800b985 */ /* 0x0001f0000c101d24 */
[----:B------:R-:W-:Y:S05]  /*8640*/  @P0 BRA `(.L_x_3517) ;  /* 0x0000000c00500947 */ /* 0x000fea0003800000 */
[----:B0-----:R-:W-:-:S04]  /*8650*/  LEA R2, P0, R18, R11, 0x1 ;  /* 0x0000000b12027211 */ /* 0x001fc800078008ff */
[----:B------:R-:W-:-:S05]  /*8660*/  LEA.HI.X R3, R18, R42, R201, 0x1, P0 ;  /* 0x0000002a12037211 */ /* 0x000fca00000f0cc9 */
[----:B------:R0:W-:Y:S01]  /*8670*/  ST.E.128 desc[UR36][R2.64], R48 ;  /* 0x0000003002007985 */ /* 0x0001e2000c101d24 */
[----:B------:R-:W-:Y:S05]  /*8680*/  BRA `(.L_x_3517) ;  /* 0x0000000c00407947 */ /* 0x000fea0003800000 */
.L_x_3509:
[----:B------:R-:W-:Y:S01]  /*8690*/  R2UR UR4, R192 ;  /* 0x00000000c00472ca */ /* 0x000fe200000e0000 */
[----:B------:R-:W-:Y:S01]  /*86a0*/  ULDC.64 UR10, c[0x0][0xc00] ;  /* 0x00030000000a7ab9 */ /* 0x000fe20000000a00 */
[----:B------:R-:W-:Y:S01]  /*86b0*/  USHF.L.U32 UR8, UR60, 0x2, URZ ;  /* 0x000000023c087899 */ /* 0x000fe2000800063f */
[----:B------:R-:W0:Y:S01]  /*86c0*/  LDC R11, c[0x0][0xbe8] ;  /* 0x0002fa00ff0b7b82 */ /* 0x000e220000000800 */
[----:B------:R-:W-:-:S04]  /*86d0*/  UISETP.NE.U32.AND UP0, UPT, UR10, URZ, UPT ;  /* 0x0000003f0a00728c */ /* 0x000fc8000bf05070 */
[----:B------:R-:W-:-:S05]  /*86e0*/  UISETP.NE.AND.EX UP0, UPT, UR11, URZ, UPT, UP0 ;  /* 0x0000003f0b00728c */ /* 0x000fca000bf05300 */
[----:B------:R-:W-:Y:S01]  /*86f0*/  USHF.L.U64.HI UR9, UR60, 0x2, UR4 ;  /* 0x000000023c097899 */ /* 0x000fe20008010204 */
[----:B------:R-:W-:Y:S01]  /*8700*/  PLOP3.LUT P2, PT, PT, PT, UP0, 0x80, 0x0 ;  /* 0x000000000000781c */ /* 0x000fe20003f4f008 */
        /* <DEDUP_REMOVED lines=13> */
[----:B------:R-:W-:-:S04]  /*87e0*/  MOV R4, UR8 ;  /* 0x0000000800047c02 */ /* 0x000fc80008000f00 */
[----:B------:R-:W-:-:S05]  /*87f0*/  IMAD.U32 R5, RZ, RZ, UR9 ;  /* 0x00000009ff057e24 */ /* 0x000fca000f8e00ff */
[----:B------:R1:W5:Y:S01]  /*8800*/  @P3 LDG.E R0, desc[UR36][R4.64] ;  /* 0x0000002404003981 */ /* 0x000362000c1e1900 */
[----:B0-----:R-:W-:Y:S01]  /*8810*/  ISETP.NE.AND P0, PT, R11, 0x1, PT ;  /* 0x000000010b00780c */ /* 0x001fe20003f05270 */
[----:B------:R-:W-:Y:S01]  /*8820*/  UMOV UR4, URZ ;  /* 0x0000003f00047c82 */ /* 0x000fe20008000000 */
[----:B------:R-:W-:Y:S01]  /*8830*/  USHF.R.S32.HI UR11, URZ, 0x1f, UR61 ;  /* 0x0000001f3f0b7899 */ /* 0x000fe2000801143d */
[----:B------:R-:W-:-:S10]  /*8840*/  ISETP.GE.AND P1, PT, R204, 0x80, PT ;  /* 0x00000080cc00780c */ /* 0x000fd40003f26270 */
[----:B------:R-:W0:Y:S01]  /*8850*/  @P0 LDC R9, c[0x0][0xbec] ;  /* 0x0002fb00ff090b82 */ /* 0x000e220000000800 */
[----:B--2---:R-:W-:-:S13]  /*8860*/  @P2 R2UR UR4, R6 ;  /* 0x00000000060422ca */ /* 0x004fda00000e0000 */
[----:B------:R-:W-:Y:S01]  /*8870*/  USHF.R.S32.HI UR10, URZ, 0x1f, UR4 ;  /* 0x0000001f3f0a7899 */ /* 0x000fe20008011404 */
[----:B01----:R-:W-:Y:S11]  /*8880*/  @P3 BRA `(.L_x_3518) ;  /* 0x0000000000103947 */ /* 0x003ff60003800000 */
[----:B------:R-:W-:Y:S05]  /*8890*/  @!P2 BRA `(.L_x_3518) ;  /* 0x00000000000ca947 */ /* 0x000fea0003800000 */
[----:B------:R-:W2:Y:S04]  /*88a0*/  LDG.E R5, desc[UR36][R2.64] ;  /* 0x0000002402057981 */ /* 0x000ea8000c1e1900 */
[----:B-----5:R-:W2:Y:S02]  /*88b0*/  LDG.E R0, desc[UR36][R2.64+0x4] ;  /* 0x0000042402007981 */ /* 0x020ea4000c1e1900 */
[----:B--2---:R-:W-:-:S07]  /*88c0*/  IMAD.IADD R0, R0, 0x1, -R5 ;  /* 0x0000000100007824 */ /* 0x004fce00078e0a05 */
.L_x_3518:
[----:B------:R-:W-:Y:S01]  /*88d0*/  R2UR UR7, R192 ;  /* 0x00000000c00772ca */ /* 0x000fe200000e0000 */
[----:B------:R-:W-:Y:S01]  /*88e0*/  USEL UR60, UR60, URZ, !UP0 ;  /* 0x0000003f3c3c7287 */ /* 0x000fe2000c000000 */
[----:B------:R-:W-:Y:S11]  /*88f0*/  BSSY B1, `(.L_x_3519) ;  /* 0x000002e000017945 */ /* 0x000ff60003800000 */
        /* <DEDUP_REMOVED lines=13> */
[----:B------:R-:W-:Y:S01]  /*89d0*/  UMOV UR8, UR4 ;  /* 0x0000000400087c82 */ /* 0x000fe20008000000 */
[----:B------:R-:W-:Y:S01]  /*89e0*/  UIMAD UR7, UR11, UR14, URZ ;  /* 0x0000000e0b0772a4 */ /* 0x000fe2000f8e023f */
[----:B------:R-:W-:Y:S01]  /*89f0*/  MOV R2, R4 ;  /* 0x0000000400027202 */ /* 0x000fe20000000f00 */
[----:B------:R-:W-:Y:S02]  /*8a00*/  UMOV UR9, UR10 ;  /* 0x0000000a00097c82 */ /* 0x000fe40008000000 */
[----:B------:R-:W-:Y:S02]  /*8a10*/  UIMAD.WIDE.U32 UR8, UR61, UR14, UR8 ;  /* 0x0000000e3d0872a5 */ /* 0x000fe4000f8e0008 */
[----:B------:R-:W-:-:S03]  /*8a20*/  UIMAD UR7, UR61, UR15, UR7 ;  /* 0x0000000f3d0772a4 */ /* 0x000fc6000f8e0207 */
[----:B------:R-:W-:Y:S01]  /*8a30*/  ULDC.64 UR14, c[0x0][0xb98] ;  /* 0x0002e600000e7ab9 */ /* 0x000fe20000000a00 */
[----:B------:R-:W0:Y:S01]  /*8a40*/  @P1 LDC R3, c[0x0][0xbec] ;  /* 0x0002fb00ff031b82 */ /* 0x000e220000000800 */
[----:B------:R-:W-:Y:S02]  /*8a50*/  UIADD3 UR9, UR9, UR7, URZ ;  /* 0x0000000709097290 */ /* 0x000fe4000fffe03f */
[----:B------:R-:W-:Y:S02]  /*8a60*/  UIMAD UR7, UR12, UR14, URZ ;  /* 0x0000000e0c0772a4 */ /* 0x000fe4000f8e023f */
[----:B------:R-:W-:Y:S02]  /*8a70*/  UIMAD.WIDE.U32 UR8, UR60, UR14, UR8 ;  /* 0x0000000e3c0872a5 */ /* 0x000fe4000f8e0008 */
[----:B------:R-:W-:Y:S01]  /*8a80*/  UIMAD UR7, UR60, UR15, UR7 ;  /* 0x0000000f3c0772a4 */ /* 0x000fe2000f8e0207 */
[----:B------:R-:W1:Y:S02]  /*8a90*/  @P1 LDC R6, c[0x0][0xbf0] ;  /* 0x0002fc00ff061b82 */ /* 0x000e640000000800 */
        /* <DEDUP_REMOVED lines=19> */
.L_x_3520:
[----:B------:R-:W-:Y:S05]  /*8bd0*/  BSYNC B1 ;  /* 0x0000000000017941 */ /* 0x000fea0003800000 */
.L_x_3519:
[----:B------:R-:W-:Y:S01]  /*8be0*/  R2UR UR13, R22 ;  /* 0x00000000160d72ca */ /* 0x000fe200000e0000 */
[----:B0-----:R-:W0:Y:S01]  /*8bf0*/  @P0 LDC R3, c[0x0][0xbf0] ;  /* 0x0002fc00ff030b82 */ /* 0x001e220000000800 */
[----:B------:R-:W-:Y:S01]  /*8c00*/  ULDC.64 UR14, c[0x0][0xaa0] ;  /* 0x0002a800000e7ab9 */ /* 0x000fe20000000a00 */
[----:B------:R-:W-:Y:S01]  /*8c10*/  IMAD R2, R19, 0x20, R23 ;  /* 0x0000002013027824 */ /* 0x000fe200078e0217 */
[----:B------:R-:W-:Y:S01]  /*8c20*/  UIMAD UR7, UR10, UR14, URZ ;  /* 0x0000000e0a0772a4 */ /* 0x000fe2000f8e023f */
[----:B------:R-:W-:Y:S01]  /*8c30*/  BSSY B1, `(.L_x_3521) ;  /* 0x000003f000017945 */ /* 0x000fe20003800000 */
[----:B------:R-:W-:Y:S02]  /*8c40*/  UIMAD.WIDE.U32 UR8, UR4, UR14, URZ ;  /* 0x0000000e040872a5 */ /* 0x000fe4000f8e003f */
[----:B------:R-:W-:-:S03]  /*8c50*/  UIMAD UR7, UR4, UR15, UR7 ;  /* 0x0000000f040772a4 */ /* 0x000fc6000f8e0207 */
[----:B------:R-:W-:Y:S01]  /*8c60*/  ULDC.64 UR14, c[0x0][0xae8] ;  /* 0x0002ba00000e7ab9 */ /* 0x000fe20000000a00 */
[----:B------:R-:W-:Y:S01]  /*8c70*/  UIADD3 UR9, UR9, UR7, URZ ;  /* 0x0000000709097290 */ /* 0x000fe2000fffe03f */
[----:B------:R-:W-:Y:S01]  /*8c80*/  MOV R5, UR13 ;  /* 0x0000000d00057c02 */ /* 0x000fe20008000f00 */
[----:B------:R-:W-:Y:S02]  /*8c90*/  UIMAD UR4, UR11, UR14, URZ ;  /* 0x0000000e0b0472a4 */ /* 0x000fe4000f8e023f */
[----:B------:R-:W-:Y:S02]  /*8ca0*/  UIMAD.WIDE.U32 UR8, UR61, UR14, UR8 ;  /* 0x0000000e3d0872a5 */ /* 0x000fe4000f8e0008 */
[----:B------:R-:W-:Y:S01]  /*8cb0*/  IMAD R6, R5, 0x80, R2 ;  /* 0x0000008005067824 */ /* 0x000fe200078e0202 */
[----:B------:R-:W-:Y:S01]  /*8cc0*/  UIMAD UR4, UR61, UR15, UR4 ;  /* 0x0000000f3d0472a4 */ /* 0x000fe2000f8e0204 */
[----:B------:R-:W-:Y:S02]  /*8cd0*/  ULDC.64 UR10, c[0x0][0xaf0] ;  /* 0x0002bc00000a7ab9 */ /* 0x000fe40000000a00 */
        /* <DEDUP_REMOVED lines=11> */
[----:B------:R-:W-:-:S02]  /*8d90*/  IMAD.U32 R3, RZ, RZ, UR9 ;  /* 0x00000009ff037e24 */ /* 0x000fc4000f8e00ff */
[----:B------:R-:W-:Y:S02]  /*8da0*/  IMAD R4, R2, UR10, RZ ;  /* 0x0000000a02047c24 */ /* 0x000fe4000f8e02ff */
[----:B------:R-:W-:Y:S01]  /*8db0*/  IMAD R7, R11, R7, R6 ;  /* 0x000000070b077224 */ /* 0x000fe200078e0206 */
[----:B------:R-:W-:Y:S01]  /*8dc0*/  MOV R3, UR4 ;  /* 0x0000000400037c02 */ /* 0x000fe20008000f00 */
[----:B------:R-:W-:Y:S01]  /*8dd0*/  IMAD.U32 R2, RZ, RZ, UR8 ;  /* 0x00000008ff027e24 */ /* 0x000fe2000f8e00ff */
[----:B------:R-:W-:Y:S01]  /*8de0*/  ULDC.64 UR8, c[0x0][0xad8] ;  /* 0x0002b60000087ab9 */ /* 0x000fe20000000a00 */
        /* <DEDUP_REMOVED lines=13> */
[----:B------:R-:W-:Y:S02]  /*8ec0*/  IADD3 R3, R3, R5, RZ ;  /* 0x0000000503037210 */ /* 0x000fe40007ffe0ff */
[----:B------:R-:W-:Y:S02]  /*8ed0*/  LEA R4, P3, R2, UR8, 0x1 ;  /* 0x0000000802047c11 */ /* 0x000fe4000f8608ff */
[----:B------:R-:W-:Y:S01]  /*8ee0*/  ISETP.GE.AND P1, PT, R0, R11, PT ;  /* 0x0000000b0000720c */ /* 0x000fe20003f26270 */
[----:B------:R-:W-:Y:S01]  /*8ef0*/  VIADD R0, R6, 0x40 ;  /* 0x0000004006007836 */ /* 0x000fe20000000000 */
[----:B------:R-:W-:-:S02]  /*8f00*/  LEA.HI.X R5, R2, UR9, R3, 0x1, P3 ;  /* 0x0000000902057c11 */ /* 0x000fc400098f0c03 */
[----:B------:R0:W1:Y:S02]  /*8f10*/  SHFL.IDX PT, R3, R4, RZ, 0x181f ;  /* 0x00181fff04037589 */ /* 0x00006400000e0000 */
[----:B------:R-:W-:Y:S02]  /*8f20*/  ISETP.GE.AND P0, PT, R0, R11, PT ;  /* 0x0000000b0000720c */ /* 0x000fe40003f06270 */
[----:B------:R0:W2:Y:S01]  /*8f30*/  SHFL.IDX PT, R0, R5, RZ, 0x181f ;  /* 0x00181fff05007589 */ /* 0x0000a200000e0000 */
[----:B------:R-:W-:Y:S10]  /*8f40*/  @P2 BRA `(.L_x_3522) ;  /* 0x0000000000342947 */ /* 0x000ff40003800000 */
        /* <DEDUP_REMOVED lines=9> */
[----:B------:R3:W-:Y:S01]  /*8fe0*/  @!P4 ST.E.128 desc[UR36][R8.64], RZ ;  /* 0x000000ff0800c985 */ /* 0x0007e2000c101d24 */
[----:B------:R-:W-:-:S03]  /*8ff0*/  @!P2 LEA.HI.X R3, R18, R0, R201, 0x1, P6 ;  /* 0x000000001203a211 */ /* 0x000fc600030f0cc9 */
[----:B------:R3:W-:Y:S04]  /*9000*/  @!P3 ST.E.128 desc[UR36][R12.64], RZ ;  /* 0x000000ff0c00b985 */ /* 0x0007e8000c101d24 */
[----:B------:R3:W-:Y:S02]  /*9010*/  @!P2 ST.E.128 desc[UR36][R2.64], RZ ;  /* 0x000000ff0200a985 */ /* 0x0007e4000c101d24 */
.L_x_3522:
[----:B------:R-:W-:Y:S05]  /*9020*/  BSYNC B1 ;  /* 0x0000000000017941 */ /* 0x000fea0003800000 */
.L_x_3521:
[----:B--2---:R2:W4:Y:S01]  /*9030*/  SHFL.IDX PT, R0, R5, 0x1, 0x181f ;  /* 0x00381f0005007f89 */ /* 0x00452200000e0000 */
[----:B------:R-:W-:Y:S03]  /*9040*/  BSSY B1, `(.L_x_3523) ;  /* 0x0000010000017945 */ /* 0x000fe60003800000 */
[----:B-1-3--:R2:W1:Y:S01]  /*9050*/  SHFL.IDX PT, R3, R4, 0x1, 0x181f ;  /* 0x00381f0004037f89 */ /* 0x00a46200000e0000 */
[----:B------:R-:W-:Y:S05]  /*9060*/  @P1 BRA `(.L_x_3524) ;  /* 0x0000000000341947 */ /* 0x000fea0003800000 */
[----:B------:R-:W-:Y:S02]  /*9070*/  ULDC UR4, c[0x0][0xac8] ;  /* 0x0002b20000047ab9 */ /* 0x000fe40000000800 */
[----:B------:R-:W-:Y:S02]  /*9080*/  ISETP.GE.AND P4, PT, R16, UR4, PT ;  /* 0x0000000410007c0c */ /* 0x000fe4000bf86270 */
[----:B------:R-:W-:Y:S02]  /*9090*/  ISETP.GE.AND P5, PT, R17, UR4, PT ;  /* 0x0000000411007c0c */ /* 0x000fe4000bfa6270 */
[----:B------:R-:W-:-:S09]  /*90a0*/  ISETP.GE.AND P6, PT, R18, UR4, PT ;  /* 0x0000000412007c0c */ /* 0x000fd2000bfc6270 */
[-C--:B-1----:R-:W-:Y:S02]  /*90b0*/  @!P4 LEA R8, P1, R16, R3.reuse, 0x1 ;  /* 0x000000031008c211 */ /* 0x082fe400078208ff */
[CC--:B------:R-:W-:Y:S02]  /*90c0*/  @!P5 LEA R12, P2, R17.reuse, R3.reuse, 0x1 ;  /* 0x00000003110cd211 */ /* 0x0c0fe400078408ff */
[----:B------:R-:W-:Y:S02]  /*90d0*/  @!P6 LEA R2, P3, R18, R3, 0x1 ;  /* 0x000000031202e211 */ /* 0x000fe400078608ff */
[-C--:B----4-:R-:W-:Y:S02]  /*90e0*/  @!P4 LEA.HI.X R9, R16, R0.reuse, R203, 0x1, P1 ;  /* 0x000000001009c211 */ /* 0x090fe400008f0ccb */
[-C--:B------:R-:W-:Y:S02]  /*90f0*/  @!P5 LEA.HI.X R13, R17, R0.reuse, R202, 0x1, P2 ;  /* 0x00000000110dd211 */ /* 0x080fe400010f0cca */
[----:B------:R-:W-:Y:S01]  /*9100*/  @!P6 LEA.HI.X R3, R18, R0, R201, 0x1, P3 ;  /* 0x000000001203e211 */ /* 0x000fe200018f0cc9 */
[----:B------:R3:W-:Y:S04]  /*9110*/  @!P4 ST.E.128 desc[UR36][R8.64], RZ ;  /* 0x000000ff0800c985 */ /* 0x0007e8000c101d24 */
[----:B------:R3:W-:Y:S04]  /*9120*/  @!P5 ST.E.128 desc[UR36][R12.64], RZ ;  /* 0x000000ff0c00d985 */ /* 0x0007e8000c101d24 */
[----:B------:R3:W-:Y:S02]  /*9130*/  @!P6 ST.E.128 desc[UR36][R2.64], RZ ;  /* 0x000000ff0200e985 */ /* 0x0007e4000c101d24 */
.L_x_3524:
[----:B------:R-:W-:Y:S05]  /*9140*/  BSYNC B1 ;  /* 0x0000000000017941 */ /* 0x000fea0003800000 */
.L_x_3523:
[----:B----4-:R4:W0:Y:S01]  /*9150*/  SHFL.IDX PT, R0, R5, 0x2, 0x181f ;  /* 0x00581f0005007f89 */ /* 0x01082200000e0000 */
        /* <DEDUP_REMOVED lines=10> */
[-C--:B0-----:R-:W-:Y:S02]  /*9200*/  @!P3 LEA.HI.X R9, R16, R0.reuse, R203, 0x1, P0 ;  /* 0x000000001009b211 */ /* 0x081fe400000f0ccb */
[-C--:B------:R-:W-:Y:S02]  /*9210*/  @!P4 LEA.HI.X R13, R17, R0.reuse, R202, 0x1, P1 ;  /* 0x00000000110dc211 */ /* 0x080fe400008f0cca */
[----:B------:R-:W-:Y:S01]  /*9220*/  @!P5 LEA.HI.X R3, R18, R0, R201, 0x1, P2 ;  /* 0x000000001203d211 */ /* 0x000fe200010f0cc9 */
[----:B------:R3:W-:Y:S04]  /*9230*/  @!P3 ST.E.128 desc[UR36][R8.64], RZ ;  /* 0x000000ff0800b985 */ /* 0x0007e8000c101d24 */
[----:B------:R3:W-:Y:S04]  /*9240*/  @!P4 ST.E.128 desc[UR36][R12.64], RZ ;  /* 0x000000ff0c00c985 */ /* 0x0007e8000c101d24 */
[----:B------:R3:W-:Y:S02]  /*9250*/  @!P5 ST.E.128 desc[UR36][R2.64], RZ ;  /* 0x000000ff0200d985 */ /* 0x0007e4000c101d24 */
.L_x_3526:
[----:B------:R-:W-:Y:S05]  /*9260*/  BSYNC B1 ;  /* 0x0000000000017941 */ /* 0x000fea0003800000 */
.L_x_3525:
        /* <DEDUP_REMOVED lines=8> */
[----:B------:R-:W-:-:S09]  /*92f0*/  ISETP.GE.AND P5, PT, R18, UR4, PT ;  /* 0x0000000412007c0c */ /* 0x000fd2000bfa6270 */
[-C--:B--2---:R-:W-:Y:S02]  /*9300*/  @!P3 LEA R6, P0, R16, R3.reuse, 0x1 ;  /* 0x000000031006b211 */ /* 0x084fe400078008ff */
        /* <DEDUP_REMOVED lines=8> */
.L_x_3517:
[----:B------:R-:W-:Y:S05]  /*9390*/  BSYNC B0 ;  /* 0x0000000000007941 */ /* 0x000fea0003800000 */
.L_x_3508:
[----:B------:R-:W-:Y:S02]  /*93a0*/  ULDC UR4, c[0x0][0xc3c] ;  /* 0x00030f0000047ab9 */ /* 0x000fe40000000800 */
[----:B------:R-:W-:-:S13]  /*93b0*/  ISETP.GE.AND P0, PT, R43, UR4, PT ;  /* 0x000000042b007c0c */ /* 0x000fda000bf06270 */
[----:B------:R-:W-:Y:S05]  /*93c0*/  @!P0 BRA `(.L_x_3527) ;  /* 0xffffff7800748947 */ /* 0x000fea000383ffff */
[----:B------:R-:W-:Y:S05]  /*93d0*/  EXIT ;  /* 0x000000000000794d */ /* 0x000fea0003800000 */
.L_x_3480:
        /* <DEDUP_REMOVED lines=16> */
.L_x_3528:
        /* <DEDUP_REMOVED lines=40> */
.L_x_3534:
[----:B------:R-:W0:Y:S01]  /*9760*/  LDC R2, c[0x0][0xc3c] ;  /* 0x00030f00ff027b82 */ /* 0x000e220000000800 */
[----:B------:R-:W-:-:S06]  /*9770*/  UIADD3 UR4, UR4, 0x1f, URZ ;  /* 0x0000001f04047890 */ /* 0x000fcc000fffe03f */
[----:B0-----:R-:W-:-:S13]  /*9780*/  ISETP.LE.AND P6, PT, R2, UR4, PT ;  /* 0x0000000402007c0c */ /* 0x001fda000bfc3270 */
[----:B------:R-:W-:Y:S05]  /*9790*/  @P6 BRA `(.L_x_3531) ;  /* 0x0000000400246947 */ /* 0x000fea0003800000 */
[----:B------:R-:W-:Y:S01]  /*97a0*/  VIADD R7, R5, UR4 ;  /* 0x0000000405077c36 */ /* 0x000fe20008000000 */
[----:B------:R-:W-:Y:S01]  /*97b0*/  BSSY B0, `(.L_x_3532) ;  /* 0x0000007000007945 */ /* 0x000fe20003800000 */
[----:B------:R-:W-:-:S03]  /*97c0*/  MOV R0, RZ ;  /* 0x000000ff00007202 */ /* 0x000fc60000000f00 */
[----:B------:R-:W-:-:S13]  /*97d0*/  ISETP.GE.OR P6, PT, R7, R2, !P0 ;  /* 0x000000020700720c */ /* 0x000fda00047c6670 */
[----:B------:R-:W-:Y:S05]  /*97e0*/  @P6 BRA `(.L_x_3533) ;  /* 0x00000000000c6947 */ /* 0x000fea0003800000 */
[----:B------:R-:W0:Y:S02]  /*97f0*/  LDC.64 R2, c[0x0][0xc80] ;  /* 0x00032000ff027b82 */ /* 0x000e240000000a00 */
[----:B0-----:R-:W-:-:S05]  /*9800*/  IMAD.WIDE R2, R7, 0x4, R2 ;  /* 0x0000000407027825 */ /* 0x001fca00078e0202 */
[----:B------:R0:W5:Y:S02]  /*9810*/  LDG.E R0, desc[UR36][R2.64] ;  /* 0x0000002402007981 */ /* 0x000164000c1e1900 */
.L_x_3533:
[----:B------:R-:W-:Y:S05]  /*9820*/  BSYNC B0 ;  /* 0x0000000000007941 */ /* 0x000fea0003800000 */
.L_x_3532:
        /* <DEDUP_REMOVED lines=17> */
[----:B------:R-:W-:-:S04]  /*9940*/  IADD3 R4, R3, R4, RZ ;  /* 0x0000000403047210 */ /* 0x000fc80007ffe0ff */
[----:B------:R-:W-:-:S13]  /*9950*/  ISETP.GT.AND P6, PT, R4, UR6, PT ;  /* 0x0000000604007c0c */ /* 0x000fda000bfc4270 */
[----:B------:R-:W-:Y:S05]  /*9960*/  @!P6 BRA `(.L_x_3534) ;  /* 0xfffffffc007ce947 */ /* 0x000fea000383ffff */
[----:B------:R-:W-:-:S07]  /*9970*/  IMAD.MOV.U32 R7, RZ, RZ, R9 ;  /* 0x000000ffff077224 */ /* 0x000fce00078e0009 */
.L_x_3530:
        /* <DEDUP_REMOVED lines=15> */
.L_x_3535:
[----:B---3--:R-:W-:Y:S01]  /*9a70*/  IMAD R16, R16, UR5, R8 ;  /* 0x0000000510107c24 */ /* 0x008fe2000f8e0208 */
[----:B0-----:R-:W-:Y:S01]  /*9a80*/  IABS R2, R10 ;  /* 0x0000000a00027213 */ /* 0x001fe20000000000 */
[----:B-1----:R-:W-:Y:S02]  /*9a90*/  IMAD.MOV R0, RZ, RZ, -R3 ;  /* 0x000000ffff007224 */ /* 0x002fe400078e0a03 */
[----:B------:R-:W-:Y:S01]  /*9aa0*/  VIADD R19, R19, UR4 ;  /* 0x0000000413137c36 */ /* 0x000fe20008000000 */
[----:B------:R-:W-:Y:S01]  /*9ab0*/  IADD3 R11, -R16, UR6, RZ ;  /* 0x00000006100b7c10 */ /* 0x000fe2000fffe1ff */
[----:B--2---:R-:W-:Y:S01]  /*9ac0*/  IMAD R7, R0, R9, RZ ;  /* 0x0000000900077224 */ /* 0x004fe200078e02ff */
        /* <DEDUP_REMOVED lines=15> */
[----:B------:R-:W-:-:S06]  /*9bc0*/  @P0 IADD3 R2, R2, 0x1, RZ ;  /* 0x0000000102020810 */ /* 0x000fcc0007ffe0ff */
[----:B------:R-:W-:Y:S01]  /*9bd0*/  @!P2 IMAD.MOV R2, RZ, RZ, -R2 ;  /* 0x000000ffff02a224 */ /* 0x000fe200078e0a02 */
[----:B------:R-:W-:-:S05]  /*9be0*/  @!P1 LOP3.LUT R2, RZ, R10, RZ, 0x33, !PT ;  /* 0x0000000aff029212 */ /* 0x000fca00078e33ff */
[--C-:B------:R-:W-:Y:S02]  /*9bf0*/  IMAD.MOV R17, RZ, RZ, -R2.reuse ;  /* 0x000000ffff117224 */ /* 0x100fe400078e0a02 */
[----:B------:R-:W-:Y:S02]  /*9c00*/  IMAD.MOV.U32 R18, RZ, RZ, R2 ;  /* 0x000000ffff127224 */ /* 0x000fe400078e0002 */
[----:B------:R-:W-:Y:S01]  /*9c10*/  IMAD R17, R10, R17, R11 ;  /* 0x000000110a117224 */ /* 0x000fe200078e020b */
[----:B------:R-:W-:Y:S06]  /*9c20*/  BRA `(.L_x_3536) ;  /* 0x0000000000147947 */ /* 0x000fec0003800000 */
.L_x_3531:
[----:B------:R-:W-:Y:S01]  /*9c30*/  ULDC UR4, c[0x0][0xc3c] ;  /* 0x00030f0000047ab9 */ /* 0x000fe20000000800 */
[----:B------:R-:W-:Y:S01]  /*9c40*/  IMAD.MOV.U32 R17, RZ, RZ, RZ ;  /* 0x000000ffff117224 */ /* 0x000fe200078e00ff */
[----:B------:R-:W-:Y:S01]  /*9c50*/  MOV R16, UR6 ;  /* 0x0000000600107c02 */ /* 0x000fe20008000f00 */
[----:B------:R-:W-:Y:S02]  /*9c60*/  IMAD.MOV.U32 R18, RZ, RZ, RZ ;  /* 0x000000ffff127224 */ /* 0x000fe400078e00ff */
[----:B------:R-:W-:-:S07]  /*9c70*/  IMAD.U32 R19, RZ, RZ, UR4 ;  /* 0x00000004ff137e24 */ /* 0x000fce000f8e00ff */
.L_x_3536:
[----:B------:R-:W-:-:S13]  /*9c80*/  ISETP.NE.AND P0, PT, R5, RZ, PT ;  /* 0x000000ff0500720c */ /* 0x000fda0003f05270 */
[----:B------:R-:W0:Y:S01]  /*9c90*/  @!P0 S2R R3, SR_CgaCtaId ;  /* 0x0000000000038919 */ /* 0x000e220000008800 */
[----:B------:R-:W-:-:S04]  /*9ca0*/  @!P0 MOV R0, 0x400 ;  /* 0x0000040000008802 */ /* 0x000fc80000000f00 */
[----:B0-----:R-:W-:-:S05]  /*9cb0*/  @!P0 LEA R0, R3, R0, 0x18 ;  /* 0x0000000003008211 */ /* 0x001fca00078ec0ff */
[----:B------:R0:W-:Y:S01]  /*9cc0*/  @!P0 STS.128 [R0+0x308d0], R16 ;  /* 0x0308d01000008388 */ /* 0x0001e20000000c00 */
[----:B------:R-:W-:Y:S06]  /*9cd0*/  BAR.ARV 0x5, 0x180 ;  /* 0x0146000000007b1d */ /* 0x000fec0000002000 */
.L_x_3529:
        /* <DEDUP_REMOVED lines=14> */
[C---:B-1----:R-:W-:Y:S01]  /*9dc0*/  IMAD.SHL.U32 R32, R4.reuse, 0x8, RZ ;  /* 0x0000000804207824 */ /* 0x042fe200078e00ff */
[----:B------:R-:W-:-:S04]  /*9dd0*/  LOP3.LUT R2, R4, 0x7f, RZ, 0xc0, !PT ;  /* 0x0000007f04027812 */ /* 0x000fc800078ec0ff */
[----:B------:R-:W-:Y:S02]  /*9de0*/  SHF.R.U32.HI R2, RZ, 0x3, R2 ;  /* 0x00000003ff027819 */ /* 0x000fe40000011602 */
[----:B--2---:R-:W-:Y:S02]  /*9df0*/  R2UR UR4, R0 ;  /* 0x00000000000472ca */ /* 0x004fe400000e0000 */
[----:B------:R-:W-:-:S04]  /*9e00*/  LOP3.LUT R0, R32, 0x1f8, RZ, 0xc0, !PT ;  /* 0x000001f820007812 */ /* 0x000fc800078ec0ff */
[----:B------:R-:W-:Y:S02]  /*9e10*/  LOP3.LUT R3, R0, 0x38, R4, 0x78, !PT ;  /* 0x0000003800037812 */ /* 0x000fe400078e7804 */
[----:B------:R-:W-:Y:S02]  /*9e20*/  SHF.L.U32 R0, R4, 0x4, RZ ;  /* 0x0000000404007819 */ /* 0x000fe400000006ff */
[----:B------:R-:W-:Y:S02]  /*9e30*/  LOP3.LUT R36, R3, 0x200, R32, 0xf8, !PT ;  /* 0x0000020003247812 */ /* 0x000fe400078ef820 */
[----:B------:R-:W-:Y:S01]  /*9e40*/  LOP3.LUT R32, R32, 0x38, RZ, 0xc0, !PT ;  /* 0x0000003820207812 */ /* 0x000fe200078ec0ff */
[----:B------:R-:W-:Y:S01]  /*9e50*/  ULOP3.LUT UR38, UR4, 0x2, URZ, 0xfc, !UPT ;  /* 0x0000000204267892 */ /* 0x000fe2000f8efc3f */
[----:B------:R-:W-:Y:S02]  /*9e60*/  LOP3.LUT R0, R2, 0x70, R0, 0xf8, !PT ;  /* 0x0000007002007812 */ /* 0x000fe400078ef800 */
[----:B------:R-:W-:Y:S01]  /*9e70*/  UMOV UR4, 0x400 ;  /* 0x0000040000047882 */ /* 0x000fe20000000000 */
[C---:B------:R-:W-:Y:S01]  /*9e80*/  LOP3.LUT R34, R32.reuse, 0x40, RZ, 0xfc, !PT ;  /* 0x0000004020227812 */ /* 0x040fe200078efcff */
[----:B0-----:R-:W-:Y:S01]  /*9e90*/  ULEA UR4, UR5, UR4, 0x18 ;  /* 0x0000000405047291 */ /* 0x001fe2000f8ec03f */
[----:B------:R-:W-:-:S05]  /*9ea0*/  LOP3.LUT R33, R32, 0x80, RZ, 0xfc, !PT ;  /* 0x0000008020217812 */ /* 0x000fca00078efcff */
[----:B------:R-:W-:-:S04]  /*9eb0*/  IMAD.U32 R22, RZ, RZ, UR4 ;  /* 0x00000004ff167e24 */ /* 0x000fc8000f8e00ff */
[----:B---3--:R-:W-:-:S07]  /*9ec0*/  IMAD R37, R36, 0x2, R22 ;  /* 0x0000000224257824 */ /* 0x008fce00078e0216 */
.L_x_3600:
[----:B0-----:R-:W0:Y:S02]  /*9ed0*/  LDC.64 R2, c[0x0][0xc88] ;  /* 0x00032200ff027b82 */ /* 0x001e240000000a00 */
[----:B0-----:R-:W-:-:S05]  /*9ee0*/  IMAD.WIDE R2, R19, 0x4, R2 ;  /* 0x0000000413027825 */ /* 0x001fca00078e0202 */
[----:B------:R-:W2:Y:S01]  /*9ef0*/  LDG.E R29, desc[UR36][R2.64] ;  /* 0x00000024021d7981 */ /* 0x000ea2000c1e1900 */
        /* <DEDUP_REMOVED lines=8> */
[C---:B------:R-:W-:Y:S02]  /*9f80*/  @P0 LEA R2, P1, R29.reuse, UR4, 0x2 ;  /* 0x000000041d020c11 */ /* 0x040fe4000f8210ff */
[C---:B------:R-:W-:Y:S01]  /*9f90*/  SHF.L.U32 R24, R29.reuse, 0x2, RZ ;  /* 0x000000021d187819 */ /* 0x040fe200000006ff */
[----:B------:R0:W-:Y:S01]  /*9fa0*/  STL [R1+0x10], R0 ;  /* 0x0000100001007387 */ /* 0x0001e20000100800 */
[----:B------:R-:W-:Y:S01]  /*9fb0*/  @P0 LEA.HI.X R3, R29, UR5, R0, 0x2, P1 ;  /* 0x000000051d030c11 */ /* 0x000fe200088f1400 */
[----:B------:R-:W-:-:S04]  /*9fc0*/  ULDC.64 UR4, c[0x0][0xa00] ;  /* 0x0002800000047ab9 */ /* 0x000fc80000000a00 */
[----:B-1----:R1:W2:Y:S01]  /*9fd0*/  @P0 LDG.E R30, desc[UR36][R2.64] ;  /* 0x00000024021e0981 */ /* 0x0022a2000c1e1900 */
[----:B------:R-:W-:Y:S02]  /*9fe0*/  ISETP.NE.U32.AND P0, PT, RZ, UR4, PT ;  /* 0x00000004ff007c0c */ /* 0x000fe4000bf05070 */
[----:B------:R-:W-:Y:S02]  /*9ff0*/  SHF.L.U64.HI R25, R29, 0x2, R0 ;  /* 0x000000021d197819 */ /* 0x000fe40000010200 */
[----:B------:R-:W-:Y:S02]  /*a000*/  ISETP.NE.AND.EX P2, PT, RZ, UR5, PT, P0 ;  /* 0x00000005ff007c0c */ /* 0x000fe4000bf45300 */
[----:B------:R-:W-:Y:S02]  /*a010*/  ISETP.NE.U32.AND P0, PT, RZ, UR6, PT ;  /* 0x00000006ff007c0c */ /* 0x000fe4000bf05070 */
[----:B------:R-:W-:Y:S02]  /*a020*/  LOP3.LUT R23, R23, 0xffffffbf, RZ, 0xc0, !PT ;  /* 0xffffffbf17177812 */ /* 0x000fe400078ec0ff */
[----:B------:R-:W-:-:S02]  /*a030*/  ISETP.NE.AND.EX P0, PT, RZ, UR7, PT, P0 ;  /* 0x00000007ff007c0c */ /* 0x000fc4000bf05300 */
[----:B-1----:R-:W-:-:S04]  /*a040*/  IADD3 R2, P1, R24, UR4, RZ ;  /* 0x0000000418027c10 */ /* 0x002fc8000ff3e0ff */
[----:B------:R-:W-:Y:S01]  /*a050*/  IADD3.X R3, R25, UR5, RZ, P1, !PT ;  /* 0x0000000519037c10 */ /* 0x000fe20008ffe4ff */
[----:B------:R-:W-:Y:S01]  /*a060*/  ULDC.64 UR4, c[0x0][0x418] ;  /* 0x0001060000047ab9 */ /* 0x000fe20000000a00 */
[----:B------:R-:W-:-:S03]  /*a070*/  @P2 LOP3.LUT R23, R23, 0x40, RZ, 0xfc, !PT ;  /* 0x0000004017172812 */ /* 0x000fc600078efcff */
[----:B------:R1:W5:Y:S02]  /*a080*/  @P2 LDG.E R35, desc[UR36][R2.64] ;  /* 0x0000002402232981 */ /* 0x000364000c1e1900 */
[----:B------:R-:W-:-:S04]  /*a090*/  @P0 IADD3 R4, P1, R24, UR6, RZ ;  /* 0x0000000618040c10 */ /* 0x000fc8000ff3e0ff */
[----:B------:R-:W-:-:S05]  /*a0a0*/  @P0 IADD3.X R5, R25, UR7, RZ, P1, !PT ;  /* 0x0000000719050c10 */ /* 0x000fca0008ffe4ff */
[----:B---3--:R-:W3:Y:S01]  /*a0b0*/  @P0 LDG.E R4, desc[UR36][R4.64] ;  /* 0x0000002404040981 */ /* 0x008ee2000c1e1900 */
        /* <DEDUP_REMOVED lines=18> */
.L_x_3538:
        /* <DEDUP_REMOVED lines=9> */
.L_x_3539:
        /* <DEDUP_REMOVED lines=8> */
[----:B--2---:R-:W-:-:S07]  /*a2f0*/  IADD3 R0, -R0, R5, RZ ;  /* 0x0000000500007210 */ /* 0x004fce0007ffe1ff */
.L_x_3540:
        /* <DEDUP_REMOVED lines=17> */
[----:B------:R-:W1:Y:S08]  /*a410*/  FLO.U32 R0, UR4 ;  /* 0x0000000400007d00 */ /* 0x000e7000080e0000 */
[----:B------:R-:W2:Y:S01]  /*a420*/  POPC R5, UR4 ;  /* 0x0000000400057d09 */ /* 0x000ea20008000000 */
[----:B-1----:R-:W-:-:S13]  /*a430*/  ISETP.EQ.U32.AND P0, PT, R0, R7, PT ;  /* 0x000000070000720c */ /* 0x002fda0003f02070 */
[----:B--2---:R-:W2:Y:S01]  /*a440*/  @P0 ATOMG.E.ADD.STRONG.GPU PT, R3, desc[UR36][R2.64], R5 ;  /* 0x00000005020309a8 */ /* 0x004ea200081ee1e4 */
[----:B0-----:R-:W0:Y:S02]  /*a450*/  S2R R4, SR_LTMASK ;  /* 0x0000000000047919 */ /* 0x001e240000003900 */
[----:B0-----:R-:W-:-:S04]  /*a460*/  LOP3.LUT R4, R4, UR4, RZ, 0xc0, !PT ;  /* 0x0000000404047c12 */ /* 0x001fc8000f8ec0ff */
[----:B------:R-:W0:Y:S01]  /*a470*/  POPC R7, R4 ;  /* 0x0000000400077309 */ /* 0x000e220000000000 */
[----:B--2---:R-:W0:Y:S02]  /*a480*/  SHFL.IDX PT, R0, R3, R0, 0x1f ;  /* 0x00001f0003007589 */ /* 0x004e2400000e0000 */
[----:B0-----:R-:W-:Y:S01]  /*a490*/  IADD3 R16, R0, UR39, R7 ;  /* 0x0000002700107c10 */ /* 0x001fe2000fffe007 */
[----:B------:R-:W-:Y:S06]  /*a4a0*/  BRA `(.L_x_3543) ;  /* 0x0000003400687947 */ /* 0x000fec0003800000 */
.L_x_3542:
[----:B-1----:R-:W-:Y:S01]  /*a4b0*/  VIADD R0, R22, 0x1e400 ;  /* 0x0001e40016007836 */ /* 0x002fe20000000000 */
[----:B------:R-:W-:Y:S04]  /*a4c0*/  BSSY B6, `(.L_x_3544) ;  /* 0x0000013000067945 */ /* 0x000fe80003800000 */
[----:B------:R-:W-:-:S13]  /*a4d0*/  LOP3.LUT P0, RZ, R0, 0x3ff, RZ, 0xc0, !PT ;  /* 0x000003ff00ff7812 */ /* 0x000fda000780c0ff */
        /* <DEDUP_REMOVED lines=8> */
[----:B------:R-:W-:Y:S01]  /*a560*/  IMAD.U32 R5, RZ, RZ, UR7 ;  /* 0x00000007ff057e24 */ /* 0x000fe2000f8e00ff */
[----:B------:R-:W-:Y:S01]  /*a570*/  MOV R13, RZ ;  /* 0x000000ff000d7202 */ /* 0x000fe20000000f00 */
[----:B------:R-:W-:Y:S02]  /*a580*/  IMAD.U32 R7, RZ, RZ, UR9 ;  /* 0x00000009ff077e24 */ /* 0x000fe4000f8e00ff */
[----:B------:R-:W-:-:S02]  /*a590*/  IMAD.U32 R10, RZ, RZ, UR4 ;  /* 0x00000004ff0a7e24 */ /* 0x000fc4000f8e00ff */
[----:B------:R-:W-:Y:S02]  /*a5a0*/  IMAD.U32 R11, RZ, RZ, UR5 ;  /* 0x00000005ff0b7e24 */ /* 0x000fe4000f8e00ff */
[----:B------:R-:W-:Y:S02]  /*a5b0*/  IMAD.MOV.U32 R8, RZ, RZ, 0x70 ;  /* 0x00000070ff087424 */ /* 0x000fe400078e00ff */
[----:B------:R-:W-:-:S07]  /*a5c0*/  IMAD.MOV.U32 R12, RZ, RZ, 0x1 ;  /* 0x00000001ff0c7424 */ /* 0x000fce00078e00ff */
[----:B------:R-:W-:-:S07]  /*a5d0*/  LEPC R20, `(.L_x_3545) ;  /* 0x000000001014794e */ /* 0x000fce0000000000 */
[----:B0-----:R-:W-:Y:S05]  /*a5e0*/  CALL.ABS.NOINC R2 ;  /* 0x0000000002007343 */ /* 0x001fea0003c00000 */
.L_x_3545:
[----:B------:R-:W-:Y:S05]  /*a5f0*/  BSYNC B6 ;  /* 0x0000000000067941 */ /* 0x000fea0003800000 */
.L_x_3544:
        /* <DEDUP_REMOVED lines=20> */
.L_x_3548:
[----:B------:R0:W1:Y:S01]  /*a740*/  LDC.64 R2, c[0x4][R26] ;  /* 0x010000001a027b82 */ /* 0x0000620000000a00 */
[----:B------:R-:W-:Y:S01]  /*a750*/  ULDC.64 UR6, c[0x4][0x138] ;  /* 0x01004e0000067ab9 */ /* 0x000fe20000000a00 */
[----:B------:R-:W-:Y:S01]  /*a760*/  ULDC.64 UR8, c[0x4][0x140] ;  /* 0x0100500000087ab9 */ /* 0x000fe20000000a00 */
[----:B------:R-:W-:Y:S01]  /*a770*/  ULDC.64 UR4, c[0x4][0x80] ;  /* 0x0100200000047ab9 */ /* 0x000fe20000000a00 */
        /* <DEDUP_REMOVED lines=11> */
.L_x_3547:
[----:B------:R-:W-:Y:S05]  /*a830*/  BSYNC B6 ;  /* 0x0000000000067941 */ /* 0x000fea0003800000 */
.L_x_3546:
        /* <DEDUP_REMOVED lines=9> */
[----:B------:R-:W-:Y:S01]  /*a8d0*/  LOP3.LUT R23, R23, 0xffffffdf, RZ, 0xc0, !PT ;  /* 0xffffffdf17177812 */ /* 0x000fe200078ec0ff */
[----:B------:R-:W-:Y:S01]  /*a8e0*/  ULDC UR4, c[0x0][0x2f4] ;  /* 0x0000bd0000047ab9 */ /* 0x000fe20000000800 */
[----:B------:R-:W-:-:S05]  /*a8f0*/  @P0 IADD3.X R25, R25, UR5, RZ, P1, !PT ;  /* 0x0000000519190c10 */ /* 0x000fca0008ffe4ff */
[----:B------:R-:W3:Y:S01]  /*a900*/  @P0 LDG.E R31, desc[UR36][R24.64] ;  /* 0x00000024181f0981 */ /* 0x000ee2000c1e1900 */
[----:B-1----:R-:W-:Y:S02]  /*a910*/  ISETP.NE.AND P2, PT, R8, 0x1, PT ;  /* 0x000000010800780c */ /* 0x002fe40003f45270 */
[----:B----4-:R-:W-:-:S04]  /*a920*/  LOP3.LUT R20, R20, 0x7f, RZ, 0xc0, !PT ;  /* 0x0000007f14147812 */ /* 0x010fc800078ec0ff */
[----:B------:R-:W-:-:S07]  /*a930*/  SHF.R.U32.HI R0, RZ, 0x3, R20 ;  /* 0x00000003ff007819 */ /* 0x000fce0000011614 */
[----:B------:R-:W1:Y:S08]  /*a940*/  @P2 LDC R7, c[0x0][0x434] ;  /* 0x00010d00ff072b82 */ /* 0x000e700000000800 */
[----:B------:R-:W4:Y:S01]  /*a950*/  @P2 LDC R5, c[0x0][0x438] ;  /* 0x00010e00ff052b82 */ /* 0x000f220000000800 */
[----:B0-----:R-:W-:-:S05]  /*a960*/  IMAD.SHL.U32 R20, R21, 0x10, RZ ;  /* 0x0000001015147824 */ /* 0x001fca00078e00ff */
[----:B------:R-:W-:Y:S02]  /*a970*/  LOP3.LUT R20, R0, 0x70, R20, 0xf8, !PT ;  /* 0x0000007000147812 */ /* 0x000fe400078ef814 */
        /* <DEDUP_REMOVED lines=8> */
[----:B-1----:R-:W-:-:S08]  /*aa00*/  @P2 IMAD.HI.U32 R6, R0, R7, RZ ;  /* 0x0000000700062227 */ /* 0x002fd000078e00ff */
[----:B------:R-:W0:Y:S01]  /*aa10*/  @!P0 LDC.64 R2, c[0x0][0x428] ;  /* 0x00010a00ff028b82 */ /* 0x000e220000000a00 */
[----:B------:R-:W-:Y:S01]  /*aa20*/  IMAD.MOV.U32 R4, RZ, RZ, R0 ;  /* 0x000000ffff047224 */ /* 0x000fe200078e0000 */
[----:B----4-:R-:W-:Y:S02]  /*aa30*/  @P2 SHF.R.U32.HI R4, RZ, R5, R6 ;  /* 0x00000005ff042219 */ /* 0x010fe40000011606 */
[----:B------:R-:W-:Y:S02]  /*aa40*/  SHF.R.S32.HI R6, RZ, 0x1f, R31 ;  /* 0x0000001fff067819 */ /* 0x000fe4000001141f */
[----:B------:R-:W-:-:S03]  /*aa50*/  IADD3 R5, -R4, RZ, RZ ;  /* 0x000000ff04057210 */ /* 0x000fc60007ffe1ff */
[----:B------:R0:W-:Y:S02]  /*aa60*/  STL [R1+0x8], R6 ;  /* 0x0000080601007387 */ /* 0x0001e40000100800 */
[----:B------:R-:W-:Y:S01]  /*aa70*/  IMAD R0, R8, R5, R0 ;  /* 0x0000000508007224 */ /* 0x000fe200078e0200 */
[--C-:B------:R-:W-:Y:S01]  /*aa80*/  @!P0 SHF.R.S32.HI R5, RZ, 0x1f, R4.reuse ;  /* 0x0000001fff058819 */ /* 0x100fe20000011404 */
[-C--:B0-----:R-:W-:Y:S02]  /*aa90*/  @!P0 IMAD R6, R6, R2.reuse, RZ ;  /* 0x0000000206068224 */ /* 0x081fe400078e02ff */
[----:B------:R-:W-:-:S04]  /*aaa0*/  @!P0 IMAD.WIDE.U32 R4, R31, R2, R4 ;  /* 0x000000021f048225 */ /* 0x000fc800078e0004 */
[----:B------:R-:W-:Y:S02]  /*aab0*/  @!P0 IMAD R6, R31, R3, R6 ;  /* 0x000000031f068224 */ /* 0x000fe400078e0206 */
[----:B------:R-:W0:Y:S02]  /*aac0*/  @!P0 LDC.64 R2, c[0x0][0x418] ;  /* 0x00010600ff028b82 */ /* 0x000e240000000a00 */
[----:B------:R-:W-:Y:S02]  /*aad0*/  @!P0 IMAD.IADD R6, R5, 0x1, R6 ;  /* 0x0000000105068824 */ /* 0x000fe400078e0206 */
[----:B------:R-:W-:-:S05]  /*aae0*/  IMAD.U32 R5, RZ, RZ, UR38 ;  /* 0x00000026ff057e24 */ /* 0x000fca000f8e00ff */
[----:B------:R-:W-:Y:S02]  /*aaf0*/  ISETP.NE.AND P2, PT, R5, 0x3, PT ;  /* 0x000000030500780c */ /* 0x000fe40003f45270 */
[----:B0-----:R-:W-:-:S04]  /*ab00*/  @!P0 LEA R2, P1, R4, R2, 0x2 ;  /* 0x0000000204028211 */ /* 0x001fc800078210ff */
[----:B------:R-:W-:Y:S01]  /*ab10*/  @!P0 LEA.HI.X R3, R4, R3, R6, 0x2, P1 ;  /* 0x0000000304038211 */ /* 0x000fe200008f1406 */
[----:B------:R-:W-:-:S06]  /*ab20*/  IMAD.MOV.U32 R4, RZ, RZ, RZ ;  /* 0x000000ffff047224 */ /* 0x000fcc00078e00ff */
[----:B------:R0:W5:Y:S01]  /*ab30*/  @!P0 LDG.E R4, desc[UR36][R2.64] ;  /* 0x0000002402048981 */ /* 0x000162000c1e1900 */
[----:B------:R-:W-:Y:S02]  /*ab40*/  ISETP.GE.AND P0, PT, R32, UR4, PT ;  /* 0x0000000420007c0c */ /* 0x000fe4000bf06270 */
[----:B------:R-:W-:-:S04]  /*ab50*/  @P2 LOP3.LUT R23, R23, 0x10, RZ, 0xfc, !PT ;  /* 0x0000001017172812 */ /* 0x000fc800078efcff */
[----:B------:R-:W-:Y:S02]  /*ab60*/  LOP3.LUT R23, R23, 0xfffffffb, RZ, 0xc0, !PT ;  /* 0xfffffffb17177812 */ /* 0x000fe400078ec0ff */
[----:B------:R-:W-:-:S05]  /*ab70*/  ISETP.GE.AND P1, PT, R34, UR4, PT ;  /* 0x0000000422007c0c */ /* 0x000fca000bf26270 */
[----:B------:R-:W-:Y:S02]  /*ab80*/  @P0 LOP3.LUT R23, R23, 0x4, RZ, 0xfc, !PT ;  /* 0x0000000417170812 */ /* 0x000fe400078efcff */
[----:B------:R-:W-:Y:S02]  /*ab90*/  ISETP.GE.AND P0, PT, R33, UR4, PT ;  /* 0x0000000421007c0c */ /* 0x000fe4000bf06270 */
[----:B------:R-:W-:-:S04]  /*aba0*/  LOP3.LUT R23, R23, 0xfffffffe, RZ, 0xc0, !PT ;  /* 0xfffffffe17177812 */ /* 0x000fc800078ec0ff */
[----:B------:R-:W-:-:S04]  /*abb0*/  LOP3.LUT R23, R23, 0xfffffffd, RZ, 0xc0, !PT ;  /* 0xfffffffd17177812 */ /* 0x000fc800078ec0ff */
[----:B------:R-:W-:-:S04]  /*abc0*/  @P1 LOP3.LUT R23, R23, 0x2, RZ, 0xfc, !PT ;  /* 0x0000000217171812 */ /* 0x000fc800078efcff */
[----:B------:R-:W-:Y:S01]  /*abd0*/  @P0 LOP3.LUT R23, R23, 0x1, RZ, 0xfc, !PT ;  /* 0x0000000117170812 */ /* 0x000fe200078efcff */
[----:B0-----:R-:W-:Y:S06]  /*abe0*/  BRA.DIV UR5, `(.L_x_3549) ;  /* 0x0000003e057c7947 */ /* 0x001fec000b800000 */
.L_x_3617:
[----:B------:R-:W-:Y:S02]  /*abf0*/  ISETP.GT.U32.AND P0, PT, R20, 0x5f, PT ;  /* 0x0000005f1400780c */ /* 0x000fe40003f04070 */
[----:B------:R-:W-:Y:S02]  /*ac00*/  LOP3.LUT R23, R23, 0xfffffff7, RZ, 0xc0, !PT ;  /* 0xfffffff717177812 */ /* 0x000fe400078ec0ff */
[----:B------:R-:W-:-:S09]  /*ac10*/  SHF.R.S32.HI R30, RZ, 0x1f, R18 ;  /* 0x0000001fff1e7819 */ /* 0x000fd20000011412 */
[----:B------:R-:W-:Y:S01]  /*ac20*/  @P0 LOP3.LUT R23, R23, 0x8, RZ, 0xfc, !PT ;  /* 0x0000000817170812 */ /* 0x000fe200078efcff */
[----:B------:R-:W-:Y:S06]  /*ac30*/  @!P2 BRA `(.L_x_3550) ;  /* 0x000000000004a947 */ /* 0x000fec0003800000 */
[----:B------:R-:W-:Y:S01]  /*ac40*/  BPT.TRAP 0x1 ;  /* 0x000000040000795c */ /* 0x000fe20000300000 */
.L_x_3550:
[----:B------:R-:W-:Y:S01]  /*ac50*/  SHF.R.S32.HI R5, RZ, 0x1f, R0 ;  /* 0x0000001fff057819 */ /* 0x000fe20000011400 */
[----:B------:R-:W-:Y:S01]  /*ac60*/  ULDC.64 UR4, c[0x0][0x328] ;  /* 0x0000ca0000047ab9 */ /* 0x000fe20000000a00 */
[----:B------:R-:W-:Y:S03]  /*ac70*/  BSSY B0, `(.L_x_3551) ;  /* 0x0000017000007945 */ /* 0x000fe60003800000 */
        /* <DEDUP_REMOVED lines=15> */
[----:B------:R-:W-:Y:S02]  /*ad70*/  LEA R24, P0, R2, UR4, 0x1 ;  /* 0x0000000402187c11 */ /* 0x000fe4000f8008ff */
[----:B------:R-:W-:-:S04]  /*ad80*/  IADD3 R7, R3, R7, RZ ;  /* 0x0000000703077210 */ /* 0x000fc80007ffe0ff */
[----:B------:R-:W-:Y:S01]  /*ad90*/  LEA.HI.X R25, R2, UR5, R7, 0x1, P0 ;  /* 0x0000000502197c11 */ /* 0x000fe200080f0c07 */
[----:B------:R-:W-:Y:S01]  /*ada0*/  IMAD R7, R27, 0x8, R22 ;  /* 0x000000081b077824 */ /* 0x000fe200078e0216 */
[----:B------:R-:W-:-:S04]  /*adb0*/  SHF.L.U32 R2, R28, 0x1f, RZ ;  /* 0x0000001f1c027819 */ /* 0x000fc800000006ff */
[----:B------:R-:W0:Y:S02]  /*adc0*/  SYNCS.PHASECHK.TRANS64.TRYWAIT P0, [R7+URZ+0x30840], R2 ;  /* 0x03084002070075a7 */ /* 0x000e24000800017f */
[----:B0-----:R-:W-:Y:S05]  /*add0*/  @!P0 BRA `(.L_x_3552) ;  /* 0x0000003c00308947 */ /* 0x001fea0003800000 */
.L_x_3618:
[----:B------:R-:W-:Y:S05]  /*ade0*/  BSYNC B0 ;  /* 0x0000000000007941 */ /* 0x000fea0003800000 */
.L_x_3551:
[----:B------:R-:W2:Y:S01]  /*adf0*/  LDL R9, [R1] ;  /* 0x0000000001097983 */ /* 0x000ea20000100800 */
[----:B------:R-:W-:Y:S01]  /*ae00*/  ULDC.64 UR4, c[0x0][0x300] ;  /* 0x0000c00000047ab9 */ /* 0x000fe20000000a00 */
[----:B------:R-:W-:Y:S01]  /*ae10*/  LOP3.LUT P4, RZ, R23, 0x4, RZ, 0xc0, !PT ;  /* 0x0000000417ff7812 */ /* 0x000fe2000788c0ff */
[----:B------:R-:W-:Y:S01]  /*ae20*/  IMAD R5, R5, UR4, RZ ;  /* 0x0000000405057c24 */ /* 0x000fe2000f8e02ff */
[----:B------:R-:W1:Y:S01]  /*ae30*/  S2R R8, SR_TID.X ;  /* 0x0000000000087919 */ /* 0x000e620000002100 */
[C---:B0-----:R-:W-:Y:S01]  /*ae40*/  IMAD.WIDE.U32 R2, R0.reuse, UR4, RZ ;  /* 0x0000000400027c25 */ /* 0x041fe2000f8e00ff */
[C---:B------:R-:W-:Y:S02]  /*ae50*/  LOP3.LUT P3, RZ, R23.reuse, 0x2, RZ, 0xc0, !PT ;  /* 0x0000000217ff7812 */ /* 0x040fe4000786c0ff */
[----:B------:R-:W-:Y:S01]  /*ae60*/  LOP3.LUT P2, RZ, R23, 0x1, RZ, 0xc0, !PT ;  /* 0x0000000117ff7812 */ /* 0x000fe2000784c0ff */
[----:B------:R-:W-:Y:S01]  /*ae70*/  IMAD R5, R0, UR5, R5 ;  /* 0x0000000500057c24 */ /* 0x000fe2000f8e0205 */
[----:B------:R-:W-:-:S02]  /*ae80*/  ULDC.64 UR4, c[0x0][0x310] ;  /* 0x0000c40000047ab9 */ /* 0x000fc40000000a00 */
        /* <DEDUP_REMOVED lines=10> */
[----:B------:R-:W-:Y:S01]  /*af30*/  IMAD R5, R27, 0x4800, R36 ;  /* 0x000048001b057824 */ /* 0x000fe200078e0224 */
[----:B------:R-:W-:Y:S01]  /*af40*/  LEA R4, P0, R2, UR4, 0x1 ;  /* 0x0000000402047c11 */ /* 0x000fe2000f8008ff */
[----:B------:R-:W-:Y:S01]  /*af50*/  IMAD.IADD R0, R3, 0x1, R0 ;  /* 0x0000000103007824 */ /* 0x000fe200078e0200 */
[----:B------:R-:W-:Y:S01]  /*af60*/  UMOV UR4, 0xffffffff ;  /* 0xffffffff00047882 */ /* 0x000fe20000000000 */
[----:B-1----:R-:W-:-:S03]  /*af70*/  LOP3.LUT R8, R8, 0x7f, RZ, 0xc0, !PT ;  /* 0x0000007f08087812 */ /* 0x002fc600078ec0ff */
[----:B------:R-:W-:Y:S02]  /*af80*/  LEA.HI.X R0, R2, UR5, R0, 0x1, P0 ;  /* 0x0000000502007c11 */ /* 0x000fe400080f0c00 */
[----:B------:R-:W-:Y:S01]  /*af90*/  SHF.R.U32.HI R8, RZ, 0x3, R8 ;  /* 0x00000003ff087819 */ /* 0x000fe20000011608 */
[----:B--2---:R-:W-:-:S04]  /*afa0*/  IMAD R6, R26, -0x60, R9 ;  /* 0xffffffa01a067824 */ /* 0x004fc800078e0209 */
[----:B------:R-:W-:-:S05]  /*afb0*/  IMAD.IADD R6, R6, 0x1, -R8 ;  /* 0x0000000106067824 */ /* 0x000fca00078e0a08 */
[----:B------:R-:W-:Y:S01]  /*afc0*/  ISETP.GE.AND P0, PT, R6, 0x1, PT ;  /* 0x000000010600780c */ /* 0x000fe20003f06270 */
[----:B------:R-:W-:-:S12]  /*afd0*/  BRA.DIV UR4, `(.L_x_3553) ;  /* 0x0000003a04c47947 */ /* 0x000fd8000b800000 */
[----:B------:R-:W0:Y:S01]  /*afe0*/  SHFL.IDX PT, R3, R4, RZ, 0x181f ;  /* 0x00181fff04037589 */ /* 0x000e2200000e0000 */
[----:B------:R-:W-:-:S03]  /*aff0*/  @P0 IMAD R8, R5, 0x2, R22 ;  /* 0x0000000205080824 */ /* 0x000fc600078e0216 */
[----:B------:R-:W1:Y:S01]  /*b000*/  SHFL.IDX PT, R2, R0, RZ, 0x181f ;  /* 0x00181fff00027589 */ /* 0x000e6200000e0000 */
[----:B0-----:R-:W-:-:S04]  /*b010*/  @P0 LEA R3, P1, R32, R3, 0x1 ;  /* 0x0000000320030211 */ /* 0x001fc800078208ff */
[----:B-1----:R-:W-:Y:S02]  /*b020*/  @P0 IADD3.X R2, RZ, R2, RZ, P1, !PT ;  /* 0x00000002ff020210 */ /* 0x002fe40000ffe4ff */
[----:B------:R-:W-:Y:S02]  /*b030*/  ISETP.GE.AND P1, PT, R6, 0x11, PT ;  /* 0x000000110600780c */ /* 0x000fe40003f26270 */
[----:B------:R-:W-:-:S04]  /*b040*/  @P0 LOP3.LUT R3, R3, R2, RZ, 0x3c, !PT ;  /* 0x0000000203030212 */ /* 0x000fc800078e3cff */
[----:B------:R-:W-:-:S04]  /*b050*/  @P0 LOP3.LUT R2, R3, R2, RZ, 0x3c, !PT ;  /* 0x0000000203020212 */ /* 0x000fc800078e3cff */
[----:B------:R-:W-:-:S05]  /*b060*/  @P0 LOP3.LUT R3, R3, R2, RZ, 0x3c, !PT ;  /* 0x0000000203030212 */ /* 0x000fca00078e3cff */
[----:B------:R-:W-:Y:S01]  /*b070*/  @!PT LDS RZ, [RZ] ;  /* 0x00000000fffff984 */ /* 0x000fe20000000800 */
[----:B------:R-:W-:Y:S04]  /*b080*/  @P0 LDGSTS.E.BYPASS.LTC128B.128 [R8+0x1e400], desc[UR36][R2.64], !P4 ;  /* 0x1e40000002080fae */ /* 0x000fe8000e101d64 */
[----:B------:R-:W-:Y:S04]  /*b090*/  @P0 LDGSTS.E.BYPASS.LTC128B.128 [R8+0x21400], desc[UR36][R2.64+0x80], !P3 ;  /* 0x2140008002080fae */ /* 0x000fe8000d901d64 */
[----:B------:R0:W-:Y:S04]  /*b0a0*/  @P0 LDGSTS.E.BYPASS.LTC128B.128 [R8+0x24400], desc[UR36][R2.64+0x100], !P2 ;  /* 0x2440010002080fae */ /* 0x0001e8000d101d64 */
[----:B0-----:R-:W0:Y:S01]  /*b0b0*/  SHFL.IDX PT, R3, R4, 0x1, 0x181f ;  /* 0x00381f0004037f89 */ /* 0x001e2200000e0000 */
[----:B------:R-:W-:-:S03]  /*b0c0*/  @P1 IMAD R8, R5, 0x2, R22 ;  /* 0x0000000205081824 */ /* 0x000fc600078e0216 */
[----:B------:R-:W1:Y:S01]  /*b0d0*/  SHFL.IDX PT, R2, R0, 0x1, 0x181f ;  /* 0x00381f0000027f89 */ /* 0x000e6200000e0000 */
[----:B0-----:R-:W-:-:S05]  /*b0e0*/  @P1 LEA R3, P0, R32, R3, 0x1 ;  /* 0x0000000320031211 */ /* 0x001fca00078008ff */
[----:B-1----:R-:W-:-:S05]  /*b0f0*/  @P1 IMAD.X R2, RZ, RZ, R2, P0 ;  /* 0x000000ffff021224 */ /* 0x002fca00000e0602 */
[----:B------:R-:W-:-:S04]  /*b100*/  @P1 LOP3.LUT R3, R3, R2, RZ, 0x3c, !PT ;  /* 0x0000000203031212 */ /* 0x000fc800078e3cff */
[----:B------:R-:W-:-:S04]  /*b110*/  @P1 LOP3.LUT R2, R3, R2, RZ, 0x3c, !PT ;  /* 0x0000000203021212 */ /* 0x000fc800078e3cff */
[----:B------:R-:W-:-:S05]  /*b120*/  @P1 LOP3.LUT R3, R3, R2, RZ, 0x3c, !PT ;  /* 0x0000000203031212 */ /* 0x000fca00078e3cff */
        /* <DEDUP_REMOVED lines=19> */
[----:B0-----:R-:W-:-:S04]  /*b260*/  @P1 LEA R3, P0, R32, R3, 0x1 ;  /* 0x0000000320031211 */ /* 0x001fc800078008ff */
[----:B-1----:R-:W-:-:S04]  /*b270*/  @P1 IADD3.X R2, RZ, R2, RZ, P0, !PT ;  /* 0x00000002ff021210 */ /* 0x002fc800007fe4ff */
        /* <DEDUP_REMOVED lines=9> */
[----:B------:R-:W1:Y:S04]  /*b310*/  SHFL.IDX PT, R2, R0, 0x4, 0x181f ;  /* 0x00981f0000027f89 */ /* 0x000e6800000e0000 */
[----:B------:R-:W2:Y:S01]  /*b320*/  SHFL.IDX PT, R0, R0, 0x5, 0x181f ;  /* 0x00b81f0000007f89 */ /* 0x000ea200000e0000 */
[----:B0-----:R-:W-:-:S05]  /*b330*/  @P1 LEA R3, P0, R32, R3, 0x1 ;  /* 0x0000000320031211 */ /* 0x001fca00078008ff */
[----:B-1----:R-:W-:-:S05]  /*b340*/  @P1 IMAD.X R2, RZ, RZ, R2, P0 ;  /* 0x000000ffff021224 */ /* 0x002fca00000e0602 */
[----:B------:R-:W-:-:S04]  /*b350*/  @P1 LOP3.LUT R3, R3, R2, RZ, 0x3c, !PT ;  /* 0x0000000203031212 */ /* 0x000fc800078e3cff */
[----:B------:R-:W-:-:S04]  /*b360*/  @P1 LOP3.LUT R2, R3, R2, RZ, 0x3c, !PT ;  /* 0x0000000203021212 */ /* 0x000fc800078e3cff */
[----:B------:R-:W-:-:S05]  /*b370*/  @P1 LOP3.LUT R3, R3, R2, RZ, 0x3c, !PT ;  /* 0x0000000203031212 */ /* 0x000fca00078e3cff */
[----:B------:R-:W-:Y:S04]  /*b380*/  @P1 LDGSTS.E.BYPASS.LTC128B.128 [R8+0x20400], desc[UR36][R2.64], !P4 ;  /* 0x2040000002081fae */ /* 0x000fe8000e101d64 */
[----:B------:R-:W-:Y:S04]  /*b390*/  @P1 LDGSTS.E.BYPASS.LTC128B.128 [R8+0x23400], desc[UR36][R2.64+0x80], !P3 ;  /* 0x2340008002081fae */ /* 0x000fe8000d901d64 */
[----:B------:R0:W-:Y:S04]  /*b3a0*/  @P1 LDGSTS.E.BYPASS.LTC128B.128 [R8+0x26400], desc[UR36][R2.64+0x100], !P2 ;  /* 0x2640010002081fae */ /* 0x0001e8000d101d64 */
[----:B0-2---:R0:W1:Y:S02]  /*b3b0*/  SHFL.IDX PT, R2, R4, 0x5, 0x181f ;  /* 0x00b81f0004027f89 */ /* 0x00506400000e0000 */
.L_x_3632:
[----:B------:R-:W-:-:S13]  /*b3c0*/  ISETP.GE.AND P0, PT, R6, 0x51, PT ;  /* 0x000000510600780c */ /* 0x000fda0003f06270 */
[----:B-1----:R-:W-:Y:S01]  /*b3d0*/  @P0 LEA R2, P1, R32, R2, 0x1 ;  /* 0x0000000220020211 */ /* 0x002fe200078208ff */
[----:B------:R-:W-:-:S04]  /*b3e0*/  @P0 IMAD R5, R5, 0x2, R22 ;  /* 0x0000000205050824 */ /* 0x000fc800078e0216 */
[----:B------:R-:W-:-:S05]  /*b3f0*/  @P0 IMAD.X R3, RZ, RZ, R0, P1 ;  /* 0x000000ffff030224 */ /* 0x000fca00008e0600 */
        /* <DEDUP_REMOVED lines=8> */
.L_x_3554:
        /* <DEDUP_REMOVED lines=10> */
.L_x_3555:
[----:B------:R2:W5:Y:S01]  /*b520*/  LDL.LU R0, [R1+0x10] ;  /* 0x0000100001007983 */ /* 0x0005620000300800 */
[----:B------:R-:W-:Y:S01]  /*b530*/  LOP3.LUT P0, RZ, R23, 0x40, RZ, 0xc0, !PT ;  /* 0x0000004017ff7812 */ /* 0x000fe2000780c0ff */
[----:B------:R2:W-:-:S12]  /*b540*/  SYNCS.ARRIVE.TRANS64.A1T0 RZ, [R7+URZ+0x30830], RZ ;  /* 0x030830ff07ff79a7 */ /* 0x0005d8000810003f */
[----:B------:R-:W-:Y:S05]  /*b550*/  WARPSYNC.ALL ;  /* 0x0000000000007948 */ /* 0x000fea0003800000 */
[----:B------:R-:W-:Y:S01]  /*b560*/  ULDC.64 UR4, c[0x0][0x298] ;  /* 0x0000a60000047ab9 */ /* 0x000fe20000000a00 */
[----:B------:R-:W-:Y:S01]  /*b570*/  SEL R29, R29, RZ, !P0 ;  /* 0x000000ff1d1d7207 */ /* 0x000fe20004000000 */
[----:B01----:R-:W-:Y:S01]  /*b580*/  IMAD.WIDE.U32 R4, R35, UR4, RZ ;  /* 0x0000000423047c25 */ /* 0x003fe2000f8e00ff */
[----:B------:R-:W-:Y:S01]  /*b590*/  BSSY B6, `(.L_x_3556) ;  /* 0x000001c000067945 */ /* 0x000fe20003800000 */
[----:B------:R-:W-:Y:S01]  /*b5a0*/  BAR.SYNC.DEFER_BLOCKING 0x8, 0x180 ;  /* 0x0206000000007b1d */ /* 0x000fe20000010000 */
[----:B-----5:R-:W-:-:S02]  /*b5b0*/  SEL R2, R0, RZ, !P0 ;  /* 0x000000ff00027207 */ /* 0x020fc40004000000 */
[----:B------:R-:W-:-:S03]  /*b5c0*/  SHF.R.S32.HI R0, RZ, 0x1f, R35 ;  /* 0x0000001fff007819 */ /* 0x000fc60000011423 */
[----:B------:R0:W-:Y:S02]  /*b5d0*/  STL [R1+0x24], R2 ;  /* 0x0000240201007387 */ /* 0x0001e40000100800 */
[----:B------:R-:W-:Y:S02]  /*b5e0*/  IMAD R0, R0, UR4, RZ ;  /* 0x0000000400007c24 */ /* 0x000fe4000f8e02ff */
[----:B------:R1:W-:Y:S02]  /*b5f0*/  STL.64 [R1+0x10], R4 ;  /* 0x0000100401007387 */ /* 0x0003e40000100a00 */
[----:B------:R-:W-:Y:S01]  /*b600*/  IMAD R0, R35, UR5, R0 ;  /* 0x0000000523007c24 */ /* 0x000fe2000f8e0200 */
[----:B0-----:R-:W-:-:S03]  /*b610*/  IADD3 R2, R22, 0x12400, RZ ;  /* 0x0001240016027810 */ /* 0x001fc60007ffe0ff */
[----:B------:R-:W-:Y:S01]  /*b620*/  IMAD.IADD R35, R5, 0x1, R0 ;  /* 0x0000000105237824 */ /* 0x000fe200078e0200 */
[----:B------:R-:W-:-:S13]  /*b630*/  LOP3.LUT P0, RZ, R2, 0x3ff, RZ, 0xc0, !PT ;  /* 0x000003ff02ff7812 */ /* 0x000fda000780c0ff */
[----:B-1----:R-:W-:Y:S05]  /*b640*/  @!P0 BRA `(.L_x_3557) ;  /* 0x0000000000408947 */ /* 0x002fea0003800000 */
[----:B------:R-:W-:Y:S01]  /*b650*/  MOV R2, 0x0 ;  /* 0x0000000000027802 */ /* 0x000fe20000000f00 */
[----:B------:R-:W-:Y:S01]  /*b660*/  ULDC.64 UR6, c[0x4][0x138] ;  /* 0x01004e0000067ab9 */ /* 0x000fe20000000a00 */
[----:B------:R-:W-:Y:S01]  /*b670*/  ULDC.64 UR8, c[0x4][0x140] ;  /* 0x0100500000087ab9 */ /* 0x000fe20000000a00 */
[----:B------:R-:W-:Y:S01]  /*b680*/  ULDC.64 UR4, c[0x4][0x88] ;  /* 0x0100220000047ab9 */ /* 0x000fe20000000a00 */
[----:B------:R-:W-:Y:S01]  /*b690*/  IMAD.U32 R4, RZ, RZ, UR6 ;  /* 0x00000006ff047e24 */ /* 0x000fe2000f8e00ff */
[----:B------:R-:W-:Y:S01]  /*b6a0*/  MOV R10, UR4 ;  /* 0x00000004000a7c02 */ /* 0x000fe20008000f00 */
[----:B------:R-:W0:Y:S01]  /*b6b0*/  LDC.64 R2, c[0x4][R2] ;  /* 0x0100000002027b82 */ /* 0x000e220000000a00 */
[----:B------:R-:W-:Y:S02]  /*b6c0*/  IMAD.U32 R5, RZ, RZ, UR7 ;  /* 0x00000007ff057e24 */ /* 0x000fe4000f8e00ff */
[----:B------:R-:W-:Y:S02]  /*b6d0*/  IMAD.U32 R6, RZ, RZ, UR8 ;  /* 0x00000008ff067e24 */ /* 0x000fe4000f8e00ff */
[----:B--2---:R-:W-:-:S02]  /*b6e0*/  IMAD.U32 R7, RZ, RZ, UR9 ;  /* 0x00000009ff077e24 */ /* 0x004fc4000f8e00ff */
[----:B------:R-:W-:Y:S02]  /*b6f0*/  IMAD.U32 R11, RZ, RZ, UR5 ;  /* 0x00000005ff0b7e24 */ /* 0x000fe4000f8e00ff */
[----:B------:R-:W-:Y:S02]  /*b700*/  IMAD.MOV.U32 R8, RZ, RZ, 0x70 ;  /* 0x00000070ff087424 */ /* 0x000fe400078e00ff */
[----:B------:R-:W-:Y:S02]  /*b710*/  IMAD.MOV.U32 R12, RZ, RZ, 0x1 ;  /* 0x00000001ff0c7424 */ /* 0x000fe400078e00ff */
[----:B------:R-:W-:-:S07]  /*b720*/  IMAD.MOV.U32 R13, RZ, RZ, RZ ;  /* 0x000000ffff0d7224 */ /* 0x000fce00078e00ff */
[----:B------:R-:W-:-:S07]  /*b730*/  LEPC R20, `(.L_x_3557) ;  /* 0x000000001014794e */ /* 0x000fce0000000000 */
[----:B0-----:R-:W-:Y:S05]  /*b740*/  CALL.ABS.NOINC R2 ;  /* 0x0000000002007343 */ /* 0x001fea0003c00000 */
.L_x_3557:
[----:B------:R-:W-:Y:S05]  /*b750*/  BSYNC B6 ;  /* 0x0000000000067941 */ /* 0x000fea0003800000 */
.L_x_3556:
[----:B------:R-:W3:Y:S01]  /*b760*/  LDL.LU R20, [R1+0x24] ;  /* 0x0000240001147983 */ /* 0x000ee20000300800 */
[----:B------:R-:W0:Y:S01]  /*b770*/  LDC R6, c[0x0][0x448] ;  /* 0x00011200ff067b82 */ /* 0x000e220000000800 */
[----:B------:R-:W-:Y:S02]  /*b780*/  ULDC.64 UR4, c[0x0][0x2d8] ;  /* 0x0000b60000047ab9 */ /* 0x000fe40000000a00 */
[----:B------:R-:W4:Y:S01]  /*b790*/  LDL.LU.64 R2, [R1+0x10] ;  /* 0x0000100001027983 */ /* 0x000f220000300a00 */
[----:B------:R-:W-:Y:S02]  /*b7a0*/  IMAD.SHL.U32 R4, R17, 0x80, RZ ;  /* 0x0000008011047824 */ /* 0x000fe400078e00ff */
[----:B------:R-:W-:Y:S01]  /*b7b0*/  IMAD R0, R30, UR4, RZ ;  /* 0x000000041e007c24 */ /* 0x000fe2000f8e02ff */
[----:B------:R1:W5:Y:S03]  /*b7c0*/  LDL R17, [R1+0x18] ;  /* 0x0000180001117983 */ /* 0x0003660000100800 */
[----:B------:R-:W-:Y:S01]  /*b7d0*/  IMAD R5, R18, UR5, R0 ;  /* 0x0000000512057c24 */ /* 0x000fe2000f8e0200 */
[----:B0-----:R-:W-:-:S13]  /*b7e0*/  ISETP.NE.AND P0, PT, R6, 0x1, PT ;  /* 0x000000010600780c */ /* 0x001fda0003f05270 */
[----:B------:R-:W0:Y:S01]  /*b7f0*/  @P0 LDC R8, c[0x0][0x450] ;  /* 0x00011400ff080b82 */ /* 0x000e220000000800 */
[----:B---3--:R-:W-:Y:S02]  /*b800*/  IMAD.MOV.U32 R21, RZ, RZ, R20 ;  /* 0x000000ffff157224 */ /* 0x008fe400078e0014 */
[----:B------:R-:W3:Y:S01]  /*b810*/  S2R R20, SR_TID.X ;  /* 0x0000000000147919 */ /* 0x000ee20000002100 */
[----:B----4-:R-:W-:-:S03]  /*b820*/  MOV R3, R35 ;  /* 0x0000002300037202 */ /* 0x010fc60000000f00 */
[----:B------:R-:W-:Y:S01]  /*b830*/  IMAD.WIDE.U32 R2, R18, UR4, R2 ;  /* 0x0000000412027c25 */ /* 0x000fe2000f8e0002 */
[----:B------:R-:W-:-:S03]  /*b840*/  ULDC.64 UR4, c[0x0][0x2e0] ;  /* 0x0000b80000047ab9 */ /* 0x000fc60000000a00 */
[----:B------:R-:W-:Y:S02]  /*b850*/  IMAD.IADD R3, R3, 0x1, R5 ;  /* 0x0000000103037824 */ /* 0x000fe400078e0205 */
[----:B------:R-:W4:Y:S01]  /*b860*/  @P0 LDC R5, c[0x0][0x44c] ;  /* 0x00011300ff050b82 */ /* 0x000f220000000800 */
[----:B------:R-:W-:Y:S02]  /*b870*/  IMAD R0, R21, UR4, RZ ;  /* 0x0000000415007c24 */ /* 0x000fe4000f8e02ff */
[----:B------:R-:W-:-:S04]  /*b880*/  IMAD.WIDE.U32 R2, R29, UR4, R2 ;  /* 0x000000041d027c25 */ /* 0x000fc8000f8e0002 */
[----:B------:R-:W-:Y:S01]  /*b890*/  IMAD R0, R29, UR5, R0 ;  /* 0x000000051d007c24 */ /* 0x000fe2000f8e0200 */
[----:B------:R-:W-:Y:S01]  /*b8a0*/  ULDC.64 UR4, c[0x0][0x2d0] ;  /* 0x0000b40000047ab9 */ /* 0x000fe20000000a00 */
[C---:B---3--:R-:W-:Y:S01]  /*b8b0*/  LOP3.LUT R21, R20.reuse, 0x7f, RZ, 0xc0, !PT ;  /* 0x0000007f14157812 */ /* 0x048fe200078ec0ff */
[----:B------:R-:W-:-:S03]  /*b8c0*/  IMAD.SHL.U32 R20, R20, 0x10, RZ ;  /* 0x0000001014147824 */ /* 0x000fc600078e00ff */
[----:B------:R-:W-:-:S04]  /*b8d0*/  SHF.R.U32.HI R21, RZ, 0x3, R21 ;  /* 0x00000003ff157819 */ /* 0x000fc80000011615 */
[----:B------:R-:W-:-:S04]  /*b8e0*/  LOP3.LUT R20, R21, 0x70, R20, 0xf8, !PT ;  /* 0x0000007015147812 */ /* 0x000fc800078ef814 */
[----:B--2---:R-:W-:-:S05]  /*b8f0*/  LOP3.LUT R7, R20, R4, RZ, 0xfc, !PT ;  /* 0x0000000414077212 */ /* 0x004fca00078efcff */
[----:B----4-:R-:W-:-:S04]  /*b900*/  @P0 IMAD.HI.U32 R9, R7, R5, RZ ;  /* 0x0000000507090227 */ /* 0x010fc800078e00ff */
[----:B------:R-:W-:Y:S01]  /*b910*/  IMAD.MOV.U32 R5, RZ, RZ, R7 ;  /* 0x000000ffff057224 */ /* 0x000fe200078e0007 */
[----:B0-----:R-:W-:Y:S01]  /*b920*/  @P0 SHF.R.U32.HI R5, RZ, R8, R9 ;  /* 0x00000008ff050219 */ /* 0x001fe20000011609 */
[----:B------:R-:W-:-:S03]  /*b930*/  IMAD.IADD R3, R3, 0x1, R0 ;  /* 0x0000000103037824 */ /* 0x000fc600078e0200 */
[C---:B------:R-:W-:Y:S01]  /*b940*/  IADD3 R0, -R5.reuse, RZ, RZ ;  /* 0x000000ff05007210 */ /* 0x040fe20007ffe1ff */
[----:B------:R-:W0:Y:S04]  /*b950*/  S2R R20, SR_TID.X ;  /* 0x0000000000147919 */ /* 0x000e280000002100 */
        /* <DEDUP_REMOVED lines=21> */
[----:B------:R-:W-:Y:S01]  /*bab0*/  SHF.R.U32.HI R10, RZ, 0x3, R20 ;  /* 0x00000003ff0a7819 */ /* 0x000fe20000011614 */
[----:B-1----:R-:W-:Y:S10]  /*bac0*/  BRA.DIV UR5, `(.L_x_3558) ;  /* 0x0000003a05307947 */ /* 0x002ff4000b800000 */
[----:B------:R-:W0:Y:S01]  /*bad0*/  SHFL.IDX PT, R14, R0, RZ, 0x181f ;  /* 0x00181fff000e7589 */ /* 0x000e2200000e0000 */
[----:B-----5:R-:W-:Y:S02]  /*bae0*/  IMAD R6, R17, R6, RZ ;  /* 0x0000000611067224 */ /* 0x020fe400078e02ff */
[----:B------:R-:W-:Y:S01]  /*baf0*/  IMAD.IADD R4, R10, 0x1, R4 ;  /* 0x000000010a047824 */ /* 0x000fe200078e0204 */
[----:B------:R-:W1:Y:S04]  /*bb00*/  SHFL.IDX PT, R2, R5, RZ, 0x181f ;  /* 0x00181fff05027589 */ /* 0x000e6800000e0000 */
[C---:B------:R-:W-:Y:S02]  /*bb10*/  ISETP.GE.AND P1, PT, R4.reuse, R6, PT ;  /* 0x000000060400720c */ /* 0x040fe40003f26270 */
[----:B------:R-:W-:-:S11]  /*bb20*/  IADD3 R7, R4, 0x10, RZ ;  /* 0x0000001004077810 */ /* 0x000fd60007ffe0ff */
[----:B0-----:R-:W-:-:S05]  /*bb30*/  @!P1 LEA R14, P4, R32, R14, 0x1 ;  /* 0x0000000e200e9211 */ /* 0x001fca00078808ff */
[----:B-1----:R-:W-:Y:S02]  /*bb40*/  @!P1 IMAD.X R3, RZ, RZ, R2, P4 ;  /* 0x000000ffff039224 */ /* 0x002fe400020e0602 */
[----:B------:R-:W-:Y:S02]  /*bb50*/  @!P1 IMAD.MOV.U32 R2, RZ, RZ, R14 ;  /* 0x000000ffff029224 */ /* 0x000fe400078e000e */
[----:B------:R-:W0:Y:S04]  /*bb60*/  SHFL.IDX PT, R14, R0, 0x1, 0x181f ;  /* 0x00381f00000e7f89 */ /* 0x000e2800000e0000 */
        /* <DEDUP_REMOVED lines=13> */
[----:B------:R1:W-:Y:S01]  /*bc40*/  @!P1 LDGSTS.E.BYPASS.LTC128B.128 [R37+0x1ac00], desc[UR36][R2.64+0x100], !P0 ;  /* 0x1ac0010002259fae */ /* 0x0003e2000c101d64 */
[----:B------:R-:W-:-:S03]  /*bc50*/  ISETP.GE.AND P1, PT, R7, R6, PT ;  /* 0x000000060700720c */ /* 0x000fc60003f26270 */
[----:B-1----:R-:W1:Y:S10]  /*bc60*/  SHFL.IDX PT, R2, R5, 0x2, 0x181f ;  /* 0x00581f0005027f89 */ /* 0x002e7400000e0000 */
[----:B0-----:R-:W-:-:S05]  /*bc70*/  @!P1 LEA R14, P4, R32, R14, 0x1 ;  /* 0x0000000e200e9211 */ /* 0x001fca00078808ff */
[----:B-1----:R-:W-:Y:S01]  /*bc80*/  @!P1 IMAD.X R7, RZ, RZ, R2, P4 ;  /* 0x000000ffff079224 */ /* 0x002fe200020e0602 */
[----:B------:R-:W-:Y:S02]  /*bc90*/  @!P1 MOV R2, R14 ;  /* 0x0000000e00029202 */ /* 0x000fe40000000f00 */
[----:B------:R-:W0:Y:S01]  /*bca0*/  SHFL.IDX PT, R14, R0, 0x3, 0x181f ;  /* 0x00781f00000e7f89 */ /* 0x000e2200000e0000 */
[----:B------:R-:W-:Y:S02]  /*bcb0*/  @!P1 IMAD.MOV.U32 R3, RZ, RZ, R7 ;  /* 0x000000ffff039224 */ /* 0x000fe400078e0007 */
[----:B------:R-:W-:-:S03]  /*bcc0*/  VIADD R7, R4, 0x30 ;  /* 0x0000003004077836 */ /* 0x000fc60000000000 */
        /* <DEDUP_REMOVED lines=10> */
[----:B------:R-:W-:-:S03]  /*bd70*/  IADD3 R7, R4, 0x40, RZ ;  /* 0x0000004004077810 */ /* 0x000fc60007ffe0ff */
        /* <DEDUP_REMOVED lines=27> */
[----:B0-----:R-:W-:Y:S01]  /*bf30*/  @!P1 LEA R14, P4, R32, R14, 0x1 ;  /* 0x0000000e200e9211 */ /* 0x001fe200078808ff */
[----:B------:R-:W0:Y:S04]  /*bf40*/  SHFL.IDX PT, R5, R5, 0x7, 0x181f ;  /* 0x00f81f0005057f89 */ /* 0x000e2800000e0000 */
[----:B-1----:R-:W-:-:S02]  /*bf50*/  @!P1 IMAD.X R7, RZ, RZ, R2, P4 ;  /* 0x000000ffff079224 */ /* 0x002fc400020e0602 */
[----:B------:R-:W-:Y:S02]  /*bf60*/  @!P1 IMAD.MOV.U32 R2, RZ, RZ, R14 ;  /* 0x000000ffff029224 */ /* 0x000fe400078e000e */
[----:B------:R-:W-:Y:S01]  /*bf70*/  @!P1 IMAD.MOV.U32 R3, RZ, RZ, R7 ;  /* 0x000000ffff039224 */ /* 0x000fe200078e0007 */
[----:B------:R1:W2:Y:S04]  /*bf80*/  SHFL.IDX PT, R14, R0, 0x7, 0x181f ;  /* 0x00f81f00000e7f89 */ /* 0x0002a800000e0000 */
[----:B------:R1:W-:Y:S04]  /*bf90*/  @!P1 LDGSTS.E.BYPASS.LTC128B.128 [R37+0x15400], desc[UR36][R2.64], !P3 ;  /* 0x1540000002259fae */ /* 0x0003e8000d901d64 */
[----:B------:R1:W-:Y:S04]  /*bfa0*/  @!P1 LDGSTS.E.BYPASS.LTC128B.128 [R37+0x19400], desc[UR36][R2.64+0x80], !P2 ;  /* 0x1940008002259fae */ /* 0x0003e8000d101d64 */
[----:B0-----:R1:W-:Y:S02]  /*bfb0*/  @!P1 LDGSTS.E.BYPASS.LTC128B.128 [R37+0x1d400], desc[UR36][R2.64+0x100], !P0 ;  /* 0x1d40010002259fae */ /* 0x0013e4000c101d64 */
.L_x_3649:
[----:B-1----:R-:W-:Y:S01]  /*bfc0*/  IADD3 R3, R4, 0x70, RZ ;  /* 0x0000007004037810 */ /* 0x002fe20007ffe0ff */
[----:B------:R-:W-:Y:S03]  /*bfd0*/  BSSY B0, `(.L_x_3559) ;  /* 0x000000b000007945 */ /* 0x000fe60003800000 */
[----:B------:R-:W-:-:S13]  /*bfe0*/  ISETP.GE.AND P1, PT, R3, R6, PT ;  /* 0x000000060300720c */ /* 0x000fda0003f26270 */
[----:B------:R-:W-:Y:S05]  /*bff0*/  @P1 BRA `(.L_x_3560) ;  /* 0x0000000000201947 */ /* 0x000fea0003800000 */
[----:B--2---:R-:W-:-:S05]  /*c000*/  LEA R2, P1, R32, R14, 0x1 ;  /* 0x0000000e20027211 */ /* 0x004fca00078208ff */
[----:B------:R-:W-:-:S05]  /*c010*/  IMAD.X R3, RZ, RZ, R5, P1 ;  /* 0x000000ffff037224 */ /* 0x000fca00008e0605 */
[----:B------:R-:W-:Y:S01]  /*c020*/  @!PT LDS RZ, [RZ] ;  /* 0x00000000fffff984 */ /* 0x000fe20000000800 */
[----:B------:R-:W-:Y:S01]  /*c030*/  @!PT LDS RZ, [RZ] ;  /* 0x00000000fffff984 */ /* 0x000fe20000000800 */
[----:B------:R-:W-:Y:S01]  /*c040*/  @!PT LDS RZ, [RZ] ;  /* 0x00000000fffff984 */ /* 0x000fe20000000800 */
[----:B------:R0:W-:Y:S04]  /*c050*/  LDGSTS.E.BYPASS.LTC128B.128 [R37+0x15c00], desc[UR36][R2.64], !P3 ;  /* 0x15c0000002257fae */ /* 0x0001e8000d901d64 */
[----:B------:R0:W-:Y:S04]  /*c060*/  LDGSTS.E.BYPASS.LTC128B.128 [R37+0x19c00], desc[UR36][R2.64+0x80], !P2 ;  /* 0x19c0008002257fae */ /* 0x0001e8000d101d64 */
[----:B------:R0:W-:Y:S02]  /*c070*/  LDGSTS.E.BYPASS.LTC128B.128 [R37+0x1dc00], desc[UR36][R2.64+0x100], !P0 ;  /* 0x1dc0010002257fae */ /* 0x0001e4000c101d64 */
.L_x_3560:
[----:B------:R-:W-:Y:S05]  /*c080*/  BSYNC B0 ;  /* 0x0000000000007941 */ /* 0x000fea0003800000 */
.L_x_3559:
[----:B------:R-:W-:Y:S01]  /*c090*/  NOP ;  /* 0x0000000000007918 */ /* 0x000fe20000000000 */
[----:B------:R-:W-:-:S13]  /*c0a0*/  PLOP3.LUT P0, PT, PT, PT, PT, 0x80, 0x0 ;  /* 0x000000000000781c */ /* 0x000fda0003f0f070 */
.L_x_3561:
        /* <DEDUP_REMOVED lines=18> */
.L_x_3650:
[----:B------:R-:W-:Y:S05]  /*c1d0*/  BSYNC B0 ;  /* 0x0000000000007941 */ /* 0x000fea0003800000 */
.L_x_3562:
[----:B------:R-:W3:Y:S01]  /*c1e0*/  LDL R0, [R1] ;  /* 0x0000000001007983 */ /* 0x000ee20000100800 */
[----:B------:R-:W-:Y:S01]  /*c1f0*/  BSSY B0, `(.L_x_3564) ;  /* 0x000010a000007945 */ /* 0x000fe20003800000 */
[----:B---3--:R-:W-:-:S13]  /*c200*/  ISETP.GE.AND P0, PT, R0, 0x61, PT ;  /* 0x000000610000780c */ /* 0x008fda0003f06270 */
[----:B------:R-:W-:Y:S05]  /*c210*/  @!P0 BRA `(.L_x_3565) ;  /* 0x00000010001c8947 */ /* 0x000fea0003800000 */
[----:B------:R-:W3:Y:S01]  /*c220*/  LDL.LU R0, [R1+0x20] ;  /* 0x0000200001007983 */ /* 0x000ee20000300800 */
[----:B------:R-:W-:Y:S01]  /*c230*/  ULDC UR4, c[0x0][0x2f4] ;  /* 0x0000bd0000047ab9 */ /* 0x000fe20000000800 */
[----:B------:R-:W-:Y:S01]  /*c240*/  IMAD.MOV.U32 R17, RZ, RZ, R28 ;  /* 0x000000ffff117224 */ /* 0x000fe200078e001c */
[----:B------:R-:W-:Y:S01]  /*c250*/  MOV R10, R27 ;  /* 0x0000001b000a7202 */ /* 0x000fe20000000f00 */
[----:B------:R-:W-:Y:S01]  /*c260*/  IMAD.MOV.U32 R29, RZ, RZ, R26 ;  /* 0x000000ffff1d7224 */ /* 0x000fe200078e001a */
[----:B------:R-:W-:Y:S02]  /*c270*/  ISETP.GE.AND P3, PT, R32, UR4, PT ;  /* 0x0000000420007c0c */ /* 0x000fe4000bf66270 */
[----:B------:R-:W-:Y:S02]  /*c280*/  ISETP.GE.AND P2, PT, R34, UR4, PT ;  /* 0x0000000422007c0c */ /* 0x000fe4000bf46270 */
[----:B------:R-:W-:Y:S01]  /*c290*/  ISETP.GE.AND P1, PT, R33, UR4, PT ;  /* 0x0000000421007c0c */ /* 0x000fe2000bf26270 */
[----:B---3--:R-:W-:-:S12]  /*c2a0*/  VIADD R8, R0, 0xfffffffe ;  /* 0xfffffffe00087836 */ /* 0x008fd80000000000 */
.L_x_3578:
[----:B------:R-:W3:Y:S04]  /*c2b0*/  LDL R5, [R1+0x4] ;  /* 0x0000040001057983 */ /* 0x000ee80000100800 */
[----:B------:R-:W4:Y:S01]  /*c2c0*/  LDL R12, [R1+0x8] ;  /* 0x00000800010c7983 */ /* 0x000f220000100800 */
[----:B------:R-:W1:Y:S01]  /*c2d0*/  S2R R0, SR_TID.X ;  /* 0x0000000000007919 */ /* 0x000e620000002100 */
[----:B------:R-:W2:Y:S01]  /*c2e0*/  S2R R4, SR_TID.X ;  /* 0x0000000000047919 */ /* 0x000ea20000002100 */
[----:B-1----:R-:W-:-:S04]  /*c2f0*/  LOP3.LUT R0, R0, 0x7f, RZ, 0xc0, !PT ;  /* 0x0000007f00007812 */ /* 0x002fc800078ec0ff */
[----:B0-----:R-:W-:Y:S02]  /*c300*/  SHF.R.U32.HI R3, RZ, 0x3, R0 ;  /* 0x00000003ff037819 */ /* 0x001fe40000011600 */
[----:B------:R-:W0:Y:S01]  /*c310*/  LDC R0, c[0x0][0x430] ;  /* 0x00010c00ff007b82 */ /* 0x000e220000000800 */
[----:B--2---:R-:W-:-:S05]  /*c320*/  IMAD.SHL.U32 R4, R4, 0x10, RZ ;  /* 0x0000001004047824 */ /* 0x004fca00078e00ff */
[----:B------:R-:W-:-:S04]  /*c330*/  LOP3.LUT R4, R3, 0x70, R4, 0xf8, !PT ;  /* 0x0000007003047812 */ /* 0x000fc800078ef804 */
[----:B------:R-:W-:-:S13]  /*c340*/  ISETP.GT.U32.AND P5, PT, R4, 0x5f, PT ;  /* 0x0000005f0400780c */ /* 0x000fda0003fa4070 */
[----:B------:R-:W4:Y:S01]  /*c350*/  @!P5 LDC.64 R6, c[0x0][0x428] ;  /* 0x00010a00ff06db82 */ /* 0x000f220000000a00 */
[----:B0-----:R-:W-:-:S13]  /*c360*/  ISETP.NE.AND P0, PT, R0, 0x1, PT ;  /* 0x000000010000780c */ /* 0x001fda0003f05270 */
[----:B------:R-:W0:Y:S08]  /*c370*/  @P0 LDC R0, c[0x0][0x434] ;  /* 0x00010d00ff000b82 */ /* 0x000e300000000800 */
[----:B------:R-:W1:Y:S01]  /*c380*/  @P0 LDC R3, c[0x0][0x438] ;  /* 0x00010e00ff030b82 */ /* 0x000e620000000800 */
[----:B---3--:R-:W-:-:S04]  /*c390*/  IMAD R9, R8, 0x60, R5 ;  /* 0x0000006008097824 */ /* 0x008fc800078e0205 */
[----:B------:R-:W-:-:S03]  /*c3a0*/  IMAD.IADD R9, R4, 0x1, R9 ;  /* 0x0000000104097824 */ /* 0x000fc600078e0209 */
[----:B------:R-:W2:Y:S01]  /*c3b0*/  @!P5 LDC.64 R4, c[0x0][0x418] ;  /* 0x00010600ff04db82 */ /* 0x000ea20000000a00 */
[----:B0-----:R-:W-:-:S04]  /*c3c0*/  @P0 IMAD.HI.U32 R0, R9, R0, RZ ;  /* 0x0000000009000227 */ /* 0x001fc800078e00ff */
[----:B------:R-:W-:Y:S01]  /*c3d0*/  IMAD.MOV.U32 R11, RZ, RZ, R9 ;  /* 0x000000ffff0b7224 */ /* 0x000fe200078e0009 */
[----:B-1----:R-:W-:Y:S01]  /*c3e0*/  @P0 SHF.R.U32.HI R11, RZ, R3, R0 ;  /* 0x00000003ff0b0219 */ /* 0x002fe20000011600 */
[----:B----4-:R-:W-:-:S03]  /*c3f0*/  @!P5 IMAD R0, R12, R6, RZ ;  /* 0x000000060c00d224 */ /* 0x010fc600078e02ff */
[--C-:B------:R-:W-:Y:S01]  /*c400*/  @!P5 SHF.R.S32.HI R3, RZ, 0x1f, R11.reuse ;  /* 0x0000001fff03d819 */ /* 0x100fe2000001140b */
[----:B------:R-:W-:Y:S02]  /*c410*/  @!P5 IMAD.MOV.U32 R2, RZ, RZ, R11 ;  /* 0x000000ffff02d224 */ /* 0x000fe400078e000b */
[C---:B------:R-:W-:Y:S02]  /*c420*/  @!P5 IMAD R7, R31.reuse, R7, R0 ;  /* 0x000000071f07d224 */ /* 0x040fe400078e0200 */
[----:B------:R-:W-:-:S05]  /*c430*/  @!P5 IMAD.WIDE.U32 R2, R31, R6, R2 ;  /* 0x000000061f02d225 */ /* 0x000fca00078e0002 */
[----:B------:R-:W-:Y:S02]  /*c440*/  @!P5 IADD3 R7, R7, R3, RZ ;  /* 0x000000030707d210 */ /* 0x000fe40007ffe0ff */
[----:B--2---:R-:W-:Y:S01]  /*c450*/  @!P5 LEA R4, P0, R2, R4, 0x2 ;  /* 0x000000040204d211 */ /* 0x004fe200078010ff */
[----:B------:R-:W-:-:S03]  /*c460*/  IMAD.MOV.U32 R0, RZ, RZ, RZ ;  /* 0x000000ffff007224 */ /* 0x000fc600078e00ff */
        /* <DEDUP_REMOVED lines=15> */
.L_x_3566:
[----:B------:R-:W-:Y:S01]  /*c560*/  IMAD R7, R27, 0x8, R22 ;  /* 0x000000081b077824 */ /* 0x000fe200078e0216 */
[----:B------:R-:W-:Y:S01]  /*c570*/  SHF.L.U32 R2, R28, 0x1f, RZ ;  /* 0x0000001f1c027819 */ /* 0x000fe200000006ff */
[----:B------:R-:W-:Y:S03]  /*c580*/  BSSY B1, `(.L_x_3567) ;  /* 0x0000003000017945 */ /* 0x000fe60003800000 */
[----:B------:R-:W0:Y:S02]  /*c590*/  SYNCS.PHASECHK.TRANS64.TRYWAIT P0, [R7+URZ+0x30840], R2 ;  /* 0x03084002070075a7 */ /* 0x000e24000800017f */
[----:B0-----:R-:W-:Y:S05]  /*c5a0*/  @!P0 BRA `(.L_x_3568) ;  /* 0x0000003800288947 */ /* 0x001fea0003800000 */
.L_x_3651:
[----:B------:R-:W-:Y:S05]  /*c5b0*/  BSYNC B1 ;  /* 0x0000000000017941 */ /* 0x000fea0003800000 */
.L_x_3567:
[----:B------:R-:W-:Y:S01]  /*c5c0*/  SHF.R.S32.HI R20, RZ, 0x1f, R9 ;  /* 0x0000001fff147819 */ /* 0x000fe20000011409 */
[----:B------:R-:W-:Y:S01]  /*c5d0*/  ULDC.64 UR4, c[0x0][0x300] ;  /* 0x0000c00000047ab9 */ /* 0x000fe20000000a00 */
[----:B-----5:R-:W-:Y:S01]  /*c5e0*/  SHF.R.S32.HI R21, RZ, 0x1f, R0 ;  /* 0x0000001fff157819 */ /* 0x020fe20000011400 */
[----:B0-----:R-:W-:Y:S01]  /*c5f0*/  IMAD.WIDE.U32 R2, R9, UR4, RZ ;  /* 0x0000000409027c25 */ /* 0x001fe2000f8e00ff */
[C---:B------:R-:W-:Y:S02]  /*c600*/  LOP3.LUT P5, RZ, R23.reuse, 0x2, RZ, 0xc0, !PT ;  /* 0x0000000217ff7812 */ /* 0x040fe400078ac0ff */
[----:B------:R-:W-:Y:S01]  /*c610*/  LOP3.LUT P4, RZ, R23, 0x1, RZ, 0xc0, !PT ;  /* 0x0000000117ff7812 */ /* 0x000fe2000788c0ff */
[----:B------:R-:W-:Y:S02]  /*c620*/  IMAD R4, R20, UR4, RZ ;  /* 0x0000000414047c24 */ /* 0x000fe4000f8e02ff */
[----:B------:R-:W-:Y:S02]  /*c630*/  IMAD R5, R27, 0x4800, R36 ;  /* 0x000048001b057824 */ /* 0x000fe400078e0224 */
        /* <DEDUP_REMOVED lines=18> */
[----:B------:R-:W-:Y:S01]  /*c760*/  IMAD.SHL.U32 R4, R32, 0x2, RZ ;  /* 0x0000000220047824 */ /* 0x000fe200078e00ff */
[----:B------:R-:W-:Y:S01]  /*c770*/  LOP3.LUT P6, RZ, R23, 0x4, RZ, 0xc0, !PT ;  /* 0x0000000417ff7812 */ /* 0x000fe200078cc0ff */
[----:B------:R-:W-:Y:S01]  /*c780*/  IMAD R5, R5, 0x2, R22 ;  /* 0x0000000205057824 */ /* 0x000fe200078e0216 */
[----:B------:R-:W1:Y:S04]  /*c790*/  SHFL.IDX PT, R3, R6, RZ, 0x181f ;  /* 0x00181fff06037589 */ /* 0x000e6800000e0000 */
[----:B------:R-:W-:Y:S01]  /*c7a0*/  SHFL.IDX PT, R35, R6, 0x2, 0x181f ;  /* 0x00581f0006237f89 */ /* 0x000fe200000e0000 */
[----:B0-----:R-:W-:-:S05]  /*c7b0*/  IADD3 R2, P0, R2, R4, RZ ;  /* 0x0000000402027210 */ /* 0x001fca0007f1e0ff */
[----:B-1----:R-:W-:-:S05]  /*c7c0*/  IMAD.X R3, RZ, RZ, R3, P0 ;  /* 0x000000ffff037224 */ /* 0x002fca00000e0603 */
[----:B------:R-:W-:Y:S04]  /*c7d0*/  LDGSTS.E.BYPASS.LTC128B.128 [R5+0x1e400], desc[UR36][R2.64], !P6 ;  /* 0x1e40000002057fae */ /* 0x000fe8000f101d64 */
[----:B------:R-:W-:Y:S04]  /*c7e0*/  LDGSTS.E.BYPASS.LTC128B.128 [R5+0x21400], desc[UR36][R2.64+0x80], !P5 ;  /* 0x2140008002057fae */ /* 0x000fe8000e901d64 */
[----:B------:R0:W-:Y:S04]  /*c7f0*/  LDGSTS.E.BYPASS.LTC128B.128 [R5+0x24400], desc[UR36][R2.64+0x100], !P4 ;  /* 0x2440010002057fae */ /* 0x0001e8000e101d64 */
[----:B0-----:R-:W0:Y:S04]  /*c800*/  SHFL.IDX PT, R2, R8, 0x1, 0x181f ;  /* 0x00381f0008027f89 */ /* 0x001e2800000e0000 */
[----:B------:R-:W1:Y:S01]  /*c810*/  SHFL.IDX PT, R3, R6, 0x1, 0x181f ;  /* 0x00381f0006037f89 */ /* 0x000e6200000e0000 */
[----:B0-----:R-:W-:-:S04]  /*c820*/  IADD3 R2, P0, R2, R4, RZ ;  /* 0x0000000402027210 */ /* 0x001fc80007f1e0ff */
[----:B-1----:R-:W-:-:S05]  /*c830*/  IADD3.X R3, RZ, R3, RZ, P0, !PT ;  /* 0x00000003ff037210 */ /* 0x002fca00007fe4ff */
        /* <DEDUP_REMOVED lines=20> */
[----:B------:R0:W1:Y:S04]  /*c980*/  SHFL.IDX PT, R35, R6, 0x5, 0x181f ;  /* 0x00b81f0006237f89 */ /* 0x00006800000e0000 */
[----:B------:R-:W-:Y:S04]  /*c990*/  LDGSTS.E.BYPASS.LTC128B.128 [R5+0x20400], desc[UR36][R2.64], !P6 ;  /* 0x2040000002057fae */ /* 0x000fe8000f101d64 */
[----:B------:R-:W-:Y:S04]  /*c9a0*/  LDGSTS.E.BYPASS.LTC128B.128 [R5+0x23400], desc[UR36][R2.64+0x80], !P5 ;  /* 0x2340008002057fae */ /* 0x000fe8000e901d64 */
[----:B------:R2:W-:Y:S04]  /*c9b0*/  LDGSTS.E.BYPASS.LTC128B.128 [R5+0x26400], desc[UR36][R2.64+0x100], !P4 ;  /* 0x2640010002057fae */ /* 0x0005e8000e101d64 */
[----:B-12---:R0:W2:Y:S02]  /*c9c0*/  SHFL.IDX PT, R2, R8, 0x5, 0x181f ;  /* 0x00b81f0008027f89 */ /* 0x0060a400000e0000 */
.L_x_3665:
[----:B------:R-:W-:Y:S02]  /*c9d0*/  LOP3.LUT P6, RZ, R23, 0x4, RZ, 0xc0, !PT ;  /* 0x0000000417ff7812 */ /* 0x000fe400078cc0ff */
[----:B--2---:R-:W-:-:S05]  /*c9e0*/  IADD3 R2, P0, R2, R4, RZ ;  /* 0x0000000402027210 */ /* 0x004fca0007f1e0ff */
[----:B------:R-:W-:Y:S01]  /*c9f0*/  IMAD.X R3, RZ, RZ, R35, P0 ;  /* 0x000000ffff037224 */ /* 0x000fe200000e0623 */
[----:B------:R-:W-:-:S05]  /*ca00*/  PLOP3.LUT P0, PT, PT, PT, PT, 0x80, 0x0 ;  /* 0x000000000000781c */ /* 0x000fca0003f0f070 */
[----:B------:R-:W-:Y:S01]  /*ca10*/  @!PT LDS RZ, [RZ] ;  /* 0x00000000fffff984 */ /* 0x000fe20000000800 */
[----:B------:R-:W-:Y:S01]  /*ca20*/  @!PT LDS RZ, [RZ] ;  /* 0x00000000fffff984 */ /* 0x000fe20000000800 */
[----:B------:R-:W-:Y:S01]  /*ca30*/  @!PT LDS RZ, [RZ] ;  /* 0x00000000fffff984 */ /* 0x000fe20000000800 */
[----:B------:R1:W-:Y:S04]  /*ca40*/  LDGSTS.E.BYPASS.LTC128B.128 [R5+0x20c00], desc[UR36][R2.64], !P6 ;  /* 0x20c0000002057fae */ /* 0x0003e8000f101d64 */
[----:B------:R1:W-:Y:S04]  /*ca50*/  LDGSTS.E.BYPASS.LTC128B.128 [R5+0x23c00], desc[UR36][R2.64+0x80], !P5 ;  /* 0x23c0008002057fae */ /* 0x0003e8000e901d64 */
[----:B------:R1:W-:Y:S01]  /*ca60*/  LDGSTS.E.BYPASS.LTC128B.128 [R5+0x26c00], desc[UR36][R2.64+0x100], !P4 ;  /* 0x26c0010002057fae */ /* 0x0003e2000e101d64 */
[----:B------:R-:W-:Y:S01]  /*ca70*/  NOP ;  /* 0x0000000000007918 */ /* 0x000fe20000000000 */
.L_x_3570:
        /* <DEDUP_REMOVED lines=10> */
.L_x_3571:
[----:B------:R2:W-:Y:S01]  /*cb20*/  SYNCS.ARRIVE.TRANS64.A1T0 RZ, [R7+URZ+0x30830], RZ ;  /* 0x030830ff07ff79a7 */ /* 0x0005e2000810003f */
[----:B------:R-:W-:Y:S05]  /*cb30*/  @!P5 BRA `(.L_x_3572) ;  /* 0x000000000004d947 */ /* 0x000fea0003800000 */
[----:B------:R-:W-:Y:S01]  /*cb40*/  BPT.TRAP 0x1 ;  /* 0x000000040000795c */ /* 0x000fe20000300000 */
.L_x_3572:
[----:B-1----:R-:W2:Y:S01]  /*cb50*/  LDL R3, [R1] ;  /* 0x0000000001037983 */ /* 0x002ea20000100800 */
[----:B------:R-:W-:Y:S01]  /*cb60*/  SHF.L.U32 R2, R17, 0x1f, RZ ;  /* 0x0000001f11027819 */ /* 0x000fe200000006ff */
[----:B0-----:R-:W-:Y:S01]  /*cb70*/  IMAD R6, R10, 0x8, R22 ;  /* 0x000000080a067824 */ /* 0x001fe200078e0216 */
[----:B------:R-:W-:Y:S03]  /*cb80*/  BSSY B1, `(.L_x_3573) ;  /* 0x0000004000017945 */ /* 0x000fe60003800000 */
[----:B------:R-:W0:Y:S01]  /*cb90*/  SYNCS.PHASECHK.TRANS64.TRYWAIT P0, [R6+URZ+0x30860], R2 ;  /* 0x03086002060075a7 */ /* 0x000e22000800017f */
[----:B--2---:R-:W-:Y:S01]  /*cba0*/  IMAD R7, R29, -0x60, R3 ;  /* 0xffffffa01d077824 */ /* 0x004fe200078e0203 */
[----:B0-----:R-:W-:Y:S06]  /*cbb0*/  @!P0 BRA `(.L_x_3574) ;  /* 0x0000003800988947 */ /* 0x001fec0003800000 */
.L_x_3666:
[----:B------:R-:W-:Y:S05]  /*cbc0*/  BSYNC B1 ;  /* 0x0000000000017941 */ /* 0x000fea0003800000 */
.L_x_3573:
[----:B------:R-:W1:Y:S01]  /*cbd0*/  S2R R3, SR_TID.X ;  /* 0x0000000000037919 */ /* 0x000e620000002100 */
[----:B------:R-:W-:Y:S01]  /*cbe0*/  UMOV UR4, 0xffffffff ;  /* 0xffffffff00047882 */ /* 0x000fe20000000000 */
[----:B------:R-:W-:Y:S01]  /*cbf0*/  IMAD R5, R10, 0x4800, R36 ;  /* 0x000048000a057824 */ /* 0x000fe200078e0224 */
[----:B-1----:R-:W-:-:S04]  /*cc00*/  LOP3.LUT R3, R3, 0x7f, RZ, 0xc0, !PT ;  /* 0x0000007f03037812 */ /* 0x002fc800078ec0ff */
[----:B------:R-:W-:-:S04]  /*cc10*/  SHF.R.U32.HI R3, RZ, 0x3, R3 ;  /* 0x00000003ff037819 */ /* 0x000fc80000011603 */
[----:B------:R-:W-:Y:S01]  /*cc20*/  IADD3 R7, -R3, R7, RZ ;  /* 0x0000000703077210 */ /* 0x000fe20007ffe1ff */
[----:B------:R-:W-:Y:S06]  /*cc30*/  BRA.DIV UR4, `(.L_x_3575) ;  /* 0x0000003a048c7947 */ /* 0x000fec000b800000 */
[----:B0-----:R-:W0:Y:S01]  /*cc40*/  SHFL.IDX PT, R2, R24, RZ, 0x181f ;  /* 0x00181fff18027589 */ /* 0x001e2200000e0000 */
        /* <DEDUP_REMOVED lines=44> */
[----:B0-----:R-:W-:-:S04]  /*cf10*/  IADD3 R2, P0, R2, R4, RZ ;  /* 0x0000000402027210 */ /* 0x001fc80007f1e0ff */
[----:B-1----:R-:W-:Y:S02]  /*cf20*/  IADD3.X R3, RZ, R3, RZ, P0, !PT ;  /* 0x00000003ff037210 */ /* 0x002fe400007fe4ff */
[----:B------:R-:W-:-:S13]  /*cf30*/  ISETP.LT.OR P0, PT, R7, 0x41, P3 ;  /* 0x000000410700780c */ /* 0x000fda0001f01670 */
[----:B------:R0:W-:Y:S01]  /*cf40*/  LDGSTS.E.BYPASS.LTC128B.128 [R5+0x2400], desc[UR36][R2.64], !P0 ;  /* 0x0240000002057fae */ /* 0x0001e2000c101d64 */
[----:B------:R-:W-:-:S13]  /*cf50*/  ISETP.LT.OR P0, PT, R7, 0x41, P2 ;  /* 0x000000410700780c */ /* 0x000fda0001701670 */
[----:B------:R0:W-:Y:S01]  /*cf60*/  LDGSTS.E.BYPASS.LTC128B.128 [R5+0x5400], desc[UR36][R2.64+0x80], !P0 ;  /* 0x0540008002057fae */ /* 0x0001e2000c101d64 */
[----:B------:R-:W-:-:S13]  /*cf70*/  ISETP.LT.OR P0, PT, R7, 0x41, P1 ;  /* 0x000000410700780c */ /* 0x000fda0000f01670 */
[----:B--2---:R0:W-:Y:S02]  /*cf80*/  LDGSTS.E.BYPASS.LTC128B.128 [R5+0x8400], desc[UR36][R2.64+0x100], !P0 ;  /* 0x0840010002057fae */ /* 0x0041e4000c101d64 */
.L_x_3680:
[----:B01----:R-:W-:Y:S01]  /*cf90*/  IADD3 R2, P0, R14, R4, RZ ;  /* 0x000000040e027210 */ /* 0x003fe20007f1e0ff */
        /* <DEDUP_REMOVED lines=30> */
.L_x_3576:
        /* <DEDUP_REMOVED lines=10> */
.L_x_3577:
[C---:B------:R-:W-:Y:S01]  /*d220*/  ISETP.GT.AND P0, PT, R26.reuse, RZ, PT ;  /* 0x000000ff1a00720c */ /* 0x040fe20003f04270 */
[----:B------:R1:W-:Y:S01]  /*d230*/  SYNCS.ARRIVE.TRANS64.A1T0 RZ, [R6+URZ+0x30850], RZ ;  /* 0x030850ff06ff79a7 */ /* 0x0003e2000810003f */
[----:B------:R-:W-:Y:S01]  /*d240*/  VIADD R8, R26, 0xffffffff ;  /* 0xffffffff1a087836 */ /* 0x000fe20000000000 */
[----:B------:R-:W-:Y:S01]  /*d250*/  MOV R17, R28 ;  /* 0x0000001c00117202 */ /* 0x000fe20000000f00 */
[----:B------:R-:W-:Y:S02]  /*d260*/  IMAD.MOV.U32 R10, RZ, RZ, R27 ;  /* 0x000000ffff0a7224 */ /* 0x000fe400078e001b */
[----:B------:R-:W-:-:S07]  /*d270*/  IMAD.MOV.U32 R29, RZ, RZ, R26 ;  /* 0x000000ffff1d7224 */ /* 0x000fce00078e001a */
[----:B-1----:R-:W-:Y:S05]  /*d280*/  @P0 BRA `(.L_x_3578) ;  /* 0xfffffff000080947 */ /* 0x002fea000383ffff */
.L_x_3565:
[----:B------:R-:W-:Y:S05]  /*d290*/  BSYNC B0 ;  /* 0x0000000000007941 */ /* 0x000fea0003800000 */
.L_x_3564:
[----:B------:R-:W1:Y:S01]  /*d2a0*/  S2R R0, SR_TID.X ;  /* 0x0000000000007919 */ /* 0x000e620000002100 */
[----:B------:R-:W-:Y:S01]  /*d2b0*/  BSSY B0, `(.L_x_3579) ;  /* 0x0000010000007945 */ /* 0x000fe20003800000 */
[----:B-1----:R-:W-:-:S04]  /*d2c0*/  LOP3.LUT R0, R0, 0x7f, RZ, 0xc0, !PT ;  /* 0x0000007f00007812 */ /* 0x002fc800078ec0ff */
[----:B------:R-:W-:-:S13]  /*d2d0*/  ISETP.NE.AND P0, PT, R0, RZ, PT ;  /* 0x000000ff0000720c */ /* 0x000fda0003f05270 */
[----:B------:R-:W-:Y:S05]  /*d2e0*/  @P0 BRA `(.L_x_3580) ;  /* 0x0000000000300947 */ /* 0x000fea0003800000 */
[----:B------:R-:W1:Y:S01]  /*d2f0*/  S2R R5, SR_LANEID ;  /* 0x0000000000057919 */ /* 0x000e620000000000 */
[----:B------:R-:W-:Y:S01]  /*d300*/  VOTEU.ANY UR4, UPT, PT ;  /* 0x0000000000047886 */ /* 0x000fe200038e0100 */
[----:B0-----:R-:W0:Y:S01]  /*d310*/  LDC.64 R2, c[0x0][0xc60] ;  /* 0x00031800ff027b82 */ /* 0x001e220000000a00 */
[----:B------:R-:W1:Y:S02]  /*d320*/  FLO.U32 R0, UR4 ;  /* 0x0000000400007d00 */ /* 0x000e6400080e0000 */
[----:B-1----:R-:W-:-:S06]  /*d330*/  ISETP.EQ.U32.AND P0, PT, R0, R5, PT ;  /* 0x000000050000720c */ /* 0x002fcc0003f02070 */
[----:B------:R-:W0:Y:S07]  /*d340*/  POPC R5, UR4 ;  /* 0x0000000400057d09 */ /* 0x000e2e0008000000 */
[----:B0-----:R-:W3:Y:S01]  /*d350*/  @P0 ATOMG.E.ADD.STRONG.GPU PT, R3, desc[UR36][R2.64], R5 ;  /* 0x00000005020309a8 */ /* 0x001ee200081ee1e4 */
[----:B------:R-:W0:Y:S02]  /*d360*/  S2R R4, SR_LTMASK ;  /* 0x0000000000047919 */ /* 0x000e240000003900 */
[----:B0-----:R-:W-:-:S04]  /*d370*/  LOP3.LUT R4, R4, UR4, RZ, 0xc0, !PT ;  /* 0x0000000404047c12 */ /* 0x001fc8000f8ec0ff */
[----:B------:R-:W0:Y:S01]  /*d380*/  POPC R7, R4 ;  /* 0x0000000400077309 */ /* 0x000e220000000000 */
[----:B---3--:R-:W0:Y:S02]  /*d390*/  SHFL.IDX PT, R0, R3, R0, 0x1f ;  /* 0x00001f0003007589 */ /* 0x008e2400000e0000 */
[----:B0-----:R-:W-:-:S07]  /*d3a0*/  IADD3 R16, R0, UR39, R7 ;  /* 0x0000002700107c10 */ /* 0x001fce000fffe007 */
.L_x_3580:
[----:B------:R-:W-:Y:S05]  /*d3b0*/  BSYNC B0 ;  /* 0x0000000000007941 */ /* 0x000fea0003800000 */
.L_x_3579:
[----:B------:R-:W-:-:S13]  /*d3c0*/  LOP3.LUT P0, RZ, R23, 0x10, RZ, 0xc0, !PT ;  /* 0x0000001017ff7812 */ /* 0x000fda000780c0ff */
[----:B------:R-:W-:Y:S05]  /*d3d0*/  @!P0 BRA `(.L_x_3581) ;  /* 0x0000000000048947 */ /* 0x000fea0003800000 */
[----:B------:R-:W-:Y:S01]  /*d3e0*/  BPT.TRAP 0x1 ;  /* 0x000000040000795c */ /* 0x000fe20000300000 */
.L_x_3581:
[----:B------:R-:W3:Y:S01]  /*d3f0*/  LDL.LU R2, [R1] ;  /* 0x0000000001027983 */ /* 0x000ee20000300800 */
[----:B------:R-:W-:Y:S01]  /*d400*/  IMAD R0, R27, 0x8, R22 ;  /* 0x000000081b007824 */ /* 0x000fe200078e0216 */
[----:B0-----:R-:W-:Y:S01]  /*d410*/  SHF.L.U32 R3, R28, 0x1f, RZ ;  /* 0x0000001f1c037819 */ /* 0x001fe200000006ff */
[----:B------:R-:W-:Y:S03]  /*d420*/  BSSY B0, `(.L_x_3582) ;  /* 0x0000004000007945 */ /* 0x000fe60003800000 */
[----:B------:R-:W0:Y:S01]  /*d430*/  SYNCS.PHASECHK.TRANS64.TRYWAIT P0, [R0+URZ+0x30860], R3 ;  /* 0x03086003000075a7 */ /* 0x000e22000800017f */
[----:B---3--:R-:W-:Y:S01]  /*d440*/  IMAD R6, R26, -0x60, R2 ;  /* 0xffffffa01a067824 */ /* 0x008fe200078e0202 */
[----:B0-----:R-:W-:Y:S06]  /*d450*/  @!P0 BRA `(.L_x_3583) ;  /* 0x0000003800948947 */ /* 0x001fec0003800000 */
.L_x_3681:
[----:B------:R-:W-:Y:S05]  /*d460*/  BSYNC B0 ;  /* 0x0000000000007941 */ /* 0x000fea0003800000 */
.L_x_3582:
[----:B------:R-:W1:Y:S01]  /*d470*/  S2R R2, SR_TID.X ;  /* 0x0000000000027919 */ /* 0x000e620000002100 */
[----:B------:R-:W-:Y:S01]  /*d480*/  UMOV UR4, 0xffffffff ;  /* 0xffffffff00047882 */ /* 0x000fe20000000000 */
[----:B------:R-:W-:Y:S01]  /*d490*/  IMAD R7, R27, 0x4800, R36 ;  /* 0x000048001b077824 */ /* 0x000fe200078e0224 */
[----:B-1----:R-:W-:-:S04]  /*d4a0*/  LOP3.LUT R2, R2, 0x7f, RZ, 0xc0, !PT ;  /* 0x0000007f02027812 */ /* 0x002fc800078ec0ff */
[----:B------:R-:W-:-:S05]  /*d4b0*/  SHF.R.U32.HI R2, RZ, 0x3, R2 ;  /* 0x00000003ff027819 */ /* 0x000fca0000011602 */
[----:B------:R-:W-:Y:S01]  /*d4c0*/  IMAD.IADD R6, R6, 0x1, -R2 ;  /* 0x0000000106067824 */ /* 0x000fe200078e0a02 */
[----:B------:R-:W-:Y:S06]  /*d4d0*/  BRA.DIV UR4, `(.L_x_3584) ;  /* 0x0000003a04887947 */ /* 0x000fec000b800000 */
[----:B--2---:R-:W1:Y:S01]  /*d4e0*/  SHFL.IDX PT, R14, R24, RZ, 0x181f ;  /* 0x00181fff180e7589 */ /* 0x004e6200000e0000 */
[----:B------:R-:W-:Y:S01]  /*d4f0*/  ULDC UR4, c[0x0][0x2f4] ;  /* 0x0000bd0000047ab9 */ /* 0x000fe20000000800 */
[C---:B------:R-:W-:Y:S01]  /*d500*/  IMAD.SHL.U32 R5, R32.reuse, 0x2, RZ ;  /* 0x0000000220057824 */ /* 0x040fe200078e00ff */
[----:B------:R-:W-:Y:S01]  /*d510*/  ISETP.GE.AND P2, PT, R32, UR4, PT ;  /* 0x0000000420007c0c */ /* 0x000fe2000bf46270 */
[----:B0-----:R-:W0:Y:S01]  /*d520*/  SHFL.IDX PT, R3, R25, RZ, 0x181f ;  /* 0x00181fff19037589 */ /* 0x001e2200000e0000 */
[----:B------:R-:W-:Y:S02]  /*d530*/  LEA R4, R7, R22, 0x1 ;  /* 0x0000001607047211 */ /* 0x000fe400078e08ff */
[----:B------:R-:W-:Y:S01]  /*d540*/  ISETP.LT.OR P4, PT, R6, 0x1, P2 ;  /* 0x000000010600780c */ /* 0x000fe20001781670 */
[----:B------:R-:W-:Y:S01]  /*d550*/  SHFL.IDX PT, R7, R25, 0x1, 0x181f ;  /* 0x00381f0019077f89 */ /* 0x000fe200000e0000 */
[----:B------:R-:W-:-:S04]  /*d560*/  ISETP.GE.AND P1, PT, R34, UR4, PT ;  /* 0x0000000422007c0c */ /* 0x000fc8000bf26270 */
[----:B------:R-:W-:Y:S02]  /*d570*/  ISETP.LT.OR P3, PT, R6, 0x1, P1 ;  /* 0x000000010600780c */ /* 0x000fe40000f61670 */
[----:B-1----:R-:W-:Y:S02]  /*d580*/  IADD3 R2, P0, R14, R5, RZ ;  /* 0x000000050e027210 */ /* 0x002fe40007f1e0ff */
[----:B------:R-:W1:Y:S03]  /*d590*/  SHFL.IDX PT, R14, R24, 0x1, 0x181f ;  /* 0x00381f00180e7f89 */ /* 0x000e6600000e0000 */
[----:B0-----:R-:W-:Y:S01]  /*d5a0*/  IMAD.X R3, RZ, RZ, R3, P0 ;  /* 0x000000ffff037224 */ /* 0x001fe200000e0603 */
[----:B------:R-:W-:-:S04]  /*d5b0*/  ISETP.GE.AND P0, PT, R33, UR4, PT ;  /* 0x0000000421007c0c */ /* 0x000fc8000bf06270 */
[----:B------:R-:W-:Y:S01]  /*d5c0*/  LDGSTS.E.BYPASS.LTC128B.128 [R4+0x400], desc[UR36][R2.64], !P4 ;  /* 0x0040000002047fae */ /* 0x000fe2000e101d64 */
[----:B------:R-:W-:-:S03]  /*d5d0*/  ISETP.LT.OR P4, PT, R6, 0x1, P0 ;  /* 0x000000010600780c */ /* 0x000fc60000781670 */
[----:B------:R-:W-:Y:S10]  /*d5e0*/  LDGSTS.E.BYPASS.LTC128B.128 [R4+0x3400], desc[UR36][R2.64+0x80], !P3 ;  /* 0x0340008002047fae */ /* 0x000ff4000d901d64 */
[----:B------:R1:W-:Y:S01]  /*d5f0*/  LDGSTS.E.BYPASS.LTC128B.128 [R4+0x6400], desc[UR36][R2.64+0x100], !P4 ;  /* 0x0640010002047fae */ /* 0x0003e2000e101d64 */
[----:B------:R-:W-:-:S02]  /*d600*/  ISETP.LT.OR P4, PT, R6, 0x11, P2 ;  /* 0x000000110600780c */ /* 0x000fc40001781670 */
[----:B-1----:R-:W-:Y:S02]  /*d610*/  IADD3 R2, P3, R14, R5, RZ ;  /* 0x000000050e027210 */ /* 0x002fe40007f7e0ff */
[----:B------:R-:W0:Y:S03]  /*d620*/  SHFL.IDX PT, R14, R24, 0x2, 0x181f ;  /* 0x00581f00180e7f89 */ /* 0x000e2600000e0000 */
[----:B------:R-:W-:Y:S01]  /*d630*/  IMAD.X R3, RZ, RZ, R7, P3 ;  /* 0x000000ffff037224 */ /* 0x000fe200018e0607 */
[C---:B------:R-:W-:Y:S01]  /*d640*/  ISETP.LT.OR P3, PT, R6.reuse, 0x11, P1 ;  /* 0x000000110600780c */ /* 0x040fe20000f61670 */
[----:B------:R-:W1:Y:S04]  /*d650*/  SHFL.IDX PT, R7, R25, 0x2, 0x181f ;  /* 0x00581f0019077f89 */ /* 0x000e6800000e0000 */
[----:B------:R-:W-:Y:S01]  /*d660*/  LDGSTS.E.BYPASS.LTC128B.128 [R4+0xc00], desc[UR36][R2.64], !P4 ;  /* 0x00c0000002047fae */ /* 0x000fe2000e101d64 */
[----:B------:R-:W-:-:S07]  /*d670*/  ISETP.LT.OR P4, PT, R6, 0x11, P0 ;  /* 0x000000110600780c */ /* 0x000fce0000781670 */
[----:B------:R-:W-:Y:S06]  /*d680*/  LDGSTS.E.BYPASS.LTC128B.128 [R4+0x3c00], desc[UR36][R2.64+0x80], !P3 ;  /* 0x03c0008002047fae */ /* 0x000fec000d901d64 */
[----:B------:R0:W-:Y:S01]  /*d690*/  LDGSTS.E.BYPASS.LTC128B.128 [R4+0x6c00], desc[UR36][R2.64+0x100], !P4 ;  /* 0x06c0010002047fae */ /* 0x0001e2000e101d64 */
[----:B------:R-:W-:Y:S02]  /*d6a0*/  ISETP.LT.OR P4, PT, R6, 0x21, P2 ;  /* 0x000000210600780c */ /* 0x000fe40001781670 */
[----:B0-----:R-:W-:Y:S02]  /*d6b0*/  IADD3 R2, P3, R14, R5, RZ ;  /* 0x000000050e027210 */ /* 0x001fe40007f7e0ff */
[----:B------:R-:W0:Y:S03]  /*d6c0*/  SHFL.IDX PT, R14, R24, 0x3, 0x181f ;  /* 0x00781f00180e7f89 */ /* 0x000e2600000e0000 */
[----:B-1----:R-:W-:Y:S01]  /*d6d0*/  IMAD.X R3, RZ, RZ, R7, P3 ;  /* 0x000000ffff037224 */ /* 0x002fe200018e0607 */
        /* <DEDUP_REMOVED lines=13> */
[----:B------:R-:W-:-:S03]  /*d7b0*/  ISETP.LT.OR P4, PT, R6, 0x31, P0 ;  /* 0x000000310600780c */ /* 0x000fc60000781670 */
[----:B------:R-:W2:Y:S04]  /*d7c0*/  SHFL.IDX PT, R25, R25, 0x5, 0x181f ;  /* 0x00b81f0019197f89 */ /* 0x000ea800000e0000 */
[----:B------:R-:W-:Y:S06]  /*d7d0*/  LDGSTS.E.BYPASS.LTC128B.128 [R4+0x4c00], desc[UR36][R2.64+0x80], !P3 ;  /* 0x04c0008002047fae */ /* 0x000fec000d901d64 */
[----:B------:R0:W-:Y:S01]  /*d7e0*/  LDGSTS.E.BYPASS.LTC128B.128 [R4+0x7c00], desc[UR36][R2.64+0x100], !P4 ;  /* 0x07c0010002047fae */ /* 0x0001e2000e101d64 */
[----:B------:R-:W-:-:S02]  /*d7f0*/  ISETP.LT.OR P4, PT, R6, 0x41, P2 ;  /* 0x000000410600780c */ /* 0x000fc40001781670 */
[----:B0-----:R-:W-:Y:S02]  /*d800*/  IADD3 R2, P3, R14, R5, RZ ;  /* 0x000000050e027210 */ /* 0x001fe40007f7e0ff */
[----:B------:R0:W3:Y:S03]  /*d810*/  SHFL.IDX PT, R14, R24, 0x5, 0x181f ;  /* 0x00b81f00180e7f89 */ /* 0x0000e600000e0000 */
[----:B-1----:R-:W-:Y:S01]  /*d820*/  IMAD.X R3, RZ, RZ, R7, P3 ;  /* 0x000000ffff037224 */ /* 0x002fe200018e0607 */
[----:B------:R-:W-:-:S05]  /*d830*/  ISETP.LT.OR P3, PT, R6, 0x41, P1 ;  /* 0x000000410600780c */ /* 0x000fca0000f61670 */
[----:B------:R0:W-:Y:S01]  /*d840*/  LDGSTS.E.BYPASS.LTC128B.128 [R4+0x2400], desc[UR36][R2.64], !P4 ;  /* 0x0240000002047fae */ /* 0x0001e2000e101d64 */
[----:B------:R-:W-:-:S07]  /*d850*/  ISETP.LT.OR P4, PT, R6, 0x41, P0 ;  /* 0x000000410600780c */ /* 0x000fce0000781670 */
[----:B------:R0:W-:Y:S06]  /*d860*/  LDGSTS.E.BYPASS.LTC128B.128 [R4+0x5400], desc[UR36][R2.64+0x80], !P3 ;  /* 0x0540008002047fae */ /* 0x0001ec000d901d64 */
[----:B--2---:R0:W-:Y:S02]  /*d870*/  LDGSTS.E.BYPASS.LTC128B.128 [R4+0x8400], desc[UR36][R2.64+0x100], !P4 ;  /* 0x0840010002047fae */ /* 0x0041e4000e101d64 */
.L_x_3695:
[C---:B------:R-:W-:Y:S02]  /*d880*/  ISETP.LT.OR P2, PT, R6.reuse, 0x51, P2 ;  /* 0x000000510600780c */ /* 0x040fe40001741670 */
[C---:B------:R-:W-:Y:S02]  /*d890*/  ISETP.LT.OR P1, PT, R6.reuse, 0x51, P1 ;  /* 0x000000510600780c */ /* 0x040fe40000f21670 */
[----:B------:R-:W-:Y:S02]  /*d8a0*/  ISETP.LT.OR P0, PT, R6, 0x51, P0 ;  /* 0x000000510600780c */ /* 0x000fe40000701670 */
[----:B0--3--:R-:W-:-:S04]  /*d8b0*/  IADD3 R2, P3, R14, R5, RZ ;  /* 0x000000050e027210 */ /* 0x009fc80007f7e0ff */
[----:B------:R-:W-:-:S05]  /*d8c0*/  IADD3.X R3, RZ, R25, RZ, P3, !PT ;  /* 0x00000019ff037210 */ /* 0x000fca0001ffe4ff */
[----:B------:R-:W-:Y:S01]  /*d8d0*/  @!PT LDS RZ, [RZ] ;  /* 0x00000000fffff984 */ /* 0x000fe20000000800 */
[----:B------:R-:W-:Y:S01]  /*d8e0*/  @!PT LDS RZ, [RZ] ;  /* 0x00000000fffff984 */ /* 0x000fe20000000800 */
[----:B------:R-:W-:Y:S01]  /*d8f0*/  @!PT LDS RZ, [RZ] ;  /* 0x00000000fffff984 */ /* 0x000fe20000000800 */
[----:B------:R0:W-:Y:S04]  /*d900*/  LDGSTS.E.BYPASS.LTC128B.128 [R4+0x2c00], desc[UR36][R2.64], !P2 ;  /* 0x02c0000002047fae */ /* 0x0001e8000d101d64 */
[----:B------:R0:W-:Y:S04]  /*d910*/  LDGSTS.E.BYPASS.LTC128B.128 [R4+0x5c00], desc[UR36][R2.64+0x80], !P1 ;  /* 0x05c0008002047fae */ /* 0x0001e8000c901d64 */
[----:B------:R0:W-:Y:S01]  /*d920*/  LDGSTS.E.BYPASS.LTC128B.128 [R4+0x8c00], desc[UR36][R2.64+0x100], !P0 ;  /* 0x08c0010002047fae */ /* 0x0001e2000c101d64 */
[----:B------:R-:W-:Y:S01]  /*d930*/  PLOP3.LUT P0, PT, PT, PT, PT, 0x80, 0x0 ;  /* 0x000000000000781c */ /* 0x000fe20003f0f070 */
[----:B------:R-:W-:-:S12]  /*d940*/  NOP ;  /* 0x0000000000007918 */ /* 0x000fd80000000000 */
.L_x_3585:
        /* <DEDUP_REMOVED lines=10> */
.L_x_3586:
[----:B------:R1:W-:Y:S01]  /*d9f0*/  SYNCS.ARRIVE.TRANS64.A1T0 RZ, [R0+URZ+0x30850], RZ ;  /* 0x030850ff00ff79a7 */ /* 0x0003e2000810003f */
[----:B------:R-:W-:-:S05]  /*da00*/  VIADD R27, R27, 0x1 ;  /* 0x000000011b1b7836 */ /* 0x000fca0000000000 */
[----:B------:R-:W-:-:S04]  /*da10*/  ISETP.NE.AND P0, PT, R27, 0x2, PT ;  /* 0x000000021b00780c */ /* 0x000fc80003f05270 */
[----:B0-----:R-:W-:Y:S02]  /*da20*/  SEL R3, RZ, 0x1, P0 ;  /* 0x00000001ff037807 */ /* 0x001fe40000000000 */
[----:B------:R-:W-:Y:S02]  /*da30*/  SEL R27, R27, RZ, P0 ;  /* 0x000000ff1b1b7207 */ /* 0x000fe40000000000 */
[----:B-1----:R-:W-:-:S07]  /*da40*/  LOP3.LUT R28, R28, R3, RZ, 0x3c, !PT ;  /* 0x000000031c1c7212 */ /* 0x002fce00078e3cff */
.L_x_3543:
[----:B------:R-:W-:Y:S05]  /*da50*/  BSYNC B7 ;  /* 0x0000000000077941 */ /* 0x000fea0003800000 */
.L_x_3541:
        /* <DEDUP_REMOVED lines=11> */
.L_x_3587:
        /* <DEDUP_REMOVED lines=36> */
.L_x_3705:
[----:B------:R-:W-:Y:S02]  /*dd50*/  ULDC UR4, c[0x0][0xc38] ;  /* 0x00030e0000047ab9 */ /* 0x000fe40000000800 */
[----:B------:R-:W-:-:S04]  /*dd60*/  IMAD.U32 R7, RZ, RZ, UR4 ;  /* 0x00000004ff077e24 */ /* 0x000fc8000f8e00ff */
[----:B-1----:R-:W-:-:S05]  /*dd70*/  IMAD R3, R14, R7, RZ ;  /* 0x000000070e037224 */ /* 0x002fca00078e02ff */
[----:B------:R-:W-:-:S04]  /*dd80*/  IADD3 R8, R0, R3, RZ ;  /* 0x0000000300087210 */ /* 0x000fc80007ffe0ff */
[----:B------:R-:W-:-:S13]  /*dd90*/  ISETP.GT.AND P6, PT, R8, R5, PT ;  /* 0x000000050800720c */ /* 0x000fda0003fc4270 */
[----:B------:R-:W-:Y:S05]  /*dda0*/  @P6 BRA `(.L_x_3590) ;  /* 0x00000000009c6947 */ /* 0x000fea0003800000 */
.L_x_3595:
        /* <DEDUP_REMOVED lines=14> */
.L_x_3593:
[----:B------:R-:W-:Y:S05]  /*de90*/  BSYNC B0 ;  /* 0x0000000000007941 */ /* 0x000fea0003800000 */
.L_x_3592:
        /* <DEDUP_REMOVED lines=9> */
[----:B-1----:R-:W-:-:S04]  /*df30*/  SEL R3, R14, RZ, P3 ;  /* 0x000000ff0e037207 */ /* 0x002fc80001800000 */
[----:B------:R-:W-:-:S05]  /*df40*/  IADD3 R2, R0, R3, RZ ;  /* 0x0000000300027210 */ /* 0x000fca0007ffe0ff */
[----:B------:R-:W1:Y:S02]  /*df50*/  SHFL.UP PT, R14, R2, 0x8, RZ ;  /* 0x05000000020e7989 */ /* 0x000e6400000e00ff */
[----:B-1----:R-:W-:-:S05]  /*df60*/  SEL R3, R14, RZ, P4 ;  /* 0x000000ff0e037207 */ /* 0x002fca0002000000 */
[----:B------:R-:W-:-:S05]  /*df70*/  IMAD.IADD R3, R2, 0x1, R3 ;  /* 0x0000000102037824 */ /* 0x000fca00078e0203 */
[----:B------:R-:W0:Y:S02]  /*df80*/  SHFL.UP PT, R14, R3, 0x10, RZ ;  /* 0x06000000030e7989 */ /* 0x000e2400000e00ff */
[----:B0-----:R-:W-:-:S05]  /*df90*/  SEL R6, R14, RZ, P5 ;  /* 0x000000ff0e067207 */ /* 0x001fca0002800000 */
[----:B------:R-:W-:-:S05]  /*dfa0*/  IMAD.IADD R6, R3, 0x1, R6 ;  /* 0x0000000103067824 */ /* 0x000fca00078e0206 */
[----:B------:R0:W1:Y:S02]  /*dfb0*/  SHFL.IDX PT, R14, R6, 0x1f, 0x1f ;  /* 0x03e01f00060e7f89 */ /* 0x00006400000e0000 */
.L_x_3713:
[----:B------:R-:W-:Y:S02]  /*dfc0*/  ULDC UR4, c[0x0][0xc38] ;  /* 0x00030e0000047ab9 */ /* 0x000fe40000000800 */
[----:B------:R-:W-:-:S04]  /*dfd0*/  IMAD.U32 R7, RZ, RZ, UR4 ;  /* 0x00000004ff077e24 */ /* 0x000fc8000f8e00ff */
[----:B-1----:R-:W-:-:S04]  /*dfe0*/  IMAD R3, R14, R7, RZ ;  /* 0x000000070e037224 */ /* 0x002fc800078e02ff */
[----:B------:R-:W-:-:S05]  /*dff0*/  IMAD.IADD R8, R3, 0x1, R8 ;  /* 0x0000000103087824 */ /* 0x000fca00078e0208 */
[----:B------:R-:W-:-:S13]  /*e000*/  ISETP.GT.AND P6, PT, R8, R5, PT ;  /* 0x000000050800720c */ /* 0x000fda0003fc4270 */
[----:B------:R-:W-:Y:S05]  /*e010*/  @!P6 BRA `(.L_x_3595) ;  /* 0xfffffffc0064e947 */ /* 0x000fea000383ffff */
.L_x_3590:
        /* <DEDUP_REMOVED lines=8> */
.L_x_3717:
[----:B------:R-:W-:Y:S02]  /*e0a0*/  ISETP.NE.AND P0, PT, R2, RZ, PT ;  /* 0x000000ff0200720c */ /* 0x000fe40003f05270 */
[----:B------:R-:W-:-:S11]  /*e0b0*/  MOV R14, RZ ;  /* 0x000000ff000e7202 */ /* 0x000fd60000000f00 */
[----:B------:R-:W-:Y:S05]  /*e0c0*/  @!P0 BRA `(.L_x_3597) ;  /* 0x0000000000108947 */ /* 0x000fea0003800000 */
[----:B------:R-:W-:Y:S01]  /*e0d0*/  UMOV UR4, 0xffffffff ;  /* 0xffffffff00047882 */ /* 0x000fe20000000000 */
[----:B------:R-:W-:Y:S02]  /*e0e0*/  VIADD R12, R0, 0xffffffff ;  /* 0xffffffff000c7836 */ /* 0x000fe40000000000 */
[----:B------:R-:W-:Y:S05]  /*e0f0*/  BRA.DIV UR4, `(.L_x_3598) ;  /* 0x0000003e04ac7947 */ /* 0x000fea000b800000 */
[----:B------:R3:W4:Y:S02]  /*e100*/  SHFL.IDX PT, R14, R6, R12, 0x1f ;  /* 0x00001f0c060e7589 */ /* 0x00072400000e0000 */
.L_x_3597:
[----:B0-23--:R-:W-:Y:S01]  /*e110*/  IABS R6, R4 ;  /* 0x0000000400067213 */ /* 0x00dfe20000000000 */
[----:B----4-:R-:W-:Y:S01]  /*e120*/  IMAD R16, R14, R7, R8 ;  /* 0x000000070e107224 */ /* 0x010fe200078e0208 */
[----:B------:R-:W-:Y:S02]  /*e130*/  IADD3 R19, R0, R19, RZ ;  /* 0x0000001300137210 */ /* 0x000fe40007ffe0ff */
        /* <DEDUP_REMOVED lines=28> */
.L_x_3591:
[----:B------:R-:W-:Y:S01]  /*e300*/  UMOV UR4, URZ ;  /* 0x0000003f00047c82 */ /* 0x000fe20008000000 */
[----:B------:R-:W-:Y:S01]  /*e310*/  UMOV UR5, URZ ;  /* 0x0000003f00057c82 */ /* 0x000fe20008000000 */
[----:B------:R-:W-:Y:S01]  /*e320*/  ULDC UR6, c[0x0][0xc3c] ;  /* 0x00030f0000067ab9 */ /* 0x000fe20000000800 */
[----:B------:R-:W-:Y:S02]  /*e330*/  IMAD.MOV.U32 R16, RZ, RZ, R5 ;  /* 0x000000ffff107224 */ /* 0x000fe400078e0005 */
[----:B------:R-:W-:Y:S02]  /*e340*/  IMAD.U32 R17, RZ, RZ, UR4 ;  /* 0x00000004ff117e24 */ /* 0x000fe4000f8e00ff */
[----:B------:R-:W-:Y:S02]  /*e350*/  IMAD.U32 R18, RZ, RZ, UR5 ;  /* 0x00000005ff127e24 */ /* 0x000fe4000f8e00ff */
[----:B------:R-:W-:-:S07]  /*e360*/  IMAD.U32 R19, RZ, RZ, UR6 ;  /* 0x00000006ff137e24 */ /* 0x000fce000f8e00ff */
.L_x_3599:
        /* <DEDUP_REMOVED lines=10> */
.L_x_3588:
[----:B------:R-:W-:Y:S02]  /*e410*/  ULDC UR4, c[0x0][0xc3c] ;  /* 0x00030f0000047ab9 */ /* 0x000fe40000000800 */
[----:B--2---:R-:W-:-:S13]  /*e420*/  ISETP.GE.AND P0, PT, R19, UR4, PT ;  /* 0x0000000413007c0c */ /* 0x004fda000bf06270 */
[----:B------:R-:W-:Y:S05]  /*e430*/  @!P0 BRA `(.L_x_3600) ;  /* 0xffffffb800a48947 */ /* 0x000fea000383ffff */
[----:B------:R-:W-:Y:S05]  /*e440*/  BSYNC B8 ;  /* 0x0000000000087941 */ /* 0x000fea0003800000 */
.L_x_3537:
[----:B0-----:R-:W2:Y:S01]  /*e450*/  LDL.LU R0, [R1+0x1c] ;  /* 0x00001c0001007983 */ /* 0x001ea20000300800 */
[----:B------:R-:W-:Y:S01]  /*e460*/  BSSY B0, `(.L_x_3601) ;  /* 0x000000b000007945 */ /* 0x000fe20003800000 */
[----:B------:R-:W0:Y:S01]  /*e470*/  S2R R5, SR_CgaCtaId ;  /* 0x0000000000057919 */ /* 0x000e220000008800 */
[----:B--2---:R-:W-:-:S04]  /*e480*/  IADD3 R0, R0, 0x1, RZ ;  /* 0x0000000100007810 */ /* 0x004fc80007ffe0ff */
        /* <DEDUP_REMOVED lines=8> */
.L_x_3720:
[----:B------:R-:W-:Y:S05]  /*e510*/  BSYNC B0 ;  /* 0x0000000000007941 */ /* 0x000fea0003800000 */
.L_x_3601:
[----:B------:R-:W-:-:S03]  /*e520*/  UMOV UR4, 0xffffffff ;  /* 0xffffffff00047882 */ /* 0x000fc60000000000 */
[----:B------:R-:W-:Y:S05]  /*e530*/  BRA.DIV UR4, `(.L_x_3603) ;  /* 0x0000003a04d47947 */ /* 0x000fea000b800000 */
[----:B0-----:R-:W0:Y:S02]  /*e540*/  S2R R0, SR_TID.X ;  /* 0x0000000000007919 */ /* 0x001e240000002100 */
[----:B0-----:R-:W-:-:S04]  /*e550*/  SHF.R.U32.HI R0, RZ, 0x5, R0 ;  /* 0x00000005ff007819 */ /* 0x001fc80000011600 */
[----:B------:R-:W-:-:S05]  /*e560*/  LOP3.LUT R0, R0, 0x3, RZ, 0xc0, !PT ;  /* 0x0000000300007812 */ /* 0x000fca00078ec0ff */
[----:B------:R0:W2:Y:S02]  /*e570*/  SHFL.IDX PT, R14, R0, RZ, 0x1f ;  /* 0x00001fff000e7589 */ /* 0x0000a400000e0000 */
.L_x_3723:
[----:B--2---:R-:W-:Y:S01]  /*e580*/  ISETP.NE.AND P0, PT, R14, RZ, PT ;  /* 0x000000ff0e00720c */ /* 0x004fe20003f05270 */
[----:B------:R-:W-:-:S12]  /*e590*/  BSSY B0, `(.L_x_3604) ;  /* 0x0000026000007945 */ /* 0x000fd80003800000 */
[----:B------:R-:W-:Y:S05]  /*e5a0*/  @P0 BRA `(.L_x_3605) ;  /* 0x0000000000900947 */ /* 0x000fea0003800000 */
[----:B------:R-:W-:-:S03]  /*e5b0*/  UMOV UR4, 0xffffffff ;  /* 0xffffffff00047882 */ /* 0x000fc60000000000 */
[----:B------:R-:W-:Y:S05]  /*e5c0*/  BRA.DIV UR4, `(.L_x_3606) ;  /* 0x0000003a04e47947 */ /* 0x000fea000b800000 */
[----:B------:R-:W-:-:S13]  /*e5d0*/  ELECT P6, URZ, PT ;  /* 0x00000000003f782f */ /* 0x000fda00038c0000 */
.L_x_3726:
        /* <DEDUP_REMOVED lines=8> */
.L_x_3607:
[C---:B------:R-:W-:Y:S01]  /*e660*/  IMAD R5, R27.reuse, 0x8, R4 ;  /* 0x000000081b057824 */ /* 0x040fe200078e0204 */
[----:B------:R-:W-:Y:S01]  /*e670*/  SHF.L.U32 R0, R28, 0x1f, RZ ;  /* 0x0000001f1c007819 */ /* 0x000fe200000006ff */
[----:B------:R-:W-:-:S03]  /*e680*/  VIADD R27, R27, 0x1 ;  /* 0x000000011b1b7836 */ /* 0x000fc60000000000 */
[----:B------:R-:W0:Y:S02]  /*e690*/  SYNCS.PHASECHK.TRANS64.TRYWAIT P1, [R5+URZ+0x30840], R0 ;  /* 0x03084000050075a7 */ /* 0x000e24000802017f */
[----:B------:R-:W-:-:S04]  /*e6a0*/  ISETP.NE.AND P2, PT, R27, 0x2, PT ;  /* 0x000000021b00780c */ /* 0x000fc80003f45270 */
[----:B------:R-:W-:Y:S01]  /*e6b0*/  SEL R3, RZ, 0x1, P2 ;  /* 0x00000001ff037807 */ /* 0x000fe20001000000 */
[----:B0-----:R-:W-:Y:S08]  /*e6c0*/  @!P1 BRA `(.L_x_3608) ;  /* 0x0000003800c49947 */ /* 0x001ff00003800000 */
.L_x_3727:
[----:B------:R-:W-:Y:S02]  /*e6d0*/  SEL R27, R27, RZ, P2 ;  /* 0x000000ff1b1b7207 */ /* 0x000fe40001000000 */
[----:B------:R-:W-:Y:S01]  /*e6e0*/  LOP3.LUT R2, R28, R3, RZ, 0x3c, !PT ;  /* 0x000000031c027212 */ /* 0x000fe200078e3cff */
[----:B------:R-:W-:Y:S06]  /*e6f0*/  @!P0 BRA `(.L_x_3609) ;  /* 0x0000000000048947 */ /* 0x000fec0003800000 */
[----:B------:R-:W-:Y:S01]  /*e700*/  BPT.TRAP 0x1 ;  /* 0x000000040000795c */ /* 0x000fe20000300000 */
.L_x_3609:
[----:B------:R-:W-:Y:S01]  /*e710*/  IMAD R27, R27, 0x8, R4 ;  /* 0x000000081b1b7824 */ /* 0x000fe200078e0204 */
[----:B------:R-:W-:-:S04]  /*e720*/  SHF.L.U32 R2, R2, 0x1f, RZ ;  /* 0x0000001f02027819 */ /* 0x000fc800000006ff */
[----:B------:R-:W2:Y:S02]  /*e730*/  SYNCS.PHASECHK.TRANS64.TRYWAIT P1, [R27+URZ+0x30840], R2 ;  /* 0x030840021b0075a7 */ /* 0x000ea4000802017f */
[----:B--2---:R-:W-:Y:S05]  /*e740*/  @!P1 BRA `(.L_x_3610) ;  /* 0x0000003800b89947 */ /* 0x004fea0003800000 */
.L_x_3728:
[----:B------:R-:W-:Y:S05]  /*e750*/  @!P0 BRA `(.L_x_3611) ;  /* 0x0000000000048947 */ /* 0x000fea0003800000 */
[----:B------:R-:W-:Y:S01]  /*e760*/  BPT.TRAP 0x1 ;  /* 0x000000040000795c */ /* 0x000fe20000300000 */
.L_x_3611:
[----:B------:R-:W4:Y:S02]  /*e770*/  SYNCS.PHASECHK.TRANS64.TRYWAIT P1, [R5+URZ+0x30860], R0 ;  /* 0x03086000050075a7 */ /* 0x000f24000802017f */
[----:B----4-:R-:W-:Y:S05]  /*e780*/  @!P1 BRA `(.L_x_3612) ;  /* 0x0000003800bc9947 */ /* 0x010fea0003800000 */
.L_x_3729:
[----:B------:R-:W-:Y:S05]  /*e790*/  @!P0 BRA `(.L_x_3613) ;  /* 0x0000000000048947 */ /* 0x000fea0003800000 */
[----:B------:R-:W-:Y:S01]  /*e7a0*/  BPT.TRAP 0x1 ;  /* 0x000000040000795c */ /* 0x000fe20000300000 */
.L_x_3613:
[----:B------:R0:W0:Y:S02]  /*e7b0*/  SYNCS.PHASECHK.TRANS64.TRYWAIT P0, [R27+URZ+0x30860], R2 ;  /* 0x030860021b0075a7 */ /* 0x000024000800017f */
[----:B0-----:R-:W-:Y:S05]  /*e7c0*/  @!P0 NANOSLEEP.SYNCS 0x989680 ;  /* 0x009896800000895d */ /* 0x001fea0003900000 */
[----:B------:R-:W0:Y:S02]  /*e7d0*/  @!P0 SYNCS.PHASECHK.TRANS64 P0, [R27+URZ+0x30860], R2 ;  /* 0x030860021b0085a7 */ /* 0x000e24000800007f */
[----:B0-----:R-:W-:Y:S05]  /*e7e0*/  @!P0 BRA `(.L_x_3613) ;  /* 0xfffffffc00f08947 */ /* 0x001fea000383ffff */
.L_x_3605:
[----:B------:R-:W-:Y:S05]  /*e7f0*/  BSYNC B0 ;  /* 0x0000000000007941 */ /* 0x000fea0003800000 */
.L_x_3604:
[----:B------:R-:W-:Y:S05]  /*e800*/  EXIT ;  /* 0x000000000000794d */ /* 0x000fea0003800000 */
.L_x_3485:
[----:B0-----:R-:W-:-:S04]  /*e810*/  MOV R3, UR43 ;  /* 0x0000002b00037c02 */ /* 0x001fc80008000f00 */
[----:B------:R0:W1:Y:S03]  /*e820*/  SYNCS.PHASECHK.TRANS64.TRYWAIT P1, [R3+URZ+0x30800], R0 ;  /* 0x03080000030075a7 */ /* 0x000066000802017f */
[----:B-1----:R-:W-:Y:S05]  /*e830*/  @!P1 NANOSLEEP.SYNCS 0x989680 ;  /* 0x009896800000995d */ /* 0x002fea0003900000 */
[----:B------:R-:W1:Y:S02]  /*e840*/  @!P1 SYNCS.PHASECHK.TRANS64 P1, [R3+URZ+0x30800], R0 ;  /* 0x03080000030095a7 */ /* 0x000e64000802007f */
[----:B-1----:R-:W-:Y:S05]  /*e850*/  @!P1 BRA `(.L_x_3485) ;  /* 0xfffffffc00ec9947 */ /* 0x002fea000383ffff */
[----:B------:R-:W-:Y:S05]  /*e860*/  BRA `(.L_x_3614) ;  /* 0xffffff2c00bc7947 */ /* 0x000fea000383ffff */
.L_x_3489:
[----:B-1----:R1:W2:Y:S02]  /*e870*/  SYNCS.PHASECHK.TRANS64.TRYWAIT P1, [R2+URZ+0x30830], R3 ;  /* 0x03083003020075a7 */ /* 0x0022a4000802017f */
[----:B--2---:R-:W-:Y:S05]  /*e880*/  @!P1 NANOSLEEP.SYNCS 0x989680 ;  /* 0x009896800000995d */ /* 0x004fea0003900000 */
[----:B------:R-:W2:Y:S02]  /*e890*/  @!P1 SYNCS.PHASECHK.TRANS64 P1, [R2+URZ+0x30830], R3 ;  /* 0x03083003020095a7 */ /* 0x000ea4000802007f */
[----:B--2---:R-:W-:Y:S05]  /*e8a0*/  @!P1 BRA `(.L_x_3489) ;  /* 0xfffffffc00f09947 */ /* 0x004fea000383ffff */
[----:B------:R-:W-:Y:S05]  /*e8b0*/  BRA `(.L_x_3488) ;  /* 0xffffff2c00dc7947 */ /* 0x000fea000383ffff */
.L_x_3495:
[----:B-1----:R-:W-:-:S04]  /*e8c0*/  IMAD.U32 R3, RZ, RZ, UR8 ;  /* 0x00000008ff037e24 */ /* 0x002fc8000f8e00ff */
[----:B------:R1:W2:Y:S03]  /*e8d0*/  SYNCS.PHASECHK.TRANS64.TRYWAIT P1, [R3+URZ+0x30830], R0 ;  /* 0x03083000030075a7 */ /* 0x0002a6000802017f */
[----:B--2---:R-:W-:Y:S05]  /*e8e0*/  @!P1 NANOSLEEP.SYNCS 0x989680 ;  /* 0x009896800000995d */ /* 0x004fea0003900000 */
[----:B------:R-:W2:Y:S02]  /*e8f0*/  @!P1 SYNCS.PHASECHK.TRANS64 P1, [R3+URZ+0x30830], R0 ;  /* 0x03083000030095a7 */ /* 0x000ea4000802007f */
[----:B--2---:R-:W-:Y:S05]  /*e900*/  @!P1 BRA `(.L_x_3495) ;  /* 0xfffffffc00ec9947 */ /* 0x004fea000383ffff */
[----:B------:R-:W-:Y:S05]  /*e910*/  BRA `(.L_x_3494) ;  /* 0xffffff5000dc7947 */ /* 0x000fea000383ffff */
.L_x_3499:
[----:B-1----:R-:W-:-:S04]  /*e920*/  IMAD.U32 R3, RZ, RZ, UR9 ;  /* 0x00000009ff037e24 */ /* 0x002fc8000f8e00ff */
[----:B------:R1:W2:Y:S03]  /*e930*/  SYNCS.PHASECHK.TRANS64.TRYWAIT P1, [R3+URZ+0x30850], R0 ;  /* 0x03085000030075a7 */ /* 0x0002a6000802017f */
[----:B--2---:R-:W-:Y:S05]  /*e940*/  @!P1 NANOSLEEP.SYNCS 0x989680 ;  /* 0x009896800000995d */ /* 0x004fea0003900000 */
[----:B------:R-:W2:Y:S02]  /*e950*/  @!P1 SYNCS.PHASECHK.TRANS64 P1, [R3+URZ+0x30850], R0 ;  /* 0x03085000030095a7 */ /* 0x000ea4000802007f */
[----:B--2---:R-:W-:Y:S05]  /*e960*/  @!P1 BRA `(.L_x_3499) ;  /* 0xfffffffc00ec9947 */ /* 0x004fea000383ffff */
[----:B------:R-:W-:Y:S05]  /*e970*/  BRA `(.L_x_3498) ;  /* 0xffffff5c00947947 */ /* 0x000fea000383ffff */
.L_x_3506:
[----:B-1----:R-:W-:-:S04]  /*e980*/  IMAD.U32 R7, RZ, RZ, UR5 ;  /* 0x00000005ff077e24 */ /* 0x002fc8000f8e00ff */
[----:B------:R1:W2:Y:S03]  /*e990*/  SYNCS.PHASECHK.TRANS64.TRYWAIT P1, [R7+URZ+0x30850], R2 ;  /* 0x03085002070075a7 */ /* 0x0002a6000802017f */
[----:B--2---:R-:W-:Y:S05]  /*e9a0*/  @!P1 NANOSLEEP.SYNCS 0x989680 ;  /* 0x009896800000995d */ /* 0x004fea0003900000 */
[----:B------:R-:W2:Y:S02]  /*e9b0*/  @!P1 SYNCS.PHASECHK.TRANS64 P1, [R7+URZ+0x30850], R2 ;  /* 0x03085002070095a7 */ /* 0x000ea4000802007f */
[----:B--2---:R-:W-:Y:S05]  /*e9c0*/  @!P1 BRA `(.L_x_3506) ;  /* 0xfffffffc00ec9947 */ /* 0x004fea000383ffff */
[----:B------:R-:W-:Y:S05]  /*e9d0*/  BRA `(.L_x_3505) ;  /* 0xffffff7400ac7947 */ /* 0x000fea000383ffff */
.L_x_3549:
        /* <DEDUP_REMOVED lines=10> */
.L_x_3616:
[----:B------:R-:W-:Y:S05]  /*ea80*/  BSYNC B0 ;  /* 0x0000000000007941 */ /* 0x000fea0003800000 */
.L_x_3615:
[----:B------:R-:W-:Y:S05]  /*ea90*/  BRA `(.L_x_3617) ;  /* 0xffffffc000547947 */ /* 0x000fea000383ffff */
.L_x_3552:
[----:B0-----:R0:W1:Y:S02]  /*eaa0*/  SYNCS.PHASECHK.TRANS64.TRYWAIT P0, [R7+URZ+0x30840], R2 ;  /* 0x03084002070075a7 */ /* 0x001064000800017f */
[----:B-1----:R-:W-:Y:S05]  /*eab0*/  @!P0 NANOSLEEP.SYNCS 0x989680 ;  /* 0x009896800000895d */ /* 0x002fea0003900000 */
[----:B------:R-:W1:Y:S02]  /*eac0*/  @!P0 SYNCS.PHASECHK.TRANS64 P0, [R7+URZ+0x30840], R2 ;  /* 0x03084002070085a7 */ /* 0x000e64000800007f */
[----:B-1----:R-:W-:Y:S05]  /*ead0*/  @!P0 BRA `(.L_x_3552) ;  /* 0xfffffffc00f08947 */ /* 0x002fea000383ffff */
[----:B------:R-:W-:Y:S05]  /*eae0*/  BRA `(.L_x_3618) ;  /* 0xffffffc000bc7947 */ /* 0x000fea000383ffff */
.L_x_3553:
        /* <DEDUP_REMOVED lines=8> */
.L_x_3620:
[----:B------:R-:W-:Y:S05]  /*eb70*/  BSYNC B0 ;  /* 0x0000000000007941 */ /* 0x000fea0003800000 */
.L_x_3619:
[----:B------:R-:W-:Y:S01]  /*eb80*/  IMAD.MOV.U32 R13, RZ, RZ, R4 ;  /* 0x000000ffff0d7224 */ /* 0x000fe200078e0004 */
[----:B------:R-:W-:Y:S01]  /*eb90*/  MOV R2, R14 ;  /* 0x0000000e00027202 */ /* 0x000fe20000000f00 */
[----:B------:R-:W-:Y:S02]  /*eba0*/  IMAD.MOV.U32 R12, RZ, RZ, RZ ;  /* 0x000000ffff0c7224 */ /* 0x000fe400078e00ff */
[----:B------:R-:W-:Y:S02]  /*ebb0*/  IMAD.MOV.U32 R11, RZ, RZ, 0x181f ;  /* 0x0000181fff0b7424 */ /* 0x000fe400078e00ff */
[----:B------:R-:W-:Y:S02]  /*ebc0*/  IMAD.MOV.U32 R15, RZ, RZ, -0x1 ;  /* 0xffffffffff0f7424 */ /* 0x000fe400078e00ff */
[----:B------:R-:W-:-:S07]  /*ebd0*/  @P0 IMAD R8, R5, 0x2, R22 ;  /* 0x0000000205080824 */ /* 0x000fce00078e0216 */
[----:B------:R-:W-:Y:S05]  /*ebe0*/  WARPSYNC.COLLECTIVE R15, `(.L_x_3621) ;  /* 0x000000000f087348 */ /* 0x000fea0003c00000 */
[----:B------:R0:W1:Y:S02]  /*ebf0*/  SHFL.IDX P6, R14, R13, R12, R11 ;  /* 0x0000000c0d0e7389 */ /* 0x00006400000c000b */
[----:B01----:R-:W-:Y:S01]  /*ec00*/  ENDCOLLECTIVE ;  /* 0x000000000000791b */ /* 0x003fe20003800000 */
.L_x_3621:
[----:B------:R-:W-:Y:S02]  /*ec10*/  IMAD.MOV.U32 R13, RZ, RZ, R0 ;  /* 0x000000ffff0d7224 */ /* 0x000fe400078e0000 */
[----:B------:R-:W-:Y:S02]  /*ec20*/  IMAD.MOV.U32 R12, RZ, RZ, 0x1 ;  /* 0x00000001ff0c7424 */ /* 0x000fe400078e00ff */
[----:B------:R-:W-:-:S07]  /*ec30*/  IMAD.MOV.U32 R3, RZ, RZ, R14 ;  /* 0x000000ffff037224 */ /* 0x000fce00078e000e */
[----:B------:R-:W-:Y:S05]  /*ec40*/  WARPSYNC.COLLECTIVE R15, `(.L_x_3622) ;  /* 0x000000000f087348 */ /* 0x000fea0003c00000 */
[----:B------:R0:W1:Y:S02]  /*ec50*/  SHFL.IDX P6, R14, R13, R12, R11 ;  /* 0x0000000c0d0e7389 */ /* 0x00006400000c000b */
[----:B01----:R-:W-:Y:S01]  /*ec60*/  ENDCOLLECTIVE ;  /* 0x000000000000791b */ /* 0x003fe20003800000 */
.L_x_3622:
[----:B------:R-:W-:-:S04]  /*ec70*/  @P0 LEA R3, P1, R32, R3, 0x1 ;  /* 0x0000000320030211 */ /* 0x000fc800078208ff */
[----:B------:R-:W-:Y:S02]  /*ec80*/  @P0 IADD3.X R2, RZ, R2, RZ, P1, !PT ;  /* 0x00000002ff020210 */ /* 0x000fe40000ffe4ff */
[----:B------:R-:W-:Y:S02]  /*ec90*/  ISETP.GE.AND P1, PT, R6, 0x11, PT ;  /* 0x000000110600780c */ /* 0x000fe40003f26270 */
[----:B------:R-:W-:Y:S01]  /*eca0*/  @P0 LOP3.LUT R3, R3, R2, RZ, 0x3c, !PT ;  /* 0x0000000203030212 */ /* 0x000fe200078e3cff */
[----:B------:R-:W-:-:S03]  /*ecb0*/  IMAD.MOV.U32 R13, RZ, RZ, R4 ;  /* 0x000000ffff0d7224 */ /* 0x000fc600078e0004 */
[----:B------:R-:W-:-:S04]  /*ecc0*/  @P0 LOP3.LUT R2, R3, R2, RZ, 0x3c, !PT ;  /* 0x0000000203020212 */ /* 0x000fc800078e3cff */
[----:B------:R-:W-:-:S05]  /*ecd0*/  @P0 LOP3.LUT R3, R3, R2, RZ, 0x3c, !PT ;  /* 0x0000000203030212 */ /* 0x000fca00078e3cff */
[----:B------:R-:W-:Y:S01]  /*ece0*/  @!PT LDS RZ, [RZ] ;  /* 0x00000000fffff984 */ /* 0x000fe20000000800 */
[----:B------:R-:W-:Y:S01]  /*ecf0*/  @!PT LDS RZ, [RZ] ;  /* 0x00000000fffff984 */ /* 0x000fe20000000800 */
[----:B------:R-:W-:Y:S01]  /*ed00*/  @!PT LDS RZ, [RZ] ;  /* 0x00000000fffff984 */ /* 0x000fe20000000800 */
[----:B------:R-:W-:Y:S04]  /*ed10*/  @P0 LDGSTS.E.BYPASS.LTC128B.128 [R8+0x1e400], desc[UR36][R2.64], !P4 ;  /* 0x1e40000002080fae */ /* 0x000fe8000e101d64 */
[----:B------:R-:W-:Y:S04]  /*ed20*/  @P0 LDGSTS.E.BYPASS.LTC128B.128 [R8+0x21400], desc[UR36][R2.64+0x80], !P3 ;  /* 0x2140008002080fae */ /* 0x000fe8000d901d64 */
[----:B------:R0:W-:Y:S02]  /*ed30*/  @P0 LDGSTS.E.BYPASS.LTC128B.128 [R8+0x24400], desc[UR36][R2.64+0x100], !P2 ;  /* 0x2440010002080fae */ /* 0x0001e4000d101d64 */
[----:B0-----:R-:W-:-:S07]  /*ed40*/  IMAD.MOV.U32 R2, RZ, RZ, R14 ;  /* 0x000000ffff027224 */ /* 0x001fce00078e000e */
[----:B------:R-:W-:Y:S05]  /*ed50*/  WARPSYNC.COLLECTIVE R15, `(.L_x_3623) ;  /* 0x000000000f087348 */ /* 0x000fea0003c00000 */
[----:B------:R0:W1:Y:S02]  /*ed60*/  SHFL.IDX P6, R14, R13, R12, R11 ;  /* 0x0000000c0d0e7389 */ /* 0x00006400000c000b */
[----:B01----:R-:W-:Y:S01]  /*ed70*/  ENDCOLLECTIVE ;  /* 0x000000000000791b */ /* 0x003fe20003800000 */
.L_x_3623:
[----:B------:R-:W-:Y:S02]  /*ed80*/  @P1 IMAD R8, R5, 0x2, R22 ;  /* 0x0000000205081824 */ /* 0x000fe400078e0216 */
[----:B------:R-:W-:Y:S02]  /*ed90*/  IMAD.MOV.U32 R13, RZ, RZ, R0 ;  /* 0x000000ffff0d7224 */ /* 0x000fe400078e0000 */
[----:B------:R-:W-:Y:S01]  /*eda0*/  IMAD.MOV.U32 R12, RZ, RZ, 0x2 ;  /* 0x00000002ff0c7424 */ /* 0x000fe200078e00ff */
[----:B------:R-:W-:-:S07]  /*edb0*/  MOV R3, R14 ;  /* 0x0000000e00037202 */ /* 0x000fce0000000f00 */
[----:B------:R-:W-:Y:S05]  /*edc0*/  WARPSYNC.COLLECTIVE R15, `(.L_x_3624) ;  /* 0x000000000f087348 */ /* 0x000fea0003c00000 */
[----:B------:R0:W1:Y:S02]  /*edd0*/  SHFL.IDX P6, R14, R13, R12, R11 ;  /* 0x0000000c0d0e7389 */ /* 0x00006400000c000b */
[----:B01----:R-:W-:Y:S01]  /*ede0*/  ENDCOLLECTIVE ;  /* 0x000000000000791b */ /* 0x003fe20003800000 */
.L_x_3624:
[----:B------:R-:W-:-:S05]  /*edf0*/  @P1 LEA R3, P0, R32, R3, 0x1 ;  /* 0x0000000320031211 */ /* 0x000fca00078008ff */
[----:B------:R-:W-:-:S05]  /*ee00*/  @P1 IMAD.X R2, RZ, RZ, R2, P0 ;  /* 0x000000ffff021224 */ /* 0x000fca00000e0602 */
[----:B------:R-:W-:Y:S02]  /*ee10*/  @P1 LOP3.LUT R3, R3, R2, RZ, 0x3c, !PT ;  /* 0x0000000203031212 */ /* 0x000fe400078e3cff */
[----:B------:R-:W-:Y:S02]  /*ee20*/  MOV R13, R4 ;  /* 0x00000004000d7202 */ /* 0x000fe40000000f00 */
[----:B------:R-:W-:-:S04]  /*ee30*/  @P1 LOP3.LUT R2, R3, R2, RZ, 0x3c, !PT ;  /* 0x0000000203021212 */ /* 0x000fc800078e3cff */
[----:B------:R-:W-:-:S05]  /*ee40*/  @P1 LOP3.LUT R3, R3, R2, RZ, 0x3c, !PT ;  /* 0x0000000203031212 */ /* 0x000fca00078e3cff */
[----:B------:R-:W-:Y:S01]  /*ee50*/  @!PT LDS RZ, [RZ] ;  /* 0x00000000fffff984 */ /* 0x000fe20000000800 */
[----:B------:R-:W-:Y:S01]  /*ee60*/  @!PT LDS RZ, [RZ] ;  /* 0x00000000fffff984 */ /* 0x000fe20000000800 */
[----:B------:R-:W-:Y:S01]  /*ee70*/  @!PT LDS RZ, [RZ] ;  /* 0x00000000fffff984 */ /* 0x000fe20000000800 */
[----:B------:R-:W-:Y:S04]  /*ee80*/  @P1 LDGSTS.E.BYPASS.LTC128B.128 [R8+0x1ec00], desc[UR36][R2.64], !P4 ;  /* 0x1ec0000002081fae */ /* 0x000fe8000e101d64 */
[----:B------:R-:W-:Y:S04]  /*ee90*/  @P1 LDGSTS.E.BYPASS.LTC128B.128 [R8+0x21c00], desc[UR36][R2.64+0x80], !P3 ;  /* 0x21c0008002081fae */ /* 0x000fe8000d901d64 */
[----:B------:R0:W-:Y:S01]  /*eea0*/  @P1 LDGSTS.E.BYPASS.LTC128B.128 [R8+0x24c00], desc[UR36][R2.64+0x100], !P2 ;  /* 0x24c0010002081fae */ /* 0x0001e2000d101d64 */
[----:B------:R-:W-:Y:S01]  /*eeb0*/  ISETP.GE.AND P1, PT, R6, 0x21, PT ;  /* 0x000000210600780c */ /* 0x000fe20003f26270 */
[----:B0-----:R-:W-:-:S12]  /*eec0*/  IMAD.MOV.U32 R2, RZ, RZ, R14 ;  /* 0x000000ffff027224 */ /* 0x001fd800078e000e */
[----:B------:R-:W-:Y:S05]  /*eed0*/  WARPSYNC.COLLECTIVE R15, `(.L_x_3625) ;  /* 0x000000000f087348 */ /* 0x000fea0003c00000 */
[----:B------:R0:W1:Y:S02]  /*eee0*/  SHFL.IDX P6, R14, R13, R12, R11 ;  /* 0x0000000c0d0e7389 */ /* 0x00006400000c000b */
[----:B01----:R-:W-:Y:S01]  /*eef0*/  ENDCOLLECTIVE ;  /* 0x000000000000791b */ /* 0x003fe20003800000 */
.L_x_3625:
[----:B------:R-:W-:Y:S02]  /*ef00*/  @P1 IMAD R8, R5, 0x2, R22 ;  /* 0x0000000205081824 */ /* 0x000fe400078e0216 */
[----:B------:R-:W-:Y:S02]  /*ef10*/  IMAD.MOV.U32 R13, RZ, RZ, R0 ;  /* 0x000000ffff0d7224 */ /* 0x000fe400078e0000 */
[----:B------:R-:W-:Y:S02]  /*ef20*/  IMAD.MOV.U32 R12, RZ, RZ, 0x3 ;  /* 0x00000003ff0c7424 */ /* 0x000fe400078e00ff */
[----:B------:R-:W-:-:S07]  /*ef30*/  IMAD.MOV.U32 R3, RZ, RZ, R14 ;  /* 0x000000ffff037224 */ /* 0x000fce00078e000e */
[----:B------:R-:W-:Y:S05]  /*ef40*/  WARPSYNC.COLLECTIVE R15, `(.L_x_3626) ;  /* 0x000000000f087348 */ /* 0x000fea0003c00000 */
[----:B------:R0:W1:Y:S02]  /*ef50*/  SHFL.IDX P6, R14, R13, R12, R11 ;  /* 0x0000000c0d0e7389 */ /* 0x00006400000c000b */
[----:B01----:R-:W-:Y:S01]  /*ef60*/  ENDCOLLECTIVE ;  /* 0x000000000000791b */ /* 0x003fe20003800000 */
.L_x_3626:
[----:B------:R-:W-:-:S05]  /*ef70*/  @P1 LEA R3, P0, R32, R3, 0x1 ;  /* 0x0000000320031211 */ /* 0x000fca00078008ff */
[----:B------:R-:W-:-:S05]  /*ef80*/  @P1 IMAD.X R2, RZ, RZ, R2, P0 ;  /* 0x000000ffff021224 */ /* 0x000fca00000e0602 */
        /* <DEDUP_REMOVED lines=10> */
[----:B------:R-:W-:Y:S02]  /*f030*/  ISETP.GE.AND P1, PT, R6, 0x31, PT ;  /* 0x000000310600780c */ /* 0x000fe40003f26270 */
[----:B0-----:R-:W-:-:S11]  /*f040*/  MOV R2, R14 ;  /* 0x0000000e00027202 */ /* 0x001fd60000000f00 */
[----:B------:R-:W-:Y:S05]  /*f050*/  WARPSYNC.COLLECTIVE R15, `(.L_x_3627) ;  /* 0x000000000f087348 */ /* 0x000fea0003c00000 */
[----:B------:R0:W1:Y:S02]  /*f060*/  SHFL.IDX P6, R14, R13, R12, R11 ;  /* 0x0000000c0d0e7389 */ /* 0x00006400000c000b */
[----:B01----:R-:W-:Y:S01]  /*f070*/  ENDCOLLECTIVE ;  /* 0x000000000000791b */ /* 0x003fe20003800000 */
.L_x_3627:
[----:B------:R-:W-:Y:S02]  /*f080*/  @P1 IMAD R8, R5, 0x2, R22 ;  /* 0x0000000205081824 */ /* 0x000fe400078e0216 */
[----:B------:R-:W-:Y:S01]  /*f090*/  IMAD.MOV.U32 R13, RZ, RZ, R0 ;  /* 0x000000ffff0d7224 */ /* 0x000fe200078e0000 */
[----:B------:R-:W-:Y:S01]  /*f0a0*/  MOV R12, 0x4 ;  /* 0x00000004000c7802 */ /* 0x000fe20000000f00 */
[----:B------:R-:W-:-:S07]  /*f0b0*/  IMAD.MOV.U32 R3, RZ, RZ, R14 ;  /* 0x000000ffff037224 */ /* 0x000fce00078e000e */
[----:B------:R-:W-:Y:S05]  /*f0c0*/  WARPSYNC.COLLECTIVE R15, `(.L_x_3628) ;  /* 0x000000000f087348 */ /* 0x000fea0003c00000 */
[----:B------:R0:W1:Y:S02]  /*f0d0*/  SHFL.IDX P6, R14, R13, R12, R11 ;  /* 0x0000000c0d0e7389 */ /* 0x00006400000c000b */
[----:B01----:R-:W-:Y:S01]  /*f0e0*/  ENDCOLLECTIVE ;  /* 0x000000000000791b */ /* 0x003fe20003800000 */
.L_x_3628:
        /* <DEDUP_REMOVED lines=17> */
.L_x_3629:
[----:B------:R-:W-:Y:S01]  /*f200*/  @P1 IMAD R8, R5, 0x2, R22 ;  /* 0x0000000205081824 */ /* 0x000fe200078e0216 */
[----:B------:R-:W-:Y:S01]  /*f210*/  MOV R13, R0 ;  /* 0x00000000000d7202 */ /* 0x000fe20000000f00 */
[----:B------:R-:W-:Y:S02]  /*f220*/  IMAD.MOV.U32 R12, RZ, RZ, 0x5 ;  /* 0x00000005ff0c7424 */ /* 0x000fe400078e00ff */
[----:B------:R-:W-:-:S07]  /*f230*/  IMAD.MOV.U32 R3, RZ, RZ, R14 ;  /* 0x000000ffff037224 */ /* 0x000fce00078e000e */
[----:B------:R-:W-:Y:S05]  /*f240*/  WARPSYNC.COLLECTIVE R15, `(.L_x_3630) ;  /* 0x000000000f087348 */ /* 0x000fea0003c00000 */
[----:B------:R0:W1:Y:S02]  /*f250*/  SHFL.IDX P6, R14, R13, R12, R11 ;  /* 0x0000000c0d0e7389 */ /* 0x00006400000c000b */
[----:B01----:R-:W-:Y:S01]  /*f260*/  ENDCOLLECTIVE ;  /* 0x000000000000791b */ /* 0x003fe20003800000 */
.L_x_3630:
        /* <DEDUP_REMOVED lines=10> */
.L_x_3631:
[----:B------:R-:W-:Y:S01]  /*f310*/  @!PT LDS RZ, [RZ] ;  /* 0x00000000fffff984 */ /* 0x000fe20000000800 */
[----:B------:R-:W-:Y:S01]  /*f320*/  @!PT LDS RZ, [RZ] ;  /* 0x00000000fffff984 */ /* 0x000fe20000000800 */
[----:B------:R-:W-:Y:S01]  /*f330*/  @!PT LDS RZ, [RZ] ;  /* 0x00000000fffff984 */ /* 0x000fe20000000800 */
[----:B------:R-:W-:Y:S04]  /*f340*/  @P1 LDGSTS.E.BYPASS.LTC128B.128 [R8+0x20400], desc[UR36][R2.64], !P4 ;  /* 0x2040000002081fae */ /* 0x000fe8000e101d64 */
[----:B------:R-:W-:Y:S04]  /*f350*/  @P1 LDGSTS.E.BYPASS.LTC128B.128 [R8+0x23400], desc[UR36][R2.64+0x80], !P3 ;  /* 0x2340008002081fae */ /* 0x000fe8000d901d64 */
[----:B------:R0:W-:Y:S02]  /*f360*/  @P1 LDGSTS.E.BYPASS.LTC128B.128 [R8+0x26400], desc[UR36][R2.64+0x100], !P2 ;  /* 0x2640010002081fae */ /* 0x0001e4000d101d64 */
[----:B0-----:R-:W-:Y:S01]  /*f370*/  IMAD.MOV.U32 R2, RZ, RZ, R14 ;  /* 0x000000ffff027224 */ /* 0x001fe200078e000e */
[----:B------:R-:W-:Y:S06]  /*f380*/  BRA `(.L_x_3632) ;  /* 0xffffffc0000c7947 */ /* 0x000fec000383ffff */
.L_x_3558:
[----:B------:R-:W-:Y:S01]  /*f390*/  IMAD.MOV.U32 R13, RZ, RZ, R5 ;  /* 0x000000ffff0d7224 */ /* 0x000fe200078e0005 */
[----:B------:R-:W-:Y:S01]  /*f3a0*/  MOV R12, RZ ;  /* 0x000000ff000c7202 */ /* 0x000fe20000000f00 */
[----:B------:R-:W-:Y:S02]  /*f3b0*/  IMAD.MOV.U32 R11, RZ, RZ, 0x181f ;  /* 0x0000181fff0b7424 */ /* 0x000fe400078e00ff */
[----:B------:R-:W-:Y:S02]  /*f3c0*/  IMAD.MOV.U32 R15, RZ, RZ, -0x1 ;  /* 0xffffffffff0f7424 */ /* 0x000fe400078e00ff */
[----:B-----5:R-:W-:Y:S02]  /*f3d0*/  IMAD R6, R17, R6, RZ ;  /* 0x0000000611067224 */ /* 0x020fe400078e02ff */
[----:B------:R-:W-:-:S07]  /*f3e0*/  IMAD.IADD R4, R10, 0x1, R4 ;  /* 0x000000010a047824 */ /* 0x000fce00078e0204 */
[----:B------:R-:W-:Y:S05]  /*f3f0*/  WARPSYNC.COLLECTIVE R15, `(.L_x_3633) ;  /* 0x000000000f087348 */ /* 0x000fea0003c00000 */
[----:B------:R0:W1:Y:S02]  /*f400*/  SHFL.IDX P6, R14, R13, R12, R11 ;  /* 0x0000000c0d0e7389 */ /* 0x00006400000c000b */
[----:B01----:R-:W-:Y:S01]  /*f410*/  ENDCOLLECTIVE ;  /* 0x000000000000791b */ /* 0x003fe20003800000 */
.L_x_3633:
[C---:B------:R-:W-:Y:S01]  /*f420*/  VIADD R7, R4.reuse, 0x10 ;  /* 0x0000001004077836 */ /* 0x040fe20000000000 */
[----:B------:R-:W-:Y:S01]  /*f430*/  ISETP.GE.AND P1, PT, R4, R6, PT ;  /* 0x000000060400720c */ /* 0x000fe20003f26270 */
[----:B------:R-:W-:Y:S02]  /*f440*/  IMAD.MOV.U32 R13, RZ, RZ, R0 ;  /* 0x000000ffff0d7224 */ /* 0x000fe400078e0000 */
[----:B------:R-:W-:-:S10]  /*f450*/  IMAD.MOV.U32 R2, RZ, RZ, R14 ;  /* 0x000000ffff027224 */ /* 0x000fd400078e000e */
[----:B------:R-:W-:Y:S05]  /*f460*/  WARPSYNC.COLLECTIVE R15, `(.L_x_3634) ;  /* 0x000000000f087348 */ /* 0x000fea0003c00000 */
[----:B------:R0:W1:Y:S02]  /*f470*/  SHFL.IDX P6, R14, R13, R12, R11 ;  /* 0x0000000c0d0e7389 */ /* 0x00006400000c000b */
[----:B01----:R-:W-:Y:S01]  /*f480*/  ENDCOLLECTIVE ;  /* 0x000000000000791b */ /* 0x003fe20003800000 */
.L_x_3634:
        /* <DEDUP_REMOVED lines=8> */
.L_x_3635:
[----:B------:R-:W-:Y:S01]  /*f510*/  @!PT LDS RZ, [RZ] ;  /* 0x00000000fffff984 */ /* 0x000fe20000000800 */
[----:B------:R-:W-:Y:S01]  /*f520*/  @!PT LDS RZ, [RZ] ;  /* 0x00000000fffff984 */ /* 0x000fe20000000800 */
[----:B------:R-:W-:Y:S01]  /*f530*/  @!PT LDS RZ, [RZ] ;  /* 0x00000000fffff984 */ /* 0x000fe20000000800 */
[----:B------:R-:W-:Y:S04]  /*f540*/  @!P1 LDGSTS.E.BYPASS.LTC128B.128 [R37+0x12400], desc[UR36][R2.64], !P3 ;  /* 0x1240000002259fae */ /* 0x000fe8000d901d64 */
[----:B------:R-:W-:Y:S04]  /*f550*/  @!P1 LDGSTS.E.BYPASS.LTC128B.128 [R37+0x16400], desc[UR36][R2.64+0x80], !P2 ;  /* 0x1640008002259fae */ /* 0x000fe8000d101d64 */
[----:B------:R0:W-:Y:S01]  /*f560*/  @!P1 LDGSTS.E.BYPASS.LTC128B.128 [R37+0x1a400], desc[UR36][R2.64+0x100], !P0 ;  /* 0x1a40010002259fae */ /* 0x0001e2000c101d64 */
[----:B------:R-:W-:Y:S02]  /*f570*/  ISETP.GE.AND P1, PT, R7, R6, PT ;  /* 0x000000060700720c */ /* 0x000fe40003f26270 */
[----:B------:R-:W-:Y:S01]  /*f580*/  MOV R13, R0 ;  /* 0x00000000000d7202 */ /* 0x000fe20000000f00 */
[----:B0-----:R-:W-:-:S10]  /*f590*/  IMAD.MOV.U32 R2, RZ, RZ, R14 ;  /* 0x000000ffff027224 */ /* 0x001fd400078e000e */
[----:B------:R-:W-:Y:S05]  /*f5a0*/  WARPSYNC.COLLECTIVE R15, `(.L_x_3636) ;  /* 0x000000000f087348 */ /* 0x000fea0003c00000 */
[----:B------:R0:W1:Y:S02]  /*f5b0*/  SHFL.IDX P6, R14, R13, R12, R11 ;  /* 0x0000000c0d0e7389 */ /* 0x00006400000c000b */
[----:B01----:R-:W-:Y:S01]  /*f5c0*/  ENDCOLLECTIVE ;  /* 0x000000000000791b */ /* 0x003fe20003800000 */
.L_x_3636:
        /* <DEDUP_REMOVED lines=8> */
.L_x_3637:
        /* <DEDUP_REMOVED lines=8> */
[----:B------:R0:W-:Y:S01]  /*f6d0*/  @!P1 LDGSTS.E.BYPASS.LTC128B.128 [R37+0x1ac00], desc[UR36][R2.64+0x100], !P0 ;  /* 0x1ac0010002259fae */ /* 0x0001e2000c101d64 */
[----:B------:R-:W-:Y:S01]  /*f6e0*/  ISETP.GE.AND P1, PT, R7, R6, PT ;  /* 0x000000060700720c */ /* 0x000fe20003f26270 */
[----:B0-----:R-:W-:-:S12]  /*f6f0*/  IMAD.MOV.U32 R2, RZ, RZ, R14 ;  /* 0x000000ffff027224 */ /* 0x001fd800078e000e */
[----:B------:R-:W-:Y:S05]  /*f700*/  WARPSYNC.COLLECTIVE R15, `(.L_x_3638) ;  /* 0x000000000f087348 */ /* 0x000fea0003c00000 */
[----:B------:R0:W1:Y:S02]  /*f710*/  SHFL.IDX P6, R14, R13, R12, R11 ;  /* 0x0000000c0d0e7389 */ /* 0x00006400000c000b */
[----:B01----:R-:W-:Y:S01]  /*f720*/  ENDCOLLECTIVE ;  /* 0x000000000000791b */ /* 0x003fe20003800000 */
.L_x_3638:
        /* <DEDUP_REMOVED lines=8> */
.L_x_3639:
        /* <DEDUP_REMOVED lines=14> */
.L_x_3640:
        /* <DEDUP_REMOVED lines=8> */
.L_x_3641:
[----:B------:R-:W-:Y:S02]  /*f910*/  @!P1 IMAD.MOV.U32 R3, RZ, RZ, R7 ;  /* 0x000000ffff039224 */ /* 0x000fe400078e0007 */
[----:B------:R-:W-:-:S03]  /*f920*/  VIADD R7, R4, 0x40 ;  /* 0x0000004004077836 */ /* 0x000fc60000000000 */
[----:B------:R-:W-:Y:S01]  /*f930*/  @!PT LDS RZ, [RZ] ;  /* 0x00000000fffff984 */ /* 0x000fe20000000800 */
[----:B------:R-:W-:Y:S01]  /*f940*/  @!PT LDS RZ, [RZ] ;  /* 0x00000000fffff984 */ /* 0x000fe20000000800 */
[----:B------:R-:W-:Y:S01]  /*f950*/  @!PT LDS RZ, [RZ] ;  /* 0x00000000fffff984 */ /* 0x000fe20000000800 */
        /* <DEDUP_REMOVED lines=9> */
.L_x_3642:
        /* <DEDUP_REMOVED lines=8> */
.L_x_3643:
        /* <DEDUP_REMOVED lines=14> */
.L_x_3644:
        /* <DEDUP_REMOVED lines=8> */
.L_x_3645:
        /* <DEDUP_REMOVED lines=14> */
.L_x_3646:
        /* <DEDUP_REMOVED lines=8> */
.L_x_3647:
[----:B------:R-:W-:-:S05]  /*fd30*/  @!P1 IMAD.MOV.U32 R3, RZ, RZ, R7 ;  /* 0x000000ffff039224 */ /* 0x000fca00078e0007 */
[----:B------:R-:W-:Y:S01]  /*fd40*/  @!PT LDS RZ, [RZ] ;  /* 0x00000000fffff984 */ /* 0x000fe20000000800 */
[----:B------:R-:W-:Y:S01]  /*fd50*/  @!PT LDS RZ, [RZ] ;  /* 0x00000000fffff984 */ /* 0x000fe20000000800 */
[----:B------:R-:W-:Y:S01]  /*fd60*/  @!PT LDS RZ, [RZ] ;  /* 0x00000000fffff984 */ /* 0x000fe20000000800 */
[----:B------:R0:W-:Y:S04]  /*fd70*/  @!P1 LDGSTS.E.BYPASS.LTC128B.128 [R37+0x15400], desc[UR36][R2.64], !P3 ;  /* 0x1540000002259fae */ /* 0x0001e8000d901d64 */
[----:B------:R0:W-:Y:S01]  /*fd80*/  @!P1 LDGSTS.E.BYPASS.LTC128B.128 [R37+0x19400], desc[UR36][R2.64+0x80], !P2 ;  /* 0x1940008002259fae */ /* 0x0001e2000d101d64 */
[----:B------:R-:W-:-:S03]  /*fd90*/  IMAD.MOV.U32 R13, RZ, RZ, R0 ;  /* 0x000000ffff0d7224 */ /* 0x000fc600078e0000 */
[----:B------:R0:W-:Y:S01]  /*fda0*/  @!P1 LDGSTS.E.BYPASS.LTC128B.128 [R37+0x1d400], desc[UR36][R2.64+0x100], !P0 ;  /* 0x1d40010002259fae */ /* 0x0001e2000c101d64 */
[----:B------:R-:W-:-:S07]  /*fdb0*/  IMAD.MOV.U32 R5, RZ, RZ, R14 ;  /* 0x000000ffff057224 */ /* 0x000fce00078e000e */
[----:B0-----:R-:W-:Y:S05]  /*fdc0*/  WARPSYNC.COLLECTIVE R15, `(.L_x_3648) ;  /* 0x000000000f087348 */ /* 0x001fea0003c00000 */
[----:B------:R1:W2:Y:S02]  /*fdd0*/  SHFL.IDX P6, R14, R13, R12, R11 ;  /* 0x0000000c0d0e7389 */ /* 0x0002a400000c000b */
[----:B012---:R-:W-:Y:S01]  /*fde0*/  ENDCOLLECTIVE ;  /* 0x000000000000791b */ /* 0x007fe20003800000 */
.L_x_3648:
[----:B------:R-:W-:Y:S05]  /*fdf0*/  BRA `(.L_x_3649) ;  /* 0xffffffc000707947 */ /* 0x000fea000383ffff */
.L_x_3563:
[----:B0-----:R0:W1:Y:S02]  /*fe00*/  SYNCS.PHASECHK.TRANS64.TRYWAIT P0, [R22+URZ+0x30820], R3 ;  /* 0x03082003160075a7 */ /* 0x001064000800017f */
[----:B-1----:R-:W-:Y:S05]  /*fe10*/  @!P0 NANOSLEEP.SYNCS 0x989680 ;  /* 0x009896800000895d */ /* 0x002fea0003900000 */
[----:B------:R-:W1:Y:S02]  /*fe20*/  @!P0 SYNCS.PHASECHK.TRANS64 P0, [R22+URZ+0x30820], R3 ;  /* 0x03082003160085a7 */ /* 0x000e64000800007f */
[----:B-1----:R-:W-:Y:S05]  /*fe30*/  @!P0 BRA `(.L_x_3563) ;  /* 0xfffffffc00f08947 */ /* 0x002fea000383ffff */
[----:B------:R-:W-:Y:S05]  /*fe40*/  BRA `(.L_x_3650) ;  /* 0xffffffc000e07947 */ /* 0x000fea000383ffff */
.L_x_3568:
[----:B0-----:R0:W1:Y:S02]  /*fe50*/  SYNCS.PHASECHK.TRANS64.TRYWAIT P0, [R7+URZ+0x30840], R2 ;  /* 0x03084002070075a7 */ /* 0x001064000800017f */
[----:B-1----:R-:W-:Y:S05]  /*fe60*/  @!P0 NANOSLEEP.SYNCS 0x989680 ;  /* 0x009896800000895d */ /* 0x002fea0003900000 */
[----:B------:R-:W1:Y:S02]  /*fe70*/  @!P0 SYNCS.PHASECHK.TRANS64 P0, [R7+URZ+0x30840], R2 ;  /* 0x03084002070085a7 */ /* 0x000e64000800007f */
[----:B-1----:R-:W-:Y:S05]  /*fe80*/  @!P0 BRA `(.L_x_3568) ;  /* 0xfffffffc00f08947 */ /* 0x002fea000383ffff */
[----:B------:R-:W-:Y:S05]  /*fe90*/  BRA `(.L_x_3651) ;  /* 0xffffffc400c47947 */ /* 0x000fea000383ffff */
.L_x_3569:
        /* <DEDUP_REMOVED lines=8> */
.L_x_3653:
[----:B------:R-:W-:Y:S05]  /*ff20*/  BSYNC B1 ;  /* 0x0000000000017941 */ /* 0x000fea0003800000 */
.L_x_3652:
[----:B------:R-:W-:Y:S01]  /*ff30*/  IMAD.MOV.U32 R13, RZ, RZ, R8 ;  /* 0x000000ffff0d7224 */ /* 0x000fe200078e0008 */
[----:B------:R-:W-:Y:S01]  /*ff40*/  MOV R12, RZ ;  /* 0x000000ff000c7202 */ /* 0x000fe20000000f00 */
[----:B------:R-:W-:Y:S01]  /*ff50*/  IMAD.MOV.U32 R11, RZ, RZ, 0x181f ;  /* 0x0000181fff0b7424 */ /* 0x000fe200078e00ff */
[----:B------:R-:W-:Y:S01]  /*ff60*/  LOP3.LUT R23, R23, 0xfffffeff, RZ, 0xc0, !PT ;  /* 0xfffffeff17177812 */ /* 0x000fe200078ec0ff */
[----:B------:R-:W-:Y:S01]  /*ff70*/  IMAD.MOV.U32 R15, RZ, RZ, -0x1 ;  /* 0xffffffffff0f7424 */ /* 0x000fe200078e00ff */
[----:B------:R-:W-:Y:S01]  /*ff80*/  LEA R5, R5, R22, 0x1 ;  /* 0x0000001605057211 */ /* 0x000fe200078e08ff */
[----:B------:R-:W-:Y:S01]  /*ff90*/  IMAD.MOV.U32 R3, RZ, RZ, R14 ;  /* 0x000000ffff037224 */ /* 0x000fe200078e000e */
[----:B------:R-:W-:Y:S01]  /*ffa0*/  @P1 LOP3.LUT R23, R23, 0x100, RZ, 0xfc, !PT ;  /* 0x0000010017171812 */ /* 0x000fe200078efcff */
[----:B------:R-:W-:-:S07]  /*ffb0*/  IMAD.SHL.U32 R4, R32, 0x2, RZ ;  /* 0x0000000220047824 */ /* 0x000fce00078e00ff */
[----:B------:R-:W-:Y:S05]  /*ffc0*/  WARPSYNC.COLLECTIVE R15, `(.L_x_3654) ;  /* 0x000000000f087348 */ /* 0x000fea0003c00000 */
[----:B------:R0:W1:Y:S02]  /*ffd0*/  SHFL.IDX P6, R14, R13, R12, R11 ;  /* 0x0000000c0d0e7389 */ /* 0x00006400000c000b */
[----:B01----:R-:W-:Y:S01]  /*ffe0*/  ENDCOLLECTIVE ;  /* 0x000000000000791b */ /* 0x003fe20003800000 */
.L_x_3654:
[----:B------:R-:W-:Y:S01]  /*fff0*/  LOP3.LUT P1, RZ, R23, 0x4, RZ, 0xc0, !PT ;  /* 0x0000000417ff7812 */ /* 0x000fe2000782c0ff */
[----:B------:R-:W-:Y:S02]  /*10000*/  IMAD.MOV.U32 R13, RZ, RZ, R6 ;  /* 0x000000ffff0d7224 */ /* 0x000fe400078e0006 */
[----:B------:R-:W-:Y:S02]  /*10010*/  IMAD.MOV.U32 R12, RZ, RZ, 0x1 ;  /* 0x00000001ff0c7424 */ /* 0x000fe400078e00ff */
[----:B------:R-:W-:-:S08]  /*10020*/  IMAD.MOV.U32 R2, RZ, RZ, R14 ;  /* 0x000000ffff027224 */ /* 0x000fd000078e000e */
[----:B------:R-:W-:Y:S05]  /*10030*/  WARPSYNC.COLLECTIVE R15, `(.L_x_3655) ;  /* 0x000000000f087348 */ /* 0x000fea0003c00000 */
[----:B------:R0:W1:Y:S02]  /*10040*/  SHFL.IDX P6, R14, R13, R12, R11 ;  /* 0x0000000c0d0e7389 */ /* 0x00006400000c000b */
[----:B01----:R-:W-:Y:S01]  /*10050*/  ENDCOLLECTIVE ;  /* 0x000000000000791b */ /* 0x003fe20003800000 */
.L_x_3655:
[----:B------:R-:W-:-:S05]  /*10060*/  IADD3 R2, P0, R2, R4, RZ ;  /* 0x0000000402027210 */ /* 0x000fca0007f1e0ff */
[----:B------:R-:W-:-:S05]  /*10070*/  IMAD.X R3, RZ, RZ, R3, P0 ;  /* 0x000000ffff037224 */ /* 0x000fca00000e0603 */
[----:B------:R-:W-:Y:S01]  /*10080*/  @!PT LDS RZ, [RZ] ;  /* 0x00000000fffff984 */ /* 0x000fe20000000800 */
[----:B------:R-:W-:Y:S01]  /*10090*/  @!PT LDS RZ, [RZ] ;  /* 0x00000000fffff984 */ /* 0x000fe20000000800 */
[----:B------:R-:W-:Y:S01]  /*100a0*/  @!PT LDS RZ, [RZ] ;  /* 0x00000000fffff984 */ /* 0x000fe20000000800 */
[----:B------:R-:W-:Y:S01]  /*100b0*/  LDGSTS.E.BYPASS.LTC128B.128 [R5+0x1e400], desc[UR36][R2.64], !P1 ;  /* 0x1e40000002057fae */ /* 0x000fe2000c901d64 */
[----:B------:R-:W-:-:S03]  /*100c0*/  IMAD.MOV.U32 R13, RZ, RZ, R8 ;  /* 0x000000ffff0d7224 */ /* 0x000fc600078e0008 */
[----:B------:R-:W-:Y:S04]  /*100d0*/  LDGSTS.E.BYPASS.LTC128B.128 [R5+0x21400], desc[UR36][R2.64+0x80], !P5 ;  /* 0x2140008002057fae */ /* 0x000fe8000e901d64 */
[----:B------:R0:W-:Y:S02]  /*100e0*/  LDGSTS.E.BYPASS.LTC128B.128 [R5+0x24400], desc[UR36][R2.64+0x100], !P4 ;  /* 0x2440010002057fae */ /* 0x0001e4000e101d64 */
[----:B0-----:R-:W-:-:S07]  /*100f0*/  IMAD.MOV.U32 R3, RZ, RZ, R14 ;  /* 0x000000ffff037224 */ /* 0x001fce00078e000e */
[----:B------:R-:W-:Y:S05]  /*10100*/  WARPSYNC.COLLECTIVE R15, `(.L_x_3656) ;  /* 0x000000000f087348 */ /* 0x000fea0003c00000 */
[----:B------:R0:W1:Y:S02]  /*10110*/  SHFL.IDX P6, R14, R13, R12, R11 ;  /* 0x0000000c0d0e7389 */ /* 0x00006400000c000b */
[----:B01----:R-:W-:Y:S01]  /*10120*/  ENDCOLLECTIVE ;  /* 0x000000000000791b */ /* 0x003fe20003800000 */
.L_x_3656:
[----:B------:R-:W-:Y:S02]  /*10130*/  IMAD.MOV.U32 R13, RZ, RZ, R6 ;  /* 0x000000ffff0d7224 */ /* 0x000fe400078e0006 */
[----:B------:R-:W-:Y:S02]  /*10140*/  IMAD.MOV.U32 R12, RZ, RZ, 0x2 ;  /* 0x00000002ff0c7424 */ /* 0x000fe400078e00ff */
[----:B------:R-:W-:-:S07]  /*10150*/  IMAD.MOV.U32 R2, RZ, RZ, R14 ;  /* 0x000000ffff027224 */ /* 0x000fce00078e000e */
[----:B------:R-:W-:Y:S05]  /*10160*/  WARPSYNC.COLLECTIVE R15, `(.L_x_3657) ;  /* 0x000000000f087348 */ /* 0x000fea0003c00000 */
[----:B------:R0:W1:Y:S02]  /*10170*/  SHFL.IDX P6, R14, R13, R12, R11 ;  /* 0x0000000c0d0e7389 */ /* 0x00006400000c000b */
[----:B01----:R-:W-:Y:S01]  /*10180*/  ENDCOLLECTIVE ;  /* 0x000000000000791b */ /* 0x003fe20003800000 */
.L_x_3657:
[----:B------:R-:W-:-:S04]  /*10190*/  IADD3 R2, P0, R2, R4, RZ ;  /* 0x0000000402027210 */ /* 0x000fc80007f1e0ff */
[----:B------:R-:W-:-:S05]  /*101a0*/  IADD3.X R3, RZ, R3, RZ, P0, !PT ;  /* 0x00000003ff037210 */ /* 0x000fca00007fe4ff */
[----:B------:R-:W-:Y:S01]  /*101b0*/  @!PT LDS RZ, [RZ] ;  /* 0x00000000fffff984 */ /* 0x000fe20000000800 */
[----:B------:R-:W-:Y:S01]  /*101c0*/  @!PT LDS RZ, [RZ] ;  /* 0x00000000fffff984 */ /* 0x000fe20000000800 */
[----:B------:R-:W-:Y:S01]  /*101d0*/  @!PT LDS RZ, [RZ] ;  /* 0x00000000fffff984 */ /* 0x000fe20000000800 */
        /* <DEDUP_REMOVED lines=8> */
.L_x_3658:
[----:B------:R-:W-:Y:S02]  /*10260*/  IMAD.MOV.U32 R13, RZ, RZ, R6 ;  /* 0x000000ffff0d7224 */ /* 0x000fe400078e0006 */
[----:B------:R-:W-:Y:S02]  /*10270*/  IMAD.MOV.U32 R12, RZ, RZ, 0x3 ;  /* 0x00000003ff0c7424 */ /* 0x000fe400078e00ff */
[----:B------:R-:W-:-:S07]  /*10280*/  IMAD.MOV.U32 R2, RZ, RZ, R14 ;  /* 0x000000ffff027224 */ /* 0x000fce00078e000e */
[----:B------:R-:W-:Y:S05]  /*10290*/  WARPSYNC.COLLECTIVE R15, `(.L_x_3659) ;  /* 0x000000000f087348 */ /* 0x000fea0003c00000 */
[----:B------:R0:W1:Y:S02]  /*102a0*/  SHFL.IDX P6, R14, R13, R12, R11 ;  /* 0x0000000c0d0e7389 */ /* 0x00006400000c000b */
[----:B01----:R-:W-:Y:S01]  /*102b0*/  ENDCOLLECTIVE ;  /* 0x000000000000791b */ /* 0x003fe20003800000 */
.L_x_3659:
        /* <DEDUP_REMOVED lines=13> */
.L_x_3660:
[----:B------:R-:W-:Y:S02]  /*10390*/  IMAD.MOV.U32 R13, RZ, RZ, R6 ;  /* 0x000000ffff0d7224 */ /* 0x000fe400078e0006 */
[----:B------:R-:W-:Y:S02]  /*103a0*/  IMAD.MOV.U32 R12, RZ, RZ, 0x4 ;  /* 0x00000004ff0c7424 */ /* 0x000fe400078e00ff */
[----:B------:R-:W-:-:S07]  /*103b0*/  IMAD.MOV.U32 R2, RZ, RZ, R14 ;  /* 0x000000ffff027224 */ /* 0x000fce00078e000e */
[----:B------:R-:W-:Y:S05]  /*103c0*/  WARPSYNC.COLLECTIVE R15, `(.L_x_3661) ;  /* 0x000000000f087348 */ /* 0x000fea0003c00000 */
[----:B------:R0:W1:Y:S02]  /*103d0*/  SHFL.IDX P6, R14, R13, R12, R11 ;  /* 0x0000000c0d0e7389 */ /* 0x00006400000c000b */
[----:B01----:R-:W-:Y:S01]  /*103e0*/  ENDCOLLECTIVE ;  /* 0x000000000000791b */ /* 0x003fe20003800000 */
.L_x_3661:
        /* <DEDUP_REMOVED lines=13> */
.L_x_3662:
[----:B------:R-:W-:Y:S02]  /*104c0*/  IMAD.MOV.U32 R13, RZ, RZ, R6 ;  /* 0x000000ffff0d7224 */ /* 0x000fe400078e0006 */
[----:B------:R-:W-:Y:S02]  /*104d0*/  IMAD.MOV.U32 R12, RZ, RZ, 0x5 ;  /* 0x00000005ff0c7424 */ /* 0x000fe400078e00ff */
[----:B------:R-:W-:-:S07]  /*104e0*/  IMAD.MOV.U32 R2, RZ, RZ, R14 ;  /* 0x000000ffff027224 */ /* 0x000fce00078e000e */
[----:B------:R-:W-:Y:S05]  /*104f0*/  WARPSYNC.COLLECTIVE R15, `(.L_x_3663) ;  /* 0x000000000f087348 */ /* 0x000fea0003c00000 */
[----:B------:R0:W1:Y:S02]  /*10500*/  SHFL.IDX P6, R14, R13, R12, R11 ;  /* 0x0000000c0d0e7389 */ /* 0x00006400000c000b */
[----:B01----:R-:W-:Y:S01]  /*10510*/  ENDCOLLECTIVE ;  /* 0x000000000000791b */ /* 0x003fe20003800000 */
.L_x_3663:
[----:B------:R-:W-:-:S04]  /*10520*/  IADD3 R2, P0, R2, R4, RZ ;  /* 0x0000000402027210 */ /* 0x000fc80007f1e0ff */
[----:B------:R-:W-:-:S05]  /*10530*/  IADD3.X R3, RZ, R35, RZ, P0, !PT ;  /* 0x00000023ff037210 */ /* 0x000fca00007fe4ff */
[----:B------:R-:W-:Y:S01]  /*10540*/  @!PT LDS RZ, [RZ] ;  /* 0x00000000fffff984 */ /* 0x000fe20000000800 */
[----:B------:R-:W-:Y:S01]  /*10550*/  @!PT LDS RZ, [RZ] ;  /* 0x00000000fffff984 */ /* 0x000fe20000000800 */
[----:B------:R-:W-:Y:S01]  /*10560*/  @!PT LDS RZ, [RZ] ;  /* 0x00000000fffff984 */ /* 0x000fe20000000800 */
[----:B------:R0:W-:Y:S01]  /*10570*/  LDGSTS.E.BYPASS.LTC128B.128 [R5+0x20400], desc[UR36][R2.64], !P1 ;  /* 0x2040000002057fae */ /* 0x0001e2000c901d64 */
[----:B------:R-:W-:Y:S01]  /*10580*/  LOP3.LUT P1, RZ, R23, 0x100, RZ, 0xc0, !PT ;  /* 0x0000010017ff7812 */ /* 0x000fe2000782c0ff */
[----:B------:R-:W-:Y:S02]  /*10590*/  IMAD.MOV.U32 R13, RZ, RZ, R8 ;  /* 0x000000ffff0d7224 */ /* 0x000fe400078e0008 */
[----:B------:R0:W-:Y:S04]  /*105a0*/  LDGSTS.E.BYPASS.LTC128B.128 [R5+0x23400], desc[UR36][R2.64+0x80], !P5 ;  /* 0x2340008002057fae */ /* 0x0001e8000e901d64 */
[----:B------:R0:W-:Y:S01]  /*105b0*/  LDGSTS.E.BYPASS.LTC128B.128 [R5+0x26400], desc[UR36][R2.64+0x100], !P4 ;  /* 0x2640010002057fae */ /* 0x0001e2000e101d64 */
[----:B------:R-:W-:-:S07]  /*105c0*/  IMAD.MOV.U32 R35, RZ, RZ, R14 ;  /* 0x000000ffff237224 */ /* 0x000fce00078e000e */
[----:B0-----:R-:W-:Y:S05]  /*105d0*/  WARPSYNC.COLLECTIVE R15, `(.L_x_3664) ;  /* 0x000000000f087348 */ /* 0x001fea0003c00000 */
[----:B------:R1:W2:Y:S02]  /*105e0*/  SHFL.IDX P6, R14, R13, R12, R11 ;  /* 0x0000000c0d0e7389 */ /* 0x0002a400000c000b */
[----:B012---:R-:W-:Y:S01]  /*105f0*/  ENDCOLLECTIVE ;  /* 0x000000000000791b */ /* 0x007fe20003800000 */
.L_x_3664:
[----:B------:R-:W-:Y:S01]  /*10600*/  IMAD.MOV.U32 R2, RZ, RZ, R14 ;  /* 0x000000ffff027224 */ /* 0x000fe200078e000e */
[----:B------:R-:W-:Y:S06]  /*10610*/  BRA `(.L_x_3665) ;  /* 0xffffffc000ec7947 */ /* 0x000fec000383ffff */
.L_x_3574:
[----:B0-----:R0:W1:Y:S02]  /*10620*/  SYNCS.PHASECHK.TRANS64.TRYWAIT P0, [R6+URZ+0x30860], R2 ;  /* 0x03086002060075a7 */ /* 0x001064000800017f */
[----:B-1----:R-:W-:Y:S05]  /*10630*/  @!P0 NANOSLEEP.SYNCS 0x989680 ;  /* 0x009896800000895d */ /* 0x002fea0003900000 */
[----:B------:R-:W1:Y:S02]  /*10640*/  @!P0 SYNCS.PHASECHK.TRANS64 P0, [R6+URZ+0x30860], R2 ;  /* 0x03086002060085a7 */ /* 0x000e64000800007f */
[----:B-1----:R-:W-:Y:S05]  /*10650*/  @!P0 BRA `(.L_x_3574) ;  /* 0xfffffffc00f08947 */ /* 0x002fea000383ffff */
[----:B------:R-:W-:Y:S05]  /*10660*/  BRA `(.L_x_3666) ;  /* 0xffffffc400547947 */ /* 0x000fea000383ffff */
.L_x_3575:
        /* <DEDUP_REMOVED lines=8> */
.L_x_3668:
[----:B------:R-:W-:Y:S05]  /*106f0*/  BSYNC B1 ;  /* 0x0000000000017941 */ /* 0x000fea0003800000 */
.L_x_3667:
        /* <DEDUP_REMOVED lines=9> */
.L_x_3669:
[----:B------:R-:W-:Y:S01]  /*10790*/  MOV R13, R25 ;  /* 0x00000019000d7202 */ /* 0x000fe20000000f00 */
[----:B------:R-:W-:Y:S02]  /*107a0*/  IMAD.MOV.U32 R12, RZ, RZ, 0x1 ;  /* 0x00000001ff0c7424 */ /* 0x000fe400078e00ff */
[----:B------:R-:W-:-:S07]  /*107b0*/  IMAD.MOV.U32 R2, RZ, RZ, R14 ;  /* 0x000000ffff027224 */ /* 0x000fce00078e000e */
[----:B------:R-:W-:Y:S05]  /*107c0*/  WARPSYNC.COLLECTIVE R15, `(.L_x_3670) ;  /* 0x000000000f087348 */ /* 0x000fea0003c00000 */
[----:B------:R0:W1:Y:S02]  /*107d0*/  SHFL.IDX P6, R14, R13, R12, R11 ;  /* 0x0000000c0d0e7389 */ /* 0x00006400000c000b */
[----:B01----:R-:W-:Y:S01]  /*107e0*/  ENDCOLLECTIVE ;  /* 0x000000000000791b */ /* 0x003fe20003800000 */
.L_x_3670:
        /* <DEDUP_REMOVED lines=16> */
.L_x_3671:
[----:B------:R-:W-:Y:S01]  /*108f0*/  MOV R13, R25 ;  /* 0x00000019000d7202 */ /* 0x000fe20000000f00 */
[----:B------:R-:W-:Y:S02]  /*10900*/  IMAD.MOV.U32 R12, RZ, RZ, 0x2 ;  /* 0x00000002ff0c7424 */ /* 0x000fe400078e00ff */
[----:B------:R-:W-:-:S07]  /*10910*/  IMAD.MOV.U32 R2, RZ, RZ, R14 ;  /* 0x000000ffff027224 */ /* 0x000fce00078e000e */
[----:B------:R-:W-:Y:S05]  /*10920*/  WARPSYNC.COLLECTIVE R15, `(.L_x_3672) ;  /* 0x000000000f087348 */ /* 0x000fea0003c00000 */
[----:B------:R0:W1:Y:S02]  /*10930*/  SHFL.IDX P6, R14, R13, R12, R11 ;  /* 0x0000000c0d0e7389 */ /* 0x00006400000c000b */
[----:B01----:R-:W-:Y:S01]  /*10940*/  ENDCOLLECTIVE ;  /* 0x000000000000791b */ /* 0x003fe20003800000 */
.L_x_3672:
        /* <DEDUP_REMOVED lines=16> */
.L_x_3673:
[----:B------:R-:W-:Y:S01]  /*10a50*/  MOV R13, R25 ;  /* 0x00000019000d7202 */ /* 0x000fe20000000f00 */
[----:B------:R-:W-:Y:S02]  /*10a60*/  IMAD.MOV.U32 R12, RZ, RZ, 0x3 ;  /* 0x00000003ff0c7424 */ /* 0x000fe400078e00ff */
[----:B------:R-:W-:-:S07]  /*10a70*/  IMAD.MOV.U32 R2, RZ, RZ, R14 ;  /* 0x000000ffff027224 */ /* 0x000fce00078e000e */
[----:B------:R-:W-:Y:S05]  /*10a80*/  WARPSYNC.COLLECTIVE R15, `(.L_x_3674) ;  /* 0x000000000f087348 */ /* 0x000fea0003c00000 */
[----:B------:R0:W1:Y:S02]  /*10a90*/  SHFL.IDX P6, R14, R13, R12, R11 ;  /* 0x0000000c0d0e7389 */ /* 0x00006400000c000b */
[----:B01----:R-:W-:Y:S01]  /*10aa0*/  ENDCOLLECTIVE ;  /* 0x000000000000791b */ /* 0x003fe20003800000 */
.L_x_3674:
        /* <DEDUP_REMOVED lines=16> */
.L_x_3675:
[----:B------:R-:W-:Y:S01]  /*10bb0*/  MOV R13, R25 ;  /* 0x00000019000d7202 */ /* 0x000fe20000000f00 */
[----:B------:R-:W-:Y:S02]  /*10bc0*/  IMAD.MOV.U32 R12, RZ, RZ, 0x4 ;  /* 0x00000004ff0c7424 */ /* 0x000fe400078e00ff */
[----:B------:R-:W-:-:S07]  /*10bd0*/  IMAD.MOV.U32 R2, RZ, RZ, R14 ;  /* 0x000000ffff027224 */ /* 0x000fce00078e000e */
[----:B------:R-:W-:Y:S05]  /*10be0*/  WARPSYNC.COLLECTIVE R15, `(.L_x_3676) ;  /* 0x000000000f087348 */ /* 0x000fea0003c00000 */
[----:B------:R0:W1:Y:S02]  /*10bf0*/  SHFL.IDX P6, R14, R13, R12, R11 ;  /* 0x0000000c0d0e7389 */ /* 0x00006400000c000b */
[----:B01----:R-:W-:Y:S01]  /*10c00*/  ENDCOLLECTIVE ;  /* 0x000000000000791b */ /* 0x003fe20003800000 */
.L_x_3676:
        /* <DEDUP_REMOVED lines=16> */
.L_x_3677:
[----:B------:R-:W-:Y:S01]  /*10d10*/  MOV R13, R25 ;  /* 0x00000019000d7202 */ /* 0x000fe20000000f00 */
[----:B------:R-:W-:Y:S02]  /*10d20*/  IMAD.MOV.U32 R12, RZ, RZ, 0x5 ;  /* 0x00000005ff0c7424 */ /* 0x000fe400078e00ff */
[----:B------:R-:W-:-:S07]  /*10d30*/  IMAD.MOV.U32 R2, RZ, RZ, R14 ;  /* 0x000000ffff027224 */ /* 0x000fce00078e000e */
[----:B------:R-:W-:Y:S05]  /*10d40*/  WARPSYNC.COLLECTIVE R15, `(.L_x_3678) ;  /* 0x000000000f087348 */ /* 0x000fea0003c00000 */
[----:B------:R0:W1:Y:S02]  /*10d50*/  SHFL.IDX P6, R14, R13, R12, R11 ;  /* 0x0000000c0d0e7389 */ /* 0x00006400000c000b */
[----:B01----:R-:W-:Y:S01]  /*10d60*/  ENDCOLLECTIVE ;  /* 0x000000000000791b */ /* 0x003fe20003800000 */
.L_x_3678:
        /* <DEDUP_REMOVED lines=13> */
.L_x_3679:
[----:B------:R-:W-:Y:S01]  /*10e40*/  @!PT LDS RZ, [RZ] ;  /* 0x00000000fffff984 */ /* 0x000fe20000000800 */
[----:B------:R-:W-:Y:S01]  /*10e50*/  @!PT LDS RZ, [RZ] ;  /* 0x00000000fffff984 */ /* 0x000fe20000000800 */
[----:B------:R-:W-:Y:S01]  /*10e60*/  @!PT LDS RZ, [RZ] ;  /* 0x00000000fffff984 */ /* 0x000fe20000000800 */
[----:B------:R1:W-:Y:S01]  /*10e70*/  LDGSTS.E.BYPASS.LTC128B.128 [R5+0x5400], desc[UR36][R2.64+0x80], !P0 ;  /* 0x0540008002057fae */ /* 0x0003e2000c101d64 */
[----:B------:R-:W-:-:S13]  /*10e80*/  ISETP.LT.OR P0, PT, R7, 0x41, P1 ;  /* 0x000000410700780c */ /* 0x000fda0000f01670 */
[----:B------:R1:W-:Y:S01]  /*10e90*/  LDGSTS.E.BYPASS.LTC128B.128 [R5+0x8400], desc[UR36][R2.64+0x100], !P0 ;  /* 0x0840010002057fae */ /* 0x0003e2000c101d64 */
[----:B------:R-:W-:Y:S05]  /*10ea0*/  BRA `(.L_x_3680) ;  /* 0xffffffc000387947 */ /* 0x000fea000383ffff */
.L_x_3583:
[----:B0-----:R0:W1:Y:S02]  /*10eb0*/  SYNCS.PHASECHK.TRANS64.TRYWAIT P0, [R0+URZ+0x30860], R3 ;  /* 0x03086003000075a7 */ /* 0x001064000800017f */
[----:B-1----:R-:W-:Y:S05]  /*10ec0*/  @!P0 NANOSLEEP.SYNCS 0x989680 ;  /* 0x009896800000895d */ /* 0x002fea0003900000 */
[----:B------:R-:W1:Y:S02]  /*10ed0*/  @!P0 SYNCS.PHASECHK.TRANS64 P0, [R0+URZ+0x30860], R3 ;  /* 0x03086003000085a7 */ /* 0x000e64000800007f */
[----:B-1----:R-:W-:Y:S05]  /*10ee0*/  @!P0 BRA `(.L_x_3583) ;  /* 0xfffffffc00f08947 */ /* 0x002fea000383ffff */
[----:B------:R-:W-:Y:S05]  /*10ef0*/  BRA `(.L_x_3681) ;  /* 0xffffffc400587947 */ /* 0x000fea000383ffff */
.L_x_3584:
[----:B------:R-:W-:Y:S01]  /*10f00*/  BSSY B0, `(.L_x_3682) ;  /* 0x0000008000007945 */ /* 0x000fe20003800000 */
[----:B------:R-:W-:Y:S01]  /*10f10*/  IMAD.MOV.U32 R13, RZ, RZ, R25 ;  /* 0x000000ffff0d7224 */ /* 0x000fe200078e0019 */
[----:B------:R-:W-:Y:S01]  /*10f20*/  MOV R11, 0x181f ;  /* 0x0000181f000b7802 */ /* 0x000fe20000000f00 */
[----:B------:R-:W-:Y:S02]  /*10f30*/  IMAD.MOV.U32 R12, RZ, RZ, RZ ;  /* 0x000000ffff0c7224 */ /* 0x000fe400078e00ff */
[----:B------:R-:W-:-:S07]  /*10f40*/  IMAD.MOV.U32 R15, RZ, RZ, -0x1 ;  /* 0xffffffffff0f7424 */ /* 0x000fce00078e00ff */
[----:B0-2---:R-:W-:Y:S05]  /*10f50*/  WARPSYNC.COLLECTIVE R15, `(.L_x_3683) ;  /* 0x000000000f087348 */ /* 0x005fea0003c00000 */
[----:B--2---:R1:W2:Y:S02]  /*10f60*/  SHFL.IDX P6, R14, R13, R12, R11 ;  /* 0x0000000c0d0e7389 */ /* 0x0042a400000c000b */
[----:B012---:R-:W-:Y:S01]  /*10f70*/  ENDCOLLECTIVE ;  /* 0x000000000000791b */ /* 0x007fe20003800000 */
.L_x_3683:
[----:B------:R-:W-:Y:S05]  /*10f80*/  BSYNC B0 ;  /* 0x0000000000007941 */ /* 0x000fea0003800000 */
.L_x_3682:
[----:B------:R-:W-:Y:S01]  /*10f90*/  IMAD.MOV.U32 R13, RZ, RZ, R24 ;  /* 0x000000ffff0d7224 */ /* 0x000fe200078e0018 */
[----:B------:R-:W-:Y:S01]  /*10fa0*/  MOV R15, 0xffffffff ;  /* 0xffffffff000f7802 */ /* 0x000fe20000000f00 */
[----:B------:R-:W-:Y:S02]  /*10fb0*/  IMAD.MOV.U32 R12, RZ, RZ, RZ ;  /* 0x000000ffff0c7224 */ /* 0x000fe400078e00ff */
[----:B------:R-:W-:Y:S02]  /*10fc0*/  IMAD.MOV.U32 R11, RZ, RZ, 0x181f ;  /* 0x0000181fff0b7424 */ /* 0x000fe400078e00ff */
[----:B------:R-:W-:Y:S02]  /*10fd0*/  IMAD.MOV.U32 R3, RZ, RZ, R14 ;  /* 0x000000ffff037224 */ /* 0x000fe400078e000e */
[----:B------:R-:W-:-:S07]  /*10fe0*/  IMAD.SHL.U32 R5, R32, 0x2, RZ ;  /* 0x0000000220057824 */ /* 0x000fce00078e00ff */
[----:B------:R-:W-:Y:S05]  /*10ff0*/  WARPSYNC.COLLECTIVE R15, `(.L_x_3684) ;  /* 0x000000000f087348 */ /* 0x000fea0003c00000 */
[----:B------:R0:W1:Y:S02]  /*11000*/  SHFL.IDX P6, R14, R13, R12, R11 ;  /* 0x0000000c0d0e7389 */ /* 0x00006400000c000b */
[----:B01----:R-:W-:Y:S01]  /*11010*/  ENDCOLLECTIVE ;  /* 0x000000000000791b */ /* 0x003fe20003800000 */
.L_x_3684:
[----:B------:R-:W-:Y:S01]  /*11020*/  ULDC UR4, c[0x0][0x2f4] ;  /* 0x0000bd0000047ab9 */ /* 0x000fe20000000800 */
[----:B------:R-:W-:Y:S01]  /*11030*/  IMAD R4, R7, 0x2, R22 ;  /* 0x0000000207047824 */ /* 0x000fe200078e0216 */
[----:B------:R-:W-:Y:S02]  /*11040*/  ISETP.GE.AND P2, PT, R32, UR4, PT ;  /* 0x0000000420007c0c */ /* 0x000fe4000bf46270 */
[----:B------:R-:W-:Y:S02]  /*11050*/  ISETP.GE.AND P1, PT, R34, UR4, PT ;  /* 0x0000000422007c0c */ /* 0x000fe4000bf26270 */
[C---:B------:R-:W-:Y:S02]  /*11060*/  ISETP.LT.OR P3, PT, R6.reuse, 0x1, P2 ;  /* 0x000000010600780c */ /* 0x040fe40001761670 */
[----:B------:R-:W-:Y:S01]  /*11070*/  ISETP.LT.OR P4, PT, R6, 0x1, P1 ;  /* 0x000000010600780c */ /* 0x000fe20000f81670 */
[----:B------:R-:W-:Y:S02]  /*11080*/  IMAD.MOV.U32 R13, RZ, RZ, R25 ;  /* 0x000000ffff0d7224 */ /* 0x000fe400078e0019 */
[----:B------:R-:W-:Y:S01]  /*11090*/  IMAD.MOV.U32 R12, RZ, RZ, 0x1 ;  /* 0x00000001ff0c7424 */ /* 0x000fe200078e00ff */
[----:B------:R-:W-:-:S05]  /*110a0*/  IADD3 R2, P0, R14, R5, RZ ;  /* 0x000000050e027210 */ /* 0x000fca0007f1e0ff */
[----:B------:R-:W-:Y:S01]  /*110b0*/  IMAD.X R3, RZ, RZ, R3, P0 ;  /* 0x000000ffff037224 */ /* 0x000fe200000e0603 */
[----:B------:R-:W-:-:S13]  /*110c0*/  ISETP.GE.AND P0, PT, R33, UR4, PT ;  /* 0x0000000421007c0c */ /* 0x000fda000bf06270 */
[----:B------:R-:W-:Y:S05]  /*110d0*/  WARPSYNC.COLLECTIVE R15, `(.L_x_3685) ;  /* 0x000000000f087348 */ /* 0x000fea0003c00000 */
[----:B------:R0:W1:Y:S02]  /*110e0*/  SHFL.IDX P6, R14, R13, R12, R11 ;  /* 0x0000000c0d0e7389 */ /* 0x00006400000c000b */
[----:B01----:R-:W-:Y:S01]  /*110f0*/  ENDCOLLECTIVE ;  /* 0x000000000000791b */ /* 0x003fe20003800000 */
.L_x_3685:
[----:B------:R-:W-:Y:S01]  /*11100*/  @!PT LDS RZ, [RZ] ;  /* 0x00000000fffff984 */ /* 0x000fe20000000800 */
[----:B------:R-:W-:Y:S01]  /*11110*/  @!PT LDS RZ, [RZ] ;  /* 0x00000000fffff984 */ /* 0x000fe20000000800 */
[----:B------:R-:W-:Y:S01]  /*11120*/  @!PT LDS RZ, [RZ] ;  /* 0x00000000fffff984 */ /* 0x000fe20000000800 */
[----:B------:R0:W-:Y:S01]  /*11130*/  LDGSTS.E.BYPASS.LTC128B.128 [R4+0x400], desc[UR36][R2.64], !P3 ;  /* 0x0040000002047fae */ /* 0x0001e2000d901d64 */
[----:B------:R-:W-:-:S03]  /*11140*/  ISETP.LT.OR P3, PT, R6, 0x1, P0 ;  /* 0x000000010600780c */ /* 0x000fc60000761670 */
[----:B------:R0:W-:Y:S01]  /*11150*/  LDGSTS.E.BYPASS.LTC128B.128 [R4+0x3400], desc[UR36][R2.64+0x80], !P4 ;  /* 0x0340008002047fae */ /* 0x0001e2000e101d64 */
[----:B------:R-:W-:-:S09]  /*11160*/  IMAD.MOV.U32 R13, RZ, RZ, R24 ;  /* 0x000000ffff0d7224 */ /* 0x000fd200078e0018 */
[----:B------:R0:W-:Y:S01]  /*11170*/  LDGSTS.E.BYPASS.LTC128B.128 [R4+0x6400], desc[UR36][R2.64+0x100], !P3 ;  /* 0x0640010002047fae */ /* 0x0001e2000d901d64 */
[----:B------:R-:W-:Y:S02]  /*11180*/  ISETP.LT.OR P3, PT, R6, 0x11, P2 ;  /* 0x000000110600780c */ /* 0x000fe40001761670 */
[----:B------:R-:W-:-:S11]  /*11190*/  MOV R7, R14 ;  /* 0x0000000e00077202 */ /* 0x000fd60000000f00 */
[----:B0-----:R-:W-:Y:S05]  /*111a0*/  WARPSYNC.COLLECTIVE R15, `(.L_x_3686) ;  /* 0x000000000f087348 */ /* 0x001fea0003c00000 */
[----:B------:R1:W2:Y:S02]  /*111b0*/  SHFL.IDX P6, R14, R13, R12, R11 ;  /* 0x0000000c0d0e7389 */ /* 0x0002a400000c000b */
[----:B012---:R-:W-:Y:S01]  /*111c0*/  ENDCOLLECTIVE ;  /* 0x000000000000791b */ /* 0x007fe20003800000 */
.L_x_3686:
[----:B------:R-:W-:Y:S02]  /*111d0*/  IMAD.MOV.U32 R13, RZ, RZ, R25 ;  /* 0x000000ffff0d7224 */ /* 0x000fe400078e0019 */
[----:B------:R-:W-:Y:S01]  /*111e0*/  IMAD.MOV.U32 R12, RZ, RZ, 0x2 ;  /* 0x00000002ff0c7424 */ /* 0x000fe200078e00ff */
[----:B------:R-:W-:-:S13]  /*111f0*/  IADD3 R2, P4, R14, R5, RZ ;  /* 0x000000050e027210 */ /* 0x000fda0007f9e0ff */
[----:B------:R-:W-:Y:S05]  /*11200*/  WARPSYNC.COLLECTIVE R15, `(.L_x_3687) ;  /* 0x000000000f087348 */ /* 0x000fea0003c00000 */
[----:B------:R0:W1:Y:S02]  /*11210*/  SHFL.IDX P6, R14, R13, R12, R11 ;  /* 0x0000000c0d0e7389 */ /* 0x00006400000c000b */
[----:B01----:R-:W-:Y:S01]  /*11220*/  ENDCOLLECTIVE ;  /* 0x000000000000791b */ /* 0x003fe20003800000 */
.L_x_3687:
[----:B------:R-:W-:Y:S01]  /*11230*/  IMAD.X R3, RZ, RZ, R7, P4 ;  /* 0x000000ffff037224 */ /* 0x000fe200020e0607 */
[----:B------:R-:W-:-:S04]  /*11240*/  ISETP.LT.OR P4, PT, R6, 0x11, P1 ;  /* 0x000000110600780c */ /* 0x000fc80000f81670 */
[----:B------:R-:W-:Y:S01]  /*11250*/  @!PT LDS RZ, [RZ] ;  /* 0x00000000fffff984 */ /* 0x000fe20000000800 */
[----:B------:R-:W-:Y:S01]  /*11260*/  @!PT LDS RZ, [RZ] ;  /* 0x00000000fffff984 */ /* 0x000fe20000000800 */
[----:B------:R-:W-:Y:S01]  /*11270*/  @!PT LDS RZ, [RZ] ;  /* 0x00000000fffff984 */ /* 0x000fe20000000800 */
[----:B------:R0:W-:Y:S01]  /*11280*/  LDGSTS.E.BYPASS.LTC128B.128 [R4+0xc00], desc[UR36][R2.64], !P3 ;  /* 0x00c0000002047fae */ /* 0x0001e2000d901d64 */
[----:B------:R-:W-:Y:S02]  /*11290*/  ISETP.LT.OR P3, PT, R6, 0x11, P0 ;  /* 0x000000110600780c */ /* 0x000fe40000761670 */
[----:B------:R-:W-:-:S06]  /*112a0*/  MOV R13, R24 ;  /* 0x00000018000d7202 */ /* 0x000fcc0000000f00 */
[----:B------:R0:W-:Y:S05]  /*112b0*/  LDGSTS.E.BYPASS.LTC128B.128 [R4+0x3c00], desc[UR36][R2.64+0x80], !P4 ;  /* 0x03c0008002047fae */ /* 0x0001ea000e101d64 */
[----:B------:R0:W-:Y:S01]  /*112c0*/  LDGSTS.E.BYPASS.LTC128B.128 [R4+0x6c00], desc[UR36][R2.64+0x100], !P3 ;  /* 0x06c0010002047fae */ /* 0x0001e2000d901d64 */
[----:B------:R-:W-:Y:S01]  /*112d0*/  ISETP.LT.OR P3, PT, R6, 0x21, P2 ;  /* 0x000000210600780c */ /* 0x000fe20001761670 */
[----:B------:R-:W-:-:S12]  /*112e0*/  IMAD.MOV.U32 R7, RZ, RZ, R14 ;  /* 0x000000ffff077224 */ /* 0x000fd800078e000e */
[----:B0-----:R-:W-:Y:S05]  /*112f0*/  WARPSYNC.COLLECTIVE R15, `(.L_x_3688) ;  /* 0x000000000f087348 */ /* 0x001fea0003c00000 */
[----:B------:R1:W2:Y:S02]  /*11300*/  SHFL.IDX P6, R14, R13, R12, R11 ;  /* 0x0000000c0d0e7389 */ /* 0x0002a400000c000b */
[----:B012---:R-:W-:Y:S01]  /*11310*/  ENDCOLLECTIVE ;  /* 0x000000000000791b */ /* 0x007fe20003800000 */
.L_x_3688:
[----:B------:R-:W-:Y:S02]  /*11320*/  IMAD.MOV.U32 R13, RZ, RZ, R25 ;  /* 0x000000ffff0d7224 */ /* 0x000fe400078e0019 */
[----:B------:R-:W-:Y:S01]  /*11330*/  IMAD.MOV.U32 R12, RZ, RZ, 0x3 ;  /* 0x00000003ff0c7424 */ /* 0x000fe200078e00ff */
[----:B------:R-:W-:-:S13]  /*11340*/  IADD3 R2, P4, R14, R5, RZ ;  /* 0x000000050e027210 */ /* 0x000fda0007f9e0ff */
[----:B------:R-:W-:Y:S05]  /*11350*/  WARPSYNC.COLLECTIVE R15, `(.L_x_3689) ;  /* 0x000000000f087348 */ /* 0x000fea0003c00000 */
[----:B------:R0:W1:Y:S02]  /*11360*/  SHFL.IDX P6, R14, R13, R12, R11 ;  /* 0x0000000c0d0e7389 */ /* 0x00006400000c000b */
[----:B01----:R-:W-:Y:S01]  /*11370*/  ENDCOLLECTIVE ;  /* 0x000000000000791b */ /* 0x003fe20003800000 */
.L_x_3689:
[----:B------:R-:W-:Y:S01]  /*11380*/  IMAD.X R3, RZ, RZ, R7, P4 ;  /* 0x000000ffff037224 */ /* 0x000fe200020e0607 */
[----:B------:R-:W-:-:S04]  /*11390*/  ISETP.LT.OR P4, PT, R6, 0x21, P1 ;  /* 0x000000210600780c */ /* 0x000fc80000f81670 */
[----:B------:R-:W-:Y:S01]  /*113a0*/  @!PT LDS RZ, [RZ] ;  /* 0x00000000fffff984 */ /* 0x000fe20000000800 */
[----:B------:R-:W-:Y:S01]  /*113b0*/  @!PT LDS RZ, [RZ] ;  /* 0x00000000fffff984 */ /* 0x000fe20000000800 */
[----:B------:R-:W-:Y:S01]  /*113c0*/  @!PT LDS RZ, [RZ] ;  /* 0x00000000fffff984 */ /* 0x000fe20000000800 */
[----:B------:R0:W-:Y:S01]  /*113d0*/  LDGSTS.E.BYPASS.LTC128B.128 [R4+0x1400], desc[UR36][R2.64], !P3 ;  /* 0x0140000002047fae */ /* 0x0001e2000d901d64 */
[----:B------:R-:W-:Y:S01]  /*113e0*/  ISETP.LT.OR P3, PT, R6, 0x21, P0 ;  /* 0x000000210600780c */ /* 0x000fe20000761670 */
[----:B------:R-:W-:-:S07]  /*113f0*/  IMAD.MOV.U32 R13, RZ, RZ, R24 ;  /* 0x000000ffff0d7224 */ /* 0x000fce00078e0018 */
[----:B------:R0:W-:Y:S05]  /*11400*/  LDGSTS.E.BYPASS.LTC128B.128 [R4+0x4400], desc[UR36][R2.64+0x80], !P4 ;  /* 0x0440008002047fae */ /* 0x0001ea000e101d64 */
[----:B------:R0:W-:Y:S01]  /*11410*/  LDGSTS.E.BYPASS.LTC128B.128 [R4+0x7400], desc[UR36][R2.64+0x100], !P3 ;  /* 0x0740010002047fae */ /* 0x0001e2000d901d64 */
[----:B------:R-:W-:Y:S01]  /*11420*/  ISETP.LT.OR P3, PT, R6, 0x31, P2 ;  /* 0x000000310600780c */ /* 0x000fe20001761670 */
[----:B------:R-:W-:-:S12]  /*11430*/  IMAD.MOV.U32 R7, RZ, RZ, R14 ;  /* 0x000000ffff077224 */ /* 0x000fd800078e000e */
[----:B0-----:R-:W-:Y:S05]  /*11440*/  WARPSYNC.COLLECTIVE R15, `(.L_x_3690) ;  /* 0x000000000f087348 */ /* 0x001fea0003c00000 */
[----:B------:R1:W2:Y:S02]  /*11450*/  SHFL.IDX P6, R14, R13, R12, R11 ;  /* 0x0000000c0d0e7389 */ /* 0x0002a400000c000b */
[----:B012---:R-:W-:Y:S01]  /*11460*/  ENDCOLLECTIVE ;  /* 0x000000000000791b */ /* 0x007fe20003800000 */
.L_x_3690:
[----:B------:R-:W-:Y:S02]  /*11470*/  IMAD.MOV.U32 R13, RZ, RZ, R25 ;  /* 0x000000ffff0d7224 */ /* 0x000fe400078e0019 */
[----:B------:R-:W-:Y:S01]  /*11480*/  IMAD.MOV.U32 R12, RZ, RZ, 0x4 ;  /* 0x00000004ff0c7424 */ /* 0x000fe200078e00ff */
[----:B------:R-:W-:-:S13]  /*11490*/  IADD3 R2, P4, R14, R5, RZ ;  /* 0x000000050e027210 */ /* 0x000fda0007f9e0ff */
[----:B------:R-:W-:Y:S05]  /*114a0*/  WARPSYNC.COLLECTIVE R15, `(.L_x_3691) ;  /* 0x000000000f087348 */ /* 0x000fea0003c00000 */
[----:B------:R0:W1:Y:S02]  /*114b0*/  SHFL.IDX P6, R14, R13, R12, R11 ;  /* 0x0000000c0d0e7389 */ /* 0x00006400000c000b */
[----:B01----:R-:W-:Y:S01]  /*114c0*/  ENDCOLLECTIVE ;  /* 0x000000000000791b */ /* 0x003fe20003800000 */
.L_x_3691:
[----:B------:R-:W-:Y:S02]  /*114d0*/  IADD3.X R3, RZ, R7, RZ, P4, !PT ;  /* 0x00000007ff037210 */ /* 0x000fe400027fe4ff */
[----:B------:R-:W-:-:S03]  /*114e0*/  ISETP.LT.OR P4, PT, R6, 0x31, P1 ;  /* 0x000000310600780c */ /* 0x000fc60000f81670 */
[----:B------:R-:W-:Y:S01]  /*114f0*/  @!PT LDS RZ, [RZ] ;  /* 0x00000000fffff984 */ /* 0x000fe20000000800 */
[----:B------:R-:W-:Y:S01]  /*11500*/  @!PT LDS RZ, [RZ] ;  /* 0x00000000fffff984 */ /* 0x000fe20000000800 */
[----:B------:R-:W-:Y:S01]  /*11510*/  @!PT LDS RZ, [RZ] ;  /* 0x00000000fffff984 */ /* 0x000fe20000000800 */
[----:B------:R0:W-:Y:S01]  /*11520*/  LDGSTS.E.BYPASS.LTC128B.128 [R4+0x1c00], desc[UR36][R2.64], !P3 ;  /* 0x01c0000002047fae */ /* 0x0001e2000d901d64 */
[----:B------:R-:W-:Y:S01]  /*11530*/  ISETP.LT.OR P3, PT, R6, 0x31, P0 ;  /* 0x000000310600780c */ /* 0x000fe20000761670 */
[----:B------:R-:W-:-:S08]  /*11540*/  IMAD.MOV.U32 R13, RZ, RZ, R24 ;  /* 0x000000ffff0d7224 */ /* 0x000fd000078e0018 */
[----:B------:R0:W-:Y:S04]  /*11550*/  LDGSTS.E.BYPASS.LTC128B.128 [R4+0x4c00], desc[UR36][R2.64+0x80], !P4 ;  /* 0x04c0008002047fae */ /* 0x0001e8000e101d64 */
[----:B------:R0:W-:Y:S01]  /*11560*/  LDGSTS.E.BYPASS.LTC128B.128 [R4+0x7c00], desc[UR36][R2.64+0x100], !P3 ;  /* 0x07c0010002047fae */ /* 0x0001e2000d901d64 */
[----:B------:R-:W-:Y:S01]  /*11570*/  ISETP.LT.OR P3, PT, R6, 0x41, P2 ;  /* 0x000000410600780c */ /* 0x000fe20001761670 */
[----:B------:R-:W-:-:S12]  /*11580*/  IMAD.MOV.U32 R7, RZ, RZ, R14 ;  /* 0x000000ffff077224 */ /* 0x000fd800078e000e */
[----:B0-----:R-:W-:Y:S05]  /*11590*/  WARPSYNC.COLLECTIVE R15, `(.L_x_3692) ;  /* 0x000000000f087348 */ /* 0x001fea0003c00000 */
[----:B------:R1:W2:Y:S02]  /*115a0*/  SHFL.IDX P6, R14, R13, R12, R11 ;  /* 0x0000000c0d0e7389 */ /* 0x0002a400000c000b */
[----:B012---:R-:W-:Y:S01]  /*115b0*/  ENDCOLLECTIVE ;  /* 0x000000000000791b */ /* 0x007fe20003800000 */
.L_x_3692:
[----:B------:R-:W-:Y:S01]  /*115c0*/  MOV R13, R25 ;  /* 0x00000019000d7202 */ /* 0x000fe20000000f00 */
[----:B------:R-:W-:Y:S01]  /*115d0*/  IMAD.MOV.U32 R12, RZ, RZ, 0x5 ;  /* 0x00000005ff0c7424 */ /* 0x000fe200078e00ff */
[----:B------:R-:W-:-:S13]  /*115e0*/  IADD3 R2, P4, R14, R5, RZ ;  /* 0x000000050e027210 */ /* 0x000fda0007f9e0ff */
[----:B------:R-:W-:Y:S05]  /*115f0*/  WARPSYNC.COLLECTIVE R15, `(.L_x_3693) ;  /* 0x000000000f087348 */ /* 0x000fea0003c00000 */
[----:B------:R0:W1:Y:S02]  /*11600*/  SHFL.IDX P6, R14, R13, R12, R11 ;  /* 0x0000000c0d0e7389 */ /* 0x00006400000c000b */
[----:B01----:R-:W-:Y:S01]  /*11610*/  ENDCOLLECTIVE ;  /* 0x000000000000791b */ /* 0x003fe20003800000 */
.L_x_3693:
        /* <DEDUP_REMOVED lines=10> */
[----:B------:R-:W-:-:S07]  /*116c0*/  IMAD.MOV.U32 R25, RZ, RZ, R14 ;  /* 0x000000ffff197224 */ /* 0x000fce00078e000e */
[----:B0-----:R-:W-:Y:S05]  /*116d0*/  WARPSYNC.COLLECTIVE R15, `(.L_x_3694) ;  /* 0x000000000f087348 */ /* 0x001fea0003c00000 */
[----:B------:R1:W2:Y:S02]  /*116e0*/  SHFL.IDX P6, R14, R13, R12, R11 ;  /* 0x0000000c0d0e7389 */ /* 0x0002a400000c000b */
[----:B012---:R-:W-:Y:S01]  /*116f0*/  ENDCOLLECTIVE ;  /* 0x000000000000791b */ /* 0x007fe20003800000 */
.L_x_3694:
[----:B------:R-:W-:Y:S05]  /*11700*/  BRA `(.L_x_3695) ;  /* 0xffffffc0005c7947 */ /* 0x000fea000383ffff */
.L_x_3589:
        /* <DEDUP_REMOVED lines=8> */
.L_x_3697:
[----:B------:R-:W-:Y:S05]  /*11790*/  BSYNC B0 ;  /* 0x0000000000007941 */ /* 0x000fea0003800000 */
.L_x_3696:
[----:B------:R-:W-:Y:S01]  /*117a0*/  IMAD.MOV.U32 R13, RZ, RZ, R16 ;  /* 0x000000ffff0d7224 */ /* 0x000fe200078e0010 */
[----:B------:R-:W-:Y:S01]  /*117b0*/  MOV R15, 0xffffffff ;  /* 0xffffffff000f7802 */ /* 0x000fe20000000f00 */
[----:B------:R-:W-:Y:S02]  /*117c0*/  IMAD.MOV.U32 R12, RZ, RZ, 0x1 ;  /* 0x00000001ff0c7424 */ /* 0x000fe400078e00ff */
[----:B------:R-:W-:Y:S02]  /*117d0*/  IMAD.MOV.U32 R11, RZ, RZ, 0x1f ;  /* 0x0000001fff0b7424 */ /* 0x000fe400078e00ff */
[----:B------:R-:W-:Y:S02]  /*117e0*/  IMAD.IADD R7, R19, 0x1, R8 ;  /* 0x0000000113077824 */ /* 0x000fe400078e0208 */
[----:B------:R-:W-:-:S07]  /*117f0*/  IMAD.MOV.U32 R5, RZ, RZ, R14 ;  /* 0x000000ffff057224 */ /* 0x000fce00078e000e */
[----:B------:R-:W-:Y:S05]  /*11800*/  WARPSYNC.COLLECTIVE R15, `(.L_x_3698) ;  /* 0x000000000f087348 */ /* 0x000fea0003c00000 */
[----:B------:R0:W1:Y:S02]  /*11810*/  SHFL.IDX P6, R14, R13, R12, R11 ;  /* 0x0000000c0d0e7389 */ /* 0x00006400000c000b */
[----:B01----:R-:W-:Y:S01]  /*11820*/  ENDCOLLECTIVE ;  /* 0x000000000000791b */ /* 0x003fe20003800000 */
.L_x_3698:
[----:B------:R-:W-:Y:S02]  /*11830*/  ULDC UR4, c[0x0][0xc3c] ;  /* 0x00030f0000047ab9 */ /* 0x000fe40000000800 */
[----:B------:R-:W-:-:S13]  /*11840*/  ISETP.GE.OR P1, PT, R7, UR4, !P0 ;  /* 0x0000000407007c0c */ /* 0x000fda000c726670 */
[----:B------:R-:W0:Y:S01]  /*11850*/  @!P1 LDC.64 R2, c[0x0][0xc80] ;  /* 0x00032000ff029b82 */ /* 0x000e220000000a00 */
[----:B------:R-:W-:Y:S01]  /*11860*/  IMAD.MOV.U32 R4, RZ, RZ, RZ ;  /* 0x000000ffff047224 */ /* 0x000fe200078e00ff */
[----:B------:R-:W-:Y:S01]  /*11870*/  MOV R11, RZ ;  /* 0x000000ff000b7202 */ /* 0x000fe20000000f00 */
        /* <DEDUP_REMOVED lines=13> */
.L_x_3699:
[----:B------:R-:W-:Y:S01]  /*11950*/  IMAD.MOV.U32 R12, RZ, RZ, 0x2 ;  /* 0x00000002ff0c7424 */ /* 0x000fe200078e00ff */
[----:B------:R-:W-:-:S05]  /*11960*/  SEL R7, R14, RZ, P1 ;  /* 0x000000ff0e077207 */ /* 0x000fca0000800000 */
[----:B------:R-:W-:-:S04]  /*11970*/  IMAD.IADD R6, R4, 0x1, R7 ;  /* 0x0000000104067824 */ /* 0x000fc800078e0207 */
[----:B------:R-:W-:-:S07]  /*11980*/  IMAD.MOV.U32 R13, RZ, RZ, R6 ;  /* 0x000000ffff0d7224 */ /* 0x000fce00078e0006 */
[----:B------:R-:W-:Y:S05]  /*11990*/  WARPSYNC.COLLECTIVE R15, `(.L_x_3700) ;  /* 0x000000000f087348 */ /* 0x000fea0003c00000 */
[----:B------:R0:W1:Y:S02]  /*119a0*/  SHFL.UP P6, R14, R13, R12, R11 ;  /* 0x0400000c0d0e7389 */ /* 0x00006400000c000b */
[----:B01----:R-:W-:Y:S01]  /*119b0*/  ENDCOLLECTIVE ;  /* 0x000000000000791b */ /* 0x003fe20003800000 */
.L_x_3700:
[----:B------:R-:W-:Y:S02]  /*119c0*/  MOV R12, 0x4 ;  /* 0x00000004000c7802 */ /* 0x000fe40000000f00 */
[----:B------:R-:W-:-:S05]  /*119d0*/  SEL R7, R14, RZ, P2 ;  /* 0x000000ff0e077207 */ /* 0x000fca0001000000 */
[----:B------:R-:W-:-:S04]  /*119e0*/  IMAD.IADD R7, R6, 0x1, R7 ;  /* 0x0000000106077824 */ /* 0x000fc800078e0207 */
[----:B------:R-:W-:-:S07]  /*119f0*/  IMAD.MOV.U32 R13, RZ, RZ, R7 ;  /* 0x000000ffff0d7224 */ /* 0x000fce00078e0007 */
[----:B------:R-:W-:Y:S05]  /*11a00*/  WARPSYNC.COLLECTIVE R15, `(.L_x_3701) ;  /* 0x000000000f087348 */ /* 0x000fea0003c00000 */
[----:B------:R0:W1:Y:S02]  /*11a10*/  SHFL.UP P6, R14, R13, R12, R11 ;  /* 0x0400000c0d0e7389 */ /* 0x00006400000c000b */
[----:B01----:R-:W-:Y:S01]  /*11a20*/  ENDCOLLECTIVE ;  /* 0x000000000000791b */ /* 0x003fe20003800000 */
.L_x_3701:
[----:B------:R-:W-:Y:S01]  /*11a30*/  IMAD.MOV.U32 R12, RZ, RZ, 0x8 ;  /* 0x00000008ff0c7424 */ /* 0x000fe200078e00ff */
[----:B------:R-:W-:-:S05]  /*11a40*/  SEL R2, R14, RZ, P3 ;  /* 0x000000ff0e027207 */ /* 0x000fca0001800000 */
[----:B------:R-:W-:-:S04]  /*11a50*/  IMAD.IADD R2, R7, 0x1, R2 ;  /* 0x0000000107027824 */ /* 0x000fc800078e0202 */
[----:B------:R-:W-:-:S07]  /*11a60*/  IMAD.MOV.U32 R13, RZ, RZ, R2 ;  /* 0x000000ffff0d7224 */ /* 0x000fce00078e0002 */
[----:B------:R-:W-:Y:S05]  /*11a70*/  WARPSYNC.COLLECTIVE R15, `(.L_x_3702) ;  /* 0x000000000f087348 */ /* 0x000fea0003c00000 */
[----:B------:R0:W1:Y:S02]  /*11a80*/  SHFL.UP P6, R14, R13, R12, R11 ;  /* 0x0400000c0d0e7389 */ /* 0x00006400000c000b */
[----:B01----:R-:W-:Y:S01]  /*11a90*/  ENDCOLLECTIVE ;  /* 0x000000000000791b */ /* 0x003fe20003800000 */
.L_x_3702:
[----:B------:R-:W-:Y:S02]  /*11aa0*/  MOV R12, 0x10 ;  /* 0x00000010000c7802 */ /* 0x000fe40000000f00 */
[----:B------:R-:W-:-:S05]  /*11ab0*/  SEL R3, R14, RZ, P4 ;  /* 0x000000ff0e037207 */ /* 0x000fca0002000000 */
[----:B------:R-:W-:-:S04]  /*11ac0*/  IMAD.IADD R3, R2, 0x1, R3 ;  /* 0x0000000102037824 */ /* 0x000fc800078e0203 */
[----:B------:R-:W-:-:S07]  /*11ad0*/  IMAD.MOV.U32 R13, RZ, RZ, R3 ;  /* 0x000000ffff0d7224 */ /* 0x000fce00078e0003 */
[----:B------:R-:W-:Y:S05]  /*11ae0*/  WARPSYNC.COLLECTIVE R15, `(.L_x_3703) ;  /* 0x000000000f087348 */ /* 0x000fea0003c00000 */
[----:B------:R0:W1:Y:S02]  /*11af0*/  SHFL.UP P6, R14, R13, R12, R11 ;  /* 0x0400000c0d0e7389 */ /* 0x00006400000c000b */
[----:B01----:R-:W-:Y:S01]  /*11b00*/  ENDCOLLECTIVE ;  /* 0x000000000000791b */ /* 0x003fe20003800000 */
.L_x_3703:
        /* <DEDUP_REMOVED lines=8> */
.L_x_3704:
[----:B------:R-:W-:Y:S05]  /*11b90*/  BRA `(.L_x_3705) ;  /* 0xffffffc0006c7947 */ /* 0x000fea000383ffff */
.L_x_3594:
[----:B------:R-:W-:Y:S01]  /*11ba0*/  BSSY B0, `(.L_x_3706) ;  /* 0x0000008000007945 */ /* 0x000fe20003800000 */
[----:B-----5:R-:W-:Y:S01]  /*11bb0*/  IMAD.MOV.U32 R13, RZ, RZ, R4 ;  /* 0x000000ffff0d7224 */ /* 0x020fe200078e0004 */
[----:B------:R-:W-:Y:S01]  /*11bc0*/  MOV R12, 0x1 ;  /* 0x00000001000c7802 */ /* 0x000fe20000000f00 */
[----:B------:R-:W-:Y:S02]  /*11bd0*/  IMAD.MOV.U32 R11, RZ, RZ, RZ ;  /* 0x000000ffff0b7224 */ /* 0x000fe400078e00ff */
[----:B------:R-:W-:-:S07]  /*11be0*/  IMAD.MOV.U32 R15, RZ, RZ, -0x1 ;  /* 0xffffffffff0f7424 */ /* 0x000fce00078e00ff */
[----:B01----:R-:W-:Y:S05]  /*11bf0*/  WARPSYNC.COLLECTIVE R15, `(.L_x_3707) ;  /* 0x000000000f087348 */ /* 0x003fea0003c00000 */
[----:B------:R2:W3:Y:S02]  /*11c00*/  SHFL.UP P6, R14, R13, R12, R11 ;  /* 0x0400000c0d0e7389 */ /* 0x0004e400000c000b */
[----:B0123--:R-:W-:Y:S01]  /*11c10*/  ENDCOLLECTIVE ;  /* 0x000000000000791b */ /* 0x00ffe20003800000 */
.L_x_3707:
[----:B------:R-:W-:Y:S05]  /*11c20*/  BSYNC B0 ;  /* 0x0000000000007941 */ /* 0x000fea0003800000 */
.L_x_3706:
[----:B------:R-:W-:Y:S01]  /*11c30*/  SEL R13, R14, RZ, P1 ;  /* 0x000000ff0e0d7207 */ /* 0x000fe20000800000 */
[----:B------:R-:W-:Y:S01]  /*11c40*/  IMAD.MOV.U32 R12, RZ, RZ, 0x2 ;  /* 0x00000002ff0c7424 */ /* 0x000fe200078e00ff */
[----:B------:R-:W-:Y:S01]  /*11c50*/  MOV R15, 0xffffffff ;  /* 0xffffffff000f7802 */ /* 0x000fe20000000f00 */
[----:B------:R-:W-:Y:S02]  /*11c60*/  IMAD.MOV.U32 R11, RZ, RZ, RZ ;  /* 0x000000ffff0b7224 */ /* 0x000fe400078e00ff */
[----:B------:R-:W-:-:S07]  /*11c70*/  IMAD.IADD R13, R4, 0x1, R13 ;  /* 0x00000001040d7824 */ /* 0x000fce00078e020d */
[----:B------:R-:W-:Y:S05]  /*11c80*/  WARPSYNC.COLLECTIVE R15, `(.L_x_3708) ;  /* 0x000000000f087348 */ /* 0x000fea0003c00000 */
[----:B------:R0:W1:Y:S02]  /*11c90*/  SHFL.UP P6, R14, R13, R12, R11 ;  /* 0x0400000c0d0e7389 */ /* 0x00006400000c000b */
[----:B01----:R-:W-:Y:S01]  /*11ca0*/  ENDCOLLECTIVE ;  /* 0x000000000000791b */ /* 0x003fe20003800000 */
.L_x_3708:
[----:B------:R-:W-:Y:S01]  /*11cb0*/  IMAD.MOV.U32 R12, RZ, RZ, 0x4 ;  /* 0x00000004ff0c7424 */ /* 0x000fe200078e00ff */
[----:B------:R-:W-:-:S05]  /*11cc0*/  SEL R0, R14, RZ, P2 ;  /* 0x000000ff0e007207 */ /* 0x000fca0001000000 */
[----:B------:R-:W-:-:S04]  /*11cd0*/  IMAD.IADD R0, R13, 0x1, R0 ;  /* 0x000000010d007824 */ /* 0x000fc800078e0200 */
[----:B------:R-:W-:-:S07]  /*11ce0*/  IMAD.MOV.U32 R13, RZ, RZ, R0 ;  /* 0x000000ffff0d7224 */ /* 0x000fce00078e0000 */
[----:B------:R-:W-:Y:S05]  /*11cf0*/  WARPSYNC.COLLECTIVE R15, `(.L_x_3709) ;  /* 0x000000000f087348 */ /* 0x000fea0003c00000 */
[----:B------:R0:W1:Y:S02]  /*11d00*/  SHFL.UP P6, R14, R13, R12, R11 ;  /* 0x0400000c0d0e7389 */ /* 0x00006400000c000b */
[----:B01----:R-:W-:Y:S01]  /*11d10*/  ENDCOLLECTIVE ;  /* 0x000000000000791b */ /* 0x003fe20003800000 */
.L_x_3709:
[----:B------:R-:W-:Y:S02]  /*11d20*/  MOV R12, 0x8 ;  /* 0x00000008000c7802 */ /* 0x000fe40000000f00 */
[----:B------:R-:W-:-:S05]  /*11d30*/  SEL R3, R14, RZ, P3 ;  /* 0x000000ff0e037207 */ /* 0x000fca0001800000 */
[----:B------:R-:W-:-:S04]  /*11d40*/  IMAD.IADD R2, R0, 0x1, R3 ;  /* 0x0000000100027824 */ /* 0x000fc800078e0203 */
[----:B------:R-:W-:-:S07]  /*11d50*/  IMAD.MOV.U32 R13, RZ, RZ, R2 ;  /* 0x000000ffff0d7224 */ /* 0x000fce00078e0002 */
[----:B------:R-:W-:Y:S05]  /*11d60*/  WARPSYNC.COLLECTIVE R15, `(.L_x_3710) ;  /* 0x000000000f087348 */ /* 0x000fea0003c00000 */
[----:B------:R0:W1:Y:S02]  /*11d70*/  SHFL.UP P6, R14, R13, R12, R11 ;  /* 0x0400000c0d0e7389 */ /* 0x00006400000c000b */
[----:B01----:R-:W-:Y:S01]  /*11d80*/  ENDCOLLECTIVE ;  /* 0x000000000000791b */ /* 0x003fe20003800000 */
.L_x_3710:
[----:B------:R-:W-:Y:S01]  /*11d90*/  IMAD.MOV.U32 R12, RZ, RZ, 0x10 ;  /* 0x00000010ff0c7424 */ /* 0x000fe200078e00ff */
[----:B------:R-:W-:-:S05]  /*11da0*/  SEL R3, R14, RZ, P4 ;  /* 0x000000ff0e037207 */ /* 0x000fca0002000000 */
[----:B------:R-:W-:-:S04]  /*11db0*/  IMAD.IADD R3, R2, 0x1, R3 ;  /* 0x0000000102037824 */ /* 0x000fc800078e0203 */
[----:B------:R-:W-:-:S07]  /*11dc0*/  IMAD.MOV.U32 R13, RZ, RZ, R3 ;  /* 0x000000ffff0d7224 */ /* 0x000fce00078e0003 */
[----:B------:R-:W-:Y:S05]  /*11dd0*/  WARPSYNC.COLLECTIVE R15, `(.L_x_3711) ;  /* 0x000000000f087348 */ /* 0x000fea0003c00000 */
[----:B------:R0:W1:Y:S02]  /*11de0*/  SHFL.UP P6, R14, R13, R12, R11 ;  /* 0x0400000c0d0e7389 */ /* 0x00006400000c000b */
[----:B01----:R-:W-:Y:S01]  /*11df0*/  ENDCOLLECTIVE ;  /* 0x000000000000791b */ /* 0x003fe20003800000 */
.L_x_3711:
        /* <DEDUP_REMOVED lines=8> */
.L_x_3712:
[----:B------:R-:W-:Y:S05]  /*11e80*/  BRA `(.L_x_3713) ;  /* 0xffffffc0004c7947 */ /* 0x000fea000383ffff */
.L_x_3596:
[----:B------:R-:W-:Y:S01]  /*11e90*/  BSSY B0, `(.L_x_3714) ;  /* 0x0000006000007945 */ /* 0x000fe20003800000 */
[----:B------:R-:W-:Y:S01]  /*11ea0*/  PLOP3.LUT P6, PT, P6, PT, PT, 0x8, 0x0 ;  /* 0x000000000000781c */ /* 0x000fe200037ce170 */
[----:B------:R-:W-:-:S12]  /*11eb0*/  IMAD.MOV.U32 R15, RZ, RZ, -0x1 ;  /* 0xffffffffff0f7424 */ /* 0x000fd800078e00ff */
[----:B0-----:R-:W-:Y:S05]  /*11ec0*/  WARPSYNC.COLLECTIVE R15, `(.L_x_3715) ;  /* 0x000000000f087348 */ /* 0x001fea0003c00000 */
[----:B------:R-:W-:Y:S01]  /*11ed0*/  VOTE.ANY R14, PT, P6 ;  /* 0x00000000000e7806 */ /* 0x000fe200030e0100 */
[----:B0-----:R-:W-:Y:S06]  /*11ee0*/  ENDCOLLECTIVE ;  /* 0x000000000000791b */ /* 0x001fec0003800000 */
.L_x_3715:
[----:B------:R-:W-:Y:S05]  /*11ef0*/  BSYNC B0 ;  /* 0x0000000000007941 */ /* 0x000fea0003800000 */
.L_x_3714:
[----:B------:R-:W-:Y:S01]  /*11f00*/  IMAD.MOV.U32 R2, RZ, RZ, R14 ;  /* 0x000000ffff027224 */ /* 0x000fe200078e000e */
[----:B------:R-:W-:Y:S01]  /*11f10*/  MOV R11, 0x1f ;  /* 0x0000001f000b7802 */ /* 0x000fe20000000f00 */
[----:B------:R-:W-:Y:S02]  /*11f20*/  IMAD.MOV.U32 R13, RZ, RZ, R4 ;  /* 0x000000ffff0d7224 */ /* 0x000fe400078e0004 */
[----:B------:R-:W0:Y:S01]  /*11f30*/  POPC R0, R2 ;  /* 0x0000000200007309 */ /* 0x000e220000000000 */
[----:B------:R-:W-:Y:S02]  /*11f40*/  IMAD.MOV.U32 R15, RZ, RZ, -0x1 ;  /* 0xffffffffff0f7424 */ /* 0x000fe400078e00ff */
[----:B0-----:R-:W-:-:S07]  /*11f50*/  IMAD.MOV.U32 R12, RZ, RZ, R0 ;  /* 0x000000ffff0c7224 */ /* 0x001fce00078e0000 */
[----:B------:R-:W-:Y:S05]  /*11f60*/  WARPSYNC.COLLECTIVE R15, `(.L_x_3716) ;  /* 0x000000000f087348 */ /* 0x000fea0003c00000 */
[----:B------:R0:W1:Y:S02]  /*11f70*/  SHFL.IDX P6, R14, R13, R12, R11 ;  /* 0x0000000c0d0e7389 */ /* 0x00006400000c000b */
[----:B01----:R-:W-:Y:S01]  /*11f80*/  ENDCOLLECTIVE ;  /* 0x000000000000791b */ /* 0x003fe20003800000 */
.L_x_3716:
[----:B------:R-:W-:Y:S01]  /*11f90*/  IMAD.MOV.U32 R4, RZ, RZ, R14 ;  /* 0x000000ffff047224 */ /* 0x000fe200078e000e */
[----:B------:R-:W-:Y:S06]  /*11fa0*/  BRA `(.L_x_3717) ;  /* 0xffffffc0003c7947 */ /* 0x000fec000383ffff */
.L_x_3598:
[----:B------:R-:W-:Y:S01]  /*11fb0*/  BSSY B0, `(.L_x_3718) ;  /* 0x0000007000007945 */ /* 0x000fe20003800000 */
[----:B------:R-:W-:Y:S02]  /*11fc0*/  IMAD.MOV.U32 R13, RZ, RZ, R6 ;  /* 0x000000ffff0d7224 */ /* 0x000fe400078e0006 */
[----:B------:R-:W-:Y:S02]  /*11fd0*/  IMAD.MOV.U32 R11, RZ, RZ, 0x1f ;  /* 0x0000001fff0b7424 */ /* 0x000fe400078e00ff */
[----:B------:R-:W-:-:S07]  /*11fe0*/  IMAD.MOV.U32 R15, RZ, RZ, -0x1 ;  /* 0xffffffffff0f7424 */ /* 0x000fce00078e00ff */
[----:B012---:R-:W-:Y:S05]  /*11ff0*/  WARPSYNC.COLLECTIVE R15, `(.L_x_3719) ;  /* 0x000000000f087348 */ /* 0x007fea0003c00000 */
[----:B------:R3:W4:Y:S02]  /*12000*/  SHFL.IDX P6, R14, R13, R12, R11 ;  /* 0x0000000c0d0e7389 */ /* 0x00072400000c000b */
[----:B01234-:R-:W-:Y:S01]  /*12010*/  ENDCOLLECTIVE ;  /* 0x000000000000791b */ /* 0x01ffe20003800000 */
.L_x_3719:
[----:B------:R-:W-:Y:S05]  /*12020*/  BSYNC B0 ;  /* 0x0000000000007941 */ /* 0x000fea0003800000 */
.L_x_3718:
[----:B------:R-:W-:Y:S05]  /*12030*/  BRA `(.L_x_3597) ;  /* 0xffffffc000347947 */ /* 0x000fea000383ffff */
.L_x_3602:
[----:B0-----:R0:W2:Y:S02]  /*12040*/  SYNCS.PHASECHK.TRANS64.TRYWAIT P0, [R4+URZ+0x30820], R0 ;  /* 0x03082000040075a7 */ /* 0x0010a4000800017f */
[----:B--2---:R-:W-:Y:S05]  /*12050*/  @!P0 NANOSLEEP.SYNCS 0x989680 ;  /* 0x009896800000895d */ /* 0x004fea0003900000 */
[----:B------:R-:W2:Y:S02]  /*12060*/  @!P0 SYNCS.PHASECHK.TRANS64 P0, [R4+URZ+0x30820], R0 ;  /* 0x03082000040085a7 */ /* 0x000ea4000800007f */
[----:B--2---:R-:W-:Y:S05]  /*12070*/  @!P0 BRA `(.L_x_3602) ;  /* 0xfffffffc00f08947 */ /* 0x004fea000383ffff */
[----:B------:R-:W-:Y:S05]  /*12080*/  BRA `(.L_x_3720) ;  /* 0xffffffc400207947 */ /* 0x000fea000383ffff */
.L_x_3603:
[----:B------:R-:W2:Y:S01]  /*12090*/  S2R R2, SR_TID.X ;  /* 0x0000000000027919 */ /* 0x000ea20000002100 */
[----:B------:R-:W-:Y:S01]  /*120a0*/  BSSY B0, `(.L_x_3721) ;  /* 0x000000a000007945 */ /* 0x000fe20003800000 */
[----:B------:R-:W-:Y:S02]  /*120b0*/  IMAD.MOV.U32 R12, RZ, RZ, RZ ;  /* 0x000000ffff0c7224 */ /* 0x000fe400078e00ff */
[----:B------:R-:W-:Y:S02]  /*120c0*/  IMAD.MOV.U32 R11, RZ, RZ, 0x1f ;  /* 0x0000001fff0b7424 */ /* 0x000fe400078e00ff */
[----:B------:R-:W-:Y:S01]  /*120d0*/  IMAD.MOV.U32 R15, RZ, RZ, -0x1 ;  /* 0xffffffffff0f7424 */ /* 0x000fe200078e00ff */
[----:B--2---:R-:W-:-:S04]  /*120e0*/  SHF.R.U32.HI R2, RZ, 0x5, R2 ;  /* 0x00000005ff027819 */ /* 0x004fc80000011602 */
[----:B------:R-:W-:-:S04]  /*120f0*/  LOP3.LUT R2, R2, 0x3, RZ, 0xc0, !PT ;  /* 0x0000000302027812 */ /* 0x000fc800078ec0ff */
[----:B------:R-:W-:-:S07]  /*12100*/  MOV R13, R2 ;  /* 0x00000002000d7202 */ /* 0x000fce0000000f00 */
[----:B01-3--:R-:W-:Y:S05]  /*12110*/  WARPSYNC.COLLECTIVE R15, `(.L_x_3722) ;  /* 0x000000000f087348 */ /* 0x00bfea0003c00000 */
[----:B------:R2:W4:Y:S02]  /*12120*/  SHFL.IDX P6, R14, R13, R12, R11 ;  /* 0x0000000c0d0e7389 */ /* 0x00052400000c000b */
[----:B01234-:R-:W-:Y:S01]  /*12130*/  ENDCOLLECTIVE ;  /* 0x000000000000791b */ /* 0x01ffe20003800000 */
.L_x_3722:
[----:B------:R-:W-:Y:S05]  /*12140*/  BSYNC B0 ;  /* 0x0000000000007941 */ /* 0x000fea0003800000 */
.L_x_3721:
[----:B------:R-:W-:Y:S05]  /*12150*/  BRA `(.L_x_3723) ;  /* 0xffffffc400087947 */ /* 0x000fea000383ffff */
.L_x_3606:
[----:B------:R-:W-:Y:S01]  /*12160*/  BSSY B1, `(.L_x_3724) ;  /* 0x0000006000017945 */ /* 0x000fe20003800000 */
[----:B------:R-:W-:-:S07]  /*12170*/  IMAD.MOV.U32 R15, RZ, RZ, -0x1 ;  /* 0xffffffffff0f7424 */ /* 0x000fce00078e00ff */
[----:B01-3--:R-:W-:Y:S05]  /*12180*/  WARPSYNC.COLLECTIVE R15, `(.L_x_3725) ;  /* 0x000000000f0c7348 */ /* 0x00bfea0003c00000 */
[----:B------:R-:W-:Y:S02]  /*12190*/  ELECT P6, UR62, PT ;  /* 0x00000000003e782f */ /* 0x000fe400038c0000 */
[----:B------:R-:W-:Y:S01]  /*121a0*/  MOV R14, UR62 ;  /* 0x0000003e000e7c02 */ /* 0x000fe20008000f00 */
[----:B01-3--:R-:W-:Y:S10]  /*121b0*/  ENDCOLLECTIVE ;  /* 0x000000000000791b */ /* 0x00bff40003800000 */
.L_x_3725:
[----:B------:R-:W-:Y:S05]  /*121c0*/  BSYNC B1 ;  /* 0x0000000000017941 */ /* 0x000fea0003800000 */
.L_x_3724:
[----:B------:R-:W-:Y:S05]  /*121d0*/  BRA `(.L_x_3726) ;  /* 0xffffffc400007947 */ /* 0x000fea000383ffff */
.L_x_3608:
[----:B0-----:R0:W2:Y:S02]  /*121e0*/  SYNCS.PHASECHK.TRANS64.TRYWAIT P1, [R5+URZ+0x30840], R0 ;  /* 0x03084000050075a7 */ /* 0x0010a4000802017f */
[----:B--2---:R-:W-:Y:S05]  /*121f0*/  @!P1 NANOSLEEP.SYNCS 0x989680 ;  /* 0x009896800000995d */ /* 0x004fea0003900000 */
[----:B------:R-:W2:Y:S02]  /*12200*/  @!P1 SYNCS.PHASECHK.TRANS64 P1, [R5+URZ+0x30840], R0 ;  /* 0x03084000050095a7 */ /* 0x000ea4000802007f */
[----:B--2---:R-:W-:Y:S05]  /*12210*/  @!P1 BRA `(.L_x_3608) ;  /* 0xfffffffc00f09947 */ /* 0x004fea000383ffff */
[----:B------:R-:W-:Y:S05]  /*12220*/  BRA `(.L_x_3727) ;  /* 0xffffffc400287947 */ /* 0x000fea000383ffff */
.L_x_3610:
[----:B--2---:R2:W4:Y:S02]  /*12230*/  SYNCS.PHASECHK.TRANS64.TRYWAIT P1, [R27+URZ+0x30840], R2 ;  /* 0x030840021b0075a7 */ /* 0x004524000802017f */
[----:B----4-:R-:W-:Y:S05]  /*12240*/  @!P1 NANOSLEEP.SYNCS 0x989680 ;  /* 0x009896800000995d */ /* 0x010fea0003900000 */
[----:B------:R-:W4:Y:S02]  /*12250*/  @!P1 SYNCS.PHASECHK.TRANS64 P1, [R27+URZ+0x30840], R2 ;  /* 0x030840021b0095a7 */ /* 0x000f24000802007f */
[----:B----4-:R-:W-:Y:S05]  /*12260*/  @!P1 BRA `(.L_x_3610) ;  /* 0xfffffffc00f09947 */ /* 0x010fea000383ffff */
[----:B------:R-:W-:Y:S05]  /*12270*/  BRA `(.L_x_3728) ;  /* 0xffffffc400347947 */ /* 0x000fea000383ffff */
.L_x_3612:
[----:B----4-:R4:W0:Y:S02]  /*12280*/  SYNCS.PHASECHK.TRANS64.TRYWAIT P1, [R5+URZ+0x30860], R0 ;  /* 0x03086000050075a7 */ /* 0x010824000802017f */
[----:B0-----:R-:W-:Y:S05]  /*12290*/  @!P1 NANOSLEEP.SYNCS 0x989680 ;  /* 0x009896800000995d */ /* 0x001fea0003900000 */
[----:B------:R-:W0:Y:S02]  /*122a0*/  @!P1 SYNCS.PHASECHK.TRANS64 P1, [R5+URZ+0x30860], R0 ;  /* 0x03086000050095a7 */ /* 0x000e24000802007f */
[----:B0-----:R-:W-:Y:S05]  /*122b0*/  @!P1 BRA `(.L_x_3612) ;  /* 0xfffffffc00f09947 */ /* 0x001fea000383ffff */
[----:B------:R-:W-:Y:S05]  /*122c0*/  BRA `(.L_x_3729) ;  /* 0xffffffc400307947 */ /* 0x000fea000383ffff */
.L_x_3730:
        /* <DEDUP_REMOVED lines=11> */
.L_x_15834:


//--------------------- .text._ZN7cutlass13device_kernelIN5flash11enable_sm90INS1_16FlashAttnFwdSm90INS1_25CollectiveMainloopFwdSm90ILi2EN4cute5tupleIJNS5_1CILi1EEES8_S8_EEENS6_IJNS7_ILi128EEENS7_ILi96EEENS7_ILi192EEEEEELi192ENS_10bfloat16_tEfNS_4arch4Sm90ELb0ELb0ELb0ELb1ELb1ELb1ELb0ELb1ELb1ELb1ELb0ELb0EEENS1_21CollectiveEpilogueFwdINS6_IJSA_SC_SB_EEES9_SE_SG_Li256ELb1ELb1ELb0ELb0EEENS1_36VarlenDynamicPersistentTileSchedulerILi128ELi96ELi256ELi128ELb0ELb1ELb1ELb0ELb1ELb1EEEEEEEEEvNT_6ParamsE --------------------------
	.section	.text._ZN7cutlass13device_kernelIN5flash11enable_sm90INS1_16FlashAttnFwdSm90INS1_25CollectiveMainloopFwdSm90ILi2EN4cute5tupleIJNS5_1CILi1EEES8_S8_EEENS6_IJNS7_ILi128EEENS7_ILi96EEENS7_ILi192EEEEEELi192ENS_10bfloat16_tEfNS_4arch4Sm90ELb0ELb0ELb0ELb1ELb1ELb1ELb0ELb1ELb1ELb1ELb0ELb0EEENS1_21CollectiveEpilogueFwdINS6_IJSA_SC_SB_EEES9_SE_SG_Li256ELb1ELb1ELb0ELb0EEENS1_36VarlenDynamicPersistentTileSchedulerILi128ELi96ELi256ELi128ELb0ELb1ELb1ELb0ELb1ELb1EEEEEEEEEvNT_6ParamsE,"ax",@progbits
	.align	128
.text._ZN7cutlass13device_kernelIN5flash11enable_sm90INS1_16FlashAttnFwdSm90INS1_25CollectiveMainloopFwdSm90ILi2EN4cute5tupleIJNS5_1CILi1EEES8_S8_EEENS6_IJNS7_ILi128EEENS7_ILi96EEENS7_ILi192EEEEEELi192ENS_10bfloat16_tEfNS_4arch4Sm90ELb0ELb0ELb0ELb1ELb1ELb1ELb0ELb1ELb1ELb1ELb0ELb0EEENS1_21CollectiveEpilogueFwdINS6_IJSA_SC_SB_EEES9_SE_SG_Li256ELb1ELb1ELb0ELb0EEENS1_36VarlenDynamicPersistentTileSchedulerILi128ELi96ELi256ELi128ELb0ELb1ELb1ELb0ELb1ELb1EEEEEEEEEvNT_6ParamsE:
        .type           _ZN7cutlass13device_kernelIN5flash11enable_sm90INS1_16FlashAttnFwdSm90INS1_25CollectiveMainloopFwdSm90ILi2EN4cute5tupleIJNS5_1CILi1EEES8_S8_EEENS6_IJNS7_ILi128EEENS7_ILi96EEENS7_ILi192EEEEEELi192ENS_10bfloat16_tEfNS_4arch4Sm90ELb0ELb0ELb0ELb1ELb1ELb1ELb0ELb1ELb1ELb1ELb0ELb0EEENS1_21CollectiveEpilogueFwdINS6_IJSA_SC_SB_EEES9_SE_SG_Li256ELb1ELb1ELb0ELb0EEENS1_36VarlenDynamicPersistentTileSchedulerILi128ELi96ELi256ELi128ELb0ELb1ELb1ELb0ELb1ELb1EEEEEEEEEvNT_6ParamsE,@function
        .size           _ZN7cutlass13device_kernelIN5flash11enable_sm90INS1_16FlashAttnFwdSm90INS1_25CollectiveMainloopFwdSm90ILi2EN4cute5tupleIJNS5_1CILi1EEES8_S8_EEENS6_IJNS7_ILi128EEENS7_ILi96EEENS7_ILi192EEEEEELi192ENS_10bfloat16_tEfNS_4arch4Sm90ELb0ELb0ELb0ELb1ELb1ELb1ELb0ELb1ELb1ELb1ELb0ELb0EEENS1_21CollectiveEpilogueFwdINS6_IJSA_SC_SB_EEES9_SE_SG_Li256ELb1ELb1ELb0ELb0EEENS1_36VarlenDynamicPersistentTileSchedulerILi128ELi96ELi256ELi128ELb0ELb1ELb1ELb0ELb1ELb1EEEEEEEEEvNT_6ParamsE,(.L_x_15835 - _ZN7cutlass13device_kernelIN5flash11enable_sm90INS1_16FlashAttnFwdSm90INS1_25CollectiveMainloopFwdSm90ILi2EN4cute5tupleIJNS5_1CILi1EEES8_S8_EEENS6_IJNS7_ILi128EEENS7_ILi96EEENS7_ILi192EEEEEELi192ENS_10bfloat16_tEfNS_4arch4Sm90ELb0ELb0ELb0ELb1ELb1ELb1ELb0ELb1ELb1ELb1ELb0ELb0EEENS1_21CollectiveEpilogueFwdINS6_IJSA_SC_SB_EEES9_SE_SG_Li256ELb1ELb1ELb0ELb0EEENS1_36VarlenDynamicPersistentTileSchedulerILi128ELi96ELi256ELi128ELb0ELb1ELb1ELb0ELb1ELb1EEEEEEEEEvNT_6ParamsE)
        .other          _ZN7cutlass13device_kernelIN5flash11enable_sm90INS1_16FlashAttnFwdSm90INS1_25CollectiveMainloopFwdSm90ILi2EN4cute5tupleIJNS5_1CILi1EEES8_S8_EEENS6_IJNS7_ILi128EEENS7_ILi96EEENS7_ILi192EEEEEELi192ENS_10bfloat16_tEfNS_4arch4Sm90ELb0ELb0ELb0ELb1ELb1ELb1ELb0ELb1ELb1ELb1ELb0ELb0EEENS1_21CollectiveEpilogueFwdINS6_IJSA_SC_SB_EEES9_SE_SG_Li256ELb1ELb1ELb0ELb0EEENS1_36VarlenDynamicPersistentTileSchedulerILi128ELi96ELi256ELi128ELb0ELb1ELb1ELb0ELb1ELb1EEEEEEEEEvNT_6ParamsE,@"STO_CUDA_ENTRY STV_DEFAULT"
_ZN7cutlass13device_kernelIN5flash11enable_sm90INS1_16FlashAttnFwdSm90INS1_25CollectiveMainloopFwdSm90ILi2EN4cute5tupleIJNS5_1CILi1EEES8_S8_EEENS6_IJNS7_ILi128EEENS7_ILi96EEENS7_ILi192EEEEEELi192ENS_10bfloat16_tEfNS_4arch4Sm90ELb0ELb0ELb0ELb1ELb1ELb1ELb0ELb1ELb1ELb1ELb0ELb0EEENS1_21CollectiveEpilogueFwdINS6_IJSA_SC_SB_EEES9_SE_SG_Li256ELb1ELb1ELb0ELb0EEENS1_36VarlenDynamicPersistentTileSchedulerILi128ELi96ELi256ELi128ELb0ELb1ELb1ELb0ELb1ELb1EEEEEEEEEvNT_6ParamsE:
        /* <DEDUP_REMOVED lines=18> */
.L_x_3732:
[----:B------:R-:W-:Y:S05]  /*0120*/  BSYNC B0 ;  /* 0x0000000000007941 */ /* 0x000fea0003800000 */
.L_x_3731:
        /* <DEDUP_REMOVED lines=41> */
.L_x_3733:
        /* <DEDUP_REMOVED lines=22> */
.L_x_3734:
        /* <DEDUP_REMOVED lines=18> */
.L_x_3735:
        /* <DEDUP_REMOVED lines=22> */
.L_x_3736:
        /* <DEDUP_REMOVED lines=22> */
.L_x_3737:
[----:B------:R-:W-:Y:S01]  /*0900*/  PLOP3.LUT P0, PT, PT, PT, UP0, 0x80, 0x0 ;  /* 0x000000000000781c */ /* 0x000fe20003f0f008 */
[----:B------:R-:W-:Y:S01]  /*0910*/  UMOV UR61, 0x1 ;  /* 0x00000001003d7882 */ /* 0x000fe20000000000 */
[----:B------:R-:W-:Y:S01]  /*0920*/  NOP ;  /* 0x0000000000007918 */ /* 0x000fe20000000000 */
[----:B------:R-:W-:Y:S01]  /*0930*/  USEL UR61, UR61, 0x2, !UP0 ;  /* 0x000000023d3d7887 */ /* 0x000fe2000c000000 */
[----:B------:R-:W-:Y:S01]  /*0940*/  BSSY B9, `(.L_x_3738) ;  /* 0x0001f5d000097945 */ /* 0x000fe20003800000 */
[----:B------:R-:W-:Y:S01]  /*0950*/  ULDC.64 UR56, c[0x0][0x208] ;  /* 0x0000820000387ab9 */ /* 0x000fe20000000a00 */
[----:B012-4-:R-:W-:Y:S07]  /*0960*/  BAR.SYNC.DEFER_BLOCKING 0x0 ;  /* 0x0000000000007b1d */ /* 0x017fee0000010000 */
[----:B------:R-:W-:Y:S05]  /*0970*/  @!P0 BRA `(.L_x_3739) ;  /* 0x0000018800b48947 */ /* 0x000fea0003800000 */
.L_x_3740:
        /* <DEDUP_REMOVED lines=10> */
[----:B------:R-:W-:-:S05]  /*0a20*/  LEA R18, R221, R18, 0x18 ;  /* 0x00000012dd127211 */ /* 0x000fca00078ec0ff */
[----:B------:R-:W0:Y:S01]  /*0a30*/  LDS.128 R28, [R18+0x308d0] ;  /* 0x0308d000121c7984 */ /* 0x000e220000000c00 */
[----:B------:R-:W-:Y:S06]  /*0a40*/  BAR.ARV 0x4, 0x180 ;  /* 0x0106000000007b1d */ /* 0x000fec0000002000 */
[----:B0-----:R-:W-:-:S13]  /*0a50*/  ISETP.GE.AND P0, PT, R31, UR4, PT ;  /* 0x000000041f007c0c */ /* 0x001fda000bf06270 */
[----:B------:R-:W-:Y:S05]  /*0a60*/  @P0 BRA `(.L_x_3741) ;  /* 0x000001f400280947 */ /* 0x000fea0003800000 */
[----:B------:R-:W-:Y:S01]  /*0a70*/  VIADD R15, R0, 0xffffff80 ;  /* 0xffffff80000f7836 */ /* 0x000fe20000000000 */
[----:B------:R-:W-:Y:S01]  /*0a80*/  R2UR UR60, R18 ;  /* 0x00000000123c72ca */ /* 0x000fe200000e0000 */
[----:B------:R-:W-:Y:S01]  /*0a90*/  IMAD.MOV.U32 R13, RZ, RZ, -0x2 ;  /* 0xfffffffeff0d7424 */ /* 0x000fe200078e00ff */
[----:B------:R-:W-:Y:S01]  /*0aa0*/  MOV R210, RZ ;  /* 0x000000ff00d27202 */ /* 0x000fe20000000f00 */
[----:B------:R-:W-:Y:S01]  /*0ab0*/  IMAD.MOV.U32 R19, RZ, RZ, RZ ;  /* 0x000000ffff137224 */ /* 0x000fe200078e00ff */
[----:B------:R-:W-:Y:S01]  /*0ac0*/  SHF.R.S32.HI R0, RZ, 0x1f, R15 ;  /* 0x0000001fff007819 */ /* 0x000fe2000001140f */
[----:B------:R-:W-:Y:S01]  /*0ad0*/  IMAD.MOV.U32 R203, RZ, RZ, RZ ;  /* 0x000000ffffcb7224 */ /* 0x000fe200078e00ff */
[----:B------:R-:W-:Y:S01]  /*0ae0*/  ULOP3.LUT UR59, UR61, 0x1, URZ, 0xfc, !UPT ;  /* 0x000000013d3b7892 */ /* 0x000fe2000f8efc3f */
[----:B------:R-:W-:Y:S01]  /*0af0*/  IMAD.MOV.U32 R219, RZ, RZ, RZ ;  /* 0x000000ffffdb7224 */ /* 0x000fe200078e00ff */
[CC--:B------:R-:W-:Y:S02]  /*0b00*/  LEA.HI R2, R0.reuse, R15.reuse, RZ, 0x7 ;  /* 0x0000000f00027211 */ /* 0x0c0fe400078f38ff */
[----:B------:R-:W-:-:S02]  /*0b10*/  LEA.HI R5, R0, R15, RZ, 0x5 ;  /* 0x0000000f00057211 */ /* 0x000fc400078f28ff */
[----:B------:R-:W-:Y:S01]  /*0b20*/  LOP3.LUT R3, R2, 0xffffff80, RZ, 0xc0, !PT ;  /* 0xffffff8002037812 */ /* 0x000fe200078ec0ff */
[----:B------:R-:W-:Y:S01]  /*0b30*/  UIADD3 UR60, UR60, 0x12400, URZ ;  /* 0x000124003c3c7890 */ /* 0x000fe2000fffe03f */
[----:B------:R-:W-:Y:S02]  /*0b40*/  SHF.R.S32.HI R5, RZ, 0x5, R5 ;  /* 0x00000005ff057819 */ /* 0x000fe40000011405 */
[----:B------:R-:W-:Y:S01]  /*0b50*/  SHF.R.S32.HI R12, RZ, 0x7, R2 ;  /* 0x00000007ff0c7819 */ /* 0x000fe20000011402 */
[----:B------:R-:W-:Y:S01]  /*0b60*/  IMAD.IADD R14, R15, 0x1, -R3 ;  /* 0x000000010f0e7824 */ /* 0x000fe200078e0a03 */
[----:B------:R-:W-:Y:S01]  /*0b70*/  LEA.HI R3, R0, R15, RZ, 0x4 ;  /* 0x0000000f00037211 */ /* 0x000fe200078f20ff */
[----:B------:R-:W-:Y:S01]  /*0b80*/  IMAD.SHL.U32 R217, R5, 0x200, RZ ;  /* 0x0000020005d97824 */ /* 0x000fe200078e00ff */
[----:B------:R-:W-:Y:S02]  /*0b90*/  LEA.HI R2, R2, R12, RZ, 0x1 ;  /* 0x0000000c02027211 */ /* 0x000fe400078f08ff */
[----:B------:R-:W-:-:S02]  /*0ba0*/  SHF.R.S32.HI R7, RZ, 0x1f, R14 ;  /* 0x0000001fff077819 */ /* 0x000fc4000001140e */
[----:B------:R-:W-:Y:S02]  /*0bb0*/  SHF.R.S32.HI R6, RZ, 0x4, R3 ;  /* 0x00000004ff067819 */ /* 0x000fe40000011403 */
[----:B------:R-:W-:Y:S02]  /*0bc0*/  LOP3.LUT R4, R3, 0x3fffff0, RZ, 0xc0, !PT ;  /* 0x03fffff003047812 */ /* 0x000fe400078ec0ff */
[----:B------:R-:W-:Y:S02]  /*0bd0*/  LEA.HI R8, R7, R14, RZ, 0x2 ;  /* 0x0000000e07087211 */ /* 0x000fe400078f10ff */
[----:B------:R-:W-:Y:S01]  /*0be0*/  LEA.HI R3, R3, R6, RZ, 0x1 ;  /* 0x0000000603037211 */ /* 0x000fe200078f08ff */
[----:B------:R-:W-:Y:S01]  /*0bf0*/  IMAD.IADD R4, R15, 0x1, -R4 ;  /* 0x000000010f047824 */ /* 0x000fe200078e0a04 */
[--C-:B------:R-:W-:Y:S02]  /*0c00*/  SHF.R.S32.HI R9, RZ, 0x2, R8.reuse ;  /* 0x00000002ff097819 */ /* 0x100fe40000011408 */
[----:B------:R-:W-:Y:S01]  /*0c10*/  SHF.R.S32.HI R10, RZ, 0x1f, R8 ;  /* 0x0000001fff0a7819 */ /* 0x000fe20000011408 */
[----:B------:R-:W-:Y:S01]  /*0c20*/  IMAD R4, R5, 0x10, R4 ;  /* 0x0000001005047824 */ /* 0x000fe200078e0204 */
[----:B------:R-:W-:-:S02]  /*0c30*/  LOP3.LUT R3, R3, 0x1ffffffe, RZ, 0xc0, !PT ;  /* 0x1ffffffe03037812 */ /* 0x000fc400078ec0ff */
[----:B------:R-:W-:Y:S02]  /*0c40*/  LEA.HI R10, R10, R9, RZ, 0x3 ;  /* 0x000000090a0a7211 */ /* 0x000fe400078f18ff */
[----:B------:R-:W-:Y:S01]  /*0c50*/  LOP3.LUT R8, R8, 0x7ffffffc, RZ, 0xc0, !PT ;  /* 0x7ffffffc08087812 */ /* 0x000fe200078ec0ff */
[----:B------:R-:W-:Y:S01]  /*0c60*/  IMAD.IADD R3, R6, 0x1, -R3 ;  /* 0x0000000106037824 */ /* 0x000fe200078e0a03 */
[----:B------:R-:W-:Y:S02]  /*0c70*/  LOP3.LUT R10, R10, 0xfffffff8, RZ, 0xc0, !PT ;  /* 0xfffffff80a0a7812 */ /* 0x000fe400078ec0ff */
[----:B------:R-:W-:Y:S01]  /*0c80*/  LEA.HI R7, R7, R14, RZ, 0x5 ;  /* 0x0000000e07077211 */ /* 0x000fe200078f28ff */
[----:B------:R-:W-:Y:S01]  /*0c90*/  IMAD R11, R4, 0x8, R3 ;  /* 0x00000008040b7824 */ /* 0x000fe200078e0203 */
[----:B------:R-:W-:Y:S01]  /*0ca0*/  LEA.HI R3, R0, R15, RZ, 0x2 ;  /* 0x0000000f00037211 */ /* 0x000fe200078f10ff */
[----:B------:R-:W-:Y:S01]  /*0cb0*/  IMAD.IADD R8, R14, 0x1, -R8 ;  /* 0x000000010e087824 */ /* 0x000fe200078e0a08 */
[----:B------:R-:W-:Y:S01]  /*0cc0*/  SHF.R.S32.HI R7, RZ, 0x5, R7 ;  /* 0x00000005ff077819 */ /* 0x000fe20000011407 */
[----:B------:R-:W-:Y:S01]  /*0cd0*/  IMAD.IADD R10, R9, 0x1, -R10 ;  /* 0x00000001090a7824 */ /* 0x000fe200078e0a0a */
[--C-:B------:R-:W-:Y:S01]  /*0ce0*/  SHF.R.S32.HI R202, RZ, 0x2, R3.reuse ;  /* 0x00000002ffca7819 */ /* 0x100fe20000011403 */
[----:B------:R-:W-:Y:S01]  /*0cf0*/  IMAD R4, R8, R13, 0x60 ;  /* 0x0000006008047424 */ /* 0x000fe200078e020d */
[----:B------:R-:W-:Y:S01]  /*0d00*/  SHF.R.S32.HI R9, RZ, 0x1f, R3 ;  /* 0x0000001fff097819 */ /* 0x000fe20000011403 */
[----:B------:R-:W-:Y:S01]  /*0d10*/  IMAD R7, R7, 0x10, R10 ;  /* 0x0000001007077824 */ /* 0x000fe200078e020a */
[----:B------:R-:W-:Y:S01]  /*0d20*/  LOP3.LUT R3, R3, 0xfffffffc, RZ, 0xc0, !PT ;  /* 0xfffffffc03037812 */ /* 0x000fe200078ec0ff */
[----:B------:R-:W-:Y:S01]  /*0d30*/  IMAD.SHL.U32 R20, R11, 0x8, RZ ;  /* 0x000000080b147824 */ /* 0x000fe200078e00ff */
[----:B------:R-:W-:Y:S01]  /*0d40*/  LOP3.LUT R2, R2, 0x3fffffe, RZ, 0xc0, !PT ;  /* 0x03fffffe02027812 */ /* 0x000fe200078ec0ff */
[----:B------:R0:W-:Y:S01]  /*0d50*/  STL [R1+0x74], R4 ;  /* 0x0000740401007387 */ /* 0x0001e20000100800 */
[----:B------:R-:W-:-:S02]  /*0d60*/  IADD3 R14, R15, -R3, RZ ;  /* 0x800000030f0e7210 */ /* 0x000fc40007ffe0ff */
[----:B------:R-:W-:Y:S01]  /*0d70*/  LEA.HI R9, R9, R202, RZ, 0x3 ;  /* 0x000000ca09097211 */ /* 0x000fe200078f18ff */
[----:B------:R-:W-:Y:S01]  /*0d80*/  IMAD.IADD R2, R12, 0x1, -R2 ;  /* 0x000000010c027824 */ /* 0x000fe200078e0a02 */
[----:B------:R-:W-:Y:S01]  /*0d90*/  LEA.HI R0, R0, R15, RZ, 0x3 ;  /* 0x0000000f00007211 */ /* 0x000fe200078f18ff */
[----:B------:R-:W-:Y:S01]  /*0da0*/  IMAD.SHL.U32 R196, R14, 0x4, RZ ;  /* 0x000000040ec47824 */ /* 0x000fe200078e00ff */
[----:B------:R-:W-:Y:S01]  /*0db0*/  LOP3.LUT R9, R9, 0xfffffff8, RZ, 0xc0, !PT ;  /* 0xfffffff809097812 */ /* 0x000fe200078ec0ff */
[----:B------:R-:W-:Y:S01]  /*0dc0*/  IMAD R10, R2, 0x40, R7 ;  /* 0x00000040020a7824 */ /* 0x000fe200078e0207 */
[----:B------:R-:W-:Y:S01]  /*0dd0*/  LOP3.LUT R225, R0, 0xfffffff8, RZ, 0xc0, !PT ;  /* 0xfffffff800e17812 */ /* 0x000fe200078ec0ff */
[----:B0-----:R-:W-:Y:S01]  /*0de0*/  VIADD R4, R202, 0x40 ;  /* 0x00000040ca047836 */ /* 0x001fe20000000000 */
[----:B------:R-:W-:Y:S01]  /*0df0*/  SHF.R.S32.HI R0, RZ, 0x3, R0 ;  /* 0x00000003ff007819 */ /* 0x000fe20000011400 */
[C---:B------:R-:W-:Y:S01]  /*0e00*/  VIADD R205, R196.reuse, 0x20 ;  /* 0x00000020c4cd7836 */ /* 0x040fe20000000000 */
[----:B------:R-:W-:Y:S01]  /*0e10*/  STL [R1+0x70], R10 ;  /* 0x0000700a01007387 */ /* 0x000fe20000100800 */
[C---:B------:R-:W-:Y:S01]  /*0e20*/  VIADD R208, R196.reuse, 0x40 ;  /* 0x00000040c4d07836 */ /* 0x040fe20000000000 */
[----:B------:R-:W-:Y:S01]  /*0e30*/  SHF.R.S32.HI R2, RZ, 0x1f, R4 ;  /* 0x0000001fff027819 */ /* 0x000fe20000011404 */
[----:B------:R-:W-:Y:S01]  /*0e40*/  IMAD.IADD R194, R196, 0x1, R205 ;  /* 0x00000001c4c27824 */ /* 0x000fe200078e02cd */
[----:B------:R-:W-:Y:S01]  /*0e50*/  STL [R1+0x4], RZ ;  /* 0x000004ff01007387 */ /* 0x000fe20000100800 */
[----:B------:R-:W-:Y:S01]  /*0e60*/  IMAD.IADD R223, R202, 0x1, -R9 ;  /* 0x00000001cadf7824 */ /* 0x000fe200078e0a09 */
[----:B------:R-:W-:Y:S01]  /*0e70*/  LEA.HI R2, R2, R4, RZ, 0x3 ;  /* 0x0000000402027211 */ /* 0x000fe200078f18ff */
[----:B------:R-:W-:Y:S01]  /*0e80*/  IMAD.IADD R193, R196, 0x1, R208 ;  /* 0x00000001c4c17824 */ /* 0x000fe200078e02d0 */
[----:B------:R-:W-:Y:S01]  /*0e90*/  SHF.R.S32.HI R3, RZ, 0x1f, R194 ;  /* 0x0000001fff037819 */ /* 0x000fe200000114c2 */
[----:B------:R-:W-:Y:S01]  /*0ea0*/  IMAD.SHL.U32 R204, R4, 0x40, RZ ;  /* 0x0000004004cc7824 */ /* 0x000fe200078e00ff */
[----:B------:R-:W-:Y:S01]  /*0eb0*/  STL [R1+0x7c], R20 ;  /* 0x00007c1401007387 */ /* 0x000fe20000100800 */
[----:B------:R-:W-:Y:S01]  /*0ec0*/  IMAD.SHL.U32 R2, R2, 0x40, RZ ;  /* 0x0000004002027824 */ /* 0x000fe200078e00ff */
[-C--:B------:R-:W-:Y:S01]  /*0ed0*/  LEA.HI R195, R3, R194.reuse, RZ, 0x3 ;  /* 0x000000c203c37211 */ /* 0x080fe200078f18ff */
[----:B------:R-:W-:Y:S01]  /*0ee0*/  IMAD.SHL.U32 R215, R223, 0x40, RZ ;  /* 0x00000040dfd77824 */ /* 0x000fe200078e00ff */
[----:B------:R-:W-:Y:S01]  /*0ef0*/  LEA.HI R3, R3, R194, RZ, 0x6 ;  /* 0x000000c203037211 */ /* 0x000fe200078f30ff */
[----:B------:R-:W-:Y:S01]  /*0f00*/  VIADD R207, R196, 0x10 ;  /* 0x00000010c4cf7836 */ /* 0x000fe20000000000 */
[----:B------:R-:W-:Y:S01]  /*0f10*/  LOP3.LUT R218, R2, 0xfffffe00, RZ, 0xc0, !PT ;  /* 0xfffffe0002da7812 */ /* 0x000fe200078ec0ff */
[----:B------:R-:W-:Y:S01]  /*0f20*/  VIADD R206, R196, 0x30 ;  /* 0x00000030c4ce7836 */ /* 0x000fe20000000000 */
[----:B------:R-:W-:Y:S01]  /*0f30*/  SHF.R.S32.HI R2, RZ, 0x1f, R193 ;  /* 0x0000001fff027819 */ /* 0x000fe200000114c1 */
[----:B------:R-:W-:Y:S01]  /*0f40*/  IMAD.SHL.U32 R16, R14, 0x8, RZ ;  /* 0x000000080e107824 */ /* 0x000fe200078e00ff */
[----:B------:R-:W-:Y:S01]  /*0f50*/  LOP3.LUT R204, R204, 0x1c0, RZ, 0xc0, !PT ;  /* 0x000001c0cccc7812 */ /* 0x000fe200078ec0ff */
[----:B------:R-:W-:Y:S01]  /*0f60*/  VIADD R209, R196, 0x50 ;  /* 0x00000050c4d17836 */ /* 0x000fe20000000000 */
[----:B------:R-:W-:Y:S01]  /*0f70*/  LOP3.LUT R215, R215, 0x1c0, RZ, 0xc0, !PT ;  /* 0x000001c0d7d77812 */ /* 0x000fe200078ec0ff */
[----:B------:R-:W-:Y:S01]  /*0f80*/  IMAD.IADD R225, R15, 0x1, -R225 ;  /* 0x000000010fe17824 */ /* 0x000fe200078e0ae1 */
[-C--:B------:R-:W-:Y:S01]  /*0f90*/  LEA.HI R4, R2, R193.reuse, RZ, 0x6 ;  /* 0x000000c102047211 */ /* 0x080fe200078f30ff */
[----:B------:R-:W-:Y:S01]  /*0fa0*/  VIADD R23, R16, 0x60 ;  /* 0x0000006010177836 */ /* 0x000fe20000000000 */
[----:B------:R-:W-:Y:S01]  /*0fb0*/  LEA.HI R198, R2, R193, RZ, 0x3 ;  /* 0x000000c102c67211 */ /* 0x000fe200078f18ff */
[----:B------:R-:W-:Y:S01]  /*0fc0*/  IMAD.SHL.U32 R2, R3, 0x80, RZ ;  /* 0x0000008003027824 */ /* 0x000fe200078e00ff */
[----:B------:R-:W-:Y:S01]  /*0fd0*/  SHF.R.U32.HI R12, RZ, 0x3, R204 ;  /* 0x00000003ff0c7819 */ /* 0x000fe200000116cc */
[----:B------:R-:W-:Y:S01]  /*0fe0*/  IMAD.SHL.U32 R4, R4, 0x80, RZ ;  /* 0x0000008004047824 */ /* 0x000fe200078e00ff */
[----:B------:R-:W-:Y:S01]  /*0ff0*/  SHF.R.U32.HI R216, RZ, 0x3, R215 ;  /* 0x00000003ffd87819 */ /* 0x000fe200000116d7 */
[C---:B------:R-:W-:Y:S01]  /*1000*/  VIADD R22, R16.reuse, 0x80 ;  /* 0x0000008010167836 */ /* 0x040fe20000000000 */
[--C-:B------:R-:W-:Y:S01]  /*1010*/  LOP3.LUT R3, R215, 0x38, R195.reuse, 0xf8, !PT ;  /* 0x00000038d7037812 */ /* 0x100fe200078ef8c3 */
[----:B------:R-:W-:Y:S01]  /*1020*/  VIADD R192, R16, 0xa0 ;  /* 0x000000a010c07836 */ /* 0x000fe20000000000 */
[----:B------:R-:W-:Y:S01]  /*1030*/  LOP3.LUT R6, R204, 0x38, R195, 0xf8, !PT ;  /* 0x00000038cc067812 */ /* 0x000fe200078ef8c3 */
[----:B------:R-:W-:Y:S01]  /*1040*/  IMAD.SHL.U32 R222, R225, 0x8, RZ ;  /* 0x00000008e1de7824 */ /* 0x000fe200078e00ff */
[----:B------:R-:W-:-:S02]  /*1050*/  LOP3.LUT R2, R2, 0xffffe000, RZ, 0xc0, !PT ;  /* 0xffffe00002027812 */ /* 0x000fc400078ec0ff */
[----:B------:R-:W-:Y:S01]  /*1060*/  LOP3.LUT R3, R3, R216, RZ, 0x3c, !PT ;  /* 0x000000d803037212 */ /* 0x000fe200078e3cff */
[----:B------:R-:W-:Y:S01]  /*1070*/  VIADD R224, R222, 0x80 ;  /* 0x00000080dee07836 */ /* 0x000fe20000000000 */
[----:B------:R-:W-:Y:S02]  /*1080*/  LOP3.LUT R7, R6, R12, RZ, 0x3c, !PT ;  /* 0x0000000c06077212 */ /* 0x000fe400078e3cff */
[--C-:B------:R-:W-:Y:S02]  /*1090*/  LOP3.LUT R5, R215, 0x38, R198.reuse, 0xf8, !PT ;  /* 0x00000038d7057812 */ /* 0x100fe400078ef8c6 */
[----:B------:R-:W-:Y:S02]  /*10a0*/  LOP3.LUT R8, R204, 0x38, R198, 0xf8, !PT ;  /* 0x00000038cc087812 */ /* 0x000fe400078ef8c6 */
[-C--:B------:R-:W-:Y:S02]  /*10b0*/  IADD3 R3, R3, R2.reuse, R217 ;  /* 0x0000000203037210 */ /* 0x080fe40007ffe0d9 */
[----:B------:R-:W-:-:S02]  /*10c0*/  IADD3 R7, R7, R2, R218 ;  /* 0x0000000207077210 */ /* 0x000fc40007ffe0da */
[----:B------:R-:W-:Y:S02]  /*10d0*/  LEA.HI R2, R14, R14, RZ, 0x1 ;  /* 0x0000000e0e027211 */ /* 0x000fe400078f08ff */
[----:B------:R-:W-:Y:S02]  /*10e0*/  LOP3.LUT R4, R4, 0xffffe000, RZ, 0xc0, !PT ;  /* 0xffffe00004047812 */ /* 0x000fe400078ec0ff */
[----:B------:R-:W-:Y:S02]  /*10f0*/  LOP3.LUT R5, R5, R216, RZ, 0x3c, !PT ;  /* 0x000000d805057212 */ /* 0x000fe400078e3cff */
[----:B------:R-:W-:Y:S02]  /*1100*/  LOP3.LUT R9, R8, R12, RZ, 0x3c, !PT ;  /* 0x0000000c08097212 */ /* 0x000fe400078e3cff */
[----:B------:R-:W-:Y:S02]  /*1110*/  LOP3.LUT R2, R2, 0x1ffffffe, RZ, 0xc0, !PT ;  /* 0x1ffffffe02027812 */ /* 0x000fe400078ec0ff */
[----:B------:R-:W-:-:S02]  /*1120*/  IADD3 R6, R5, R4, R217 ;  /* 0x0000000405067210 */ /* 0x000fc40007ffe0d9 */
[----:B------:R-:W-:Y:S01]  /*1130*/  IADD3 R9, R9, R4, R218 ;  /* 0x0000000409097210 */ /* 0x000fe20007ffe0da */
[----:B------:R-:W-:Y:S01]  /*1140*/  IMAD.IADD R2, R14, 0x1, -R2 ;  /* 0x000000010e027824 */ /* 0x000fe200078e0a02 */
[----:B------:R-:W-:Y:S02]  /*1150*/  SHF.R.S32.HI R0, RZ, 0x1f, R207 ;  /* 0x0000001fff007819 */ /* 0x000fe400000114cf */
[----:B------:R-:W-:Y:S02]  /*1160*/  SHF.R.S32.HI R4, RZ, 0x1f, R205 ;  /* 0x0000001fff047819 */ /* 0x000fe400000114cd */
[----:B------:R-:W-:Y:S02]  /*1170*/  SHF.R.S32.HI R13, RZ, 0x1f, R206 ;  /* 0x0000001fff0d7819 */ /* 0x000fe400000114ce */
[----:B------:R-:W-:Y:S02]  /*1180*/  SHF.L.U64.HI R14, R207, 0x1, R0 ;  /* 0x00000001cf0e7819 */ /* 0x000fe40000010200 */
[----:B------:R-:W-:-:S02]  /*1190*/  SHF.L.U64.HI R11, R205, 0x1, R4 ;  /* 0x00000001cd0b7819 */ /* 0x000fc40000010204 */
[----:B------:R-:W-:Y:S01]  /*11a0*/  SHF.R.S32.HI R15, RZ, 0x1f, R208 ;  /* 0x0000001fff0f7819 */ /* 0x000fe200000114d0 */
[----:B------:R-:W-:Y:S01]  /*11b0*/  STL [R1+0x48], R14 ;  /* 0x0000480e01007387 */ /* 0x000fe20000100800 */
[----:B------:R-:W-:Y:S02]  /*11c0*/  SHF.L.U64.HI R0, R206, 0x1, R13 ;  /* 0x00000001ce007819 */ /* 0x000fe4000001020d */
[----:B------:R-:W-:Y:S01]  /*11d0*/  LOP3.LUT R5, R204, 0x38, R16, 0xf8, !PT ;  /* 0x00000038cc057812 */ /* 0x000fe200078ef810 */
[----:B------:R-:W-:Y:S01]  /*11e0*/  STL [R1+0x4c], R11 ;  /* 0x00004c0b01007387 */ /* 0x000fe20000100800 */
[----:B------:R-:W-:Y:S02]  /*11f0*/  SHF.R.S32.HI R8, RZ, 0x1f, R209 ;  /* 0x0000001fff087819 */ /* 0x000fe400000114d1 */
[----:B------:R-:W-:Y:S01]  /*1200*/  SHF.L.U64.HI R4, R208, 0x1, R15 ;  /* 0x00000001d0047819 */ /* 0x000fe2000001020f */
[----:B------:R0:W-:Y:S01]  /*1210*/  STL [R1+0x50], R0 ;  /* 0x0000500001007387 */ /* 0x0001e20000100800 */
[----:B------:R-:W-:-:S02]  /*1220*/  LOP3.LUT R5, R218, R5, R12, 0xf6, !PT ;  /* 0x00000005da057212 */ /* 0x000fc400078ef60c */
[----:B------:R-:W-:Y:S01]  /*1230*/  LEA R3, R3, UR60, 0x1 ;  /* 0x0000003c03037c11 */ /* 0x000fe2000f8e08ff */
[----:B------:R1:W-:Y:S01]  /*1240*/  STL [R1+0x54], R4 ;  /* 0x0000540401007387 */ /* 0x0003e20000100800 */
[----:B------:R-:W-:Y:S02]  /*1250*/  SHF.R.S32.HI R17, RZ, 0x1f, R16 ;  /* 0x0000001fff117819 */ /* 0x000fe40000011410 */
[----:B------:R-:W-:Y:S02]  /*1260*/  SHF.R.S32.HI R201, RZ, 0x1f, R23 ;  /* 0x0000001fffc97819 */ /* 0x000fe40000011417 */
[----:B------:R-:W-:Y:S02]  /*1270*/  SHF.R.S32.HI R200, RZ, 0x1f, R22 ;  /* 0x0000001fffc87819 */ /* 0x000fe40000011416 */
[----:B0-----:R-:W-:Y:S02]  /*1280*/  SHF.L.U64.HI R0, R209, 0x1, R8 ;  /* 0x00000001d1007819 */ /* 0x001fe40000010208 */
[----:B------:R-:W-:-:S02]  /*1290*/  SHF.R.S32.HI R199, RZ, 0x1f, R192 ;  /* 0x0000001fffc77819 */ /* 0x000fc400000114c0 */
[----:B-1----:R-:W-:Y:S01]  /*12a0*/  LEA R4, R5, UR60, 0x1 ;  /* 0x0000003c05047c11 */ /* 0x002fe2000f8e08ff */
[----:B------:R0:W-:Y:S01]  /*12b0*/  STL [R1+0x58], R0 ;  /* 0x0000580001007387 */ /* 0x0001e20000100800 */
[----:B------:R-:W-:Y:S02]  /*12c0*/  SHF.R.S32.HI R195, RZ, 0x3, R195 ;  /* 0x00000003ffc37819 */ /* 0x000fe400000114c3 */
[----:B------:R-:W-:Y:S01]  /*12d0*/  SHF.R.S32.HI R198, RZ, 0x3, R198 ;  /* 0x00000003ffc67819 */ /* 0x000fe200000114c6 */
[----:B------:R1:W-:Y:S04]  /*12e0*/  STL [R1+0x68], R4 ;  /* 0x0000680401007387 */ /* 0x0003e80000100800 */
[----:B------:R2:W-:Y:S01]  /*12f0*/  STL [R1+0x6c], R3 ;  /* 0x00006c0301007387 */ /* 0x0005e20000100800 */
[----:B0-----:R-:W-:-:S02]  /*1300*/  LEA R0, R7, UR60, 0x1 ;  /* 0x0000003c07007c11 */ /* 0x001fc4000f8e08ff */
[----:B-1----:R-:W-:-:S03]  /*1310*/  LEA R4, R6, UR60, 0x1 ;  /* 0x0000003c06047c11 */ /* 0x002fc6000f8e08ff */
[----:B------:R0:W-:Y:S01]  /*1320*/  STL [R1+0x60], R0 ;  /* 0x0000600001007387 */ /* 0x0001e20000100800 */
[----:B--2---:R-:W-:-:S03]  /*1330*/  LEA R3, R9, UR60, 0x1 ;  /* 0x0000003c09037c11 */ /* 0x004fc6000f8e08ff */
[----:B------:R1:W-:Y:S01]  /*1340*/  STL [R1+0x64], R4 ;  /* 0x0000640401007387 */ /* 0x0003e20000100800 */
[----:B0-----:R-:W-:-:S05]  /*1350*/  IMAD R0, R2, 0x8, R10 ;  /* 0x0000000802007824 */ /* 0x001fca00078e020a */
[----:B------:R1:W-:Y:S04]  /*1360*/  STL [R1+0x78], R0 ;  /* 0x0000780001007387 */ /* 0x0003e80000100800 */
[----:B------:R1:W-:Y:S02]  /*1370*/  STL [R1+0x5c], R3 ;  /* 0x00005c0301007387 */ /* 0x0003e40000100800 */
.L_x_3956:
[----:B01-34-:R-:W0:Y:S01]  /*1380*/  LDC.64 R2, c[0x0][0xc88] ;  /* 0x00032200ff027b82 */ /* 0x01be220000000a00 */
        /* <DEDUP_REMOVED lines=10> */
[----:B------:R-:W-:Y:S02]  /*1430*/  ISETP.NE.U32.AND P0, PT, RZ, UR6, PT ;  /* 0x00000006ff007c0c */ /* 0x000fe4000bf05070 */
[----:B------:R-:W-:-:S02]  /*1440*/  MOV R27, RZ ;  /* 0x000000ff001b7202 */ /* 0x000fc40000000f00 */
[----:B------:R-:W-:Y:S02]  /*1450*/  ISETP.NE.AND.EX P0, PT, RZ, UR7, PT, P0 ;  /* 0x00000007ff007c0c */ /* 0x000fe4000bf05300 */
[----:B--2---:R-:W-:Y:S01]  /*1460*/  SHF.R.S32.HI R0, RZ, 0x1f, R229 ;  /* 0x0000001fff007819 */ /* 0x004fe200000114e5 */
[C---:B------:R-:W-:Y:S02]  /*1470*/  IMAD.SHL.U32 R227, R229.reuse, 0x4, RZ ;  /* 0x00000004e5e37824 */ /* 0x040fe400078e00ff */
[C---:B------:R-:W-:Y:S02]  /*1480*/  @P2 LEA R2, P3, R229.reuse, UR4, 0x2 ;  /* 0x00000004e5022c11 */ /* 0x040fe4000f8610ff */
[C-C-:B------:R-:W-:Y:S01]  /*1490*/  SHF.L.U64.HI R228, R229.reuse, 0x2, R0.reuse ;  /* 0x00000002e5e47819 */ /* 0x140fe20000010200 */
[----:B------:R0:W-:Y:S01]  /*14a0*/  STL [R1+0x44], R0 ;  /* 0x0000440001007387 */ /* 0x0001e20000100800 */
[----:B------:R-:W-:Y:S01]  /*14b0*/  @P2 LEA.HI.X R3, R229, UR5, R0, 0x2, P3 ;  /* 0x00000005e5032c11 */ /* 0x000fe200098f1400 */
[----:B------:R-:W-:Y:S01]  /*14c0*/  ULDC UR4, c[0x0][0x288] ;  /* 0x0000a20000047ab9 */ /* 0x000fe20000000800 */
[----:B------:R-:W-:-:S03]  /*14d0*/  IADD3 R6, P4, R227, UR6, RZ ;  /* 0x00000006e3067c10 */ /* 0x000fc6000ff9e0ff */
[----:B------:R0:W5:Y:S01]  /*14e0*/  @P2 LDG.E R9, desc[UR56][R2.64] ;  /* 0x0000003802092981 */ /* 0x000162000c1e1900 */
[----:B------:R-:W-:Y:S01]  /*14f0*/  @P1 IADD3 R4, P2, R227, UR8, RZ ;  /* 0x00000008e3041c10 */ /* 0x000fe2000ff5e0ff */
[----:B------:R-:W-:Y:S01]  /*1500*/  IMAD.U32 R140, RZ, RZ, UR4 ;  /* 0x00000004ff8c7e24 */ /* 0x000fe2000f8e00ff */
[C---:B------:R-:W-:Y:S01]  /*1510*/  IADD3.X R7, R228.reuse, UR7, RZ, P4, !PT ;  /* 0x00000007e4077c10 */ /* 0x040fe2000a7fe4ff */
[----:B------:R0:W-:Y:S01]  /*1520*/  STL [R1+0x40], R29 ;  /* 0x0000401d01007387 */ /* 0x0001e20000100800 */
[----:B------:R-:W-:Y:S01]  /*1530*/  @P1 IADD3.X R5, R228, UR9, RZ, P2, !PT ;  /* 0x00000009e4051c10 */ /* 0x000fe200097fe4ff */
[----:B------:R-:W-:Y:S01]  /*1540*/  ULDC.64 UR4, c[0x0][0x418] ;  /* 0x0001060000047ab9 */ /* 0x000fe20000000a00 */
[----:B------:R-:W-:Y:S01]  /*1550*/  ULDC.64 UR8, c[0x0][0xa20] ;  /* 0x0002880000087ab9 */ /* 0x000fe20000000a00 */
[----:B------:R0:W5:Y:S04]  /*1560*/  @P0 LDG.E R27, desc[UR56][R6.64] ;  /* 0x00000038061b0981 */ /* 0x000168000c1e1900 */
[----:B------:R0:W5:Y:S01]  /*1570*/  @P1 LDG.E R140, desc[UR56][R4.64] ;  /* 0x00000038048c1981 */ /* 0x000162000c1e1900 */
        /* <DEDUP_REMOVED lines=9> */
[----:B------:R-:W-:Y:S02]  /*1610*/  IMAD.MOV.U32 R226, RZ, RZ, R30 ;  /* 0x000000ffffe27224 */ /* 0x000fe400078e001e */
[----:B------:R-:W-:Y:S01]  /*1620*/  IMAD.MOV.U32 R25, RZ, RZ, R229 ;  /* 0x000000ffff197224 */ /* 0x000fe200078e00e5 */
[----:B0-----:R-:W-:Y:S06]  /*1630*/  @P1 BRA `(.L_x_3742) ;  /* 0x0000000000241947 */ /* 0x001fec0003800000 */
        /* <DEDUP_REMOVED lines=9> */
.L_x_3742:
[----:B------:R-:W-:Y:S02]  /*16d0*/  IMAD.U32 R24, RZ, RZ, UR5 ;  /* 0x00000005ff187e24 */ /* 0x000fe4000f8e00ff */
[----:B------:R-:W-:Y:S01]  /*16e0*/  IMAD.U32 R26, RZ, RZ, UR4 ;  /* 0x00000004ff1a7e24 */ /* 0x000fe2000f8e00ff */
[----:B------:R-:W-:Y:S06]  /*16f0*/  @!P2 BRA `(.L_x_3743) ;  /* 0x000000000010a947 */ /* 0x000fec0003800000 */
[----:B------:R-:W-:-:S04]  /*1700*/  IADD3 R2, P0, R227, UR8, RZ ;  /* 0x00000008e3027c10 */ /* 0x000fc8000ff1e0ff */
[----:B------:R-:W-:-:S05]  /*1710*/  IADD3.X R3, R228, UR9, RZ, P0, !PT ;  /* 0x00000009e4037c10 */ /* 0x000fca00087fe4ff */
[----:B------:R0:W5:Y:S01]  /*1720*/  LDG.E R26, desc[UR56][R2.64] ;  /* 0x00000038021a7981 */ /* 0x000162000c1e1900 */
[----:B------:R-:W-:Y:S05]  /*1730*/  BRA `(.L_x_3744) ;  /* 0x0000000000107947 */ /* 0x000fea0003800000 */
.L_x_3743:
[----:B------:R-:W-:Y:S05]  /*1740*/  @!P0 BRA `(.L_x_3744) ;  /* 0x00000000000c8947 */ /* 0x000fea0003800000 */
[----:B------:R-:W2:Y:S04]  /*1750*/  LDG.E R3, desc[UR56][R6.64] ;  /* 0x0000003806037981 */ /* 0x000ea8000c1e1900 */
[----:B------:R-:W2:Y:S02]  /*1760*/  LDG.E R26, desc[UR56][R6.64+0x4] ;  /* 0x00000438061a7981 */ /* 0x000ea4000c1e1900 */
[----:B--2---:R-:W-:-:S07]  /*1770*/  IMAD.IADD R26, R26, 0x1, -R3 ;  /* 0x000000011a1a7824 */ /* 0x004fce00078e0a03 */
.L_x_3744:
[----:B------:R-:W-:Y:S02]  /*1780*/  ULDC.64 UR4, c[0x0][0xa10] ;  /* 0x0002840000047ab9 */ /* 0x000fe40000000a00 */
[----:B------:R-:W-:-:S04]  /*1790*/  ISETP.NE.U32.AND P0, PT, RZ, UR4, PT ;  /* 0x00000004ff007c0c */ /* 0x000fc8000bf05070 */
[----:B------:R-:W-:Y:S01]  /*17a0*/  ISETP.NE.AND.EX P0, PT, RZ, UR5, PT, P0 ;  /* 0x00000005ff007c0c */ /* 0x000fe2000bf05300 */
[----:B------:R-:W-:-:S12]  /*17b0*/  ULDC.64 UR4, c[0x0][0xa30] ;  /* 0x00028c0000047ab9 */ /* 0x000fd80000000a00 */
[----:B0-----:R-:W0:Y:S02]  /*17c0*/  @P0 LDC.64 R2, c[0x0][0xa10] ;  /* 0x00028400ff020b82 */ /* 0x001e240000000a00 */
[----:B0-----:R-:W-:-:S05]  /*17d0*/  @P0 IMAD.WIDE R2, R25, 0x4, R2 ;  /* 0x0000000419020825 */ /* 0x001fca00078e0202 */
[----:B------:R-:W2:Y:S04]  /*17e0*/  @P0 LDG.E R0, desc[UR56][R2.64] ;  /* 0x0000003802000981 */ /* 0x000ea8000c1e1900 */
[----:B------:R-:W2:Y:S01]  /*17f0*/  @P0 LDG.E R7, desc[UR56][R2.64+0x4] ;  /* 0x0000043802070981 */ /* 0x000ea2000c1e1900 */
[----:B------:R-:W-:Y:S01]  /*1800*/  ISETP.NE.U32.AND P1, PT, RZ, UR4, PT ;  /* 0x00000004ff007c0c */ /* 0x000fe2000bf25070 */
[----:B-----5:R-:W-:-:S03]  /*1810*/  IMAD.MOV.U32 R136, RZ, RZ, R26 ;  /* 0x000000ffff887224 */ /* 0x020fc600078e001a */
[----:B------:R-:W-:-:S13]  /*1820*/  ISETP.NE.AND.EX P1, PT, RZ, UR5, PT, P1 ;  /* 0x00000005ff007c0c */ /* 0x000fda000bf25310 */
[----:B------:R-:W-:-:S04]  /*1830*/  @P1 IADD3 R4, P2, R227, UR4, RZ ;  /* 0x00000004e3041c10 */ /* 0x000fc8000ff5e0ff */
[----:B------:R-:W-:-:S05]  /*1840*/  @P1 IADD3.X R5, R228, UR5, RZ, P2, !PT ;  /* 0x00000005e4051c10 */ /* 0x000fca00097fe4ff */
[----:B------:R0:W5:Y:S01]  /*1850*/  @P1 LDG.E R136, desc[UR56][R4.64] ;  /* 0x0000003804881981 */ /* 0x000162000c1e1900 */
[----:B------:R-:W-:Y:S01]  /*1860*/  IMAD.IADD R9, R26, 0x1, -R9 ;  /* 0x000000011a097824 */ /* 0x000fe200078e0a09 */
[----:B------:R-:W-:-:S03]  /*1870*/  PLOP3.LUT P2, PT, PT, PT, PT, 0x80, 0x0 ;  /* 0x000000000000781c */ /* 0x000fc60003f4f070 */
[----:B------:R-:W-:-:S05]  /*1880*/  IMAD.MOV R122, RZ, RZ, -R9 ;  /* 0x000000ffff7a7224 */ /* 0x000fca00078e0a09 */
[----:B------:R-:W-:Y:S01]  /*1890*/  VIMNMX R122, RZ, R122, !PT ;  /* 0x0000007aff7a7248 */ /* 0x000fe20007fe0100 */
        /* <DEDUP_REMOVED lines=15> */
[----:B------:R-:W-:-:S04]  /*1990*/  @P0 LEA.HI.SX32 R2, R0, R3, 0x1c ;  /* 0x0000000300020211 */ /* 0x000fc800078fe2ff */
[----:B------:R-:W-:-:S13]  /*19a0*/  ISETP.GT.AND P0, PT, R2, R122, PT ;  /* 0x0000007a0200720c */ /* 0x000fda0003f04270 */
[----:B0-----:R-:W-:Y:S05]  /*19b0*/  @!P0 BRA `(.L_x_3745) ;  /* 0x0000009400688947 */ /* 0x001fea0003800000 */
[----:B------:R-:W-:Y:S01]  /*19c0*/  IADD3 R0, R18, 0x1e400, RZ ;  /* 0x0001e40012007810 */ /* 0x000fe20007ffe0ff */
[----:B------:R-:W-:Y:S03]  /*19d0*/  BSSY B6, `(.L_x_3746) ;  /* 0x0000013000067945 */ /* 0x000fe60003800000 */
        /* <DEDUP_REMOVED lines=18> */
.L_x_3747:
[----:B------:R-:W-:Y:S05]  /*1b00*/  BSYNC B6 ;  /* 0x0000000000067941 */ /* 0x000fea0003800000 */
.L_x_3746:
        /* <DEDUP_REMOVED lines=20> */
.L_x_3749:
[----:B------:R-:W-:Y:S05]  /*1c50*/  BSYNC B6 ;  /* 0x0000000000067941 */ /* 0x000fea0003800000 */
.L_x_3748:
[----:B------:R-:W-:Y:S01]  /*1c60*/  ULDC.64 UR4, c[0x0][0x9f8] ;  /* 0x00027e0000047ab9 */ /* 0x000fe20000000a00 */
[----:B------:R-:W2:Y:S01]  /*1c70*/  LDL.LU R20, [R1] ;  /* 0x0000000001147983 */ /* 0x000ea20000300800 */
[----:B------:R-:W-:Y:S01]  /*1c80*/  ISETP.NE.U32.AND P0, PT, RZ, UR4, PT ;  /* 0x00000004ff007c0c */ /* 0x000fe2000bf05070 */
[----:B------:R-:W0:Y:S03]  /*1c90*/  LDC.64 R94, c[0x0][0x3f8] ;  /* 0x0000fe00ff5e7b82 */ /* 0x000e260000000a00 */
[----:B------:R-:W-:-:S05]  /*1ca0*/  ISETP.NE.AND.EX P0, PT, RZ, UR5, PT, P0 ;  /* 0x00000005ff007c0c */ /* 0x000fca000bf05300 */
[----:B------:R-:W1:Y:S08]  /*1cb0*/  LDC R121, c[0x0][0x3f4] ;  /* 0x0000fd00ff797b82 */ /* 0x000e700000000800 */
[----:B------:R-:W-:Y:S01]  /*1cc0*/  @P0 IADD3 R4, P1, R227, UR4, RZ ;  /* 0x00000004e3040c10 */ /* 0x000fe2000ff3e0ff */
[----:B------:R-:W-:Y:S01]  /*1cd0*/  ULDC UR4, c[0x0][0x2f4] ;  /* 0x0000bd0000047ab9 */ /* 0x000fe20000000800 */
[----:B------:R-:W3:Y:S02]  /*1ce0*/  LDC.64 R88, c[0x0][0x408] ;  /* 0x00010200ff587b82 */ /* 0x000ee40000000a00 */
[----:B------:R-:W-:-:S05]  /*1cf0*/  @P0 IADD3.X R5, R228, UR5, RZ, P1, !PT ;  /* 0x00000005e4050c10 */ /* 0x000fca0008ffe4ff */
[----:B------:R4:W2:Y:S01]  /*1d00*/  @P0 LDG.E R25, desc[UR56][R4.64] ;  /* 0x0000003804190981 */ /* 0x0008a2000c1e1900 */
[----:B------:R-:W-:Y:S01]  /*1d10*/  ISETP.GE.AND P1, PT, R194, UR4, PT ;  /* 0x00000004c2007c0c */ /* 0x000fe2000bf26270 */
[-C--:B0-----:R-:W-:Y:S01]  /*1d20*/  IMAD.WIDE.U32 R96, R202, R94.reuse, R16 ;  /* 0x0000005eca607225 */ /* 0x081fe200078e0010 */
[----:B------:R-:W-:Y:S01]  /*1d30*/  ISETP.GE.AND P0, PT, R16, UR4, PT ;  /* 0x0000000410007c0c */ /* 0x000fe2000bf06270 */
[----:B------:R-:W0:Y:S01]  /*1d40*/  S2R R28, SR_TID.X ;  /* 0x00000000001c7919 */ /* 0x000e220000002100 */
[----:B------:R-:W-:Y:S01]  /*1d50*/  SEL R3, RZ, 0xffffffff, P1 ;  /* 0xffffffffff037807 */ /* 0x000fe20000800000 */
[----:B------:R-:W-:Y:S01]  /*1d60*/  IMAD R125, R95, 0x60, RZ ;  /* 0x000000605f7d7824 */ /* 0x000fe200078e02ff */
[----:B------:R-:W-:Y:S01]  /*1d70*/  SEL R0, RZ, 0x1, P0 ;  /* 0x00000001ff007807 */ /* 0x000fe20000000000 */
[----:B------:R-:W0:Y:S01]  /*1d80*/  S2R R137, SR_TID.X ;  /* 0x0000000000897919 */ /* 0x000e220000002100 */
[----:B------:R-:W-:Y:S01]  /*1d90*/  ISETP.GE.AND P0, PT, R193, UR4, PT ;  /* 0x00000004c1007c0c */ /* 0x000fe2000bf06270 */
[----:B------:R-:W-:Y:S01]  /*1da0*/  IMAD.SHL.U32 R3, R3, 0x2, RZ ;  /* 0x0000000203037824 */ /* 0x000fe200078e00ff */
[----:B----4-:R-:W-:Y:S01]  /*1db0*/  SHF.R.S32.HI R5, RZ, 0x1f, R202 ;  /* 0x0000001fff057819 */ /* 0x010fe200000114ca */
[----:B------:R-:W-:Y:S01]  /*1dc0*/  IMAD.SHL.U32 R105, R94, 0x40, RZ ;  /* 0x000000405e697824 */ /* 0x000fe200078e00ff */
[----:B------:R-:W-:Y:S01]  /*1dd0*/  ISETP.GE.AND P1, PT, R23, UR4, PT ;  /* 0x0000000417007c0c */ /* 0x000fe2000bf26270 */
[----:B------:R-:W-:Y:S01]  /*1de0*/  IMAD.IADD R124, R27, 0x1, R26 ;  /* 0x000000011b7c7824 */ /* 0x000fe200078e021a */
[----:B------:R-:W-:Y:S01]  /*1df0*/  LOP3.LUT R0, R3, 0x2, R0, 0xe2, !PT ;  /* 0x0000000203007812 */ /* 0x000fe200078ee200 */
[C---:B------:R-:W-:Y:S01]  /*1e00*/  IMAD R6, R5.reuse, R94, RZ ;  /* 0x0000005e05067224 */ /* 0x040fe200078e02ff */
[----:B------:R-:W-:Y:S01]  /*1e10*/  SHF.R.S32.HI R197, RZ, 0x1f, R196 ;  /* 0x0000001fffc57819 */ /* 0x000fe200000114c4 */
[----:B---3--:R-:W-:Y:S01]  /*1e20*/  IMAD R5, R5, R88, RZ ;  /* 0x0000005805057224 */ /* 0x008fe200078e02ff */
[----:B------:R-:W-:Y:S01]  /*1e30*/  SEL R3, RZ, 0x4, P0 ;  /* 0x00000004ff037807 */ /* 0x000fe20000000000 */
[C---:B------:R-:W-:Y:S01]  /*1e40*/  IMAD R7, R202.reuse, R95, R6 ;  /* 0x0000005fca077224 */ /* 0x040fe200078e0206 */
[----:B------:R-:W-:Y:S01]  /*1e50*/  SEL R4, RZ, 0x8, P1 ;  /* 0x00000008ff047807 */ /* 0x000fe20000800000 */
[----:B------:R-:W-:Y:S01]  /*1e60*/  IMAD.WIDE.U32 R98, R202, R94, R196 ;  /* 0x0000005eca627225 */ /* 0x000fe200078e00c4 */
[----:B------:R-:W-:-:S02]  /*1e70*/  ISETP.GE.AND P2, PT, R22, UR4, PT ;  /* 0x0000000416007c0c */ /* 0x000fc4000bf46270 */
[----:B------:R-:W-:Y:S01]  /*1e80*/  LOP3.LUT R0, R4, R0, R3, 0xfe, !PT ;  /* 0x0000000004007212 */ /* 0x000fe200078efe03 */
[----:B------:R-:W-:Y:S01]  /*1e90*/  IMAD.IADD R99, R99, 0x1, R7 ;  /* 0x0000000163637824 */ /* 0x000fe200078e0207 */
[----:B------:R-:W-:Y:S01]  /*1ea0*/  SEL R3, RZ, 0x10, P2 ;  /* 0x00000010ff037807 */ /* 0x000fe20001000000 */
[----:B------:R-:W-:Y:S01]  /*1eb0*/  IMAD.IADD R97, R7, 0x1, R97 ;  /* 0x0000000107617824 */ /* 0x000fe200078e0261 */
[----:B-1----:R-:W-:Y:S01]  /*1ec0*/  ISETP.GE.AND P0, PT, R16, R121, PT ;  /* 0x000000791000720c */ /* 0x002fe20003f06270 */
[----:B------:R-:W-:Y:S01]  /*1ed0*/  IMAD R9, R202, R89, R5 ;  /* 0x00000059ca097224 */ /* 0x000fe200078e0205 */
[----:B------:R-:W-:Y:S01]  /*1ee0*/  ISETP.GE.AND P1, PT, R194, R121, PT ;  /* 0x00000079c200720c */ /* 0x000fe20003f26270 */
[-C--:B------:R-:W-:Y:S01]  /*1ef0*/  IMAD.WIDE.U32 R92, R202, R88.reuse, R196 ;  /* 0x00000058ca5c7225 */ /* 0x080fe200078e00c4 */
[----:B------:R-:W-:Y:S02]  /*1f00*/  LOP3.LUT R7, R0, R3, RZ, 0xfc, !PT ;  /* 0x0000000300077212 */ /* 0x000fe400078efcff */
[----:B------:R-:W-:Y:S01]  /*1f10*/  ISETP.GE.AND P3, PT, R193, R121, PT ;  /* 0x00000079c100720c */ /* 0x000fe20003f66270 */
[----:B------:R-:W-:Y:S01]  /*1f20*/  IMAD.WIDE.U32 R90, R202, R88, R16 ;  /* 0x00000058ca5a7225 */ /* 0x000fe200078e0010 */
[----:B------:R-:W-:-:S02]  /*1f30*/  SEL R3, R121, RZ, P0 ;  /* 0x000000ff79037207 */ /* 0x000fc40000000000 */
[----:B------:R-:W-:Y:S01]  /*1f40*/  SEL R5, R121, RZ, P1 ;  /* 0x000000ff79057207 */ /* 0x000fe20000800000 */
[----:B------:R-:W-:Y:S01]  /*1f50*/  IMAD.IADD R93, R93, 0x1, R9 ;  /* 0x000000015d5d7824 */ /* 0x000fe200078e0209 */
[----:B------:R-:W-:Y:S01]  /*1f60*/  SEL R0, R121, RZ, P3 ;  /* 0x000000ff79007207 */ /* 0x000fe20001800000 */
[----:B------:R-:W-:Y:S01]  /*1f70*/  IMAD.IADD R3, R16, 0x1, R3 ;  /* 0x0000000110037824 */ /* 0x000fe200078e0203 */
[----:B------:R-:W-:Y:S01]  /*1f80*/  SHF.R.U32.HI R21, RZ, 0x3, R204 ;  /* 0x00000003ff157819 */ /* 0x000fe200000116cc */
[----:B------:R-:W-:Y:S01]  /*1f90*/  IMAD.IADD R5, R194, 0x1, R5 ;  /* 0x00000001c2057824 */ /* 0x000fe200078e0205 */
[----:B------:R-:W-:Y:S01]  /*1fa0*/  LOP3.LUT P2, RZ, R223, 0x4, RZ, 0xc0, !PT ;  /* 0x00000004dfff7812 */ /* 0x000fe2000784c0ff */
[----:B------:R-:W-:Y:S01]  /*1fb0*/  IMAD.IADD R10, R193, 0x1, R0 ;  /* 0x00000001c10a7824 */ /* 0x000fe200078e0200 */
[----:B------:R-:W-:Y:S01]  /*1fc0*/  SHF.R.S32.HI R0, RZ, 0x1f, R3 ;  /* 0x0000001fff007819 */ /* 0x000fe20000011403 */
[----:B------:R-:W-:Y:S01]  /*1fd0*/  IMAD.IADD R91, R9, 0x1, R91 ;  /* 0x00000001095b7824 */ /* 0x000fe200078e025b */
[----:B------:R-:W-:Y:S01]  /*1fe0*/  SHF.R.S32.HI R6, RZ, 0x1f, R5 ;  /* 0x0000001fff067819 */ /* 0x000fe20000011405 */
[----:B0-----:R-:W-:Y:S01]  /*1ff0*/  VIADD R28, R28, 0xffffff80 ;  /* 0xffffff801c1c7836 */ /* 0x001fe20000000000 */
[-C--:B------:R-:W-:Y:S01]  /*2000*/  LEA.HI R4, R0, R3.reuse, RZ, 0x3 ;  /* 0x0000000300047211 */ /* 0x080fe200078f18ff */
[----:B------:R-:W-:Y:S01]  /*2010*/  IMAD.SHL.U32 R107, R88, 0x40, RZ ;  /* 0x00000040586b7824 */ /* 0x000fe200078e00ff */
[----:B------:R-:W-:Y:S01]  /*2020*/  LEA.HI R0, R0, R3, RZ, 0x6 ;  /* 0x0000000300007211 */ /* 0x000fe200078f30ff */
[----:B-----5:R-:W-:Y:S01]  /*2030*/  IMAD.WIDE.U32 R92, R136, R88, R92 ;  /* 0x00000058885c7225 */ /* 0x020fe200078e005c */
[----:B------:R-:W-:-:S02]  /*2040*/  LEA.HI R3, R6, R5, RZ, 0x6 ;  /* 0x0000000506037211 */ /* 0x000fc400078f30ff */
[----:B------:R-:W-:Y:S01]  /*2050*/  LEA.HI R5, R6, R5, RZ, 0x3 ;  /* 0x0000000506057211 */ /* 0x000fe200078f18ff */
[C---:B------:R-:W-:Y:S01]  /*2060*/  IMAD.WIDE.U32 R90, R136.reuse, R88, R90 ;  /* 0x00000058885a7225 */ /* 0x040fe200078e005a */
[----:B------:R-:W-:Y:S02]  /*2070*/  SHF.R.S32.HI R0, RZ, 0x6, R0 ;  /* 0x00000006ff007819 */ /* 0x000fe40000011400 */
[----:B------:R-:W-:Y:S01]  /*2080*/  SHF.R.S32.HI R6, RZ, 0x6, R3 ;  /* 0x00000006ff067819 */ /* 0x000fe20000011403 */
[----:B------:R-:W-:Y:S01]  /*2090*/  IMAD.WIDE.U32 R98, R136, R94, R98 ;  /* 0x0000005e88627225 */ /* 0x000fe200078e0062 */
[C-C-:B------:R-:W-:Y:S02]  /*20a0*/  LOP3.LUT R3, R215.reuse, 0x38, R4.reuse, 0xf8, !PT ;  /* 0x00000038d7037812 */ /* 0x140fe400078ef804 */
[----:B------:R-:W-:Y:S01]  /*20b0*/  LOP3.LUT R8, R204, 0x38, R4, 0xf8, !PT ;  /* 0x00000038cc087812 */ /* 0x000fe200078ef804 */
[C---:B------:R-:W-:Y:S01]  /*20c0*/  IMAD R135, R0.reuse, 0x1800, R217 ;  /* 0x0000180000877824 */ /* 0x040fe200078e02d9 */
[----:B------:R-:W-:Y:S01]  /*20d0*/  LOP3.LUT R9, R215, 0x38, R5, 0xf8, !PT ;  /* 0x00000038d7097812 */ /* 0x000fe200078ef805 */
[----:B------:R-:W-:Y:S01]  /*20e0*/  IMAD R132, R0, 0x1800, R218 ;  /* 0x0000180000847824 */ /* 0x000fe200078e02da */
[----:B------:R-:W-:Y:S01]  /*20f0*/  SHF.R.S32.HI R11, RZ, 0x1f, R10 ;  /* 0x0000001fff0b7819 */ /* 0x000fe2000001140a */
[C---:B------:R-:W-:Y:S01]  /*2100*/  IMAD R133, R6.reuse, 0x1800, R217 ;  /* 0x0000180006857824 */ /* 0x040fe200078e02d9 */
[----:B------:R-:W-:Y:S01]  /*2110*/  LOP3.LUT R0, R3, R216, RZ, 0x3c, !PT ;  /* 0x000000d803007212 */ /* 0x000fe200078e3cff */
[----:B------:R-:W-:Y:S01]  /*2120*/  IMAD R129, R6, 0x1800, R218 ;  /* 0x0000180006817824 */ /* 0x000fe200078e02da */
[----:B------:R-:W-:Y:S01]  /*2130*/  LOP3.LUT R3, R8, R21, RZ, 0x3c, !PT ;  /* 0x0000001508037212 */ /* 0x000fe200078e3cff */
[----:B------:R-:W-:Y:S01]  /*2140*/  IMAD.WIDE.U32 R96, R136, R94, R96 ;  /* 0x0000005e88607225 */ /* 0x000fe200078e0060 */
[----:B------:R-:W-:-:S02]  /*2150*/  LOP3.LUT R8, R9, R216, RZ, 0x3c, !PT ;  /* 0x000000d809087212 */ /* 0x000fc400078e3cff */
[-C--:B------:R-:W-:Y:S01]  /*2160*/  LEA.HI R12, R11, R10.reuse, RZ, 0x3 ;  /* 0x0000000a0b0c7211 */ /* 0x080fe200078f18ff */
[----:B------:R-:W-:Y:S01]  /*2170*/  IMAD.IADD R135, R135, 0x1, R0 ;  /* 0x0000000187877824 */ /* 0x000fe200078e0200 */
[----:B------:R-:W-:Y:S01]  /*2180*/  LEA.HI R10, R11, R10, RZ, 0x6 ;  /* 0x0000000a0b0a7211 */ /* 0x000fe200078f30ff */
[----:B------:R-:W-:Y:S01]  /*2190*/  IMAD.IADD R132, R132, 0x1, R3 ;  /* 0x0000000184847824 */ /* 0x000fe200078e0203 */
[C---:B------:R-:W-:Y:S01]  /*21a0*/  LOP3.LUT R0, R204.reuse, 0x38, R5, 0xf8, !PT ;  /* 0x00000038cc007812 */ /* 0x040fe200078ef805 */
[----:B------:R-:W-:Y:S01]  /*21b0*/  IMAD.IADD R133, R133, 0x1, R8 ;  /* 0x0000000185857824 */ /* 0x000fe200078e0208 */
[----:B------:R-:W-:Y:S01]  /*21c0*/  LOP3.LUT R3, R215, 0x38, R12, 0xf8, !PT ;  /* 0x00000038d7037812 */ /* 0x000fe200078ef80c */
[----:B------:R-:W-:Y:S01]  /*21d0*/  IMAD.SHL.U32 R121, R121, 0x2, RZ ;  /* 0x0000000279797824 */ /* 0x000fe200078e00ff */
[----:B------:R-:W-:Y:S02]  /*21e0*/  SHF.R.S32.HI R10, RZ, 0x6, R10 ;  /* 0x00000006ff0a7819 */ /* 0x000fe4000001140a */
[----:B------:R-:W-:-:S02]  /*21f0*/  LOP3.LUT R8, R204, 0x38, R12, 0xf8, !PT ;  /* 0x00000038cc087812 */ /* 0x000fc400078ef80c */
[-C--:B------:R-:W-:Y:S01]  /*2200*/  LOP3.LUT R6, R0, R21.reuse, RZ, 0x3c, !PT ;  /* 0x0000001500067212 */ /* 0x080fe200078e3cff */
[C---:B------:R-:W-:Y:S01]  /*2210*/  IMAD R128, R10.reuse, 0x1800, R218 ;  /* 0x000018000a807824 */ /* 0x040fe200078e02da */
[----:B------:R-:W-:Y:S01]  /*2220*/  LOP3.LUT R0, R3, R216, RZ, 0x3c, !PT ;  /* 0x000000d803007212 */ /* 0x000fe200078e3cff */
[----:B------:R-:W-:Y:S01]  /*2230*/  IMAD R131, R10, 0x1800, R217 ;  /* 0x000018000a837824 */ /* 0x000fe200078e02d9 */
[----:B------:R-:W-:Y:S02]  /*2240*/  SHF.R.S32.HI R9, RZ, 0x1f, R136 ;  /* 0x0000001fff097819 */ /* 0x000fe40000011488 */
[----:B------:R-:W-:Y:S01]  /*2250*/  LOP3.LUT R3, R8, R21, RZ, 0x3c, !PT ;  /* 0x0000001508037212 */ /* 0x000fe200078e3cff */
[----:B------:R-:W-:Y:S01]  /*2260*/  IMAD.IADD R131, R131, 0x1, R0 ;  /* 0x0000000183837824 */ /* 0x000fe200078e0200 */
[----:B------:R-:W-:Y:S01]  /*2270*/  IADD3 R129, R129, R6, RZ ;  /* 0x0000000681817210 */ /* 0x000fe20007ffe0ff */
[----:B------:R-:W-:Y:S01]  /*2280*/  IMAD R6, R9, R94, RZ ;  /* 0x0000005e09067224 */ /* 0x000fe200078e02ff */
[----:B------:R-:W-:Y:S01]  /*2290*/  SHF.R.S32.HI R21, RZ, 0x1f, R28 ;  /* 0x0000001fff157819 */ /* 0x000fe2000001141c */
[----:B------:R-:W-:Y:S01]  /*22a0*/  IMAD.IADD R128, R128, 0x1, R3 ;  /* 0x0000000180807824 */ /* 0x000fe200078e0203 */
[----:B------:R-:W-:Y:S01]  /*22b0*/  LOP3.LUT R3, R215, 0x18, R16, 0xf8, !PT ;  /* 0x00000018d7037812 */ /* 0x000fe200078ef810 */
[C---:B------:R-:W-:Y:S01]  /*22c0*/  IMAD R101, R136.reuse, R95, R6 ;  /* 0x0000005f88657224 */ /* 0x040fe200078e0206 */
[----:B------:R-:W-:Y:S01]  /*22d0*/  LEA.HI R21, R21, R28, RZ, 0x2 ;  /* 0x0000001c15157211 */ /* 0x000fe200078f10ff */
[----:B------:R-:W-:Y:S01]  /*22e0*/  IMAD R0, R9, R88, RZ ;  /* 0x0000005809007224 */ /* 0x000fe200078e02ff */
[----:B------:R-:W-:Y:S01]  /*22f0*/  LOP3.LUT R6, R3, R216, RZ, 0x3c, !PT ;  /* 0x000000d803067212 */ /* 0x000fe200078e3cff */
[----:B------:R-:W-:Y:S01]  /*2300*/  IMAD R9, R89, 0x60, RZ ;  /* 0x0000006059097824 */ /* 0x000fe200078e02ff */
[----:B------:R-:W-:Y:S01]  /*2310*/  LOP3.LUT R21, R21, 0xfffffffc, RZ, 0xc0, !PT ;  /* 0xfffffffc15157812 */ /* 0x000fe200078ec0ff */
[----:B------:R-:W-:Y:S01]  /*2320*/  IMAD R11, R136, R89, R0 ;  /* 0x00000059880b7224 */ /* 0x000fe200078e0200 */
[C---:B------:R-:W-:Y:S01]  /*2330*/  SHF.L.U64.HI R106, R88.reuse, 0x6, R89 ;  /* 0x00000006586a7819 */ /* 0x040fe20000010259 */
[----:B------:R-:W-:Y:S01]  /*2340*/  IMAD.IADD R127, R217, 0x1, R6 ;  /* 0x00000001d97f7824 */ /* 0x000fe200078e0206 */
[----:B------:R-:W-:Y:S01]  /*2350*/  SHF.R.S32.HI R114, RZ, 0x3, R4 ;  /* 0x00000003ff727819 */ /* 0x000fe20000011404 */
[----:B------:R-:W-:Y:S01]  /*2360*/  IMAD.WIDE.U32 R88, R88, 0x60, RZ ;  /* 0x0000006058587825 */ /* 0x000fe200078e00ff */
[----:B------:R-:W-:-:S02]  /*2370*/  LOP3.LUT R3, R4, 0xfffffff8, RZ, 0xc0, !PT ;  /* 0xfffffff804037812 */ /* 0x000fc400078ec0ff */
[C---:B------:R-:W-:Y:S01]  /*2380*/  SHF.L.U64.HI R104, R94.reuse, 0x6, R95 ;  /* 0x000000065e687819 */ /* 0x040fe2000001025f */
[----:B------:R-:W-:Y:S01]  /*2390*/  IMAD.WIDE.U32 R94, R94, 0x60, RZ ;  /* 0x000000605e5e7825 */ /* 0x000fe200078e00ff */
[----:B------:R-:W-:Y:S02]  /*23a0*/  SHF.R.S32.HI R113, RZ, 0x3, R5 ;  /* 0x00000003ff717819 */ /* 0x000fe40000011405 */
[----:B------:R-:W-:Y:S01]  /*23b0*/  LOP3.LUT R4, R5, 0xfffffff8, RZ, 0xc0, !PT ;  /* 0xfffffff805047812 */ /* 0x000fe200078ec0ff */
[----:B------:R-:W-:Y:S01]  /*23c0*/  IMAD.IADD R21, R28, 0x1, -R21 ;  /* 0x000000011c157824 */ /* 0x000fe200078e0a15 */
[----:B------:R-:W-:Y:S01]  /*23d0*/  LOP3.LUT R5, R12, 0xfffffff8, RZ, 0xc0, !PT ;  /* 0xfffffff80c057812 */ /* 0x000fe200078ec0ff */
[----:B------:R-:W-:Y:S01]  /*23e0*/  IMAD.IADD R126, R89, 0x1, R9 ;  /* 0x00000001597e7824 */ /* 0x000fe200078e0209 */
[----:B------:R-:W-:Y:S01]  /*23f0*/  SHF.R.S32.HI R0, RZ, 0x1f, R30 ;  /* 0x0000001fff007819 */ /* 0x000fe2000001141e */
[----:B------:R-:W-:Y:S01]  /*2400*/  IMAD.IADD R103, R99, 0x1, R101 ;  /* 0x0000000163677824 */ /* 0x000fe200078e0265 */
[----:B------:R-:W-:Y:S01]  /*2410*/  LEA.HI R137, R137, 0x8, RZ, 0x19 ;  /* 0x0000000889897811 */ /* 0x000fe200078fc8ff */
[----:B------:R-:W-:Y:S01]  /*2420*/  IMAD R111, R21, 0x40, R202 ;  /* 0x00000040156f7824 */ /* 0x000fe200078e02ca */
[----:B------:R-:W-:Y:S01]  /*2430*/  SHF.R.S32.HI R112, RZ, 0x3, R12 ;  /* 0x00000003ff707819 */ /* 0x000fe2000001140c */
[----:B------:R-:W-:Y:S01]  /*2440*/  IMAD.IADD R125, R95, 0x1, R125 ;  /* 0x000000015f7d7824 */ /* 0x000fe200078e027d */
[----:B------:R-:W-:Y:S01]  /*2450*/  SHF.R.S32.HI R110, RZ, 0x1f, R3 ;  /* 0x0000001fff6e7819 */ /* 0x000fe20000011403 */
[----:B------:R-:W-:Y:S01]  /*2460*/  IMAD.IADD R101, R101, 0x1, R97 ;  /* 0x0000000165657824 */ /* 0x000fe200078e0261 */
[----:B------:R-:W-:Y:S01]  /*2470*/  SHF.R.S32.HI R109, RZ, 0x1f, R4 ;  /* 0x0000001fff6d7819 */ /* 0x000fe20000011404 */
[----:B------:R-:W-:Y:S01]  /*2480*/  IMAD.IADD R102, R93, 0x1, R11 ;  /* 0x000000015d667824 */ /* 0x000fe200078e020b */
[----:B------:R-:W-:Y:S01]  /*2490*/  SHF.R.S32.HI R108, RZ, 0x1f, R5 ;  /* 0x0000001fff6c7819 */ /* 0x000fe20000011405 */
[----:B------:R-:W-:Y:S01]  /*24a0*/  IMAD.IADD R100, R11, 0x1, R91 ;  /* 0x000000010b647824 */ /* 0x000fe200078e025b */
[----:B--2---:R-:W-:-:S04]  /*24b0*/  LOP3.LUT R20, R20, 0xfffffffe, RZ, 0xc0, !PT ;  /* 0xfffffffe14147812 */ /* 0x004fc800078ec0ff */
[----:B------:R-:W-:-:S04]  /*24c0*/  @P3 LOP3.LUT R20, R20, 0x1, RZ, 0xfc, !PT ;  /* 0x0000000114143812 */ /* 0x000fc800078efcff */
[----:B------:R-:W-:-:S04]  /*24d0*/  LOP3.LUT R20, R20, 0xfffffffb, RZ, 0xc0, !PT ;  /* 0xfffffffb14147812 */ /* 0x000fc800078ec0ff */
[----:B------:R-:W-:Y:S02]  /*24e0*/  @P2 LOP3.LUT R20, R20, 0x4, RZ, 0xfc, !PT ;  /* 0x0000000414142812 */ /* 0x000fe400078efcff */
[----:B------:R-:W-:-:S03]  /*24f0*/  ISETP.GE.AND P2, PT, R192, UR4, PT ;  /* 0x00000004c0007c0c */ /* 0x000fc6000bf46270 */
[----:B------:R0:W-:Y:S01]  /*2500*/  STL [R1], R20 ;  /* 0x0000001401007387 */ /* 0x0001e20000100800 */
[----:B------:R-:W-:-:S04]  /*2510*/  SEL R6, RZ, 0x20, P2 ;  /* 0x00000020ff067807 */ /* 0x000fc80001000000 */
[C---:B0-----:R-:W-:Y:S02]  /*2520*/  LOP3.LUT R20, R7.reuse, R6, RZ, 0xfc, !PT ;  /* 0x0000000607147212 */ /* 0x041fe400078efcff */
[----:B------:R-:W-:Y:S02]  /*2530*/  LOP3.LUT R6, R7, 0x1, RZ, 0xc0, !PT ;  /* 0x0000000107067812 */ /* 0x000fe400078ec0ff */
[C---:B------:R-:W-:Y:S02]  /*2540*/  LOP3.LUT R7, R20.reuse, 0x2, RZ, 0xc0, !PT ;  /* 0x0000000214077812 */ /* 0x040fe400078ec0ff */
[C---:B------:R-:W-:Y:S02]  /*2550*/  LOP3.LUT R8, R20.reuse, 0x4, RZ, 0xc0, !PT ;  /* 0x0000000414087812 */ /* 0x040fe400078ec0ff */
[C---:B------:R-:W-:Y:S02]  /*2560*/  LOP3.LUT R9, R20.reuse, 0x8, RZ, 0xc0, !PT ;  /* 0x0000000814097812 */ /* 0x040fe400078ec0ff */
[----:B------:R-:W-:-:S02]  /*2570*/  LOP3.LUT R10, R20, 0x10, RZ, 0xc0, !PT ;  /* 0x00000010140a7812 */ /* 0x000fc400078ec0ff */
[----:B------:R-:W-:Y:S02]  /*2580*/  SHF.R.S32.HI R123, RZ, 0x1f, R25 ;  /* 0x0000001fff7b7819 */ /* 0x000fe40000011419 */
[----:B------:R-:W-:-:S07]  /*2590*/  LOP3.LUT R20, R20, 0x20, RZ, 0xc0, !PT ;  /* 0x0000002014147812 */ /* 0x000fce00078ec0ff */
.L_x_3855:
[----:B--2---:R-:W2:Y:S01]  /*25a0*/  LDL.LU R33, [R1] ;  /* 0x0000000001217983 */ /* 0x004ea20000300800 */
[----:B------:R-:W0:Y:S01]  /*25b0*/  LDC R31, c[0x0][0x430] ;  /* 0x00010c00ff1f7b82 */ /* 0x000e220000000800 */
[----:B------:R-:W-:Y:S01]  /*25c0*/  IADD3 R2, R2, -0x1, RZ ;  /* 0xffffffff02027810 */ /* 0x000fe20007ffe0ff */
[----:B------:R-:W-:-:S04]  /*25d0*/  IMAD.MOV.U32 R21, RZ, RZ, RZ ;  /* 0x000000ffff157224 */ /* 0x000fc800078e00ff */
        /* <DEDUP_REMOVED lines=14> */
[----:B------:R-:W-:Y:S01]  /*26c0*/  @!P2 SHF.R.S32.HI R27, RZ, 0x1f, R26 ;  /* 0x0000001fff1ba819 */ /* 0x000fe2000001141a */
[C---:B------:R-:W-:Y:S02]  /*26d0*/  @!P2 IMAD R11, R25.reuse, R15, R28 ;  /* 0x0000000f190ba224 */ /* 0x040fe400078e021c */
[----:B------:R-:W-:-:S04]  /*26e0*/  @!P2 IMAD.WIDE.U32 R14, R25, R14, R26 ;  /* 0x0000000e190ea225 */ /* 0x000fc800078e001a */
[----:B------:R-:W-:Y:S01]  /*26f0*/  @!P2 IMAD.IADD R11, R15, 0x1, R11 ;  /* 0x000000010f0ba824 */ /* 0x000fe200078e020b */
[----:B---3--:R-:W-:-:S04]  /*2700*/  @!P2 LEA R12, P3, R14, R12, 0x2 ;  /* 0x0000000c0e0ca211 */ /* 0x008fc800078610ff */
[----:B------:R-:W-:-:S05]  /*2710*/  @!P2 LEA.HI.X R13, R14, R13, R11, 0x2, P3 ;  /* 0x0000000d0e0da211 */ /* 0x000fca00018f140b */
[----:B------:R0:W5:Y:S01]  /*2720*/  @!P2 LDG.E R21, desc[UR56][R12.64] ;  /* 0x000000380c15a981 */ /* 0x000162000c1e1900 */
[----:B------:R-:W-:Y:S01]  /*2730*/  ISETP.GT.AND P2, PT, R2, R122, PT ;  /* 0x0000007a0200720c */ /* 0x000fe20003f44270 */
[----:B------:R-:W-:Y:S01]  /*2740*/  IMAD R14, R19, 0x4800, R127 ;  /* 0x00004800130e7824 */ /* 0x000fe200078e027f */
[----:B------:R-:W-:Y:S01]  /*2750*/  LOP3.LUT P4, RZ, R223, 0x4, RZ, 0xc0, !PT ;  /* 0x00000004dfff7812 */ /* 0x000fe2000788c0ff */
[----:B------:R-:W-:Y:S01]  /*2760*/  IMAD.MOV R26, RZ, RZ, -R26 ;  /* 0x000000ffff1a7224 */ /* 0x000fe200078e0a1a */
[----:B------:R-:W-:Y:S05]  /*2770*/  YIELD ;  /* 0x0000000000007946 */ /* 0x000fea0003800000 */
[----:B------:R-:W-:Y:S01]  /*2780*/  VIADD R28, R14, 0x20 ;  /* 0x000000200e1c7836 */ /* 0x000fe20000000000 */
[----:B------:R-:W-:Y:S01]  /*2790*/  BSSY B0, `(.L_x_3750) ;  /* 0x00007f3000007945 */ /* 0x000fe20003800000 */
[----:B------:R-:W-:-:S02]  /*27a0*/  IMAD R26, R31, R26, R32 ;  /* 0x0000001a1f1a7224 */ /* 0x000fc400078e0220 */
[C---:B------:R-:W-:Y:S02]  /*27b0*/  IMAD R27, R14.reuse, 0x2, R115 ;  /* 0x000000020e1b7824 */ /* 0x040fe400078e0273 */
[----:B------:R-:W-:-:S04]  /*27c0*/  @P4 VIADD R28, R14, 0xffffffe0 ;  /* 0xffffffe00e1c4836 */ /* 0x000fc80000000000 */
[----:B------:R-:W-:Y:S01]  /*27d0*/  IMAD R28, R28, 0x2, R115 ;  /* 0x000000021c1c7824 */ /* 0x000fe200078e0273 */
[----:B--2---:R-:W-:-:S04]  /*27e0*/  LOP3.LUT R33, R33, 0xfffffffd, RZ, 0xc0, !PT ;  /* 0xfffffffd21217812 */ /* 0x004fc800078ec0ff */
[----:B------:R-:W-:Y:S02]  /*27f0*/  @P2 LOP3.LUT R33, R33, 0x2, RZ, 0xfc, !PT ;  /* 0x0000000221212812 */ /* 0x000fe400078efcff */
[----:B------:R-:W-:-:S03]  /*2800*/  ISETP.GE.AND P2, PT, R120, 0x1, PT ;  /* 0x000000017800780c */ /* 0x000fc60003f46270 */
[----:B------:R0:W-:Y:S10]  /*2810*/  STL [R1], R33 ;  /* 0x0000002101007387 */ /* 0x0001f40000100800 */
[----:B0-----:R-:W-:Y:S05]  /*2820*/  @!P2 BRA `(.L_x_3751) ;  /* 0x0000007400d0a947 */ /* 0x001fea0003800000 */
        /* <DEDUP_REMOVED lines=34> */
[----:B------:R-:W-:Y:S01]  /*2a50*/  ISETP.GE.AND P3, PT, R202, R85, PT ;  /* 0x00000055ca00720c */ /* 0x000fe20003f66270 */
        /* <DEDUP_REMOVED lines=14> */
[----:B------:R-:W-:Y:S06]  /*2b40*/  @P3 BRA `(.L_x_3754) ;  /* 0x0000000000a03947 */ /* 0x000fec0003800000 */
[----:B------:R-:W-:Y:S01]  /*2b50*/  IADD3 R35, P2, R98, R14, RZ ;  /* 0x0000000e62237210 */ /* 0x000fe20007f5e0ff */
[----:B------:R-:W-:Y:S01]  /*2b60*/  ULDC.64 UR4, c[0x0][0x3e8] ;  /* 0x0000fa0000047ab9 */ /* 0x000fe20000000a00 */
[----:B------:R-:W-:Y:S02]  /*2b70*/  CS2R R76, SRZ ;  /* 0x00000000004c7805 */ /* 0x000fe4000001ff00 */
[----:B------:R-:W-:Y:S01]  /*2b80*/  CS2R R78, SRZ ;  /* 0x00000000004e7805 */ /* 0x000fe2000001ff00 */
[----:B------:R-:W-:Y:S01]  /*2b90*/  IMAD.X R36, R11, 0x1, R103, P2 ;  /* 0x000000010b247824 */ /* 0x000fe200010e0667 */
[----:B------:R-:W-:-:S04]  /*2ba0*/  LEA R34, P2, R35, UR4, 0x1 ;  /* 0x0000000423227c11 */ /* 0x000fc8000f8408ff */
[----:B------:R-:W-:Y:S01]  /*2bb0*/  LEA.HI.X R35, R35, UR5, R36, 0x1, P2 ;  /* 0x0000000523237c11 */ /* 0x000fe200090f0c24 */
[----:B------:R-:W-:Y:S01]  /*2bc0*/  ULDC.64 UR4, c[0x0][0x400] ;  /* 0x0001000000047ab9 */ /* 0x000fe20000000a00 */
[----:B------:R-:W-:-:S04]  /*2bd0*/  IADD3 R37, P2, R92, R12, RZ ;  /* 0x0000000c5c257210 */ /* 0x000fc80007f5e0ff */
[----:B------:R-:W-:Y:S02]  /*2be0*/  IADD3.X R38, R80, R102, RZ, P2, !PT ;  /* 0x0000006650267210 */ /* 0x000fe400017fe4ff */
        /* <DEDUP_REMOVED lines=30> */
.L_x_3754:
[----:B------:R-:W-:Y:S05]  /*2dd0*/  BSYNC B1 ;  /* 0x0000000000017941 */ /* 0x000fea0003800000 */
.L_x_3753:
        /* <DEDUP_REMOVED lines=10> */
[----:B------:R-:W-:Y:S02]  /*2e80*/  CS2R R42, SRZ ;  /* 0x00000000002a7805 */ /* 0x000fe4000001ff00 */
[----:B------:R-:W-:Y:S02]  /*2e90*/  CS2R R46, SRZ ;  /* 0x00000000002e7805 */ /* 0x000fe4000001ff00 */
[----:B------:R-:W-:Y:S01]  /*2ea0*/  CS2R R50, SRZ ;  /* 0x0000000000327805 */ /* 0x000fe2000001ff00 */
[----:B-----5:R-:W-:Y:S01]  /*2eb0*/  IMAD.MOV.U32 R81, RZ, RZ, R56 ;  /* 0x000000ffff517224 */ /* 0x020fe200078e0038 */
[----:B------:R-:W-:Y:S01]  /*2ec0*/  CS2R R54, SRZ ;  /* 0x0000000000367805 */ /* 0x000fe2000001ff00 */
[----:B------:R-:W-:Y:S01]  /*2ed0*/  IMAD.MOV.U32 R82, RZ, RZ, R57 ;  /* 0x000000ffff527224 */ /* 0x000fe200078e0039 */
[----:B------:R-:W-:Y:S06]  /*2ee0*/  @P4 BRA `(.L_x_3756) ;  /* 0x0000000000a04947 */ /* 0x000fec0003800000 */
[----:B------:R-:W-:Y:S01]  /*2ef0*/  IADD3 R14, P2, P5, R98, R14, R105 ;  /* 0x0000000e620e7210 */ /* 0x000fe20007d5e069 */
[----:B------:R-:W-:Y:S01]  /*2f00*/  ULDC.64 UR4, c[0x0][0x3e8] ;  /* 0x0000fa0000047ab9 */ /* 0x000fe20000000a00 */
[----:B------:R-:W-:Y:S02]  /*2f10*/  CS2R R52, SRZ ;  /* 0x0000000000347805 */ /* 0x000fe4000001ff00 */
[----:B------:R-:W-:Y:S02]  /*2f20*/  CS2R R54, SRZ ;  /* 0x0000000000367805 */ /* 0x000fe4000001ff00 */
[----:B------:R-:W-:Y:S02]  /*2f30*/  IADD3.X R13, R103, R11, R104, P2, P5 ;  /* 0x0000000b670d7210 */ /* 0x000fe400017ea468 */
[----:B------:R-:W-:-:S04]  /*2f40*/  IADD3 R11, P2, P5, R92, R12, R107 ;  /* 0x0000000c5c0b7210 */ /* 0x000fc80007d5e06b */
[----:B------:R-:W-:Y:S02]  /*2f50*/  IADD3.X R80, R102, R80, R106, P2, P5 ;  /* 0x0000005066507210 */ /* 0x000fe400017ea46a */
[----:B------:R-:W-:-:S04]  /*2f60*/  LEA R12, P2, R14, UR4, 0x1 ;  /* 0x000000040e0c7c11 */ /* 0x000fc8000f8408ff */
[----:B------:R-:W-:Y:S01]  /*2f70*/  LEA.HI.X R13, R14, UR5, R13, 0x1, P2 ;  /* 0x000000050e0d7c11 */ /* 0x000fe200090f0c0d */
[----:B------:R-:W-:Y:S02]  /*2f80*/  ULDC.64 UR4, c[0x0][0x400] ;  /* 0x0001000000047ab9 */ /* 0x000fe40000000a00 */
        /* <DEDUP_REMOVED lines=30> */
.L_x_3756:
[----:B------:R-:W-:Y:S05]  /*3170*/  BSYNC B1 ;  /* 0x0000000000017941 */ /* 0x000fea0003800000 */
.L_x_3755:
[----:B------:R-:W-:Y:S01]  /*3180*/  IMAD.MOV.U32 R11, RZ, RZ, R60 ;  /* 0x000000ffff0b7224 */ /* 0x000fe200078e003c */
[----:B------:R-:W-:Y:S01]  /*3190*/  UISETP.NE.AND UP0, UPT, UR59, 0x3, UPT ;  /* 0x000000033b00788c */ /* 0x000fe2000bf05270 */
        /* <DEDUP_REMOVED lines=55> */
[----:B------:R-:W-:Y:S02]  /*3510*/  MOV R12, R44 ;  /* 0x0000002c000c7202 */ /* 0x000fe40000000f00 */
        /* <DEDUP_REMOVED lines=33> */
[----:B------:R-:W-:Y:S02]  /*3730*/  PRMT R167, R82, 0x7610, R167 ;  /* 0x0000761052a77816 */ /* 0x000fe400000000a7 */
[----:B------:R-:W-:Y:S02]  /*3740*/  PRMT R160, R14, 0x7610, R160 ;  /* 0x000076100ea07816 */ /* 0x000fe400000000a0 */
[----:B------:R-:W-:Y:S02]  /*3750*/  PRMT R161, R13, 0x7610, R161 ;  /* 0x000076100da17816 */ /* 0x000fe400000000a1 */
[----:B------:R-:W-:Y:S02]  /*3760*/  PRMT R164, R12, 0x7610, R164 ;  /* 0x000076100ca47816 */ /* 0x000fe400000000a4 */
[----:B------:R-:W-:Y:S01]  /*3770*/  PRMT R165, R11, 0x7610, R165 ;  /* 0x000076100ba57816 */ /* 0x000fe200000000a5 */
[----:B------:R-:W-:Y:S06]  /*3780*/  @!P2 BRA `(.L_x_3757) ;  /* 0x000000000004a947 */ /* 0x000fec0003800000 */
[----:B------:R-:W-:Y:S01]  /*3790*/  BPT.TRAP 0x1 ;  /* 0x000000040000795c */ /* 0x000fe20000300000 */
.L_x_3757:
[----:B------:R-:W-:Y:S01]  /*37a0*/  IMAD R86, R19, 0x8, R18 ;  /* 0x0000000813567824 */ /* 0x000fe200078e0212 */
[----:B------:R-:W-:Y:S01]  /*37b0*/  SHF.L.U32 R87, R203, 0x1f, RZ ;  /* 0x0000001fcb577819 */ /* 0x000fe200000006ff */
[----:B------:R-:W-:Y:S03]  /*37c0*/  BSSY B1, `(.L_x_3758) ;  /* 0x0000003000017945 */ /* 0x000fe60003800000 */
[----:B------:R-:W0:Y:S02]  /*37d0*/  SYNCS.PHASECHK.TRANS64.TRYWAIT P5, [R86+URZ+0x30890], R87 ;  /* 0x03089057560075a7 */ /* 0x000e2400080a017f */
[----:B0-----:R-:W-:Y:S05]  /*37e0*/  @!P5 BRA `(.L_x_3759) ;  /* 0x000001c400d0d947 */ /* 0x001fea0003800000 */
.L_x_4081:
[----:B------:R-:W-:Y:S05]  /*37f0*/  BSYNC B1 ;  /* 0x0000000000017941 */ /* 0x000fea0003800000 */
.L_x_3758:
[----:B------:R-:W-:-:S03]  /*3800*/  UMOV UR4, 0xffffffff ;  /* 0xffffffff00047882 */ /* 0x000fc60000000000 */
[----:B------:R-:W-:Y:S05]  /*3810*/  BRA.DIV UR4, `(.L_x_3760) ;  /* 0x000001c604d87947 */ /* 0x000fea000b800000 */
[----:B------:R1:W2:Y:S04]  /*3820*/  SHFL.IDX PT, R82, R118, RZ, 0x1c1f ;  /* 0x001c1fff76527589 */ /* 0x0002a800000e0000 */
[----:B------:R1:W3:Y:S02]  /*3830*/  SHFL.IDX PT, R11, R119, RZ, 0x1c1f ;  /* 0x001c1fff770b7589 */ /* 0x0002e400000e0000 */
.L_x_4085:
        /* <DEDUP_REMOVED lines=11> */
[--C-:B------:R-:W-:Y:S02]  /*38f0*/  SHF.R.U64 R76, R76, 0x10, R77.reuse ;  /* 0x000000104c4c7819 */ /* 0x100fe4000000124d */
[----:B------:R-:W-:Y:S02]  /*3900*/  SHF.R.U32.HI R150, RZ, 0x10, R77 ;  /* 0x00000010ff967819 */ /* 0x000fe4000001164d */
[--C-:B------:R-:W-:Y:S02]  /*3910*/  SHF.R.U64 R77, R78, 0x10, R79.reuse ;  /* 0x000000104e4d7819 */ /* 0x100fe4000000124f */
[----:B------:R-:W-:Y:S02]  /*3920*/  SHF.R.U32.HI R151, RZ, 0x10, R79 ;  /* 0x00000010ff977819 */ /* 0x000fe4000001164f */
[----:B------:R-:W-:Y:S01]  /*3930*/  PRMT R79, R152, 0x5410, R77 ;  /* 0x00005410984f7816 */ /* 0x000fe2000000004d */
[----:B0-----:R-:W-:Y:S01]  /*3940*/  IMAD.U32 R77, R13, 0x10000, RZ ;  /* 0x000100000d4d7824 */ /* 0x001fe200078e00ff */
[----:B------:R-:W-:-:S02]  /*3950*/  PRMT R76, R138, 0x5432, R76 ;  /* 0x000054328a4c7816 */ /* 0x000fc4000000004c */
[----:B------:R-:W-:Y:S02]  /*3960*/  LOP3.LUT R153, R13, 0xffff0000, RZ, 0xc0, !PT ;  /* 0xffff00000d997812 */ /* 0x000fe400078ec0ff */
[----:B------:R-:W-:Y:S02]  /*3970*/  LOP3.LUT R152, R79, 0xffff0000, RZ, 0xc0, !PT ;  /* 0xffff00004f987812 */ /* 0x000fe400078ec0ff */
[C---:B------:R-:W-:Y:S01]  /*3980*/  LOP3.LUT R78, R76.reuse, 0xffff0000, RZ, 0xc0, !PT ;  /* 0xffff00004c4e7812 */ /* 0x040fe200078ec0ff */
[----:B------:R-:W-:Y:S02]  /*3990*/  IMAD.U32 R76, R76, 0x10000, RZ ;  /* 0x000100004c4c7824 */ /* 0x000fe400078e00ff */
[C---:B------:R-:W-:Y:S02]  /*39a0*/  FMUL.FTZ R158, R153.reuse, R152 ;  /* 0x00000098999e7220 */ /* 0x040fe40000410000 */
[-C--:B------:R-:W-:Y:S02]  /*39b0*/  FMUL.FTZ R13, R153, R78.reuse ;  /* 0x0000004e990d7220 */ /* 0x080fe40000410000 */
[----:B------:R-:W-:-:S02]  /*39c0*/  FFMA.FTZ R78, R77, R78, -R158 ;  /* 0x0000004e4d4e7223 */ /* 0x000fc4000001089e */
[----:B------:R-:W-:Y:S01]  /*39d0*/  FFMA.FTZ R77, R77, R152, R13 ;  /* 0x000000984d4d7223 */ /* 0x000fe2000001000d */
[----:B------:R-:W-:Y:S02]  /*39e0*/  PRMT R13, R139, 0x5432, R150 ;  /* 0x000054328b0d7816 */ /* 0x000fe40000000096 */
[----:B------:R-:W-:Y:S02]  /*39f0*/  PRMT R150, R155, 0x5410, R151 ;  /* 0x000054109b967816 */ /* 0x000fe40000000097 */
[----:B------:R-:W-:Y:S01]  /*3a00*/  LOP3.LUT R152, R14, 0xffff0000, RZ, 0xc0, !PT ;  /* 0xffff00000e987812 */ /* 0x000fe200078ec0ff */
[C---:B------:R-:W-:Y:S01]  /*3a10*/  IMAD.U32 R153, R13.reuse, 0x10000, RZ ;  /* 0x000100000d997824 */ /* 0x040fe200078e00ff */
[----:B------:R-:W-:Y:S01]  /*3a20*/  LOP3.LUT R13, R13, 0xffff0000, RZ, 0xc0, !PT ;  /* 0xffff00000d0d7812 */ /* 0x000fe200078ec0ff */
[----:B------:R-:W-:Y:S01]  /*3a30*/  IMAD.U32 R151, R150, 0x10000, RZ ;  /* 0x0001000096977824 */ /* 0x000fe200078e00ff */
[----:B------:R-:W-:Y:S01]  /*3a40*/  F2FP.BF16.F32.PACK_AB R77, R77, R78 ;  /* 0x0000004e4d4d723e */ /* 0x000fe200000010ff */
[----:B------:R-:W-:-:S02]  /*3a50*/  IMAD.U32 R14, R14, 0x10000, RZ ;  /* 0x000100000e0e7824 */ /* 0x000fc400078e00ff */
[C---:B------:R-:W-:Y:S01]  /*3a60*/  FMUL.FTZ R155, R152.reuse, R151 ;  /* 0x00000097989b7220 */ /* 0x040fe20000410000 */
[----:B------:R-:W-:-:S03]  /*3a70*/  FMUL.FTZ R152, R152, R153 ;  /* 0x0000009998987220 */ /* 0x000fc60000410000 */
[C---:B------:R-:W-:Y:S01]  /*3a80*/  FFMA.FTZ R155, R14.reuse, R153, -R155 ;  /* 0x000000990e9b7223 */ /* 0x040fe2000001089b */
[----:B------:R-:W-:Y:S01]  /*3a90*/  FFMA.FTZ R152, R14, R151, R152 ;  /* 0x000000970e987223 */ /* 0x000fe20000010098 */
[----:B------:R-:W-:Y:S01]  /*3aa0*/  LOP3.LUT R151, R150, 0xffff0000, RZ, 0xc0, !PT ;  /* 0xffff000096977812 */ /* 0x000fe200078ec0ff */
[C---:B------:R-:W-:Y:S01]  /*3ab0*/  IMAD.U32 R150, R15.reuse, 0x10000, RZ ;  /* 0x000100000f967824 */ /* 0x040fe200078e00ff */
[----:B------:R-:W-:-:S05]  /*3ac0*/  LOP3.LUT R14, R15, 0xffff0000, RZ, 0xc0, !PT ;  /* 0xffff00000f0e7812 */ /* 0x000fca00078ec0ff */
[C---:B------:R-:W-:Y:S01]  /*3ad0*/  FMUL.FTZ R15, R14.reuse, R151 ;  /* 0x000000970e0f7220 */ /* 0x040fe20000410000 */
[----:B------:R-:W-:-:S03]  /*3ae0*/  FMUL.FTZ R14, R14, R13 ;  /* 0x0000000d0e0e7220 */ /* 0x000fc60000410000 */
[C---:B------:R-:W-:Y:S01]  /*3af0*/  FFMA.FTZ R15, R150.reuse, R13, -R15 ;  /* 0x0000000d960f7223 */ /* 0x040fe2000001080f */
[----:B------:R-:W-:Y:S01]  /*3b00*/  FFMA.FTZ R14, R150, R151, R14 ;  /* 0x00000097960e7223 */ /* 0x000fe2000001000e */
[C---:B------:R-:W-:Y:S01]  /*3b10*/  LOP3.LUT R13, R12.reuse, 0xffff0000, RZ, 0xc0, !PT ;  /* 0xffff00000c0d7812 */ /* 0x040fe200078ec0ff */
[----:B------:R-:W-:Y:S02]  /*3b20*/  IMAD.U32 R150, R79, 0x10000, RZ ;  /* 0x000100004f967824 */ /* 0x000fe400078e00ff */
[----:B------:R-:W-:Y:S01]  /*3b30*/  IMAD.U32 R79, R12, 0x10000, RZ ;  /* 0x000100000c4f7824 */ /* 0x000fe200078e00ff */
[----:B------:R-:W-:Y:S01]  /*3b40*/  F2FP.BF16.F32.PACK_AB R15, R14, R15 ;  /* 0x0000000f0e0f723e */ /* 0x000fe200000010ff */
[C---:B------:R-:W-:Y:S01]  /*3b50*/  FMUL.FTZ R12, R13.reuse, R150 ;  /* 0x000000960d0c7220 */ /* 0x040fe20000410000 */
[-C--:B------:R-:W-:Y:S01]  /*3b60*/  FMUL.FTZ R13, R13, R76.reuse ;  /* 0x0000004c0d0d7220 */ /* 0x080fe20000410000 */
[----:B------:R-:W-:Y:S02]  /*3b70*/  F2FP.BF16.F32.PACK_AB R14, R152, R155 ;  /* 0x0000009b980e723e */ /* 0x000fe400000010ff */
[C---:B------:R-:W-:Y:S01]  /*3b80*/  FFMA.FTZ R12, R79.reuse, R76, -R12 ;  /* 0x0000004c4f0c7223 */ /* 0x040fe2000001080c */
[----:B------:R-:W-:-:S05]  /*3b90*/  FFMA.FTZ R13, R79, R150, R13 ;  /* 0x000000964f0d7223 */ /* 0x000fca000001000d */
[----:B------:R-:W-:Y:S01]  /*3ba0*/  F2FP.BF16.F32.PACK_AB R12, R13, R12 ;  /* 0x0000000c0d0c723e */ /* 0x000fe200000010ff */
[----:B------:R-:W-:-:S07]  /*3bb0*/  IMAD.MOV.U32 R13, RZ, RZ, R77 ;  /* 0x000000ffff0d7224 */ /* 0x000fce00078e004d */
.L_x_3766:
[----:B------:R-:W-:Y:S05]  /*3bc0*/  BSYNC B3 ;  /* 0x0000000000037941 */ /* 0x000fea0003800000 */
.L_x_3765:
[----:B0-----:R4:W-:Y:S02]  /*3bd0*/  ST.E.128 desc[UR56][R80.64], R12 ;  /* 0x0000000c50007985 */ /* 0x0019e4000c101d38 */
.L_x_3764:
[----:B------:R-:W-:Y:S05]  /*3be0*/  BSYNC B2 ;  /* 0x0000000000027941 */ /* 0x000fea0003800000 */
.L_x_3763:
[----:B------:R-:W-:Y:S01]  /*3bf0*/  ISETP.NE.AND P3, PT, R7, RZ, PT ;  /* 0x000000ff0700720c */ /* 0x000fe20003f65270 */
[----:B------:R-:W-:-:S12]  /*3c00*/  BSSY B2, `(.L_x_3767) ;  /* 0x0000039000027945 */ /* 0x000fd80003800000 */
[----:B------:R-:W-:Y:S05]  /*3c10*/  @!P3 BRA `(.L_x_3768) ;  /* 0x0000000000dcb947 */ /* 0x000fea0003800000 */
[----:B----4-:R4:W0:Y:S01]  /*3c20*/  LDS.128 R12, [R28+0x1e000] ;  /* 0x01e000001c0c7984 */ /* 0x0108220000000c00 */
[----:B------:R-:W-:Y:S01]  /*3c30*/  ISETP.GE.AND P3, PT, R207, R120, PT ;  /* 0x00000078cf00720c */ /* 0x000fe20003f66270 */
[----:B------:R-:W-:Y:S01]  /*3c40*/  IMAD.SHL.U32 R79, R195, 0x8, RZ ;  /* 0x00000008c34f7824 */ /* 0x000fe200078e00ff */
[----:B------:R-:W-:Y:S01]  /*3c50*/  BSSY B3, `(.L_x_3769) ;  /* 0x0000032000037945 */ /* 0x000fe20003800000 */
[----:B---3--:R-:W-:Y:S02]  /*3c60*/  IMAD.MOV.U32 R76, RZ, RZ, R11 ;  /* 0x000000ffff4c7224 */ /* 0x008fe400078e000b */
[----:B--2---:R-:W-:Y:S02]  /*3c70*/  IMAD.MOV.U32 R77, RZ, RZ, R82 ;  /* 0x000000ffff4d7224 */ /* 0x004fe400078e0052 */
[----:B------:R-:W-:-:S06]  /*3c80*/  IMAD.WIDE R76, R79, 0x2, R76 ;  /* 0x000000024f4c7825 */ /* 0x000fcc00078e024c */
[----:B----4-:R-:W-:Y:S05]  /*3c90*/  @P3 BRA `(.L_x_3770) ;  /* 0x0000000000b43947 */ /* 0x010fea0003800000 */
[----:B------:R-:W-:Y:S02]  /*3ca0*/  SHF.R.U64 R74, R74, 0x10, R75 ;  /* 0x000000104a4a7819 */ /* 0x000fe4000000124b */
[--C-:B------:R-:W-:Y:S02]  /*3cb0*/  SHF.R.U64 R72, R72, 0x10, R73.reuse ;  /* 0x0000001048487819 */ /* 0x100fe40000001249 */
[----:B------:R-:W-:Y:S02]  /*3cc0*/  PRMT R74, R146, 0x5432, R74 ;  /* 0x00005432924a7816 */ /* 0x000fe4000000004a */
[----:B------:R-:W-:Y:S02]  /*3cd0*/  PRMT R72, R134, 0x5432, R72 ;  /* 0x0000543286487816 */ /* 0x000fe40000000048 */
[C---:B0-----:R-:W-:Y:S02]  /*3ce0*/  LOP3.LUT R81, R13.reuse, 0xffff0000, RZ, 0xc0, !PT ;  /* 0xffff00000d517812 */ /* 0x041fe400078ec0ff */
[C---:B------:R-:W-:Y:S01]  /*3cf0*/  LOP3.LUT R80, R74.reuse, 0xffff0000, RZ, 0xc0, !PT ;  /* 0xffff00004a507812 */ /* 0x040fe200078ec0ff */
[----:B------:R-:W-:Y:S01]  /*3d00*/  IMAD.U32 R74, R74, 0x10000, RZ ;  /* 0x000100004a4a7824 */ /* 0x000fe200078e00ff */
[C---:B------:R-:W-:Y:S01]  /*3d10*/  LOP3.LUT R78, R72.reuse, 0xffff0000, RZ, 0xc0, !PT ;  /* 0xffff0000484e7812 */ /* 0x040fe200078ec0ff */
[----:B------:R-:W-:Y:S01]  /*3d20*/  IMAD.U32 R72, R72, 0x10000, RZ ;  /* 0x0001000048487824 */ /* 0x000fe200078e00ff */
[----:B------:R-:W-:Y:S01]  /*3d30*/  SHF.R.U32.HI R79, RZ, 0x10, R73 ;  /* 0x00000010ff4f7819 */ /* 0x000fe20000011649 */
[----:B------:R-:W-:-:S02]  /*3d40*/  IMAD.U32 R73, R13, 0x10000, RZ ;  /* 0x000100000d497824 */ /* 0x000fc400078e00ff */
[C---:B------:R-:W-:Y:S01]  /*3d50*/  FMUL.FTZ R150, R81.reuse, R80 ;  /* 0x0000005051967220 */ /* 0x040fe20000410000 */
[----:B------:R-:W-:Y:S01]  /*3d60*/  SHF.R.U32.HI R75, RZ, 0x10, R75 ;  /* 0x00000010ff4b7819 */ /* 0x000fe2000001164b */
[-C--:B------:R-:W-:Y:S02]  /*3d70*/  FMUL.FTZ R13, R81, R78.reuse ;  /* 0x0000004e510d7220 */ /* 0x080fe40000410000 */
[C---:B------:R-:W-:Y:S01]  /*3d80*/  FFMA.FTZ R78, R73.reuse, R78, -R150 ;  /* 0x0000004e494e7223 */ /* 0x040fe20000010896 */
[----:B------:R-:W-:Y:S01]  /*3d90*/  PRMT R75, R176, 0x5410, R75 ;  /* 0x00005410b04b7816 */ /* 0x000fe2000000004b */
[----:B------:R-:W-:Y:S01]  /*3da0*/  FFMA.FTZ R73, R73, R80, R13 ;  /* 0x0000005049497223 */ /* 0x000fe2000001000d */
[----:B------:R-:W-:Y:S01]  /*3db0*/  PRMT R13, R174, 0x5410, R79 ;  /* 0x00005410ae0d7816 */ /* 0x000fe2000000004f */
[----:B------:R-:W-:Y:S01]  /*3dc0*/  IMAD.U32 R150, R15, 0x10000, RZ ;  /* 0x000100000f967824 */ /* 0x000fe200078e00ff */
[C---:B------:R-:W-:Y:S01]  /*3dd0*/  LOP3.LUT R80, R14.reuse, 0xffff0000, RZ, 0xc0, !PT ;  /* 0xffff00000e507812 */ /* 0x040fe200078ec0ff */
[----:B------:R-:W-:Y:S01]  /*3de0*/  IMAD.U32 R14, R14, 0x10000, RZ ;  /* 0x000100000e0e7824 */ /* 0x000fe200078e00ff */
[----:B------:R-:W-:Y:S01]  /*3df0*/  SHF.L.U32 R79, R75, 0x10, RZ ;  /* 0x000000104b4f7819 */ /* 0x000fe200000006ff */
[----:B------:R-:W-:Y:S01]  /*3e00*/  IMAD.U32 R81, R13, 0x10000, RZ ;  /* 0x000100000d517824 */ /* 0x000fe200078e00ff */
[----:B------:R-:W-:-:S02]  /*3e10*/  LOP3.LUT R75, R75, 0xffff0000, RZ, 0xc0, !PT ;  /* 0xffff00004b4b7812 */ /* 0x000fc400078ec0ff */
[----:B------:R-:W-:Y:S01]  /*3e20*/  LOP3.LUT R13, R13, 0xffff0000, RZ, 0xc0, !PT ;  /* 0xffff00000d0d7812 */ /* 0x000fe200078ec0ff */
[C---:B------:R-:W-:Y:S01]  /*3e30*/  FMUL.FTZ R151, R80.reuse, R79 ;  /* 0x0000004f50977220 */ /* 0x040fe20000410000 */
[-C--:B------:R-:W-:Y:S01]  /*3e40*/  FMUL.FTZ R80, R80, R81.reuse ;  /* 0x0000005150507220 */ /* 0x080fe20000410000 */
[----:B------:R-:W-:Y:S02]  /*3e50*/  F2FP.BF16.F32.PACK_AB R73, R73, R78 ;  /* 0x0000004e4949723e */ /* 0x000fe400000010ff */
[C---:B------:R-:W-:Y:S01]  /*3e60*/  FFMA.FTZ R151, R14.reuse, R81, -R151 ;  /* 0x000000510e977223 */ /* 0x040fe20000010897 */
[----:B------:R-:W-:Y:S01]  /*3e70*/  FFMA.FTZ R80, R14, R79, R80 ;  /* 0x0000004f0e507223 */ /* 0x000fe20000010050 */
[----:B------:R-:W-:-:S05]  /*3e80*/  LOP3.LUT R14, R15, 0xffff0000, RZ, 0xc0, !PT ;  /* 0xffff00000f0e7812 */ /* 0x000fca00078ec0ff */
[C---:B------:R-:W-:Y:S01]  /*3e90*/  FMUL.FTZ R15, R14.reuse, R75 ;  /* 0x0000004b0e0f7220 */ /* 0x040fe20000410000 */
[----:B------:R-:W-:-:S03]  /*3ea0*/  FMUL.FTZ R14, R14, R13 ;  /* 0x0000000d0e0e7220 */ /* 0x000fc60000410000 */
[----:B------:R-:W-:Y:S01]  /*3eb0*/  FFMA.FTZ R15, R150, R13, -R15 ;  /* 0x0000000d960f7223 */ /* 0x000fe2000001080f */
[----:B------:R-:W-:Y:S01]  /*3ec0*/  LOP3.LUT R13, R12, 0xffff0000, RZ, 0xc0, !PT ;  /* 0xffff00000c0d7812 */ /* 0x000fe200078ec0ff */
[----:B------:R-:W-:Y:S01]  /*3ed0*/  FFMA.FTZ R14, R150, R75, R14 ;  /* 0x0000004b960e7223 */ /* 0x000fe2000001000e */
[----:B------:R-:W-:-:S03]  /*3ee0*/  IMAD.U32 R75, R12, 0x10000, RZ ;  /* 0x000100000c4b7824 */ /* 0x000fc600078e00ff */
[C---:B------:R-:W-:Y:S01]  /*3ef0*/  FMUL.FTZ R12, R13.reuse, R74 ;  /* 0x0000004a0d0c7220 */ /* 0x040fe20000410000 */
[-C--:B------:R-:W-:Y:S01]  /*3f00*/  FMUL.FTZ R13, R13, R72.reuse ;  /* 0x000000480d0d7220 */ /* 0x080fe20000410000 */
[----:B------:R-:W-:Y:S02]  /*3f10*/  F2FP.BF16.F32.PACK_AB R15, R14, R15 ;  /* 0x0000000f0e0f723e */ /* 0x000fe400000010ff */
[C---:B------:R-:W-:Y:S01]  /*3f20*/  FFMA.FTZ R12, R75.reuse, R72, -R12 ;  /* 0x000000484b0c7223 */ /* 0x040fe2000001080c */
[----:B------:R-:W-:Y:S01]  /*3f30*/  FFMA.FTZ R13, R75, R74, R13 ;  /* 0x0000004a4b0d7223 */ /* 0x000fe2000001000d */
[----:B------:R-:W-:-:S04]  /*3f40*/  F2FP.BF16.F32.PACK_AB R14, R80, R151 ;  /* 0x00000097500e723e */ /* 0x000fc800000010ff */
[----:B------:R-:W-:Y:S01]  /*3f50*/  F2FP.BF16.F32.PACK_AB R12, R13, R12 ;  /* 0x0000000c0d0c723e */ /* 0x000fe200000010ff */
[----:B------:R-:W-:-:S07]  /*3f60*/  IMAD.MOV.U32 R13, RZ, RZ, R73 ;  /* 0x000000ffff0d7224 */ /* 0x000fce00078e0049 */
.L_x_3770:
[----:B------:R-:W-:Y:S05]  /*3f70*/  BSYNC B3 ;  /* 0x0000000000037941 */ /* 0x000fea0003800000 */
.L_x_3769:
[----:B0-----:R0:W-:Y:S02]  /*3f80*/  ST.E.128 desc[UR56][R76.64], R12 ;  /* 0x0000000c4c007985 */ /* 0x0011e4000c101d38 */
.L_x_3768:
[----:B------:R-:W-:Y:S05]  /*3f90*/  BSYNC B2 ;  /* 0x0000000000027941 */ /* 0x000fea0003800000 */
.L_x_3767:
[----:B------:R-:W-:Y:S01]  /*3fa0*/  ISETP.NE.AND P3, PT, R8, RZ, PT ;  /* 0x000000ff0800720c */ /* 0x000fe20003f65270 */
[----:B------:R-:W-:-:S12]  /*3fb0*/  BSSY B2, `(.L_x_3771) ;  /* 0x0000039000027945 */ /* 0x000fd80003800000 */
[----:B------:R-:W-:Y:S05]  /*3fc0*/  @!P3 BRA `(.L_x_3772) ;  /* 0x0000000000dcb947 */ /* 0x000fea0003800000 */
[----:B0---4-:R0:W4:Y:S01]  /*3fd0*/  LDS.128 R12, [R27+0x21000] ;  /* 0x021000001b0c7984 */ /* 0x0111220000000c00 */
[----:B------:R-:W-:Y:S01]  /*3fe0*/  ISETP.GE.AND P3, PT, R205, R120, PT ;  /* 0x00000078cd00720c */ /* 0x000fe20003f66270 */
[----:B------:R-:W-:Y:S01]  /*3ff0*/  IMAD.SHL.U32 R75, R198, 0x8, RZ ;  /* 0x00000008c64b7824 */ /* 0x000fe200078e00ff */
[----:B------:R-:W-:Y:S01]  /*4000*/  BSSY B3, `(.L_x_3773) ;  /* 0x0000032000037945 */ /* 0x000fe20003800000 */
[----:B---3--:R-:W-:Y:S02]  /*4010*/  IMAD.MOV.U32 R72, RZ, RZ, R11 ;  /* 0x000000ffff487224 */ /* 0x008fe400078e000b */
[----:B--2---:R-:W-:Y:S02]  /*4020*/  IMAD.MOV.U32 R73, RZ, RZ, R82 ;  /* 0x000000ffff497224 */ /* 0x004fe400078e0052 */
[----:B------:R-:W-:-:S06]  /*4030*/  IMAD.WIDE R72, R75, 0x2, R72 ;  /* 0x000000024b487825 */ /* 0x000fcc00078e0248 */
[----:B0-----:R-:W-:Y:S05]  /*4040*/  @P3 BRA `(.L_x_3774) ;  /* 0x0000000000b43947 */ /* 0x001fea0003800000 */
[----:B------:R-:W-:Y:S01]  /*4050*/  SHF.R.U64 R70, R70, 0x10, R71 ;  /* 0x0000001046467819 */ /* 0x000fe20000001247 */
[----:B----4-:R-:W-:Y:S01]  /*4060*/  IMAD.U32 R75, R14, 0x10000, RZ ;  /* 0x000100000e4b7824 */ /* 0x010fe200078e00ff */
[----:B------:R-:W-:Y:S01]  /*4070*/  SHF.R.U64 R68, R68, 0x10, R69 ;  /* 0x0000001044447819 */ /* 0x000fe20000001245 */
[----:B------:R-:W-:Y:S01]  /*4080*/  IMAD.U32 R76, R15, 0x10000, RZ ;  /* 0x000100000f4c7824 */ /* 0x000fe200078e00ff */
[----:B------:R-:W-:Y:S02]  /*4090*/  PRMT R70, R144, 0x5432, R70 ;  /* 0x0000543290467816 */ /* 0x000fe40000000046 */
[----:B------:R-:W-:Y:S02]  /*40a0*/  SHF.R.U32.HI R74, RZ, 0x10, R71 ;  /* 0x00000010ff4a7819 */ /* 0x000fe40000011647 */
[----:B------:R-:W-:Y:S02]  /*40b0*/  SHF.R.U32.HI R69, RZ, 0x10, R69 ;  /* 0x00000010ff457819 */ /* 0x000fe40000011645 */
[----:B------:R-:W-:-:S02]  /*40c0*/  LOP3.LUT R77, R13, 0xffff0000, RZ, 0xc0, !PT ;  /* 0xffff00000d4d7812 */ /* 0x000fc400078ec0ff */
[C---:B------:R-:W-:Y:S01]  /*40d0*/  LOP3.LUT R78, R70.reuse, 0xffff0000, RZ, 0xc0, !PT ;  /* 0xffff0000464e7812 */ /* 0x040fe200078ec0ff */
[----:B------:R-:W-:Y:S01]  /*40e0*/  IMAD.U32 R70, R70, 0x10000, RZ ;  /* 0x0001000046467824 */ /* 0x000fe200078e00ff */
[----:B------:R-:W-:Y:S02]  /*40f0*/  PRMT R68, R130, 0x5432, R68 ;  /* 0x0000543282447816 */ /* 0x000fe40000000044 */
[----:B------:R-:W-:Y:S01]  /*4100*/  PRMT R74, R145, 0x5432, R74 ;  /* 0x00005432914a7816 */ /* 0x000fe2000000004a */
[----:B------:R-:W-:Y:S01]  /*4110*/  FMUL.FTZ R80, R77, R78 ;  /* 0x0000004e4d507220 */ /* 0x000fe20000410000 */
[----:B------:R-:W-:Y:S02]  /*4120*/  PRMT R69, R173, 0x5410, R69 ;  /* 0x00005410ad457816 */ /* 0x000fe40000000045 */
[----:B------:R-:W-:Y:S01]  /*4130*/  LOP3.LUT R71, R15, 0xffff0000, RZ, 0xc0, !PT ;  /* 0xffff00000f477812 */ /* 0x000fe200078ec0ff */
[----:B------:R-:W-:Y:S01]  /*4140*/  IMAD.U32 R15, R13, 0x10000, RZ ;  /* 0x000100000d0f7824 */ /* 0x000fe200078e00ff */
[----:B------:R-:W-:Y:S01]  /*4150*/  LOP3.LUT R150, R68, 0xffff0000, RZ, 0xc0, !PT ;  /* 0xffff000044967812 */ /* 0x000fe200078ec0ff */
[----:B------:R-:W-:Y:S01]  /*4160*/  IMAD.U32 R79, R74, 0x10000, RZ ;  /* 0x000100004a4f7824 */ /* 0x000fe200078e00ff */
[----:B------:R-:W-:Y:S01]  /*4170*/  LOP3.LUT R14, R14, 0xffff0000, RZ, 0xc0, !PT ;  /* 0xffff00000e0e7812 */ /* 0x000fe200078ec0ff */
[----:B------:R-:W-:Y:S01]  /*4180*/  IMAD.U32 R13, R12, 0x10000, RZ ;  /* 0x000100000c0d7824 */ /* 0x000fe200078e00ff */
[----:B------:R-:W-:Y:S01]  /*4190*/  SHF.L.U32 R81, R69, 0x10, RZ ;  /* 0x0000001045517819 */ /* 0x000fe200000006ff */
[-C--:B------:R-:W-:Y:S01]  /*41a0*/  FMUL.FTZ R77, R77, R150.reuse ;  /* 0x000000964d4d7220 */ /* 0x080fe20000410000 */
[----:B------:R-:W-:Y:S01]  /*41b0*/  FFMA.FTZ R80, R15, R150, -R80 ;  /* 0x000000960f507223 */ /* 0x000fe20000010850 */
[----:B------:R-:W-:Y:S01]  /*41c0*/  FMUL.FTZ R150, R14, R79 ;  /* 0x0000004f0e967220 */ /* 0x000fe20000410000 */
[----:B------:R-:W-:Y:S01]  /*41d0*/  LOP3.LUT R12, R12, 0xffff0000, RZ, 0xc0, !PT ;  /* 0xffff00000c0c7812 */ /* 0x000fe200078ec0ff */
[-C--:B------:R-:W-:Y:S01]  /*41e0*/  FMUL.FTZ R14, R14, R81.reuse ;  /* 0x000000510e0e7220 */ /* 0x080fe20000410000 */
[----:B------:R-:W-:Y:S01]  /*41f0*/  LOP3.LUT R74, R74, 0xffff0000, RZ, 0xc0, !PT ;  /* 0xffff00004a4a7812 */ /* 0x000fe200078ec0ff */
[----:B------:R-:W-:Y:S01]  /*4200*/  IMAD.U32 R68, R68, 0x10000, RZ ;  /* 0x0001000044447824 */ /* 0x000fe200078e00ff */
[----:B------:R-:W-:Y:S01]  /*4210*/  LOP3.LUT R69, R69, 0xffff0000, RZ, 0xc0, !PT ;  /* 0xffff000045457812 */ /* 0x000fe200078ec0ff */
[----:B------:R-:W-:Y:S01]  /*4220*/  FFMA.FTZ R150, R75, R81, -R150 ;  /* 0x000000514b967223 */ /* 0x000fe20000010896 */
[----:B------:R-:W-:Y:S01]  /*4230*/  FFMA.FTZ R77, R15, R78, R77 ;  /* 0x0000004e0f4d7223 */ /* 0x000fe2000001004d */
        /* <DEDUP_REMOVED lines=13> */
[----:B------:R-:W-:-:S07]  /*4310*/  F2FP.BF16.F32.PACK_AB R15, R74, R15 ;  /* 0x0000000f4a0f723e */ /* 0x000fce00000010ff */
.L_x_3774:
[----:B------:R-:W-:Y:S05]  /*4320*/  BSYNC B3 ;  /* 0x0000000000037941 */ /* 0x000fea0003800000 */
.L_x_3773:
[----:B----4-:R0:W-:Y:S02]  /*4330*/  ST.E.128 desc[UR56][R72.64], R12 ;  /* 0x0000000c48007985 */ /* 0x0101e4000c101d38 */
.L_x_3772:
[----:B------:R-:W-:Y:S05]  /*4340*/  BSYNC B2 ;  /* 0x0000000000027941 */ /* 0x000fea0003800000 */
.L_x_3771:
        /* <DEDUP_REMOVED lines=9> */
[----:B------:R-:W-:Y:S01]  /*43e0*/  SHF.R.U64 R70, R66, 0x10, R67 ;  /* 0x0000001042467819 */ /* 0x000fe20000001243 */
[----:B----4-:R-:W-:Y:S01]  /*43f0*/  IMAD.U32 R72, R15, 0x10000, RZ ;  /* 0x000100000f487824 */ /* 0x010fe200078e00ff */
[----:B------:R-:W-:Y:S02]  /*4400*/  SHF.R.U64 R71, R64, 0x10, R65 ;  /* 0x0000001040477819 */ /* 0x000fe40000001241 */
[----:B------:R-:W-:Y:S02]  /*4410*/  SHF.R.U32.HI R67, RZ, 0x10, R67 ;  /* 0x00000010ff437819 */ /* 0x000fe40000011643 */
[----:B------:R-:W-:Y:S02]  /*4420*/  PRMT R70, R143, 0x5432, R70 ;  /* 0x000054328f467816 */ /* 0x000fe40000000046 */
[----:B------:R-:W-:Y:S01]  /*4430*/  SHF.R.U32.HI R73, RZ, 0x10, R65 ;  /* 0x00000010ff497819 */ /* 0x000fe20000011641 */
[----:B------:R-:W-:Y:S01]  /*4440*/  IMAD.U32 R65, R14, 0x10000, RZ ;  /* 0x000100000e417824 */ /* 0x000fe200078e00ff */
[----:B------:R-:W-:-:S02]  /*4450*/  PRMT R71, R171, 0x5410, R71 ;  /* 0x00005410ab477816 */ /* 0x000fc40000000047 */
[----:B------:R-:W-:Y:S02]  /*4460*/  PRMT R67, R175, 0x5410, R67 ;  /* 0x00005410af437816 */ /* 0x000fe40000000043 */
[----:B------:R-:W-:Y:S02]  /*4470*/  LOP3.LUT R77, R13, 0xffff0000, RZ, 0xc0, !PT ;  /* 0xffff00000d4d7812 */ /* 0x000fe400078ec0ff */
[C---:B------:R-:W-:Y:S01]  /*4480*/  LOP3.LUT R74, R70.reuse, 0xffff0000, RZ, 0xc0, !PT ;  /* 0xffff0000464a7812 */ /* 0x040fe200078ec0ff */
[----:B------:R-:W-:Y:S01]  /*4490*/  IMAD.U32 R70, R70, 0x10000, RZ ;  /* 0x0001000046467824 */ /* 0x000fe200078e00ff */
[----:B------:R-:W-:Y:S01]  /*44a0*/  PRMT R66, R172, 0x5410, R73 ;  /* 0x00005410ac427816 */ /* 0x000fe20000000049 */
[----:B------:R-:W-:Y:S01]  /*44b0*/  IMAD.U32 R73, R67, 0x10000, RZ ;  /* 0x0001000043497824 */ /* 0x000fe200078e00ff */
[----:B------:R-:W-:Y:S01]  /*44c0*/  LOP3.LUT R76, R71, 0xffff0000, RZ, 0xc0, !PT ;  /* 0xffff0000474c7812 */ /* 0x000fe200078ec0ff */
[----:B------:R-:W-:Y:S01]  /*44d0*/  FMUL.FTZ R78, R77, R74 ;  /* 0x0000004a4d4e7220 */ /* 0x000fe20000410000 */
[----:B------:R-:W-:Y:S01]  /*44e0*/  LOP3.LUT R14, R14, 0xffff0000, RZ, 0xc0, !PT ;  /* 0xffff00000e0e7812 */ /* 0x000fe200078ec0ff */
[----:B------:R-:W-:Y:S01]  /*44f0*/  IMAD.U32 R75, R66, 0x10000, RZ ;  /* 0x00010000424b7824 */ /* 0x000fe200078e00ff */
[----:B------:R-:W-:Y:S01]  /*4500*/  LOP3.LUT R64, R15, 0xffff0000, RZ, 0xc0, !PT ;  /* 0xffff00000f407812 */ /* 0x000fe200078ec0ff */
[----:B------:R-:W-:-:S02]  /*4510*/  IMAD.U32 R15, R13, 0x10000, RZ ;  /* 0x000100000d0f7824 */ /* 0x000fc400078e00ff */
[-C--:B------:R-:W-:Y:S01]  /*4520*/  FMUL.FTZ R77, R77, R76.reuse ;  /* 0x0000004c4d4d7220 */ /* 0x080fe20000410000 */
[----:B------:R-:W-:Y:S02]  /*4530*/  IMAD.U32 R13, R12, 0x10000, RZ ;  /* 0x000100000c0d7824 */ /* 0x000fe400078e00ff */
[----:B------:R-:W-:Y:S01]  /*4540*/  FMUL.FTZ R80, R14, R73 ;  /* 0x000000490e507220 */ /* 0x000fe20000410000 */
[----:B------:R-:W-:Y:S01]  /*4550*/  LOP3.LUT R12, R12, 0xffff0000, RZ, 0xc0, !PT ;  /* 0xffff00000c0c7812 */ /* 0x000fe200078ec0ff */
[C---:B------:R-:W-:Y:S01]  /*4560*/  FFMA.FTZ R78, R15.reuse, R76, -R78 ;  /* 0x0000004c0f4e7223 */ /* 0x040fe2000001084e */
[----:B------:R-:W-:Y:S01]  /*4570*/  FFMA.FTZ R77, R15, R74, R77 ;  /* 0x0000004a0f4d7223 */ /* 0x000fe2000001004d */
[-C--:B------:R-:W-:Y:S01]  /*4580*/  FMUL.FTZ R14, R14, R75.reuse ;  /* 0x0000004b0e0e7220 */ /* 0x080fe20000410000 */
[----:B------:R-:W-:Y:S01]  /*4590*/  LOP3.LUT R67, R67, 0xffff0000, RZ, 0xc0, !PT ;  /* 0xffff000043437812 */ /* 0x000fe200078ec0ff */
[----:B------:R-:W-:Y:S01]  /*45a0*/  IMAD.U32 R71, R71, 0x10000, RZ ;  /* 0x0001000047477824 */ /* 0x000fe200078e00ff */
[----:B------:R-:W-:Y:S01]  /*45b0*/  LOP3.LUT R15, R66, 0xffff0000, RZ, 0xc0, !PT ;  /* 0xffff0000420f7812 */ /* 0x000fe200078ec0ff */
[C---:B------:R-:W-:Y:S01]  /*45c0*/  FFMA.FTZ R80, R65.reuse, R75, -R80 ;  /* 0x0000004b41507223 */ /* 0x040fe20000010850 */
        /* <DEDUP_REMOVED lines=14> */
.L_x_3778:
[----:B------:R-:W-:Y:S05]  /*46b0*/  BSYNC B3 ;  /* 0x0000000000037941 */ /* 0x000fea0003800000 */
.L_x_3777:
[----:B----4-:R0:W-:Y:S02]  /*46c0*/  ST.E.128 desc[UR56][R68.64], R12 ;  /* 0x0000000c44007985 */ /* 0x0101e4000c101d38 */
.L_x_3776:
[----:B------:R-:W-:Y:S05]  /*46d0*/  BSYNC B2 ;  /* 0x0000000000027941 */ /* 0x000fea0003800000 */
.L_x_3775:
        /* <DEDUP_REMOVED lines=9> */
[----:B------:R-:W-:Y:S01]  /*4770*/  SHF.R.U32.HI R66, RZ, 0x10, R61 ;  /* 0x00000010ff427819 */ /* 0x000fe2000001163d */
[----:B----4-:R-:W-:Y:S01]  /*4780*/  IMAD.U32 R68, R15, 0x10000, RZ ;  /* 0x000100000f447824 */ /* 0x010fe200078e00ff */
[----:B------:R-:W-:Y:S02]  /*4790*/  SHF.R.U64 R69, R62, 0x10, R63 ;  /* 0x000000103e457819 */ /* 0x000fe4000000123f */
[----:B------:R-:W-:Y:S01]  /*47a0*/  SHF.R.U64 R67, R60, 0x10, R61 ;  /* 0x000000103c437819 */ /* 0x000fe2000000123d */
[----:B------:R-:W-:Y:S01]  /*47b0*/  IMAD.U32 R61, R14, 0x10000, RZ ;  /* 0x000100000e3d7824 */ /* 0x000fe200078e00ff */
[----:B------:R-:W-:Y:S02]  /*47c0*/  SHF.R.U32.HI R70, RZ, 0x10, R63 ;  /* 0x00000010ff467819 */ /* 0x000fe4000001163f */
[----:B------:R-:W-:Y:S02]  /*47d0*/  PRMT R62, R117, 0x5432, R66 ;  /* 0x00005432753e7816 */ /* 0x000fe40000000042 */
[----:B------:R-:W-:-:S02]  /*47e0*/  PRMT R66, R116, 0x5432, R69 ;  /* 0x0000543274427816 */ /* 0x000fc40000000045 */
[----:B------:R-:W-:Y:S01]  /*47f0*/  PRMT R67, R170, 0x5410, R67 ;  /* 0x00005410aa437816 */ /* 0x000fe20000000043 */
[----:B------:R-:W-:Y:S01]  /*4800*/  IMAD.U32 R71, R62, 0x10000, RZ ;  /* 0x000100003e477824 */ /* 0x000fe200078e00ff */
[----:B------:R-:W-:Y:S02]  /*4810*/  PRMT R63, R83, 0x5432, R70 ;  /* 0x00005432533f7816 */ /* 0x000fe40000000046 */
[----:B------:R-:W-:Y:S02]  /*4820*/  LOP3.LUT R73, R13, 0xffff0000, RZ, 0xc0, !PT ;  /* 0xffff00000d497812 */ /* 0x000fe400078ec0ff */
[C---:B------:R-:W-:Y:S01]  /*4830*/  LOP3.LUT R70, R66.reuse, 0xffff0000, RZ, 0xc0, !PT ;  /* 0xffff000042467812 */ /* 0x040fe200078ec0ff */
[----:B------:R-:W-:Y:S01]  /*4840*/  IMAD.U32 R69, R63, 0x10000, RZ ;  /* 0x000100003f457824 */ /* 0x000fe200078e00ff */
[----:B------:R-:W-:Y:S01]  /*4850*/  LOP3.LUT R72, R67, 0xffff0000, RZ, 0xc0, !PT ;  /* 0xffff000043487812 */ /* 0x000fe200078ec0ff */
[----:B------:R-:W-:Y:S01]  /*4860*/  IMAD.U32 R66, R66, 0x10000, RZ ;  /* 0x0001000042427824 */ /* 0x000fe200078e00ff */
[----:B------:R-:W-:Y:S01]  /*4870*/  LOP3.LUT R14, R14, 0xffff0000, RZ, 0xc0, !PT ;  /* 0xffff00000e0e7812 */ /* 0x000fe200078ec0ff */
[----:B------:R-:W-:Y:S01]  /*4880*/  FMUL.FTZ R74, R73, R70 ;  /* 0x00000046494a7220 */ /* 0x000fe20000410000 */
[----:B------:R-:W-:Y:S01]  /*4890*/  LOP3.LUT R60, R15, 0xffff0000, RZ, 0xc0, !PT ;  /* 0xffff00000f3c7812 */ /* 0x000fe200078ec0ff */
[----:B------:R-:W-:-:S02]  /*48a0*/  IMAD.U32 R15, R13, 0x10000, RZ ;  /* 0x000100000d0f7824 */ /* 0x000fc400078e00ff */
[-C--:B------:R-:W-:Y:S01]  /*48b0*/  FMUL.FTZ R73, R73, R72.reuse ;  /* 0x0000004849497220 */ /* 0x080fe20000410000 */
[----:B------:R-:W-:Y:S01]  /*48c0*/  SHF.L.U32 R13, R12, 0x10, RZ ;  /* 0x000000100c0d7819 */ /* 0x000fe200000006ff */
        /* <DEDUP_REMOVED lines=23> */
.L_x_3782:
[----:B------:R-:W-:Y:S05]  /*4a40*/  BSYNC B3 ;  /* 0x0000000000037941 */ /* 0x000fea0003800000 */
.L_x_3781:
[----:B----4-:R0:W-:Y:S02]  /*4a50*/  ST.E.128 desc[UR56][R64.64], R12 ;  /* 0x0000000c40007985 */ /* 0x0101e4000c101d38 */
.L_x_3780:
[----:B------:R-:W-:Y:S05]  /*4a60*/  BSYNC B2 ;  /* 0x0000000000027941 */ /* 0x000fea0003800000 */
.L_x_3779:
        /* <DEDUP_REMOVED lines=25> */
[C---:B------:R-:W-:Y:S01]  /*4c00*/  FMUL.FTZ R66, R58.reuse, R64 ;  /* 0x000000403a427220 */ /* 0x040fe20000410000 */
[C---:B------:R-:W-:Y:S01]  /*4c10*/  LOP3.LUT R11, R15.reuse, 0xffff0000, RZ, 0xc0, !PT ;  /* 0xffff00000f0b7812 */ /* 0x040fe200078ec0ff */
[----:B------:R-:W-:Y:S01]  /*4c20*/  FMUL.FTZ R65, R58, R62 ;  /* 0x0000003e3a417220 */ /* 0x000fe20000410000 */
[----:B------:R-:W-:Y:S01]  /*4c30*/  IMAD.U32 R14, R15, 0x10000, RZ ;  /* 0x000100000f0e7824 */ /* 0x000fe200078e00ff */
[----:B------:R-:W-:Y:S01]  /*4c40*/  LOP3.LUT R58, R12, 0xffff0000, RZ, 0xc0, !PT ;  /* 0xffff00000c3a7812 */ /* 0x000fe200078ec0ff */
[----:B------:R-:W-:-:S02]  /*4c50*/  IMAD.U32 R15, R169, 0x10000, RZ ;  /* 0x00010000a90f7824 */ /* 0x000fc400078e00ff */
[C---:B------:R-:W-:Y:S01]  /*4c60*/  FFMA.FTZ R12, R59.reuse, R62, -R66 ;  /* 0x0000003e3b0c7223 */ /* 0x040fe20000010842 */
[----:B------:R-:W-:Y:S01]  /*4c70*/  FFMA.FTZ R59, R59, R64, R65 ;  /* 0x000000403b3b7223 */ /* 0x000fe20000010041 */
[----:B------:R-:W-:Y:S01]  /*4c80*/  FMUL.FTZ R65, R57, R63 ;  /* 0x0000003f39417220 */ /* 0x000fe20000410000 */
        /* <DEDUP_REMOVED lines=18> */
.L_x_3784:
[----:B------:R-:W-:Y:S05]  /*4db0*/  BSYNC B2 ;  /* 0x0000000000027941 */ /* 0x000fea0003800000 */
.L_x_3783:
[----:B----4-:R0:W-:Y:S02]  /*4dc0*/  ST.E.128 desc[UR56][R60.64], R12 ;  /* 0x0000000c3c007985 */ /* 0x0101e4000c101d38 */
.L_x_3762:
[----:B------:R-:W-:Y:S05]  /*4dd0*/  BSYNC B1 ;  /* 0x0000000000017941 */ /* 0x000fea0003800000 */
.L_x_3761:
[----:B------:R-:W-:-:S03]  /*4de0*/  UMOV UR4, 0xffffffff ;  /* 0xffffffff00047882 */ /* 0x000fc60000000000 */
[----:B------:R-:W-:Y:S05]  /*4df0*/  BRA.DIV UR4, `(.L_x_3785) ;  /* 0x000001b204ac7947 */ /* 0x000fea000b800000 */
[----:B------:R0:W0:Y:S04]  /*4e00*/  SHFL.IDX PT, R59, R118, 0x1, 0x1c1f ;  /* 0x003c1f00763b7f89 */ /* 0x00002800000e0000 */
[----:B------:R0:W0:Y:S02]  /*4e10*/  SHFL.IDX PT, R58, R119, 0x1, 0x1c1f ;  /* 0x003c1f00773a7f89 */ /* 0x00002400000e0000 */
.L_x_4089:
[----:B------:R-:W-:Y:S05]  /*4e20*/  @P4 BRA `(.L_x_3786) ;  /* 0x0000005800244947 */ /* 0x000fea0003800000 */
[----:B------:R-:W-:Y:S01]  /*4e30*/  ISETP.NE.AND P3, PT, R6, RZ, PT ;  /* 0x000000ff0600720c */ /* 0x000fe20003f65270 */
[----:B------:R-:W-:-:S12]  /*4e40*/  BSSY B1, `(.L_x_3787) ;  /* 0x0000036000017945 */ /* 0x000fd80003800000 */
[----:B------:R-:W-:Y:S05]  /*4e50*/  @!P3 BRA `(.L_x_3788) ;  /* 0x0000000000d0b947 */ /* 0x000fea0003800000 */
[----:B0---4-:R0:W4:Y:S01]  /*4e60*/  LDS.128 R12, [R27+0x20000] ;  /* 0x020000001b0c7984 */ /* 0x0111220000000c00 */
[C---:B------:R-:W-:Y:S01]  /*4e70*/  LEA R56, P3, R16.reuse, R58, 0x1 ;  /* 0x0000003a10387211 */ /* 0x040fe200078608ff */
[----:B------:R-:W-:Y:S03]  /*4e80*/  BSSY B2, `(.L_x_3789) ;  /* 0x0000030000027945 */ /* 0x000fe60003800000 */
[----:B------:R-:W-:Y:S02]  /*4e90*/  LEA.HI.X R57, R16, R59, R17, 0x1, P3 ;  /* 0x0000003b10397211 */ /* 0x000fe400018f0c11 */
[----:B------:R-:W-:-:S13]  /*4ea0*/  ISETP.GE.AND P3, PT, R196, R120, PT ;  /* 0x00000078c400720c */ /* 0x000fda0003f66270 */
        /* <DEDUP_REMOVED lines=18> */
[----:B---3--:R-:W-:Y:S01]  /*4fd0*/  LOP3.LUT R11, R15, 0xffff0000, RZ, 0xc0, !PT ;  /* 0xffff00000f0b7812 */ /* 0x008fe200078ec0ff */
[----:B------:R-:W-:Y:S01]  /*4fe0*/  FMUL.FTZ R64, R53, R62 ;  /* 0x0000003e35407220 */ /* 0x000fe20000410000 */
[----:B------:R-:W-:Y:S01]  /*4ff0*/  SHF.L.U32 R15, R13, 0x10, RZ ;  /* 0x000000100d0f7819 */ /* 0x000fe200000006ff */
[-C--:B------:R-:W-:Y:S01]  /*5000*/  FMUL.FTZ R53, R53, R60.reuse ;  /* 0x0000003c35357220 */ /* 0x080fe20000410000 */
[----:B------:R-:W-:Y:S01]  /*5010*/  IMAD.U32 R13, R12, 0x10000, RZ ;  /* 0x000100000c0d7824 */ /* 0x000fe200078e00ff */
[----:B------:R-:W-:Y:S01]  /*5020*/  LOP3.LUT R165, R165, 0xffff0000, RZ, 0xc0, !PT ;  /* 0xffff0000a5a57812 */ /* 0x000fe200078ec0ff */
[C---:B------:R-:W-:Y:S01]  /*5030*/  FMUL.FTZ R63, R54.reuse, R61 ;  /* 0x0000003d363f7220 */ /* 0x040fe20000410000 */
[C---:B------:R-:W-:Y:S01]  /*5040*/  FFMA.FTZ R64, R15.reuse, R60, -R64 ;  /* 0x0000003c0f407223 */ /* 0x040fe20000010840 */
[----:B------:R-:W-:Y:S01]  /*5050*/  FFMA.FTZ R53, R15, R62, R53 ;  /* 0x0000003e0f357223 */ /* 0x000fe20000010035 */
[----:B------:R-:W-:Y:S01]  /*5060*/  FMUL.FTZ R15, R54, R55 ;  /* 0x00000037360f7220 */ /* 0x000fe20000410000 */
[----:B------:R-:W-:Y:S01]  /*5070*/  LOP3.LUT R163, R163, 0xffff0000, RZ, 0xc0, !PT ;  /* 0xffff0000a3a37812 */ /* 0x000fe200078ec0ff */
[----:B------:R-:W-:Y:S01]  /*5080*/  IMAD.U32 R162, R162, 0x10000, RZ ;  /* 0x00010000a2a27824 */ /* 0x000fe200078e00ff */
[----:B------:R-:W-:Y:S01]  /*5090*/  LOP3.LUT R12, R12, 0xffff0000, RZ, 0xc0, !PT ;  /* 0xffff00000c0c7812 */ /* 0x000fe200078ec0ff */
        /* <DEDUP_REMOVED lines=14> */
.L_x_3790:
[----:B------:R-:W-:Y:S05]  /*5180*/  BSYNC B2 ;  /* 0x0000000000027941 */ /* 0x000fea0003800000 */
.L_x_3789:
[----:B----4-:R0:W-:Y:S02]  /*5190*/  ST.E.128 desc[UR56][R56.64], R12 ;  /* 0x0000000c38007985 */ /* 0x0101e4000c101d38 */
.L_x_3788:
[----:B------:R-:W-:Y:S05]  /*51a0*/  BSYNC B1 ;  /* 0x0000000000017941 */ /* 0x000fea0003800000 */
.L_x_3787:
[----:B------:R-:W-:Y:S01]  /*51b0*/  ISETP.NE.AND P3, PT, R7, RZ, PT ;  /* 0x000000ff0700720c */ /* 0x000fe20003f65270 */
[----:B------:R-:W-:-:S12]  /*51c0*/  BSSY B1, `(.L_x_3791) ;  /* 0x000003a000017945 */ /* 0x000fd80003800000 */
[----:B------:R-:W-:Y:S05]  /*51d0*/  @!P3 BRA `(.L_x_3792) ;  /* 0x0000000000e0b947 */ /* 0x000fea0003800000 */
[----:B0---4-:R0:W4:Y:S01]  /*51e0*/  LDS.128 R12, [R28+0x20000] ;  /* 0x020000001c0c7984 */ /* 0x0111220000000c00 */
[----:B------:R-:W-:Y:S01]  /*51f0*/  ISETP.GE.AND P3, PT, R207, R120, PT ;  /* 0x00000078cf00720c */ /* 0x000fe20003f66270 */
[----:B---3--:R-:W-:Y:S01]  /*5200*/  IMAD.SHL.U32 R11, R195, 0x8, RZ ;  /* 0x00000008c30b7824 */ /* 0x008fe200078e00ff */
[----:B------:R-:W-:Y:S01]  /*5210*/  BSSY B2, `(.L_x_3793) ;  /* 0x0000033000027945 */ /* 0x000fe20003800000 */
[----:B------:R-:W-:Y:S02]  /*5220*/  IMAD.MOV.U32 R52, RZ, RZ, R58 ;  /* 0x000000ffff347224 */ /* 0x000fe400078e003a */
[----:B------:R-:W-:Y:S02]  /*5230*/  IMAD.MOV.U32 R53, RZ, RZ, R59 ;  /* 0x000000ffff357224 */ /* 0x000fe400078e003b */
[----:B------:R-:W-:-:S06]  /*5240*/  IMAD.WIDE R52, R11, 0x2, R52 ;  /* 0x000000020b347825 */ /* 0x000fcc00078e0234 */
        /* <DEDUP_REMOVED lines=15> */
[C---:B------:R-:W-:Y:S01]  /*5340*/  LOP3.LUT R55, R160.reuse, 0xffff0000, RZ, 0xc0, !PT ;  /* 0xffff0000a0377812 */ /* 0x040fe200078ec0ff */
        /* <DEDUP_REMOVED lines=10> */
[C---:B------:R-:W-:Y:S01]  /*53f0*/  FFMA.FTZ R57, R14.reuse, R51, -R57 ;  /* 0x000000330e397223 */ /* 0x040fe20000010839 */
[----:B------:R-:W-:Y:S01]  /*5400*/  SHF.L.U32 R157, R157, 0x10, RZ ;  /* 0x000000109d9d7819 */ /* 0x000fe200000006ff */
[----:B------:R-:W-:Y:S01]  /*5410*/  FFMA.FTZ R60, R14, R55, R60 ;  /* 0x000000370e3c7223 */ /* 0x000fe2000001003c */
[----:B------:R-:W-:Y:S01]  /*5420*/  LOP3.LUT R159, R159, 0xffff0000, RZ, 0xc0, !PT ;  /* 0xffff00009f9f7812 */ /* 0x000fe200078ec0ff */
[C---:B------:R-:W-:Y:S01]  /*5430*/  FFMA.FTZ R54, R48.reuse, R54, -R13 ;  /* 0x0000003630367223 */ /* 0x040fe2000001080d */
[----:B------:R-:W-:Y:S01]  /*5440*/  FFMA.FTZ R49, R48, R56, R49 ;  /* 0x0000003830317223 */ /* 0x000fe20000010031 */
[----:B------:R-:W-:-:S02]  /*5450*/  IMAD.U32 R15, R15, 0x10000, RZ ;  /* 0x000100000f0f7824 */ /* 0x000fc400078e00ff */
[----:B------:R-:W-:Y:S01]  /*5460*/  FMUL.FTZ R48, R50, R161 ;  /* 0x000000a132307220 */ /* 0x000fe20000410000 */
[CC--:B------:R-:W-:Y:S01]  /*5470*/  FMUL.FTZ R14, R12.reuse, R160.reuse ;  /* 0x000000a00c0e7220 */ /* 0x0c0fe20000410000 */
[----:B------:R-:W-:Y:S01]  /*5480*/  FMUL.FTZ R13, R12, R157 ;  /* 0x0000009d0c0d7220 */ /* 0x000fe20000410000 */
        /* <DEDUP_REMOVED lines=11> */
.L_x_3794:
[----:B------:R-:W-:Y:S05]  /*5540*/  BSYNC B2 ;  /* 0x0000000000027941 */ /* 0x000fea0003800000 */
.L_x_3793:
[----:B----4-:R0:W-:Y:S02]  /*5550*/  ST.E.128 desc[UR56][R52.64], R12 ;  /* 0x0000000c34007985 */ /* 0x0101e4000c101d38 */
.L_x_3792:
[----:B------:R-:W-:Y:S05]  /*5560*/  BSYNC B1 ;  /* 0x0000000000017941 */ /* 0x000fea0003800000 */
.L_x_3791:
        /* <DEDUP_REMOVED lines=42> */
[C---:B------:R-:W-:Y:S01]  /*5810*/  FMUL.FTZ R14, R12.reuse, R154 ;  /* 0x0000009a0c0e7220 */ /* 0x040fe20000410000 */
        /* <DEDUP_REMOVED lines=14> */
.L_x_3798:
[----:B------:R-:W-:Y:S05]  /*5900*/  BSYNC B2 ;  /* 0x0000000000027941 */ /* 0x000fea0003800000 */
.L_x_3797:
[----:B----4-:R0:W-:Y:S02]  /*5910*/  ST.E.128 desc[UR56][R48.64], R12 ;  /* 0x0000000c30007985 */ /* 0x0101e4000c101d38 */
.L_x_3796:
[----:B------:R-:W-:Y:S05]  /*5920*/  BSYNC B1 ;  /* 0x0000000000017941 */ /* 0x000fea0003800000 */
.L_x_3795:
        /* <DEDUP_REMOVED lines=9> */
[----:B------:R-:W-:Y:S02]  /*59c0*/  SHF.R.U64 R47, R40, 0x10, R41 ;  /* 0x00000010282f7819 */ /* 0x000fe40000001229 */
[--C-:B---3--:R-:W-:Y:S02]  /*59d0*/  SHF.R.U64 R11, R42, 0x10, R43.reuse ;  /* 0x000000102a0b7819 */ /* 0x108fe4000000122b */
[----:B------:R-:W-:Y:S02]  /*59e0*/  SHF.R.U32.HI R46, RZ, 0x10, R43 ;  /* 0x00000010ff2e7819 */ /* 0x000fe4000001162b */
[----:B------:R-:W-:Y:S02]  /*59f0*/  SHF.R.U32.HI R48, RZ, 0x10, R41 ;  /* 0x00000010ff307819 */ /* 0x000fe40000011629 */
[----:B------:R-:W-:Y:S02]  /*5a00*/  PRMT R144, R144, 0x5410, R47 ;  /* 0x0000541090907816 */ /* 0x000fe4000000002f */
[----:B------:R-:W-:Y:S01]  /*5a10*/  PRMT R146, R146, 0x5410, R11 ;  /* 0x0000541092927816 */ /* 0x000fe2000000000b */
[----:B----4-:R-:W-:Y:S01]  /*5a20*/  IMAD.U32 R11, R12, 0x10000, RZ ;  /* 0x000100000c0b7824 */ /* 0x010fe200078e00ff */
[----:B------:R-:W-:-:S02]  /*5a30*/  PRMT R147, R147, 0x5410, R46 ;  /* 0x0000541093937816 */ /* 0x000fc4000000002e */
[C---:B------:R-:W-:Y:S02]  /*5a40*/  SHF.L.U32 R40, R14.reuse, 0x10, RZ ;  /* 0x000000100e287819 */ /* 0x040fe400000006ff */
        /* <DEDUP_REMOVED lines=37> */
.L_x_3802:
[----:B------:R-:W-:Y:S05]  /*5ca0*/  BSYNC B2 ;  /* 0x0000000000027941 */ /* 0x000fea0003800000 */
.L_x_3801:
[----:B----4-:R0:W-:Y:S02]  /*5cb0*/  ST.E.128 desc[UR56][R44.64], R12 ;  /* 0x0000000c2c007985 */ /* 0x0101e4000c101d38 */
.L_x_3800:
[----:B------:R-:W-:Y:S05]  /*5cc0*/  BSYNC B1 ;  /* 0x0000000000017941 */ /* 0x000fea0003800000 */
.L_x_3799:
        /* <DEDUP_REMOVED lines=9> */
[----:B------:R-:W-:Y:S01]  /*5d60*/  SHF.R.U64 R43, R36, 0x10, R37 ;  /* 0x00000010242b7819 */ /* 0x000fe20000001225 */
[----:B----4-:R-:W-:Y:S01]  /*5d70*/  IMAD.U32 R36, R14, 0x10000, RZ ;  /* 0x000100000e247824 */ /* 0x010fe200078e00ff */
[--C-:B------:R-:W-:Y:S02]  /*5d80*/  SHF.R.U64 R44, R38, 0x10, R39.reuse ;  /* 0x00000010262c7819 */ /* 0x100fe40000001227 */
[----:B------:R-:W-:Y:S02]  /*5d90*/  SHF.R.U32.HI R42, RZ, 0x10, R39 ;  /* 0x00000010ff2a7819 */ /* 0x000fe40000011627 */
[----:B---3--:R-:W-:Y:S02]  /*5da0*/  SHF.R.U32.HI R11, RZ, 0x10, R37 ;  /* 0x00000010ff0b7819 */ /* 0x008fe40000011625 */
        /* <DEDUP_REMOVED lines=17> */
[----:B------:R-:W-:Y:S01]  /*5ec0*/  LOP3.LUT R38, R15, 0xffff0000, RZ, 0xc0, !PT ;  /* 0xffff00000f267812 */ /* 0x000fe200078ec0ff */
[----:B------:R-:W-:Y:S01]  /*5ed0*/  FMUL.FTZ R13, R37, R44 ;  /* 0x0000002c250d7220 */ /* 0x000fe20000410000 */
[----:B------:R-:W-:Y:S01]  /*5ee0*/  LOP3.LUT R143, R143, 0xffff0000, RZ, 0xc0, !PT ;  /* 0xffff00008f8f7812 */ /* 0x000fe200078ec0ff */
[-C--:B------:R-:W-:Y:S01]  /*5ef0*/  FMUL.FTZ R37, R37, R42.reuse ;  /* 0x0000002a25257220 */ /* 0x080fe20000410000 */
[----:B------:R-:W-:Y:S01]  /*5f00*/  LOP3.LUT R138, R138, 0xffff0000, RZ, 0xc0, !PT ;  /* 0xffff00008a8a7812 */ /* 0x000fe200078ec0ff */
[C---:B------:R-:W-:Y:S01]  /*5f10*/  FFMA.FTZ R45, R14.reuse, R39, -R45 ;  /* 0x000000270e2d7223 */ /* 0x040fe2000001082d */
[----:B------:R-:W-:Y:S01]  /*5f20*/  FFMA.FTZ R46, R14, R43, R46 ;  /* 0x0000002b0e2e7223 */ /* 0x000fe2000001002e */
[----:B------:R-:W-:Y:S01]  /*5f30*/  FFMA.FTZ R13, R36, R42, -R13 ;  /* 0x0000002a240d7223 */ /* 0x000fe2000001080d */
[----:B------:R-:W-:Y:S01]  /*5f40*/  FMUL.FTZ R14, R12, R139 ;  /* 0x0000008b0c0e7220 */ /* 0x000fe20000410000 */
[----:B------:R-:W-:-:S02]  /*5f50*/  IMAD.U32 R15, R15, 0x10000, RZ ;  /* 0x000100000f0f7824 */ /* 0x000fc400078e00ff */
        /* <DEDUP_REMOVED lines=14> */
.L_x_3806:
[----:B------:R-:W-:Y:S05]  /*6040*/  BSYNC B2 ;  /* 0x0000000000027941 */ /* 0x000fea0003800000 */
.L_x_3805:
[----:B----4-:R0:W-:Y:S02]  /*6050*/  ST.E.128 desc[UR56][R40.64], R12 ;  /* 0x0000000c28007985 */ /* 0x0101e4000c101d38 */
.L_x_3804:
[----:B------:R-:W-:Y:S05]  /*6060*/  BSYNC B1 ;  /* 0x0000000000017941 */ /* 0x000fea0003800000 */
.L_x_3803:
[----:B------:R-:W-:-:S13]  /*6070*/  ISETP.NE.AND P3, PT, R20, RZ, PT ;  /* 0x000000ff1400720c */ /* 0x000fda0003f65270 */
        /* <DEDUP_REMOVED lines=53> */
.L_x_3808:
[----:B------:R-:W-:Y:S05]  /*63d0*/  BSYNC B1 ;  /* 0x0000000000017941 */ /* 0x000fea0003800000 */
.L_x_3807:
[----:B----4-:R0:W-:Y:S01]  /*63e0*/  ST.E.128 desc[UR56][R36.64], R12 ;  /* 0x0000000c24007985 */ /* 0x0101e2000c101d38 */
[----:B------:R-:W-:Y:S05]  /*63f0*/  BRA `(.L_x_3786) ;  /* 0x0000004000b07947 */ /* 0x000fea0003800000 */
.L_x_3752:
        /* <DEDUP_REMOVED lines=19> */
[----:B------:R-:W-:Y:S02]  /*6530*/  CS2R R40, SRZ ;  /* 0x0000000000287805 */ /* 0x000fe4000001ff00 */
[----:B------:R-:W-:Y:S01]  /*6540*/  CS2R R54, SRZ ;  /* 0x0000000000367805 */ /* 0x000fe2000001ff00 */
[----:B------:R-:W-:Y:S01]  /*6550*/  IMAD.X R33, R11, 0x1, R101, P2 ;  /* 0x000000010b217824 */ /* 0x000fe200010e0665 */
[----:B------:R-:W-:Y:S02]  /*6560*/  LEA R56, P2, R32, UR4, 0x1 ;  /* 0x0000000420387c11 */ /* 0x000fe4000f8408ff */
[----:B------:R-:W-:-:S02]  /*6570*/  CS2R R52, SRZ ;  /* 0x0000000000347805 */ /* 0x000fc4000001ff00 */
[----:B------:R-:W-:Y:S01]  /*6580*/  LEA.HI.X R57, R32, UR5, R33, 0x1, P2 ;  /* 0x0000000520397c11 */ /* 0x000fe200090f0c21 */
[----:B------:R-:W-:Y:S01]  /*6590*/  ULDC.64 UR4, c[0x0][0x400] ;  /* 0x0001000000047ab9 */ /* 0x000fe20000000a00 */
[----:B------:R-:W-:-:S05]  /*65a0*/  IADD3 R32, P2, R90, R12, RZ ;  /* 0x0000000c5a207210 */ /* 0x000fca0007f5e0ff */
[----:B------:R-:W-:Y:S01]  /*65b0*/  IMAD.X R33, R80, 0x1, R100, P2 ;  /* 0x0000000150217824 */ /* 0x000fe200010e0664 */
        /* <DEDUP_REMOVED lines=9> */
[----:B------:R-:W-:Y:S02]  /*6650*/  ISETP.GE.AND P2, PT, R194, R120, PT ;  /* 0x00000078c200720c */ /* 0x000fe40003f46270 */
[----:B------:R-:W-:Y:S02]  /*6660*/  CS2R R34, SRZ ;  /* 0x0000000000227805 */ /* 0x000fe4000001ff00 */
[----:B------:R-:W-:Y:S02]  /*6670*/  CS2R R32, SRZ ;  /* 0x0000000000207805 */ /* 0x000fe4000001ff00 */
[----:B------:R-:W-:-:S02]  /*6680*/  CS2R R46, SRZ ;  /* 0x00000000002e7805 */ /* 0x000fc4000001ff00 */
[----:B------:R-:W-:-:S05]  /*6690*/  CS2R R44, SRZ ;  /* 0x00000000002c7805 */ /* 0x000fca000001ff00 */
[----:B------:R0:W5:Y:S04]  /*66a0*/  @!P2 LDG.E.128 R36, desc[UR56][R56.64+0x40] ;  /* 0x000040383824a981 */ /* 0x000168000c1e1d00 */
[----:B------:R0:W5:Y:S01]  /*66b0*/  @!P2 LDG.E.128 R48, desc[UR56][R60.64+0x40] ;  /* 0x000040383c30a981 */ /* 0x000162000c1e1d00 */
[----:B------:R-:W-:-:S13]  /*66c0*/  ISETP.GE.AND P2, PT, R193, R120, PT ;  /* 0x00000078c100720c */ /* 0x000fda0003f46270 */
[----:B------:R0:W5:Y:S04]  /*66d0*/  @!P2 LDG.E.128 R32, desc[UR56][R56.64+0x80] ;  /* 0x000080383820a981 */ /* 0x000168000c1e1d00 */
[----:B------:R0:W5:Y:S02]  /*66e0*/  @!P2 LDG.E.128 R44, desc[UR56][R60.64+0x80] ;  /* 0x000080383c2ca981 */ /* 0x000164000c1e1d00 */
.L_x_3810:
[----:B------:R-:W-:Y:S05]  /*66f0*/  BSYNC B1 ;  /* 0x0000000000017941 */ /* 0x000fea0003800000 */
.L_x_3809:
[----:B0-----:R-:W-:Y:S01]  /*6700*/  IADD3 R56, R202, 0x40, RZ ;  /* 0x00000040ca387810 */ /* 0x001fe20007ffe0ff */
[----:B------:R-:W-:Y:S01]  /*6710*/  BSSY B1, `(.L_x_3811) ;  /* 0x000002f000017945 */ /* 0x000fe20003800000 */
[----:B------:R-:W-:Y:S02]  /*6720*/  CS2R R62, SRZ ;  /* 0x00000000003e7805 */ /* 0x000fe4000001ff00 */
[----:B------:R-:W-:Y:S02]  /*6730*/  CS2R R60, SRZ ;  /* 0x00000000003c7805 */ /* 0x000fe4000001ff00 */
[----:B------:R-:W-:Y:S02]  /*6740*/  ISETP.GE.AND P4, PT, R56, R85, PT ;  /* 0x000000553800720c */ /* 0x000fe40003f86270 */
        /* <DEDUP_REMOVED lines=17> */
[----:B------:R-:W-:Y:S02]  /*6860*/  CS2R R78, SRZ ;  /* 0x00000000004e7805 */ /* 0x000fe4000001ff00 */
[----:B------:R-:W-:-:S02]  /*6870*/  IADD3 R11, P2, P5, R90, R12, R107 ;  /* 0x0000000c5a0b7210 */ /* 0x000fc40007d5e06b */
[----:B------:R-:W-:Y:S02]  /*6880*/  CS2R R76, SRZ ;  /* 0x00000000004c7805 */ /* 0x000fe4000001ff00 */
        /* <DEDUP_REMOVED lines=23> */
.L_x_3812:
[----:B------:R-:W-:Y:S05]  /*6a00*/  BSYNC B1 ;  /* 0x0000000000017941 */ /* 0x000fea0003800000 */
.L_x_3811:
[----:B------:R-:W-:Y:S01]  /*6a10*/  IMAD.MOV.U32 R11, RZ, RZ, R32 ;  /* 0x000000ffff0b7224 */ /* 0x000fe200078e0020 */
[----:B------:R-:W-:Y:S01]  /*6a20*/  UISETP.NE.AND UP0, UPT, UR59, 0x3, UPT ;  /* 0x000000033b00788c */ /* 0x000fe2000bf05270 */
[----:B0-----:R-:W-:Y:S02]  /*6a30*/  IMAD.MOV.U32 R12, RZ, RZ, R33 ;  /* 0x000000ffff0c7224 */ /* 0x001fe400078e0021 */
        /* <DEDUP_REMOVED lines=13> */
[----:B------:R-:W-:Y:S01]  /*6b10*/  PLOP3.LUT P2, PT, PT, PT, UP0, 0x80, 0x0 ;  /* 0x000000000000781c */ /* 0x000fe20003f4f008 */
[----:B------:R-:W-:Y:S01]  /*6b20*/  IMAD.MOV.U32 R14, RZ, RZ, R41 ;  /* 0x000000ffff0e7224 */ /* 0x000fe200078e0029 */
[----:B------:R-:W-:Y:S01]  /*6b30*/  PRMT R163, R12, 0x7610, R163 ;  /* 0x000076100ca37816 */ /* 0x000fe200000000a3 */
[----:B------:R-:W-:Y:S01]  /*6b40*/  IMAD.MOV.U32 R12, RZ, RZ, R47 ;  /* 0x000000ffff0c7224 */ /* 0x000fe200078e002f */
[----:B------:R-:W-:Y:S01]  /*6b50*/  PRMT R152, R13, 0x5410, R11 ;  /* 0x000054100d987816 */ /* 0x000fe2000000000b */
[----:B------:R-:W-:Y:S01]  /*6b60*/  IMAD.MOV.U32 R11, RZ, RZ, R46 ;  /* 0x000000ffff0b7224 */ /* 0x000fe200078e002e */
[----:B------:R-:W-:Y:S01]  /*6b70*/  PRMT R153, R14, 0x7610, R153 ;  /* 0x000076100e997816 */ /* 0x000fe20000000099 */
[----:B------:R-:W-:Y:S01]  /*6b80*/  IMAD.MOV.U32 R13, RZ, RZ, R44 ;  /* 0x000000ffff0d7224 */ /* 0x000fe200078e002c */
[----:B------:R-:W-:-:S04]  /*6b90*/  MOV R14, R45 ;  /* 0x0000002d000e7202 */ /* 0x000fc80000000f00 */
[----:B------:R-:W-:Y:S01]  /*6ba0*/  PRMT R160, R11, 0x5410, R13 ;  /* 0x000054100ba07816 */ /* 0x000fe2000000000d */
[----:B------:R-:W-:Y:S01]  /*6bb0*/  IMAD.MOV.U32 R11, RZ, RZ, R50 ;  /* 0x000000ffff0b7224 */ /* 0x000fe200078e0032 */
[----:B------:R-:W-:Y:S01]  /*6bc0*/  PRMT R161, R12, 0x5410, R14 ;  /* 0x000054100ca17816 */ /* 0x000fe2000000000e */
[----:B------:R-:W-:Y:S02]  /*6bd0*/  IMAD.MOV.U32 R12, RZ, RZ, R51 ;  /* 0x000000ffff0c7224 */ /* 0x000fe400078e0033 */
[----:B------:R-:W-:Y:S01]  /*6be0*/  IMAD.MOV.U32 R13, RZ, RZ, R48 ;  /* 0x000000ffff0d7224 */ /* 0x000fe200078e0030 */
        /* <DEDUP_REMOVED lines=14> */
[----:B------:R-:W-:-:S02]  /*6cd0*/  IMAD.MOV.U32 R13, RZ, RZ, R56 ;  /* 0x000000ffff0d7224 */ /* 0x000fc400078e0038 */
[----:B------:R-:W-:Y:S01]  /*6ce0*/  IMAD.MOV.U32 R14, RZ, RZ, R57 ;  /* 0x000000ffff0e7224 */ /* 0x000fe200078e0039 */
[----:B------:R-:W-:Y:S01]  /*6cf0*/  PRMT R138, R11, 0x5410, R12 ;  /* 0x000054100b8a7816 */ /* 0x000fe2000000000c */
[----:B------:R-:W-:Y:S01]  /*6d00*/  IMAD.MOV.U32 R12, RZ, RZ, R60 ;  /* 0x000000ffff0c7224 */ /* 0x000fe200078e003c */
[----:B------:R-:W-:Y:S02]  /*6d10*/  MOV R11, R61 ;  /* 0x0000003d000b7202 */ /* 0x000fe40000000f00 */
[----:B------:R-:W-:Y:S01]  /*6d20*/  PRMT R139, R13, 0x5410, R14 ;  /* 0x000054100d8b7816 */ /* 0x000fe2000000000e */
[----:B------:R-:W-:Y:S01]  /*6d30*/  IMAD.MOV.U32 R14, RZ, RZ, R62 ;  /* 0x000000ffff0e7224 */ /* 0x000fe200078e003e */
[----:B------:R-:W-:Y:S01]  /*6d40*/  PRMT R146, R12, 0x5410, R11 ;  /* 0x000054100c927816 */ /* 0x000fe2000000000b */
[----:B------:R-:W-:Y:S02]  /*6d50*/  IMAD.MOV.U32 R13, RZ, RZ, R63 ;  /* 0x000000ffff0d7224 */ /* 0x000fe400078e003f */
[----:B------:R-:W-:-:S02]  /*6d60*/  IMAD.MOV.U32 R12, RZ, RZ, R64 ;  /* 0x000000ffff0c7224 */ /* 0x000fc400078e0040 */
[----:B------:R-:W-:Y:S01]  /*6d70*/  IMAD.MOV.U32 R11, RZ, RZ, R65 ;  /* 0x000000ffff0b7224 */ /* 0x000fe200078e0041 */
[----:B------:R-:W-:Y:S01]  /*6d80*/  PRMT R145, R14, 0x5410, R13 ;  /* 0x000054100e917816 */ /* 0x000fe2000000000d */
[----:B------:R-:W-:Y:S02]  /*6d90*/  IMAD.MOV.U32 R14, RZ, RZ, R66 ;  /* 0x000000ffff0e7224 */ /* 0x000fe400078e0042 */
[----:B------:R-:W-:Y:S01]  /*6da0*/  IMAD.MOV.U32 R13, RZ, RZ, R67 ;  /* 0x000000ffff0d7224 */ /* 0x000fe200078e0043 */
[----:B------:R-:W-:Y:S01]  /*6db0*/  PRMT R156, R12, 0x5410, R11 ;  /* 0x000054100c9c7816 */ /* 0x000fe2000000000b */
[----:B------:R-:W-:Y:S02]  /*6dc0*/  IMAD.MOV.U32 R12, RZ, RZ, R68 ;  /* 0x000000ffff0c7224 */ /* 0x000fe400078e0044 */
[----:B------:R-:W-:Y:S01]  /*6dd0*/  IMAD.MOV.U32 R11, RZ, RZ, R69 ;  /* 0x000000ffff0b7224 */ /* 0x000fe200078e0045 */
[----:B------:R-:W-:Y:S01]  /*6de0*/  PRMT R155, R14, 0x5410, R13 ;  /* 0x000054100e9b7816 */ /* 0x000fe2000000000d */
        /* <DEDUP_REMOVED lines=9> */
[----:B------:R-:W-:Y:S01]  /*6e80*/  IMAD.MOV.U32 R12, RZ, RZ, R76 ;  /* 0x000000ffff0c7224 */ /* 0x000fe200078e004c */
[----:B------:R-:W-:-:S02]  /*6e90*/  MOV R11, R77 ;  /* 0x0000004d000b7202 */ /* 0x000fc40000000f00 */
[----:B------:R-:W-:Y:S01]  /*6ea0*/  PRMT R147, R14, 0x5410, R13 ;  /* 0x000054100e937816 */ /* 0x000fe2000000000d */
[----:B------:R-:W-:Y:S01]  /*6eb0*/  IMAD.MOV.U32 R14, RZ, RZ, R78 ;  /* 0x000000ffff0e7224 */ /* 0x000fe200078e004e */
[----:B------:R-:W-:Y:S01]  /*6ec0*/  PRMT R158, R12, 0x5410, R11 ;  /* 0x000054100c9e7816 */ /* 0x000fe2000000000b */
[----:B------:R-:W-:-:S05]  /*6ed0*/  IMAD.MOV.U32 R13, RZ, RZ, R79 ;  /* 0x000000ffff0d7224 */ /* 0x000fca00078e004f */
[----:B------:R-:W-:Y:S01]  /*6ee0*/  PRMT R157, R14, 0x5410, R13 ;  /* 0x000054100e9d7816 */ /* 0x000fe2000000000d */
[----:B------:R-:W-:Y:S06]  /*6ef0*/  @!P2 BRA `(.L_x_3813) ;  /* 0x000000000004a947 */ /* 0x000fec0003800000 */
[----:B------:R-:W-:Y:S01]  /*6f00*/  BPT.TRAP 0x1 ;  /* 0x000000040000795c */ /* 0x000fe20000300000 */
.L_x_3813:
[----:B------:R-:W-:Y:S01]  /*6f10*/  IMAD R86, R19, 0x8, R18 ;  /* 0x0000000813567824 */ /* 0x000fe200078e0212 */
[----:B------:R-:W-:Y:S01]  /*6f20*/  SHF.L.U32 R87, R203, 0x1f, RZ ;  /* 0x0000001fcb577819 */ /* 0x000fe200000006ff */
[----:B------:R-:W0:Y:S01]  /*6f30*/  LDC R130, c[0x0][0x2f4] ;  /* 0x0000bd00ff827b82 */ /* 0x000e220000000800 */
[----:B------:R-:W-:Y:S02]  /*6f40*/  BSSY B1, `(.L_x_3814) ;  /* 0x0000003000017945 */ /* 0x000fe40003800000 */
[----:B------:R-:W1:Y:S02]  /*6f50*/  SYNCS.PHASECHK.TRANS64.TRYWAIT P5, [R86+URZ+0x30890], R87 ;  /* 0x03089057560075a7 */ /* 0x000e6400080a017f */
[----:B-1----:R-:W-:Y:S05]  /*6f60*/  @!P5 BRA `(.L_x_3815) ;  /* 0x00000190009cd947 */ /* 0x002fea0003800000 */
.L_x_4090:
[----:B------:R-:W-:Y:S05]  /*6f70*/  BSYNC B1 ;  /* 0x0000000000017941 */ /* 0x000fea0003800000 */
.L_x_3814:
[----:B------:R-:W-:Y:S01]  /*6f80*/  UMOV UR4, 0xffffffff ;  /* 0xffffffff00047882 */ /* 0x000fe20000000000 */
[----:B0-----:R-:W-:Y:S02]  /*6f90*/  IMAD.IADD R134, R130, 0x1, -R121 ;  /* 0x0000000182867824 */ /* 0x001fe400078e0a79 */
[----:B------:R-:W-:Y:S05]  /*6fa0*/  BRA.DIV UR4, `(.L_x_3816) ;  /* 0x0000019204a07947 */ /* 0x000fea000b800000 */
[----:B------:R0:W2:Y:S04]  /*6fb0*/  SHFL.IDX PT, R117, R118, RZ, 0x1c1f ;  /* 0x001c1fff76757589 */ /* 0x0000a800000e0000 */
[----:B------:R0:W3:Y:S02]  /*6fc0*/  SHFL.IDX PT, R11, R119, RZ, 0x1c1f ;  /* 0x001c1fff770b7589 */ /* 0x0000e400000e0000 */
.L_x_4094:
[----:B------:R-:W-:Y:S04]  /*6fd0*/  BSSY B1, `(.L_x_3817) ;  /* 0x000017a000017945 */ /* 0x000fe80003800000 */
[----:B------:R-:W-:Y:S05]  /*6fe0*/  @P3 BRA `(.L_x_3818) ;  /* 0x0000001400e03947 */ /* 0x000fea0003800000 */
[----:B------:R-:W-:Y:S01]  /*6ff0*/  ISETP.NE.AND P3, PT, R6, RZ, PT ;  /* 0x000000ff0600720c */ /* 0x000fe20003f65270 */
[----:B------:R-:W-:Y:S01]  /*7000*/  BSSY B2, `(.L_x_3819) ;  /* 0x000007c000027945 */ /* 0x000fe20003800000 */
[----:B---3--:R-:W-:-:S11]  /*7010*/  IMAD.MOV.U32 R116, RZ, RZ, R11 ;  /* 0x000000ffff747224 */ /* 0x008fd600078e000b */
[----:B------:R-:W-:Y:S05]  /*7020*/  @!P3 BRA `(.L_x_3820) ;  /* 0x0000000400e4b947 */ /* 0x000fea0003800000 */
[----:B------:R-:W-:Y:S01]  /*7030*/  SEL R12, R121, R134, !P0 ;  /* 0x00000086790c7207 */ /* 0x000fe20004000000 */
[----:B------:R-:W-:Y:S01]  /*7040*/  BSSY B3, `(.L_x_3821) ;  /* 0x0000071000037945 */ /* 0x000fe20003800000 */
[----:B------:R-:W-:Y:S02]  /*7050*/  ISETP.GE.AND P3, PT, R16, R120, PT ;  /* 0x000000781000720c */ /* 0x000fe40003f66270 */
[----:B------:R-:W-:-:S04]  /*7060*/  SHF.R.S32.HI R13, RZ, 0x1f, R12 ;  /* 0x0000001fff0d7819 */ /* 0x000fc8000001140c */
[----:B------:R-:W-:-:S04]  /*7070*/  LEA.HI R13, R13, R12, RZ, 0x4 ;  /* 0x0000000c0d0d7211 */ /* 0x000fc800078f20ff */
[----:B------:R-:W-:-:S04]  /*7080*/  LEA.HI.SX32 R149, R13, R114, 0x1c ;  /* 0x000000720d957211 */ /* 0x000fc800078fe2ff */
[----:B------:R-:W-:-:S04]  /*7090*/  SHF.R.S32.HI R13, RZ, 0x1f, R149 ;  /* 0x0000001fff0d7819 */ /* 0x000fc80000011495 */
[----:B------:R-:W-:Y:S01]  /*70a0*/  LEA.HI R13, R13, R149, RZ, 0x3 ;  /* 0x000000950d0d7211 */ /* 0x000fe200078f18ff */
[----:B------:R-:W-:-:S03]  /*70b0*/  IMAD.SHL.U32 R149, R149, 0x8, RZ ;  /* 0x0000000895957824 */ /* 0x000fc600078e00ff */
[----:B------:R-:W-:Y:S02]  /*70c0*/  SHF.R.S32.HI R13, RZ, 0x3, R13 ;  /* 0x00000003ff0d7819 */ /* 0x000fe4000001140d */
[----:B------:R-:W-:-:S03]  /*70d0*/  LOP3.LUT R12, R215, 0x38, R149, 0xf8, !PT ;  /* 0x00000038d70c7812 */ /* 0x000fc600078ef895 */
[----:B------:R-:W-:Y:S01]  /*70e0*/  IMAD R13, R13, 0x1800, R217 ;  /* 0x000018000d0d7824 */ /* 0x000fe200078e02d9 */
[----:B------:R-:W-:-:S05]  /*70f0*/  LOP3.LUT R12, R12, R216, RZ, 0x3c, !PT ;  /* 0x000000d80c0c7212 */ /* 0x000fca00078e3cff */
[----:B------:R-:W-:-:S04]  /*7100*/  IMAD.IADD R12, R13, 0x1, R12 ;  /* 0x000000010d0c7824 */ /* 0x000fc800078e020c */
[C---:B------:R-:W-:Y:S02]  /*7110*/  IMAD R80, R19.reuse, 0x4800, R12 ;  /* 0x0000480013507824 */ /* 0x040fe400078e020c */
[----:B------:R-:W-:Y:S02]  /*7120*/  IMAD R12, R19, 0x4800, R135 ;  /* 0x00004800130c7824 */ /* 0x000fe400078e0287 */
[--C-:B------:R-:W-:Y:S02]  /*7130*/  IMAD R80, R80, 0x2, R18.reuse ;  /* 0x0000000250507824 */ /* 0x100fe400078e0212 */
[----:B------:R-:W-:-:S04]  /*7140*/  IMAD R12, R12, 0x2, R18 ;  /* 0x000000020c0c7824 */ /* 0x000fc800078e0212 */
[----:B------:R-:W3:Y:S04]  /*7150*/  LDS.128 R80, [R80+0x1e400] ;  /* 0x01e4000050507984 */ /* 0x000ee80000000c00 */
[----:B------:R-:W4:Y:S01]  /*7160*/  LDS.128 R12, [R12+0x1e400] ;  /* 0x01e400000c0c7984 */ /* 0x000f220000000c00 */
[----:B------:R-:W-:Y:S05]  /*7170*/  @P3 BRA `(.L_x_3822) ;  /* 0x0000000400743947 */ /* 0x000fea0003800000 */
[----:B------:R-:W-:Y:S02]  /*7180*/  SHF.R.U64 R42, R42, 0x10, R43 ;  /* 0x000000102a2a7819 */ /* 0x000fe4000000122b */
[----:B------:R-:W-:Y:S02]  /*7190*/  SHF.R.U64 R151, R40, 0x10, R41 ;  /* 0x0000001028977819 */ /* 0x000fe40000001229 */
[----:B------:R-:W-:Y:S02]  /*71a0*/  SHF.R.U32.HI R150, RZ, 0x10, R53 ;  /* 0x00000010ff967819 */ /* 0x000fe40000011635 */
[----:B------:R-:W-:Y:S02]  /*71b0*/  SHF.R.U32.HI R41, RZ, 0x10, R41 ;  /* 0x00000010ff297819 */ /* 0x000fe40000011629 */
[----:B------:R-:W-:Y:S02]  /*71c0*/  SHF.R.U64 R40, R52, 0x10, R53 ;  /* 0x0000001034287819 */ /* 0x000fe40000001235 */
[----:B------:R-:W-:-:S02]  /*71d0*/  PRMT R52, R152, 0x5432, R42 ;  /* 0x0000543298347816 */ /* 0x000fc4000000002a */
[C---:B------:R-:W-:Y:S02]  /*71e0*/  PRMT R42, R153.reuse, 0x5432, R150 ;  /* 0x00005432992a7816 */ /* 0x040fe40000000096 */
[----:B------:R-:W-:Y:S01]  /*71f0*/  PRMT R41, R153, 0x5410, R41 ;  /* 0x0000541099297816 */ /* 0x000fe20000000029 */
[----:B---3--:R-:W-:Y:S01]  /*7200*/  IMAD.U32 R153, R81, 0x10000, RZ ;  /* 0x0001000051997824 */ /* 0x008fe200078e00ff */
[----:B------:R-:W-:Y:S01]  /*7210*/  PRMT R151, R152, 0x5410, R151 ;  /* 0x0000541098977816 */ /* 0x000fe20000000097 */
[----:B------:R-:W-:Y:S01]  /*7220*/  IMAD.U32 R152, R42, 0x10000, RZ ;  /* 0x000100002a987824 */ /* 0x000fe200078e00ff */
[--C-:B------:R-:W-:Y:S01]  /*7230*/  SHF.R.U64 R53, R54, 0x10, R55.reuse ;  /* 0x0000001036357819 */ /* 0x100fe20000001237 */
[----:B------:R-:W-:Y:S01]  /*7240*/  IMAD.U32 R150, R41, 0x10000, RZ ;  /* 0x0001000029967824 */ /* 0x000fe200078e00ff */
[----:B------:R-:W-:Y:S01]  /*7250*/  LOP3.LUT R81, R81, 0xffff0000, RZ, 0xc0, !PT ;  /* 0xffff000051517812 */ /* 0x000fe200078ec0ff */
[----:B----4-:R-:W-:Y:S02]  /*7260*/  IMAD.U32 R54, R13, 0x10000, RZ ;  /* 0x000100000d367824 */ /* 0x010fe400078e00ff */
[C---:B------:R-:W-:Y:S01]  /*7270*/  FMUL.FTZ R154, R153.reuse, R152 ;  /* 0x00000098999a7220 */ /* 0x040fe20000410000 */
[----:B------:R-:W-:Y:S01]  /*7280*/  FMUL.FTZ R153, R153, R150 ;  /* 0x0000009699997220 */ /* 0x000fe20000410000 */
[----:B------:R-:W-:-:S02]  /*7290*/  SHF.R.U32.HI R55, RZ, 0x10, R55 ;  /* 0x00000010ff377819 */ /* 0x000fc40000011637 */
[C---:B------:R-:W-:Y:S01]  /*72a0*/  FFMA.FTZ R150, R54.reuse, R150, -R154 ;  /* 0x0000009636967223 */ /* 0x040fe2000001089a */
[----:B------:R-:W-:Y:S01]  /*72b0*/  FFMA.FTZ R54, R54, R152, R153 ;  /* 0x0000009836367223 */ /* 0x000fe20000010099 */
[----:B------:R-:W-:Y:S02]  /*72c0*/  LOP3.LUT R152, R42, 0xffff0000, RZ, 0xc0, !PT ;  /* 0xffff00002a987812 */ /* 0x000fe400078ec0ff */
[----:B------:R-:W-:Y:S02]  /*72d0*/  LOP3.LUT R153, R41, 0xffff0000, RZ, 0xc0, !PT ;  /* 0xffff000029997812 */ /* 0x000fe400078ec0ff */
[----:B------:R-:W-:Y:S01]  /*72e0*/  LOP3.LUT R41, R13, 0xffff0000, RZ, 0xc0, !PT ;  /* 0xffff00000d297812 */ /* 0x000fe200078ec0ff */
[CC--:B------:R-:W-:Y:S01]  /*72f0*/  FMUL.FTZ R42, R81.reuse, R152.reuse ;  /* 0x00000098512a7220 */ /* 0x0c0fe20000410000 */
[----:B------:R-:W-:Y:S01]  /*7300*/  SHF.R.U32.HI R43, RZ, 0x10, R43 ;  /* 0x00000010ff2b7819 */ /* 0x000fe2000001162b */
[-C--:B------:R-:W-:Y:S01]  /*7310*/  FMUL.FTZ R13, R81, R153.reuse ;  /* 0x00000099510d7220 */ /* 0x080fe20000410000 */
[----:B------:R-:W-:Y:S01]  /*7320*/  PRMT R40, R169, 0x5432, R40 ;  /* 0x00005432a9287816 */ /* 0x000fe20000000028 */
[----:B------:R-:W-:Y:S01]  /*7330*/  FFMA.FTZ R42, R41, R153, -R42 ;  /* 0x00000099292a7223 */ /* 0x000fe2000001082a */
[----:B------:R-:W-:Y:S01]  /*7340*/  PRMT R81, R163, 0x5410, R43 ;  /* 0x00005410a3517816 */ /* 0x000fe2000000002b */
[----:B------:R-:W-:Y:S01]  /*7350*/  FFMA.FTZ R41, R41, R152, R13 ;  /* 0x0000009829297223 */ /* 0x000fe2000001000d */
[----:B------:R-:W-:Y:S01]  /*7360*/  PRMT R13, R167, 0x5410, R55 ;  /* 0x00005410a70d7816 */ /* 0x000fe20000000037 */
[----:B------:R-:W-:Y:S01]  /*7370*/  IMAD.U32 R153, R83, 0x10000, RZ ;  /* 0x0001000053997824 */ /* 0x000fe200078e00ff */
[----:B------:R-:W-:Y:S01]  /*7380*/  PRMT R43, R166, 0x5410, R53 ;  /* 0x00005410a62b7816 */ /* 0x000fe20000000035 */
[----:B------:R-:W-:Y:S01]  /*7390*/  IMAD.U32 R55, R81, 0x10000, RZ ;  /* 0x0001000051377824 */ /* 0x000fe200078e00ff */
[----:B------:R-:W-:Y:S01]  /*73a0*/  LOP3.LUT R83, R83, 0xffff0000, RZ, 0xc0, !PT ;  /* 0xffff000053537812 */ /* 0x000fe200078ec0ff */
[----:B------:R-:W-:Y:S01]  /*73b0*/  IMAD.U32 R152, R13, 0x10000, RZ ;  /* 0x000100000d987824 */ /* 0x000fe200078e00ff */
[----:B------:R-:W-:Y:S01]  /*73c0*/  F2FP.BF16.F32.PACK_AB R42, R42, R150 ;  /* 0x000000962a2a723e */ /* 0x000fe200000010ff */
[----:B------:R-:W-:Y:S01]  /*73d0*/  IMAD.U32 R53, R15, 0x10000, RZ ;  /* 0x000100000f357824 */ /* 0x000fe200078e00ff */
[----:B------:R-:W-:Y:S01]  /*73e0*/  F2FP.BF16.F32.PACK_AB R41, R41, R54 ;  /* 0x000000362929723e */ /* 0x000fe200000010ff */
[C---:B------:R-:W-:Y:S01]  /*73f0*/  FMUL.FTZ R154, R153.reuse, R152 ;  /* 0x00000098999a7220 */ /* 0x040fe20000410000 */
[----:B------:R-:W-:-:S03]  /*7400*/  FMUL.FTZ R153, R153, R55 ;  /* 0x0000003799997220 */ /* 0x000fc60000410000 */
[C---:B------:R-:W-:Y:S01]  /*7410*/  FFMA.FTZ R55, R53.reuse, R55, -R154 ;  /* 0x0000003735377223 */ /* 0x040fe2000001089a */
[----:B------:R-:W-:Y:S01]  /*7420*/  FFMA.FTZ R53, R53, R152, R153 ;  /* 0x0000009835357223 */ /* 0x000fe20000010099 */
[----:B------:R-:W-:Y:S01]  /*7430*/  LOP3.LUT R152, R81, 0xffff0000, RZ, 0xc0, !PT ;  /* 0xffff000051987812 */ /* 0x000fe200078ec0ff */
[----:B------:R-:W-:Y:S01]  /*7440*/  IMAD.U32 R153, R151, 0x10000, RZ ;  /* 0x0001000097997824 */ /* 0x000fe200078e00ff */
[----:B------:R-:W-:Y:S02]  /*7450*/  LOP3.LUT R81, R13, 0xffff0000, RZ, 0xc0, !PT ;  /* 0xffff00000d517812 */ /* 0x000fe400078ec0ff */
[----:B------:R-:W-:Y:S02]  /*7460*/  LOP3.LUT R13, R15, 0xffff0000, RZ, 0xc0, !PT ;  /* 0xffff00000f0d7812 */ /* 0x000fe400078ec0ff */
[----:B------:R-:W-:Y:S01]  /*7470*/  LOP3.LUT R151, R151, 0xffff0000, RZ, 0xc0, !PT ;  /* 0xffff000097977812 */ /* 0x000fe200078ec0ff */
[C---:B------:R-:W-:Y:S01]  /*7480*/  FMUL.FTZ R15, R83.reuse, R81 ;  /* 0x00000051530f7220 */ /* 0x040fe20000410000 */
[----:B------:R-:W-:-:S03]  /*7490*/  FMUL.FTZ R83, R83, R152 ;  /* 0x0000009853537220 */ /* 0x000fc60000410000 */
[C---:B------:R-:W-:Y:S01]  /*74a0*/  FFMA.FTZ R15, R13.reuse, R152, -R15 ;  /* 0x000000980d0f7223 */ /* 0x040fe2000001080f */
[----:B------:R-:W-:Y:S01]  /*74b0*/  FFMA.FTZ R13, R13, R81, R83 ;  /* 0x000000510d0d7223 */ /* 0x000fe20000010053 */
[----:B------:R-:W-:Y:S01]  /*74c0*/  SHF.L.U32 R152, R80, 0x10, RZ ;  /* 0x0000001050987819 */ /* 0x000fe200000006ff */
[----:B------:R-:W-:Y:S01]  /*74d0*/  IMAD.U32 R83, R40, 0x10000, RZ ;  /* 0x0001000028537824 */ /* 0x000fe200078e00ff */
[----:B------:R-:W-:Y:S01]  /*74e0*/  LOP3.LUT R80, R80, 0xffff0000, RZ, 0xc0, !PT ;  /* 0xffff000050507812 */ /* 0x000fe200078ec0ff */
[----:B------:R-:W-:Y:S01]  /*74f0*/  IMAD.U32 R81, R12, 0x10000, RZ ;  /* 0x000100000c517824 */ /* 0x000fe200078e00ff */
[----:B------:R-:W-:Y:S01]  /*7500*/  LOP3.LUT R40, R40, 0xffff0000, RZ, 0xc0, !PT ;  /* 0xffff000028287812 */ /* 0x000fe200078ec0ff */
[C---:B------:R-:W-:Y:S01]  /*7510*/  FMUL.FTZ R154, R152.reuse, R83 ;  /* 0x00000053989a7220 */ /* 0x040fe20000410000 */
[----:B------:R-:W-:Y:S01]  /*7520*/  FMUL.FTZ R152, R152, R153 ;  /* 0x0000009998987220 */ /* 0x000fe20000410000 */
[----:B------:R-:W-:Y:S01]  /*7530*/  F2FP.BF16.F32.PACK_AB R53, R13, R53 ;  /* 0x000000350d35723e */ /* 0x000fe200000010ff */
[----:B------:R-:W-:-:S02]  /*7540*/  IMAD.MOV.U32 R13, RZ, RZ, R42 ;  /* 0x000000ffff0d7224 */ /* 0x000fc400078e002a */
[C---:B------:R-:W-:Y:S01]  /*7550*/  FFMA.FTZ R154, R81.reuse, R153, -R154 ;  /* 0x00000099519a7223 */ /* 0x040fe2000001089a */
[----:B------:R-:W-:Y:S01]  /*7560*/  FFMA.FTZ R152, R81, R83, R152 ;  /* 0x0000005351987223 */ /* 0x000fe20000010098 */
[----:B------:R-:W-:Y:S01]  /*7570*/  LOP3.LUT R81, R12, 0xffff0000, RZ, 0xc0, !PT ;  /* 0xffff00000c517812 */ /* 0x000fe200078ec0ff */
[CC--:B------:R-:W-:Y:S01]  /*7580*/  FMUL.FTZ R12, R80.reuse, R40.reuse ;  /* 0x00000028500c7220 */ /* 0x0c0fe20000410000 */
[-C--:B------:R-:W-:Y:S01]  /*7590*/  FMUL.FTZ R80, R80, R151.reuse ;  /* 0x0000009750507220 */ /* 0x080fe20000410000 */
[C---:B------:R-:W-:Y:S01]  /*75a0*/  IMAD.U32 R153, R82.reuse, 0x10000, RZ ;  /* 0x0001000052997824 */ /* 0x040fe200078e00ff */
[----:B------:R-:W-:Y:S01]  /*75b0*/  LOP3.LUT R82, R82, 0xffff0000, RZ, 0xc0, !PT ;  /* 0xffff000052527812 */ /* 0x000fe200078ec0ff */
[C---:B------:R-:W-:Y:S01]  /*75c0*/  FFMA.FTZ R12, R81.reuse, R151, -R12 ;  /* 0x00000097510c7223 */ /* 0x040fe2000001080c */
[----:B------:R-:W-:Y:S01]  /*75d0*/  FFMA.FTZ R40, R81, R40, R80 ;  /* 0x0000002851287223 */ /* 0x000fe20000010050 */
[C---:B------:R-:W-:Y:S01]  /*75e0*/  IMAD.U32 R81, R43.reuse, 0x10000, RZ ;  /* 0x000100002b517824 */ /* 0x040fe200078e00ff */
[----:B------:R-:W-:Y:S01]  /*75f0*/  LOP3.LUT R43, R43, 0xffff0000, RZ, 0xc0, !PT ;  /* 0xffff00002b2b7812 */ /* 0x000fe200078ec0ff */
[C---:B------:R-:W-:Y:S01]  /*7600*/  IMAD.U32 R83, R52.reuse, 0x10000, RZ ;  /* 0x0001000034537824 */ /* 0x040fe200078e00ff */
[----:B------:R-:W-:Y:S01]  /*7610*/  LOP3.LUT R52, R52, 0xffff0000, RZ, 0xc0, !PT ;  /* 0xffff000034347812 */ /* 0x000fe200078ec0ff */
[----:B------:R-:W-:Y:S01]  /*7620*/  FMUL.FTZ R151, R153, R81 ;  /* 0x0000005199977220 */ /* 0x000fe20000410000 */
[----:B------:R-:W-:-:S02]  /*7630*/  IMAD.U32 R80, R14, 0x10000, RZ ;  /* 0x000100000e507824 */ /* 0x000fc400078e00ff */
[-C--:B------:R-:W-:Y:S01]  /*7640*/  FMUL.FTZ R153, R153, R83.reuse ;  /* 0x0000005399997220 */ /* 0x080fe20000410000 */
[----:B------:R-:W-:Y:S01]  /*7650*/  LOP3.LUT R14, R14, 0xffff0000, RZ, 0xc0, !PT ;  /* 0xffff00000e0e7812 */ /* 0x000fe200078ec0ff */
[C---:B------:R-:W-:Y:S02]  /*7660*/  FFMA.FTZ R151, R80.reuse, R83, -R151 ;  /* 0x0000005350977223 */ /* 0x040fe40000010897 */
[----:B------:R-:W-:Y:S01]  /*7670*/  FFMA.FTZ R153, R80, R81, R153 ;  /* 0x0000005150997223 */ /* 0x000fe20000010099 */
[CC--:B------:R-:W-:Y:S01]  /*7680*/  FMUL.FTZ R80, R82.reuse, R43.reuse ;  /* 0x0000002b52507220 */ /* 0x0c0fe20000410000 */
[----:B------:R-:W-:Y:S01]  /*7690*/  FMUL.FTZ R82, R82, R52 ;  /* 0x0000003452527220 */ /* 0x000fe20000410000 */
[----:B------:R-:W-:Y:S01]  /*76a0*/  F2FP.BF16.F32.PACK_AB R40, R40, R152 ;  /* 0x000000982828723e */ /* 0x000fe200000010ff */
[----:B------:R-:W-:Y:S02]  /*76b0*/  IMAD.MOV.U32 R81, RZ, RZ, R41 ;  /* 0x000000ffff517224 */ /* 0x000fe400078e0029 */
[C---:B------:R-:W-:Y:S01]  /*76c0*/  FFMA.FTZ R80, R14.reuse, R52, -R80 ;  /* 0x000000340e507223 */ /* 0x040fe20000010850 */
[----:B------:R-:W-:Y:S01]  /*76d0*/  FFMA.FTZ R82, R14, R43, R82 ;  /* 0x0000002b0e527223 */ /* 0x000fe20000010052 */
[----:B------:R-:W-:Y:S01]  /*76e0*/  F2FP.BF16.F32.PACK_AB R15, R15, R55 ;  /* 0x000000370f0f723e */ /* 0x000fe200000010ff */
[----:B------:R-:W-:Y:S01]  /*76f0*/  IMAD.MOV.U32 R83, RZ, RZ, R53 ;  /* 0x000000ffff537224 */ /* 0x000fe200078e0035 */
[----:B------:R-:W-:-:S02]  /*7700*/  F2FP.BF16.F32.PACK_AB R12, R12, R154 ;  /* 0x0000009a0c0c723e */ /* 0x000fc400000010ff */
[----:B------:R-:W-:Y:S01]  /*7710*/  F2FP.BF16.F32.PACK_AB R151, R80, R151 ;  /* 0x000000975097723e */ /* 0x000fe200000010ff */
[----:B------:R-:W-:Y:S01]  /*7720*/  IMAD.MOV.U32 R80, RZ, RZ, R40 ;  /* 0x000000ffff507224 */ /* 0x000fe200078e0028 */
[----:B------:R-:W-:-:S03]  /*7730*/  F2FP.BF16.F32.PACK_AB R82, R82, R153 ;  /* 0x000000995252723e */ /* 0x000fc600000010ff */
[----:B------:R-:W-:-:S07]  /*7740*/  IMAD.MOV.U32 R14, RZ, RZ, R151 ;  /* 0x000000ffff0e7224 */ /* 0x000fce00078e0097 */
.L_x_3822:
[----:B------:R-:W-:Y:S05]  /*7750*/  BSYNC B3 ;  /* 0x0000000000037941 */ /* 0x000fea0003800000 */
.L_x_3821:
[----:B------:R-:W-:-:S04]  /*7760*/  LEA R40, P3, R3, R11, 0x1 ;  /* 0x0000000b03287211 */ /* 0x000fc800078608ff */
[----:B--2---:R-:W-:Y:S02]  /*7770*/  LEA.HI.X R41, R3, R117, R110, 0x1, P3 ;  /* 0x0000007503297211 */ /* 0x004fe400018f0c6e */
[----:B------:R-:W-:-:S03]  /*7780*/  ISETP.GE.AND P3, PT, R149, R130, PT ;  /* 0x000000829500720c */ /* 0x000fc60003f66270 */
[----:B----4-:R2:W-:Y:S10]  /*7790*/  ST.E.128 desc[UR56][R40.64], R12 ;  /* 0x0000000c28007985 */ /* 0x0105f4000c101d38 */
[----:B--2---:R-:W-:-:S05]  /*77a0*/  @!P3 IMAD.WIDE R12, R149, 0x2, R116 ;  /* 0x00000002950cb825 */ /* 0x004fca00078e0274 */
[----:B---3--:R3:W-:Y:S02]  /*77b0*/  @!P3 ST.E.128 desc[UR56][R12.64], R80 ;  /* 0x000000500c00b985 */ /* 0x0087e4000c101d38 */
.L_x_3820:
[----:B------:R-:W-:Y:S05]  /*77c0*/  BSYNC B2 ;  /* 0x0000000000027941 */ /* 0x000fea0003800000 */
.L_x_3819:
[----:B------:R-:W-:Y:S01]  /*77d0*/  ISETP.NE.AND P3, PT, R7, RZ, PT ;  /* 0x000000ff0700720c */ /* 0x000fe20003f65270 */
[----:B------:R-:W-:-:S12]  /*77e0*/  BSSY B2, `(.L_x_3823) ;  /* 0x000007c000027945 */ /* 0x000fd80003800000 */
[----:B------:R-:W-:Y:S05]  /*77f0*/  @!P3 BRA `(.L_x_3824) ;  /* 0x0000000400e8b947 */ /* 0x000fea0003800000 */
[----:B---3--:R-:W-:Y:S01]  /*7800*/  SEL R12, R121, R134, !P1 ;  /* 0x00000086790c7207 */ /* 0x008fe20004800000 */
[----:B------:R-:W-:Y:S01]  /*7810*/  BSSY B3, `(.L_x_3825) ;  /* 0x0000074000037945 */ /* 0x000fe20003800000 */
[C---:B------:R-:W-:Y:S02]  /*7820*/  LEA R52, P3, R4.reuse, R11, 0x1 ;  /* 0x0000000b04347211 */ /* 0x040fe400078608ff */
[----:B------:R-:W-:Y:S02]  /*7830*/  SHF.R.S32.HI R13, RZ, 0x1f, R12 ;  /* 0x0000001fff0d7819 */ /* 0x000fe4000001140c */
[----:B--2---:R-:W-:Y:S02]  /*7840*/  LEA.HI.X R53, R4, R117, R109, 0x1, P3 ;  /* 0x0000007504357211 */ /* 0x004fe400018f0c6d */
[----:B------:R-:W-:Y:S02]  /*7850*/  LEA.HI R13, R13, R12, RZ, 0x4 ;  /* 0x0000000c0d0d7211 */ /* 0x000fe400078f20ff */
[----:B------:R-:W-:-:S02]  /*7860*/  ISETP.GE.AND P3, PT, R194, R120, PT ;  /* 0x00000078c200720c */ /* 0x000fc40003f66270 */
        /* <DEDUP_REMOVED lines=8> */
[----:B------:R-:W-:Y:S02]  /*78f0*/  IMAD.IADD R13, R13, 0x1, R12 ;  /* 0x000000010d0d7824 */ /* 0x000fe400078e020c */
[C---:B------:R-:W-:Y:S02]  /*7900*/  IMAD R12, R19.reuse, 0x4800, R133 ;  /* 0x00004800130c7824 */ /* 0x040fe400078e0285 */
[----:B------:R-:W-:Y:S02]  /*7910*/  IMAD R40, R19, 0x4800, R13 ;  /* 0x0000480013287824 */ /* 0x000fe400078e020d */
[----:B------:R-:W-:-:S03]  /*7920*/  IMAD R12, R12, 0x2, R18 ;  /* 0x000000020c0c7824 */ /* 0x000fc600078e0212 */
[----:B------:R-:W-:-:S03]  /*7930*/  LEA R40, R40, R18, 0x1 ;  /* 0x0000001228287211 */ /* 0x000fc600078e08ff */
[----:B------:R-:W2:Y:S04]  /*7940*/  LDS.128 R12, [R12+0x1e400] ;  /* 0x01e400000c0c7984 */ /* 0x000ea80000000c00 */
[----:B------:R-:W3:Y:S01]  /*7950*/  LDS.128 R40, [R40+0x1e400] ;  /* 0x01e4000028287984 */ /* 0x000ee20000000c00 */
[----:B------:R-:W-:Y:S05]  /*7960*/  @P3 BRA `(.L_x_3826) ;  /* 0x0000000400783947 */ /* 0x000fea0003800000 */
[----:B------:R-:W-:Y:S01]  /*7970*/  SHF.R.U32.HI R55, RZ, 0x10, R49 ;  /* 0x00000010ff377819 */ /* 0x000fe20000011631 */
[----:B---3--:R-:W-:Y:S01]  /*7980*/  IMAD.U32 R149, R41, 0x10000, RZ ;  /* 0x0001000029957824 */ /* 0x008fe200078e00ff */
[----:B------:R-:W-:Y:S01]  /*7990*/  SHF.R.U32.HI R80, RZ, 0x10, R37 ;  /* 0x00000010ff507819 */ /* 0x000fe20000011625 */
[----:B--2---:R-:W-:Y:S01]  /*79a0*/  IMAD.U32 R81, R13, 0x10000, RZ ;  /* 0x000100000d517824 */ /* 0x004fe200078e00ff */
[----:B------:R-:W-:Y:S02]  /*79b0*/  PRMT R55, R165, 0x5410, R55 ;  /* 0x00005410a5377816 */ /* 0x000fe40000000037 */
[----:B------:R-:W-:Y:S02]  /*79c0*/  PRMT R80, R168, 0x5432, R80 ;  /* 0x00005432a8507816 */ /* 0x000fe40000000050 */
[----:B------:R-:W-:Y:S01]  /*79d0*/  LOP3.LUT R41, R41, 0xffff0000, RZ, 0xc0, !PT ;  /* 0xffff000029297812 */ /* 0x000fe200078ec0ff */
[----:B------:R-:W-:Y:S01]  /*79e0*/  IMAD.U32 R83, R55, 0x10000, RZ ;  /* 0x0001000037537824 */ /* 0x000fe200078e00ff */
[----:B------:R-:W-:Y:S01]  /*79f0*/  LOP3.LUT R13, R13, 0xffff0000, RZ, 0xc0, !PT ;  /* 0xffff00000d0d7812 */ /* 0x000fe200078ec0ff */
[----:B------:R-:W-:Y:S01]  /*7a00*/  IMAD.U32 R82, R80, 0x10000, RZ ;  /* 0x0001000050527824 */ /* 0x000fe200078e00ff */
[----:B------:R-:W-:Y:S01]  /*7a10*/  SHF.R.U64 R36, R36, 0x10, R37 ;  /* 0x0000001024247819 */ /* 0x000fe20000001225 */
[C---:B------:R-:W-:Y:S01]  /*7a20*/  FMUL.FTZ R150, R149.reuse, R83 ;  /* 0x0000005395967220 */ /* 0x040fe20000410000 */
[----:B------:R-:W-:Y:S01]  /*7a30*/  SHF.R.U64 R48, R48, 0x10, R49 ;  /* 0x0000001030307819 */ /* 0x000fe20000001231 */
[-C--:B------:R-:W-:Y:S01]  /*7a40*/  FMUL.FTZ R149, R149, R82.reuse ;  /* 0x0000005295957220 */ /* 0x080fe20000410000 */
[----:B------:R-:W-:Y:S01]  /*7a50*/  SHF.R.U64 R50, R50, 0x10, R51 ;  /* 0x0000001032327819 */ /* 0x000fe20000001233 */
[----:B------:R-:W-:Y:S01]  /*7a60*/  FFMA.FTZ R82, R81, R82, -R150 ;  /* 0x0000005251527223 */ /* 0x000fe20000010896 */
[----:B------:R-:W-:-:S02]  /*7a70*/  IMAD.U32 R150, R43, 0x10000, RZ ;  /* 0x000100002b967824 */ /* 0x000fc400078e00ff */
[----:B------:R-:W-:Y:S01]  /*7a80*/  FFMA.FTZ R81, R81, R83, R149 ;  /* 0x0000005351517223 */ /* 0x000fe20000010095 */
[----:B------:R-:W-:Y:S02]  /*7a90*/  LOP3.LUT R83, R80, 0xffff0000, RZ, 0xc0, !PT ;  /* 0xffff000050537812 */ /* 0x000fe400078ec0ff */
[----:B------:R-:W-:Y:S02]  /*7aa0*/  LOP3.LUT R80, R55, 0xffff0000, RZ, 0xc0, !PT ;  /* 0xffff000037507812 */ /* 0x000fe400078ec0ff */
[----:B------:R-:W-:Y:S02]  /*7ab0*/  LOP3.LUT R43, R43, 0xffff0000, RZ, 0xc0, !PT ;  /* 0xffff00002b2b7812 */ /* 0x000fe400078ec0ff */
[----:B------:R-:W-:Y:S01]  /*7ac0*/  SHF.R.U64 R38, R38, 0x10, R39 ;  /* 0x0000001026267819 */ /* 0x000fe20000001227 */
[C---:B------:R-:W-:Y:S01]  /*7ad0*/  FMUL.FTZ R55, R41.reuse, R80 ;  /* 0x0000005029377220 */ /* 0x040fe20000410000 */
[----:B------:R-:W-:Y:S01]  /*7ae0*/  FMUL.FTZ R41, R41, R83 ;  /* 0x0000005329297220 */ /* 0x000fe20000410000 */
[----:B------:R-:W-:-:S02]  /*7af0*/  PRMT R50, R163, 0x5432, R50 ;  /* 0x00005432a3327816 */ /* 0x000fc40000000032 */
[C---:B------:R-:W-:Y:S01]  /*7b00*/  FFMA.FTZ R55, R13.reuse, R83, -R55 ;  /* 0x000000530d377223 */ /* 0x040fe20000010837 */
[----:B------:R-:W-:Y:S01]  /*7b10*/  FFMA.FTZ R13, R13, R80, R41 ;  /* 0x000000500d0d7223 */ /* 0x000fe20000010029 */
[----:B------:R-:W-:Y:S01]  /*7b20*/  SHF.R.U32.HI R41, RZ, 0x10, R51 ;  /* 0x00000010ff297819 */ /* 0x000fe20000011633 */
[----:B------:R-:W-:Y:S01]  /*7b30*/  IMAD.U32 R83, R15, 0x10000, RZ ;  /* 0x000100000f537824 */ /* 0x000fe200078e00ff */
[----:B------:R-:W-:Y:S02]  /*7b40*/  SHF.R.U32.HI R80, RZ, 0x10, R39 ;  /* 0x00000010ff507819 */ /* 0x000fe40000011627 */
[----:B------:R-:W-:Y:S02]  /*7b50*/  PRMT R41, R164, 0x5410, R41 ;  /* 0x00005410a4297816 */ /* 0x000fe40000000029 */
[----:B------:R-:W-:Y:S02]  /*7b60*/  PRMT R80, R167, 0x5432, R80 ;  /* 0x00005432a7507816 */ /* 0x000fe40000000050 */
[----:B------:R-:W-:Y:S01]  /*7b70*/  LOP3.LUT R15, R15, 0xffff0000, RZ, 0xc0, !PT ;  /* 0xffff00000f0f7812 */ /* 0x000fe200078ec0ff */
[C---:B------:R-:W-:Y:S01]  /*7b80*/  IMAD.U32 R149, R41.reuse, 0x10000, RZ ;  /* 0x0001000029957824 */ /* 0x040fe200078e00ff */
[----:B------:R-:W-:Y:S01]  /*7b90*/  LOP3.LUT R41, R41, 0xffff0000, RZ, 0xc0, !PT ;  /* 0xffff000029297812 */ /* 0x000fe200078ec0ff */
[C---:B------:R-:W-:Y:S01]  /*7ba0*/  IMAD.U32 R151, R80.reuse, 0x10000, RZ ;  /* 0x0001000050977824 */ /* 0x040fe200078e00ff */
[----:B------:R-:W-:Y:S01]  /*7bb0*/  LOP3.LUT R37, R80, 0xffff0000, RZ, 0xc0, !PT ;  /* 0xffff000050257812 */ /* 0x000fe200078ec0ff */
[----:B------:R-:W-:Y:S01]  /*7bc0*/  FMUL.FTZ R152, R150, R149 ;  /* 0x0000009596987220 */ /* 0x000fe20000410000 */
[----:B------:R-:W-:Y:S01]  /*7bd0*/  LOP3.LUT R39, R12, 0xffff0000, RZ, 0xc0, !PT ;  /* 0xffff00000c277812 */ /* 0x000fe200078ec0ff */
[C---:B------:R-:W-:Y:S01]  /*7be0*/  FMUL.FTZ R49, R43.reuse, R41 ;  /* 0x000000292b317220 */ /* 0x040fe20000410000 */
[----:B------:R-:W-:Y:S01]  /*7bf0*/  FMUL.FTZ R150, R150, R151 ;  /* 0x0000009796967220 */ /* 0x000fe20000410000 */
[----:B------:R-:W-:Y:S01]  /*7c00*/  FMUL.FTZ R43, R43, R37 ;  /* 0x000000252b2b7220 */ /* 0x000fe20000410000 */
[----:B------:R-:W-:Y:S01]  /*7c10*/  FFMA.FTZ R151, R83, R151, -R152 ;  /* 0x0000009753977223 */ /* 0x000fe20000010898 */
[----:B------:R-:W-:Y:S01]  /*7c20*/  FFMA.FTZ R37, R15, R37, -R49 ;  /* 0x000000250f257223 */ /* 0x000fe20000010831 */
[----:B------:R-:W-:Y:S01]  /*7c30*/  FFMA.FTZ R150, R83, R149, R150 ;  /* 0x0000009553967223 */ /* 0x000fe20000010096 */
[----:B------:R-:W-:Y:S01]  /*7c40*/  FFMA.FTZ R15, R15, R41, R43 ;  /* 0x000000290f0f7223 */ /* 0x000fe2000001002b */
[----:B------:R-:W-:Y:S01]  /*7c50*/  PRMT R41, R166, 0x5432, R36 ;  /* 0x00005432a6297816 */ /* 0x000fe20000000024 */
[----:B------:R-:W-:Y:S01]  /*7c60*/  IMAD.U32 R83, R40, 0x10000, RZ ;  /* 0x0001000028537824 */ /* 0x000fe200078e00ff */
[----:B------:R-:W-:Y:S01]  /*7c70*/  PRMT R36, R165, 0x5432, R48 ;  /* 0x00005432a5247816 */ /* 0x000fe20000000030 */
[----:B------:R-:W-:Y:S01]  /*7c80*/  IMAD.U32 R43, R12, 0x10000, RZ ;  /* 0x000100000c2b7824 */ /* 0x000fe200078e00ff */
[----:B------:R-:W-:Y:S01]  /*7c90*/  LOP3.LUT R40, R40, 0xffff0000, RZ, 0xc0, !PT ;  /* 0xffff000028287812 */ /* 0x000fe200078ec0ff */
[C---:B------:R-:W-:Y:S01]  /*7ca0*/  IMAD.U32 R49, R41.reuse, 0x10000, RZ ;  /* 0x0001000029317824 */ /* 0x040fe200078e00ff */
[----:B------:R-:W-:Y:S01]  /*7cb0*/  LOP3.LUT R41, R41, 0xffff0000, RZ, 0xc0, !PT ;  /* 0xffff000029297812 */ /* 0x000fe200078ec0ff */
[C---:B------:R-:W-:Y:S01]  /*7cc0*/  IMAD.U32 R48, R36.reuse, 0x10000, RZ ;  /* 0x0001000024307824 */ /* 0x040fe200078e00ff */
[----:B------:R-:W-:-:S02]  /*7cd0*/  LOP3.LUT R36, R36, 0xffff0000, RZ, 0xc0, !PT ;  /* 0xffff000024247812 */ /* 0x000fc400078ec0ff */
[----:B------:R-:W-:Y:S01]  /*7ce0*/  PRMT R38, R164, 0x5432, R38 ;  /* 0x00005432a4267816 */ /* 0x000fe20000000026 */
        /* <DEDUP_REMOVED lines=8> */
[----:B------:R-:W-:Y:S01]  /*7d70*/  IMAD.U32 R48, R42, 0x10000, RZ ;  /* 0x000100002a307824 */ /* 0x000fe200078e00ff */
[----:B------:R-:W-:Y:S01]  /*7d80*/  SHF.L.U32 R39, R14, 0x10, RZ ;  /* 0x000000100e277819 */ /* 0x000fe200000006ff */
[----:B------:R-:W-:Y:S01]  /*7d90*/  IMAD.U32 R40, R50, 0x10000, RZ ;  /* 0x0001000032287824 */ /* 0x000fe200078e00ff */
[----:B------:R-:W-:Y:S01]  /*7da0*/  LOP3.LUT R42, R42, 0xffff0000, RZ, 0xc0, !PT ;  /* 0xffff00002a2a7812 */ /* 0x000fe200078ec0ff */
[----:B------:R-:W-:Y:S01]  /*7db0*/  IMAD.U32 R41, R38, 0x10000, RZ ;  /* 0x0001000026297824 */ /* 0x000fe200078e00ff */
[----:B------:R-:W-:Y:S01]  /*7dc0*/  LOP3.LUT R50, R50, 0xffff0000, RZ, 0xc0, !PT ;  /* 0xffff000032327812 */ /* 0x000fe200078ec0ff */
[----:B------:R-:W-:Y:S01]  /*7dd0*/  FMUL.FTZ R43, R48, R40 ;  /* 0x00000028302b7220 */ /* 0x000fe20000410000 */
[----:B------:R-:W-:Y:S01]  /*7de0*/  LOP3.LUT R38, R38, 0xffff0000, RZ, 0xc0, !PT ;  /* 0xffff000026267812 */ /* 0x000fe200078ec0ff */
[-C--:B------:R-:W-:Y:S01]  /*7df0*/  FMUL.FTZ R48, R48, R41.reuse ;  /* 0x0000002930307220 */ /* 0x080fe20000410000 */
[----:B------:R-:W-:Y:S01]  /*7e00*/  LOP3.LUT R14, R14, 0xffff0000, RZ, 0xc0, !PT ;  /* 0xffff00000e0e7812 */ /* 0x000fe200078ec0ff */
[----:B------:R-:W-:Y:S01]  /*7e10*/  FFMA.FTZ R43, R39, R41, -R43 ;  /* 0x00000029272b7223 */ /* 0x000fe2000001082b */
[----:B------:R-:W-:Y:S01]  /*7e20*/  F2FP.BF16.F32.PACK_AB R55, R55, R82 ;  /* 0x000000523737723e */ /* 0x000fe200000010ff */
[----:B------:R-:W-:Y:S01]  /*7e30*/  FFMA.FTZ R48, R39, R40, R48 ;  /* 0x0000002827307223 */ /* 0x000fe20000010030 */
[C---:B------:R-:W-:Y:S01]  /*7e40*/  FMUL.FTZ R39, R42.reuse, R50 ;  /* 0x000000322a277220 */ /* 0x040fe20000410000 */
[----:B------:R-:W-:Y:S01]  /*7e50*/  FMUL.FTZ R42, R42, R38 ;  /* 0x000000262a2a7220 */ /* 0x000fe20000410000 */
[----:B------:R-:W-:-:S02]  /*7e60*/  F2FP.BF16.F32.PACK_AB R37, R37, R151 ;  /* 0x000000972525723e */ /* 0x000fc400000010ff */
[C---:B------:R-:W-:Y:S01]  /*7e70*/  FFMA.FTZ R39, R14.reuse, R38, -R39 ;  /* 0x000000260e277223 */ /* 0x040fe20000010827 */
[----:B------:R-:W-:Y:S01]  /*7e80*/  FFMA.FTZ R42, R14, R50, R42 ;  /* 0x000000320e2a7223 */ /* 0x000fe2000001002a */
        /* <DEDUP_REMOVED lines=12> */
.L_x_3826:
[----:B------:R-:W-:Y:S05]  /*7f50*/  BSYNC B3 ;  /* 0x0000000000037941 */ /* 0x000fea0003800000 */
.L_x_3825:
[----:B------:R-:W-:Y:S01]  /*7f60*/  ISETP.GE.AND P3, PT, R54, R130, PT ;  /* 0x000000823600720c */ /* 0x000fe20003f66270 */
[----:B--2---:R4:W-:-:S12]  /*7f70*/  ST.E.128 desc[UR56][R52.64], R12 ;  /* 0x0000000c34007985 */ /* 0x0049d8000c101d38 */
[----:B------:R-:W-:-:S05]  /*7f80*/  @!P3 IMAD.WIDE R36, R54, 0x2, R116 ;  /* 0x000000023624b825 */ /* 0x000fca00078e0274 */
[----:B---3--:R4:W-:Y:S02]  /*7f90*/  @!P3 ST.E.128 desc[UR56][R36.64], R40 ;  /* 0x000000282400b985 */ /* 0x0089e4000c101d38 */
.L_x_3824:
[----:B------:R-:W-:Y:S05]  /*7fa0*/  BSYNC B2 ;  /* 0x0000000000027941 */ /* 0x000fea0003800000 */
.L_x_3823:
[----:B------:R-:W-:-:S13]  /*7fb0*/  ISETP.NE.AND P3, PT, R8, RZ, PT ;  /* 0x000000ff0800720c */ /* 0x000fda0003f65270 */
[----:B------:R-:W-:Y:S05]  /*7fc0*/  @!P3 BRA `(.L_x_3818) ;  /* 0x0000000400e8b947 */ /* 0x000fea0003800000 */
[----:B---34-:R-:W3:Y:S01]  /*7fd0*/  LDL R12, [R1] ;  /* 0x00000000010c7983 */ /* 0x018ee20000100800 */
[C---:B------:R-:W-:Y:S01]  /*7fe0*/  LEA R40, P3, R5.reuse, R11, 0x1 ;  /* 0x0000000b05287211 */ /* 0x040fe200078608ff */
[----:B------:R-:W-:Y:S03]  /*7ff0*/  BSSY B2, `(.L_x_3827) ;  /* 0x0000073000027945 */ /* 0x000fe60003800000 */
[----:B--2---:R-:W-:Y:S02]  /*8000*/  LEA.HI.X R41, R5, R117, R108, 0x1, P3 ;  /* 0x0000007505297211 */ /* 0x004fe400018f0c6c */
[----:B------:R-:W-:Y:S02]  /*8010*/  ISETP.GE.AND P3, PT, R193, R120, PT ;  /* 0x00000078c100720c */ /* 0x000fe40003f66270 */
[----:B---3--:R-:W-:-:S04]  /*8020*/  LOP3.LUT P5, RZ, R12, 0x1, RZ, 0xc0, !PT ;  /* 0x000000010cff7812 */ /* 0x008fc800078ac0ff */
[----:B------:R-:W-:-:S04]  /*8030*/  SEL R11, R121, R134, !P5 ;  /* 0x00000086790b7207 */ /* 0x000fc80006800000 */
        /* <DEDUP_REMOVED lines=26> */
[--C-:B------:R-:W-:Y:S01]  /*81e0*/  SHF.R.U64 R32, R32, 0x10, R33.reuse ;  /* 0x0000001020207819 */ /* 0x100fe20000001221 */
[----:B------:R-:W-:Y:S01]  /*81f0*/  IMAD.U32 R53, R38, 0x10000, RZ ;  /* 0x0001000026357824 */ /* 0x000fe200078e00ff */
[----:B------:R-:W-:-:S02]  /*8200*/  SHF.R.U32.HI R33, RZ, 0x10, R33 ;  /* 0x00000010ff217819 */ /* 0x000fc40000011621 */
[----:B------:R-:W-:Y:S02]  /*8210*/  PRMT R44, R161, 0x5432, R44 ;  /* 0x00005432a12c7816 */ /* 0x000fe4000000002c */
[----:B------:R-:W-:Y:S02]  /*8220*/  SHF.R.U64 R43, R46, 0x10, R47 ;  /* 0x000000102e2b7819 */ /* 0x000fe4000000122f */
[----:B------:R-:W-:Y:S01]  /*8230*/  PRMT R33, R159, 0x5410, R33 ;  /* 0x000054109f217816 */ /* 0x000fe20000000021 */
[----:B------:R-:W-:Y:S01]  /*8240*/  IMAD.U32 R54, R44, 0x10000, RZ ;  /* 0x000100002c367824 */ /* 0x000fe200078e00ff */
[----:B------:R-:W-:Y:S02]  /*8250*/  SHF.R.U32.HI R46, RZ, 0x10, R47 ;  /* 0x00000010ff2e7819 */ /* 0x000fe4000001162f */
        /* <DEDUP_REMOVED lines=13> */
[C---:B------:R-:W-:Y:S01]  /*8330*/  IMAD.U32 R55, R46.reuse, 0x10000, RZ ;  /* 0x000100002e377824 */ /* 0x040fe200078e00ff */
[----:B------:R-:W-:Y:S01]  /*8340*/  PRMT R42, R159, 0x5432, R42 ;  /* 0x000054329f2a7816 */ /* 0x000fe2000000002a */
[-C--:B------:R-:W-:Y:S01]  /*8350*/  FMUL.FTZ R49, R49, R33.reuse ;  /* 0x0000002131317220 */ /* 0x080fe20000410000 */
[----:B------:R-:W-:Y:S01]  /*8360*/  LOP3.LUT R39, R39, 0xffff0000, RZ, 0xc0, !PT ;  /* 0xffff000027277812 */ /* 0x000fe200078ec0ff */
[----:B------:R-:W-:Y:S01]  /*8370*/  FFMA.FTZ R48, R45, R54, R48 ;  /* 0x000000362d307223 */ /* 0x000fe20000010030 */
[----:B------:R-:W-:Y:S01]  /*8380*/  LOP3.LUT R46, R46, 0xffff0000, RZ, 0xc0, !PT ;  /* 0xffff00002e2e7812 */ /* 0x000fe200078ec0ff */
[----:B------:R-:W-:Y:S01]  /*8390*/  FFMA.FTZ R80, R47, R33, -R80 ;  /* 0x000000212f507223 */ /* 0x000fe20000010850 */
[----:B------:R-:W-:-:S02]  /*83a0*/  IMAD.U32 R45, R42, 0x10000, RZ ;  /* 0x000100002a2d7824 */ /* 0x000fc400078e00ff */
[----:B------:R-:W-:Y:S01]  /*83b0*/  FMUL.FTZ R33, R52, R55 ;  /* 0x0000003734217220 */ /* 0x000fe20000410000 */
[----:B------:R-:W-:Y:S01]  /*83c0*/  PRMT R32, R162, 0x5410, R32 ;  /* 0x00005410a2207816 */ /* 0x000fe20000000020 */
[----:B------:R-:W-:Y:S01]  /*83d0*/  FFMA.FTZ R49, R47, R44, R49 ;  /* 0x0000002c2f317223 */ /* 0x000fe20000010031 */
[----:B------:R-:W-:Y:S01]  /*83e0*/  LOP3.LUT R15, R15, 0xffff0000, RZ, 0xc0, !PT ;  /* 0xffff00000f0f7812 */ /* 0x000fe200078ec0ff */
[----:B------:R-:W-:Y:S01]  /*83f0*/  FMUL.FTZ R47, R39, R46 ;  /* 0x0000002e272f7220 */ /* 0x000fe20000410000 */
[----:B------:R-:W-:Y:S01]  /*8400*/  LOP3.LUT R42, R42, 0xffff0000, RZ, 0xc0, !PT ;  /* 0xffff00002a2a7812 */ /* 0x000fe200078ec0ff */
[-C--:B------:R-:W-:Y:S01]  /*8410*/  FMUL.FTZ R52, R52, R45.reuse ;  /* 0x0000002d34347220 */ /* 0x080fe20000410000 */
[----:B------:R-:W-:Y:S01]  /*8420*/  FFMA.FTZ R33, R51, R45, -R33 ;  /* 0x0000002d33217223 */ /* 0x000fe20000010821 */
[----:B------:R-:W-:Y:S01]  /*8430*/  IMAD.U32 R45, R35, 0x10000, RZ ;  /* 0x00010000232d7824 */ /* 0x000fe200078e00ff */
[----:B------:R-:W-:Y:S01]  /*8440*/  LOP3.LUT R36, R36, 0xffff0000, RZ, 0xc0, !PT ;  /* 0xffff000024247812 */ /* 0x000fe200078ec0ff */
[----:B------:R-:W-:-:S02]  /*8450*/  IMAD.U32 R44, R32, 0x10000, RZ ;  /* 0x00010000202c7824 */ /* 0x000fc400078e00ff */
[-C--:B------:R-:W-:Y:S01]  /*8460*/  FMUL.FTZ R39, R39, R42.reuse ;  /* 0x0000002a27277220 */ /* 0x080fe20000410000 */
[----:B------:R-:W-:Y:S01]  /*8470*/  FFMA.FTZ R47, R15, R42, -R47 ;  /* 0x0000002a0f2f7223 */ /* 0x000fe2000001082f */
[----:B------:R-:W-:Y:S01]  /*8480*/  LOP3.LUT R35, R35, 0xffff0000, RZ, 0xc0, !PT ;  /* 0xffff000023237812 */ /* 0x000fe200078ec0ff */
[----:B------:R-:W-:Y:S01]  /*8490*/  IMAD.U32 R13, R12, 0x10000, RZ ;  /* 0x000100000c0d7824 */ /* 0x000fe200078e00ff */
[----:B------:R-:W-:Y:S01]  /*84a0*/  LOP3.LUT R42, R32, 0xffff0000, RZ, 0xc0, !PT ;  /* 0xffff0000202a7812 */ /* 0x000fe200078ec0ff */
[C---:B------:R-:W-:Y:S01]  /*84b0*/  FMUL.FTZ R32, R37.reuse, R45 ;  /* 0x0000002d25207220 */ /* 0x040fe20000410000 */
[----:B------:R-:W-:Y:S01]  /*84c0*/  FMUL.FTZ R37, R37, R44 ;  /* 0x0000002c25257220 */ /* 0x000fe20000410000 */
[----:B------:R-:W-:Y:S01]  /*84d0*/  LOP3.LUT R12, R12, 0xffff0000, RZ, 0xc0, !PT ;  /* 0xffff00000c0c7812 */ /* 0x000fe200078ec0ff */
[----:B------:R-:W-:Y:S01]  /*84e0*/  FFMA.FTZ R39, R15, R46, R39 ;  /* 0x0000002e0f277223 */ /* 0x000fe20000010027 */
[----:B------:R-:W-:Y:S01]  /*84f0*/  PRMT R34, R162, 0x5432, R34 ;  /* 0x00005432a2227816 */ /* 0x000fe20000000022 */
[----:B------:R-:W-:Y:S01]  /*8500*/  FMUL.FTZ R15, R36, R35 ;  /* 0x00000023240f7220 */ /* 0x000fe20000410000 */
[C---:B------:R-:W-:Y:S01]  /*8510*/  FFMA.FTZ R32, R13.reuse, R44, -R32 ;  /* 0x0000002c0d207223 */ /* 0x040fe20000010820 */
[----:B------:R-:W-:Y:S01]  /*8520*/  FFMA.FTZ R37, R13, R45, R37 ;  /* 0x0000002d0d257223 */ /* 0x000fe20000010025 */
[----:B------:R-:W-:Y:S01]  /*8530*/  LOP3.LUT R38, R38, 0xffff0000, RZ, 0xc0, !PT ;  /* 0xffff000026267812 */ /* 0x000fe200078ec0ff */
[----:B------:R-:W-:Y:S01]  /*8540*/  FFMA.FTZ R52, R51, R55, R52 ;  /* 0x0000003733347223 */ /* 0x000fe20000010034 */
[-C--:B------:R-:W-:Y:S01]  /*8550*/  FMUL.FTZ R13, R36, R42.reuse ;  /* 0x0000002a240d7220 */ /* 0x080fe20000410000 */
[----:B------:R-:W-:Y:S01]  /*8560*/  LOP3.LUT R45, R160, 0xffff0000, RZ, 0xc0, !PT ;  /* 0xffff0000a02d7812 */ /* 0x000fe200078ec0ff */
[----:B------:R-:W-:Y:S01]  /*8570*/  FFMA.FTZ R15, R12, R42, -R15 ;  /* 0x0000002a0c0f7223 */ /* 0x000fe2000001080f */
[----:B------:R-:W-:Y:S01]  /*8580*/  IMAD.U32 R36, R160, 0x10000, RZ ;  /* 0x00010000a0247824 */ /* 0x000fe200078e00ff */
[C---:B------:R-:W-:Y:S01]  /*8590*/  LOP3.LUT R51, R34.reuse, 0xffff0000, RZ, 0xc0, !PT ;  /* 0xffff000022337812 */ /* 0x040fe200078ec0ff */
[----:B------:R-:W-:Y:S01]  /*85a0*/  IMAD.U32 R42, R34, 0x10000, RZ ;  /* 0x00010000222a7824 */ /* 0x000fe200078e00ff */
[----:B------:R-:W-:Y:S01]  /*85b0*/  SHF.L.U32 R50, R14, 0x10, RZ ;  /* 0x000000100e327819 */ /* 0x000fe200000006ff */
[----:B------:R-:W-:Y:S01]  /*85c0*/  FFMA.FTZ R12, R12, R35, R13 ;  /* 0x000000230c0c7223 */ /* 0x000fe2000001000d */
[----:B------:R-:W-:Y:S01]  /*85d0*/  LOP3.LUT R14, R14, 0xffff0000, RZ, 0xc0, !PT ;  /* 0xffff00000e0e7812 */ /* 0x000fe200078ec0ff */
        /* <DEDUP_REMOVED lines=20> */
.L_x_3828:
[----:B------:R-:W-:Y:S05]  /*8720*/  BSYNC B2 ;  /* 0x0000000000027941 */ /* 0x000fea0003800000 */
.L_x_3827:
[----:B------:R-:W-:Y:S01]  /*8730*/  ISETP.GE.AND P3, PT, R11, R130, PT ;  /* 0x000000820b00720c */ /* 0x000fe20003f66270 */
[----:B--2---:R2:W-:-:S12]  /*8740*/  ST.E.128 desc[UR56][R40.64], R12 ;  /* 0x0000000c28007985 */ /* 0x0045d8000c101d38 */
[----:B------:R-:W-:-:S05]  /*8750*/  @!P3 IMAD.WIDE R116, R11, 0x2, R116 ;  /* 0x000000020b74b825 */ /* 0x000fca00078e0274 */
[----:B---3--:R2:W-:Y:S02]  /*8760*/  @!P3 ST.E.128 desc[UR56][R116.64], R36 ;  /* 0x000000247400b985 */ /* 0x0085e4000c101d38 */
.L_x_3818:
[----:B------:R-:W-:Y:S05]  /*8770*/  BSYNC B1 ;  /* 0x0000000000017941 */ /* 0x000fea0003800000 */
.L_x_3817:
[----:B------:R-:W-:-:S03]  /*8780*/  UMOV UR4, 0xffffffff ;  /* 0xffffffff00047882 */ /* 0x000fc60000000000 */
[----:B------:R-:W-:Y:S05]  /*8790*/  BRA.DIV UR4, `(.L_x_3829) ;  /* 0x0000017a04f07947 */ /* 0x000fea000b800000 */
[----:B0-----:R-:W0:Y:S04]  /*87a0*/  SHFL.IDX PT, R118, R118, 0x1, 0x1c1f ;  /* 0x003c1f0076767f89 */ /* 0x001e2800000e0000 */
[----:B--2-4-:R2:W4:Y:S02]  /*87b0*/  SHFL.IDX PT, R36, R119, 0x1, 0x1c1f ;  /* 0x003c1f0077247f89 */ /* 0x01452400000e0000 */
.L_x_4098:
[----:B------:R-:W-:Y:S05]  /*87c0*/  @P4 BRA `(.L_x_3786) ;  /* 0x0000001c00bc4947 */ /* 0x000fea0003800000 */
[----:B------:R-:W-:Y:S01]  /*87d0*/  ISETP.NE.AND P3, PT, R6, RZ, PT ;  /* 0x000000ff0600720c */ /* 0x000fe20003f65270 */
[----:B------:R-:W-:Y:S01]  /*87e0*/  BSSY B1, `(.L_x_3830) ;  /* 0x000007e000017945 */ /* 0x000fe20003800000 */
[----:B0-----:R-:W-:-:S11]  /*87f0*/  IMAD.MOV.U32 R37, RZ, RZ, R118 ;  /* 0x000000ffff257224 */ /* 0x001fd600078e0076 */
[----:B------:R-:W-:Y:S05]  /*8800*/  @!P3 BRA `(.L_x_3831) ;  /* 0x0000000400ecb947 */ /* 0x000fea0003800000 */
[----:B---3--:R-:W-:Y:S01]  /*8810*/  SEL R11, R121, R134, !P0 ;  /* 0x00000086790b7207 */ /* 0x008fe20004000000 */
[----:B------:R-:W-:Y:S01]  /*8820*/  BSSY B2, `(.L_x_3832) ;  /* 0x0000077000027945 */ /* 0x000fe20003800000 */
[----:B------:R-:W-:Y:S02]  /*8830*/  SHF.R.U32.HI R14, RZ, 0x3, R204 ;  /* 0x00000003ff0e7819 */ /* 0x000fe400000116cc */
[----:B------:R-:W-:Y:S02]  /*8840*/  SHF.R.S32.HI R12, RZ, 0x1f, R11 ;  /* 0x0000001fff0c7819 */ /* 0x000fe4000001140b */
[----:B----4-:R-:W-:Y:S02]  /*8850*/  LEA R38, P3, R3, R36, 0x1 ;  /* 0x0000002403267211 */ /* 0x010fe400078608ff */
[----:B------:R-:W-:Y:S02]  /*8860*/  LEA.HI R11, R12, R11, RZ, 0x4 ;  /* 0x0000000b0c0b7211 */ /* 0x000fe400078f20ff */
[----:B------:R-:W-:-:S02]  /*8870*/  ISETP.GE.AND P4, PT, R16, R120, PT ;  /* 0x000000781000720c */ /* 0x000fc40003f86270 */
[----:B------:R-:W-:Y:S02]  /*8880*/  LEA.HI.SX32 R11, R11, R114, 0x1c ;  /* 0x000000720b0b7211 */ /* 0x000fe400078fe2ff */
[----:B------:R-:W-:Y:S02]  /*8890*/  LEA.HI.X R39, R3, R118, R110, 0x1, P3 ;  /* 0x0000007603277211 */ /* 0x000fe400018f0c6e */
[----:B------:R-:W-:Y:S02]  /*88a0*/  SHF.R.S32.HI R12, RZ, 0x1f, R11 ;  /* 0x0000001fff0c7819 */ /* 0x000fe4000001140b */
[----:B------:R-:W-:Y:S02]  /*88b0*/  SHF.L.U32 R41, R11, 0x3, RZ ;  /* 0x000000030b297819 */ /* 0x000fe400000006ff */
[----:B------:R-:W-:Y:S02]  /*88c0*/  LEA.HI R12, R12, R11, RZ, 0x3 ;  /* 0x0000000b0c0c7211 */ /* 0x000fe400078f18ff */
[----:B------:R-:W-:-:S02]  /*88d0*/  LOP3.LUT R11, R204, 0x38, R41, 0xf8, !PT ;  /* 0x00000038cc0b7812 */ /* 0x000fc400078ef829 */
[----:B------:R-:W-:Y:S02]  /*88e0*/  SHF.R.S32.HI R13, RZ, 0x3, R12 ;  /* 0x00000003ff0d7819 */ /* 0x000fe4000001140c */
[----:B------:R-:W-:Y:S02]  /*88f0*/  LOP3.LUT R11, R11, R14, RZ, 0x3c, !PT ;  /* 0x0000000e0b0b7212 */ /* 0x000fe400078e3cff */
[----:B------:R-:W-:Y:S01]  /*8900*/  ISETP.GE.AND P3, PT, R41, R130, PT ;  /* 0x000000822900720c */ /* 0x000fe20003f66270 */
[----:B------:R-:W-:-:S04]  /*8910*/  IMAD R12, R13, 0x1800, R218 ;  /* 0x000018000d0c7824 */ /* 0x000fc800078e02da */
[----:B------:R-:W-:Y:S02]  /*8920*/  IMAD.IADD R12, R12, 0x1, R11 ;  /* 0x000000010c0c7824 */ /* 0x000fe400078e020b */
[C---:B------:R-:W-:Y:S02]  /*8930*/  IMAD R11, R19.reuse, 0x4800, R132 ;  /* 0x00004800130b7824 */ /* 0x040fe400078e0284 */
[----:B------:R-:W-:Y:S02]  /*8940*/  IMAD R13, R19, 0x4800, R12 ;  /* 0x00004800130d7824 */ /* 0x000fe400078e020c */
[--C-:B------:R-:W-:Y:S02]  /*8950*/  IMAD R11, R11, 0x2, R18.reuse ;  /* 0x000000020b0b7824 */ /* 0x100fe400078e0212 */
[----:B------:R-:W-:Y:S02]  /*8960*/  IMAD R32, R13, 0x2, R18 ;  /* 0x000000020d207824 */ /* 0x000fe400078e0212 */
[----:B------:R-:W-:Y:S01]  /*8970*/  @!P3 IMAD.WIDE R40, R41, 0x2, R36 ;  /* 0x000000022928b825 */ /* 0x000fe200078e0224 */
[----:B------:R0:W3:Y:S04]  /*8980*/  LDS.128 R12, [R11+0x1e400] ;  /* 0x01e400000b0c7984 */ /* 0x0000e80000000c00 */
[----:B------:R-:W4:Y:S01]  /*8990*/  LDS.128 R32, [R32+0x1e400] ;  /* 0x01e4000020207984 */ /* 0x000f220000000c00 */
[----:B------:R-:W-:Y:S05]  /*89a0*/  @P4 BRA `(.L_x_3833) ;  /* 0x0000000400784947 */ /* 0x000fea0003800000 */
[----:B------:R-:W-:Y:S01]  /*89b0*/  SHF.R.U64 R43, R76, 0x10, R77 ;  /* 0x000000104c2b7819 */ /* 0x000fe2000000124d */
[----:B----4-:R-:W-:Y:S01]  /*89c0*/  IMAD.U32 R47, R33, 0x10000, RZ ;  /* 0x00010000212f7824 */ /* 0x010fe200078e00ff */
[----:B0-----:R-:W-:Y:S01]  /*89d0*/  SHF.R.U64 R11, R64, 0x10, R65 ;  /* 0x00000010400b7819 */ /* 0x001fe20000001241 */
[----:B---3--:R-:W-:Y:S01]  /*89e0*/  IMAD.U32 R45, R13, 0x10000, RZ ;  /* 0x000100000d2d7824 */ /* 0x008fe200078e00ff */
[----:B------:R-:W-:Y:S01]  /*89f0*/  SHF.R.U32.HI R77, RZ, 0x10, R77 ;  /* 0x00000010ff4d7819 */ /* 0x000fe2000001164d */
[----:B------:R-:W-:Y:S01]  /*8a00*/  IMAD.U32 R52, R35, 0x10000, RZ ;  /* 0x0001000023347824 */ /* 0x000fe200078e00ff */
[----:B------:R-:W-:Y:S01]  /*8a10*/  SHF.R.U32.HI R65, RZ, 0x10, R65 ;  /* 0x00000010ff417819 */ /* 0x000fe20000011641 */
[----:B------:R-:W-:Y:S01]  /*8a20*/  IMAD.U32 R50, R15, 0x10000, RZ ;  /* 0x000100000f327824 */ /* 0x000fe200078e00ff */
[----:B------:R-:W-:Y:S01]  /*8a30*/  SHF.R.U64 R44, R78, 0x10, R79 ;  /* 0x000000104e2c7819 */ /* 0x000fe2000000124f */
[----:B------:R-:W-:Y:S01]  /*8a40*/  IMAD.U32 R49, R14, 0x10000, RZ ;  /* 0x000100000e317824 */ /* 0x000fe200078e00ff */
[----:B------:R-:W-:-:S02]  /*8a50*/  PRMT R77, R158, 0x5432, R77 ;  /* 0x000054329e4d7816 */ /* 0x000fc4000000004d */
[----:B------:R-:W-:Y:S02]  /*8a60*/  SHF.R.U64 R42, R66, 0x10, R67 ;  /* 0x00000010422a7819 */ /* 0x000fe40000001243 */
[----:B------:R-:W-:Y:S01]  /*8a70*/  SHF.R.U32.HI R78, RZ, 0x10, R79 ;  /* 0x00000010ff4e7819 */ /* 0x000fe2000001164f */
[----:B------:R-:W-:Y:S01]  /*8a80*/  IMAD.U32 R54, R77, 0x10000, RZ ;  /* 0x000100004d367824 */ /* 0x000fe200078e00ff */
[----:B------:R-:W-:Y:S02]  /*8a90*/  PRMT R65, R156, 0x5432, R65 ;  /* 0x000054329c417816 */ /* 0x000fe40000000041 */
[----:B------:R-:W-:Y:S01]  /*8aa0*/  SHF.R.U32.HI R66, RZ, 0x10, R67 ;  /* 0x00000010ff427819 */ /* 0x000fe20000011643 */
[----:B------:R-:W-:Y:S01]  /*8ab0*/  FMUL.FTZ R76, R47, R54 ;  /* 0x000000362f4c7220 */ /* 0x000fe20000410000 */
[----:B------:R-:W-:Y:S01]  /*8ac0*/  LOP3.LUT R48, R33, 0xffff0000, RZ, 0xc0, !PT ;  /* 0xffff000021307812 */ /* 0x000fe200078ec0ff */
[----:B------:R-:W-:Y:S01]  /*8ad0*/  IMAD.U32 R64, R65, 0x10000, RZ ;  /* 0x0001000041407824 */ /* 0x000fe200078e00ff */
[----:B------:R-:W-:Y:S01]  /*8ae0*/  LOP3.LUT R53, R77, 0xffff0000, RZ, 0xc0, !PT ;  /* 0xffff00004d357812 */ /* 0x000fe200078ec0ff */
[----:B------:R-:W-:Y:S01]  /*8af0*/  IMAD.U32 R33, R32, 0x10000, RZ ;  /* 0x0001000020217824 */ /* 0x000fe200078e00ff */
[----:B------:R-:W-:Y:S01]  /*8b00*/  PRMT R78, R157, 0x5432, R78 ;  /* 0x000054329d4e7816 */ /* 0x000fe2000000004e */
[-C--:B------:R-:W-:Y:S01]  /*8b10*/  FMUL.FTZ R80, R47, R64.reuse ;  /* 0x000000402f507220 */ /* 0x080fe20000410000 */
[----:B------:R-:W-:Y:S01]  /*8b20*/  PRMT R66, R155, 0x5432, R66 ;  /* 0x000054329b427816 */ /* 0x000fe20000000042 */
[----:B------:R-:W-:Y:S01]  /*8b30*/  FMUL.FTZ R67, R48, R53 ;  /* 0x0000003530437220 */ /* 0x000fe20000410000 */
[----:B------:R-:W-:Y:S01]  /*8b40*/  LOP3.LUT R65, R65, 0xffff0000, RZ, 0xc0, !PT ;  /* 0xffff000041417812 */ /* 0x000fe200078ec0ff */
[----:B------:R-:W-:Y:S01]  /*8b50*/  IMAD.U32 R55, R78, 0x10000, RZ ;  /* 0x000100004e377824 */ /* 0x000fe200078e00ff */
[----:B------:R-:W-:Y:S01]  /*8b60*/  LOP3.LUT R46, R13, 0xffff0000, RZ, 0xc0, !PT ;  /* 0xffff00000d2e7812 */ /* 0x000fe200078ec0ff */
[----:B------:R-:W-:Y:S01]  /*8b70*/  IMAD.U32 R47, R66, 0x10000, RZ ;  /* 0x00010000422f7824 */ /* 0x000fe200078e00ff */
[----:B------:R-:W-:Y:S01]  /*8b80*/  PRMT R158, R158, 0x5410, R43 ;  /* 0x000054109e9e7816 */ /* 0x000fe2000000002b */
[-C--:B------:R-:W-:Y:S01]  /*8b90*/  FMUL.FTZ R77, R48, R65.reuse ;  /* 0x00000041304d7220 */ /* 0x080fe20000410000 */
[----:B------:R-:W-:Y:S01]  /*8ba0*/  FFMA.FTZ R43, R45, R64, -R76 ;  /* 0x000000402d2b7223 */ /* 0x000fe2000001084c */
[----:B------:R-:W-:Y:S01]  /*8bb0*/  FFMA.FTZ R48, R46, R65, -R67 ;  /* 0x000000412e307223 */ /* 0x000fe20000010843 */
[----:B------:R-:W-:Y:S01]  /*8bc0*/  LOP3.LUT R35, R35, 0xffff0000, RZ, 0xc0, !PT ;  /* 0xffff000023237812 */ /* 0x000fe200078ec0ff */
[----:B------:R-:W-:Y:S01]  /*8bd0*/  FFMA.FTZ R45, R45, R54, R80 ;  /* 0x000000362d2d7223 */ /* 0x000fe20000010050 */
[----:B------:R-:W-:Y:S01]  /*8be0*/  FMUL.FTZ R65, R52, R55 ;  /* 0x0000003734417220 */ /* 0x000fe20000410000 */
[----:B------:R-:W-:Y:S01]  /*8bf0*/  LOP3.LUT R78, R78, 0xffff0000, RZ, 0xc0, !PT ;  /* 0xffff00004e4e7812 */ /* 0x000fe200078ec0ff */
[-C--:B------:R-:W-:Y:S01]  /*8c00*/  FMUL.FTZ R54, R52, R47.reuse ;  /* 0x0000002f34367220 */ /* 0x080fe20000410000 */
[----:B------:R-:W-:Y:S01]  /*8c10*/  PRMT R11, R156, 0x5410, R11 ;  /* 0x000054109c0b7816 */ /* 0x000fe2000000000b */
[----:B------:R-:W-:Y:S01]  /*8c20*/  FFMA.FTZ R47, R50, R47, -R65 ;  /* 0x0000002f322f7223 */ /* 0x000fe20000010841 */
[----:B------:R-:W-:Y:S01]  /*8c30*/  LOP3.LUT R52, R66, 0xffff0000, RZ, 0xc0, !PT ;  /* 0xffff000042347812 */ /* 0x000fe200078ec0ff */
[----:B------:R-:W-:Y:S01]  /*8c40*/  FFMA.FTZ R50, R50, R55, R54 ;  /* 0x0000003732327223 */ /* 0x000fe20000010036 */
[----:B------:R-:W-:Y:S01]  /*8c50*/  LOP3.LUT R15, R15, 0xffff0000, RZ, 0xc0, !PT ;  /* 0xffff00000f0f7812 */ /* 0x000fe200078ec0ff */
[----:B------:R-:W-:Y:S01]  /*8c60*/  FMUL.FTZ R66, R35, R78 ;  /* 0x0000004e23427220 */ /* 0x000fe20000410000 */
[----:B------:R-:W-:Y:S01]  /*8c70*/  SHF.L.U32 R54, R11, 0x10, RZ ;  /* 0x000000100b367819 */ /* 0x000fe200000006ff */
[----:B------:R-:W-:-:S02]  /*8c80*/  IMAD.U32 R64, R158, 0x10000, RZ ;  /* 0x000100009e407824 */ /* 0x000fc400078e00ff */
[-C--:B------:R-:W-:Y:S01]  /*8c90*/  FMUL.FTZ R76, R35, R52.reuse ;  /* 0x00000034234c7220 */ /* 0x080fe20000410000 */
[----:B------:R-:W-:Y:S01]  /*8ca0*/  FFMA.FTZ R52, R15, R52, -R66 ;  /* 0x000000340f347223 */ /* 0x000fe20000010842 */
[----:B------:R-:W-:Y:S02]  /*8cb0*/  IMAD.U32 R13, R12, 0x10000, RZ ;  /* 0x000100000c0d7824 */ /* 0x000fe400078e00ff */
[----:B------:R-:W-:Y:S01]  /*8cc0*/  FFMA.FTZ R46, R46, R53, R77 ;  /* 0x000000352e2e7223 */ /* 0x000fe2000001004d */
[C---:B------:R-:W-:Y:S01]  /*8cd0*/  FMUL.FTZ R66, R33.reuse, R64 ;  /* 0x0000004021427220 */ /* 0x040fe20000410000 */
[----:B------:R-:W-:Y:S01]  /*8ce0*/  LOP3.LUT R32, R32, 0xffff0000, RZ, 0xc0, !PT ;  /* 0xffff000020207812 */ /* 0x000fe200078ec0ff */
[----:B------:R-:W-:Y:S01]  /*8cf0*/  FMUL.FTZ R33, R33, R54 ;  /* 0x0000003621217220 */ /* 0x000fe20000410000 */
[----:B------:R-:W-:Y:S01]  /*8d00*/  PRMT R44, R157, 0x5410, R44 ;  /* 0x000054109d2c7816 */ /* 0x000fe2000000002c */
[----:B------:R-:W-:Y:S01]  /*8d10*/  FFMA.FTZ R15, R15, R78, R76 ;  /* 0x0000004e0f0f7223 */ /* 0x000fe2000001004c */
[----:B------:R-:W-:-:S02]  /*8d20*/  LOP3.LUT R53, R158, 0xffff0000, RZ, 0xc0, !PT ;  /* 0xffff00009e357812 */ /* 0x000fc400078ec0ff */
[----:B------:R-:W-:Y:S01]  /*8d30*/  LOP3.LUT R35, R11, 0xffff0000, RZ, 0xc0, !PT ;  /* 0xffff00000b237812 */ /* 0x000fe200078ec0ff */
[----:B------:R-:W-:Y:S01]  /*8d40*/  FFMA.FTZ R11, R13, R54, -R66 ;  /* 0x000000360d0b7223 */ /* 0x000fe20000010842 */
[----:B------:R-:W-:Y:S01]  /*8d50*/  PRMT R42, R155, 0x5410, R42 ;  /* 0x000054109b2a7816 */ /* 0x000fe2000000002a */
[----:B------:R-:W-:Y:S01]  /*8d60*/  FFMA.FTZ R13, R13, R64, R33 ;  /* 0x000000400d0d7223 */ /* 0x000fe20000010021 */
[----:B------:R-:W-:Y:S01]  /*8d70*/  LOP3.LUT R51, R14, 0xffff0000, RZ, 0xc0, !PT ;  /* 0xffff00000e337812 */ /* 0x000fe200078ec0ff */
[----:B------:R-:W-:Y:S02]  /*8d80*/  IMAD.U32 R14, R34, 0x10000, RZ ;  /* 0x00010000220e7824 */ /* 0x000fe400078e00ff */
[C---:B------:R-:W-:Y:S01]  /*8d90*/  FMUL.FTZ R55, R32.reuse, R53 ;  /* 0x0000003520377220 */ /* 0x040fe20000410000 */
[----:B------:R-:W-:Y:S01]  /*8da0*/  FMUL.FTZ R65, R32, R35 ;  /* 0x0000002320417220 */ /* 0x000fe20000410000 */
        /* <DEDUP_REMOVED lines=9> */
[C---:B------:R-:W-:Y:S01]  /*8e40*/  FFMA.FTZ R64, R49.reuse, R32, -R64 ;  /* 0x0000002031407223 */ /* 0x040fe20000010840 */
[----:B------:R-:W-:Y:S01]  /*8e50*/  FFMA.FTZ R54, R12, R35, -R55 ;  /* 0x000000230c367223 */ /* 0x000fe20000010837 */
[----:B------:R-:W-:Y:S01]  /*8e60*/  FFMA.FTZ R14, R49, R33, R14 ;  /* 0x00000021310e7223 */ /* 0x000fe2000001000e */
[-C--:B------:R-:W-:Y:S01]  /*8e70*/  FMUL.FTZ R35, R34, R42.reuse ;  /* 0x0000002a22237220 */ /* 0x080fe20000410000 */
[C---:B------:R-:W-:Y:S01]  /*8e80*/  FFMA.FTZ R33, R51.reuse, R42, -R66 ;  /* 0x0000002a33217223 */ /* 0x040fe20000010842 */
[----:B------:R-:W-:Y:S01]  /*8e90*/  FFMA.FTZ R12, R12, R53, R65 ;  /* 0x000000350c0c7223 */ /* 0x000fe20000010041 */
[----:B------:R-:W-:Y:S01]  /*8ea0*/  F2FP.BF16.F32.PACK_AB R45, R46, R45 ;  /* 0x0000002d2e2d723e */ /* 0x000fe200000010ff */
        /* <DEDUP_REMOVED lines=14> */
.L_x_3833:
[----:B------:R-:W-:Y:S05]  /*8f90*/  BSYNC B2 ;  /* 0x0000000000027941 */ /* 0x000fea0003800000 */
.L_x_3832:
[----:B---3--:R3:W-:Y:S04]  /*8fa0*/  ST.E.128 desc[UR56][R38.64], R12 ;  /* 0x0000000c26007985 */ /* 0x0087e8000c101d38 */
[----:B----4-:R3:W-:Y:S02]  /*8fb0*/  @!P3 ST.E.128 desc[UR56][R40.64], R32 ;  /* 0x000000202800b985 */ /* 0x0107e4000c101d38 */
.L_x_3831:
[----:B------:R-:W-:Y:S05]  /*8fc0*/  BSYNC B1 ;  /* 0x0000000000017941 */ /* 0x000fea0003800000 */
.L_x_3830:
[----:B------:R-:W-:Y:S01]  /*8fd0*/  ISETP.NE.AND P3, PT, R7, RZ, PT ;  /* 0x000000ff0700720c */ /* 0x000fe20003f65270 */
[----:B------:R-:W-:-:S12]  /*8fe0*/  BSSY B1, `(.L_x_3834) ;  /* 0x000007a000017945 */ /* 0x000fd80003800000 */
[----:B------:R-:W-:Y:S05]  /*8ff0*/  @!P3 BRA `(.L_x_3835) ;  /* 0x0000000400e0b947 */ /* 0x000fea0003800000 */
[----:B0--3--:R-:W-:Y:S01]  /*9000*/  SEL R11, R121, R134, !P1 ;  /* 0x00000086790b7207 */ /* 0x009fe20004800000 */
        /* <DEDUP_REMOVED lines=8> */
[----:B------:R-:W-:Y:S01]  /*9090*/  SHF.R.S32.HI R11, RZ, 0x1f, R12 ;  /* 0x0000001fff0b7819 */ /* 0x000fe2000001140c */
[----:B------:R-:W-:-:S03]  /*90a0*/  IMAD.SHL.U32 R41, R12, 0x8, RZ ;  /* 0x000000080c297824 */ /* 0x000fc600078e00ff */
[----:B------:R-:W-:Y:S02]  /*90b0*/  LEA.HI R11, R11, R12, RZ, 0x3 ;  /* 0x0000000c0b0b7211 */ /* 0x000fe400078f18ff */
[----:B------:R-:W-:Y:S02]  /*90c0*/  ISETP.GE.AND P3, PT, R41, R130, PT ;  /* 0x000000822900720c */ /* 0x000fe40003f66270 */
        /* <DEDUP_REMOVED lines=13> */
[----:B------:R-:W-:Y:S01]  /*91a0*/  SHF.R.U32.HI R53, RZ, 0x10, R73 ;  /* 0x00000010ff357819 */ /* 0x000fe20000011649 */
[----:B----4-:R-:W-:Y:S01]  /*91b0*/  IMAD.U32 R51, R35, 0x10000, RZ ;  /* 0x0001000023337824 */ /* 0x010fe200078e00ff */
[--C-:B------:R-:W-:Y:S01]  /*91c0*/  SHF.R.U64 R55, R60, 0x10, R61.reuse ;  /* 0x000000103c377819 */ /* 0x100fe2000000123d */
[----:B---3--:R-:W-:Y:S01]  /*91d0*/  IMAD.U32 R46, R13, 0x10000, RZ ;  /* 0x000100000d2e7824 */ /* 0x008fe200078e00ff */
[----:B------:R-:W-:Y:S01]  /*91e0*/  SHF.R.U32.HI R61, RZ, 0x10, R61 ;  /* 0x00000010ff3d7819 */ /* 0x000fe2000001163d */
[----:B------:R-:W-:Y:S01]  /*91f0*/  IMAD.U32 R49, R15, 0x10000, RZ ;  /* 0x000100000f317824 */ /* 0x000fe200078e00ff */
[----:B------:R-:W-:Y:S01]  /*9200*/  PRMT R53, R148, 0x5432, R53 ;  /* 0x0000543294357816 */ /* 0x000fe20000000035 */
[----:B0-----:R-:W-:Y:S01]  /*9210*/  IMAD.U32 R11, R12, 0x10000, RZ ;  /* 0x000100000c0b7824 */ /* 0x001fe200078e00ff */
[----:B------:R-:W-:Y:S02]  /*9220*/  PRMT R50, R146, 0x5410, R55 ;  /* 0x0000541092327816 */ /* 0x000fe40000000037 */
[----:B------:R-:W-:Y:S01]  /*9230*/  SHF.R.U64 R52, R62, 0x10, R63 ;  /* 0x000000103e347819 */ /* 0x000fe2000000123f */
[----:B------:R-:W-:Y:S01]  /*9240*/  IMAD.U32 R54, R53, 0x10000, RZ ;  /* 0x0001000035367824 */ /* 0x000fe200078e00ff */
[----:B------:R-:W-:-:S02]  /*9250*/  PRMT R146, R146, 0x5432, R61 ;  /* 0x0000543292927816 */ /* 0x000fc4000000003d */
[----:B------:R-:W-:Y:S02]  /*9260*/  SHF.R.U64 R43, R72, 0x10, R73 ;  /* 0x00000010482b7819 */ /* 0x000fe40000001249 */
[----:B------:R-:W-:Y:S02]  /*9270*/  SHF.L.U32 R45, R33, 0x10, RZ ;  /* 0x00000010212d7819 */ /* 0x000fe400000006ff */
[----:B------:R-:W-:Y:S02]  /*9280*/  SHF.R.U64 R60, R74, 0x10, R75 ;  /* 0x000000104a3c7819 */ /* 0x000fe4000000124b */
[----:B------:R-:W-:Y:S01]  /*9290*/  SHF.R.U32.HI R62, RZ, 0x10, R63 ;  /* 0x00000010ff3e7819 */ /* 0x000fe2000001163f */
[----:B------:R-:W-:Y:S01]  /*92a0*/  FMUL.FTZ R61, R45, R54 ;  /* 0x000000362d3d7220 */ /* 0x000fe20000410000 */
[----:B------:R-:W-:Y:S02]  /*92b0*/  SHF.R.U32.HI R74, RZ, 0x10, R75 ;  /* 0x00000010ff4a7819 */ /* 0x000fe4000001164b */
[----:B------:R-:W-:-:S02]  /*92c0*/  LOP3.LUT R47, R35, 0xffff0000, RZ, 0xc0, !PT ;  /* 0xffff0000232f7812 */ /* 0x000fc400078ec0ff */
[----:B------:R-:W-:Y:S01]  /*92d0*/  PRMT R35, R145, 0x5410, R52 ;  /* 0x0000541091237816 */ /* 0x000fe20000000034 */
[----:B------:R-:W-:Y:S01]  /*92e0*/  IMAD.U32 R52, R146, 0x10000, RZ ;  /* 0x0001000092347824 */ /* 0x000fe200078e00ff */
[----:B------:R-:W-:Y:S02]  /*92f0*/  PRMT R148, R148, 0x5410, R43 ;  /* 0x0000541094947816 */ /* 0x000fe4000000002b */
[----:B------:R-:W-:Y:S01]  /*9300*/  LOP3.LUT R48, R33, 0xffff0000, RZ, 0xc0, !PT ;  /* 0xffff000021307812 */ /* 0x000fe200078ec0ff */
[-C--:B------:R-:W-:Y:S01]  /*9310*/  FMUL.FTZ R63, R45, R52.reuse ;  /* 0x000000342d3f7220 */ /* 0x080fe20000410000 */
[----:B------:R-:W-:Y:S01]  /*9320*/  PRMT R43, R147, 0x5410, R60 ;  /* 0x00005410932b7816 */ /* 0x000fe2000000003c */
[C---:B------:R-:W-:Y:S01]  /*9330*/  FFMA.FTZ R45, R46.reuse, R52, -R61 ;  /* 0x000000342e2d7223 */ /* 0x040fe2000001083d */
        /* <DEDUP_REMOVED lines=9> */
[C---:B------:R-:W-:Y:S01]  /*93d0*/  IMAD.U32 R60, R147.reuse, 0x10000, RZ ;  /* 0x00010000933c7824 */ /* 0x040fe200078e00ff */
[----:B------:R-:W-:Y:S01]  /*93e0*/  LOP3.LUT R147, R147, 0xffff0000, RZ, 0xc0, !PT ;  /* 0xffff000093937812 */ /* 0x000fe200078ec0ff */
[-C--:B------:R-:W-:Y:S01]  /*93f0*/  FMUL.FTZ R63, R48, R53.reuse ;  /* 0x00000035303f7220 */ /* 0x080fe20000410000 */
[----:B------:R-:W-:Y:S01]  /*9400*/  LOP3.LUT R145, R145, 0xffff0000, RZ, 0xc0, !PT ;  /* 0xffff000091917812 */ /* 0x000fe200078ec0ff */
[C---:B------:R-:W-:Y:S01]  /*9410*/  FFMA.FTZ R48, R44.reuse, R53, -R61 ;  /* 0x000000352c307223 */ /* 0x040fe2000001083d */
[C---:B------:R-:W-:Y:S01]  /*9420*/  FMUL.FTZ R54, R51.reuse, R60 ;  /* 0x0000003c33367220 */ /* 0x040fe20000410000 */
[-C--:B------:R-:W-:Y:S01]  /*9430*/  FMUL.FTZ R53, R51, R52.reuse ;  /* 0x0000003433357220 */ /* 0x080fe20000410000 */
[----:B------:R-:W-:Y:S01]  /*9440*/  FFMA.FTZ R51, R44, R55, R63 ;  /* 0x000000372c337223 */ /* 0x000fe2000001003f */
[----:B------:R-:W-:Y:S01]  /*9450*/  LOP3.LUT R42, R15, 0xffff0000, RZ, 0xc0, !PT ;  /* 0xffff00000f2a7812 */ /* 0x000fe200078ec0ff */
[C---:B------:R-:W-:Y:S01]  /*9460*/  FFMA.FTZ R44, R49.reuse, R52, -R54 ;  /* 0x00000034312c7223 */ /* 0x040fe20000010836 */
[----:B------:R-:W-:Y:S01]  /*9470*/  FFMA.FTZ R60, R49, R60, R53 ;  /* 0x0000003c313c7223 */ /* 0x000fe20000010035 */
[----:B------:R-:W-:Y:S01]  /*9480*/  FMUL.FTZ R49, R47, R147 ;  /* 0x000000932f317220 */ /* 0x000fe20000410000 */
[----:B------:R-:W-:-:S02]  /*9490*/  IMAD.U32 R54, R148, 0x10000, RZ ;  /* 0x0001000094367824 */ /* 0x000fc400078e00ff */
[-C--:B------:R-:W-:Y:S01]  /*94a0*/  FMUL.FTZ R53, R47, R145.reuse ;  /* 0x000000912f357220 */ /* 0x080fe20000410000 */
[----:B------:R-:W-:Y:S02]  /*94b0*/  IMAD.U32 R52, R50, 0x10000, RZ ;  /* 0x0001000032347824 */ /* 0x000fe400078e00ff */
[----:B------:R-:W-:Y:S01]  /*94c0*/  FFMA.FTZ R145, R42, R145, -R49 ;  /* 0x000000912a917223 */ /* 0x000fe20000010831 */
[----:B------:R-:W-:Y:S01]  /*94d0*/  LOP3.LUT R32, R32, 0xffff0000, RZ, 0xc0, !PT ;  /* 0xffff000020207812 */ /* 0x000fe200078ec0ff */
[----:B------:R-:W-:Y:S01]  /*94e0*/  FFMA.FTZ R147, R42, R147, R53 ;  /* 0x000000932a937223 */ /* 0x000fe20000010035 */
[----:B------:R-:W-:Y:S01]  /*94f0*/  LOP3.LUT R49, R148, 0xffff0000, RZ, 0xc0, !PT ;  /* 0xffff000094317812 */ /* 0x000fe200078ec0ff */
[----:B------:R-:W-:Y:S01]  /*9500*/  IMAD.U32 R13, R14, 0x10000, RZ ;  /* 0x000100000e0d7824 */ /* 0x000fe200078e00ff */
[----:B------:R-:W-:Y:S01]  /*9510*/  LOP3.LUT R47, R50, 0xffff0000, RZ, 0xc0, !PT ;  /* 0xffff0000322f7812 */ /* 0x000fe200078ec0ff */
[C---:B------:R-:W-:Y:S01]  /*9520*/  FMUL.FTZ R50, R33.reuse, R54 ;  /* 0x0000003621327220 */ /* 0x040fe20000410000 */
[----:B------:R-:W-:Y:S01]  /*9530*/  FMUL.FTZ R33, R33, R52 ;  /* 0x0000003421217220 */ /* 0x000fe20000410000 */
[----:B------:R-:W-:Y:S01]  /*9540*/  LOP3.LUT R12, R12, 0xffff0000, RZ, 0xc0, !PT ;  /* 0xffff00000c0c7812 */ /* 0x000fe200078ec0ff */
[----:B------:R-:W-:Y:S01]  /*9550*/  FMUL.FTZ R53, R32, R49 ;  /* 0x0000003120357220 */ /* 0x000fe20000410000 */
[----:B------:R-:W-:Y:S01]  /*9560*/  LOP3.LUT R15, R14, 0xffff0000, RZ, 0xc0, !PT ;  /* 0xffff00000e0f7812 */ /* 0x000fe200078ec0ff */
[----:B------:R-:W-:Y:S01]  /*9570*/  FMUL.FTZ R55, R32, R47 ;  /* 0x0000002f20377220 */ /* 0x000fe20000410000 */
[----:B------:R-:W-:-:S02]  /*9580*/  IMAD.U32 R14, R34, 0x10000, RZ ;  /* 0x00010000220e7824 */ /* 0x000fc400078e00ff */
[C---:B------:R-:W-:Y:S01]  /*9590*/  FFMA.FTZ R50, R11.reuse, R52, -R50 ;  /* 0x000000340b327223 */ /* 0x040fe20000010832 */
[----:B------:R-:W-:Y:S01]  /*95a0*/  FFMA.FTZ R33, R11, R54, R33 ;  /* 0x000000360b217223 */ /* 0x000fe20000010021 */
[----:B------:R-:W-:Y:S01]  /*95b0*/  IMAD.U32 R32, R43, 0x10000, RZ ;  /* 0x000100002b207824 */ /* 0x000fe200078e00ff */
[----:B------:R-:W-:Y:S01]  /*95c0*/  LOP3.LUT R34, R34, 0xffff0000, RZ, 0xc0, !PT ;  /* 0xffff000022227812 */ /* 0x000fe200078ec0ff */
[----:B------:R-:W-:Y:S01]  /*95d0*/  IMAD.U32 R11, R35, 0x10000, RZ ;  /* 0x00010000230b7824 */ /* 0x000fe200078e00ff */
[----:B------:R-:W-:Y:S01]  /*95e0*/  LOP3.LUT R43, R43, 0xffff0000, RZ, 0xc0, !PT ;  /* 0xffff00002b2b7812 */ /* 0x000fe200078ec0ff */
[----:B------:R-:W-:Y:S01]  /*95f0*/  FFMA.FTZ R53, R12, R47, -R53 ;  /* 0x0000002f0c357223 */ /* 0x000fe20000010835 */
[----:B------:R-:W-:Y:S01]  /*9600*/  LOP3.LUT R35, R35, 0xffff0000, RZ, 0xc0, !PT ;  /* 0xffff000023237812 */ /* 0x000fe200078ec0ff */
[CC--:B------:R-:W-:Y:S01]  /*9610*/  FMUL.FTZ R42, R14.reuse, R32.reuse ;  /* 0x000000200e2a7220 */ /* 0x0c0fe20000410000 */
[----:B------:R-:W-:Y:S01]  /*9620*/  FMUL.FTZ R47, R14, R11 ;  /* 0x0000000b0e2f7220 */ /* 0x000fe20000410000 */
[----:B------:R-:W-:Y:S01]  /*9630*/  FMUL.FTZ R14, R34, R43 ;  /* 0x0000002b220e7220 */ /* 0x000fe20000410000 */
[----:B------:R-:W-:Y:S01]  /*9640*/  FFMA.FTZ R12, R12, R49, R55 ;  /* 0x000000310c0c7223 */ /* 0x000fe20000010037 */
        /* <DEDUP_REMOVED lines=14> */
[----:B------:R-:W-:Y:S02]  /*9730*/  F2FP.BF16.F32.PACK_AB R34, R34, R47 ;  /* 0x0000002f2222723e */ /* 0x000fe400000010ff */
[----:B------:R-:W-:-:S07]  /*9740*/  MOV R35, R60 ;  /* 0x0000003c00237202 */ /* 0x000fce0000000f00 */
.L_x_3837:
[----:B------:R-:W-:Y:S05]  /*9750*/  BSYNC B2 ;  /* 0x0000000000027941 */ /* 0x000fea0003800000 */
.L_x_3836:
[----:B---3--:R3:W-:Y:S04]  /*9760*/  ST.E.128 desc[UR56][R38.64], R12 ;  /* 0x0000000c26007985 */ /* 0x0087e8000c101d38 */
[----:B----4-:R3:W-:Y:S02]  /*9770*/  @!P3 ST.E.128 desc[UR56][R40.64], R32 ;  /* 0x000000202800b985 */ /* 0x0107e4000c101d38 */
.L_x_3835:
[----:B------:R-:W-:Y:S05]  /*9780*/  BSYNC B1 ;  /* 0x0000000000017941 */ /* 0x000fea0003800000 */
.L_x_3834:
[----:B------:R-:W-:-:S13]  /*9790*/  ISETP.NE.AND P3, PT, R8, RZ, PT ;  /* 0x000000ff0800720c */ /* 0x000fda0003f65270 */
[----:B------:R-:W-:Y:S05]  /*97a0*/  @!P3 BRA `(.L_x_3786) ;  /* 0x0000000c00c4b947 */ /* 0x000fea0003800000 */
[----:B0--3--:R-:W3:Y:S01]  /*97b0*/  LDL R11, [R1] ;  /* 0x00000000010b7983 */ /* 0x009ee20000100800 */
[----:B------:R-:W-:Y:S01]  /*97c0*/  SHF.R.U32.HI R14, RZ, 0x3, R204 ;  /* 0x00000003ff0e7819 */ /* 0x000fe200000116cc */
[----:B------:R-:W-:Y:S01]  /*97d0*/  BSSY B1, `(.L_x_3838) ;  /* 0x0000073000017945 */ /* 0x000fe20003800000 */
[----:B----4-:R-:W-:-:S04]  /*97e0*/  LEA R38, P3, R5, R36, 0x1 ;  /* 0x0000002405267211 */ /* 0x010fc800078608ff */
[----:B------:R-:W-:Y:S02]  /*97f0*/  LEA.HI.X R39, R5, R118, R108, 0x1, P3 ;  /* 0x0000007605277211 */ /* 0x000fe400018f0c6c */
        /* <DEDUP_REMOVED lines=18> */
[----:B------:R-:W0:Y:S04]  /*9920*/  LDS.128 R12, [R13+0x1e400] ;  /* 0x01e400000d0c7984 */ /* 0x000e280000000c00 */
[----:B------:R-:W3:Y:S01]  /*9930*/  LDS.128 R32, [R32+0x1e400] ;  /* 0x01e4000020207984 */ /* 0x000ee20000000c00 */
[----:B------:R-:W-:Y:S05]  /*9940*/  @P3 BRA `(.L_x_3839) ;  /* 0x00000004006c3947 */ /* 0x000fea0003800000 */
[----:B------:R-:W-:Y:S01]  /*9950*/  SHF.R.U32.HI R51, RZ, 0x10, R69 ;  /* 0x00000010ff337819 */ /* 0x000fe20000011645 */
[----:B---3--:R-:W-:Y:S01]  /*9960*/  IMAD.U32 R45, R33, 0x10000, RZ ;  /* 0x00010000212d7824 */ /* 0x008fe200078e00ff */
[--C-:B------:R-:W-:Y:S01]  /*9970*/  SHF.R.U64 R48, R56, 0x10, R57.reuse ;  /* 0x0000001038307819 */ /* 0x100fe20000001239 */
[----:B0-----:R-:W-:Y:S01]  /*9980*/  IMAD.U32 R41, R13, 0x10000, RZ ;  /* 0x000100000d297824 */ /* 0x001fe200078e00ff */
        /* <DEDUP_REMOVED lines=8> */
[----:B------:R-:W-:-:S02]  /*9a10*/  PRMT R139, R139, 0x5432, R56 ;  /* 0x000054328b8b7816 */ /* 0x000fc40000000038 */
[----:B------:R-:W-:Y:S02]  /*9a20*/  SHF.R.U64 R54, R70, 0x10, R71 ;  /* 0x0000001046367819 */ /* 0x000fe40000001247 */
[----:B------:R-:W-:Y:S01]  /*9a30*/  SHF.R.U64 R49, R58, 0x10, R59 ;  /* 0x000000103a317819 */ /* 0x000fe2000000123b */
[----:B------:R-:W-:Y:S01]  /*9a40*/  IMAD.U32 R50, R139, 0x10000, RZ ;  /* 0x000100008b327824 */ /* 0x000fe200078e00ff */
[----:B------:R-:W-:Y:S02]  /*9a50*/  SHF.R.U32.HI R70, RZ, 0x10, R71 ;  /* 0x00000010ff467819 */ /* 0x000fe40000011647 */
[----:B------:R-:W-:Y:S01]  /*9a60*/  SHF.R.U32.HI R59, RZ, 0x10, R59 ;  /* 0x00000010ff3b7819 */ /* 0x000fe2000001163b */
[----:B------:R-:W-:Y:S01]  /*9a70*/  FMUL.FTZ R56, R45, R50 ;  /* 0x000000322d387220 */ /* 0x000fe20000410000 */
[----:B------:R-:W-:Y:S02]  /*9a80*/  PRMT R144, R144, 0x5410, R53 ;  /* 0x0000541090907816 */ /* 0x000fe40000000035 */
[----:B------:R-:W-:Y:S01]  /*9a90*/  PRMT R53, R143, 0x5410, R54 ;  /* 0x000054108f357816 */ /* 0x000fe20000000036 */
[-C--:B------:R-:W-:Y:S01]  /*9aa0*/  FMUL.FTZ R54, R45, R52.reuse ;  /* 0x000000342d367220 */ /* 0x080fe20000410000 */
[C---:B------:R-:W-:Y:S01]  /*9ab0*/  PRMT R49, R138.reuse, 0x5410, R49 ;  /* 0x000054108a317816 */ /* 0x040fe20000000031 */
[----:B------:R-:W-:Y:S01]  /*9ac0*/  FFMA.FTZ R56, R41, R52, R56 ;  /* 0x0000003429387223 */ /* 0x000fe20000010038 */
[----:B------:R-:W-:Y:S01]  /*9ad0*/  PRMT R143, R143, 0x5432, R70 ;  /* 0x000054328f8f7816 */ /* 0x000fe20000000046 */
[----:B------:R-:W-:Y:S01]  /*9ae0*/  FFMA.FTZ R45, R41, R50, -R54 ;  /* 0x00000032292d7223 */ /* 0x000fe20000010836 */
[----:B------:R-:W-:-:S02]  /*9af0*/  PRMT R138, R138, 0x5432, R59 ;  /* 0x000054328a8a7816 */ /* 0x000fc4000000003b */
[----:B------:R-:W-:Y:S01]  /*9b00*/  LOP3.LUT R46, R33, 0xffff0000, RZ, 0xc0, !PT ;  /* 0xffff0000212e7812 */ /* 0x000fe200078ec0ff */
[----:B------:R-:W-:Y:S01]  /*9b10*/  IMAD.U32 R54, R143, 0x10000, RZ ;  /* 0x000100008f367824 */ /* 0x000fe200078e00ff */
[----:B------:R-:W-:Y:S01]  /*9b20*/  LOP3.LUT R139, R139, 0xffff0000, RZ, 0xc0, !PT ;  /* 0xffff00008b8b7812 */ /* 0x000fe200078ec0ff */
[----:B------:R-:W-:Y:S01]  /*9b30*/  IMAD.U32 R33, R15, 0x10000, RZ ;  /* 0x000100000f217824 */ /* 0x000fe200078e00ff */
[----:B------:R-:W-:Y:S01]  /*9b40*/  SHF.L.U32 R50, R138, 0x10, RZ ;  /* 0x000000108a327819 */ /* 0x000fe200000006ff */
[----:B------:R-:W-:Y:S01]  /*9b50*/  FMUL.FTZ R58, R47, R54 ;  /* 0x000000362f3a7220 */ /* 0x000fe20000410000 */
[----:B------:R-:W-:Y:S01]  /*9b60*/  LOP3.LUT R51, R51, 0xffff0000, RZ, 0xc0, !PT ;  /* 0xffff000033337812 */ /* 0x000fe200078ec0ff */
[C---:B------:R-:W-:Y:S01]  /*9b70*/  FMUL.FTZ R41, R46.reuse, R139 ;  /* 0x0000008b2e297220 */ /* 0x040fe20000410000 */
[----:B------:R-:W-:Y:S01]  /*9b80*/  LOP3.LUT R42, R13, 0xffff0000, RZ, 0xc0, !PT ;  /* 0xffff00000d2a7812 */ /* 0x000fe200078ec0ff */
[-C--:B------:R-:W-:Y:S01]  /*9b90*/  FMUL.FTZ R47, R47, R50.reuse ;  /* 0x000000322f2f7220 */ /* 0x080fe20000410000 */
[----:B------:R-:W-:Y:S01]  /*9ba0*/  LOP3.LUT R35, R35, 0xffff0000, RZ, 0xc0, !PT ;  /* 0xffff000023237812 */ /* 0x000fe200078ec0ff */
[-C--:B------:R-:W-:Y:S01]  /*9bb0*/  FMUL.FTZ R55, R46, R51.reuse ;  /* 0x000000332e377220 */ /* 0x080fe20000410000 */
[----:B------:R-:W-:Y:S01]  /*9bc0*/  LOP3.LUT R46, R143, 0xffff0000, RZ, 0xc0, !PT ;  /* 0xffff00008f2e7812 */ /* 0x000fe200078ec0ff */
[----:B------:R-:W-:Y:S01]  /*9bd0*/  FFMA.FTZ R51, R42, R51, R41 ;  /* 0x000000332a337223 */ /* 0x000fe20000010029 */
[----:B------:R-:W-:Y:S01]  /*9be0*/  LOP3.LUT R138, R138, 0xffff0000, RZ, 0xc0, !PT ;  /* 0xffff00008a8a7812 */ /* 0x000fe200078ec0ff */
[C---:B------:R-:W-:Y:S01]  /*9bf0*/  FFMA.FTZ R58, R33.reuse, R50, -R58 ;  /* 0x00000032213a7223 */ /* 0x040fe2000001083a */
[----:B------:R-:W-:Y:S01]  /*9c00*/  FFMA.FTZ R47, R33, R54, R47 ;  /* 0x00000036212f7223 */ /* 0x000fe2000001002f */
[----:B------:R-:W-:-:S02]  /*9c10*/  IMAD.U32 R41, R144, 0x10000, RZ ;  /* 0x0001000090297824 */ /* 0x000fc400078e00ff */
[----:B------:R-:W-:Y:S01]  /*9c20*/  FFMA.FTZ R52, R42, R139, -R55 ;  /* 0x0000008b2a347223 */ /* 0x000fe20000010837 */
[----:B------:R-:W-:Y:S01]  /*9c30*/  IMAD.U32 R33, R48, 0x10000, RZ ;  /* 0x0001000030217824 */ /* 0x000fe200078e00ff */
[----:B------:R-:W-:Y:S01]  /*9c40*/  LOP3.LUT R43, R15, 0xffff0000, RZ, 0xc0, !PT ;  /* 0xffff00000f2b7812 */ /* 0x000fe200078ec0ff */
[C---:B------:R-:W-:Y:S01]  /*9c50*/  FMUL.FTZ R42, R35.reuse, R46 ;  /* 0x0000002e232a7220 */ /* 0x040fe20000410000 */
[-C--:B------:R-:W-:Y:S01]  /*9c60*/  FMUL.FTZ R50, R35, R138.reuse ;  /* 0x0000008a23327220 */ /* 0x080fe20000410000 */
[----:B------:R-:W-:Y:S01]  /*9c70*/  LOP3.LUT R32, R32, 0xffff0000, RZ, 0xc0, !PT ;  /* 0xffff000020207812 */ /* 0x000fe200078ec0ff */
[----:B------:R-:W-:Y:S01]  /*9c80*/  FMUL.FTZ R35, R44, R41 ;  /* 0x000000292c237220 */ /* 0x000fe20000410000 */
[----:B------:R-:W-:Y:S01]  /*9c90*/  LOP3.LUT R144, R144, 0xffff0000, RZ, 0xc0, !PT ;  /* 0xffff000090907812 */ /* 0x000fe200078ec0ff */
[-C--:B------:R-:W-:Y:S01]  /*9ca0*/  FMUL.FTZ R44, R44, R33.reuse ;  /* 0x000000212c2c7220 */ /* 0x080fe20000410000 */
[----:B------:R-:W-:Y:S01]  /*9cb0*/  LOP3.LUT R48, R48, 0xffff0000, RZ, 0xc0, !PT ;  /* 0xffff000030307812 */ /* 0x000fe200078ec0ff */
[----:B------:R-:W-:Y:S01]  /*9cc0*/  FFMA.FTZ R55, R43, R138, -R42 ;  /* 0x0000008a2b377223 */ /* 0x000fe2000001082a */
[----:B------:R-:W-:Y:S01]  /*9cd0*/  LOP3.LUT R13, R12, 0xffff0000, RZ, 0xc0, !PT ;  /* 0xffff00000c0d7812 */ /* 0x000fe200078ec0ff */
[----:B------:R-:W-:Y:S01]  /*9ce0*/  FMUL.FTZ R42, R32, R144 ;  /* 0x00000090202a7220 */ /* 0x000fe20000410000 */
[C---:B------:R-:W-:Y:S01]  /*9cf0*/  FFMA.FTZ R35, R40.reuse, R33, -R35 ;  /* 0x0000002128237223 */ /* 0x040fe20000010823 */
[----:B------:R-:W-:Y:S01]  /*9d00*/  FFMA.FTZ R44, R40, R41, R44 ;  /* 0x00000029282c7223 */ /* 0x000fe2000001002c */
[----:B------:R-:W-:-:S02]  /*9d10*/  IMAD.U32 R15, R34, 0x10000, RZ ;  /* 0x00010000220f7824 */ /* 0x000fc400078e00ff */
[-C--:B------:R-:W-:Y:S01]  /*9d20*/  FMUL.FTZ R40, R32, R48.reuse ;  /* 0x0000003020287220 */ /* 0x080fe20000410000 */
[----:B------:R-:W-:Y:S01]  /*9d30*/  IMAD.U32 R33, R53, 0x10000, RZ ;  /* 0x0001000035217824 */ /* 0x000fe200078e00ff */
[----:B------:R-:W-:Y:S01]  /*9d40*/  LOP3.LUT R34, R34, 0xffff0000, RZ, 0xc0, !PT ;  /* 0xffff000022227812 */ /* 0x000fe200078ec0ff */
[----:B------:R-:W-:Y:S01]  /*9d50*/  IMAD.U32 R32, R49, 0x10000, RZ ;  /* 0x0001000031207824 */ /* 0x000fe200078e00ff */
[----:B------:R-:W-:Y:S01]  /*9d60*/  LOP3.LUT R53, R53, 0xffff0000, RZ, 0xc0, !PT ;  /* 0xffff000035357812 */ /* 0x000fe200078ec0ff */
[----:B------:R-:W-:Y:S01]  /*9d70*/  FFMA.FTZ R42, R13, R48, -R42 ;  /* 0x000000300d2a7223 */ /* 0x000fe2000001082a */
[----:B------:R-:W-:Y:S01]  /*9d80*/  LOP3.LUT R49, R49, 0xffff0000, RZ, 0xc0, !PT ;  /* 0xffff000031317812 */ /* 0x000fe200078ec0ff */
[C---:B------:R-:W-:Y:S02]  /*9d90*/  IMAD.U32 R12, R14.reuse, 0x10000, RZ ;  /* 0x000100000e0c7824 */ /* 0x040fe400078e00ff */
[----:B------:R-:W-:Y:S01]  /*9da0*/  FFMA.FTZ R13, R13, R144, R40 ;  /* 0x000000900d0d7223 */ /* 0x000fe20000010028 */
[----:B------:R-:W-:Y:S01]  /*9db0*/  LOP3.LUT R14, R14, 0xffff0000, RZ, 0xc0, !PT ;  /* 0xffff00000e0e7812 */ /* 0x000fe200078ec0ff */
[C---:B------:R-:W-:Y:S01]  /*9dc0*/  FMUL.FTZ R41, R15.reuse, R33 ;  /* 0x000000210f297220 */ /* 0x040fe20000410000 */
[----:B------:R-:W-:Y:S01]  /*9dd0*/  FMUL.FTZ R40, R15, R32 ;  /* 0x000000200f287220 */ /* 0x000fe20000410000 */
[----:B------:R-:W-:Y:S01]  /*9de0*/  FFMA.FTZ R50, R43, R46, R50 ;  /* 0x0000002e2b327223 */ /* 0x000fe20000010032 */
        /* <DEDUP_REMOVED lines=17> */
.L_x_3839:
[----:B------:R-:W-:Y:S05]  /*9f00*/  BSYNC B1 ;  /* 0x0000000000017941 */ /* 0x000fea0003800000 */
.L_x_3838:
[----:B0-----:R0:W-:Y:S01]  /*9f10*/  ST.E.128 desc[UR56][R38.64], R12 ;  /* 0x0000000c26007985 */ /* 0x0011e2000c101d38 */
[----:B------:R-:W-:-:S13]  /*9f20*/  ISETP.GE.AND P3, PT, R11, R130, PT ;  /* 0x000000820b00720c */ /* 0x000fda0003f66270 */
[----:B------:R-:W-:Y:S05]  /*9f30*/  @P3 BRA `(.L_x_3786) ;  /* 0x0000000400e03947 */ /* 0x000fea0003800000 */
[----:B------:R-:W-:-:S05]  /*9f40*/  IMAD.WIDE R36, R11, 0x2, R36 ;  /* 0x000000020b247825 */ /* 0x000fca00078e0224 */
[----:B---3--:R3:W-:Y:S01]  /*9f50*/  ST.E.128 desc[UR56][R36.64], R32 ;  /* 0x0000002024007985 */ /* 0x0087e2000c101d38 */
[----:B------:R-:W-:Y:S05]  /*9f60*/  BRA `(.L_x_3786) ;  /* 0x0000000400d47947 */ /* 0x000fea0003800000 */
.L_x_3751:
[----:B------:R-:W-:-:S06]  /*9f70*/  UISETP.NE.AND UP0, UPT, UR59, 0x3, UPT ;  /* 0x000000033b00788c */ /* 0x000fcc000bf05270 */
[----:B------:R-:W-:-:S13]  /*9f80*/  PLOP3.LUT P2, PT, PT, PT, UP0, 0x80, 0x0 ;  /* 0x000000000000781c */ /* 0x000fda0003f4f008 */
[----:B------:R-:W-:Y:S05]  /*9f90*/  @!P2 BRA `(.L_x_3840) ;  /* 0x000000000004a947 */ /* 0x000fea0003800000 */
[----:B------:R-:W-:Y:S01]  /*9fa0*/  BPT.TRAP 0x1 ;  /* 0x000000040000795c */ /* 0x000fe20000300000 */
.L_x_3840:
[----:B------:R-:W-:Y:S01]  /*9fb0*/  IMAD R86, R19, 0x8, R18 ;  /* 0x0000000813567824 */ /* 0x000fe200078e0212 */
[----:B------:R-:W-:Y:S01]  /*9fc0*/  SHF.L.U32 R87, R203, 0x1f, RZ ;  /* 0x0000001fcb577819 */ /* 0x000fe200000006ff */
[----:B------:R-:W-:Y:S01]  /*9fd0*/  BSSY B1, `(.L_x_3841) ;  /* 0x0000004000017945 */ /* 0x000fe20003800000 */
[----:B------:R-:W-:Y:S02]  /*9fe0*/  SHF.R.S32.HI R31, RZ, 0x1f, R26 ;  /* 0x0000001fff1f7819 */ /* 0x000fe4000001141a */
[----:B------:R-:W0:Y:S02]  /*9ff0*/  SYNCS.PHASECHK.TRANS64.TRYWAIT P3, [R86+URZ+0x30890], R87 ;  /* 0x03089057560075a7 */ /* 0x000e24000806017f */
[----:B0-----:R-:W-:Y:S05]  /*a000*/  @!P3 BRA `(.L_x_3842) ;  /* 0x000001640020b947 */ /* 0x001fea0003800000 */
.L_x_4099:
[----:B------:R-:W-:Y:S05]  /*a010*/  BSYNC B1 ;  /* 0x0000000000017941 */ /* 0x000fea0003800000 */
.L_x_3841:
        /* <DEDUP_REMOVED lines=19> */
[C---:B------:R-:W-:Y:S01]  /*a150*/  LEA R40, P3, R12.reuse, UR4, 0x1 ;  /* 0x000000040c287c11 */ /* 0x040fe2000f8608ff */
[----:B------:R-:W-:Y:S01]  /*a160*/  IMAD.IADD R42, R85, 0x1, -R202 ;  /* 0x00000001552a7824 */ /* 0x000fe200078e0aca */
[----:B------:R-:W-:Y:S02]  /*a170*/  UMOV UR4, 0xffffffff ;  /* 0xffffffff00047882 */ /* 0x000fe40000000000 */
[----:B------:R-:W-:Y:S02]  /*a180*/  LEA.HI.X R41, R12, UR5, R15, 0x1, P3 ;  /* 0x000000050c297c11 */ /* 0x000fe400098f0c0f */
[----:B------:R-:W-:Y:S01]  /*a190*/  ISETP.GE.AND P3, PT, R42, 0x1, PT ;  /* 0x000000012a00780c */ /* 0x000fe20003f66270 */
[----:B------:R-:W-:-:S12]  /*a1a0*/  BRA.DIV UR4, `(.L_x_3843) ;  /* 0x0000016204cc7947 */ /* 0x000fd8000b800000 */
[----:B------:R1:W2:Y:S04]  /*a1b0*/  SHFL.IDX PT, R39, R41, RZ, 0x1c1f ;  /* 0x001c1fff29277589 */ /* 0x0002a800000e0000 */
[----:B------:R1:W3:Y:S02]  /*a1c0*/  SHFL.IDX PT, R38, R40, RZ, 0x1c1f ;  /* 0x001c1fff28267589 */ /* 0x0002e400000e0000 */
.L_x_4103:
[----:B------:R-:W-:Y:S04]  /*a1d0*/  BSSY B1, `(.L_x_3844) ;  /* 0x0000025000017945 */ /* 0x000fe80003800000 */
[----:B------:R-:W-:Y:S05]  /*a1e0*/  @!P3 BRA `(.L_x_3845) ;  /* 0x00000000008cb947 */ /* 0x000fea0003800000 */
[----:B------:R-:W-:Y:S02]  /*a1f0*/  ULDC UR4, c[0x0][0x2f4] ;  /* 0x0000bd0000047ab9 */ /* 0x000fe40000000800 */
[----:B------:R-:W-:Y:S02]  /*a200*/  ISETP.GE.AND P5, PT, R16, UR4, PT ;  /* 0x0000000410007c0c */ /* 0x000fe4000bfa6270 */
[----:B------:R-:W-:-:S11]  /*a210*/  ISETP.GE.AND P4, PT, R23, UR4, PT ;  /* 0x0000000417007c0c */ /* 0x000fd6000bf86270 */
[----:B------:R-:W4:Y:S01]  /*a220*/  @!P5 LDS.128 R12, [R27+0x1e000] ;  /* 0x01e000001b0cd984 */ /* 0x000f220000000c00 */
[----:B---3--:R-:W-:-:S04]  /*a230*/  @!P5 LEA R36, P3, R16, R38, 0x1 ;  /* 0x000000261024d211 */ /* 0x008fc800078608ff */
[----:B--2---:R-:W-:Y:S02]  /*a240*/  @!P5 LEA.HI.X R37, R16, R39, R17, 0x1, P3 ;  /* 0x000000271025d211 */ /* 0x004fe400018f0c11 */
[----:B------:R-:W-:-:S04]  /*a250*/  @!P4 LEA R34, P3, R23, R38, 0x1 ;  /* 0x000000261722c211 */ /* 0x000fc800078608ff */
[----:B------:R-:W-:Y:S02]  /*a260*/  @!P4 LEA.HI.X R35, R23, R39, R201, 0x1, P3 ;  /* 0x000000271723c211 */ /* 0x000fe400018f0cc9 */
[----:B------:R-:W-:-:S13]  /*a270*/  ISETP.GE.AND P3, PT, R22, UR4, PT ;  /* 0x0000000416007c0c */ /* 0x000fda000bf66270 */
[----:B------:R-:W-:-:S04]  /*a280*/  @!P3 LEA R32, P6, R22, R38, 0x1 ;  /* 0x000000261620b211 */ /* 0x000fc800078c08ff */
[----:B------:R-:W-:Y:S01]  /*a290*/  @!P3 LEA.HI.X R33, R22, R39, R200, 0x1, P6 ;  /* 0x000000271621b211 */ /* 0x000fe200030f0cc8 */
[----:B----4-:R2:W-:Y:S01]  /*a2a0*/  @!P5 ST.E.128 desc[UR56][R36.64], R12 ;  /* 0x0000000c2400d985 */ /* 0x0105e2000c101d38 */
[----:B------:R-:W-:-:S13]  /*a2b0*/  ISETP.GE.AND P5, PT, R194, UR4, PT ;  /* 0x00000004c2007c0c */ /* 0x000fda000bfa6270 */
[----:B------:R-:W3:Y:S01]  /*a2c0*/  @!P5 LDS.128 R12, [R28+0x1e000] ;  /* 0x01e000001c0cd984 */ /* 0x000ee20000000c00 */
[----:B------:R-:W-:Y:S02]  /*a2d0*/  @!P5 IMAD.SHL.U32 R11, R195, 0x8, RZ ;  /* 0x00000008c30bd824 */ /* 0x000fe400078e00ff */
[----:B--2---:R-:W-:Y:S02]  /*a2e0*/  @!P5 IMAD.MOV.U32 R36, RZ, RZ, R38 ;  /* 0x000000ffff24d224 */ /* 0x004fe400078e0026 */
[----:B------:R-:W-:Y:S02]  /*a2f0*/  @!P5 IMAD.MOV.U32 R37, RZ, RZ, R39 ;  /* 0x000000ffff25d224 */ /* 0x000fe400078e0027 */
[----:B------:R-:W-:-:S05]  /*a300*/  @!P5 IMAD.WIDE R36, R11, 0x2, R36 ;  /* 0x000000020b24d825 */ /* 0x000fca00078e0224 */
[----:B---3--:R2:W-:Y:S01]  /*a310*/  @!P5 ST.E.128 desc[UR56][R36.64], R12 ;  /* 0x0000000c2400d985 */ /* 0x0085e2000c101d38 */
[----:B------:R-:W-:-:S13]  /*a320*/  ISETP.GE.AND P5, PT, R193, UR4, PT ;  /* 0x00000004c1007c0c */ /* 0x000fda000bfa6270 */
[----:B------:R-:W3:Y:S01]  /*a330*/  @!P5 LDS.128 R12, [R27+0x21000] ;  /* 0x021000001b0cd984 */ /* 0x000ee20000000c00 */
[----:B------:R-:W-:Y:S01]  /*a340*/  @!P5 SHF.L.U32 R11, R198, 0x3, RZ ;  /* 0x00000003c60bd819 */ /* 0x000fe200000006ff */
[----:B--2---:R-:W-:Y:S02]  /*a350*/  @!P5 IMAD.MOV.U32 R36, RZ, RZ, R38 ;  /* 0x000000ffff24d224 */ /* 0x004fe400078e0026 */
[----:B------:R-:W-:Y:S02]  /*a360*/  @!P5 IMAD.MOV.U32 R37, RZ, RZ, R39 ;  /* 0x000000ffff25d224 */ /* 0x000fe400078e0027 */
[----:B------:R-:W-:-:S05]  /*a370*/  @!P5 IMAD.WIDE R36, R11, 0x2, R36 ;  /* 0x000000020b24d825 */ /* 0x000fca00078e0224 */
[----:B---3--:R2:W-:Y:S01]  /*a380*/  @!P5 ST.E.128 desc[UR56][R36.64], R12 ;  /* 0x0000000c2400d985 */ /* 0x0085e2000c101d38 */
[----:B------:R-:W-:-:S03]  /*a390*/  ISETP.GE.AND P5, PT, R192, UR4, PT ;  /* 0x00000004c0007c0c */ /* 0x000fc6000bfa6270 */
[----:B------:R-:W3:Y:S10]  /*a3a0*/  @!P4 LDS.128 R12, [R28+0x21000] ;  /* 0x021000001c0cc984 */ /* 0x000ef40000000c00 */
[----:B--2---:R-:W-:-:S04]  /*a3b0*/  @!P5 LEA R36, P6, R192, R38, 0x1 ;  /* 0x00000026c024d211 */ /* 0x004fc800078c08ff */
[----:B------:R-:W-:Y:S01]  /*a3c0*/  @!P5 LEA.HI.X R37, R192, R39, R199, 0x1, P6 ;  /* 0x00000027c025d211 */ /* 0x000fe200030f0cc7 */
[----:B---3--:R-:W-:Y:S04]  /*a3d0*/  @!P4 ST.E.128 desc[UR56][R34.64], R12 ;  /* 0x0000000c2200c985 */ /* 0x008fe8000c101d38 */
[----:B------:R-:W2:Y:S04]  /*a3e0*/  @!P3 LDS.128 R12, [R27+0x24000] ;  /* 0x024000001b0cb984 */ /* 0x000ea80000000c00 */
[----:B--2---:R-:W-:Y:S04]  /*a3f0*/  @!P3 ST.E.128 desc[UR56][R32.64], R12 ;  /* 0x0000000c2000b985 */ /* 0x004fe8000c101d38 */
[----:B------:R-:W2:Y:S04]  /*a400*/  @!P5 LDS.128 R12, [R28+0x24000] ;  /* 0x024000001c0cd984 */ /* 0x000ea80000000c00 */
[----:B--2---:R4:W-:Y:S02]  /*a410*/  @!P5 ST.E.128 desc[UR56][R36.64], R12 ;  /* 0x0000000c2400d985 */ /* 0x0049e4000c101d38 */
.L_x_3845:
[----:B------:R-:W-:Y:S05]  /*a420*/  BSYNC B1 ;  /* 0x0000000000017941 */ /* 0x000fea0003800000 */
.L_x_3844:
[----:B------:R-:W-:-:S03]  /*a430*/  UMOV UR4, 0xffffffff ;  /* 0xffffffff00047882 */ /* 0x000fc60000000000 */
[----:B------:R-:W-:Y:S05]  /*a440*/  BRA.DIV UR4, `(.L_x_3846) ;  /* 0x0000016204707947 */ /* 0x000fea000b800000 */
[----:B--2---:R2:W0:Y:S04]  /*a450*/  SHFL.IDX PT, R39, R41, 0x1, 0x1c1f ;  /* 0x003c1f0029277f89 */ /* 0x00442800000e0000 */
[----:B---3--:R2:W3:Y:S02]  /*a460*/  SHFL.IDX PT, R38, R40, 0x1, 0x1c1f ;  /* 0x003c1f0028267f89 */ /* 0x0084e400000e0000 */
.L_x_4107:
[----:B------:R-:W-:-:S13]  /*a470*/  ISETP.GE.AND P3, PT, R42, 0x41, PT ;  /* 0x000000412a00780c */ /* 0x000fda0003f66270 */
[----:B------:R-:W-:Y:S05]  /*a480*/  @!P3 BRA `(.L_x_3786) ;  /* 0x00000000008cb947 */ /* 0x000fea0003800000 */
[----:B------:R-:W-:Y:S02]  /*a490*/  ULDC UR4, c[0x0][0x2f4] ;  /* 0x0000bd0000047ab9 */ /* 0x000fe40000000800 */
[----:B------:R-:W-:Y:S02]  /*a4a0*/  ISETP.GE.AND P5, PT, R16, UR4, PT ;  /* 0x0000000410007c0c */ /* 0x000fe4000bfa6270 */
[----:B------:R-:W-:-:S11]  /*a4b0*/  ISETP.GE.AND P4, PT, R23, UR4, PT ;  /* 0x0000000417007c0c */ /* 0x000fd6000bf86270 */
[----:B----4-:R-:W4:Y:S01]  /*a4c0*/  @!P5 LDS.128 R12, [R27+0x20000] ;  /* 0x020000001b0cd984 */ /* 0x010f220000000c00 */
[----:B---3--:R-:W-:-:S04]  /*a4d0*/  @!P5 LEA R36, P3, R16, R38, 0x1 ;  /* 0x000000261024d211 */ /* 0x008fc800078608ff */
[----:B0-----:R-:W-:Y:S02]  /*a4e0*/  @!P5 LEA.HI.X R37, R16, R39, R17, 0x1, P3 ;  /* 0x000000271025d211 */ /* 0x001fe400018f0c11 */
        /* <DEDUP_REMOVED lines=9> */
[----:B0-----:R-:W-:Y:S02]  /*a580*/  @!P5 IMAD.MOV.U32 R36, RZ, RZ, R38 ;  /* 0x000000ffff24d224 */ /* 0x001fe400078e0026 */
[----:B------:R-:W-:Y:S02]  /*a590*/  @!P5 IMAD.MOV.U32 R37, RZ, RZ, R39 ;  /* 0x000000ffff25d224 */ /* 0x000fe400078e0027 */
[----:B------:R-:W-:-:S05]  /*a5a0*/  @!P5 IMAD.WIDE R36, R11, 0x2, R36 ;  /* 0x000000020b24d825 */ /* 0x000fca00078e0224 */
[----:B---3--:R0:W-:Y:S01]  /*a5b0*/  @!P5 ST.E.128 desc[UR56][R36.64], R12 ;  /* 0x0000000c2400d985 */ /* 0x0081e2000c101d38 */
[----:B------:R-:W-:-:S13]  /*a5c0*/  ISETP.GE.AND P5, PT, R193, UR4, PT ;  /* 0x00000004c1007c0c */ /* 0x000fda000bfa6270 */
[----:B------:R-:W3:Y:S01]  /*a5d0*/  @!P5 LDS.128 R12, [R27+0x23000] ;  /* 0x023000001b0cd984 */ /* 0x000ee20000000c00 */
[----:B------:R-:W-:Y:S02]  /*a5e0*/  @!P5 IMAD.SHL.U32 R11, R198, 0x8, RZ ;  /* 0x00000008c60bd824 */ /* 0x000fe400078e00ff */
[----:B0-----:R-:W-:Y:S02]  /*a5f0*/  @!P5 IMAD.MOV.U32 R36, RZ, RZ, R38 ;  /* 0x000000ffff24d224 */ /* 0x001fe400078e0026 */
[----:B------:R-:W-:Y:S02]  /*a600*/  @!P5 IMAD.MOV.U32 R37, RZ, RZ, R39 ;  /* 0x000000ffff25d224 */ /* 0x000fe400078e0027 */
[----:B------:R-:W-:-:S05]  /*a610*/  @!P5 IMAD.WIDE R36, R11, 0x2, R36 ;  /* 0x000000020b24d825 */ /* 0x000fca00078e0224 */
[----:B---3--:R0:W-:Y:S01]  /*a620*/  @!P5 ST.E.128 desc[UR56][R36.64], R12 ;  /* 0x0000000c2400d985 */ /* 0x0081e2000c101d38 */
[----:B------:R-:W-:-:S03]  /*a630*/  ISETP.GE.AND P5, PT, R192, UR4, PT ;  /* 0x00000004c0007c0c */ /* 0x000fc6000bfa6270 */
[----:B------:R-:W3:Y:S10]  /*a640*/  @!P4 LDS.128 R12, [R28+0x23000] ;  /* 0x023000001c0cc984 */ /* 0x000ef40000000c00 */
[----:B0-----:R-:W-:-:S04]  /*a650*/  @!P5 LEA R36, P6, R192, R38, 0x1 ;  /* 0x00000026c024d211 */ /* 0x001fc800078c08ff */
[----:B------:R-:W-:Y:S01]  /*a660*/  @!P5 LEA.HI.X R37, R192, R39, R199, 0x1, P6 ;  /* 0x00000027c025d211 */ /* 0x000fe200030f0cc7 */
[----:B---3--:R-:W-:Y:S04]  /*a670*/  @!P4 ST.E.128 desc[UR56][R34.64], R12 ;  /* 0x0000000c2200c985 */ /* 0x008fe8000c101d38 */
[----:B------:R-:W0:Y:S04]  /*a680*/  @!P3 LDS.128 R12, [R27+0x26000] ;  /* 0x026000001b0cb984 */ /* 0x000e280000000c00 */
[----:B0-----:R-:W-:Y:S04]  /*a690*/  @!P3 ST.E.128 desc[UR56][R32.64], R12 ;  /* 0x0000000c2000b985 */ /* 0x001fe8000c101d38 */
[----:B------:R-:W0:Y:S04]  /*a6a0*/  @!P5 LDS.128 R12, [R28+0x26000] ;  /* 0x026000001c0cd984 */ /* 0x000e280000000c00 */
[----:B0-----:R0:W-:Y:S02]  /*a6b0*/  @!P5 ST.E.128 desc[UR56][R36.64], R12 ;  /* 0x0000000c2400d985 */ /* 0x0011e4000c101d38 */
.L_x_3786:
[----:B------:R-:W-:Y:S05]  /*a6c0*/  BSYNC B0 ;  /* 0x0000000000007941 */ /* 0x000fea0003800000 */
.L_x_3750:
[----:B0--3--:R-:W0:Y:S01]  /*a6d0*/  S2R R11, SR_TID.X ;  /* 0x00000000000b7919 */ /* 0x009e220000002100 */
[----:B------:R-:W-:Y:S01]  /*a6e0*/  @!PT LDS RZ, [RZ] ;  /* 0x00000000fffff984 */ /* 0x000fe20000000800 */
[----:B------:R-:W-:Y:S01]  /*a6f0*/  @!PT LDS RZ, [RZ] ;  /* 0x00000000fffff984 */ /* 0x000fe20000000800 */
[----:B------:R-:W-:Y:S01]  /*a700*/  @!PT LDS RZ, [RZ] ;  /* 0x00000000fffff984 */ /* 0x000fe20000000800 */
[----:B------:R-:W-:Y:S01]  /*a710*/  @!PT LDS RZ, [RZ] ;  /* 0x00000000fffff984 */ /* 0x000fe20000000800 */
[----:B------:R3:W-:Y:S06]  /*a720*/  MEMBAR.ALL.CTA ;  /* 0x0000000000007992 */ /* 0x0007ec0000008000 */
[----:B---3--:R-:W3:Y:S01]  /*a730*/  FENCE.VIEW.ASYNC.S ;  /* 0x00000000000073c6 */ /* 0x008ee20000000000 */
[----:B------:R-:W-:Y:S05]  /*a740*/  WARPSYNC.ALL ;  /* 0x0000000000007948 */ /* 0x000fea0003800000 */
[----:B------:R-:W-:Y:S01]  /*a750*/  BSSY B0, `(.L_x_3847) ;  /* 0x0000009000007945 */ /* 0x000fe20003800000 */
[----:B0-----:R-:W-:Y:S01]  /*a760*/  LOP3.LUT R11, R11, 0x7f, RZ, 0xc0, !PT ;  /* 0x0000007f0b0b7812 */ /* 0x001fe200078ec0ff */
[----:B---3--:R0:W-:Y:S03]  /*a770*/  BAR.SYNC.DEFER_BLOCKING R137, 0x80 ;  /* 0x000200890000751d */ /* 0x0081e60000010000 */
[----:B------:R-:W-:-:S13]  /*a780*/  ISETP.NE.AND P3, PT, R11, RZ, PT ;  /* 0x000000ff0b00720c */ /* 0x000fda0003f65270 */
[----:B------:R-:W-:-:S05]  /*a790*/  @!P3 VIADD R11, R86, 0x308a0 ;  /* 0x000308a0560bb836 */ /* 0x000fca0000000000 */
[----:B------:R-:W-:-:S04]  /*a7a0*/  @!P3 PRMT R11, RZ, 0x654, R11 ;  /* 0x00000654ff0bb816 */ /* 0x000fc8000000000b */
[----:B------:R0:W-:Y:S01]  /*a7b0*/  @!P3 SYNCS.ARRIVE.TRANS64.RED.A1T0 RZ, [R11+URZ], RZ ;  /* 0x000000ff0bffb9a7 */ /* 0x0001e2000810043f */
[----:B------:R-:W-:Y:S05]  /*a7c0*/  @!P2 BRA `(.L_x_3848) ;  /* 0x000000000004a947 */ /* 0x000fea0003800000 */
[----:B------:R-:W-:Y:S01]  /*a7d0*/  BPT.TRAP 0x1 ;  /* 0x000000040000795c */ /* 0x000fe20000300000 */
.L_x_3848:
[----:B------:R-:W-:Y:S05]  /*a7e0*/  BSYNC B0 ;  /* 0x0000000000007941 */ /* 0x000fea0003800000 */
.L_x_3847:
[----:B------:R-:W3:Y:S01]  /*a7f0*/  SYNCS.PHASECHK.TRANS64.TRYWAIT P2, [R86+URZ+0x308b0], R87 ;  /* 0x0308b057560075a7 */ /* 0x000ee2000804017f */
[----:B------:R-:W-:Y:S01]  /*a800*/  ULDC UR58, c[0x0][0x2f4] ;  /* 0x0000bd00003a7ab9 */ /* 0x000fe20000000800 */
[----:B------:R-:W-:Y:S04]  /*a810*/  BSSY B0, `(.L_x_3849) ;  /* 0x0000002000007945 */ /* 0x000fe80003800000 */
[----:B---3--:R-:W-:Y:S05]  /*a820*/  @!P2 BRA `(.L_x_3850) ;  /* 0x0000015c00c4a947 */ /* 0x008fea0003800000 */
.L_x_4108:
[----:B------:R-:W-:Y:S05]  /*a830*/  BSYNC B0 ;  /* 0x0000000000007941 */ /* 0x000fea0003800000 */
.L_x_3849:
[----:B------:R-:W-:Y:S01]  /*a840*/  ULDC.64 UR4, c[0x0][0x328] ;  /* 0x0000ca0000047ab9 */ /* 0x000fe20000000a00 */
[----:B------:R-:W-:Y:S01]  /*a850*/  IMAD.IADD R85, R85, 0x1, -R202 ;  /* 0x0000000155557824 */ /* 0x000fe200078e0aca */
[----:B------:R-:W-:Y:S01]  /*a860*/  BSSY B0, `(.L_x_3851) ;  /* 0x0000036000007945 */ /* 0x000fe20003800000 */
[----:B------:R-:W-:Y:S02]  /*a870*/  IMAD R31, R31, UR4, RZ ;  /* 0x000000041f1f7c24 */ /* 0x000fe4000f8e02ff */
[----:B----4-:R-:W-:-:S04]  /*a880*/  IMAD.WIDE.U32 R12, R26, UR4, RZ ;  /* 0x000000041a0c7c25 */ /* 0x010fc8000f8e00ff */
        /* <DEDUP_REMOVED lines=15> */
[----:B------:R0:W4:Y:S01]  /*a980*/  SHFL.IDX PT, R36, R21, RZ, 0x1c1f ;  /* 0x001c1fff15247589 */ /* 0x00012200000e0000 */
[----:B------:R-:W-:-:S03]  /*a990*/  ISETP.GE.AND P2, PT, R85, 0x1, PT ;  /* 0x000000015500780c */ /* 0x000fc60003f46270 */
[----:B------:R0:W0:Y:S10]  /*a9a0*/  SHFL.IDX PT, R37, R11, RZ, 0x1c1f ;  /* 0x001c1fff0b257589 */ /* 0x00003400000e0000 */
[----:B------:R-:W-:Y:S05]  /*a9b0*/  @!P2 BRA `(.L_x_3852) ;  /* 0x000000000080a947 */ /* 0x000fea0003800000 */
[----:B------:R-:W-:Y:S02]  /*a9c0*/  ISETP.GE.AND P5, PT, R16, UR58, PT ;  /* 0x0000003a10007c0c */ /* 0x000fe4000bfa6270 */
[----:B------:R-:W-:-:S11]  /*a9d0*/  ISETP.GE.AND P4, PT, R23, UR58, PT ;  /* 0x0000003a17007c0c */ /* 0x000fd6000bf86270 */
[----:B------:R-:W5:Y:S01]  /*a9e0*/  @!P5 LDS.128 R12, [R27] ;  /* 0x000000001b0cd984 */ /* 0x000f620000000c00 */
[----:B----4-:R-:W-:-:S04]  /*a9f0*/  @!P5 LEA R38, P2, R16, R36, 0x1 ;  /* 0x000000241026d211 */ /* 0x010fc800078408ff */
[----:B0-----:R-:W-:Y:S02]  /*aa00*/  @!P5 LEA.HI.X R39, R16, R37, R17, 0x1, P2 ;  /* 0x000000251027d211 */ /* 0x001fe400010f0c11 */
[----:B------:R-:W-:-:S04]  /*aa10*/  @!P4 LEA R34, P2, R23, R36, 0x1 ;  /* 0x000000241722c211 */ /* 0x000fc800078408ff */
[----:B------:R-:W-:Y:S02]  /*aa20*/  @!P4 LEA.HI.X R35, R23, R37, R201, 0x1, P2 ;  /* 0x000000251723c211 */ /* 0x000fe400010f0cc9 */
[----:B------:R-:W-:-:S13]  /*aa30*/  ISETP.GE.AND P2, PT, R22, UR58, PT ;  /* 0x0000003a16007c0c */ /* 0x000fda000bf46270 */
[----:B------:R-:W-:-:S04]  /*aa40*/  @!P2 LEA R32, P6, R22, R36, 0x1 ;  /* 0x000000241620a211 */ /* 0x000fc800078c08ff */
[----:B------:R-:W-:Y:S01]  /*aa50*/  @!P2 LEA.HI.X R33, R22, R37, R200, 0x1, P6 ;  /* 0x000000251621a211 */ /* 0x000fe200030f0cc8 */
[----:B-----5:R0:W-:Y:S01]  /*aa60*/  @!P5 ST.E.128 desc[UR56][R38.64], R12 ;  /* 0x0000000c2600d985 */ /* 0x0201e2000c101d38 */
[----:B------:R-:W-:-:S13]  /*aa70*/  ISETP.GE.AND P5, PT, R194, UR58, PT ;  /* 0x0000003ac2007c0c */ /* 0x000fda000bfa6270 */
[----:B------:R-:W4:Y:S01]  /*aa80*/  @!P5 LDS.128 R12, [R28] ;  /* 0x000000001c0cd984 */ /* 0x000f220000000c00 */
[----:B------:R-:W-:-:S04]  /*aa90*/  @!P5 IMAD.SHL.U32 R31, R195, 0x8, RZ ;  /* 0x00000008c31fd824 */ /* 0x000fc800078e00ff */
[----:B0-----:R-:W-:-:S05]  /*aaa0*/  @!P5 IMAD.WIDE R38, R31, 0x2, R36 ;  /* 0x000000021f26d825 */ /* 0x001fca00078e0224 */
[----:B----4-:R0:W-:Y:S01]  /*aab0*/  @!P5 ST.E.128 desc[UR56][R38.64], R12 ;  /* 0x0000000c2600d985 */ /* 0x0101e2000c101d38 */
[----:B------:R-:W-:-:S13]  /*aac0*/  ISETP.GE.AND P5, PT, R193, UR58, PT ;  /* 0x0000003ac1007c0c */ /* 0x000fda000bfa6270 */
[----:B------:R-:W4:Y:S01]  /*aad0*/  @!P5 LDS.128 R12, [R27+0x3000] ;  /* 0x003000001b0cd984 */ /* 0x000f220000000c00 */
[----:B------:R-:W-:Y:S01]  /*aae0*/  @!P5 IMAD.SHL.U32 R31, R198, 0x8, RZ ;  /* 0x00000008c61fd824 */ /* 0x000fe200078e00ff */
[----:B0-----:R-:W-:Y:S01]  /*aaf0*/  @!P5 MOV R38, R36 ;  /* 0x000000240026d202 */ /* 0x001fe20000000f00 */
[----:B------:R-:W-:-:S04]  /*ab00*/  @!P5 IMAD.MOV.U32 R39, RZ, RZ, R37 ;  /* 0x000000ffff27d224 */ /* 0x000fc800078e0025 */
[----:B------:R-:W-:-:S05]  /*ab10*/  @!P5 IMAD.WIDE R38, R31, 0x2, R38 ;  /* 0x000000021f26d825 */ /* 0x000fca00078e0226 */
[----:B----4-:R-:W-:Y:S01]  /*ab20*/  @!P5 ST.E.128 desc[UR56][R38.64], R12 ;  /* 0x0000000c2600d985 */ /* 0x010fe2000c101d38 */
[----:B------:R-:W-:-:S03]  /*ab30*/  ISETP.GE.AND P5, PT, R192, UR58, PT ;  /* 0x0000003ac0007c0c */ /* 0x000fc6000bfa6270 */
[----:B------:R-:W0:Y:S10]  /*ab40*/  @!P4 LDS.128 R12, [R28+0x3000] ;  /* 0x003000001c0cc984 */ /* 0x000e340000000c00 */
[----:B------:R-:W-:-:S04]  /*ab50*/  @!P5 LEA R36, P6, R192, R36, 0x1 ;  /* 0x00000024c024d211 */ /* 0x000fc800078c08ff */
[----:B------:R-:W-:Y:S01]  /*ab60*/  @!P5 LEA.HI.X R37, R192, R37, R199, 0x1, P6 ;  /* 0x00000025c025d211 */ /* 0x000fe200030f0cc7 */
[----:B0-----:R-:W-:Y:S04]  /*ab70*/  @!P4 ST.E.128 desc[UR56][R34.64], R12 ;  /* 0x0000000c2200c985 */ /* 0x001fe8000c101d38 */
[----:B------:R-:W0:Y:S04]  /*ab80*/  @!P2 LDS.128 R12, [R27+0x6000] ;  /* 0x006000001b0ca984 */ /* 0x000e280000000c00 */
[----:B0-----:R-:W-:Y:S04]  /*ab90*/  @!P2 ST.E.128 desc[UR56][R32.64], R12 ;  /* 0x0000000c2000a985 */ /* 0x001fe8000c101d38 */
[----:B------:R-:W0:Y:S04]  /*aba0*/  @!P5 LDS.128 R12, [R28+0x6000] ;  /* 0x006000001c0cd984 */ /* 0x000e280000000c00 */
[----:B0-----:R0:W-:Y:S02]  /*abb0*/  @!P5 ST.E.128 desc[UR56][R36.64], R12 ;  /* 0x0000000c2400d985 */ /* 0x0011e4000c101d38 */
.L_x_3852:
[----:B------:R-:W-:Y:S05]  /*abc0*/  BSYNC B0 ;  /* 0x0000000000007941 */ /* 0x000fea0003800000 */
.L_x_3851:
[----:B------:R-:W-:Y:S01]  /*abd0*/  ISETP.GE.AND P2, PT, R85, 0x41, PT ;  /* 0x000000415500780c */ /* 0x000fe20003f46270 */
[----:B0-----:R0:W0:Y:S01]  /*abe0*/  SHFL.IDX PT, R37, R11, 0x1, 0x1c1f ;  /* 0x003c1f000b257f89 */ /* 0x00102200000e0000 */
[----:B------:R-:W-:Y:S03]  /*abf0*/  BSSY B0, `(.L_x_3853) ;  /* 0x0000023000007945 */ /* 0x000fe60003800000 */
[----:B----4-:R4:W0:Y:S08]  /*ac00*/  SHFL.IDX PT, R36, R21, 0x1, 0x1c1f ;  /* 0x003c1f0015247f89 */ /* 0x01083000000e0000 */
[----:B----4-:R-:W-:Y:S05]  /*ac10*/  @!P2 BRA `(.L_x_3854) ;  /* 0x000000000080a947 */ /* 0x010fea0003800000 */
[----:B------:R-:W-:Y:S02]  /*ac20*/  ISETP.GE.AND P5, PT, R16, UR58, PT ;  /* 0x0000003a10007c0c */ /* 0x000fe4000bfa6270 */
[----:B------:R-:W-:-:S11]  /*ac30*/  ISETP.GE.AND P4, PT, R23, UR58, PT ;  /* 0x0000003a17007c0c */ /* 0x000fd6000bf86270 */
[----:B------:R-:W4:Y:S01]  /*ac40*/  @!P5 LDS.128 R12, [R27+0x2000] ;  /* 0x002000001b0cd984 */ /* 0x000f220000000c00 */
[----:B0-----:R-:W-:-:S04]  /*ac50*/  @!P5 LEA R38, P2, R16, R36, 0x1 ;  /* 0x000000241026d211 */ /* 0x001fc800078408ff */
[----:B------:R-:W-:Y:S02]  /*ac60*/  @!P5 LEA.HI.X R39, R16, R37, R17, 0x1, P2 ;  /* 0x000000251027d211 */ /* 0x000fe400010f0c11 */
[----:B------:R-:W-:-:S04]  /*ac70*/  @!P4 LEA R34, P2, R23, R36, 0x1 ;  /* 0x000000241722c211 */ /* 0x000fc800078408ff */
[----:B------:R-:W-:Y:S02]  /*ac80*/  @!P4 LEA.HI.X R35, R23, R37, R201, 0x1, P2 ;  /* 0x000000251723c211 */ /* 0x000fe400010f0cc9 */
[----:B------:R-:W-:-:S13]  /*ac90*/  ISETP.GE.AND P2, PT, R22, UR58, PT ;  /* 0x0000003a16007c0c */ /* 0x000fda000bf46270 */
[----:B------:R-:W-:-:S04]  /*aca0*/  @!P2 LEA R32, P6, R22, R36, 0x1 ;  /* 0x000000241620a211 */ /* 0x000fc800078c08ff */
[----:B------:R-:W-:Y:S01]  /*acb0*/  @!P2 LEA.HI.X R33, R22, R37, R200, 0x1, P6 ;  /* 0x000000251621a211 */ /* 0x000fe200030f0cc8 */
[----:B----4-:R0:W-:Y:S01]  /*acc0*/  @!P5 ST.E.128 desc[UR56][R38.64], R12 ;  /* 0x0000000c2600d985 */ /* 0x0101e2000c101d38 */
[----:B------:R-:W-:-:S13]  /*acd0*/  ISETP.GE.AND P5, PT, R194, UR58, PT ;  /* 0x0000003ac2007c0c */ /* 0x000fda000bfa6270 */
[----:B------:R-:W4:Y:S01]  /*ace0*/  @!P5 LDS.128 R12, [R28+0x2000] ;  /* 0x002000001c0cd984 */ /* 0x000f220000000c00 */
[----:B------:R-:W-:-:S04]  /*acf0*/  @!P5 IMAD.SHL.U32 R11, R195, 0x8, RZ ;  /* 0x00000008c30bd824 */ /* 0x000fc800078e00ff */
[----:B0-----:R-:W-:-:S05]  /*ad00*/  @!P5 IMAD.WIDE R38, R11, 0x2, R36 ;  /* 0x000000020b26d825 */ /* 0x001fca00078e0224 */
[----:B----4-:R0:W-:Y:S01]  /*ad10*/  @!P5 ST.E.128 desc[UR56][R38.64], R12 ;  /* 0x0000000c2600d985 */ /* 0x0101e2000c101d38 */
[----:B------:R-:W-:-:S13]  /*ad20*/  ISETP.GE.AND P5, PT, R193, UR58, PT ;  /* 0x0000003ac1007c0c */ /* 0x000fda000bfa6270 */
[----:B------:R-:W4:Y:S01]  /*ad30*/  @!P5 LDS.128 R12, [R27+0x5000] ;  /* 0x005000001b0cd984 */ /* 0x000f220000000c00 */
[----:B------:R-:W-:Y:S02]  /*ad40*/  @!P5 IMAD.SHL.U32 R11, R198, 0x8, RZ ;  /* 0x00000008c60bd824 */ /* 0x000fe400078e00ff */
[----:B0-----:R-:W-:Y:S02]  /*ad50*/  @!P5 IMAD.MOV.U32 R38, RZ, RZ, R36 ;  /* 0x000000ffff26d224 */ /* 0x001fe400078e0024 */
[----:B------:R-:W-:Y:S02]  /*ad60*/  @!P5 IMAD.MOV.U32 R39, RZ, RZ, R37 ;  /* 0x000000ffff27d224 */ /* 0x000fe400078e0025 */
        /* <DEDUP_REMOVED lines=11> */
.L_x_3854:
[----:B------:R-:W-:Y:S05]  /*ae20*/  BSYNC B0 ;  /* 0x0000000000007941 */ /* 0x000fea0003800000 */
.L_x_3853:
[----:B0-----:R-:W5:Y:S01]  /*ae30*/  LDL R11, [R1] ;  /* 0x00000000010b7983 */ /* 0x001f620000100800 */
[----:B-1-3--:R-:W-:Y:S01]  /*ae40*/  @!P3 VIADD R86, R86, 0x308c0 ;  /* 0x000308c05656b836 */ /* 0x00afe20000000000 */
[----:B------:R-:W-:Y:S01]  /*ae50*/  PLOP3.LUT P2, PT, PT, PT, PT, 0x8, 0x0 ;  /* 0x000000000000781c */ /* 0x000fe20003f4e170 */
[----:B------:R-:W-:Y:S01]  /*ae60*/  VIADD R19, R19, 0x1 ;  /* 0x0000000113137836 */ /* 0x000fe20000000000 */
[----:B------:R-:W-:Y:S01]  /*ae70*/  @!PT LDS RZ, [RZ] ;  /* 0x00000000fffff984 */ /* 0x000fe20000000800 */
[----:B------:R-:W-:Y:S01]  /*ae80*/  @!PT LDS RZ, [RZ] ;  /* 0x00000000fffff984 */ /* 0x000fe20000000800 */
[----:B------:R-:W-:Y:S01]  /*ae90*/  @!PT LDS RZ, [RZ] ;  /* 0x00000000fffff984 */ /* 0x000fe20000000800 */
[----:B------:R-:W-:Y:S01]  /*aea0*/  @!PT LDS RZ, [RZ] ;  /* 0x00000000fffff984 */ /* 0x000fe20000000800 */
[----:B------:R0:W-:Y:S06]  /*aeb0*/  MEMBAR.ALL.CTA ;  /* 0x0000000000007992 */ /* 0x0001ec0000008000 */
[----:B0-----:R-:W0:Y:S01]  /*aec0*/  FENCE.VIEW.ASYNC.S ;  /* 0x00000000000073c6 */ /* 0x001e220000000000 */
[----:B------:R-:W-:Y:S01]  /*aed0*/  @!P3 PRMT R86, RZ, 0x654, R86 ;  /* 0x00000654ff56b816 */ /* 0x000fe20000000056 */
[----:B0-----:R0:W-:Y:S06]  /*aee0*/  BAR.SYNC.DEFER_BLOCKING R137, 0x80 ;  /* 0x000200890000751d */ /* 0x0011ec0000010000 */
[----:B------:R0:W-:Y:S01]  /*aef0*/  @!P3 SYNCS.ARRIVE.TRANS64.RED.A1T0 RZ, [R86+URZ], RZ ;  /* 0x000000ff56ffb9a7 */ /* 0x0001e2000810043f */
[----:B------:R-:W-:-:S04]  /*af00*/  ISETP.NE.AND P3, PT, R19, 0x2, PT ;  /* 0x000000021300780c */ /* 0x000fc80003f65270 */
[----:B----4-:R-:W-:Y:S02]  /*af10*/  SEL R12, RZ, 0x1, P3 ;  /* 0x00000001ff0c7807 */ /* 0x010fe40001800000 */
[----:B------:R-:W-:Y:S02]  /*af20*/  SEL R19, R19, RZ, P3 ;  /* 0x000000ff13137207 */ /* 0x000fe40001800000 */
[----:B------:R-:W-:Y:S02]  /*af30*/  LOP3.LUT R203, R203, R12, RZ, 0x3c, !PT ;  /* 0x0000000ccbcb7212 */ /* 0x000fe400078e3cff */
[----:B-----5:R-:W-:-:S13]  /*af40*/  LOP3.LUT P4, RZ, R11, 0x2, RZ, 0xc0, !PT ;  /* 0x000000020bff7812 */ /* 0x020fda000788c0ff */
[----:B0-----:R-:W-:Y:S05]  /*af50*/  @P4 BRA `(.L_x_3855) ;  /* 0xffffff7400904947 */ /* 0x001fea000383ffff */
.L_x_3745:
[----:B------:R-:W-:Y:S01]  /*af60*/  BSSY B0, `(.L_x_3856) ;  /* 0x000003a000007945 */ /* 0x000fe20003800000 */
[----:B------:R-:W-:Y:S02]  /*af70*/  ISETP.GE.AND P1, PT, R141, 0x1, PT ;  /* 0x000000018d00780c */ /* 0x000fe40003f26270 */
[----:B------:R-:W-:Y:S02]  /*af80*/  CS2R R2, SRZ ;  /* 0x0000000000027805 */ /* 0x000fe4000001ff00 */
[----:B------:R-:W-:Y:S02]  /*af90*/  PLOP3.LUT P0, PT, PT, PT, PT, 0x80, 0x0 ;  /* 0x000000000000781c */ /* 0x000fe40003f0f070 */
[----:B--2---:R-:W-:Y:S02]  /*afa0*/  CS2R R118, SRZ ;  /* 0x0000000000767805 */ /* 0x004fe4000001ff00 */
[----:B------:R-:W-:Y:S02]  /*afb0*/  CS2R R116, SRZ ;  /* 0x0000000000747805 */ /* 0x000fe4000001ff00 */
[----:B------:R-:W-:-:S02]  /*afc0*/  CS2R R114, SRZ ;  /* 0x0000000000727805 */ /* 0x000fc4000001ff00 */
[----:B------:R-:W-:Y:S02]  /*afd0*/  CS2R R112, SRZ ;  /* 0x0000000000707805 */ /* 0x000fe4000001ff00 */
[----:B------:R-:W-:Y:S01]  /*afe0*/  CS2R R106, SRZ ;  /* 0x00000000006a7805 */ /* 0x000fe2000001ff00 */
[----:B------:R-:W-:Y:S01]  /*aff0*/  IMAD.MOV.U32 R110, RZ, RZ, RZ ;  /* 0x000000ffff6e7224 */ /* 0x000fe200078e00ff */
[----:B------:R-:W-:Y:S02]  /*b000*/  CS2R R108, SRZ ;  /* 0x00000000006c7805 */ /* 0x000fe4000001ff00 */
[----:B------:R-:W-:Y:S02]  /*b010*/  CS2R R54, SRZ ;  /* 0x0000000000367805 */ /* 0x000fe4000001ff00 */
[----:B------:R-:W-:Y:S01]  /*b020*/  CS2R R104, SRZ ;  /* 0x0000000000687805 */ /* 0x000fe2000001ff00 */
[----:B------:R-:W-:Y:S01]  /*b030*/  IMAD.MOV.U32 R103, RZ, RZ, RZ ;  /* 0x000000ffff677224 */ /* 0x000fe200078e00ff */
[----:B------:R-:W-:-:S02]  /*b040*/  CS2R R98, SRZ ;  /* 0x0000000000627805 */ /* 0x000fc4000001ff00 */
[----:B------:R-:W-:Y:S02]  /*b050*/  CS2R R100, SRZ ;  /* 0x0000000000647805 */ /* 0x000fe4000001ff00 */
        /* <DEDUP_REMOVED lines=37> */
[----:B------:R-:W-:Y:S02]  /*b2b0*/  IMAD.MOV.U32 R4, RZ, RZ, RZ ;  /* 0x000000ffff047224 */ /* 0x000fe400078e00ff */
[----:B------:R-:W-:Y:S01]  /*b2c0*/  IMAD.MOV.U32 R0, RZ, RZ, RZ ;  /* 0x000000ffff007224 */ /* 0x000fe200078e00ff */
[----:B------:R-:W-:Y:S06]  /*b2d0*/  @P2 BRA `(.L_x_3857) ;  /* 0x0000000000082947 */ /* 0x000fec0003800000 */
[----:B------:R-:W0:Y:S02]  /*b2e0*/  FENCE.VIEW.ASYNC.G ;  /* 0x00000000000073c6 */ /* 0x000e240000000100 */
[----:B0-----:R-:W-:Y:S06]  /*b2f0*/  BAR.ARV 0xc, 0x180 ;  /* 0x0306000000007b1d */ /* 0x001fec0000002000 */
.L_x_3857:
[----:B------:R-:W-:Y:S05]  /*b300*/  BSYNC B0 ;  /* 0x0000000000007941 */ /* 0x000fea0003800000 */
.L_x_3856:
[----:B------:R-:W-:Y:S01]  /*b310*/  CS2R R24, SRZ ;  /* 0x0000000000187805 */ /* 0x000fe2000001ff00 */
[----:B------:R-:W-:Y:S06]  /*b320*/  @!P1 BRA `(.L_x_3858) ;  /* 0x000000b800609947 */ /* 0x000fec0003800000 */
[----:B------:R-:W0:Y:S01]  /*b330*/  S2R R6, SR_TID.X ;  /* 0x0000000000067919 */ /* 0x000e220000002100 */
[----:B------:R-:W-:-:S06]  /*b340*/  ULOP3.LUT UP0, URZ, UR60, 0x1bf, URZ, 0xc0, !UPT ;  /* 0x000001bf3c3f7892 */ /* 0x000fcc000f80c03f */
[----:B------:R-:W-:Y:S02]  /*b350*/  PLOP3.LUT P0, PT, PT, PT, UP0, 0x80, 0x0 ;  /* 0x000000000000781c */ /* 0x000fe40003f0f008 */
[----:B0-----:R-:W-:-:S04]  /*b360*/  IADD3 R6, R6, -0x80, RZ ;  /* 0xffffff8006067810 */ /* 0x001fc80007ffe0ff */
[----:B------:R-:W-:-:S04]  /*b370*/  SHF.R.S32.HI R5, RZ, 0x1f, R6 ;  /* 0x0000001fff057819 */ /* 0x000fc80000011406 */
[----:B------:R-:W-:-:S04]  /*b380*/  LEA.HI R5, R5, R6, RZ, 0x7 ;  /* 0x0000000605057211 */ /* 0x000fc800078f38ff */
[----:B------:R-:W-:-:S05]  /*b390*/  SHF.R.S32.HI R5, RZ, 0x7, R5 ;  /* 0x00000007ff057819 */ /* 0x000fca0000011405 */
[----:B------:R-:W0:Y:S02]  /*b3a0*/  SHFL.IDX PT, R0, R5, RZ, 0x1f ;  /* 0x00001fff05007589 */ /* 0x000e2400000e0000 */
[----:B0-----:R-:W-:-:S04]  /*b3b0*/  LEA.HI R2, R0, R0, RZ, 0x1 ;  /* 0x0000000000027211 */ /* 0x001fc800078f08ff */
[----:B------:R-:W-:-:S05]  /*b3c0*/  LOP3.LUT R3, R2, 0x1e, RZ, 0xc0, !PT ;  /* 0x0000001e02037812 */ /* 0x000fca00078ec0ff */
[----:B------:R-:W-:-:S05]  /*b3d0*/  IMAD.IADD R3, R0, 0x1, -R3 ;  /* 0x0000000100037824 */ /* 0x000fca00078e0a03 */
[----:B------:R-:W-:-:S04]  /*b3e0*/  LEA R3, R3, UR60, 0xd ;  /* 0x0000003c03037c11 */ /* 0x000fc8000f8e68ff */
        /* <DEDUP_REMOVED lines=19> */
.L_x_3859:
        /* <DEDUP_REMOVED lines=13> */
.L_x_3863:
[----:B-1----:R1:W2:Y:S02]  /*b5f0*/  SYNCS.PHASECHK.TRANS64.TRYWAIT P0, [R18+URZ+0x30800], R3 ;  /* 0x03080003120075a7 */ /* 0x0022a4000800017f */
[----:B--2---:R-:W-:Y:S05]  /*b600*/  @!P0 NANOSLEEP.SYNCS 0x989680 ;  /* 0x009896800000895d */ /* 0x004fea0003900000 */
[----:B------:R-:W2:Y:S02]  /*b610*/  @!P0 SYNCS.PHASECHK.TRANS64 P0, [R18+URZ+0x30800], R3 ;  /* 0x03080003120085a7 */ /* 0x000ea4000800007f */
[----:B--2---:R-:W-:Y:S05]  /*b620*/  @!P0 BRA `(.L_x_3863) ;  /* 0xfffffffc00f08947 */ /* 0x004fea000383ffff */
.L_x_3862:
[----:B------:R-:W-:Y:S05]  /*b630*/  BSYNC B0 ;  /* 0x0000000000007941 */ /* 0x000fea0003800000 */
.L_x_3861:
[----:B------:R-:W-:Y:S05]  /*b640*/  BRA `(.L_x_3864) ;  /* 0x0000005800ac7947 */ /* 0x000fea0003800000 */
.L_x_3860:
[----:B-----5:R-:W-:Y:S01]  /*b650*/  SHF.R.S32.HI R0, RZ, 0x1f, R136 ;  /* 0x0000001fff007819 */ /* 0x020fe20000011488 */
[----:B------:R-:W-:Y:S01]  /*b660*/  ULOP3.LUT UP0, URZ, UR60, 0x3ff, URZ, 0xc0, !UPT ;  /* 0x000003ff3c3f7892 */ /* 0x000fe2000f80c03f */
[----:B------:R-:W-:Y:S01]  /*b670*/  ULDC.64 UR4, c[0x0][0x3f8] ;  /* 0x0000fe0000047ab9 */ /* 0x000fe20000000a00 */
[----:B------:R-:W-:Y:S02]  /*b680*/  ULDC.64 UR6, c[0x0][0x408] ;  /* 0x0001020000067ab9 */ /* 0x000fe40000000a00 */
[C---:B------:R-:W-:Y:S02]  /*b690*/  IMAD R3, R0.reuse, UR4, RZ ;  /* 0x0000000400037c24 */ /* 0x040fe4000f8e02ff */
[----:B------:R-:W-:Y:S01]  /*b6a0*/  IMAD R7, R0, UR6, RZ ;  /* 0x0000000600077c24 */ /* 0x000fe2000f8e02ff */
[----:B------:R-:W-:Y:S01]  /*b6b0*/  PLOP3.LUT P2, PT, PT, PT, UP0, 0x80, 0x0 ;  /* 0x000000000000781c */ /* 0x000fe20003f4f008 */
[----:B------:R-:W-:-:S04]  /*b6c0*/  IMAD.WIDE.U32 R4, R136, UR4, RZ ;  /* 0x0000000488047c25 */ /* 0x000fc8000f8e00ff */
        /* <DEDUP_REMOVED lines=10> */
[----:B------:R-:W-:Y:S01]  /*b770*/  LEA.HI.X R27, R136, UR7, R27, 0x1, P1 ;  /* 0x00000007881b7c11 */ /* 0x000fe200088f0c1b */
        /* <DEDUP_REMOVED lines=17> */
.L_x_3865:
[----:B------:R-:W-:Y:S01]  /*b890*/  ULDC.U8 UR4, c[0x0][0x410] ;  /* 0x0001040000047ab9 */ /* 0x000fe20000000000 */
[----:B------:R-:W-:Y:S01]  /*b8a0*/  BSSY B0, `(.L_x_3866) ;  /* 0x000057d000007945 */ /* 0x000fe20003800000 */
[----:B------:R-:W-:Y:S01]  /*b8b0*/  ISETP.NE.AND P0, PT, RZ, UR4, PT ;  /* 0x00000004ff007c0c */ /* 0x000fe2000bf05270 */
[----:B------:R-:W-:-:S12]  /*b8c0*/  IMAD R6, R29, 0x80, R202 ;  /* 0x000000801d067824 */ /* 0x000fd800078e02ca */
[----:B------:R-:W-:Y:S05]  /*b8d0*/  @!P0 BRA `(.L_x_3867) ;  /* 0x0000002800cc8947 */ /* 0x000fea0003800000 */
[----:B------:R-:W-:-:S03]  /*b8e0*/  UMOV UR4, 0xffffffff ;  /* 0xffffffff00047882 */ /* 0x000fc60000000000 */
[----:B------:R-:W-:Y:S05]  /*b8f0*/  BRA.DIV UR4, `(.L_x_3868) ;  /* 0x0000014e04a47947 */ /* 0x000fea000b800000 */
[----:B------:R0:W1:Y:S04]  /*b900*/  SHFL.IDX PT, R3, R25, RZ, 0x1c1f ;  /* 0x001c1fff19037589 */ /* 0x00006800000e0000 */
[----:B------:R0:W2:Y:S04]  /*b910*/  SHFL.IDX PT, R0, R24, RZ, 0x1c1f ;  /* 0x001c1fff18007589 */ /* 0x0000a800000e0000 */
[----:B------:R0:W3:Y:S04]  /*b920*/  SHFL.IDX PT, R5, R27, RZ, 0x1c1f ;  /* 0x001c1fff1b057589 */ /* 0x0000e800000e0000 */
[----:B------:R0:W4:Y:S02]  /*b930*/  SHFL.IDX PT, R14, R26, RZ, 0x1c1f ;  /* 0x001c1fff1a0e7589 */ /* 0x00012400000e0000 */
.L_x_4114:
[----:B------:R-:W-:Y:S01]  /*b940*/  ULDC UR4, c[0x0][0x448] ;  /* 0x0001120000047ab9 */ /* 0x000fe20000000800 */
[----:B------:R-:W-:Y:S01]  /*b950*/  LOP3.LUT R7, R215, 0x18, R16, 0xf8, !PT ;  /* 0x00000018d7077812 */ /* 0x000fe200078ef810 */
[----:B------:R-:W-:Y:S01]  /*b960*/  IMAD R50, R140, UR4, RZ ;  /* 0x000000048c327c24 */ /* 0x000fe2000f8e02ff */
[----:B------:R-:W-:Y:S01]  /*b970*/  BSSY B1, `(.L_x_3869) ;  /* 0x0000058000017945 */ /* 0x000fe20003800000 */
[----:B------:R-:W-:Y:S02]  /*b980*/  LOP3.LUT P0, RZ, R223, 0x4, RZ, 0xc0, !PT ;  /* 0x00000004dfff7812 */ /* 0x000fe4000780c0ff */
[----:B------:R-:W-:Y:S02]  /*b990*/  CS2R R30, SRZ ;  /* 0x00000000001e7805 */ /* 0x000fe4000001ff00 */
[----:B------:R-:W-:Y:S02]  /*b9a0*/  LOP3.LUT R4, R7, R216, RZ, 0x3c, !PT ;  /* 0x000000d807047212 */ /* 0x000fe400078e3cff */
[----:B------:R-:W-:-:S02]  /*b9b0*/  CS2R R32, SRZ ;  /* 0x0000000000207805 */ /* 0x000fc4000001ff00 */
[----:B------:R-:W-:Y:S01]  /*b9c0*/  ISETP.GE.AND P1, PT, R6, R50, PT ;  /* 0x000000320600720c */ /* 0x000fe20003f26270 */
[----:B------:R-:W-:Y:S01]  /*b9d0*/  IMAD R50, R29, -0x80, R50 ;  /* 0xffffff801d327824 */ /* 0x000fe200078e0232 */
[----:B------:R-:W-:Y:S01]  /*b9e0*/  CS2R R28, SRZ ;  /* 0x00000000001c7805 */ /* 0x000fe2000001ff00 */
[----:B------:R-:W-:Y:S01]  /*b9f0*/  IMAD.IADD R9, R217, 0x1, R4 ;  /* 0x00000001d9097824 */ /* 0x000fe200078e0204 */
[----:B------:R-:W-:Y:S02]  /*ba00*/  CS2R R34, SRZ ;  /* 0x0000000000227805 */ /* 0x000fe4000001ff00 */
[----:B------:R-:W-:Y:S02]  /*ba10*/  CS2R R36, SRZ ;  /* 0x0000000000247805 */ /* 0x000fe4000001ff00 */
[----:B------:R-:W-:Y:S01]  /*ba20*/  CS2R R38, SRZ ;  /* 0x0000000000267805 */ /* 0x000fe2000001ff00 */
[----:B------:R-:W-:Y:S01]  /*ba30*/  IMAD R9, R9, 0x2, R18 ;  /* 0x0000000209097824 */ /* 0x000fe200078e0212 */
[----:B------:R-:W-:-:S02]  /*ba40*/  CS2R R20, SRZ ;  /* 0x0000000000147805 */ /* 0x000fc4000001ff00 */
[----:B0-----:R-:W-:Y:S02]  /*ba50*/  CS2R R24, SRZ ;  /* 0x0000000000187805 */ /* 0x001fe4000001ff00 */
[----:B------:R-:W-:Y:S02]  /*ba60*/  CS2R R12, SRZ ;  /* 0x00000000000c7805 */ /* 0x000fe4000001ff00 */
[----:B------:R-:W-:Y:S02]  /*ba70*/  CS2R R10, SRZ ;  /* 0x00000000000a7805 */ /* 0x000fe4000001ff00 */
[----:B------:R-:W-:Y:S01]  /*ba80*/  CS2R R6, SRZ ;  /* 0x0000000000067805 */ /* 0x000fe2000001ff00 */
[C---:B------:R-:W-:Y:S01]  /*ba90*/  VIADD R51, R9.reuse, 0x12400 ;  /* 0x0001240009337836 */ /* 0x040fe20000000000 */
[----:B------:R-:W-:Y:S01]  /*baa0*/  CS2R R26, SRZ ;  /* 0x00000000001a7805 */ /* 0x000fe2000001ff00 */
[----:B------:R-:W-:Y:S01]  /*bab0*/  VIADD R8, R9, 0x12440 ;  /* 0x0001244009087836 */ /* 0x000fe20000000000 */
[----:B------:R-:W-:Y:S06]  /*bac0*/  @P1 BRA `(.L_x_3870) ;  /* 0x0000000400081947 */ /* 0x000fec0003800000 */
[----:B------:R-:W1:Y:S01]  /*bad0*/  LDL R41, [R1+0x48] ;  /* 0x0000480001297983 */ /* 0x000e620000100800 */
[----:B------:R-:W-:-:S03]  /*bae0*/  ULDC UR4, c[0x0][0x3f4] ;  /* 0x0000fd0000047ab9 */ /* 0x000fc60000000800 */
[----:B------:R-:W3:Y:S04]  /*baf0*/  LDL R40, [R1+0x4c] ;  /* 0x00004c0001287983 */ /* 0x000ee80000100800 */
[----:B------:R-:W3:Y:S01]  /*bb00*/  LDL R15, [R1+0x50] ;  /* 0x00005000010f7983 */ /* 0x000ee20000100800 */
[C---:B------:R-:W-:Y:S01]  /*bb10*/  ISETP.GE.AND P4, PT, R207.reuse, UR4, PT ;  /* 0x00000004cf007c0c */ /* 0x040fe2000bf86270 */
[----:B------:R-:W-:Y:S01]  /*bb20*/  IMAD.SHL.U32 R21, R207, 0x2, RZ ;  /* 0x00000002cf157824 */ /* 0x000fe200078e00ff */
[C---:B------:R-:W-:Y:S01]  /*bb30*/  ISETP.GE.AND P2, PT, R205.reuse, UR4, PT ;  /* 0x00000004cd007c0c */ /* 0x040fe2000bf46270 */
[----:B------:R-:W3:Y:S01]  /*bb40*/  LDL R53, [R1+0x54] ;  /* 0x0000540001357983 */ /* 0x000ee20000100800 */
[----:B------:R-:W-:Y:S02]  /*bb50*/  CS2R R36, SRZ ;  /* 0x0000000000247805 */ /* 0x000fe4000001ff00 */
[----:B------:R-:W-:Y:S01]  /*bb60*/  CS2R R6, SRZ ;  /* 0x0000000000067805 */ /* 0x000fe2000001ff00 */
[----:B------:R-:W-:Y:S01]  /*bb70*/  IMAD.SHL.U32 R27, R205, 0x2, RZ ;  /* 0x00000002cd1b7824 */ /* 0x000fe200078e00ff */
[----:B------:R-:W3:Y:S05]  /*bb80*/  LDL R52, [R1+0x58] ;  /* 0x0000580001347983 */ /* 0x000eea0000100800 */
[----:B--2---:R-:W-:-:S02]  /*bb90*/  @!P4 IADD3 R12, P1, R0, R21, RZ ;  /* 0x00000015000cc210 */ /* 0x004fc40007f3e0ff */
[----:B----4-:R-:W-:Y:S02]  /*bba0*/  @!P4 IADD3 R20, P3, R14, R21, RZ ;  /* 0x000000150e14c210 */ /* 0x010fe40007f7e0ff */
[----:B------:R-:W-:Y:S02]  /*bbb0*/  CS2R R34, SRZ ;  /* 0x0000000000227805 */ /* 0x000fe4000001ff00 */
[----:B------:R-:W-:Y:S02]  /*bbc0*/  CS2R R10, SRZ ;  /* 0x00000000000a7805 */ /* 0x000fe4000001ff00 */
[----:B------:R-:W-:Y:S01]  /*bbd0*/  CS2R R32, SRZ ;  /* 0x0000000000207805 */ /* 0x000fe2000001ff00 */
[----:B------:R-:W-:Y:S01]  /*bbe0*/  IMAD.SHL.U32 R47, R208, 0x2, RZ ;  /* 0x00000002d02f7824 */ /* 0x000fe200078e00ff */
[----:B------:R-:W-:Y:S02]  /*bbf0*/  CS2R R28, SRZ ;  /* 0x00000000001c7805 */ /* 0x000fe4000001ff00 */
[----:B------:R-:W-:Y:S01]  /*bc00*/  CS2R R38, SRZ ;  /* 0x0000000000267805 */ /* 0x000fe2000001ff00 */
[--C-:B-1----:R-:W-:Y:S01]  /*bc10*/  @!P4 IMAD.X R13, R3, 0x1, R41.reuse, P1 ;  /* 0x00000001030dc824 */ /* 0x102fe200008e0629 */
[----:B------:R-:W-:Y:S01]  /*bc20*/  ISETP.GE.AND P1, PT, R206, UR4, PT ;  /* 0x00000004ce007c0c */ /* 0x000fe2000bf26270 */
[----:B---3--:R-:W-:Y:S01]  /*bc30*/  @!P4 IMAD.X R21, R5, 0x1, R41, P3 ;  /* 0x000000010515c824 */ /* 0x008fe200018e0629 */
[----:B------:R-:W-:-:S02]  /*bc40*/  @!P2 IADD3 R24, P3, R0, R27, RZ ;  /* 0x0000001b0018a210 */ /* 0x000fc40007f7e0ff */
[----:B------:R0:W5:Y:S01]  /*bc50*/  @!P4 LD.E.64 R36, desc[UR56][R12.64] ;  /* 0x000000380c24c980 */ /* 0x000162000c101b00 */
[----:B------:R-:W-:-:S03]  /*bc60*/  IMAD.SHL.U32 R41, R206, 0x2, RZ ;  /* 0x00000002ce297824 */ /* 0x000fc600078e00ff */
[----:B------:R1:W5:Y:S01]  /*bc70*/  @!P4 LD.E.64 R6, desc[UR56][R20.64] ;  /* 0x000000381406c980 */ /* 0x000362000c101b00 */
[----:B------:R-:W-:Y:S02]  /*bc80*/  @!P2 IADD3 R26, P4, R14, R27, RZ ;  /* 0x0000001b0e1aa210 */ /* 0x000fe40007f9e0ff */
[----:B------:R-:W-:Y:S02]  /*bc90*/  @!P2 IADD3.X R25, R3, R40, RZ, P3, !PT ;  /* 0x000000280319a210 */ /* 0x000fe40001ffe4ff */
[-C--:B------:R-:W-:Y:S01]  /*bca0*/  @!P1 IADD3 R30, P3, R0, R41.reuse, RZ ;  /* 0x00000029001e9210 */ /* 0x080fe20007f7e0ff */
[----:B------:R-:W-:Y:S01]  /*bcb0*/  @!P2 IMAD.X R27, R5, 0x1, R40, P4 ;  /* 0x00000001051ba824 */ /* 0x000fe200020e0628 */
[----:B------:R-:W-:Y:S01]  /*bcc0*/  @!P1 IADD3 R40, P4, R14, R41, RZ ;  /* 0x000000290e289210 */ /* 0x000fe20007f9e0ff */
[----:B------:R-:W5:Y:S01]  /*bcd0*/  @!P2 LD.E.64 R34, desc[UR56][R24.64] ;  /* 0x000000381822a980 */ /* 0x000f62000c101b00 */
[----:B0-----:R-:W-:Y:S01]  /*bce0*/  CS2R R12, SRZ ;  /* 0x00000000000c7805 */ /* 0x001fe2000001ff00 */
[----:B------:R-:W-:-:S02]  /*bcf0*/  @!P1 IMAD.X R31, R3, 0x1, R15, P3 ;  /* 0x00000001031f9824 */ /* 0x000fc400018e060f */
[----:B------:R-:W5:Y:S01]  /*bd00*/  @!P2 LD.E.64 R10, desc[UR56][R26.64] ;  /* 0x000000381a0aa980 */ /* 0x000f62000c101b00 */
[----:B------:R-:W-:Y:S01]  /*bd10*/  ISETP.GE.AND P2, PT, R208, UR4, PT ;  /* 0x00000004d0007c0c */ /* 0x000fe2000bf46270 */
[----:B------:R-:W-:Y:S01]  /*bd20*/  @!P1 IMAD.X R41, R5, 0x1, R15, P4 ;  /* 0x0000000105299824 */ /* 0x000fe200020e060f */
[----:B------:R-:W-:Y:S01]  /*bd30*/  ISETP.GE.AND P3, PT, R196, UR4, PT ;  /* 0x00000004c4007c0c */ /* 0x000fe2000bf66270 */
[----:B------:R-:W5:Y:S04]  /*bd40*/  @!P1 LD.E.64 R32, desc[UR56][R30.64] ;  /* 0x000000381e209980 */ /* 0x000f68000c101b00 */
[----:B------:R0:W5:Y:S01]  /*bd50*/  @!P1 LD.E.64 R12, desc[UR56][R40.64] ;  /* 0x00000038280c9980 */ /* 0x000162000c101b00 */
[C---:B------:R-:W-:Y:S01]  /*bd60*/  ISETP.GE.AND P1, PT, R209.reuse, UR4, PT ;  /* 0x00000004d1007c0c */ /* 0x040fe2000bf26270 */
[----:B------:R-:W-:-:S04]  /*bd70*/  IMAD.SHL.U32 R15, R209, 0x2, RZ ;  /* 0x00000002d10f7824 */ /* 0x000fc800078e00ff */
[-C--:B------:R-:W-:Y:S02]  /*bd80*/  @!P2 IADD3 R44, P5, R0, R47.reuse, RZ ;  /* 0x0000002f002ca210 */ /* 0x080fe40007fbe0ff */
[C---:B------:R-:W-:Y:S01]  /*bd90*/  @!P2 IADD3 R46, P4, R14.reuse, R47, RZ ;  /* 0x0000002f0e2ea210 */ /* 0x040fe20007f9e0ff */
[----:B-1----:R-:W-:Y:S02]  /*bda0*/  @!P3 IMAD.MOV.U32 R20, RZ, RZ, R0 ;  /* 0x000000ffff14b224 */ /* 0x002fe400078e0000 */
[----:B------:R-:W-:Y:S02]  /*bdb0*/  @!P3 IMAD.MOV.U32 R21, RZ, RZ, R3 ;  /* 0x000000ffff15b224 */ /* 0x000fe400078e0003 */
[----:B------:R-:W-:Y:S01]  /*bdc0*/  @!P3 IMAD.MOV.U32 R4, RZ, RZ, R14 ;  /* 0x000000ffff04b224 */ /* 0x000fe200078e000e */
[-C--:B------:R-:W-:Y:S01]  /*bdd0*/  @!P1 IADD3 R14, P6, R14, R15.reuse, RZ ;  /* 0x0000000f0e0e9210 */ /* 0x080fe20007fde0ff */
[----:B------:R-:W-:Y:S01]  /*bde0*/  @!P2 IMAD.X R45, R3, 0x1, R53, P5 ;  /* 0x00000001032da824 */ /* 0x000fe200028e0635 */
[----:B------:R-:W-:Y:S01]  /*bdf0*/  @!P1 IADD3 R48, P5, R0, R15, RZ ;  /* 0x0000000f00309210 */ /* 0x000fe20007fbe0ff */
[----:B0-----:R-:W-:Y:S01]  /*be00*/  @!P3 IMAD.WIDE R40, R196, 0x2, R20 ;  /* 0x00000002c428b825 */ /* 0x001fe200078e0214 */
[----:B------:R-:W-:-:S02]  /*be10*/  CS2R R26, SRZ ;  /* 0x00000000001a7805 */ /* 0x000fc4000001ff00 */
[----:B------:R-:W-:Y:S02]  /*be20*/  CS2R R24, SRZ ;  /* 0x0000000000187805 */ /* 0x000fe4000001ff00 */
[----:B------:R-:W-:Y:S02]  /*be30*/  CS2R R30, SRZ ;  /* 0x00000000001e7805 */ /* 0x000fe4000001ff00 */
[----:B------:R-:W-:Y:S01]  /*be40*/  CS2R R20, SRZ ;  /* 0x0000000000147805 */ /* 0x000fe2000001ff00 */
[----:B------:R-:W-:Y:S01]  /*be50*/  @!P3 IMAD.WIDE R42, R196, 0x2, R4 ;  /* 0x00000002c42ab825 */ /* 0x000fe200078e0204 */
[----:B------:R0:W5:Y:S03]  /*be60*/  @!P3 LD.E.64 R38, desc[UR56][R40.64] ;  /* 0x000000382826b980 */ /* 0x000166000c101b00 */
[----:B------:R-:W-:Y:S01]  /*be70*/  @!P2 IMAD.X R47, R5, 0x1, R53, P4 ;  /* 0x00000001052fa824 */ /* 0x000fe200020e0635 */
[----:B------:R0:W5:Y:S01]  /*be80*/  @!P3 LD.E.64 R26, desc[UR56][R42.64] ;  /* 0x000000382a1ab980 */ /* 0x000162000c101b00 */
[----:B------:R-:W-:-:S02]  /*be90*/  @!P1 IMAD.X R49, R3, 0x1, R52, P5 ;  /* 0x0000000103319824 */ /* 0x000fc400028e0634 */
[----:B------:R-:W-:Y:S01]  /*bea0*/  @!P1 IMAD.X R15, R5, 0x1, R52, P6 ;  /* 0x00000001050f9824 */ /* 0x000fe200030e0634 */
[----:B------:R0:W5:Y:S04]  /*beb0*/  @!P2 LD.E.64 R28, desc[UR56][R44.64] ;  /* 0x000000382c1ca980 */ /* 0x000168000c101b00 */
[----:B------:R0:W5:Y:S04]  /*bec0*/  @!P2 LD.E.64 R24, desc[UR56][R46.64] ;  /* 0x000000382e18a980 */ /* 0x000168000c101b00 */
[----:B------:R0:W5:Y:S04]  /*bed0*/  @!P1 LD.E.64 R30, desc[UR56][R48.64] ;  /* 0x00000038301e9980 */ /* 0x000168000c101b00 */
[----:B------:R0:W5:Y:S02]  /*bee0*/  @!P1 LD.E.64 R20, desc[UR56][R14.64] ;  /* 0x000000380e149980 */ /* 0x000164000c101b00 */
.L_x_3870:
[----:B------:R-:W-:Y:S05]  /*bef0*/  BSYNC B1 ;  /* 0x0000000000017941 */ /* 0x000fea0003800000 */
.L_x_3869:
[----:B0-----:R-:W2:Y:S01]  /*bf00*/  LDL R43, [R1+0x4] ;  /* 0x00000400012b7983 */ /* 0x001ea20000100800 */
[----:B------:R-:W-:Y:S01]  /*bf10*/  @P0 VIADD R8, R51, 0xffffffc0 ;  /* 0xffffffc033080836 */ /* 0x000fe20000000000 */
[----:B-----5:R-:W-:Y:S01]  /*bf20*/  SHF.R.U64 R70, R38, 0x10, R39 ;  /* 0x0000001026467819 */ /* 0x020fe20000001227 */
[----:B------:R-:W-:Y:S01]  /*bf30*/  IMAD.MOV.U32 R40, RZ, RZ, R37 ;  /* 0x000000ffff287224 */ /* 0x000fe200078e0025 */
[----:B------:R-:W-:Y:S01]  /*bf40*/  MOV R42, R39 ;  /* 0x00000027002a7202 */ /* 0x000fe20000000f00 */
        /* <DEDUP_REMOVED lines=8> */
[--C-:B------:R-:W-:Y:S01]  /*bfd0*/  IMAD.MOV.U32 R36, RZ, RZ, R33.reuse ;  /* 0x000000ffff247224 */ /* 0x100fe200078e0021 */
[----:B------:R-:W-:Y:S01]  /*bfe0*/  SHF.R.U32.HI R65, RZ, 0x10, R33 ;  /* 0x00000010ff417819 */ /* 0x000fe20000011621 */
[--C-:B----4-:R-:W-:Y:S01]  /*bff0*/  IMAD.MOV.U32 R14, RZ, RZ, R29.reuse ;  /* 0x000000ffff0e7224 */ /* 0x110fe200078e001d */
[----:B------:R-:W-:Y:S01]  /*c000*/  SHF.R.U64 R63, R28, 0x10, R29 ;  /* 0x000000101c3f7819 */ /* 0x000fe2000000121d */
[----:B------:R-:W-:Y:S01]  /*c010*/  IMAD.MOV.U32 R38, RZ, RZ, R35 ;  /* 0x000000ffff267224 */ /* 0x000fe200078e0023 */
[----:B------:R-:W-:Y:S01]  /*c020*/  SHF.R.U32.HI R61, RZ, 0x10, R29 ;  /* 0x00000010ff3d7819 */ /* 0x000fe2000001161d */
[----:B------:R-:W-:Y:S01]  /*c030*/  IMAD.MOV.U32 R4, RZ, RZ, R28 ;  /* 0x000000ffff047224 */ /* 0x000fe200078e001c */
[--C-:B------:R-:W-:Y:S01]  /*c040*/  SHF.R.U64 R59, R30, 0x10, R31.reuse ;  /* 0x000000101e3b7819 */ /* 0x100fe2000000121f */
[----:B-1----:R-:W-:Y:S01]  /*c050*/  IMAD.MOV.U32 R3, RZ, RZ, R31 ;  /* 0x000000ffff037224 */ /* 0x002fe200078e001f */
[--C-:B------:R-:W-:Y:S01]  /*c060*/  SHF.R.U64 R66, R34, 0x10, R35.reuse ;  /* 0x0000001022427819 */ /* 0x100fe20000001223 */
[----:B------:R-:W-:Y:S01]  /*c070*/  IMAD.MOV.U32 R45, RZ, RZ, R26 ;  /* 0x000000ffff2d7224 */ /* 0x000fe200078e001a */
[----:B------:R-:W-:Y:S01]  /*c080*/  SHF.R.U32.HI R67, RZ, 0x10, R35 ;  /* 0x00000010ff437819 */ /* 0x000fe20000011623 */
[----:B------:R-:W-:Y:S01]  /*c090*/  IMAD.MOV.U32 R46, RZ, RZ, R27 ;  /* 0x000000ffff2e7224 */ /* 0x000fe200078e001b */
[----:B------:R-:W-:Y:S01]  /*c0a0*/  SHF.R.U32.HI R62, RZ, 0x10, R31 ;  /* 0x00000010ff3e7819 */ /* 0x000fe2000001161f */
[----:B------:R-:W-:Y:S01]  /*c0b0*/  IMAD.MOV.U32 R32, RZ, RZ, R6 ;  /* 0x000000ffff207224 */ /* 0x000fe200078e0006 */
[----:B------:R-:W-:Y:S01]  /*c0c0*/  SHF.R.U64 R60, R26, 0x10, R27 ;  /* 0x000000101a3c7819 */ /* 0x000fe2000000121b */
[----:B------:R-:W-:Y:S01]  /*c0d0*/  IMAD.MOV.U32 R33, RZ, RZ, R7 ;  /* 0x000000ffff217224 */ /* 0x000fe200078e0007 */
[----:B------:R-:W-:Y:S01]  /*c0e0*/  SHF.R.U32.HI R57, RZ, 0x10, R27 ;  /* 0x00000010ff397819 */ /* 0x000fe2000001161b */
[----:B------:R-:W-:Y:S01]  /*c0f0*/  IMAD.MOV.U32 R29, RZ, RZ, R11 ;  /* 0x000000ffff1d7224 */ /* 0x000fe200078e000b */
[----:B------:R-:W-:Y:S01]  /*c100*/  SHF.R.U64 R55, R6, 0x10, R7 ;  /* 0x0000001006377819 */ /* 0x000fe20000001207 */
[----:B------:R-:W-:Y:S01]  /*c110*/  IMAD.MOV.U32 R44, RZ, RZ, R13 ;  /* 0x000000ffff2c7224 */ /* 0x000fe200078e000d */
[----:B------:R-:W-:Y:S01]  /*c120*/  SHF.R.U32.HI R58, RZ, 0x10, R7 ;  /* 0x00000010ff3a7819 */ /* 0x000fe20000011607 */
[----:B------:R-:W-:Y:S01]  /*c130*/  BSSY B1, `(.L_x_3871) ;  /* 0x000002c000017945 */ /* 0x000fe20003800000 */
[----:B------:R-:W-:Y:S01]  /*c140*/  MOV R28, R10 ;  /* 0x0000000a001c7202 */ /* 0x000fe20000000f00 */
[----:B------:R-:W-:Y:S01]  /*c150*/  IMAD.MOV.U32 R6, RZ, RZ, R24 ;  /* 0x000000ffff067224 */ /* 0x000fe200078e0018 */
[----:B------:R-:W-:Y:S01]  /*c160*/  SHF.R.U64 R53, R10, 0x10, R11 ;  /* 0x000000100a357819 */ /* 0x000fe2000000120b */
[----:B------:R-:W-:Y:S01]  /*c170*/  IMAD.MOV.U32 R7, RZ, RZ, R25 ;  /* 0x000000ffff077224 */ /* 0x000fe200078e0019 */
[----:B------:R-:W-:Y:S01]  /*c180*/  SHF.R.U32.HI R56, RZ, 0x10, R11 ;  /* 0x00000010ff387819 */ /* 0x000fe2000001160b */
[----:B------:R-:W-:Y:S01]  /*c190*/  IMAD.MOV.U32 R11, RZ, RZ, R21 ;  /* 0x000000ffff0b7224 */ /* 0x000fe200078e0015 */
[--C-:B------:R-:W-:Y:S01]  /*c1a0*/  SHF.R.U64 R54, R12, 0x10, R13.reuse ;  /* 0x000000100c367819 */ /* 0x100fe2000000120d */
[----:B------:R-:W-:Y:S01]  /*c1b0*/  IMAD.MOV.U32 R10, RZ, RZ, R20 ;  /* 0x000000ffff0a7224 */ /* 0x000fe200078e0014 */
[----:B------:R-:W-:-:S02]  /*c1c0*/  SHF.R.U32.HI R51, RZ, 0x10, R13 ;  /* 0x00000010ff337819 */ /* 0x000fc4000001160d */
[--C-:B------:R-:W-:Y:S02]  /*c1d0*/  SHF.R.U64 R47, R20, 0x10, R21.reuse ;  /* 0x00000010142f7819 */ /* 0x100fe40000001215 */
[----:B------:R-:W-:Y:S02]  /*c1e0*/  SHF.R.U32.HI R48, RZ, 0x10, R21 ;  /* 0x00000010ff307819 */ /* 0x000fe40000011615 */
[--C-:B------:R-:W-:Y:S02]  /*c1f0*/  SHF.R.U64 R49, R24, 0x10, R25.reuse ;  /* 0x0000001018317819 */ /* 0x100fe40000001219 */
[----:B------:R-:W-:Y:S02]  /*c200*/  SHF.R.U32.HI R52, RZ, 0x10, R25 ;  /* 0x00000010ff347819 */ /* 0x000fe40000011619 */
[----:B------:R-:W-:Y:S02]  /*c210*/  PRMT R26, R37, 0x5410, R66 ;  /* 0x00005410251a7816 */ /* 0x000fe40000000042 */
[----:B------:R-:W-:-:S02]  /*c220*/  PRMT R21, R36, 0x5410, R65 ;  /* 0x0000541024157816 */ /* 0x000fc40000000041 */
[----:B------:R-:W-:Y:S02]  /*c230*/  PRMT R34, R41, 0x5410, R70 ;  /* 0x0000541029227816 */ /* 0x000fe40000000046 */
[----:B------:R-:W-:Y:S02]  /*c240*/  PRMT R35, R42, 0x5410, R71 ;  /* 0x000054102a237816 */ /* 0x000fe40000000047 */
[----:B------:R-:W-:Y:S02]  /*c250*/  PRMT R31, R40, 0x5410, R69 ;  /* 0x00005410281f7816 */ /* 0x000fe40000000045 */
        /* <DEDUP_REMOVED lines=11> */
[----:B--2---:R-:W-:-:S04]  /*c310*/  LEA.HI R0, R43, R43, RZ, 0x1 ;  /* 0x0000002b2b007211 */ /* 0x004fc800078f08ff */
[----:B---3--:R-:W-:Y:S01]  /*c320*/  LOP3.LUT R5, R0, 0xfffffffe, RZ, 0xc0, !PT ;  /* 0xfffffffe00057812 */ /* 0x008fe200078ec0ff */
[----:B------:R-:W-:Y:S01]  /*c330*/  IMAD.MOV.U32 R0, RZ, RZ, R30 ;  /* 0x000000ffff007224 */ /* 0x000fe200078e001e */
[----:B------:R-:W-:Y:S02]  /*c340*/  PRMT R30, R39, 0x5410, R68 ;  /* 0x00005410271e7816 */ /* 0x000fe40000000044 */
[----:B------:R-:W-:Y:S01]  /*c350*/  VIMNMX R39, R50, 0x80, PT ;  /* 0x0000008032277848 */ /* 0x000fe20003fe0100 */
[----:B------:R-:W-:Y:S01]  /*c360*/  IMAD.IADD R5, R43, 0x1, -R5 ;  /* 0x000000012b057824 */ /* 0x000fe200078e0a05 */
[----:B------:R-:W-:Y:S01]  /*c370*/  PRMT R0, R0, 0x5410, R59 ;  /* 0x0000541000007816 */ /* 0x000fe2000000003b */
[----:B------:R-:W-:Y:S01]  /*c380*/  IMAD.MOV.U32 R43, RZ, RZ, R12 ;  /* 0x000000ffff2b7224 */ /* 0x000fe200078e000c */
[----:B------:R-:W-:Y:S02]  /*c390*/  PRMT R12, R4, 0x5410, R63 ;  /* 0x00005410040c7816 */ /* 0x000fe4000000003f */
[----:B------:R-:W-:-:S02]  /*c3a0*/  SHF.L.U32 R5, R5, 0x1f, RZ ;  /* 0x0000001f05057819 */ /* 0x000fc400000006ff */
[----:B------:R-:W-:Y:S02]  /*c3b0*/  ISETP.GE.AND P1, PT, R202, R39, PT ;  /* 0x00000027ca00720c */ /* 0x000fe40003f26270 */
[----:B------:R-:W0:Y:S01]  /*c3c0*/  SYNCS.PHASECHK.TRANS64.TRYWAIT P0, [R18+URZ+0x30800], R5 ;  /* 0x03080005120075a7 */ /* 0x000e22000800017f */
[----:B------:R-:W-:Y:S01]  /*c3d0*/  PRMT R24, R43, 0x5410, R54 ;  /* 0x000054102b187816 */ /* 0x000fe20000000036 */
[----:B0-----:R-:W-:Y:S09]  /*c3e0*/  @!P0 BRA `(.L_x_3872) ;  /* 0x0000014400588947 */ /* 0x001ff20003800000 */
.L_x_4115:
[----:B------:R-:W-:Y:S05]  /*c3f0*/  BSYNC B1 ;  /* 0x0000000000017941 */ /* 0x000fea0003800000 */
.L_x_3871:
[----:B------:R-:W-:Y:S01]  /*c400*/  BSSY B1, `(.L_x_3873) ;  /* 0x0000101000017945 */ /* 0x000fe20003800000 */
[----:B------:R-:W-:Y:S02]  /*c410*/  PRMT R14, R6, 0x5410, R49 ;  /* 0x00005410060e7816 */ /* 0x000fe40000000031 */
[----:B------:R-:W-:Y:S02]  /*c420*/  PRMT R15, R7, 0x5410, R52 ;  /* 0x00005410070f7816 */ /* 0x000fe40000000034 */
        /* <DEDUP_REMOVED lines=8> */
[-C--:B------:R-:W-:Y:S02]  /*c4b0*/  ISETP.GE.AND P3, PT, R206, R4.reuse, PT ;  /* 0x00000004ce00720c */ /* 0x080fe40003f66270 */
[----:B------:R-:W-:-:S02]  /*c4c0*/  ISETP.GE.AND P4, PT, R208, R4, PT ;  /* 0x00000004d000720c */ /* 0x000fc40003f86270 */
[----:B------:R-:W-:-:S03]  /*c4d0*/  ISETP.GE.AND P5, PT, R209, R4, PT ;  /* 0x00000004d100720c */ /* 0x000fc60003fa6270 */
[----:B------:R-:W-:Y:S10]  /*c4e0*/  @P0 BRA `(.L_x_3876) ;  /* 0x0000000000980947 */ /* 0x000ff40003800000 */
[----:B0-----:R-:W0:Y:S01]  /*c4f0*/  LDS.128 R4, [R9+0x12400] ;  /* 0x0124000009047984 */ /* 0x001e220000000c00 */
[----:B------:R-:W-:Y:S01]  /*c500*/  IMAD.U32 R45, R36, 0x10000, RZ ;  /* 0x00010000242d7824 */ /* 0x000fe200078e00ff */
[C---:B------:R-:W-:Y:S01]  /*c510*/  LOP3.LUT R44, R34.reuse, 0xffff0000, RZ, 0xc0, !PT ;  /* 0xffff0000222c7812 */ /* 0x040fe200078ec0ff */
[----:B------:R-:W-:Y:S01]  /*c520*/  IMAD.U32 R43, R34, 0x10000, RZ ;  /* 0x00010000222b7824 */ /* 0x000fe200078e00ff */
        /* <DEDUP_REMOVED lines=10> */
[C---:B------:R-:W-:Y:S01]  /*c5d0*/  FMUL.FTZ R49, R5.reuse, R46 ;  /* 0x0000002e05317220 */ /* 0x040fe20000410000 */
[C---:B------:R-:W-:Y:S01]  /*c5e0*/  FFMA.FTZ R47, R38.reuse, R43, -R47 ;  /* 0x0000002b262f7223 */ /* 0x040fe2000001082f */
[----:B------:R-:W-:Y:S01]  /*c5f0*/  FFMA.FTZ R48, R38, R45, R4 ;  /* 0x0000002d26307223 */ /* 0x000fe20000010004 */
[-C--:B------:R-:W-:Y:S01]  /*c600*/  FMUL.FTZ R45, R5, R44.reuse ;  /* 0x0000002c052d7220 */ /* 0x080fe20000410000 */
[----:B------:R-:W-:Y:S01]  /*c610*/  LOP3.LUT R7, R7, 0xffff0000, RZ, 0xc0, !PT ;  /* 0xffff000007077812 */ /* 0x000fe200078ec0ff */
[C---:B------:R-:W-:Y:S01]  /*c620*/  IMAD.U32 R38, R37.reuse, 0x10000, RZ ;  /* 0x0001000025267824 */ /* 0x040fe200078e00ff */
[----:B------:R-:W-:Y:S01]  /*c630*/  LOP3.LUT R43, R37, 0xffff0000, RZ, 0xc0, !PT ;  /* 0xffff0000252b7812 */ /* 0x000fe200078ec0ff */
[C---:B------:R-:W-:Y:S01]  /*c640*/  IMAD.U32 R4, R35.reuse, 0x10000, RZ ;  /* 0x0001000023047824 */ /* 0x040fe200078e00ff */
[----:B------:R-:W-:Y:S01]  /*c650*/  LOP3.LUT R5, R35, 0xffff0000, RZ, 0xc0, !PT ;  /* 0xffff000023057812 */ /* 0x000fe200078ec0ff */
        /* <DEDUP_REMOVED lines=15> */
.L_x_3876:
[----:B------:R-:W-:Y:S05]  /*c750*/  BSYNC B2 ;  /* 0x0000000000027941 */ /* 0x000fea0003800000 */
.L_x_3875:
[----:B------:R-:W-:Y:S04]  /*c760*/  BSSY B2, `(.L_x_3877) ;  /* 0x0000028000027945 */ /* 0x000fe80003800000 */
[----:B------:R-:W-:Y:S05]  /*c770*/  @P1 BRA `(.L_x_3878) ;  /* 0x0000000000981947 */ /* 0x000fea0003800000 */
[----:B01----:R-:W0:Y:S01]  /*c780*/  LDS.128 R4, [R8] ;  /* 0x0000000008047984 */ /* 0x003e220000000c00 */
[----:B------:R-:W-:Y:S01]  /*c790*/  IMAD.U32 R45, R32, 0x10000, RZ ;  /* 0x00010000202d7824 */ /* 0x000fe200078e00ff */
[C---:B------:R-:W-:Y:S01]  /*c7a0*/  LOP3.LUT R44, R30.reuse, 0xffff0000, RZ, 0xc0, !PT ;  /* 0xffff00001e2c7812 */ /* 0x040fe200078ec0ff */
[----:B------:R-:W-:Y:S01]  /*c7b0*/  IMAD.U32 R43, R30, 0x10000, RZ ;  /* 0x000100001e2b7824 */ /* 0x000fe200078e00ff */
[----:B------:R-:W-:Y:S02]  /*c7c0*/  LOP3.LUT R46, R32, 0xffff0000, RZ, 0xc0, !PT ;  /* 0xffff0000202e7812 */ /* 0x000fe400078ec0ff */
[C---:B0-----:R-:W-:Y:S01]  /*c7d0*/  SHF.L.U32 R38, R4.reuse, 0x10, RZ ;  /* 0x0000001004267819 */ /* 0x041fe200000006ff */
[C---:B------:R-:W-:Y:S01]  /*c7e0*/  IMAD.U32 R40, R5.reuse, 0x10000, RZ ;  /* 0x0001000005287824 */ /* 0x040fe200078e00ff */
[----:B------:R-:W-:Y:S01]  /*c7f0*/  LOP3.LUT R4, R4, 0xffff0000, RZ, 0xc0, !PT ;  /* 0xffff000004047812 */ /* 0x000fe200078ec0ff */
[C---:B------:R-:W-:Y:S01]  /*c800*/  IMAD.U32 R41, R6.reuse, 0x10000, RZ ;  /* 0x0001000006297824 */ /* 0x040fe200078e00ff */
[----:B------:R-:W-:Y:S01]  /*c810*/  LOP3.LUT R5, R5, 0xffff0000, RZ, 0xc0, !PT ;  /* 0xffff000005057812 */ /* 0x000fe200078ec0ff */
[----:B------:R-:W-:Y:S01]  /*c820*/  IMAD.U32 R42, R7, 0x10000, RZ ;  /* 0x00010000072a7824 */ /* 0x000fe200078e00ff */
[----:B------:R-:W-:Y:S01]  /*c830*/  LOP3.LUT R6, R6, 0xffff0000, RZ, 0xc0, !PT ;  /* 0xffff000006067812 */ /* 0x000fe200078ec0ff */
[C---:B------:R-:W-:Y:S01]  /*c840*/  FMUL.FTZ R47, R4.reuse, R45 ;  /* 0x0000002d042f7220 */ /* 0x040fe20000410000 */
[-C--:B------:R-:W-:Y:S01]  /*c850*/  FMUL.FTZ R4, R4, R43.reuse ;  /* 0x0000002b04047220 */ /* 0x080fe20000410000 */
[----:B------:R-:W-:Y:S01]  /*c860*/  FMUL.FTZ R49, R5, R46 ;  /* 0x0000002e05317220 */ /* 0x000fe20000410000 */
[----:B------:R-:W-:Y:S01]  /*c870*/  LOP3.LUT R7, R7, 0xffff0000, RZ, 0xc0, !PT ;  /* 0xffff000007077812 */ /* 0x000fe200078ec0ff */
[C---:B------:R-:W-:Y:S01]  /*c880*/  FFMA.FTZ R47, R38.reuse, R43, -R47 ;  /* 0x0000002b262f7223 */ /* 0x040fe2000001082f */
[----:B------:R-:W-:Y:S01]  /*c890*/  FFMA.FTZ R48, R38, R45, R4 ;  /* 0x0000002d26307223 */ /* 0x000fe20000010004 */
[----:B------:R-:W-:Y:S01]  /*c8a0*/  FMUL.FTZ R45, R5, R44 ;  /* 0x0000002c052d7220 */ /* 0x000fe20000410000 */
[C---:B------:R-:W-:Y:S01]  /*c8b0*/  LOP3.LUT R43, R33.reuse, 0xffff0000, RZ, 0xc0, !PT ;  /* 0xffff0000212b7812 */ /* 0x040fe200078ec0ff */
[----:B------:R-:W-:Y:S01]  /*c8c0*/  IMAD.U32 R38, R33, 0x10000, RZ ;  /* 0x0001000021267824 */ /* 0x000fe200078e00ff */
[C---:B------:R-:W-:Y:S01]  /*c8d0*/  LOP3.LUT R5, R31.reuse, 0xffff0000, RZ, 0xc0, !PT ;  /* 0xffff00001f057812 */ /* 0x040fe200078ec0ff */
[----:B------:R-:W-:-:S02]  /*c8e0*/  IMAD.U32 R4, R31, 0x10000, RZ ;  /* 0x000100001f047824 */ /* 0x000fc400078e00ff */
        /* <DEDUP_REMOVED lines=15> */
.L_x_3878:
[----:B------:R-:W-:Y:S05]  /*c9e0*/  BSYNC B2 ;  /* 0x0000000000027941 */ /* 0x000fea0003800000 */
.L_x_3877:
[----:B------:R-:W-:Y:S04]  /*c9f0*/  BSSY B2, `(.L_x_3879) ;  /* 0x0000028000027945 */ /* 0x000fe80003800000 */
[----:B------:R-:W-:Y:S05]  /*ca00*/  @P2 BRA `(.L_x_3880) ;  /* 0x0000000000982947 */ /* 0x000fea0003800000 */
[----:B012---:R-:W0:Y:S01]  /*ca10*/  LDS.128 R4, [R9+0x16400] ;  /* 0x0164000009047984 */ /* 0x007e220000000c00 */
        /* <DEDUP_REMOVED lines=37> */
.L_x_3880:
[----:B------:R-:W-:Y:S05]  /*cc70*/  BSYNC B2 ;  /* 0x0000000000027941 */ /* 0x000fea0003800000 */
.L_x_3879:
[----:B------:R-:W-:Y:S04]  /*cc80*/  BSSY B2, `(.L_x_3881) ;  /* 0x0000028000027945 */ /* 0x000fe80003800000 */
[----:B------:R-:W-:Y:S05]  /*cc90*/  @P3 BRA `(.L_x_3882) ;  /* 0x0000000000983947 */ /* 0x000fea0003800000 */
[----:B0123--:R-:W0:Y:S01]  /*cca0*/  LDS.128 R4, [R8+0x4000] ;  /* 0x0040000008047984 */ /* 0x00fe220000000c00 */
        /* <DEDUP_REMOVED lines=37> */
.L_x_3882:
[----:B------:R-:W-:Y:S05]  /*cf00*/  BSYNC B2 ;  /* 0x0000000000027941 */ /* 0x000fea0003800000 */
.L_x_3881:
[----:B------:R-:W-:Y:S04]  /*cf10*/  BSSY B2, `(.L_x_3883) ;  /* 0x0000028000027945 */ /* 0x000fe80003800000 */
[----:B------:R-:W-:Y:S05]  /*cf20*/  @P4 BRA `(.L_x_3884) ;  /* 0x0000000000984947 */ /* 0x000fea0003800000 */
[----:B01234-:R-:W0:Y:S01]  /*cf30*/  LDS.128 R4, [R9+0x1a400] ;  /* 0x01a4000009047984 */ /* 0x01fe220000000c00 */
        /* <DEDUP_REMOVED lines=37> */
.L_x_3884:
[----:B------:R-:W-:Y:S05]  /*d190*/  BSYNC B2 ;  /* 0x0000000000027941 */ /* 0x000fea0003800000 */
.L_x_3883:
[----:B------:R-:W-:Y:S05]  /*d1a0*/  @P5 BRA `(.L_x_3874) ;  /* 0x0000000000985947 */ /* 0x000fea0003800000 */
[----:B01234-:R-:W0:Y:S01]  /*d1b0*/  LDS.128 R4, [R8+0x8000] ;  /* 0x0080000008047984 */ /* 0x01fe220000000c00 */
        /* <DEDUP_REMOVED lines=37> */
.L_x_3874:
[----:B------:R-:W-:Y:S05]  /*d410*/  BSYNC B1 ;  /* 0x0000000000017941 */ /* 0x000fea0003800000 */
.L_x_3873:
[----:B01234-:R-:W-:-:S05]  /*d420*/  VIADD R4, R202, 0x40 ;  /* 0x00000040ca047836 */ /* 0x01ffca0000000000 */
[----:B------:R-:W-:-:S13]  /*d430*/  ISETP.GE.AND P0, PT, R4, R39, PT ;  /* 0x000000270400720c */ /* 0x000fda0003f06270 */
[----:B------:R-:W-:Y:S05]  /*d440*/  @P0 BRA `(.L_x_3885) ;  /* 0x0000003c00080947 */ /* 0x000fea0003800000 */
[----:B------:R-:W0:Y:S01]  /*d450*/  LDC R4, c[0x0][0x3f4] ;  /* 0x0000fd00ff047b82 */ /* 0x000e220000000800 */
[----:B------:R-:W-:Y:S01]  /*d460*/  BSSY B1, `(.L_x_3886) ;  /* 0x000002e000017945 */ /* 0x000fe20003800000 */
[-C--:B0-----:R-:W-:Y:S02]  /*d470*/  ISETP.GE.AND P0, PT, R196, R4.reuse, PT ;  /* 0x00000004c400720c */ /* 0x081fe40003f06270 */
[-C--:B------:R-:W-:Y:S02]  /*d480*/  ISETP.GE.AND P1, PT, R207, R4.reuse, PT ;  /* 0x00000004cf00720c */ /* 0x080fe40003f26270 */
[-C--:B------:R-:W-:Y:S02]  /*d490*/  ISETP.GE.AND P2, PT, R205, R4.reuse, PT ;  /* 0x00000004cd00720c */ /* 0x080fe40003f46270 */
[-C--:B------:R-:W-:Y:S02]  /*d4a0*/  ISETP.GE.AND P3, PT, R206, R4.reuse, PT ;  /* 0x00000004ce00720c */ /* 0x080fe40003f66270 */
[----:B------:R-:W-:-:S02]  /*d4b0*/  ISETP.GE.AND P4, PT, R208, R4, PT ;  /* 0x00000004d000720c */ /* 0x000fc40003f86270 */
[----:B------:R-:W-:-:S03]  /*d4c0*/  ISETP.GE.AND P5, PT, R209, R4, PT ;  /* 0x00000004d100720c */ /* 0x000fc60003fa6270 */
[----:B------:R-:W-:Y:S10]  /*d4d0*/  @P0 BRA `(.L_x_3887) ;  /* 0x0000000000980947 */ /* 0x000ff40003800000 */
[----:B------:R-:W0:Y:S01]  /*d4e0*/  LDS.128 R4, [R9+0x14400] ;  /* 0x0144000009047984 */ /* 0x000e220000000c00 */
[----:B------:R-:W-:Y:S01]  /*d4f0*/  IMAD.U32 R42, R34, 0x10000, RZ ;  /* 0x00010000222a7824 */ /* 0x000fe200078e00ff */
[C---:B------:R-:W-:Y:S01]  /*d500*/  LOP3.LUT R47, R36.reuse, 0xffff0000, RZ, 0xc0, !PT ;  /* 0xffff0000242f7812 */ /* 0x040fe200078ec0ff */
        /* <DEDUP_REMOVED lines=16> */
[-C--:B------:R-:W-:Y:S01]  /*d610*/  FFMA.FTZ R5, R45, R39.reuse, -R40 ;  /* 0x000000272d057223 */ /* 0x080fe20000010828 */
[----:B------:R-:W-:Y:S01]  /*d620*/  LOP3.LUT R6, R6, 0xffff0000, RZ, 0xc0, !PT ;  /* 0xffff000006067812 */ /* 0x000fe200078ec0ff */
[----:B------:R-:W-:Y:S01]  /*d630*/  IMAD.U32 R44, R37, 0x10000, RZ ;  /* 0x00010000252c7824 */ /* 0x000fe200078e00ff */
[----:B------:R-:W-:Y:S01]  /*d640*/  SHF.L.U32 R40, R35, 0x10, RZ ;  /* 0x0000001023287819 */ /* 0x000fe200000006ff */
[----:B------:R-:W-:Y:S01]  /*d650*/  FFMA.FTZ R38, R47, R39, R38 ;  /* 0x000000272f267223 */ /* 0x000fe20000010026 */
[----:B------:R-:W-:Y:S01]  /*d660*/  LOP3.LUT R42, R35, 0xffff0000, RZ, 0xc0, !PT ;  /* 0xffff0000232a7812 */ /* 0x000fe200078ec0ff */
[-C--:B------:R-:W-:Y:S01]  /*d670*/  FMUL.FTZ R39, R46, R7.reuse ;  /* 0x000000072e277220 */ /* 0x080fe20000410000 */
[-C--:B------:R-:W-:Y:S01]  /*d680*/  FMUL.FTZ R35, R44, R6.reuse ;  /* 0x000000062c237220 */ /* 0x080fe20000410000 */
[----:B------:R-:W-:Y:S01]  /*d690*/  FMUL.FTZ R37, R40, R6 ;  /* 0x0000000628257220 */ /* 0x000fe20000410000 */
[----:B------:R-:W-:Y:S01]  /*d6a0*/  F2FP.BF16.F32.PACK_AB R4, R43, R4 ;  /* 0x000000042b04723e */ /* 0x000fe200000010ff */
[C---:B------:R-:W-:Y:S01]  /*d6b0*/  FMUL.FTZ R41, R42.reuse, R7 ;  /* 0x000000072a297220 */ /* 0x040fe20000410000 */
[----:B------:R-:W-:Y:S01]  /*d6c0*/  FFMA.FTZ R7, R42, R36, -R39 ;  /* 0x000000242a077223 */ /* 0x000fe20000010827 */
[-C--:B------:R-:W-:Y:S01]  /*d6d0*/  FFMA.FTZ R6, R40, R34.reuse, -R35 ;  /* 0x0000002228067223 */ /* 0x080fe20000010823 */
[----:B------:R-:W-:Y:S01]  /*d6e0*/  FFMA.FTZ R37, R44, R34, R37 ;  /* 0x000000222c257223 */ /* 0x000fe20000010025 */
[----:B------:R-:W-:Y:S01]  /*d6f0*/  FFMA.FTZ R36, R46, R36, R41 ;  /* 0x000000242e247223 */ /* 0x000fe20000010029 */
[----:B------:R-:W-:-:S03]  /*d700*/  F2FP.BF16.F32.PACK_AB R5, R38, R5 ;  /* 0x000000052605723e */ /* 0x000fc600000010ff */
[----:B------:R-:W-:Y:S02]  /*d710*/  F2FP.BF16.F32.PACK_AB R6, R37, R6 ;  /* 0x000000062506723e */ /* 0x000fe400000010ff */
[----:B------:R-:W-:-:S05]  /*d720*/  F2FP.BF16.F32.PACK_AB R7, R36, R7 ;  /* 0x000000072407723e */ /* 0x000fca00000010ff */
[----:B------:R0:W-:Y:S02]  /*d730*/  STS.128 [R9+0x14400], R4 ;  /* 0x0144000409007388 */ /* 0x0001e40000000c00 */
.L_x_3887:
[----:B------:R-:W-:Y:S05]  /*d740*/  BSYNC B1 ;  /* 0x0000000000017941 */ /* 0x000fea0003800000 */
.L_x_3886:
[----:B------:R-:W-:Y:S04]  /*d750*/  BSSY B1, `(.L_x_3888) ;  /* 0x0000028000017945 */ /* 0x000fe80003800000 */
[----:B------:R-:W-:Y:S05]  /*d760*/  @P1 BRA `(.L_x_3889) ;  /* 0x0000000000981947 */ /* 0x000fea0003800000 */
[----:B0-----:R-:W0:Y:S01]  /*d770*/  LDS.128 R4, [R8+0x2000] ;  /* 0x0020000008047984 */ /* 0x001e220000000c00 */
        /* <DEDUP_REMOVED lines=19> */
[-C--:B------:R-:W-:Y:S01]  /*d8b0*/  FFMA.FTZ R5, R41, R35.reuse, -R36 ;  /* 0x0000002329057223 */ /* 0x080fe20000010824 */
[----:B------:R-:W-:Y:S01]  /*d8c0*/  LOP3.LUT R38, R31, 0xffff0000, RZ, 0xc0, !PT ;  /* 0xffff00001f267812 */ /* 0x000fe200078ec0ff */
[----:B------:R-:W-:Y:S02]  /*d8d0*/  IMAD.U32 R40, R33, 0x10000, RZ ;  /* 0x0001000021287824 */ /* 0x000fe400078e00ff */
[----:B------:R-:W-:Y:S01]  /*d8e0*/  FFMA.FTZ R34, R43, R35, R34 ;  /* 0x000000232b227223 */ /* 0x000fe20000010022 */
[----:B------:R-:W-:Y:S02]  /*d8f0*/  IMAD.U32 R36, R31, 0x10000, RZ ;  /* 0x000100001f247824 */ /* 0x000fe400078e00ff */
[-C--:B------:R-:W-:Y:S01]  /*d900*/  FMUL.FTZ R35, R42, R7.reuse ;  /* 0x000000072a237220 */ /* 0x080fe20000410000 */
[-C--:B------:R-:W-:Y:S01]  /*d910*/  FMUL.FTZ R31, R40, R6.reuse ;  /* 0x00000006281f7220 */ /* 0x080fe20000410000 */
        /* <DEDUP_REMOVED lines=11> */
.L_x_3889:
[----:B------:R-:W-:Y:S05]  /*d9d0*/  BSYNC B1 ;  /* 0x0000000000017941 */ /* 0x000fea0003800000 */
.L_x_3888:
[----:B------:R-:W-:Y:S04]  /*d9e0*/  BSSY B1, `(.L_x_3890) ;  /* 0x0000028000017945 */ /* 0x000fe80003800000 */
[----:B------:R-:W-:Y:S05]  /*d9f0*/  @P2 BRA `(.L_x_3891) ;  /* 0x0000000000982947 */ /* 0x000fea0003800000 */
[----:B01----:R-:W0:Y:S01]  /*da00*/  LDS.128 R4, [R9+0x18400] ;  /* 0x0184000009047984 */ /* 0x003e220000000c00 */
        /* <DEDUP_REMOVED lines=37> */
.L_x_3891:
[----:B------:R-:W-:Y:S05]  /*dc60*/  BSYNC B1 ;  /* 0x0000000000017941 */ /* 0x000fea0003800000 */
.L_x_3890:
[----:B------:R-:W-:Y:S04]  /*dc70*/  BSSY B1, `(.L_x_3892) ;  /* 0x0000028000017945 */ /* 0x000fe80003800000 */
[----:B------:R-:W-:Y:S05]  /*dc80*/  @P3 BRA `(.L_x_3893) ;  /* 0x0000000000983947 */ /* 0x000fea0003800000 */
[----:B012---:R-:W0:Y:S01]  /*dc90*/  LDS.128 R4, [R8+0x6000] ;  /* 0x0060000008047984 */ /* 0x007e220000000c00 */
        /* <DEDUP_REMOVED lines=37> */
.L_x_3893:
[----:B------:R-:W-:Y:S05]  /*def0*/  BSYNC B1 ;  /* 0x0000000000017941 */ /* 0x000fea0003800000 */
.L_x_3892:
[----:B------:R-:W-:Y:S04]  /*df00*/  BSSY B1, `(.L_x_3894) ;  /* 0x0000028000017945 */ /* 0x000fe80003800000 */
[----:B------:R-:W-:Y:S05]  /*df10*/  @P4 BRA `(.L_x_3895) ;  /* 0x0000000000984947 */ /* 0x000fea0003800000 */
[----:B0123--:R-:W0:Y:S01]  /*df20*/  LDS.128 R4, [R9+0x1c400] ;  /* 0x01c4000009047984 */ /* 0x00fe220000000c00 */
        /* <DEDUP_REMOVED lines=37> */
.L_x_3895:
[----:B------:R-:W-:Y:S05]  /*e180*/  BSYNC B1 ;  /* 0x0000000000017941 */ /* 0x000fea0003800000 */
.L_x_3894:
[----:B------:R-:W-:Y:S05]  /*e190*/  @P5 BRA `(.L_x_3885) ;  /* 0x0000002c00b45947 */ /* 0x000fea0003800000 */
[----:B01234-:R-:W0:Y:S01]  /*e1a0*/  LDS.128 R4, [R8+0xa000] ;  /* 0x00a0000008047984 */ /* 0x01fe220000000c00 */
[C---:B------:R-:W-:Y:S01]  /*e1b0*/  IMAD.U32 R21, R10.reuse, 0x10000, RZ ;  /* 0x000100000a157824 */ /* 0x040fe200078e00ff */
        /* <DEDUP_REMOVED lines=16> */
[----:B------:R-:W-:Y:S01]  /*e2c0*/  FMUL.FTZ R15, R24, R5 ;  /* 0x00000005180f7220 */ /* 0x000fe20000410000 */
        /* <DEDUP_REMOVED lines=20> */
.L_x_3867:
[----:B------:R-:W-:-:S03]  /*e410*/  UMOV UR4, 0xffffffff ;  /* 0xffffffff00047882 */ /* 0x000fc60000000000 */
[----:B------:R-:W-:Y:S05]  /*e420*/  BRA.DIV UR4, `(.L_x_3896) ;  /* 0x00000126045c7947 */ /* 0x000fea000b800000 */
[----:B------:R0:W1:Y:S04]  /*e430*/  SHFL.IDX PT, R3, R25, RZ, 0x1c1f ;  /* 0x001c1fff19037589 */ /* 0x00006800000e0000 */
[----:B------:R0:W2:Y:S04]  /*e440*/  SHFL.IDX PT, R0, R24, RZ, 0x1c1f ;  /* 0x001c1fff18007589 */ /* 0x0000a800000e0000 */
[----:B------:R0:W3:Y:S04]  /*e450*/  SHFL.IDX PT, R21, R27, RZ, 0x1c1f ;  /* 0x001c1fff1b157589 */ /* 0x0000e800000e0000 */
[----:B------:R0:W4:Y:S02]  /*e460*/  SHFL.IDX PT, R20, R26, RZ, 0x1c1f ;  /* 0x001c1fff1a147589 */ /* 0x00012400000e0000 */
.L_x_4121:
[----:B------:R-:W-:Y:S01]  /*e470*/  ULDC UR4, c[0x0][0x448] ;  /* 0x0001120000047ab9 */ /* 0x000fe20000000800 */
[----:B------:R-:W-:Y:S01]  /*e480*/  BSSY B1, `(.L_x_3897) ;  /* 0x0000035000017945 */ /* 0x000fe20003800000 */
[----:B------:R-:W-:Y:S01]  /*e490*/  IMAD R48, R140, UR4, RZ ;  /* 0x000000048c307c24 */ /* 0x000fe2000f8e02ff */
[----:B------:R-:W-:Y:S02]  /*e4a0*/  CS2R R4, SRZ ;  /* 0x0000000000047805 */ /* 0x000fe4000001ff00 */
[----:B------:R-:W-:Y:S02]  /*e4b0*/  CS2R R8, SRZ ;  /* 0x0000000000087805 */ /* 0x000fe4000001ff00 */
[----:B------:R-:W-:Y:S02]  /*e4c0*/  CS2R R10, SRZ ;  /* 0x00000000000a7805 */ /* 0x000fe4000001ff00 */
[----:B------:R-:W-:Y:S02]  /*e4d0*/  CS2R R12, SRZ ;  /* 0x00000000000c7805 */ /* 0x000fe4000001ff00 */
[----:B------:R-:W-:Y:S01]  /*e4e0*/  ISETP.GE.AND P0, PT, R6, R48, PT ;  /* 0x000000300600720c */ /* 0x000fe20003f06270 */
[----:B------:R-:W-:Y:S01]  /*e4f0*/  IMAD R48, R29, -0x80, R48 ;  /* 0xffffff801d307824 */ /* 0x000fe200078e0230 */
[----:B------:R-:W-:-:S02]  /*e500*/  CS2R R6, SRZ ;  /* 0x0000000000067805 */ /* 0x000fc4000001ff00 */
[----:B------:R-:W-:Y:S02]  /*e510*/  CS2R R14, SRZ ;  /* 0x00000000000e7805 */ /* 0x000fe4000001ff00 */
[----:B0-----:R-:W-:Y:S02]  /*e520*/  CS2R R24, SRZ ;  /* 0x0000000000187805 */ /* 0x001fe4000001ff00 */
[----:B------:R-:W-:Y:S02]  /*e530*/  CS2R R26, SRZ ;  /* 0x00000000001a7805 */ /* 0x000fe4000001ff00 */
[----:B------:R-:W-:Y:S02]  /*e540*/  CS2R R28, SRZ ;  /* 0x00000000001c7805 */ /* 0x000fe4000001ff00 */
[----:B------:R-:W-:Y:S02]  /*e550*/  CS2R R30, SRZ ;  /* 0x00000000001e7805 */ /* 0x000fe4000001ff00 */
[----:B------:R-:W-:-:S02]  /*e560*/  CS2R R32, SRZ ;  /* 0x0000000000207805 */ /* 0x000fc4000001ff00 */
[----:B------:R-:W-:Y:S01]  /*e570*/  CS2R R34, SRZ ;  /* 0x0000000000227805 */ /* 0x000fe2000001ff00 */
[----:B------:R-:W-:Y:S06]  /*e580*/  @P0 BRA `(.L_x_3898) ;  /* 0x0000000000900947 */ /* 0x000fec0003800000 */
[----:B------:R-:W-:Y:S01]  /*e590*/  ULDC UR4, c[0x0][0x3f4] ;  /* 0x0000fd0000047ab9 */ /* 0x000fe20000000800 */
[----:B--2---:R-:W-:Y:S01]  /*e5a0*/  IMAD.MOV.U32 R4, RZ, RZ, R0 ;  /* 0x000000ffff047224 */ /* 0x004fe200078e0000 */
[----:B------:R-:W-:Y:S01]  /*e5b0*/  ISETP.GE.AND P2, PT, R16, UR4, PT ;  /* 0x0000000410007c0c */ /* 0x000fe2000bf46270 */
[----:B-1----:R-:W-:Y:S01]  /*e5c0*/  IMAD.MOV.U32 R5, RZ, RZ, R3 ;  /* 0x000000ffff057224 */ /* 0x002fe200078e0003 */
[----:B------:R-:W-:Y:S02]  /*e5d0*/  ISETP.GE.AND P3, PT, R194, UR4, PT ;  /* 0x00000004c2007c0c */ /* 0x000fe4000bf66270 */
[----:B------:R-:W-:Y:S02]  /*e5e0*/  CS2R R28, SRZ ;  /* 0x00000000001c7805 */ /* 0x000fe4000001ff00 */
[----:B------:R-:W-:Y:S02]  /*e5f0*/  ISETP.GE.AND P4, PT, R193, UR4, PT ;  /* 0x00000004c1007c0c */ /* 0x000fe4000bf86270 */
[----:B------:R-:W-:-:S02]  /*e600*/  CS2R R30, SRZ ;  /* 0x00000000001e7805 */ /* 0x000fc4000001ff00 */
[----:B------:R-:W-:Y:S02]  /*e610*/  CS2R R8, SRZ ;  /* 0x0000000000087805 */ /* 0x000fe4000001ff00 */
[----:B------:R-:W-:Y:S02]  /*e620*/  CS2R R10, SRZ ;  /* 0x00000000000a7805 */ /* 0x000fe4000001ff00 */
[----:B------:R-:W-:Y:S02]  /*e630*/  CS2R R32, SRZ ;  /* 0x0000000000207805 */ /* 0x000fe4000001ff00 */
[----:B------:R-:W-:Y:S01]  /*e640*/  CS2R R34, SRZ ;  /* 0x0000000000227805 */ /* 0x000fe2000001ff00 */
[----:B------:R-:W-:Y:S02]  /*e650*/  @!P2 IMAD.SHL.U32 R47, R16, 0x2, RZ ;  /* 0x00000002102fa824 */ /* 0x000fe400078e00ff */
[----:B------:R-:W-:Y:S02]  /*e660*/  @!P3 IMAD.SHL.U32 R39, R195, 0x8, RZ ;  /* 0x00000008c327b824 */ /* 0x000fe400078e00ff */
[----:B------:R-:W-:Y:S01]  /*e670*/  @!P4 IMAD.SHL.U32 R43, R198, 0x8, RZ ;  /* 0x00000008c62bc824 */ /* 0x000fe200078e00ff */
[-C--:B------:R-:W-:Y:S01]  /*e680*/  @!P2 IADD3 R44, P0, R0, R47.reuse, RZ ;  /* 0x0000002f002ca210 */ /* 0x080fe20007f1e0ff */
[----:B------:R-:W-:Y:S01]  /*e690*/  @!P3 IMAD.WIDE R36, R39, 0x2, R4 ;  /* 0x000000022724b825 */ /* 0x000fe200078e0204 */
[----:B----4-:R-:W-:-:S02]  /*e6a0*/  @!P2 IADD3 R46, P1, R20, R47, RZ ;  /* 0x0000002f142ea210 */ /* 0x010fc40007f3e0ff */
[----:B------:R-:W-:Y:S01]  /*e6b0*/  @!P2 SHF.L.U64.HI R0, R16, 0x1, R17 ;  /* 0x000000011000a819 */ /* 0x000fe20000010211 */
[----:B------:R-:W-:Y:S01]  /*e6c0*/  @!P4 IMAD.WIDE R40, R43, 0x2, R4 ;  /* 0x000000022b28c825 */ /* 0x000fe200078e0204 */
[----:B------:R-:W-:Y:S02]  /*e6d0*/  CS2R R12, SRZ ;  /* 0x00000000000c7805 */ /* 0x000fe4000001ff00 */
[----:B------:R-:W-:Y:S02]  /*e6e0*/  CS2R R14, SRZ ;  /* 0x00000000000e7805 */ /* 0x000fe4000001ff00 */
[----:B------:R-:W-:Y:S02]  /*e6f0*/  CS2R R24, SRZ ;  /* 0x0000000000187805 */ /* 0x000fe4000001ff00 */
[----:B------:R-:W-:Y:S02]  /*e700*/  CS2R R26, SRZ ;  /* 0x00000000001a7805 */ /* 0x000fe4000001ff00 */
[----:B------:R-:W-:-:S02]  /*e710*/  CS2R R4, SRZ ;  /* 0x0000000000047805 */ /* 0x000fc4000001ff00 */
[----:B------:R-:W-:Y:S01]  /*e720*/  CS2R R6, SRZ ;  /* 0x0000000000067805 */ /* 0x000fe2000001ff00 */
[--C-:B---3--:R-:W-:Y:S01]  /*e730*/  @!P3 IMAD.WIDE R38, R39, 0x2, R20.reuse ;  /* 0x000000022726b825 */ /* 0x108fe200078e0214 */
[----:B------:R0:W5:Y:S03]  /*e740*/  @!P3 LD.E.128 R28, desc[UR56][R36.64] ;  /* 0x00000038241cb980 */ /* 0x000166000c101d00 */
[----:B------:R-:W-:Y:S01]  /*e750*/  @!P4 IMAD.WIDE R42, R43, 0x2, R20 ;  /* 0x000000022b2ac825 */ /* 0x000fe200078e0214 */
[----:B------:R0:W5:Y:S03]  /*e760*/  @!P3 LD.E.128 R8, desc[UR56][R38.64] ;  /* 0x000000382608b980 */ /* 0x000166000c101d00 */
[--C-:B------:R-:W-:Y:S01]  /*e770*/  @!P2 IMAD.X R45, R3, 0x1, R0.reuse, P0 ;  /* 0x00000001032da824 */ /* 0x100fe200000e0600 */
[----:B------:R0:W5:Y:S01]  /*e780*/  @!P4 LD.E.128 R32, desc[UR56][R40.64] ;  /* 0x000000382820c980 */ /* 0x000162000c101d00 */
[----:B------:R-:W-:-:S03]  /*e790*/  @!P2 IMAD.X R47, R21, 0x1, R0, P1 ;  /* 0x00000001152fa824 */ /* 0x000fc600008e0600 */
[----:B------:R0:W5:Y:S04]  /*e7a0*/  @!P4 LD.E.128 R12, desc[UR56][R42.64] ;  /* 0x000000382a0cc980 */ /* 0x000168000c101d00 */
[----:B------:R0:W5:Y:S04]  /*e7b0*/  @!P2 LD.E.128 R24, desc[UR56][R44.64] ;  /* 0x000000382c18a980 */ /* 0x000168000c101d00 */
[----:B------:R0:W5:Y:S02]  /*e7c0*/  @!P2 LD.E.128 R4, desc[UR56][R46.64] ;  /* 0x000000382e04a980 */ /* 0x000164000c101d00 */
.L_x_3898:
[----:B------:R-:W-:Y:S05]  /*e7d0*/  BSYNC B1 ;  /* 0x0000000000017941 */ /* 0x000fea0003800000 */
.L_x_3897:
[----:B---3--:R-:W4:Y:S01]  /*e7e0*/  LDL R21, [R1+0x4] ;  /* 0x0000040001157983 */ /* 0x008f220000100800 */
[--C-:B-----5:R-:W-:Y:S01]  /*e7f0*/  SHF.R.U64 R53, R4, 0x10, R5.reuse ;  /* 0x0000001004357819 */ /* 0x120fe20000001205 */
[--C-:B0-----:R-:W-:Y:S01]  /*e800*/  IMAD.MOV.U32 R37, RZ, RZ, R5.reuse ;  /* 0x000000ffff257224 */ /* 0x101fe200078e0005 */
[----:B------:R-:W-:Y:S01]  /*e810*/  SHF.R.U32.HI R52, RZ, 0x10, R5 ;  /* 0x00000010ff347819 */ /* 0x000fe20000011605 */
[--C-:B-1----:R-:W-:Y:S01]  /*e820*/  IMAD.MOV.U32 R3, RZ, RZ, R25.reuse ;  /* 0x000000ffff037224 */ /* 0x102fe200078e0019 */
[----:B------:R-:W-:Y:S01]  /*e830*/  SHF.R.U64 R65, R24, 0x10, R25 ;  /* 0x0000001018417819 */ /* 0x000fe20000001219 */
[----:B------:R-:W-:Y:S01]  /*e840*/  IMAD.MOV.U32 R41, RZ, RZ, R31 ;  /* 0x000000ffff297224 */ /* 0x000fe200078e001f */
[----:B------:R-:W-:Y:S01]  /*e850*/  SHF.R.U32.HI R64, RZ, 0x10, R25 ;  /* 0x00000010ff407819 */ /* 0x000fe20000011619 */
[--C-:B------:R-:W-:Y:S01]  /*e860*/  IMAD.MOV.U32 R25, RZ, RZ, R27.reuse ;  /* 0x000000ffff197224 */ /* 0x100fe200078e001b */
[----:B------:R-:W-:Y:S01]  /*e870*/  SHF.R.U64 R63, R26, 0x10, R27 ;  /* 0x000000101a3f7819 */ /* 0x000fe2000000121b */
[----:B------:R-:W-:Y:S01]  /*e880*/  IMAD.MOV.U32 R45, RZ, RZ, R35 ;  /* 0x000000ffff2d7224 */ /* 0x000fe200078e0023 */
[----:B------:R-:W-:Y:S01]  /*e890*/  SHF.R.U32.HI R62, RZ, 0x10, R27 ;  /* 0x00000010ff3e7819 */ /* 0x000fe2000001161b */
[--C-:B------:R-:W-:Y:S01]  /*e8a0*/  IMAD.MOV.U32 R27, RZ, RZ, R29.reuse ;  /* 0x000000ffff1b7224 */ /* 0x100fe200078e001d */
[----:B------:R-:W-:Y:S01]  /*e8b0*/  SHF.R.U32.HI R60, RZ, 0x10, R29 ;  /* 0x00000010ff3c7819 */ /* 0x000fe2000001161d */
[----:B------:R-:W-:Y:S01]  /*e8c0*/  IMAD.MOV.U32 R40, RZ, RZ, R30 ;  /* 0x000000ffff287224 */ /* 0x000fe200078e001e */
[----:B------:R-:W-:Y:S01]  /*e8d0*/  SHF.R.U32.HI R58, RZ, 0x10, R31 ;  /* 0x00000010ff3a7819 */ /* 0x000fe2000001161f */
[----:B------:R-:W-:Y:S01]  /*e8e0*/  IMAD.MOV.U32 R42, RZ, RZ, R32 ;  /* 0x000000ffff2a7224 */ /* 0x000fe200078e0020 */
[----:B--2---:R-:W-:Y:S01]  /*e8f0*/  MOV R0, R24 ;  /* 0x0000001800007202 */ /* 0x004fe20000000f00 */
[----:B------:R-:W-:Y:S01]  /*e900*/  IMAD.MOV.U32 R24, RZ, RZ, R26 ;  /* 0x000000ffff187224 */ /* 0x000fe200078e001a */
[--C-:B------:R-:W-:Y:S01]  /*e910*/  SHF.R.U64 R55, R34, 0x10, R35.reuse ;  /* 0x0000001022377819 */ /* 0x100fe20000001223 */
[----:B------:R-:W-:Y:S01]  /*e920*/  IMAD.MOV.U32 R26, RZ, RZ, R28 ;  /* 0x000000ffff1a7224 */ /* 0x000fe200078e001c */
[----:B------:R-:W-:Y:S01]  /*e930*/  SHF.R.U32.HI R54, RZ, 0x10, R35 ;  /* 0x00000010ff367819 */ /* 0x000fe20000011623 */
[----:B------:R-:W-:Y:S01]  /*e940*/  IMAD.MOV.U32 R43, RZ, RZ, R33 ;  /* 0x000000ffff2b7224 */ /* 0x000fe200078e0021 */
[----:B------:R-:W-:Y:S01]  /*e950*/  PRMT R35, R25, 0x5410, R62 ;  /* 0x0000541019237816 */ /* 0x000fe2000000003e */
[----:B------:R-:W-:Y:S01]  /*e960*/  IMAD.MOV.U32 R44, RZ, RZ, R34 ;  /* 0x000000ffff2c7224 */ /* 0x000fe200078e0022 */
[----:B------:R-:W-:Y:S01]  /*e970*/  SHF.R.U64 R61, R28, 0x10, R29 ;  /* 0x000000101c3d7819 */ /* 0x000fe2000000121d */
[----:B------:R-:W-:Y:S01]  /*e980*/  IMAD.MOV.U32 R36, RZ, RZ, R4 ;  /* 0x000000ffff247224 */ /* 0x000fe200078e0004 */
[----:B------:R-:W-:Y:S01]  /*e990*/  SHF.R.U64 R59, R30, 0x10, R31 ;  /* 0x000000101e3b7819 */ /* 0x000fe2000000121f */
[----:B------:R-:W-:Y:S01]  /*e9a0*/  IMAD.MOV.U32 R38, RZ, RZ, R6 ;  /* 0x000000ffff267224 */ /* 0x000fe200078e0006 */
[----:B------:R-:W-:Y:S01]  /*e9b0*/  PRMT R25, R27, 0x5410, R60 ;  /* 0x000054101b197816 */ /* 0x000fe2000000003c */
[----:B------:R-:W-:Y:S01]  /*e9c0*/  IMAD.MOV.U32 R28, RZ, RZ, R8 ;  /* 0x000000ffff1c7224 */ /* 0x000fe200078e0008 */
[----:B------:R-:W-:Y:S01]  /*e9d0*/  SHF.R.U64 R47, R10, 0x10, R11 ;  /* 0x000000100a2f7819 */ /* 0x000fe2000000120b */
[----:B------:R-:W-:Y:S01]  /*e9e0*/  IMAD.MOV.U32 R29, RZ, RZ, R9 ;  /* 0x000000ffff1d7224 */ /* 0x000fe200078e0009 */
[----:B------:R-:W-:Y:S01]  /*e9f0*/  PRMT R27, R41, 0x5410, R58 ;  /* 0x00005410291b7816 */ /* 0x000fe2000000003a */
[----:B------:R-:W-:Y:S01]  /*ea00*/  IMAD.MOV.U32 R30, RZ, RZ, R10 ;  /* 0x000000ffff1e7224 */ /* 0x000fe200078e000a */
[----:B------:R-:W-:Y:S01]  /*ea10*/  SHF.R.U64 R57, R32, 0x10, R33 ;  /* 0x0000001020397819 */ /* 0x000fe20000001221 */
[----:B------:R-:W-:Y:S01]  /*ea20*/  IMAD.MOV.U32 R31, RZ, RZ, R11 ;  /* 0x000000ffff1f7224 */ /* 0x000fe200078e000b */
[----:B------:R-:W-:Y:S01]  /*ea30*/  SHF.R.U32.HI R56, RZ, 0x10, R33 ;  /* 0x00000010ff387819 */ /* 0x000fe20000011621 */
[----:B------:R-:W-:Y:S01]  /*ea40*/  BSSY B1, `(.L_x_3899) ;  /* 0x0000028000017945 */ /* 0x000fe20003800000 */
[----:B------:R-:W-:Y:S01]  /*ea50*/  SHF.R.U64 R51, R6, 0x10, R7 ;  /* 0x0000001006337819 */ /* 0x000fe20000001207 */
[----:B------:R-:W-:Y:S01]  /*ea60*/  IMAD.MOV.U32 R4, RZ, RZ, R12 ;  /* 0x000000ffff047224 */ /* 0x000fe200078e000c */
[----:B------:R-:W-:Y:S01]  /*ea70*/  MOV R39, R7 ;  /* 0x0000000700277202 */ /* 0x000fe20000000f00 */
[----:B------:R-:W-:Y:S01]  /*ea80*/  IMAD.MOV.U32 R6, RZ, RZ, R13 ;  /* 0x000000ffff067224 */ /* 0x000fe200078e000d */
[----:B------:R-:W-:-:S02]  /*ea90*/  SHF.R.U32.HI R50, RZ, 0x10, R7 ;  /* 0x00000010ff327819 */ /* 0x000fc40000011607 */
[--C-:B------:R-:W-:Y:S02]  /*eaa0*/  SHF.R.U64 R49, R8, 0x10, R9.reuse ;  /* 0x0000001008317819 */ /* 0x100fe40000001209 */
[----:B------:R-:W-:Y:S02]  /*eab0*/  SHF.R.U32.HI R46, RZ, 0x10, R9 ;  /* 0x00000010ff2e7819 */ /* 0x000fe40000011609 */
[----:B------:R-:W-:Y:S02]  /*eac0*/  SHF.R.U32.HI R10, RZ, 0x10, R11 ;  /* 0x00000010ff0a7819 */ /* 0x000fe4000001160b */
[----:B------:R-:W-:Y:S02]  /*ead0*/  VIMNMX R41, R48, 0x80, PT ;  /* 0x0000008030297848 */ /* 0x000fe40003fe0100 */
[----:B------:R-:W-:Y:S02]  /*eae0*/  PRMT R34, R24, 0x5410, R63 ;  /* 0x0000541018227816 */ /* 0x000fe4000000003f */
[----:B------:R-:W-:-:S02]  /*eaf0*/  SHF.R.U64 R11, R12, 0x10, R13 ;  /* 0x000000100c0b7819 */ /* 0x000fc4000000120d */
[----:B------:R-:W-:Y:S02]  /*eb00*/  SHF.R.U32.HI R9, RZ, 0x10, R13 ;  /* 0x00000010ff097819 */ /* 0x000fe4000001160d */
[----:B------:R-:W-:Y:S02]  /*eb10*/  PRMT R32, R0, 0x5410, R65 ;  /* 0x0000541000207816 */ /* 0x000fe40000000041 */
[----:B------:R-:W-:Y:S02]  /*eb20*/  PRMT R33, R3, 0x5410, R64 ;  /* 0x0000541003217816 */ /* 0x000fe40000000040 */
[----:B------:R-:W-:Y:S02]  /*eb30*/  PRMT R24, R26, 0x5410, R61 ;  /* 0x000054101a187816 */ /* 0x000fe4000000003d */
[--C-:B------:R-:W-:Y:S02]  /*eb40*/  SHF.R.U64 R7, R14, 0x10, R15.reuse ;  /* 0x000000100e077819 */ /* 0x100fe4000000120f */
[----:B------:R-:W-:-:S02]  /*eb50*/  SHF.R.U32.HI R8, RZ, 0x10, R15 ;  /* 0x00000010ff087819 */ /* 0x000fc4000001160f */
[----:B------:R-:W-:Y:S02]  /*eb60*/  PRMT R26, R40, 0x5410, R59 ;  /* 0x00005410281a7816 */ /* 0x000fe4000000003b */
[----:B------:R-:W-:Y:S02]  /*eb70*/  PRMT R0, R42, 0x5410, R57 ;  /* 0x000054102a007816 */ /* 0x000fe40000000039 */
[----:B------:R-:W-:Y:S02]  /*eb80*/  PRMT R3, R43, 0x5410, R56 ;  /* 0x000054102b037816 */ /* 0x000fe40000000038 */
[----:B------:R-:W-:Y:S02]  /*eb90*/  PRMT R12, R44, 0x5410, R55 ;  /* 0x000054102c0c7816 */ /* 0x000fe40000000037 */
[----:B------:R-:W-:Y:S02]  /*eba0*/  PRMT R13, R45, 0x5410, R54 ;  /* 0x000054102d0d7816 */ /* 0x000fe40000000036 */
[----:B------:R-:W-:-:S02]  /*ebb0*/  PRMT R36, R36, 0x5410, R53 ;  /* 0x0000541024247816 */ /* 0x000fc40000000035 */
[----:B------:R-:W-:Y:S02]  /*ebc0*/  ISETP.GE.AND P1, PT, R202, R41, PT ;  /* 0x00000029ca00720c */ /* 0x000fe40003f26270 */
[----:B------:R-:W-:Y:S02]  /*ebd0*/  PRMT R37, R37, 0x5410, R52 ;  /* 0x0000541025257816 */ /* 0x000fe40000000034 */
[----:B------:R-:W-:Y:S02]  /*ebe0*/  PRMT R38, R38, 0x5410, R51 ;  /* 0x0000541026267816 */ /* 0x000fe40000000033 */
[----:B------:R-:W-:Y:S02]  /*ebf0*/  PRMT R39, R39, 0x5410, R50 ;  /* 0x0000541027277816 */ /* 0x000fe40000000032 */
[----:B------:R-:W-:Y:S02]  /*ec00*/  PRMT R28, R28, 0x5410, R49 ;  /* 0x000054101c1c7816 */ /* 0x000fe40000000031 */
[----:B------:R-:W-:-:S02]  /*ec10*/  PRMT R29, R29, 0x5410, R46 ;  /* 0x000054101d1d7816 */ /* 0x000fc4000000002e */
[----:B------:R-:W-:Y:S02]  /*ec20*/  PRMT R30, R30, 0x5410, R47 ;  /* 0x000054101e1e7816 */ /* 0x000fe4000000002f */
[----:B------:R-:W-:Y:S02]  /*ec30*/  PRMT R31, R31, 0x5410, R10 ;  /* 0x000054101f1f7816 */ /* 0x000fe4000000000a */
[----:B----4-:R-:W-:-:S04]  /*ec40*/  LEA.HI R20, R21, R21, RZ, 0x1 ;  /* 0x0000001515147211 */ /* 0x010fc800078f08ff */
[----:B------:R-:W-:-:S05]  /*ec50*/  LOP3.LUT R20, R20, 0xfffffffe, RZ, 0xc0, !PT ;  /* 0xfffffffe14147812 */ /* 0x000fca00078ec0ff */
[----:B------:R-:W-:Y:S02]  /*ec60*/  IMAD.IADD R20, R21, 0x1, -R20 ;  /* 0x0000000115147824 */ /* 0x000fe400078e0a14 */
[----:B------:R-:W-:-:S03]  /*ec70*/  IMAD.MOV.U32 R21, RZ, RZ, R15 ;  /* 0x000000ffff157224 */ /* 0x000fc600078e000f */
[----:B------:R-:W-:Y:S01]  /*ec80*/  SHF.L.U32 R5, R20, 0x1f, RZ ;  /* 0x0000001f14057819 */ /* 0x000fe200000006ff */
[----:B------:R-:W-:-:S03]  /*ec90*/  IMAD.MOV.U32 R20, RZ, RZ, R14 ;  /* 0x000000ffff147224 */ /* 0x000fc600078e000e */
[----:B------:R-:W0:Y:S02]  /*eca0*/  SYNCS.PHASECHK.TRANS64.TRYWAIT P0, [R18+URZ+0x30800], R5 ;  /* 0x03080005120075a7 */ /* 0x000e24000800017f */
[----:B0-----:R-:W-:Y:S05]  /*ecb0*/  @!P0 BRA `(.L_x_3900) ;  /* 0x0000011c00ac8947 */ /* 0x001fea0003800000 */
.L_x_4122:
[----:B------:R-:W-:Y:S05]  /*ecc0*/  BSYNC B1 ;  /* 0x0000000000017941 */ /* 0x000fea0003800000 */
.L_x_3899:
        /* <DEDUP_REMOVED lines=10> */
[----:B------:R-:W-:-:S09]  /*ed70*/  ISETP.GE.AND P2, PT, R193, R43, PT ;  /* 0x0000002bc100720c */ /* 0x000fd20003f46270 */
[----:B------:R-:W-:Y:S05]  /*ed80*/  @P0 BRA `(.L_x_3904) ;  /* 0x0000000400800947 */ /* 0x000fea0003800000 */
[----:B------:R-:W1:Y:S01]  /*ed90*/  S2R R40, SR_TID.X ;  /* 0x0000000000287919 */ /* 0x000e620000002100 */
[----:B0-----:R-:W-:Y:S01]  /*eda0*/  LOP3.LUT R5, R215, 0x38, R16, 0xf8, !PT ;  /* 0x00000038d7057812 */ /* 0x001fe200078ef810 */
[C---:B------:R-:W-:Y:S01]  /*edb0*/  IMAD.U32 R53, R36.reuse, 0x10000, RZ ;  /* 0x0001000024357824 */ /* 0x040fe200078e00ff */
[----:B------:R-:W-:Y:S01]  /*edc0*/  LOP3.LUT R55, R36, 0xffff0000, RZ, 0xc0, !PT ;  /* 0xffff000024377812 */ /* 0x000fe200078ec0ff */
[----:B------:R-:W-:Y:S01]  /*edd0*/  IMAD.U32 R51, R32, 0x10000, RZ ;  /* 0x0001000020337824 */ /* 0x000fe200078e00ff */
[----:B------:R-:W-:-:S05]  /*ede0*/  LOP3.LUT R4, R5, R216, RZ, 0x3c, !PT ;  /* 0x000000d805047212 */ /* 0x000fca00078e3cff */
[----:B------:R-:W-:-:S04]  /*edf0*/  IMAD.IADD R5, R217, 0x1, R4 ;  /* 0x00000001d9057824 */ /* 0x000fc800078e0204 */
[----:B------:R-:W-:Y:S02]  /*ee00*/  IMAD R58, R5, 0x2, R18 ;  /* 0x00000002053a7824 */ /* 0x000fe400078e0212 */
[----:B-1----:R-:W-:-:S05]  /*ee10*/  VIADD R40, R40, 0xffffff80 ;  /* 0xffffff8028287836 */ /* 0x002fca0000000000 */
[----:B------:R-:W-:-:S04]  /*ee20*/  SHF.R.S32.HI R10, RZ, 0x1f, R40 ;  /* 0x0000001fff0a7819 */ /* 0x000fc80000011428 */
[----:B------:R-:W-:-:S04]  /*ee30*/  LEA.HI R10, R10, R40, RZ, 0x2 ;  /* 0x000000280a0a7211 */ /* 0x000fc800078f10ff */
[----:B------:R-:W-:-:S05]  /*ee40*/  LOP3.LUT R10, R10, 0xfffffffc, RZ, 0xc0, !PT ;  /* 0xfffffffc0a0a7812 */ /* 0x000fca00078ec0ff */
[----:B------:R-:W-:-:S05]  /*ee50*/  IMAD.IADD R10, R40, 0x1, -R10 ;  /* 0x00000001280a7824 */ /* 0x000fca00078e0a0a */
[----:B------:R-:W-:-:S04]  /*ee60*/  LEA.HI R6, R43, R10, RZ, 0x1d ;  /* 0x0000000a2b067211 */ /* 0x000fc800078fe8ff */
        /* <DEDUP_REMOVED lines=8> */
[----:B------:R-:W0:Y:S03]  /*eef0*/  LDS.128 R4, [R58+0x12400] ;  /* 0x012400003a047984 */ /* 0x000e260000000c00 */
        /* <DEDUP_REMOVED lines=17> */
[----:B------:R-:W-:Y:S01]  /*f010*/  FFMA.FTZ R57, R40, R51, -R57 ;  /* 0x0000003328397223 */ /* 0x000fe20000010839 */
        /* <DEDUP_REMOVED lines=12> */
[----:B------:R-:W-:Y:S01]  /*f0e0*/  FFMA.FTZ R54, R42, R40, -R51 ;  /* 0x000000282a367223 */ /* 0x000fe20000010833 */
[----:B------:R-:W-:Y:S02]  /*f0f0*/  IMAD.U32 R47, R34, 0x10000, RZ ;  /* 0x00010000222f7824 */ /* 0x000fe400078e00ff */
        /* <DEDUP_REMOVED lines=12> */
[----:B------:R-:W-:Y:S01]  /*f1c0*/  FFMA.FTZ R65, R44, R53, R65 ;  /* 0x000000352c417223 */ /* 0x000fe20000010041 */
[C---:B------:R-:W-:Y:S01]  /*f1d0*/  FFMA.FTZ R44, R6.reuse, R55, R10 ;  /* 0x00000037062c7223 */ /* 0x040fe2000001000a */
[-C--:B------:R-:W-:Y:S01]  /*f1e0*/  FFMA.FTZ R46, R45, R4.reuse, -R8 ;  /* 0x000000042d2e7223 */ /* 0x080fe20000010808 */
[----:B------:R-:W-:Y:S01]  /*f1f0*/  LOP3.LUT R11, R11, 0xffff0000, RZ, 0xc0, !PT ;  /* 0xffff00000b0b7812 */ /* 0x000fe200078ec0ff */
[----:B------:R-:W-:Y:S01]  /*f200*/  FFMA.FTZ R42, R6, R51, -R47 ;  /* 0x00000033062a7223 */ /* 0x000fe2000001082f */
        /* <DEDUP_REMOVED lines=20> */
[----:B------:R1:W-:Y:S01]  /*f350*/  STS.128 [R58+0x12400], R4 ;  /* 0x012400043a007388 */ /* 0x0003e20000000c00 */
[----:B------:R-:W-:Y:S02]  /*f360*/  F2FP.BF16.F32.PACK_AB R9, R40, R61 ;  /* 0x0000003d2809723e */ /* 0x000fe400000010ff */
[----:B------:R-:W-:-:S05]  /*f370*/  F2FP.BF16.F32.PACK_AB R11, R47, R48 ;  /* 0x000000302f0b723e */ /* 0x000fca00000010ff */
[----:B------:R1:W-:Y:S02]  /*f380*/  STS.128 [R60+0x12400], R8 ;  /* 0x012400083c007388 */ /* 0x0003e40000000c00 */
.L_x_3904:
[----:B------:R-:W-:Y:S05]  /*f390*/  BSYNC B2 ;  /* 0x0000000000027941 */ /* 0x000fea0003800000 */
.L_x_3903:
[----:B------:R-:W-:Y:S04]  /*f3a0*/  BSSY B2, `(.L_x_3905) ;  /* 0x0000059000027945 */ /* 0x000fe80003800000 */
[----:B------:R-:W-:Y:S05]  /*f3b0*/  @P1 BRA `(.L_x_3906) ;  /* 0x00000004005c1947 */ /* 0x000fea0003800000 */
[----:B-1----:R-:W2:Y:S01]  /*f3c0*/  LDL R60, [R1+0x6c] ;  /* 0x00006c00013c7983 */ /* 0x002ea20000100800 */
[----:B------:R-:W-:Y:S01]  /*f3d0*/  LEA.HI R4, R43, R195, RZ, 0x1d ;  /* 0x000000c32b047211 */ /* 0x000fe200078fe8ff */
[C---:B------:R-:W-:Y:S01]  /*f3e0*/  IMAD.U32 R52, R28.reuse, 0x10000, RZ ;  /* 0x000100001c347824 */ /* 0x040fe200078e00ff */
[----:B------:R-:W-:Y:S01]  /*f3f0*/  LOP3.LUT R53, R28, 0xffff0000, RZ, 0xc0, !PT ;  /* 0xffff00001c357812 */ /* 0x000fe200078ec0ff */
[----:B------:R-:W-:Y:S01]  /*f400*/  IMAD.U32 R51, R24, 0x10000, RZ ;  /* 0x0001000018337824 */ /* 0x000fe200078e00ff */
[----:B0-----:R-:W-:Y:S02]  /*f410*/  SHF.R.S32.HI R5, RZ, 0x1f, R4 ;  /* 0x0000001fff057819 */ /* 0x001fe40000011404 */
[----:B------:R-:W-:Y:S02]  /*f420*/  SHF.L.U32 R6, R4, 0x3, RZ ;  /* 0x0000000304067819 */ /* 0x000fe400000006ff */
[----:B------:R-:W-:Y:S02]  /*f430*/  LEA.HI R4, R5, R4, RZ, 0x3 ;  /* 0x0000000405047211 */ /* 0x000fe400078f18ff */
[----:B------:R-:W-:-:S03]  /*f440*/  LOP3.LUT R5, R215, 0x38, R6, 0xf8, !PT ;  /* 0x00000038d7057812 */ /* 0x000fc600078ef806 */
[----:B------:R-:W-:Y:S01]  /*f450*/  IMAD.SHL.U32 R4, R4, 0x400, RZ ;  /* 0x0000040004047824 */ /* 0x000fe200078e00ff */
[----:B------:R-:W-:-:S04]  /*f460*/  LOP3.LUT R5, R5, R216, RZ, 0x3c, !PT ;  /* 0x000000d805057212 */ /* 0x000fc800078e3cff */
[----:B------:R-:W-:-:S04]  /*f470*/  LOP3.LUT R4, R4, 0x7fffe000, RZ, 0xc0, !PT ;  /* 0x7fffe00004047812 */ /* 0x000fc800078ec0ff */
[----:B------:R-:W-:-:S05]  /*f480*/  IADD3 R9, R5, R4, R217 ;  /* 0x0000000405097210 */ /* 0x000fca0007ffe0d9 */
[----:B------:R-:W-:-:S05]  /*f490*/  IMAD R40, R9, 0x2, R18 ;  /* 0x0000000209287824 */ /* 0x000fca00078e0212 */
[----:B------:R-:W0:Y:S02]  /*f4a0*/  LDS.128 R8, [R40+0x12400] ;  /* 0x0124000028087984 */ /* 0x000e240000000c00 */
[C---:B0-----:R-:W-:Y:S01]  /*f4b0*/  IMAD.U32 R47, R8.reuse, 0x10000, RZ ;  /* 0x00010000082f7824 */ /* 0x041fe200078e00ff */
[----:B------:R-:W-:Y:S01]  /*f4c0*/  LOP3.LUT R8, R8, 0xffff0000, RZ, 0xc0, !PT ;  /* 0xffff000008087812 */ /* 0x000fe200078ec0ff */
[C---:B------:R-:W-:Y:S01]  /*f4d0*/  IMAD.U32 R48, R9.reuse, 0x10000, RZ ;  /* 0x0001000009307824 */ /* 0x040fe200078e00ff */
[----:B------:R-:W-:Y:S01]  /*f4e0*/  LOP3.LUT R9, R9, 0xffff0000, RZ, 0xc0, !PT ;  /* 0xffff000009097812 */ /* 0x000fe200078ec0ff */
[C---:B------:R-:W-:Y:S01]  /*f4f0*/  FMUL.FTZ R55, R47.reuse, R52 ;  /* 0x000000342f377220 */ /* 0x040fe20000410000 */
[----:B------:R-:W-:Y:S01]  /*f500*/  FMUL.FTZ R57, R47, R51 ;  /* 0x000000332f397220 */ /* 0x000fe20000410000 */
[----:B------:R-:W-:Y:S01]  /*f510*/  LOP3.LUT R47, R24, 0xffff0000, RZ, 0xc0, !PT ;  /* 0xffff0000182f7812 */ /* 0x000fe200078ec0ff */
[----:B------:R-:W-:Y:S01]  /*f520*/  FMUL.FTZ R59, R8, R53 ;  /* 0x00000035083b7220 */ /* 0x000fe20000410000 */
[C---:B------:R-:W-:Y:S01]  /*f530*/  IMAD.U32 R49, R10.reuse, 0x10000, RZ ;  /* 0x000100000a317824 */ /* 0x040fe200078e00ff */
[----:B------:R-:W-:Y:S01]  /*f540*/  LOP3.LUT R10, R10, 0xffff0000, RZ, 0xc0, !PT ;  /* 0xffff00000a0a7812 */ /* 0x000fe200078ec0ff */
[----:B------:R-:W-:-:S02]  /*f550*/  IMAD.U32 R50, R11, 0x10000, RZ ;  /* 0x000100000b327824 */ /* 0x000fc400078e00ff */
        /* <DEDUP_REMOVED lines=8> */
[----:B------:R-:W-:Y:S01]  /*f5e0*/  FFMA.FTZ R54, R42, R51, -R55 ;  /* 0x000000332a367223 */ /* 0x000fe20000010837 */
[----:B------:R-:W-:-:S02]  /*f5f0*/  IMAD.U32 R55, R29, 0x10000, RZ ;  /* 0x000100001d377824 */ /* 0x000fc400078e00ff */
[----:B------:R-:W-:Y:S01]  /*f600*/  FFMA.FTZ R59, R4, R47, -R59 ;  /* 0x0000002f043b7223 */ /* 0x000fe2000001083b */
[----:B------:R-:W-:Y:S02]  /*f610*/  IMAD.U32 R51, R25, 0x10000, RZ ;  /* 0x0001000019337824 */ /* 0x000fe400078e00ff */
[----:B------:R-:W-:Y:S01]  /*f620*/  FFMA.FTZ R57, R42, R52, R57 ;  /* 0x000000342a397223 */ /* 0x000fe20000010039 */
[----:B------:R-:W-:Y:S01]  /*f630*/  FMUL.FTZ R47, R48, R55 ;  /* 0x00000037302f7220 */ /* 0x000fe20000410000 */
[----:B------:R-:W-:Y:S01]  /*f640*/  FFMA.FTZ R42, R4, R53, R61 ;  /* 0x00000035042a7223 */ /* 0x000fe2000001003d */
[-C--:B------:R-:W-:Y:S01]  /*f650*/  FMUL.FTZ R52, R48, R51.reuse ;  /* 0x0000003330347220 */ /* 0x080fe20000410000 */
[----:B------:R-:W-:Y:S01]  /*f660*/  SHF.L.U32 R4, R26, 0x10, RZ ;  /* 0x000000101a047819 */ /* 0x000fe200000006ff */
[----:B------:R-:W-:Y:S01]  /*f670*/  FFMA.FTZ R48, R44, R51, -R47 ;  /* 0x000000332c307223 */ /* 0x000fe2000001082f */
[----:B------:R-:W-:Y:S01]  /*f680*/  LOP3.LUT R51, R30, 0xffff0000, RZ, 0xc0, !PT ;  /* 0xffff00001e337812 */ /* 0x000fe200078ec0ff */
[----:B------:R-:W-:Y:S01]  /*f690*/  IMAD.U32 R45, R6, 0x10000, RZ ;  /* 0x00010000062d7824 */ /* 0x000fe200078e00ff */
[----:B------:R-:W-:Y:S01]  /*f6a0*/  LOP3.LUT R47, R26, 0xffff0000, RZ, 0xc0, !PT ;  /* 0xffff00001a2f7812 */ /* 0x000fe200078ec0ff */
[----:B------:R-:W-:Y:S01]  /*f6b0*/  FFMA.FTZ R52, R44, R55, R52 ;  /* 0x000000372c347223 */ /* 0x000fe20000010034 */
[----:B------:R-:W-:Y:S01]  /*f6c0*/  LOP3.LUT R6, R6, 0xffff0000, RZ, 0xc0, !PT ;  /* 0xffff000006067812 */ /* 0x000fe200078ec0ff */
[C---:B------:R-:W-:Y:S01]  /*f6d0*/  FMUL.FTZ R61, R10.reuse, R51 ;  /* 0x000000330a3d7220 */ /* 0x040fe20000410000 */
[C---:B------:R-:W-:Y:S01]  /*f6e0*/  FMUL.FTZ R44, R49.reuse, R8 ;  /* 0x00000008312c7220 */ /* 0x040fe20000410000 */
[----:B------:R-:W-:Y:S01]  /*f6f0*/  FMUL.FTZ R56, R49, R4 ;  /* 0x0000000431387220 */ /* 0x000fe20000410000 */
[----:B------:R-:W-:Y:S01]  /*f700*/  FMUL.FTZ R10, R10, R47 ;  /* 0x0000002f0a0a7220 */ /* 0x000fe20000410000 */
[----:B------:R-:W-:-:S02]  /*f710*/  IMAD.U32 R53, R31, 0x10000, RZ ;  /* 0x000100001f357824 */ /* 0x000fc400078e00ff */
[----:B------:R-:W-:Y:S01]  /*f720*/  FFMA.FTZ R55, R45, R4, -R44 ;  /* 0x000000042d377223 */ /* 0x000fe2000001082c */
[----:B------:R-:W-:Y:S02]  /*f730*/  IMAD.U32 R49, R27, 0x10000, RZ ;  /* 0x000100001b317824 */ /* 0x000fe400078e00ff */
[----:B------:R-:W-:Y:S01]  /*f740*/  FFMA.FTZ R56, R45, R8, R56 ;  /* 0x000000082d387223 */ /* 0x000fe20000010038 */
[C---:B------:R-:W-:Y:S01]  /*f750*/  FFMA.FTZ R58, R6.reuse, R47, -R61 ;  /* 0x0000002f063a7223 */ /* 0x040fe2000001083d */
[----:B------:R-:W-:Y:S01]  /*f760*/  FFMA.FTZ R51, R6, R51, R10 ;  /* 0x0000003306337223 */ /* 0x000fe2000001000a */
[----:B------:R-:W-:Y:S02]  /*f770*/  IMAD.U32 R46, R7, 0x10000, RZ ;  /* 0x00010000072e7824 */ /* 0x000fe400078e00ff */
[C---:B------:R-:W-:Y:S01]  /*f780*/  FMUL.FTZ R45, R50.reuse, R53 ;  /* 0x00000035322d7220 */ /* 0x040fe20000410000 */
[----:B------:R-:W-:Y:S01]  /*f790*/  FMUL.FTZ R47, R50, R49 ;  /* 0x00000031322f7220 */ /* 0x000fe20000410000 */
[----:B------:R-:W-:-:S02]  /*f7a0*/  LOP3.LUT R8, R29, 0xffff0000, RZ, 0xc0, !PT ;  /* 0xffff00001d087812 */ /* 0x000fc400078ec0ff */
[----:B------:R-:W-:Y:S01]  /*f7b0*/  LOP3.LUT R10, R31, 0xffff0000, RZ, 0xc0, !PT ;  /* 0xffff00001f0a7812 */ /* 0x000fe200078ec0ff */
[C---:B------:R-:W-:Y:S01]  /*f7c0*/  FFMA.FTZ R49, R46.reuse, R49, -R45 ;  /* 0x000000312e317223 */ /* 0x040fe2000001082d */
[----:B------:R-:W-:Y:S01]  /*f7d0*/  LOP3.LUT R4, R25, 0xffff0000, RZ, 0xc0, !PT ;  /* 0xffff000019047812 */ /* 0x000fe200078ec0ff */
[----:B------:R-:W-:Y:S01]  /*f7e0*/  FFMA.FTZ R47, R46, R53, R47 ;  /* 0x000000352e2f7223 */ /* 0x000fe2000001002f */
[----:B------:R-:W-:Y:S01]  /*f7f0*/  LOP3.LUT R6, R27, 0xffff0000, RZ, 0xc0, !PT ;  /* 0xffff00001b067812 */ /* 0x000fe200078ec0ff */
[----:B------:R-:W-:Y:S01]  /*f800*/  FMUL.FTZ R44, R9, R8 ;  /* 0x00000008092c7220 */ /* 0x000fe20000410000 */
        /* <DEDUP_REMOVED lines=18> */
.L_x_3906:
[----:B------:R-:W-:Y:S05]  /*f930*/  BSYNC B2 ;  /* 0x0000000000027941 */ /* 0x000fea0003800000 */
.L_x_3905:
[----:B------:R-:W-:Y:S05]  /*f940*/  @P2 BRA `(.L_x_3902) ;  /* 0x00000004005c2947 */ /* 0x000fea0003800000 */
[----:B-1----:R-:W3:Y:S01]  /*f950*/  LDL R58, [R1+0x64] ;  /* 0x00006400013a7983 */ /* 0x002ee20000100800 */
[----:B------:R-:W-:Y:S01]  /*f960*/  LEA.HI R43, R43, R198, RZ, 0x1d ;  /* 0x000000c62b2b7211 */ /* 0x000fe200078fe8ff */
[C---:B------:R-:W-:Y:S01]  /*f970*/  IMAD.U32 R53, R14.reuse, 0x10000, RZ ;  /* 0x000100000e357824 */ /* 0x040fe200078e00ff */
[----:B------:R-:W-:Y:S01]  /*f980*/  LOP3.LUT R55, R14, 0xffff0000, RZ, 0xc0, !PT ;  /* 0xffff00000e377812 */ /* 0x000fe200078ec0ff */
[----:B------:R-:W-:Y:S01]  /*f990*/  IMAD.U32 R51, R0, 0x10000, RZ ;  /* 0x0001000000337824 */ /* 0x000fe200078e00ff */
[----:B--2---:R-:W-:Y:S01]  /*f9a0*/  SHF.R.S32.HI R6, RZ, 0x1f, R43 ;  /* 0x0000001fff067819 */ /* 0x004fe2000001142b */
[----:B------:R-:W-:-:S03]  /*f9b0*/  IMAD.SHL.U32 R4, R43, 0x8, RZ ;  /* 0x000000082b047824 */ /* 0x000fc600078e00ff */
[----:B------:R-:W-:Y:S02]  /*f9c0*/  LEA.HI R6, R6, R43, RZ, 0x3 ;  /* 0x0000002b06067211 */ /* 0x000fe400078f18ff */
[----:B0-----:R-:W-:-:S03]  /*f9d0*/  LOP3.LUT R5, R215, 0x38, R4, 0xf8, !PT ;  /* 0x00000038d7057812 */ /* 0x001fc600078ef804 */
        /* <DEDUP_REMOVED lines=12> */
[----:B------:R-:W-:Y:S01]  /*faa0*/  SHF.L.U32 R46, R15, 0x10, RZ ;  /* 0x000000100f2e7819 */ /* 0x000fe200000006ff */
[----:B------:R-:W-:Y:S01]  /*fab0*/  FMUL.FTZ R61, R8, R55 ;  /* 0x00000037083d7220 */ /* 0x000fe20000410000 */
[C---:B------:R-:W-:Y:S01]  /*fac0*/  IMAD.U32 R48, R10.reuse, 0x10000, RZ ;  /* 0x000100000a307824 */ /* 0x040fe200078e00ff */
[----:B------:R-:W-:Y:S01]  /*fad0*/  LOP3.LUT R10, R10, 0xffff0000, RZ, 0xc0, !PT ;  /* 0xffff00000a0a7812 */ /* 0x000fe200078ec0ff */
[C---:B------:R-:W-:Y:S01]  /*fae0*/  IMAD.U32 R49, R11.reuse, 0x10000, RZ ;  /* 0x000100000b317824 */ /* 0x040fe200078e00ff */
[----:B------:R-:W-:Y:S01]  /*faf0*/  LOP3.LUT R11, R11, 0xffff0000, RZ, 0xc0, !PT ;  /* 0xffff00000b0b7812 */ /* 0x000fe200078ec0ff */
[----:B---3--:R-:W0:Y:S02]  /*fb00*/  LDS.128 R4, [R58] ;  /* 0x000000003a047984 */ /* 0x008e240000000c00 */
[C---:B0-----:R-:W-:Y:S01]  /*fb10*/  IMAD.U32 R42, R4.reuse, 0x10000, RZ ;  /* 0x00010000042a7824 */ /* 0x041fe200078e00ff */
[----:B------:R-:W-:Y:S01]  /*fb20*/  LOP3.LUT R4, R4, 0xffff0000, RZ, 0xc0, !PT ;  /* 0xffff000004047812 */ /* 0x000fe200078ec0ff */
[C---:B------:R-:W-:Y:S01]  /*fb30*/  IMAD.U32 R43, R5.reuse, 0x10000, RZ ;  /* 0x00010000052b7824 */ /* 0x040fe200078e00ff */
[----:B------:R-:W-:Y:S01]  /*fb40*/  LOP3.LUT R5, R5, 0xffff0000, RZ, 0xc0, !PT ;  /* 0xffff000005057812 */ /* 0x000fe200078ec0ff */
[----:B------:R-:W-:Y:S01]  /*fb50*/  FFMA.FTZ R57, R42, R51, -R57 ;  /* 0x000000332a397223 */ /* 0x000fe20000010839 */
[----:B------:R-:W-:Y:S01]  /*fb60*/  LOP3.LUT R51, R0, 0xffff0000, RZ, 0xc0, !PT ;  /* 0xffff000000337812 */ /* 0x000fe200078ec0ff */
[----:B------:R-:W-:Y:S01]  /*fb70*/  FFMA.FTZ R59, R42, R53, R59 ;  /* 0x000000352a3b7223 */ /* 0x000fe2000001003b */
[----:B------:R-:W-:-:S02]  /*fb80*/  IMAD.U32 R42, R3, 0x10000, RZ ;  /* 0x00010000032a7824 */ /* 0x000fc400078e00ff */
[----:B------:R-:W-:Y:S02]  /*fb90*/  IMAD.U32 R44, R6, 0x10000, RZ ;  /* 0x00010000062c7824 */ /* 0x000fe400078e00ff */
[-C--:B------:R-:W-:Y:S01]  /*fba0*/  FMUL.FTZ R53, R8, R51.reuse ;  /* 0x0000003308357220 */ /* 0x080fe20000410000 */
[----:B------:R-:W-:Y:S01]  /*fbb0*/  FFMA.FTZ R50, R4, R51, -R61 ;  /* 0x0000003304327223 */ /* 0x000fe2000001083d */
[C---:B------:R-:W-:Y:S01]  /*fbc0*/  FMUL.FTZ R8, R47.reuse, R46 ;  /* 0x0000002e2f087220 */ /* 0x040fe20000410000 */
[----:B------:R-:W-:Y:S02]  /*fbd0*/  IMAD.U32 R51, R20, 0x10000, RZ ;  /* 0x0001000014337824 */ /* 0x000fe400078e00ff */
[-C--:B------:R-:W-:Y:S01]  /*fbe0*/  FMUL.FTZ R61, R47, R42.reuse ;  /* 0x0000002a2f3d7220 */ /* 0x080fe20000410000 */
[----:B------:R-:W-:Y:S01]  /*fbf0*/  FFMA.FTZ R52, R4, R55, R53 ;  /* 0x0000003704347223 */ /* 0x000fe20000010035 */
[----:B------:R-:W-:Y:S01]  /*fc00*/  FFMA.FTZ R54, R43, R42, -R8 ;  /* 0x0000002a2b367223 */ /* 0x000fe20000010808 */
[----:B------:R-:W-:-:S02]  /*fc10*/  IMAD.U32 R47, R12, 0x10000, RZ ;  /* 0x000100000c2f7824 */ /* 0x000fc400078e00ff */
[----:B------:R-:W-:Y:S01]  /*fc20*/  FFMA.FTZ R61, R43, R46, R61 ;  /* 0x0000002e2b3d7223 */ /* 0x000fe2000001003d */
[----:B------:R-:W-:Y:S01]  /*fc30*/  FMUL.FTZ R55, R48, R51 ;  /* 0x0000003330377220 */ /* 0x000fe20000410000 */
[----:B------:R-:W-:Y:S01]  /*fc40*/  LOP3.LUT R53, R20, 0xffff0000, RZ, 0xc0, !PT ;  /* 0xffff000014357812 */ /* 0x000fe200078ec0ff */
[----:B------:R-:W-:Y:S01]  /*fc50*/  IMAD.U32 R42, R21, 0x10000, RZ ;  /* 0x00010000152a7824 */ /* 0x000fe200078e00ff */
[----:B------:R-:W-:Y:S01]  /*fc60*/  LOP3.LUT R43, R12, 0xffff0000, RZ, 0xc0, !PT ;  /* 0xffff00000c2b7812 */ /* 0x000fe200078ec0ff */
[-C--:B------:R-:W-:Y:S01]  /*fc70*/  FMUL.FTZ R63, R48, R47.reuse ;  /* 0x0000002f303f7220 */ /* 0x080fe20000410000 */
[----:B------:R-:W-:Y:S01]  /*fc80*/  LOP3.LUT R6, R6, 0xffff0000, RZ, 0xc0, !PT ;  /* 0xffff000006067812 */ /* 0x000fe200078ec0ff */
[----:B------:R-:W-:Y:S01]  /*fc90*/  FFMA.FTZ R55, R44, R47, -R55 ;  /* 0x0000002f2c377223 */ /* 0x000fe20000010837 */
[C---:B------:R-:W-:Y:S01]  /*fca0*/  FMUL.FTZ R47, R10.reuse, R53 ;  /* 0x000000350a2f7220 */ /* 0x040fe20000410000 */
[----:B------:R-:W-:Y:S02]  /*fcb0*/  IMAD.U32 R45, R7, 0x10000, RZ ;  /* 0x00010000072d7824 */ /* 0x000fe400078e00ff */
[----:B------:R-:W-:Y:S01]  /*fcc0*/  FMUL.FTZ R10, R10, R43 ;  /* 0x0000002b0a0a7220 */ /* 0x000fe20000410000 */
[----:B------:R-:W-:-:S02]  /*fcd0*/  IMAD.U32 R4, R13, 0x10000, RZ ;  /* 0x000100000d047824 */ /* 0x000fc400078e00ff */
[----:B------:R-:W-:Y:S01]  /*fce0*/  FMUL.FTZ R8, R49, R42 ;  /* 0x0000002a31087220 */ /* 0x000fe20000410000 */
[----:B------:R-:W-:Y:S01]  /*fcf0*/  FFMA.FTZ R63, R44, R51, R63 ;  /* 0x000000332c3f7223 */ /* 0x000fe2000001003f */
[C---:B------:R-:W-:Y:S01]  /*fd00*/  FFMA.FTZ R44, R6.reuse, R43, -R47 ;  /* 0x0000002b062c7223 */ /* 0x040fe2000001082f */
[----:B------:R-:W-:Y:S01]  /*fd10*/  FFMA.FTZ R46, R6, R53, R10 ;  /* 0x00000035062e7223 */ /* 0x000fe2000001000a */
[-C--:B------:R-:W-:Y:S01]  /*fd20*/  FFMA.FTZ R47, R45, R4.reuse, -R8 ;  /* 0x000000042d2f7223 */ /* 0x080fe20000010808 */
[----:B------:R-:W-:Y:S01]  /*fd30*/  FMUL.FTZ R48, R49, R4 ;  /* 0x0000000431307220 */ /* 0x000fe20000410000 */
[----:B------:R-:W-:Y:S02]  /*fd40*/  LOP3.LUT R8, R15, 0xffff0000, RZ, 0xc0, !PT ;  /* 0xffff00000f087812 */ /* 0x000fe400078ec0ff */
        /* <DEDUP_REMOVED lines=8> */
[----:B------:R-:W-:Y:S01]  /*fdd0*/  FFMA.FTZ R9, R5, R4, -R42 ;  /* 0x0000000405097223 */ /* 0x000fe2000001082a */
[-C--:B------:R-:W-:Y:S01]  /*fde0*/  FMUL.FTZ R11, R11, R6.reuse ;  /* 0x000000060b0b7220 */ /* 0x080fe20000410000 */
        /* <DEDUP_REMOVED lines=13> */
.L_x_3902:
[----:B------:R-:W-:Y:S05]  /*fec0*/  BSYNC B1 ;  /* 0x0000000000017941 */ /* 0x000fea0003800000 */
.L_x_3901:
[----:B-123--:R-:W-:-:S05]  /*fed0*/  VIADD R4, R202, 0x40 ;  /* 0x00000040ca047836 */ /* 0x00efca0000000000 */
[----:B------:R-:W-:-:S13]  /*fee0*/  ISETP.GE.AND P0, PT, R4, R41, PT ;  /* 0x000000290400720c */ /* 0x000fda0003f06270 */
[----:B------:R-:W-:Y:S05]  /*fef0*/  @P0 BRA `(.L_x_3885) ;  /* 0x00000010005c0947 */ /* 0x000fea0003800000 */
[----:B------:R-:W1:Y:S01]  /*ff00*/  LDC R41, c[0x0][0x3f4] ;  /* 0x0000fd00ff297b82 */ /* 0x000e620000000800 */
[----:B------:R-:W-:Y:S01]  /*ff10*/  BSSY B1, `(.L_x_3907) ;  /* 0x0000063000017945 */ /* 0x000fe20003800000 */
[----:B------:R-:W-:Y:S02]  /*ff20*/  SHF.R.U32.HI R56, RZ, 0x3, R204 ;  /* 0x00000003ff387819 */ /* 0x000fe400000116cc */
[-C--:B-1----:R-:W-:Y:S02]  /*ff30*/  ISETP.GE.AND P0, PT, R16, R41.reuse, PT ;  /* 0x000000291000720c */ /* 0x082fe40003f06270 */
[-C--:B------:R-:W-:Y:S02]  /*ff40*/  ISETP.GE.AND P1, PT, R194, R41.reuse, PT ;  /* 0x00000029c200720c */ /* 0x080fe40003f26270 */
[----:B------:R-:W-:-:S09]  /*ff50*/  ISETP.GE.AND P2, PT, R193, R41, PT ;  /* 0x00000029c100720c */ /* 0x000fd20003f46270 */
[----:B------:R-:W-:Y:S05]  /*ff60*/  @P0 BRA `(.L_x_3908) ;  /* 0x0000000400740947 */ /* 0x000fea0003800000 */
[----:B------:R-:W2:Y:S01]  /*ff70*/  LDL R58, [R1+0x68] ;  /* 0x00006800013a7983 */ /* 0x000ea20000100800 */
[----:B0-----:R-:W0:Y:S02]  /*ff80*/  S2R R5, SR_TID.X ;  /* 0x0000000000057919 */ /* 0x001e240000002100 */
[----:B0-----:R-:W-:-:S05]  /*ff90*/  VIADD R5, R5, 0xffffff80 ;  /* 0xffffff8005057836 */ /* 0x001fca0000000000 */
        /* <DEDUP_REMOVED lines=12> */
[----:B------:R-:W-:-:S05]  /*10060*/  IADD3 R9, R5, R7, R218 ;  /* 0x0000000705097210 */ /* 0x000fca0007ffe0da */
[----:B------:R-:W-:-:S05]  /*10070*/  IMAD R40, R9, 0x2, R18 ;  /* 0x0000000209287824 */ /* 0x000fca00078e0212 */
[----:B------:R-:W0:Y:S01]  /*10080*/  LDS.128 R8, [R40+0x12400] ;  /* 0x0124000028087984 */ /* 0x000e220000000c00 */
[----:B------:R-:W-:Y:S01]  /*10090*/  IMAD.U32 R50, R32, 0x10000, RZ ;  /* 0x0001000020327824 */ /* 0x000fe200078e00ff */
[C---:B------:R-:W-:Y:S01]  /*100a0*/  LOP3.LUT R54, R36.reuse, 0xffff0000, RZ, 0xc0, !PT ;  /* 0xffff000024367812 */ /* 0x040fe200078ec0ff */
[----:B------:R-:W-:Y:S01]  /*100b0*/  IMAD.U32 R52, R36, 0x10000, RZ ;  /* 0x0001000024347824 */ /* 0x000fe200078e00ff */
[----:B------:R-:W-:Y:S01]  /*100c0*/  LOP3.LUT R32, R32, 0xffff0000, RZ, 0xc0, !PT ;  /* 0xffff000020207812 */ /* 0x000fe200078ec0ff */
[----:B------:R-:W-:Y:S02]  /*100d0*/  IMAD.U32 R61, R37, 0x10000, RZ ;  /* 0x00010000253d7824 */ /* 0x000fe400078e00ff */
[----:B------:R-:W-:Y:S01]  /*100e0*/  IMAD.U32 R59, R33, 0x10000, RZ ;  /* 0x00010000213b7824 */ /* 0x000fe200078e00ff */
[----:B------:R-:W-:Y:S02]  /*100f0*/  LOP3.LUT R37, R37, 0xffff0000, RZ, 0xc0, !PT ;  /* 0xffff000025257812 */ /* 0x000fe400078ec0ff */
[----:B------:R-:W-:-:S02]  /*10100*/  LOP3.LUT R33, R33, 0xffff0000, RZ, 0xc0, !PT ;  /* 0xffff000021217812 */ /* 0x000fc400078ec0ff */
[C---:B0-----:R-:W-:Y:S02]  /*10110*/  SHF.L.U32 R46, R8.reuse, 0x10, RZ ;  /* 0x00000010082e7819 */ /* 0x041fe400000006ff */
[----:B------:R-:W-:Y:S01]  /*10120*/  LOP3.LUT R8, R8, 0xffff0000, RZ, 0xc0, !PT ;  /* 0xffff000008087812 */ /* 0x000fe200078ec0ff */
[----:B------:R-:W-:Y:S02]  /*10130*/  IMAD.U32 R47, R9, 0x10000, RZ ;  /* 0x00010000092f7824 */ /* 0x000fe400078e00ff */
[-C--:B------:R-:W-:Y:S01]  /*10140*/  FMUL.FTZ R51, R52, R46.reuse ;  /* 0x0000002e34337220 */ /* 0x080fe20000410000 */
[----:B------:R-:W-:Y:S01]  /*10150*/  FMUL.FTZ R53, R50, R46 ;  /* 0x0000002e32357220 */ /* 0x000fe20000410000 */
[-C--:B------:R-:W-:Y:S01]  /*10160*/  FMUL.FTZ R55, R54, R8.reuse ;  /* 0x0000000836377220 */ /* 0x080fe20000410000 */
[----:B------:R-:W-:Y:S01]  /*10170*/  FMUL.FTZ R57, R32, R8 ;  /* 0x0000000820397220 */ /* 0x000fe20000410000 */
[----:B------:R-:W-:Y:S02]  /*10180*/  IMAD.U32 R48, R10, 0x10000, RZ ;  /* 0x000100000a307824 */ /* 0x000fe400078e00ff */
[----:B------:R-:W-:Y:S01]  /*10190*/  FMUL.FTZ R36, R61, R47 ;  /* 0x0000002f3d247220 */ /* 0x000fe20000410000 */
[----:B------:R-:W-:Y:S01]  /*101a0*/  IMAD.U32 R46, R38, 0x10000, RZ ;  /* 0x00010000262e7824 */ /* 0x000fe200078e00ff */
[----:B------:R-:W-:-:S02]  /*101b0*/  LOP3.LUT R10, R10, 0xffff0000, RZ, 0xc0, !PT ;  /* 0xffff00000a0a7812 */ /* 0x000fc400078ec0ff */
[----:B------:R-:W-:Y:S01]  /*101c0*/  LOP3.LUT R38, R38, 0xffff0000, RZ, 0xc0, !PT ;  /* 0xffff000026267812 */ /* 0x000fe200078ec0ff */
[----:B------:R-:W-:Y:S01]  /*101d0*/  IMAD.U32 R49, R11, 0x10000, RZ ;  /* 0x000100000b317824 */ /* 0x000fe200078e00ff */
[----:B------:R-:W-:Y:S02]  /*101e0*/  LOP3.LUT R9, R9, 0xffff0000, RZ, 0xc0, !PT ;  /* 0xffff000009097812 */ /* 0x000fe400078ec0ff */
[----:B------:R-:W-:Y:S01]  /*101f0*/  LOP3.LUT R11, R11, 0xffff0000, RZ, 0xc0, !PT ;  /* 0xffff00000b0b7812 */ /* 0x000fe200078ec0ff */
[----:B--2---:R-:W0:Y:S02]  /*10200*/  LDS.128 R4, [R58] ;  /* 0x000000003a047984 */ /* 0x004e240000000c00 */
[C---:B0-----:R-:W-:Y:S01]  /*10210*/  IMAD.U32 R42, R4.reuse, 0x10000, RZ ;  /* 0x00010000042a7824 */ /* 0x041fe200078e00ff */
[----:B------:R-:W-:Y:S01]  /*10220*/  LOP3.LUT R4, R4, 0xffff0000, RZ, 0xc0, !PT ;  /* 0xffff000004047812 */ /* 0x000fe200078ec0ff */
[----:B------:R-:W-:Y:S02]  /*10230*/  IMAD.U32 R43, R5, 0x10000, RZ ;  /* 0x00010000052b7824 */ /* 0x000fe400078e00ff */
[-C--:B------:R-:W-:Y:S01]  /*10240*/  FFMA.FTZ R51, R50, R42.reuse, -R51 ;  /* 0x0000002a32337223 */ /* 0x080fe20000010833 */
[----:B------:R-:W-:Y:S01]  /*10250*/  FFMA.FTZ R53, R52, R42, R53 ;  /* 0x0000002a34357223 */ /* 0x000fe20000010035 */
[-C--:B------:R-:W-:Y:S01]  /*10260*/  FFMA.FTZ R8, R32, R4.reuse, -R55 ;  /* 0x0000000420087223 */ /* 0x080fe20000010837 */
[----:B------:R-:W-:Y:S01]  /*10270*/  FFMA.FTZ R32, R54, R4, R57 ;  /* 0x0000000436207223 */ /* 0x000fe20000010039 */
[----:B------:R-:W-:Y:S01]  /*10280*/  FMUL.FTZ R42, R59, R47 ;  /* 0x0000002f3b2a7220 */ /* 0x000fe20000410000 */
[C---:B------:R-:W-:Y:S01]  /*10290*/  IMAD.U32 R4, R34.reuse, 0x10000, RZ ;  /* 0x0001000022047824 */ /* 0x040fe200078e00ff */
[----:B------:R-:W-:Y:S01]  /*102a0*/  LOP3.LUT R34, R34, 0xffff0000, RZ, 0xc0, !PT ;  /* 0xffff000022227812 */ /* 0x000fe200078ec0ff */
[----:B------:R-:W-:-:S02]  /*102b0*/  IMAD.U32 R44, R6, 0x10000, RZ ;  /* 0x00010000062c7824 */ /* 0x000fc400078e00ff */
[-C--:B------:R-:W-:Y:S01]  /*102c0*/  FFMA.FTZ R36, R59, R43.reuse, -R36 ;  /* 0x0000002b3b247223 */ /* 0x080fe20000010824 */
[----:B------:R-:W-:Y:S01]  /*102d0*/  FFMA.FTZ R42, R61, R43, R42 ;  /* 0x0000002b3d2a7223 */ /* 0x000fe2000001002a */
[----:B------:R-:W-:Y:S01]  /*102e0*/  LOP3.LUT R6, R6, 0xffff0000, RZ, 0xc0, !PT ;  /* 0xffff000006067812 */ /* 0x000fe200078ec0ff */
[----:B------:R-:W-:Y:S01]  /*102f0*/  FMUL.FTZ R43, R46, R48 ;  /* 0x000000302e2b7220 */ /* 0x000fe20000410000 */
[----:B------:R-:W-:Y:S02]  /*10300*/  IMAD.U32 R61, R39, 0x10000, RZ ;  /* 0x00010000273d7824 */ /* 0x000fe400078e00ff */
[-C--:B------:R-:W-:Y:S01]  /*10310*/  FMUL.FTZ R55, R38, R10.reuse ;  /* 0x0000000a26377220 */ /* 0x080fe20000410000 */
[----:B------:R-:W-:Y:S01]  /*10320*/  FMUL.FTZ R57, R34, R10 ;  /* 0x0000000a22397220 */ /* 0x000fe20000410000 */
[----:B------:R-:W-:Y:S02]  /*10330*/  IMAD.U32 R59, R35, 0x10000, RZ ;  /* 0x00010000233b7824 */ /* 0x000fe400078e00ff */
[C---:B------:R-:W-:Y:S01]  /*10340*/  FMUL.FTZ R47, R4.reuse, R48 ;  /* 0x00000030042f7220 */ /* 0x040fe20000410000 */
[----:B------:R-:W-:Y:S01]  /*10350*/  FFMA.FTZ R43, R4, R44, -R43 ;  /* 0x0000002c042b7223 */ /* 0x000fe2000001082b */
[----:B------:R-:W-:-:S02]  /*10360*/  IMAD.U32 R45, R7, 0x10000, RZ ;  /* 0x00010000072d7824 */ /* 0x000fc400078e00ff */
[-C--:B------:R-:W-:Y:S01]  /*10370*/  FMUL.FTZ R4, R61, R49.reuse ;  /* 0x000000313d047220 */ /* 0x080fe20000410000 */
[-C--:B------:R-:W-:Y:S01]  /*10380*/  FFMA.FTZ R34, R34, R6.reuse, -R55 ;  /* 0x0000000622227223 */ /* 0x080fe20000010837 */
[----:B------:R-:W-:Y:S01]  /*10390*/  FFMA.FTZ R57, R38, R6, R57 ;  /* 0x0000000626397223 */ /* 0x000fe20000010039 */
[----:B------:R-:W-:Y:S01]  /*103a0*/  FMUL.FTZ R6, R59, R49 ;  /* 0x000000313b067220 */ /* 0x000fe20000410000 */
[----:B------:R-:W-:Y:S02]  /*103b0*/  LOP3.LUT R39, R39, 0xffff0000, RZ, 0xc0, !PT ;  /* 0xffff000027277812 */ /* 0x000fe400078ec0ff */
[----:B------:R-:W-:Y:S01]  /*103c0*/  LOP3.LUT R35, R35, 0xffff0000, RZ, 0xc0, !PT ;  /* 0xffff000023237812 */ /* 0x000fe200078ec0ff */
[-C--:B------:R-:W-:Y:S01]  /*103d0*/  FFMA.FTZ R38, R59, R45.reuse, -R4 ;  /* 0x0000002d3b267223 */ /* 0x080fe20000010804 */
[----:B------:R-:W-:Y:S01]  /*103e0*/  LOP3.LUT R5, R5, 0xffff0000, RZ, 0xc0, !PT ;  /* 0xffff000005057812 */ /* 0x000fe200078ec0ff */
[----:B------:R-:W-:Y:S01]  /*103f0*/  FFMA.FTZ R10, R46, R44, R47 ;  /* 0x0000002c2e0a7223 */ /* 0x000fe2000001002f */
[----:B------:R-:W-:Y:S01]  /*10400*/  LOP3.LUT R7, R7, 0xffff0000, RZ, 0xc0, !PT ;  /* 0xffff000007077812 */ /* 0x000fe200078ec0ff */
        /* <DEDUP_REMOVED lines=15> */
[----:B------:R-:W-:-:S02]  /*10500*/  F2FP.BF16.F32.PACK_AB R8, R32, R53 ;  /* 0x000000352008723e */ /* 0x000fc400000010ff */
[----:B------:R-:W-:Y:S01]  /*10510*/  F2FP.BF16.F32.PACK_AB R11, R46, R45 ;  /* 0x0000002d2e0b723e */ /* 0x000fe200000010ff */
[----:B------:R1:W-:Y:S04]  /*10520*/  STS.128 [R58], R4 ;  /* 0x000000043a007388 */ /* 0x0003e80000000c00 */
[----:B------:R1:W-:Y:S02]  /*10530*/  STS.128 [R40+0x12400], R8 ;  /* 0x0124000828007388 */ /* 0x0003e40000000c00 */
.L_x_3908:
[----:B------:R-:W-:Y:S05]  /*10540*/  BSYNC B1 ;  /* 0x0000000000017941 */ /* 0x000fea0003800000 */
.L_x_3907:
[----:B------:R-:W-:Y:S04]  /*10550*/  BSSY B1, `(.L_x_3909) ;  /* 0x0000059000017945 */ /* 0x000fe80003800000 */
[----:B------:R-:W-:Y:S05]  /*10560*/  @P1 BRA `(.L_x_3910) ;  /* 0x00000004005c1947 */ /* 0x000fea0003800000 */
[----:B------:R-:W2:Y:S01]  /*10570*/  LDL R50, [R1+0x60] ;  /* 0x0000600001327983 */ /* 0x000ea20000100800 */
[----:B-1----:R-:W-:Y:S01]  /*10580*/  LEA.HI R4, R41, R195, RZ, 0x1d ;  /* 0x000000c329047211 */ /* 0x002fe200078fe8ff */
[C---:B------:R-:W-:Y:S01]  /*10590*/  IMAD.U32 R45, R28.reuse, 0x10000, RZ ;  /* 0x000100001c2d7824 */ /* 0x040fe200078e00ff */
[----:B------:R-:W-:Y:S01]  /*105a0*/  LOP3.LUT R46, R28, 0xffff0000, RZ, 0xc0, !PT ;  /* 0xffff00001c2e7812 */ /* 0x000fe200078ec0ff */
[----:B------:R-:W-:Y:S01]  /*105b0*/  IMAD.U32 R43, R24, 0x10000, RZ ;  /* 0x00010000182b7824 */ /* 0x000fe200078e00ff */
[----:B------:R-:W-:Y:S01]  /*105c0*/  SHF.R.S32.HI R7, RZ, 0x1f, R4 ;  /* 0x0000001fff077819 */ /* 0x000fe20000011404 */
[----:B0-----:R-:W-:Y:S01]  /*105d0*/  IMAD.SHL.U32 R5, R4, 0x8, RZ ;  /* 0x0000000804057824 */ /* 0x001fe200078e00ff */
[----:B------:R-:W-:Y:S01]  /*105e0*/  LOP3.LUT R24, R24, 0xffff0000, RZ, 0xc0, !PT ;  /* 0xffff000018187812 */ /* 0x000fe200078ec0ff */
[----:B------:R-:W-:Y:S01]  /*105f0*/  IMAD.U32 R48, R29, 0x10000, RZ ;  /* 0x000100001d307824 */ /* 0x000fe200078e00ff */
[----:B------:R-:W-:Y:S01]  /*10600*/  LEA.HI R7, R7, R4, RZ, 0x3 ;  /* 0x0000000407077211 */ /* 0x000fe200078f18ff */
[----:B------:R-:W-:Y:S01]  /*10610*/  IMAD.U32 R44, R25, 0x10000, RZ ;  /* 0x00010000192c7824 */ /* 0x000fe200078e00ff */
[----:B------:R-:W-:Y:S01]  /*10620*/  LOP3.LUT R4, R204, 0x38, R5, 0xf8, !PT ;  /* 0x00000038cc047812 */ /* 0x000fe200078ef805 */
[C---:B------:R-:W-:Y:S01]  /*10630*/  IMAD.U32 R49, R30.reuse, 0x10000, RZ ;  /* 0x000100001e317824 */ /* 0x040fe200078e00ff */
[----:B------:R-:W-:Y:S01]  /*10640*/  LOP3.LUT R30, R30, 0xffff0000, RZ, 0xc0, !PT ;  /* 0xffff00001e1e7812 */ /* 0x000fe200078ec0ff */
[----:B------:R-:W-:Y:S01]  /*10650*/  IMAD.SHL.U32 R7, R7, 0x400, RZ ;  /* 0x0000040007077824 */ /* 0x000fe200078e00ff */
[----:B------:R-:W-:Y:S01]  /*10660*/  LOP3.LUT R5, R4, R56, RZ, 0x3c, !PT ;  /* 0x0000003804057212 */ /* 0x000fe200078e3cff */
[C---:B------:R-:W-:Y:S01]  /*10670*/  IMAD.U32 R47, R26.reuse, 0x10000, RZ ;  /* 0x000100001a2f7824 */ /* 0x040fe200078e00ff */
[----:B------:R-:W-:-:S02]  /*10680*/  LOP3.LUT R26, R26, 0xffff0000, RZ, 0xc0, !PT ;  /* 0xffff00001a1a7812 */ /* 0x000fc400078ec0ff */
[----:B------:R-:W-:Y:S02]  /*10690*/  LOP3.LUT R7, R7, 0x7fffe000, RZ, 0xc0, !PT ;  /* 0x7fffe00007077812 */ /* 0x000fe400078ec0ff */
[----:B------:R-:W-:Y:S02]  /*106a0*/  LOP3.LUT R29, R29, 0xffff0000, RZ, 0xc0, !PT ;  /* 0xffff00001d1d7812 */ /* 0x000fe400078ec0ff */
[----:B------:R-:W-:Y:S02]  /*106b0*/  IADD3 R9, R5, R7, R218 ;  /* 0x0000000705097210 */ /* 0x000fe40007ffe0da */
[----:B------:R-:W-:-:S03]  /*106c0*/  LOP3.LUT R25, R25, 0xffff0000, RZ, 0xc0, !PT ;  /* 0xffff000019197812 */ /* 0x000fc600078ec0ff */
[----:B------:R-:W-:-:S05]  /*106d0*/  IMAD R32, R9, 0x2, R18 ;  /* 0x0000000209207824 */ /* 0x000fca00078e0212 */
[----:B------:R-:W0:Y:S02]  /*106e0*/  LDS.128 R8, [R32+0x12400] ;  /* 0x0124000020087984 */ /* 0x000e240000000c00 */
[C---:B0-----:R-:W-:Y:S01]  /*106f0*/  IMAD.U32 R37, R8.reuse, 0x10000, RZ ;  /* 0x0001000008257824 */ /* 0x041fe200078e00ff */
[----:B------:R-:W-:Y:S01]  /*10700*/  LOP3.LUT R8, R8, 0xffff0000, RZ, 0xc0, !PT ;  /* 0xffff000008087812 */ /* 0x000fe200078ec0ff */
[C---:B------:R-:W-:Y:S01]  /*10710*/  IMAD.U32 R38, R9.reuse, 0x10000, RZ ;  /* 0x0001000009267824 */ /* 0x040fe200078e00ff */
[----:B------:R-:W-:Y:S01]  /*10720*/  LOP3.LUT R9, R9, 0xffff0000, RZ, 0xc0, !PT ;  /* 0xffff000009097812 */ /* 0x000fe200078ec0ff */
[-C--:B------:R-:W-:Y:S01]  /*10730*/  FMUL.FTZ R42, R45, R37.reuse ;  /* 0x000000252d2a7220 */ /* 0x080fe20000410000 */
[----:B------:R-:W-:Y:S01]  /*10740*/  FMUL.FTZ R28, R43, R37 ;  /* 0x000000252b1c7220 */ /* 0x000fe20000410000 */
[-C--:B------:R-:W-:Y:S01]  /*10750*/  FMUL.FTZ R37, R46, R8.reuse ;  /* 0x000000082e257220 */ /* 0x080fe20000410000 */
[C---:B------:R-:W-:Y:S01]  /*10760*/  IMAD.U32 R39, R10.reuse, 0x10000, RZ ;  /* 0x000100000a277824 */ /* 0x040fe200078e00ff */
[----:B------:R-:W-:Y:S01]  /*10770*/  LOP3.LUT R10, R10, 0xffff0000, RZ, 0xc0, !PT ;  /* 0xffff00000a0a7812 */ /* 0x000fe200078ec0ff */
[C---:B------:R-:W-:Y:S01]  /*10780*/  IMAD.U32 R40, R11.reuse, 0x10000, RZ ;  /* 0x000100000b287824 */ /* 0x040fe200078e00ff */
[----:B------:R-:W-:Y:S01]  /*10790*/  LOP3.LUT R11, R11, 0xffff0000, RZ, 0xc0, !PT ;  /* 0xffff00000b0b7812 */ /* 0x000fe200078ec0ff */
[----:B--2---:R-:W0:Y:S02]  /*107a0*/  LDS.128 R4, [R50] ;  /* 0x0000000032047984 */ /* 0x004e240000000c00 */
[C---:B0-----:R-:W-:Y:S01]  /*107b0*/  IMAD.U32 R33, R4.reuse, 0x10000, RZ ;  /* 0x0001000004217824 */ /* 0x041fe200078e00ff */
[----:B------:R-:W-:Y:S01]  /*107c0*/  LOP3.LUT R4, R4, 0xffff0000, RZ, 0xc0, !PT ;  /* 0xffff000004047812 */ /* 0x000fe200078ec0ff */
[----:B------:R-:W-:Y:S01]  /*107d0*/  IMAD.U32 R35, R6, 0x10000, RZ ;  /* 0x0001000006237824 */ /* 0x000fe200078e00ff */
[----:B------:R-:W-:Y:S01]  /*107e0*/  SHF.L.U32 R34, R5, 0x10, RZ ;  /* 0x0000001005227819 */ /* 0x000fe200000006ff */
[-C--:B------:R-:W-:Y:S01]  /*107f0*/  FFMA.FTZ R42, R43, R33.reuse, -R42 ;  /* 0x000000212b2a7223 */ /* 0x080fe2000001082a */
[----:B------:R-:W-:Y:S01]  /*10800*/  FFMA.FTZ R28, R45, R33, R28 ;  /* 0x000000212d1c7223 */ /* 0x000fe2000001001c */
[C---:B------:R-:W-:Y:S01]  /*10810*/  FMUL.FTZ R33, R24.reuse, R8 ;  /* 0x0000000818217220 */ /* 0x040fe20000410000 */
[----:B------:R-:W-:Y:S01]  /*10820*/  FFMA.FTZ R37, R24, R4, -R37 ;  /* 0x0000000418257223 */ /* 0x000fe20000010825 */
[-C--:B------:R-:W-:Y:S01]  /*10830*/  FMUL.FTZ R43, R48, R38.reuse ;  /* 0x00000026302b7220 */ /* 0x080fe20000410000 */
[----:B------:R-:W-:Y:S01]  /*10840*/  FMUL.FTZ R45, R44, R38 ;  /* 0x000000262c2d7220 */ /* 0x000fe20000410000 */
[----:B------:R-:W-:Y:S01]  /*10850*/  FFMA.FTZ R33, R46, R4, R33 ;  /* 0x000000042e217223 */ /* 0x000fe20000010021 */
[-C--:B------:R-:W-:Y:S01]  /*10860*/  FMUL.FTZ R4, R49, R39.reuse ;  /* 0x0000002731047220 */ /* 0x080fe20000410000 */
[-C--:B------:R-:W-:Y:S01]  /*10870*/  FFMA.FTZ R43, R44, R34.reuse, -R43 ;  /* 0x000000222c2b7223 */ /* 0x080fe2000001082b */
[----:B------:R-:W-:Y:S01]  /*10880*/  FFMA.FTZ R45, R48, R34, R45 ;  /* 0x00000022302d7223 */ /* 0x000fe2000001002d */
[C---:B------:R-:W-:Y:S01]  /*10890*/  FMUL.FTZ R24, R47.reuse, R39 ;  /* 0x000000272f187220 */ /* 0x040fe20000410000 */
[----:B------:R-:W-:Y:S01]  /*108a0*/  FFMA.FTZ R8, R47, R35, -R4 ;  /* 0x000000232f087223 */ /* 0x000fe20000010804 */
[----:B------:R-:W-:-:S02]  /*108b0*/  IMAD.U32 R34, R31, 0x10000, RZ ;  /* 0x000100001f227824 */ /* 0x000fc400078e00ff */
[-C--:B------:R-:W-:Y:S01]  /*108c0*/  FMUL.FTZ R39, R30, R10.reuse ;  /* 0x0000000a1e277220 */ /* 0x080fe20000410000 */
[----:B------:R-:W-:Y:S02]  /*108d0*/  IMAD.U32 R4, R27, 0x10000, RZ ;  /* 0x000100001b047824 */ /* 0x000fe400078e00ff */
[----:B------:R-:W-:Y:S01]  /*108e0*/  FMUL.FTZ R47, R26, R10 ;  /* 0x0000000a1a2f7220 */ /* 0x000fe20000410000 */
[----:B------:R-:W-:Y:S01]  /*108f0*/  LOP3.LUT R6, R6, 0xffff0000, RZ, 0xc0, !PT ;  /* 0xffff000006067812 */ /* 0x000fe200078ec0ff */
[----:B------:R-:W-:Y:S01]  /*10900*/  FFMA.FTZ R10, R49, R35, R24 ;  /* 0x00000023310a7223 */ /* 0x000fe20000010018 */
[----:B------:R-:W-:Y:S02]  /*10910*/  IMAD.U32 R36, R7, 0x10000, RZ ;  /* 0x0001000007247824 */ /* 0x000fe400078e00ff */
[-C--:B------:R-:W-:Y:S01]  /*10920*/  FMUL.FTZ R35, R34, R40.reuse ;  /* 0x0000002822237220 */ /* 0x080fe20000410000 */
[----:B------:R-:W-:Y:S01]  /*10930*/  LOP3.LUT R31, R31, 0xffff0000, RZ, 0xc0, !PT ;  /* 0xffff00001f1f7812 */ /* 0x000fe200078ec0ff */
[----:B------:R-:W-:Y:S01]  /*10940*/  FMUL.FTZ R49, R4, R40 ;  /* 0x0000002804317220 */ /* 0x000fe20000410000 */
[----:B------:R-:W-:Y:S01]  /*10950*/  LOP3.LUT R27, R27, 0xffff0000, RZ, 0xc0, !PT ;  /* 0xffff00001b1b7812 */ /* 0x000fe200078ec0ff */
[----:B------:R-:W-:Y:S01]  /*10960*/  FFMA.FTZ R47, R30, R6, R47 ;  /* 0x000000061e2f7223 */ /* 0x000fe2000001002f */
[----:B------:R-:W-:Y:S01]  /*10970*/  LOP3.LUT R5, R5, 0xffff0000, RZ, 0xc0, !PT ;  /* 0xffff000005057812 */ /* 0x000fe200078ec0ff */
[----:B------:R-:W-:Y:S01]  /*10980*/  FFMA.FTZ R35, R4, R36, -R35 ;  /* 0x0000002404237223 */ /* 0x000fe20000010823 */
[----:B------:R-:W-:Y:S01]  /*10990*/  LOP3.LUT R7, R7, 0xffff0000, RZ, 0xc0, !PT ;  /* 0xffff000007077812 */ /* 0x000fe200078ec0ff */
[----:B------:R-:W-:Y:S01]  /*109a0*/  FFMA.FTZ R39, R26, R6, -R39 ;  /* 0x000000061a277223 */ /* 0x000fe20000010827 */
        /* <DEDUP_REMOVED lines=19> */
.L_x_3910:
[----:B------:R-:W-:Y:S05]  /*10ae0*/  BSYNC B1 ;  /* 0x0000000000017941 */ /* 0x000fea0003800000 */
.L_x_3909:
[----:B------:R-:W-:Y:S05]  /*10af0*/  @P2 BRA `(.L_x_3885) ;  /* 0x00000004005c2947 */ /* 0x000fea0003800000 */
[----:B------:R-:W3:Y:S01]  /*10b00*/  LDL R42, [R1+0x5c] ;  /* 0x00005c00012a7983 */ /* 0x000ee20000100800 */
[----:B------:R-:W-:Y:S01]  /*10b10*/  LEA.HI R41, R41, R198, RZ, 0x1d ;  /* 0x000000c629297211 */ /* 0x000fe200078fe8ff */
[C---:B------:R-:W-:Y:S01]  /*10b20*/  IMAD.U32 R35, R14.reuse, 0x10000, RZ ;  /* 0x000100000e237824 */ /* 0x040fe200078e00ff */
[----:B------:R-:W-:Y:S01]  /*10b30*/  LOP3.LUT R38, R14, 0xffff0000, RZ, 0xc0, !PT ;  /* 0xffff00000e267812 */ /* 0x000fe200078ec0ff */
[C---:B------:R-:W-:Y:S01]  /*10b40*/  IMAD.U32 R33, R0.reuse, 0x10000, RZ ;  /* 0x0001000000217824 */ /* 0x040fe200078e00ff */
[----:B-12---:R-:W-:Y:S01]  /*10b50*/  SHF.R.S32.HI R4, RZ, 0x1f, R41 ;  /* 0x0000001fff047819 */ /* 0x006fe20000011429 */
[----:B0-----:R-:W-:Y:S01]  /*10b60*/  IMAD.SHL.U32 R5, R41, 0x8, RZ ;  /* 0x0000000829057824 */ /* 0x001fe200078e00ff */
[----:B------:R-:W-:Y:S01]  /*10b70*/  LOP3.LUT R0, R0, 0xffff0000, RZ, 0xc0, !PT ;  /* 0xffff000000007812 */ /* 0x000fe200078ec0ff */
[----:B------:R-:W-:Y:S01]  /*10b80*/  IMAD.U32 R40, R15, 0x10000, RZ ;  /* 0x000100000f287824 */ /* 0x000fe200078e00ff */
[----:B------:R-:W-:Y:S01]  /*10b90*/  LEA.HI R41, R4, R41, RZ, 0x3 ;  /* 0x0000002904297211 */ /* 0x000fe200078f18ff */
[----:B------:R-:W-:Y:S01]  /*10ba0*/  IMAD.U32 R36, R3, 0x10000, RZ ;  /* 0x0001000003247824 */ /* 0x000fe200078e00ff */
[----:B------:R-:W-:Y:S01]  /*10bb0*/  LOP3.LUT R4, R204, 0x38, R5, 0xf8, !PT ;  /* 0x00000038cc047812 */ /* 0x000fe200078ef805 */
[----:B------:R-:W-:Y:S01]  /*10bc0*/  IMAD.U32 R39, R20, 0x10000, RZ ;  /* 0x0001000014277824 */ /* 0x000fe200078e00ff */
[----:B------:R-:W-:Y:S01]  /*10bd0*/  SHF.L.U32 R41, R41, 0xa, RZ ;  /* 0x0000000a29297819 */ /* 0x000fe200000006ff */
[----:B------:R-:W-:Y:S01]  /*10be0*/  IMAD.U32 R37, R12, 0x10000, RZ ;  /* 0x000100000c257824 */ /* 0x000fe200078e00ff */
[----:B------:R-:W-:-:S02]  /*10bf0*/  LOP3.LUT R5, R4, R56, RZ, 0x3c, !PT ;  /* 0x0000003804057212 */ /* 0x000fc400078e3cff */
[----:B------:R-:W-:Y:S02]  /*10c00*/  LOP3.LUT R9, R41, 0x7fffe000, RZ, 0xc0, !PT ;  /* 0x7fffe00029097812 */ /* 0x000fe400078ec0ff */
[----:B------:R-:W-:Y:S02]  /*10c10*/  LOP3.LUT R12, R12, 0xffff0000, RZ, 0xc0, !PT ;  /* 0xffff00000c0c7812 */ /* 0x000fe400078ec0ff */
[----:B------:R-:W-:Y:S02]  /*10c20*/  IADD3 R9, R5, R9, R218 ;  /* 0x0000000905097210 */ /* 0x000fe40007ffe0da */
[----:B------:R-:W-:Y:S02]  /*10c30*/  LOP3.LUT R20, R20, 0xffff0000, RZ, 0xc0, !PT ;  /* 0xffff000014147812 */ /* 0x000fe400078ec0ff */
[----:B------:R-:W-:Y:S01]  /*10c40*/  LOP3.LUT R15, R15, 0xffff0000, RZ, 0xc0, !PT ;  /* 0xffff00000f0f7812 */ /* 0x000fe200078ec0ff */
[----:B------:R-:W-:Y:S01]  /*10c50*/  IMAD R24, R9, 0x2, R18 ;  /* 0x0000000209187824 */ /* 0x000fe200078e0212 */
[----:B------:R-:W-:-:S04]  /*10c60*/  LOP3.LUT R3, R3, 0xffff0000, RZ, 0xc0, !PT ;  /* 0xffff000003037812 */ /* 0x000fc800078ec0ff */
        /* <DEDUP_REMOVED lines=17> */
[-C--:B------:R-:W-:Y:S01]  /*10d80*/  FFMA.FTZ R34, R33, R25.reuse, -R34 ;  /* 0x0000001921227223 */ /* 0x080fe20000010822 */
[----:B------:R-:W-:Y:S01]  /*10d90*/  FFMA.FTZ R14, R35, R25, R14 ;  /* 0x00000019230e7223 */ /* 0x000fe2000001000e */
[----:B------:R-:W-:Y:S01]  /*10da0*/  FMUL.FTZ R25, R0, R8 ;  /* 0x0000000800197220 */ /* 0x000fe20000410000 */
[-C--:B------:R-:W-:Y:S01]  /*10db0*/  FMUL.FTZ R33, R40, R30.reuse ;  /* 0x0000001e28217220 */ /* 0x080fe20000410000 */
[----:B------:R-:W-:Y:S01]  /*10dc0*/  FMUL.FTZ R35, R36, R30 ;  /* 0x0000001e24237220 */ /* 0x000fe20000410000 */
[----:B------:R-:W-:Y:S01]  /*10dd0*/  FFMA.FTZ R29, R0, R4, -R29 ;  /* 0x00000004001d7223 */ /* 0x000fe2000001081d */
[----:B------:R-:W-:-:S02]  /*10de0*/  IMAD.U32 R27, R6, 0x10000, RZ ;  /* 0x00010000061b7824 */ /* 0x000fc400078e00ff */
[-C--:B------:R-:W-:Y:S01]  /*10df0*/  FMUL.FTZ R0, R39, R31.reuse ;  /* 0x0000001f27007220 */ /* 0x080fe20000410000 */
[----:B------:R-:W-:Y:S01]  /*10e00*/  FFMA.FTZ R25, R38, R4, R25 ;  /* 0x0000000426197223 */ /* 0x000fe20000010019 */
[-C--:B------:R-:W-:Y:S01]  /*10e10*/  FFMA.FTZ R33, R36, R26.reuse, -R33 ;  /* 0x0000001a24217223 */ /* 0x080fe20000010821 */
[----:B------:R-:W-:Y:S01]  /*10e20*/  FFMA.FTZ R35, R40, R26, R35 ;  /* 0x0000001a28237223 */ /* 0x000fe20000010023 */
[----:B------:R-:W-:Y:S01]  /*10e30*/  FMUL.FTZ R4, R37, R31 ;  /* 0x0000001f25047220 */ /* 0x000fe20000410000 */
[----:B------:R-:W-:Y:S01]  /*10e40*/  SHF.L.U32 R26, R21, 0x10, RZ ;  /* 0x00000010151a7819 */ /* 0x000fe200000006ff */
[-C--:B------:R-:W-:Y:S01]  /*10e50*/  FFMA.FTZ R8, R37, R27.reuse, -R0 ;  /* 0x0000001b25087223 */ /* 0x080fe20000010800 */
[----:B------:R-:W-:Y:S02]  /*10e60*/  IMAD.U32 R0, R13, 0x10000, RZ ;  /* 0x000100000d007824 */ /* 0x000fe400078e00ff */
[-C--:B------:R-:W-:Y:S01]  /*10e70*/  FMUL.FTZ R31, R20, R10.reuse ;  /* 0x0000000a141f7220 */ /* 0x080fe20000410000 */
[----:B------:R-:W-:Y:S01]  /*10e80*/  FMUL.FTZ R37, R12, R10 ;  /* 0x0000000a0c257220 */ /* 0x000fe20000410000 */
[----:B------:R-:W-:Y:S01]  /*10e90*/  LOP3.LUT R6, R6, 0xffff0000, RZ, 0xc0, !PT ;  /* 0xffff000006067812 */ /* 0x000fe200078ec0ff */
[----:B------:R-:W-:Y:S01]  /*10ea0*/  FFMA.FTZ R10, R39, R27, R4 ;  /* 0x0000001b270a7223 */ /* 0x000fe20000010004 */
[----:B------:R-:W-:-:S02]  /*10eb0*/  IMAD.U32 R28, R7, 0x10000, RZ ;  /* 0x00010000071c7824 */ /* 0x000fc400078e00ff */
[-C--:B------:R-:W-:Y:S01]  /*10ec0*/  FMUL.FTZ R27, R26, R32.reuse ;  /* 0x000000201a1b7220 */ /* 0x080fe20000410000 */
[----:B------:R-:W-:Y:S01]  /*10ed0*/  LOP3.LUT R21, R21, 0xffff0000, RZ, 0xc0, !PT ;  /* 0xffff000015157812 */ /* 0x000fe200078ec0ff */
[----:B------:R-:W-:Y:S01]  /*10ee0*/  FMUL.FTZ R39, R0, R32 ;  /* 0x0000002000277220 */ /* 0x000fe20000410000 */
[----:B------:R-:W-:Y:S01]  /*10ef0*/  LOP3.LUT R13, R13, 0xffff0000, RZ, 0xc0, !PT ;  /* 0xffff00000d0d7812 */ /* 0x000fe200078ec0ff */
[-C--:B------:R-:W-:Y:S01]  /*10f00*/  FFMA.FTZ R31, R12, R6.reuse, -R31 ;  /* 0x000000060c1f7223 */ /* 0x080fe2000001081f */
[----:B------:R-:W-:Y:S01]  /*10f10*/  LOP3.LUT R7, R7, 0xffff0000, RZ, 0xc0, !PT ;  /* 0xffff000007077812 */ /* 0x000fe200078ec0ff */
[----:B------:R-:W-:Y:S01]  /*10f20*/  FFMA.FTZ R37, R20, R6, R37 ;  /* 0x0000000614257223 */ /* 0x000fe20000010025 */
[-C--:B------:R-:W-:Y:S01]  /*10f30*/  FFMA.FTZ R27, R0, R28.reuse, -R27 ;  /* 0x0000001c001b7223 */ /* 0x080fe2000001081b */
        /* <DEDUP_REMOVED lines=19> */
.L_x_3885:
[----:B------:R-:W-:Y:S05]  /*11070*/  BSYNC B0 ;  /* 0x0000000000007941 */ /* 0x000fea0003800000 */
.L_x_3866:
[----:B------:R-:W-:Y:S01]  /*11080*/  @!PT LDS RZ, [RZ] ;  /* 0x00000000fffff984 */ /* 0x000fe20000000800 */
[----:B------:R-:W-:Y:S01]  /*11090*/  @!PT LDS RZ, [RZ] ;  /* 0x00000000fffff984 */ /* 0x000fe20000000800 */
[----:B------:R-:W-:Y:S01]  /*110a0*/  @!PT LDS RZ, [RZ] ;  /* 0x00000000fffff984 */ /* 0x000fe20000000800 */
[----:B------:R-:W-:Y:S01]  /*110b0*/  @!PT LDS RZ, [RZ] ;  /* 0x00000000fffff984 */ /* 0x000fe20000000800 */
[----:B------:R5:W-:Y:S06]  /*110c0*/  MEMBAR.ALL.CTA ;  /* 0x0000000000007992 */ /* 0x000bec0000008000 */
[----:B-----5:R-:W5:Y:S01]  /*110d0*/  FENCE.VIEW.ASYNC.S ;  /* 0x00000000000073c6 */ /* 0x020f620000000000 */
[----:B------:R-:W-:Y:S05]  /*110e0*/  WARPSYNC.ALL ;  /* 0x0000000000007948 */ /* 0x000fea0003800000 */
[----:B-----5:R-:W-:Y:S06]  /*110f0*/  BAR.SYNC.DEFER_BLOCKING 0xd, 0x100 ;  /* 0x0344000000007b1d */ /* 0x020fec0000010000 */
.L_x_3864:
[----:B------:R-:W-:-:S05]  /*11100*/  IMAD.U32 R0, RZ, RZ, UR59 ;  /* 0x0000003bff007e24 */ /* 0x000fca000f8e00ff */
[----:B------:R-:W-:-:S13]  /*11110*/  ISETP.NE.AND P0, PT, R0, 0x3, PT ;  /* 0x000000030000780c */ /* 0x000fda0003f05270 */
[----:B------:R-:W-:Y:S05]  /*11120*/  @!P0 BRA `(.L_x_3911) ;  /* 0x0000000000048947 */ /* 0x000fea0003800000 */
[----:B------:R-:W-:Y:S01]  /*11130*/  BPT.TRAP 0x1 ;  /* 0x000000040000795c */ /* 0x000fe20000300000 */
.L_x_3911:
[----:B01----:R-:W-:Y:S01]  /*11140*/  IMAD R3, R210, 0x8, R18 ;  /* 0x00000008d2037824 */ /* 0x003fe200078e0212 */
[----:B------:R-:W-:-:S04]  /*11150*/  SHF.L.U32 R0, R219, 0x1f, RZ ;  /* 0x0000001fdb007819 */ /* 0x000fc800000006ff */
[----:B------:R0:W1:Y:S01]  /*11160*/  SYNCS.PHASECHK.TRANS64.TRYWAIT P1, [R3+URZ+0x30830], R0 ;  /* 0x03083000030075a7 */ /* 0x000062000802017f */
[----:B------:R-:W-:Y:S05]  /*11170*/  @!P0 BRA `(.L_x_3912) ;  /* 0x0000000000048947 */ /* 0x000fea0003800000 */
[----:B------:R-:W-:Y:S01]  /*11180*/  BPT.TRAP 0x1 ;  /* 0x000000040000795c */ /* 0x000fe20000300000 */
.L_x_3912:
[----:B------:R-:W-:Y:S01]  /*11190*/  IMAD.MOV.U32 R119, RZ, RZ, RZ ;  /* 0x000000ffff777224 */ /* 0x000fe200078e00ff */
[----:B-1----:R-:W-:Y:S06]  /*111a0*/  @P1 BRA `(.L_x_3913) ;  /* 0x0000000000081947 */ /* 0x002fec0003800000 */
[----:B------:R-:W1:Y:S02]  /*111b0*/  SYNCS.PHASECHK.TRANS64.TRYWAIT P1, [R3+URZ+0x30830], R0 ;  /* 0x03083000030075a7 */ /* 0x000e64000802017f */
[----:B-1----:R-:W-:Y:S05]  /*111c0*/  @!P1 BRA `(.L_x_3914) ;  /* 0x000000f8007c9947 */ /* 0x002fea0003800000 */
.L_x_3913:
[----:B------:R-:W-:Y:S05]  /*111d0*/  WARPSYNC.ALL ;  /* 0x0000000000007948 */ /* 0x000fea0003800000 */
[----:B01----:R-:W-:Y:S01]  /*111e0*/  VIADD R0, R18, 0x1e400 ;  /* 0x0001e40012007836 */ /* 0x003fe20000000000 */
[----:B------:R-:W-:Y:S01]  /*111f0*/  R2UR UR4, R2 ;  /* 0x00000000020472ca */ /* 0x000fe200000e0000 */
[----:B--234-:R-:W-:Y:S01]  /*11200*/  IMAD.MOV.U32 R5, RZ, RZ, 0x40000040 ;  /* 0x40000040ff057424 */ /* 0x01cfe200078e00ff */
[----:B------:R-:W-:Y:S01]  /*11210*/  WARPGROUP.ARRIVE ;  /* 0x00000000000079c5 */ /* 0x000fe20000000000 */
[----:B------:R-:W-:Y:S01]  /*11220*/  UMOV UR9, 0x40000040 ;  /* 0x4000004000097882 */ /* 0x000fe20000000000 */
[----:B------:R-:W-:Y:S01]  /*11230*/  SHF.R.U32.HI R0, RZ, 0x4, R0 ;  /* 0x00000004ff007819 */ /* 0x000fe20000011600 */
[----:B------:R-:W-:Y:S01]  /*11240*/  IMAD.MOV.U32 R7, RZ, RZ, 0x40000040 ;  /* 0x40000040ff077424 */ /* 0x000fe200078e00ff */
[----:B------:R-:W-:Y:S01]  /*11250*/  R2UR UR11, R5 ;  /* 0x00000000050b72ca */ /* 0x000fe200000e0000 */
[----:B------:R-:W-:Y:S01]  /*11260*/  IMAD.U32 R9, RZ, RZ, UR9 ;  /* 0x00000009ff097e24 */ /* 0x000fe2000f8e00ff */
[----:B------:R-:W-:Y:S01]  /*11270*/  LOP3.LUT R0, R0, 0x3fff, RZ, 0xc0, !PT ;  /* 0x00003fff00007812 */ /* 0x000fe200078ec0ff */
[----:B------:R-:W-:Y:S01]  /*11280*/  UMOV UR53, 0x40000040 ;  /* 0x4000004000357882 */ /* 0x000fe20000000000 */
[----:B------:R-:W-:Y:S01]  /*11290*/  UMOV UR49, 0x40000040 ;  /* 0x4000004000317882 */ /* 0x000fe20000000000 */
[----:B------:R-:W-:Y:S01]  /*112a0*/  UMOV UR45, 0x40000040 ;  /* 0x40000040002d7882 */ /* 0x000fe20000000000 */
[----:B------:R-:W-:Y:S01]  /*112b0*/  LOP3.LUT R220, R0, 0x10000, RZ, 0xfc, !PT ;  /* 0x0001000000dc7812 */ /* 0x000fe200078efcff */
[----:B------:R-:W-:Y:S01]  /*112c0*/  ULOP3.LUT UR4, UR4, 0x10000, URZ, 0xfc, !UPT ;  /* 0x0001000004047892 */ /* 0x000fe2000f8efc3f */
[----:B------:R-:W-:Y:S01]  /*112d0*/  IMAD.MOV.U32 R5, RZ, RZ, 0x40000040 ;  /* 0x40000040ff057424 */ /* 0x000fe200078e00ff */
[----:B------:R-:W-:Y:S01]  /*112e0*/  UMOV UR41, 0x40000040 ;  /* 0x4000004000297882 */ /* 0x000fe20000000000 */
[----:B------:R-:W-:Y:S01]  /*112f0*/  UMOV UR37, 0x40000040 ;  /* 0x4000004000257882 */ /* 0x000fe20000000000 */
[----:B------:R-:W-:Y:S01]  /*11300*/  IMAD R4, R210, 0x900, R220 ;  /* 0x00000900d2047824 */ /* 0x000fe200078e02dc */
[----:B------:R-:W-:Y:S01]  /*11310*/  UIADD3 UR5, UR4, 0x2, URZ ;  /* 0x0000000204057890 */ /* 0x000fe2000fffe03f */
[----:B------:R-:W-:Y:S01]  /*11320*/  R2UR UR39, R5 ;  /* 0x00000000052772ca */ /* 0x000fe200000e0000 */
[----:B------:R-:W-:Y:S01]  /*11330*/  UMOV UR8, UR4 ;  /* 0x0000000400087c82 */ /* 0x000fe20008000000 */
[C---:B------:R-:W-:Y:S01]  /*11340*/  VIADD R6, R4.reuse, 0x2 ;  /* 0x0000000204067836 */ /* 0x040fe20000000000 */
[----:B------:R-:W-:Y:S01]  /*11350*/  R2UR UR10, R4 ;  /* 0x00000000040a72ca */ /* 0x000fe200000e0000 */
[----:B------:R-:W-:Y:S01]  /*11360*/  IMAD.U32 R8, RZ, RZ, UR8 ;  /* 0x00000008ff087e24 */ /* 0x000fe2000f8e00ff */
[----:B------:R-:W-:-:S02]  /*11370*/  UIADD3 UR52, UR4, 0x406, URZ ;  /* 0x0000040604347890 */ /* 0x000fc4000fffe03f */
[----:B------:R-:W-:Y:S02]  /*11380*/  UIADD3 UR48, UR4, 0x800, URZ ;  /* 0x0000080004307890 */ /* 0x000fe4000fffe03f */
[----:B------:R0:W-:Y:S01]  /*11390*/  STL.64 [R1+0x38], R8 ;  /* 0x0000380801007387 */ /* 0x0001e20000100a00 */
[----:B------:R-:W-:Y:S02]  /*113a0*/  UIADD3 UR44, UR4, 0x802, URZ ;  /* 0x00000802042c7890 */ /* 0x000fe4000fffe03f */
[----:B------:R-:W-:Y:S02]  /*113b0*/  UIADD3 UR40, UR4, 0x804, URZ ;  /* 0x0000080404287890 */ /* 0x000fe4000fffe03f */
[----:B------:R-:W-:Y:S02]  /*113c0*/  UIADD3 UR36, UR4, 0x806, URZ ;  /* 0x0000080604247890 */ /* 0x000fe4000fffe03f */
[----:B------:R-:W-:Y:S01]  /*113d0*/  HGMMA.64x96x16.F32.BF16 R24, gdesc[UR8], RZ, !UPT, gsb0 ;  /* 0x01600000081879f0 */ /* 0x000fe2000c0018ff */
[----:B------:R-:W-:Y:S01]  /*113e0*/  R2UR UR10, R6 ;  /* 0x00000000060a72ca */ /* 0x000fe200000e0000 */
[----:B------:R-:W-:Y:S01]  /*113f0*/  UMOV UR8, UR5 ;  /* 0x0000000500087c82 */ /* 0x000fe20008000000 */
[----:B------:R-:W-:Y:S01]  /*11400*/  R2UR UR11, R7 ;  /* 0x00000000070b72ca */ /* 0x000fe200000e0000 */
[----:B------:R-:W-:Y:S01]  /*11410*/  UMOV UR9, 0x40000040 ;  /* 0x4000004000097882 */ /* 0x000fe20000000000 */
[----:B------:R-:W-:Y:S01]  /*11420*/  VIADD R6, R4, 0x4 ;  /* 0x0000000404067836 */ /* 0x000fe20000000000 */
[----:B------:R-:W-:Y:S01]  /*11430*/  UIADD3 UR5, UR4, 0x4, URZ ;  /* 0x0000000404057890 */ /* 0x000fe2000fffe03f */
[----:B------:R-:W-:-:S02]  /*11440*/  IMAD.MOV.U32 R7, RZ, RZ, 0x40000040 ;  /* 0x40000040ff077424 */ /* 0x000fc400078e00ff */
[----:B0-----:R-:W-:Y:S02]  /*11450*/  IMAD.U32 R8, RZ, RZ, UR8 ;  /* 0x00000008ff087e24 */ /* 0x001fe4000f8e00ff */
[----:B------:R-:W-:-:S05]  /*11460*/  IMAD.U32 R9, RZ, RZ, UR9 ;  /* 0x00000009ff097e24 */ /* 0x000fca000f8e00ff */
[----:B------:R0:W-:Y:S01]  /*11470*/  STL.64 [R1+0x30], R8 ;  /* 0x0000300801007387 */ /* 0x0001e20000100a00 */
[----:B------:R-:W-:Y:S02]  /*11480*/  WARPGROUP.DEPBAR.LE gsb0, 0x0 ;  /* 0x00008000000079c5 */ /* 0x000fe40000010000 */
[----:B------:R-:W-:-:S06]  /*11490*/  WARPGROUP.ARRIVE ;  /* 0x00000000000079c5 */ /* 0x000fcc0000000000 */
[----:B------:R-:W-:Y:S01]  /*114a0*/  HGMMA.64x96x16.F32.BF16 R24, gdesc[UR8], R24, gsb0 ;  /* 0x01600000081879f0 */ /* 0x000fe20008001818 */
[----:B------:R-:W-:Y:S01]  /*114b0*/  R2UR UR10, R6 ;  /* 0x00000000060a72ca */ /* 0x000fe200000e0000 */
[----:B------:R-:W-:Y:S01]  /*114c0*/  UMOV UR8, UR5 ;  /* 0x0000000500087c82 */ /* 0x000fe20008000000 */
[----:B------:R-:W-:Y:S01]  /*114d0*/  R2UR UR11, R7 ;  /* 0x00000000070b72ca */ /* 0x000fe200000e0000 */
[----:B------:R-:W-:Y:S01]  /*114e0*/  UMOV UR9, 0x40000040 ;  /* 0x4000004000097882 */ /* 0x000fe20000000000 */
[----:B------:R-:W-:Y:S01]  /*114f0*/  VIADD R6, R4, 0x6 ;  /* 0x0000000604067836 */ /* 0x000fe20000000000 */
[----:B------:R-:W-:Y:S01]  /*11500*/  UIADD3 UR5, UR4, 0x6, URZ ;  /* 0x0000000604057890 */ /* 0x000fe2000fffe03f */
[----:B------:R-:W-:Y:S01]  /*11510*/  IMAD.MOV.U32 R7, RZ, RZ, 0x40000040 ;  /* 0x40000040ff077424 */ /* 0x000fe200078e00ff */
[----:B0-----:R-:W-:Y:S01]  /*11520*/  MOV R9, UR9 ;  /* 0x0000000900097c02 */ /* 0x001fe20008000f00 */
        /* <DEDUP_REMOVED lines=11> */
[----:B------:R-:W-:Y:S02]  /*115e0*/  IMAD.MOV.U32 R7, RZ, RZ, 0x40000040 ;  /* 0x40000040ff077424 */ /* 0x000fe400078e00ff */
        /* <DEDUP_REMOVED lines=37> */
[----:B0-----:R-:W-:Y:S01]  /*11840*/  MOV R9, UR9 ;  /* 0x0000000900097c02 */ /* 0x001fe20008000f00 */
[----:B------:R-:W-:Y:S02]  /*11850*/  IMAD.MOV.U32 R7, RZ, RZ, 0x40000040 ;  /* 0x40000040ff077424 */ /* 0x000fe400078e00ff */
[----:B------:R-:W-:Y:S01]  /*11860*/  IMAD.U32 R8, RZ, RZ, UR8 ;  /* 0x00000008ff087e24 */ /* 0x000fe2000f8e00ff */
[----:B------:R-:W-:Y:S01]  /*11870*/  R2UR UR54, R6 ;  /* 0x00000000063672ca */ /* 0x000fe200000e0000 */
[----:B------:R-:W-:Y:S01]  /*11880*/  VIADD R6, R4, 0x600 ;  /* 0x0000060004067836 */ /* 0x000fe20000000000 */
[----:B------:R-:W-:Y:S01]  /*11890*/  R2UR UR55, R7 ;  /* 0x00000000073772ca */ /* 0x000fe200000e0000 */
[----:B------:R-:W-:Y:S01]  /*118a0*/  IMAD.MOV.U32 R7, RZ, RZ, 0x40000040 ;  /* 0x40000040ff077424 */ /* 0x000fe200078e00ff */
[----:B------:R0:W-:Y:S02]  /*118b0*/  STL.64 [R1+0x8], R8 ;  /* 0x0000080801007387 */ /* 0x0001e40000100a00 */
[----:B------:R-:W-:Y:S01]  /*118c0*/  R2UR UR50, R6 ;  /* 0x00000000063272ca */ /* 0x000fe200000e0000 */
[----:B------:R-:W-:Y:S01]  /*118d0*/  VIADD R6, R4, 0x602 ;  /* 0x0000060204067836 */ /* 0x000fe20000000000 */
[----:B------:R-:W-:Y:S01]  /*118e0*/  R2UR UR51, R7 ;  /* 0x00000000073372ca */ /* 0x000fe200000e0000 */
[----:B------:R-:W-:-:S03]  /*118f0*/  IMAD.MOV.U32 R7, RZ, RZ, 0x40000040 ;  /* 0x40000040ff077424 */ /* 0x000fc600078e00ff */
[----:B------:R-:W-:Y:S01]  /*11900*/  R2UR UR46, R6 ;  /* 0x00000000062e72ca */ /* 0x000fe200000e0000 */
[C---:B------:R-:W-:Y:S01]  /*11910*/  VIADD R6, R4.reuse, 0x604 ;  /* 0x0000060404067836 */ /* 0x040fe20000000000 */
[----:B------:R-:W-:Y:S01]  /*11920*/  R2UR UR47, R7 ;  /* 0x00000000072f72ca */ /* 0x000fe200000e0000 */
[----:B------:R-:W-:Y:S02]  /*11930*/  IMAD.MOV.U32 R7, RZ, RZ, 0x40000040 ;  /* 0x40000040ff077424 */ /* 0x000fe400078e00ff */
[----:B------:R-:W-:Y:S01]  /*11940*/  VIADD R4, R4, 0x606 ;  /* 0x0000060604047836 */ /* 0x000fe20000000000 */
[----:B------:R-:W-:Y:S02]  /*11950*/  R2UR UR42, R6 ;  /* 0x00000000062a72ca */ /* 0x000fe400000e0000 */
[----:B------:R-:W-:Y:S02]  /*11960*/  R2UR UR43, R7 ;  /* 0x00000000072b72ca */ /* 0x000fe400000e0000 */
[----:B------:R-:W-:Y:S01]  /*11970*/  R2UR UR38, R4 ;  /* 0x00000000042672ca */ /* 0x000fe200000e0000 */
[----:B------:R-:W-:-:S02]  /*11980*/  WARPGROUP.DEPBAR.LE gsb0, 0x0 ;  /* 0x00008000000079c5 */ /* 0x000fc40000010000 */
        /* <DEDUP_REMOVED lines=18> */
[----:B0-----:R-:W-:Y:S05]  /*11ab0*/  @!P0 BRA `(.L_x_3915) ;  /* 0x0000000000048947 */ /* 0x001fea0003800000 */
[----:B------:R-:W-:Y:S01]  /*11ac0*/  BPT.TRAP 0x1 ;  /* 0x000000040000795c */ /* 0x000fe20000300000 */
.L_x_3915:
[----:B------:R-:W2:Y:S01]  /*11ad0*/  LDL R0, [R1+0x74] ;  /* 0x0000740001007983 */ /* 0x000ea20000100800 */
[----:B------:R-:W-:Y:S01]  /*11ae0*/  ULDC UR4, c[0x0][0x988] ;  /* 0x0002620000047ab9 */ /* 0x000fe20000000800 */
[----:B------:R-:W-:Y:S01]  /*11af0*/  P2R R12, PR, RZ, 0x1 ;  /* 0x00000001ff0c7803 */ /* 0x000fe20000000000 */
[----:B------:R-:W-:Y:S01]  /*11b00*/  ULDC UR38, c[0x0][0x988] ;  /* 0x0002620000267ab9 */ /* 0x000fe20000000800 */
[----:B------:R-:W-:Y:S01]  /*11b10*/  BSSY B0, `(.L_x_3916) ;  /* 0x00003f8000007945 */ /* 0x000fe20003800000 */
[-C--:B------:R-:W-:Y:S01]  /*11b20*/  MOV R118, R119.reuse ;  /* 0x0000007700767202 */ /* 0x080fe20000000f00 */
[--C-:B------:R-:W-:Y:S01]  /*11b30*/  IMAD.MOV.U32 R116, RZ, RZ, R119.reuse ;  /* 0x000000ffff747224 */ /* 0x100fe200078e0077 */
[-C--:B------:R-:W-:Y:S01]  /*11b40*/  MOV R102, R119.reuse ;  /* 0x0000007700667202 */ /* 0x080fe20000000f00 */
[--C-:B------:R-:W-:Y:S01]  /*11b50*/  IMAD.MOV.U32 R114, RZ, RZ, R119.reuse ;  /* 0x000000ffff727224 */ /* 0x100fe200078e0077 */
[----:B------:R-:W-:Y:S01]  /*11b60*/  MOV R86, R119 ;  /* 0x0000007700567202 */ /* 0x000fe20000000f00 */
[----:B------:R-:W-:-:S02]  /*11b70*/  IMAD.MOV.U32 R112, RZ, RZ, R119 ;  /* 0x000000ffff707224 */ /* 0x000fc400078e0077 */
[--C-:B------:R-:W-:Y:S02]  /*11b80*/  IMAD.MOV.U32 R110, RZ, RZ, R119.reuse ;  /* 0x000000ffff6e7224 */ /* 0x100fe400078e0077 */
[--C-:B------:R-:W-:Y:S02]  /*11b90*/  IMAD.MOV.U32 R108, RZ, RZ, R119.reuse ;  /* 0x000000ffff6c7224 */ /* 0x100fe400078e0077 */
[--C-:B------:R-:W-:Y:S02]  /*11ba0*/  IMAD.MOV.U32 R106, RZ, RZ, R119.reuse ;  /* 0x000000ffff6a7224 */ /* 0x100fe400078e0077 */
[--C-:B------:R-:W-:Y:S02]  /*11bb0*/  IMAD.MOV.U32 R104, RZ, RZ, R119.reuse ;  /* 0x000000ffff687224 */ /* 0x100fe400078e0077 */
[--C-:B------:R-:W-:Y:S02]  /*11bc0*/  IMAD.MOV.U32 R100, RZ, RZ, R119.reuse ;  /* 0x000000ffff647224 */ /* 0x100fe400078e0077 */
        /* <DEDUP_REMOVED lines=13> */
[----:B--2---:R-:W-:-:S04]  /*11ca0*/  IMAD.IADD R5, R0, 0x1, R141 ;  /* 0x0000000100057824 */ /* 0x004fc800078e028d */
[----:B------:R-:W-:-:S05]  /*11cb0*/  IMAD R5, R142, -0x60, R5 ;  /* 0xffffffa08e057824 */ /* 0x000fca00078e0205 */
        /* <DEDUP_REMOVED lines=33> */
[----:B------:R-:W-:Y:S02]  /*11ed0*/  ISETP.GT.AND P2, PT, R5, 0x28, PT ;  /* 0x000000280500780c */ /* 0x000fe40003f44270 */
        /* <DEDUP_REMOVED lines=28> */
[----:B------:R-:W-:Y:S02]  /*120a0*/  ISETP.GT.AND P2, PT, R5, 0x40, PT ;  /* 0x000000400500780c */ /* 0x000fe40003f44270 */
[----:B------:R-:W-:Y:S02]  /*120b0*/  FSEL R101, R53, -INF , P3 ;  /* 0xff80000035657808 */ /* 0x000fe40001800000 */
[----:B------:R-:W-:Y:S02]  /*120c0*/  FMNMX.FTZ R0, R99, R0, !PT ;  /* 0x0000000063007209 */ /* 0x000fe40007810000 */
[----:B------:R-:W-:Y:S02]  /*120d0*/  FSEL R47, R47, -INF , P1 ;  /* 0xff8000002f2f7808 */ /* 0x000fe40000800000 */
[----:B------:R-:W-:-:S02]  /*120e0*/  ISETP.GT.AND P1, PT, R5, 0x41, PT ;  /* 0x000000410500780c */ /* 0x000fc40003f24270 */
[----:B------:R-:W-:Y:S01]  /*120f0*/  FSEL R103, R56, -INF , P2 ;  /* 0xff80000038677808 */ /* 0x000fe20001000000 */
[--C-:B------:R-:W-:Y:S01]  /*12100*/  IMAD.MOV.U32 R56, RZ, RZ, R119.reuse ;  /* 0x000000ffff387224 */ /* 0x100fe200078e0077 */
        /* <DEDUP_REMOVED lines=30> */
[----:B------:R-:W-:Y:S02]  /*122f0*/  FSEL R117, R69, -INF , P1 ;  /* 0xff80000045757808 */ /* 0x000fe40000800000 */
[----:B------:R-:W-:Y:S02]  /*12300*/  FMNMX.FTZ R0, R115, R0, !PT ;  /* 0x0000000073007209 */ /* 0x000fe40007810000 */
[----:B------:R-:W-:Y:S01]  /*12310*/  FSEL R53, R62, -INF , P6 ;  /* 0xff8000003e357808 */ /* 0x000fe20003000000 */
[----:B------:R-:W-:Y:S01]  /*12320*/  IMAD.MOV.U32 R62, RZ, RZ, R119 ;  /* 0x000000ffff3e7224 */ /* 0x000fe200078e0077 */
[----:B------:R-:W-:Y:S01]  /*12330*/  FMNMX.FTZ R6, R117, R0, !PT ;  /* 0x0000000075067209 */ /* 0x000fe20007810000 */
[----:B------:R-:W-:Y:S01]  /*12340*/  IMAD.U32 R0, RZ, RZ, UR4 ;  /* 0x00000004ff007e24 */ /* 0x000fe2000f8e00ff */
[----:B------:R-:W-:-:S02]  /*12350*/  FSEL R63, R63, -INF , P5 ;  /* 0xff8000003f3f7808 */ /* 0x000fc40002800000 */
[----:B------:R-:W-:Y:S01]  /*12360*/  FSEL R61, R66, -INF , P4 ;  /* 0xff800000423d7808 */ /* 0x000fe20002000000 */
[----:B------:R-:W0:Y:S01]  /*12370*/  SHFL.BFLY PT, R5, R6, 0x2, 0x1f ;  /* 0x0c401f0006057f89 */ /* 0x000e2200000e0000 */
[----:B------:R-:W-:Y:S01]  /*12380*/  FSEL R67, R67, -INF , P3 ;  /* 0xff80000043437808 */ /* 0x000fe20001800000 */
[----:B------:R-:W-:Y:S01]  /*12390*/  IMAD.MOV.U32 R66, RZ, RZ, R119 ;  /* 0x000000ffff427224 */ /* 0x000fe200078e0077 */
[----:B------:R-:W-:Y:S02]  /*123a0*/  FSEL R65, R70, -INF , P2 ;  /* 0xff80000046417808 */ /* 0x000fe40001000000 */
[----:B------:R-:W-:Y:S02]  /*123b0*/  FSEL R71, R71, -INF , P1 ;  /* 0xff80000047477808 */ /* 0x000fe40000800000 */
[-C--:B------:R-:W-:Y:S02]  /*123c0*/  MOV R70, R119.reuse ;  /* 0x0000007700467202 */ /* 0x080fe40000000f00 */
[----:B------:R-:W-:-:S02]  /*123d0*/  MOV R54, R119 ;  /* 0x0000007700367202 */ /* 0x000fc40000000f00 */
[----:B------:R-:W-:Y:S02]  /*123e0*/  MOV R38, R119 ;  /* 0x0000007700267202 */ /* 0x000fe40000000f00 */
[----:B0-----:R-:W-:-:S05]  /*123f0*/  FMNMX.FTZ R8, R6, R5, !PT ;  /* 0x0000000506087209 */ /* 0x001fca0007810000 */
        /* <DEDUP_REMOVED lines=10> */
[-CC-:B------:R-:W-:Y:S01]  /*124a0*/  FFMA.FTZ R190, R81, R0.reuse, -R10.reuse ;  /* 0x0000000051be7223 */ /* 0x180fe2000001080a */
[--C-:B------:R-:W-:Y:S01]  /*124b0*/  FFMA.FTZ R41, R83, R0, -R10.reuse ;  /* 0x0000000053297223 */ /* 0x100fe2000001080a */
[----:B------:R-:W-:Y:S01]  /*124c0*/  FMNMX.FTZ R4, R31, R4, !PT ;  /* 0x000000041f047209 */ /* 0x000fe20007810000 */
[----:B------:R-:W-:Y:S01]  /*124d0*/  MUFU.EX2 R188, R188 ;  /* 0x000000bc00bc7308 */ /* 0x000fe20000000800 */
[-CC-:B------:R-:W-:Y:S01]  /*124e0*/  FFMA.FTZ R184, R85, R0.reuse, -R10.reuse ;  /* 0x0000000055b87223 */ /* 0x180fe2000001080a */
[--C-:B------:R-:W-:Y:S01]  /*124f0*/  FFMA.FTZ R45, R87, R0, -R10.reuse ;  /* 0x00000000572d7223 */ /* 0x100fe2000001080a */
[----:B------:R-:W-:Y:S01]  /*12500*/  FMNMX.FTZ R4, R11, R4, !PT ;  /* 0x000000040b047209 */ /* 0x000fe20007810000 */
[-CC-:B------:R-:W-:Y:S01]  /*12510*/  FFMA.FTZ R186, R89, R0.reuse, -R10.reuse ;  /* 0x0000000059ba7223 */ /* 0x180fe2000001080a */
[-CC-:B------:R-:W-:Y:S01]  /*12520*/  FFMA.FTZ R49, R91, R0.reuse, -R10.reuse ;  /* 0x000000005b317223 */ /* 0x180fe2000001080a */
[--C-:B------:R-:W-:Y:S01]  /*12530*/  FFMA.FTZ R182, R73, R0, -R10.reuse ;  /* 0x0000000049b67223 */ /* 0x100fe2000001080a */
[----:B------:R-:W-:Y:S01]  /*12540*/  FMNMX.FTZ R4, R35, R4, !PT ;  /* 0x0000000423047209 */ /* 0x000fe20007810000 */
[----:B------:R-:W0:Y:S01]  /*12550*/  MUFU.EX2 R37, R37 ;  /* 0x0000002500257308 */ /* 0x000e220000000800 */
[-CC-:B------:R-:W-:Y:S01]  /*12560*/  FFMA.FTZ R69, R75, R0.reuse, -R10.reuse ;  /* 0x000000004b457223 */ /* 0x180fe2000001080a */
[--C-:B------:R-:W-:Y:S01]  /*12570*/  FFMA.FTZ R176, R77, R0, -R10.reuse ;  /* 0x000000004db07223 */ /* 0x100fe2000001080a */
[----:B------:R-:W-:Y:S01]  /*12580*/  FMNMX.FTZ R4, R13, R4, !PT ;  /* 0x000000040d047209 */ /* 0x000fe20007810000 */
[-CC-:B------:R-:W-:Y:S01]  /*12590*/  FFMA.FTZ R180, R93, R0.reuse, -R10.reuse ;  /* 0x000000005db47223 */ /* 0x180fe2000001080a */
[-CC-:B------:R-:W-:Y:S01]  /*125a0*/  FFMA.FTZ R57, R95, R0.reuse, -R10.reuse ;  /* 0x000000005f397223 */ /* 0x180fe2000001080a */
[--C-:B------:R-:W-:Y:S01]  /*125b0*/  FFMA.FTZ R73, R97, R0, -R10.reuse ;  /* 0x0000000061497223 */ /* 0x100fe2000001080a */
[----:B------:R-:W-:Y:S01]  /*125c0*/  FMNMX.FTZ R4, R39, R4, !PT ;  /* 0x0000000427047209 */ /* 0x000fe20007810000 */
[----:B------:R-:W1:Y:S01]  /*125d0*/  MUFU.EX2 R190, R190 ;  /* 0x000000be00be7308 */ /* 0x000e620000000800 */
[-CC-:B------:R-:W-:Y:S01]  /*125e0*/  FFMA.FTZ R178, R99, R0.reuse, -R10.reuse ;  /* 0x0000000063b27223 */ /* 0x180fe2000001080a */
[--C-:B------:R-:W-:Y:S01]  /*125f0*/  FFMA.FTZ R75, R101, R0, -R10.reuse ;  /* 0x00000000654b7223 */ /* 0x100fe2000001080a */
[----:B------:R-:W-:Y:S01]  /*12600*/  FMNMX.FTZ R4, R15, R4, !PT ;  /* 0x000000040f047209 */ /* 0x000fe20007810000 */
[-CC-:B------:R-:W-:Y:S01]  /*12610*/  FFMA.FTZ R172, R103, R0.reuse, -R10.reuse ;  /* 0x0000000067ac7223 */ /* 0x180fe2000001080a */
[-CC-:B------:R-:W-:Y:S01]  /*12620*/  FFMA.FTZ R77, R105, R0.reuse, -R10.reuse ;  /* 0x00000000694d7223 */ /* 0x180fe2000001080a */
[--C-:B------:R-:W-:Y:S01]  /*12630*/  FFMA.FTZ R174, R107, R0, -R10.reuse ;  /* 0x000000006bae7223 */ /* 0x100fe2000001080a */
[----:B------:R-:W-:Y:S01]  /*12640*/  FMNMX.FTZ R4, R43, R4, !PT ;  /* 0x000000042b047209 */ /* 0x000fe20007810000 */
[----:B------:R-:W2:Y:S01]  /*12650*/  MUFU.EX2 R41, R41 ;  /* 0x0000002900297308 */ /* 0x000ea20000000800 */
[-CC-:B------:R-:W-:Y:S01]  /*12660*/  FFMA.FTZ R168, R111, R0.reuse, -R10.reuse ;  /* 0x000000006fa87223 */ /* 0x180fe2000001080a */
[--C-:B------:R-:W-:Y:S01]  /*12670*/  FFMA.FTZ R113, R113, R0, -R10.reuse ;  /* 0x0000000071717223 */ /* 0x100fe2000001080a */
[----:B------:R-:W-:Y:S01]  /*12680*/  FMNMX.FTZ R4, R21, R4, !PT ;  /* 0x0000000415047209 */ /* 0x000fe20007810000 */
[-CC-:B------:R-:W-:Y:S01]  /*12690*/  FFMA.FTZ R170, R115, R0.reuse, -R10.reuse ;  /* 0x0000000073aa7223 */ /* 0x180fe2000001080a */
[----:B------:R-:W-:Y:S01]  /*126a0*/  FFMA.FTZ R83, R117, R0, -R10 ;  /* 0x0000000075537223 */ /* 0x000fe2000001080a */
[--C-:B------:R-:W-:Y:S01]  /*126b0*/  IMAD.MOV.U32 R117, RZ, RZ, R119.reuse ;  /* 0x000000ffff757224 */ /* 0x100fe200078e0077 */
[----:B------:R-:W-:Y:S01]  /*126c0*/  FMNMX.FTZ R4, R47, R4, !PT ;  /* 0x000000042f047209 */ /* 0x000fe20007810000 */
[----:B------:R-:W3:Y:S01]  /*126d0*/  MUFU.EX2 R184, R184 ;  /* 0x000000b800b87308 */ /* 0x000ee20000000800 */
[----:B------:R-:W-:-:S02]  /*126e0*/  IMAD.MOV.U32 R115, RZ, RZ, R119 ;  /* 0x000000ffff737224 */ /* 0x000fc400078e0077 */
[----:B------:R-:W-:Y:S01]  /*126f0*/  FMNMX.FTZ R4, R25, R4, !PT ;  /* 0x0000000419047209 */ /* 0x000fe20007810000 */
[--C-:B------:R-:W-:Y:S02]  /*12700*/  IMAD.MOV.U32 R111, RZ, RZ, R119.reuse ;  /* 0x000000ffff6f7224 */ /* 0x100fe400078e0077 */
[--C-:B------:R-:W-:Y:S01]  /*12710*/  IMAD.MOV.U32 R107, RZ, RZ, R119.reuse ;  /* 0x000000ffff6b7224 */ /* 0x100fe200078e0077 */
[----:B------:R-:W-:Y:S01]  /*12720*/  FMNMX.FTZ R4, R51, R4, !PT ;  /* 0x0000000433047209 */ /* 0x000fe20007810000 */
[----:B------:R-:W4:Y:S01]  /*12730*/  MUFU.EX2 R45, R45 ;  /* 0x0000002d002d7308 */ /* 0x000f220000000800 */
[--C-:B------:R-:W-:Y:S02]  /*12740*/  IMAD.MOV.U32 R105, RZ, RZ, R119.reuse ;  /* 0x000000ffff697224 */ /* 0x100fe400078e0077 */
[----:B------:R-:W-:Y:S01]  /*12750*/  FMNMX.FTZ R4, R29, R4, !PT ;  /* 0x000000041d047209 */ /* 0x000fe20007810000 */
[--C-:B------:R-:W-:Y:S02]  /*12760*/  IMAD.MOV.U32 R103, RZ, RZ, R119.reuse ;  /* 0x000000ffff677224 */ /* 0x100fe400078e0077 */
[--C-:B------:R-:W-:Y:S01]  /*12770*/  IMAD.MOV.U32 R101, RZ, RZ, R119.reuse ;  /* 0x000000ffff657224 */ /* 0x100fe200078e0077 */
[----:B------:R-:W-:Y:S01]  /*12780*/  FMNMX.FTZ R4, R55, R4, !PT ;  /* 0x0000000437047209 */ /* 0x000fe20007810000 */
[----:B------:R-:W4:Y:S01]  /*12790*/  MUFU.EX2 R186, R186 ;  /* 0x000000ba00ba7308 */ /* 0x000f220000000800 */
        /* <DEDUP_REMOVED lines=11> */
[----:B------:R-:W-:Y:S01]  /*12850*/  MUFU.EX2 R180, R180 ;  /* 0x000000b400b47308 */ /* 0x000fe20000000800 */
[----:B------:R-:W-:-:S02]  /*12860*/  IMAD.MOV.U32 R87, RZ, RZ, R119 ;  /* 0x000000ffff577224 */ /* 0x000fc400078e0077 */
[----:B------:R-:W-:Y:S01]  /*12870*/  FMNMX.FTZ R4, R61, R4, !PT ;  /* 0x000000043d047209 */ /* 0x000fe20007810000 */
[----:B------:R-:W-:-:S03]  /*12880*/  IMAD.MOV.U32 R85, RZ, RZ, R119 ;  /* 0x000000ffff557224 */ /* 0x000fc600078e0077 */
[----:B------:R-:W-:Y:S01]  /*12890*/  FMNMX.FTZ R4, R67, R4, !PT ;  /* 0x0000000443047209 */ /* 0x000fe20007810000 */
[----:B------:R-:W-:Y:S03]  /*128a0*/  MUFU.EX2 R57, R57 ;  /* 0x0000003900397308 */ /* 0x000fe60000000800 */
[----:B------:R-:W-:-:S04]  /*128b0*/  FMNMX.FTZ R4, R65, R4, !PT ;  /* 0x0000000441047209 */ /* 0x000fc80007810000 */
[----:B------:R-:W-:Y:S01]  /*128c0*/  FMNMX.FTZ R4, R71, R4, !PT ;  /* 0x0000000447047209 */ /* 0x000fe20007810000 */
[----:B------:R-:W-:Y:S04]  /*128d0*/  MUFU.EX2 R182, R182 ;  /* 0x000000b600b67308 */ /* 0x000fe80000000800 */
[----:B------:R-:W0:Y:S04]  /*128e0*/  SHFL.BFLY PT, R79, R4, 0x2, 0x1f ;  /* 0x0c401f00044f7f89 */ /* 0x000e2800000e0000 */
[----:B------:R-:W-:Y:S08]  /*128f0*/  MUFU.EX2 R69, R69 ;  /* 0x0000004500457308 */ /* 0x000ff00000000800 */
[----:B------:R-:W-:Y:S08]  /*12900*/  MUFU.EX2 R176, R176 ;  /* 0x000000b000b07308 */ /* 0x000ff00000000800 */
[----:B------:R-:W-:Y:S01]  /*12910*/  MUFU.EX2 R73, R73 ;  /* 0x0000004900497308 */ /* 0x000fe20000000800 */
[----:B0-----:R-:W-:Y:S01]  /*12920*/  FMNMX.FTZ R2, R4, R79, !PT ;  /* 0x0000004f04027209 */ /* 0x001fe20007810000 */
[----:B------:R-:W-:Y:S01]  /*12930*/  FFMA.FTZ R79, R109, R0, -R10 ;  /* 0x000000006d4f7223 */ /* 0x000fe2000001080a */
[----:B------:R-:W-:-:S05]  /*12940*/  IMAD.MOV.U32 R109, RZ, RZ, R119 ;  /* 0x000000ffff6d7224 */ /* 0x000fca00078e0077 */
[----:B------:R-:W-:Y:S01]  /*12950*/  MUFU.EX2 R178, R178 ;  /* 0x000000b200b27308 */ /* 0x000fe20000000800 */
[----:B------:R-:W0:Y:S07]  /*12960*/  SHFL.BFLY PT, R81, R2, 0x1, 0x1f ;  /* 0x0c201f0002517f89 */ /* 0x000e2e00000e0000 */
[----:B------:R-:W-:Y:S08]  /*12970*/  MUFU.EX2 R75, R75 ;  /* 0x0000004b004b7308 */ /* 0x000ff00000000800 */
[----:B------:R-:W-:Y:S08]  /*12980*/  MUFU.EX2 R172, R172 ;  /* 0x000000ac00ac7308 */ /* 0x000ff00000000800 */
[----:B------:R-:W-:Y:S01]  /*12990*/  MUFU.EX2 R77, R77 ;  /* 0x0000004d004d7308 */ /* 0x000fe20000000800 */
[----:B0-----:R-:W-:-:S04]  /*129a0*/  FMNMX.FTZ R4, R2, R81, !PT ;  /* 0x0000005102047209 */ /* 0x001fc80007810000 */
[C---:B------:R-:W-:Y:S01]  /*129b0*/  FSETP.NEU.FTZ.AND P1, PT, R4.reuse, -INF , PT ;  /* 0xff8000000400780b */ /* 0x040fe20003f3d000 */
[----:B------:R-:W-:Y:S02]  /*129c0*/  FMUL.FTZ R2, R4, R0 ;  /* 0x0000000004027220 */ /* 0x000fe40000410000 */
[----:B------:R-:W-:Y:S03]  /*129d0*/  MUFU.EX2 R174, R174 ;  /* 0x000000ae00ae7308 */ /* 0x000fe60000000800 */
[----:B------:R-:W-:Y:S02]  /*129e0*/  FSEL R12, R2, RZ, P1 ;  /* 0x000000ff020c7208 */ /* 0x000fe40000800000 */
[----:B------:R-:W-:-:S03]  /*129f0*/  ISETP.GE.AND P1, PT, R141, 0x61, PT ;  /* 0x000000618d00780c */ /* 0x000fc60003f26270 */
[-CC-:B------:R-:W-:Y:S01]  /*12a00*/  FFMA.FTZ R189, R7, R0.reuse, -R12.reuse ;  /* 0x0000000007bd7223 */ /* 0x180fe2000001080c */
[-CC-:B------:R-:W-:Y:S01]  /*12a10*/  FFMA.FTZ R2, R27, R0.reuse, -R12.reuse ;  /* 0x000000001b027223 */ /* 0x180fe2000001080c */
[-CC-:B------:R-:W-:Y:S01]  /*12a20*/  FFMA.FTZ R191, R9, R0.reuse, -R12.reuse ;  /* 0x0000000009bf7223 */ /* 0x180fe2000001080c */
[-CC-:B------:R-:W-:Y:S01]  /*12a30*/  FFMA.FTZ R6, R31, R0.reuse, -R12.reuse ;  /* 0x000000001f067223 */ /* 0x180fe2000001080c */
[----:B------:R-:W-:Y:S01]  /*12a40*/  FADD.FTZ R7, R188, R37 ;  /* 0x00000025bc077221 */ /* 0x000fe20000010000 */
[-CC-:B------:R-:W-:Y:S01]  /*12a50*/  FFMA.FTZ R185, R11, R0.reuse, -R12.reuse ;  /* 0x000000000bb97223 */ /* 0x180fe2000001080c */
[----:B------:R-:W-:Y:S01]  /*12a60*/  MUFU.EX2 R189, R189 ;  /* 0x000000bd00bd7308 */ /* 0x000fe20000000800 */
[-CC-:B------:R-:W-:Y:S01]  /*12a70*/  FFMA.FTZ R8, R35, R0.reuse, -R12.reuse ;  /* 0x0000000023087223 */ /* 0x180fe2000001080c */
[----:B-1----:R-:W-:Y:S01]  /*12a80*/  FADD.FTZ R10, R190, R7 ;  /* 0x00000007be0a7221 */ /* 0x002fe20000010000 */
[-CC-:B------:R-:W-:Y:S01]  /*12a90*/  FFMA.FTZ R187, R13, R0.reuse, -R12.reuse ;  /* 0x000000000dbb7223 */ /* 0x180fe2000001080c */
[-CC-:B------:R-:W-:Y:S01]  /*12aa0*/  FFMA.FTZ R39, R39, R0.reuse, -R12.reuse ;  /* 0x0000000027277223 */ /* 0x180fe2000001080c */
[-C--:B------:R-:W-:Y:S01]  /*12ab0*/  FFMA.FTZ R15, R15, R0.reuse, -R12 ;  /* 0x000000000f0f7223 */ /* 0x080fe2000001080c */
[----:B--2---:R-:W-:Y:S01]  /*12ac0*/  FADD.FTZ R7, R41, R10 ;  /* 0x0000000a29077221 */ /* 0x004fe20000010000 */
[-CC-:B------:R-:W-:Y:S01]  /*12ad0*/  FFMA.FTZ R43, R43, R0.reuse, -R12.reuse ;  /* 0x000000002b2b7223 */ /* 0x180fe2000001080c */
[----:B------:R-:W0:Y:S01]  /*12ae0*/  MUFU.EX2 R2, R2 ;  /* 0x0000000200027308 */ /* 0x000e220000000800 */
[-CC-:B------:R-:W-:Y:S01]  /*12af0*/  FFMA.FTZ R21, R21, R0.reuse, -R12.reuse ;  /* 0x0000000015157223 */ /* 0x180fe2000001080c */
[----:B---3--:R-:W-:Y:S01]  /*12b00*/  FADD.FTZ R28, R184, R7 ;  /* 0x00000007b81c7221 */ /* 0x008fe20000010000 */
[-CC-:B------:R-:W-:Y:S01]  /*12b10*/  FFMA.FTZ R47, R47, R0.reuse, -R12.reuse ;  /* 0x000000002f2f7223 */ /* 0x180fe2000001080c */
[-CC-:B------:R-:W-:Y:S01]  /*12b20*/  FFMA.FTZ R25, R25, R0.reuse, -R12.reuse ;  /* 0x0000000019197223 */ /* 0x180fe2000001080c */
[-C--:B------:R-:W-:Y:S01]  /*12b30*/  FFMA.FTZ R51, R51, R0.reuse, -R12 ;  /* 0x0000000033337223 */ /* 0x080fe2000001080c */
[----:B----4-:R-:W-:Y:S01]  /*12b40*/  FADD.FTZ R9, R45, R28 ;  /* 0x0000001c2d097221 */ /* 0x010fe20000010000 */
[-CC-:B------:R-:W-:Y:S01]  /*12b50*/  FFMA.FTZ R29, R29, R0.reuse, -R12.reuse ;  /* 0x000000001d1d7223 */ /* 0x180fe2000001080c */
[----:B------:R-:W1:Y:S01]  /*12b60*/  MUFU.EX2 R191, R191 ;  /* 0x000000bf00bf7308 */ /* 0x000e620000000800 */
[-CC-:B------:R-:W-:Y:S01]  /*12b70*/  FFMA.FTZ R55, R55, R0.reuse, -R12.reuse ;  /* 0x0000000037377223 */ /* 0x180fe2000001080c */
[----:B------:R-:W-:Y:S01]  /*12b80*/  FADD.FTZ R30, R186, R9 ;  /* 0x00000009ba1e7221 */ /* 0x000fe20000010000 */
[-CC-:B------:R-:W-:Y:S01]  /*12b90*/  FFMA.FTZ R33, R33, R0.reuse, -R12.reuse ;  /* 0x0000000021217223 */ /* 0x180fe2000001080c */
[-CC-:B------:R-:W-:Y:S01]  /*12ba0*/  FFMA.FTZ R59, R59, R0.reuse, -R12.reuse ;  /* 0x000000003b3b7223 */ /* 0x180fe2000001080c */
[-C--:B------:R-:W-:Y:S01]  /*12bb0*/  FFMA.FTZ R53, R53, R0.reuse, -R12 ;  /* 0x0000000035357223 */ /* 0x080fe2000001080c */
[----:B------:R-:W-:Y:S01]  /*12bc0*/  FADD.FTZ R9, R49, R30 ;  /* 0x0000001e31097221 */ /* 0x000fe20000010000 */
[-C--:B------:R-:W-:Y:S01]  /*12bd0*/  FFMA.FTZ R63, R63, R0.reuse, -R12 ;  /* 0x000000003f3f7223 */ /* 0x080fe2000001080c */
[----:B------:R-:W2:Y:S01]  /*12be0*/  MUFU.EX2 R6, R6 ;  /* 0x0000000600067308 */ /* 0x000ea20000000800 */
[----:B0-----:R-:W-:Y:S01]  /*12bf0*/  FADD.FTZ R10, R189, R2 ;  /* 0x00000002bd0a7221 */ /* 0x001fe20000010000 */
[-CC-:B------:R-:W-:Y:S01]  /*12c00*/  FFMA.FTZ R61, R61, R0.reuse, -R12.reuse ;  /* 0x000000003d3d7223 */ /* 0x180fe2000001080c */
[-CC-:B------:R-:W-:Y:S01]  /*12c10*/  FFMA.FTZ R67, R67, R0.reuse, -R12.reuse ;  /* 0x0000000043437223 */ /* 0x180fe2000001080c */
[-CC-:B------:R-:W-:Y:S01]  /*12c20*/  FFMA.FTZ R65, R65, R0.reuse, -R12.reuse ;  /* 0x0000000041417223 */ /* 0x180fe2000001080c */
[----:B------:R-:W-:Y:S01]  /*12c30*/  FFMA.FTZ R71, R71, R0, -R12 ;  /* 0x0000000047477223 */ /* 0x000fe2000001080c */
[----:B------:R-:W-:Y:S01]  /*12c40*/  F2FP.BF16.F32.PACK_AB R189, R2, R189 ;  /* 0x000000bd02bd723e */ /* 0x000fe200000010ff */
[--C-:B------:R-:W-:Y:S01]  /*12c50*/  IMAD.MOV.U32 R35, RZ, RZ, R119.reuse ;  /* 0x000000ffff237224 */ /* 0x100fe200078e0077 */
[----:B------:R-:W0:Y:S01]  /*12c60*/  MUFU.EX2 R185, R185 ;  /* 0x000000b900b97308 */ /* 0x000e220000000800 */
[----:B-1----:R-:W-:Y:S01]  /*12c70*/  FADD.FTZ R7, R191, R10 ;  /* 0x0000000abf077221 */ /* 0x002fe20000010000 */
[----:B------:R-:W-:Y:S01]  /*12c80*/  F2FP.BF16.F32.PACK_AB R188, R37, R188 ;  /* 0x000000bc25bc723e */ /* 0x000fe200000010ff */
[--C-:B------:R-:W-:Y:S01]  /*12c90*/  IMAD.MOV.U32 R37, RZ, RZ, R119.reuse ;  /* 0x000000ffff257224 */ /* 0x100fe200078e0077 */
[----:B------:R-:W-:Y:S01]  /*12ca0*/  F2FP.BF16.F32.PACK_AB R190, R41, R190 ;  /* 0x000000be29be723e */ /* 0x000fe200000010ff */
[--C-:B------:R-:W-:Y:S01]  /*12cb0*/  IMAD.MOV.U32 R41, RZ, RZ, R119.reuse ;  /* 0x000000ffff297224 */ /* 0x100fe200078e0077 */
[----:B------:R-:W-:Y:S01]  /*12cc0*/  F2FP.BF16.F32.PACK_AB R184, R45, R184 ;  /* 0x000000b82db8723e */ /* 0x000fe200000010ff */
[----:B------:R-:W-:Y:S01]  /*12cd0*/  IMAD.MOV.U32 R45, RZ, RZ, R119 ;  /* 0x000000ffff2d7224 */ /* 0x000fe200078e0077 */
[----:B------:R-:W1:Y:S01]  /*12ce0*/  MUFU.EX2 R8, R8 ;  /* 0x0000000800087308 */ /* 0x000e620000000800 */
[C---:B--2---:R-:W-:Y:S01]  /*12cf0*/  FADD.FTZ R10, R6.reuse, R7 ;  /* 0x00000007060a7221 */ /* 0x044fe20000010000 */
[----:B------:R-:W-:Y:S01]  /*12d00*/  F2FP.BF16.F32.PACK_AB R191, R6, R191 ;  /* 0x000000bf06bf723e */ /* 0x000fe200000010ff */
[--C-:B------:R-:W-:Y:S01]  /*12d10*/  IMAD.MOV.U32 R31, RZ, RZ, R119.reuse ;  /* 0x000000ffff1f7224 */ /* 0x100fe200078e0077 */
[----:B------:R-:W-:Y:S01]  /*12d20*/  F2FP.BF16.F32.PACK_AB R186, R49, R186 ;  /* 0x000000ba31ba723e */ /* 0x000fe200000010ff */
[----:B------:R-:W-:-:S02]  /*12d30*/  IMAD.MOV.U32 R49, RZ, RZ, R119 ;  /* 0x000000ffff317224 */ /* 0x000fc400078e0077 */
[----:B------:R-:W-:Y:S01]  /*12d40*/  IMAD.MOV.U32 R27, RZ, RZ, R119 ;  /* 0x000000ffff1b7224 */ /* 0x000fe200078e0077 */
[----:B------:R-:W2:Y:S01]  /*12d50*/  MUFU.EX2 R187, R187 ;  /* 0x000000bb00bb7308 */ /* 0x000ea20000000800 */
[----:B0-----:R-:W-:Y:S01]  /*12d60*/  FADD.FTZ R7, R185, R10 ;  /* 0x0000000ab9077221 */ /* 0x001fe20000010000 */
[----:B------:R-:W-:Y:S01]  /*12d70*/  FADD.FTZ R10, R180, R9 ;  /* 0x00000009b40a7221 */ /* 0x000fe20000010000 */
[----:B------:R-:W-:-:S05]  /*12d80*/  F2FP.BF16.F32.PACK_AB R180, R57, R180 ;  /* 0x000000b439b4723e */ /* 0x000fca00000010ff */
[----:B------:R0:W3:Y:S01]  /*12d90*/  MUFU.EX2 R14, R39 ;  /* 0x00000027000e7308 */ /* 0x0000e20000000800 */
[C---:B-1----:R-:W-:Y:S01]  /*12da0*/  FADD.FTZ R30, R8.reuse, R7 ;  /* 0x00000007081e7221 */ /* 0x042fe20000010000 */
[----:B------:R-:W-:Y:S01]  /*12db0*/  FADD.FTZ R7, R57, R10 ;  /* 0x0000000a39077221 */ /* 0x000fe20000010000 */
[----:B------:R-:W-:Y:S01]  /*12dc0*/  VIADD R10, R3, 0x30840 ;  /* 0x00030840030a7836 */ /* 0x000fe20000000000 */
[----:B------:R-:W-:Y:S01]  /*12dd0*/  F2FP.BF16.F32.PACK_AB R185, R8, R185 ;  /* 0x000000b908b9723e */ /* 0x000fe200000010ff */
[----:B------:R-:W-:Y:S02]  /*12de0*/  IMAD.MOV.U32 R57, RZ, RZ, R119 ;  /* 0x000000ffff397224 */ /* 0x000fe400078e0077 */
[----:B------:R-:W-:Y:S01]  /*12df0*/  FADD.FTZ R34, R182, R7 ;  /* 0x00000007b6227221 */ /* 0x000fe20000010000 */
[----:B------:R-:W-:Y:S01]  /*12e00*/  F2FP.BF16.F32.PACK_AB R182, R69, R182 ;  /* 0x000000b645b6723e */ /* 0x000fe200000010ff */
[----:B------:R-:W1:Y:S01]  /*12e10*/  MUFU.EX2 R15, R15 ;  /* 0x0000000f000f7308 */ /* 0x000e620000000800 */
[----:B--2---:R-:W-:Y:S01]  /*12e20*/  FADD.FTZ R3, R187, R30 ;  /* 0x0000001ebb037221 */ /* 0x004fe20000010000 */
[----:B------:R-:W-:Y:S01]  /*12e30*/  PRMT R10, R221, 0x654, R10 ;  /* 0x00000654dd0a7816 */ /* 0x000fe2000000000a */
[----:B------:R-:W-:Y:S01]  /*12e40*/  FADD.FTZ R7, R69, R34 ;  /* 0x0000002245077221 */ /* 0x000fe20000010000 */
[----:B------:R-:W-:-:S02]  /*12e50*/  IMAD.MOV.U32 R69, RZ, RZ, R119 ;  /* 0x000000ffff457224 */ /* 0x000fc400078e0077 */
[----:B------:R2:W-:Y:S01]  /*12e60*/  SYNCS.ARRIVE.TRANS64.RED.A1T0 RZ, [R10+URZ], RZ ;  /* 0x000000ff0aff79a7 */ /* 0x0005e2000810043f */
[----:B0-----:R-:W-:Y:S01]  /*12e70*/  IMAD.MOV.U32 R39, RZ, RZ, R119 ;  /* 0x000000ffff277224 */ /* 0x001fe200078e0077 */
[----:B------:R0:W2:Y:S01]  /*12e80*/  MUFU.EX2 R20, R43 ;  /* 0x0000002b00147308 */ /* 0x0000a20000000800 */
[C---:B---3--:R-:W-:Y:S01]  /*12e90*/  FADD.FTZ R32, R14.reuse, R3 ;  /* 0x000000030e207221 */ /* 0x048fe20000010000 */
[----:B------:R-:W-:-:S06]  /*12ea0*/  F2FP.BF16.F32.PACK_AB R187, R14, R187 ;  /* 0x000000bb0ebb723e */ /* 0x000fcc00000010ff */
[----:B------:R-:W3:Y:S01]  /*12eb0*/  MUFU.EX2 R21, R21 ;  /* 0x0000001500157308 */ /* 0x000ee20000000800 */
[----:B-1----:R-:W-:Y:S01]  /*12ec0*/  FADD.FTZ R3, R15, R32 ;  /* 0x000000200f037221 */ /* 0x002fe20000010000 */
[----:B------:R-:W-:Y:S01]  /*12ed0*/  FADD.FTZ R32, R176, R7 ;  /* 0x00000007b0207221 */ /* 0x000fe20000010000 */
[C---:B------:R-:W-:Y:S01]  /*12ee0*/  F2FP.BF16.F32.PACK_AB R176, R73.reuse, R176 ;  /* 0x000000b049b0723e */ /* 0x040fe200000010ff */
[--C-:B0-----:R-:W-:Y:S02]  /*12ef0*/  IMAD.MOV.U32 R43, RZ, RZ, R119.reuse ;  /* 0x000000ffff2b7224 */ /* 0x101fe400078e0077 */
[----:B------:R-:W-:Y:S01]  /*12f00*/  FADD.FTZ R7, R73, R32 ;  /* 0x0000002049077221 */ /* 0x000fe20000010000 */
[----:B------:R-:W-:Y:S01]  /*12f10*/  IMAD.MOV.U32 R73, RZ, RZ, R119 ;  /* 0x000000ffff497224 */ /* 0x000fe200078e0077 */
[----:B------:R0:W1:Y:S01]  /*12f20*/  MUFU.EX2 R24, R47 ;  /* 0x0000002f00187308 */ /* 0x0000620000000800 */
[----:B--2---:R-:W-:Y:S01]  /*12f30*/  FADD.FTZ R10, R20, R3 ;  /* 0x00000003140a7221 */ /* 0x004fe20000010000 */
[----:B------:R-:W-:Y:S01]  /*12f40*/  FADD.FTZ R34, R178, R7 ;  /* 0x00000007b2227221 */ /* 0x000fe20000010000 */
[----:B------:R-:W-:-:S02]  /*12f50*/  F2FP.BF16.F32.PACK_AB R178, R75, R178 ;  /* 0x000000b24bb2723e */ /* 0x000fc400000010ff */
[----:B------:R-:W-:Y:S01]  /*12f60*/  F2FP.BF16.F32.PACK_AB R181, R20, R15 ;  /* 0x0000000f14b5723e */ /* 0x000fe200000010ff */
[----:B------:R-:W-:Y:S01]  /*12f70*/  FADD.FTZ R7, R75, R34 ;  /* 0x000000224b077221 */ /* 0x000fe20000010000 */
[--C-:B------:R-:W-:Y:S01]  /*12f80*/  IMAD.MOV.U32 R75, RZ, RZ, R119.reuse ;  /* 0x000000ffff4b7224 */ /* 0x100fe200078e0077 */
[----:B------:R-:W2:Y:S01]  /*12f90*/  MUFU.EX2 R25, R25 ;  /* 0x0000001900197308 */ /* 0x000ea20000000800 */
[----:B---3--:R-:W-:Y:S01]  /*12fa0*/  FADD.FTZ R3, R21, R10 ;  /* 0x0000000a15037221 */ /* 0x008fe20000010000 */
[----:B0-----:R-:W-:-:S06]  /*12fb0*/  IMAD.MOV.U32 R47, RZ, RZ, R119 ;  /* 0x000000ffff2f7224 */ /* 0x001fcc00078e0077 */
[----:B------:R0:W3:Y:S01]  /*12fc0*/  MUFU.EX2 R26, R51 ;  /* 0x00000033001a7308 */ /* 0x0000e20000000800 */
[C---:B-1----:R-:W-:Y:S01]  /*12fd0*/  FADD.FTZ R32, R24.reuse, R3 ;  /* 0x0000000318207221 */ /* 0x042fe20000010000 */
[----:B------:R-:W-:Y:S01]  /*12fe0*/  F2FP.BF16.F32.PACK_AB R183, R24, R21 ;  /* 0x0000001518b7723e */ /* 0x000fe200000010ff */
[----:B------:R-:W-:-:S05]  /*12ff0*/  IMAD.MOV.U32 R24, RZ, RZ, R119 ;  /* 0x000000ffff187224 */ /* 0x000fca00078e0077 */
[----:B------:R-:W1:Y:S01]  /*13000*/  MUFU.EX2 R29, R29 ;  /* 0x0000001d001d7308 */ /* 0x000e620000000800 */
[----:B--2---:R-:W-:Y:S01]  /*13010*/  FADD.FTZ R3, R25, R32 ;  /* 0x0000002019037221 */ /* 0x004fe20000010000 */
[----:B------:R-:W-:Y:S01]  /*13020*/  FADD.FTZ R32, R172, R7 ;  /* 0x00000007ac207221 */ /* 0x000fe20000010000 */
[C---:B------:R-:W-:Y:S01]  /*13030*/  F2FP.BF16.F32.PACK_AB R172, R77.reuse, R172 ;  /* 0x000000ac4dac723e */ /* 0x040fe200000010ff */
[--C-:B0-----:R-:W-:Y:S02]  /*13040*/  IMAD.MOV.U32 R51, RZ, RZ, R119.reuse ;  /* 0x000000ffff337224 */ /* 0x101fe400078e0077 */
[----:B------:R-:W-:Y:S01]  /*13050*/  FADD.FTZ R7, R77, R32 ;  /* 0x000000204d077221 */ /* 0x000fe20000010000 */
[----:B------:R-:W-:Y:S01]  /*13060*/  IMAD.MOV.U32 R77, RZ, RZ, R119 ;  /* 0x000000ffff4d7224 */ /* 0x000fe200078e0077 */
[----:B------:R0:W2:Y:S01]  /*13070*/  MUFU.EX2 R28, R55 ;  /* 0x00000037001c7308 */ /* 0x0000a20000000800 */
[----:B---3--:R-:W-:Y:S01]  /*13080*/  FADD.FTZ R12, R26, R3 ;  /* 0x000000031a0c7221 */ /* 0x008fe20000010000 */
[----:B------:R-:W-:Y:S01]  /*13090*/  FADD.FTZ R34, R174, R7 ;  /* 0x00000007ae227221 */ /* 0x000fe20000010000 */
[----:B------:R-:W-:Y:S01]  /*130a0*/  F2FP.BF16.F32.PACK_AB R177, R26, R25 ;  /* 0x000000191ab1723e */ /* 0x000fe200000010ff */
[----:B------:R-:W-:-:S02]  /*130b0*/  IMAD.MOV.U32 R26, RZ, RZ, R119 ;  /* 0x000000ffff1a7224 */ /* 0x000fc400078e0077 */
[--C-:B------:R-:W-:Y:S02]  /*130c0*/  IMAD.MOV.U32 R25, RZ, RZ, R119.reuse ;  /* 0x000000ffff197224 */ /* 0x100fe400078e0077 */
[----:B------:R-:W3:Y:S01]  /*130d0*/  MUFU.EX2 R33, R33 ;  /* 0x0000002100217308 */ /* 0x000ee20000000800 */
[----:B-1----:R-:W-:Y:S01]  /*130e0*/  FADD.FTZ R3, R29, R12 ;  /* 0x0000000c1d037221 */ /* 0x002fe20000010000 */
[----:B0-----:R-:W-:-:S06]  /*130f0*/  IMAD.MOV.U32 R55, RZ, RZ, R119 ;  /* 0x000000ffff377224 */ /* 0x001fcc00078e0077 */
[----:B------:R-:W0:Y:S01]  /*13100*/  MUFU.EX2 R79, R79 ;  /* 0x0000004f004f7308 */ /* 0x000e220000000800 */
[C---:B--2---:R-:W-:Y:S01]  /*13110*/  FADD.FTZ R32, R28.reuse, R3 ;  /* 0x000000031c207221 */ /* 0x044fe20000010000 */
[----:B------:R-:W-:Y:S01]  /*13120*/  F2FP.BF16.F32.PACK_AB R179, R28, R29 ;  /* 0x0000001d1cb3723e */ /* 0x000fe200000010ff */
[--C-:B------:R-:W-:Y:S02]  /*13130*/  IMAD.MOV.U32 R29, RZ, RZ, R119.reuse ;  /* 0x000000ffff1d7224 */ /* 0x100fe400078e0077 */
[----:B------:R-:W-:-:S03]  /*13140*/  IMAD.MOV.U32 R28, RZ, RZ, R119 ;  /* 0x000000ffff1c7224 */ /* 0x000fc600078e0077 */
[----:B------:R1:W2:Y:S01]  /*13150*/  MUFU.EX2 R30, R59 ;  /* 0x0000003b001e7308 */ /* 0x0002a20000000800 */
[----:B---3--:R-:W-:-:S07]  /*13160*/  FADD.FTZ R3, R33, R32 ;  /* 0x0000002021037221 */ /* 0x008fce0000010000 */
[----:B------:R-:W3:Y:S01]  /*13170*/  MUFU.EX2 R168, R168 ;  /* 0x000000a800a87308 */ /* 0x000ee20000000800 */
[C---:B0-----:R-:W-:Y:S01]  /*13180*/  FADD.FTZ R7, R79.reuse, R34 ;  /* 0x000000224f077221 */ /* 0x041fe20000010000 */
[----:B------:R-:W-:Y:S01]  /*13190*/  F2FP.BF16.F32.PACK_AB R174, R79, R174 ;  /* 0x000000ae4fae723e */ /* 0x000fe200000010ff */
[--C-:B------:R-:W-:Y:S02]  /*131a0*/  IMAD.MOV.U32 R79, RZ, RZ, R119.reuse ;  /* 0x000000ffff4f7224 */ /* 0x100fe400078e0077 */
[----:B-1----:R-:W-:-:S03]  /*131b0*/  IMAD.MOV.U32 R59, RZ, RZ, R119 ;  /* 0x000000ffff3b7224 */ /* 0x002fc600078e0077 */
[----:B------:R-:W0:Y:S01]  /*131c0*/  MUFU.EX2 R53, R53 ;  /* 0x0000003500357308 */ /* 0x000e220000000800 */
[C---:B--2---:R-:W-:Y:S01]  /*131d0*/  FADD.FTZ R32, R30.reuse, R3 ;  /* 0x000000031e207221 */ /* 0x044fe20000010000 */
[----:B------:R-:W-:Y:S01]  /*131e0*/  F2FP.BF16.F32.PACK_AB R173, R30, R33 ;  /* 0x000000211ead723e */ /* 0x000fe200000010ff */
[--C-:B------:R-:W-:Y:S02]  /*131f0*/  IMAD.MOV.U32 R33, RZ, RZ, R119.reuse ;  /* 0x000000ffff217224 */ /* 0x100fe400078e0077 */
[----:B------:R-:W-:-:S03]  /*13200*/  IMAD.MOV.U32 R30, RZ, RZ, R119 ;  /* 0x000000ffff1e7224 */ /* 0x000fc600078e0077 */
[----:B------:R1:W2:Y:S01]  /*13210*/  MUFU.EX2 R81, R113 ;  /* 0x0000007100517308 */ /* 0x0002a20000000800 */
[----:B---3--:R-:W-:-:S07]  /*13220*/  FADD.FTZ R34, R168, R7 ;  /* 0x00000007a8227221 */ /* 0x008fce0000010000 */
[----:B------:R3:W4:Y:S01]  /*13230*/  MUFU.EX2 R10, R63 ;  /* 0x0000003f000a7308 */ /* 0x0007220000000800 */
[----:B0-----:R-:W-:Y:S01]  /*13240*/  FADD.FTZ R3, R53, R32 ;  /* 0x0000002035037221 */ /* 0x001fe20000010000 */
[----:B-1----:R-:W-:-:S06]  /*13250*/  IMAD.MOV.U32 R113, RZ, RZ, R119 ;  /* 0x000000ffff717224 */ /* 0x002fcc00078e0077 */
[----:B------:R-:W0:Y:S01]  /*13260*/  MUFU.EX2 R61, R61 ;  /* 0x0000003d003d7308 */ /* 0x000e220000000800 */
[C---:B--2---:R-:W-:Y:S01]  /*13270*/  FADD.FTZ R7, R81.reuse, R34 ;  /* 0x0000002251077221 */ /* 0x044fe20000010000 */
[----:B------:R-:W-:Y:S01]  /*13280*/  F2FP.BF16.F32.PACK_AB R168, R81, R168 ;  /* 0x000000a851a8723e */ /* 0x000fe200000010ff */
[--C-:B------:R-:W-:Y:S02]  /*13290*/  IMAD.MOV.U32 R81, RZ, RZ, R119.reuse ;  /* 0x000000ffff517224 */ /* 0x100fe400078e0077 */
[----:B---3--:R-:W-:-:S03]  /*132a0*/  IMAD.MOV.U32 R63, RZ, RZ, R119 ;  /* 0x000000ffff3f7224 */ /* 0x008fc600078e0077 */
[----:B------:R1:W2:Y:S01]  /*132b0*/  MUFU.EX2 R12, R67 ;  /* 0x00000043000c7308 */ /* 0x0002a20000000800 */
[C---:B----4-:R-:W-:Y:S01]  /*132c0*/  FADD.FTZ R34, R10.reuse, R3 ;  /* 0x000000030a227221 */ /* 0x050fe20000010000 */
[----:B------:R-:W-:Y:S01]  /*132d0*/  F2FP.BF16.F32.PACK_AB R175, R10, R53 ;  /* 0x000000350aaf723e */ /* 0x000fe200000010ff */
[----:B------:R-:W-:-:S05]  /*132e0*/  IMAD.MOV.U32 R53, RZ, RZ, R119 ;  /* 0x000000ffff357224 */ /* 0x000fca00078e0077 */
        /* <DEDUP_REMOVED lines=8> */
[----:B------:R-:W1:Y:S01]  /*13370*/  MUFU.EX2 R83, R83 ;  /* 0x0000005300537308 */ /* 0x000e620000000800 */
[----:B---3--:R-:W-:-:S07]  /*13380*/  FADD.FTZ R214, R170, R7 ;  /* 0x00000007aad67221 */ /* 0x008fce0000010000 */
[----:B------:R2:W3:Y:S01]  /*13390*/  MUFU.EX2 R32, R71 ;  /* 0x0000004700207308 */ /* 0x0004e20000000800 */
[----:B0-----:R-:W-:Y:S01]  /*133a0*/  FADD.FTZ R3, R65, R2 ;  /* 0x0000000241037221 */ /* 0x001fe20000010000 */
[----:B------:R-:W-:Y:S02]  /*133b0*/  IMAD.MOV.U32 R2, RZ, RZ, 0x3f800000 ;  /* 0x3f800000ff027424 */ /* 0x000fe400078e00ff */
[C---:B-1----:R-:W-:Y:S01]  /*133c0*/  FADD.FTZ R214, R83.reuse, R214 ;  /* 0x000000d653d67221 */ /* 0x042fe20000010000 */
[----:B------:R-:W-:Y:S01]  /*133d0*/  F2FP.BF16.F32.PACK_AB R170, R83, R170 ;  /* 0x000000aa53aa723e */ /* 0x000fe200000010ff */
[--C-:B------:R-:W-:Y:S02]  /*133e0*/  IMAD.MOV.U32 R83, RZ, RZ, R119.reuse ;  /* 0x000000ffff537224 */ /* 0x100fe400078e0077 */
[----:B--2---:R-:W-:Y:S02]  /*133f0*/  IMAD.MOV.U32 R71, RZ, RZ, R119 ;  /* 0x000000ffff477224 */ /* 0x004fe400078e0077 */
[C---:B---3--:R-:W-:Y:S01]  /*13400*/  FADD.FTZ R6, R32.reuse, R3 ;  /* 0x0000000320067221 */ /* 0x048fe20000010000 */
[----:B------:R-:W-:Y:S01]  /*13410*/  F2FP.BF16.F32.PACK_AB R171, R32, R65 ;  /* 0x0000004120ab723e */ /* 0x000fe200000010ff */
[----:B------:R-:W-:-:S02]  /*13420*/  IMAD.MOV.U32 R3, RZ, RZ, 0x3f800000 ;  /* 0x3f800000ff037424 */ /* 0x000fc400078e00ff */
[--C-:B------:R-:W-:Y:S02]  /*13430*/  IMAD.MOV.U32 R65, RZ, RZ, R119.reuse ;  /* 0x000000ffff417224 */ /* 0x100fe400078e0077 */
[----:B------:R-:W-:Y:S01]  /*13440*/  IMAD.MOV.U32 R32, RZ, RZ, R119 ;  /* 0x000000ffff207224 */ /* 0x000fe200078e0077 */
[----:B------:R-:W-:Y:S06]  /*13450*/  @!P1 BRA `(.L_x_3917) ;  /* 0x00000024008c9947 */ /* 0x000fec0003800000 */
[----:B------:R-:W-:Y:S01]  /*13460*/  VIADD R9, R142, 0xfffffffe ;  /* 0xfffffffe8e097836 */ /* 0x000fe20000000000 */
[----:B------:R-:W-:Y:S01]  /*13470*/  MOV R8, R4 ;  /* 0x0000000400087202 */ /* 0x000fe20000000f00 */
[----:B------:R-:W-:Y:S01]  /*13480*/  IMAD.MOV.U32 R7, RZ, RZ, R5 ;  /* 0x000000ffff077224 */ /* 0x000fe200078e0005 */
[----:B------:R-:W-:Y:S01]  /*13490*/  CS2R R118, SRZ ;  /* 0x0000000000767805 */ /* 0x000fe2000001ff00 */
[----:B------:R-:W-:Y:S01]  /*134a0*/  IMAD.MOV.U32 R11, RZ, RZ, R219 ;  /* 0x000000ffff0b7224 */ /* 0x000fe200078e00db */
[----:B------:R-:W-:Y:S01]  /*134b0*/  CS2R R114, SRZ ;  /* 0x0000000000727805 */ /* 0x000fe2000001ff00 */
[----:B------:R-:W-:Y:S01]  /*134c0*/  IMAD.MOV.U32 R12, RZ, RZ, R210 ;  /* 0x000000ffff0c7224 */ /* 0x000fe200078e00d2 */
[----:B------:R-:W-:Y:S01]  /*134d0*/  CS2R R110, SRZ ;  /* 0x00000000006e7805 */ /* 0x000fe2000001ff00 */
[----:B------:R-:W-:Y:S01]  /*134e0*/  IMAD.MOV.U32 R2, RZ, RZ, 0x3f800000 ;  /* 0x3f800000ff027424 */ /* 0x000fe200078e00ff */
        /* <DEDUP_REMOVED lines=44> */
[----:B------:R-:W-:-:S07]  /*137b0*/  CS2R R24, SRZ ;  /* 0x0000000000187805 */ /* 0x000fce000001ff00 */
.L_x_3930:
[----:B------:R-:W-:-:S04]  /*137c0*/  ISETP.NE.AND P1, PT, R12, 0x1, PT ;  /* 0x000000010c00780c */ /* 0x000fc80003f25270 */
[----:B------:R-:W-:-:S04]  /*137d0*/  SEL R0, RZ, 0x1, P1 ;  /* 0x00000001ff007807 */ /* 0x000fc80000800000 */
[----:B------:R-:W-:Y:S01]  /*137e0*/  LOP3.LUT R219, R11, R0, RZ, 0x3c, !PT ;  /* 0x000000000bdb7212 */ /* 0x000fe200078e3cff */
[----:B------:R-:W-:Y:S06]  /*137f0*/  @!P0 BRA `(.L_x_3918) ;  /* 0x0000000000048947 */ /* 0x000fec0003800000 */
[----:B------:R-:W-:Y:S01]  /*13800*/  BPT.TRAP 0x1 ;  /* 0x000000040000795c */ /* 0x000fe20000300000 */
.L_x_3918:
        /* <DEDUP_REMOVED lines=8> */
.L_x_3919:
[----:B------:R-:W-:Y:S01]  /*13890*/  IMAD R126, R210, 0x900, R220 ;  /* 0x00000900d27e7824 */ /* 0x000fe200078e02dc */
[----:B------:R-:W-:Y:S03]  /*138a0*/  BSSY B1, `(.L_x_3920) ;  /* 0x0000006000017945 */ /* 0x000fe60003800000 */
[C---:B------:R-:W-:Y:S02]  /*138b0*/  VIADD R124, R126.reuse, 0x2 ;  /* 0x000000027e7c7836 */ /* 0x040fe40000000000 */
[----:B------:R-:W-:Y:S01]  /*138c0*/  VIADD R123, R126, 0x4 ;  /* 0x000000047e7b7836 */ /* 0x000fe20000000000 */
[----:B-1----:R-:W-:Y:S06]  /*138d0*/  @P1 BRA `(.L_x_3921) ;  /* 0x0000000000081947 */ /* 0x002fec0003800000 */
[----:B------:R-:W1:Y:S02]  /*138e0*/  SYNCS.PHASECHK.TRANS64.TRYWAIT P1, [R10+URZ+0x30830], R5 ;  /* 0x030830050a0075a7 */ /* 0x000e64000802017f */
[----:B-1----:R-:W-:Y:S05]  /*138f0*/  @!P1 BRA `(.L_x_3922) ;  /* 0x000000d000c49947 */ /* 0x002fea0003800000 */
.L_x_3921:
[----:B------:R-:W-:Y:S05]  /*13900*/  BSYNC B1 ;  /* 0x0000000000017941 */ /* 0x000fea0003800000 */
.L_x_3920:
[----:B------:R-:W2:Y:S04]  /*13910*/  LDL.64 R128, [R1+0x38] ;  /* 0x0000380001807983 */ /* 0x000ea80000100a00 */
[----:B------:R3:W-:Y:S04]  /*13920*/  STL.64 [R1+0x90], R8 ;  /* 0x0000900801007387 */ /* 0x0007e80000100a00 */
[----:B---3--:R-:W3:Y:S01]  /*13930*/  LDL.64 R8, [R1+0x30] ;  /* 0x0000300001087983 */ /* 0x008ee20000100a00 */
[-C--:B------:R-:W-:Y:S01]  /*13940*/  FMUL.FTZ R24, R24, R3.reuse ;  /* 0x0000000318187220 */ /* 0x080fe20000410000 */
[-C--:B------:R-:W-:Y:S01]  /*13950*/  FMUL.FTZ R25, R25, R3.reuse ;  /* 0x0000000319197220 */ /* 0x080fe20000410000 */
[-C--:B------:R-:W-:Y:S01]  /*13960*/  FMUL.FTZ R28, R28, R3.reuse ;  /* 0x000000031c1c7220 */ /* 0x080fe20000410000 */
[----:B------:R4:W-:Y:S01]  /*13970*/  STL.64 [R1+0x88], R6 ;  /* 0x0000880601007387 */ /* 0x0009e20000100a00 */
        /* <DEDUP_REMOVED lines=93> */
[----:B------:R-:W-:Y:S01]  /*13f50*/  IMAD.MOV.U32 R120, RZ, RZ, R126 ;  /* 0x000000ffff787224 */ /* 0x000fe200078e007e */
[----:B------:R-:W3:Y:S01]  /*13f60*/  LDL.64 R2, [R1+0x28] ;  /* 0x0000280001027983 */ /* 0x000ee20000100a00 */
[----:B------:R-:W-:Y:S01]  /*13f70*/  VIADD R122, R126, 0x6 ;  /* 0x000000067e7a7836 */ /* 0x000fe20000000000 */
[----:B------:R-:W-:Y:S01]  /*13f80*/  MOV R15, UR38 ;  /* 0x00000026000f7c02 */ /* 0x000fe20008000f00 */
[----:B------:R-:W-:Y:S01]  /*13f90*/  IMAD.MOV.U32 R121, RZ, RZ, 0x40000040 ;  /* 0x40000040ff797424 */ /* 0x000fe200078e00ff */
[----:B------:R-:W-:Y:S01]  /*13fa0*/  R2UR UR46, R120 ;  /* 0x00000000782e72ca */ /* 0x000fe200000e0000 */
[----:B------:R-:W-:Y:S01]  /*13fb0*/  IMAD.MOV.U32 R120, RZ, RZ, R124 ;  /* 0x000000ffff787224 */ /* 0x000fe200078e007c */
[----:B01----:R-:W-:Y:S01]  /*13fc0*/  MOV R5, UR58 ;  /* 0x0000003a00057c02 */ /* 0x003fe20008000f00 */
[----:B------:R-:W-:Y:S01]  /*13fd0*/  VIADD R124, R126, 0x304 ;  /* 0x000003047e7c7836 */ /* 0x000fe20000000000 */
[----:B------:R-:W-:Y:S01]  /*13fe0*/  R2UR UR58, R122 ;  /* 0x000000007a3a72ca */ /* 0x000fe200000e0000 */
[----:B------:R-:W-:Y:S01]  /*13ff0*/  IMAD.MOV.U32 R125, RZ, RZ, 0x40000040 ;  /* 0x40000040ff7d7424 */ /* 0x000fe200078e00ff */
[----:B------:R-:W-:Y:S01]  /*14000*/  R2UR UR42, R120 ;  /* 0x00000000782a72ca */ /* 0x000fe200000e0000 */
[----:B------:R-:W-:Y:S01]  /*14010*/  IMAD.MOV.U32 R120, RZ, RZ, R123 ;  /* 0x000000ffff787224 */ /* 0x000fe200078e007b */
[----:B------:R-:W-:Y:S01]  /*14020*/  IADD3 R122, R126, 0x302, RZ ;  /* 0x000003027e7a7810 */ /* 0x000fe20007ffe0ff */
[----:B------:R-:W-:Y:S01]  /*14030*/  IMAD.MOV.U32 R123, RZ, RZ, 0x40000040 ;  /* 0x40000040ff7b7424 */ /* 0x000fe200078e00ff */
[----:B------:R-:W-:Y:S01]  /*14040*/  MOV R213, UR45 ;  /* 0x0000002d00d57c02 */ /* 0x000fe20008000f00 */
[----:B----4-:R-:W4:Y:S01]  /*14050*/  LDL.64 R6, [R1+0x20] ;  /* 0x0000200001067983 */ /* 0x010f220000100a00 */
[----:B------:R-:W-:Y:S01]  /*14060*/  R2UR UR38, R120 ;  /* 0x00000000782672ca */ /* 0x000fe200000e0000 */
[----:B------:R-:W-:Y:S01]  /*14070*/  VIADD R120, R126, 0x300 ;  /* 0x000003007e787836 */ /* 0x000fe20000000000 */
[----:B------:R-:W-:Y:S01]  /*14080*/  R2UR UR30, R122 ;  /* 0x000000007a1e72ca */ /* 0x000fe200000e0000 */
[----:B------:R-:W-:Y:S01]  /*14090*/  VIADD R122, R126, 0x600 ;  /* 0x000006007e7a7836 */ /* 0x000fe20000000000 */
[----:B------:R-:W-:-:S02]  /*140a0*/  MOV R0, UR44 ;  /* 0x0000002c00007c02 */ /* 0x000fc40008000f00 */
[----:B------:R-:W-:Y:S01]  /*140b0*/  R2UR UR34, R120 ;  /* 0x00000000782272ca */ /* 0x000fe200000e0000 */
[----:B------:R-:W-:Y:S01]  /*140c0*/  VIADD R120, R126, 0x306 ;  /* 0x000003067e787836 */ /* 0x000fe20000000000 */
[----:B------:R-:W-:Y:S02]  /*140d0*/  R2UR UR47, R121 ;  /* 0x00000000792f72ca */ /* 0x000fe400000e0000 */
[----:B------:R-:W-:Y:S01]  /*140e0*/  R2UR UR26, R124 ;  /* 0x000000007c1a72ca */ /* 0x000fe200000e0000 */
[----:B------:R-:W-:Y:S01]  /*140f0*/  VIADD R124, R126, 0x602 ;  /* 0x000006027e7c7836 */ /* 0x000fe20000000000 */
[----:B------:R-:W-:Y:S01]  /*14100*/  R2UR UR22, R120 ;  /* 0x00000000781672ca */ /* 0x000fe200000e0000 */
[----:B------:R-:W-:Y:S01]  /*14110*/  VIADD R120, R126, 0x604 ;  /* 0x000006047e787836 */ /* 0x000fe20000000000 */
[----:B------:R-:W-:Y:S01]  /*14120*/  R2UR UR18, R122 ;  /* 0x000000007a1272ca */ /* 0x000fe200000e0000 */
[----:B------:R-:W-:Y:S01]  /*14130*/  VIADD R122, R126, 0x606 ;  /* 0x000006067e7a7836 */ /* 0x000fe20000000000 */
[----:B------:R-:W-:-:S02]  /*14140*/  MOV R4, UR59 ;  /* 0x0000003b00047c02 */ /* 0x000fc40008000f00 */
[C---:B------:R-:W-:Y:S02]  /*14150*/  R2UR UR43, R121.reuse ;  /* 0x00000000792b72ca */ /* 0x040fe400000e0000 */
[----:B------:R-:W-:Y:S02]  /*14160*/  R2UR UR39, R121 ;  /* 0x00000000792772ca */ /* 0x000fe400000e0000 */
[----:B------:R-:W-:Y:S02]  /*14170*/  R2UR UR59, R123 ;  /* 0x000000007b3b72ca */ /* 0x000fe400000e0000 */
[----:B------:R-:W-:Y:S02]  /*14180*/  R2UR UR35, R121 ;  /* 0x00000000792372ca */ /* 0x000fe400000e0000 */
[----:B------:R-:W-:Y:S02]  /*14190*/  R2UR UR31, R123 ;  /* 0x000000007b1f72ca */ /* 0x000fe400000e0000 */
[----:B------:R-:W-:-:S02]  /*141a0*/  R2UR UR27, R125 ;  /* 0x000000007d1b72ca */ /* 0x000fc400000e0000 */
[----:B------:R-:W-:Y:S02]  /*141b0*/  R2UR UR23, R121 ;  /* 0x00000000791772ca */ /* 0x000fe400000e0000 */
[----:B------:R-:W-:Y:S02]  /*141c0*/  R2UR UR19, R123 ;  /* 0x000000007b1372ca */ /* 0x000fe400000e0000 */
[----:B------:R-:W-:Y:S02]  /*141d0*/  R2UR UR14, R124 ;  /* 0x000000007c0e72ca */ /* 0x000fe400000e0000 */
[----:B------:R-:W-:Y:S02]  /*141e0*/  R2UR UR15, R125 ;  /* 0x000000007d0f72ca */ /* 0x000fe400000e0000 */
[----:B------:R-:W-:Y:S02]  /*141f0*/  R2UR UR6, R120 ;  /* 0x00000000780672ca */ /* 0x000fe400000e0000 */
[----:B------:R-:W-:-:S02]  /*14200*/  R2UR UR7, R121 ;  /* 0x00000000790772ca */ /* 0x000fc400000e0000 */
[----:B------:R-:W-:Y:S02]  /*14210*/  R2UR UR10, R122 ;  /* 0x000000007a0a72ca */ /* 0x000fe400000e0000 */
[----:B------:R-:W-:Y:S02]  /*14220*/  R2UR UR11, R123 ;  /* 0x000000007b0b72ca */ /* 0x000fe400000e0000 */
[----:B------:R-:W-:Y:S02]  /*14230*/  MOV R211, UR41 ;  /* 0x0000002900d37c02 */ /* 0x000fe40008000f00 */
[----:B------:R-:W-:Y:S02]  /*14240*/  MOV R212, UR40 ;  /* 0x0000002800d47c02 */ /* 0x000fe40008000f00 */
[----:B------:R-:W-:Y:S02]  /*14250*/  MOV R20, UR37 ;  /* 0x0000002500147c02 */ /* 0x000fe40008000f00 */
[----:B------:R-:W-:-:S02]  /*14260*/  MOV R21, UR36 ;  /* 0x0000002400157c02 */ /* 0x000fc40008000f00 */
[----:B------:R-:W-:Y:S02]  /*14270*/  MOV R13, UR57 ;  /* 0x00000039000d7c02 */ /* 0x000fe40008000f00 */
[----:B------:R-:W-:Y:S02]  /*14280*/  MOV R14, UR56 ;  /* 0x00000038000e7c02 */ /* 0x000fe40008000f00 */
[----:B--2---:R-:W-:Y:S02]  /*14290*/  R2UR UR44, R128 ;  /* 0x00000000802c72ca */ /* 0x004fe400000e0000 */
[----:B------:R-:W-:Y:S02]  /*142a0*/  R2UR UR45, R129 ;  /* 0x00000000812d72ca */ /* 0x000fe400000e0000 */
[----:B-----5:R-:W-:-:S11]  /*142b0*/  WARPGROUP.ARRIVE ;  /* 0x00000000000079c5 */ /* 0x020fd60000000000 */
[----:B------:R-:W-:Y:S01]  /*142c0*/  HGMMA.64x96x16.F32.BF16 R120, gdesc[UR44], RZ, !UPT, gsb0 ;  /* 0x016000002c7879f0 */ /* 0x000fe2000c0018ff */
[----:B---3--:R-:W-:Y:S02]  /*142d0*/  R2UR UR40, R8 ;  /* 0x00000000082872ca */ /* 0x008fe400000e0000 */
[----:B------:R-:W-:Y:S02]  /*142e0*/  R2UR UR41, R9 ;  /* 0x00000000092972ca */ /* 0x000fe400000e0000 */
[----:B------:R0:W5:Y:S01]  /*142f0*/  LDL.LU.64 R8, [R1+0x90] ;  /* 0x0000900001087983 */ /* 0x0001620000300a00 */
[----:B------:R-:W-:Y:S02]  /*14300*/  WARPGROUP.DEPBAR.LE gsb0, 0x0 ;  /* 0x00008000000079c5 */ /* 0x000fe40000010000 */
[----:B------:R-:W-:-:S08]  /*14310*/  WARPGROUP.ARRIVE ;  /* 0x00000000000079c5 */ /* 0x000fd00000000000 */
[----:B------:R-:W-:Y:S01]  /*14320*/  HGMMA.64x96x16.F32.BF16 R120, gdesc[UR40], R120, gsb0 ;  /* 0x01600000287879f0 */ /* 0x000fe20008001878 */
[----:B------:R-:W-:Y:S02]  /*14330*/  R2UR UR36, R2 ;  /* 0x00000000022472ca */ /* 0x000fe400000e0000 */
[----:B------:R-:W-:Y:S02]  /*14340*/  R2UR UR37, R3 ;  /* 0x00000000032572ca */ /* 0x000fe400000e0000 */
[----:B------:R-:W-:Y:S01]  /*14350*/  R2UR UR45, R213 ;  /* 0x00000000d52d72ca */ /* 0x000fe200000e0000 */
[----:B------:R-:W2:Y:S01]  /*14360*/  LDL.64 R2, [R1+0x8] ;  /* 0x0000080001027983 */ /* 0x000ea20000100a00 */
[----:B------:R-:W-:Y:S02]  /*14370*/  WARPGROUP.DEPBAR.LE gsb0, 0x0 ;  /* 0x00008000000079c5 */ /* 0x000fe40000010000 */
[----:B------:R-:W-:-:S07]  /*14380*/  WARPGROUP.ARRIVE ;  /* 0x00000000000079c5 */ /* 0x000fce0000000000 */
[----:B------:R-:W-:Y:S01]  /*14390*/  HGMMA.64x96x16.F32.BF16 R120, gdesc[UR36], R120, gsb0 ;  /* 0x01600000247879f0 */ /* 0x000fe20008001878 */
[----:B------:R-:W-:Y:S02]  /*143a0*/  R2UR UR37, R20 ;  /* 0x00000000142572ca */ /* 0x000fe400000e0000 */
[----:B------:R-:W-:Y:S02]  /*143b0*/  R2UR UR36, R21 ;  /* 0x00000000152472ca */ /* 0x000fe400000e0000 */
[----:B------:R-:W3:Y:S01]  /*143c0*/  LDL.64 R20, [R1+0x18] ;  /* 0x0000180001147983 */ /* 0x000ee20000100a00 */
[----:B------:R-:W-:-:S03]  /*143d0*/  R2UR UR40, R212 ;  /* 0x00000000d42872ca */ /* 0x000fc600000e0000 */
[----:B------:R-:W2:Y:S01]  /*143e0*/  LDL.64 R212, [R1+0x10] ;  /* 0x0000100001d47983 */ /* 0x000ea20000100a00 */
[----:B----4-:R-:W-:Y:S02]  /*143f0*/  R2UR UR56, R6 ;  /* 0x00000000063872ca */ /* 0x010fe400000e0000 */
[----:B------:R-:W-:Y:S01]  /*14400*/  R2UR UR57, R7 ;  /* 0x00000000073972ca */ /* 0x000fe200000e0000 */
[----:B------:R-:W-:Y:S01]  /*14410*/  UMOV UR20, UR52 ;  /* 0x0000003400147c82 */ /* 0x000fe20008000000 */
[----:B------:R-:W-:Y:S01]  /*14420*/  UMOV UR21, UR53 ;  /* 0x0000003500157c82 */ /* 0x000fe20008000000 */
[----:B------:R-:W-:Y:S01]  /*14430*/  UMOV UR16, UR48 ;  /* 0x0000003000107c82 */ /* 0x000fe20008000000 */
[----:B------:R-:W-:Y:S01]  /*14440*/  UMOV UR17, UR49 ;  /* 0x0000003100117c82 */ /* 0x000fe20008000000 */
[----:B------:R-:W-:Y:S01]  /*14450*/  R2UR UR44, R0 ;  /* 0x00000000002c72ca */ /* 0x000fe200000e0000 */
[----:B------:R0:W5:Y:S01]  /*14460*/  LDL.LU.64 R6, [R1+0x88] ;  /* 0x0000880001067983 */ /* 0x0001620000300a00 */
[----:B------:R-:W-:-:S02]  /*14470*/  WARPGROUP.DEPBAR.LE gsb0, 0x0 ;  /* 0x00008000000079c5 */ /* 0x000fc40000010000 */
[----:B------:R-:W-:-:S06]  /*14480*/  WARPGROUP.ARRIVE ;  /* 0x00000000000079c5 */ /* 0x000fcc0000000000 */
[----:B------:R-:W-:Y:S03]  /*14490*/  HGMMA.64x96x16.F32.BF16 R120, gdesc[UR56], R120, gsb0 ;  /* 0x01600000387879f0 */ /* 0x000fe60008001878 */
[----:B------:R-:W-:Y:S02]  /*144a0*/  WARPGROUP.DEPBAR.LE gsb0, 0x0 ;  /* 0x00008000000079c5 */ /* 0x000fe40000010000 */
[----:B------:R-:W-:Y:S01]  /*144b0*/  WARPGROUP.ARRIVE ;  /* 0x00000000000079c5 */ /* 0x000fe20000000000 */
[----:B---3--:R-:W-:Y:S02]  /*144c0*/  R2UR UR32, R20 ;  /* 0x00000000142072ca */ /* 0x008fe400000e0000 */
[----:B------:R-:W-:-:S13]  /*144d0*/  R2UR UR33, R21 ;  /* 0x00000000152172ca */ /* 0x000fda00000e0000 */
[----:B------:R-:W-:Y:S01]  /*144e0*/  HGMMA.64x96x16.F32.BF16 R120, gdesc[UR32], R120, gsb0 ;  /* 0x01600000207879f0 */ /* 0x000fe20008001878 */
[----:B--2---:R-:W-:Y:S02]  /*144f0*/  R2UR UR28, R212 ;  /* 0x00000000d41c72ca */ /* 0x004fe400000e0000 */
[----:B------:R-:W-:Y:S02]  /*14500*/  R2UR UR29, R213 ;  /* 0x00000000d51d72ca */ /* 0x000fe400000e0000 */
[----:B------:R-:W-:Y:S02]  /*14510*/  R2UR UR24, R2 ;  /* 0x00000000021872ca */ /* 0x000fe400000e0000 */
[----:B------:R-:W-:Y:S01]  /*14520*/  R2UR UR25, R3 ;  /* 0x00000000031972ca */ /* 0x000fe200000e0000 */
        /* <DEDUP_REMOVED lines=11> */
[----:B------:R-:W-:Y:S01]  /*145e0*/  HGMMA.64x96x16.F32.BF16 R120, gdesc[UR16], R120, gsb0 ;  /* 0x01600000107879f0 */ /* 0x000fe20008001878 */
[----:B------:R-:W-:Y:S01]  /*145f0*/  UMOV UR12, UR44 ;  /* 0x0000002c000c7c82 */ /* 0x000fe20008000000 */
[----:B------:R-:W-:Y:S01]  /*14600*/  UMOV UR13, UR45 ;  /* 0x0000002d000d7c82 */ /* 0x000fe20008000000 */
[----:B------:R-:W-:Y:S01]  /*14610*/  R2UR UR41, R211 ;  /* 0x00000000d32972ca */ /* 0x000fe200000e0000 */
[----:B------:R-:W-:Y:S02]  /*14620*/  WARPGROUP.DEPBAR.LE gsb0, 0x0 ;  /* 0x00008000000079c5 */ /* 0x000fe40000010000 */
[----:B------:R-:W-:-:S06]  /*14630*/  WARPGROUP.ARRIVE ;  /* 0x00000000000079c5 */ /* 0x000fcc0000000000 */
[----:B------:R-:W-:Y:S01]  /*14640*/  HGMMA.64x96x16.F32.BF16 R120, gdesc[UR12], R120, gsb0 ;  /* 0x016000000c7879f0 */ /* 0x000fe20008001878 */
[----:B------:R-:W-:-:S03]  /*14650*/  UMOV UR4, UR40 ;  /* 0x0000002800047c82 */ /* 0x000fc60008000000 */
[----:B------:R-:W-:Y:S01]  /*14660*/  UMOV UR5, UR41 ;  /* 0x0000002900057c82 */ /* 0x000fe20008000000 */
        /* <DEDUP_REMOVED lines=9> */
[----:B------:R-:W-:Y:S02]  /*14700*/  R2UR UR59, R4 ;  /* 0x00000000043b72ca */ /* 0x000fe400000e0000 */
[----:B------:R-:W-:Y:S02]  /*14710*/  R2UR UR58, R5 ;  /* 0x00000000053a72ca */ /* 0x000fe400000e0000 */
[----:B------:R-:W-:Y:S02]  /*14720*/  R2UR UR57, R13 ;  /* 0x000000000d3972ca */ /* 0x000fe400000e0000 */
[----:B------:R-:W-:Y:S01]  /*14730*/  R2UR UR56, R14 ;  /* 0x000000000e3872ca */ /* 0x000fe200000e0000 */
[----:B------:R-:W-:Y:S02]  /*14740*/  WARPGROUP.DEPBAR.LE gsb0, 0x0 ;  /* 0x00008000000079c5 */ /* 0x000fe40000010000 */
[----:B0-----:R-:W-:-:S12]  /*14750*/  @!P0 BRA `(.L_x_3923) ;  /* 0x0000000000048947 */ /* 0x001fd80003800000 */
[----:B------:R-:W-:Y:S01]  /*14760*/  BPT.TRAP 0x1 ;  /* 0x000000040000795c */ /* 0x000fe20000300000 */
.L_x_3923:
[----:B------:R-:W-:Y:S01]  /*14770*/  SHF.L.U32 R0, R11, 0x1f, RZ ;  /* 0x0000001f0b007819 */ /* 0x000fe200000006ff */
[----:B------:R-:W-:-:S04]  /*14780*/  IMAD R11, R12, 0x8, R18 ;  /* 0x000000080c0b7824 */ /* 0x000fc800078e0212 */
[----:B------:R0:W1:Y:S01]  /*14790*/  SYNCS.PHASECHK.TRANS64.TRYWAIT P1, [R11+URZ+0x30850], R0 ;  /* 0x030850000b0075a7 */ /* 0x000062000802017f */
[----:B------:R-:W-:Y:S05]  /*147a0*/  @!P0 BRA `(.L_x_3924) ;  /* 0x0000000000048947 */ /* 0x000fea0003800000 */
[----:B------:R-:W-:Y:S01]  /*147b0*/  BPT.TRAP 0x1 ;  /* 0x000000040000795c */ /* 0x000fe20000300000 */
.L_x_3924:
[----:B------:R-:W-:Y:S04]  /*147c0*/  BSSY B1, `(.L_x_3925) ;  /* 0x0000004000017945 */ /* 0x000fe80003800000 */
[----:B-1----:R-:W-:Y:S05]  /*147d0*/  @P1 BRA `(.L_x_3926) ;  /* 0x0000000000081947 */ /* 0x002fea0003800000 */
[----:B------:R-:W1:Y:S02]  /*147e0*/  SYNCS.PHASECHK.TRANS64.TRYWAIT P1, [R11+URZ+0x30850], R0 ;  /* 0x030850000b0075a7 */ /* 0x000e64000802017f */
[----:B-1----:R-:W-:Y:S05]  /*147f0*/  @!P1 BRA `(.L_x_3927) ;  /* 0x000000c400189947 */ /* 0x002fea0003800000 */
.L_x_3926:
[----:B------:R-:W-:Y:S05]  /*14800*/  BSYNC B1 ;  /* 0x0000000000017941 */ /* 0x000fea0003800000 */
.L_x_3925:
        /* <DEDUP_REMOVED lines=12> */
[----:B------:R-:W-:Y:S01]  /*148d0*/  HGMMA.64x192x16.F32.BF16 R24, R188, gdesc[UR4].tnspB, R24, gsb0 ;  /* 0x42e00004bc187df0 */ /* 0x000fe20008001818 */
[----:B------:R-:W-:Y:S01]  /*148e0*/  R2UR UR6, R4 ;  /* 0x00000000040672ca */ /* 0x000fe200000e0000 */
[----:B------:R-:W-:Y:S01]  /*148f0*/  VIADD R4, R2, 0x100 ;  /* 0x0000010002047836 */ /* 0x000fe20000000000 */
[----:B------:R-:W-:Y:S01]  /*14900*/  R2UR UR7, R5 ;  /* 0x00000000050772ca */ /* 0x000fe200000e0000 */
[----:B------:R-:W-:Y:S01]  /*14910*/  IMAD.MOV.U32 R5, RZ, RZ, 0x40000040 ;  /* 0x40000040ff057424 */ /* 0x000fe200078e00ff */
[----:B------:R-:W-:Y:S02]  /*14920*/  WARPGROUP.DEPBAR.LE gsb0, 0x0 ;  /* 0x00008000000079c5 */ /* 0x000fe40000010000 */
[----:B------:R-:W-:-:S13]  /*14930*/  WARPGROUP.ARRIVE ;  /* 0x00000000000079c5 */ /* 0x000fda0000000000 */
[----:B------:R-:W-:Y:S01]  /*14940*/  HGMMA.64x192x16.F32.BF16 R24, R184, gdesc[UR4].tnspB, R24, gsb0 ;  /* 0x42e00004b8187df0 */ /* 0x000fe20008001818 */
[----:B------:R-:W-:Y:S01]  /*14950*/  R2UR UR6, R4 ;  /* 0x00000000040672ca */ /* 0x000fe200000e0000 */
[----:B------:R-:W-:Y:S01]  /*14960*/  VIADD R4, R2, 0x180 ;  /* 0x0000018002047836 */ /* 0x000fe20000000000 */
[----:B------:R-:W-:Y:S02]  /*14970*/  R2UR UR7, R5 ;  /* 0x00000000050772ca */ /* 0x000fe400000e0000 */
[----:B------:R-:W-:Y:S01]  /*14980*/  MOV R5, 0x40000040 ;  /* 0x4000004000057802 */ /* 0x000fe20000000f00 */
[----:B------:R-:W-:Y:S02]  /*14990*/  WARPGROUP.DEPBAR.LE gsb0, 0x0 ;  /* 0x00008000000079c5 */ /* 0x000fe40000010000 */
[----:B------:R-:W-:-:S12]  /*149a0*/  WARPGROUP.ARRIVE ;  /* 0x00000000000079c5 */ /* 0x000fd80000000000 */
[----:B------:R-:W-:Y:S01]  /*149b0*/  HGMMA.64x192x16.F32.BF16 R24, R180, gdesc[UR4].tnspB, R24, gsb0 ;  /* 0x42e00004b4187df0 */ /* 0x000fe20008001818 */
[----:B------:R-:W-:Y:S01]  /*149c0*/  R2UR UR6, R4 ;  /* 0x00000000040672ca */ /* 0x000fe200000e0000 */
[C---:B------:R-:W-:Y:S01]  /*149d0*/  VIADD R4, R2.reuse, 0x200 ;  /* 0x0000020002047836 */ /* 0x040fe20000000000 */
[----:B------:R-:W-:Y:S01]  /*149e0*/  R2UR UR7, R5 ;  /* 0x00000000050772ca */ /* 0x000fe200000e0000 */
[----:B------:R-:W-:Y:S02]  /*149f0*/  IMAD.MOV.U32 R5, RZ, RZ, 0x40000040 ;  /* 0x40000040ff057424 */ /* 0x000fe400078e00ff */
[----:B------:R-:W-:Y:S01]  /*14a00*/  VIADD R2, R2, 0x280 ;  /* 0x0000028002027836 */ /* 0x000fe20000000000 */
[----:B------:R-:W-:Y:S02]  /*14a10*/  WARPGROUP.DEPBAR.LE gsb0, 0x0 ;  /* 0x00008000000079c5 */ /* 0x000fe40000010000 */
[----:B------:R-:W-:-:S11]  /*14a20*/  WARPGROUP.ARRIVE ;  /* 0x00000000000079c5 */ /* 0x000fd60000000000 */
[----:B------:R-:W-:Y:S01]  /*14a30*/  HGMMA.64x192x16.F32.BF16 R24, R176, gdesc[UR4].tnspB, R24, gsb0 ;  /* 0x42e00004b0187df0 */ /* 0x000fe20008001818 */
[----:B------:R-:W-:Y:S02]  /*14a40*/  R2UR UR6, R4 ;  /* 0x00000000040672ca */ /* 0x000fe400000e0000 */
[----:B------:R-:W-:Y:S01]  /*14a50*/  R2UR UR7, R5 ;  /* 0x00000000050772ca */ /* 0x000fe200000e0000 */
[----:B------:R-:W-:Y:S02]  /*14a60*/  WARPGROUP.DEPBAR.LE gsb0, 0x0 ;  /* 0x00008000000079c5 */ /* 0x000fe40000010000 */
[----:B------:R-:W-:-:S14]  /*14a70*/  WARPGROUP.ARRIVE ;  /* 0x00000000000079c5 */ /* 0x000fdc0000000000 */
[----:B------:R-:W-:Y:S01]  /*14a80*/  HGMMA.64x192x16.F32.BF16 R24, R172, gdesc[UR4].tnspB, R24, gsb0 ;  /* 0x42e00004ac187df0 */ /* 0x000fe20008001818 */
[----:B------:R-:W-:Y:S02]  /*14a90*/  R2UR UR6, R2 ;  /* 0x00000000020672ca */ /* 0x000fe400000e0000 */
[----:B------:R-:W-:Y:S01]  /*14aa0*/  R2UR UR7, R3 ;  /* 0x00000000030772ca */ /* 0x000fe200000e0000 */
[----:B------:R-:W-:Y:S02]  /*14ab0*/  WARPGROUP.DEPBAR.LE gsb0, 0x0 ;  /* 0x00008000000079c5 */ /* 0x000fe40000010000 */
[----:B------:R-:W-:-:S14]  /*14ac0*/  WARPGROUP.ARRIVE ;  /* 0x00000000000079c5 */ /* 0x000fdc0000000000 */
[----:B------:R-:W-:Y:S03]  /*14ad0*/  HGMMA.64x192x16.F32.BF16 R24, R168, gdesc[UR4].tnspB, R24, gsb0 ;  /* 0x42e00004a8187df0 */ /* 0x000fe60008001818 */
[----:B------:R-:W-:Y:S02]  /*14ae0*/  WARPGROUP.DEPBAR.LE gsb0, 0x0 ;  /* 0x00008000000079c5 */ /* 0x000fe40000010000 */
[----:B------:R-:W-:Y:S05]  /*14af0*/  @!P0 BRA `(.L_x_3928) ;  /* 0x0000000000048947 */ /* 0x000fea0003800000 */
[----:B------:R-:W-:Y:S01]  /*14b00*/  BPT.TRAP 0x1 ;  /* 0x000000040000795c */ /* 0x000fe20000300000 */
.L_x_3928:
[----:B-----5:R-:W-:Y:S02]  /*14b10*/  FMNMX.FTZ R5, R120, R7, !PT ;  /* 0x0000000778057209 */ /* 0x020fe40007810000 */
        /* <DEDUP_REMOVED lines=54> */
[----:B-1----:R-:W-:Y:S01]  /*14e80*/  FMNMX.FTZ R4, R4, R0, !PT ;  /* 0x0000000004047209 */ /* 0x002fe20007810000 */
[----:B------:R-:W-:Y:S02]  /*14e90*/  IMAD.U32 R0, RZ, RZ, UR38 ;  /* 0x00000026ff007e24 */ /* 0x000fe4000f8e00ff */
[----:B------:R-:W-:-:S02]  /*14ea0*/  FADD.FTZ R3, -R5, R7 ;  /* 0x0000000705037221 */ /* 0x000fc40000010100 */
[-C--:B------:R-:W-:Y:S01]  /*14eb0*/  FMUL.FTZ R7, R5, R0.reuse ;  /* 0x0000000005077220 */ /* 0x080fe20000410000 */
[----:B------:R-:W-:Y:S01]  /*14ec0*/  FADD.FTZ R2, -R4, R8 ;  /* 0x0000000804027221 */ /* 0x000fe20000010100 */
[-C--:B------:R-:W-:Y:S02]  /*14ed0*/  FMUL.FTZ R3, R3, R0.reuse ;  /* 0x0000000003037220 */ /* 0x080fe40000410000 */
[-CC-:B------:R-:W-:Y:S01]  /*14ee0*/  FFMA.FTZ R190, R124, R0.reuse, -R7.reuse ;  /* 0x000000007cbe7223 */ /* 0x180fe20000010807 */
[-CC-:B------:R-:W-:Y:S01]  /*14ef0*/  FFMA.FTZ R124, R125, R0.reuse, -R7.reuse ;  /* 0x000000007d7c7223 */ /* 0x180fe20000010807 */
[-C--:B------:R-:W-:Y:S01]  /*14f00*/  FMUL.FTZ R125, R4, R0.reuse ;  /* 0x00000000047d7220 */ /* 0x080fe20000410000 */
[-CC-:B------:R-:W-:Y:S01]  /*14f10*/  FFMA.FTZ R188, R120, R0.reuse, -R7.reuse ;  /* 0x0000000078bc7223 */ /* 0x180fe20000010807 */
[-C--:B------:R-:W-:Y:S01]  /*14f20*/  FMUL.FTZ R2, R2, R0.reuse ;  /* 0x0000000002027220 */ /* 0x080fe20000410000 */
[-C--:B------:R-:W-:Y:S01]  /*14f30*/  FFMA.FTZ R169, R121, R0.reuse, -R7 ;  /* 0x0000000079a97223 */ /* 0x080fe20000010807 */
[-C--:B------:R-:W-:Y:S01]  /*14f40*/  FFMA.FTZ R189, R122, R0.reuse, -R125 ;  /* 0x000000007abd7223 */ /* 0x080fe2000001087d */
[-C--:B------:R-:W-:Y:S01]  /*14f50*/  FFMA.FTZ R184, R128, R0.reuse, -R7 ;  /* 0x0000000080b87223 */ /* 0x080fe20000010807 */
[-CC-:B------:R-:W-:Y:S01]  /*14f60*/  FFMA.FTZ R128, R123, R0.reuse, -R125.reuse ;  /* 0x000000007b807223 */ /* 0x180fe2000001087d */
[----:B------:R-:W-:Y:S01]  /*14f70*/  MUFU.EX2 R3, R3 ;  /* 0x0000000300037308 */ /* 0x000fe20000000800 */
[-CC-:B------:R-:W-:Y:S01]  /*14f80*/  FFMA.FTZ R191, R126, R0.reuse, -R125.reuse ;  /* 0x000000007ebf7223 */ /* 0x180fe2000001087d */
[-CC-:B------:R-:W-:Y:S01]  /*14f90*/  FFMA.FTZ R127, R127, R0.reuse, -R125.reuse ;  /* 0x000000007f7f7223 */ /* 0x180fe2000001087d */
[-C--:B------:R-:W-:Y:S01]  /*14fa0*/  FFMA.FTZ R185, R130, R0.reuse, -R125 ;  /* 0x0000000082b97223 */ /* 0x080fe2000001087d */
[-C--:B------:R-:W-:Y:S01]  /*14fb0*/  FFMA.FTZ R121, R129, R0.reuse, -R7 ;  /* 0x0000000081797223 */ /* 0x080fe20000010807 */
[-C--:B------:R-:W-:Y:S01]  /*14fc0*/  FFMA.FTZ R126, R131, R0.reuse, -R125 ;  /* 0x00000000837e7223 */ /* 0x080fe2000001087d */
[-C--:B------:R-:W-:Y:S01]  /*14fd0*/  FFMA.FTZ R186, R132, R0.reuse, -R7 ;  /* 0x0000000084ba7223 */ /* 0x080fe20000010807 */
[-CC-:B------:R-:W-:Y:S01]  /*14fe0*/  FFMA.FTZ R187, R134, R0.reuse, -R125.reuse ;  /* 0x0000000086bb7223 */ /* 0x180fe2000001087d */
[----:B------:R-:W0:Y:S01]  /*14ff0*/  MUFU.EX2 R188, R188 ;  /* 0x000000bc00bc7308 */ /* 0x000e220000000800 */
[-C--:B------:R-:W-:Y:S01]  /*15000*/  FFMA.FTZ R123, R135, R0.reuse, -R125 ;  /* 0x00000000877b7223 */ /* 0x080fe2000001087d */
[-CC-:B------:R-:W-:Y:S01]  /*15010*/  FFMA.FTZ R120, R133, R0.reuse, -R7.reuse ;  /* 0x0000000085787223 */ /* 0x180fe20000010807 */
[-C--:B------:R-:W-:Y:S01]  /*15020*/  FFMA.FTZ R180, R136, R0.reuse, -R7 ;  /* 0x0000000088b47223 */ /* 0x080fe20000010807 */
[-C--:B------:R-:W-:Y:S01]  /*15030*/  FFMA.FTZ R181, R138, R0.reuse, -R125 ;  /* 0x000000008ab57223 */ /* 0x080fe2000001087d */
[-C--:B------:R-:W-:Y:S01]  /*15040*/  FFMA.FTZ R21, R137, R0.reuse, -R7 ;  /* 0x0000000089157223 */ /* 0x080fe20000010807 */
[-C--:B------:R-:W-:Y:S01]  /*15050*/  FFMA.FTZ R122, R139, R0.reuse, -R125 ;  /* 0x000000008b7a7223 */ /* 0x080fe2000001087d */
[-C--:B------:R-:W-:Y:S01]  /*15060*/  FFMA.FTZ R182, R140, R0.reuse, -R7 ;  /* 0x000000008cb67223 */ /* 0x080fe20000010807 */
[----:B------:R-:W-:Y:S01]  /*15070*/  MUFU.EX2 R2, R2 ;  /* 0x0000000200027308 */ /* 0x000fe20000000800 */
[-C--:B------:R-:W-:Y:S01]  /*15080*/  FFMA.FTZ R183, R142, R0.reuse, -R125 ;  /* 0x000000008eb77223 */ /* 0x080fe2000001087d */
[-C--:B------:R-:W-:Y:S01]  /*15090*/  FFMA.FTZ R20, R141, R0.reuse, -R7 ;  /* 0x000000008d147223 */ /* 0x080fe20000010807 */
[-C--:B------:R-:W-:Y:S01]  /*150a0*/  FFMA.FTZ R143, R143, R0.reuse, -R125 ;  /* 0x000000008f8f7223 */ /* 0x080fe2000001087d */
[-C--:B------:R-:W-:Y:S01]  /*150b0*/  FFMA.FTZ R176, R144, R0.reuse, -R7 ;  /* 0x0000000090b07223 */ /* 0x080fe20000010807 */
[----:B------:R-:W-:Y:S01]  /*150c0*/  FFMA.FTZ R177, R146, R0, -R125 ;  /* 0x0000000092b17223 */ /* 0x000fe2000001087d */
[----:B------:R-:W-:-:S02]  /*150d0*/  VIADD R129, R10, 0x30840 ;  /* 0x000308400a817836 */ /* 0x000fc40000000000 */
[----:B------:R-:W-:Y:S01]  /*150e0*/  FFMA.FTZ R15, R145, R0, -R7 ;  /* 0x00000000910f7223 */ /* 0x000fe20000010807 */
[----:B------:R-:W1:Y:S01]  /*150f0*/  MUFU.EX2 R189, R189 ;  /* 0x000000bd00bd7308 */ /* 0x000e620000000800 */
[----:B0-----:R-:W-:Y:S01]  /*15100*/  FFMA.FTZ R214, R3, R214, R188 ;  /* 0x000000d603d67223 */ /* 0x001fe200000100bc */
[-C--:B------:R-:W-:Y:S01]  /*15110*/  FFMA.FTZ R132, R147, R0.reuse, -R125 ;  /* 0x0000000093847223 */ /* 0x080fe2000001087d */
[-C--:B------:R-:W-:Y:S01]  /*15120*/  FFMA.FTZ R178, R148, R0.reuse, -R7 ;  /* 0x0000000094b27223 */ /* 0x080fe20000010807 */
[-C--:B------:R-:W-:Y:S01]  /*15130*/  FFMA.FTZ R179, R150, R0.reuse, -R125 ;  /* 0x0000000096b37223 */ /* 0x080fe2000001087d */
[-C--:B------:R-:W-:Y:S01]  /*15140*/  FFMA.FTZ R14, R149, R0.reuse, -R7 ;  /* 0x00000000950e7223 */ /* 0x080fe20000010807 */
[-C--:B------:R-:W-:Y:S01]  /*15150*/  FFMA.FTZ R134, R151, R0.reuse, -R125 ;  /* 0x0000000097867223 */ /* 0x080fe2000001087d */
[-C--:B------:R-:W-:Y:S01]  /*15160*/  FFMA.FTZ R172, R152, R0.reuse, -R7 ;  /* 0x0000000098ac7223 */ /* 0x080fe20000010807 */
[----:B------:R-:W0:Y:S01]  /*15170*/  MUFU.EX2 R169, R169 ;  /* 0x000000a900a97308 */ /* 0x000e220000000800 */
[-C--:B------:R-:W-:Y:S01]  /*15180*/  FFMA.FTZ R173, R154, R0.reuse, -R125 ;  /* 0x000000009aad7223 */ /* 0x080fe2000001087d */
[-C--:B------:R-:W-:Y:S01]  /*15190*/  FFMA.FTZ R13, R153, R0.reuse, -R7 ;  /* 0x00000000990d7223 */ /* 0x080fe20000010807 */
[-C--:B------:R-:W-:Y:S01]  /*151a0*/  FFMA.FTZ R133, R155, R0.reuse, -R125 ;  /* 0x000000009b857223 */ /* 0x080fe2000001087d */
[-C--:B------:R-:W-:Y:S01]  /*151b0*/  FFMA.FTZ R174, R156, R0.reuse, -R7 ;  /* 0x000000009cae7223 */ /* 0x080fe20000010807 */
[-C--:B------:R-:W-:Y:S01]  /*151c0*/  FFMA.FTZ R175, R158, R0.reuse, -R125 ;  /* 0x000000009eaf7223 */ /* 0x080fe2000001087d */
[----:B------:R-:W-:Y:S01]  /*151d0*/  FFMA.FTZ R12, R157, R0, -R7 ;  /* 0x000000009d0c7223 */ /* 0x000fe20000010807 */
[----:B------:R-:W-:Y:S01]  /*151e0*/  PRMT R129, R221, 0x654, R129 ;  /* 0x00000654dd817816 */ /* 0x000fe20000000081 */
[----:B------:R-:W2:Y:S01]  /*151f0*/  MUFU.EX2 R128, R128 ;  /* 0x0000008000807308 */ /* 0x000ea20000000800 */
[----:B-1----:R-:W-:Y:S01]  /*15200*/  FFMA.FTZ R6, R2, R6, R189 ;  /* 0x0000000602067223 */ /* 0x002fe200000100bd */
[-C--:B------:R-:W-:Y:S01]  /*15210*/  FFMA.FTZ R131, R159, R0.reuse, -R125 ;  /* 0x000000009f837223 */ /* 0x080fe2000001087d */
[-CC-:B------:R-:W-:Y:S01]  /*15220*/  FFMA.FTZ R168, R160, R0.reuse, -R7.reuse ;  /* 0x00000000a0a87223 */ /* 0x180fe20000010807 */
[----:B------:R1:W-:Y:S01]  /*15230*/  SYNCS.ARRIVE.TRANS64.RED.A1T0 RZ, [R129+URZ], RZ ;  /* 0x000000ff81ff79a7 */ /* 0x0003e2000810043f */
[-C--:B------:R-:W-:Y:S01]  /*15240*/  FFMA.FTZ R8, R161, R0.reuse, -R7 ;  /* 0x00000000a1087223 */ /* 0x080fe20000010807 */
[-C--:B------:R-:W-:Y:S01]  /*15250*/  FFMA.FTZ R130, R163, R0.reuse, -R125 ;  /* 0x00000000a3827223 */ /* 0x080fe2000001087d */
[-C--:B------:R-:W-:Y:S01]  /*15260*/  FFMA.FTZ R170, R164, R0.reuse, -R7 ;  /* 0x00000000a4aa7223 */ /* 0x080fe20000010807 */
[----:B------:R-:W3:Y:S01]  /*15270*/  MUFU.EX2 R190, R190 ;  /* 0x000000be00be7308 */ /* 0x000ee20000000800 */
[----:B0-----:R-:W-:Y:S01]  /*15280*/  FADD.FTZ R214, R169, R214 ;  /* 0x000000d6a9d67221 */ /* 0x001fe20000010000 */
[-C--:B------:R-:W-:Y:S01]  /*15290*/  FFMA.FTZ R171, R166, R0.reuse, -R125 ;  /* 0x00000000a6ab7223 */ /* 0x080fe2000001087d */
[-C--:B------:R-:W-:Y:S01]  /*152a0*/  FFMA.FTZ R7, R165, R0.reuse, -R7 ;  /* 0x00000000a5077223 */ /* 0x080fe20000010807 */
[-CC-:B-1----:R-:W-:Y:S01]  /*152b0*/  FFMA.FTZ R129, R162, R0.reuse, -R125.reuse ;  /* 0x00000000a2817223 */ /* 0x182fe2000001087d */
[----:B------:R-:W-:-:S03]  /*152c0*/  FFMA.FTZ R125, R167, R0, -R125 ;  /* 0x00000000a77d7223 */ /* 0x000fc6000001087d */
[----:B------:R-:W0:Y:S01]  /*152d0*/  MUFU.EX2 R191, R191 ;  /* 0x000000bf00bf7308 */ /* 0x000e220000000800 */
[----:B--2---:R-:W-:-:S07]  /*152e0*/  FADD.FTZ R135, R128, R6 ;  /* 0x0000000680877221 */ /* 0x004fce0000010000 */
[----:B------:R-:W1:Y:S01]  /*152f0*/  MUFU.EX2 R124, R124 ;  /* 0x0000007c007c7308 */ /* 0x000e620000000800 */
[----:B---3--:R-:W-:-:S07]  /*15300*/  FADD.FTZ R6, R190, R214 ;  /* 0x000000d6be067221 */ /* 0x008fce0000010000 */
        /* <DEDUP_REMOVED lines=82> */
[----:B--2---:R-:W-:-:S03]  /*15830*/  FADD.FTZ R214, R7, R6 ;  /* 0x0000000607d67221 */ /* 0x004fc60000010000 */
[----:B0-----:R-:W-:Y:S01]  /*15840*/  FADD.FTZ R6, R125, R135 ;  /* 0x000000877d067221 */ /* 0x001fe20000010000 */
[----:B------:R-:W-:Y:S06]  /*15850*/  @!P0 BRA `(.L_x_3929) ;  /* 0x0000000000048947 */ /* 0x000fec0003800000 */
[----:B------:R-:W-:Y:S01]  /*15860*/  BPT.TRAP 0x1 ;  /* 0x000000040000795c */ /* 0x000fe20000300000 */
.L_x_3929:
[----:B------:R-:W-:Y:S01]  /*15870*/  ISETP.GT.AND P1, PT, R9, RZ, PT ;  /* 0x000000ff0900720c */ /* 0x000fe20003f24270 */
[----:B------:R-:W-:Y:S01]  /*15880*/  VIADD R11, R11, 0x30860 ;  /* 0x000308600b0b7836 */ /* 0x000fe20000000000 */
[----:B------:R-:W-:Y:S01]  /*15890*/  F2FP.BF16.F32.PACK_AB R188, R169, R188 ;  /* 0x000000bca9bc723e */ /* 0x000fe200000010ff */
[----:B------:R-:W-:Y:S01]  /*158a0*/  VIADD R9, R9, 0xffffffff ;  /* 0xffffffff09097836 */ /* 0x000fe20000000000 */
[----:B------:R-:W-:Y:S01]  /*158b0*/  F2FP.BF16.F32.PACK_AB R174, R12, R174 ;  /* 0x000000ae0cae723e */ /* 0x000fe200000010ff */
[----:B------:R-:W-:Y:S01]  /*158c0*/  IMAD.MOV.U32 R12, RZ, RZ, R210 ;  /* 0x000000ffff0c7224 */ /* 0x000fe200078e00d2 */
[----:B------:R-:W-:Y:S02]  /*158d0*/  PRMT R11, R221, 0x654, R11 ;  /* 0x00000654dd0b7816 */ /* 0x000fe4000000000b */
[----:B------:R-:W-:Y:S01]  /*158e0*/  F2FP.BF16.F32.PACK_AB R168, R8, R168 ;  /* 0x000000a808a8723e */ /* 0x000fe200000010ff */
[----:B------:R-:W-:Y:S01]  /*158f0*/  IMAD.MOV.U32 R8, RZ, RZ, R4 ;  /* 0x000000ffff087224 */ /* 0x000fe200078e0004 */
[----:B------:R0:W-:Y:S01]  /*15900*/  SYNCS.ARRIVE.TRANS64.RED.A1T0 RZ, [R11+URZ], RZ ;  /* 0x000000ff0bff79a7 */ /* 0x0001e2000810043f */
[----:B------:R-:W-:Y:S01]  /*15910*/  F2FP.BF16.F32.PACK_AB R170, R7, R170 ;  /* 0x000000aa07aa723e */ /* 0x000fe200000010ff */
[----:B------:R-:W-:Y:S01]  /*15920*/  IMAD.MOV.U32 R7, RZ, RZ, R5 ;  /* 0x000000ffff077224 */ /* 0x000fe200078e0005 */
[----:B------:R-:W-:-:S02]  /*15930*/  F2FP.BF16.F32.PACK_AB R189, R128, R189 ;  /* 0x000000bd80bd723e */ /* 0x000fc400000010ff */
[----:B------:R-:W-:Y:S02]  /*15940*/  F2FP.BF16.F32.PACK_AB R190, R124, R190 ;  /* 0x000000be7cbe723e */ /* 0x000fe400000010ff */
[----:B------:R-:W-:Y:S01]  /*15950*/  F2FP.BF16.F32.PACK_AB R191, R127, R191 ;  /* 0x000000bf7fbf723e */ /* 0x000fe200000010ff */
[----:B0-----:R-:W-:Y:S01]  /*15960*/  IMAD.MOV.U32 R11, RZ, RZ, R219 ;  /* 0x000000ffff0b7224 */ /* 0x001fe200078e00db */
        /* <DEDUP_REMOVED lines=17> */
[----:B------:R-:W-:Y:S06]  /*15a80*/  @P1 BRA `(.L_x_3930) ;  /* 0xffffffdc004c1947 */ /* 0x000fec000383ffff */
.L_x_3917:
[----:B------:R-:W-:Y:S05]  /*15a90*/  BSYNC B0 ;  /* 0x0000000000007941 */ /* 0x000fea0003800000 */
.L_x_3916:
        /* <DEDUP_REMOVED lines=99> */
.L_x_3931:
[----:B------:R-:W-:Y:S01]  /*160d0*/  IMAD R8, R210, 0x8, R18 ;  /* 0x00000008d2087824 */ /* 0x000fe200078e0212 */
[----:B------:R-:W-:-:S04]  /*160e0*/  SHF.L.U32 R3, R219, 0x1f, RZ ;  /* 0x0000001fdb037819 */ /* 0x000fc800000006ff */
[----:B------:R0:W1:Y:S01]  /*160f0*/  SYNCS.PHASECHK.TRANS64.TRYWAIT P1, [R8+URZ+0x30850], R3 ;  /* 0x03085003080075a7 */ /* 0x000062000802017f */
[----:B------:R-:W-:Y:S05]  /*16100*/  @!P0 BRA `(.L_x_3932) ;  /* 0x0000000000048947 */ /* 0x000fea0003800000 */
[----:B------:R-:W-:Y:S01]  /*16110*/  BPT.TRAP 0x1 ;  /* 0x000000040000795c */ /* 0x000fe20000300000 */
.L_x_3932:
        /* <DEDUP_REMOVED lines=9> */
.L_x_3934:
[----:B------:R-:W-:Y:S05]  /*161b0*/  BSYNC B0 ;  /* 0x0000000000007941 */ /* 0x000fea0003800000 */
.L_x_3933:
[----:B------:R-:W-:Y:S01]  /*161c0*/  IMAD.MOV.U32 R2, RZ, RZ, R7 ;  /* 0x000000ffff027224 */ /* 0x000fe200078e0007 */
[----:B01----:R-:W-:Y:S01]  /*161d0*/  MOV R3, 0x40000040 ;  /* 0x4000004000037802 */ /* 0x003fe20000000f00 */
[----:B------:R-:W-:-:S03]  /*161e0*/  WARPGROUP.ARRIVE ;  /* 0x00000000000079c5 */ /* 0x000fc60000000000 */
[----:B------:R-:W-:Y:S01]  /*161f0*/  R2UR UR6, R2 ;  /* 0x00000000020672ca */ /* 0x000fe200000e0000 */
[----:B------:R-:W-:Y:S01]  /*16200*/  VIADD R2, R7, 0x80 ;  /* 0x0000008007027836 */ /* 0x000fe20000000000 */
[----:B------:R-:W-:Y:S01]  /*16210*/  R2UR UR7, R3 ;  /* 0x00000000030772ca */ /* 0x000fe200000e0000 */
[----:B------:R-:W-:-:S12]  /*16220*/  IMAD.MOV.U32 R3, RZ, RZ, 0x40000040 ;  /* 0x40000040ff037424 */ /* 0x000fd800078e00ff */
        /* <DEDUP_REMOVED lines=26> */
[----:B------:R-:W0:Y:S02]  /*163d0*/  SHFL.BFLY PT, R7, R6, 0x2, 0x1f ;  /* 0x0c401f0006077f89 */ /* 0x000e2400000e0000 */
[----:B0-----:R-:W-:Y:S01]  /*163e0*/  FADD.FTZ R9, R7, R6 ;  /* 0x0000000607097221 */ /* 0x001fe20000010000 */
[----:B------:R-:W-:-:S04]  /*163f0*/  CS2R R6, SRZ ;  /* 0x0000000000067805 */ /* 0x000fc8000001ff00 */
[----:B------:R-:W0:Y:S02]  /*16400*/  SHFL.BFLY PT, R10, R9, 0x1, 0x1f ;  /* 0x0c201f00090a7f89 */ /* 0x000e2400000e0000 */
[----:B0-----:R-:W-:-:S05]  /*16410*/  FADD.FTZ R14, R9, R10 ;  /* 0x0000000a090e7221 */ /* 0x001fca0000010000 */
[----:B------:R-:W-:-:S13]  /*16420*/  FSETP.NE.FTZ.AND P2, PT, R14, RZ, PT ;  /* 0x000000ff0e00720b */ /* 0x000fda0003f55000 */
[----:B------:R-:W0:Y:S08]  /*16430*/  @P2 MUFU.LG2 R12, R14 ;  /* 0x0000000e000c2308 */ /* 0x000e300000000c00 */
[----:B------:R-:W-:Y:S01]  /*16440*/  @P2 MUFU.RCP R6, R14 ;  /* 0x0000000e00062308 */ /* 0x000fe20000001000 */
[----:B0-----:R-:W-:Y:S01]  /*16450*/  @P2 FMUL.FTZ R9, R12, 0.69314718246459960938 ;  /* 0x3f3172180c092820 */ /* 0x001fe20000410000 */
[----:B------:R-:W-:-:S02]  /*16460*/  WARPGROUP.DEPBAR.LE gsb0, 0x0 ;  /* 0x00008000000079c5 */ /* 0x000fc40000010000 */
[----:B------:R-:W-:-:S06]  /*16470*/  WARPGROUP.ARRIVE ;  /* 0x00000000000079c5 */ /* 0x000fcc0000000000 */
[----:B------:R-:W-:Y:S01]  /*16480*/  HGMMA.64x192x16.F32.BF16 R24, R172, gdesc[UR4].tnspB, R24, gsb0 ;  /* 0x42e00004ac187df0 */ /* 0x000fe20008001818 */
[----:B------:R-:W-:Y:S02]  /*16490*/  R2UR UR6, R2 ;  /* 0x00000000020672ca */ /* 0x000fe400000e0000 */
[----:B------:R-:W-:Y:S02]  /*164a0*/  R2UR UR7, R3 ;  /* 0x00000000030772ca */ /* 0x000fe400000e0000 */
[----:B------:R-:W0:Y:S02]  /*164b0*/  SHFL.BFLY PT, R3, R214, 0x2, 0x1f ;  /* 0x0c401f00d6037f89 */ /* 0x000e2400000e0000 */
[----:B0-----:R-:W-:-:S05]  /*164c0*/  FADD.FTZ R3, R3, R214 ;  /* 0x000000d603037221 */ /* 0x001fca0000010000 */
[----:B------:R-:W0:Y:S02]  /*164d0*/  SHFL.BFLY PT, R2, R3, 0x1, 0x1f ;  /* 0x0c201f0003027f89 */ /* 0x000e2400000e0000 */
[----:B0-----:R-:W-:Y:S01]  /*164e0*/  FADD.FTZ R13, R3, R2 ;  /* 0x00000002030d7221 */ /* 0x001fe20000010000 */
[----:B------:R-:W-:Y:S02]  /*164f0*/  IMAD.MOV.U32 R2, RZ, RZ, -0x800000 ;  /* 0xff800000ff027424 */ /* 0x000fe400078e00ff */
[----:B------:R-:W-:Y:S02]  /*16500*/  IMAD.MOV.U32 R3, RZ, RZ, -0x800000 ;  /* 0xff800000ff037424 */ /* 0x000fe400078e00ff */
[----:B------:R-:W-:-:S13]  /*16510*/  FSETP.NE.FTZ.AND P1, PT, R13, RZ, PT ;  /* 0x000000ff0d00720b */ /* 0x000fda0003f35000 */
[----:B------:R-:W0:Y:S01]  /*16520*/  @P1 MUFU.LG2 R11, R13 ;  /* 0x0000000d000b1308 */ /* 0x000e220000000c00 */
[C---:B------:R-:W-:Y:S01]  /*16530*/  @P1 FMUL.FTZ R10, R0.reuse, 0.69314718246459960938 ;  /* 0x3f317218000a1820 */ /* 0x040fe20000410000 */
[----:B------:R-:W-:-:S04]  /*16540*/  @P2 FMUL.FTZ R0, R0, 0.69314718246459960938 ;  /* 0x3f31721800002820 */ /* 0x000fc80000410000 */
[----:B------:R-:W-:Y:S02]  /*16550*/  @P2 FFMA.FTZ R3, R0, R4, R9 ;  /* 0x0000000400032223 */ /* 0x000fe40000010009 */
[----:B------:R1:W2:Y:S01]  /*16560*/  @P1 MUFU.RCP R7, R13 ;  /* 0x0000000d00071308 */ /* 0x0002a20000001000 */
[----:B0-----:R-:W-:-:S04]  /*16570*/  @P1 FMUL.FTZ R11, R11, 0.69314718246459960938 ;  /* 0x3f3172180b0b1820 */ /* 0x001fc80000410000 */
[----:B------:R-:W-:Y:S01]  /*16580*/  @P1 FFMA.FTZ R2, R10, R5, R11 ;  /* 0x000000050a021223 */ /* 0x000fe2000001000b */
[----:B------:R-:W-:Y:S02]  /*16590*/  WARPGROUP.DEPBAR.LE gsb0, 0x0 ;  /* 0x00008000000079c5 */ /* 0x000fe40000010000 */
[----:B------:R-:W-:-:S06]  /*165a0*/  WARPGROUP.ARRIVE ;  /* 0x00000000000079c5 */ /* 0x000fcc0000000000 */
[----:B------:R-:W-:Y:S03]  /*165b0*/  HGMMA.64x192x16.F32.BF16 R24, R168, gdesc[UR4].tnspB, R24, gsb0 ;  /* 0x42e00004a8187df0 */ /* 0x000fe60008001818 */
[----:B------:R-:W-:Y:S02]  /*165c0*/  WARPGROUP.DEPBAR.LE gsb0, 0x0 ;  /* 0x00008000000079c5 */ /* 0x000fe40000010000 */
[----:B-12---:R-:W-:Y:S05]  /*165d0*/  @!P0 BRA `(.L_x_3936) ;  /* 0x0000000000048947 */ /* 0x006fea0003800000 */
[----:B------:R-:W-:Y:S01]  /*165e0*/  BPT.TRAP 0x1 ;  /* 0x000000040000795c */ /* 0x000fe20000300000 */
.L_x_3936:
[----:B------:R-:W2:Y:S01]  /*165f0*/  LDL.LU R5, [R1+0x4] ;  /* 0x0000040001057983 */ /* 0x000ea20000300800 */
[----:B------:R-:W-:Y:S02]  /*16600*/  VIADD R8, R8, 0x30860 ;  /* 0x0003086008087836 */ /* 0x000fe40000000000 */
[-C--:B------:R-:W-:Y:S01]  /*16610*/  FMUL.FTZ R130, R59, R6.reuse ;  /* 0x000000063b827220 */ /* 0x080fe20000410000 */
[----:B------:R-:W-:Y:S02]  /*16620*/  VIADD R210, R210, 0x1 ;  /* 0x00000001d2d27836 */ /* 0x000fe40000000000 */
[-C--:B------:R-:W-:Y:S01]  /*16630*/  FMUL.FTZ R128, R67, R6.reuse ;  /* 0x0000000643807220 */ /* 0x080fe20000410000 */
[-C--:B------:R-:W-:Y:S01]  /*16640*/  FMUL.FTZ R131, R55, R6.reuse ;  /* 0x0000000637837220 */ /* 0x080fe20000410000 */
[----:B------:R-:W-:Y:S01]  /*16650*/  PRMT R8, R221, 0x654, R8 ;  /* 0x00000654dd087816 */ /* 0x000fe20000000008 */
[-C--:B------:R-:W-:Y:S01]  /*16660*/  FMUL.FTZ R59, R62, R6.reuse ;  /* 0x000000063e3b7220 */ /* 0x080fe20000410000 */
[----:B------:R-:W-:Y:S01]  /*16670*/  ISETP.NE.AND P1, PT, R210, 0x2, PT ;  /* 0x00000002d200780c */ /* 0x000fe20003f25270 */
[-C--:B------:R-:W-:Y:S01]  /*16680*/  FMUL.FTZ R129, R63, R6.reuse ;  /* 0x000000063f817220 */ /* 0x080fe20000410000 */
[----:B------:R0:W-:Y:S01]  /*16690*/  SYNCS.ARRIVE.TRANS64.RED.A1T0 RZ, [R8+URZ], RZ ;  /* 0x000000ff08ff79a7 */ /* 0x0001e2000810043f */
[-C--:B------:R-:W-:Y:S01]  /*166a0*/  FMUL.FTZ R67, R70, R6.reuse ;  /* 0x0000000646437220 */ /* 0x080fe20000410000 */
[-C--:B------:R-:W-:Y:S01]  /*166b0*/  FMUL.FTZ R127, R71, R6.reuse ;  /* 0x00000006477f7220 */ /* 0x080fe20000410000 */
[-C--:B------:R-:W-:Y:S01]  /*166c0*/  FMUL.FTZ R71, R75, R6.reuse ;  /* 0x000000064b477220 */ /* 0x080fe20000410000 */
[-C--:B------:R-:W-:Y:S01]  /*166d0*/  FMUL.FTZ R70, R83, R6.reuse ;  /* 0x0000000653467220 */ /* 0x080fe20000410000 */
[-C--:B------:R-:W-:Y:S01]  /*166e0*/  FMUL.FTZ R63, R91, R6.reuse ;  /* 0x000000065b3f7220 */ /* 0x080fe20000410000 */
[-C--:B------:R-:W-:Y:S01]  /*166f0*/  FMUL.FTZ R62, R99, R6.reuse ;  /* 0x00000006633e7220 */ /* 0x080fe20000410000 */
[-C--:B------:R-:W-:Y:S01]  /*16700*/  FMUL.FTZ R55, R107, R6.reuse ;  /* 0x000000066b377220 */ /* 0x080fe20000410000 */
[----:B0-----:R-:W-:Y:S01]  /*16710*/  SEL R8, RZ, 0x1, P1 ;  /* 0x00000001ff087807 */ /* 0x001fe20000800000 */
        /* <DEDUP_REMOVED lines=86> */
[----:B------:R-:W-:Y:S01]  /*16c80*/  SEL R210, R210, RZ, P1 ;  /* 0x000000ffd2d27207 */ /* 0x000fe20000800000 */
[----:B--2---:R-:W-:-:S05]  /*16c90*/  VIADD R5, R5, 0x1 ;  /* 0x0000000105057836 */ /* 0x004fca0000000000 */
[----:B------:R0:W-:Y:S02]  /*16ca0*/  STL [R1+0x4], R5 ;  /* 0x0000040501007387 */ /* 0x0001e40000100800 */
.L_x_3858:
[----:B------:R-:W1:Y:S08]  /*16cb0*/  S2UR UR4, SR_CgaCtaId ;  /* 0x00000000000479c3 */ /* 0x000e700000008800 */
[----:B------:R-:W-:Y:S01]  /*16cc0*/  BAR.SYNC.DEFER_BLOCKING 0x5, 0x180 ;  /* 0x0146000000007b1d */ /* 0x000fe20000010000 */
[----:B------:R-:W-:-:S05]  /*16cd0*/  MOV R18, 0x400 ;  /* 0x0000040000127802 */ /* 0x000fca0000000f00 */
[----:B------:R-:W-:Y:S01]  /*16ce0*/  BSSY B0, `(.L_x_3937) ;  /* 0x0000272000007945 */ /* 0x000fe20003800000 */
[----:B-1----:R-:W-:-:S04]  /*16cf0*/  MOV R221, UR4 ;  /* 0x0000000400dd7c02 */ /* 0x002fc80008000f00 */
[----:B------:R-:W-:-:S05]  /*16d00*/  LEA R18, R221, R18, 0x18 ;  /* 0x00000012dd127211 */ /* 0x000fca00078ec0ff */
[----:B------:R1:W2:Y:S01]  /*16d10*/  LDS.128 R28, [R18+0x308d0] ;  /* 0x0308d000121c7984 */ /* 0x0002a20000000c00 */
[----:B------:R-:W-:Y:S06]  /*16d20*/  BAR.ARV 0x4, 0x180 ;  /* 0x0106000000007b1d */ /* 0x000fec0000002000 */
[----:B------:R-:W-:Y:S05]  /*16d30*/  @P0 BRA `(.L_x_3938) ;  /* 0x0000001800940947 */ /* 0x000fea0003800000 */
[----:B------:R-:W3:Y:S01]  /*16d40*/  LDL R8, [R1+0x7c] ;  /* 0x00007c0001087983 */ /* 0x000ee20000100800 */
[----:B------:R-:W-:Y:S01]  /*16d50*/  F2FP.BF16.F32.PACK_AB R24, R25, R24 ;  /* 0x000000181918723e */ /* 0x000fe200000010ff */
[----:B------:R-:W-:Y:S01]  /*16d60*/  ULDC.64 UR4, c[0x0][0xc00] ;  /* 0x0003000000047ab9 */ /* 0x000fe20000000a00 */
[----:B------:R-:W-:Y:S01]  /*16d70*/  F2FP.BF16.F32.PACK_AB R25, R139, R126 ;  /* 0x0000007e8b19723e */ /* 0x000fe200000010ff */
[----:B0-----:R-:W0:Y:S01]  /*16d80*/  S2R R5, SR_SWINHI ;  /* 0x0000000000057919 */ /* 0x001e220000002f00 */
        /* <DEDUP_REMOVED lines=16> */
[----:B------:R-:W-:Y:S02]  /*16e90*/  MOV R6, R18 ;  /* 0x0000001200067202 */ /* 0x000fe40000000f00 */
[----:B0-----:R-:W-:Y:S02]  /*16ea0*/  MOV R7, R5 ;  /* 0x0000000500077202 */ /* 0x001fe40000000f00 */
        /* <DEDUP_REMOVED lines=23> */
[----:B---3--:R-:W-:-:S03]  /*17020*/  IMAD.WIDE R26, R8, 0x2, R6 ;  /* 0x00000002081a7825 */ /* 0x008fc600078e0206 */
[C---:B------:R-:W-:Y:S02]  /*17030*/  IADD3 R111, P2, R26.reuse, 0x20, RZ ;  /* 0x000000201a6f7810 */ /* 0x040fe40007f5e0ff */
[C---:B------:R-:W-:Y:S02]  /*17040*/  IADD3 R141, P1, R26.reuse, 0x40, RZ ;  /* 0x000000401a8d7810 */ /* 0x040fe40007f3e0ff */
[----:B------:R-:W-:Y:S01]  /*17050*/  LOP3.LUT R8, R111, 0x380, RZ, 0xc0, !PT ;  /* 0x000003806f087812 */ /* 0x000fe200078ec0ff */
[--C-:B------:R-:W-:Y:S01]  /*17060*/  IMAD.X R9, RZ, RZ, R27.reuse, P2 ;  /* 0x000000ffff097224 */ /* 0x100fe200010e061b */
[----:B------:R-:W-:Y:S01]  /*17070*/  IADD3 R145, P5, R26, 0x4000, RZ ;  /* 0x000040001a917810 */ /* 0x000fe20007fbe0ff */
[--C-:B------:R-:W-:Y:S01]  /*17080*/  IMAD.X R11, RZ, RZ, R27.reuse, P1 ;  /* 0x000000ffff0b7224 */ /* 0x100fe200008e061b */
[----:B------:R-:W-:Y:S02]  /*17090*/  SHF.R.U64 R8, R8, 0x3, RZ ;  /* 0x0000000308087819 */ /* 0x000fe400000012ff */
[----:B------:R-:W-:Y:S01]  /*170a0*/  IADD3 R20, P0, R26, 0x4020, RZ ;  /* 0x000040201a147810 */ /* 0x000fe20007f1e0ff */
[----:B------:R-:W-:Y:S01]  /*170b0*/  IMAD.X R15, RZ, RZ, R27, P5 ;  /* 0x000000ffff0f7224 */ /* 0x000fe200028e061b */
[----:B------:R-:W-:-:S02]  /*170c0*/  LOP3.LUT R10, R141, 0x380, RZ, 0xc0, !PT ;  /* 0x000003808d0a7812 */ /* 0x000fc400078ec0ff */
[----:B------:R-:W-:Y:S01]  /*170d0*/  IADD3 R143, P6, R26, 0x60, RZ ;  /* 0x000000601a8f7810 */ /* 0x000fe20007fde0ff */
[--C-:B------:R-:W-:Y:S01]  /*170e0*/  IMAD.X R21, RZ, RZ, R27.reuse, P0 ;  /* 0x000000ffff157224 */ /* 0x100fe200000e061b */
[----:B------:R-:W-:Y:S02]  /*170f0*/  LOP3.LUT R14, R145, 0x380, RZ, 0xc0, !PT ;  /* 0x00000380910e7812 */ /* 0x000fe400078ec0ff */
[----:B------:R-:W-:Y:S01]  /*17100*/  LOP3.LUT R8, R8, R111, RZ, 0x3c, !PT ;  /* 0x0000006f08087212 */ /* 0x000fe200078e3cff */
[----:B------:R-:W-:Y:S01]  /*17110*/  IMAD.X R13, RZ, RZ, R27, P6 ;  /* 0x000000ffff0d7224 */ /* 0x000fe200030e061b */
[----:B------:R-:W-:Y:S02]  /*17120*/  LOP3.LUT R111, R20, 0x380, RZ, 0xc0, !PT ;  /* 0x00000380146f7812 */ /* 0x000fe400078ec0ff */
[----:B------:R-:W-:Y:S02]  /*17130*/  SHF.R.U64 R10, R10, 0x3, RZ ;  /* 0x000000030a0a7819 */ /* 0x000fe400000012ff */
[----:B------:R-:W-:-:S02]  /*17140*/  IADD3 R34, P4, R26, 0x4040, RZ ;  /* 0x000040401a227810 */ /* 0x000fc40007f9e0ff */
[----:B------:R-:W-:Y:S02]  /*17150*/  SHF.R.U64 R14, R14, 0x3, RZ ;  /* 0x000000030e0e7819 */ /* 0x000fe400000012ff */
[C---:B------:R-:W-:Y:S01]  /*17160*/  IADD3 R42, P2, R26.reuse, 0x8000, RZ ;  /* 0x000080001a2a7810 */ /* 0x040fe20007f5e0ff */
[--C-:B------:R-:W-:Y:S01]  /*17170*/  IMAD.X R35, RZ, RZ, R27.reuse, P4 ;  /* 0x000000ffff237224 */ /* 0x100fe200020e061b */
[----:B------:R-:W-:Y:S02]  /*17180*/  SHF.R.U64 R111, R111, 0x3, RZ ;  /* 0x000000036f6f7819 */ /* 0x000fe400000012ff */
[C---:B--2---:R-:W-:Y:S01]  /*17190*/  IADD3 R28, P1, R26.reuse, 0x8020, RZ ;  /* 0x000080201a1c7810 */ /* 0x044fe20007f3e0ff */
[--C-:B------:R-:W-:Y:S01]  /*171a0*/  IMAD.X R43, RZ, RZ, R27.reuse, P2 ;  /* 0x000000ffff2b7224 */ /* 0x100fe200010e061b */
[C---:B------:R-:W-:Y:S02]  /*171b0*/  IADD3 R50, P6, R26.reuse, 0x8040, RZ ;  /* 0x000080401a327810 */ /* 0x040fe40007fde0ff */
[----:B------:R-:W-:Y:S01]  /*171c0*/  LOP3.LUT R12, R143, 0x380, RZ, 0xc0, !PT ;  /* 0x000003808f0c7812 */ /* 0x000fe200078ec0ff */
[--C-:B------:R-:W-:Y:S01]  /*171d0*/  IMAD.X R47, RZ, RZ, R27.reuse, P1 ;  /* 0x000000ffff2f7224 */ /* 0x100fe200008e061b */
[----:B------:R-:W-:Y:S01]  /*171e0*/  LOP3.LUT R5, R26, 0x380, RZ, 0xc0, !PT ;  /* 0x000003801a057812 */ /* 0x000fe200078ec0ff */
[----:B------:R-:W-:Y:S01]  /*171f0*/  IMAD.X R51, RZ, RZ, R27, P6 ;  /* 0x000000ffff337224 */ /* 0x000fe200030e061b */
[----:B------:R-:W-:-:S02]  /*17200*/  LOP3.LUT R10, R10, R141, RZ, 0x3c, !PT ;  /* 0x0000008d0a0a7212 */ /* 0x000fc400078e3cff */
[----:B------:R-:W-:Y:S02]  /*17210*/  LOP3.LUT R14, R14, R145, RZ, 0x3c, !PT ;  /* 0x000000910e0e7212 */ /* 0x000fe400078e3cff */
[----:B------:R-:W-:Y:S02]  /*17220*/  LOP3.LUT R141, R34, 0x380, RZ, 0xc0, !PT ;  /* 0x00000380228d7812 */ /* 0x000fe400078ec0ff */
[----:B------:R-:W-:Y:S02]  /*17230*/  LOP3.LUT R145, R42, 0x380, RZ, 0xc0, !PT ;  /* 0x000003802a917812 */ /* 0x000fe400078ec0ff */
[----:B------:R-:W-:Y:S02]  /*17240*/  LOP3.LUT R20, R111, R20, RZ, 0x3c, !PT ;  /* 0x000000146f147212 */ /* 0x000fe400078e3cff */
[----:B------:R-:W-:Y:S02]  /*17250*/  SHF.R.U64 R12, R12, 0x3, RZ ;  /* 0x000000030c0c7819 */ /* 0x000fe400000012ff */
[----:B------:R-:W-:-:S02]  /*17260*/  LOP3.LUT R111, R28, 0x380, RZ, 0xc0, !PT ;  /* 0x000003801c6f7812 */ /* 0x000fc400078ec0ff */
[----:B------:R-:W-:Y:S02]  /*17270*/  LOP3.LUT R139, R50, 0x380, RZ, 0xc0, !PT ;  /* 0x00000380328b7812 */ /* 0x000fe400078ec0ff */
[C---:B------:R-:W-:Y:S02]  /*17280*/  IADD3 R38, P3, R26.reuse, 0x4060, RZ ;  /* 0x000040601a267810 */ /* 0x040fe40007f7e0ff */
[----:B------:R-:W-:Y:S02]  /*17290*/  SHF.R.U64 R5, R5, 0x3, RZ ;  /* 0x0000000305057819 */ /* 0x000fe400000012ff */
[----:B------:R-:W-:Y:S01]  /*172a0*/  SHF.R.U64 R141, R141, 0x3, RZ ;  /* 0x000000038d8d7819 */ /* 0x000fe200000012ff */
[----:B------:R-:W-:Y:S01]  /*172b0*/  IMAD.X R39, RZ, RZ, R27, P3 ;  /* 0x000000ffff277224 */ /* 0x000fe200018e061b */
[----:B------:R-:W-:Y:S02]  /*172c0*/  SHF.R.U64 R145, R145, 0x3, RZ ;  /* 0x0000000391917819 */ /* 0x000fe400000012ff */
[----:B------:R-:W-:-:S02]  /*172d0*/  IADD3 R78, P5, R26, 0x8060, RZ ;  /* 0x000080601a4e7810 */ /* 0x000fc40007fbe0ff */
[----:B------:R-:W-:Y:S02]  /*172e0*/  LOP3.LUT R12, R12, R143, RZ, 0x3c, !PT ;  /* 0x0000008f0c0c7212 */ /* 0x000fe400078e3cff */
[----:B------:R-:W-:Y:S02]  /*172f0*/  SHF.R.U64 R111, R111, 0x3, RZ ;  /* 0x000000036f6f7819 */ /* 0x000fe400000012ff */
[----:B------:R-:W-:Y:S02]  /*17300*/  SHF.R.U64 R139, R139, 0x3, RZ ;  /* 0x000000038b8b7819 */ /* 0x000fe400000012ff */
[----:B------:R-:W-:Y:S01]  /*17310*/  LOP3.LUT R26, R5, R26, RZ, 0x3c, !PT ;  /* 0x0000001a051a7212 */ /* 0x000fe200078e3cff */
[----:B------:R-:W-:Y:S01]  /*17320*/  IMAD.X R5, RZ, RZ, R27, P5 ;  /* 0x000000ffff057224 */ /* 0x000fe200028e061b */
[----:B------:R-:W-:Y:S02]  /*17330*/  LOP3.LUT R143, R38, 0x380, RZ, 0xc0, !PT ;  /* 0x00000380268f7812 */ /* 0x000fe400078ec0ff */
[----:B------:R-:W-:-:S02]  /*17340*/  LOP3.LUT R34, R141, R34, RZ, 0x3c, !PT ;  /* 0x000000228d227212 */ /* 0x000fc400078e3cff */
[----:B------:R-:W-:Y:S02]  /*17350*/  LOP3.LUT R42, R145, R42, RZ, 0x3c, !PT ;  /* 0x0000002a912a7212 */ /* 0x000fe400078e3cff */
[----:B------:R-:W-:Y:S02]  /*17360*/  LOP3.LUT R46, R111, R28, RZ, 0x3c, !PT ;  /* 0x0000001c6f2e7212 */ /* 0x000fe400078e3cff */
[----:B------:R-:W-:Y:S02]  /*17370*/  LOP3.LUT R50, R139, R50, RZ, 0x3c, !PT ;  /* 0x000000328b327212 */ /* 0x000fe400078e3cff */
[----:B------:R-:W-:Y:S02]  /*17380*/  SHF.R.U64 R143, R143, 0x3, RZ ;  /* 0x000000038f8f7819 */ /* 0x000fe400000012ff */
        /* <DEDUP_REMOVED lines=9> */
[----:B------:R-:W-:Y:S02]  /*17420*/  MOV R11, R10 ;  /* 0x0000000a000b7202 */ /* 0x000fe40000000f00 */
[----:B------:R-:W-:Y:S01]  /*17430*/  MOV R0, R50 ;  /* 0x0000003200007202 */ /* 0x000fe20000000f00 */
[----:B------:R0:W-:Y:S01]  /*17440*/  STSM.16.M88.4 [R28], R32 ;  /* 0x000000201c007844 */ /* 0x0001e20000000200 */
[----:B------:R-:W-:Y:S02]  /*17450*/  F2FP.BF16.F32.PACK_AB R42, R45, R44 ;  /* 0x0000002c2d2a723e */ /* 0x000fe400000010ff */
[----:B------:R-:W-:Y:S02]  /*17460*/  F2FP.BF16.F32.PACK_AB R43, R133, R121 ;  /* 0x00000079852b723e */ /* 0x000fe400000010ff */
[----:B------:R-:W-:Y:S02]  /*17470*/  LOP3.LUT R38, R143, R38, RZ, 0x3c, !PT ;  /* 0x000000268f267212 */ /* 0x000fe400078e3cff */
[----:B------:R-:W-:Y:S01]  /*17480*/  MOV R12, R12 ;  /* 0x0000000c000c7202 */ /* 0x000fe20000000f00 */
[----:B------:R-:W-:Y:S01]  /*17490*/  STSM.16.M88.4 [R11], R40 ;  /* 0x000000280b007844 */ /* 0x000fe20000000200 */
[----:B------:R-:W-:-:S02]  /*174a0*/  F2FP.BF16.F32.PACK_AB R50, R53, R52 ;  /* 0x000000343532723e */ /* 0x000fc400000010ff */
[----:B------:R-:W-:Y:S02]  /*174b0*/  F2FP.BF16.F32.PACK_AB R51, R131, R54 ;  /* 0x000000368333723e */ /* 0x000fe400000010ff */
[----:B------:R-:W-:Y:S02]  /*174c0*/  MOV R14, R14 ;  /* 0x0000000e000e7202 */ /* 0x000fe40000000f00 */
[----:B------:R-:W-:Y:S01]  /*174d0*/  LOP3.LUT R141, R78, 0x380, RZ, 0xc0, !PT ;  /* 0x000003804e8d7812 */ /* 0x000fe200078ec0ff */
[----:B------:R-:W-:Y:S01]  /*174e0*/  STSM.16.M88.4 [R12], R48 ;  /* 0x000000300c007844 */ /* 0x000fe20000000200 */
[----:B------:R-:W-:Y:S01]  /*174f0*/  MOV R20, R20 ;  /* 0x0000001400147202 */ /* 0x000fe20000000f00 */
[----:B0-----:R-:W0:Y:S01]  /*17500*/  LDC R28, c[0x0][0xbe8] ;  /* 0x0002fa00ff1c7b82 */ /* 0x001e220000000800 */
[----:B------:R-:W-:Y:S01]  /*17510*/  MOV R38, R38 ;  /* 0x0000002600267202 */ /* 0x000fe20000000f00 */
[----:B------:R-:W-:Y:S01]  /*17520*/  STSM.16.M88.4 [R14], R56 ;  /* 0x000000380e007844 */ /* 0x000fe20000000200 */
[----:B------:R-:W-:-:S02]  /*17530*/  SHF.R.U64 R141, R141, 0x3, RZ ;  /* 0x000000038d8d7819 */ /* 0x000fc400000012ff */
[----:B------:R-:W-:Y:S01]  /*17540*/  ISETP.NE.U32.AND P0, PT, RZ, UR4, PT ;  /* 0x00000004ff007c0c */ /* 0x000fe2000bf05070 */
[----:B------:R2:W-:Y:S01]  /*17550*/  STSM.16.M88.4 [R20], R64 ;  /* 0x0000004014007844 */ /* 0x0005e20000000200 */
[----:B------:R-:W-:Y:S02]  /*17560*/  LOP3.LUT R4, R141, R78, RZ, 0x3c, !PT ;  /* 0x0000004e8d047212 */ /* 0x000fe400078e3cff */
[----:B------:R-:W-:Y:S01]  /*17570*/  MOV R46, R46 ;  /* 0x0000002e002e7202 */ /* 0x000fe20000000f00 */
[----:B------:R-:W-:Y:S01]  /*17580*/  STSM.16.M88.4 [R9], R72 ;  /* 0x0000004809007844 */ /* 0x000fe20000000200 */
[----:B------:R-:W-:Y:S02]  /*17590*/  MOV R10, R4 ;  /* 0x00000004000a7202 */ /* 0x000fe40000000f00 */
[----:B------:R-:W-:Y:S01]  /*175a0*/  ISETP.NE.AND.EX P0, PT, RZ, UR5, PT, P0 ;  /* 0x00000005ff007c0c */ /* 0x000fe2000bf05300 */
[----:B------:R-:W-:Y:S04]  /*175b0*/  STSM.16.M88.4 [R38], R80 ;  /* 0x0000005026007844 */ /* 0x000fe80000000200 */
[----:B------:R3:W-:Y:S04]  /*175c0*/  STSM.16.M88.4 [R8], R88 ;  /* 0x0000005808007844 */ /* 0x0007e80000000200 */
[----:B------:R4:W-:Y:S01]  /*175d0*/  STSM.16.M88.4 [R46], R96 ;  /* 0x000000602e007844 */ /* 0x0009e20000000200 */
[----:B--2---:R-:W-:-:S03]  /*175e0*/  IMAD.MOV.U32 R20, RZ, RZ, RZ ;  /* 0x000000ffff147224 */ /* 0x004fc600078e00ff */
[----:B------:R4:W-:Y:S04]  /*175f0*/  STSM.16.M88.4 [R0], R104 ;  /* 0x0000006800007844 */ /* 0x0009e80000000200 */
[----:B------:R4:W-:Y:S01]  /*17600*/  STSM.16.M88.4 [R10], R112 ;  /* 0x000000700a007844 */ /* 0x0009e20000000200 */
[----:B------:R-:W-:Y:S01]  /*17610*/  BAR.SYNC.DEFER_BLOCKING 0x1, 0x100 ;  /* 0x0044000000007b1d */ /* 0x000fe20000010000 */
[----:B---3--:R-:W-:-:S04]  /*17620*/  IADD3 R8, P1, R227, UR4, RZ ;  /* 0x00000004e3087c10 */ /* 0x008fc8000ff3e0ff */
[----:B------:R-:W-:Y:S01]  /*17630*/  IADD3.X R9, R228, UR5, RZ, P1, !PT ;  /* 0x00000005e4097c10 */ /* 0x000fe20008ffe4ff */
[----:B------:R-:W-:Y:S02]  /*17640*/  ULDC.64 UR4, c[0x0][0xc08] ;  /* 0x0003020000047ab9 */ /* 0x000fe40000000a00 */
[----:B------:R-:W-:-:S04]  /*17650*/  ISETP.NE.U32.AND P2, PT, RZ, UR4, PT ;  /* 0x00000004ff007c0c */ /* 0x000fc8000bf45070 */
[----:B------:R-:W-:Y:S01]  /*17660*/  ISETP.NE.AND.EX P2, PT, RZ, UR5, PT, P2 ;  /* 0x00000005ff007c0c */ /* 0x000fe2000bf45320 */
[----:B------:R4:W5:-:S12]  /*17670*/  @P0 LDG.E R20, desc[UR56][R8.64] ;  /* 0x0000003808140981 */ /* 0x000958000c1e1900 */
[----:B------:R-:W-:Y:S01]  /*17680*/  @P2 IADD3 R4, P3, R227, UR4, RZ ;  /* 0x00000004e3042c10 */ /* 0x000fe2000ff7e0ff */
[----:B------:R-:W-:Y:S01]  /*17690*/  ULDC UR4, c[0x0][0xa88] ;  /* 0x0002a20000047ab9 */ /* 0x000fe20000000800 */
[----:B0-----:R-:W-:Y:S01]  /*176a0*/  ISETP.NE.AND P1, PT, R28, 0x1, PT ;  /* 0x000000011c00780c */ /* 0x001fe20003f25270 */
[----:B------:R-:W-:Y:S01]  /*176b0*/  IMAD.U32 R65, RZ, RZ, UR4 ;  /* 0x00000004ff417e24 */ /* 0x000fe2000f8e00ff */
[----:B------:R-:W-:-:S05]  /*176c0*/  @P2 IADD3.X R5, R228, UR5, RZ, P3, !PT ;  /* 0x00000005e4052c10 */ /* 0x000fca0009ffe4ff */
[----:B------:R4:W5:Y:S06]  /*176d0*/  @P2 LDG.E R65, desc[UR56][R4.64] ;  /* 0x0000003804412981 */ /* 0x00096c000c1e1900 */
[----:B------:R-:W0:Y:S08]  /*176e0*/  @P1 LDC R11, c[0x0][0xbec] ;  /* 0x0002fb00ff0b1b82 */ /* 0x000e300000000800 */
[----:B------:R-:W2:Y:S01]  /*176f0*/  @P1 LDC R15, c[0x0][0xbf0] ;  /* 0x0002fc00ff0f1b82 */ /* 0x000ea20000000800 */
[----:B----4-:R-:W-:Y:S05]  /*17700*/  @P2 BRA `(.L_x_3939) ;  /* 0x0000000000102947 */ /* 0x010fea0003800000 */
[----:B------:R-:W-:Y:S05]  /*17710*/  @!P0 BRA `(.L_x_3939) ;  /* 0x00000000000c8947 */ /* 0x000fea0003800000 */
[----:B------:R-:W3:Y:S04]  /*17720*/  LDG.E R0, desc[UR56][R8.64] ;  /* 0x0000003808007981 */ /* 0x000ee8000c1e1900 */
[----:B-----5:R-:W3:Y:S02]  /*17730*/  LDG.E R65, desc[UR56][R8.64+0x4] ;  /* 0x0000043808417981 */ /* 0x020ee4000c1e1900 */
[----:B---3--:R-:W-:-:S07]  /*17740*/  IMAD.IADD R65, R65, 0x1, -R0 ;  /* 0x0000000141417824 */ /* 0x008fce00078e0a00 */
.L_x_3939:
[----:B------:R-:W3:Y:S01]  /*17750*/  LDL R0, [R1+0x78] ;  /* 0x0000780001007983 */ /* 0x000ee20000100800 */
[----:B------:R-:W-:Y:S01]  /*17760*/  SHF.R.S32.HI R64, RZ, 0x1f, R226 ;  /* 0x0000001fff407819 */ /* 0x000fe200000114e2 */
[----:B------:R-:W-:Y:S01]  /*17770*/  ULDC.64 UR4, c[0x0][0xb90] ;  /* 0x0002e40000047ab9 */ /* 0x000fe20000000a00 */
[----:B------:R-:W4:Y:S01]  /*17780*/  S2R R34, SR_TID.X ;  /* 0x0000000000227919 */ /* 0x000f220000002100 */
[----:B-----5:R-:W-:Y:S02]  /*17790*/  SHF.R.S32.HI R21, RZ, 0x1f, R20 ;  /* 0x0000001fff157819 */ /* 0x020fe40000011414 */
[----:B------:R-:W-:Y:S01]  /*177a0*/  SEL R229, R229, RZ, !P0 ;  /* 0x000000ffe5e57207 */ /* 0x000fe20004000000 */
[----:B------:R-:W2:Y:S01]  /*177b0*/  LDL.LU R8, [R1+0x44] ;  /* 0x0000440001087983 */ /* 0x000ea20000300800 */
[----:B------:R-:W-:Y:S01]  /*177c0*/  IMAD R65, R65, R28, RZ ;  /* 0x0000001c41417224 */ /* 0x000fe200078e02ff */
[----:B------:R-:W1:Y:S02]  /*177d0*/  @P1 LDC R67, c[0x0][0xbec] ;  /* 0x0002fb00ff431b82 */ /* 0x000e640000000800 */
[----:B------:R-:W3:Y:S01]  /*177e0*/  LDL.LU R66, [R1+0x40] ;  /* 0x0000400001427983 */ /* 0x000ee20000300800 */
[----:B------:R-:W-:-:S03]  /*177f0*/  IMAD R5, R64, UR4, RZ ;  /* 0x0000000440057c24 */ /* 0x000fc6000f8e02ff */
[----:B------:R-:W2:Y:S01]  /*17800*/  LDL R26, [R1+0x70] ;  /* 0x00007000011a7983 */ /* 0x000ea20000100800 */
[C---:B------:R-:W-:Y:S01]  /*17810*/  IMAD R13, R226.reuse, UR5, R5 ;  /* 0x00000005e20d7c24 */ /* 0x040fe2000f8e0205 */
[----:B------:R-:W1:Y:S01]  /*17820*/  @P1 LDC R69, c[0x0][0xbf0] ;  /* 0x0002fc00ff451b82 */ /* 0x000e620000000800 */
[----:B------:R-:W-:Y:S01]  /*17830*/  IMAD.WIDE.U32 R4, R226, UR4, R20 ;  /* 0x00000004e2047c25 */ /* 0x000fe2000f8e0014 */
[----:B------:R-:W-:-:S03]  /*17840*/  ULDC.64 UR4, c[0x0][0xb98] ;  /* 0x0002e60000047ab9 */ /* 0x000fc60000000a00 */
[----:B------:R-:W-:Y:S01]  /*17850*/  IMAD.IADD R5, R5, 0x1, R13 ;  /* 0x0000000105057824 */ /* 0x000fe200078e020d */
[----:B----4-:R-:W-:-:S04]  /*17860*/  IADD3 R34, R34, -0x80, RZ ;  /* 0xffffff8022227810 */ /* 0x010fc80007ffe0ff */
[----:B------:R-:W-:-:S04]  /*17870*/  SHF.R.S32.HI R68, RZ, 0x1f, R34 ;  /* 0x0000001fff447819 */ /* 0x000fc80000011422 */
[----:B------:R-:W-:-:S04]  /*17880*/  LEA.HI R68, R68, R34, RZ, 0x3 ;  /* 0x0000002244447211 */ /* 0x000fc800078f18ff */
[----:B------:R-:W-:Y:S01]  /*17890*/  SHF.R.S32.HI R68, RZ, 0x3, R68 ;  /* 0x00000003ff447819 */ /* 0x000fe20000011444 */
[----:B------:R-:W-:Y:S01]  /*178a0*/  IMAD.WIDE.U32 R4, R229, UR4, R4 ;  /* 0x00000004e5047c25 */ /* 0x000fe2000f8e0004 */
[----:B------:R-:W-:-:S04]  /*178b0*/  SHF.R.S32.HI R27, RZ, 0x1f, R34 ;  /* 0x0000001fff1b7819 */ /* 0x000fc80000011422 */
[----:B------:R-:W-:-:S04]  /*178c0*/  LEA.HI R27, R27, R34, RZ, 0x7 ;  /* 0x000000221b1b7211 */ /* 0x000fc800078f38ff */
[----:B------:R-:W-:-:S05]  /*178d0*/  LOP3.LUT R27, R27, 0xffffff80, RZ, 0xc0, !PT ;  /* 0xffffff801b1b7812 */ /* 0x000fca00078ec0ff */
[----:B------:R-:W-:Y:S02]  /*178e0*/  IMAD.IADD R27, R34, 0x1, -R27 ;  /* 0x00000001221b7824 */ /* 0x000fe400078e0a1b */
[----:B------:R-:W-:Y:S01]  /*178f0*/  VIADD R70, R222, 0x40 ;  /* 0x00000040de467836 */ /* 0x000fe20000000000 */
[----:B------:R-:W-:Y:S01]  /*17900*/  BSSY B1, `(.L_x_3940) ;  /* 0x00000b0000017945 */ /* 0x000fe20003800000 */
[----:B------:R-:W-:-:S03]  /*17910*/  SHF.R.S32.HI R72, RZ, 0x1f, R224 ;  /* 0x0000001fff487819 */ /* 0x000fc600000114e0 */
[----:B------:R-:W-:Y:S01]  /*17920*/  SHF.R.S32.HI R71, RZ, 0x1f, R70 ;  /* 0x0000001fff477819 */ /* 0x000fe20000011446 */
[----:B---3--:R-:W-:-:S04]  /*17930*/  IMAD R10, R66, 0x80, R0 ;  /* 0x00000080420a7824 */ /* 0x008fc800078e0200 */
[----:B0-----:R-:W-:-:S04]  /*17940*/  @P1 IMAD.HI.U32 R0, R10, R11, RZ ;  /* 0x0000000b0a001227 */ /* 0x001fc800078e00ff */
[----:B------:R-:W-:Y:S01]  /*17950*/  IMAD.MOV.U32 R9, RZ, RZ, R10 ;  /* 0x000000ffff097224 */ /* 0x000fe200078e000a */
[----:B--2---:R-:W-:Y:S01]  /*17960*/  @P1 SHF.R.U32.HI R9, RZ, R15, R0 ;  /* 0x0000000fff091219 */ /* 0x004fe20000011600 */
[----:B------:R-:W-:Y:S01]  /*17970*/  IMAD R11, R68, 0x40, R222 ;  /* 0x00000040440b7824 */ /* 0x000fe200078e02de */
[----:B------:R-:W-:-:S03]  /*17980*/  SEL R0, R8, RZ, !P0 ;  /* 0x000000ff08007207 */ /* 0x000fc60004000000 */
[----:B------:R-:W-:Y:S02]  /*17990*/  IMAD.MOV R13, RZ, RZ, -R9 ;  /* 0x000000ffff0d7224 */ /* 0x000fe400078e0a09 */
[----:B------:R-:W-:-:S04]  /*179a0*/  IMAD.WIDE R6, R11, 0x2, R6 ;  /* 0x000000020b067825 */ /* 0x000fc800078e0206 */
[----:B------:R-:W-:Y:S02]  /*179b0*/  IMAD R8, R0, UR4, RZ ;  /* 0x0000000400087c24 */ /* 0x000fe4000f8e02ff */
[----:B------:R-:W-:Y:S01]  /*179c0*/  IMAD R11, R28, R13, R10 ;  /* 0x0000000d1c0b7224 */ /* 0x000fe200078e020a */
[----:B------:R-:W-:Y:S01]  /*179d0*/  SHF.R.S32.HI R13, RZ, 0x1f, R9 ;  /* 0x0000001fff0d7819 */ /* 0x000fe20000011409 */
[----:B------:R-:W-:Y:S01]  /*179e0*/  IMAD R10, R229, UR5, R8 ;  /* 0x00000005e50a7c24 */ /* 0x000fe2000f8e0208 */
[----:B------:R-:W-:Y:S01]  /*179f0*/  IADD3 R4, P0, R9, R4, RZ ;  /* 0x0000000409047210 */ /* 0x000fe20007f1e0ff */
[----:B------:R-:W-:Y:S01]  /*17a00*/  ULDC.64 UR4, c[0x0][0xb88] ;  /* 0x0002e20000047ab9 */ /* 0x000fe20000000a00 */
[----:B------:R-:W-:Y:S02]  /*17a10*/  SHF.R.S32.HI R8, RZ, 0x1f, R11 ;  /* 0x0000001fff087819 */ /* 0x000fe4000001140b */
[----:B------:R-:W-:-:S03]  /*17a20*/  IADD3.X R5, R13, R5, R10, P0, !PT ;  /* 0x000000050d057210 */ /* 0x000fc600007fe40a */
[----:B------:R-:W-:Y:S01]  /*17a30*/  IMAD R10, R8, UR4, RZ ;  /* 0x00000004080a7c24 */ /* 0x000fe2000f8e02ff */
[----:B------:R-:W-:Y:S01]  /*17a40*/  IADD3 R9, P2, R6, 0x1000, RZ ;  /* 0x0000100006097810 */ /* 0x000fe20007f5e0ff */
[----:B------:R-:W-:-:S04]  /*17a50*/  IMAD.WIDE.U32 R4, R11, UR4, R4 ;  /* 0x000000040b047c25 */ /* 0x000fc8000f8e0004 */
[----:B------:R-:W-:Y:S01]  /*17a60*/  IMAD R15, R11, UR5, R10 ;  /* 0x000000050b0f7c24 */ /* 0x000fe2000f8e020a */
[----:B------:R-:W-:Y:S01]  /*17a70*/  ULDC.64 UR4, c[0x0][0xb50] ;  /* 0x0002d40000047ab9 */ /* 0x000fe20000000a00 */
[----:B------:R-:W-:Y:S02]  /*17a80*/  LOP3.LUT R8, R9, 0x380, RZ, 0xc0, !PT ;  /* 0x0000038009087812 */ /* 0x000fe400078ec0ff */
[----:B------:R-:W-:Y:S01]  /*17a90*/  IMAD.IADD R5, R5, 0x1, R15 ;  /* 0x0000000105057824 */ /* 0x000fe200078e020f */
[----:B------:R-:W-:Y:S02]  /*17aa0*/  LEA R10, P0, R4, UR4, 0x2 ;  /* 0x00000004040a7c11 */ /* 0x000fe4000f8010ff */
[----:B------:R-:W-:Y:S02]  /*17ab0*/  SHF.R.U64 R8, R8, 0x3, RZ ;  /* 0x0000000308087819 */ /* 0x000fe400000012ff */
[----:B------:R-:W-:Y:S01]  /*17ac0*/  LEA.HI.X R14, R4, UR5, R5, 0x2, P0 ;  /* 0x00000005040e7c11 */ /* 0x000fe200080f1405 */
[----:B------:R-:W-:Y:S01]  /*17ad0*/  SHFL.IDX PT, R54, R10, RZ, 0x1c1f ;  /* 0x001c1fff0a367589 */ /* 0x000fe200000e0000 */
[----:B------:R-:W-:Y:S01]  /*17ae0*/  IADD3 R37, P0, R6, 0x5000, RZ ;  /* 0x0000500006257810 */ /* 0x000fe20007f1e0ff */
[----:B------:R-:W-:Y:S01]  /*17af0*/  IMAD R26, R66, 0x80, R26 ;  /* 0x00000080421a7824 */ /* 0x000fe200078e021a */
[----:B------:R-:W-:Y:S01]  /*17b00*/  LOP3.LUT R8, R8, R9, RZ, 0x3c, !PT ;  /* 0x0000000908087212 */ /* 0x000fe200078e3cff */
[----:B------:R-:W-:Y:S01]  /*17b10*/  IMAD.X R9, RZ, RZ, R7, P2 ;  /* 0x000000ffff097224 */ /* 0x000fe200010e0607 */
[----:B------:R-:W-:Y:S01]  /*17b20*/  LOP3.LUT R36, R37, 0x380, RZ, 0xc0, !PT ;  /* 0x0000038025247812 */ /* 0x000fe200078ec0ff */
[----:B------:R-:W-:Y:S01]  /*17b30*/  SHFL.IDX PT, R58, R10, 0x1, 0x1c1f ;  /* 0x003c1f000a3a7f89 */ /* 0x000fe200000e0000 */
[----:B------:R-:W-:Y:S01]  /*17b40*/  IADD3 R45, P2, R6, 0x7000, RZ ;  /* 0x00007000062d7810 */ /* 0x000fe20007f5e0ff */
[----:B------:R-:W-:Y:S01]  /*17b50*/  ULDC.64 UR4, c[0x0][0xaa0] ;  /* 0x0002a80000047ab9 */ /* 0x000fe20000000a00 */
[----:B------:R-:W-:Y:S01]  /*17b60*/  SHF.R.U64 R36, R36, 0x3, RZ ;  /* 0x0000000324247819 */ /* 0x000fe200000012ff */
[----:B------:R-:W0:Y:S01]  /*17b70*/  SHFL.IDX PT, R55, R14, RZ, 0x1c1f ;  /* 0x001c1fff0e377589 */ /* 0x000e2200000e0000 */
[----:B------:R-:W-:-:S03]  /*17b80*/  LOP3.LUT R44, R45, 0x380, RZ, 0xc0, !PT ;  /* 0x000003802d2c7812 */ /* 0x000fc600078ec0ff */
[----:B------:R-:W2:Y:S01]  /*17b90*/  SHFL.IDX PT, R59, R14, 0x1, 0x1c1f ;  /* 0x003c1f000e3b7f89 */ /* 0x000ea200000e0000 */
[----:B------:R-:W-:Y:S01]  /*17ba0*/  LOP3.LUT R36, R36, R37, RZ, 0x3c, !PT ;  /* 0x0000002524247212 */ /* 0x000fe200078e3cff */
[--C-:B------:R-:W-:Y:S01]  /*17bb0*/  IMAD.X R37, RZ, RZ, R7.reuse, P0 ;  /* 0x000000ffff257224 */ /* 0x100fe200000e0607 */
[----:B------:R-:W-:Y:S01]  /*17bc0*/  SHF.R.U64 R44, R44, 0x3, RZ ;  /* 0x000000032c2c7819 */ /* 0x000fe200000012ff */
[----:B------:R-:W-:Y:S01]  /*17bd0*/  VIADD R4, R26, 0x8 ;  /* 0x000000081a047836 */ /* 0x000fe20000000000 */
[----:B------:R-:W-:Y:S02]  /*17be0*/  LOP3.LUT P0, RZ, R27, 0x3, RZ, 0xc0, !PT ;  /* 0x000000031bff7812 */ /* 0x000fe4000780c0ff */
[----:B------:R-:W-:Y:S01]  /*17bf0*/  LOP3.LUT R44, R44, R45, RZ, 0x3c, !PT ;  /* 0x0000002d2c2c7212 */ /* 0x000fe200078e3cff */
[----:B------:R-:W-:Y:S01]  /*17c00*/  IMAD.X R45, RZ, RZ, R7, P2 ;  /* 0x000000ffff2d7224 */ /* 0x000fe200010e0607 */
[-C--:B------:R-:W-:Y:S02]  /*17c10*/  ISETP.GE.OR P2, PT, R26, R65.reuse, P0 ;  /* 0x000000411a00720c */ /* 0x080fe40000746670 */
[----:B------:R-:W-:-:S02]  /*17c20*/  ISETP.GE.OR P0, PT, R4, R65, P0 ;  /* 0x000000410400720c */ /* 0x000fc40000706670 */
[----:B------:R-:W-:-:S09]  /*17c30*/  IADD3 R13, P6, R6, 0x2000, RZ ;  /* 0x00002000060d7810 */ /* 0x000fd20007fde0ff */
[----:B0-----:R-:W-:Y:S04]  /*17c40*/  @!P2 ST.E desc[UR56][R54.64], R2 ;  /* 0x000000023600a985 */ /* 0x001fe8000c101938 */
[----:B--2---:R0:W-:Y:S01]  /*17c50*/  @!P0 ST.E desc[UR56][R58.64], R3 ;  /* 0x000000033a008985 */ /* 0x0041e2000c101938 */
[C---:B------:R-:W-:Y:S02]  /*17c60*/  IADD3 R25, P5, R6.reuse, 0x3000, RZ ;  /* 0x0000300006197810 */ /* 0x040fe40007fbe0ff */
[C---:B------:R-:W-:Y:S01]  /*17c70*/  IADD3 R33, P4, R6.reuse, 0x4000, RZ ;  /* 0x0000400006217810 */ /* 0x040fe20007f9e0ff */
[----:B------:R-:W5:Y:S01]  /*17c80*/  LD.E.128 R36, desc[UR56][R36.64] ;  /* 0x0000003824247980 */ /* 0x000f62000c101d00 */
[----:B0-----:R-:W-:Y:S01]  /*17c90*/  IMAD R3, R21, UR4, RZ ;  /* 0x0000000415037c24 */ /* 0x001fe2000f8e02ff */
[----:B------:R-:W-:-:S02]  /*17ca0*/  IADD3 R41, P3, R6, 0x6000, RZ ;  /* 0x0000600006297810 */ /* 0x000fc40007f7e0ff */
[----:B------:R-:W5:Y:S01]  /*17cb0*/  LD.E.128 R44, desc[UR56][R44.64] ;  /* 0x000000382c2c7980 */ /* 0x000f62000c101d00 */
[C---:B------:R-:W-:Y:S02]  /*17cc0*/  IMAD R21, R20.reuse, UR5, R3 ;  /* 0x0000000514157c24 */ /* 0x040fe4000f8e0203 */
[----:B------:R-:W-:Y:S01]  /*17cd0*/  IMAD.WIDE.U32 R2, R20, UR4, RZ ;  /* 0x0000000414027c25 */ /* 0x000fe2000f8e00ff */
[----:B------:R-:W-:-:S03]  /*17ce0*/  ULDC.64 UR4, c[0x0][0xae8] ;  /* 0x0002ba0000047ab9 */ /* 0x000fc60000000a00 */
[----:B------:R-:W-:Y:S02]  /*17cf0*/  IMAD R20, R225, 0x20, R68 ;  /* 0x00000020e1147824 */ /* 0x000fe400078e0244 */
[----:B------:R-:W-:Y:S01]  /*17d00*/  IMAD.IADD R3, R3, 0x1, R21 ;  /* 0x0000000103037824 */ /* 0x000fe200078e0215 */
[----:B------:R-:W-:Y:S01]  /*17d10*/  LOP3.LUT R12, R13, 0x380, RZ, 0xc0, !PT ;  /* 0x000003800d0c7812 */ /* 0x000fe200078ec0ff */
[----:B------:R-:W-:Y:S01]  /*17d20*/  IMAD R21, R64, UR4, RZ ;  /* 0x0000000440157c24 */ /* 0x000fe2000f8e02ff */
[----:B------:R-:W-:Y:S01]  /*17d30*/  LOP3.LUT R24, R25, 0x380, RZ, 0xc0, !PT ;  /* 0x0000038019187812 */ /* 0x000fe200078ec0ff */
[----:B------:R-:W-:Y:S01]  /*17d40*/  IMAD R64, R66, 0x80, R20 ;  /* 0x0000008042407824 */ /* 0x000fe200078e0214 */
[----:B------:R-:W-:Y:S02]  /*17d50*/  LOP3.LUT R32, R33, 0x380, RZ, 0xc0, !PT ;  /* 0x0000038021207812 */ /* 0x000fe400078ec0ff */
[----:B------:R-:W-:Y:S01]  /*17d60*/  LOP3.LUT R40, R41, 0x380, RZ, 0xc0, !PT ;  /* 0x0000038029287812 */ /* 0x000fe200078ec0ff */
[----:B------:R-:W-:Y:S01]  /*17d70*/  IMAD R21, R226, UR5, R21 ;  /* 0x00000005e2157c24 */ /* 0x000fe2000f8e0215 */
[----:B------:R-:W-:Y:S01]  /*17d80*/  SHF.R.U64 R12, R12, 0x3, RZ ;  /* 0x000000030c0c7819 */ /* 0x000fe200000012ff */
[----:B------:R-:W-:Y:S01]  /*17d90*/  IMAD.WIDE.U32 R2, R226, UR4, R2 ;  /* 0x00000004e2027c25 */ /* 0x000fe2000f8e0002 */
[----:B------:R-:W-:Y:S01]  /*17da0*/  SHF.R.U64 R24, R24, 0x3, RZ ;  /* 0x0000000318187819 */ /* 0x000fe200000012ff */
[----:B------:R-:W-:Y:S01]  /*17db0*/  ULDC.64 UR4, c[0x0][0xaf0] ;  /* 0x0002bc0000047ab9 */ /* 0x000fe20000000a00 */
[----:B------:R-:W-:Y:S01]  /*17dc0*/  SHF.R.U64 R32, R32, 0x3, RZ ;  /* 0x0000000320207819 */ /* 0x000fe200000012ff */
[----:B-1----:R-:W-:Y:S01]  /*17dd0*/  @P1 IMAD.HI.U32 R20, R64, R67, RZ ;  /* 0x0000004340141227 */ /* 0x002fe200078e00ff */
[----:B------:R-:W-:-:S02]  /*17de0*/  SHF.R.U64 R40, R40, 0x3, RZ ;  /* 0x0000000328287819 */ /* 0x000fc400000012ff */
[----:B------:R-:W-:Y:S01]  /*17df0*/  LOP3.LUT R12, R12, R13, RZ, 0x3c, !PT ;  /* 0x0000000d0c0c7212 */ /* 0x000fe200078e3cff */
[----:B------:R-:W-:Y:S01]  /*17e00*/  IMAD.IADD R3, R3, 0x1, R21 ;  /* 0x0000000103037824 */ /* 0x000fe200078e0215 */
[----:B------:R-:W-:Y:S01]  /*17e10*/  LOP3.LUT R24, R24, R25, RZ, 0x3c, !PT ;  /* 0x0000001918187212 */ /* 0x000fe200078e3cff */
[----:B------:R-:W-:Y:S01]  /*17e20*/  IMAD.MOV.U32 R21, RZ, RZ, R64 ;  /* 0x000000ffff157224 */ /* 0x000fe200078e0040 */
[----:B------:R-:W-:Y:S01]  /*17e30*/  LOP3.LUT R32, R32, R33, RZ, 0x3c, !PT ;  /* 0x0000002120207212 */ /* 0x000fe200078e3cff */
[----:B------:R-:W-:Y:S01]  /*17e40*/  IMAD R0, R0, UR4, RZ ;  /* 0x0000000400007c24 */ /* 0x000fe2000f8e02ff */
[----:B------:R-:W-:Y:S01]  /*17e50*/  LOP3.LUT R40, R40, R41, RZ, 0x3c, !PT ;  /* 0x0000002928287212 */ /* 0x000fe200078e3cff */
[--C-:B------:R-:W-:Y:S01]  /*17e60*/  IMAD.X R13, RZ, RZ, R7.reuse, P6 ;  /* 0x000000ffff0d7224 */ /* 0x100fe200030e0607 */
[----:B------:R-:W-:Y:S01]  /*17e70*/  @P1 SHF.R.U32.HI R21, RZ, R69, R20 ;  /* 0x00000045ff151219 */ /* 0x000fe20000011614 */
[--C-:B------:R-:W-:Y:S01]  /*17e80*/  IMAD.X R25, RZ, RZ, R7.reuse, P5 ;  /* 0x000000ffff197224 */ /* 0x100fe200028e0607 */
[C---:B------:R-:W-:Y:S01]  /*17e90*/  IADD3 R49, P6, R6.reuse, 0x8000, RZ ;  /* 0x0000800006317810 */ /* 0x040fe20007fde0ff */
[--C-:B------:R-:W-:Y:S01]  /*17ea0*/  IMAD.X R33, RZ, RZ, R7.reuse, P4 ;  /* 0x000000ffff217224 */ /* 0x100fe200020e0607 */
[C---:B------:R-:W-:Y:S01]  /*17eb0*/  IADD3 R53, P5, R6.reuse, 0x9000, RZ ;  /* 0x0000900006357810 */ /* 0x040fe20007fbe0ff */
[----:B------:R-:W-:Y:S01]  /*17ec0*/  IMAD.X R41, RZ, RZ, R7, P3 ;  /* 0x000000ffff297224 */ /* 0x000fe200018e0607 */
[C---:B------:R-:W-:Y:S01]  /*17ed0*/  IADD3 R57, P4, R6.reuse, 0xa000, RZ ;  /* 0x0000a00006397810 */ /* 0x040fe20007f9e0ff */
[C---:B------:R-:W-:Y:S01]  /*17ee0*/  IMAD R67, R229.reuse, UR5, R0 ;  /* 0x00000005e5437c24 */ /* 0x040fe2000f8e0200 */
[----:B------:R-:W-:Y:S01]  /*17ef0*/  IADD3 R5, P3, R6, 0xb000, RZ ;  /* 0x0000b00006057810 */ /* 0x000fe20007f7e0ff */
[----:B------:R-:W-:Y:S01]  /*17f00*/  IMAD.WIDE.U32 R2, R229, UR4, R2 ;  /* 0x00000004e5027c25 */ /* 0x000fe2000f8e0002 */
[--C-:B------:R-:W-:Y:S01]  /*17f10*/  SHF.R.S32.HI R0, RZ, 0x1f, R21.reuse ;  /* 0x0000001fff007819 */ /* 0x100fe20000011415 */
[----:B------:R-:W-:Y:S01]  /*17f20*/  ULDC.64 UR4, c[0x0][0xae0] ;  /* 0x0002b80000047ab9 */ /* 0x000fe20000000a00 */
[----:B------:R-:W-:Y:S01]  /*17f30*/  LOP3.LUT R48, R49, 0x380, RZ, 0xc0, !PT ;  /* 0x0000038031307812 */ /* 0x000fe200078ec0ff */
[----:B------:R-:W-:Y:S01]  /*17f40*/  IMAD.MOV R69, RZ, RZ, -R21 ;  /* 0x000000ffff457224 */ /* 0x000fe200078e0a15 */
[----:B------:R-:W-:Y:S01]  /*17f50*/  LOP3.LUT R52, R53, 0x380, RZ, 0xc0, !PT ;  /* 0x0000038035347812 */ /* 0x000fe200078ec0ff */
[----:B------:R-:W5:Y:S01]  /*17f60*/  LD.E.128 R12, desc[UR56][R12.64] ;  /* 0x000000380c0c7980 */ /* 0x000f62000c101d00 */
[----:B------:R-:W-:-:S02]  /*17f70*/  LOP3.LUT R56, R57, 0x380, RZ, 0xc0, !PT ;  /* 0x0000038039387812 */ /* 0x000fc400078ec0ff */
[----:B------:R-:W-:Y:S01]  /*17f80*/  LOP3.LUT R11, R6, 0x380, RZ, 0xc0, !PT ;  /* 0x00000380060b7812 */ /* 0x000fe200078ec0ff */
[----:B------:R-:W5:Y:S01]  /*17f90*/  LD.E.128 R24, desc[UR56][R24.64] ;  /* 0x0000003818187980 */ /* 0x000f62000c101d00 */
[----:B------:R-:W-:Y:S01]  /*17fa0*/  LOP3.LUT R4, R5, 0x380, RZ, 0xc0, !PT ;  /* 0x0000038005047812 */ /* 0x000fe200078ec0ff */
[----:B------:R-:W-:Y:S01]  /*17fb0*/  IMAD.IADD R3, R3, 0x1, R67 ;  /* 0x0000000103037824 */ /* 0x000fe200078e0243 */
[----:B------:R-:W-:Y:S01]  /*17fc0*/  SHF.R.U64 R48, R48, 0x3, RZ ;  /* 0x0000000330307819 */ /* 0x000fe200000012ff */
[----:B------:R-:W-:Y:S01]  /*17fd0*/  IMAD R0, R0, UR4, RZ ;  /* 0x0000000400007c24 */ /* 0x000fe2000f8e02ff */
[----:B------:R-:W-:Y:S01]  /*17fe0*/  SHF.R.U64 R52, R52, 0x3, RZ ;  /* 0x0000000334347819 */ /* 0x000fe200000012ff */
[----:B------:R-:W-:Y:S01]  /*17ff0*/  IMAD R67, R28, R69, R64 ;  /* 0x000000451c437224 */ /* 0x000fe200078e0240 */
[----:B------:R-:W-:Y:S01]  /*18000*/  SHF.R.U64 R56, R56, 0x3, RZ ;  /* 0x0000000338387819 */ /* 0x000fe200000012ff */
[----:B------:R-:W5:Y:S01]  /*18010*/  LD.E.128 R32, desc[UR56][R32.64] ;  /* 0x0000003820207980 */ /* 0x000f62000c101d00 */
[----:B------:R-:W-:-:S02]  /*18020*/  SHF.R.U64 R11, R11, 0x3, RZ ;  /* 0x000000030b0b7819 */ /* 0x000fc400000012ff */
[----:B------:R-:W-:Y:S01]  /*18030*/  SHF.R.U64 R4, R4, 0x3, RZ ;  /* 0x0000000304047819 */ /* 0x000fe200000012ff */
[C---:B------:R-:W-:Y:S01]  /*18040*/  IMAD R69, R21.reuse, UR5, R0 ;  /* 0x0000000515457c24 */ /* 0x040fe2000f8e0200 */
[----:B------:R-:W-:Y:S01]  /*18050*/  LOP3.LUT R48, R48, R49, RZ, 0x3c, !PT ;  /* 0x0000003130307212 */ /* 0x000fe200078e3cff */
[--C-:B------:R-:W-:Y:S01]  /*18060*/  IMAD.X R61, RZ, RZ, R7.reuse, P3 ;  /* 0x000000ffff3d7224 */ /* 0x100fe200018e0607 */
[----:B------:R-:W-:Y:S01]  /*18070*/  LOP3.LUT R52, R52, R53, RZ, 0x3c, !PT ;  /* 0x0000003534347212 */ /* 0x000fe200078e3cff */
[--C-:B------:R-:W-:Y:S01]  /*18080*/  IMAD.X R53, RZ, RZ, R7.reuse, P5 ;  /* 0x000000ffff357224 */ /* 0x100fe200028e0607 */
[----:B------:R-:W-:Y:S01]  /*18090*/  LOP3.LUT R56, R56, R57, RZ, 0x3c, !PT ;  /* 0x0000003938387212 */ /* 0x000fe200078e3cff */
[----:B------:R-:W-:Y:S01]  /*180a0*/  IMAD.X R57, RZ, RZ, R7, P4 ;  /* 0x000000ffff397224 */ /* 0x000fe200020e0607 */
[----:B------:R-:W-:Y:S01]  /*180b0*/  IADD3.X R49, RZ, R7, RZ, P6, !PT ;  /* 0x00000007ff317210 */ /* 0x000fe200037fe4ff */
[----:B------:R-:W-:Y:S01]  /*180c0*/  IMAD.WIDE.U32 R2, R21, UR4, R2 ;  /* 0x0000000415027c25 */ /* 0x000fe2000f8e0002 */
[----:B------:R-:W-:Y:S01]  /*180d0*/  LOP3.LUT R6, R11, R6, RZ, 0x3c, !PT ;  /* 0x000000060b067212 */ /* 0x000fe200078e3cff */
[----:B------:R-:W-:Y:S01]  /*180e0*/  ULDC.64 UR4, c[0x0][0xad8] ;  /* 0x0002b60000047ab9 */ /* 0x000fe20000000a00 */
[----:B------:R-:W-:Y:S01]  /*180f0*/  LOP3.LUT R60, R4, R5, RZ, 0x3c, !PT ;  /* 0x00000005043c7212 */ /* 0x000fe200078e3cff */
[----:B------:R-:W5:Y:S01]  /*18100*/  LD.E.128 R40, desc[UR56][R40.64] ;  /* 0x0000003828287980 */ /* 0x000f62000c101d00 */
[----:B------:R-:W-:Y:S01]  /*18110*/  SHF.R.S32.HI R0, RZ, 0x1f, R67 ;  /* 0x0000001fff007819 */ /* 0x000fe20000011443 */
[----:B------:R-:W-:-:S02]  /*18120*/  IMAD.IADD R3, R3, 0x1, R69 ;  /* 0x0000000103037824 */ /* 0x000fc400078e0245 */
[----:B------:R-:W5:Y:S02]  /*18130*/  LD.E.128 R4, desc[UR56][R6.64] ;  /* 0x0000003806047980 */ /* 0x000f64000c101d00 */
[----:B------:R-:W-:Y:S02]  /*18140*/  IMAD R0, R0, UR4, RZ ;  /* 0x0000000400007c24 */ /* 0x000fe4000f8e02ff */
[----:B------:R-:W5:Y:S01]  /*18150*/  LD.E.128 R8, desc[UR56][R8.64] ;  /* 0x0000003808087980 */ /* 0x000f62000c101d00 */
[----:B------:R-:W-:-:S03]  /*18160*/  IMAD R68, R66, 0x80, R68 ;  /* 0x0000008042447824 */ /* 0x000fc600078e0244 */
[----:B------:R-:W5:Y:S01]  /*18170*/  LD.E.128 R48, desc[UR56][R48.64] ;  /* 0x0000003830307980 */ /* 0x000f62000c101d00 */
[----:B------:R-:W-:-:S03]  /*18180*/  IMAD R21, R67, UR5, R0 ;  /* 0x0000000543157c24 */ /* 0x000fc6000f8e0200 */
[----:B------:R-:W5:Y:S01]  /*18190*/  LD.E.128 R52, desc[UR56][R52.64] ;  /* 0x0000003834347980 */ /* 0x000f62000c101d00 */
[----:B------:R-:W-:Y:S01]  /*181a0*/  IMAD.WIDE.U32 R2, R67, UR4, R2 ;  /* 0x0000000443027c25 */ /* 0x000fe2000f8e0002 */
[----:B------:R-:W-:Y:S02]  /*181b0*/  ULDC.64 UR4, c[0x0][0xa80] ;  /* 0x0002a00000047ab9 */ /* 0x000fe40000000a00 */
        /* <DEDUP_REMOVED lines=8> */
[----:B------:R-:W-:Y:S01]  /*18240*/  VIADD R28, R68, 0x40 ;  /* 0x00000040441c7836 */ /* 0x000fe20000000000 */
[----:B------:R-:W-:Y:S01]  /*18250*/  LEA R64, P2, R2, UR4, 0x1 ;  /* 0x0000000402407c11 */ /* 0x000fe2000f8408ff */
[----:B------:R-:W-:-:S03]  /*18260*/  IMAD.IADD R3, R3, 0x1, R21 ;  /* 0x0000000103037824 */ /* 0x000fc600078e0215 */
[-C--:B------:R-:W-:Y:S02]  /*18270*/  ISETP.GE.AND P0, PT, R28, R65.reuse, PT ;  /* 0x000000411c00720c */ /* 0x080fe40003f06270 */
[----:B------:R-:W-:Y:S02]  /*18280*/  LEA.HI.X R28, R2, UR5, R3, 0x1, P2 ;  /* 0x00000005021c7c11 */ /* 0x000fe400090f0c03 */
[----:B------:R-:W-:Y:S02]  /*18290*/  ISETP.GE.AND P2, PT, R68, R65, PT ;  /* 0x000000414400720c */ /* 0x000fe40003f46270 */
[----:B------:R-:W-:Y:S01]  /*182a0*/  IADD3 R0, R18, 0x30820, RZ ;  /* 0x0003082012007810 */ /* 0x000fe20007ffe0ff */
[----:B------:R-:W-:-:S03]  /*182b0*/  VIADD R20, R68, 0x20 ;  /* 0x0000002044147836 */ /* 0x000fc60000000000 */
[----:B------:R-:W-:Y:S01]  /*182c0*/  PRMT R0, RZ, 0x654, R0 ;  /* 0x00000654ff007816 */ /* 0x000fe20000000000 */
[----:B0-----:R0:W1:Y:S01]  /*182d0*/  SHFL.IDX PT, R21, R64, RZ, 0x181f ;  /* 0x00181fff40157589 */ /* 0x00106200000e0000 */
[----:B------:R-:W-:-:S03]  /*182e0*/  ISETP.GE.AND P1, PT, R20, R65, PT ;  /* 0x000000411400720c */ /* 0x000fc60003f26270 */
[----:B------:R0:W2:Y:S01]  /*182f0*/  SHFL.IDX PT, R67, R28, RZ, 0x181f ;  /* 0x00181fff1c437589 */ /* 0x0000a200000e0000 */
[----:B------:R0:W-:Y:S01]  /*18300*/  SYNCS.ARRIVE.TRANS64.RED.A1T0 RZ, [R0+URZ], RZ ;  /* 0x000000ff00ff79a7 */ /* 0x0001e2000810043f */
[----:B------:R-:W-:Y:S01]  /*18310*/  SHF.R.S32.HI R69, RZ, 0x1f, R222 ;  /* 0x0000001fff457819 */ /* 0x000fe200000114de */
[----:B------:R-:W-:Y:S07]  /*18320*/  @P2 BRA `(.L_x_3941) ;  /* 0x0000000000342947 */ /* 0x000fee0003800000 */
[----:B------:R-:W-:Y:S02]  /*18330*/  ULDC UR4, c[0x0][0xac8] ;  /* 0x0002b20000047ab9 */ /* 0x000fe40000000800 */
[----:B------:R-:W-:Y:S02]  /*18340*/  ISETP.GE.AND P4, PT, R222, UR4, PT ;  /* 0x00000004de007c0c */ /* 0x000fe4000bf86270 */
[----:B------:R-:W-:Y:S02]  /*18350*/  ISETP.GE.AND P3, PT, R70, UR4, PT ;  /* 0x0000000446007c0c */ /* 0x000fe4000bf66270 */
[----:B------:R-:W-:-:S09]  /*18360*/  ISETP.GE.AND P2, PT, R224, UR4, PT ;  /* 0x00000004e0007c0c */ /* 0x000fd2000bf46270 */
[-C--:B-1----:R-:W-:Y:S02]  /*18370*/  @!P4 LEA R2, P6, R222, R21.reuse, 0x1 ;  /* 0x00000015de02c211 */ /* 0x082fe400078c08ff */
[----:B------:R-:W-:Y:S02]  /*18380*/  @!P3 LEA R20, P5, R70, R21, 0x1 ;  /* 0x000000154614b211 */ /* 0x000fe400078a08ff */
[----:B--2---:R-:W-:Y:S02]  /*18390*/  @!P4 LEA.HI.X R3, R222, R67, R69, 0x1, P6 ;  /* 0x00000043de03c211 */ /* 0x004fe400030f0c45 */
[----:B------:R-:W-:Y:S02]  /*183a0*/  @!P2 LEA R66, P6, R224, R21, 0x1 ;  /* 0x00000015e042a211 */ /* 0x000fe400078c08ff */
[-C--:B------:R-:W-:Y:S01]  /*183b0*/  @!P3 LEA.HI.X R21, R70, R67.reuse, R71, 0x1, P5 ;  /* 0x000000434615b211 */ /* 0x080fe200028f0c47 */
[----:B-----5:R3:W-:Y:S01]  /*183c0*/  @!P4 ST.E.128 desc[UR56][R2.64], R4 ;  /* 0x000000040200c985 */ /* 0x0207e2000c101d38 */
[----:B------:R-:W-:-:S03]  /*183d0*/  @!P2 LEA.HI.X R67, R224, R67, R72, 0x1, P6 ;  /* 0x00000043e043a211 */ /* 0x000fc600030f0c48 */
[----:B------:R3:W-:Y:S04]  /*183e0*/  @!P3 ST.E.128 desc[UR56][R20.64], R32 ;  /* 0x000000201400b985 */ /* 0x0007e8000c101d38 */
[----:B------:R3:W-:Y:S02]  /*183f0*/  @!P2 ST.E.128 desc[UR56][R66.64], R48 ;  /* 0x000000304200a985 */ /* 0x0007e4000c101d38 */
.L_x_3941:
[----:B------:R-:W-:Y:S05]  /*18400*/  BSYNC B1 ;  /* 0x0000000000017941 */ /* 0x000fea0003800000 */
.L_x_3940:
[----:B---3-5:R3:W4:Y:S01]  /*18410*/  SHFL.IDX PT, R7, R28, 0x1, 0x181f ;  /* 0x00381f001c077f89 */ /* 0x02872200000e0000 */
[----:B------:R-:W-:Y:S03]  /*18420*/  BSSY B1, `(.L_x_3942) ;  /* 0x0000010000017945 */ /* 0x000fe60003800000 */
[----:B------:R3:W0:Y:S01]  /*18430*/  SHFL.IDX PT, R3, R64, 0x1, 0x181f ;  /* 0x00381f0040037f89 */ /* 0x00062200000e0000 */
[----:B------:R-:W-:Y:S05]  /*18440*/  @P1 BRA `(.L_x_3943) ;  /* 0x0000000000341947 */ /* 0x000fea0003800000 */
[----:B------:R-:W-:Y:S02]  /*18450*/  ULDC UR4, c[0x0][0xac8] ;  /* 0x0002b20000047ab9 */ /* 0x000fe40000000800 */
[----:B------:R-:W-:Y:S02]  /*18460*/  ISETP.GE.AND P4, PT, R222, UR4, PT ;  /* 0x00000004de007c0c */ /* 0x000fe4000bf86270 */
[----:B------:R-:W-:Y:S02]  /*18470*/  ISETP.GE.AND P5, PT, R70, UR4, PT ;  /* 0x0000000446007c0c */ /* 0x000fe4000bfa6270 */
[----:B------:R-:W-:-:S09]  /*18480*/  ISETP.GE.AND P6, PT, R224, UR4, PT ;  /* 0x00000004e0007c0c */ /* 0x000fd2000bfc6270 */
[-C--:B0-----:R-:W-:Y:S02]  /*18490*/  @!P4 LEA R2, P1, R222, R3.reuse, 0x1 ;  /* 0x00000003de02c211 */ /* 0x081fe400078208ff */
[-C--:B------:R-:W-:Y:S02]  /*184a0*/  @!P5 LEA R4, P2, R70, R3.reuse, 0x1 ;  /* 0x000000034604d211 */ /* 0x080fe400078408ff */
[----:B------:R-:W-:Y:S02]  /*184b0*/  @!P6 LEA R6, P3, R224, R3, 0x1 ;  /* 0x00000003e006e211 */ /* 0x000fe400078608ff */
[-C--:B----4-:R-:W-:Y:S02]  /*184c0*/  @!P4 LEA.HI.X R3, R222, R7.reuse, R69, 0x1, P1 ;  /* 0x00000007de03c211 */ /* 0x090fe400008f0c45 */
[-C--:B------:R-:W-:Y:S02]  /*184d0*/  @!P5 LEA.HI.X R5, R70, R7.reuse, R71, 0x1, P2 ;  /* 0x000000074605d211 */ /* 0x080fe400010f0c47 */
[----:B------:R-:W-:Y:S01]  /*184e0*/  @!P6 LEA.HI.X R7, R224, R7, R72, 0x1, P3 ;  /* 0x00000007e007e211 */ /* 0x000fe200018f0c48 */
[----:B------:R0:W-:Y:S04]  /*184f0*/  @!P4 ST.E.128 desc[UR56][R2.64], R8 ;  /* 0x000000080200c985 */ /* 0x0001e8000c101d38 */
[----:B------:R0:W-:Y:S04]  /*18500*/  @!P5 ST.E.128 desc[UR56][R4.64], R36 ;  /* 0x000000240400d985 */ /* 0x0001e8000c101d38 */
[----:B------:R0:W-:Y:S02]  /*18510*/  @!P6 ST.E.128 desc[UR56][R6.64], R52 ;  /* 0x000000340600e985 */ /* 0x0001e4000c101d38 */
.L_x_3943:
[----:B------:R-:W-:Y:S05]  /*18520*/  BSYNC B1 ;  /* 0x0000000000017941 */ /* 0x000fea0003800000 */
.L_x_3942:
[----:B0---4-:R0:W4:Y:S01]  /*18530*/  SHFL.IDX PT, R7, R28, 0x2, 0x181f ;  /* 0x00581f001c077f89 */ /* 0x01112200000e0000 */
        /* <DEDUP_REMOVED lines=16> */
.L_x_3945:
[----:B------:R-:W-:Y:S05]  /*18640*/  BSYNC B1 ;  /* 0x0000000000017941 */ /* 0x000fea0003800000 */
.L_x_3944:
[----:B------:R-:W-:Y:S01]  /*18650*/  VIADD R0, R68, 0x60 ;  /* 0x0000006044007836 */ /* 0x000fe20000000000 */
[----:B0---4-:R4:W0:Y:S04]  /*18660*/  SHFL.IDX PT, R7, R28, 0x3, 0x181f ;  /* 0x00781f001c077f89 */ /* 0x01182800000e0000 */
[----:B------:R-:W-:Y:S01]  /*18670*/  ISETP.GE.AND P0, PT, R0, R65, PT ;  /* 0x000000410000720c */ /* 0x000fe20003f06270 */
[----:B------:R4:W0:-:S12]  /*18680*/  SHFL.IDX PT, R9, R64, 0x3, 0x181f ;  /* 0x00781f0040097f89 */ /* 0x00081800000e0000 */
[----:B----4-:R-:W-:Y:S05]  /*18690*/  @P0 BRA `(.L_x_3946) ;  /* 0x0000000c00580947 */ /* 0x010fea0003800000 */
[----:B------:R-:W-:Y:S02]  /*186a0*/  ULDC UR4, c[0x0][0xac8] ;  /* 0x0002b20000047ab9 */ /* 0x000fe40000000800 */
[----:B------:R-:W-:Y:S02]  /*186b0*/  ISETP.GE.AND P2, PT, R222, UR4, PT ;  /* 0x00000004de007c0c */ /* 0x000fe4000bf46270 */
[----:B------:R-:W-:-:S11]  /*186c0*/  ISETP.GE.AND P3, PT, R70, UR4, PT ;  /* 0x0000000446007c0c */ /* 0x000fd6000bf66270 */
[-C--:B0-----:R-:W-:Y:S02]  /*186d0*/  @!P2 LEA R2, P0, R222, R9.reuse, 0x1 ;  /* 0x00000009de02a211 */ /* 0x081fe400078008ff */
[----:B------:R-:W-:Y:S02]  /*186e0*/  @!P3 LEA R4, P1, R70, R9, 0x1 ;  /* 0x000000094604b211 */ /* 0x000fe400078208ff */
[-C--:B------:R-:W-:Y:S02]  /*186f0*/  @!P2 LEA.HI.X R3, R222, R7.reuse, R69, 0x1, P0 ;  /* 0x00000007de03a211 */ /* 0x080fe400000f0c45 */
[----:B------:R-:W-:Y:S02]  /*18700*/  @!P3 LEA.HI.X R5, R70, R7, R71, 0x1, P1 ;  /* 0x000000074605b211 */ /* 0x000fe400008f0c47 */
[----:B------:R-:W-:Y:S01]  /*18710*/  ISETP.GE.AND P0, PT, R224, UR4, PT ;  /* 0x00000004e0007c0c */ /* 0x000fe2000bf06270 */
[----:B------:R4:W-:Y:S04]  /*18720*/  @!P2 ST.E.128 desc[UR56][R2.64], R24 ;  /* 0x000000180200a985 */ /* 0x0009e8000c101d38 */
[----:B------:R4:W-:Y:S08]  /*18730*/  @!P3 ST.E.128 desc[UR56][R4.64], R44 ;  /* 0x0000002c0400b985 */ /* 0x0009f0000c101d38 */
[----:B------:R-:W-:Y:S05]  /*18740*/  @P0 BRA `(.L_x_3946) ;  /* 0x0000000c002c0947 */ /* 0x000fea0003800000 */
[----:B----4-:R-:W-:-:S04]  /*18750*/  LEA R2, P0, R224, R9, 0x1 ;  /* 0x00000009e0027211 */ /* 0x010fc800078008ff */
[----:B------:R-:W-:-:S05]  /*18760*/  LEA.HI.X R3, R224, R7, R72, 0x1, P0 ;  /* 0x00000007e0037211 */ /* 0x000fca00000f0c48 */
[----:B------:R0:W-:Y:S01]  /*18770*/  ST.E.128 desc[UR56][R2.64], R60 ;  /* 0x0000003c02007985 */ /* 0x0001e2000c101d38 */
[----:B------:R-:W-:Y:S05]  /*18780*/  BRA `(.L_x_3946) ;  /* 0x0000000c001c7947 */ /* 0x000fea0003800000 */
.L_x_3938:
[----:B------:R-:W-:Y:S01]  /*18790*/  ULDC.64 UR4, c[0x0][0xc00] ;  /* 0x0003000000047ab9 */ /* 0x000fe20000000a00 */
[----:B------:R-:W-:Y:S01]  /*187a0*/  IMAD.MOV.U32 R6, RZ, RZ, RZ ;  /* 0x000000ffff067224 */ /* 0x000fe200078e00ff */
[----:B------:R-:W-:Y:S01]  /*187b0*/  ISETP.NE.U32.AND P0, PT, RZ, UR4, PT ;  /* 0x00000004ff007c0c */ /* 0x000fe2000bf05070 */
[----:B------:R-:W3:Y:S01]  /*187c0*/  LDC R21, c[0x0][0xbe8] ;  /* 0x0002fa00ff157b82 */ /* 0x000ee20000000800 */
[----:B------:R-:W-:Y:S02]  /*187d0*/  IADD3 R2, P1, R227, UR4, RZ ;  /* 0x00000004e3027c10 */ /* 0x000fe4000ff3e0ff */
[----:B------:R-:W-:Y:S02]  /*187e0*/  ISETP.NE.AND.EX P0, PT, RZ, UR5, PT, P0 ;  /* 0x00000005ff007c0c */ /* 0x000fe4000bf05300 */
[----:B------:R-:W-:Y:S01]  /*187f0*/  IADD3.X R3, R228, UR5, RZ, P1, !PT ;  /* 0x00000005e4037c10 */ /* 0x000fe20008ffe4ff */
[----:B------:R-:W-:Y:S02]  /*18800*/  ULDC.64 UR4, c[0x0][0xc08] ;  /* 0x0003020000047ab9 */ /* 0x000fe40000000a00 */
[----:B------:R-:W-:-:S04]  /*18810*/  ISETP.NE.U32.AND P1, PT, RZ, UR4, PT ;  /* 0x00000004ff007c0c */ /* 0x000fc8000bf25070 */
[----:B------:R-:W-:-:S04]  /*18820*/  ISETP.NE.AND.EX P1, PT, RZ, UR5, PT, P1 ;  /* 0x00000005ff007c0c */ /* 0x000fc8000bf25310 */
[----:B------:R4:W5:Y:S09]  /*18830*/  @P0 LDG.E R6, desc[UR56][R2.64] ;  /* 0x0000003802060981 */ /* 0x000972000c1e1900 */
[----:B------:R-:W-:Y:S01]  /*18840*/  @P1 IADD3 R4, P2, R227, UR4, RZ ;  /* 0x00000004e3041c10 */ /* 0x000fe2000ff5e0ff */
[----:B------:R-:W-:-:S02]  /*18850*/  ULDC UR4, c[0x0][0xa88] ;  /* 0x0002a20000047ab9 */ /* 0x000fc40000000800 */
[----:B------:R-:W-:Y:S01]  /*18860*/  IMAD.U32 R0, RZ, RZ, UR4 ;  /* 0x00000004ff007e24 */ /* 0x000fe2000f8e00ff */
[----:B0-----:R-:W-:-:S05]  /*18870*/  @P1 IADD3.X R5, R228, UR5, RZ, P2, !PT ;  /* 0x00000005e4051c10 */ /* 0x001fca00097fe4ff */
[----:B------:R4:W5:Y:S01]  /*18880*/  @P1 LDG.E R0, desc[UR56][R4.64] ;  /* 0x0000003804001981 */ /* 0x000962000c1e1900 */
[----:B---3--:R-:W-:Y:S01]  /*18890*/  ISETP.NE.AND P2, PT, R21, 0x1, PT ;  /* 0x000000011500780c */ /* 0x008fe20003f45270 */
[----:B------:R-:W0:-:S12]  /*188a0*/  S2R R24, SR_TID.X ;  /* 0x0000000000187919 */ /* 0x000e180000002100 */
[----:B------:R-:W3:Y:S08]  /*188b0*/  @P2 LDC R14, c[0x0][0xbec] ;  /* 0x0002fb00ff0e2b82 */ /* 0x000ef00000000800 */
[----:B------:R-:W1:Y:S01]  /*188c0*/  @P2 LDC R25, c[0x0][0xbf0] ;  /* 0x0002fc00ff192b82 */ /* 0x000e620000000800 */
[----:B0-----:R-:W-:-:S05]  /*188d0*/  VIADD R24, R24, 0xffffff80 ;  /* 0xffffff8018187836 */ /* 0x001fca0000000000 */
[----:B------:R-:W-:Y:S01]  /*188e0*/  ISETP.GE.AND P3, PT, R24, 0x80, PT ;  /* 0x000000801800780c */ /* 0x000fe20003f66270 */
[----:B----4-:R-:W-:-:S12]  /*188f0*/  @P1 BRA `(.L_x_3947) ;  /* 0x0000000000101947 */ /* 0x010fd80003800000 */
[----:B------:R-:W-:Y:S05]  /*18900*/  @!P0 BRA `(.L_x_3947) ;  /* 0x00000000000c8947 */ /* 0x000fea0003800000 */
[----:B------:R-:W4:Y:S04]  /*18910*/  LDG.E R5, desc[UR56][R2.64] ;  /* 0x0000003802057981 */ /* 0x000f28000c1e1900 */
[----:B-----5:R-:W4:Y:S02]  /*18920*/  LDG.E R0, desc[UR56][R2.64+0x4] ;  /* 0x0000043802007981 */ /* 0x020f24000c1e1900 */
[----:B----4-:R-:W-:-:S07]  /*18930*/  IMAD.IADD R0, R0, 0x1, -R5 ;  /* 0x0000000100007824 */ /* 0x010fce00078e0a05 */
.L_x_3947:
[----:B------:R-:W4:Y:S04]  /*18940*/  LDL.LU R2, [R1+0x44] ;  /* 0x0000440001027983 */ /* 0x000f280000300800 */
[----:B------:R0:W5:Y:S01]  /*18950*/  LDL R20, [R1+0x40] ;  /* 0x0000400001147983 */ /* 0x0001620000100800 */
[----:B------:R-:W-:Y:S01]  /*18960*/  BSSY B1, `(.L_x_3948) ;  /* 0x000002e000017945 */ /* 0x000fe20003800000 */
[----:B------:R-:W-:Y:S02]  /*18970*/  SHF.R.S32.HI R10, RZ, 0x1f, R226 ;  /* 0x0000001fff0a7819 */ /* 0x000fe400000114e2 */
[----:B------:R-:W-:Y:S02]  /*18980*/  SEL R229, R229, RZ, !P0 ;  /* 0x000000ffe5e57207 */ /* 0x000fe40004000000 */
[----:B-----5:R-:W-:-:S02]  /*18990*/  SHF.R.S32.HI R11, RZ, 0x1f, R6 ;  /* 0x0000001fff0b7819 */ /* 0x020fc40000011406 */
[----:B----4-:R-:W-:Y:S01]  /*189a0*/  SEL R12, R2, RZ, !P0 ;  /* 0x000000ff020c7207 */ /* 0x010fe20004000000 */
[----:B0-----:R-:W-:Y:S06]  /*189b0*/  @P3 BRA `(.L_x_3949) ;  /* 0x0000000000a03947 */ /* 0x001fec0003800000 */
[----:B------:R-:W0:Y:S01]  /*189c0*/  S2R R2, SR_TID.X ;  /* 0x0000000000027919 */ /* 0x000e220000002100 */
[----:B------:R-:W4:Y:S02]  /*189d0*/  LDC R9, c[0x0][0xbe8] ;  /* 0x0002fa00ff097b82 */ /* 0x000f240000000800 */
[----:B----4-:R-:W-:Y:S02]  /*189e0*/  IMAD R3, R0, R9, RZ ;  /* 0x0000000900037224 */ /* 0x010fe400078e02ff */
[----:B0-----:R-:W-:-:S04]  /*189f0*/  IMAD R2, R20, 0x80, R2 ;  /* 0x0000008014027824 */ /* 0x001fc800078e0202 */
[----:B------:R-:W-:-:S05]  /*18a00*/  VIADD R8, R2, 0xffffff80 ;  /* 0xffffff8002087836 */ /* 0x000fca0000000000 */
        /* <DEDUP_REMOVED lines=35> */
.L_x_3949:
[----:B------:R-:W-:Y:S05]  /*18c40*/  BSYNC B1 ;  /* 0x0000000000017941 */ /* 0x000fea0003800000 */
.L_x_3948:
[----:B------:R-:W-:Y:S01]  /*18c50*/  SHF.R.S32.HI R8, RZ, 0x1f, R24 ;  /* 0x0000001fff087819 */ /* 0x000fe20000011418 */
[----:B------:R-:W-:Y:S01]  /*18c60*/  ULDC.64 UR4, c[0x0][0xaa0] ;  /* 0x0002a80000047ab9 */ /* 0x000fe20000000a00 */
[----:B------:R-:W-:Y:S01]  /*18c70*/  BSSY B1, `(.L_x_3950) ;  /* 0x0000042000017945 */ /* 0x000fe20003800000 */
[----:B0-----:R-:W-:Y:S01]  /*18c80*/  IMAD R3, R11, UR4, RZ ;  /* 0x000000040b037c24 */ /* 0x001fe2000f8e02ff */
[----:B------:R-:W-:Y:S02]  /*18c90*/  LEA.HI R8, R8, R24, RZ, 0x3 ;  /* 0x0000001808087211 */ /* 0x000fe400078f18ff */
[----:B------:R-:W-:Y:S01]  /*18ca0*/  SHF.R.S32.HI R11, RZ, 0x1f, R224 ;  /* 0x0000001fff0b7819 */ /* 0x000fe200000114e0 */
[C---:B------:R-:W-:Y:S01]  /*18cb0*/  IMAD R5, R6.reuse, UR5, R3 ;  /* 0x0000000506057c24 */ /* 0x040fe2000f8e0203 */
[----:B------:R-:W-:Y:S01]  /*18cc0*/  SHF.R.S32.HI R8, RZ, 0x3, R8 ;  /* 0x00000003ff087819 */ /* 0x000fe20000011408 */
[----:B------:R-:W-:Y:S01]  /*18cd0*/  IMAD.WIDE.U32 R2, R6, UR4, RZ ;  /* 0x0000000406027c25 */ /* 0x000fe2000f8e00ff */
[----:B------:R-:W-:-:S02]  /*18ce0*/  ULDC.64 UR4, c[0x0][0xae8] ;  /* 0x0002ba0000047ab9 */ /* 0x000fc40000000a00 */
[----:B------:R-:W-:Y:S01]  /*18cf0*/  LEA R4, R225, R8, 0x5 ;  /* 0x00000008e1047211 */ /* 0x000fe200078e28ff */
[----:B------:R-:W-:Y:S02]  /*18d00*/  IMAD.IADD R3, R3, 0x1, R5 ;  /* 0x0000000103037824 */ /* 0x000fe400078e0205 */
[----:B------:R-:W-:Y:S02]  /*18d10*/  IMAD R7, R10, UR4, RZ ;  /* 0x000000040a077c24 */ /* 0x000fe4000f8e02ff */
[----:B------:R-:W-:Y:S02]  /*18d20*/  IMAD R9, R20, 0x80, R4 ;  /* 0x0000008014097824 */ /* 0x000fe400078e0204 */
[----:B------:R-:W-:Y:S02]  /*18d30*/  IMAD R7, R226, UR5, R7 ;  /* 0x00000005e2077c24 */ /* 0x000fe4000f8e0207 */
[----:B---3--:R-:W-:-:S04]  /*18d40*/  @P2 IMAD.HI.U32 R4, R9, R14, RZ ;  /* 0x0000000e09042227 */ /* 0x008fc800078e00ff */
[----:B------:R-:W-:Y:S01]  /*18d50*/  IMAD.WIDE.U32 R2, R226, UR4, R2 ;  /* 0x00000004e2027c25 */ /* 0x000fe2000f8e0002 */
[----:B------:R-:W-:-:S03]  /*18d60*/  ULDC.64 UR4, c[0x0][0xaf0] ;  /* 0x0002bc0000047ab9 */ /* 0x000fc60000000a00 */
[----:B------:R-:W-:Y:S01]  /*18d70*/  IMAD.MOV.U32 R5, RZ, RZ, R9 ;  /* 0x000000ffff057224 */ /* 0x000fe200078e0009 */
[----:B-1----:R-:W-:Y:S01]  /*18d80*/  @P2 SHF.R.U32.HI R5, RZ, R25, R4 ;  /* 0x00000019ff052219 */ /* 0x002fe20000011604 */
        /* <DEDUP_REMOVED lines=16> */
[----:B------:R-:W-:Y:S01]  /*18e90*/  IMAD R6, R20, 0x80, R8 ;  /* 0x0000008014067824 */ /* 0x000fe200078e0208 */
[----:B------:R-:W-:Y:S01]  /*18ea0*/  SHF.R.S32.HI R8, RZ, 0x1f, R222 ;  /* 0x0000001fff087819 */ /* 0x000fe200000114de */
[----:B------:R-:W-:Y:S02]  /*18eb0*/  IMAD R21, R0, R21, RZ ;  /* 0x0000001500157224 */ /* 0x000fe400078e02ff */
[C---:B------:R-:W-:Y:S02]  /*18ec0*/  IMAD R5, R7.reuse, UR5, R4 ;  /* 0x0000000507057c24 */ /* 0x040fe4000f8e0204 */
[----:B------:R-:W-:Y:S01]  /*18ed0*/  IMAD.WIDE.U32 R2, R7, UR4, R2 ;  /* 0x0000000407027c25 */ /* 0x000fe2000f8e0002 */
[----:B------:R-:W-:Y:S01]  /*18ee0*/  ISETP.GE.AND P2, PT, R6, R21, PT ;  /* 0x000000150600720c */ /* 0x000fe20003f46270 */
[----:B------:R-:W-:-:S02]  /*18ef0*/  ULDC.64 UR4, c[0x0][0xa80] ;  /* 0x0002a00000047ab9 */ /* 0x000fc40000000a00 */
[----:B------:R-:W-:Y:S01]  /*18f00*/  IMAD.IADD R3, R3, 0x1, R5 ;  /* 0x0000000103037824 */ /* 0x000fe200078e0205 */
[----:B------:R-:W-:Y:S01]  /*18f10*/  LEA R4, P3, R2, UR4, 0x1 ;  /* 0x0000000402047c11 */ /* 0x000fe2000f8608ff */
[----:B------:R-:W-:Y:S02]  /*18f20*/  VIADD R0, R6, 0x20 ;  /* 0x0000002006007836 */ /* 0x000fe40000000000 */
[----:B------:R-:W-:Y:S01]  /*18f30*/  VIADD R10, R222, 0x40 ;  /* 0x00000040de0a7836 */ /* 0x000fe20000000000 */
[----:B------:R-:W-:Y:S01]  /*18f40*/  LEA.HI.X R5, R2, UR5, R3, 0x1, P3 ;  /* 0x0000000502057c11 */ /* 0x000fe200098f0c03 */
[----:B------:R0:W1:Y:S01]  /*18f50*/  SHFL.IDX PT, R7, R4, RZ, 0x181f ;  /* 0x00181fff04077589 */ /* 0x00006200000e0000 */
[-C--:B------:R-:W-:Y:S01]  /*18f60*/  ISETP.GE.AND P1, PT, R0, R21.reuse, PT ;  /* 0x000000150000720c */ /* 0x080fe20003f26270 */
[----:B------:R-:W-:Y:S01]  /*18f70*/  VIADD R0, R6, 0x40 ;  /* 0x0000004006007836 */ /* 0x000fe20000000000 */
[----:B------:R-:W-:Y:S01]  /*18f80*/  SHF.R.S32.HI R9, RZ, 0x1f, R10 ;  /* 0x0000001fff097819 */ /* 0x000fe2000001140a */
[----:B------:R0:W3:Y:S03]  /*18f90*/  SHFL.IDX PT, R3, R5, RZ, 0x181f ;  /* 0x00181fff05037589 */ /* 0x0000e600000e0000 */
[----:B------:R-:W-:Y:S01]  /*18fa0*/  ISETP.GE.AND P0, PT, R0, R21, PT ;  /* 0x000000150000720c */ /* 0x000fe20003f06270 */
[----:B------:R-:W-:-:S12]  /*18fb0*/  @P2 BRA `(.L_x_3951) ;  /* 0x0000000000342947 */ /* 0x000fd80003800000 */
[----:B------:R-:W-:Y:S02]  /*18fc0*/  ULDC UR4, c[0x0][0xac8] ;  /* 0x0002b20000047ab9 */ /* 0x000fe40000000800 */
[----:B------:R-:W-:Y:S02]  /*18fd0*/  ISETP.GE.AND P4, PT, R222, UR4, PT ;  /* 0x00000004de007c0c */ /* 0x000fe4000bf86270 */
[----:B------:R-:W-:Y:S02]  /*18fe0*/  ISETP.GE.AND P3, PT, R10, UR4, PT ;  /* 0x000000040a007c0c */ /* 0x000fe4000bf66270 */
[----:B------:R-:W-:-:S09]  /*18ff0*/  ISETP.GE.AND P2, PT, R224, UR4, PT ;  /* 0x00000004e0007c0c */ /* 0x000fd2000bf46270 */
[-C--:B-1----:R-:W-:Y:S02]  /*19000*/  @!P4 LEA R12, P6, R222, R7.reuse, 0x1 ;  /* 0x00000007de0cc211 */ /* 0x082fe400078c08ff */
[----:B------:R-:W-:Y:S02]  /*19010*/  @!P3 LEA R14, P5, R10, R7, 0x1 ;  /* 0x000000070a0eb211 */ /* 0x000fe400078a08ff */
[----:B---3--:R-:W-:Y:S02]  /*19020*/  @!P4 LEA.HI.X R13, R222, R3, R8, 0x1, P6 ;  /* 0x00000003de0dc211 */ /* 0x008fe400030f0c08 */
[----:B------:R-:W-:Y:S02]  /*19030*/  @!P2 LEA R2, P6, R224, R7, 0x1 ;  /* 0x00000007e002a211 */ /* 0x000fe400078c08ff */
[-C--:B------:R-:W-:Y:S01]  /*19040*/  @!P3 LEA.HI.X R15, R10, R3.reuse, R9, 0x1, P5 ;  /* 0x000000030a0fb211 */ /* 0x080fe200028f0c09 */
[----:B------:R4:W-:Y:S01]  /*19050*/  @!P4 ST.E.128 desc[UR56][R12.64], RZ ;  /* 0x000000ff0c00c985 */ /* 0x0009e2000c101d38 */
[----:B------:R-:W-:-:S03]  /*19060*/  @!P2 LEA.HI.X R3, R224, R3, R11, 0x1, P6 ;  /* 0x00000003e003a211 */ /* 0x000fc600030f0c0b */
[----:B------:R4:W-:Y:S04]  /*19070*/  @!P3 ST.E.128 desc[UR56][R14.64], RZ ;  /* 0x000000ff0e00b985 */ /* 0x0009e8000c101d38 */
[----:B------:R4:W-:Y:S02]  /*19080*/  @!P2 ST.E.128 desc[UR56][R2.64], RZ ;  /* 0x000000ff0200a985 */ /* 0x0009e4000c101d38 */
.L_x_3951:
[----:B------:R-:W-:Y:S05]  /*19090*/  BSYNC B1 ;  /* 0x0000000000017941 */ /* 0x000fea0003800000 */
.L_x_3950:
[----:B---34-:R3:W4:Y:S01]  /*190a0*/  SHFL.IDX PT, R3, R5, 0x1, 0x181f ;  /* 0x00381f0005037f89 */ /* 0x01872200000e0000 */
[----:B------:R-:W-:Y:S03]  /*190b0*/  BSSY B1, `(.L_x_3952) ;  /* 0x0000010000017945 */ /* 0x000fe60003800000 */
[----:B-1----:R3:W1:Y:S01]  /*190c0*/  SHFL.IDX PT, R7, R4, 0x1, 0x181f ;  /* 0x00381f0004077f89 */ /* 0x00266200000e0000 */
[----:B------:R-:W-:Y:S05]  /*190d0*/  @P1 BRA `(.L_x_3953) ;  /* 0x0000000000341947 */ /* 0x000fea0003800000 */
[----:B------:R-:W-:Y:S02]  /*190e0*/  ULDC UR4, c[0x0][0xac8] ;  /* 0x0002b20000047ab9 */ /* 0x000fe40000000800 */
[----:B------:R-:W-:Y:S02]  /*190f0*/  ISETP.GE.AND P4, PT, R222, UR4, PT ;  /* 0x00000004de007c0c */ /* 0x000fe4000bf86270 */
[----:B------:R-:W-:Y:S02]  /*19100*/  ISETP.GE.AND P5, PT, R10, UR4, PT ;  /* 0x000000040a007c0c */ /* 0x000fe4000bfa6270 */
[----:B------:R-:W-:-:S09]  /*19110*/  ISETP.GE.AND P6, PT, R224, UR4, PT ;  /* 0x00000004e0007c0c */ /* 0x000fd2000bfc6270 */
[-C--:B-1----:R-:W-:Y:S02]  /*19120*/  @!P4 LEA R12, P1, R222, R7.reuse, 0x1 ;  /* 0x00000007de0cc211 */ /* 0x082fe400078208ff */
[-C--:B------:R-:W-:Y:S02]  /*19130*/  @!P5 LEA R14, P2, R10, R7.reuse, 0x1 ;  /* 0x000000070a0ed211 */ /* 0x080fe400078408ff */
[----:B------:R-:W-:Y:S02]  /*19140*/  @!P6 LEA R2, P3, R224, R7, 0x1 ;  /* 0x00000007e002e211 */ /* 0x000fe400078608ff */
[-C--:B----4-:R-:W-:Y:S02]  /*19150*/  @!P4 LEA.HI.X R13, R222, R3.reuse, R8, 0x1, P1 ;  /* 0x00000003de0dc211 */ /* 0x090fe400008f0c08 */
[-C--:B------:R-:W-:Y:S02]  /*19160*/  @!P5 LEA.HI.X R15, R10, R3.reuse, R9, 0x1, P2 ;  /* 0x000000030a0fd211 */ /* 0x080fe400010f0c09 */
[----:B------:R-:W-:Y:S01]  /*19170*/  @!P6 LEA.HI.X R3, R224, R3, R11, 0x1, P3 ;  /* 0x00000003e003e211 */ /* 0x000fe200018f0c0b */
[----:B------:R1:W-:Y:S04]  /*19180*/  @!P4 ST.E.128 desc[UR56][R12.64], RZ ;  /* 0x000000ff0c00c985 */ /* 0x0003e8000c101d38 */
[----:B------:R1:W-:Y:S04]  /*19190*/  @!P5 ST.E.128 desc[UR56][R14.64], RZ ;  /* 0x000000ff0e00d985 */ /* 0x0003e8000c101d38 */
[----:B------:R1:W-:Y:S02]  /*191a0*/  @!P6 ST.E.128 desc[UR56][R2.64], RZ ;  /* 0x000000ff0200e985 */ /* 0x0003e4000c101d38 */
.L_x_3953:
[----:B------:R-:W-:Y:S05]  /*191b0*/  BSYNC B1 ;  /* 0x0000000000017941 */ /* 0x000fea0003800000 */
.L_x_3952:
[----:B-1--4-:R1:W4:Y:S01]  /*191c0*/  SHFL.IDX PT, R3, R5, 0x2, 0x181f ;  /* 0x00581f0005037f89 */ /* 0x01232200000e0000 */
        /* <DEDUP_REMOVED lines=16> */
.L_x_3955:
[----:B------:R-:W-:Y:S05]  /*192d0*/  BSYNC B1 ;  /* 0x0000000000017941 */ /* 0x000fea0003800000 */
.L_x_3954:
[----:B------:R-:W-:Y:S01]  /*192e0*/  VIADD R0, R6, 0x60 ;  /* 0x0000006006007836 */ /* 0x000fe20000000000 */
[----:B01-3--:R-:W0:Y:S04]  /*192f0*/  SHFL.IDX PT, R5, R5, 0x3, 0x181f ;  /* 0x00781f0005057f89 */ /* 0x00be2800000e0000 */
[----:B------:R-:W-:Y:S01]  /*19300*/  ISETP.GE.AND P0, PT, R0, R21, PT ;  /* 0x000000150000720c */ /* 0x000fe20003f06270 */
[----:B----4-:R1:W3:-:S12]  /*19310*/  SHFL.IDX PT, R3, R4, 0x3, 0x181f ;  /* 0x00781f0004037f89 */ /* 0x0102d800000e0000 */
[----:B-1----:R-:W-:Y:S05]  /*19320*/  @P0 BRA `(.L_x_3946) ;  /* 0x0000000000340947 */ /* 0x002fea0003800000 */
[----:B------:R-:W-:Y:S02]  /*19330*/  ULDC UR4, c[0x0][0xac8] ;  /* 0x0002b20000047ab9 */ /* 0x000fe40000000800 */
[----:B------:R-:W-:Y:S02]  /*19340*/  ISETP.GE.AND P3, PT, R222, UR4, PT ;  /* 0x00000004de007c0c */ /* 0x000fe4000bf66270 */
[----:B------:R-:W-:Y:S02]  /*19350*/  ISETP.GE.AND P4, PT, R10, UR4, PT ;  /* 0x000000040a007c0c */ /* 0x000fe4000bf86270 */
[----:B------:R-:W-:-:S09]  /*19360*/  ISETP.GE.AND P5, PT, R224, UR4, PT ;  /* 0x00000004e0007c0c */ /* 0x000fd2000bfa6270 */
[-C--:B---3--:R-:W-:Y:S02]  /*19370*/  @!P3 LEA R6, P0, R222, R3.reuse, 0x1 ;  /* 0x00000003de06b211 */ /* 0x088fe400078008ff */
[-C--:B------:R-:W-:Y:S02]  /*19380*/  @!P4 LEA R12, P1, R10, R3.reuse, 0x1 ;  /* 0x000000030a0cc211 */ /* 0x080fe400078208ff */
[----:B------:R-:W-:Y:S02]  /*19390*/  @!P5 LEA R2, P2, R224, R3, 0x1 ;  /* 0x00000003e002d211 */ /* 0x000fe400078408ff */
[-C--:B0-----:R-:W-:Y:S02]  /*193a0*/  @!P3 LEA.HI.X R7, R222, R5.reuse, R8, 0x1, P0 ;  /* 0x00000005de07b211 */ /* 0x081fe400000f0c08 */
[-C--:B------:R-:W-:Y:S02]  /*193b0*/  @!P4 LEA.HI.X R13, R10, R5.reuse, R9, 0x1, P1 ;  /* 0x000000050a0dc211 */ /* 0x080fe400008f0c09 */
[----:B------:R-:W-:Y:S01]  /*193c0*/  @!P5 LEA.HI.X R3, R224, R5, R11, 0x1, P2 ;  /* 0x00000005e003d211 */ /* 0x000fe200010f0c0b */
[----:B------:R1:W-:Y:S04]  /*193d0*/  @!P3 ST.E.128 desc[UR56][R6.64], RZ ;  /* 0x000000ff0600b985 */ /* 0x0003e8000c101d38 */
[----:B------:R1:W-:Y:S04]  /*193e0*/  @!P4 ST.E.128 desc[UR56][R12.64], RZ ;  /* 0x000000ff0c00c985 */ /* 0x0003e8000c101d38 */
[----:B------:R1:W-:Y:S02]  /*193f0*/  @!P5 ST.E.128 desc[UR56][R2.64], RZ ;  /* 0x000000ff0200d985 */ /* 0x0003e4000c101d38 */
.L_x_3946:
[----:B------:R-:W-:Y:S05]  /*19400*/  BSYNC B0 ;  /* 0x0000000000007941 */ /* 0x000fea0003800000 */
.L_x_3937:
[----:B------:R-:W-:Y:S02]  /*19410*/  ULDC UR4, c[0x0][0xc3c] ;  /* 0x00030f0000047ab9 */ /* 0x000fe40000000800 */
[----:B--2---:R-:W-:-:S13]  /*19420*/  ISETP.GE.AND P0, PT, R31, UR4, PT ;  /* 0x000000041f007c0c */ /* 0x004fda000bf06270 */
[----:B------:R-:W-:Y:S05]  /*19430*/  @!P0 BRA `(.L_x_3956) ;  /* 0xfffffe7c00d08947 */ /* 0x000fea000383ffff */
[----:B------:R-:W-:Y:S05]  /*19440*/  BRA `(.L_x_3741) ;  /* 0x0000006800b07947 */ /* 0x000fea0003800000 */
.L_x_3739:
[----:B------:R-:W-:-:S08]  /*19450*/  NOP ;  /* 0x0000000000007918 */ /* 0x000fd00000000000 */
[----:B------:R-:W0:-:S00]  /*19460*/  USETMAXREG.DEALLOC.CTAPOOL 0x28 ;  /* 0x00000028000079c8 */ /* 0x000e0000080e0500 */
[----:B0-----:R-:W2:Y:S01]  /*19470*/  LDL.LU R3, [R1] ;  /* 0x0000000001037983 */ /* 0x001ea20000300800 */
[----:B------:R-:W-:Y:S01]  /*19480*/  LOP3.LUT R2, R2, 0x3, RZ, 0xc0, !PT ;  /* 0x0000000302027812 */ /* 0x000fe200078ec0ff */
[----:B------:R-:W-:-:S05]  /*19490*/  IMAD.MOV.U32 R4, RZ, RZ, RZ ;  /* 0x000000ffff047224 */ /* 0x000fca00078e00ff */
[----:B------:R-:W0:Y:S02]  /*194a0*/  SHFL.IDX PT, R2, R2, RZ, 0x1f ;  /* 0x00001fff02027589 */ /* 0x000e2400000e0000 */
[----:B0-----:R-:W-:Y:S02]  /*194b0*/  ISETP.NE.AND P0, PT, R2, RZ, PT ;  /* 0x000000ff0200720c */ /* 0x001fe40003f05270 */
[----:B--2---:R-:W-:-:S11]  /*194c0*/  LOP3.LUT R3, R3, 0xffffffdf, RZ, 0xc0, !PT ;  /* 0xffffffdf03037812 */ /* 0x004fd600078ec0ff */
[----:B------:R-:W-:-:S05]  /*194d0*/  @P0 LOP3.LUT R3, R3, 0x20, RZ, 0xfc, !PT ;  /* 0x0000002003030812 */ /* 0x000fca00078efcff */
[----:B------:R0:W-:Y:S01]  /*194e0*/  STL [R1], R3 ;  /* 0x0000000301007387 */ /* 0x0001e20000100800 */
[----:B------:R-:W-:Y:S05]  /*194f0*/  @!P0 BRA `(.L_x_3957) ;  /* 0x00000000001c8947 */ /* 0x000fea0003800000 */
[----:B------:R-:W1:Y:S08]  /*19500*/  S2UR UR5, SR_CgaCtaId ;  /* 0x00000000000579c3 */ /* 0x000e700000008800 */
[----:B------:R-:W-:Y:S06]  /*19510*/  BAR.SYNC.DEFER_BLOCKING 0x5, 0x180 ;  /* 0x0146000000007b1d */ /* 0x000fec0000010000 */
[----:B------:R-:W-:-:S02]  /*19520*/  UMOV UR4, 0x400 ;  /* 0x0000040000047882 */ /* 0x000fc40000000000 */
[----:B-1----:R-:W-:-:S09]  /*19530*/  ULEA UR4, UR5, UR4, 0x18 ;  /* 0x0000000405047291 */ /* 0x002fd2000f8ec03f */
[----:B------:R-:W1:Y:S01]  /*19540*/  LDS.128 R16, [UR4+0x308d0] ;  /* 0x0308d004ff107984 */ /* 0x000e620008000c00 */
[----:B------:R-:W-:Y:S06]  /*19550*/  BAR.ARV 0x4, 0x180 ;  /* 0x0106000000007b1d */ /* 0x000fec0000002000 */
[----:B------:R-:W-:Y:S05]  /*19560*/  BRA `(.L_x_3958) ;  /* 0x0000000400fc7947 */ /* 0x000fea0003800000 */
.L_x_3957:
[----:B------:R-:W-:Y:S01]  /*19570*/  LOP3.LUT R5, R0, 0x1f, RZ, 0xc0, !PT ;  /* 0x0000001f00057812 */ /* 0x000fe200078ec0ff */
[----:B------:R-:W-:Y:S01]  /*19580*/  ULDC UR4, c[0x0][0xc3c] ;  /* 0x00030f0000047ab9 */ /* 0x000fe20000000800 */
[----:B------:R-:W1:Y:S01]  /*19590*/  S2UR UR6, SR_CTAID.X ;  /* 0x00000000000679c3 */ /* 0x000e620000002500 */
[----:B------:R-:W-:Y:S01]  /*195a0*/  ULDC UR5, c[0x0][0xc38] ;  /* 0x00030e0000057ab9 */ /* 0x000fe20000000800 */
[----:B------:R-:W-:-:S04]  /*195b0*/  ISETP.NE.AND P0, PT, R5, 0x1f, PT ;  /* 0x0000001f0500780c */ /* 0x000fc80003f05270 */
[----:B------:R-:W-:-:S13]  /*195c0*/  ISETP.GE.OR P1, PT, R5, UR4, !P0 ;  /* 0x0000000405007c0c */ /* 0x000fda000c726670 */
[----:B0-----:R-:W0:Y:S02]  /*195d0*/  @!P1 LDC.64 R2, c[0x0][0xc80] ;  /* 0x00032000ff029b82 */ /* 0x001e240000000a00 */
        /* <DEDUP_REMOVED lines=29> */
[----:B------:R-:W0:Y:S01]  /*197b0*/  LDC R10, c[0x0][0xc3c] ;  /* 0x00030f00ff0a7b82 */ /* 0x000e220000000800 */
[----:B------:R-:W-:Y:S01]  /*197c0*/  IMAD.MOV.U32 R6, RZ, RZ, R3 ;  /* 0x000000ffff067224 */ /* 0x000fe200078e0003 */
[----:B------:R-:W-:Y:S01]  /*197d0*/  UMOV UR4, URZ ;  /* 0x0000003f00047c82 */ /* 0x000fe20008000000 */
[----:B------:R-:W-:Y:S01]  /*197e0*/  ULDC UR7, c[0x0][0xc3c] ;  /* 0x00030f0000077ab9 */ /* 0x000fe20000000800 */
[----:B------:R-:W-:-:S05]  /*197f0*/  ULDC UR5, c[0x0][0xc38] ;  /* 0x00030e0000057ab9 */ /* 0x000fca0000000800 */
.L_x_3963:
        /* <DEDUP_REMOVED lines=12> */
.L_x_3962:
[----:B------:R-:W-:Y:S05]  /*198c0*/  BSYNC B0 ;  /* 0x0000000000007941 */ /* 0x000fea0003800000 */
.L_x_3961:
        /* <DEDUP_REMOVED lines=20> */
[----:B------:R-:W-:-:S07]  /*19a10*/  MOV R7, R9 ;  /* 0x0000000900077202 */ /* 0x000fce0000000f00 */
.L_x_3959:
        /* <DEDUP_REMOVED lines=15> */
.L_x_3964:
        /* <DEDUP_REMOVED lines=28> */
.L_x_3960:
[----:B------:R-:W-:Y:S01]  /*19cd0*/  MOV R17, RZ ;  /* 0x000000ff00117202 */ /* 0x000fe20000000f00 */
[----:B------:R-:W-:Y:S02]  /*19ce0*/  IMAD.U32 R16, RZ, RZ, UR6 ;  /* 0x00000006ff107e24 */ /* 0x000fe4000f8e00ff */
[----:B------:R-:W-:-:S07]  /*19cf0*/  IMAD.MOV.U32 R18, RZ, RZ, RZ ;  /* 0x000000ffff127224 */ /* 0x000fce00078e00ff */
.L_x_3965:
[----:B------:R-:W-:-:S13]  /*19d00*/  ISETP.NE.AND P0, PT, R5, RZ, PT ;  /* 0x000000ff0500720c */ /* 0x000fda0003f05270 */
[----:B------:R-:W0:Y:S01]  /*19d10*/  @!P0 S2R R3, SR_CgaCtaId ;  /* 0x0000000000038919 */ /* 0x000e220000008800 */
[----:B------:R-:W-:-:S04]  /*19d20*/  @!P0 MOV R2, 0x400 ;  /* 0x0000040000028802 */ /* 0x000fc80000000f00 */
[----:B0-----:R-:W-:-:S05]  /*19d30*/  @!P0 LEA R2, R3, R2, 0x18 ;  /* 0x0000000203028211 */ /* 0x001fca00078ec0ff */
[----:B------:R2:W-:Y:S01]  /*19d40*/  @!P0 STS.128 [R2+0x308d0], R16 ;  /* 0x0308d01002008388 */ /* 0x0005e20000000c00 */
[----:B------:R-:W-:Y:S06]  /*19d50*/  BAR.ARV 0x5, 0x180 ;  /* 0x0146000000007b1d */ /* 0x000fec0000002000 */
.L_x_3958:
[----:B------:R3:W-:Y:S01]  /*19d60*/  STL [R1+0x28], RZ ;  /* 0x000028ff01007387 */ /* 0x0007e20000100800 */
[----:B------:R-:W-:Y:S01]  /*19d70*/  ULDC UR4, c[0x0][0xc3c] ;  /* 0x00030f0000047ab9 */ /* 0x000fe20000000800 */
[----:B------:R-:W-:Y:S01]  /*19d80*/  IMAD.MOV.U32 R28, RZ, RZ, 0x1 ;  /* 0x00000001ff1c7424 */ /* 0x000fe200078e00ff */
[----:B-1----:R-:W-:Y:S01]  /*19d90*/  ISETP.GE.AND P0, PT, R19, UR4, PT ;  /* 0x0000000413007c0c */ /* 0x002fe2000bf06270 */
[----:B------:R-:W-:-:S12]  /*19da0*/  IMAD.MOV.U32 R26, RZ, RZ, RZ ;  /* 0x000000ffff1a7224 */ /* 0x000fd800078e00ff */
[----:B---3--:R-:W-:Y:S05]  /*19db0*/  @P0 BRA `(.L_x_3966) ;  /* 0x0000005c00780947 */ /* 0x008fea0003800000 */
[----:B------:R-:W1:Y:S01]  /*19dc0*/  S2UR UR5, SR_CgaCtaId ;  /* 0x00000000000579c3 */ /* 0x000e620000008800 */
[C---:B------:R-:W-:Y:S01]  /*19dd0*/  IMAD.SHL.U32 R33, R0.reuse, 0x8, RZ ;  /* 0x0000000800217824 */ /* 0x040fe200078e00ff */
[----:B------:R-:W-:Y:S01]  /*19de0*/  LOP3.LUT R4, R0, 0x7f, RZ, 0xc0, !PT ;  /* 0x0000007f00047812 */ /* 0x000fe200078ec0ff */
[----:B------:R-:W-:Y:S01]  /*19df0*/  UMOV UR4, 0x400 ;  /* 0x0000040000047882 */ /* 0x000fe20000000000 */
[----:B------:R3:W-:Y:S01]  /*19e00*/  STL [R1+0x28], RZ ;  /* 0x000028ff01007387 */ /* 0x0007e20000100800 */
[----:B------:R-:W-:Y:S01]  /*19e10*/  BSSY B8, `(.L_x_3966) ;  /* 0x00005d8000087945 */ /* 0x000fe20003800000 */
[C---:B0-----:R-:W-:Y:S01]  /*19e20*/  LOP3.LUT R3, R33.reuse, 0x1f8, RZ, 0xc0, !PT ;  /* 0x000001f821037812 */ /* 0x041fe200078ec0ff */
[----:B------:R-:W-:Y:S01]  /*19e30*/  IMAD.SHL.U32 R37, R4, 0x8, RZ ;  /* 0x0000000804257824 */ /* 0x000fe200078e00ff */
[----:B------:R-:W-:Y:S01]  /*19e40*/  LOP3.LUT R33, R33, 0x38, RZ, 0xc0, !PT ;  /* 0x0000003821217812 */ /* 0x000fe200078ec0ff */
[----:B------:R-:W-:Y:S01]  /*19e50*/  IMAD.MOV.U32 R29, RZ, RZ, 0x1 ;  /* 0x00000001ff1d7424 */ /* 0x000fe200078e00ff */
[----:B--2---:R-:W-:Y:S01]  /*19e60*/  LOP3.LUT R2, R3, 0x38, R0, 0x78, !PT ;  /* 0x0000003803027812 */ /* 0x004fe200078e7800 */
[----:B------:R-:W-:Y:S01]  /*19e70*/  IMAD.SHL.U32 R0, R0, 0x10, RZ ;  /* 0x0000001000007824 */ /* 0x000fe200078e00ff */
[----:B------:R-:W-:Y:S01]  /*19e80*/  CS2R R26, SRZ ;  /* 0x00000000001a7805 */ /* 0x000fe2000001ff00 */
[----:B------:R-:W-:Y:S01]  /*19e90*/  IMAD.MOV.U32 R28, RZ, RZ, 0x1 ;  /* 0x00000001ff1c7424 */ /* 0x000fe200078e00ff */
[----:B------:R-:W-:Y:S01]  /*19ea0*/  LOP3.LUT R37, R2, 0x200, R37, 0xf8, !PT ;  /* 0x0000020002257812 */ /* 0x000fe200078ef825 */
[----:B------:R-:W-:Y:S01]  /*19eb0*/  ULOP3.LUT UR39, UR61, 0x2, URZ, 0xfc, !UPT ;  /* 0x000000023d277892 */ /* 0x000fe2000f8efc3f */
[----:B------:R-:W-:Y:S01]  /*19ec0*/  SHF.R.U32.HI R2, RZ, 0x3, R4 ;  /* 0x00000003ff027819 */ /* 0x000fe20000011604 */
[----:B------:R-:W-:Y:S01]  /*19ed0*/  ULDC.64 UR36, c[0x0][0x198] ;  /* 0x0000660000247ab9 */ /* 0x000fe20000000a00 */
[----:B------:R-:W-:Y:S01]  /*19ee0*/  LOP3.LUT R36, R33, 0x40, RZ, 0xfc, !PT ;  /* 0x0000004021247812 */ /* 0x000fe200078efcff */
[----:B------:R-:W-:Y:S01]  /*19ef0*/  ULDC UR38, c[0x0][0xc] ;  /* 0x0000030000267ab9 */ /* 0x000fe20000000800 */
[----:B------:R-:W-:-:S02]  /*19f00*/  LOP3.LUT R0, R2, 0x70, R0, 0xf8, !PT ;  /* 0x0000007002007812 */ /* 0x000fc400078ef800 */
[----:B------:R-:W-:Y:S01]  /*19f10*/  LOP3.LUT R35, R33, 0x80, RZ, 0xfc, !PT ;  /* 0x0000008021237812 */ /* 0x000fe200078efcff */
[----:B-1----:R-:W-:-:S06]  /*19f20*/  ULEA UR4, UR5, UR4, 0x18 ;  /* 0x0000000405047291 */ /* 0x002fcc000f8ec03f */
[----:B------:R-:W-:-:S04]  /*19f30*/  IMAD.U32 R22, RZ, RZ, UR4 ;  /* 0x00000004ff167e24 */ /* 0x000fc8000f8e00ff */
[----:B------:R-:W-:-:S05]  /*19f40*/  IMAD R0, R37, 0x2, R22 ;  /* 0x0000000225007824 */ /* 0x000fca00078e0216 */
[----:B------:R3:W-:Y:S02]  /*19f50*/  STL [R1+0x4], R0 ;  /* 0x0000040001007387 */ /* 0x0007e40000100800 */
.L_x_4069:
[----:B0-----:R-:W0:Y:S02]  /*19f60*/  LDC.64 R30, c[0x0][0xc88] ;  /* 0x00032200ff1e7b82 */ /* 0x001e240000000a00 */
[----:B0-----:R-:W-:-:S06]  /*19f70*/  IMAD.WIDE R30, R19, 0x4, R30 ;  /* 0x00000004131e7825 */ /* 0x001fcc00078e021e */
[----:B------:R-:W3:Y:S01]  /*19f80*/  LDG.E R30, desc[UR56][R30.64] ;  /* 0x000000381e1e7981 */ /* 0x000ee2000c1e1900 */
[----:B------:R-:W-:Y:S05]  /*19f90*/  YIELD ;  /* 0x0000000000007946 */ /* 0x000fea0003800000 */
[----:B------:R-:W-:Y:S01]  /*19fa0*/  ULDC.64 UR4, c[0x0][0xa28] ;  /* 0x00028a0000047ab9 */ /* 0x000fe20000000a00 */
[----:B------:R-:W-:Y:S01]  /*19fb0*/  ULDC.64 UR8, c[0x0][0xa18] ;  /* 0x0002860000087ab9 */ /* 0x000fe20000000a00 */
[----:B------:R-:W-:Y:S01]  /*19fc0*/  ISETP.NE.U32.AND P0, PT, RZ, UR4, PT ;  /* 0x00000004ff007c0c */ /* 0x000fe2000bf05070 */
[----:B------:R-:W-:Y:S01]  /*19fd0*/  IMAD.MOV.U32 R9, RZ, RZ, RZ ;  /* 0x000000ffff097224 */ /* 0x000fe200078e00ff */
[----:B------:R-:W-:-:S02]  /*19fe0*/  ULDC.64 UR6, c[0x0][0xa10] ;  /* 0x0002840000067ab9 */ /* 0x000fc40000000a00 */
[----:B------:R-:W-:Y:S02]  /*19ff0*/  ISETP.NE.AND.EX P0, PT, RZ, UR5, PT, P0 ;  /* 0x00000005ff007c0c */ /* 0x000fe4000bf05300 */
[----:B------:R-:W-:-:S04]  /*1a000*/  ISETP.NE.U32.AND P2, PT, RZ, UR8, PT ;  /* 0x00000008ff007c0c */ /* 0x000fc8000bf45070 */
[----:B------:R-:W-:Y:S01]  /*1a010*/  ISETP.NE.AND.EX P2, PT, RZ, UR9, PT, P2 ;  /* 0x00000009ff007c0c */ /* 0x000fe2000bf45320 */
[----:B------:R-:W-:Y:S01]  /*1a020*/  IMAD.MOV.U32 R34, RZ, RZ, RZ ;  /* 0x000000ffff227224 */ /* 0x000fe200078e00ff */
[----:B---3--:R-:W-:-:S05]  /*1a030*/  SHF.R.S32.HI R0, RZ, 0x1f, R30 ;  /* 0x0000001fff007819 */ /* 0x008fca000001141e */
[C---:B------:R-:W-:Y:S01]  /*1a040*/  @P0 LEA R2, P1, R30.reuse, UR4, 0x2 ;  /* 0x000000041e020c11 */ /* 0x040fe2000f8210ff */
[C---:B------:R-:W-:Y:S01]  /*1a050*/  IMAD.SHL.U32 R23, R30.reuse, 0x4, RZ ;  /* 0x000000041e177824 */ /* 0x040fe200078e00ff */
[C-C-:B------:R-:W-:Y:S01]  /*1a060*/  SHF.L.U64.HI R24, R30.reuse, 0x2, R0.reuse ;  /* 0x000000021e187819 */ /* 0x140fe20000010200 */
[----:B------:R0:W-:Y:S01]  /*1a070*/  STL [R1+0x18], R0 ;  /* 0x0000180001007387 */ /* 0x0001e20000100800 */
[----:B------:R-:W-:Y:S01]  /*1a080*/  @P0 LEA.HI.X R3, R30, UR5, R0, 0x2, P1 ;  /* 0x000000051e030c11 */ /* 0x000fe200088f1400 */
[----:B------:R-:W-:-:S04]  /*1a090*/  ULDC.64 UR4, c[0x0][0xa00] ;  /* 0x0002800000047ab9 */ /* 0x000fc80000000a00 */
[----:B--2---:R1:W2:Y:S01]  /*1a0a0*/  @P0 LDG.E R9, desc[UR56][R2.64] ;  /* 0x0000003802090981 */ /* 0x0042a2000c1e1900 */
[----:B------:R-:W-:Y:S02]  /*1a0b0*/  ISETP.NE.U32.AND P0, PT, RZ, UR4, PT ;  /* 0x00000004ff007c0c */ /* 0x000fe4000bf05070 */
        /* <DEDUP_REMOVED lines=9> */
[----:B------:R-:W-:Y:S02]  /*1a150*/  @P2 IADD3 R6, P3, R23, UR8, RZ ;  /* 0x0000000817062c10 */ /* 0x000fe4000ff7e0ff */
[----:B------:R-:W-:Y:S01]  /*1a160*/  MOV R8, UR4 ;  /* 0x0000000400087c02 */ /* 0x000fe20008000f00 */
[----:B------:R-:W5:Y:S01]  /*1a170*/  @P0 LDG.E R34, desc[UR56][R2.64] ;  /* 0x0000003802220981 */ /* 0x000f62000c1e1900 */
[----:B------:R-:W-:Y:S01]  /*1a180*/  @P2 IADD3.X R7, R24, UR9, RZ, P3, !PT ;  /* 0x0000000918072c10 */ /* 0x000fe20009ffe4ff */
[----:B------:R-:W-:Y:S02]  /*1a190*/  ULDC.64 UR4, c[0x0][0x418] ;  /* 0x0001060000047ab9 */ /* 0x000fe40000000a00 */
        /* <DEDUP_REMOVED lines=15> */
[----:B------:R-:W2:Y:S04]  /*1a290*/  LDG.E R10, desc[UR56][R2.64] ;  /* 0x00000038020a7981 */ /* 0x000ea8000c1e1900 */
[----:B------:R-:W2:Y:S02]  /*1a2a0*/  LDG.E R7, desc[UR56][R2.64+0x4] ;  /* 0x0000043802077981 */ /* 0x000ea4000c1e1900 */
[----:B--2---:R-:W-:-:S05]  /*1a2b0*/  IMAD.IADD R2, R7, 0x1, -R10 ;  /* 0x0000000107027824 */ /* 0x004fca00078e0a0a */
[----:B------:R0:W-:Y:S02]  /*1a2c0*/  STL [R1+0x20], R2 ;  /* 0x0000200201007387 */ /* 0x0001e40000100800 */
.L_x_3967:
[----:B------:R-:W-:Y:S01]  /*1a2d0*/  ULDC.64 UR4, c[0x0][0xa20] ;  /* 0x0002880000047ab9 */ /* 0x000fe20000000a00 */
[----:B------:R-:W-:Y:S01]  /*1a2e0*/  IMAD.MOV.U32 R32, RZ, RZ, R30 ;  /* 0x000000ffff207224 */ /* 0x000fe200078e001e */
[----:B------:R-:W-:-:S04]  /*1a2f0*/  ISETP.NE.U32.AND P0, PT, RZ, UR4, PT ;  /* 0x00000004ff007c0c */ /* 0x000fc8000bf05070 */
[----:B------:R-:W-:-:S13]  /*1a300*/  ISETP.NE.AND.EX P0, PT, RZ, UR5, PT, P0 ;  /* 0x00000005ff007c0c */ /* 0x000fda000bf05300 */
[----:B------:R-:W-:Y:S05]  /*1a310*/  @!P0 BRA `(.L_x_3968) ;  /* 0x0000000000108947 */ /* 0x000fea0003800000 */
[----:B0-----:R-:W-:-:S04]  /*1a320*/  IADD3 R2, P0, R23, UR4, RZ ;  /* 0x0000000417027c10 */ /* 0x001fc8000ff1e0ff */
[----:B------:R-:W-:-:S05]  /*1a330*/  IADD3.X R3, R24, UR5, RZ, P0, !PT ;  /* 0x0000000518037c10 */ /* 0x000fca00087fe4ff */
[----:B------:R0:W5:Y:S01]  /*1a340*/  LDG.E R8, desc[UR56][R2.64] ;  /* 0x0000003802087981 */ /* 0x000162000c1e1900 */
[----:B------:R-:W-:Y:S05]  /*1a350*/  BRA `(.L_x_3969) ;  /* 0x0000000000247947 */ /* 0x000fea0003800000 */
.L_x_3968:
        /* <DEDUP_REMOVED lines=9> */
.L_x_3969:
[----:B0-----:R-:W2:Y:S04]  /*1a3f0*/  @P1 LDG.E R3, desc[UR56][R4.64] ;  /* 0x0000003804031981 */ /* 0x001ea8000c1e1900 */
[----:B------:R-:W2:Y:S01]  /*1a400*/  @P1 LDG.E R2, desc[UR56][R4.64+0x4] ;  /* 0x0000043804021981 */ /* 0x000ea2000c1e1900 */
        /* <DEDUP_REMOVED lines=8> */
[----:B------:R-:W-:Y:S01]  /*1a490*/  LEA.HI.SX32 R4, R2, R7, 0x1c ;  /* 0x0000000702047211 */ /* 0x000fe200078fe2ff */
[----:B------:R-:W-:-:S04]  /*1a4a0*/  IMAD.MOV R2, RZ, RZ, -R3 ;  /* 0x000000ffff027224 */ /* 0x000fc800078e0a03 */
[----:B------:R-:W-:Y:S01]  /*1a4b0*/  IMAD R7, R4, 0x60, -R3 ;  /* 0x0000006004077824 */ /* 0x000fe200078e0a03 */
[----:B------:R-:W-:Y:S01]  /*1a4c0*/  VIMNMX R2, RZ, R2, !PT ;  /* 0x00000002ff027248 */ /* 0x000fe20007fe0100 */
[----:B------:R0:W-:Y:S03]  /*1a4d0*/  STL [R1+0x24], R4 ;  /* 0x0000240401007387 */ /* 0x0001e60000100800 */
[----:B------:R-:W-:-:S04]  /*1a4e0*/  VIMNMX R7, R7, R6, PT ;  /* 0x0000000607077248 */ /* 0x000fc80003fe0100 */
[----:B------:R-:W-:Y:S01]  /*1a4f0*/  ISETP.GT.AND P0, PT, R7, R2, PT ;  /* 0x000000020700720c */ /* 0x000fe20003f04270 */
[----:B------:R-:W-:-:S05]  /*1a500*/  IMAD.WIDE.U32 R2, R2, -0x55555555, RZ ;  /* 0xaaaaaaab02027825 */ /* 0x000fca00078e00ff */
[----:B0-----:R-:W-:-:S05]  /*1a510*/  SHF.R.U32.HI R4, RZ, 0x6, R3 ;  /* 0x00000006ff047819 */ /* 0x001fca0000011603 */
        /* <DEDUP_REMOVED lines=15> */
.L_x_4125:
[----:B-1----:R-:W-:Y:S02]  /*1a610*/  ISETP.NE.AND P0, PT, R14, RZ, PT ;  /* 0x000000ff0e00720c */ /* 0x002fe40003f05270 */
[----:B------:R-:W-:-:S11]  /*1a620*/  PLOP3.LUT P6, PT, PT, PT, PT, 0x8, 0x0 ;  /* 0x000000000000781c */ /* 0x000fd60003fce170 */
[----:B------:R-:W-:Y:S05]  /*1a630*/  @P0 BRA `(.L_x_3973) ;  /* 0x00000000000c0947 */ /* 0x000fea0003800000 */
[----:B------:R-:W-:-:S03]  /*1a640*/  UMOV UR4, 0xffffffff ;  /* 0xffffffff00047882 */ /* 0x000fc60000000000 */
[----:B------:R-:W-:Y:S05]  /*1a650*/  BRA.DIV UR4, `(.L_x_3974) ;  /* 0x0000006604dc7947 */ /* 0x000fea000b800000 */
[----:B------:R-:W-:-:S13]  /*1a660*/  ELECT P6, URZ, PT ;  /* 0x00000000003f782f */ /* 0x000fda00038c0000 */
.L_x_3973:
        /* <DEDUP_REMOVED lines=9> */
.L_x_4128:
[----:B------:R-:W-:Y:S05]  /*1a700*/  BSYNC B1 ;  /* 0x0000000000017941 */ /* 0x000fea0003800000 */
.L_x_3975:
        /* <DEDUP_REMOVED lines=10> */
.L_x_4129:
[----:B------:R-:W-:Y:S05]  /*1a7b0*/  BSYNC B2 ;  /* 0x0000000000027941 */ /* 0x000fea0003800000 */
.L_x_3979:
[----:B------:R-:W-:Y:S04]  /*1a7c0*/  BSSY B2, `(.L_x_3981) ;  /* 0x0000009000027945 */ /* 0x000fe80003800000 */
[----:B------:R-:W-:Y:S05]  /*1a7d0*/  @P1 BRA `(.L_x_3982) ;  /* 0x00000000001c1947 */ /* 0x000fea0003800000 */
[----:B------:R-:W2:Y:S01]  /*1a7e0*/  S2R R6, SR_TID.X ;  /* 0x0000000000067919 */ /* 0x000ea20000002100 */
[----:B0-----:R-:W-:-:S04]  /*1a7f0*/  MOV R5, 0x9000 ;  /* 0x0000900000057802 */ /* 0x001fc80000000f00 */
[----:B------:R3:W-:Y:S01]  /*1a800*/  SYNCS.ARRIVE.TRANS64 RZ, [R9+URZ+0x30890], R5 ;  /* 0x0308900509ff79a7 */ /* 0x0007e2000800003f */
[----:B--2---:R-:W-:-:S04]  /*1a810*/  LOP3.LUT R6, R6, 0x1f, RZ, 0xc0, !PT ;  /* 0x0000001f06067812 */ /* 0x004fc800078ec0ff */
[----:B------:R-:W-:-:S13]  /*1a820*/  ISETP.NE.AND P0, PT, R6, RZ, PT ;  /* 0x000000ff0600720c */ /* 0x000fda0003f05270 */
[----:B---3--:R-:W-:Y:S05]  /*1a830*/  @!P0 BRA `(.L_x_3982) ;  /* 0x0000000000048947 */ /* 0x008fea0003800000 */
[----:B------:R-:W-:Y:S01]  /*1a840*/  BPT.TRAP 0x1 ;  /* 0x000000040000795c */ /* 0x000fe20000300000 */
.L_x_3982:
[----:B------:R-:W-:Y:S05]  /*1a850*/  BSYNC B2 ;  /* 0x0000000000027941 */ /* 0x000fea0003800000 */
.L_x_3981:
        /* <DEDUP_REMOVED lines=12> */
.L_x_3983:
        /* <DEDUP_REMOVED lines=16> */
.L_x_3984:
        /* <DEDUP_REMOVED lines=16> */
.L_x_3985:
        /* <DEDUP_REMOVED lines=13> */
.L_x_4130:
[----:B------:R-:W-:Y:S05]  /*1abf0*/  BSYNC B2 ;  /* 0x0000000000027941 */ /* 0x000fea0003800000 */
.L_x_3986:
        /* <DEDUP_REMOVED lines=11> */
.L_x_3989:
[----:B------:R-:W-:Y:S05]  /*1acb0*/  BSYNC B2 ;  /* 0x0000000000027941 */ /* 0x000fea0003800000 */
.L_x_3988:
        /* <DEDUP_REMOVED lines=8> */
.L_x_3990:
        /* <DEDUP_REMOVED lines=15> */
.L_x_3991:
        /* <DEDUP_REMOVED lines=10> */
[----:B------:R-:W-:Y:S02]  /*1aed0*/  R2UR UR10, R12 ;  /* 0x000000000c0a72ca */ /* 0x000fe400000e0000 */
[----:B------:R-:W-:Y:S02]  /*1aee0*/  R2UR UR6, R10 ;  /* 0x000000000a0672ca */ /* 0x000fe400000e0000 */
[----:B------:R-:W-:Y:S02]  /*1aef0*/  R2UR UR7, R11 ;  /* 0x000000000b0772ca */ /* 0x000fe400000e0000 */
[----:B------:R-:W-:Y:S02]  /*1af00*/  PLOP3.LUT P0, PT, PT, PT, PT, 0x80, 0x0 ;  /* 0x000000000000781c */ /* 0x000fe40003f0f070 */
[----:B------:R-:W-:-:S11]  /*1af10*/  IADD3 R7, R7, 0x6400, RZ ;  /* 0x0000640007077810 */ /* 0x000fd60007ffe0ff */
.L_x_3992:
        /* <DEDUP_REMOVED lines=10> */
.L_x_3978:
[----:B------:R-:W-:Y:S05]  /*1afc0*/  BSYNC B1 ;  /* 0x0000000000017941 */ /* 0x000fea0003800000 */
.L_x_3977:
        /* <DEDUP_REMOVED lines=9> */
.L_x_4009:
        /* <DEDUP_REMOVED lines=11> */
.L_x_4131:
[----:B------:R-:W-:Y:S05]  /*1b110*/  BSYNC B2 ;  /* 0x0000000000027941 */ /* 0x000fea0003800000 */
.L_x_3995:
        /* <DEDUP_REMOVED lines=9> */
.L_x_3998:
[----:B------:R-:W-:Y:S05]  /*1b1b0*/  BSYNC B2 ;  /* 0x0000000000027941 */ /* 0x000fea0003800000 */
.L_x_3997:
        /* <DEDUP_REMOVED lines=11> */
.L_x_3999:
        /* <DEDUP_REMOVED lines=16> */
.L_x_4000:
        /* <DEDUP_REMOVED lines=16> */
.L_x_4001:
        /* <DEDUP_REMOVED lines=13> */
.L_x_4132:
[----:B------:R-:W-:Y:S05]  /*1b540*/  BSYNC B2 ;  /* 0x0000000000027941 */ /* 0x000fea0003800000 */
.L_x_4002:
        /* <DEDUP_REMOVED lines=11> */
.L_x_4005:
[----:B------:R-:W-:Y:S05]  /*1b600*/  BSYNC B2 ;  /* 0x0000000000027941 */ /* 0x000fea0003800000 */
.L_x_4004:
[----:B------:R-:W-:Y:S01]  /*1b610*/  R2UR UR10, R12 ;  /* 0x000000000c0a72ca */ /* 0x000fe200000e0000 */
[----:B------:R-:W-:Y:S01]  /*1b620*/  UIADD3 UR4, UP0, UR36, 0x670, URZ ;  /* 0x0000067024047890 */ /* 0x000fe2000ff1e03f */
[----:B------:R-:W-:Y:S01]  /*1b630*/  R2UR UR6, R10 ;  /* 0x000000000a0672ca */ /* 0x000fe200000e0000 */
[----:B------:R-:W-:Y:S01]  /*1b640*/  VIADD R3, R6, 0x400 ;  /* 0x0000040006037836 */ /* 0x000fe20000000000 */
[----:B------:R-:W-:Y:S01]  /*1b650*/  R2UR UR7, R11 ;  /* 0x000000000b0772ca */ /* 0x000fe200000e0000 */
[----:B------:R-:W-:Y:S01]  /*1b660*/  UIADD3.X UR5, URZ, UR37, URZ, UP0, !UPT ;  /* 0x000000253f057290 */ /* 0x000fe200087fe43f */
[----:B------:R-:W-:Y:S02]  /*1b670*/  PLOP3.LUT P1, PT, PT, PT, PT, 0x80, 0x0 ;  /* 0x000000000000781c */ /* 0x000fe40003f2f070 */
[----:B01----:R-:W-:-:S11]  /*1b680*/  IADD3 R8, R8, 0x308b0, RZ ;  /* 0x000308b008087810 */ /* 0x003fd60007ffe0ff */
.L_x_4006:
        /* <DEDUP_REMOVED lines=15> */
.L_x_4007:
        /* <DEDUP_REMOVED lines=15> */
.L_x_4008:
        /* <DEDUP_REMOVED lines=10> */
.L_x_3994:
[----:B------:R-:W-:Y:S05]  /*1b910*/  BSYNC B1 ;  /* 0x0000000000017941 */ /* 0x000fea0003800000 */
.L_x_3993:
        /* <DEDUP_REMOVED lines=8> */
.L_x_3971:
[----:B------:R-:W-:Y:S05]  /*1b9a0*/  BSYNC B0 ;  /* 0x0000000000007941 */ /* 0x000fea0003800000 */
.L_x_3970:
        /* <DEDUP_REMOVED lines=23> */
.L_x_4011:
        /* <DEDUP_REMOVED lines=8> */
[----:B------:R-:W-:Y:S01]  /*1bba0*/  IMAD.U32 R4, RZ, RZ, UR6 ;  /* 0x00000006ff047e24 */ /* 0x000fe2000f8e00ff */
[----:B------:R-:W-:Y:S01]  /*1bbb0*/  MOV R13, RZ ;  /* 0x000000ff000d7202 */ /* 0x000fe20000000f00 */
[----:B------:R-:W1:Y:S01]  /*1bbc0*/  LDC.64 R2, c[0x4][R2] ;  /* 0x0100000002027b82 */ /* 0x000e620000000a00 */
[----:B0-----:R-:W-:Y:S02]  /*1bbd0*/  IMAD.U32 R5, RZ, RZ, UR7 ;  /* 0x00000007ff057e24 */ /* 0x001fe4000f8e00ff */
[----:B------:R-:W-:Y:S02]  /*1bbe0*/  IMAD.U32 R6, RZ, RZ, UR8 ;  /* 0x00000008ff067e24 */ /* 0x000fe4000f8e00ff */
[----:B------:R-:W-:-:S02]  /*1bbf0*/  IMAD.U32 R7, RZ, RZ, UR9 ;  /* 0x00000009ff077e24 */ /* 0x000fc4000f8e00ff */
[----:B------:R-:W-:Y:S02]  /*1bc00*/  IMAD.U32 R10, RZ, RZ, UR4 ;  /* 0x00000004ff0a7e24 */ /* 0x000fe4000f8e00ff */
[----:B------:R-:W-:Y:S02]  /*1bc10*/  IMAD.U32 R11, RZ, RZ, UR5 ;  /* 0x00000005ff0b7e24 */ /* 0x000fe4000f8e00ff */
[----:B------:R-:W-:Y:S02]  /*1bc20*/  IMAD.MOV.U32 R8, RZ, RZ, 0x70 ;  /* 0x00000070ff087424 */ /* 0x000fe400078e00ff */
[----:B------:R-:W-:-:S07]  /*1bc30*/  IMAD.MOV.U32 R12, RZ, RZ, 0x1 ;  /* 0x00000001ff0c7424 */ /* 0x000fce00078e00ff */
[----:B------:R-:W-:-:S07]  /*1bc40*/  LEPC R20, `(.L_x_4014) ;  /* 0x000000001014794e */ /* 0x000fce0000000000 */
[----:B-1----:R-:W-:Y:S05]  /*1bc50*/  CALL.ABS.NOINC R2 ;  /* 0x0000000002007343 */ /* 0x002fea0003c00000 */
.L_x_4014:
[----:B------:R-:W-:Y:S05]  /*1bc60*/  BSYNC B6 ;  /* 0x0000000000067941 */ /* 0x000fea0003800000 */
.L_x_4013:
        /* <DEDUP_REMOVED lines=10> */
[----:B0-----:R-:W-:Y:S02]  /*1bd10*/  IMAD.U32 R5, RZ, RZ, UR7 ;  /* 0x00000007ff057e24 */ /* 0x001fe4000f8e00ff */
[----:B------:R-:W-:Y:S02]  /*1bd20*/  IMAD.U32 R6, RZ, RZ, UR8 ;  /* 0x00000008ff067e24 */ /* 0x000fe4000f8e00ff */
[----:B------:R-:W-:-:S02]  /*1bd30*/  IMAD.U32 R7, RZ, RZ, UR9 ;  /* 0x00000009ff077e24 */ /* 0x000fc4000f8e00ff */
[----:B------:R-:W-:Y:S02]  /*1bd40*/  IMAD.U32 R10, RZ, RZ, UR4 ;  /* 0x00000004ff0a7e24 */ /* 0x000fe4000f8e00ff */
[----:B------:R-:W-:Y:S02]  /*1bd50*/  IMAD.U32 R11, RZ, RZ, UR5 ;  /* 0x00000005ff0b7e24 */ /* 0x000fe4000f8e00ff */
[----:B------:R-:W-:Y:S02]  /*1bd60*/  IMAD.MOV.U32 R8, RZ, RZ, 0x70 ;  /* 0x00000070ff087424 */ /* 0x000fe400078e00ff */
[----:B------:R-:W-:Y:S02]  /*1bd70*/  IMAD.MOV.U32 R12, RZ, RZ, 0x1 ;  /* 0x00000001ff0c7424 */ /* 0x000fe400078e00ff */
[----:B-1----:R-:W-:-:S07]  /*1bd80*/  IMAD.MOV.U32 R13, RZ, RZ, RZ ;  /* 0x000000ffff0d7224 */ /* 0x002fce00078e00ff */
[----:B------:R-:W-:-:S07]  /*1bd90*/  LEPC R20, `(.L_x_4017) ;  /* 0x000000001014794e */ /* 0x000fce0000000000 */
[----:B--2---:R-:W-:Y:S05]  /*1bda0*/  CALL.ABS.NOINC R2 ;  /* 0x0000000002007343 */ /* 0x004fea0003c00000 */
.L_x_4017:
        /* <DEDUP_REMOVED lines=15> */
.L_x_4016:
[----:B------:R-:W-:Y:S05]  /*1bea0*/  BSYNC B6 ;  /* 0x0000000000067941 */ /* 0x000fea0003800000 */
.L_x_4015:
[----:B------:R-:W2:Y:S01]  /*1beb0*/  LDL R25, [R1+0x24] ;  /* 0x0000240001197983 */ /* 0x000ea20000100800 */
[----:B------:R-:W-:Y:S01]  /*1bec0*/  ULDC.64 UR4, c[0x0][0x9f8] ;  /* 0x00027e0000047ab9 */ /* 0x000fe20000000a00 */
[----:B------:R-:W1:Y:S01]  /*1bed0*/  LDC R0, c[0x0][0x430] ;  /* 0x00010c00ff007b82 */ /* 0x000e620000000800 */
[----:B------:R-:W-:Y:S01]  /*1bee0*/  ISETP.NE.U32.AND P0, PT, RZ, UR4, PT ;  /* 0x00000004ff007c0c */ /* 0x000fe2000bf05070 */
[----:B------:R-:W3:Y:S03]  /*1bef0*/  LDL R21, [R1+0xc] ;  /* 0x00000c0001157983 */ /* 0x000ee60000100800 */
[----:B------:R-:W-:Y:S01]  /*1bf00*/  ISETP.NE.AND.EX P0, PT, RZ, UR5, PT, P0 ;  /* 0x00000005ff007c0c */ /* 0x000fe2000bf05300 */
[----:B------:R-:W4:Y:S01]  /*1bf10*/  LDL.LU R8, [R1] ;  /* 0x0000000001087983 */ /* 0x000f220000300800 */
[----:B------:R-:W0:Y:S11]  /*1bf20*/  S2R R20, SR_TID.X ;  /* 0x0000000000147919 */ /* 0x000e360000002100 */
[----:B------:R-:W-:Y:S01]  /*1bf30*/  @P0 IADD3 R2, P1, R23, UR4, RZ ;  /* 0x0000000417020c10 */ /* 0x000fe2000ff3e0ff */
[----:B------:R-:W-:-:S03]  /*1bf40*/  ULDC UR4, c[0x0][0x2f4] ;  /* 0x0000bd0000047ab9 */ /* 0x000fc60000000800 */
[----:B------:R-:W-:-:S05]  /*1bf50*/  @P0 IADD3.X R3, R24, UR5, RZ, P1, !PT ;  /* 0x0000000518030c10 */ /* 0x000fca0008ffe4ff */
[----:B------:R3:W4:Y:S01]  /*1bf60*/  @P0 LDG.E R32, desc[UR56][R2.64] ;  /* 0x0000003802200981 */ /* 0x000722000c1e1900 */
[----:B0-----:R-:W-:-:S04]  /*1bf70*/  LOP3.LUT R20, R20, 0x7f, RZ, 0xc0, !PT ;  /* 0x0000007f14147812 */ /* 0x001fc800078ec0ff */
[----:B------:R-:W-:Y:S02]  /*1bf80*/  SHF.R.U32.HI R4, RZ, 0x3, R20 ;  /* 0x00000003ff047819 */ /* 0x000fe40000011614 */
[----:B------:R-:W0:Y:S01]  /*1bf90*/  S2R R20, SR_TID.X ;  /* 0x0000000000147919 */ /* 0x000e220000002100 */
[----:B-1----:R-:W-:-:S13]  /*1bfa0*/  ISETP.NE.AND P1, PT, R0, 0x1, PT ;  /* 0x000000010000780c */ /* 0x002fda0003f25270 */
[----:B------:R-:W1:Y:S01]  /*1bfb0*/  @P1 LDC R6, c[0x0][0x438] ;  /* 0x00010e00ff061b82 */ /* 0x000e620000000800 */
[----:B0-----:R-:W-:-:S05]  /*1bfc0*/  IMAD.SHL.U32 R20, R20, 0x10, RZ ;  /* 0x0000001014147824 */ /* 0x001fca00078e00ff */
[----:B------:R-:W-:Y:S02]  /*1bfd0*/  LOP3.LUT R20, R4, 0x70, R20, 0xf8, !PT ;  /* 0x0000007004147812 */ /* 0x000fe400078ef814 */
[----:B------:R-:W0:Y:S01]  /*1bfe0*/  @P1 LDC R4, c[0x0][0x434] ;  /* 0x00010d00ff041b82 */ /* 0x000e220000000800 */
[----:B------:R-:W-:Y:S01]  /*1bff0*/  ISETP.GE.AND P3, PT, R33, UR4, PT ;  /* 0x0000000421007c0c */ /* 0x000fe2000bf66270 */
[----:B------:R-:W-:Y:S01]  /*1c000*/  UMOV UR5, 0xffffffff ;  /* 0xffffffff00057882 */ /* 0x000fe20000000000 */
[----:B--2---:R-:W-:-:S04]  /*1c010*/  VIADD R25, R25, 0xffffffff ;  /* 0xffffffff19197836 */ /* 0x004fc80000000000 */
[----:B------:R-:W-:-:S05]  /*1c020*/  IMAD R5, R25, 0x60, R20 ;  /* 0x0000006019057824 */ /* 0x000fca00078e0214 */
[----:B------:R-:W-:-:S04]  /*1c030*/  ISETP.GE.AND P0, PT, R5, R31, PT ;  /* 0x0000001f0500720c */ /* 0x000fc80003f06270 */
[----:B------:R-:W-:Y:S01]  /*1c040*/  ISETP.GT.U32.OR P0, PT, R20, 0x5f, P0 ;  /* 0x0000005f1400780c */ /* 0x000fe20000704470 */
[----:B---3--:R-:W-:-:S04]  /*1c050*/  IMAD.IADD R5, R5, 0x1, R21 ;  /* 0x0000000105057824 */ /* 0x008fc800078e0215 */
[----:B0-----:R-:W-:-:S08]  /*1c060*/  @P1 IMAD.HI.U32 R7, R5, R4, RZ ;  /* 0x0000000405071227 */ /* 0x001fd000078e00ff */
[----:B------:R-:W0:Y:S01]  /*1c070*/  @!P0 LDC.64 R2, c[0x0][0x428] ;  /* 0x00010a00ff028b82 */ /* 0x000e220000000a00 */
[----:B------:R-:W-:Y:S01]  /*1c080*/  IMAD.MOV.U32 R4, RZ, RZ, R5 ;  /* 0x000000ffff047224 */ /* 0x000fe200078e0005 */
[----:B-1----:R-:W-:Y:S02]  /*1c090*/  @P1 SHF.R.U32.HI R4, RZ, R6, R7 ;  /* 0x00000006ff041219 */ /* 0x002fe40000011607 */
[----:B----4-:R-:W-:-:S03]  /*1c0a0*/  SHF.R.S32.HI R9, RZ, 0x1f, R32 ;  /* 0x0000001fff097819 */ /* 0x010fc60000011420 */
[----:B------:R-:W-:-:S04]  /*1c0b0*/  IMAD.MOV R6, RZ, RZ, -R4 ;  /* 0x000000ffff067224 */ /* 0x000fc800078e0a04 */
[----:B------:R-:W-:Y:S01]  /*1c0c0*/  IMAD R0, R0, R6, R5 ;  /* 0x0000000600007224 */ /* 0x000fe200078e0205 */
[--C-:B------:R-:W-:Y:S01]  /*1c0d0*/  @!P0 SHF.R.S32.HI R5, RZ, 0x1f, R4.reuse ;  /* 0x0000001fff058819 */ /* 0x100fe20000011404 */
        /* <DEDUP_REMOVED lines=11> */
[----:B------:R-:W-:Y:S02]  /*1c190*/  ISETP.NE.AND P2, PT, R7, 0x3, PT ;  /* 0x000000030700780c */ /* 0x000fe40003f45270 */
[----:B------:R-:W-:-:S09]  /*1c1a0*/  LOP3.LUT R8, R8, 0xfffffff7, RZ, 0xc0, !PT ;  /* 0xfffffff708087812 */ /* 0x000fd200078ec0ff */
[----:B------:R-:W-:-:S04]  /*1c1b0*/  @P0 LOP3.LUT R8, R8, 0x8, RZ, 0xfc, !PT ;  /* 0x0000000808080812 */ /* 0x000fc800078efcff */
[----:B------:R-:W-:-:S04]  /*1c1c0*/  LOP3.LUT R8, R8, 0xffffffef, RZ, 0xc0, !PT ;  /* 0xffffffef08087812 */ /* 0x000fc800078ec0ff */
[----:B------:R-:W-:-:S04]  /*1c1d0*/  @P2 LOP3.LUT R8, R8, 0x10, RZ, 0xfc, !PT ;  /* 0x0000001008082812 */ /* 0x000fc800078efcff */
[----:B------:R-:W-:Y:S02]  /*1c1e0*/  LOP3.LUT R8, R8, 0xfffffffb, RZ, 0xc0, !PT ;  /* 0xfffffffb08087812 */ /* 0x000fe400078ec0ff */
[----:B------:R-:W-:Y:S02]  /*1c1f0*/  ISETP.GE.AND P1, PT, R36, UR4, PT ;  /* 0x0000000424007c0c */ /* 0x000fe4000bf26270 */
[----:B------:R-:W-:Y:S02]  /*1c200*/  @P3 LOP3.LUT R8, R8, 0x4, RZ, 0xfc, !PT ;  /* 0x0000000408083812 */ /* 0x000fe400078efcff */
[----:B------:R-:W-:Y:S02]  /*1c210*/  ISETP.GE.AND P0, PT, R35, UR4, PT ;  /* 0x0000000423007c0c */ /* 0x000fe4000bf06270 */
[----:B------:R-:W-:-:S04]  /*1c220*/  LOP3.LUT R8, R8, 0xfffffffe, RZ, 0xc0, !PT ;  /* 0xfffffffe08087812 */ /* 0x000fc800078ec0ff */
[----:B------:R-:W-:-:S04]  /*1c230*/  LOP3.LUT R8, R8, 0xfffffffd, RZ, 0xc0, !PT ;  /* 0xfffffffd08087812 */ /* 0x000fc800078ec0ff */
[----:B------:R-:W-:Y:S01]  /*1c240*/  @P1 LOP3.LUT R8, R8, 0x2, RZ, 0xfc, !PT ;  /* 0x0000000208081812 */ /* 0x000fe200078efcff */
[----:B------:R0:W-:Y:S03]  /*1c250*/  STL [R1+0x10], R9 ;  /* 0x0000100901007387 */ /* 0x0001e60000100800 */
[----:B------:R-:W-:Y:S01]  /*1c260*/  @P0 LOP3.LUT R8, R8, 0x1, RZ, 0xfc, !PT ;  /* 0x0000000108080812 */ /* 0x000fe200078efcff */
[----:B------:R0:W-:Y:S04]  /*1c270*/  STL [R1+0x38], R7 ;  /* 0x0000380701007387 */ /* 0x0001e80000100800 */
[----:B------:R0:W-:Y:S01]  /*1c280*/  STL [R1], R8 ;  /* 0x0000000801007387 */ /* 0x0001e20000100800 */
[----:B------:R-:W-:Y:S05]  /*1c290*/  BRA.DIV UR5, `(.L_x_4018) ;  /* 0x0000004e05507947 */ /* 0x000fea000b800000 */
.L_x_4135:
[----:B------:R-:W-:Y:S01]  /*1c2a0*/  SHF.R.S32.HI R31, RZ, 0x1f, R18 ;  /* 0x0000001fff1f7819 */ /* 0x000fe20000011412 */
[----:B------:R-:W-:Y:S06]  /*1c2b0*/  @!P2 BRA `(.L_x_4019) ;  /* 0x000000000004a947 */ /* 0x000fec0003800000 */
[----:B------:R-:W-:Y:S01]  /*1c2c0*/  BPT.TRAP 0x1 ;  /* 0x000000040000795c */ /* 0x000fe20000300000 */
.L_x_4019:
[----:B------:R-:W-:Y:S01]  /*1c2d0*/  SHF.R.S32.HI R5, RZ, 0x1f, R0 ;  /* 0x0000001fff057819 */ /* 0x000fe20000011400 */
[----:B------:R-:W-:Y:S01]  /*1c2e0*/  ULDC.64 UR4, c[0x0][0x328] ;  /* 0x0000ca0000047ab9 */ /* 0x000fe20000000a00 */
[----:B------:R-:W-:Y:S03]  /*1c2f0*/  BSSY B0, `(.L_x_4020) ;  /* 0x0000017000007945 */ /* 0x000fe60003800000 */
[----:B0-----:R-:W-:-:S04]  /*1c300*/  IMAD R3, R5, UR4, RZ ;  /* 0x0000000405037c24 */ /* 0x001fc8000f8e02ff */
        /* <DEDUP_REMOVED lines=21> */
.L_x_4136:
[----:B------:R-:W-:Y:S05]  /*1c460*/  BSYNC B0 ;  /* 0x0000000000007941 */ /* 0x000fea0003800000 */
.L_x_4020:
[----:B------:R-:W2:Y:S01]  /*1c470*/  LDL R3, [R1] ;  /* 0x0000000001037983 */ /* 0x000ea20000100800 */
[----:B------:R-:W-:-:S03]  /*1c480*/  ULDC.64 UR4, c[0x0][0x300] ;  /* 0x0000c00000047ab9 */ /* 0x000fc60000000a00 */
[----:B------:R-:W3:Y:S01]  /*1c490*/  LDL R9, [R1+0x8] ;  /* 0x0000080001097983 */ /* 0x000ee20000100800 */
[----:B------:R-:W-:Y:S01]  /*1c4a0*/  IMAD R5, R5, UR4, RZ ;  /* 0x0000000405057c24 */ /* 0x000fe2000f8e02ff */
[----:B------:R-:W1:Y:S03]  /*1c4b0*/  S2R R8, SR_TID.X ;  /* 0x0000000000087919 */ /* 0x000e660000002100 */
[----:B------:R-:W-:Y:S01]  /*1c4c0*/  IMAD R5, R0, UR5, R5 ;  /* 0x0000000500057c24 */ /* 0x000fe2000f8e0205 */
[----:B-1----:R-:W-:-:S04]  /*1c4d0*/  LOP3.LUT R8, R8, 0x7f, RZ, 0xc0, !PT ;  /* 0x0000007f08087812 */ /* 0x002fc800078ec0ff */
[----:B------:R-:W-:Y:S02]  /*1c4e0*/  SHF.R.U32.HI R8, RZ, 0x3, R8 ;  /* 0x00000003ff087819 */ /* 0x000fe40000011608 */
[C---:B--2---:R-:W-:Y:S02]  /*1c4f0*/  LOP3.LUT P4, RZ, R3.reuse, 0x4, RZ, 0xc0, !PT ;  /* 0x0000000403ff7812 */ /* 0x044fe4000788c0ff */
[C---:B------:R-:W-:Y:S02]  /*1c500*/  LOP3.LUT P3, RZ, R3.reuse, 0x2, RZ, 0xc0, !PT ;  /* 0x0000000203ff7812 */ /* 0x040fe4000786c0ff */
[----:B------:R-:W-:Y:S01]  /*1c510*/  LOP3.LUT P2, RZ, R3, 0x1, RZ, 0xc0, !PT ;  /* 0x0000000103ff7812 */ /* 0x000fe2000784c0ff */
[----:B0-----:R-:W-:Y:S01]  /*1c520*/  IMAD.WIDE.U32 R2, R0, UR4, RZ ;  /* 0x0000000400027c25 */ /* 0x001fe2000f8e00ff */
[----:B------:R-:W-:-:S03]  /*1c530*/  ULDC.64 UR4, c[0x0][0x310] ;  /* 0x0000c40000047ab9 */ /* 0x000fc60000000a00 */
[----:B------:R-:W-:Y:S02]  /*1c540*/  IMAD.IADD R3, R3, 0x1, R5 ;  /* 0x0000000103037824 */ /* 0x000fe400078e0205 */
[----:B------:R-:W-:Y:S02]  /*1c550*/  IMAD R6, R6, UR4, RZ ;  /* 0x0000000406067c24 */ /* 0x000fe4000f8e02ff */
[----:B------:R-:W-:-:S04]  /*1c560*/  IMAD.WIDE.U32 R2, R4, UR4, R2 ;  /* 0x0000000404027c25 */ /* 0x000fc8000f8e0002 */
[----:B------:R-:W-:Y:S01]  /*1c570*/  IMAD R6, R4, UR5, R6 ;  /* 0x0000000504067c24 */ /* 0x000fe2000f8e0206 */
[----:B------:R-:W-:Y:S01]  /*1c580*/  ULDC.64 UR4, c[0x0][0x308] ;  /* 0x0000c20000047ab9 */ /* 0x000fe20000000a00 */
[----:B------:R-:W-:Y:S02]  /*1c590*/  IMAD R5, R26, 0x4800, R37 ;  /* 0x000048001a057824 */ /* 0x000fe400078e0225 */
[----:B------:R-:W-:Y:S02]  /*1c5a0*/  IMAD.IADD R3, R3, 0x1, R6 ;  /* 0x0000000103037824 */ /* 0x000fe400078e0206 */
[----:B------:R-:W-:Y:S02]  /*1c5b0*/  IMAD R0, R31, UR4, RZ ;  /* 0x000000041f007c24 */ /* 0x000fe4000f8e02ff */
[----:B------:R-:W-:-:S04]  /*1c5c0*/  IMAD.WIDE.U32 R2, R18, UR4, R2 ;  /* 0x0000000412027c25 */ /* 0x000fc8000f8e0002 */
[----:B------:R-:W-:Y:S01]  /*1c5d0*/  IMAD R0, R18, UR5, R0 ;  /* 0x0000000512007c24 */ /* 0x000fe2000f8e0200 */
[----:B------:R-:W-:Y:S01]  /*1c5e0*/  ULDC.64 UR4, c[0x0][0x2e8] ;  /* 0x0000ba0000047ab9 */ /* 0x000fe20000000a00 */
[----:B---3--:R-:W-:Y:S01]  /*1c5f0*/  IMAD R6, R25, -0x60, R9 ;  /* 0xffffffa019067824 */ /* 0x008fe200078e0209 */
[----:B------:R-:W-:Y:S01]  /*1c600*/  LEA R4, P0, R2, UR4, 0x1 ;  /* 0x0000000402047c11 */ /* 0x000fe2000f8008ff */
[----:B------:R-:W-:Y:S01]  /*1c610*/  IMAD.IADD R0, R3, 0x1, R0 ;  /* 0x0000000103007824 */ /* 0x000fe200078e0200 */
[----:B------:R-:W-:Y:S01]  /*1c620*/  UMOV UR4, 0xffffffff ;  /* 0xffffffff00047882 */ /* 0x000fe20000000000 */
[----:B------:R-:W-:-:S03]  /*1c630*/  IMAD.IADD R6, R6, 0x1, -R8 ;  /* 0x0000000106067824 */ /* 0x000fc600078e0a08 */
[----:B------:R-:W-:Y:S02]  /*1c640*/  LEA.HI.X R0, R2, UR5, R0, 0x1, P0 ;  /* 0x0000000502007c11 */ /* 0x000fe400080f0c00 */
[----:B------:R-:W-:Y:S01]  /*1c650*/  ISETP.GE.AND P0, PT, R6, 0x1, PT ;  /* 0x000000010600780c */ /* 0x000fe20003f06270 */
[----:B------:R-:W-:-:S12]  /*1c660*/  BRA.DIV UR4, `(.L_x_4022) ;  /* 0x0000004a04a47947 */ /* 0x000fd8000b800000 */
[----:B------:R-:W0:Y:S01]  /*1c670*/  SHFL.IDX PT, R3, R4, RZ, 0x181f ;  /* 0x00181fff04037589 */ /* 0x000e2200000e0000 */
[----:B------:R-:W-:-:S03]  /*1c680*/  @P0 IMAD R8, R5, 0x2, R22 ;  /* 0x0000000205080824 */ /* 0x000fc600078e0216 */
[----:B------:R-:W1:Y:S01]  /*1c690*/  SHFL.IDX PT, R2, R0, RZ, 0x181f ;  /* 0x00181fff00027589 */ /* 0x000e6200000e0000 */
[----:B0-----:R-:W-:-:S05]  /*1c6a0*/  @P0 LEA R3, P1, R33, R3, 0x1 ;  /* 0x0000000321030211 */ /* 0x001fca00078208ff */
[----:B-1----:R-:W-:Y:S01]  /*1c6b0*/  @P0 IMAD.X R2, RZ, RZ, R2, P1 ;  /* 0x000000ffff020224 */ /* 0x002fe200008e0602 */
[----:B------:R-:W-:-:S04]  /*1c6c0*/  ISETP.GE.AND P1, PT, R6, 0x11, PT ;  /* 0x000000110600780c */ /* 0x000fc80003f26270 */
        /* <DEDUP_REMOVED lines=44> */
[----:B------:R-:W-:Y:S01]  /*1c990*/  @P1 LEA R8, R5, R22, 0x1 ;  /* 0x0000001605081211 */ /* 0x000fe200078e08ff */
        /* <DEDUP_REMOVED lines=11> */
.L_x_4150:
        /* <DEDUP_REMOVED lines=12> */
.L_x_4023:
        /* <DEDUP_REMOVED lines=11> */
.L_x_4024:
[----:B-1----:R1:W5:Y:S01]  /*1cbc0*/  LDL.LU R3, [R1+0x18] ;  /* 0x0000180001037983 */ /* 0x0023620000300800 */
[----:B------:R1:W-:Y:S02]  /*1cbd0*/  SYNCS.ARRIVE.TRANS64.A1T0 RZ, [R7+URZ+0x30830], RZ ;  /* 0x030830ff07ff79a7 */ /* 0x0003e4000810003f */
[----:B------:R-:W-:Y:S05]  /*1cbe0*/  WARPSYNC.ALL ;  /* 0x0000000000007948 */ /* 0x000fea0003800000 */
[----:B------:R-:W-:Y:S01]  /*1cbf0*/  ULDC.64 UR6, c[0x0][0xa00] ;  /* 0x0002800000067ab9 */ /* 0x000fe20000000a00 */
[----:B------:R-:W-:Y:S01]  /*1cc00*/  ULDC.64 UR4, c[0x0][0x298] ;  /* 0x0000a60000047ab9 */ /* 0x000fe20000000a00 */
[----:B------:R-:W-:Y:S01]  /*1cc10*/  BAR.SYNC.DEFER_BLOCKING 0x8, 0x180 ;  /* 0x0206000000007b1d */ /* 0x000fe20000010000 */
[----:B------:R-:W-:Y:S01]  /*1cc20*/  ISETP.NE.U32.AND P0, PT, RZ, UR6, PT ;  /* 0x00000006ff007c0c */ /* 0x000fe2000bf05070 */
[----:B0-----:R-:W-:Y:S01]  /*1cc30*/  IMAD.WIDE.U32 R4, R34, UR4, RZ ;  /* 0x0000000422047c25 */ /* 0x001fe2000f8e00ff */
[----:B------:R-:W-:-:S02]  /*1cc40*/  SHF.R.S32.HI R0, RZ, 0x1f, R34 ;  /* 0x0000001fff007819 */ /* 0x000fc40000011422 */
[----:B------:R-:W-:Y:S01]  /*1cc50*/  ISETP.NE.AND.EX P0, PT, RZ, UR7, PT, P0 ;  /* 0x00000007ff007c0c */ /* 0x000fe2000bf05300 */
[----:B------:R-:W-:Y:S01]  /*1cc60*/  VIADD R2, R22, 0x12400 ;  /* 0x0001240016027836 */ /* 0x000fe20000000000 */
[----:B------:R-:W-:Y:S01]  /*1cc70*/  BSSY B6, `(.L_x_4025) ;  /* 0x000001a000067945 */ /* 0x000fe20003800000 */
[----:B------:R-:W-:Y:S01]  /*1cc80*/  IMAD R0, R0, UR4, RZ ;  /* 0x0000000400007c24 */ /* 0x000fe2000f8e02ff */
[----:B------:R-:W-:-:S03]  /*1cc90*/  SEL R30, R30, RZ, !P0 ;  /* 0x000000ff1e1e7207 */ /* 0x000fc60004000000 */
[----:B------:R-:W-:-:S04]  /*1cca0*/  IMAD R0, R34, UR5, R0 ;  /* 0x0000000522007c24 */ /* 0x000fc8000f8e0200 */
[----:B------:R-:W-:Y:S01]  /*1ccb0*/  IMAD.IADD R34, R5, 0x1, R0 ;  /* 0x0000000105227824 */ /* 0x000fe200078e0200 */
[----:B-----5:R-:W-:Y:S02]  /*1ccc0*/  SEL R3, R3, RZ, !P0 ;  /* 0x000000ff03037207 */ /* 0x020fe40004000000 */
[----:B------:R-:W-:-:S03]  /*1ccd0*/  LOP3.LUT P0, RZ, R2, 0x3ff, RZ, 0xc0, !PT ;  /* 0x000003ff02ff7812 */ /* 0x000fc6000780c0ff */
[----:B------:R0:W-:Y:S04]  /*1cce0*/  STL [R1+0x2c], R3 ;  /* 0x00002c0301007387 */ /* 0x0001e80000100800 */
[----:B------:R0:W-:Y:S06]  /*1ccf0*/  STL.64 [R1+0x18], R4 ;  /* 0x0000180401007387 */ /* 0x0001ec0000100a00 */
[----:B------:R-:W-:Y:S05]  /*1cd00*/  @!P0 BRA `(.L_x_4026) ;  /* 0x0000000000408947 */ /* 0x000fea0003800000 */
[----:B------:R-:W-:Y:S01]  /*1cd10*/  MOV R2, 0x0 ;  /* 0x0000000000027802 */ /* 0x000fe20000000f00 */
[----:B------:R-:W-:Y:S01]  /*1cd20*/  ULDC.64 UR4, c[0x4][0x138] ;  /* 0x01004e0000047ab9 */ /* 0x000fe20000000a00 */
[----:B------:R-:W-:Y:S01]  /*1cd30*/  ULDC.64 UR6, c[0x4][0x140] ;  /* 0x0100500000067ab9 */ /* 0x000fe20000000a00 */
[----:B------:R-:W-:Y:S01]  /*1cd40*/  ULDC.64 UR8, c[0x4][0x88] ;  /* 0x0100220000087ab9 */ /* 0x000fe20000000a00 */
[----:B0-----:R-:W-:Y:S02]  /*1cd50*/  IMAD.U32 R4, RZ, RZ, UR4 ;  /* 0x00000004ff047e24 */ /* 0x001fe4000f8e00ff */
[----:B------:R-:W0:Y:S01]  /*1cd60*/  LDC.64 R2, c[0x4][R2] ;  /* 0x0100000002027b82 */ /* 0x000e220000000a00 */
[----:B------:R-:W-:Y:S02]  /*1cd70*/  IMAD.U32 R5, RZ, RZ, UR5 ;  /* 0x00000005ff057e24 */ /* 0x000fe4000f8e00ff */
[----:B------:R-:W-:Y:S02]  /*1cd80*/  IMAD.U32 R6, RZ, RZ, UR6 ;  /* 0x00000006ff067e24 */ /* 0x000fe4000f8e00ff */
[----:B-1----:R-:W-:-:S02]  /*1cd90*/  IMAD.U32 R7, RZ, RZ, UR7 ;  /* 0x00000007ff077e24 */ /* 0x002fc4000f8e00ff */
[----:B------:R-:W-:Y:S02]  /*1cda0*/  IMAD.U32 R10, RZ, RZ, UR8 ;  /* 0x00000008ff0a7e24 */ /* 0x000fe4000f8e00ff */
[----:B------:R-:W-:Y:S02]  /*1cdb0*/  IMAD.U32 R11, RZ, RZ, UR9 ;  /* 0x00000009ff0b7e24 */ /* 0x000fe4000f8e00ff */
[----:B------:R-:W-:Y:S02]  /*1cdc0*/  IMAD.MOV.U32 R8, RZ, RZ, 0x70 ;  /* 0x00000070ff087424 */ /* 0x000fe400078e00ff */
[----:B------:R-:W-:Y:S02]  /*1cdd0*/  IMAD.MOV.U32 R12, RZ, RZ, 0x1 ;  /* 0x00000001ff0c7424 */ /* 0x000fe400078e00ff */
[----:B------:R-:W-:-:S07]  /*1cde0*/  IMAD.MOV.U32 R13, RZ, RZ, RZ ;  /* 0x000000ffff0d7224 */ /* 0x000fce00078e00ff */
[----:B------:R-:W-:-:S07]  /*1cdf0*/  LEPC R20, `(.L_x_4026) ;  /* 0x000000001014794e */ /* 0x000fce0000000000 */
[----:B0-----:R-:W-:Y:S05]  /*1ce00*/  CALL.ABS.NOINC R2 ;  /* 0x0000000002007343 */ /* 0x001fea0003c00000 */
.L_x_4026:
[----:B------:R-:W-:Y:S05]  /*1ce10*/  BSYNC B6 ;  /* 0x0000000000067941 */ /* 0x000fea0003800000 */
.L_x_4025:
[----:B------:R-:W2:Y:S01]  /*1ce20*/  LDL.LU R20, [R1+0x2c] ;  /* 0x00002c0001147983 */ /* 0x000ea20000300800 */
[----:B------:R-:W-:Y:S01]  /*1ce30*/  ULDC.64 UR4, c[0x0][0x2d8] ;  /* 0x0000b60000047ab9 */ /* 0x000fe20000000a00 */
[----:B------:R-:W3:Y:S02]  /*1ce40*/  LDC R8, c[0x0][0x448] ;  /* 0x00011200ff087b82 */ /* 0x000ee40000000800 */
[----:B0-----:R-:W4:Y:S01]  /*1ce50*/  LDL.LU.64 R2, [R1+0x18] ;  /* 0x0000180001027983 */ /* 0x001f220000300a00 */
[----:B------:R-:W-:Y:S02]  /*1ce60*/  IMAD.SHL.U32 R4, R17, 0x80, RZ ;  /* 0x0000008011047824 */ /* 0x000fe400078e00ff */
[----:B------:R-:W-:Y:S01]  /*1ce70*/  IMAD R0, R31, UR4, RZ ;  /* 0x000000041f007c24 */ /* 0x000fe2000f8e02ff */
[----:B------:R0:W5:Y:S03]  /*1ce80*/  LDL R17, [R1+0x20] ;  /* 0x0000200001117983 */ /* 0x0001660000100800 */
[----:B------:R-:W-:Y:S01]  /*1ce90*/  IMAD R5, R18, UR5, R0 ;  /* 0x0000000512057c24 */ /* 0x000fe2000f8e0200 */
[----:B------:R0:W5:Y:S01]  /*1cea0*/  LDL R9, [R1+0x4] ;  /* 0x0000040001097983 */ /* 0x0001620000100800 */
[----:B---3--:R-:W-:Y:S01]  /*1ceb0*/  ISETP.NE.AND P0, PT, R8, 0x1, PT ;  /* 0x000000010800780c */ /* 0x008fe20003f05270 */
[----:B----4-:R-:W-:-:S02]  /*1cec0*/  IMAD.MOV.U32 R3, RZ, RZ, R34 ;  /* 0x000000ffff037224 */ /* 0x010fc400078e0022 */
[----:B------:R-:W-:Y:S01]  /*1ced0*/  IMAD.WIDE.U32 R2, R18, UR4, R2 ;  /* 0x0000000412027c25 */ /* 0x000fe2000f8e0002 */
[----:B------:R-:W-:-:S04]  /*1cee0*/  ULDC.64 UR4, c[0x0][0x2e0] ;  /* 0x0000b80000047ab9 */ /* 0x000fc80000000a00 */
[----:B------:R-:W-:Y:S01]  /*1cef0*/  IADD3 R3, R3, R5, RZ ;  /* 0x0000000503037210 */ /* 0x000fe20007ffe0ff */
[----:B--2---:R-:W-:Y:S02]  /*1cf00*/  IMAD R5, R20, UR4, RZ ;  /* 0x0000000414057c24 */ /* 0x004fe4000f8e02ff */
[----:B------:R-:W2:Y:S02]  /*1cf10*/  S2R R20, SR_TID.X ;  /* 0x0000000000147919 */ /* 0x000ea40000002100 */
[C---:B------:R-:W-:Y:S02]  /*1cf20*/  IMAD R0, R30.reuse, UR5, R5 ;  /* 0x000000051e007c24 */ /* 0x040fe4000f8e0205 */
[----:B------:R-:W-:Y:S01]  /*1cf30*/  IMAD.WIDE.U32 R2, R30, UR4, R2 ;  /* 0x000000041e027c25 */ /* 0x000fe2000f8e0002 */
[----:B------:R-:W1:Y:S01]  /*1cf40*/  @P0 LDC R5, c[0x0][0x44c] ;  /* 0x00011300ff050b82 */ /* 0x000e620000000800 */
[----:B------:R-:W-:Y:S02]  /*1cf50*/  ULDC.64 UR4, c[0x0][0x2d0] ;  /* 0x0000b40000047ab9 */ /* 0x000fe40000000a00 */
[----:B------:R-:W-:-:S05]  /*1cf60*/  IMAD.IADD R3, R3, 0x1, R0 ;  /* 0x0000000103037824 */ /* 0x000fca00078e0200 */
[----:B------:R-:W3:Y:S01]  /*1cf70*/  @P0 LDC R0, c[0x0][0x450] ;  /* 0x00011400ff000b82 */ /* 0x000ee20000000800 */
[----:B--2---:R-:W-:-:S04]  /*1cf80*/  LOP3.LUT R20, R20, 0x7f, RZ, 0xc0, !PT ;  /* 0x0000007f14147812 */ /* 0x004fc800078ec0ff */
[----:B------:R-:W-:Y:S02]  /*1cf90*/  SHF.R.U32.HI R21, RZ, 0x3, R20 ;  /* 0x00000003ff157819 */ /* 0x000fe40000011614 */
[----:B------:R-:W2:Y:S02]  /*1cfa0*/  S2R R20, SR_TID.X ;  /* 0x0000000000147919 */ /* 0x000ea40000002100 */
[----:B--2---:R-:W-:-:S05]  /*1cfb0*/  IMAD.SHL.U32 R20, R20, 0x10, RZ ;  /* 0x0000001014147824 */ /* 0x004fca00078e00ff */
[----:B------:R-:W-:-:S04]  /*1cfc0*/  LOP3.LUT R20, R21, 0x70, R20, 0xf8, !PT ;  /* 0x0000007015147812 */ /* 0x000fc800078ef814 */
[----:B------:R-:W-:-:S05]  /*1cfd0*/  LOP3.LUT R6, R20, R4, RZ, 0xfc, !PT ;  /* 0x0000000414067212 */ /* 0x000fca00078efcff */
[----:B-1----:R-:W-:-:S04]  /*1cfe0*/  @P0 IMAD.HI.U32 R7, R6, R5, RZ ;  /* 0x0000000506070227 */ /* 0x002fc800078e00ff */
[----:B------:R-:W-:Y:S01]  /*1cff0*/  IMAD.MOV.U32 R5, RZ, RZ, R6 ;  /* 0x000000ffff057224 */ /* 0x000fe200078e0006 */
[----:B---3--:R-:W-:-:S05]  /*1d000*/  @P0 SHF.R.U32.HI R5, RZ, R0, R7 ;  /* 0x00000000ff050219 */ /* 0x008fca0000011607 */
[--C-:B------:R-:W-:Y:S01]  /*1d010*/  IMAD.MOV R0, RZ, RZ, -R5.reuse ;  /* 0x000000ffff007224 */ /* 0x100fe200078e0a05 */
[----:B------:R-:W1:Y:S03]  /*1d020*/  S2R R20, SR_TID.X ;  /* 0x0000000000147919 */ /* 0x000e660000002100 */
[----:B------:R-:W-:Y:S01]  /*1d030*/  IMAD R0, R8, R0, R6 ;  /* 0x0000000008007224 */ /* 0x000fe200078e0206 */
[----:B------:R-:W-:Y:S01]  /*1d040*/  SHF.R.S32.HI R6, RZ, 0x1f, R5 ;  /* 0x0000001fff067819 */ /* 0x000fe20000011405 */
[----:B------:R-:W-:-:S04]  /*1d050*/  IMAD.WIDE.U32 R2, R5, UR4, R2 ;  /* 0x0000000405027c25 */ /* 0x000fc8000f8e0002 */
[----:B------:R-:W-:-:S04]  /*1d060*/  IMAD R6, R6, UR4, RZ ;  /* 0x0000000406067c24 */ /* 0x000fc8000f8e02ff */
[----:B------:R-:W-:Y:S01]  /*1d070*/  IMAD R5, R5, UR5, R6 ;  /* 0x0000000505057c24 */ /* 0x000fe2000f8e0206 */
[----:B------:R-:W-:-:S03]  /*1d080*/  ULDC.64 UR4, c[0x0][0x2c8] ;  /* 0x0000b20000047ab9 */ /* 0x000fc60000000a00 */
[----:B------:R-:W-:Y:S01]  /*1d090*/  IMAD.IADD R3, R3, 0x1, R5 ;  /* 0x0000000103037824 */ /* 0x000fe200078e0205 */
[----:B------:R-:W-:-:S05]  /*1d0a0*/  SHF.R.S32.HI R5, RZ, 0x1f, R0 ;  /* 0x0000001fff057819 */ /* 0x000fca0000011400 */
[----:B------:R-:W-:Y:S02]  /*1d0b0*/  IMAD R5, R5, UR4, RZ ;  /* 0x0000000405057c24 */ /* 0x000fe4000f8e02ff */
[----:B------:R-:W-:-:S04]  /*1d0c0*/  IMAD.WIDE.U32 R2, R0, UR4, R2 ;  /* 0x0000000400027c25 */ /* 0x000fc8000f8e0002 */
[----:B------:R-:W-:Y:S01]  /*1d0d0*/  IMAD R5, R0, UR5, R5 ;  /* 0x0000000500057c24 */ /* 0x000fe2000f8e0205 */
[----:B------:R-:W-:Y:S02]  /*1d0e0*/  ULDC.64 UR4, c[0x0][0x280] ;  /* 0x0000a00000047ab9 */ /* 0x000fe40000000a00 */
[----:B------:R-:W-:Y:S01]  /*1d0f0*/  LEA R0, P0, R2, UR4, 0x1 ;  /* 0x0000000402007c11 */ /* 0x000fe2000f8008ff */
[----:B------:R-:W-:Y:S01]  /*1d100*/  IMAD.IADD R5, R3, 0x1, R5 ;  /* 0x0000000103057824 */ /* 0x000fe200078e0205 */
[----:B------:R-:W-:Y:S01]  /*1d110*/  ULDC UR4, c[0x0][0x2b8] ;  /* 0x0000ae0000047ab9 */ /* 0x000fe20000000800 */
[----:B-1----:R-:W-:-:S03]  /*1d120*/  LOP3.LUT R20, R20, 0x7f, RZ, 0xc0, !PT ;  /* 0x0000007f14147812 */ /* 0x002fc600078ec0ff */
[----:B------:R-:W-:Y:S01]  /*1d130*/  LEA.HI.X R5, R2, UR5, R5, 0x1, P0 ;  /* 0x0000000502057c11 */ /* 0x000fe200080f0c05 */
[----:B------:R-:W-:Y:S01]  /*1d140*/  UMOV UR5, 0xffffffff ;  /* 0xffffffff00057882 */ /* 0x000fe20000000000 */
[----:B------:R-:W-:Y:S02]  /*1d150*/  ISETP.GE.AND P3, PT, R33, UR4, PT ;  /* 0x0000000421007c0c */ /* 0x000fe4000bf66270 */
[----:B------:R-:W-:Y:S02]  /*1d160*/  ISETP.GE.AND P2, PT, R36, UR4, PT ;  /* 0x0000000424007c0c */ /* 0x000fe4000bf46270 */
[----:B------:R-:W-:Y:S02]  /*1d170*/  ISETP.GE.AND P0, PT, R35, UR4, PT ;  /* 0x0000000423007c0c */ /* 0x000fe4000bf06270 */
[----:B------:R-:W-:Y:S01]  /*1d180*/  SHF.R.U32.HI R10, RZ, 0x3, R20 ;  /* 0x00000003ff0a7819 */ /* 0x000fe20000011614 */
[----:B0-----:R-:W-:Y:S10]  /*1d190*/  BRA.DIV UR5, `(.L_x_4027) ;  /* 0x0000004a050c7947 */ /* 0x001ff4000b800000 */
        /* <DEDUP_REMOVED lines=62> */
[----:B------:R-:W0:Y:S01]  /*1d580*/  SHFL.IDX PT, R14, R0, 0x6, 0x181f ;  /* 0x00d81f00000e7f89 */ /* 0x000e2200000e0000 */
[----:B------:R-:W-:Y:S01]  /*1d590*/  @!P1 MOV R3, R7 ;  /* 0x0000000700039202 */ /* 0x000fe20000000f00 */
[----:B------:R-:W-:-:S04]  /*1d5a0*/  VIADD R7, R4, 0x60 ;  /* 0x0000006004077836 */ /* 0x000fc80000000000 */
        /* <DEDUP_REMOVED lines=14> */
.L_x_4167:
[----:B-1----:R-:W-:Y:S01]  /*1d690*/  VIADD R3, R4, 0x70 ;  /* 0x0000007004037836 */ /* 0x002fe20000000000 */
[----:B------:R-:W-:Y:S04]  /*1d6a0*/  BSSY B0, `(.L_x_4028) ;  /* 0x000000b000007945 */ /* 0x000fe80003800000 */
        /* <DEDUP_REMOVED lines=10> */
.L_x_4029:
[----:B------:R-:W-:Y:S05]  /*1d750*/  BSYNC B0 ;  /* 0x0000000000007941 */ /* 0x000fea0003800000 */
.L_x_4028:
[----:B------:R-:W-:Y:S01]  /*1d760*/  NOP ;  /* 0x0000000000007918 */ /* 0x000fe20000000000 */
[----:B------:R-:W-:-:S13]  /*1d770*/  PLOP3.LUT P0, PT, PT, PT, PT, 0x80, 0x0 ;  /* 0x000000000000781c */ /* 0x000fda0003f0f070 */
.L_x_4030:
        /* <DEDUP_REMOVED lines=18> */
.L_x_4168:
[----:B------:R-:W-:Y:S05]  /*1d8a0*/  BSYNC B0 ;  /* 0x0000000000007941 */ /* 0x000fea0003800000 */
.L_x_4031:
[----:B------:R-:W3:Y:S01]  /*1d8b0*/  LDL R0, [R1+0x8] ;  /* 0x0000080001007983 */ /* 0x000ee20000100800 */
[----:B------:R-:W-:Y:S01]  /*1d8c0*/  BSSY B0, `(.L_x_4033) ;  /* 0x000010f000007945 */ /* 0x000fe20003800000 */
[----:B---3--:R-:W-:-:S13]  /*1d8d0*/  ISETP.GE.AND P0, PT, R0, 0x61, PT ;  /* 0x000000610000780c */ /* 0x008fda0003f06270 */
[----:B------:R-:W-:Y:S05]  /*1d8e0*/  @!P0 BRA `(.L_x_4034) ;  /* 0x0000001000308947 */ /* 0x000fea0003800000 */
[----:B------:R-:W3:Y:S01]  /*1d8f0*/  LDL.LU R0, [R1+0x24] ;  /* 0x0000240001007983 */ /* 0x000ee20000300800 */
[----:B------:R-:W-:Y:S01]  /*1d900*/  ULDC UR4, c[0x0][0x2f4] ;  /* 0x0000bd0000047ab9 */ /* 0x000fe20000000800 */
[----:B------:R-:W-:Y:S01]  /*1d910*/  IMAD.MOV.U32 R17, RZ, RZ, R28 ;  /* 0x000000ffff117224 */ /* 0x000fe200078e001c */
[----:B------:R-:W-:Y:S01]  /*1d920*/  ISETP.GE.AND P3, PT, R33, UR4, PT ;  /* 0x0000000421007c0c */ /* 0x000fe2000bf66270 */
[----:B------:R-:W-:Y:S01]  /*1d930*/  IMAD.MOV.U32 R10, RZ, RZ, R26 ;  /* 0x000000ffff0a7224 */ /* 0x000fe200078e001a */
[----:B------:R-:W-:Y:S01]  /*1d940*/  ISETP.GE.AND P2, PT, R36, UR4, PT ;  /* 0x0000000424007c0c */ /* 0x000fe2000bf46270 */
[----:B------:R-:W-:Y:S01]  /*1d950*/  IMAD.MOV.U32 R30, RZ, RZ, R25 ;  /* 0x000000ffff1e7224 */ /* 0x000fe200078e0019 */
[----:B------:R-:W-:Y:S01]  /*1d960*/  ISETP.GE.AND P1, PT, R35, UR4, PT ;  /* 0x0000000423007c0c */ /* 0x000fe2000bf26270 */
[----:B---3--:R-:W-:-:S12]  /*1d970*/  VIADD R6, R0, 0xfffffffe ;  /* 0xfffffffe00067836 */ /* 0x008fd80000000000 */
.L_x_4047:
[----:B------:R-:W3:Y:S01]  /*1d980*/  LDL R4, [R1+0xc] ;  /* 0x00000c0001047983 */ /* 0x000ee20000100800 */
[----:B------:R-:W1:Y:S03]  /*1d990*/  LDC R7, c[0x0][0x430] ;  /* 0x00010c00ff077b82 */ /* 0x000e660000000800 */
[----:B------:R-:W4:Y:S04]  /*1d9a0*/  LDL R8, [R1+0x10] ;  /* 0x0000100001087983 */ /* 0x000f280000100800 */
[----:B------:R-:W2:Y:S01]  /*1d9b0*/  LDL R11, [R1+0x38] ;  /* 0x00003800010b7983 */ /* 0x000ea20000100800 */
[----:B------:R-:W0:Y:S02]  /*1d9c0*/  S2R R0, SR_TID.X ;  /* 0x0000000000007919 */ /* 0x000e240000002100 */
[----:B0-----:R-:W-:-:S04]  /*1d9d0*/  LOP3.LUT R0, R0, 0x7f, RZ, 0xc0, !PT ;  /* 0x0000007f00007812 */ /* 0x001fc800078ec0ff */
[----:B------:R-:W-:Y:S02]  /*1d9e0*/  SHF.R.U32.HI R2, RZ, 0x3, R0 ;  /* 0x00000003ff027819 */ /* 0x000fe40000011600 */
[----:B------:R-:W0:Y:S01]  /*1d9f0*/  S2R R0, SR_TID.X ;  /* 0x0000000000007919 */ /* 0x000e220000002100 */
[----:B-1----:R-:W-:-:S13]  /*1da00*/  ISETP.NE.AND P0, PT, R7, 0x1, PT ;  /* 0x000000010700780c */ /* 0x002fda0003f05270 */
[----:B------:R-:W1:Y:S01]  /*1da10*/  @P0 LDC R3, c[0x0][0x438] ;  /* 0x00010e00ff030b82 */ /* 0x000e620000000800 */
[----:B0-----:R-:W-:-:S05]  /*1da20*/  IMAD.SHL.U32 R0, R0, 0x10, RZ ;  /* 0x0000001000007824 */ /* 0x001fca00078e00ff */
[----:B------:R-:W-:Y:S02]  /*1da30*/  LOP3.LUT R0, R2, 0x70, R0, 0xf8, !PT ;  /* 0x0000007002007812 */ /* 0x000fe400078ef800 */
[----:B------:R-:W0:Y:S02]  /*1da40*/  @P0 LDC R2, c[0x0][0x434] ;  /* 0x00010d00ff020b82 */ /* 0x000e240000000800 */
[----:B------:R-:W-:Y:S01]  /*1da50*/  ISETP.GT.U32.AND P4, PT, R0, 0x5f, PT ;  /* 0x0000005f0000780c */ /* 0x000fe20003f84070 */
[----:B------:R-:W-:Y:S01]  /*1da60*/  VIADD R26, R10, 0x1 ;  /* 0x000000010a1a7836 */ /* 0x000fe20000000000 */
[----:B------:R-:W-:Y:S05]  /*1da70*/  YIELD ;  /* 0x0000000000007946 */ /* 0x000fea0003800000 */
[----:B------:R-:W-:-:S02]  /*1da80*/  IMAD.MOV.U32 R25, RZ, RZ, R6 ;  /* 0x000000ffff197224 */ /* 0x000fc400078e0006 */
[----:B---3--:R-:W-:-:S04]  /*1da90*/  IMAD R9, R6, 0x60, R4 ;  /* 0x0000006006097824 */ /* 0x008fc800078e0204 */
[----:B------:R-:W4:Y:S01]  /*1daa0*/  @!P4 LDC.64 R4, c[0x0][0x428] ;  /* 0x00010a00ff04cb82 */ /* 0x000f220000000a00 */
[----:B------:R-:W-:-:S04]  /*1dab0*/  IMAD.IADD R9, R0, 0x1, R9 ;  /* 0x0000000100097824 */ /* 0x000fc800078e0209 */
[----:B0-----:R-:W-:Y:S01]  /*1dac0*/  @P0 IMAD.HI.U32 R2, R9, R2, RZ ;  /* 0x0000000209020227 */ /* 0x001fe200078e00ff */
[----:B------:R-:W-:-:S04]  /*1dad0*/  MOV R0, R9 ;  /* 0x0000000900007202 */ /* 0x000fc80000000f00 */
[----:B-1----:R-:W-:-:S04]  /*1dae0*/  @P0 SHF.R.U32.HI R0, RZ, R3, R2 ;  /* 0x00000003ff000219 */ /* 0x002fc80000011602 */
[--C-:B------:R-:W-:Y:S01]  /*1daf0*/  @!P4 SHF.R.S32.HI R3, RZ, 0x1f, R0.reuse ;  /* 0x0000001fff03c819 */ /* 0x100fe20000011400 */
[----:B------:R-:W-:Y:S02]  /*1db00*/  @!P4 IMAD.MOV.U32 R2, RZ, RZ, R0 ;  /* 0x000000ffff02c224 */ /* 0x000fe400078e0000 */
[-C--:B----4-:R-:W-:Y:S02]  /*1db10*/  @!P4 IMAD R8, R8, R4.reuse, RZ ;  /* 0x000000040808c224 */ /* 0x090fe400078e02ff */
[----:B------:R-:W-:-:S04]  /*1db20*/  @!P4 IMAD.WIDE.U32 R2, R32, R4, R2 ;  /* 0x000000042002c225 */ /* 0x000fc800078e0002 */
[----:B------:R-:W-:Y:S02]  /*1db30*/  @!P4 IMAD R8, R32, R5, R8 ;  /* 0x000000052008c224 */ /* 0x000fe400078e0208 */
[----:B------:R-:W0:Y:S01]  /*1db40*/  @!P4 LDC.64 R4, c[0x0][0x418] ;  /* 0x00010600ff04cb82 */ /* 0x000e220000000a00 */
[----:B------:R-:W-:Y:S02]  /*1db50*/  IMAD.MOV R0, RZ, RZ, -R0 ;  /* 0x000000ffff007224 */ /* 0x000fe400078e0a00 */
[----:B------:R-:W-:Y:S02]  /*1db60*/  @!P4 IMAD.IADD R3, R8, 0x1, R3 ;  /* 0x000000010803c824 */ /* 0x000fe400078e0203 */
[----:B------:R-:W-:Y:S02]  /*1db70*/  IMAD R9, R7, R0, R9 ;  /* 0x0000000007097224 */ /* 0x000fe400078e0209 */
[----:B------:R-:W-:Y:S01]  /*1db80*/  IMAD.MOV.U32 R0, RZ, RZ, RZ ;  /* 0x000000ffff007224 */ /* 0x000fe200078e00ff */
[----:B0-----:R-:W-:-:S04]  /*1db90*/  @!P4 LEA R4, P0, R2, R4, 0x2 ;  /* 0x000000040204c211 */ /* 0x001fc800078010ff */
[----:B------:R-:W-:-:S05]  /*1dba0*/  @!P4 LEA.HI.X R5, R2, R5, R3, 0x2, P0 ;  /* 0x000000050205c211 */ /* 0x000fca00000f1403 */
[----:B------:R0:W5:Y:S01]  /*1dbb0*/  @!P4 LDG.E R0, desc[UR56][R4.64] ;  /* 0x000000380400c981 */ /* 0x000162000c1e1900 */
[----:B--2---:R-:W-:Y:S02]  /*1dbc0*/  ISETP.NE.AND P4, PT, R11, 0x3, PT ;  /* 0x000000030b00780c */ /* 0x004fe40003f85270 */
[----:B------:R-:W-:-:S04]  /*1dbd0*/  ISETP.NE.AND P0, PT, R26, 0x2, PT ;  /* 0x000000021a00780c */ /* 0x000fc80003f05270 */
[----:B------:R-:W-:Y:S02]  /*1dbe0*/  SEL R28, RZ, 0x1, P0 ;  /* 0x00000001ff1c7807 */ /* 0x000fe40000000000 */
[----:B------:R-:W-:Y:S02]  /*1dbf0*/  SEL R26, R26, RZ, P0 ;  /* 0x000000ff1a1a7207 */ /* 0x000fe40000000000 */
[----:B------:R-:W-:-:S03]  /*1dc00*/  LOP3.LUT R28, R17, R28, RZ, 0x3c, !PT ;  /* 0x0000001c111c7212 */ /* 0x000fc600078e3cff */
[----:B0-----:R-:W-:Y:S05]  /*1dc10*/  @!P4 BRA `(.L_x_4035) ;  /* 0x000000000004c947 */ /* 0x001fea0003800000 */
[----:B------:R-:W-:Y:S01]  /*1dc20*/  BPT.TRAP 0x1 ;  /* 0x000000040000795c */ /* 0x000fe20000300000 */
.L_x_4035:
[----:B------:R-:W-:Y:S01]  /*1dc30*/  IMAD R7, R26, 0x8, R22 ;  /* 0x000000081a077824 */ /* 0x000fe200078e0216 */
[----:B------:R-:W-:Y:S01]  /*1dc40*/  SHF.L.U32 R2, R28, 0x1f, RZ ;  /* 0x0000001f1c027819 */ /* 0x000fe200000006ff */
[----:B------:R-:W-:Y:S03]  /*1dc50*/  BSSY B1, `(.L_x_4036) ;  /* 0x0000003000017945 */ /* 0x000fe60003800000 */
[----:B------:R-:W0:Y:S02]  /*1dc60*/  SYNCS.PHASECHK.TRANS64.TRYWAIT P0, [R7+URZ+0x30840], R2 ;  /* 0x03084002070075a7 */ /* 0x000e24000800017f */
[----:B0-----:R-:W-:Y:S05]  /*1dc70*/  @!P0 BRA `(.L_x_4037) ;  /* 0x0000004800048947 */ /* 0x001fea0003800000 */
.L_x_4169:
[----:B------:R-:W-:Y:S05]  /*1dc80*/  BSYNC B1 ;  /* 0x0000000000017941 */ /* 0x000fea0003800000 */
.L_x_4036:
[----:B------:R-:W2:Y:S01]  /*1dc90*/  LDL R3, [R1] ;  /* 0x0000000001037983 */ /* 0x000ea20000100800 */
[----:B------:R-:W-:Y:S01]  /*1dca0*/  SHF.R.S32.HI R20, RZ, 0x1f, R9 ;  /* 0x0000001fff147819 */ /* 0x000fe20000011409 */
[----:B------:R-:W-:Y:S01]  /*1dcb0*/  ULDC.64 UR4, c[0x0][0x300] ;  /* 0x0000c00000047ab9 */ /* 0x000fe20000000a00 */
[----:B-----5:R-:W-:Y:S01]  /*1dcc0*/  SHF.R.S32.HI R21, RZ, 0x1f, R0 ;  /* 0x0000001fff157819 */ /* 0x020fe20000011400 */
[----:B------:R-:W-:Y:S02]  /*1dcd0*/  IMAD R5, R26, 0x4800, R37 ;  /* 0x000048001a057824 */ /* 0x000fe400078e0225 */
[----:B------:R-:W-:-:S04]  /*1dce0*/  IMAD R4, R20, UR4, RZ ;  /* 0x0000000414047c24 */ /* 0x000fc8000f8e02ff */
[----:B------:R-:W-:Y:S01]  /*1dcf0*/  IMAD R4, R9, UR5, R4 ;  /* 0x0000000509047c24 */ /* 0x000fe2000f8e0204 */
[C---:B--2---:R-:W-:Y:S02]  /*1dd00*/  LOP3.LUT P5, RZ, R3.reuse, 0x2, RZ, 0xc0, !PT ;  /* 0x0000000203ff7812 */ /* 0x044fe400078ac0ff */
[----:B------:R-:W-:Y:S01]  /*1dd10*/  LOP3.LUT P4, RZ, R3, 0x1, RZ, 0xc0, !PT ;  /* 0x0000000103ff7812 */ /* 0x000fe2000788c0ff */
[----:B0-----:R-:W-:Y:S01]  /*1dd20*/  IMAD.WIDE.U32 R2, R9, UR4, RZ ;  /* 0x0000000409027c25 */ /* 0x001fe2000f8e00ff */
        /* <DEDUP_REMOVED lines=16> */
[----:B------:R-:W2:Y:S01]  /*1de30*/  LDL R3, [R1] ;  /* 0x0000000001037983 */ /* 0x000ea20000100800 */
[----:B------:R-:W-:Y:S02]  /*1de40*/  IMAD.SHL.U32 R4, R33, 0x2, RZ ;  /* 0x0000000221047824 */ /* 0x000fe400078e00ff */
[----:B------:R-:W-:Y:S01]  /*1de50*/  IMAD R5, R5, 0x2, R22 ;  /* 0x0000000205057824 */ /* 0x000fe200078e0216 */
[----:B------:R-:W0:Y:S04]  /*1de60*/  SHFL.IDX PT, R2, R8, RZ, 0x181f ;  /* 0x00181fff08027589 */ /* 0x000e2800000e0000 */
[----:B------:R-:W-:Y:S01]  /*1de70*/  SHFL.IDX PT, R34, R6, 0x2, 0x181f ;  /* 0x00581f0006227f89 */ /* 0x000fe200000e0000 */
[----:B0-----:R-:W-:Y:S02]  /*1de80*/  IADD3 R2, P0, R2, R4, RZ ;  /* 0x0000000402027210 */ /* 0x001fe40007f1e0ff */
[----:B--2---:R-:W-:-:S02]  /*1de90*/  LOP3.LUT P6, RZ, R3, 0x4, RZ, 0xc0, !PT ;  /* 0x0000000403ff7812 */ /* 0x004fc400078cc0ff */
[----:B------:R-:W0:Y:S02]  /*1dea0*/  SHFL.IDX PT, R3, R6, RZ, 0x181f ;  /* 0x00181fff06037589 */ /* 0x000e2400000e0000 */
[----:B0-----:R-:W-:-:S09]  /*1deb0*/  IMAD.X R3, RZ, RZ, R3, P0 ;  /* 0x000000ffff037224 */ /* 0x001fd200000e0603 */
[----:B------:R-:W-:Y:S04]  /*1dec0*/  LDGSTS.E.BYPASS.LTC128B.128 [R5+0x1e400], desc[UR56][R2.64], !P6 ;  /* 0x1e40000002057fae */ /* 0x000fe8000f101d78 */
[----:B------:R-:W-:Y:S04]  /*1ded0*/  LDGSTS.E.BYPASS.LTC128B.128 [R5+0x21400], desc[UR56][R2.64+0x80], !P5 ;  /* 0x2140008002057fae */ /* 0x000fe8000e901d78 */
[----:B------:R0:W-:Y:S04]  /*1dee0*/  LDGSTS.E.BYPASS.LTC128B.128 [R5+0x24400], desc[UR56][R2.64+0x100], !P4 ;  /* 0x2440010002057fae */ /* 0x0001e8000e101d78 */
[----:B0-----:R-:W0:Y:S04]  /*1def0*/  SHFL.IDX PT, R2, R8, 0x1, 0x181f ;  /* 0x00381f0008027f89 */ /* 0x001e2800000e0000 */
[----:B------:R-:W1:Y:S01]  /*1df00*/  SHFL.IDX PT, R3, R6, 0x1, 0x181f ;  /* 0x00381f0006037f89 */ /* 0x000e6200000e0000 */
[----:B0-----:R-:W-:-:S05]  /*1df10*/  IADD3 R2, P0, R2, R4, RZ ;  /* 0x0000000402027210 */ /* 0x001fca0007f1e0ff */
[----:B-1----:R-:W-:-:S05]  /*1df20*/  IMAD.X R3, RZ, RZ, R3, P0 ;  /* 0x000000ffff037224 */ /* 0x002fca00000e0603 */
        /* <DEDUP_REMOVED lines=25> */
.L_x_4183:
[----:B------:R-:W3:Y:S01]  /*1e0c0*/  LDL R3, [R1] ;  /* 0x0000000001037983 */ /* 0x000ee20000100800 */
[----:B--2---:R-:W-:Y:S02]  /*1e0d0*/  IADD3 R2, P0, R2, R4, RZ ;  /* 0x0000000402027210 */ /* 0x004fe40007f1e0ff */
[----:B---3--:R-:W-:-:S03]  /*1e0e0*/  LOP3.LUT P6, RZ, R3, 0x4, RZ, 0xc0, !PT ;  /* 0x0000000403ff7812 */ /* 0x008fc600078cc0ff */
[----:B------:R-:W-:Y:S01]  /*1e0f0*/  IMAD.X R3, RZ, RZ, R34, P0 ;  /* 0x000000ffff037224 */ /* 0x000fe200000e0622 */
[----:B------:R-:W-:-:S09]  /*1e100*/  PLOP3.LUT P0, PT, PT, PT, PT, 0x80, 0x0 ;  /* 0x000000000000781c */ /* 0x000fd20003f0f070 */
[----:B------:R-:W-:Y:S01]  /*1e110*/  @!PT LDS RZ, [RZ] ;  /* 0x00000000fffff984 */ /* 0x000fe20000000800 */
[----:B------:R-:W-:Y:S01]  /*1e120*/  @!PT LDS RZ, [RZ] ;  /* 0x00000000fffff984 */ /* 0x000fe20000000800 */
[----:B------:R-:W-:Y:S01]  /*1e130*/  @!PT LDS RZ, [RZ] ;  /* 0x00000000fffff984 */ /* 0x000fe20000000800 */
[----:B------:R1:W-:Y:S04]  /*1e140*/  LDGSTS.E.BYPASS.LTC128B.128 [R5+0x20c00], desc[UR56][R2.64], !P6 ;  /* 0x20c0000002057fae */ /* 0x0003e8000f101d78 */
[----:B------:R1:W-:Y:S04]  /*1e150*/  LDGSTS.E.BYPASS.LTC128B.128 [R5+0x23c00], desc[UR56][R2.64+0x80], !P5 ;  /* 0x23c0008002057fae */ /* 0x0003e8000e901d78 */
[----:B------:R1:W-:Y:S01]  /*1e160*/  LDGSTS.E.BYPASS.LTC128B.128 [R5+0x26c00], desc[UR56][R2.64+0x100], !P4 ;  /* 0x26c0010002057fae */ /* 0x0003e2000e101d78 */
[----:B------:R-:W-:Y:S01]  /*1e170*/  NOP ;  /* 0x0000000000007918 */ /* 0x000fe20000000000 */
.L_x_4039:
        /* <DEDUP_REMOVED lines=11> */
.L_x_4040:
[----:B------:R1:W-:Y:S01]  /*1e230*/  SYNCS.ARRIVE.TRANS64.A1T0 RZ, [R7+URZ+0x30830], RZ ;  /* 0x030830ff07ff79a7 */ /* 0x0003e2000810003f */
[----:B------:R-:W-:Y:S05]  /*1e240*/  @!P5 BRA `(.L_x_4041) ;  /* 0x000000000004d947 */ /* 0x000fea0003800000 */
[----:B------:R-:W-:Y:S01]  /*1e250*/  BPT.TRAP 0x1 ;  /* 0x000000040000795c */ /* 0x000fe20000300000 */
.L_x_4041:
[----:B------:R-:W-:Y:S01]  /*1e260*/  SHF.L.U32 R2, R17, 0x1f, RZ ;  /* 0x0000001f11027819 */ /* 0x000fe200000006ff */
[----:B0-----:R-:W-:Y:S01]  /*1e270*/  IMAD R6, R10, 0x8, R22 ;  /* 0x000000080a067824 */ /* 0x001fe200078e0216 */
[----:B------:R-:W-:Y:S03]  /*1e280*/  BSSY B1, `(.L_x_4042) ;  /* 0x0000003000017945 */ /* 0x000fe60003800000 */
[----:B------:R-:W0:Y:S02]  /*1e290*/  SYNCS.PHASECHK.TRANS64.TRYWAIT P0, [R6+URZ+0x30860], R2 ;  /* 0x03086002060075a7 */ /* 0x000e24000800017f */
[----:B0-----:R-:W-:Y:S05]  /*1e2a0*/  @!P0 BRA `(.L_x_4043) ;  /* 0x0000004800888947 */ /* 0x001fea0003800000 */
.L_x_4184:
[----:B------:R-:W-:Y:S05]  /*1e2b0*/  BSYNC B1 ;  /* 0x0000000000017941 */ /* 0x000fea0003800000 */
.L_x_4042:
[----:B------:R-:W1:Y:S01]  /*1e2c0*/  LDL R5, [R1+0x8] ;  /* 0x0000080001057983 */ /* 0x000e620000100800 */
[----:B------:R-:W2:Y:S01]  /*1e2d0*/  S2R R3, SR_TID.X ;  /* 0x0000000000037919 */ /* 0x000ea20000002100 */
[----:B------:R-:W-:Y:S01]  /*1e2e0*/  UMOV UR4, 0xffffffff ;  /* 0xffffffff00047882 */ /* 0x000fe20000000000 */
[----:B--2---:R-:W-:-:S04]  /*1e2f0*/  LOP3.LUT R3, R3, 0x7f, RZ, 0xc0, !PT ;  /* 0x0000007f03037812 */ /* 0x004fc800078ec0ff */
[----:B------:R-:W-:Y:S01]  /*1e300*/  SHF.R.U32.HI R3, RZ, 0x3, R3 ;  /* 0x00000003ff037819 */ /* 0x000fe20000011603 */
[----:B-1----:R-:W-:Y:S02]  /*1e310*/  IMAD R7, R30, -0x60, R5 ;  /* 0xffffffa01e077824 */ /* 0x002fe400078e0205 */
[----:B------:R-:W-:Y:S02]  /*1e320*/  IMAD R5, R10, 0x4800, R37 ;  /* 0x000048000a057824 */ /* 0x000fe400078e0225 */
[----:B------:R-:W-:Y:S01]  /*1e330*/  IMAD.IADD R7, R7, 0x1, -R3 ;  /* 0x0000000107077824 */ /* 0x000fe200078e0a03 */
        /* <DEDUP_REMOVED lines=53> */
[----:B--2---:R1:W-:Y:S02]  /*1e690*/  LDGSTS.E.BYPASS.LTC128B.128 [R5+0x8400], desc[UR56][R2.64+0x100], !P0 ;  /* 0x0840010002057fae */ /* 0x0043e4000c101d78 */
.L_x_4198:
        /* <DEDUP_REMOVED lines=28> */
[----:B------:R-:W-:-:S04]  /*1e860*/  LEA R23, P0, R2, UR4, 0x1 ;  /* 0x0000000402177c11 */ /* 0x000fc8000f8008ff */
[----:B------:R-:W-:Y:S02]  /*1e870*/  LEA.HI.X R24, R2, UR5, R3, 0x1, P0 ;  /* 0x0000000502187c11 */ /* 0x000fe400080f0c03 */
[----:B------:R-:W-:-:S13]  /*1e880*/  PLOP3.LUT P0, PT, PT, PT, PT, 0x80, 0x0 ;  /* 0x000000000000781c */ /* 0x000fda0003f0f070 */
.L_x_4045:
        /* <DEDUP_REMOVED lines=11> */
.L_x_4046:
[C---:B------:R-:W-:Y:S01]  /*1e940*/  ISETP.GT.AND P0, PT, R25.reuse, RZ, PT ;  /* 0x000000ff1900720c */ /* 0x040fe20003f04270 */
[----:B------:R0:W-:Y:S01]  /*1e950*/  SYNCS.ARRIVE.TRANS64.A1T0 RZ, [R6+URZ+0x30850], RZ ;  /* 0x030850ff06ff79a7 */ /* 0x0001e2000810003f */
[----:B------:R-:W-:Y:S02]  /*1e960*/  IMAD.MOV.U32 R17, RZ, RZ, R28 ;  /* 0x000000ffff117224 */ /* 0x000fe400078e001c */
[----:B------:R-:W-:Y:S02]  /*1e970*/  IMAD.MOV.U32 R10, RZ, RZ, R26 ;  /* 0x000000ffff0a7224 */ /* 0x000fe400078e001a */
[----:B------:R-:W-:Y:S02]  /*1e980*/  IMAD.MOV.U32 R30, RZ, RZ, R25 ;  /* 0x000000ffff1e7224 */ /* 0x000fe400078e0019 */
[----:B0-----:R-:W-:-:S05]  /*1e990*/  VIADD R6, R25, 0xffffffff ;  /* 0xffffffff19067836 */ /* 0x001fca0000000000 */
[----:B------:R-:W-:Y:S05]  /*1e9a0*/  @P0 BRA `(.L_x_4047) ;  /* 0xffffffec00f40947 */ /* 0x000fea000383ffff */
.L_x_4034:
[----:B------:R-:W-:Y:S05]  /*1e9b0*/  BSYNC B0 ;  /* 0x0000000000007941 */ /* 0x000fea0003800000 */
.L_x_4033:
        /* <DEDUP_REMOVED lines=17> */
.L_x_4049:
[----:B------:R-:W-:Y:S05]  /*1ead0*/  BSYNC B0 ;  /* 0x0000000000007941 */ /* 0x000fea0003800000 */
.L_x_4048:
[----:B------:R-:W3:Y:S02]  /*1eae0*/  LDL R0, [R1+0x38] ;  /* 0x0000380001007983 */ /* 0x000ee40000100800 */
[----:B---3--:R-:W-:-:S13]  /*1eaf0*/  ISETP.NE.AND P0, PT, R0, 0x3, PT ;  /* 0x000000030000780c */ /* 0x008fda0003f05270 */
[----:B------:R-:W-:Y:S05]  /*1eb00*/  @!P0 BRA `(.L_x_4050) ;  /* 0x0000000000048947 */ /* 0x000fea0003800000 */
[----:B------:R-:W-:Y:S01]  /*1eb10*/  BPT.TRAP 0x1 ;  /* 0x000000040000795c */ /* 0x000fe20000300000 */
.L_x_4050:
[----:B------:R-:W3:Y:S01]  /*1eb20*/  LDL.LU R2, [R1+0x8] ;  /* 0x0000080001027983 */ /* 0x000ee20000300800 */
[----:B------:R-:W-:Y:S01]  /*1eb30*/  IMAD R0, R26, 0x8, R22 ;  /* 0x000000081a007824 */ /* 0x000fe200078e0216 */
[----:B0-----:R-:W-:Y:S01]  /*1eb40*/  SHF.L.U32 R3, R28, 0x1f, RZ ;  /* 0x0000001f1c037819 */ /* 0x001fe200000006ff */
[----:B------:R-:W-:Y:S03]  /*1eb50*/  BSSY B0, `(.L_x_4051) ;  /* 0x0000004000007945 */ /* 0x000fe60003800000 */
[----:B------:R-:W0:Y:S01]  /*1eb60*/  SYNCS.PHASECHK.TRANS64.TRYWAIT P0, [R0+URZ+0x30860], R3 ;  /* 0x03086003000075a7 */ /* 0x000e22000800017f */
[----:B---3--:R-:W-:Y:S01]  /*1eb70*/  IMAD R6, R25, -0x60, R2 ;  /* 0xffffffa019067824 */ /* 0x008fe200078e0202 */
[----:B0-----:R-:W-:Y:S06]  /*1eb80*/  @!P0 BRA `(.L_x_4052) ;  /* 0x0000004800748947 */ /* 0x001fec0003800000 */
.L_x_4199:
[----:B------:R-:W-:Y:S05]  /*1eb90*/  BSYNC B0 ;  /* 0x0000000000007941 */ /* 0x000fea0003800000 */
.L_x_4051:
        /* <DEDUP_REMOVED lines=12> */
[----:B------:R-:W-:Y:S01]  /*1ec60*/  IMAD R4, R7, 0x2, R22 ;  /* 0x0000000207047824 */ /* 0x000fe200078e0216 */
[----:B------:R-:W-:Y:S02]  /*1ec70*/  ISETP.GE.AND P1, PT, R36, UR4, PT ;  /* 0x0000000424007c0c */ /* 0x000fe4000bf26270 */
[C---:B------:R-:W-:Y:S01]  /*1ec80*/  ISETP.LT.OR P4, PT, R6.reuse, 0x1, P2 ;  /* 0x000000010600780c */ /* 0x040fe20001781670 */
[----:B------:R-:W-:Y:S01]  /*1ec90*/  SHFL.IDX PT, R7, R24, 0x1, 0x181f ;  /* 0x00381f0018077f89 */ /* 0x000fe200000e0000 */
[----:B------:R-:W-:-:S02]  /*1eca0*/  ISETP.LT.OR P3, PT, R6, 0x1, P1 ;  /* 0x000000010600780c */ /* 0x000fc40000f61670 */
        /* <DEDUP_REMOVED lines=48> */
.L_x_4213:
[C---:B------:R-:W-:Y:S02]  /*1efb0*/  ISETP.LT.OR P2, PT, R6.reuse, 0x51, P2 ;  /* 0x000000510600780c */ /* 0x040fe40001741670 */
[C---:B------:R-:W-:Y:S02]  /*1efc0*/  ISETP.LT.OR P1, PT, R6.reuse, 0x51, P1 ;  /* 0x000000510600780c */ /* 0x040fe40000f21670 */
[----:B------:R-:W-:Y:S02]  /*1efd0*/  ISETP.LT.OR P0, PT, R6, 0x51, P0 ;  /* 0x000000510600780c */ /* 0x000fe40000701670 */
[----:B0--3--:R-:W-:-:S05]  /*1efe0*/  IADD3 R2, P3, R14, R5, RZ ;  /* 0x000000050e027210 */ /* 0x009fca0007f7e0ff */
[----:B------:R-:W-:-:S05]  /*1eff0*/  IMAD.X R3, RZ, RZ, R24, P3 ;  /* 0x000000ffff037224 */ /* 0x000fca00018e0618 */
        /* <DEDUP_REMOVED lines=8> */
.L_x_4054:
[----:B------:R-:W-:Y:S02]  /*1f080*/  PLOP3.LUT P1, PT, P1, P0, PT, 0xa2, 0x0 ;  /* 0x000000000000781c */ /* 0x000fe40000f21472 */
[----:B------:R-:W-:-:S08]  /*1f090*/  @P0 R2UR P1, UR4, R0 ;  /* 0x00000000000402ca */ /* 0x000fd00000020000 */
[----:B------:R-:W-:-:S05]  /*1f0a0*/  @P0 PLOP3.LUT P0, PT, P1, PT, PT, 0x80, 0x0 ;  /* 0x000000000000081c */ /* 0x000fca0000f0f070 */
[----:B------:R-:W-:Y:S01]  /*1f0b0*/  @!P1 SYNCS.ARRIVE.TRANS64.RED.A0T1 RZ, [UR4+0x30850], RZ ;  /* 0x030850ffffff99a7 */ /* 0x000fe20008200404 */
[----:B------:R-:W-:Y:S07]  /*1f0c0*/  @!P1 ARRIVES.LDGSTSBAR.64.TRANSCNT [UR4+0x30850] ;  /* 0x03085000ff0099b0 */ /* 0x000fee0008000a84 */
[----:B------:R-:W-:Y:S05]  /*1f0d0*/  @P0 BRA.U.ANY `(.L_x_4054) ;  /* 0xfffffffd00e80947 */ /* 0x000fea000393ffff */
[----:B------:R-:W-:Y:S01]  /*1f0e0*/  NOP ;  /* 0x0000000000007918 */ /* 0x000fe20000000000 */
[----:B0-----:R-:W2:Y:S02]  /*1f0f0*/  LDL.LU R2, [R1+0x38] ;  /* 0x0000380001027983 */ /* 0x001ea40000300800 */
[----:B--2---:R-:W-:-:S13]  /*1f100*/  ISETP.NE.AND P2, PT, R2, 0x3, PT ;  /* 0x000000030200780c */ /* 0x004fda0003f45270 */
[----:B------:R-:W-:Y:S05]  /*1f110*/  @!P2 BRA `(.L_x_4055) ;  /* 0x000000000004a947 */ /* 0x000fea0003800000 */
[----:B------:R-:W-:Y:S01]  /*1f120*/  BPT.TRAP 0x1 ;  /* 0x000000040000795c */ /* 0x000fe20000300000 */
.L_x_4055:
[----:B------:R1:W-:Y:S01]  /*1f130*/  SYNCS.ARRIVE.TRANS64.A1T0 RZ, [R0+URZ+0x30850], RZ ;  /* 0x030850ff00ff79a7 */ /* 0x0003e2000810003f */
[----:B------:R-:W-:-:S04]  /*1f140*/  IADD3 R26, R26, 0x1, RZ ;  /* 0x000000011a1a7810 */ /* 0x000fc80007ffe0ff */
[----:B------:R-:W-:-:S04]  /*1f150*/  ISETP.NE.AND P0, PT, R26, 0x2, PT ;  /* 0x000000021a00780c */ /* 0x000fc80003f05270 */
[----:B------:R-:W-:Y:S02]  /*1f160*/  SEL R3, RZ, 0x1, P0 ;  /* 0x00000001ff037807 */ /* 0x000fe40000000000 */
[----:B------:R-:W-:Y:S02]  /*1f170*/  SEL R26, R26, RZ, P0 ;  /* 0x000000ff1a1a7207 */ /* 0x000fe40000000000 */
[----:B-1----:R-:W-:-:S07]  /*1f180*/  LOP3.LUT R28, R28, R3, RZ, 0x3c, !PT ;  /* 0x000000031c1c7212 */ /* 0x002fce00078e3cff */
.L_x_4012:
[----:B------:R-:W-:Y:S05]  /*1f190*/  BSYNC B7 ;  /* 0x0000000000077941 */ /* 0x000fea0003800000 */
.L_x_4010:
[----:B------:R-:W2:Y:S02]  /*1f1a0*/  LDL R0, [R1] ;  /* 0x0000000001007983 */ /* 0x000ea40000100800 */
[----:B--2---:R-:W-:-:S13]  /*1f1b0*/  LOP3.LUT P0, RZ, R0, 0x20, RZ, 0xc0, !PT ;  /* 0x0000002000ff7812 */ /* 0x004fda000780c0ff */
[----:B------:R-:W-:Y:S05]  /*1f1c0*/  @!P0 BRA `(.L_x_4056) ;  /* 0x0000000000248947 */ /* 0x000fea0003800000 */
[----:B------:R-:W-:Y:S05]  /*1f1d0*/  WARPSYNC.ALL ;  /* 0x0000000000007948 */ /* 0x000fea0003800000 */
[----:B------:R-:W1:Y:S08]  /*1f1e0*/  S2UR UR5, SR_CgaCtaId ;  /* 0x00000000000579c3 */ /* 0x000e700000008800 */
[----:B------:R-:W-:Y:S06]  /*1f1f0*/  BAR.SYNC.DEFER_BLOCKING 0x5, 0x180 ;  /* 0x0146000000007b1d */ /* 0x000fec0000010000 */
[----:B------:R-:W-:-:S02]  /*1f200*/  UMOV UR4, 0x400 ;  /* 0x0000040000047882 */ /* 0x000fc40000000000 */
[----:B-1----:R-:W-:-:S06]  /*1f210*/  ULEA UR4, UR5, UR4, 0x18 ;  /* 0x0000000405047291 */ /* 0x002fcc000f8ec03f */
[----:B0-----:R-:W-:-:S05]  /*1f220*/  IMAD.U32 R22, RZ, RZ, UR4 ;  /* 0x00000004ff167e24 */ /* 0x001fca000f8e00ff */
[----:B------:R0:W1:Y:S01]  /*1f230*/  LDS.128 R16, [R22+0x308d0] ;  /* 0x0308d00016107984 */ /* 0x0000620000000c00 */
[----:B------:R-:W-:Y:S06]  /*1f240*/  BAR.ARV 0x4, 0x180 ;  /* 0x0106000000007b1d */ /* 0x000fec0000002000 */
[----:B------:R-:W-:Y:S05]  /*1f250*/  BRA `(.L_x_4057) ;  /* 0x0000000800407947 */ /* 0x000fea0003800000 */
.L_x_4056:
[----:B------:R-:W1:Y:S01]  /*1f260*/  S2R R8, SR_TID.X ;  /* 0x0000000000087919 */ /* 0x000e620000002100 */
[----:B------:R-:W-:Y:S01]  /*1f270*/  UMOV UR4, 0xffffffff ;  /* 0xffffffff00047882 */ /* 0x000fe20000000000 */
[----:B-1----:R-:W-:-:S04]  /*1f280*/  LOP3.LUT R8, R8, 0x1f, RZ, 0xc0, !PT ;  /* 0x0000001f08087812 */ /* 0x002fc800078ec0ff */
[----:B------:R-:W-:Y:S01]  /*1f290*/  ISETP.NE.AND P0, PT, R8, 0x1f, PT ;  /* 0x0000001f0800780c */ /* 0x000fe20003f05270 */
[----:B------:R-:W-:-:S12]  /*1f2a0*/  BRA.DIV UR4, `(.L_x_4058) ;  /* 0x0000004a04c47947 */ /* 0x000fd8000b800000 */
[----:B0-----:R-:W-:Y:S01]  /*1f2b0*/  IMAD.IADD R5, R19, 0x1, R8 ;  /* 0x0000000113057824 */ /* 0x001fe200078e0208 */
        /* <DEDUP_REMOVED lines=30> */
.L_x_4223:
[----:B------:R-:W-:Y:S02]  /*1f4a0*/  ULDC UR4, c[0x0][0xc38] ;  /* 0x00030e0000047ab9 */ /* 0x000fe40000000800 */
[----:B------:R-:W-:-:S04]  /*1f4b0*/  IMAD.U32 R7, RZ, RZ, UR4 ;  /* 0x00000004ff077e24 */ /* 0x000fc8000f8e00ff */
[----:B-1----:R-:W-:-:S04]  /*1f4c0*/  IMAD R3, R14, R7, RZ ;  /* 0x000000070e037224 */ /* 0x002fc800078e02ff */
[----:B------:R-:W-:-:S05]  /*1f4d0*/  IMAD.IADD R8, R0, 0x1, R3 ;  /* 0x0000000100087824 */ /* 0x000fca00078e0203 */
[----:B------:R-:W-:-:S13]  /*1f4e0*/  ISETP.GT.AND P6, PT, R8, R5, PT ;  /* 0x000000050800720c */ /* 0x000fda0003fc4270 */
[----:B------:R-:W-:Y:S05]  /*1f4f0*/  @P6 BRA `(.L_x_4059) ;  /* 0x00000000009c6947 */ /* 0x000fea0003800000 */
.L_x_4064:
        /* <DEDUP_REMOVED lines=14> */
.L_x_4062:
[----:B------:R-:W-:Y:S05]  /*1f5e0*/  BSYNC B0 ;  /* 0x0000000000007941 */ /* 0x000fea0003800000 */
.L_x_4061:
[----:B------:R-:W-:-:S03]  /*1f5f0*/  UMOV UR4, 0xffffffff ;  /* 0xffffffff00047882 */ /* 0x000fc60000000000 */
[----:B------:R-:W-:Y:S05]  /*1f600*/  BRA.DIV UR4, `(.L_x_4063) ;  /* 0x0000004e04107947 */ /* 0x000fea000b800000 */
[----:B-----5:R-:W2:Y:S02]  /*1f610*/  SHFL.UP PT, R14, R4, 0x1, RZ ;  /* 0x04200000040e7989 */ /* 0x020ea400000e00ff */
[----:B--2---:R-:W-:-:S04]  /*1f620*/  SEL R13, R14, RZ, P1 ;  /* 0x000000ff0e0d7207 */ /* 0x004fc80000800000 */
[----:B------:R-:W-:-:S05]  /*1f630*/  IADD3 R13, R4, R13, RZ ;  /* 0x0000000d040d7210 */ /* 0x000fca0007ffe0ff */
        /* <DEDUP_REMOVED lines=13> */
.L_x_4231:
[----:B------:R-:W-:Y:S02]  /*1f710*/  ULDC UR4, c[0x0][0xc38] ;  /* 0x00030e0000047ab9 */ /* 0x000fe40000000800 */
[----:B------:R-:W-:-:S04]  /*1f720*/  IMAD.U32 R7, RZ, RZ, UR4 ;  /* 0x00000004ff077e24 */ /* 0x000fc8000f8e00ff */
[----:B-1----:R-:W-:-:S04]  /*1f730*/  IMAD R3, R14, R7, RZ ;  /* 0x000000070e037224 */ /* 0x002fc800078e02ff */
[----:B------:R-:W-:-:S05]  /*1f740*/  IMAD.IADD R8, R3, 0x1, R8 ;  /* 0x0000000103087824 */ /* 0x000fca00078e0208 */
[----:B------:R-:W-:-:S13]  /*1f750*/  ISETP.GT.AND P6, PT, R8, R5, PT ;  /* 0x000000050800720c */ /* 0x000fda0003fc4270 */
[----:B------:R-:W-:Y:S05]  /*1f760*/  @!P6 BRA `(.L_x_4064) ;  /* 0xfffffffc0064e947 */ /* 0x000fea000383ffff */
.L_x_4059:
        /* <DEDUP_REMOVED lines=8> */
.L_x_4235:
[----:B------:R-:W-:Y:S01]  /*1f7f0*/  ISETP.NE.AND P0, PT, R2, RZ, PT ;  /* 0x000000ff0200720c */ /* 0x000fe20003f05270 */
[----:B------:R-:W-:-:S12]  /*1f800*/  IMAD.MOV.U32 R14, RZ, RZ, RZ ;  /* 0x000000ffff0e7224 */ /* 0x000fd800078e00ff */
[----:B------:R-:W-:Y:S05]  /*1f810*/  @!P0 BRA `(.L_x_4066) ;  /* 0x0000000000108947 */ /* 0x000fea0003800000 */
[----:B------:R-:W-:Y:S01]  /*1f820*/  UMOV UR4, 0xffffffff ;  /* 0xffffffff00047882 */ /* 0x000fe20000000000 */
[----:B------:R-:W-:Y:S02]  /*1f830*/  VIADD R12, R0, 0xffffffff ;  /* 0xffffffff000c7836 */ /* 0x000fe40000000000 */
[----:B------:R-:W-:Y:S05]  /*1f840*/  BRA.DIV UR4, `(.L_x_4067) ;  /* 0x0000004e04847947 */ /* 0x000fea000b800000 */
[----:B------:R3:W4:Y:S02]  /*1f850*/  SHFL.IDX PT, R14, R6, R12, 0x1f ;  /* 0x00001f0c060e7589 */ /* 0x00072400000e0000 */
.L_x_4066:
        /* <DEDUP_REMOVED lines=20> */
[-C--:B------:R-:W-:Y:S01]  /*1f9a0*/  @!P1 IADD3 R5, R5, -R6.reuse, RZ ;  /* 0x8000000605059210 */ /* 0x080fe20007ffe0ff */
        /* <DEDUP_REMOVED lines=10> */
.L_x_4060:
[----:B------:R-:W-:Y:S01]  /*1fa50*/  UMOV UR4, URZ ;  /* 0x0000003f00047c82 */ /* 0x000fe20008000000 */
[----:B------:R-:W-:Y:S01]  /*1fa60*/  UMOV UR5, URZ ;  /* 0x0000003f00057c82 */ /* 0x000fe20008000000 */
[----:B------:R-:W-:Y:S01]  /*1fa70*/  ULDC UR6, c[0x0][0xc3c] ;  /* 0x00030f0000067ab9 */ /* 0x000fe20000000800 */
[----:B------:R-:W-:Y:S02]  /*1fa80*/  IMAD.MOV.U32 R16, RZ, RZ, R5 ;  /* 0x000000ffff107224 */ /* 0x000fe400078e0005 */
[----:B------:R-:W-:Y:S02]  /*1fa90*/  IMAD.U32 R17, RZ, RZ, UR4 ;  /* 0x00000004ff117e24 */ /* 0x000fe4000f8e00ff */
[----:B------:R-:W-:Y:S02]  /*1faa0*/  IMAD.U32 R18, RZ, RZ, UR5 ;  /* 0x00000005ff127e24 */ /* 0x000fe4000f8e00ff */
[----:B------:R-:W-:-:S07]  /*1fab0*/  IMAD.U32 R19, RZ, RZ, UR6 ;  /* 0x00000006ff137e24 */ /* 0x000fce000f8e00ff */
.L_x_4068:
        /* <DEDUP_REMOVED lines=10> */
.L_x_4057:
[----:B------:R-:W-:Y:S02]  /*1fb60*/  ULDC UR4, c[0x0][0xc3c] ;  /* 0x00030f0000047ab9 */ /* 0x000fe40000000800 */
[----:B-1----:R-:W-:-:S13]  /*1fb70*/  ISETP.GE.AND P0, PT, R19, UR4, PT ;  /* 0x0000000413007c0c */ /* 0x002fda000bf06270 */
[----:B------:R-:W-:Y:S05]  /*1fb80*/  @!P0 BRA `(.L_x_4069) ;  /* 0xffffffa000f48947 */ /* 0x000fea000383ffff */
[----:B------:R-:W-:Y:S05]  /*1fb90*/  BSYNC B8 ;  /* 0x0000000000087941 */ /* 0x000fea0003800000 */
.L_x_3966:
[----:B------:R-:W3:Y:S01]  /*1fba0*/  LDL.LU R0, [R1+0x28] ;  /* 0x0000280001007983 */ /* 0x000ee20000300800 */
[----:B------:R-:W-:Y:S01]  /*1fbb0*/  BSSY B0, `(.L_x_4070) ;  /* 0x000000b000007945 */ /* 0x000fe20003800000 */
[----:B------:R-:W1:Y:S01]  /*1fbc0*/  S2R R5, SR_CgaCtaId ;  /* 0x0000000000057919 */ /* 0x000e620000008800 */
[----:B---3--:R-:W-:-:S05]  /*1fbd0*/  VIADD R0, R0, 0x1 ;  /* 0x0000000100007836 */ /* 0x008fca0000000000 */
[----:B--2---:R-:W-:-:S04]  /*1fbe0*/  LEA.HI R2, R0, R0, RZ, 0x1 ;  /* 0x0000000000027211 */ /* 0x004fc800078f08ff */
[----:B0-----:R-:W-:Y:S02]  /*1fbf0*/  LOP3.LUT R3, R2, 0xfffffffe, RZ, 0xc0, !PT ;  /* 0xfffffffe02037812 */ /* 0x001fe400078ec0ff */
[----:B------:R-:W-:-:S03]  /*1fc00*/  MOV R2, 0x400 ;  /* 0x0000040000027802 */ /* 0x000fc60000000f00 */
[----:B------:R-:W-:Y:S01]  /*1fc10*/  IMAD.IADD R0, R0, 0x1, -R3 ;  /* 0x0000000100007824 */ /* 0x000fe200078e0a03 */
[----:B-1----:R-:W-:-:S04]  /*1fc20*/  LEA R7, R5, R2, 0x18 ;  /* 0x0000000205077211 */ /* 0x002fc800078ec0ff */
[----:B------:R-:W-:-:S04]  /*1fc30*/  SHF.L.U32 R0, R0, 0x1f, RZ ;  /* 0x0000001f00007819 */ /* 0x000fc800000006ff */
[----:B------:R-:W0:Y:S02]  /*1fc40*/  SYNCS.PHASECHK.TRANS64.TRYWAIT P0, [R7+URZ+0x30820], R0 ;  /* 0x03082000070075a7 */ /* 0x000e24000800017f */
[----:B0-----:R-:W-:Y:S05]  /*1fc50*/  @!P0 BRA `(.L_x_4071) ;  /* 0x0000004800a48947 */ /* 0x001fea0003800000 */
.L_x_4238:
[----:B------:R-:W-:Y:S05]  /*1fc60*/  BSYNC B0 ;  /* 0x0000000000007941 */ /* 0x000fea0003800000 */
.L_x_4070:
[----:B------:R-:W-:-:S03]  /*1fc70*/  UMOV UR4, 0xffffffff ;  /* 0xffffffff00047882 */ /* 0x000fc60000000000 */
[----:B------:R-:W-:Y:S05]  /*1fc80*/  BRA.DIV UR4, `(.L_x_4072) ;  /* 0x0000004a04ac7947 */ /* 0x000fea000b800000 */
[----:B0-----:R-:W0:Y:S02]  /*1fc90*/  S2R R0, SR_TID.X ;  /* 0x0000000000007919 */ /* 0x001e240000002100 */
[----:B0-----:R-:W-:-:S04]  /*1fca0*/  SHF.R.U32.HI R0, RZ, 0x5, R0 ;  /* 0x00000005ff007819 */ /* 0x001fc80000011600 */
[----:B------:R-:W-:-:S05]  /*1fcb0*/  LOP3.LUT R0, R0, 0x3, RZ, 0xc0, !PT ;  /* 0x0000000300007812 */ /* 0x000fca00078ec0ff */
[----:B------:R0:W1:Y:S02]  /*1fcc0*/  SHFL.IDX PT, R14, R0, RZ, 0x1f ;  /* 0x00001fff000e7589 */ /* 0x00006400000e0000 */
.L_x_4241:
[----:B-1----:R-:W-:-:S13]  /*1fcd0*/  ISETP.NE.AND P0, PT, R14, RZ, PT ;  /* 0x000000ff0e00720c */ /* 0x002fda0003f05270 */
[----:B------:R-:W-:Y:S05]  /*1fce0*/  @P0 BRA `(.L_x_3741) ;  /* 0x0000000000880947 */ /* 0x000fea0003800000 */
[----:B------:R-:W-:-:S03]  /*1fcf0*/  UMOV UR4, 0xffffffff ;  /* 0xffffffff00047882 */ /* 0x000fc60000000000 */
[----:B------:R-:W-:Y:S05]  /*1fd00*/  BRA.DIV UR4, `(.L_x_4073) ;  /* 0x0000004a04c07947 */ /* 0x000fea000b800000 */
[----:B------:R-:W-:-:S13]  /*1fd10*/  ELECT P6, URZ, PT ;  /* 0x00000000003f782f */ /* 0x000fda00038c0000 */
.L_x_4244:
[----:B------:R-:W-:Y:S05]  /*1fd20*/  @!P6 BRA `(.L_x_3741) ;  /* 0x000000000078e947 */ /* 0x000fea0003800000 */
[----:B------:R-:W-:-:S06]  /*1fd30*/  ULOP3.LUT UR4, UR61, 0x2, URZ, 0xfc, !UPT ;  /* 0x000000023d047892 */ /* 0x000fcc000f8efc3f */
[----:B0-----:R-:W-:-:S05]  /*1fd40*/  IMAD.U32 R0, RZ, RZ, UR4 ;  /* 0x00000004ff007e24 */ /* 0x001fca000f8e00ff */
[----:B------:R-:W-:-:S13]  /*1fd50*/  ISETP.NE.AND P0, PT, R0, 0x3, PT ;  /* 0x000000030000780c */ /* 0x000fda0003f05270 */
[----:B------:R-:W-:Y:S05]  /*1fd60*/  @!P0 BRA `(.L_x_4074) ;  /* 0x0000000000048947 */ /* 0x000fea0003800000 */
[----:B------:R-:W-:Y:S01]  /*1fd70*/  BPT.TRAP 0x1 ;  /* 0x000000040000795c */ /* 0x000fe20000300000 */
.L_x_4074:
[----:B------:R-:W-:Y:S01]  /*1fd80*/  IMAD R5, R26, 0x8, R7 ;  /* 0x000000081a057824 */ /* 0x000fe200078e0207 */
[----:B------:R-:W-:Y:S02]  /*1fd90*/  SHF.L.U32 R0, R28, 0x1f, RZ ;  /* 0x0000001f1c007819 */ /* 0x000fe400000006ff */
[----:B------:R-:W-:Y:S02]  /*1fda0*/  IADD3 R26, R26, 0x1, RZ ;  /* 0x000000011a1a7810 */ /* 0x000fe40007ffe0ff */
[----:B------:R-:W0:Y:S02]  /*1fdb0*/  SYNCS.PHASECHK.TRANS64.TRYWAIT P1, [R5+URZ+0x30840], R0 ;  /* 0x03084000050075a7 */ /* 0x000e24000802017f */
[----:B------:R-:W-:-:S04]  /*1fdc0*/  ISETP.NE.AND P2, PT, R26, 0x2, PT ;  /* 0x000000021a00780c */ /* 0x000fc80003f45270 */
[----:B------:R-:W-:Y:S01]  /*1fdd0*/  SEL R3, RZ, 0x1, P2 ;  /* 0x00000001ff037807 */ /* 0x000fe20001000000 */
[----:B0-----:R-:W-:Y:S08]  /*1fde0*/  @!P1 BRA `(.L_x_4075) ;  /* 0x0000004800a89947 */ /* 0x001ff00003800000 */
.L_x_4245:
[----:B------:R-:W-:Y:S02]  /*1fdf0*/  SEL R26, R26, RZ, P2 ;  /* 0x000000ff1a1a7207 */ /* 0x000fe40001000000 */
[----:B------:R-:W-:Y:S01]  /*1fe00*/  LOP3.LUT R2, R28, R3, RZ, 0x3c, !PT ;  /* 0x000000031c027212 */ /* 0x000fe200078e3cff */
[----:B------:R-:W-:Y:S06]  /*1fe10*/  @!P0 BRA `(.L_x_4076) ;  /* 0x0000000000048947 */ /* 0x000fec0003800000 */
[----:B------:R-:W-:Y:S01]  /*1fe20*/  BPT.TRAP 0x1 ;  /* 0x000000040000795c */ /* 0x000fe20000300000 */
.L_x_4076:
[----:B------:R-:W-:Y:S01]  /*1fe30*/  IMAD R3, R26, 0x8, R7 ;  /* 0x000000081a037824 */ /* 0x000fe200078e0207 */
[----:B------:R-:W-:-:S04]  /*1fe40*/  SHF.L.U32 R2, R2, 0x1f, RZ ;  /* 0x0000001f02027819 */ /* 0x000fc800000006ff */
[----:B------:R-:W1:Y:S02]  /*1fe50*/  SYNCS.PHASECHK.TRANS64.TRYWAIT P1, [R3+URZ+0x30840], R2 ;  /* 0x03084002030075a7 */ /* 0x000e64000802017f */
[----:B-1----:R-:W-:Y:S05]  /*1fe60*/  @!P1 BRA `(.L_x_4077) ;  /* 0x00000048009c9947 */ /* 0x002fea0003800000 */
.L_x_4246:
[----:B------:R-:W-:Y:S05]  /*1fe70*/  @!P0 BRA `(.L_x_4078) ;  /* 0x0000000000048947 */ /* 0x000fea0003800000 */
[----:B------:R-:W-:Y:S01]  /*1fe80*/  BPT.TRAP 0x1 ;  /* 0x000000040000795c */ /* 0x000fe20000300000 */
.L_x_4078:
[----:B------:R-:W2:Y:S02]  /*1fe90*/  SYNCS.PHASECHK.TRANS64.TRYWAIT P1, [R5+URZ+0x30860], R0 ;  /* 0x03086000050075a7 */ /* 0x000ea4000802017f */
[----:B--2---:R-:W-:Y:S05]  /*1fea0*/  @!P1 BRA `(.L_x_4079) ;  /* 0x0000004800a09947 */ /* 0x004fea0003800000 */
.L_x_4247:
[----:B------:R-:W-:Y:S05]  /*1feb0*/  @!P0 BRA `(.L_x_4080) ;  /* 0x0000000000048947 */ /* 0x000fea0003800000 */
[----:B------:R-:W-:Y:S01]  /*1fec0*/  BPT.TRAP 0x1 ;  /* 0x000000040000795c */ /* 0x000fe20000300000 */
.L_x_4080:
[----:B---3--:R3:W4:Y:S02]  /*1fed0*/  SYNCS.PHASECHK.TRANS64.TRYWAIT P0, [R3+URZ+0x30860], R2 ;  /* 0x03086002030075a7 */ /* 0x008724000800017f */
[----:B----4-:R-:W-:Y:S05]  /*1fee0*/  @!P0 NANOSLEEP.SYNCS 0x989680 ;  /* 0x009896800000895d */ /* 0x010fea0003900000 */
[----:B------:R-:W4:Y:S02]  /*1fef0*/  @!P0 SYNCS.PHASECHK.TRANS64 P0, [R3+URZ+0x30860], R2 ;  /* 0x03086002030085a7 */ /* 0x000f24000800007f */
[----:B----4-:R-:W-:Y:S05]  /*1ff00*/  @!P0 BRA `(.L_x_4080) ;  /* 0xfffffffc00f08947 */ /* 0x010fea000383ffff */
.L_x_3741:
[----:B------:R-:W-:Y:S05]  /*1ff10*/  BSYNC B9 ;  /* 0x0000000000097941 */ /* 0x000fea0003800000 */
.L_x_3738:
[----:B------:R-:W-:Y:S05]  /*1ff20*/  EXIT ;  /* 0x000000000000794d */ /* 0x000fea0003800000 */
.L_x_3759:
[----:B0-----:R0:W1:Y:S02]  /*1ff30*/  SYNCS.PHASECHK.TRANS64.TRYWAIT P5, [R86+URZ+0x30890], R87 ;  /* 0x03089057560075a7 */ /* 0x00106400080a017f */
[----:B-1----:R-:W-:Y:S05]  /*1ff40*/  @!P5 NANOSLEEP.SYNCS 0x989680 ;  /* 0x009896800000d95d */ /* 0x002fea0003900000 */
[----:B------:R-:W1:Y:S02]  /*1ff50*/  @!P5 SYNCS.PHASECHK.TRANS64 P5, [R86+URZ+0x30890], R87 ;  /* 0x030890575600d5a7 */ /* 0x000e6400080a007f */
[----:B-1----:R-:W-:Y:S05]  /*1ff60*/  @!P5 BRA `(.L_x_3759) ;  /* 0xfffffffc00f0d947 */ /* 0x002fea000383ffff */
[----:B------:R-:W-:Y:S05]  /*1ff70*/  BRA `(.L_x_4081) ;  /* 0xfffffe38001c7947 */ /* 0x000fea000383ffff */
.L_x_3760:
        /* <DEDUP_REMOVED lines=8> */
.L_x_4083:
[----:B------:R-:W-:Y:S05]  /*20000*/  BSYNC B1 ;  /* 0x0000000000017941 */ /* 0x000fea0003800000 */
.L_x_4082:
        /* <DEDUP_REMOVED lines=8> */
.L_x_4084:
[----:B------:R-:W-:Y:S01]  /*20090*/  IMAD.MOV.U32 R11, RZ, RZ, R14 ;  /* 0x000000ffff0b7224 */ /* 0x000fe200078e000e */
[----:B------:R-:W-:Y:S06]  /*200a0*/  BRA `(.L_x_4085) ;  /* 0xfffffe3400e47947 */ /* 0x000fec000383ffff */
.L_x_3785:
[----:B------:R-:W-:Y:S01]  /*200b0*/  BSSY B1, `(.L_x_4086) ;  /* 0x0000008000017945 */ /* 0x000fe20003800000 */
[----:B0---4-:R-:W-:Y:S01]  /*200c0*/  IMAD.MOV.U32 R13, RZ, RZ, R118 ;  /* 0x000000ffff0d7224 */ /* 0x011fe200078e0076 */
[----:B------:R-:W-:Y:S01]  /*200d0*/  MOV R15, 0xffffffff ;  /* 0xffffffff000f7802 */ /* 0x000fe20000000f00 */
[----:B------:R-:W-:Y:S02]  /*200e0*/  IMAD.MOV.U32 R12, RZ, RZ, 0x1 ;  /* 0x00000001ff0c7424 */ /* 0x000fe400078e00ff */
[----:B---3--:R-:W-:-:S07]  /*200f0*/  IMAD.MOV.U32 R11, RZ, RZ, 0x1c1f ;  /* 0x00001c1fff0b7424 */ /* 0x008fce00078e00ff */
[----:B-12---:R-:W-:Y:S05]  /*20100*/  WARPSYNC.COLLECTIVE R15, `(.L_x_4087) ;  /* 0x000000000f087348 */ /* 0x006fea0003c00000 */
[----:B------:R0:W3:Y:S02]  /*20110*/  SHFL.IDX P6, R14, R13, R12, R11 ;  /* 0x0000000c0d0e7389 */ /* 0x0000e400000c000b */
[----:B0123--:R-:W-:Y:S01]  /*20120*/  ENDCOLLECTIVE ;  /* 0x000000000000791b */ /* 0x00ffe20003800000 */
.L_x_4087:
[----:B------:R-:W-:Y:S05]  /*20130*/  BSYNC B1 ;  /* 0x0000000000017941 */ /* 0x000fea0003800000 */
.L_x_4086:
        /* <DEDUP_REMOVED lines=8> */
.L_x_4088:
[----:B------:R-:W-:Y:S01]  /*201c0*/  IMAD.MOV.U32 R58, RZ, RZ, R14 ;  /* 0x000000ffff3a7224 */ /* 0x000fe200078e000e */
[----:B------:R-:W-:Y:S06]  /*201d0*/  BRA `(.L_x_4089) ;  /* 0xfffffe4c00107947 */ /* 0x000fec000383ffff */
.L_x_3815:
[----:B-1----:R1:W2:Y:S02]  /*201e0*/  SYNCS.PHASECHK.TRANS64.TRYWAIT P5, [R86+URZ+0x30890], R87 ;  /* 0x03089057560075a7 */ /* 0x0022a400080a017f */
[----:B--2---:R-:W-:Y:S05]  /*201f0*/  @!P5 NANOSLEEP.SYNCS 0x989680 ;  /* 0x009896800000d95d */ /* 0x004fea0003900000 */
[----:B------:R-:W2:Y:S02]  /*20200*/  @!P5 SYNCS.PHASECHK.TRANS64 P5, [R86+URZ+0x30890], R87 ;  /* 0x030890575600d5a7 */ /* 0x000ea400080a007f */
[----:B--2---:R-:W-:Y:S05]  /*20210*/  @!P5 BRA `(.L_x_3815) ;  /* 0xfffffffc00f0d947 */ /* 0x004fea000383ffff */
[----:B------:R-:W-:Y:S05]  /*20220*/  BRA `(.L_x_4090) ;  /* 0xfffffe6c00507947 */ /* 0x000fea000383ffff */
.L_x_3816:
        /* <DEDUP_REMOVED lines=8> */
.L_x_4092:
[----:B------:R-:W-:Y:S05]  /*202b0*/  BSYNC B1 ;  /* 0x0000000000017941 */ /* 0x000fea0003800000 */
.L_x_4091:
        /* <DEDUP_REMOVED lines=8> */
.L_x_4093:
[----:B------:R-:W-:Y:S01]  /*20340*/  IMAD.MOV.U32 R11, RZ, RZ, R14 ;  /* 0x000000ffff0b7224 */ /* 0x000fe200078e000e */
[----:B------:R-:W-:Y:S06]  /*20350*/  BRA `(.L_x_4094) ;  /* 0xfffffe6c001c7947 */ /* 0x000fec000383ffff */
.L_x_3829:
[----:B------:R-:W-:Y:S01]  /*20360*/  BSSY B1, `(.L_x_4095) ;  /* 0x0000008000017945 */ /* 0x000fe20003800000 */
[----:B--234-:R-:W-:Y:S02]  /*20370*/  IMAD.MOV.U32 R13, RZ, RZ, R118 ;  /* 0x000000ffff0d7224 */ /* 0x01cfe400078e0076 */
[----:B------:R-:W-:Y:S02]  /*20380*/  IMAD.MOV.U32 R12, RZ, RZ, 0x1 ;  /* 0x00000001ff0c7424 */ /* 0x000fe400078e00ff */
[----:B------:R-:W-:Y:S02]  /*20390*/  IMAD.MOV.U32 R11, RZ, RZ, 0x1c1f ;  /* 0x00001c1fff0b7424 */ /* 0x000fe400078e00ff */
[----:B------:R-:W-:-:S07]  /*203a0*/  IMAD.MOV.U32 R15, RZ, RZ, -0x1 ;  /* 0xffffffffff0f7424 */ /* 0x000fce00078e00ff */
[----:B01----:R-:W-:Y:S05]  /*203b0*/  WARPSYNC.COLLECTIVE R15, `(.L_x_4096) ;  /* 0x000000000f087348 */ /* 0x003fea0003c00000 */
[----:B------:R2:W3:Y:S02]  /*203c0*/  SHFL.IDX P6, R14, R13, R12, R11 ;  /* 0x0000000c0d0e7389 */ /* 0x0004e400000c000b */
[----:B0123--:R-:W-:Y:S01]  /*203d0*/  ENDCOLLECTIVE ;  /* 0x000000000000791b */ /* 0x00ffe20003800000 */
.L_x_4096:
[----:B------:R-:W-:Y:S05]  /*203e0*/  BSYNC B1 ;  /* 0x0000000000017941 */ /* 0x000fea0003800000 */
.L_x_4095:
        /* <DEDUP_REMOVED lines=8> */
.L_x_4097:
[----:B------:R-:W-:Y:S01]  /*20470*/  IMAD.MOV.U32 R36, RZ, RZ, R14 ;  /* 0x000000ffff247224 */ /* 0x000fe200078e000e */
[----:B------:R-:W-:Y:S06]  /*20480*/  BRA `(.L_x_4098) ;  /* 0xfffffe8000cc7947 */ /* 0x000fec000383ffff */
.L_x_3842:
[----:B0-----:R0:W1:Y:S02]  /*20490*/  SYNCS.PHASECHK.TRANS64.TRYWAIT P3, [R86+URZ+0x30890], R87 ;  /* 0x03089057560075a7 */ /* 0x001064000806017f */
[----:B-1----:R-:W-:Y:S05]  /*204a0*/  @!P3 NANOSLEEP.SYNCS 0x989680 ;  /* 0x009896800000b95d */ /* 0x002fea0003900000 */
[----:B------:R-:W1:Y:S02]  /*204b0*/  @!P3 SYNCS.PHASECHK.TRANS64 P3, [R86+URZ+0x30890], R87 ;  /* 0x030890575600b5a7 */ /* 0x000e64000806007f */
[----:B-1----:R-:W-:Y:S05]  /*204c0*/  @!P3 BRA `(.L_x_3842) ;  /* 0xfffffffc00f0b947 */ /* 0x002fea000383ffff */
[----:B------:R-:W-:Y:S05]  /*204d0*/  BRA `(.L_x_4099) ;  /* 0xfffffe9800cc7947 */ /* 0x000fea000383ffff */
.L_x_3843:
        /* <DEDUP_REMOVED lines=8> */
.L_x_4101:
[----:B------:R-:W-:Y:S05]  /*20560*/  BSYNC B1 ;  /* 0x0000000000017941 */ /* 0x000fea0003800000 */
.L_x_4100:
        /* <DEDUP_REMOVED lines=8> */
.L_x_4102:
[----:B------:R-:W-:Y:S01]  /*205f0*/  IMAD.MOV.U32 R38, RZ, RZ, R14 ;  /* 0x000000ffff267224 */ /* 0x000fe200078e000e */
[----:B------:R-:W-:Y:S06]  /*20600*/  BRA `(.L_x_4103) ;  /* 0xfffffe9800f07947 */ /* 0x000fec000383ffff */
.L_x_3846:
        /* <DEDUP_REMOVED lines=8> */
.L_x_4105:
[----:B------:R-:W-:Y:S05]  /*20690*/  BSYNC B1 ;  /* 0x0000000000017941 */ /* 0x000fea0003800000 */
.L_x_4104:
        /* <DEDUP_REMOVED lines=8> */
.L_x_4106:
[----:B------:R-:W-:Y:S01]  /*20720*/  IMAD.MOV.U32 R38, RZ, RZ, R14 ;  /* 0x000000ffff267224 */ /* 0x000fe200078e000e */
[----:B------:R-:W-:Y:S06]  /*20730*/  BRA `(.L_x_4107) ;  /* 0xfffffe9c004c7947 */ /* 0x000fec000383ffff */
.L_x_3850:
[----:B---3--:R3:W0:Y:S02]  /*20740*/  SYNCS.PHASECHK.TRANS64.TRYWAIT P2, [R86+URZ+0x308b0], R87 ;  /* 0x0308b057560075a7 */ /* 0x008624000804017f */
[----:B0-----:R-:W-:Y:S05]  /*20750*/  @!P2 NANOSLEEP.SYNCS 0x989680 ;  /* 0x009896800000a95d */ /* 0x001fea0003900000 */
[----:B------:R-:W0:Y:S02]  /*20760*/  @!P2 SYNCS.PHASECHK.TRANS64 P2, [R86+URZ+0x308b0], R87 ;  /* 0x0308b0575600a5a7 */ /* 0x000e24000804007f */
[----:B0-----:R-:W-:Y:S05]  /*20770*/  @!P2 BRA `(.L_x_3850) ;  /* 0xfffffffc00f0a947 */ /* 0x001fea000383ffff */
[----:B------:R-:W-:Y:S05]  /*20780*/  BRA `(.L_x_4108) ;  /* 0xfffffea000287947 */ /* 0x000fea000383ffff */
.L_x_3868:
        /* <DEDUP_REMOVED lines=8> */
.L_x_4110:
[----:B------:R-:W-:Y:S05]  /*20810*/  BSYNC B1 ;  /* 0x0000000000017941 */ /* 0x000fea0003800000 */
.L_x_4109:
        /* <DEDUP_REMOVED lines=8> */
.L_x_4111:
[----:B------:R-:W-:Y:S02]  /*208a0*/  IMAD.MOV.U32 R13, RZ, RZ, R27 ;  /* 0x000000ffff0d7224 */ /* 0x000fe400078e001b */
[----:B------:R-:W-:-:S07]  /*208b0*/  IMAD.MOV.U32 R0, RZ, RZ, R14 ;  /* 0x000000ffff007224 */ /* 0x000fce00078e000e */
[----:B------:R-:W-:Y:S05]  /*208c0*/  WARPSYNC.COLLECTIVE R15, `(.L_x_4112) ;  /* 0x000000000f087348 */ /* 0x000fea0003c00000 */
[----:B------:R0:W1:Y:S02]  /*208d0*/  SHFL.IDX P6, R14, R13, R12, R11 ;  /* 0x0000000c0d0e7389 */ /* 0x00006400000c000b */
[----:B01----:R-:W-:Y:S01]  /*208e0*/  ENDCOLLECTIVE ;  /* 0x000000000000791b */ /* 0x003fe20003800000 */
.L_x_4112:
[----:B------:R-:W-:Y:S02]  /*208f0*/  IMAD.MOV.U32 R13, RZ, RZ, R26 ;  /* 0x000000ffff0d7224 */ /* 0x000fe400078e001a */
[----:B------:R-:W-:-:S07]  /*20900*/  IMAD.MOV.U32 R5, RZ, RZ, R14 ;  /* 0x000000ffff057224 */ /* 0x000fce00078e000e */
[----:B------:R-:W-:Y:S05]  /*20910*/  WARPSYNC.COLLECTIVE R15, `(.L_x_4113) ;  /* 0x000000000f087348 */ /* 0x000fea0003c00000 */
[----:B------:R0:W1:Y:S02]  /*20920*/  SHFL.IDX P6, R14, R13, R12, R11 ;  /* 0x0000000c0d0e7389 */ /* 0x00006400000c000b */
[----:B01----:R-:W-:Y:S01]  /*20930*/  ENDCOLLECTIVE ;  /* 0x000000000000791b */ /* 0x003fe20003800000 */
.L_x_4113:
[----:B------:R-:W-:Y:S05]  /*20940*/  BRA `(.L_x_4114) ;  /* 0xfffffeac00fc7947 */ /* 0x000fea000383ffff */
.L_x_3872:
[----:B0-----:R0:W1:Y:S02]  /*20950*/  SYNCS.PHASECHK.TRANS64.TRYWAIT P0, [R18+URZ+0x30800], R5 ;  /* 0x03080005120075a7 */ /* 0x001064000800017f */
[----:B-1----:R-:W-:Y:S05]  /*20960*/  @!P0 NANOSLEEP.SYNCS 0x989680 ;  /* 0x009896800000895d */ /* 0x002fea0003900000 */
[----:B------:R-:W1:Y:S02]  /*20970*/  @!P0 SYNCS.PHASECHK.TRANS64 P0, [R18+URZ+0x30800], R5 ;  /* 0x03080005120085a7 */ /* 0x000e64000800007f */
[----:B-1----:R-:W-:Y:S05]  /*20980*/  @!P0 BRA `(.L_x_3872) ;  /* 0xfffffffc00f08947 */ /* 0x002fea000383ffff */
[----:B------:R-:W-:Y:S05]  /*20990*/  BRA `(.L_x_4115) ;  /* 0xfffffeb800947947 */ /* 0x000fea000383ffff */
.L_x_3896:
        /* <DEDUP_REMOVED lines=8> */
.L_x_4117:
[----:B------:R-:W-:Y:S05]  /*20a20*/  BSYNC B1 ;  /* 0x0000000000017941 */ /* 0x000fea0003800000 */
.L_x_4116:
        /* <DEDUP_REMOVED lines=8> */
.L_x_4118:
[----:B------:R-:W-:Y:S02]  /*20ab0*/  IMAD.MOV.U32 R13, RZ, RZ, R27 ;  /* 0x000000ffff0d7224 */ /* 0x000fe400078e001b */
[----:B------:R-:W-:-:S07]  /*20ac0*/  IMAD.MOV.U32 R0, RZ, RZ, R14 ;  /* 0x000000ffff007224 */ /* 0x000fce00078e000e */
[----:B------:R-:W-:Y:S05]  /*20ad0*/  WARPSYNC.COLLECTIVE R15, `(.L_x_4119) ;  /* 0x000000000f087348 */ /* 0x000fea0003c00000 */
[----:B------:R0:W1:Y:S02]  /*20ae0*/  SHFL.IDX P6, R14, R13, R12, R11 ;  /* 0x0000000c0d0e7389 */ /* 0x00006400000c000b */
[----:B01----:R-:W-:Y:S01]  /*20af0*/  ENDCOLLECTIVE ;  /* 0x000000000000791b */ /* 0x003fe20003800000 */
.L_x_4119:
[----:B------:R-:W-:Y:S02]  /*20b00*/  IMAD.MOV.U32 R13, RZ, RZ, R26 ;  /* 0x000000ffff0d7224 */ /* 0x000fe400078e001a */
[----:B------:R-:W-:-:S07]  /*20b10*/  IMAD.MOV.U32 R21, RZ, RZ, R14 ;  /* 0x000000ffff157224 */ /* 0x000fce00078e000e */
[----:B------:R-:W-:Y:S05]  /*20b20*/  WARPSYNC.COLLECTIVE R15, `(.L_x_4120) ;  /* 0x000000000f087348 */ /* 0x000fea0003c00000 */
[----:B------:R0:W1:Y:S02]  /*20b30*/  SHFL.IDX P6, R14, R13, R12, R11 ;  /* 0x0000000c0d0e7389 */ /* 0x00006400000c000b */
[----:B01----:R-:W-:Y:S01]  /*20b40*/  ENDCOLLECTIVE ;  /* 0x000000000000791b */ /* 0x003fe20003800000 */
.L_x_4120:
[----:B------:R-:W-:Y:S01]  /*20b50*/  IMAD.MOV.U32 R20, RZ, RZ, R14 ;  /* 0x000000ffff147224 */ /* 0x000fe200078e000e */
[----:B------:R-:W-:Y:S06]  /*20b60*/  BRA `(.L_x_4121) ;  /* 0xfffffed800407947 */ /* 0x000fec000383ffff */
.L_x_3900:
[----:B0-----:R0:W1:Y:S02]  /*20b70*/  SYNCS.PHASECHK.TRANS64.TRYWAIT P0, [R18+URZ+0x30800], R5 ;  /* 0x03080005120075a7 */ /* 0x001064000800017f */
[----:B-1----:R-:W-:Y:S05]  /*20b80*/  @!P0 NANOSLEEP.SYNCS 0x989680 ;  /* 0x009896800000895d */ /* 0x002fea0003900000 */
[----:B------:R-:W1:Y:S02]  /*20b90*/  @!P0 SYNCS.PHASECHK.TRANS64 P0, [R18+URZ+0x30800], R5 ;  /* 0x03080005120085a7 */ /* 0x000e64000800007f */
[----:B-1----:R-:W-:Y:S05]  /*20ba0*/  @!P0 BRA `(.L_x_3900) ;  /* 0xfffffffc00f08947 */ /* 0x002fea000383ffff */
[----:B------:R-:W-:Y:S05]  /*20bb0*/  BRA `(.L_x_4122) ;  /* 0xfffffee000407947 */ /* 0x000fea000383ffff */
.L_x_3914:
[----:B-1----:R1:W0:Y:S02]  /*20bc0*/  SYNCS.PHASECHK.TRANS64.TRYWAIT P1, [R3+URZ+0x30830], R0 ;  /* 0x03083000030075a7 */ /* 0x002224000802017f */
[----:B0-----:R-:W-:Y:S05]  /*20bd0*/  @!P1 NANOSLEEP.SYNCS 0x989680 ;  /* 0x009896800000995d */ /* 0x001fea0003900000 */
[----:B------:R-:W0:Y:S02]  /*20be0*/  @!P1 SYNCS.PHASECHK.TRANS64 P1, [R3+URZ+0x30830], R0 ;  /* 0x03083000030095a7 */ /* 0x000e24000802007f */
[----:B0-----:R-:W-:Y:S05]  /*20bf0*/  @!P1 BRA `(.L_x_3914) ;  /* 0xfffffffc00f09947 */ /* 0x001fea000383ffff */
[----:B------:R-:W-:Y:S05]  /*20c00*/  BRA `(.L_x_3913) ;  /* 0xffffff0400707947 */ /* 0x000fea000383ffff */
.L_x_3922:
[----:B-1----:R1:W2:Y:S02]  /*20c10*/  SYNCS.PHASECHK.TRANS64.TRYWAIT P1, [R10+URZ+0x30830], R5 ;  /* 0x030830050a0075a7 */ /* 0x0022a4000802017f */
[----:B--2---:R-:W-:Y:S05]  /*20c20*/  @!P1 NANOSLEEP.SYNCS 0x989680 ;  /* 0x009896800000995d */ /* 0x004fea0003900000 */
[----:B------:R-:W2:Y:S02]  /*20c30*/  @!P1 SYNCS.PHASECHK.TRANS64 P1, [R10+URZ+0x30830], R5 ;  /* 0x030830050a0095a7 */ /* 0x000ea4000802007f */
[----:B--2---:R-:W-:Y:S05]  /*20c40*/  @!P1 BRA `(.L_x_3922) ;  /* 0xfffffffc00f09947 */ /* 0x004fea000383ffff */
[----:B------:R-:W-:Y:S05]  /*20c50*/  BRA `(.L_x_3921) ;  /* 0xffffff2c00287947 */ /* 0x000fea000383ffff */
.L_x_3927:
[----:B-1----:R1:W2:Y:S02]  /*20c60*/  SYNCS.PHASECHK.TRANS64.TRYWAIT P1, [R11+URZ+0x30850], R0 ;  /* 0x030850000b0075a7 */ /* 0x0022a4000802017f */
[----:B--2---:R-:W-:Y:S05]  /*20c70*/  @!P1 NANOSLEEP.SYNCS 0x989680 ;  /* 0x009896800000995d */ /* 0x004fea0003900000 */
[----:B------:R-:W2:Y:S02]  /*20c80*/  @!P1 SYNCS.PHASECHK.TRANS64 P1, [R11+URZ+0x30850], R0 ;  /* 0x030850000b0095a7 */ /* 0x000ea4000802007f */
[----:B--2---:R-:W-:Y:S05]  /*20c90*/  @!P1 BRA `(.L_x_3927) ;  /* 0xfffffffc00f09947 */ /* 0x004fea000383ffff */
[----:B------:R-:W-:Y:S05]  /*20ca0*/  BRA `(.L_x_3926) ;  /* 0xffffff3800d47947 */ /* 0x000fea000383ffff */
.L_x_3935:
[----:B-1----:R1:W2:Y:S02]  /*20cb0*/  SYNCS.PHASECHK.TRANS64.TRYWAIT P1, [R8+URZ+0x30850], R3 ;  /* 0x03085003080075a7 */ /* 0x0022a4000802017f */
[----:B--2---:R-:W-:Y:S05]  /*20cc0*/  @!P1 NANOSLEEP.SYNCS 0x989680 ;  /* 0x009896800000995d */ /* 0x004fea0003900000 */
[----:B------:R-:W2:Y:S02]  /*20cd0*/  @!P1 SYNCS.PHASECHK.TRANS64 P1, [R8+URZ+0x30850], R3 ;  /* 0x03085003080095a7 */ /* 0x000ea4000802007f */
[----:B--2---:R-:W-:Y:S05]  /*20ce0*/  @!P1 BRA `(.L_x_3935) ;  /* 0xfffffffc00f09947 */ /* 0x004fea000383ffff */
[----:B------:R-:W-:Y:S05]  /*20cf0*/  BRA `(.L_x_3934) ;  /* 0xffffff54002c7947 */ /* 0x000fea000383ffff */
.L_x_3972:
        /* <DEDUP_REMOVED lines=11> */
.L_x_4124:
[----:B------:R-:W-:Y:S05]  /*20db0*/  BSYNC B1 ;  /* 0x0000000000017941 */ /* 0x000fea0003800000 */
.L_x_4123:
[----:B------:R-:W-:Y:S05]  /*20dc0*/  BRA `(.L_x_4125) ;  /* 0xffffff9800107947 */ /* 0x000fea000383ffff */
.L_x_3974:
[----:B------:R-:W-:Y:S01]  /*20dd0*/  BSSY B1, `(.L_x_4126) ;  /* 0x0000006000017945 */ /* 0x000fe20003800000 */
[----:B------:R-:W-:-:S07]  /*20de0*/  IMAD.MOV.U32 R15, RZ, RZ, -0x1 ;  /* 0xffffffffff0f7424 */ /* 0x000fce00078e00ff */
[----:B0-----:R-:W-:Y:S05]  /*20df0*/  WARPSYNC.COLLECTIVE R15, `(.L_x_4127) ;  /* 0x000000000f0c7348 */ /* 0x001fea0003c00000 */
[----:B------:R-:W-:Y:S02]  /*20e00*/  ELECT P6, UR62, PT ;  /* 0x00000000003e782f */ /* 0x000fe400038c0000 */
[----:B------:R-:W-:Y:S01]  /*20e10*/  MOV R14, UR62 ;  /* 0x0000003e000e7c02 */ /* 0x000fe20008000f00 */
[----:B0-----:R-:W-:Y:S10]  /*20e20*/  ENDCOLLECTIVE ;  /* 0x000000000000791b */ /* 0x001ff40003800000 */
.L_x_4127:
[----:B------:R-:W-:Y:S05]  /*20e30*/  BSYNC B1 ;  /* 0x0000000000017941 */ /* 0x000fea0003800000 */
.L_x_4126:
[----:B------:R-:W-:Y:S05]  /*20e40*/  BRA `(.L_x_3973) ;  /* 0xffffff9800087947 */ /* 0x000fea000383ffff */
.L_x_3976:
[----:B0-----:R0:W1:Y:S02]  /*20e50*/  SYNCS.PHASECHK.TRANS64.TRYWAIT P0, [R22+URZ+0x30820], R5 ;  /* 0x03082005160075a7 */ /* 0x001064000800017f */
[----:B-1----:R-:W-:Y:S05]  /*20e60*/  @!P0 NANOSLEEP.SYNCS 0x989680 ;  /* 0x009896800000895d */ /* 0x002fea0003900000 */
[----:B------:R-:W1:Y:S02]  /*20e70*/  @!P0 SYNCS.PHASECHK.TRANS64 P0, [R22+URZ+0x30820], R5 ;  /* 0x03082005160085a7 */ /* 0x000e64000800007f */
[----:B-1----:R-:W-:Y:S05]  /*20e80*/  @!P0 BRA `(.L_x_3976) ;  /* 0xfffffffc00f08947 */ /* 0x002fea000383ffff */
[----:B------:R-:W-:Y:S05]  /*20e90*/  BRA `(.L_x_4128) ;  /* 0xffffff9800187947 */ /* 0x000fea000383ffff */
.L_x_3980:
[----:B-1----:R1:W2:Y:S02]  /*20ea0*/  SYNCS.PHASECHK.TRANS64.TRYWAIT P0, [R9+URZ+0x308a0], R8 ;  /* 0x0308a008090075a7 */ /* 0x0022a4000800017f */
[----:B--2---:R-:W-:Y:S05]  /*20eb0*/  @!P0 NANOSLEEP.SYNCS 0x989680 ;  /* 0x009896800000895d */ /* 0x004fea0003900000 */
[----:B------:R-:W2:Y:S02]  /*20ec0*/  @!P0 SYNCS.PHASECHK.TRANS64 P0, [R9+URZ+0x308a0], R8 ;  /* 0x0308a008090085a7 */ /* 0x000ea4000800007f */
[----:B--2---:R-:W-:Y:S05]  /*20ed0*/  @!P0 BRA `(.L_x_3980) ;  /* 0xfffffffc00f08947 */ /* 0x004fea000383ffff */
[----:B------:R-:W-:Y:S05]  /*20ee0*/  BRA `(.L_x_4129) ;  /* 0xffffff9800307947 */ /* 0x000fea000383ffff */
.L_x_3987:
[----:B0-----:R0:W2:Y:S02]  /*20ef0*/  SYNCS.PHASECHK.TRANS64.TRYWAIT P0, [R9+URZ+0x308c0], R8 ;  /* 0x0308c008090075a7 */ /* 0x0010a4000800017f */
[----:B--2---:R-:W-:Y:S05]  /*20f00*/  @!P0 NANOSLEEP.SYNCS 0x989680 ;  /* 0x009896800000895d */ /* 0x004fea0003900000 */
[----:B------:R-:W2:Y:S02]  /*20f10*/  @!P0 SYNCS.PHASECHK.TRANS64 P0, [R9+URZ+0x308c0], R8 ;  /* 0x0308c008090085a7 */ /* 0x000ea4000800007f */
[----:B--2---:R-:W-:Y:S05]  /*20f20*/  @!P0 BRA `(.L_x_3987) ;  /* 0xfffffffc00f08947 */ /* 0x004fea000383ffff */
[----:B------:R-:W-:Y:S05]  /*20f30*/  BRA `(.L_x_4130) ;  /* 0xffffff9c002c7947 */ /* 0x000fea000383ffff */
.L_x_3996:
[----:B-1----:R1:W2:Y:S02]  /*20f40*/  SYNCS.PHASECHK.TRANS64.TRYWAIT P1, [R8+URZ+0x308a0], R7 ;  /* 0x0308a007080075a7 */ /* 0x0022a4000802017f */
[----:B--2---:R-:W-:Y:S05]  /*20f50*/  @!P1 NANOSLEEP.SYNCS 0x989680 ;  /* 0x009896800000995d */ /* 0x004fea0003900000 */
[----:B------:R-:W2:Y:S02]  /*20f60*/  @!P1 SYNCS.PHASECHK.TRANS64 P1, [R8+URZ+0x308a0], R7 ;  /* 0x0308a007080095a7 */ /* 0x000ea4000802007f */
[----:B--2---:R-:W-:Y:S05]  /*20f70*/  @!P1 BRA `(.L_x_3996) ;  /* 0xfffffffc00f09947 */ /* 0x004fea000383ffff */
[----:B------:R-:W-:Y:S05]  /*20f80*/  BRA `(.L_x_4131) ;  /* 0xffffffa000607947 */ /* 0x000fea000383ffff */
.L_x_4003:
[----:B0-----:R0:W2:Y:S02]  /*20f90*/  SYNCS.PHASECHK.TRANS64.TRYWAIT P1, [R8+URZ+0x308c0], R7 ;  /* 0x0308c007080075a7 */ /* 0x0010a4000802017f */
[----:B--2---:R-:W-:Y:S05]  /*20fa0*/  @!P1 NANOSLEEP.SYNCS 0x989680 ;  /* 0x009896800000995d */ /* 0x004fea0003900000 */
[----:B------:R-:W2:Y:S02]  /*20fb0*/  @!P1 SYNCS.PHASECHK.TRANS64 P1, [R8+URZ+0x308c0], R7 ;  /* 0x0308c007080095a7 */ /* 0x000ea4000802007f */
[----:B--2---:R-:W-:Y:S05]  /*20fc0*/  @!P1 BRA `(.L_x_4003) ;  /* 0xfffffffc00f09947 */ /* 0x004fea000383ffff */
[----:B------:R-:W-:Y:S05]  /*20fd0*/  BRA `(.L_x_4132) ;  /* 0xffffffa400587947 */ /* 0x000fea000383ffff */
.L_x_4018:
[----:B0-----:R-:W0:Y:S01]  /*20fe0*/  S2R R8, SR_TID.X ;  /* 0x0000000000087919 */ /* 0x001e220000002100 */
        /* <DEDUP_REMOVED lines=10> */
.L_x_4134:
[----:B------:R-:W-:Y:S05]  /*21090*/  BSYNC B0 ;  /* 0x0000000000007941 */ /* 0x000fea0003800000 */
.L_x_4133:
[----:B------:R-:W-:Y:S05]  /*210a0*/  BRA `(.L_x_4135) ;  /* 0xffffffb0007c7947 */ /* 0x000fea000383ffff */
.L_x_4021:
[----:B0-----:R0:W1:Y:S02]  /*210b0*/  SYNCS.PHASECHK.TRANS64.TRYWAIT P0, [R7+URZ+0x30840], R2 ;  /* 0x03084002070075a7 */ /* 0x001064000800017f */
[----:B-1----:R-:W-:Y:S05]  /*210c0*/  @!P0 NANOSLEEP.SYNCS 0x989680 ;  /* 0x009896800000895d */ /* 0x002fea0003900000 */
[----:B------:R-:W1:Y:S02]  /*210d0*/  @!P0 SYNCS.PHASECHK.TRANS64 P0, [R7+URZ+0x30840], R2 ;  /* 0x03084002070085a7 */ /* 0x000e64000800007f */
[----:B-1----:R-:W-:Y:S05]  /*210e0*/  @!P0 BRA `(.L_x_4021) ;  /* 0xfffffffc00f08947 */ /* 0x002fea000383ffff */
[----:B------:R-:W-:Y:S05]  /*210f0*/  BRA `(.L_x_4136) ;  /* 0xffffffb000d87947 */ /* 0x000fea000383ffff */
.L_x_4022:
        /* <DEDUP_REMOVED lines=8> */
.L_x_4138:
[----:B------:R-:W-:Y:S05]  /*21180*/  BSYNC B0 ;  /* 0x0000000000007941 */ /* 0x000fea0003800000 */
.L_x_4137:
[----:B------:R-:W-:Y:S01]  /*21190*/  IMAD.MOV.U32 R13, RZ, RZ, R4 ;  /* 0x000000ffff0d7224 */ /* 0x000fe200078e0004 */
[----:B------:R-:W-:Y:S01]  /*211a0*/  MOV R11, 0x181f ;  /* 0x0000181f000b7802 */ /* 0x000fe20000000f00 */
[----:B------:R-:W-:Y:S02]  /*211b0*/  IMAD.MOV.U32 R12, RZ, RZ, RZ ;  /* 0x000000ffff0c7224 */ /* 0x000fe400078e00ff */
[----:B------:R-:W-:Y:S02]  /*211c0*/  IMAD.MOV.U32 R15, RZ, RZ, -0x1 ;  /* 0xffffffffff0f7424 */ /* 0x000fe400078e00ff */
[----:B------:R-:W-:Y:S02]  /*211d0*/  IMAD.MOV.U32 R2, RZ, RZ, R14 ;  /* 0x000000ffff027224 */ /* 0x000fe400078e000e */
[----:B------:R-:W-:-:S07]  /*211e0*/  @P0 IMAD R8, R5, 0x2, R22 ;  /* 0x0000000205080824 */ /* 0x000fce00078e0216 */
[----:B------:R-:W-:Y:S05]  /*211f0*/  WARPSYNC.COLLECTIVE R15, `(.L_x_4139) ;  /* 0x000000000f087348 */ /* 0x000fea0003c00000 */
[----:B------:R0:W1:Y:S02]  /*21200*/  SHFL.IDX P6, R14, R13, R12, R11 ;  /* 0x0000000c0d0e7389 */ /* 0x00006400000c000b */
[----:B01----:R-:W-:Y:S01]  /*21210*/  ENDCOLLECTIVE ;  /* 0x000000000000791b */ /* 0x003fe20003800000 */
.L_x_4139:
[----:B------:R-:W-:Y:S02]  /*21220*/  IMAD.MOV.U32 R13, RZ, RZ, R0 ;  /* 0x000000ffff0d7224 */ /* 0x000fe400078e0000 */
[----:B------:R-:W-:Y:S02]  /*21230*/  IMAD.MOV.U32 R12, RZ, RZ, 0x1 ;  /* 0x00000001ff0c7424 */ /* 0x000fe400078e00ff */
[----:B------:R-:W-:-:S07]  /*21240*/  IMAD.MOV.U32 R3, RZ, RZ, R14 ;  /* 0x000000ffff037224 */ /* 0x000fce00078e000e */
[----:B------:R-:W-:Y:S05]  /*21250*/  WARPSYNC.COLLECTIVE R15, `(.L_x_4140) ;  /* 0x000000000f087348 */ /* 0x000fea0003c00000 */
[----:B------:R0:W1:Y:S02]  /*21260*/  SHFL.IDX P6, R14, R13, R12, R11 ;  /* 0x0000000c0d0e7389 */ /* 0x00006400000c000b */
[----:B01----:R-:W-:Y:S01]  /*21270*/  ENDCOLLECTIVE ;  /* 0x000000000000791b */ /* 0x003fe20003800000 */
.L_x_4140:
[----:B------:R-:W-:-:S05]  /*21280*/  @P0 LEA R3, P1, R33, R3, 0x1 ;  /* 0x0000000321030211 */ /* 0x000fca00078208ff */
[----:B------:R-:W-:Y:S01]  /*21290*/  @P0 IMAD.X R2, RZ, RZ, R2, P1 ;  /* 0x000000ffff020224 */ /* 0x000fe200008e0602 */
[----:B------:R-:W-:-:S04]  /*212a0*/  ISETP.GE.AND P1, PT, R6, 0x11, PT ;  /* 0x000000110600780c */ /* 0x000fc80003f26270 */
        /* <DEDUP_REMOVED lines=14> */
.L_x_4141:
[----:B------:R-:W-:Y:S02]  /*21390*/  @P1 IMAD R8, R5, 0x2, R22 ;  /* 0x0000000205081824 */ /* 0x000fe400078e0216 */
[----:B------:R-:W-:Y:S02]  /*213a0*/  IMAD.MOV.U32 R13, RZ, RZ, R0 ;  /* 0x000000ffff0d7224 */ /* 0x000fe400078e0000 */
[----:B------:R-:W-:Y:S02]  /*213b0*/  IMAD.MOV.U32 R12, RZ, RZ, 0x2 ;  /* 0x00000002ff0c7424 */ /* 0x000fe400078e00ff */
[----:B------:R-:W-:-:S07]  /*213c0*/  IMAD.MOV.U32 R3, RZ, RZ, R14 ;  /* 0x000000ffff037224 */ /* 0x000fce00078e000e */
[----:B------:R-:W-:Y:S05]  /*213d0*/  WARPSYNC.COLLECTIVE R15, `(.L_x_4142) ;  /* 0x000000000f087348 */ /* 0x000fea0003c00000 */
[----:B------:R0:W1:Y:S02]  /*213e0*/  SHFL.IDX P6, R14, R13, R12, R11 ;  /* 0x0000000c0d0e7389 */ /* 0x00006400000c000b */
[----:B01----:R-:W-:Y:S01]  /*213f0*/  ENDCOLLECTIVE ;  /* 0x000000000000791b */ /* 0x003fe20003800000 */
.L_x_4142:
        /* <DEDUP_REMOVED lines=17> */
.L_x_4143:
[----:B------:R-:W-:Y:S02]  /*21510*/  @P1 IMAD R8, R5, 0x2, R22 ;  /* 0x0000000205081824 */ /* 0x000fe400078e0216 */
[----:B------:R-:W-:Y:S02]  /*21520*/  IMAD.MOV.U32 R13, RZ, RZ, R0 ;  /* 0x000000ffff0d7224 */ /* 0x000fe400078e0000 */
[----:B------:R-:W-:Y:S02]  /*21530*/  IMAD.MOV.U32 R12, RZ, RZ, 0x3 ;  /* 0x00000003ff0c7424 */ /* 0x000fe400078e00ff */
[----:B------:R-:W-:-:S07]  /*21540*/  IMAD.MOV.U32 R3, RZ, RZ, R14 ;  /* 0x000000ffff037224 */ /* 0x000fce00078e000e */
[----:B------:R-:W-:Y:S05]  /*21550*/  WARPSYNC.COLLECTIVE R15, `(.L_x_4144) ;  /* 0x000000000f087348 */ /* 0x000fea0003c00000 */
[----:B------:R0:W1:Y:S02]  /*21560*/  SHFL.IDX P6, R14, R13, R12, R11 ;  /* 0x0000000c0d0e7389 */ /* 0x00006400000c000b */
[----:B01----:R-:W-:Y:S01]  /*21570*/  ENDCOLLECTIVE ;  /* 0x000000000000791b */ /* 0x003fe20003800000 */
.L_x_4144:
        /* <DEDUP_REMOVED lines=17> */
.L_x_4145:
[----:B------:R-:W-:Y:S02]  /*21690*/  @P1 IMAD R8, R5, 0x2, R22 ;  /* 0x0000000205081824 */ /* 0x000fe400078e0216 */
[----:B------:R-:W-:Y:S02]  /*216a0*/  IMAD.MOV.U32 R13, RZ, RZ, R0 ;  /* 0x000000ffff0d7224 */ /* 0x000fe400078e0000 */
[----:B------:R-:W-:Y:S02]  /*216b0*/  IMAD.MOV.U32 R12, RZ, RZ, 0x4 ;  /* 0x00000004ff0c7424 */ /* 0x000fe400078e00ff */
[----:B------:R-:W-:-:S07]  /*216c0*/  IMAD.MOV.U32 R3, RZ, RZ, R14 ;  /* 0x000000ffff037224 */ /* 0x000fce00078e000e */
[----:B------:R-:W-:Y:S05]  /*216d0*/  WARPSYNC.COLLECTIVE R15, `(.L_x_4146) ;  /* 0x000000000f087348 */ /* 0x000fea0003c00000 */
[----:B------:R0:W1:Y:S02]  /*216e0*/  SHFL.IDX P6, R14, R13, R12, R11 ;  /* 0x0000000c0d0e7389 */ /* 0x00006400000c000b */
[----:B01----:R-:W-:Y:S01]  /*216f0*/  ENDCOLLECTIVE ;  /* 0x000000000000791b */ /* 0x003fe20003800000 */
.L_x_4146:
        /* <DEDUP_REMOVED lines=17> */
.L_x_4147:
[----:B------:R-:W-:Y:S02]  /*21810*/  @P1 IMAD R8, R5, 0x2, R22 ;  /* 0x0000000205081824 */ /* 0x000fe400078e0216 */
[----:B------:R-:W-:Y:S02]  /*21820*/  IMAD.MOV.U32 R13, RZ, RZ, R0 ;  /* 0x000000ffff0d7224 */ /* 0x000fe400078e0000 */
[----:B------:R-:W-:Y:S01]  /*21830*/  IMAD.MOV.U32 R12, RZ, RZ, 0x5 ;  /* 0x00000005ff0c7424 */ /* 0x000fe200078e00ff */
[----:B------:R-:W-:-:S07]  /*21840*/  MOV R3, R14 ;  /* 0x0000000e00037202 */ /* 0x000fce0000000f00 */
[----:B------:R-:W-:Y:S05]  /*21850*/  WARPSYNC.COLLECTIVE R15, `(.L_x_4148) ;  /* 0x000000000f087348 */ /* 0x000fea0003c00000 */
[----:B------:R0:W1:Y:S02]  /*21860*/  SHFL.IDX P6, R14, R13, R12, R11 ;  /* 0x0000000c0d0e7389 */ /* 0x00006400000c000b */
[----:B01----:R-:W-:Y:S01]  /*21870*/  ENDCOLLECTIVE ;  /* 0x000000000000791b */ /* 0x003fe20003800000 */
.L_x_4148:
[----:B------:R-:W-:-:S05]  /*21880*/  @P1 LEA R3, P0, R33, R3, 0x1 ;  /* 0x0000000321031211 */ /* 0x000fca00078008ff */
[----:B------:R-:W-:-:S05]  /*21890*/  @P1 IMAD.X R2, RZ, RZ, R2, P0 ;  /* 0x000000ffff021224 */ /* 0x000fca00000e0602 */
[----:B------:R-:W-:Y:S01]  /*218a0*/  @P1 LOP3.LUT R3, R3, R2, RZ, 0x3c, !PT ;  /* 0x0000000203031212 */ /* 0x000fe200078e3cff */
[----:B------:R-:W-:-:S03]  /*218b0*/  IMAD.MOV.U32 R13, RZ, RZ, R4 ;  /* 0x000000ffff0d7224 */ /* 0x000fc600078e0004 */
[----:B------:R-:W-:-:S04]  /*218c0*/  @P1 LOP3.LUT R2, R3, R2, RZ, 0x3c, !PT ;  /* 0x0000000203021212 */ /* 0x000fc800078e3cff */
[----:B------:R-:W-:Y:S01]  /*218d0*/  @P1 LOP3.LUT R3, R3, R2, RZ, 0x3c, !PT ;  /* 0x0000000203031212 */ /* 0x000fe200078e3cff */
[----:B------:R-:W-:-:S04]  /*218e0*/  IMAD.MOV.U32 R0, RZ, RZ, R14 ;  /* 0x000000ffff007224 */ /* 0x000fc800078e000e */
[----:B------:R-:W-:Y:S01]  /*218f0*/  @!PT LDS RZ, [RZ] ;  /* 0x00000000fffff984 */ /* 0x000fe20000000800 */
[----:B------:R-:W-:Y:S01]  /*21900*/  @!PT LDS RZ, [RZ] ;  /* 0x00000000fffff984 */ /* 0x000fe20000000800 */
[----:B------:R-:W-:Y:S01]  /*21910*/  @!PT LDS RZ, [RZ] ;  /* 0x00000000fffff984 */ /* 0x000fe20000000800 */
[----:B------:R0:W-:Y:S03]  /*21920*/  @P1 LDGSTS.E.BYPASS.LTC128B.128 [R8+0x20400], desc[UR56][R2.64], !P4 ;  /* 0x2040000002081fae */ /* 0x0001e6000e101d78 */
[----:B0-----:R-:W-:Y:S05]  /*21930*/  WARPSYNC.COLLECTIVE R15, `(.L_x_4149) ;  /* 0x000000000f087348 */ /* 0x001fea0003c00000 */
[----:B------:R1:W2:Y:S02]  /*21940*/  SHFL.IDX P6, R14, R13, R12, R11 ;  /* 0x0000000c0d0e7389 */ /* 0x0002a400000c000b */
[----:B012---:R-:W-:Y:S01]  /*21950*/  ENDCOLLECTIVE ;  /* 0x000000000000791b */ /* 0x007fe20003800000 */
.L_x_4149:
[----:B------:R-:W-:Y:S01]  /*21960*/  @!PT LDS RZ, [RZ] ;  /* 0x00000000fffff984 */ /* 0x000fe20000000800 */
[----:B------:R-:W-:Y:S01]  /*21970*/  @!PT LDS RZ, [RZ] ;  /* 0x00000000fffff984 */ /* 0x000fe20000000800 */
[----:B------:R-:W-:Y:S01]  /*21980*/  @!PT LDS RZ, [RZ] ;  /* 0x00000000fffff984 */ /* 0x000fe20000000800 */
[----:B------:R-:W-:Y:S04]  /*21990*/  @P1 LDGSTS.E.BYPASS.LTC128B.128 [R8+0x23400], desc[UR56][R2.64+0x80], !P3 ;  /* 0x2340008002081fae */ /* 0x000fe8000d901d78 */
[----:B------:R0:W-:Y:S02]  /*219a0*/  @P1 LDGSTS.E.BYPASS.LTC128B.128 [R8+0x26400], desc[UR56][R2.64+0x100], !P2 ;  /* 0x2640010002081fae */ /* 0x0001e4000d101d78 */
[----:B0-----:R-:W-:Y:S01]  /*219b0*/  IMAD.MOV.U32 R2, RZ, RZ, R14 ;  /* 0x000000ffff027224 */ /* 0x001fe200078e000e */
[----:B------:R-:W-:Y:S06]  /*219c0*/  BRA `(.L_x_4150) ;  /* 0xffffffb000207947 */ /* 0x000fec000383ffff */
.L_x_4027:
        /* <DEDUP_REMOVED lines=9> */
.L_x_4151:
[C---:B------:R-:W-:Y:S01]  /*21a60*/  VIADD R7, R4.reuse, 0x10 ;  /* 0x0000001004077836 */ /* 0x040fe20000000000 */
[----:B------:R-:W-:Y:S01]  /*21a70*/  ISETP.GE.AND P1, PT, R4, R6, PT ;  /* 0x000000060400720c */ /* 0x000fe20003f26270 */
[----:B------:R-:W-:Y:S02]  /*21a80*/  IMAD.MOV.U32 R13, RZ, RZ, R0 ;  /* 0x000000ffff0d7224 */ /* 0x000fe400078e0000 */
[----:B------:R-:W-:-:S10]  /*21a90*/  IMAD.MOV.U32 R2, RZ, RZ, R14 ;  /* 0x000000ffff027224 */ /* 0x000fd400078e000e */
[----:B------:R-:W-:Y:S05]  /*21aa0*/  WARPSYNC.COLLECTIVE R15, `(.L_x_4152) ;  /* 0x000000000f087348 */ /* 0x000fea0003c00000 */
[----:B------:R0:W1:Y:S02]  /*21ab0*/  SHFL.IDX P6, R14, R13, R12, R11 ;  /* 0x0000000c0d0e7389 */ /* 0x00006400000c000b */
[----:B01----:R-:W-:Y:S01]  /*21ac0*/  ENDCOLLECTIVE ;  /* 0x000000000000791b */ /* 0x003fe20003800000 */
.L_x_4152:
        /* <DEDUP_REMOVED lines=8> */
.L_x_4153:
[----:B------:R-:W-:Y:S01]  /*21b50*/  @!PT LDS RZ, [RZ] ;  /* 0x00000000fffff984 */ /* 0x000fe20000000800 */
[----:B------:R-:W-:Y:S01]  /*21b60*/  @!PT LDS RZ, [RZ] ;  /* 0x00000000fffff984 */ /* 0x000fe20000000800 */
[----:B------:R-:W-:Y:S01]  /*21b70*/  @!PT LDS RZ, [RZ] ;  /* 0x00000000fffff984 */ /* 0x000fe20000000800 */
[----:B------:R-:W-:Y:S04]  /*21b80*/  @!P1 LDGSTS.E.BYPASS.LTC128B.128 [R9+0x12400], desc[UR56][R2.64], !P3 ;  /* 0x1240000002099fae */ /* 0x000fe8000d901d78 */
[----:B------:R-:W-:Y:S04]  /*21b90*/  @!P1 LDGSTS.E.BYPASS.LTC128B.128 [R9+0x16400], desc[UR56][R2.64+0x80], !P2 ;  /* 0x1640008002099fae */ /* 0x000fe8000d101d78 */
[----:B------:R0:W-:Y:S01]  /*21ba0*/  @!P1 LDGSTS.E.BYPASS.LTC128B.128 [R9+0x1a400], desc[UR56][R2.64+0x100], !P0 ;  /* 0x1a40010002099fae */ /* 0x0001e2000c101d78 */
[----:B------:R-:W-:Y:S01]  /*21bb0*/  ISETP.GE.AND P1, PT, R7, R6, PT ;  /* 0x000000060700720c */ /* 0x000fe20003f26270 */
[----:B------:R-:W-:-:S02]  /*21bc0*/  IMAD.MOV.U32 R13, RZ, RZ, R0 ;  /* 0x000000ffff0d7224 */ /* 0x000fc400078e0000 */
[----:B0-----:R-:W-:-:S10]  /*21bd0*/  IMAD.MOV.U32 R2, RZ, RZ, R14 ;  /* 0x000000ffff027224 */ /* 0x001fd400078e000e */
[----:B------:R-:W-:Y:S05]  /*21be0*/  WARPSYNC.COLLECTIVE R15, `(.L_x_4154) ;  /* 0x000000000f087348 */ /* 0x000fea0003c00000 */
[----:B------:R0:W1:Y:S02]  /*21bf0*/  SHFL.IDX P6, R14, R13, R12, R11 ;  /* 0x0000000c0d0e7389 */ /* 0x00006400000c000b */
[----:B01----:R-:W-:Y:S01]  /*21c00*/  ENDCOLLECTIVE ;  /* 0x000000000000791b */ /* 0x003fe20003800000 */
.L_x_4154:
        /* <DEDUP_REMOVED lines=8> */
.L_x_4155:
        /* <DEDUP_REMOVED lines=14> */
.L_x_4156:
        /* <DEDUP_REMOVED lines=8> */
.L_x_4157:
        /* <DEDUP_REMOVED lines=14> */
.L_x_4158:
        /* <DEDUP_REMOVED lines=8> */
.L_x_4159:
        /* <DEDUP_REMOVED lines=14> */
.L_x_4160:
        /* <DEDUP_REMOVED lines=8> */
.L_x_4161:
        /* <DEDUP_REMOVED lines=14> */
.L_x_4162:
        /* <DEDUP_REMOVED lines=8> */
.L_x_4163:
        /* <DEDUP_REMOVED lines=9> */
[----:B------:R-:W-:Y:S02]  /*222a0*/  ISETP.GE.AND P1, PT, R7, R6, PT ;  /* 0x000000060700720c */ /* 0x000fe40003f26270 */
[----:B0-----:R-:W-:-:S11]  /*222b0*/  MOV R2, R14 ;  /* 0x0000000e00027202 */ /* 0x001fd60000000f00 */
[----:B------:R-:W-:Y:S05]  /*222c0*/  WARPSYNC.COLLECTIVE R15, `(.L_x_4164) ;  /* 0x000000000f087348 */ /* 0x000fea0003c00000 */
[----:B------:R0:W1:Y:S02]  /*222d0*/  SHFL.IDX P6, R14, R13, R12, R11 ;  /* 0x0000000c0d0e7389 */ /* 0x00006400000c000b */
[----:B01----:R-:W-:Y:S01]  /*222e0*/  ENDCOLLECTIVE ;  /* 0x000000000000791b */ /* 0x003fe20003800000 */
.L_x_4164:
        /* <DEDUP_REMOVED lines=8> */
.L_x_4165:
        /* <DEDUP_REMOVED lines=12> */
.L_x_4166:
[----:B------:R-:W-:Y:S05]  /*22430*/  BRA `(.L_x_4167) ;  /* 0xffffffb000947947 */ /* 0x000fea000383ffff */
.L_x_4032:
[----:B0-----:R0:W1:Y:S02]  /*22440*/  SYNCS.PHASECHK.TRANS64.TRYWAIT P0, [R22+URZ+0x30820], R3 ;  /* 0x03082003160075a7 */ /* 0x001064000800017f */
[----:B-1----:R-:W-:Y:S05]  /*22450*/  @!P0 NANOSLEEP.SYNCS 0x989680 ;  /* 0x009896800000895d */ /* 0x002fea0003900000 */
[----:B------:R-:W1:Y:S02]  /*22460*/  @!P0 SYNCS.PHASECHK.TRANS64 P0, [R22+URZ+0x30820], R3 ;  /* 0x03082003160085a7 */ /* 0x000e64000800007f */
[----:B-1----:R-:W-:Y:S05]  /*22470*/  @!P0 BRA `(.L_x_4032) ;  /* 0xfffffffc00f08947 */ /* 0x002fea000383ffff */
[----:B------:R-:W-:Y:S05]  /*22480*/  BRA `(.L_x_4168) ;  /* 0xffffffb400047947 */ /* 0x000fea000383ffff */
.L_x_4037:
[----:B0-----:R0:W1:Y:S02]  /*22490*/  SYNCS.PHASECHK.TRANS64.TRYWAIT P0, [R7+URZ+0x30840], R2 ;  /* 0x03084002070075a7 */ /* 0x001064000800017f */
[----:B-1----:R-:W-:Y:S05]  /*224a0*/  @!P0 NANOSLEEP.SYNCS 0x989680 ;  /* 0x009896800000895d */ /* 0x002fea0003900000 */
[----:B------:R-:W1:Y:S02]  /*224b0*/  @!P0 SYNCS.PHASECHK.TRANS64 P0, [R7+URZ+0x30840], R2 ;  /* 0x03084002070085a7 */ /* 0x000e64000800007f */
[----:B-1----:R-:W-:Y:S05]  /*224c0*/  @!P0 BRA `(.L_x_4037) ;  /* 0xfffffffc00f08947 */ /* 0x002fea000383ffff */
[----:B------:R-:W-:Y:S05]  /*224d0*/  BRA `(.L_x_4169) ;  /* 0xffffffb400e87947 */ /* 0x000fea000383ffff */
.L_x_4038:
        /* <DEDUP_REMOVED lines=8> */
.L_x_4171:
[----:B------:R-:W-:Y:S05]  /*22560*/  BSYNC B1 ;  /* 0x0000000000017941 */ /* 0x000fea0003800000 */
.L_x_4170:
[----:B------:R0:W-:Y:S04]  /*22570*/  STL [R1+0x80], R0 ;  /* 0x0000800001007387 */ /* 0x0001e80000100800 */
[----:B0-----:R0:W5:Y:S01]  /*22580*/  LDL.LU R0, [R1] ;  /* 0x0000000001007983 */ /* 0x0011620000300800 */
[----:B------:R-:W-:Y:S01]  /*22590*/  IMAD.MOV.U32 R13, RZ, RZ, R8 ;  /* 0x000000ffff0d7224 */ /* 0x000fe200078e0008 */
[----:B------:R-:W-:Y:S01]  /*225a0*/  MOV R12, RZ ;  /* 0x000000ff000c7202 */ /* 0x000fe20000000f00 */
[----:B------:R-:W-:Y:S02]  /*225b0*/  IMAD.MOV.U32 R11, RZ, RZ, 0x181f ;  /* 0x0000181fff0b7424 */ /* 0x000fe400078e00ff */
[----:B------:R-:W-:Y:S02]  /*225c0*/  IMAD.MOV.U32 R15, RZ, RZ, -0x1 ;  /* 0xffffffffff0f7424 */ /* 0x000fe400078e00ff */
[----:B------:R-:W-:-:S02]  /*225d0*/  IMAD.MOV.U32 R3, RZ, RZ, R14 ;  /* 0x000000ffff037224 */ /* 0x000fc400078e000e */
[----:B0-----:R-:W-:-:S07]  /*225e0*/  IMAD.SHL.U32 R4, R33, 0x2, RZ ;  /* 0x0000000221047824 */ /* 0x001fce00078e00ff */
[----:B-----5:R-:W-:Y:S05]  /*225f0*/  WARPSYNC.COLLECTIVE R15, `(.L_x_4172) ;  /* 0x000000000f087348 */ /* 0x020fea0003c00000 */
[----:B------:R0:W1:Y:S02]  /*22600*/  SHFL.IDX P6, R14, R13, R12, R11 ;  /* 0x0000000c0d0e7389 */ /* 0x00006400000c000b */
[----:B01---5:R-:W-:Y:S01]  /*22610*/  ENDCOLLECTIVE ;  /* 0x000000000000791b */ /* 0x023fe20003800000 */
.L_x_4172:
[----:B------:R-:W-:Y:S02]  /*22620*/  IMAD R5, R5, 0x2, R22 ;  /* 0x0000000205057824 */ /* 0x000fe400078e0216 */
[----:B------:R-:W-:Y:S02]  /*22630*/  IMAD.MOV.U32 R13, RZ, RZ, R6 ;  /* 0x000000ffff0d7224 */ /* 0x000fe400078e0006 */
[----:B------:R-:W-:Y:S02]  /*22640*/  IMAD.MOV.U32 R12, RZ, RZ, 0x1 ;  /* 0x00000001ff0c7424 */ /* 0x000fe400078e00ff */
[----:B------:R-:W-:-:S07]  /*22650*/  IMAD.MOV.U32 R2, RZ, RZ, R14 ;  /* 0x000000ffff027224 */ /* 0x000fce00078e000e */
[----:B------:R-:W-:Y:S05]  /*22660*/  WARPSYNC.COLLECTIVE R15, `(.L_x_4173) ;  /* 0x000000000f087348 */ /* 0x000fea0003c00000 */
[----:B------:R0:W1:Y:S02]  /*22670*/  SHFL.IDX P6, R14, R13, R12, R11 ;  /* 0x0000000c0d0e7389 */ /* 0x00006400000c000b */
[----:B01----:R-:W-:Y:S01]  /*22680*/  ENDCOLLECTIVE ;  /* 0x000000000000791b */ /* 0x003fe20003800000 */
.L_x_4173:
[----:B------:R-:W-:-:S05]  /*22690*/  IADD3 R2, P0, R2, R4, RZ ;  /* 0x0000000402027210 */ /* 0x000fca0007f1e0ff */
[----:B------:R-:W-:Y:S02]  /*226a0*/  IMAD.X R3, RZ, RZ, R3, P0 ;  /* 0x000000ffff037224 */ /* 0x000fe400000e0603 */
[----:B------:R-:W-:Y:S01]  /*226b0*/  IMAD.MOV.U32 R13, RZ, RZ, R8 ;  /* 0x000000ffff0d7224 */ /* 0x000fe200078e0008 */
[----:B------:R-:W-:-:S04]  /*226c0*/  LOP3.LUT R0, R0, 0xffffffbf, RZ, 0xc0, !PT ;  /* 0xffffffbf00007812 */ /* 0x000fc800078ec0ff */
[----:B------:R-:W-:-:S04]  /*226d0*/  @P1 LOP3.LUT R0, R0, 0x40, RZ, 0xfc, !PT ;  /* 0x0000004000001812 */ /* 0x000fc800078efcff */
[----:B------:R-:W-:Y:S01]  /*226e0*/  LOP3.LUT P1, RZ, R0, 0x4, RZ, 0xc0, !PT ;  /* 0x0000000400ff7812 */ /* 0x000fe2000782c0ff */
[----:B------:R0:W-:-:S12]  /*226f0*/  STL [R1], R0 ;  /* 0x0000000001007387 */ /* 0x0001d80000100800 */
[----:B------:R-:W-:Y:S01]  /*22700*/  @!PT LDS RZ, [RZ] ;  /* 0x00000000fffff984 */ /* 0x000fe20000000800 */
[----:B------:R-:W-:Y:S01]  /*22710*/  @!PT LDS RZ, [RZ] ;  /* 0x00000000fffff984 */ /* 0x000fe20000000800 */
[----:B------:R-:W-:Y:S01]  /*22720*/  @!PT LDS RZ, [RZ] ;  /* 0x00000000fffff984 */ /* 0x000fe20000000800 */
[----:B------:R-:W-:Y:S04]  /*22730*/  LDGSTS.E.BYPASS.LTC128B.128 [R5+0x1e400], desc[UR56][R2.64], !P1 ;  /* 0x1e40000002057fae */ /* 0x000fe8000c901d78 */
[----:B------:R-:W-:Y:S04]  /*22740*/  LDGSTS.E.BYPASS.LTC128B.128 [R5+0x21400], desc[UR56][R2.64+0x80], !P5 ;  /* 0x2140008002057fae */ /* 0x000fe8000e901d78 */
[----:B------:R1:W-:Y:S02]  /*22750*/  LDGSTS.E.BYPASS.LTC128B.128 [R5+0x24400], desc[UR56][R2.64+0x100], !P4 ;  /* 0x2440010002057fae */ /* 0x0003e4000e101d78 */
[----:B01----:R-:W-:-:S07]  /*22760*/  IMAD.MOV.U32 R3, RZ, RZ, R14 ;  /* 0x000000ffff037224 */ /* 0x003fce00078e000e */
[----:B------:R-:W-:Y:S05]  /*22770*/  WARPSYNC.COLLECTIVE R15, `(.L_x_4174) ;  /* 0x000000000f087348 */ /* 0x000fea0003c00000 */
[----:B------:R0:W1:Y:S02]  /*22780*/  SHFL.IDX P6, R14, R13, R12, R11 ;  /* 0x0000000c0d0e7389 */ /* 0x00006400000c000b */
[----:B01----:R-:W-:Y:S01]  /*22790*/  ENDCOLLECTIVE ;  /* 0x000000000000791b */ /* 0x003fe20003800000 */
.L_x_4174:
[----:B------:R-:W-:Y:S02]  /*227a0*/  IMAD.MOV.U32 R13, RZ, RZ, R6 ;  /* 0x000000ffff0d7224 */ /* 0x000fe400078e0006 */
[----:B------:R-:W-:Y:S02]  /*227b0*/  IMAD.MOV.U32 R12, RZ, RZ, 0x2 ;  /* 0x00000002ff0c7424 */ /* 0x000fe400078e00ff */
[----:B------:R-:W-:-:S07]  /*227c0*/  IMAD.MOV.U32 R2, RZ, RZ, R14 ;  /* 0x000000ffff027224 */ /* 0x000fce00078e000e */
[----:B------:R-:W-:Y:S05]  /*227d0*/  WARPSYNC.COLLECTIVE R15, `(.L_x_4175) ;  /* 0x000000000f087348 */ /* 0x000fea0003c00000 */
[----:B------:R0:W1:Y:S02]  /*227e0*/  SHFL.IDX P6, R14, R13, R12, R11 ;  /* 0x0000000c0d0e7389 */ /* 0x00006400000c000b */
[----:B01----:R-:W-:Y:S01]  /*227f0*/  ENDCOLLECTIVE ;  /* 0x000000000000791b */ /* 0x003fe20003800000 */
.L_x_4175:
        /* <DEDUP_REMOVED lines=13> */
.L_x_4176:
[----:B------:R-:W-:Y:S02]  /*228d0*/  IMAD.MOV.U32 R13, RZ, RZ, R6 ;  /* 0x000000ffff0d7224 */ /* 0x000fe400078e0006 */
[----:B------:R-:W-:Y:S02]  /*228e0*/  IMAD.MOV.U32 R12, RZ, RZ, 0x3 ;  /* 0x00000003ff0c7424 */ /* 0x000fe400078e00ff */
[----:B------:R-:W-:-:S07]  /*228f0*/  IMAD.MOV.U32 R2, RZ, RZ, R14 ;  /* 0x000000ffff027224 */ /* 0x000fce00078e000e */
[----:B------:R-:W-:Y:S05]  /*22900*/  WARPSYNC.COLLECTIVE R15, `(.L_x_4177) ;  /* 0x000000000f087348 */ /* 0x000fea0003c00000 */
[----:B------:R0:W1:Y:S02]  /*22910*/  SHFL.IDX P6, R14, R13, R12, R11 ;  /* 0x0000000c0d0e7389 */ /* 0x00006400000c000b */
[----:B01----:R-:W-:Y:S01]  /*22920*/  ENDCOLLECTIVE ;  /* 0x000000000000791b */ /* 0x003fe20003800000 */
.L_x_4177:
        /* <DEDUP_REMOVED lines=13> */
.L_x_4178:
[----:B------:R-:W-:Y:S02]  /*22a00*/  IMAD.MOV.U32 R13, RZ, RZ, R6 ;  /* 0x000000ffff0d7224 */ /* 0x000fe400078e0006 */
[----:B------:R-:W-:Y:S02]  /*22a10*/  IMAD.MOV.U32 R12, RZ, RZ, 0x4 ;  /* 0x00000004ff0c7424 */ /* 0x000fe400078e00ff */
[----:B------:R-:W-:-:S07]  /*22a20*/  IMAD.MOV.U32 R2, RZ, RZ, R14 ;  /* 0x000000ffff027224 */ /* 0x000fce00078e000e */
[----:B------:R-:W-:Y:S05]  /*22a30*/  WARPSYNC.COLLECTIVE R15, `(.L_x_4179) ;  /* 0x000000000f087348 */ /* 0x000fea0003c00000 */
[----:B------:R0:W1:Y:S02]  /*22a40*/  SHFL.IDX P6, R14, R13, R12, R11 ;  /* 0x0000000c0d0e7389 */ /* 0x00006400000c000b */
[----:B01----:R-:W-:Y:S01]  /*22a50*/  ENDCOLLECTIVE ;  /* 0x000000000000791b */ /* 0x003fe20003800000 */
.L_x_4179:
        /* <DEDUP_REMOVED lines=13> */
.L_x_4180:
[----:B------:R-:W-:-:S05]  /*22b30*/  IMAD.MOV.U32 R2, RZ, RZ, R14 ;  /* 0x000000ffff027224 */ /* 0x000fca00078e000e */
[----:B------:R-:W-:-:S04]  /*22b40*/  IADD3 R2, P0, R2, R4, RZ ;  /* 0x0000000402027210 */ /* 0x000fc80007f1e0ff */
[----:B------:R-:W-:-:S05]  /*22b50*/  IADD3.X R3, RZ, R34, RZ, P0, !PT ;  /* 0x00000022ff037210 */ /* 0x000fca00007fe4ff */
[----:B------:R-:W-:Y:S01]  /*22b60*/  @!PT LDS RZ, [RZ] ;  /* 0x00000000fffff984 */ /* 0x000fe20000000800 */
[----:B------:R-:W-:Y:S01]  /*22b70*/  @!PT LDS RZ, [RZ] ;  /* 0x00000000fffff984 */ /* 0x000fe20000000800 */
[----:B------:R-:W-:Y:S01]  /*22b80*/  @!PT LDS RZ, [RZ] ;  /* 0x00000000fffff984 */ /* 0x000fe20000000800 */
[----:B------:R0:W-:Y:S01]  /*22b90*/  LDGSTS.E.BYPASS.LTC128B.128 [R5+0x20400], desc[UR56][R2.64], !P1 ;  /* 0x2040000002057fae */ /* 0x0001e2000c901d78 */
[----:B------:R-:W-:-:S03]  /*22ba0*/  LOP3.LUT P1, RZ, R0, 0x40, RZ, 0xc0, !PT ;  /* 0x0000004000ff7812 */ /* 0x000fc6000782c0ff */
[----:B------:R0:W5:Y:S01]  /*22bb0*/  LDL.LU R0, [R1+0x80] ;  /* 0x0000800001007983 */ /* 0x0001620000300800 */
[----:B------:R-:W-:Y:S02]  /*22bc0*/  IMAD.MOV.U32 R13, RZ, RZ, R6 ;  /* 0x000000ffff0d7224 */ /* 0x000fe400078e0006 */
[----:B------:R-:W-:Y:S01]  /*22bd0*/  IMAD.MOV.U32 R12, RZ, RZ, 0x5 ;  /* 0x00000005ff0c7424 */ /* 0x000fe200078e00ff */
[----:B------:R0:W-:Y:S06]  /*22be0*/  LDGSTS.E.BYPASS.LTC128B.128 [R5+0x23400], desc[UR56][R2.64+0x80], !P5 ;  /* 0x2340008002057fae */ /* 0x0001ec000e901d78 */
[----:B0----5:R-:W-:Y:S05]  /*22bf0*/  WARPSYNC.COLLECTIVE R15, `(.L_x_4181) ;  /* 0x000000000f087348 */ /* 0x021fea0003c00000 */
[----:B------:R1:W2:Y:S02]  /*22c00*/  SHFL.IDX P6, R14, R13, R12, R11 ;  /* 0x0000000c0d0e7389 */ /* 0x0002a400000c000b */
[----:B012--5:R-:W-:Y:S01]  /*22c10*/  ENDCOLLECTIVE ;  /* 0x000000000000791b */ /* 0x027fe20003800000 */
.L_x_4181:
[----:B------:R-:W-:Y:S01]  /*22c20*/  @!PT LDS RZ, [RZ] ;  /* 0x00000000fffff984 */ /* 0x000fe20000000800 */
[----:B------:R-:W-:Y:S01]  /*22c30*/  @!PT LDS RZ, [RZ] ;  /* 0x00000000fffff984 */ /* 0x000fe20000000800 */
[----:B------:R-:W-:Y:S01]  /*22c40*/  @!PT LDS RZ, [RZ] ;  /* 0x00000000fffff984 */ /* 0x000fe20000000800 */
[----:B------:R0:W-:Y:S01]  /*22c50*/  LDGSTS.E.BYPASS.LTC128B.128 [R5+0x26400], desc[UR56][R2.64+0x100], !P4 ;  /* 0x2640010002057fae */ /* 0x0001e2000e101d78 */
[----:B------:R-:W-:Y:S02]  /*22c60*/  IMAD.MOV.U32 R13, RZ, RZ, R8 ;  /* 0x000000ffff0d7224 */ /* 0x000fe400078e0008 */
[----:B------:R-:W-:-:S07]  /*22c70*/  IMAD.MOV.U32 R34, RZ, RZ, R14 ;  /* 0x000000ffff227224 */ /* 0x000fce00078e000e */
[----:B0-----:R-:W-:Y:S05]  /*22c80*/  WARPSYNC.COLLECTIVE R15, `(.L_x_4182) ;  /* 0x000000000f087348 */ /* 0x001fea0003c00000 */
[----:B------:R1:W2:Y:S02]  /*22c90*/  SHFL.IDX P6, R14, R13, R12, R11 ;  /* 0x0000000c0d0e7389 */ /* 0x0002a400000c000b */
[----:B012---:R-:W-:Y:S01]  /*22ca0*/  ENDCOLLECTIVE ;  /* 0x000000000000791b */ /* 0x007fe20003800000 */
.L_x_4182:
[----:B------:R-:W-:Y:S01]  /*22cb0*/  IMAD.MOV.U32 R2, RZ, RZ, R14 ;  /* 0x000000ffff027224 */ /* 0x000fe200078e000e */
[----:B------:R-:W-:Y:S06]  /*22cc0*/  BRA `(.L_x_4183) ;  /* 0xffffffb000fc7947 */ /* 0x000fec000383ffff */
.L_x_4043:
[----:B0-----:R0:W2:Y:S02]  /*22cd0*/  SYNCS.PHASECHK.TRANS64.TRYWAIT P0, [R6+URZ+0x30860], R2 ;  /* 0x03086002060075a7 */ /* 0x0010a4000800017f */
[----:B--2---:R-:W-:Y:S05]  /*22ce0*/  @!P0 NANOSLEEP.SYNCS 0x989680 ;  /* 0x009896800000895d */ /* 0x004fea0003900000 */
[----:B------:R-:W2:Y:S02]  /*22cf0*/  @!P0 SYNCS.PHASECHK.TRANS64 P0, [R6+URZ+0x30860], R2 ;  /* 0x03086002060085a7 */ /* 0x000ea4000800007f */
[----:B--2---:R-:W-:Y:S05]  /*22d00*/  @!P0 BRA `(.L_x_4043) ;  /* 0xfffffffc00f08947 */ /* 0x004fea000383ffff */
[----:B------:R-:W-:Y:S05]  /*22d10*/  BRA `(.L_x_4184) ;  /* 0xffffffb400647947 */ /* 0x000fea000383ffff */
.L_x_4044:
        /* <DEDUP_REMOVED lines=8> */
.L_x_4186:
[----:B------:R-:W-:Y:S05]  /*22da0*/  BSYNC B1 ;  /* 0x0000000000017941 */ /* 0x000fea0003800000 */
.L_x_4185:
        /* <DEDUP_REMOVED lines=9> */
.L_x_4187:
[----:B------:R-:W-:Y:S02]  /*22e40*/  IMAD.MOV.U32 R13, RZ, RZ, R24 ;  /* 0x000000ffff0d7224 */ /* 0x000fe400078e0018 */
[----:B------:R-:W-:Y:S01]  /*22e50*/  IMAD.MOV.U32 R12, RZ, RZ, 0x1 ;  /* 0x00000001ff0c7424 */ /* 0x000fe200078e00ff */
[----:B------:R-:W-:-:S07]  /*22e60*/  MOV R2, R14 ;  /* 0x0000000e00027202 */ /* 0x000fce0000000f00 */
[----:B------:R-:W-:Y:S05]  /*22e70*/  WARPSYNC.COLLECTIVE R15, `(.L_x_4188) ;  /* 0x000000000f087348 */ /* 0x000fea0003c00000 */
[----:B------:R0:W1:Y:S02]  /*22e80*/  SHFL.IDX P6, R14, R13, R12, R11 ;  /* 0x0000000c0d0e7389 */ /* 0x00006400000c000b */
[----:B01----:R-:W-:Y:S01]  /*22e90*/  ENDCOLLECTIVE ;  /* 0x000000000000791b */ /* 0x003fe20003800000 */
.L_x_4188:
        /* <DEDUP_REMOVED lines=16> */
.L_x_4189:
[----:B------:R-:W-:Y:S02]  /*22fa0*/  IMAD.MOV.U32 R13, RZ, RZ, R24 ;  /* 0x000000ffff0d7224 */ /* 0x000fe400078e0018 */
[----:B------:R-:W-:Y:S02]  /*22fb0*/  IMAD.MOV.U32 R12, RZ, RZ, 0x2 ;  /* 0x00000002ff0c7424 */ /* 0x000fe400078e00ff */
[----:B------:R-:W-:-:S07]  /*22fc0*/  IMAD.MOV.U32 R2, RZ, RZ, R14 ;  /* 0x000000ffff027224 */ /* 0x000fce00078e000e */
[----:B------:R-:W-:Y:S05]  /*22fd0*/  WARPSYNC.COLLECTIVE R15, `(.L_x_4190) ;  /* 0x000000000f087348 */ /* 0x000fea0003c00000 */
[----:B------:R0:W1:Y:S02]  /*22fe0*/  SHFL.IDX P6, R14, R13, R12, R11 ;  /* 0x0000000c0d0e7389 */ /* 0x00006400000c000b */
[----:B01----:R-:W-:Y:S01]  /*22ff0*/  ENDCOLLECTIVE ;  /* 0x000000000000791b */ /* 0x003fe20003800000 */
.L_x_4190:
        /* <DEDUP_REMOVED lines=16> */
.L_x_4191:
[----:B------:R-:W-:Y:S01]  /*23100*/  MOV R13, R24 ;  /* 0x00000018000d7202 */ /* 0x000fe20000000f00 */
[----:B------:R-:W-:Y:S02]  /*23110*/  IMAD.MOV.U32 R12, RZ, RZ, 0x3 ;  /* 0x00000003ff0c7424 */ /* 0x000fe400078e00ff */
[----:B------:R-:W-:-:S07]  /*23120*/  IMAD.MOV.U32 R2, RZ, RZ, R14 ;  /* 0x000000ffff027224 */ /* 0x000fce00078e000e */
[----:B------:R-:W-:Y:S05]  /*23130*/  WARPSYNC.COLLECTIVE R15, `(.L_x_4192) ;  /* 0x000000000f087348 */ /* 0x000fea0003c00000 */
[----:B------:R0:W1:Y:S02]  /*23140*/  SHFL.IDX P6, R14, R13, R12, R11 ;  /* 0x0000000c0d0e7389 */ /* 0x00006400000c000b */
[----:B01----:R-:W-:Y:S01]  /*23150*/  ENDCOLLECTIVE ;  /* 0x000000000000791b */ /* 0x003fe20003800000 */
.L_x_4192:
        /* <DEDUP_REMOVED lines=16> */
.L_x_4193:
[----:B------:R-:W-:Y:S02]  /*23260*/  IMAD.MOV.U32 R13, RZ, RZ, R24 ;  /* 0x000000ffff0d7224 */ /* 0x000fe400078e0018 */
[----:B------:R-:W-:Y:S02]  /*23270*/  IMAD.MOV.U32 R12, RZ, RZ, 0x4 ;  /* 0x00000004ff0c7424 */ /* 0x000fe400078e00ff */
[----:B------:R-:W-:-:S07]  /*23280*/  IMAD.MOV.U32 R2, RZ, RZ, R14 ;  /* 0x000000ffff027224 */ /* 0x000fce00078e000e */
[----:B------:R-:W-:Y:S05]  /*23290*/  WARPSYNC.COLLECTIVE R15, `(.L_x_4194) ;  /* 0x000000000f087348 */ /* 0x000fea0003c00000 */
[----:B------:R0:W1:Y:S02]  /*232a0*/  SHFL.IDX P6, R14, R13, R12, R11 ;  /* 0x0000000c0d0e7389 */ /* 0x00006400000c000b */
[----:B01----:R-:W-:Y:S01]  /*232b0*/  ENDCOLLECTIVE ;  /* 0x000000000000791b */ /* 0x003fe20003800000 */
.L_x_4194:
        /* <DEDUP_REMOVED lines=16> */
.L_x_4195:
[----:B------:R-:W-:Y:S02]  /*233c0*/  IMAD.MOV.U32 R13, RZ, RZ, R24 ;  /* 0x000000ffff0d7224 */ /* 0x000fe400078e0018 */
[----:B------:R-:W-:Y:S02]  /*233d0*/  IMAD.MOV.U32 R12, RZ, RZ, 0x5 ;  /* 0x00000005ff0c7424 */ /* 0x000fe400078e00ff */
[----:B------:R-:W-:-:S07]  /*233e0*/  IMAD.MOV.U32 R2, RZ, RZ, R14 ;  /* 0x000000ffff027224 */ /* 0x000fce00078e000e */
[----:B------:R-:W-:Y:S05]  /*233f0*/  WARPSYNC.COLLECTIVE R15, `(.L_x_4196) ;  /* 0x000000000f087348 */ /* 0x000fea0003c00000 */
[----:B------:R0:W1:Y:S02]  /*23400*/  SHFL.IDX P6, R14, R13, R12, R11 ;  /* 0x0000000c0d0e7389 */ /* 0x00006400000c000b */
[----:B01----:R-:W-:Y:S01]  /*23410*/  ENDCOLLECTIVE ;  /* 0x000000000000791b */ /* 0x003fe20003800000 */
.L_x_4196:
        /* <DEDUP_REMOVED lines=13> */
.L_x_4197:
[----:B------:R-:W-:Y:S01]  /*234f0*/  @!PT LDS RZ, [RZ] ;  /* 0x00000000fffff984 */ /* 0x000fe20000000800 */
[----:B------:R-:W-:Y:S01]  /*23500*/  @!PT LDS RZ, [RZ] ;  /* 0x00000000fffff984 */ /* 0x000fe20000000800 */
[----:B------:R-:W-:Y:S01]  /*23510*/  @!PT LDS RZ, [RZ] ;  /* 0x00000000fffff984 */ /* 0x000fe20000000800 */
[----:B------:R0:W-:Y:S01]  /*23520*/  LDGSTS.E.BYPASS.LTC128B.128 [R5+0x5400], desc[UR56][R2.64+0x80], !P0 ;  /* 0x0540008002057fae */ /* 0x0001e2000c101d78 */
[----:B------:R-:W-:-:S13]  /*23530*/  ISETP.LT.OR P0, PT, R7, 0x41, P1 ;  /* 0x000000410700780c */ /* 0x000fda0000f01670 */
[----:B------:R0:W-:Y:S01]  /*23540*/  LDGSTS.E.BYPASS.LTC128B.128 [R5+0x8400], desc[UR56][R2.64+0x100], !P0 ;  /* 0x0840010002057fae */ /* 0x0001e2000c101d78 */
[----:B------:R-:W-:Y:S05]  /*23550*/  BRA `(.L_x_4198) ;  /* 0xffffffb000507947 */ /* 0x000fea000383ffff */
.L_x_4052:
[----:B0-----:R0:W1:Y:S02]  /*23560*/  SYNCS.PHASECHK.TRANS64.TRYWAIT P0, [R0+URZ+0x30860], R3 ;  /* 0x03086003000075a7 */ /* 0x001064000800017f */
[----:B-1----:R-:W-:Y:S05]  /*23570*/  @!P0 NANOSLEEP.SYNCS 0x989680 ;  /* 0x009896800000895d */ /* 0x002fea0003900000 */
[----:B------:R-:W1:Y:S02]  /*23580*/  @!P0 SYNCS.PHASECHK.TRANS64 P0, [R0+URZ+0x30860], R3 ;  /* 0x03086003000085a7 */ /* 0x000e64000800007f */
[----:B-1----:R-:W-:Y:S05]  /*23590*/  @!P0 BRA `(.L_x_4052) ;  /* 0xfffffffc00f08947 */ /* 0x002fea000383ffff */
[----:B------:R-:W-:Y:S05]  /*235a0*/  BRA `(.L_x_4199) ;  /* 0xffffffb400787947 */ /* 0x000fea000383ffff */
.L_x_4053:
[----:B------:R-:W-:Y:S01]  /*235b0*/  BSSY B0, `(.L_x_4200) ;  /* 0x0000008000007945 */ /* 0x000fe20003800000 */
[----:B------:R-:W-:Y:S02]  /*235c0*/  IMAD.MOV.U32 R13, RZ, RZ, R24 ;  /* 0x000000ffff0d7224 */ /* 0x000fe400078e0018 */
[----:B------:R-:W-:Y:S02]  /*235d0*/  IMAD.MOV.U32 R12, RZ, RZ, RZ ;  /* 0x000000ffff0c7224 */ /* 0x000fe400078e00ff */
[----:B------:R-:W-:Y:S02]  /*235e0*/  IMAD.MOV.U32 R11, RZ, RZ, 0x181f ;  /* 0x0000181fff0b7424 */ /* 0x000fe400078e00ff */
[----:B------:R-:W-:-:S07]  /*235f0*/  IMAD.MOV.U32 R15, RZ, RZ, -0x1 ;  /* 0xffffffffff0f7424 */ /* 0x000fce00078e00ff */
[----:B0-2---:R-:W-:Y:S05]  /*23600*/  WARPSYNC.COLLECTIVE R15, `(.L_x_4201) ;  /* 0x000000000f087348 */ /* 0x005fea0003c00000 */
[----:B--2---:R1:W2:Y:S02]  /*23610*/  SHFL.IDX P6, R14, R13, R12, R11 ;  /* 0x0000000c0d0e7389 */ /* 0x0042a400000c000b */
[----:B012---:R-:W-:Y:S01]  /*23620*/  ENDCOLLECTIVE ;  /* 0x000000000000791b */ /* 0x007fe20003800000 */
.L_x_4201:
[----:B------:R-:W-:Y:S05]  /*23630*/  BSYNC B0 ;  /* 0x0000000000007941 */ /* 0x000fea0003800000 */
.L_x_4200:
        /* <DEDUP_REMOVED lines=9> */
.L_x_4202:
        /* <DEDUP_REMOVED lines=14> */
.L_x_4203:
        /* <DEDUP_REMOVED lines=13> */
.L_x_4204:
[----:B------:R-:W-:Y:S02]  /*23880*/  IMAD.MOV.U32 R13, RZ, RZ, R24 ;  /* 0x000000ffff0d7224 */ /* 0x000fe400078e0018 */
[----:B------:R-:W-:Y:S01]  /*23890*/  IMAD.MOV.U32 R12, RZ, RZ, 0x2 ;  /* 0x00000002ff0c7424 */ /* 0x000fe200078e00ff */
[----:B------:R-:W-:-:S13]  /*238a0*/  IADD3 R2, P4, R14, R5, RZ ;  /* 0x000000050e027210 */ /* 0x000fda0007f9e0ff */
[----:B------:R-:W-:Y:S05]  /*238b0*/  WARPSYNC.COLLECTIVE R15, `(.L_x_4205) ;  /* 0x000000000f087348 */ /* 0x000fea0003c00000 */
[----:B------:R0:W1:Y:S02]  /*238c0*/  SHFL.IDX P6, R14, R13, R12, R11 ;  /* 0x0000000c0d0e7389 */ /* 0x00006400000c000b */
[----:B01----:R-:W-:Y:S01]  /*238d0*/  ENDCOLLECTIVE ;  /* 0x000000000000791b */ /* 0x003fe20003800000 */
.L_x_4205:
        /* <DEDUP_REMOVED lines=15> */
.L_x_4206:
[----:B------:R-:W-:Y:S02]  /*239d0*/  IMAD.MOV.U32 R13, RZ, RZ, R24 ;  /* 0x000000ffff0d7224 */ /* 0x000fe400078e0018 */
[----:B------:R-:W-:Y:S01]  /*239e0*/  IMAD.MOV.U32 R12, RZ, RZ, 0x3 ;  /* 0x00000003ff0c7424 */ /* 0x000fe200078e00ff */
[----:B------:R-:W-:-:S13]  /*239f0*/  IADD3 R2, P4, R14, R5, RZ ;  /* 0x000000050e027210 */ /* 0x000fda0007f9e0ff */
[----:B------:R-:W-:Y:S05]  /*23a00*/  WARPSYNC.COLLECTIVE R15, `(.L_x_4207) ;  /* 0x000000000f087348 */ /* 0x000fea0003c00000 */
[----:B------:R0:W1:Y:S02]  /*23a10*/  SHFL.IDX P6, R14, R13, R12, R11 ;  /* 0x0000000c0d0e7389 */ /* 0x00006400000c000b */
[----:B01----:R-:W-:Y:S01]  /*23a20*/  ENDCOLLECTIVE ;  /* 0x000000000000791b */ /* 0x003fe20003800000 */
.L_x_4207:
        /* <DEDUP_REMOVED lines=15> */
.L_x_4208:
[----:B------:R-:W-:Y:S02]  /*23b20*/  IMAD.MOV.U32 R13, RZ, RZ, R24 ;  /* 0x000000ffff0d7224 */ /* 0x000fe400078e0018 */
[----:B------:R-:W-:Y:S01]  /*23b30*/  IMAD.MOV.U32 R12, RZ, RZ, 0x4 ;  /* 0x00000004ff0c7424 */ /* 0x000fe200078e00ff */
[----:B------:R-:W-:-:S13]  /*23b40*/  IADD3 R2, P4, R14, R5, RZ ;  /* 0x000000050e027210 */ /* 0x000fda0007f9e0ff */
[----:B------:R-:W-:Y:S05]  /*23b50*/  WARPSYNC.COLLECTIVE R15, `(.L_x_4209) ;  /* 0x000000000f087348 */ /* 0x000fea0003c00000 */
[----:B------:R0:W1:Y:S02]  /*23b60*/  SHFL.IDX P6, R14, R13, R12, R11 ;  /* 0x0000000c0d0e7389 */ /* 0x00006400000c000b */
[----:B01----:R-:W-:Y:S01]  /*23b70*/  ENDCOLLECTIVE ;  /* 0x000000000000791b */ /* 0x003fe20003800000 */
.L_x_4209:
        /* <DEDUP_REMOVED lines=10> */
[----:B------:R-:W-:Y:S02]  /*23c20*/  ISETP.LT.OR P3, PT, R6, 0x41, P2 ;  /* 0x000000410600780c */ /* 0x000fe40001761670 */
[----:B------:R-:W-:-:S11]  /*23c30*/  MOV R7, R14 ;  /* 0x0000000e00077202 */ /* 0x000fd60000000f00 */
[----:B0-----:R-:W-:Y:S05]  /*23c40*/  WARPSYNC.COLLECTIVE R15, `(.L_x_4210) ;  /* 0x000000000f087348 */ /* 0x001fea0003c00000 */
[----:B------:R1:W2:Y:S02]  /*23c50*/  SHFL.IDX P6, R14, R13, R12, R11 ;  /* 0x0000000c0d0e7389 */ /* 0x0002a400000c000b */
[----:B012---:R-:W-:Y:S01]  /*23c60*/  ENDCOLLECTIVE ;  /* 0x000000000000791b */ /* 0x007fe20003800000 */
.L_x_4210:
[----:B------:R-:W-:Y:S02]  /*23c70*/  IMAD.MOV.U32 R13, RZ, RZ, R24 ;  /* 0x000000ffff0d7224 */ /* 0x000fe400078e0018 */
[----:B------:R-:W-:Y:S01]  /*23c80*/  IMAD.MOV.U32 R12, RZ, RZ, 0x5 ;  /* 0x00000005ff0c7424 */ /* 0x000fe200078e00ff */
[----:B------:R-:W-:-:S13]  /*23c90*/  IADD3 R2, P4, R14, R5, RZ ;  /* 0x000000050e027210 */ /* 0x000fda0007f9e0ff */
[----:B------:R-:W-:Y:S05]  /*23ca0*/  WARPSYNC.COLLECTIVE R15, `(.L_x_4211) ;  /* 0x000000000f087348 */ /* 0x000fea0003c00000 */
[----:B------:R0:W1:Y:S02]  /*23cb0*/  SHFL.IDX P6, R14, R13, R12, R11 ;  /* 0x0000000c0d0e7389 */ /* 0x00006400000c000b */
[----:B01----:R-:W-:Y:S01]  /*23cc0*/  ENDCOLLECTIVE ;  /* 0x000000000000791b */ /* 0x003fe20003800000 */
.L_x_4211:
        /* <DEDUP_REMOVED lines=14> */
.L_x_4212:
[----:B------:R-:W-:Y:S05]  /*23db0*/  BRA `(.L_x_4213) ;  /* 0xffffffb0007c7947 */ /* 0x000fea000383ffff */
.L_x_4058:
        /* <DEDUP_REMOVED lines=8> */
.L_x_4215:
[----:B------:R-:W-:Y:S05]  /*23e40*/  BSYNC B0 ;  /* 0x0000000000007941 */ /* 0x000fea0003800000 */
.L_x_4214:
        /* <DEDUP_REMOVED lines=9> */
.L_x_4216:
        /* <DEDUP_REMOVED lines=18> */
.L_x_4217:
[----:B------:R-:W-:Y:S01]  /*24000*/  IMAD.MOV.U32 R12, RZ, RZ, 0x2 ;  /* 0x00000002ff0c7424 */ /* 0x000fe200078e00ff */
[----:B------:R-:W-:-:S05]  /*24010*/  SEL R7, R14, RZ, P1 ;  /* 0x000000ff0e077207 */ /* 0x000fca0000800000 */
[----:B------:R-:W-:-:S04]  /*24020*/  IMAD.IADD R6, R4, 0x1, R7 ;  /* 0x0000000104067824 */ /* 0x000fc800078e0207 */
[----:B------:R-:W-:-:S07]  /*24030*/  IMAD.MOV.U32 R13, RZ, RZ, R6 ;  /* 0x000000ffff0d7224 */ /* 0x000fce00078e0006 */
[----:B------:R-:W-:Y:S05]  /*24040*/  WARPSYNC.COLLECTIVE R15, `(.L_x_4218) ;  /* 0x000000000f087348 */ /* 0x000fea0003c00000 */
[----:B------:R0:W1:Y:S02]  /*24050*/  SHFL.UP P6, R14, R13, R12, R11 ;  /* 0x0400000c0d0e7389 */ /* 0x00006400000c000b */
[----:B01----:R-:W-:Y:S01]  /*24060*/  ENDCOLLECTIVE ;  /* 0x000000000000791b */ /* 0x003fe20003800000 */
.L_x_4218:
[----:B------:R-:W-:Y:S01]  /*24070*/  IMAD.MOV.U32 R12, RZ, RZ, 0x4 ;  /* 0x00000004ff0c7424 */ /* 0x000fe200078e00ff */
[----:B------:R-:W-:-:S05]  /*24080*/  SEL R7, R14, RZ, P2 ;  /* 0x000000ff0e077207 */ /* 0x000fca0001000000 */
[----:B------:R-:W-:-:S04]  /*24090*/  IMAD.IADD R7, R6, 0x1, R7 ;  /* 0x0000000106077824 */ /* 0x000fc800078e0207 */
[----:B------:R-:W-:-:S07]  /*240a0*/  IMAD.MOV.U32 R13, RZ, RZ, R7 ;  /* 0x000000ffff0d7224 */ /* 0x000fce00078e0007 */
[----:B------:R-:W-:Y:S05]  /*240b0*/  WARPSYNC.COLLECTIVE R15, `(.L_x_4219) ;  /* 0x000000000f087348 */ /* 0x000fea0003c00000 */
[----:B------:R0:W1:Y:S02]  /*240c0*/  SHFL.UP P6, R14, R13, R12, R11 ;  /* 0x0400000c0d0e7389 */ /* 0x00006400000c000b */
[----:B01----:R-:W-:Y:S01]  /*240d0*/  ENDCOLLECTIVE ;  /* 0x000000000000791b */ /* 0x003fe20003800000 */
.L_x_4219:
[----:B------:R-:W-:Y:S02]  /*240e0*/  MOV R12, 0x8 ;  /* 0x00000008000c7802 */ /* 0x000fe40000000f00 */
[----:B------:R-:W-:-:S05]  /*240f0*/  SEL R2, R14, RZ, P3 ;  /* 0x000000ff0e027207 */ /* 0x000fca0001800000 */
[----:B------:R-:W-:-:S04]  /*24100*/  IMAD.IADD R2, R7, 0x1, R2 ;  /* 0x0000000107027824 */ /* 0x000fc800078e0202 */
[----:B------:R-:W-:-:S07]  /*24110*/  IMAD.MOV.U32 R13, RZ, RZ, R2 ;  /* 0x000000ffff0d7224 */ /* 0x000fce00078e0002 */
[----:B------:R-:W-:Y:S05]  /*24120*/  WARPSYNC.COLLECTIVE R15, `(.L_x_4220) ;  /* 0x000000000f087348 */ /* 0x000fea0003c00000 */
[----:B------:R0:W1:Y:S02]  /*24130*/  SHFL.UP P6, R14, R13, R12, R11 ;  /* 0x0400000c0d0e7389 */ /* 0x00006400000c000b */
[----:B01----:R-:W-:Y:S01]  /*24140*/  ENDCOLLECTIVE ;  /* 0x000000000000791b */ /* 0x003fe20003800000 */
.L_x_4220:
[----:B------:R-:W-:Y:S01]  /*24150*/  IMAD.MOV.U32 R12, RZ, RZ, 0x10 ;  /* 0x00000010ff0c7424 */ /* 0x000fe200078e00ff */
[----:B------:R-:W-:-:S05]  /*24160*/  SEL R3, R14, RZ, P4 ;  /* 0x000000ff0e037207 */ /* 0x000fca0002000000 */
[----:B------:R-:W-:-:S04]  /*24170*/  IMAD.IADD R3, R2, 0x1, R3 ;  /* 0x0000000102037824 */ /* 0x000fc800078e0203 */
[----:B------:R-:W-:-:S07]  /*24180*/  IMAD.MOV.U32 R13, RZ, RZ, R3 ;  /* 0x000000ffff0d7224 */ /* 0x000fce00078e0003 */
[----:B------:R-:W-:Y:S05]  /*24190*/  WARPSYNC.COLLECTIVE R15, `(.L_x_4221) ;  /* 0x000000000f087348 */ /* 0x000fea0003c00000 */
[----:B------:R0:W1:Y:S02]  /*241a0*/  SHFL.UP P6, R14, R13, R12, R11 ;  /* 0x0400000c0d0e7389 */ /* 0x00006400000c000b */
[----:B01----:R-:W-:Y:S01]  /*241b0*/  ENDCOLLECTIVE ;  /* 0x000000000000791b */ /* 0x003fe20003800000 */
.L_x_4221:
        /* <DEDUP_REMOVED lines=8> */
.L_x_4222:
[----:B------:R-:W-:Y:S05]  /*24240*/  BRA `(.L_x_4223) ;  /* 0xffffffb000947947 */ /* 0x000fea000383ffff */
.L_x_4063:
        /* <DEDUP_REMOVED lines=8> */
.L_x_4225:
[----:B------:R-:W-:Y:S05]  /*242d0*/  BSYNC B0 ;  /* 0x0000000000007941 */ /* 0x000fea0003800000 */
.L_x_4224:
        /* <DEDUP_REMOVED lines=8> */
.L_x_4226:
[----:B------:R-:W-:Y:S01]  /*24360*/  IMAD.MOV.U32 R12, RZ, RZ, 0x4 ;  /* 0x00000004ff0c7424 */ /* 0x000fe200078e00ff */
[----:B------:R-:W-:-:S05]  /*24370*/  SEL R0, R14, RZ, P2 ;  /* 0x000000ff0e007207 */ /* 0x000fca0001000000 */
[----:B------:R-:W-:-:S04]  /*24380*/  IMAD.IADD R0, R13, 0x1, R0 ;  /* 0x000000010d007824 */ /* 0x000fc800078e0200 */
[----:B------:R-:W-:-:S07]  /*24390*/  IMAD.MOV.U32 R13, RZ, RZ, R0 ;  /* 0x000000ffff0d7224 */ /* 0x000fce00078e0000 */
[----:B------:R-:W-:Y:S05]  /*243a0*/  WARPSYNC.COLLECTIVE R15, `(.L_x_4227) ;  /* 0x000000000f087348 */ /* 0x000fea0003c00000 */
[----:B------:R0:W1:Y:S02]  /*243b0*/  SHFL.UP P6, R14, R13, R12, R11 ;  /* 0x0400000c0d0e7389 */ /* 0x00006400000c000b */
[----:B01----:R-:W-:Y:S01]  /*243c0*/  ENDCOLLECTIVE ;  /* 0x000000000000791b */ /* 0x003fe20003800000 */
.L_x_4227:
[----:B------:R-:W-:Y:S01]  /*243d0*/  IMAD.MOV.U32 R12, RZ, RZ, 0x8 ;  /* 0x00000008ff0c7424 */ /* 0x000fe200078e00ff */
[----:B------:R-:W-:-:S05]  /*243e0*/  SEL R3, R14, RZ, P3 ;  /* 0x000000ff0e037207 */ /* 0x000fca0001800000 */
[----:B------:R-:W-:-:S04]  /*243f0*/  IMAD.IADD R2, R0, 0x1, R3 ;  /* 0x0000000100027824 */ /* 0x000fc800078e0203 */
[----:B------:R-:W-:-:S07]  /*24400*/  IMAD.MOV.U32 R13, RZ, RZ, R2 ;  /* 0x000000ffff0d7224 */ /* 0x000fce00078e0002 */
[----:B------:R-:W-:Y:S05]  /*24410*/  WARPSYNC.COLLECTIVE R15, `(.L_x_4228) ;  /* 0x000000000f087348 */ /* 0x000fea0003c00000 */
[----:B------:R0:W1:Y:S02]  /*24420*/  SHFL.UP P6, R14, R13, R12, R11 ;  /* 0x0400000c0d0e7389 */ /* 0x00006400000c000b */
[----:B01----:R-:W-:Y:S01]  /*24430*/  ENDCOLLECTIVE ;  /* 0x000000000000791b */ /* 0x003fe20003800000 */
.L_x_4228:
[----:B------:R-:W-:Y:S01]  /*24440*/  IMAD.MOV.U32 R12, RZ, RZ, 0x10 ;  /* 0x00000010ff0c7424 */ /* 0x000fe200078e00ff */
[----:B------:R-:W-:-:S05]  /*24450*/  SEL R3, R14, RZ, P4 ;  /* 0x000000ff0e037207 */ /* 0x000fca0002000000 */
[----:B------:R-:W-:-:S04]  /*24460*/  IMAD.IADD R3, R2, 0x1, R3 ;  /* 0x0000000102037824 */ /* 0x000fc800078e0203 */
[----:B------:R-:W-:-:S07]  /*24470*/  IMAD.MOV.U32 R13, RZ, RZ, R3 ;  /* 0x000000ffff0d7224 */ /* 0x000fce00078e0003 */
[----:B------:R-:W-:Y:S05]  /*24480*/  WARPSYNC.COLLECTIVE R15, `(.L_x_4229) ;  /* 0x000000000f087348 */ /* 0x000fea0003c00000 */
[----:B------:R0:W1:Y:S02]  /*24490*/  SHFL.UP P6, R14, R13, R12, R11 ;  /* 0x0400000c0d0e7389 */ /* 0x00006400000c000b */
[----:B01----:R-:W-:Y:S01]  /*244a0*/  ENDCOLLECTIVE ;  /* 0x000000000000791b */ /* 0x003fe20003800000 */
.L_x_4229:
        /* <DEDUP_REMOVED lines=8> */
.L_x_4230:
[----:B------:R-:W-:Y:S05]  /*24530*/  BRA `(.L_x_4231) ;  /* 0xffffffb000747947 */ /* 0x000fea000383ffff */
.L_x_4065:
[----:B------:R-:W-:Y:S01]  /*24540*/  BSSY B0, `(.L_x_4232) ;  /* 0x0000006000007945 */ /* 0x000fe20003800000 */
[----:B------:R-:W-:Y:S01]  /*24550*/  PLOP3.LUT P6, PT, P6, PT, PT, 0x8, 0x0 ;  /* 0x000000000000781c */ /* 0x000fe200037ce170 */
[----:B------:R-:W-:-:S12]  /*24560*/  IMAD.MOV.U32 R15, RZ, RZ, -0x1 ;  /* 0xffffffffff0f7424 */ /* 0x000fd800078e00ff */
[----:B0-----:R-:W-:Y:S05]  /*24570*/  WARPSYNC.COLLECTIVE R15, `(.L_x_4233) ;  /* 0x000000000f087348 */ /* 0x001fea0003c00000 */
[----:B------:R-:W-:Y:S01]  /*24580*/  VOTE.ANY R14, PT, P6 ;  /* 0x00000000000e7806 */ /* 0x000fe200030e0100 */
[----:B0-----:R-:W-:Y:S06]  /*24590*/  ENDCOLLECTIVE ;  /* 0x000000000000791b */ /* 0x001fec0003800000 */
.L_x_4233:
[----:B------:R-:W-:Y:S05]  /*245a0*/  BSYNC B0 ;  /* 0x0000000000007941 */ /* 0x000fea0003800000 */
.L_x_4232:
[----:B------:R-:W-:Y:S01]  /*245b0*/  MOV R2, R14 ;  /* 0x0000000e00027202 */ /* 0x000fe20000000f00 */
[----:B------:R-:W-:Y:S02]  /*245c0*/  IMAD.MOV.U32 R13, RZ, RZ, R4 ;  /* 0x000000ffff0d7224 */ /* 0x000fe400078e0004 */
[----:B------:R-:W-:Y:S01]  /*245d0*/  IMAD.MOV.U32 R11, RZ, RZ, 0x1f ;  /* 0x0000001fff0b7424 */ /* 0x000fe200078e00ff */
[----:B------:R-:W0:Y:S01]  /*245e0*/  POPC R0, R2 ;  /* 0x0000000200007309 */ /* 0x000e220000000000 */
[----:B------:R-:W-:Y:S02]  /*245f0*/  IMAD.MOV.U32 R15, RZ, RZ, -0x1 ;  /* 0xffffffffff0f7424 */ /* 0x000fe400078e00ff */
[----:B0-----:R-:W-:-:S07]  /*24600*/  IMAD.MOV.U32 R12, RZ, RZ, R0 ;  /* 0x000000ffff0c7224 */ /* 0x001fce00078e0000 */
[----:B------:R-:W-:Y:S05]  /*24610*/  WARPSYNC.COLLECTIVE R15, `(.L_x_4234) ;  /* 0x000000000f087348 */ /* 0x000fea0003c00000 */
[----:B------:R0:W1:Y:S02]  /*24620*/  SHFL.IDX P6, R14, R13, R12, R11 ;  /* 0x0000000c0d0e7389 */ /* 0x00006400000c000b */
[----:B01----:R-:W-:Y:S01]  /*24630*/  ENDCOLLECTIVE ;  /* 0x000000000000791b */ /* 0x003fe20003800000 */
.L_x_4234:
[----:B------:R-:W-:Y:S01]  /*24640*/  IMAD.MOV.U32 R4, RZ, RZ, R14 ;  /* 0x000000ffff047224 */ /* 0x000fe200078e000e */
[----:B------:R-:W-:Y:S06]  /*24650*/  BRA `(.L_x_4235) ;  /* 0xffffffb000647947 */ /* 0x000fec000383ffff */
.L_x_4067:
[----:B------:R-:W-:Y:S01]  /*24660*/  BSSY B0, `(.L_x_4236) ;  /* 0x0000007000007945 */ /* 0x000fe20003800000 */
[----:B------:R-:W-:Y:S02]  /*24670*/  IMAD.MOV.U32 R13, RZ, RZ, R6 ;  /* 0x000000ffff0d7224 */ /* 0x000fe400078e0006 */
[----:B------:R-:W-:Y:S02]  /*24680*/  IMAD.MOV.U32 R11, RZ, RZ, 0x1f ;  /* 0x0000001fff0b7424 */ /* 0x000fe400078e00ff */
[----:B------:R-:W-:-:S07]  /*24690*/  IMAD.MOV.U32 R15, RZ, RZ, -0x1 ;  /* 0xffffffffff0f7424 */ /* 0x000fce00078e00ff */
[----:B012---:R-:W-:Y:S05]  /*246a0*/  WARPSYNC.COLLECTIVE R15, `(.L_x_4237) ;  /* 0x000000000f087348 */ /* 0x007fea0003c00000 */
[----:B------:R3:W4:Y:S02]  /*246b0*/  SHFL.IDX P6, R14, R13, R12, R11 ;  /* 0x0000000c0d0e7389 */ /* 0x00072400000c000b */
[----:B01234-:R-:W-:Y:S01]  /*246c0*/  ENDCOLLECTIVE ;  /* 0x000000000000791b */ /* 0x01ffe20003800000 */
.L_x_4237:
[----:B------:R-:W-:Y:S05]  /*246d0*/  BSYNC B0 ;  /* 0x0000000000007941 */ /* 0x000fea0003800000 */
.L_x_4236:
[----:B------:R-:W-:Y:S05]  /*246e0*/  BRA `(.L_x_4066) ;  /* 0xffffffb0005c7947 */ /* 0x000fea000383ffff */
.L_x_4071:
[----:B0-----:R0:W1:Y:S02]  /*246f0*/  SYNCS.PHASECHK.TRANS64.TRYWAIT P0, [R7+URZ+0x30820], R0 ;  /* 0x03082000070075a7 */ /* 0x001064000800017f */
[----:B-1----:R-:W-:Y:S05]  /*24700*/  @!P0 NANOSLEEP.SYNCS 0x989680 ;  /* 0x009896800000895d */ /* 0x002fea0003900000 */
[----:B------:R-:W1:Y:S02]  /*24710*/  @!P0 SYNCS.PHASECHK.TRANS64 P0, [R7+URZ+0x30820], R0 ;  /* 0x03082000070085a7 */ /* 0x000e64000800007f */
[----:B-1----:R-:W-:Y:S05]  /*24720*/  @!P0 BRA `(.L_x_4071) ;  /* 0xfffffffc00f08947 */ /* 0x002fea000383ffff */
[----:B------:R-:W-:Y:S05]  /*24730*/  BRA `(.L_x_4238) ;  /* 0xffffffb400487947 */ /* 0x000fea000383ffff */
.L_x_4072:
        /* <DEDUP_REMOVED lines=8> */
[----:B0-----:R-:W-:Y:S05]  /*247c0*/  WARPSYNC.COLLECTIVE R15, `(.L_x_4240) ;  /* 0x000000000f087348 */ /* 0x001fea0003c00000 */
[----:B------:R1:W2:Y:S02]  /*247d0*/  SHFL.IDX P6, R14, R13, R12, R11 ;  /* 0x0000000c0d0e7389 */ /* 0x0002a400000c000b */
[----:B012---:R-:W-:Y:S01]  /*247e0*/  ENDCOLLECTIVE ;  /* 0x000000000000791b */ /* 0x007fe20003800000 */
.L_x_4240:
[----:B------:R-:W-:Y:S05]  /*247f0*/  BSYNC B0 ;  /* 0x0000000000007941 */ /* 0x000fea0003800000 */
.L_x_4239:
[----:B------:R-:W-:Y:S05]  /*24800*/  BRA `(.L_x_4241) ;  /* 0xffffffb400307947 */ /* 0x000fea000383ffff */
.L_x_4073:
[----:B------:R-:W-:Y:S01]  /*24810*/  BSSY B0, `(.L_x_4242) ;  /* 0x0000006000007945 */ /* 0x000fe20003800000 */
[----:B------:R-:W-:-:S07]  /*24820*/  IMAD.MOV.U32 R15, RZ, RZ, -0x1 ;  /* 0xffffffffff0f7424 */ /* 0x000fce00078e00ff */
[----:B0-----:R-:W-:Y:S05]  /*24830*/  WARPSYNC.COLLECTIVE R15, `(.L_x_4243) ;  /* 0x000000000f0c7348 */ /* 0x001fea0003c00000 */
[----:B------:R-:W-:Y:S02]  /*24840*/  ELECT P6, UR62, PT ;  /* 0x00000000003e782f */ /* 0x000fe400038c0000 */
[----:B------:R-:W-:Y:S01]  /*24850*/  MOV R14, UR62 ;  /* 0x0000003e000e7c02 */ /* 0x000fe20008000f00 */
[----:B0-----:R-:W-:Y:S10]  /*24860*/  ENDCOLLECTIVE ;  /* 0x000000000000791b */ /* 0x001ff40003800000 */
.L_x_4243:
[----:B------:R-:W-:Y:S05]  /*24870*/  BSYNC B0 ;  /* 0x0000000000007941 */ /* 0x000fea0003800000 */
.L_x_4242:
[----:B------:R-:W-:Y:S05]  /*24880*/  BRA `(.L_x_4244) ;  /* 0xffffffb400247947 */ /* 0x000fea000383ffff */
.L_x_4075:
[----:B0-----:R0:W1:Y:S02]  /*24890*/  SYNCS.PHASECHK.TRANS64.TRYWAIT P1, [R5+URZ+0x30840], R0 ;  /* 0x03084000050075a7 */ /* 0x001064000802017f */
[----:B-1----:R-:W-:Y:S05]  /*248a0*/  @!P1 NANOSLEEP.SYNCS 0x989680 ;  /* 0x009896800000995d */ /* 0x002fea0003900000 */
[----:B------:R-:W1:Y:S02]  /*248b0*/  @!P1 SYNCS.PHASECHK.TRANS64 P1, [R5+URZ+0x30840], R0 ;  /* 0x03084000050095a7 */ /* 0x000e64000802007f */
[----:B-1----:R-:W-:Y:S05]  /*248c0*/  @!P1 BRA `(.L_x_4075) ;  /* 0xfffffffc00f09947 */ /* 0x002fea000383ffff */
[----:B------:R-:W-:Y:S05]  /*248d0*/  BRA `(.L_x_4245) ;  /* 0xffffffb400447947 */ /* 0x000fea000383ffff */
.L_x_4077:
[----:B-1----:R1:W2:Y:S02]  /*248e0*/  SYNCS.PHASECHK.TRANS64.TRYWAIT P1, [R3+URZ+0x30840], R2 ;  /* 0x03084002030075a7 */ /* 0x0022a4000802017f */
[----:B--2---:R-:W-:Y:S05]  /*248f0*/  @!P1 NANOSLEEP.SYNCS 0x989680 ;  /* 0x009896800000995d */ /* 0x004fea0003900000 */
[----:B------:R-:W2:Y:S02]  /*24900*/  @!P1 SYNCS.PHASECHK.TRANS64 P1, [R3+URZ+0x30840], R2 ;  /* 0x03084002030095a7 */ /* 0x000ea4000802007f */
[----:B--2---:R-:W-:Y:S05]  /*24910*/  @!P1 BRA `(.L_x_4077) ;  /* 0xfffffffc00f09947 */ /* 0x004fea000383ffff */
[----:B------:R-:W-:Y:S05]  /*24920*/  BRA `(.L_x_4246) ;  /* 0xffffffb400507947 */ /* 0x000fea000383ffff */
.L_x_4079:
[----:B--2---:R2:W3:Y:S02]  /*24930*/  SYNCS.PHASECHK.TRANS64.TRYWAIT P1, [R5+URZ+0x30860], R0 ;  /* 0x03086000050075a7 */ /* 0x0044e4000802017f */
[----:B---3--:R-:W-:Y:S05]  /*24940*/  @!P1 NANOSLEEP.SYNCS 0x989680 ;  /* 0x009896800000995d */ /* 0x008fea0003900000 */
[----:B------:R-:W3:Y:S02]  /*24950*/  @!P1 SYNCS.PHASECHK.TRANS64 P1, [R5+URZ+0x30860], R0 ;  /* 0x03086000050095a7 */ /* 0x000ee4000802007f */
[----:B---3--:R-:W-:Y:S05]  /*24960*/  @!P1 BRA `(.L_x_4079) ;  /* 0xfffffffc00f09947 */ /* 0x008fea000383ffff */
[----:B------:R-:W-:Y:S05]  /*24970*/  BRA `(.L_x_4247) ;  /* 0xffffffb4004c7947 */ /* 0x000fea000383ffff */
.L_x_4248:
        /* <DEDUP_REMOVED lines=16> */
.L_x_15835:


//--------------------- .text._ZN7cutlass13device_kernelIN5flash11enable_sm90INS1_16FlashAttnFwdSm90INS1_25CollectiveMainloopFwdSm90ILi2EN4cute5tupleIJNS5_1CILi1EEES8_S8_EEENS6_IJNS7_ILi128EEENS7_ILi96EEENS7_ILi192EEEEEELi192ENS_10bfloat16_tEfNS_4arch4Sm90ELb0ELb1ELb0ELb0ELb1ELb0ELb0ELb1ELb1ELb1ELb0ELb0EEENS1_21CollectiveEpilogueFwdINS6_IJSA_SC_SB_EEES9_SE_SG_Li256ELb0ELb1ELb0ELb0EEENS1_30DynamicPersistentTileSchedulerILi256ELi128ELb0ELb1ELb1EEEEEEEEEvNT_6ParamsE --------------------------
	.section	.text._ZN7cutlass13device_kernelIN5flash11enable_sm90INS1_16FlashAttnFwdSm90INS1_25CollectiveMainloopFwdSm90ILi2EN4cute5tupleIJNS5_1CILi1EEES8_S8_EEENS6_IJNS7_ILi128EEENS7_ILi96EEENS7_ILi192EEEEEELi192ENS_10bfloat16_tEfNS_4arch4Sm90ELb0ELb1ELb0ELb0ELb1ELb0ELb0ELb1ELb1ELb1ELb0ELb0EEENS1_21CollectiveEpilogueFwdINS6_IJSA_SC_SB_EEES9_SE_SG_Li256ELb0ELb1ELb0ELb0EEENS1_30DynamicPersistentTileSchedulerILi256ELi128ELb0ELb1ELb1EEEEEEEEEvNT_6ParamsE,"ax",@progbits
	.align	128
.text._ZN7cutlass13device_kernelIN5flash11enable_sm90INS1_16FlashAttnFwdSm90INS1_25CollectiveMainloopFwdSm90ILi2EN4cute5tupleIJNS5_1CILi1EEES8_S8_EEENS6_IJNS7_ILi128EEENS7_ILi96EEENS7_ILi192EEEEEELi192ENS_10bfloat16_tEfNS_4arch4Sm90ELb0ELb1ELb0ELb0ELb1ELb0ELb0ELb1ELb1ELb1ELb0ELb0EEENS1_21CollectiveEpilogueFwdINS6_IJSA_SC_SB_EEES9_SE_SG_Li256ELb0ELb1ELb0ELb0EEENS1_30DynamicPersistentTileSchedulerILi256ELi128ELb0ELb1ELb1EEEEEEEEEvNT_6ParamsE:
        .type           _ZN7cutlass13device_kernelIN5flash11enable_sm90INS1_16FlashAttnFwdSm90INS1_25CollectiveMainloopFwdSm90ILi2EN4cute5tupleIJNS5_1CILi1EEES8_S8_EEENS6_IJNS7_ILi128EEENS7_ILi96EEENS7_ILi192EEEEEELi192ENS_10bfloat16_tEfNS_4arch4Sm90ELb0ELb1ELb0ELb0ELb1ELb0ELb0ELb1ELb1ELb1ELb0ELb0EEENS1_21CollectiveEpilogueFwdINS6_IJSA_SC_SB_EEES9_SE_SG_Li256ELb0ELb1ELb0ELb0EEENS1_30DynamicPersistentTileSchedulerILi256ELi128ELb0ELb1ELb1EEEEEEEEEvNT_6ParamsE,@function
        .size           _ZN7cutlass13device_kernelIN5flash11enable_sm90INS1_16FlashAttnFwdSm90INS1_25CollectiveMainloopFwdSm90ILi2EN4cute5tupleIJNS5_1CILi1EEES8_S8_EEENS6_IJNS7_ILi128EEENS7_ILi96EEENS7_ILi192EEEEEELi192ENS_10bfloat16_tEfNS_4arch4Sm90ELb0ELb1ELb0ELb0ELb1ELb0ELb0ELb1ELb1ELb1ELb0ELb0EEENS1_21CollectiveEpilogueFwdINS6_IJSA_SC_SB_EEES9_SE_SG_Li256ELb0ELb1ELb0ELb0EEENS1_30DynamicPersistentTileSchedulerILi256ELi128ELb0ELb1ELb1EEEEEEEEEvNT_6ParamsE,(.L_x_15836 - _ZN7cutlass13device_kernelIN5flash11enable_sm90INS1_16FlashAttnFwdSm90INS1_25CollectiveMainloopFwdSm90ILi2EN4cute5tupleIJNS5_1CILi1EEES8_S8_EEENS6_IJNS7_ILi128EEENS7_ILi96EEENS7_ILi192EEEEEELi192ENS_10bfloat16_tEfNS_4arch4Sm90ELb0ELb1ELb0ELb0ELb1ELb0ELb0ELb1ELb1ELb1ELb0ELb0EEENS1_21CollectiveEpilogueFwdINS6_IJSA_SC_SB_EEES9_SE_SG_Li256ELb0ELb1ELb0ELb0EEENS1_30DynamicPersistentTileSchedulerILi256ELi128ELb0ELb1ELb1EEEEEEEEEvNT_6ParamsE)
        .other          _ZN7cutlass13device_kernelIN5flash11enable_sm90INS1_16FlashAttnFwdSm90INS1_25CollectiveMainloopFwdSm90ILi2EN4cute5tupleIJNS5_1CILi1EEES8_S8_EEENS6_IJNS7_ILi128EEENS7_ILi96EEENS7_ILi192EEEEEELi192ENS_10bfloat16_tEfNS_4arch4Sm90ELb0ELb1ELb0ELb0ELb1ELb0ELb0ELb1ELb1ELb1ELb0ELb0EEENS1_21CollectiveEpilogueFwdINS6_IJSA_SC_SB_EEES9_SE_SG_Li256ELb0ELb1ELb0ELb0EEENS1_30DynamicPersistentTileSchedulerILi256ELi128ELb0ELb1ELb1EEEEEEEEEvNT_6ParamsE,@"STO_CUDA_ENTRY STV_DEFAULT"
_ZN7cutlass13device_kernelIN5flash11enable_sm90INS1_16FlashAttnFwdSm90INS1_25CollectiveMainloopFwdSm90ILi2EN4cute5tupleIJNS5_1CILi1EEES8_S8_EEENS6_IJNS7_ILi128EEENS7_ILi96EEENS7_ILi192EEEEEELi192ENS_10bfloat16_tEfNS_4arch4Sm90ELb0ELb1ELb0ELb0ELb1ELb0ELb0ELb1ELb1ELb1ELb0ELb0EEENS1_21CollectiveEpilogueFwdINS6_IJSA_SC_SB_EEES9_SE_SG_Li256ELb0ELb1ELb0ELb0EEENS1_30DynamicPersistentTileSchedulerILi256ELi128ELb0ELb1ELb1EEEEEEEEEvNT_6ParamsE:
        /* <DEDUP_REMOVED lines=45> */
.L_x_4249:
        /* <DEDUP_REMOVED lines=22> */
.L_x_4250:
        /* <DEDUP_REMOVED lines=18> */
.L_x_4251:
        /* <DEDUP_REMOVED lines=22> */
.L_x_4252:
        /* <DEDUP_REMOVED lines=23> */
.L_x_4253:
        /* <DEDUP_REMOVED lines=10> */
.L_x_4255:
        /* <DEDUP_REMOVED lines=24> */
[----:B------:R-:W-:Y:S02]  /*0a40*/  LEA.HI R6, R0, R207, RZ, 0x2 ;  /* 0x000000cf00067211 */ /* 0x000fe400078f10ff */
[----:B------:R-:W-:Y:S02]  /*0a50*/  LEA.HI R8, R9, R198, RZ, 0x2 ;  /* 0x000000c609087211 */ /* 0x000fe400078f10ff */
[----:B------:R-:W-:Y:S02]  /*0a60*/  LOP3.LUT R6, R6, 0xfffffffc, RZ, 0xc0, !PT ;  /* 0xfffffffc06067812 */ /* 0x000fe400078ec0ff */
[----:B------:R-:W-:-:S02]  /*0a70*/  SHF.R.S32.HI R10, RZ, 0x2, R8 ;  /* 0x00000002ff0a7819 */ /* 0x000fc40000011408 */
[----:B------:R-:W-:Y:S01]  /*0a80*/  SHF.R.S32.HI R11, RZ, 0x1f, R8 ;  /* 0x0000001fff0b7819 */ /* 0x000fe20000011408 */
[----:B------:R-:W-:Y:S01]  /*0a90*/  IMAD.IADD R6, R207, 0x1, -R6 ;  /* 0x00000001cf067824 */ /* 0x000fe200078e0a06 */
[----:B------:R-:W-:Y:S02]  /*0aa0*/  LEA.HI R9, R9, R198, RZ, 0x5 ;  /* 0x000000c609097211 */ /* 0x000fe400078f28ff */
[----:B------:R-:W-:Y:S02]  /*0ab0*/  LEA.HI R11, R11, R10, RZ, 0x3 ;  /* 0x0000000a0b0b7211 */ /* 0x000fe400078f18ff */
[----:B------:R-:W-:Y:S02]  /*0ac0*/  SHF.R.S32.HI R9, RZ, 0x5, R9 ;  /* 0x00000005ff097819 */ /* 0x000fe40000011409 */
[----:B------:R-:W-:Y:S02]  /*0ad0*/  LOP3.LUT R11, R11, 0xfffffff8, RZ, 0xc0, !PT ;  /* 0xfffffff80b0b7812 */ /* 0x000fe400078ec0ff */
[----:B------:R-:W-:-:S03]  /*0ae0*/  LOP3.LUT R3, R3, 0x3fffffe, RZ, 0xc0, !PT ;  /* 0x03fffffe03037812 */ /* 0x000fc600078ec0ff */
[----:B------:R-:W-:Y:S02]  /*0af0*/  IMAD.IADD R10, R10, 0x1, -R11 ;  /* 0x000000010a0a7824 */ /* 0x000fe400078e0a0b */
[----:B------:R-:W-:Y:S02]  /*0b00*/  IMAD.IADD R3, R200, 0x1, -R3 ;  /* 0x00000001c8037824 */ /* 0x000fe400078e0a03 */
[----:B------:R-:W-:-:S04]  /*0b10*/  IMAD R10, R9, 0x10, R10 ;  /* 0x00000010090a7824 */ /* 0x000fc800078e020a */
[----:B------:R-:W-:Y:S01]  /*0b20*/  IMAD R201, R3, 0x40, R10 ;  /* 0x0000004003c97824 */ /* 0x000fe200078e020a */
[----:B------:R-:W-:-:S05]  /*0b30*/  LOP3.LUT R3, R8, 0x7ffffffc, RZ, 0xc0, !PT ;  /* 0x7ffffffc08037812 */ /* 0x000fca00078ec0ff */
[----:B------:R-:W-:Y:S01]  /*0b40*/  IMAD.IADD R18, R198, 0x1, -R3 ;  /* 0x00000001c6127824 */ /* 0x000fe200078e0a03 */
[----:B--2---:R-:W-:Y:S02]  /*0b50*/  R2UR UR5, R2 ;  /* 0x00000000020572ca */ /* 0x004fe400000e0000 */
[CC--:B------:R-:W-:Y:S02]  /*0b60*/  LEA.HI R2, R0.reuse, R207.reuse, RZ, 0x4 ;  /* 0x000000cf00027211 */ /* 0x0c0fe400078f20ff */
[----:B------:R-:W-:Y:S02]  /*0b70*/  LEA.HI R0, R0, R207, RZ, 0x3 ;  /* 0x000000cf00007211 */ /* 0x000fe400078f18ff */
[C---:B------:R-:W-:Y:S02]  /*0b80*/  LOP3.LUT R4, R2.reuse, 0x3fffff0, RZ, 0xc0, !PT ;  /* 0x03fffff002047812 */ /* 0x040fe400078ec0ff */
[----:B------:R-:W-:Y:S02]  /*0b90*/  SHF.R.S32.HI R5, RZ, 0x4, R2 ;  /* 0x00000004ff057819 */ /* 0x000fe40000011402 */
[----:B------:R-:W-:Y:S01]  /*0ba0*/  SHF.R.S32.HI R196, RZ, 0x3, R0 ;  /* 0x00000003ffc47819 */ /* 0x000fe20000011400 */
[----:B------:R-:W-:Y:S01]  /*0bb0*/  IMAD.IADD R4, R207, 0x1, -R4 ;  /* 0x00000001cf047824 */ /* 0x000fe200078e0a04 */
[----:B------:R-:W-:Y:S01]  /*0bc0*/  LEA.HI R2, R2, R5, RZ, 0x1 ;  /* 0x0000000502027211 */ /* 0x000fe200078f08ff */
[----:B------:R-:W-:-:S02]  /*0bd0*/  ULOP3.LUT UR6, UR5, 0x1, URZ, 0xfc, !UPT ;  /* 0x0000000105067892 */ /* 0x000fc4000f8efc3f */
[----:B------:R-:W-:Y:S01]  /*0be0*/  IMAD R7, R4, 0x40, R7 ;  /* 0x0000004004077824 */ /* 0x000fe200078e0207 */
[----:B------:R-:W-:Y:S01]  /*0bf0*/  LOP3.LUT R2, R2, 0x1ffffffe, RZ, 0xc0, !PT ;  /* 0x1ffffffe02027812 */ /* 0x000fe200078ec0ff */
[----:B------:R-:W-:Y:S01]  /*0c00*/  UMOV UR5, URZ ;  /* 0x0000003f00057c82 */ /* 0x000fe20008000000 */
[----:B------:R-:W-:Y:S01]  /*0c10*/  LOP3.LUT R4, R0, 0xfffffff8, RZ, 0xc0, !PT ;  /* 0xfffffff800047812 */ /* 0x000fe200078ec0ff */
[----:B------:R-:W-:Y:S02]  /*0c20*/  IMAD.U32 R203, RZ, RZ, UR6 ;  /* 0x00000006ffcb7e24 */ /* 0x000fe4000f8e00ff */
[----:B------:R-:W-:Y:S01]  /*0c30*/  IMAD.IADD R2, R5, 0x1, -R2 ;  /* 0x0000000105027824 */ /* 0x000fe200078e0a02 */
[----:B------:R-:W-:Y:S01]  /*0c40*/  LEA.HI R5, R6, R6, RZ, 0x1 ;  /* 0x0000000606057211 */ /* 0x000fe200078f08ff */
[----:B------:R-:W-:Y:S02]  /*0c50*/  IMAD.IADD R193, R207, 0x1, -R4 ;  /* 0x00000001cfc17824 */ /* 0x000fe400078e0a04 */
[----:B------:R-:W-:Y:S01]  /*0c60*/  IMAD R202, R2, 0x8, R7 ;  /* 0x0000000802ca7824 */ /* 0x000fe200078e0207 */
[----:B------:R-:W-:Y:S01]  /*0c70*/  LOP3.LUT R5, R5, 0x1ffffffe, RZ, 0xc0, !PT ;  /* 0x1ffffffe05057812 */ /* 0x000fe200078ec0ff */
[----:B------:R-:W-:-:S02]  /*0c80*/  IMAD.SHL.U32 R22, R193, 0x8, RZ ;  /* 0x00000008c1167824 */ /* 0x000fc400078e00ff */
[----:B------:R-:W-:Y:S02]  /*0c90*/  IMAD.U32 R197, RZ, RZ, UR5 ;  /* 0x00000005ffc57e24 */ /* 0x000fe4000f8e00ff */
[C---:B------:R-:W-:Y:S01]  /*0ca0*/  VIADD R23, R22.reuse, 0x40 ;  /* 0x0000004016177836 */ /* 0x040fe20000000000 */
[----:B------:R-:W-:Y:S01]  /*0cb0*/  SHF.R.S32.HI R206, RZ, 0x1f, R22 ;  /* 0x0000001fffce7819 */ /* 0x000fe20000011416 */
[----:B------:R-:W-:Y:S02]  /*0cc0*/  VIADD R192, R22, 0x80 ;  /* 0x0000008016c07836 */ /* 0x000fe40000000000 */
[----:B------:R-:W-:Y:S01]  /*0cd0*/  IMAD.IADD R6, R6, 0x1, -R5 ;  /* 0x0000000106067824 */ /* 0x000fe200078e0a05 */
[----:B------:R-:W-:Y:S02]  /*0ce0*/  SHF.R.S32.HI R205, RZ, 0x1f, R23 ;  /* 0x0000001fffcd7819 */ /* 0x000fe40000011417 */
[----:B------:R-:W-:Y:S01]  /*0cf0*/  SHF.R.S32.HI R204, RZ, 0x1f, R192 ;  /* 0x0000001fffcc7819 */ /* 0x000fe200000114c0 */
[----:B------:R-:W-:-:S07]  /*0d00*/  IMAD R19, R6, 0x8, R201 ;  /* 0x0000000806137824 */ /* 0x000fce00078e02c9 */
.L_x_4360:
        /* <DEDUP_REMOVED lines=21> */
.L_x_4256:
[----:B------:R-:W-:Y:S01]  /*0e60*/  ULDC UR7, c[0x0][0xc54] ;  /* 0x0003150000077ab9 */ /* 0x000fe20000000800 */
[----:B------:R-:W-:Y:S01]  /*0e70*/  UMOV UR6, UR9 ;  /* 0x0000000900067c82 */ /* 0x000fe20008000000 */
[----:B------:R-:W-:-:S11]  /*0e80*/  UISETP.NE.AND UP0, UPT, UR7, 0x1, UPT ;  /* 0x000000010700788c */ /* 0x000fd6000bf05270 */
[----:B------:R-:W-:Y:S02]  /*0e90*/  @UP0 ULDC.64 UR10, c[0x0][0xc58] ;  /* 0x00031600000a0ab9 */ /* 0x000fe40000000a00 */
[----:B------:R-:W-:-:S04]  /*0ea0*/  UIMAD.WIDE.U32 UR4, UR9, UR10, URZ ;  /* 0x0000000a090472a5 */ /* 0x000fc8000f8e003f */
[----:B------:R-:W-:-:S04]  /*0eb0*/  @UP0 USHF.R.U32.HI UR6, URZ, UR11, UR5 ;  /* 0x0000000b3f060299 */ /* 0x000fc80008011605 */
[----:B------:R-:W-:-:S12]  /*0ec0*/  UIMAD UR4, UR6, UR7, URZ ;  /* 0x00000007060472a4 */ /* 0x000fd8000f8e023f */
.L_x_4257:
[----:B------:R-:W0:Y:S01]  /*0ed0*/  LDC R199, c[0x0][0x448] ;  /* 0x00011200ffc77b82 */ /* 0x000e220000000800 */
[----:B------:R-:W-:Y:S01]  /*0ee0*/  ULDC UR7, c[0x0][0xc48] ;  /* 0x0003120000077ab9 */ /* 0x000fe20000000800 */
[----:B------:R-:W-:Y:S01]  /*0ef0*/  ULOP3.LUT UR6, URZ, UR6, URZ, 0x33, !UPT ;  /* 0x000000063f067292 */ /* 0x000fe2000f8e333f */
[----:B------:R-:W-:Y:S01]  /*0f00*/  LOP3.LUT R16, R16, 0xffefffff, RZ, 0xc0, !PT ;  /* 0xffefffff10107812 */ /* 0x000fe200078ec0ff */
[----:B------:R-:W-:Y:S02]  /*0f10*/  UISETP.NE.AND UP0, UPT, UR7, 0x1, UPT ;  /* 0x000000010700788c */ /* 0x000fe4000bf05270 */
[----:B------:R-:W-:Y:S02]  /*0f20*/  UIADD3 UR4, UR9, -UR4, URZ ;  /* 0x8000000409047290 */ /* 0x000fe4000fffe03f */
[----:B------:R-:W1:Y:S01]  /*0f30*/  LDC.64 R8, c[0x0][0x9e0] ;  /* 0x00027800ff087b82 */ /* 0x000e620000000a00 */
[----:B------:R-:W-:Y:S01]  /*0f40*/  ULDC UR5, c[0x0][0xc3c] ;  /* 0x00030f0000057ab9 */ /* 0x000fe20000000800 */
[----:B------:R-:W-:Y:S01]  /*0f50*/  ULDC UR9, c[0x0][0xc54] ;  /* 0x0003150000097ab9 */ /* 0x000fe20000000800 */
[----:B------:R-:W-:-:S02]  /*0f60*/  UIADD3 UR6, UR6, UR5, URZ ;  /* 0x0000000506067290 */ /* 0x000fc4000fffe03f */
[----:B------:R-:W-:Y:S02]  /*0f70*/  UIMAD UR8, UR8, UR9, UR4 ;  /* 0x00000009080872a4 */ /* 0x000fe4000f8e0204 */
[----:B------:R-:W-:Y:S01]  /*0f80*/  USHF.L.U32 UR41, UR6, 0x7, URZ ;  /* 0x0000000706297899 */ /* 0x000fe2000800063f */
[----:B------:R-:W2:Y:S01]  /*0f90*/  LDC R75, c[0x0][0x288] ;  /* 0x0000a200ff4b7b82 */ /* 0x000ea20000000800 */
[----:B------:R-:W-:Y:S01]  /*0fa0*/  ULDC.64 UR10, c[0x0][0x418] ;  /* 0x00010600000a7ab9 */ /* 0x000fe20000000a00 */
[----:B------:R-:W-:Y:S01]  /*0fb0*/  @UP0 ULDC UR4, c[0x0][0xc4c] ;  /* 0x0003130000040ab9 */ /* 0x000fe20000000800 */
[----:B------:R-:W-:Y:S01]  /*0fc0*/  ISETP.NE.U32.AND P0, PT, RZ, UR10, PT ;  /* 0x0000000aff007c0c */ /* 0x000fe2000bf05070 */
[----:B------:R-:W-:Y:S02]  /*0fd0*/  UIMAD.WIDE.U32 UR4, UR8, UR4, URZ ;  /* 0x00000004080472a5 */ /* 0x000fe4000f8e003f */
[----:B------:R-:W-:Y:S01]  /*0fe0*/  UIADD3 UR6, UR41, 0x7f, URZ ;  /* 0x0000007f29067890 */ /* 0x000fe2000fffe03f */
[----:B------:R-:W-:Y:S01]  /*0ff0*/  ISETP.NE.AND.EX P0, PT, RZ, UR11, PT, P0 ;  /* 0x0000000bff007c0c */ /* 0x000fe2000bf05300 */
[----:B------:R-:W3:Y:S01]  /*1000*/  LDC R0, c[0x0][0x424] ;  /* 0x00010900ff007b82 */ /* 0x000ee20000000800 */
[----:B0-----:R-:W-:Y:S01]  /*1010*/  ISETP.NE.AND P2, PT, R199, 0x1, PT ;  /* 0x00000001c700780c */ /* 0x001fe20003f45270 */
[----:B------:R-:W-:Y:S01]  /*1020*/  @UP0 ULDC UR9, c[0x0][0xc50] ;  /* 0x0003140000090ab9 */ /* 0x000fe20000000800 */
[----:B------:R-:W-:Y:S01]  /*1030*/  UMOV UR12, UR8 ;  /* 0x00000008000c7c82 */ /* 0x000fe20008000000 */
[----:B------:R-:W-:Y:S01]  /*1040*/  @UP0 USHF.R.U32.HI UR12, URZ, UR9, UR5 ;  /* 0x000000093f0c0299 */ /* 0x000fe20008011605 */
[----:B------:R-:W-:-:S03]  /*1050*/  IMAD.U32 R2, RZ, RZ, UR6 ;  /* 0x00000006ff027e24 */ /* 0x000fc6000f8e00ff */
[----:B------:R-:W0:Y:S01]  /*1060*/  LDC R7, c[0x0][0x2f0] ;  /* 0x0000bc00ff077b82 */ /* 0x000e220000000800 */
[----:B-1----:R-:W-:Y:S01]  /*1070*/  ISETP.GE.AND P1, PT, R9, 0x1, PT ;  /* 0x000000010900780c */ /* 0x002fe20003f26270 */
[----:B------:R-:W-:Y:S02]  /*1080*/  UIADD3 UR4, -UR12, URZ, URZ ;  /* 0x0000003f0c047290 */ /* 0x000fe4000fffe13f */
[----:B------:R-:W-:Y:S02]  /*1090*/  IMAD.U32 R195, RZ, RZ, UR12 ;  /* 0x0000000cffc37e24 */ /* 0x000fe4000f8e00ff */
[----:B------:R-:W-:Y:S01]  /*10a0*/  UIMAD UR4, UR7, UR4, UR8 ;  /* 0x00000004070472a4 */ /* 0x000fe2000f8e0208 */
[----:B------:R-:W-:Y:S01]  /*10b0*/  @P2 LOP3.LUT R16, R16, 0x100000, RZ, 0xfc, !PT ;  /* 0x0010000010102812 */ /* 0x000fe200078efcff */
[----:B------:R-:W1:Y:S01]  /*10c0*/  @P2 LDC R3, c[0x0][0x44c] ;  /* 0x00011300ff032b82 */ /* 0x000e620000000800 */
[----:B--2---:R-:W-:Y:S02]  /*10d0*/  IADD3 R5, -R75, 0x1, RZ ;  /* 0x000000014b057810 */ /* 0x004fe40007ffe1ff */
[----:B------:R-:W-:Y:S01]  /*10e0*/  LOP3.LUT R16, R16, 0xfff7ffff, RZ, 0xc0, !PT ;  /* 0xfff7ffff10107812 */ /* 0x000fe200078ec0ff */
[----:B------:R-:W-:-:S03]  /*10f0*/  IMAD.U32 R194, RZ, RZ, UR4 ;  /* 0x00000004ffc27e24 */ /* 0x000fc6000f8e00ff */
[----:B------:R-:W-:Y:S01]  /*1100*/  @P1 LOP3.LUT R16, R16, 0x80000, RZ, 0xfc, !PT ;  /* 0x0008000010101812 */ /* 0x000fe200078efcff */
[----:B------:R-:W2:Y:S01]  /*1110*/  @P2 LDC R4, c[0x0][0x450] ;  /* 0x00011400ff042b82 */ /* 0x000ea20000000800 */
[----:B---3--:R-:W-:-:S05]  /*1120*/  SEL R0, R0, 0x1, P0 ;  /* 0x0000000100007807 */ /* 0x008fca0000000000 */
[CC--:B0-----:R-:W-:Y:S02]  /*1130*/  IMAD R5, R0.reuse, R7.reuse, R5 ;  /* 0x0000000700057224 */ /* 0x0c1fe400078e0205 */
[----:B------:R-:W-:Y:S02]  /*1140*/  IMAD R17, R0, R7, RZ ;  /* 0x0000000700117224 */ /* 0x000fe400078e02ff */
[----:B-1----:R-:W-:-:S05]  /*1150*/  @P2 IMAD.HI.U32 R3, R3, UR6, RZ ;  /* 0x0000000603032c27 */ /* 0x002fca000f8e00ff */
[----:B--2---:R-:W-:-:S05]  /*1160*/  @P2 SHF.R.U32.HI R2, RZ, R4, R3 ;  /* 0x00000004ff022219 */ /* 0x004fca0000011603 */
[----:B------:R-:W-:-:S04]  /*1170*/  IMAD.IADD R11, R5, 0x1, R2 ;  /* 0x00000001050b7824 */ /* 0x000fc800078e0202 */
[----:B------:R-:W-:Y:S01]  /*1180*/  IMAD.IADD R2, R11, 0x1, R8 ;  /* 0x000000010b027824 */ /* 0x000fe200078e0208 */
[----:B------:R-:W-:Y:S06]  /*1190*/  @!P1 BRA `(.L_x_4258) ;  /* 0x0000000000409947 */ /* 0x000fec0003800000 */
[C---:B------:R-:W-:Y:S01]  /*11a0*/  ISETP.GT.AND P0, PT, R11.reuse, RZ, PT ;  /* 0x000000ff0b00720c */ /* 0x040fe20003f04270 */
[----:B------:R-:W-:-:S12]  /*11b0*/  VIADD R3, R11, 0xffffffff ;  /* 0xffffffff0b037836 */ /* 0x000fd80000000000 */
        /* <DEDUP_REMOVED lines=8> */
.L_x_4259:
[----:B------:R-:W-:-:S13]  /*1240*/  ISETP.NE.AND P0, PT, R9, 0x1, PT ;  /* 0x000000010900780c */ /* 0x000fda0003f05270 */
[----:B------:R-:W0:Y:S02]  /*1250*/  @P0 LDC.64 R4, c[0x0][0x9e8] ;  /* 0x00027a00ff040b82 */ /* 0x000e240000000a00 */
[----:B0-----:R-:W-:-:S05]  /*1260*/  @P0 IMAD.HI.U32 R4, R3, R4, RZ ;  /* 0x0000000403040227 */ /* 0x001fca00078e00ff */
[----:B------:R-:W-:-:S07]  /*1270*/  @P0 SHF.R.U32.HI R3, RZ, R5, R4 ;  /* 0x00000005ff030219 */ /* 0x000fce0000011604 */
.L_x_4260:
[----:B------:R-:W-:-:S05]  /*1280*/  IMAD R3, R3, R9, R9 ;  /* 0x0000000903037224 */ /* 0x000fca00078e0209 */
[----:B------:R-:W-:-:S07]  /*1290*/  VIMNMX R2, R2, R3, PT ;  /* 0x0000000302027248 */ /* 0x000fce0003fe0100 */
.L_x_4258:
[----:B------:R-:W0:Y:S01]  /*12a0*/  @P2 LDC R3, c[0x0][0x44c] ;  /* 0x00011300ff032b82 */ /* 0x000e220000000800 */
[----:B------:R-:W-:Y:S01]  /*12b0*/  IMAD.U32 R4, RZ, RZ, UR41 ;  /* 0x00000029ff047e24 */ /* 0x000fe2000f8e00ff */
[----:B------:R-:W-:Y:S01]  /*12c0*/  ULDC UR4, c[0x0][0x9dc] ;  /* 0x0002770000047ab9 */ /* 0x000fe20000000800 */
[-C--:B------:R-:W-:Y:S02]  /*12d0*/  IMAD R75, R0, R7.reuse, -R75 ;  /* 0x00000007004b7224 */ /* 0x080fe400078e0a4b */
[----:B------:R-:W-:Y:S02]  /*12e0*/  VIADD R2, R2, 0x5f ;  /* 0x0000005f02027836 */ /* 0x000fe40000000000 */
[----:B------:R-:W-:Y:S01]  /*12f0*/  IMAD R0, R0, R7, 0x5f ;  /* 0x0000005f00007424 */ /* 0x000fe200078e0207 */
[----:B------:R-:W1:Y:S01]  /*1300*/  @P2 LDC R6, c[0x0][0x450] ;  /* 0x00011400ff062b82 */ /* 0x000e620000000800 */
[----:B------:R-:W-:-:S04]  /*1310*/  IMAD.HI R2, R2, 0x2aaaaaab, RZ ;  /* 0x2aaaaaab02027827 */ /* 0x000fc800078e02ff */
[----:B------:R-:W-:Y:S01]  /*1320*/  IMAD.HI R0, R0, 0x2aaaaaab, RZ ;  /* 0x2aaaaaab00007827 */ /* 0x000fe200078e02ff */
[----:B------:R-:W-:-:S04]  /*1330*/  SHF.R.U32.HI R5, RZ, 0x1f, R2 ;  /* 0x0000001fff057819 */ /* 0x000fc80000011602 */
[----:B------:R-:W-:Y:S01]  /*1340*/  LEA.HI.SX32 R74, R2, R5, 0x1c ;  /* 0x00000005024a7211 */ /* 0x000fe200078fe2ff */
[----:B0-----:R-:W-:-:S05]  /*1350*/  @P2 IMAD.HI.U32 R3, R3, UR41, RZ ;  /* 0x0000002903032c27 */ /* 0x001fca000f8e00ff */
[----:B-1----:R-:W-:Y:S02]  /*1360*/  @P2 SHF.R.U32.HI R4, RZ, R6, R3 ;  /* 0x00000006ff042219 */ /* 0x002fe40000011603 */
[----:B------:R-:W-:-:S03]  /*1370*/  SHF.R.U32.HI R3, RZ, 0x1f, R0 ;  /* 0x0000001fff037819 */ /* 0x000fc60000011600 */
[----:B------:R-:W-:Y:S01]  /*1380*/  IMAD.IADD R4, R75, 0x1, R4 ;  /* 0x000000014b047824 */ /* 0x000fe200078e0204 */
[----:B------:R-:W-:-:S03]  /*1390*/  LEA.HI.SX32 R3, R0, R3, 0x1c ;  /* 0x0000000300037211 */ /* 0x000fc600078fe2ff */
[----:B------:R-:W-:Y:S01]  /*13a0*/  VIADD R6, R4, -UR4 ;  /* 0x8000000404067c36 */ /* 0x000fe20008000000 */
[----:B------:R-:W-:-:S04]  /*13b0*/  VIMNMX R74, R3, R74, PT ;  /* 0x0000004a034a7248 */ /* 0x000fc80003fe0100 */
[----:B------:R-:W-:Y:S01]  /*13c0*/  R2UR UR4, R6 ;  /* 0x00000000060472ca */ /* 0x000fe200000e0000 */
[----:B------:R-:W-:-:S14]  /*13d0*/  @!P1 BRA `(.L_x_4261) ;  /* 0x0000000000449947 */ /* 0x000fdc0003800000 */
        /* <DEDUP_REMOVED lines=9> */
.L_x_4262:
[----:B------:R-:W-:-:S13]  /*1470*/  ISETP.NE.AND P0, PT, R9, 0x1, PT ;  /* 0x000000010900780c */ /* 0x000fda0003f05270 */
[----:B------:R-:W0:Y:S02]  /*1480*/  @P0 LDC.64 R2, c[0x0][0x9e8] ;  /* 0x00027a00ff020b82 */ /* 0x000e240000000a00 */
[----:B0-----:R-:W-:-:S05]  /*1490*/  @P0 IMAD.HI.U32 R0, R4, R2, RZ ;  /* 0x0000000204000227 */ /* 0x001fca00078e00ff */
[----:B------:R-:W-:-:S07]  /*14a0*/  @P0 SHF.R.U32.HI R4, RZ, R3, R0 ;  /* 0x00000003ff040219 */ /* 0x000fce0000011600 */
.L_x_4263:
[----:B------:R-:W-:-:S05]  /*14b0*/  IMAD R4, R4, R9, RZ ;  /* 0x0000000904047224 */ /* 0x000fca00078e02ff */
[----:B------:R-:W-:-:S13]  /*14c0*/  R2UR UR5, R4 ;  /* 0x00000000040572ca */ /* 0x000fda00000e0000 */
[----:B------:R-:W-:-:S04]  /*14d0*/  UISETP.LT.AND UP0, UPT, UR4, UR5, UPT ;  /* 0x000000050400728c */ /* 0x000fc8000bf01270 */
[----:B------:R-:W-:-:S12]  /*14e0*/  USEL UR4, UR4, UR5, !UP0 ;  /* 0x0000000504047287 */ /* 0x000fd8000c000000 */
.L_x_4261:
[----:B------:R-:W-:Y:S01]  /*14f0*/  UIMAD.WIDE UR4, UR4, 0x2aaaaaab, URZ ;  /* 0x2aaaaaab040478a5 */ /* 0x000fe2000f8e023f */
[----:B------:R-:W-:Y:S02]  /*1500*/  PLOP3.LUT P0, PT, PT, PT, PT, 0x80, 0x0 ;  /* 0x000000000000781c */ /* 0x000fe40003f0f070 */
[----:B------:R-:W-:Y:S01]  /*1510*/  CS2R R2, SRZ ;  /* 0x0000000000027805 */ /* 0x000fe2000001ff00 */
[----:B------:R-:W-:Y:S01]  /*1520*/  IMAD.MOV.U32 R0, RZ, RZ, RZ ;  /* 0x000000ffff007224 */ /* 0x000fe200078e00ff */
[----:B------:R-:W-:Y:S01]  /*1530*/  USHF.R.U32.HI UR4, URZ, 0x1f, UR5 ;  /* 0x0000001f3f047899 */ /* 0x000fe20008011605 */
[----:B------:R-:W-:Y:S02]  /*1540*/  CS2R R118, SRZ ;  /* 0x0000000000767805 */ /* 0x000fe4000001ff00 */
[----:B------:R-:W-:Y:S02]  /*1550*/  CS2R R116, SRZ ;  /* 0x0000000000747805 */ /* 0x000fe4000001ff00 */
[----:B------:R-:W-:Y:S01]  /*1560*/  CS2R R114, SRZ ;  /* 0x0000000000727805 */ /* 0x000fe2000001ff00 */
[----:B------:R-:W-:Y:S01]  /*1570*/  ULEA.HI.SX32 UR4, UR5, UR4, 0x1c ;  /* 0x0000000405047291 */ /* 0x000fe2000f8fe23f */
[----:B------:R-:W-:-:S02]  /*1580*/  CS2R R112, SRZ ;  /* 0x0000000000707805 */ /* 0x000fc4000001ff00 */
[----:B------:R-:W-:Y:S02]  /*1590*/  CS2R R110, SRZ ;  /* 0x00000000006e7805 */ /* 0x000fe4000001ff00 */
[----:B------:R-:W-:Y:S01]  /*15a0*/  CS2R R108, SRZ ;  /* 0x00000000006c7805 */ /* 0x000fe2000001ff00 */
[----:B------:R-:W-:Y:S01]  /*15b0*/  UISETP.LT.AND UP0, UPT, URZ, UR4, UPT ;  /* 0x000000043f00728c */ /* 0x000fe2000bf01270 */
[----:B------:R-:W-:Y:S02]  /*15c0*/  CS2R R106, SRZ ;  /* 0x00000000006a7805 */ /* 0x000fe4000001ff00 */
[----:B------:R-:W-:Y:S01]  /*15d0*/  CS2R R104, SRZ ;  /* 0x0000000000687805 */ /* 0x000fe2000001ff00 */
[----:B------:R-:W-:Y:S01]  /*15e0*/  IMAD.MOV.U32 R102, RZ, RZ, RZ ;  /* 0x000000ffff667224 */ /* 0x000fe200078e00ff */
[----:B------:R-:W-:Y:S01]  /*15f0*/  USEL UR60, URZ, UR4, !UP0 ;  /* 0x000000043f3c7287 */ /* 0x000fe2000c000000 */
[----:B------:R-:W-:Y:S02]  /*1600*/  CS2R R98, SRZ ;  /* 0x0000000000627805 */ /* 0x000fe4000001ff00 */
[----:B------:R-:W-:-:S02]  /*1610*/  CS2R R100, SRZ ;  /* 0x0000000000647805 */ /* 0x000fc4000001ff00 */
[----:B------:R-:W-:Y:S02]  /*1620*/  CS2R R94, SRZ ;  /* 0x00000000005e7805 */ /* 0x000fe4000001ff00 */
[----:B------:R-:W-:Y:S02]  /*1630*/  CS2R R96, SRZ ;  /* 0x0000000000607805 */ /* 0x000fe4000001ff00 */
[----:B------:R-:W-:Y:S02]  /*1640*/  CS2R R90, SRZ ;  /* 0x00000000005a7805 */ /* 0x000fe4000001ff00 */
[----:B------:R-:W-:Y:S02]  /*1650*/  ISETP.GT.AND P1, PT, R74, UR60, PT ;  /* 0x0000003c4a007c0c */ /* 0x000fe4000bf24270 */
        /* <DEDUP_REMOVED lines=32> */
[----:B------:R-:W-:Y:S01]  /*1860*/  CS2R R6, SRZ ;  /* 0x0000000000067805 */ /* 0x000fe2000001ff00 */
[----:B------:R-:W-:Y:S01]  /*1870*/  IMAD.MOV.U32 R33, RZ, RZ, RZ ;  /* 0x000000ffff217224 */ /* 0x000fe200078e00ff */
[----:B------:R-:W-:Y:S01]  /*1880*/  CS2R R4, SRZ ;  /* 0x0000000000047805 */ /* 0x000fe2000001ff00 */
[----:B------:R-:W-:Y:S01]  /*1890*/  IMAD.MOV.U32 R150, RZ, RZ, RZ ;  /* 0x000000ffff967224 */ /* 0x000fe200078e00ff */
        /* <DEDUP_REMOVED lines=32> */
.L_x_4265:
        /* <DEDUP_REMOVED lines=11> */
.L_x_4430:
[----:B------:R-:W-:Y:S05]  /*1b50*/  @!P0 BRA `(.L_x_4267) ;  /* 0x0000000000048947 */ /* 0x000fea0003800000 */
[----:B------:R-:W-:Y:S01]  /*1b60*/  BPT.TRAP 0x1 ;  /* 0x000000040000795c */ /* 0x000fe20000300000 */
.L_x_4267:
[----:B0-----:R-:W-:Y:S02]  /*1b70*/  IMAD.U32 R3, RZ, RZ, UR39 ;  /* 0x00000027ff037e24 */ /* 0x001fe4000f8e00ff */
[----:B------:R-:W-:-:S03]  /*1b80*/  IMAD.U32 R0, RZ, RZ, UR38 ;  /* 0x00000026ff007e24 */ /* 0x000fc6000f8e00ff */
[----:B------:R-:W-:Y:S02]  /*1b90*/  LEA R3, R3, UR40, 0x3 ;  /* 0x0000002803037c11 */ /* 0x000fe4000f8e18ff */
[----:B------:R-:W-:-:S04]  /*1ba0*/  SHF.L.U32 R0, R0, 0x1f, RZ ;  /* 0x0000001f00007819 */ /* 0x000fc800000006ff */
[----:B------:R0:W1:Y:S01]  /*1bb0*/  SYNCS.PHASECHK.TRANS64.TRYWAIT P1, [R3+URZ+0x30830], R0 ;  /* 0x03083000030075a7 */ /* 0x000062000802017f */
[----:B------:R-:W-:Y:S05]  /*1bc0*/  @!P0 BRA `(.L_x_4268) ;  /* 0x0000000000048947 */ /* 0x000fea0003800000 */
[----:B------:R-:W-:Y:S01]  /*1bd0*/  BPT.TRAP 0x1 ;  /* 0x000000040000795c */ /* 0x000fe20000300000 */
.L_x_4268:
[----:B-1----:R-:W-:Y:S05]  /*1be0*/  @P1 BRA `(.L_x_4269) ;  /* 0x0000000000081947 */ /* 0x002fea0003800000 */
[----:B------:R-:W1:Y:S02]  /*1bf0*/  SYNCS.PHASECHK.TRANS64.TRYWAIT P1, [R3+URZ+0x30830], R0 ;  /* 0x03083000030075a7 */ /* 0x000e64000802017f */
[----:B-1----:R-:W-:Y:S05]  /*1c00*/  @!P1 BRA `(.L_x_4270) ;  /* 0x0000012800a89947 */ /* 0x002fea0003800000 */
.L_x_4269:
        /* <DEDUP_REMOVED lines=14> */
[----:B------:R-:W-:Y:S02]  /*1cf0*/  UIMAD UR5, UR39, 0x900, UR42 ;  /* 0x00000900270578a4 */ /* 0x000fe4000f8e022a */
[----:B------:R-:W-:Y:S02]  /*1d00*/  UIADD3 UR6, UR4, 0x2, URZ ;  /* 0x0000000204067890 */ /* 0x000fe4000fffe03f */
[----:B------:R-:W-:Y:S01]  /*1d10*/  UIADD3 UR7, UR5, 0x2, URZ ;  /* 0x0000000205077890 */ /* 0x000fe2000fffe03f */
[----:B------:R-:W-:Y:S02]  /*1d20*/  UMOV UR8, UR4 ;  /* 0x0000000400087c82 */ /* 0x000fe40008000000 */
[----:B------:R-:W-:Y:S01]  /*1d30*/  UMOV UR10, UR5 ;  /* 0x00000005000a7c82 */ /* 0x000fe20008000000 */
[----:B------:R-:W-:Y:S01]  /*1d40*/  IMAD.U32 R8, RZ, RZ, UR8 ;  /* 0x00000008ff087e24 */ /* 0x000fe2000f8e00ff */
[----:B------:R-:W-:Y:S01]  /*1d50*/  HGMMA.64x96x16.F32.BF16 R24, gdesc[UR8], RZ, !UPT, gsb0 ;  /* 0x01600000081879f0 */ /* 0x000fe2000c0018ff */
        /* <DEDUP_REMOVED lines=38> */
[----:B------:R-:W-:Y:S02]  /*1fc0*/  WARPGROUP.DEPBAR.LE gsb0, 0x0 ;  /* 0x00008000000079c5 */ /* 0x000fe40000010000 */
        /* <DEDUP_REMOVED lines=39> */
.L_x_4271:
[----:B------:R-:W-:Y:S01]  /*2240*/  ISETP.NE.AND P2, PT, R199, 0x1, PT ;  /* 0x00000001c700780c */ /* 0x000fe20003f45270 */
[----:B01----:R-:W-:Y:S01]  /*2250*/  VIADD R0, R19, UR41 ;  /* 0x0000002913007c36 */ /* 0x003fe20008000000 */
[----:B------:R-:W-:Y:S01]  /*2260*/  R2UR UR4, R3 ;  /* 0x00000000030472ca */ /* 0x000fe200000e0000 */
[----:B------:R-:W0:Y:S01]  /*2270*/  LDC R11, c[0x0][0x288] ;  /* 0x0000a200ff0b7b82 */ /* 0x000e220000000800 */
[----:B------:R-:W-:Y:S01]  /*2280*/  LOP3.LUT P1, RZ, R16, 0x80000, RZ, 0xc0, !PT ;  /* 0x0008000010ff7812 */ /* 0x000fe2000782c0ff */
[----:B------:R-:W-:Y:S01]  /*2290*/  IMAD.MOV.U32 R2, RZ, RZ, R0 ;  /* 0x000000ffff027224 */ /* 0x000fe200078e0000 */
[----:B------:R-:W-:Y:S01]  /*22a0*/  ULDC UR58, c[0x0][0x9dc] ;  /* 0x00027700003a7ab9 */ /* 0x000fe20000000800 */
[----:B------:R-:W-:-:S06]  /*22b0*/  ULDC UR5, c[0x0][0x9e0] ;  /* 0x0002780000057ab9 */ /* 0x000fcc0000000800 */
[----:B------:R-:W1:Y:S02]  /*22c0*/  @P2 LDC R5, c[0x0][0x44c] ;  /* 0x00011300ff052b82 */ /* 0x000e640000000800 */
[----:B------:R-:W-:-:S04]  /*22d0*/  UIADD3 UR4, UR4, 0x30840, URZ ;  /* 0x0003084004047890 */ /* 0x000fc8000fffe03f */
[----:B------:R-:W-:Y:S02]  /*22e0*/  UPRMT UR4, UR61, 0x654, UR4 ;  /* 0x000006543d047896 */ /* 0x000fe40008000004 */
[----:B------:R-:W2:Y:S07]  /*22f0*/  @P2 LDC R4, c[0x0][0x450] ;  /* 0x00011400ff042b82 */ /* 0x000eae0000000800 */
[----:B------:R-:W-:Y:S01]  /*2300*/  SYNCS.ARRIVE.TRANS64.RED.A1T0 RZ, [UR4], RZ ;  /* 0x000000ffffff79a7 */ /* 0x000fe20008100404 */
[----:B------:R-:W-:Y:S01]  /*2310*/  ULOP3.LUT UR4, URZ, UR58, URZ, 0x33, !UPT ;  /* 0x0000003a3f047292 */ /* 0x000fe2000f8e333f */
[----:B-1----:R-:W-:-:S04]  /*2320*/  @P2 IMAD.HI.U32 R3, R0, R5, RZ ;  /* 0x0000000500032227 */ /* 0x002fc800078e00ff */
[----:B------:R-:W-:Y:S02]  /*2330*/  IMAD.MOV.U32 R5, RZ, RZ, -0x60 ;  /* 0xffffffa0ff057424 */ /* 0x000fe400078e00ff */
[C---:B------:R-:W-:Y:S01]  /*2340*/  IMAD R0, R74.reuse, -0x60, R17 ;  /* 0xffffffa04a007824 */ /* 0x040fe200078e0211 */
[----:B--2---:R-:W-:Y:S01]  /*2350*/  @P2 SHF.R.U32.HI R2, RZ, R4, R3 ;  /* 0x00000004ff022219 */ /* 0x004fe20000011603 */
[----:B------:R-:W-:Y:S02]  /*2360*/  IMAD R5, R74, R5, 0x61 ;  /* 0x000000614a057424 */ /* 0x000fe400078e0205 */
[----:B------:R-:W-:Y:S02]  /*2370*/  VIADD R3, R0, 0x60 ;  /* 0x0000006000037836 */ /* 0x000fe40000000000 */
[----:B------:R-:W1:Y:S01]  /*2380*/  SHFL.IDX PT, R72, R2, RZ, 0x1c1f ;  /* 0x001c1fff02487589 */ /* 0x000e6200000e0000 */
[C---:B------:R-:W-:Y:S02]  /*2390*/  IMAD R4, R18.reuse, -0x2, R5 ;  /* 0xfffffffe12047824 */ /* 0x040fe400078e0205 */
[----:B------:R-:W-:-:S02]  /*23a0*/  IMAD R10, R18, -0x2, R3 ;  /* 0xfffffffe120a7824 */ /* 0x000fc400078e0203 */
[----:B------:R-:W-:Y:S01]  /*23b0*/  VIADD R14, R5, 0xffffffff ;  /* 0xffffffff050e7836 */ /* 0x000fe20000000000 */
[C---:B0-----:R-:W-:Y:S01]  /*23c0*/  IADD3 R0, R4.reuse, -R11, R17 ;  /* 0x8000000b04007210 */ /* 0x041fe20007ffe011 */
[----:B------:R-:W-:-:S04]  /*23d0*/  VIADD R20, R4, 0xffffffff ;  /* 0xffffffff04147836 */ /* 0x000fc80000000000 */
[C---:B------:R-:W-:Y:S02]  /*23e0*/  VIADD R13, R0.reuse, UR5 ;  /* 0x00000005000d7c36 */ /* 0x040fe40008000000 */
[----:B------:R-:W-:-:S03]  /*23f0*/  VIADD R12, R0, UR4 ;  /* 0x00000004000c7c36 */ /* 0x000fc60008000000 */
[----:B-1----:R-:W-:Y:S01]  /*2400*/  VIADDMNMX R0, R72, R13, R10, PT ;  /* 0x0000000d48007246 */ /* 0x002fe2000380010a */
[----:B------:R-:W-:Y:S01]  /*2410*/  IMAD.IADD R3, R12, 0x1, R72 ;  /* 0x000000010c037824 */ /* 0x000fe200078e0248 */
[----:B------:R-:W-:Y:S06]  /*2420*/  @!P1 BRA `(.L_x_4272) ;  /* 0x00000000005c9947 */ /* 0x000fec0003800000 */
[----:B------:R-:W-:Y:S01]  /*2430*/  IADD3 R5, R17, -R11, R72 ;  /* 0x8000000b11057210 */ /* 0x000fe20007ffe048 */
        /* <DEDUP_REMOVED lines=12> */
.L_x_4274:
[----:B------:R-:W-:Y:S02]  /*2500*/  ULDC UR4, c[0x0][0x9e4] ;  /* 0x0002790000047ab9 */ /* 0x000fe40000000800 */
[----:B------:R-:W-:-:S05]  /*2510*/  IMAD.U32 R15, RZ, RZ, UR4 ;  /* 0x00000004ff0f7e24 */ /* 0x000fca000f8e00ff */
[----:B------:R-:W-:-:S13]  /*2520*/  ISETP.NE.AND P1, PT, R15, 0x1, PT ;  /* 0x000000010f00780c */ /* 0x000fda0003f25270 */
[----:B------:R-:W0:Y:S02]  /*2530*/  @P1 LDC.64 R72, c[0x0][0x9e8] ;  /* 0x00027a00ff481b82 */ /* 0x000e240000000a00 */
[----:B0-----:R-:W-:-:S05]  /*2540*/  @P1 IMAD.HI.U32 R4, R5, R72, RZ ;  /* 0x0000004805041227 */ /* 0x001fca00078e00ff */
[----:B------:R-:W-:-:S07]  /*2550*/  @P1 SHF.R.U32.HI R5, RZ, R73, R4 ;  /* 0x00000049ff051219 */ /* 0x000fce0000011604 */
.L_x_4275:
[----:B------:R-:W-:Y:S05]  /*2560*/  BSYNC B0 ;  /* 0x0000000000007941 */ /* 0x000fea0003800000 */
.L_x_4273:
[----:B------:R-:W-:-:S05]  /*2570*/  IMAD R5, R5, R15, R20 ;  /* 0x0000000f05057224 */ /* 0x000fca00078e0214 */
[----:B------:R-:W-:Y:S02]  /*2580*/  VIADDMNMX R0, R5, R15, R0, PT ;  /* 0x0000000f05007246 */ /* 0x000fe40003800100 */
[----:B------:R-:W-:-:S07]  /*2590*/  VIMNMX R3, R3, R5, !PT ;  /* 0x0000000503037248 */ /* 0x000fce0007fe0100 */
.L_x_4272:
[C---:B------:R-:W-:Y:S01]  /*25a0*/  ISETP.GE.AND P6, PT, R14.reuse, 0x9, PT ;  /* 0x000000090e00780c */ /* 0x040fe20003fc6270 */
[----:B------:R-:W0:Y:S01]  /*25b0*/  SHFL.IDX PT, R2, R2, 0x1, 0x1c1f ;  /* 0x003c1f0002027f89 */ /* 0x000e2200000e0000 */
[----:B------:R-:W-:Y:S02]  /*25c0*/  ISETP.GE.AND P1, PT, R14, 0x2, PT ;  /* 0x000000020e00780c */ /* 0x000fe40003f26270 */
[C---:B------:R-:W-:Y:S02]  /*25d0*/  ISETP.GT.AND P2, PT, R3.reuse, 0x8, !P6 ;  /* 0x000000080300780c */ /* 0x040fe40007744270 */
[----:B------:R-:W-:Y:S02]  /*25e0*/  ISETP.GT.AND P3, PT, R3, 0x1, !P1 ;  /* 0x000000010300780c */ /* 0x000fe40004f64270 */
[----:B------:R-:W-:Y:S02]  /*25f0*/  ISETP.LT.OR P2, PT, R0, 0x9, P2 ;  /* 0x000000090000780c */ /* 0x000fe40001741670 */
[----:B------:R-:W-:-:S02]  /*2600*/  ISETP.GE.AND P4, PT, R14, 0xa, PT ;  /* 0x0000000a0e00780c */ /* 0x000fc40003f86270 */
[----:B------:R-:W-:Y:S02]  /*2610*/  FSEL R21, R28, -INF , !P2 ;  /* 0xff8000001c157808 */ /* 0x000fe40005000000 */
[C---:B------:R-:W-:Y:S02]  /*2620*/  ISETP.LT.OR P3, PT, R0.reuse, 0x2, P3 ;  /* 0x000000020000780c */ /* 0x040fe40001f61670 */
        /* <DEDUP_REMOVED lines=88> */
[----:B------:R-:W-:Y:S02]  /*2bb0*/  P2R R28, PR, RZ, 0x10 ;  /* 0x00000010ff1c7803 */ /* 0x000fe40000000000 */
        /* <DEDUP_REMOVED lines=20> */
[----:B------:R-:W-:-:S13]  /*2d00*/  LOP3.LUT P5, RZ, R16, 0x80000, RZ, 0xc0, !PT ;  /* 0x0008000010ff7812 */ /* 0x000fda00078ac0ff */
[----:B------:R-:W-:Y:S05]  /*2d10*/  @!P5 BRA `(.L_x_4276) ;  /* 0x00000000005cd947 */ /* 0x000fea0003800000 */
        /* <DEDUP_REMOVED lines=13> */
.L_x_4278:
[----:B------:R-:W-:Y:S02]  /*2df0*/  ULDC UR4, c[0x0][0x9e4] ;  /* 0x0002790000047ab9 */ /* 0x000fe40000000800 */
[----:B------:R-:W-:-:S05]  /*2e00*/  IMAD.U32 R4, RZ, RZ, UR4 ;  /* 0x00000004ff047e24 */ /* 0x000fca000f8e00ff */
[----:B------:R-:W-:-:S13]  /*2e10*/  ISETP.NE.AND P5, PT, R4, 0x1, PT ;  /* 0x000000010400780c */ /* 0x000fda0003fa5270 */
[----:B------:R-:W0:Y:S02]  /*2e20*/  @P5 LDC.64 R12, c[0x0][0x9e8] ;  /* 0x00027a00ff0c5b82 */ /* 0x000e240000000a00 */
[----:B0-----:R-:W-:-:S05]  /*2e30*/  @P5 IMAD.HI.U32 R2, R5, R12, RZ ;  /* 0x0000000c05025227 */ /* 0x001fca00078e00ff */
[----:B------:R-:W-:-:S07]  /*2e40*/  @P5 SHF.R.U32.HI R5, RZ, R13, R2 ;  /* 0x0000000dff055219 */ /* 0x000fce0000011602 */
.L_x_4279:
[----:B------:R-:W-:Y:S05]  /*2e50*/  BSYNC B0 ;  /* 0x0000000000007941 */ /* 0x000fea0003800000 */
.L_x_4277:
[----:B------:R-:W-:-:S05]  /*2e60*/  IMAD R5, R5, R4, R20 ;  /* 0x0000000405057224 */ /* 0x000fca00078e0214 */
[----:B------:R-:W-:Y:S02]  /*2e70*/  VIADDMNMX R0, R5, R4, R0, PT ;  /* 0x0000000405007246 */ /* 0x000fe40003800100 */
[----:B------:R-:W-:-:S07]  /*2e80*/  VIMNMX R3, R3, R5, !PT ;  /* 0x0000000503037248 */ /* 0x000fce0007fe0100 */
.L_x_4276:
[C---:B------:R-:W-:Y:S01]  /*2e90*/  ISETP.GT.AND P1, PT, R3.reuse, 0x1, !P1 ;  /* 0x000000010300780c */ /* 0x040fe20004f24270 */
[----:B------:R-:W-:Y:S01]  /*2ea0*/  ULDC UR10, c[0x0][0x988] ;  /* 0x00026200000a7ab9 */ /* 0x000fe20000000800 */
[----:B------:R-:W-:Y:S02]  /*2eb0*/  ISETP.GT.AND P6, PT, R3, 0x8, !P6 ;  /* 0x000000080300780c */ /* 0x000fe400077c4270 */
[C---:B------:R-:W-:Y:S02]  /*2ec0*/  ISETP.LT.OR P1, PT, R0.reuse, 0x2, P1 ;  /* 0x000000020000780c */ /* 0x040fe40000f21670 */
[----:B------:R-:W-:Y:S02]  /*2ed0*/  ISETP.LT.OR P6, PT, R0, 0x9, P6 ;  /* 0x000000090000780c */ /* 0x000fe400037c1670 */
[----:B------:R-:W-:Y:S02]  /*2ee0*/  FSEL R27, R27, -INF , !P1 ;  /* 0xff8000001b1b7808 */ /* 0x000fe40004800000 */
[----:B------:R-:W-:-:S02]  /*2ef0*/  ISETP.NE.AND P1, PT, R28, RZ, PT ;  /* 0x000000ff1c00720c */ /* 0x000fc40003f25270 */
[----:B------:R-:W-:Y:S02]  /*2f00*/  FSEL R30, R30, -INF , !P6 ;  /* 0xff8000001e1e7808 */ /* 0x000fe40007000000 */
[----:B------:R-:W-:Y:S02]  /*2f10*/  ISETP.GT.AND P1, PT, R3, 0x9, !P1 ;  /* 0x000000090300780c */ /* 0x000fe40004f24270 */
[----:B------:R-:W-:Y:S02]  /*2f20*/  ISETP.NE.AND P6, PT, R76, RZ, PT ;  /* 0x000000ff4c00720c */ /* 0x000fe40003fc5270 */
[----:B------:R-:W-:Y:S02]  /*2f30*/  ISETP.LT.OR P1, PT, R0, 0xa, P1 ;  /* 0x0000000a0000780c */ /* 0x000fe40000f21670 */
[----:B------:R-:W-:Y:S02]  /*2f40*/  FMNMX.FTZ R2, R15, R25, !PT ;  /* 0x000000190f027209 */ /* 0x000fe40007810000 */
[----:B------:R-:W-:-:S02]  /*2f50*/  FSEL R31, R31, -INF , !P1 ;  /* 0xff8000001f1f7808 */ /* 0x000fc40004800000 */
[----:B------:R-:W-:Y:S02]  /*2f60*/  ISETP.NE.AND P1, PT, R72, RZ, PT ;  /* 0x000000ff4800720c */ /* 0x000fe40003f25270 */
[----:B------:R-:W-:Y:S02]  /*2f70*/  ISETP.NE.AND P5, PT, R36, RZ, PT ;  /* 0x000000ff2400720c */ /* 0x000fe40003fa5270 */
        /* <DEDUP_REMOVED lines=12> */
[----:B------:R-:W-:Y:S02]  /*3040*/  ISETP.GT.AND P1, PT, R3, 0x18, !P6 ;  /* 0x000000180300780c */ /* 0x000fe40007724270 */
[----:B------:R-:W-:Y:S02]  /*3050*/  FMNMX.FTZ R2, R37, R2, !PT ;  /* 0x0000000225027209 */ /* 0x000fe40007810000 */
[----:B------:R-:W-:Y:S02]  /*3060*/  ISETP.LT.OR P1, PT, R0, 0x19, P1 ;  /* 0x000000190000780c */ /* 0x000fe40000f21670 */
[----:B------:R-:W-:-:S02]  /*3070*/  FMNMX.FTZ R2, R79, R2, !PT ;  /* 0x000000024f027209 */ /* 0x000fc40007810000 */
[----:B------:R-:W-:Y:S02]  /*3080*/  FSEL R38, R38, -INF , !P1 ;  /* 0xff80000026267808 */ /* 0x000fe40004800000 */
        /* <DEDUP_REMOVED lines=29> */
[----:B------:R-:W-:Y:S02]  /*3260*/  FMNMX.FTZ R5, R65, R2, !PT ;  /* 0x0000000241057209 */ /* 0x000fe40007810000 */
[----:B------:R-:W-:Y:S02]  /*3270*/  ISETP.LT.OR P1, PT, R0, 0x2a, P1 ;  /* 0x0000002a0000780c */ /* 0x000fe40000f21670 */
[----:B------:R-:W-:Y:S02]  /*3280*/  FMNMX.FTZ R2, R68, R5, !PT ;  /* 0x0000000544027209 */ /* 0x000fe40007810000 */
[----:B------:R-:W-:Y:S02]  /*3290*/  FSEL R47, R47, -INF , !P1 ;  /* 0xff8000002f2f7808 */ /* 0x000fe40004800000 */
[----:B------:R-:W-:Y:S02]  /*32a0*/  ISETP.NE.AND P1, PT, R82, RZ, PT ;  /* 0x000000ff5200720c */ /* 0x000fe40003f25270 */
[----:B------:R-:W-:-:S02]  /*32b0*/  FMNMX.FTZ R2, R69, R2, !PT ;  /* 0x0000000245027209 */ /* 0x000fc40007810000 */
[----:B------:R-:W-:Y:S02]  /*32c0*/  ISETP.GT.AND P1, PT, R3, 0x30, !P1 ;  /* 0x000000300300780c */ /* 0x000fe40004f24270 */
[----:B------:R-:W-:Y:S01]  /*32d0*/  ISETP.NE.AND P6, PT, R87, RZ, PT ;  /* 0x000000ff5700720c */ /* 0x000fe20003fc5270 */
[----:B------:R-:W0:Y:S01]  /*32e0*/  SHFL.BFLY PT, R5, R2, 0x2, 0x1f ;  /* 0x0c401f0002057f89 */ /* 0x000e2200000e0000 */
[----:B------:R-:W-:Y:S02]  /*32f0*/  ISETP.LT.OR P1, PT, R0, 0x31, P1 ;  /* 0x000000310000780c */ /* 0x000fe40000f21670 */
[----:B------:R-:W-:Y:S02]  /*3300*/  ISETP.NE.AND P5, PT, R88, RZ, PT ;  /* 0x000000ff5800720c */ /* 0x000fe40003fa5270 */
[----:B------:R-:W-:Y:S02]  /*3310*/  FSEL R50, R50, -INF , !P1 ;  /* 0xff80000032327808 */ /* 0x000fe40004800000 */
[----:B------:R-:W-:-:S02]  /*3320*/  ISETP.NE.AND P1, PT, R83, RZ, PT ;  /* 0x000000ff5300720c */ /* 0x000fc40003f25270 */
[C---:B------:R-:W-:Y:S02]  /*3330*/  ISETP.GT.AND P4, PT, R3.reuse, RZ, !P4 ;  /* 0x000000ff0300720c */ /* 0x040fe40006784270 */
[----:B------:R-:W-:Y:S02]  /*3340*/  ISETP.GT.AND P1, PT, R3, 0x31, !P1 ;  /* 0x000000310300780c */ /* 0x000fe40004f24270 */
[C---:B------:R-:W-:Y:S02]  /*3350*/  ISETP.LT.OR P4, PT, R0.reuse, 0x1, P4 ;  /* 0x000000010000780c */ /* 0x040fe40002781670 */
[----:B------:R-:W-:Y:S02]  /*3360*/  ISETP.LT.OR P1, PT, R0, 0x32, P1 ;  /* 0x000000320000780c */ /* 0x000fe40000f21670 */
[----:B------:R-:W-:Y:S02]  /*3370*/  FSEL R26, R26, -INF , !P4 ;  /* 0xff8000001a1a7808 */ /* 0x000fe40006000000 */
[----:B------:R-:W-:-:S02]  /*3380*/  FSEL R51, R51, -INF , !P1 ;  /* 0xff80000033337808 */ /* 0x000fc40004800000 */
[----:B------:R-:W-:Y:S02]  /*3390*/  ISETP.NE.AND P1, PT, R84, RZ, PT ;  /* 0x000000ff5400720c */ /* 0x000fe40003f25270 */
[C---:B------:R-:W-:Y:S02]  /*33a0*/  ISETP.GT.AND P2, PT, R3.reuse, 0x51, !P2 ;  /* 0x000000510300780c */ /* 0x040fe40005744270 */
[C---:B------:R-:W-:Y:S02]  /*33b0*/  ISETP.GT.AND P1, PT, R3.reuse, 0x38, !P1 ;  /* 0x000000380300780c */ /* 0x040fe40004f24270 */
[----:B0-----:R-:W-:Y:S02]  /*33c0*/  FMNMX.FTZ R10, R2, R5, !PT ;  /* 0x00000005020a7209 */ /* 0x001fe40007810000 */
[----:B------:R-:W-:Y:S02]  /*33d0*/  ISETP.LT.OR P1, PT, R0, 0x39, P1 ;  /* 0x000000390000780c */ /* 0x000fe40000f21670 */
[----:B------:R-:W-:Y:S01]  /*33e0*/  ISETP.GT.AND P3, PT, R3, 0x58, !P3 ;  /* 0x000000580300780c */ /* 0x000fe20005f64270 */
[----:B------:R-:W0:Y:S01]  /*33f0*/  SHFL.BFLY PT, R5, R10, 0x1, 0x1f ;  /* 0x0c201f000a057f89 */ /* 0x000e2200000e0000 */
[----:B------:R-:W-:-:S02]  /*3400*/  FSEL R54, R54, -INF , !P1 ;  /* 0xff80000036367808 */ /* 0x000fc40004800000 */
[----:B------:R-:W-:Y:S02]  /*3410*/  ISETP.NE.AND P1, PT, R85, RZ, PT ;  /* 0x000000ff5500720c */ /* 0x000fe40003f25270 */
[C---:B------:R-:W-:Y:S02]  /*3420*/  ISETP.LT.OR P2, PT, R0.reuse, 0x52, P2 ;  /* 0x000000520000780c */ /* 0x040fe40001741670 */
[----:B------:R-:W-:Y:S02]  /*3430*/  ISETP.GT.AND P1, PT, R3, 0x39, !P1 ;  /* 0x000000390300780c */ /* 0x000fe40004f24270 */
[C---:B------:R-:W-:Y:S02]  /*3440*/  ISETP.LT.OR P3, PT, R0.reuse, 0x59, P3 ;  /* 0x000000590000780c */ /* 0x040fe40001f61670 */
[----:B------:R-:W-:Y:S02]  /*3450*/  ISETP.LT.OR P1, PT, R0, 0x3a, P1 ;  /* 0x0000003a0000780c */ /* 0x000fe40000f21670 */
[----:B------:R-:W-:-:S02]  /*3460*/  FSEL R67, R67, -INF , !P2 ;  /* 0xff80000043437808 */ /* 0x000fc40005000000 */
[----:B------:R-:W-:Y:S02]  /*3470*/  FSEL R55, R55, -INF , !P1 ;  /* 0xff80000037377808 */ /* 0x000fe40004800000 */
[----:B------:R-:W-:Y:S02]  /*3480*/  ISETP.NE.AND P1, PT, R86, RZ, PT ;  /* 0x000000ff5600720c */ /* 0x000fe40003f25270 */
[----:B------:R-:W-:Y:S02]  /*3490*/  FSEL R70, R70, -INF , !P3 ;  /* 0xff80000046467808 */ /* 0x000fe40005800000 */
[----:B------:R-:W-:Y:S02]  /*34a0*/  ISETP.GT.AND P1, PT, R3, 0x40, !P1 ;  /* 0x000000400300780c */ /* 0x000fe40004f24270 */
[----:B0-----:R-:W-:Y:S02]  /*34b0*/  FMNMX.FTZ R4, R10, R5, !PT ;  /* 0x000000050a047209 */ /* 0x001fe40007810000 */
[----:B------:R-:W-:-:S03]  /*34c0*/  ISETP.LT.OR P1, PT, R0, 0x41, P1 ;  /* 0x000000410000780c */ /* 0x000fc60000f21670 */
[----:B------:R-:W-:Y:S01]  /*34d0*/  FMUL.FTZ R5, R4, UR10 ;  /* 0x0000000a04057c20 */ /* 0x000fe20008410000 */
[----:B------:R-:W-:Y:S02]  /*34e0*/  FSEL R58, R58, -INF , !P1 ;  /* 0xff8000003a3a7808 */ /* 0x000fe40004800000 */
[----:B------:R-:W-:Y:S02]  /*34f0*/  ISETP.GT.AND P1, PT, R3, 0x41, !P6 ;  /* 0x000000410300780c */ /* 0x000fe40007724270 */
[----:B------:R-:W-:Y:S02]  /*3500*/  ISETP.NE.AND P6, PT, R90, RZ, PT ;  /* 0x000000ff5a00720c */ /* 0x000fe40003fc5270 */
[----:B------:R-:W-:-:S04]  /*3510*/  ISETP.LT.OR P1, PT, R0, 0x42, P1 ;  /* 0x000000420000780c */ /* 0x000fc80000f21670 */
[----:B------:R-:W-:Y:S02]  /*3520*/  FSEL R59, R59, -INF , !P1 ;  /* 0xff8000003b3b7808 */ /* 0x000fe40004800000 */
[----:B------:R-:W-:Y:S02]  /*3530*/  ISETP.GT.AND P1, PT, R3, 0x48, !P5 ;  /* 0x000000480300780c */ /* 0x000fe40006f24270 */
[----:B------:R-:W-:Y:S02]  /*3540*/  ISETP.NE.AND P5, PT, R89, RZ, PT ;  /* 0x000000ff5900720c */ /* 0x000fe40003fa5270 */
[----:B------:R-:W-:-:S04]  /*3550*/  ISETP.LT.OR P1, PT, R0, 0x49, P1 ;  /* 0x000000490000780c */ /* 0x000fc80000f21670 */
[----:B------:R-:W-:Y:S02]  /*3560*/  FSEL R62, R62, -INF , !P1 ;  /* 0xff8000003e3e7808 */ /* 0x000fe40004800000 */
[----:B------:R-:W-:-:S04]  /*3570*/  FSETP.NEU.FTZ.AND P1, PT, R4, -INF , PT ;  /* 0xff8000000400780b */ /* 0x000fc80003f3d000 */
[----:B------:R-:W-:Y:S02]  /*3580*/  FSEL R12, R5, RZ, P1 ;  /* 0x000000ff050c7208 */ /* 0x000fe40000800000 */
[----:B------:R-:W-:Y:S02]  /*3590*/  FMNMX.FTZ R5, R26, R27, !PT ;  /* 0x0000001b1a057209 */ /* 0x000fe40007810000 */
[----:B------:R-:W-:Y:S01]  /*35a0*/  ISETP.GT.AND P1, PT, R3, 0x49, !P5 ;  /* 0x000000490300780c */ /* 0x000fe20006f24270 */
[--C-:B------:R-:W-:Y:S01]  /*35b0*/  FFMA.FTZ R188, R15, UR10, -R12.reuse ;  /* 0x0000000a0fbc7c23 */ /* 0x100fe2000801080c */
[----:B------:R-:W-:Y:S01]  /*35c0*/  FMNMX.FTZ R2, R30, R5, !PT ;  /* 0x000000051e027209 */ /* 0x000fe20007810000 */
[--C-:B------:R-:W-:Y:S01]  /*35d0*/  FFMA.FTZ R10, R25, UR10, -R12.reuse ;  /* 0x0000000a190a7c23 */ /* 0x100fe2000801080c */
[----:B------:R-:W-:Y:S01]  /*35e0*/  ISETP.LT.OR P1, PT, R0, 0x4a, P1 ;  /* 0x0000004a0000780c */ /* 0x000fe20000f21670 */
[--C-:B------:R-:W-:Y:S01]  /*35f0*/  FFMA.FTZ R190, R21, UR10, -R12.reuse ;  /* 0x0000000a15be7c23 */ /* 0x100fe2000801080c */
[----:B------:R-:W-:Y:S01]  /*3600*/  FMNMX.FTZ R5, R31, R2, !PT ;  /* 0x000000021f057209 */ /* 0x000fe20007810000 */
[----:B------:R-:W-:Y:S01]  /*3610*/  MUFU.EX2 R188, R188 ;  /* 0x000000bc00bc7308 */ /* 0x000fe20000000800 */
[----:B------:R-:W-:Y:S01]  /*3620*/  FSEL R63, R63, -INF , !P1 ;  /* 0xff8000003f3f7808 */ /* 0x000fe20004800000 */
[--C-:B------:R-:W-:Y:S01]  /*3630*/  FFMA.FTZ R20, R73, UR10, -R12.reuse ;  /* 0x0000000a49147c23 */ /* 0x100fe2000801080c */
[----:B------:R-:W-:Y:S01]  /*3640*/  FMNMX.FTZ R2, R34, R5, !PT ;  /* 0x0000000522027209 */ /* 0x000fe20007810000 */
[--C-:B------:R-:W-:Y:S01]  /*3650*/  FFMA.FTZ R24, R77, UR10, -R12.reuse ;  /* 0x0000000a4d187c23 */ /* 0x100fe2000801080c */
[----:B------:R-:W-:Y:S01]  /*3660*/  ISETP.GT.AND P1, PT, R3, 0x50, !P6 ;  /* 0x000000500300780c */ /* 0x000fe20007724270 */
[--C-:B------:R-:W-:Y:S01]  /*3670*/  FFMA.FTZ R48, R48, UR10, -R12.reuse ;  /* 0x0000000a30307c23 */ /* 0x100fe2000801080c */
[----:B------:R-:W-:Y:S01]  /*3680*/  FMNMX.FTZ R13, R35, R2, !PT ;  /* 0x00000002230d7209 */ /* 0x000fe20007810000 */
[----:B------:R0:W1:Y:S01]  /*3690*/  MUFU.EX2 R5, R10 ;  /* 0x0000000a00057308 */ /* 0x0000620000000800 */
[----:B------:R-:W-:Y:S01]  /*36a0*/  ISETP.NE.AND P5, PT, R14, RZ, PT ;  /* 0x000000ff0e00720c */ /* 0x000fe20003fa5270 */
[--C-:B------:R-:W-:Y:S01]  /*36b0*/  FFMA.FTZ R14, R29, UR10, -R12.reuse ;  /* 0x0000000a1d0e7c23 */ /* 0x100fe2000801080c */
[----:B------:R-:W-:Y:S01]  /*36c0*/  FMNMX.FTZ R2, R38, R13, !PT ;  /* 0x0000000d26027209 */ /* 0x000fe20007810000 */
[--C-:B------:R-:W-:Y:S01]  /*36d0*/  FFMA.FTZ R49, R49, UR10, -R12.reuse ;  /* 0x0000000a31317c23 */ /* 0x100fe2000801080c */
[----:B------:R-:W-:Y:S01]  /*36e0*/  ISETP.LT.OR P1, PT, R0, 0x51, P1 ;  /* 0x000000510000780c */ /* 0x000fe20000f21670 */
[--C-:B------:R-:W-:Y:S01]  /*36f0*/  FFMA.FTZ R52, R52, UR10, -R12.reuse ;  /* 0x0000000a34347c23 */ /* 0x100fe2000801080c */
[----:B------:R-:W-:Y:S01]  /*3700*/  FMNMX.FTZ R13, R39, R2, !PT ;  /* 0x00000002270d7209 */ /* 0x000fe20007810000 */
[----:B------:R-:W-:Y:S01]  /*3710*/  MUFU.EX2 R190, R190 ;  /* 0x000000be00be7308 */ /* 0x000fe20000000800 */
[----:B------:R-:W-:Y:S01]  /*3720*/  ISETP.GT.AND P4, PT, R3, 0x59, !P5 ;  /* 0x000000590300780c */ /* 0x000fe20006f84270 */
[--C-:B0-----:R-:W-:Y:S01]  /*3730*/  FFMA.FTZ R10, R33, UR10, -R12.reuse ;  /* 0x0000000a210a7c23 */ /* 0x101fe2000801080c */
[----:B------:R-:W-:Y:S01]  /*3740*/  FMNMX.FTZ R2, R42, R13, !PT ;  /* 0x0000000d2a027209 */ /* 0x000fe20007810000 */
[--C-:B------:R-:W-:Y:S01]  /*3750*/  FFMA.FTZ R53, R53, UR10, -R12.reuse ;  /* 0x0000000a35357c23 */ /* 0x100fe2000801080c */
[----:B------:R-:W-:Y:S01]  /*3760*/  FSEL R66, R66, -INF , !P1 ;  /* 0xff80000042427808 */ /* 0x000fe20004800000 */
[--C-:B------:R-:W-:Y:S01]  /*3770*/  FFMA.FTZ R56, R56, UR10, -R12.reuse ;  /* 0x0000000a38387c23 */ /* 0x100fe2000801080c */
[----:B------:R-:W-:Y:S01]  /*3780*/  FMNMX.FTZ R13, R43, R2, !PT ;  /* 0x000000022b0d7209 */ /* 0x000fe20007810000 */
[----:B------:R0:W-:Y:S01]  /*3790*/  MUFU.EX2 R15, R14 ;  /* 0x0000000e000f7308 */ /* 0x0001e20000000800 */
[----:B------:R-:W-:Y:S01]  /*37a0*/  ISETP.LT.OR P4, PT, R0, 0x5a, P4 ;  /* 0x0000005a0000780c */ /* 0x000fe20002781670 */
[--C-:B------:R-:W-:Y:S01]  /*37b0*/  FFMA.FTZ R57, R57, UR10, -R12.reuse ;  /* 0x0000000a39397c23 */ /* 0x100fe2000801080c */
[----:B------:R-:W-:Y:S01]  /*37c0*/  FMNMX.FTZ R2, R46, R13, !PT ;  /* 0x0000000d2e027209 */ /* 0x000fe20007810000 */
[--C-:B------:R-:W-:Y:S01]  /*37d0*/  FFMA.FTZ R60, R60, UR10, -R12.reuse ;  /* 0x0000000a3c3c7c23 */ /* 0x100fe2000801080c */
[----:B------:R-:W-:Y:S01]  /*37e0*/  FSEL R71, R71, -INF , !P4 ;  /* 0xff80000047477808 */ /* 0x000fe20006000000 */
[--C-:B------:R-:W-:Y:S01]  /*37f0*/  FFMA.FTZ R61, R61, UR10, -R12.reuse ;  /* 0x0000000a3d3d7c23 */ /* 0x100fe2000801080c */
[----:B------:R-:W-:Y:S01]  /*3800*/  FMNMX.FTZ R13, R47, R2, !PT ;  /* 0x000000022f0d7209 */ /* 0x000fe20007810000 */
[----:B------:R-:W-:Y:S01]  /*3810*/  MUFU.EX2 R20, R20 ;  /* 0x0000001400147308 */ /* 0x000fe20000000800 */
[--C-:B0-----:R-:W-:Y:S01]  /*3820*/  FFMA.FTZ R14, R37, UR10, -R12.reuse ;  /* 0x0000000a250e7c23 */ /* 0x101fe2000801080c */
[----:B-1----:R-:W-:Y:S01]  /*3830*/  FADD.FTZ R37, R188, R5 ;  /* 0x00000005bc257221 */ /* 0x002fe20000010000 */
[----:B------:R-:W-:Y:S01]  /*3840*/  FMNMX.FTZ R2, R50, R13, !PT ;  /* 0x0000000d32027209 */ /* 0x000fe20007810000 */
[--C-:B------:R-:W-:Y:S01]  /*3850*/  FFMA.FTZ R64, R64, UR10, -R12.reuse ;  /* 0x0000000a40407c23 */ /* 0x100fe2000801080c */
[--C-:B------:R-:W-:Y:S01]  /*3860*/  FFMA.FTZ R65, R65, UR10, -R12.reuse ;  /* 0x0000000a41417c23 */ /* 0x100fe2000801080c */
[----:B------:R-:W-:Y:S01]  /*3870*/  FFMA.FTZ R68, R68, UR10, -R12 ;  /* 0x0000000a44447c23 */ /* 0x000fe2000801080c */
[----:B------:R-:W-:Y:S01]  /*3880*/  FMNMX.FTZ R13, R51, R2, !PT ;  /* 0x00000002330d7209 */ /* 0x000fe20007810000 */
[----:B------:R0:W1:Y:S01]  /*3890*/  MUFU.EX2 R21, R10 ;  /* 0x0000000a00157308 */ /* 0x0000620000000800 */
[----:B------:R-:W-:-:S02]  /*38a0*/  ISETP.NE.AND P5, PT, R199, 0x1, PT ;  /* 0x00000001c700780c */ /* 0x000fc40003fa5270 */
[----:B------:R-:W-:Y:S02]  /*38b0*/  FMNMX.FTZ R2, R54, R13, !PT ;  /* 0x0000000d36027209 */ /* 0x000fe40007810000 */
[----:B------:R-:W-:Y:S02]  /*38c0*/  F2FP.BF16.F32.PACK_AB R188, R5, R188 ;  /* 0x000000bc05bc723e */ /* 0x000fe400000010ff */
[----:B------:R-:W-:Y:S01]  /*38d0*/  FMNMX.FTZ R13, R55, R2, !PT ;  /* 0x00000002370d7209 */ /* 0x000fe20007810000 */
[----:B------:R-:W-:Y:S01]  /*38e0*/  MUFU.EX2 R24, R24 ;  /* 0x0000001800187308 */ /* 0x000fe20000000800 */
[----:B0-----:R-:W-:Y:S02]  /*38f0*/  FFMA.FTZ R10, R79, UR10, -R12 ;  /* 0x0000000a4f0a7c23 */ /* 0x001fe4000801080c */
[----:B------:R-:W-:-:S04]  /*3900*/  FMNMX.FTZ R2, R58, R13, !PT ;  /* 0x0000000d3a027209 */ /* 0x000fc80007810000 */
[----:B------:R-:W-:Y:S01]  /*3910*/  FMNMX.FTZ R13, R59, R2, !PT ;  /* 0x000000023b0d7209 */ /* 0x000fe20007810000 */
[----:B------:R0:W2:Y:S01]  /*3920*/  MUFU.EX2 R25, R14 ;  /* 0x0000000e00197308 */ /* 0x0000a20000000800 */
[----:B-1----:R-:W-:Y:S02]  /*3930*/  F2FP.BF16.F32.PACK_AB R184, R21, R20 ;  /* 0x0000001415b8723e */ /* 0x002fe400000010ff */
[----:B------:R-:W-:Y:S01]  /*3940*/  FMNMX.FTZ R2, R62, R13, !PT ;  /* 0x0000000d3e027209 */ /* 0x000fe20007810000 */
[----:B------:R-:W-:-:S03]  /*3950*/  FFMA.FTZ R13, R41, UR10, -R12 ;  /* 0x0000000a290d7c23 */ /* 0x000fc6000801080c */
[----:B------:R-:W-:Y:S01]  /*3960*/  FMNMX.FTZ R3, R63, R2, !PT ;  /* 0x000000023f037209 */ /* 0x000fe20007810000 */
[----:B------:R-:W-:Y:S01]  /*3970*/  MUFU.EX2 R10, R10 ;  /* 0x0000000a000a7308 */ /* 0x000fe20000000800 */
[--C-:B0-----:R-:W-:Y:S02]  /*3980*/  FFMA.FTZ R14, R45, UR10, -R12.reuse ;  /* 0x0000000a2d0e7c23 */ /* 0x101fe4000801080c */
[----:B------:R-:W-:Y:S01]  /*3990*/  FMNMX.FTZ R2, R66, R3, !PT ;  /* 0x0000000342027209 */ /* 0x000fe20007810000 */
[----:B------:R-:W0:Y:S03]  /*39a0*/  @P5 LDC R45, c[0x0][0x450] ;  /* 0x00011400ff2d5b82 */ /* 0x000e260000000800 */
[----:B------:R-:W-:Y:S01]  /*39b0*/  FMNMX.FTZ R3, R67, R2, !PT ;  /* 0x0000000243037209 */ /* 0x000fe20007810000 */
[--C-:B------:R-:W-:Y:S01]  /*39c0*/  FFMA.FTZ R2, R81, UR10, -R12.reuse ;  /* 0x0000000a51027c23 */ /* 0x100fe2000801080c */
[----:B------:R-:W1:Y:S01]  /*39d0*/  MUFU.EX2 R13, R13 ;  /* 0x0000000d000d7308 */ /* 0x000e620000000800 */
[----:B------:R-:W-:Y:S01]  /*39e0*/  FFMA.FTZ R12, R69, UR10, -R12 ;  /* 0x0000000a450c7c23 */ /* 0x000fe2000801080c */
[----:B------:R-:W-:-:S02]  /*39f0*/  FMNMX.FTZ R0, R70, R3, !PT ;  /* 0x0000000346007209 */ /* 0x000fc40007810000 */
[----:B--2---:R-:W-:Y:S02]  /*3a00*/  F2FP.BF16.F32.PACK_AB R186, R25, R24 ;  /* 0x0000001819ba723e */ /* 0x004fe400000010ff */
[----:B------:R-:W-:Y:S02]  /*3a10*/  FMNMX.FTZ R0, R71, R0, !PT ;  /* 0x0000000047007209 */ /* 0x000fe40007810000 */
[----:B------:R-:W-:Y:S03]  /*3a20*/  MUFU.EX2 R182, R2 ;  /* 0x0000000200b67308 */ /* 0x000fe60000000800 */
[----:B------:R-:W2:Y:S05]  /*3a30*/  SHFL.BFLY PT, R3, R0, 0x2, 0x1f ;  /* 0x0c401f0000037f89 */ /* 0x000eaa00000e0000 */
[----:B------:R-:W-:Y:S01]  /*3a40*/  MUFU.EX2 R33, R12 ;  /* 0x0000000c00217308 */ /* 0x000fe20000000800 */
[----:B-1----:R-:W-:-:S07]  /*3a50*/  F2FP.BF16.F32.PACK_AB R180, R13, R10 ;  /* 0x0000000a0db4723e */ /* 0x002fce00000010ff */
[----:B------:R1:W-:Y:S08]  /*3a60*/  MUFU.EX2 R29, R14 ;  /* 0x0000000e001d7308 */ /* 0x0003f00000000800 */
[----:B------:R-:W-:Y:S01]  /*3a70*/  MUFU.EX2 R48, R48 ;  /* 0x0000003000307308 */ /* 0x000fe20000000800 */
[----:B-1----:R-:W1:Y:S01]  /*3a80*/  @P5 LDC R14, c[0x0][0x44c] ;  /* 0x00011300ff0e5b82 */ /* 0x002e620000000800 */
[----:B--2---:R-:W-:-:S05]  /*3a90*/  FMNMX.FTZ R2, R0, R3, !PT ;  /* 0x0000000300027209 */ /* 0x004fca0007810000 */
[----:B------:R-:W2:Y:S01]  /*3aa0*/  SHFL.BFLY PT, R3, R2, 0x1, 0x1f ;  /* 0x0c201f0002037f89 */ /* 0x000ea200000e0000 */
[----:B------:R-:W3:Y:S08]  /*3ab0*/  MUFU.EX2 R49, R49 ;  /* 0x0000003100317308 */ /* 0x000ef00000000800 */
[----:B------:R-:W-:Y:S08]  /*3ac0*/  MUFU.EX2 R52, R52 ;  /* 0x0000003400347308 */ /* 0x000ff00000000800 */
[----:B------:R-:W4:Y:S01]  /*3ad0*/  MUFU.EX2 R53, R53 ;  /* 0x0000003500357308 */ /* 0x000f220000000800 */
[----:B-1----:R-:W-:Y:S01]  /*3ae0*/  @P5 IMAD.HI.U32 R28, R14, UR41, RZ ;  /* 0x000000290e1c5c27 */ /* 0x002fe2000f8e00ff */
[----:B---3--:R-:W-:-:S03]  /*3af0*/  F2FP.BF16.F32.PACK_AB R176, R49, R48 ;  /* 0x0000003031b0723e */ /* 0x008fc600000010ff */
[----:B------:R-:W-:Y:S01]  /*3b00*/  IMAD.U32 R14, RZ, RZ, UR41 ;  /* 0x00000029ff0e7e24 */ /* 0x000fe2000f8e00ff */
[----:B0-----:R-:W-:Y:S02]  /*3b10*/  @P5 SHF.R.U32.HI R14, RZ, R45, R28 ;  /* 0x0000002dff0e5219 */ /* 0x001fe4000001161c */
[----:B--2---:R-:W-:Y:S01]  /*3b20*/  FMNMX.FTZ R3, R2, R3, !PT ;  /* 0x0000000302037209 */ /* 0x004fe20007810000 */
[----:B------:R-:W-:Y:S01]  /*3b30*/  FADD.FTZ R2, R190, R37 ;  /* 0x00000025be027221 */ /* 0x000fe20000010000 */
[----:B------:R-:W-:Y:S01]  /*3b40*/  MUFU.EX2 R56, R56 ;  /* 0x0000003800387308 */ /* 0x000fe20000000800 */
[----:B------:R-:W-:Y:S01]  /*3b50*/  F2FP.BF16.F32.PACK_AB R190, R15, R190 ;  /* 0x000000be0fbe723e */ /* 0x000fe200000010ff */
[----:B------:R-:W-:Y:S02]  /*3b60*/  IMAD.IADD R75, R75, 0x1, R14 ;  /* 0x000000014b4b7824 */ /* 0x000fe400078e020e */
[C---:B------:R-:W-:Y:S01]  /*3b70*/  FMUL.FTZ R0, R3.reuse, UR10 ;  /* 0x0000000a03007c20 */ /* 0x040fe20008410000 */
[----:B------:R-:W-:Y:S01]  /*3b80*/  FSETP.NEU.FTZ.AND P1, PT, R3, -INF , PT ;  /* 0xff8000000300780b */ /* 0x000fe20003f3d000 */
[----:B------:R-:W-:Y:S01]  /*3b90*/  FADD.FTZ R37, R15, R2 ;  /* 0x000000020f257221 */ /* 0x000fe20000010000 */
[----:B------:R-:W-:Y:S01]  /*3ba0*/  LOP3.LUT P5, RZ, R16, 0x80000, RZ, 0xc0, !PT ;  /* 0x0008000010ff7812 */ /* 0x000fe200078ac0ff */
[----:B------:R-:W-:Y:S01]  /*3bb0*/  VIADD R14, R75, UR5 ;  /* 0x000000054b0e7c36 */ /* 0x000fe20008000000 */
[----:B------:R-:W-:Y:S01]  /*3bc0*/  FSEL R0, R0, RZ, P1 ;  /* 0x000000ff00007208 */ /* 0x000fe20000800000 */
[----:B------:R-:W-:Y:S01]  /*3bd0*/  FADD.FTZ R2, R20, R37 ;  /* 0x0000002514027221 */ /* 0x000fe20000010000 */
[----:B------:R-:W-:Y:S01]  /*3be0*/  MUFU.EX2 R57, R57 ;  /* 0x0000003900397308 */ /* 0x000fe20000000800 */
[----:B----4-:R-:W-:-:S02]  /*3bf0*/  F2FP.BF16.F32.PACK_AB R178, R53, R52 ;  /* 0x0000003435b2723e */ /* 0x010fc400000010ff */
        /* <DEDUP_REMOVED lines=8> */
[----:B------:R-:W-:Y:S01]  /*3c80*/  FFMA.FTZ R39, R39, UR10, -R0 ;  /* 0x0000000a27277c23 */ /* 0x000fe20008010800 */
[----:B------:R-:W-:Y:S01]  /*3c90*/  FADD.FTZ R41, R21, R2 ;  /* 0x0000000215297221 */ /* 0x000fe20000010000 */
[--C-:B------:R-:W-:Y:S01]  /*3ca0*/  FFMA.FTZ R42, R42, UR10, -R0.reuse ;  /* 0x0000000a2a2a7c23 */ /* 0x100fe20008010800 */
[--C-:B------:R-:W-:Y:S01]  /*3cb0*/  FFMA.FTZ R43, R43, UR10, -R0.reuse ;  /* 0x0000000a2b2b7c23 */ /* 0x100fe20008010800 */
[--C-:B------:R-:W-:Y:S01]  /*3cc0*/  FFMA.FTZ R46, R46, UR10, -R0.reuse ;  /* 0x0000000a2e2e7c23 */ /* 0x100fe20008010800 */
[--C-:B------:R-:W-:Y:S01]  /*3cd0*/  FFMA.FTZ R47, R47, UR10, -R0.reuse ;  /* 0x0000000a2f2f7c23 */ /* 0x100fe20008010800 */
[----:B------:R-:W0:Y:S01]  /*3ce0*/  MUFU.EX2 R27, R27 ;  /* 0x0000001b001b7308 */ /* 0x000e220000000800 */
[--C-:B------:R-:W-:Y:S01]  /*3cf0*/  FFMA.FTZ R50, R50, UR10, -R0.reuse ;  /* 0x0000000a32327c23 */ /* 0x100fe20008010800 */
[----:B------:R-:W-:Y:S01]  /*3d00*/  FADD.FTZ R12, R24, R41 ;  /* 0x00000029180c7221 */ /* 0x000fe20000010000 */
[--C-:B------:R-:W-:Y:S01]  /*3d10*/  FFMA.FTZ R51, R51, UR10, -R0.reuse ;  /* 0x0000000a33337c23 */ /* 0x100fe20008010800 */
[--C-:B------:R-:W-:Y:S01]  /*3d20*/  FFMA.FTZ R54, R54, UR10, -R0.reuse ;  /* 0x0000000a36367c23 */ /* 0x100fe20008010800 */
[----:B------:R-:W-:Y:S01]  /*3d30*/  FFMA.FTZ R55, R55, UR10, -R0 ;  /* 0x0000000a37377c23 */ /* 0x000fe20008010800 */
[----:B------:R-:W-:Y:S01]  /*3d40*/  FADD.FTZ R41, R25, R12 ;  /* 0x0000000c19297221 */ /* 0x000fe20000010000 */
[--C-:B------:R-:W-:Y:S01]  /*3d50*/  FFMA.FTZ R58, R58, UR10, -R0.reuse ;  /* 0x0000000a3a3a7c23 */ /* 0x100fe20008010800 */
[----:B------:R-:W1:Y:S01]  /*3d60*/  MUFU.EX2 R30, R30 ;  /* 0x0000001e001e7308 */ /* 0x000e620000000800 */
[--C-:B------:R-:W-:Y:S01]  /*3d70*/  FFMA.FTZ R59, R59, UR10, -R0.reuse ;  /* 0x0000000a3b3b7c23 */ /* 0x100fe20008010800 */
[----:B------:R-:W-:Y:S01]  /*3d80*/  FADD.FTZ R12, R10, R41 ;  /* 0x000000290a0c7221 */ /* 0x000fe20000010000 */
[--C-:B------:R-:W-:Y:S01]  /*3d90*/  FFMA.FTZ R62, R62, UR10, -R0.reuse ;  /* 0x0000000a3e3e7c23 */ /* 0x100fe20008010800 */
[--C-:B------:R-:W-:Y:S01]  /*3da0*/  FFMA.FTZ R63, R63, UR10, -R0.reuse ;  /* 0x0000000a3f3f7c23 */ /* 0x100fe20008010800 */
[----:B------:R-:W-:Y:S01]  /*3db0*/  FFMA.FTZ R66, R66, UR10, -R0 ;  /* 0x0000000a42427c23 */ /* 0x000fe20008010800 */
[----:B------:R-:W-:Y:S01]  /*3dc0*/  FADD.FTZ R41, R13, R12 ;  /* 0x0000000c0d297221 */ /* 0x000fe20000010000 */
[--C-:B------:R-:W-:Y:S01]  /*3dd0*/  FFMA.FTZ R67, R67, UR10, -R0.reuse ;  /* 0x0000000a43437c23 */ /* 0x100fe20008010800 */
[----:B------:R-:W2:Y:S01]  /*3de0*/  MUFU.EX2 R31, R31 ;  /* 0x0000001f001f7308 */ /* 0x000ea20000000800 */
[----:B0-----:R-:W-:Y:S01]  /*3df0*/  FADD.FTZ R37, R26, R27 ;  /* 0x0000001b1a257221 */ /* 0x001fe20000010000 */
[----:B------:R-:W-:Y:S01]  /*3e00*/  FADD.FTZ R12, R182, R41 ;  /* 0x00000029b60c7221 */ /* 0x000fe20000010000 */
[--C-:B------:R-:W-:Y:S01]  /*3e10*/  FFMA.FTZ R70, R70, UR10, -R0.reuse ;  /* 0x0000000a46467c23 */ /* 0x100fe20008010800 */
[----:B------:R-:W-:Y:S01]  /*3e20*/  FFMA.FTZ R0, R71, UR10, -R0 ;  /* 0x0000000a47007c23 */ /* 0x000fe20008010800 */
[----:B------:R-:W-:Y:S01]  /*3e30*/  R2UR UR11, R14 ;  /* 0x000000000e0b72ca */ /* 0x000fe200000e0000 */
[C---:B------:R-:W-:Y:S01]  /*3e40*/  FADD.FTZ R41, R29.reuse, R12 ;  /* 0x0000000c1d297221 */ /* 0x040fe20000010000 */
[----:B------:R-:W-:Y:S01]  /*3e50*/  F2FP.BF16.F32.PACK_AB R182, R29, R182 ;  /* 0x000000b61db6723e */ /* 0x000fe200000010ff */
[----:B------:R-:W0:Y:S01]  /*3e60*/  MUFU.EX2 R34, R34 ;  /* 0x0000002200227308 */ /* 0x000e220000000800 */
[----:B-1----:R-:W-:Y:S01]  /*3e70*/  FADD.FTZ R2, R30, R37 ;  /* 0x000000251e027221 */ /* 0x002fe20000010000 */
[----:B------:R-:W-:Y:S01]  /*3e80*/  FADD.FTZ R12, R48, R41 ;  /* 0x00000029300c7221 */ /* 0x000fe20000010000 */
[----:B------:R-:W-:Y:S01]  /*3e90*/  F2FP.BF16.F32.PACK_AB R172, R57, R56 ;  /* 0x0000003839ac723e */ /* 0x000fe200000010ff */
[----:B------:R-:W-:Y:S01]  /*3ea0*/  VIADD R14, R74, 0xfffffffe ;  /* 0xfffffffe4a0e7836 */ /* 0x000fe20000000000 */
[----:B------:R-:W-:Y:S01]  /*3eb0*/  F2FP.BF16.F32.PACK_AB R189, R27, R26 ;  /* 0x0000001a1bbd723e */ /* 0x000fe200000010ff */
[----:B------:R-:W-:-:S02]  /*3ec0*/  FADD.FTZ R41, R49, R12 ;  /* 0x0000000c31297221 */ /* 0x000fc40000010000 */
[----:B------:R-:W1:Y:S01]  /*3ed0*/  MUFU.EX2 R35, R35 ;  /* 0x0000002300237308 */ /* 0x000e620000000800 */
[C---:B--2---:R-:W-:Y:S01]  /*3ee0*/  FADD.FTZ R37, R31.reuse, R2 ;  /* 0x000000021f257221 */ /* 0x044fe20000010000 */
[----:B------:R-:W-:Y:S01]  /*3ef0*/  FADD.FTZ R12, R52, R41 ;  /* 0x00000029340c7221 */ /* 0x000fe20000010000 */
[----:B------:R-:W-:-:S03]  /*3f00*/  F2FP.BF16.F32.PACK_AB R191, R31, R30 ;  /* 0x0000001e1fbf723e */ /* 0x000fc600000010ff */
[----:B------:R-:W-:Y:S02]  /*3f10*/  FADD.FTZ R41, R53, R12 ;  /* 0x0000000c35297221 */ /* 0x000fe40000010000 */
[----:B------:R-:W2:Y:S01]  /*3f20*/  MUFU.EX2 R38, R38 ;  /* 0x0000002600267308 */ /* 0x000ea20000000800 */
[----:B0-----:R-:W-:Y:S01]  /*3f30*/  FADD.FTZ R2, R34, R37 ;  /* 0x0000002522027221 */ /* 0x001fe20000010000 */
[----:B------:R-:W-:-:S04]  /*3f40*/  FADD.FTZ R12, R56, R41 ;  /* 0x00000029380c7221 */ /* 0x000fc80000010000 */
[----:B------:R-:W-:Y:S02]  /*3f50*/  FADD.FTZ R15, R57, R12 ;  /* 0x0000000c390f7221 */ /* 0x000fe40000010000 */
        /* <DEDUP_REMOVED lines=44> */
[----:B0-----:R-:W-:-:S07]  /*4220*/  FADD.FTZ R2, R66, R5 ;  /* 0x0000000542027221 */ /* 0x001fce0000010000 */
[----:B------:R-:W0:Y:S01]  /*4230*/  MUFU.EX2 R65, R65 ;  /* 0x0000004100417308 */ /* 0x000e220000000800 */
[----:B-1----:R-:W-:-:S07]  /*4240*/  FADD.FTZ R10, R64, R13 ;  /* 0x0000000d400a7221 */ /* 0x002fce0000010000 */
[----:B------:R-:W1:Y:S01]  /*4250*/  MUFU.EX2 R70, R70 ;  /* 0x0000004600467308 */ /* 0x000e620000000800 */
[C---:B--2---:R-:W-:Y:S01]  /*4260*/  FADD.FTZ R5, R67.reuse, R2 ;  /* 0x0000000243057221 */ /* 0x044fe20000010000 */
[----:B------:R-:W-:-:S06]  /*4270*/  F2FP.BF16.F32.PACK_AB R169, R67, R66 ;  /* 0x0000004243a9723e */ /* 0x000fcc00000010ff */
[----:B------:R-:W2:Y:S01]  /*4280*/  MUFU.EX2 R68, R68 ;  /* 0x0000004400447308 */ /* 0x000ea20000000800 */
[C---:B0-----:R-:W-:Y:S01]  /*4290*/  FADD.FTZ R13, R65.reuse, R10 ;  /* 0x0000000a410d7221 */ /* 0x041fe20000010000 */
[----:B------:R-:W-:-:S06]  /*42a0*/  F2FP.BF16.F32.PACK_AB R168, R65, R64 ;  /* 0x0000004041a8723e */ /* 0x000fcc00000010ff */
[----:B------:R1:W0:Y:S02]  /*42b0*/  MUFU.EX2 R171, R0 ;  /* 0x0000000000ab7308 */ /* 0x0002240000000800 */
[----:B-1----:R-:W-:Y:S01]  /*42c0*/  FADD.FTZ R0, R70, R5 ;  /* 0x0000000546007221 */ /* 0x002fe20000010000 */
[----:B--2---:R-:W-:Y:S01]  /*42d0*/  FADD.FTZ R10, R68, R13 ;  /* 0x0000000d440a7221 */ /* 0x004fe20000010000 */
[----:B------:R-:W-:-:S03]  /*42e0*/  F2FP.BF16.F32.PACK_AB R170, R33, R68 ;  /* 0x0000004421aa723e */ /* 0x000fc600000010ff */
[----:B------:R-:W-:Y:S01]  /*42f0*/  FADD.FTZ R10, R33, R10 ;  /* 0x0000000a210a7221 */ /* 0x000fe20000010000 */
[C---:B0-----:R-:W-:Y:S01]  /*4300*/  FADD.FTZ R5, R171.reuse, R0 ;  /* 0x00000000ab057221 */ /* 0x041fe20000010000 */
[----:B------:R-:W-:Y:S01]  /*4310*/  F2FP.BF16.F32.PACK_AB R171, R171, R70 ;  /* 0x00000046abab723e */ /* 0x000fe200000010ff */
[----:B------:R-:W-:Y:S06]  /*4320*/  @!P5 BRA `(.L_x_4280) ;  /* 0x000000000054d947 */ /* 0x000fec0003800000 */
[C---:B------:R-:W-:Y:S01]  /*4330*/  ISETP.GT.AND P1, PT, R75.reuse, RZ, PT ;  /* 0x000000ff4b00720c */ /* 0x040fe20003f24270 */
[----:B------:R-:W-:-:S05]  /*4340*/  VIADD R0, R75, 0xffffffff ;  /* 0xffffffff4b007836 */ /* 0x000fca0000000000 */
[----:B------:R-:W-:-:S07]  /*4350*/  R2UR UR14, R0 ;  /* 0x00000000000e72ca */ /* 0x000fce00000e0000 */
[----:B------:R-:W-:Y:S08]  /*4360*/  @P1 BRA `(.L_x_4281) ;  /* 0x0000000000241947 */ /* 0x000ff00003800000 */
[----:B------:R-:W-:Y:S01]  /*4370*/  R2UR UR14, R75 ;  /* 0x000000004b0e72ca */ /* 0x000fe200000e0000 */
[----:B------:R-:W-:Y:S02]  /*4380*/  ULDC UR15, c[0x0][0x9e4] ;  /* 0x00027900000f7ab9 */ /* 0x000fe40000000800 */
[----:B------:R-:W-:-:S10]  /*4390*/  UISETP.NE.AND UP0, UPT, UR15, 0x1, UPT ;  /* 0x000000010f00788c */ /* 0x000fd4000bf05270 */
[----:B------:R-:W-:Y:S01]  /*43a0*/  UIADD3 UR14, -UR14, URZ, URZ ;  /* 0x0000003f0e0e7290 */ /* 0x000fe2000fffe13f */
[----:B------:R-:W-:-:S03]  /*43b0*/  @UP0 ULDC.64 UR4, c[0x0][0x9e8] ;  /* 0x00027a0000040ab9 */ /* 0x000fc60000000a00 */
[----:B------:R-:W-:-:S04]  /*43c0*/  UIMAD.WIDE.U32 UR6, UR14, UR4, URZ ;  /* 0x000000040e0672a5 */ /* 0x000fc8000f8e003f */
[----:B------:R-:W-:-:S04]  /*43d0*/  @UP0 USHF.R.U32.HI UR14, URZ, UR5, UR7 ;  /* 0x000000053f0e0299 */ /* 0x000fc80008011607 */
[----:B------:R-:W-:Y:S01]  /*43e0*/  ULOP3.LUT UR14, URZ, UR14, URZ, 0x33, !UPT ;  /* 0x0000000e3f0e7292 */ /* 0x000fe2000f8e333f */
[----:B------:R-:W-:Y:S11]  /*43f0*/  BRA `(.L_x_4282) ;  /* 0x0000000000147947 */ /* 0x000ff60003800000 */
.L_x_4281:
[----:B------:R-:W-:Y:S02]  /*4400*/  ULDC UR15, c[0x0][0x9e4] ;  /* 0x00027900000f7ab9 */ /* 0x000fe40000000800 */
[----:B------:R-:W-:-:S11]  /*4410*/  UISETP.NE.AND UP0, UPT, UR15, 0x1, UPT ;  /* 0x000000010f00788c */ /* 0x000fd6000bf05270 */
[----:B------:R-:W-:Y:S02]  /*4420*/  @UP0 ULDC.64 UR4, c[0x0][0x9e8] ;  /* 0x00027a0000040ab9 */ /* 0x000fe40000000a00 */
[----:B------:R-:W-:-:S04]  /*4430*/  UIMAD.WIDE.U32 UR6, UR14, UR4, URZ ;  /* 0x000000040e0672a5 */ /* 0x000fc8000f8e003f */
[----:B------:R-:W-:-:S12]  /*4440*/  @UP0 USHF.R.U32.HI UR14, URZ, UR5, UR7 ;  /* 0x000000053f0e0299 */ /* 0x000fd80008011607 */
.L_x_4282:
[----:B------:R-:W-:-:S04]  /*4450*/  UIMAD UR14, UR14, UR15, UR15 ;  /* 0x0000000f0e0e72a4 */ /* 0x000fc8000f8e020f */
[----:B------:R-:W-:-:S04]  /*4460*/  UISETP.LT.AND UP0, UPT, UR11, UR14, UPT ;  /* 0x0000000e0b00728c */ /* 0x000fc8000bf01270 */
[----:B------:R-:W-:-:S12]  /*4470*/  USEL UR11, UR11, UR14, UP0 ;  /* 0x0000000e0b0b7287 */ /* 0x000fd80008000000 */
.L_x_4280:
[----:B------:R-:W-:Y:S01]  /*4480*/  UIMAD.WIDE UR4, UR11, 0x2aaaaaab, URZ ;  /* 0x2aaaaaab0b0478a5 */ /* 0x000fe2000f8e023f */
[----:B------:R-:W-:Y:S01]  /*4490*/  IMAD.MOV.U32 R2, RZ, RZ, 0x3f800000 ;  /* 0x3f800000ff027424 */ /* 0x000fe200078e00ff */
[----:B------:R-:W-:Y:S01]  /*44a0*/  CS2R R118, SRZ ;  /* 0x0000000000767805 */ /* 0x000fe2000001ff00 */
[----:B------:R-:W-:Y:S01]  /*44b0*/  IMAD.MOV.U32 R0, RZ, RZ, 0x3f800000 ;  /* 0x3f800000ff007424 */ /* 0x000fe200078e00ff */
        /* <DEDUP_REMOVED lines=61> */
[----:B------:R-:W-:Y:S01]  /*4890*/  ULDC UR55, c[0x0][0x988] ;  /* 0x0002620000377ab9 */ /* 0x000fe20000000800 */
[----:B------:R-:W-:-:S05]  /*48a0*/  ULDC UR59, c[0x0][0x9e0] ;  /* 0x00027800003b7ab9 */ /* 0x000fca0000000800 */
.L_x_4302:
[----:B------:R-:W-:-:S04]  /*48b0*/  UISETP.NE.AND UP0, UPT, UR4, 0x1, UPT ;  /* 0x000000010400788c */ /* 0x000fc8000bf05270 */
[----:B------:R-:W-:-:S04]  /*48c0*/  USEL UR38, URZ, 0x1, UP0 ;  /* 0x000000013f267887 */ /* 0x000fc80008000000 */
[----:B------:R-:W-:Y:S01]  /*48d0*/  ULOP3.LUT UR38, UR7, UR38, URZ, 0x3c, !UPT ;  /* 0x0000002607267292 */ /* 0x000fe2000f8e3c3f */
[----:B------:R-:W-:Y:S11]  /*48e0*/  @!P0 BRA `(.L_x_4284) ;  /* 0x0000000000048947 */ /* 0x000ff60003800000 */
[----:B------:R-:W-:Y:S01]  /*48f0*/  BPT.TRAP 0x1 ;  /* 0x000000040000795c */ /* 0x000fe20000300000 */
.L_x_4284:
        /* <DEDUP_REMOVED lines=9> */
.L_x_4285:
[----:B-1----:R-:W-:Y:S05]  /*4990*/  @P1 BRA `(.L_x_4286) ;  /* 0x0000000000081947 */ /* 0x002fea0003800000 */
[----:B------:R-:W1:Y:S02]  /*49a0*/  SYNCS.PHASECHK.TRANS64.TRYWAIT P1, [UR6+0x30830], R3 ;  /* 0x03083003ff0075a7 */ /* 0x000e640008020146 */
[----:B-1----:R-:W-:Y:S05]  /*49b0*/  @!P1 BRA `(.L_x_4287) ;  /* 0x000000fc00509947 */ /* 0x002fea0003800000 */
.L_x_4286:
        /* <DEDUP_REMOVED lines=124> */
[----:B------:R-:W-:Y:S01]  /*5180*/  HGMMA.64x96x16.F32.BF16 R120, gdesc[UR48], R120, gsb0 ;  /* 0x01600000307879f0 */ /* 0x000fe20008001878 */
[----:B------:R-:W-:Y:S01]  /*5190*/  UIADD3 UR50, UR5, 0x4, URZ ;  /* 0x0000000405327890 */ /* 0x000fe2000fffe03f */
[----:B------:R-:W-:Y:S01]  /*51a0*/  FMUL.FTZ R119, R119, R2 ;  /* 0x0000000277777220 */ /* 0x000fe20000410000 */
[----:B------:R-:W-:Y:S01]  /*51b0*/  UMOV UR48, UR56 ;  /* 0x0000003800307c82 */ /* 0x000fe20008000000 */
[----:B------:R-:W-:Y:S01]  /*51c0*/  UMOV UR49, UR57 ;  /* 0x0000003900317c82 */ /* 0x000fe20008000000 */
[----:B------:R-:W-:Y:S01]  /*51d0*/  UMOV UR51, 0x40000040 ;  /* 0x4000004000337882 */ /* 0x000fe20000000000 */
[----:B------:R-:W-:-:S02]  /*51e0*/  WARPGROUP.DEPBAR.LE gsb0, 0x0 ;  /* 0x00008000000079c5 */ /* 0x000fc40000010000 */
        /* <DEDUP_REMOVED lines=36> */
.L_x_4288:
[----:B------:R-:W-:Y:S01]  /*5430*/  ULEA UR5, UR4, UR40, 0x3 ;  /* 0x0000002804057291 */ /* 0x000fe2000f8e183f */
[----:B------:R-:W-:-:S05]  /*5440*/  IMAD.U32 R0, RZ, RZ, UR7 ;  /* 0x00000007ff007e24 */ /* 0x000fca000f8e00ff */
[----:B------:R-:W-:-:S04]  /*5450*/  SHF.L.U32 R0, R0, 0x1f, RZ ;  /* 0x0000001f00007819 */ /* 0x000fc800000006ff */
[----:B------:R2:W3:Y:S01]  /*5460*/  SYNCS.PHASECHK.TRANS64.TRYWAIT P1, [UR5+0x30850], R0 ;  /* 0x03085000ff0075a7 */ /* 0x0004e20008020145 */
[----:B------:R-:W-:Y:S05]  /*5470*/  @!P0 BRA `(.L_x_4289) ;  /* 0x0000000000048947 */ /* 0x000fea0003800000 */
[----:B------:R-:W-:Y:S01]  /*5480*/  BPT.TRAP 0x1 ;  /* 0x000000040000795c */ /* 0x000fe20000300000 */
.L_x_4289:
[----:B---3--:R-:W-:Y:S05]  /*5490*/  @P1 BRA `(.L_x_4290) ;  /* 0x0000000000081947 */ /* 0x008fea0003800000 */
[----:B------:R-:W3:Y:S02]  /*54a0*/  SYNCS.PHASECHK.TRANS64.TRYWAIT P1, [UR5+0x30850], R0 ;  /* 0x03085000ff0075a7 */ /* 0x000ee40008020145 */
[----:B---3--:R-:W-:Y:S05]  /*54b0*/  @!P1 BRA `(.L_x_4291) ;  /* 0x000000f000a89947 */ /* 0x008fea0003800000 */
.L_x_4290:
        /* <DEDUP_REMOVED lines=37> */
.L_x_4292:
[----:B------:R-:W-:Y:S01]  /*5710*/  ISETP.NE.AND P2, PT, R199, 0x1, PT ;  /* 0x00000001c700780c */ /* 0x000fe20003f45270 */
[----:B------:R-:W-:Y:S01]  /*5720*/  VIADD R21, R19, UR41 ;  /* 0x0000002913157c36 */ /* 0x000fe20008000000 */
[----:B------:R-:W3:Y:S01]  /*5730*/  LDC R11, c[0x0][0x288] ;  /* 0x0000a200ff0b7b82 */ /* 0x000ee20000000800 */
[----:B------:R-:W-:Y:S01]  /*5740*/  IMAD R168, R14, -0x60, RZ ;  /* 0xffffffa00ea87824 */ /* 0x000fe200078e02ff */
[----:B------:R-:W-:Y:S01]  /*5750*/  UIADD3 UR6, UR6, 0x30840, URZ ;  /* 0x0003084006067890 */ /* 0x000fe2000fffe03f */
[----:B------:R-:W-:Y:S01]  /*5760*/  LOP3.LUT P1, RZ, R16, 0x80000, RZ, 0xc0, !PT ;  /* 0x0008000010ff7812 */ /* 0x000fe2000782c0ff */
[----:B------:R-:W-:Y:S02]  /*5770*/  ULOP3.LUT UR4, URZ, UR58, URZ, 0x33, !UPT ;  /* 0x0000003a3f047292 */ /* 0x000fe4000f8e333f */
[----:B------:R-:W-:-:S05]  /*5780*/  UPRMT UR6, UR61, 0x654, UR6 ;  /* 0x000006543d067896 */ /* 0x000fca0008000006 */
[----:B0-2---:R-:W0:Y:S08]  /*5790*/  @P2 LDC R0, c[0x0][0x44c] ;  /* 0x00011300ff002b82 */ /* 0x005e300000000800 */
[----:B-1----:R-:W1:Y:S01]  /*57a0*/  @P2 LDC R3, c[0x0][0x450] ;  /* 0x00011400ff032b82 */ /* 0x002e620000000800 */
[----:B------:R-:W-:Y:S01]  /*57b0*/  SYNCS.ARRIVE.TRANS64.RED.A1T0 RZ, [UR6], RZ ;  /* 0x000000ffffff79a7 */ /* 0x000fe20008100406 */
[----:B0-----:R-:W-:-:S05]  /*57c0*/  @P2 IMAD.HI.U32 R0, R21, R0, RZ ;  /* 0x0000000015002227 */ /* 0x001fca00078e00ff */
[----:B-1----:R-:W-:Y:S01]  /*57d0*/  @P2 SHF.R.U32.HI R21, RZ, R3, R0 ;  /* 0x00000003ff152219 */ /* 0x002fe20000011600 */
[----:B------:R-:W-:-:S04]  /*57e0*/  VIADD R3, R168, 0x1 ;  /* 0x00000001a8037836 */ /* 0x000fc80000000000 */
[----:B------:R-:W0:Y:S01]  /*57f0*/  SHFL.IDX PT, R2, R21, RZ, 0x1c1f ;  /* 0x001c1fff15027589 */ /* 0x000e2200000e0000 */
[----:B------:R-:W-:-:S05]  /*5800*/  IMAD R4, R18, -0x2, R3 ;  /* 0xfffffffe12047824 */ /* 0x000fca00078e0203 */
[C---:B---3--:R-:W-:Y:S01]  /*5810*/  IADD3 R0, R4.reuse, -R11, R17 ;  /* 0x8000000b04007210 */ /* 0x048fe20007ffe011 */
[----:B------:R-:W-:-:S04]  /*5820*/  VIADD R4, R4, 0xffffffff ;  /* 0xffffffff04047836 */ /* 0x000fc80000000000 */
[C---:B------:R-:W-:Y:S02]  /*5830*/  VIADD R169, R0.reuse, UR59 ;  /* 0x0000003b00a97c36 */ /* 0x040fe40008000000 */
[----:B------:R-:W-:Y:S02]  /*5840*/  VIADD R170, R0, UR4 ;  /* 0x0000000400aa7c36 */ /* 0x000fe40008000000 */
[--C-:B0-----:R-:W-:Y:S02]  /*5850*/  IMAD.IADD R0, R169, 0x1, R2.reuse ;  /* 0x00000001a9007824 */ /* 0x101fe400078e0202 */
[----:B------:R-:W-:Y:S01]  /*5860*/  IMAD.IADD R20, R170, 0x1, R2 ;  /* 0x00000001aa147824 */ /* 0x000fe200078e0202 */
[----:B------:R-:W-:Y:S06]  /*5870*/  @!P1 BRA `(.L_x_4293) ;  /* 0x0000000000549947 */ /* 0x000fec0003800000 */
[----:B------:R-:W-:Y:S01]  /*5880*/  IADD3 R15, R17, -R11, R2 ;  /* 0x8000000b110f7210 */ /* 0x000fe20007ffe002 */
[----:B------:R-:W-:Y:S03]  /*5890*/  BSSY B0, `(.L_x_4294) ;  /* 0x0000010000007945 */ /* 0x000fe60003800000 */
        /* <DEDUP_REMOVED lines=10> */
.L_x_4295:
[----:B------:R-:W-:-:S05]  /*5940*/  IMAD.U32 R171, RZ, RZ, UR54 ;  /* 0x00000036ffab7e24 */ /* 0x000fca000f8e00ff */
[----:B------:R-:W-:-:S13]  /*5950*/  ISETP.NE.AND P1, PT, R171, 0x1, PT ;  /* 0x00000001ab00780c */ /* 0x000fda0003f25270 */
[----:B------:R-:W0:Y:S02]  /*5960*/  @P1 LDC.64 R2, c[0x0][0x9e8] ;  /* 0x00027a00ff021b82 */ /* 0x000e240000000a00 */
[----:B0-----:R-:W-:-:S05]  /*5970*/  @P1 IMAD.HI.U32 R2, R15, R2, RZ ;  /* 0x000000020f021227 */ /* 0x001fca00078e00ff */
[----:B------:R-:W-:-:S07]  /*5980*/  @P1 SHF.R.U32.HI R15, RZ, R3, R2 ;  /* 0x00000003ff0f1219 */ /* 0x000fce0000011602 */
.L_x_4296:
[----:B------:R-:W-:Y:S05]  /*5990*/  BSYNC B0 ;  /* 0x0000000000007941 */ /* 0x000fea0003800000 */
.L_x_4294:
[----:B------:R-:W-:-:S05]  /*59a0*/  IMAD R15, R15, R171, R4 ;  /* 0x000000ab0f0f7224 */ /* 0x000fca00078e0204 */
[----:B------:R-:W-:Y:S02]  /*59b0*/  VIADDMNMX R0, R15, R171, R0, PT ;  /* 0x000000ab0f007246 */ /* 0x000fe40003800100 */
[----:B------:R-:W-:-:S07]  /*59c0*/  VIMNMX R20, R20, R15, !PT ;  /* 0x0000000f14147248 */ /* 0x000fce0007fe0100 */
.L_x_4293:
[C---:B------:R-:W-:Y:S01]  /*59d0*/  ISETP.GE.AND P1, PT, R168.reuse, 0x2, PT ;  /* 0x00000002a800780c */ /* 0x040fe20003f26270 */
[----:B------:R-:W0:Y:S01]  /*59e0*/  SHFL.IDX PT, R2, R21, 0x1, 0x1c1f ;  /* 0x003c1f0015027f89 */ /* 0x000e2200000e0000 */
[----:B------:R-:W-:Y:S02]  /*59f0*/  ISETP.GE.AND P2, PT, R168, 0x9, PT ;  /* 0x00000009a800780c */ /* 0x000fe40003f46270 */
[----:B------:R-:W-:Y:S02]  /*5a00*/  ISETP.GT.AND P4, PT, R20, 0x1, !P1 ;  /* 0x000000011400780c */ /* 0x000fe40004f84270 */
[----:B------:R-:W-:Y:S02]  /*5a10*/  ISETP.GE.AND P5, PT, R168, 0xa, PT ;  /* 0x0000000aa800780c */ /* 0x000fe40003fa6270 */
[----:B------:R-:W-:Y:S02]  /*5a20*/  ISETP.GT.AND P3, PT, R20, 0x8, !P2 ;  /* 0x000000081400780c */ /* 0x000fe40005764270 */
[----:B------:R-:W-:-:S02]  /*5a30*/  ISETP.LT.OR P4, PT, R0, 0x2, P4 ;  /* 0x000000020000780c */ /* 0x000fc40002781670 */
[----:B------:R-:W-:Y:S02]  /*5a40*/  ISETP.LT.OR P3, PT, R0, 0x9, P3 ;  /* 0x000000090000780c */ /* 0x000fe40001f61670 */
[----:B------:R-:W-:Y:S02]  /*5a50*/  FSEL R121, R121, -INF , !P4 ;  /* 0xff80000079797808 */ /* 0x000fe40006000000 */
[----:B------:R-:W-:Y:S02]  /*5a60*/  ISETP.GE.AND P4, PT, R168, 0x11, PT ;  /* 0x00000011a800780c */ /* 0x000fe40003f86270 */
[----:B------:R-:W-:Y:S02]  /*5a70*/  LOP3.LUT R16, R16, 0xfffffffb, RZ, 0xc0, !PT ;  /* 0xfffffffb10107812 */ /* 0x000fe400078ec0ff */
[----:B------:R-:W-:Y:S02]  /*5a80*/  FSEL R124, R124, -INF , !P3 ;  /* 0xff8000007c7c7808 */ /* 0x000fe40005800000 */
[----:B------:R-:W-:-:S02]  /*5a90*/  ISETP.GT.AND P3, PT, R20, 0x9, !P5 ;  /* 0x000000091400780c */ /* 0x000fc40006f64270 */
[----:B------:R-:W-:Y:S02]  /*5aa0*/  @P5 LOP3.LUT R16, R16, 0x4, RZ, 0xfc, !PT ;  /* 0x0000000410105812 */ /* 0x000fe400078efcff */
[----:B------:R-:W-:Y:S02]  /*5ab0*/  ISETP.LT.OR P3, PT, R0, 0xa, P3 ;  /* 0x0000000a0000780c */ /* 0x000fe40001f61670 */
[----:B------:R-:W-:Y:S02]  /*5ac0*/  LOP3.LUT R16, R16, 0xfffffff7, RZ, 0xc0, !PT ;  /* 0xfffffff710107812 */ /* 0x000fe400078ec0ff */
[----:B------:R-:W-:Y:S02]  /*5ad0*/  FSEL R125, R125, -INF , !P3 ;  /* 0xff8000007d7d7808 */ /* 0x000fe40005800000 */
[----:B------:R-:W-:Y:S02]  /*5ae0*/  @P4 LOP3.LUT R16, R16, 0x8, RZ, 0xfc, !PT ;  /* 0x0000000810104812 */ /* 0x000fe400078efcff */
[----:B------:R-:W-:-:S02]  /*5af0*/  ISETP.GT.AND P3, PT, R20, 0x10, !P4 ;  /* 0x000000101400780c */ /* 0x000fc40006764270 */
[----:B------:R-:W-:Y:S02]  /*5b00*/  ISETP.GE.AND P4, PT, R168, 0x12, PT ;  /* 0x00000012a800780c */ /* 0x000fe40003f86270 */
[----:B------:R-:W-:Y:S02]  /*5b10*/  ISETP.LT.OR P3, PT, R0, 0x11, P3 ;  /* 0x000000110000780c */ /* 0x000fe40001f61670 */
[----:B------:R-:W-:Y:S02]  /*5b20*/  LOP3.LUT R16, R16, 0xffffffef, RZ, 0xc0, !PT ;  /* 0xffffffef10107812 */ /* 0x000fe400078ec0ff */
[----:B------:R-:W-:Y:S02]  /*5b30*/  FSEL R128, R128, -INF , !P3 ;  /* 0xff80000080807808 */ /* 0x000fe40005800000 */
[----:B------:R-:W-:-:S04]  /*5b40*/  ISETP.GT.AND P3, PT, R20, 0x11, !P4 ;  /* 0x000000111400780c */ /* 0x000fc80006764270 */
[----:B------:R-:W-:Y:S02]  /*5b50*/  ISETP.LT.OR P3, PT, R0, 0x12, P3 ;  /* 0x000000120000780c */ /* 0x000fe40001f61670 */
[----:B------:R-:W-:Y:S02]  /*5b60*/  @P4 LOP3.LUT R16, R16, 0x10, RZ, 0xfc, !PT ;  /* 0x0000001010104812 */ /* 0x000fe400078efcff */
[----:B------:R-:W-:Y:S02]  /*5b70*/  ISETP.GE.AND P4, PT, R168, 0x19, PT ;  /* 0x00000019a800780c */ /* 0x000fe40003f86270 */
[----:B------:R-:W-:Y:S02]  /*5b80*/  LOP3.LUT R16, R16, 0xfffbffff, RZ, 0xc0, !PT ;  /* 0xfffbffff10107812 */ /* 0x000fe400078ec0ff */
[----:B------:R-:W-:Y:S02]  /*5b90*/  FSEL R129, R129, -INF , !P3 ;  /* 0xff80000081817808 */ /* 0x000fe40005800000 */
[----:B------:R-:W-:-:S04]  /*5ba0*/  ISETP.GT.AND P3, PT, R20, 0x18, !P4 ;  /* 0x000000181400780c */ /* 0x000fc80006764270 */
[----:B------:R-:W-:-:S03]  /*5bb0*/  ISETP.LT.OR P3, PT, R0, 0x19, P3 ;  /* 0x000000190000780c */ /* 0x000fc60001f61670 */
        /* <DEDUP_REMOVED lines=68> */
[----:B------:R-:W-:Y:S02]  /*6000*/  FSEL R153, R153, -INF , !P3 ;  /* 0xff80000099997808 */ /* 0x000fe40005800000 */
[----:B------:R-:W-:Y:S02]  /*6010*/  LOP3.LUT R16, R16, 0xffffffbf, RZ, 0xc0, !PT ;  /* 0xffffffbf10107812 */ /* 0x000fe400078ec0ff */
[----:B------:R-:W-:-:S04]  /*6020*/  ISETP.GT.AND P3, PT, R20, 0x48, !P4 ;  /* 0x000000481400780c */ /* 0x000fc80006764270 */
[----:B------:R-:W-:-:S03]  /*6030*/  ISETP.LT.OR P3, PT, R0, 0x49, P3 ;  /* 0x000000490000780c */ /* 0x000fc60001f61670 */
[----:B------:R-:W-:Y:S02]  /*6040*/  @P4 LOP3.LUT R16, R16, 0x40, RZ, 0xfc, !PT ;  /* 0x0000004010104812 */ /* 0x000fe400078efcff */
[----:B------:R-:W-:Y:S02]  /*6050*/  ISETP.GE.AND P4, PT, R168, 0x4a, PT ;  /* 0x0000004aa800780c */ /* 0x000fe40003f86270 */
[----:B------:R-:W-:Y:S02]  /*6060*/  FSEL R156, R156, -INF , !P3 ;  /* 0xff8000009c9c7808 */ /* 0x000fe40005800000 */
[----:B------:R-:W-:Y:S02]  /*6070*/  ISETP.GT.AND P3, PT, R20, 0x49, !P4 ;  /* 0x000000491400780c */ /* 0x000fe40006764270 */
[----:B------:R-:W-:Y:S02]  /*6080*/  LOP3.LUT R16, R16, 0xffffffdf, RZ, 0xc0, !PT ;  /* 0xffffffdf10107812 */ /* 0x000fe400078ec0ff */
[----:B------:R-:W-:-:S04]  /*6090*/  ISETP.LT.OR P3, PT, R0, 0x4a, P3 ;  /* 0x0000004a0000780c */ /* 0x000fc80001f61670 */
[----:B------:R-:W-:Y:S02]  /*60a0*/  FSEL R157, R157, -INF , !P3 ;  /* 0xff8000009d9d7808 */ /* 0x000fe40005800000 */
[----:B------:R-:W-:Y:S02]  /*60b0*/  ISETP.GE.AND P3, PT, R168, 0x51, PT ;  /* 0x00000051a800780c */ /* 0x000fe40003f66270 */
[----:B------:R-:W-:Y:S02]  /*60c0*/  @P4 LOP3.LUT R16, R16, 0x20, RZ, 0xfc, !PT ;  /* 0x0000002010104812 */ /* 0x000fe400078efcff */
[----:B------:R-:W-:Y:S02]  /*60d0*/  ISETP.GT.AND P4, PT, R20, 0x50, !P3 ;  /* 0x000000501400780c */ /* 0x000fe40005f84270 */
[----:B------:R-:W-:Y:S02]  /*60e0*/  LOP3.LUT R16, R16, 0xfffffffd, RZ, 0xc0, !PT ;  /* 0xfffffffd10107812 */ /* 0x000fe400078ec0ff */
        /* <DEDUP_REMOVED lines=10> */
[----:B------:R-:W-:-:S13]  /*6190*/  ISETP.GE.AND P6, PT, R168, 0x1, PT ;  /* 0x00000001a800780c */ /* 0x000fda0003fc6270 */
[----:B------:R-:W-:Y:S02]  /*61a0*/  @P6 LOP3.LUT R16, R16, 0x2, RZ, 0xfc, !PT ;  /* 0x0000000210106812 */ /* 0x000fe400078efcff */
[----:B------:R-:W-:Y:S02]  /*61b0*/  ISETP.GT.AND P6, PT, R20, RZ, !P6 ;  /* 0x000000ff1400720c */ /* 0x000fe400077c4270 */
[----:B------:R-:W-:Y:S02]  /*61c0*/  LOP3.LUT R16, R16, 0xfffffffe, RZ, 0xc0, !PT ;  /* 0xfffffffe10107812 */ /* 0x000fe400078ec0ff */
[----:B------:R-:W-:-:S04]  /*61d0*/  ISETP.LT.OR P6, PT, R0, 0x1, P6 ;  /* 0x000000010000780c */ /* 0x000fc800037c1670 */
[----:B------:R-:W-:Y:S02]  /*61e0*/  FSEL R15, R120, -INF , !P6 ;  /* 0xff800000780f7808 */ /* 0x000fe40007000000 */
[----:B------:R-:W-:-:S13]  /*61f0*/  ISETP.GE.AND P6, PT, R168, 0x5a, PT ;  /* 0x0000005aa800780c */ /* 0x000fda0003fc6270 */
[----:B------:R-:W-:Y:S02]  /*6200*/  @P6 LOP3.LUT R16, R16, 0x1, RZ, 0xfc, !PT ;  /* 0x0000000110106812 */ /* 0x000fe400078efcff */
[----:B------:R-:W-:Y:S01]  /*6210*/  ISETP.GT.AND P6, PT, R20, 0x59, !P6 ;  /* 0x000000591400780c */ /* 0x000fe200077c4270 */
[----:B0-----:R-:W-:-:S03]  /*6220*/  IMAD.IADD R20, R170, 0x1, R2 ;  /* 0x00000001aa147824 */ /* 0x001fc600078e0202 */
[----:B------:R-:W-:Y:S01]  /*6230*/  ISETP.LT.OR P6, PT, R0, 0x5a, P6 ;  /* 0x0000005a0000780c */ /* 0x000fe200037c1670 */
[----:B------:R-:W-:-:S03]  /*6240*/  IMAD.IADD R0, R169, 0x1, R2 ;  /* 0x00000001a9007824 */ /* 0x000fc600078e0202 */
[----:B------:R-:W-:Y:S02]  /*6250*/  FSEL R165, R165, -INF , !P6 ;  /* 0xff800000a5a57808 */ /* 0x000fe40007000000 */
[----:B------:R-:W-:-:S13]  /*6260*/  LOP3.LUT P6, RZ, R16, 0x80000, RZ, 0xc0, !PT ;  /* 0x0008000010ff7812 */ /* 0x000fda00078cc0ff */
[----:B------:R-:W-:Y:S05]  /*6270*/  @!P6 BRA `(.L_x_4297) ;  /* 0x000000000054e947 */ /* 0x000fea0003800000 */
        /* <DEDUP_REMOVED lines=12> */
.L_x_4299:
[----:B------:R-:W-:-:S05]  /*6340*/  IMAD.U32 R120, RZ, RZ, UR54 ;  /* 0x00000036ff787e24 */ /* 0x000fca000f8e00ff */
[----:B------:R-:W-:-:S13]  /*6350*/  ISETP.NE.AND P6, PT, R120, 0x1, PT ;  /* 0x000000017800780c */ /* 0x000fda0003fc5270 */
[----:B------:R-:W0:Y:S02]  /*6360*/  @P6 LDC.64 R2, c[0x0][0x9e8] ;  /* 0x00027a00ff026b82 */ /* 0x000e240000000a00 */
[----:B0-----:R-:W-:-:S05]  /*6370*/  @P6 IMAD.HI.U32 R2, R21, R2, RZ ;  /* 0x0000000215026227 */ /* 0x001fca00078e00ff */
[----:B------:R-:W-:-:S07]  /*6380*/  @P6 SHF.R.U32.HI R21, RZ, R3, R2 ;  /* 0x00000003ff156219 */ /* 0x000fce0000011602 */
.L_x_4300:
[----:B------:R-:W-:Y:S05]  /*6390*/  BSYNC B0 ;  /* 0x0000000000007941 */ /* 0x000fea0003800000 */
.L_x_4298:
[----:B------:R-:W-:-:S05]  /*63a0*/  IMAD R21, R21, R120, R4 ;  /* 0x0000007815157224 */ /* 0x000fca00078e0204 */
[----:B------:R-:W-:Y:S02]  /*63b0*/  VIADDMNMX R0, R21, R120, R0, PT ;  /* 0x0000007815007246 */ /* 0x000fe40003800100 */
[----:B------:R-:W-:-:S07]  /*63c0*/  VIMNMX R20, R20, R21, !PT ;  /* 0x0000001514147248 */ /* 0x000fce0007fe0100 */
.L_x_4297:
[C---:B------:R-:W-:Y:S01]  /*63d0*/  ISETP.GT.AND P1, PT, R20.reuse, 0x1, !P1 ;  /* 0x000000011400780c */ /* 0x040fe20004f24270 */
[----:B------:R-:W-:Y:S01]  /*63e0*/  UMOV UR10, UR55 ;  /* 0x00000037000a7c82 */ /* 0x000fe20008000000 */
[----:B------:R-:W-:Y:S02]  /*63f0*/  ISETP.GT.AND P2, PT, R20, 0x8, !P2 ;  /* 0x000000081400780c */ /* 0x000fe40005744270 */
[C---:B------:R-:W-:Y:S02]  /*6400*/  ISETP.LT.OR P1, PT, R0.reuse, 0x2, P1 ;  /* 0x000000020000780c */ /* 0x040fe40000f21670 */
[----:B------:R-:W-:Y:S02]  /*6410*/  ISETP.LT.OR P2, PT, R0, 0x9, P2 ;  /* 0x000000090000780c */ /* 0x000fe40001741670 */
[----:B------:R-:W-:Y:S02]  /*6420*/  FSEL R123, R123, -INF , !P1 ;  /* 0xff8000007b7b7808 */ /* 0x000fe40004800000 */
[----:B------:R-:W-:-:S02]  /*6430*/  LOP3.LUT P1, RZ, R16, 0x4, RZ, 0xc0, !PT ;  /* 0x0000000410ff7812 */ /* 0x000fc4000782c0ff */
[----:B------:R-:W-:Y:S02]  /*6440*/  FSEL R126, R126, -INF , !P2 ;  /* 0xff8000007e7e7808 */ /* 0x000fe40005000000 */
[----:B------:R-:W-:Y:S02]  /*6450*/  ISETP.GT.AND P1, PT, R20, 0x9, !P1 ;  /* 0x000000091400780c */ /* 0x000fe40004f24270 */
[----:B------:R-:W-:Y:S02]  /*6460*/  LOP3.LUT P2, RZ, R16, 0x20000, RZ, 0xc0, !PT ;  /* 0x0002000010ff7812 */ /* 0x000fe4000784c0ff */
[----:B------:R-:W-:Y:S02]  /*6470*/  ISETP.LT.OR P1, PT, R0, 0xa, P1 ;  /* 0x0000000a0000780c */ /* 0x000fe40000f21670 */
[----:B------:R-:W-:Y:S02]  /*6480*/  LOP3.LUT P6, RZ, R16, 0x10000, RZ, 0xc0, !PT ;  /* 0x0001000010ff7812 */ /* 0x000fe400078cc0ff */
[----:B------:R-:W-:-:S02]  /*6490*/  FSEL R127, R127, -INF , !P1 ;  /* 0xff8000007f7f7808 */ /* 0x000fc40004800000 */
[----:B------:R-:W-:Y:S02]  /*64a0*/  LOP3.LUT P1, RZ, R16, 0x8, RZ, 0xc0, !PT ;  /* 0x0000000810ff7812 */ /* 0x000fe4000782c0ff */
[----:B------:R-:W-:Y:S02]  /*64b0*/  FMNMX.FTZ R2, R15, R12, !PT ;  /* 0x0000000c0f027209 */ /* 0x000fe40007810000 */
[----:B------:R-:W-:Y:S02]  /*64c0*/  ISETP.GT.AND P1, PT, R20, 0x10, !P1 ;  /* 0x000000101400780c */ /* 0x000fe40004f24270 */
[----:B------:R-:W-:Y:S02]  /*64d0*/  FMNMX.FTZ R3, R121, R2, !PT ;  /* 0x0000000279037209 */ /* 0x000fe40007810000 */
[----:B------:R-:W-:Y:S02]  /*64e0*/  ISETP.LT.OR P1, PT, R0, 0x11, P1 ;  /* 0x000000110000780c */ /* 0x000fe40000f21670 */
[----:B------:R-:W-:-:S02]  /*64f0*/  FMNMX.FTZ R2, R124, R3, !PT ;  /* 0x000000037c027209 */ /* 0x000fc40007810000 */
[----:B------:R-:W-:Y:S02]  /*6500*/  FSEL R130, R130, -INF , !P1 ;  /* 0xff80000082827808 */ /* 0x000fe40004800000 */
[----:B------:R-:W-:Y:S02]  /*6510*/  LOP3.LUT P1, RZ, R16, 0x10, RZ, 0xc0, !PT ;  /* 0x0000001010ff7812 */ /* 0x000fe4000782c0ff */
[----:B------:R-:W-:Y:S02]  /*6520*/  FMNMX.FTZ R3, R125, R2, !PT ;  /* 0x000000027d037209 */ /* 0x000fe40007810000 */
[----:B------:R-:W-:Y:S02]  /*6530*/  ISETP.GT.AND P1, PT, R20, 0x11, !P1 ;  /* 0x000000111400780c */ /* 0x000fe40004f24270 */
[----:B------:R-:W-:Y:S02]  /*6540*/  FMNMX.FTZ R2, R128, R3, !PT ;  /* 0x0000000380027209 */ /* 0x000fe40007810000 */
[----:B------:R-:W-:-:S02]  /*6550*/  ISETP.LT.OR P1, PT, R0, 0x12, P1 ;  /* 0x000000120000780c */ /* 0x000fc40000f21670 */
[----:B------:R-:W-:Y:S02]  /*6560*/  FMNMX.FTZ R3, R129, R2, !PT ;  /* 0x0000000281037209 */ /* 0x000fe40007810000 */
[----:B------:R-:W-:Y:S02]  /*6570*/  FSEL R131, R131, -INF , !P1 ;  /* 0xff80000083837808 */ /* 0x000fe40004800000 */
[----:B------:R-:W-:Y:S02]  /*6580*/  LOP3.LUT P1, RZ, R16, 0x40000, RZ, 0xc0, !PT ;  /* 0x0004000010ff7812 */ /* 0x000fe4000782c0ff */
[----:B------:R-:W-:Y:S02]  /*6590*/  FMNMX.FTZ R2, R132, R3, !PT ;  /* 0x0000000384027209 */ /* 0x000fe40007810000 */
[----:B------:R-:W-:Y:S02]  /*65a0*/  ISETP.GT.AND P1, PT, R20, 0x18, !P1 ;  /* 0x000000181400780c */ /* 0x000fe40004f24270 */
[----:B------:R-:W-:-:S02]  /*65b0*/  FMNMX.FTZ R3, R133, R2, !PT ;  /* 0x0000000285037209 */ /* 0x000fc40007810000 */
[----:B------:R-:W-:Y:S02]  /*65c0*/  ISETP.LT.OR P1, PT, R0, 0x19, P1 ;  /* 0x000000190000780c */ /* 0x000fe40000f21670 */
[----:B------:R-:W-:Y:S02]  /*65d0*/  FMNMX.FTZ R2, R136, R3, !PT ;  /* 0x0000000388027209 */ /* 0x000fe40007810000 */
[----:B------:R-:W-:Y:S02]  /*65e0*/  FSEL R134, R134, -INF , !P1 ;  /* 0xff80000086867808 */ /* 0x000fe40004800000 */
        /* <DEDUP_REMOVED lines=24> */
[----:B------:R-:W-:Y:S02]  /*6770*/  LOP3.LUT P1, RZ, R16, 0x2000, RZ, 0xc0, !PT ;  /* 0x0000200010ff7812 */ /* 0x000fe4000782c0ff */
[----:B------:R-:W-:Y:S02]  /*6780*/  FMNMX.FTZ R3, R157, R2, !PT ;  /* 0x000000029d037209 */ /* 0x000fe40007810000 */
[----:B------:R-:W-:-:S02]  /*6790*/  ISETP.GT.AND P1, PT, R20, 0x29, !P1 ;  /* 0x000000291400780c */ /* 0x000fc40004f24270 */
[----:B------:R-:W-:Y:S02]  /*67a0*/  FMNMX.FTZ R2, R160, R3, !PT ;  /* 0x00000003a0027209 */ /* 0x000fe40007810000 */
[----:B------:R-:W-:Y:S02]  /*67b0*/  ISETP.LT.OR P1, PT, R0, 0x2a, P1 ;  /* 0x0000002a0000780c */ /* 0x000fe40000f21670 */
[C---:B------:R-:W-:Y:S02]  /*67c0*/  LOP3.LUT P2, RZ, R16.reuse, 0x40, RZ, 0xc0, !PT ;  /* 0x0000004010ff7812 */ /* 0x040fe4000784c0ff */
[----:B------:R-:W-:Y:S02]  /*67d0*/  FSEL R143, R143, -INF , !P1 ;  /* 0xff8000008f8f7808 */ /* 0x000fe40004800000 */
[----:B------:R-:W-:Y:S02]  /*67e0*/  LOP3.LUT P1, RZ, R16, 0x1000, RZ, 0xc0, !PT ;  /* 0x0000100010ff7812 */ /* 0x000fe4000782c0ff */
[----:B------:R-:W-:-:S02]  /*67f0*/  FMNMX.FTZ R3, R161, R2, !PT ;  /* 0x00000002a1037209 */ /* 0x000fc40007810000 */
[----:B------:R-:W-:Y:S02]  /*6800*/  ISETP.GT.AND P1, PT, R20, 0x30, !P1 ;  /* 0x000000301400780c */ /* 0x000fe40004f24270 */
[----:B------:R-:W-:Y:S02]  /*6810*/  FMNMX.FTZ R2, R164, R3, !PT ;  /* 0x00000003a4027209 */ /* 0x000fe40007810000 */
[----:B------:R-:W-:Y:S02]  /*6820*/  ISETP.LT.OR P1, PT, R0, 0x31, P1 ;  /* 0x000000310000780c */ /* 0x000fe40000f21670 */
[----:B------:R-:W-:Y:S02]  /*6830*/  FMNMX.FTZ R3, R165, R2, !PT ;  /* 0x00000002a5037209 */ /* 0x000fe40007810000 */
[----:B------:R-:W-:Y:S02]  /*6840*/  FSEL R146, R146, -INF , !P1 ;  /* 0xff80000092927808 */ /* 0x000fe40004800000 */
[C---:B------:R-:W-:Y:S01]  /*6850*/  LOP3.LUT P1, RZ, R16.reuse, 0x800, RZ, 0xc0, !PT ;  /* 0x0000080010ff7812 */ /* 0x040fe2000782c0ff */
[----:B------:R-:W0:Y:S01]  /*6860*/  SHFL.BFLY PT, R2, R3, 0x2, 0x1f ;  /* 0x0c401f0003027f89 */ /* 0x000e2200000e0000 */
[----:B------:R-:W-:-:S02]  /*6870*/  LOP3.LUT P6, RZ, R16, 0x20, RZ, 0xc0, !PT ;  /* 0x0000002010ff7812 */ /* 0x000fc400078cc0ff */
[C---:B------:R-:W-:Y:S02]  /*6880*/  ISETP.GT.AND P1, PT, R20.reuse, 0x31, !P1 ;  /* 0x000000311400780c */ /* 0x040fe40004f24270 */
[----:B------:R-:W-:Y:S02]  /*6890*/  ISETP.GT.AND P3, PT, R20, 0x50, !P3 ;  /* 0x000000501400780c */ /* 0x000fe40005f64270 */
[C---:B------:R-:W-:Y:S02]  /*68a0*/  ISETP.LT.OR P1, PT, R0.reuse, 0x32, P1 ;  /* 0x000000320000780c */ /* 0x040fe40000f21670 */
[----:B------:R-:W-:Y:S02]  /*68b0*/  ISETP.LT.OR P3, PT, R0, 0x51, P3 ;  /* 0x000000510000780c */ /* 0x000fe40001f61670 */
[----:B------:R-:W-:Y:S02]  /*68c0*/  FSEL R147, R147, -INF , !P1 ;  /* 0xff80000093937808 */ /* 0x000fe40004800000 */
[----:B------:R-:W-:-:S02]  /*68d0*/  LOP3.LUT P1, RZ, R16, 0x400, RZ, 0xc0, !PT ;  /* 0x0000040010ff7812 */ /* 0x000fc4000782c0ff */
[C---:B------:R-:W-:Y:S02]  /*68e0*/  ISETP.GT.AND P4, PT, R20.reuse, 0x51, !P4 ;  /* 0x000000511400780c */ /* 0x040fe40006784270 */
[----:B------:R-:W-:Y:S02]  /*68f0*/  ISETP.GT.AND P1, PT, R20, 0x38, !P1 ;  /* 0x000000381400780c */ /* 0x000fe40004f24270 */
[----:B------:R-:W-:Y:S02]  /*6900*/  FSEL R162, R162, -INF , !P3 ;  /* 0xff800000a2a27808 */ /* 0x000fe40005800000 */
[----:B------:R-:W-:Y:S02]  /*6910*/  ISETP.LT.OR P1, PT, R0, 0x39, P1 ;  /* 0x000000390000780c */ /* 0x000fe40000f21670 */
[----:B------:R-:W-:Y:S02]  /*6920*/  ISETP.GT.AND P5, PT, R20, 0x58, !P5 ;  /* 0x000000581400780c */ /* 0x000fe40006fa4270 */
[----:B------:R-:W-:-:S02]  /*6930*/  FSEL R150, R150, -INF , !P1 ;  /* 0xff80000096967808 */ /* 0x000fc40004800000 */
[----:B------:R-:W-:Y:S02]  /*6940*/  LOP3.LUT P1, RZ, R16, 0x200, RZ, 0xc0, !PT ;  /* 0x0000020010ff7812 */ /* 0x000fe4000782c0ff */
[----:B0-----:R-:W-:Y:S02]  /*6950*/  FMNMX.FTZ R21, R3, R2, !PT ;  /* 0x0000000203157209 */ /* 0x001fe40007810000 */
[----:B------:R-:W-:Y:S02]  /*6960*/  ISETP.GT.AND P1, PT, R20, 0x39, !P1 ;  /* 0x000000391400780c */ /* 0x000fe40004f24270 */
[C---:B------:R-:W-:Y:S01]  /*6970*/  ISETP.LT.OR P4, PT, R0.reuse, 0x52, P4 ;  /* 0x000000520000780c */ /* 0x040fe20002781670 */
[----:B------:R-:W0:Y:S01]  /*6980*/  SHFL.BFLY PT, R4, R21, 0x1, 0x1f ;  /* 0x0c201f0015047f89 */ /* 0x000e2200000e0000 */
[C---:B------:R-:W-:Y:S02]  /*6990*/  ISETP.LT.OR P1, PT, R0.reuse, 0x3a, P1 ;  /* 0x0000003a0000780c */ /* 0x040fe40000f21670 */
[----:B------:R-:W-:-:S02]  /*69a0*/  ISETP.LT.OR P5, PT, R0, 0x59, P5 ;  /* 0x000000590000780c */ /* 0x000fc40002fa1670 */
[----:B------:R-:W-:Y:S02]  /*69b0*/  FSEL R151, R151, -INF , !P1 ;  /* 0xff80000097977808 */ /* 0x000fe40004800000 */
[----:B------:R-:W-:Y:S02]  /*69c0*/  LOP3.LUT P1, RZ, R16, 0x100, RZ, 0xc0, !PT ;  /* 0x0000010010ff7812 */ /* 0x000fe4000782c0ff */
[----:B------:R-:W-:Y:S02]  /*69d0*/  FSEL R163, R163, -INF , !P4 ;  /* 0xff800000a3a37808 */ /* 0x000fe40006000000 */
[----:B------:R-:W-:Y:S02]  /*69e0*/  ISETP.GT.AND P1, PT, R20, 0x40, !P1 ;  /* 0x000000401400780c */ /* 0x000fe40004f24270 */
[----:B------:R-:W-:Y:S02]  /*69f0*/  FSEL R166, R166, -INF , !P5 ;  /* 0xff800000a6a67808 */ /* 0x000fe40006800000 */
[----:B------:R-:W-:-:S04]  /*6a00*/  ISETP.LT.OR P1, PT, R0, 0x41, P1 ;  /* 0x000000410000780c */ /* 0x000fc80000f21670 */
[----:B------:R-:W-:Y:S02]  /*6a10*/  FSEL R154, R154, -INF , !P1 ;  /* 0xff8000009a9a7808 */ /* 0x000fe40004800000 */
[----:B------:R-:W-:Y:S02]  /*6a20*/  LOP3.LUT P1, RZ, R16, 0x80, RZ, 0xc0, !PT ;  /* 0x0000008010ff7812 */ /* 0x000fe4000782c0ff */
[----:B0-----:R-:W-:Y:S02]  /*6a30*/  FMNMX.FTZ R4, R21, R4, !PT ;  /* 0x0000000415047209 */ /* 0x001fe40007810000 */
[----:B------:R-:W-:-:S03]  /*6a40*/  ISETP.GT.AND P1, PT, R20, 0x41, !P1 ;  /* 0x000000411400780c */ /* 0x000fc60004f24270 */
[----:B------:R-:W-:Y:S01]  /*6a50*/  FMUL.FTZ R2, R4, UR10 ;  /* 0x0000000a04027c20 */ /* 0x000fe20008410000 */
[----:B------:R-:W-:-:S04]  /*6a60*/  ISETP.LT.OR P1, PT, R0, 0x42, P1 ;  /* 0x000000420000780c */ /* 0x000fc80000f21670 */
[----:B------:R-:W-:Y:S02]  /*6a70*/  FSEL R155, R155, -INF , !P1 ;  /* 0xff8000009b9b7808 */ /* 0x000fe40004800000 */
[----:B------:R-:W-:-:S04]  /*6a80*/  ISETP.GT.AND P1, PT, R20, 0x48, !P2 ;  /* 0x000000481400780c */ /* 0x000fc80005724270 */
[----:B------:R-:W-:-:S04]  /*6a90*/  ISETP.LT.OR P1, PT, R0, 0x49, P1 ;  /* 0x000000490000780c */ /* 0x000fc80000f21670 */
[----:B------:R-:W-:Y:S02]  /*6aa0*/  FSEL R158, R158, -INF , !P1 ;  /* 0xff8000009e9e7808 */ /* 0x000fe40004800000 */
[----:B------:R-:W-:Y:S02]  /*6ab0*/  ISETP.GT.AND P1, PT, R20, 0x49, !P6 ;  /* 0x000000491400780c */ /* 0x000fe40007724270 */
[----:B------:R-:W-:Y:S02]  /*6ac0*/  LOP3.LUT P6, RZ, R16, 0x2, RZ, 0xc0, !PT ;  /* 0x0000000210ff7812 */ /* 0x000fe400078cc0ff */
[----:B------:R-:W-:-:S04]  /*6ad0*/  ISETP.LT.OR P1, PT, R0, 0x4a, P1 ;  /* 0x0000004a0000780c */ /* 0x000fc80000f21670 */
[----:B------:R-:W-:Y:S02]  /*6ae0*/  FSEL R159, R159, -INF , !P1 ;  /* 0xff8000009f9f7808 */ /* 0x000fe40004800000 */
[----:B------:R-:W-:Y:S02]  /*6af0*/  ISETP.GT.AND P1, PT, R20, RZ, !P6 ;  /* 0x000000ff1400720c */ /* 0x000fe40007724270 */
[----:B------:R-:W-:Y:S02]  /*6b00*/  LOP3.LUT P6, RZ, R16, 0x1, RZ, 0xc0, !PT ;  /* 0x0000000110ff7812 */ /* 0x000fe400078cc0ff */
[----:B------:R-:W-:Y:S02]  /*6b10*/  ISETP.LT.OR P1, PT, R0, 0x1, P1 ;  /* 0x000000010000780c */ /* 0x000fe40000f21670 */
[----:B------:R-:W-:Y:S02]  /*6b20*/  ISETP.GT.AND P2, PT, R20, 0x59, !P6 ;  /* 0x000000591400780c */ /* 0x000fe40007744270 */
[----:B------:R-:W-:-:S02]  /*6b30*/  FSEL R122, R122, -INF , !P1 ;  /* 0xff8000007a7a7808 */ /* 0x000fc40004800000 */
[----:B------:R-:W-:Y:S02]  /*6b40*/  ISETP.LT.OR P2, PT, R0, 0x5a, P2 ;  /* 0x0000005a0000780c */ /* 0x000fe40001741670 */
[----:B------:R-:W-:Y:S02]  /*6b50*/  FMNMX.FTZ R120, R122, R13, !PT ;  /* 0x0000000d7a787209 */ /* 0x000fe40007810000 */
[----:B------:R-:W-:Y:S02]  /*6b60*/  FSEL R167, R167, -INF , !P2 ;  /* 0xff800000a7a77808 */ /* 0x000fe40005000000 */
[----:B------:R-:W-:Y:S02]  /*6b70*/  FMNMX.FTZ R3, R123, R120, !PT ;  /* 0x000000787b037209 */ /* 0x000fe40007810000 */
[----:B------:R-:W-:Y:S02]  /*6b80*/  FSETP.NEU.FTZ.AND P1, PT, R4, -INF , PT ;  /* 0xff8000000400780b */ /* 0x000fe40003f3d000 */
[----:B------:R-:W-:-:S02]  /*6b90*/  FMNMX.FTZ R120, R126, R3, !PT ;  /* 0x000000037e787209 */ /* 0x000fc40007810000 */
[----:B------:R-:W-:Y:S02]  /*6ba0*/  FSEL R2, R2, RZ, P1 ;  /* 0x000000ff02027208 */ /* 0x000fe40000800000 */
[----:B------:R-:W-:-:S03]  /*6bb0*/  FMNMX.FTZ R3, R127, R120, !PT ;  /* 0x000000787f037209 */ /* 0x000fc60007810000 */
        /* <DEDUP_REMOVED lines=12> */
[----:B------:R-:W-:Y:S01]  /*6c80*/  FSEL R153, R4, RZ, P1 ;  /* 0x000000ff04997208 */ /* 0x000fe20000800000 */
        /* <DEDUP_REMOVED lines=19> */
[----:B------:R-:W-:Y:S01]  /*6dc0*/  FFMA.FTZ R2, R165, UR10, -R2 ;  /* 0x0000000aa5027c23 */ /* 0x000fe20008010802 */
[----:B------:R-:W-:Y:S01]  /*6dd0*/  MUFU.EX2 R15, R15 ;  /* 0x0000000f000f7308 */ /* 0x000fe20000000800 */
[----:B------:R-:W-:-:S04]  /*6de0*/  FMNMX.FTZ R120, R146, R3, !PT ;  /* 0x0000000392787209 */ /* 0x000fc80007810000 */
[----:B------:R-:W-:-:S03]  /*6df0*/  FMNMX.FTZ R3, R147, R120, !PT ;  /* 0x0000007893037209 */ /* 0x000fc60007810000 */
        /* <DEDUP_REMOVED lines=15> */
[----:B------:R-:W-:Y:S02]  /*6ef0*/  MUFU.EX2 R186, R186 ;  /* 0x000000ba00ba7308 */ /* 0x000fe40000000800 */
[----:B------:R-:W0:Y:S06]  /*6f00*/  SHFL.BFLY PT, R3, R0, 0x2, 0x1f ;  /* 0x0c401f0000037f89 */ /* 0x000e2c00000e0000 */
[----:B------:R-:W-:Y:S08]  /*6f10*/  MUFU.EX2 R121, R121 ;  /* 0x0000007900797308 */ /* 0x000ff00000000800 */
[----:B------:R-:W-:Y:S08]  /*6f20*/  MUFU.EX2 R180, R180 ;  /* 0x000000b400b47308 */ /* 0x000ff00000000800 */
[----:B------:R-:W-:Y:S01]  /*6f30*/  MUFU.EX2 R21, R21 ;  /* 0x0000001500157308 */ /* 0x000fe20000000800 */
[----:B0-----:R-:W-:-:S05]  /*6f40*/  FMNMX.FTZ R3, R0, R3, !PT ;  /* 0x0000000300037209 */ /* 0x001fca0007810000 */
[----:B------:R-:W0:Y:S02]  /*6f50*/  SHFL.BFLY PT, R0, R3, 0x1, 0x1f ;  /* 0x0c201f0003007f89 */ /* 0x000e2400000e0000 */
[----:B------:R-:W-:Y:S08]  /*6f60*/  MUFU.EX2 R182, R182 ;  /* 0x000000b600b67308 */ /* 0x000ff00000000800 */
[----:B------:R-:W-:Y:S08]  /*6f70*/  MUFU.EX2 R129, R129 ;  /* 0x0000008100817308 */ /* 0x000ff00000000800 */
[----:B------:R-:W-:Y:S01]  /*6f80*/  MUFU.EX2 R176, R176 ;  /* 0x000000b000b07308 */ /* 0x000fe20000000800 */
[----:B0-----:R-:W-:Y:S01]  /*6f90*/  FMNMX.FTZ R3, R3, R0, !PT ;  /* 0x0000000003037209 */ /* 0x001fe20007810000 */
[----:B------:R-:W-:-:S06]  /*6fa0*/  FADD.FTZ R0, -R153, R12 ;  /* 0x0000000c99007221 */ /* 0x000fcc0000010100 */
[----:B------:R-:W-:Y:S01]  /*6fb0*/  MUFU.EX2 R133, R133 ;  /* 0x0000008500857308 */ /* 0x000fe20000000800 */
[C---:B------:R-:W-:Y:S01]  /*6fc0*/  FSETP.NEU.FTZ.AND P1, PT, R3.reuse, -INF , PT ;  /* 0xff8000000300780b */ /* 0x040fe20003f3d000 */
[----:B------:R-:W-:Y:S01]  /*6fd0*/  FMUL.FTZ R12, R3, UR10 ;  /* 0x0000000a030c7c20 */ /* 0x000fe20008410000 */
[----:B------:R-:W-:-:S05]  /*6fe0*/  FMUL.FTZ R0, R0, UR10 ;  /* 0x0000000a00007c20 */ /* 0x000fca0008410000 */
[----:B------:R0:W-:Y:S01]  /*6ff0*/  MUFU.EX2 R153, R2 ;  /* 0x0000000200997308 */ /* 0x0001e20000000800 */
[----:B------:R-:W-:-:S05]  /*7000*/  FSEL R12, R12, RZ, P1 ;  /* 0x000000ff0c0c7208 */ /* 0x000fca0000800000 */
[--C-:B------:R-:W-:Y:S01]  /*7010*/  FFMA.FTZ R189, R122, UR10, -R12.reuse ;  /* 0x0000000a7abd7c23 */ /* 0x100fe2000801080c */
[--C-:B------:R-:W-:Y:S01]  /*7020*/  FFMA.FTZ R20, R123, UR10, -R12.reuse ;  /* 0x0000000a7b147c23 */ /* 0x100fe2000801080c */
[----:B------:R-:W1:Y:S01]  /*7030*/  MUFU.EX2 R0, R0 ;  /* 0x0000000000007308 */ /* 0x000e620000000800 */
[----:B0-----:R-:W-:Y:S01]  /*7040*/  FSEL R2, R3, RZ, P1 ;  /* 0x000000ff03027208 */ /* 0x001fe20000800000 */
[--C-:B------:R-:W-:Y:S01]  /*7050*/  FFMA.FTZ R191, R126, UR10, -R12.reuse ;  /* 0x0000000a7ebf7c23 */ /* 0x100fe2000801080c */
[--C-:B------:R-:W-:Y:S01]  /*7060*/  FFMA.FTZ R120, R127, UR10, -R12.reuse ;  /* 0x0000000a7f787c23 */ /* 0x100fe2000801080c */
[--C-:B------:R-:W-:Y:S01]  /*7070*/  FFMA.FTZ R185, R130, UR10, -R12.reuse ;  /* 0x0000000a82b97c23 */ /* 0x100fe2000801080c */
[--C-:B------:R-:W-:Y:S01]  /*7080*/  FFMA.FTZ R122, R131, UR10, -R12.reuse ;  /* 0x0000000a837a7c23 */ /* 0x100fe2000801080c */
[----:B------:R-:W-:Y:S01]  /*7090*/  FADD.FTZ R2, -R2, R13 ;  /* 0x0000000d02027221 */ /* 0x000fe20000010100 */
[--C-:B------:R-:W-:Y:S01]  /*70a0*/  FFMA.FTZ R187, R134, UR10, -R12.reuse ;  /* 0x0000000a86bb7c23 */ /* 0x100fe2000801080c */
[----:B------:R-:W-:Y:S01]  /*70b0*/  MUFU.EX2 R189, R189 ;  /* 0x000000bd00bd7308 */ /* 0x000fe20000000800 */
[--C-:B------:R-:W-:Y:S01]  /*70c0*/  FFMA.FTZ R124, R135, UR10, -R12.reuse ;  /* 0x0000000a877c7c23 */ /* 0x100fe2000801080c */
[----:B------:R-:W-:Y:S01]  /*70d0*/  FMUL.FTZ R2, R2, UR10 ;  /* 0x0000000a02027c20 */ /* 0x000fe20008410000 */
[--C-:B------:R-:W-:Y:S01]  /*70e0*/  FFMA.FTZ R181, R138, UR10, -R12.reuse ;  /* 0x0000000a8ab57c23 */ /* 0x100fe2000801080c */
[--C-:B------:R-:W-:Y:S01]  /*70f0*/  FFMA.FTZ R126, R139, UR10, -R12.reuse ;  /* 0x0000000a8b7e7c23 */ /* 0x100fe2000801080c */
[--C-:B------:R-:W-:Y:S01]  /*7100*/  FFMA.FTZ R183, R142, UR10, -R12.reuse ;  /* 0x0000000a8eb77c23 */ /* 0x100fe2000801080c */
[--C-:B------:R-:W-:Y:S01]  /*7110*/  FFMA.FTZ R128, R143, UR10, -R12.reuse ;  /* 0x0000000a8f807c23 */ /* 0x100fe2000801080c */
[--C-:B------:R-:W-:Y:S01]  /*7120*/  FFMA.FTZ R177, R146, UR10, -R12.reuse ;  /* 0x0000000a92b17c23 */ /* 0x100fe2000801080c */
[----:B------:R-:W0:Y:S01]  /*7130*/  MUFU.EX2 R2, R2 ;  /* 0x0000000200027308 */ /* 0x000e220000000800 */
[----:B-1----:R-:W-:Y:S01]  /*7140*/  FFMA.FTZ R13, R0, R10, R15 ;  /* 0x0000000a000d7223 */ /* 0x002fe2000001000f */
[--C-:B------:R-:W-:Y:S01]  /*7150*/  FFMA.FTZ R130, R147, UR10, -R12.reuse ;  /* 0x0000000a93827c23 */ /* 0x100fe2000801080c */
[--C-:B------:R-:W-:Y:S01]  /*7160*/  FFMA.FTZ R179, R150, UR10, -R12.reuse ;  /* 0x0000000a96b37c23 */ /* 0x100fe2000801080c */
[--C-:B------:R-:W-:Y:S01]  /*7170*/  FFMA.FTZ R132, R151, UR10, -R12.reuse ;  /* 0x0000000a97847c23 */ /* 0x100fe2000801080c */
        /* <DEDUP_REMOVED lines=8> */
[----:B------:R-:W-:-:S03]  /*7200*/  FADD.FTZ R13, R169, R134 ;  /* 0x00000086a90d7221 */ /* 0x000fc60000010000 */
[----:B------:R-:W2:Y:S01]  /*7210*/  MUFU.EX2 R191, R191 ;  /* 0x000000bf00bf7308 */ /* 0x000ea20000000800 */
[----:B0-----:R-:W-:Y:S01]  /*7220*/  FFMA.FTZ R5, R2, R5, R189 ;  /* 0x0000000502057223 */ /* 0x001fe200000100bd */
[----:B------:R-:W-:-:S04]  /*7230*/  FADD.FTZ R134, R184, R13 ;  /* 0x0000000db8867221 */ /* 0x000fc80000010000 */
[----:B------:R-:W-:Y:S01]  /*7240*/  FADD.FTZ R13, R125, R134 ;  /* 0x000000867d0d7221 */ /* 0x000fe20000010000 */
[----:B------:R-:W-:Y:S01]  /*7250*/  FFMA.FTZ R134, R155, UR10, -R12 ;  /* 0x0000000a9b867c23 */ /* 0x000fe2000801080c */
[----:B------:R-:W0:Y:S01]  /*7260*/  MUFU.EX2 R120, R120 ;  /* 0x0000007800787308 */ /* 0x000e220000000800 */
[----:B-1----:R-:W-:Y:S01]  /*7270*/  FADD.FTZ R10, R20, R5 ;  /* 0x00000005140a7221 */ /* 0x002fe20000010000 */
[----:B------:R-:W-:-:S04]  /*7280*/  FADD.FTZ R136, R186, R13 ;  /* 0x0000000dba887221 */ /* 0x000fc80000010000 */
[----:B------:R-:W-:Y:S02]  /*7290*/  FADD.FTZ R13, R121, R136 ;  /* 0x00000088790d7221 */ /* 0x000fe40000010000 */
[----:B------:R-:W1:Y:S01]  /*72a0*/  MUFU.EX2 R185, R185 ;  /* 0x000000b900b97308 */ /* 0x000e620000000800 */
[----:B--2---:R-:W-:Y:S01]  /*72b0*/  FADD.FTZ R5, R191, R10 ;  /* 0x0000000abf057221 */ /* 0x004fe20000010000 */
[----:B------:R-:W-:-:S04]  /*72c0*/  FADD.FTZ R136, R180, R13 ;  /* 0x0000000db4887221 */ /* 0x000fc80000010000 */
[----:B------:R-:W-:Y:S01]  /*72d0*/  FADD.FTZ R13, R21, R136 ;  /* 0x00000088150d7221 */ /* 0x000fe20000010000 */
[--C-:B------:R-:W-:Y:S01]  /*72e0*/  FFMA.FTZ R136, R159, UR10, -R12.reuse ;  /* 0x0000000a9f887c23 */ /* 0x100fe2000801080c */
[----:B------:R-:W2:Y:S01]  /*72f0*/  MUFU.EX2 R122, R122 ;  /* 0x0000007a007a7308 */ /* 0x000ea20000000800 */
[----:B0-----:R-:W-:Y:S01]  /*7300*/  FADD.FTZ R10, R120, R5 ;  /* 0x00000005780a7221 */ /* 0x001fe20000010000 */
[----:B------:R-:W-:Y:S01]  /*7310*/  FADD.FTZ R138, R182, R13 ;  /* 0x0000000db68a7221 */ /* 0x000fe20000010000 */
[----:B------:R-:W-:-:S03]  /*7320*/  FFMA.FTZ R12, R167, UR10, -R12 ;  /* 0x0000000aa70c7c23 */ /* 0x000fc6000801080c */
        /* <DEDUP_REMOVED lines=56> */
[----:B0-----:R-:W-:-:S04]  /*76b0*/  FADD.FTZ R10, R170, R13 ;  /* 0x0000000daa0a7221 */ /* 0x001fc80000010000 */
[----:B------:R-:W-:Y:S01]  /*76c0*/  FADD.FTZ R10, R153, R10 ;  /* 0x0000000a990a7221 */ /* 0x000fe20000010000 */
[----:B-1----:R-:W-:-:S04]  /*76d0*/  FADD.FTZ R5, R166, R5 ;  /* 0x00000005a6057221 */ /* 0x002fc80000010000 */
[----:B--2---:R-:W-:Y:S01]  /*76e0*/  FADD.FTZ R5, R12, R5 ;  /* 0x000000050c057221 */ /* 0x004fe20000010000 */
[----:B------:R-:W-:Y:S06]  /*76f0*/  @!P0 BRA `(.L_x_4301) ;  /* 0x0000000000048947 */ /* 0x000fec0003800000 */
[----:B------:R-:W-:Y:S01]  /*7700*/  BPT.TRAP 0x1 ;  /* 0x000000040000795c */ /* 0x000fe20000300000 */
.L_x_4301:
[----:B------:R-:W-:Y:S01]  /*7710*/  UIADD3 UR5, UR5, 0x30860, URZ ;  /* 0x0003086005057890 */ /* 0x000fe2000fffe03f */
[C---:B------:R-:W-:Y:S01]  /*7720*/  ISETP.GT.AND P1, PT, R14.reuse, UR43, PT ;  /* 0x0000002b0e007c0c */ /* 0x040fe2000bf24270 */
[----:B------:R-:W-:Y:S01]  /*7730*/  UMOV UR7, UR38 ;  /* 0x0000002600077c82 */ /* 0x000fe20008000000 */
[----:B------:R-:W-:Y:S01]  /*7740*/  UMOV UR4, UR39 ;  /* 0x0000002700047c82 */ /* 0x000fe20008000000 */
[----:B------:R-:W-:Y:S01]  /*7750*/  UPRMT UR5, UR61, 0x654, UR5 ;  /* 0x000006543d057896 */ /* 0x000fe20008000005 */
[----:B------:R-:W-:Y:S01]  /*7760*/  F2FP.BF16.F32.PACK_AB R190, R169, R190 ;  /* 0x000000bea9be723e */ /* 0x000fe200000010ff */
[----:B------:R-:W-:Y:S01]  /*7770*/  VIADD R14, R14, 0xffffffff ;  /* 0xffffffff0e0e7836 */ /* 0x000fe20000000000 */
[----:B------:R-:W-:Y:S01]  /*7780*/  F2FP.BF16.F32.PACK_AB R171, R12, R166 ;  /* 0x000000a60cab723e */ /* 0x000fe200000010ff */
[----:B------:R-:W-:Y:S01]  /*7790*/  IMAD.MOV.U32 R13, RZ, RZ, R3 ;  /* 0x000000ffff0d7224 */ /* 0x000fe200078e0003 */
[----:B------:R-:W-:Y:S01]  /*77a0*/  F2FP.BF16.F32.PACK_AB R188, R188, R15 ;  /* 0x0000000fbcbc723e */ /* 0x000fe200000010ff */
[----:B------:R-:W-:Y:S01]  /*77b0*/  IMAD.MOV.U32 R12, RZ, RZ, R4 ;  /* 0x000000ffff0c7224 */ /* 0x000fe200078e0004 */
[----:B------:R-:W-:-:S02]  /*77c0*/  F2FP.BF16.F32.PACK_AB R189, R20, R189 ;  /* 0x000000bd14bd723e */ /* 0x000fc400000010ff */
[----:B------:R-:W-:Y:S01]  /*77d0*/  SYNCS.ARRIVE.TRANS64.RED.A1T0 RZ, [UR5], RZ ;  /* 0x000000ffffff79a7 */ /* 0x000fe20008100405 */
        /* <DEDUP_REMOVED lines=19> */
[----:B------:R-:W-:Y:S01]  /*7910*/  F2FP.BF16.F32.PACK_AB R170, R153, R170 ;  /* 0x000000aa99aa723e */ /* 0x000fe200000010ff */
[----:B------:R-:W-:Y:S06]  /*7920*/  @P1 BRA `(.L_x_4302) ;  /* 0xffffffcc00e01947 */ /* 0x000fec000383ffff */
.L_x_4283:
[----:B------:R-:W-:Y:S01]  /*7930*/  ISETP.NE.AND P2, PT, R199, 0x1, PT ;  /* 0x00000001c700780c */ /* 0x000fe20003f45270 */
[----:B------:R-:W-:Y:S01]  /*7940*/  UIADD3 UR4, UR41, 0x7f, URZ ;  /* 0x0000007f29047890 */ /* 0x000fe2000fffe03f */
[----:B------:R-:W-:Y:S02]  /*7950*/  IADD3 R11, R17, 0x1, -R11 ;  /* 0x00000001110b7810 */ /* 0x000fe40007ffe80b */
[----:B------:R-:W-:-:S09]  /*7960*/  LOP3.LUT P1, RZ, R16, 0x80000, RZ, 0xc0, !PT ;  /* 0x0008000010ff7812 */ /* 0x000fd2000782c0ff */
[----:B------:R-:W0:Y:S08]  /*7970*/  @P2 LDC R12, c[0x0][0x44c] ;  /* 0x00011300ff0c2b82 */ /* 0x000e300000000800 */
[----:B------:R-:W1:Y:S01]  /*7980*/  @P2 LDC R20, c[0x0][0x450] ;  /* 0x00011400ff142b82 */ /* 0x000e620000000800 */
[----:B0-----:R-:W-:-:S04]  /*7990*/  @P2 IMAD.HI.U32 R13, R12, UR4, RZ ;  /* 0x000000040c0d2c27 */ /* 0x001fc8000f8e00ff */
[----:B------:R-:W-:Y:S01]  /*79a0*/  IMAD.U32 R12, RZ, RZ, UR4 ;  /* 0x00000004ff0c7e24 */ /* 0x000fe2000f8e00ff */
[----:B-1----:R-:W-:-:S05]  /*79b0*/  @P2 SHF.R.U32.HI R12, RZ, R20, R13 ;  /* 0x00000014ff0c2219 */ /* 0x002fca000001160d */
[----:B------:R-:W-:-:S04]  /*79c0*/  IMAD.IADD R11, R11, 0x1, R12 ;  /* 0x000000010b0b7824 */ /* 0x000fc800078e020c */
[----:B------:R-:W-:-:S05]  /*79d0*/  VIADD R12, R11, -UR58 ;  /* 0x8000003a0b0c7c36 */ /* 0x000fca0008000000 */
[----:B------:R-:W-:Y:S01]  /*79e0*/  R2UR UR14, R12 ;  /* 0x000000000c0e72ca */ /* 0x000fe200000e0000 */
[----:B------:R-:W-:-:S14]  /*79f0*/  @!P1 BRA `(.L_x_4303) ;  /* 0x0000000000509947 */ /* 0x000fdc0003800000 */
[----:B------:R-:W-:-:S13]  /*7a00*/  R2UR UR11, R11 ;  /* 0x000000000b0b72ca */ /* 0x000fda00000e0000 */
        /* <DEDUP_REMOVED lines=11> */
.L_x_4304:
[----:B------:R-:W-:Y:S02]  /*7ac0*/  ULDC UR15, c[0x0][0x9e4] ;  /* 0x00027900000f7ab9 */ /* 0x000fe40000000800 */
[----:B------:R-:W-:-:S11]  /*7ad0*/  UISETP.NE.AND UP0, UPT, UR15, 0x1, UPT ;  /* 0x000000010f00788c */ /* 0x000fd6000bf05270 */
[----:B------:R-:W-:Y:S02]  /*7ae0*/  @UP0 ULDC.64 UR4, c[0x0][0x9e8] ;  /* 0x00027a0000040ab9 */ /* 0x000fe40000000a00 */
[----:B------:R-:W-:-:S04]  /*7af0*/  UIMAD.WIDE.U32 UR6, UR11, UR4, URZ ;  /* 0x000000040b0672a5 */ /* 0x000fc8000f8e003f */
[----:B------:R-:W-:-:S12]  /*7b00*/  @UP0 USHF.R.U32.HI UR11, URZ, UR5, UR7 ;  /* 0x000000053f0b0299 */ /* 0x000fd80008011607 */
.L_x_4305:
[----:B------:R-:W-:-:S04]  /*7b10*/  UIMAD UR11, UR11, UR15, URZ ;  /* 0x0000000f0b0b72a4 */ /* 0x000fc8000f8e023f */
[----:B------:R-:W-:-:S04]  /*7b20*/  UISETP.LT.AND UP0, UPT, UR14, UR11, UPT ;  /* 0x0000000b0e00728c */ /* 0x000fc8000bf01270 */
[----:B------:R-:W-:-:S12]  /*7b30*/  USEL UR14, UR14, UR11, !UP0 ;  /* 0x0000000b0e0e7287 */ /* 0x000fd8000c000000 */
.L_x_4303:
[----:B------:R-:W-:-:S04]  /*7b40*/  UIADD3 UR4, UR14, 0x5f, URZ ;  /* 0x0000005f0e047890 */ /* 0x000fc8000fffe03f */
[----:B------:R-:W-:-:S04]  /*7b50*/  UIMAD.WIDE UR4, UR4, 0x2aaaaaab, URZ ;  /* 0x2aaaaaab040478a5 */ /* 0x000fc8000f8e023f */
[----:B------:R-:W-:-:S04]  /*7b60*/  USHF.R.U32.HI UR4, URZ, 0x1f, UR5 ;  /* 0x0000001f3f047899 */ /* 0x000fc80008011605 */
[----:B------:R-:W-:-:S04]  /*7b70*/  ULEA.HI.SX32 UR4, UR5, UR4, 0x1c ;  /* 0x0000000405047291 */ /* 0x000fc8000f8fe23f */
        /* <DEDUP_REMOVED lines=9> */
.L_x_4317:
[----:B------:R-:W-:-:S04]  /*7c10*/  UISETP.NE.AND UP0, UPT, UR4, 0x1, UPT ;  /* 0x000000010400788c */ /* 0x000fc8000bf05270 */
[----:B------:R-:W-:-:S04]  /*7c20*/  USEL UR38, URZ, 0x1, UP0 ;  /* 0x000000013f267887 */ /* 0x000fc80008000000 */
[----:B------:R-:W-:Y:S01]  /*7c30*/  ULOP3.LUT UR38, UR7, UR38, URZ, 0x3c, !UPT ;  /* 0x0000002607267292 */ /* 0x000fe2000f8e3c3f */
[----:B------:R-:W-:Y:S11]  /*7c40*/  @!P0 BRA `(.L_x_4307) ;  /* 0x0000000000048947 */ /* 0x000ff60003800000 */
[----:B------:R-:W-:Y:S01]  /*7c50*/  BPT.TRAP 0x1 ;  /* 0x000000040000795c */ /* 0x000fe20000300000 */
.L_x_4307:
        /* <DEDUP_REMOVED lines=9> */
.L_x_4308:
[----:B-1----:R-:W-:Y:S05]  /*7cf0*/  @P1 BRA `(.L_x_4309) ;  /* 0x0000000000081947 */ /* 0x002fea0003800000 */
[----:B------:R-:W1:Y:S02]  /*7d00*/  SYNCS.PHASECHK.TRANS64.TRYWAIT P1, [UR6+0x30830], R3 ;  /* 0x03083003ff0075a7 */ /* 0x000e640008020146 */
[----:B-1----:R-:W-:Y:S05]  /*7d10*/  @!P1 BRA `(.L_x_4310) ;  /* 0x000000c800a89947 */ /* 0x002fea0003800000 */
.L_x_4309:
        /* <DEDUP_REMOVED lines=167> */
.L_x_4311:
[----:B------:R-:W-:Y:S01]  /*8790*/  ULEA UR5, UR4, UR40, 0x3 ;  /* 0x0000002804057291 */ /* 0x000fe2000f8e183f */
[----:B------:R-:W-:-:S05]  /*87a0*/  IMAD.U32 R0, RZ, RZ, UR7 ;  /* 0x00000007ff007e24 */ /* 0x000fca000f8e00ff */
[----:B------:R-:W-:-:S04]  /*87b0*/  SHF.L.U32 R0, R0, 0x1f, RZ ;  /* 0x0000001f00007819 */ /* 0x000fc800000006ff */
[----:B------:R2:W3:Y:S01]  /*87c0*/  SYNCS.PHASECHK.TRANS64.TRYWAIT P1, [UR5+0x30850], R0 ;  /* 0x03085000ff0075a7 */ /* 0x0004e20008020145 */
[----:B------:R-:W-:Y:S05]  /*87d0*/  @!P0 BRA `(.L_x_4312) ;  /* 0x0000000000048947 */ /* 0x000fea0003800000 */
[----:B------:R-:W-:Y:S01]  /*87e0*/  BPT.TRAP 0x1 ;  /* 0x000000040000795c */ /* 0x000fe20000300000 */
.L_x_4312:
[----:B---3--:R-:W-:Y:S05]  /*87f0*/  @P1 BRA `(.L_x_4313) ;  /* 0x0000000000081947 */ /* 0x008fea0003800000 */
[----:B------:R-:W3:Y:S02]  /*8800*/  SYNCS.PHASECHK.TRANS64.TRYWAIT P1, [UR5+0x30850], R0 ;  /* 0x03085000ff0075a7 */ /* 0x000ee40008020145 */
[----:B---3--:R-:W-:Y:S05]  /*8810*/  @!P1 BRA `(.L_x_4314) ;  /* 0x000000c000009947 */ /* 0x008fea0003800000 */
.L_x_4313:
        /* <DEDUP_REMOVED lines=37> */
.L_x_4315:
[----:B0-2---:R-:W-:Y:S01]  /*8a70*/  FMNMX.FTZ R0, R120, R11, !PT ;  /* 0x0000000b78007209 */ /* 0x005fe20007810000 */
[----:B------:R-:W-:Y:S01]  /*8a80*/  UMOV UR10, UR54 ;  /* 0x00000036000a7c82 */ /* 0x000fe20008000000 */
[----:B------:R-:W-:Y:S01]  /*8a90*/  FMNMX.FTZ R2, R122, R12, !PT ;  /* 0x0000000c7a027209 */ /* 0x000fe20007810000 */
[----:B------:R-:W-:Y:S01]  /*8aa0*/  UIADD3 UR6, UR6, 0x30840, URZ ;  /* 0x0003084006067890 */ /* 0x000fe2000fffe03f */
[----:B-1----:R-:W-:Y:S02]  /*8ab0*/  FMNMX.FTZ R3, R121, R0, !PT ;  /* 0x0000000079037209 */ /* 0x002fe40007810000 */
[----:B------:R-:W-:Y:S01]  /*8ac0*/  FMNMX.FTZ R13, R123, R2, !PT ;  /* 0x000000027b0d7209 */ /* 0x000fe20007810000 */
[----:B------:R-:W-:Y:S01]  /*8ad0*/  UPRMT UR6, UR61, 0x654, UR6 ;  /* 0x000006543d067896 */ /* 0x000fe20008000006 */
[----:B------:R-:W-:Y:S02]  /*8ae0*/  FMNMX.FTZ R0, R124, R3, !PT ;  /* 0x000000037c007209 */ /* 0x000fe40007810000 */
[----:B------:R-:W-:-:S02]  /*8af0*/  FMNMX.FTZ R2, R126, R13, !PT ;  /* 0x0000000d7e027209 */ /* 0x000fc40007810000 */
[----:B------:R-:W-:Y:S02]  /*8b00*/  FMNMX.FTZ R3, R125, R0, !PT ;  /* 0x000000007d037209 */ /* 0x000fe40007810000 */
[----:B------:R-:W-:Y:S02]  /*8b10*/  FMNMX.FTZ R13, R127, R2, !PT ;  /* 0x000000027f0d7209 */ /* 0x000fe40007810000 */
[----:B------:R-:W-:Y:S01]  /*8b20*/  FMNMX.FTZ R0, R128, R3, !PT ;  /* 0x0000000380007209 */ /* 0x000fe20007810000 */
[----:B------:R-:W-:Y:S01]  /*8b30*/  SYNCS.ARRIVE.TRANS64.RED.A1T0 RZ, [UR6], RZ ;  /* 0x000000ffffff79a7 */ /* 0x000fe20008100406 */
        /* <DEDUP_REMOVED lines=47> */
[----:B------:R-:W-:-:S04]  /*8e30*/  FADD.FTZ R11, -R4, R11 ;  /* 0x0000000b040b7221 */ /* 0x000fc80000010100 */
[----:B------:R-:W-:Y:S01]  /*8e40*/  FMUL.FTZ R20, R11, UR10 ;  /* 0x0000000a0b147c20 */ /* 0x000fe20008410000 */
[----:B------:R-:W-:Y:S01]  /*8e50*/  FADD.FTZ R11, -R3, R12 ;  /* 0x0000000c030b7221 */ /* 0x000fe20000010100 */
[----:B------:R-:W-:Y:S02]  /*8e60*/  FMUL.FTZ R12, R4, UR10 ;  /* 0x0000000a040c7c20 */ /* 0x000fe40008410000 */
[----:B------:R0:W-:Y:S01]  /*8e70*/  MUFU.EX2 R0, R20 ;  /* 0x0000001400007308 */ /* 0x0001e20000000800 */
[----:B------:R-:W-:Y:S01]  /*8e80*/  FMUL.FTZ R2, R11, UR10 ;  /* 0x0000000a0b027c20 */ /* 0x000fe20008410000 */
        /* <DEDUP_REMOVED lines=23> */
[----:B------:R-:W-:Y:S01]  /*9000*/  FFMA.FTZ R149, R165, UR10, -R12 ;  /* 0x0000000aa5957c23 */ /* 0x000fe2000801080c */
[----:B------:R-:W-:Y:S01]  /*9010*/  FMUL.FTZ R12, R3, UR10 ;  /* 0x0000000a030c7c20 */ /* 0x000fe20008410000 */
[----:B------:R-:W-:Y:S03]  /*9020*/  MUFU.EX2 R2, R2 ;  /* 0x0000000200027308 */ /* 0x000fe60000000800 */
[--C-:B------:R-:W-:Y:S01]  /*9030*/  FFMA.FTZ R189, R122, UR10, -R12.reuse ;  /* 0x0000000a7abd7c23 */ /* 0x100fe2000801080c */
[--C-:B0-----:R-:W-:Y:S01]  /*9040*/  FFMA.FTZ R20, R123, UR10, -R12.reuse ;  /* 0x0000000a7b147c23 */ /* 0x101fe2000801080c */
        /* <DEDUP_REMOVED lines=20> */
[----:B0-----:R-:W-:Y:S01]  /*9190*/  FFMA.FTZ R123, R0, R10, R11 ;  /* 0x0000000a007b7223 */ /* 0x001fe2000001000b */
[--C-:B------:R-:W-:Y:S01]  /*91a0*/  FFMA.FTZ R163, R163, UR10, -R12.reuse ;  /* 0x0000000aa3a37c23 */ /* 0x100fe2000801080c */
[----:B------:R-:W-:-:S05]  /*91b0*/  FFMA.FTZ R166, R166, UR10, -R12 ;  /* 0x0000000aa6a67c23 */ /* 0x000fca000801080c */
[----:B------:R-:W0:Y:S01]  /*91c0*/  MUFU.EX2 R20, R20 ;  /* 0x0000001400147308 */ /* 0x000e220000000800 */
[----:B-1----:R-:W-:-:S07]  /*91d0*/  FFMA.FTZ R5, R2, R5, R189 ;  /* 0x0000000502057223 */ /* 0x002fce00000100bd */
        /* <DEDUP_REMOVED lines=95> */
.L_x_4316:
[----:B------:R-:W-:Y:S01]  /*97d0*/  UIADD3 UR5, UR5, 0x30860, URZ ;  /* 0x0003086005057890 */ /* 0x000fe2000fffe03f */
[----:B------:R-:W-:Y:S01]  /*97e0*/  ISETP.GT.AND P1, PT, R14, UR43, PT ;  /* 0x0000002b0e007c0c */ /* 0x000fe2000bf24270 */
        /* <DEDUP_REMOVED lines=32> */
.L_x_4306:
        /* <DEDUP_REMOVED lines=9> */
[----:B------:R-:W-:Y:S01]  /*9a80*/  ULDC UR58, c[0x0][0x988] ;  /* 0x00026200003a7ab9 */ /* 0x000fe20000000800 */
[----:B------:R-:W-:-:S05]  /*9a90*/  ULDC UR59, c[0x0][0x9e0] ;  /* 0x00027800003b7ab9 */ /* 0x000fca0000000800 */
.L_x_4337:
        /* <DEDUP_REMOVED lines=8> */
.L_x_4319:
[----:B------:R-:W-:Y:S01]  /*9b20*/  ULEA UR5, UR39, UR40, 0x3 ;  /* 0x0000002827057291 */ /* 0x000fe2000f8e183f */
[----:B------:R-:W-:-:S05]  /*9b30*/  IMAD.U32 R3, RZ, RZ, UR38 ;  /* 0x00000026ff037e24 */ /* 0x000fca000f8e00ff */
[----:B------:R-:W-:-:S04]  /*9b40*/  SHF.L.U32 R3, R3, 0x1f, RZ ;  /* 0x0000001f03037819 */ /* 0x000fc800000006ff */
[----:B------:R0:W1:Y:S01]  /*9b50*/  SYNCS.PHASECHK.TRANS64.TRYWAIT P1, [UR5+0x30830], R3 ;  /* 0x03083003ff0075a7 */ /* 0x0000620008020145 */
[----:B------:R-:W-:Y:S05]  /*9b60*/  @!P0 BRA `(.L_x_4320) ;  /* 0x0000000000048947 */ /* 0x000fea0003800000 */
[----:B------:R-:W-:Y:S01]  /*9b70*/  BPT.TRAP 0x1 ;  /* 0x000000040000795c */ /* 0x000fe20000300000 */
.L_x_4320:
[----:B-1----:R-:W-:Y:S05]  /*9b80*/  @P1 BRA `(.L_x_4321) ;  /* 0x0000000000081947 */ /* 0x002fea0003800000 */
[----:B------:R-:W1:Y:S02]  /*9b90*/  SYNCS.PHASECHK.TRANS64.TRYWAIT P1, [UR5+0x30830], R3 ;  /* 0x03083003ff0075a7 */ /* 0x000e640008020145 */
[----:B-1----:R-:W-:Y:S05]  /*9ba0*/  @!P1 BRA `(.L_x_4322) ;  /* 0x000000ac00349947 */ /* 0x002fea0003800000 */
.L_x_4321:
        /* <DEDUP_REMOVED lines=167> */
.L_x_4323:
[----:B------:R-:W-:Y:S01]  /*a620*/  ULEA UR5, UR4, UR40, 0x3 ;  /* 0x0000002804057291 */ /* 0x000fe2000f8e183f */
[----:B------:R-:W-:-:S05]  /*a630*/  IMAD.U32 R0, RZ, RZ, UR6 ;  /* 0x00000006ff007e24 */ /* 0x000fca000f8e00ff */
[----:B------:R-:W-:-:S04]  /*a640*/  SHF.L.U32 R0, R0, 0x1f, RZ ;  /* 0x0000001f00007819 */ /* 0x000fc800000006ff */
[----:B------:R2:W3:Y:S01]  /*a650*/  SYNCS.PHASECHK.TRANS64.TRYWAIT P1, [UR5+0x30850], R0 ;  /* 0x03085000ff0075a7 */ /* 0x0004e20008020145 */
[----:B------:R-:W-:Y:S05]  /*a660*/  @!P0 BRA `(.L_x_4324) ;  /* 0x0000000000048947 */ /* 0x000fea0003800000 */
[----:B------:R-:W-:Y:S01]  /*a670*/  BPT.TRAP 0x1 ;  /* 0x000000040000795c */ /* 0x000fe20000300000 */
.L_x_4324:
[----:B---3--:R-:W-:Y:S05]  /*a680*/  @P1 BRA `(.L_x_4325) ;  /* 0x0000000000081947 */ /* 0x008fea0003800000 */
[----:B------:R-:W3:Y:S02]  /*a690*/  SYNCS.PHASECHK.TRANS64.TRYWAIT P1, [UR5+0x30850], R0 ;  /* 0x03085000ff0075a7 */ /* 0x000ee40008020145 */
[----:B---3--:R-:W-:Y:S05]  /*a6a0*/  @!P1 BRA `(.L_x_4326) ;  /* 0x000000a0008c9947 */ /* 0x008fea0003800000 */
.L_x_4325:
        /* <DEDUP_REMOVED lines=37> */
.L_x_4327:
[----:B------:R-:W-:Y:S01]  /*a900*/  ISETP.NE.AND P2, PT, R199, 0x1, PT ;  /* 0x00000001c700780c */ /* 0x000fe20003f45270 */
[----:B------:R-:W-:Y:S01]  /*a910*/  VIADD R2, R19, UR41 ;  /* 0x0000002913027c36 */ /* 0x000fe20008000000 */
[----:B------:R-:W-:Y:S01]  /*a920*/  ULEA UR4, UR7, UR40, 0x3 ;  /* 0x0000002807047291 */ /* 0x000fe2000f8e183f */
[----:B------:R-:W-:Y:S01]  /*a930*/  IMAD R15, R14, -0x60, RZ ;  /* 0xffffffa00e0f7824 */ /* 0x000fe200078e02ff */
[----:B------:R-:W-:Y:S02]  /*a940*/  LOP3.LUT P1, RZ, R16, 0x80000, RZ, 0xc0, !PT ;  /* 0x0008000010ff7812 */ /* 0x000fe4000782c0ff */
[----:B------:R-:W-:-:S04]  /*a950*/  UIADD3 UR4, UR4, 0x30840, URZ ;  /* 0x0003084004047890 */ /* 0x000fc8000fffe03f */
[----:B------:R-:W-:-:S03]  /*a960*/  UPRMT UR4, UR61, 0x654, UR4 ;  /* 0x000006543d047896 */ /* 0x000fc60008000004 */
[----:B01----:R-:W0:Y:S08]  /*a970*/  @P2 LDC R3, c[0x0][0x44c] ;  /* 0x00011300ff032b82 */ /* 0x003e300000000800 */
[----:B--2---:R-:W1:Y:S01]  /*a980*/  @P2 LDC R0, c[0x0][0x450] ;  /* 0x00011400ff002b82 */ /* 0x004e620000000800 */
[----:B------:R-:W-:Y:S01]  /*a990*/  SYNCS.ARRIVE.TRANS64.RED.A1T0 RZ, [UR4], RZ ;  /* 0x000000ffffff79a7 */ /* 0x000fe20008100404 */
[----:B------:R-:W-:Y:S01]  /*a9a0*/  ULOP3.LUT UR4, URZ, UR55, URZ, 0x33, !UPT ;  /* 0x000000373f047292 */ /* 0x000fe2000f8e333f */
[----:B0-----:R-:W-:-:S05]  /*a9b0*/  @P2 IMAD.HI.U32 R3, R2, R3, RZ ;  /* 0x0000000302032227 */ /* 0x001fca00078e00ff */
[----:B-1----:R-:W-:Y:S01]  /*a9c0*/  @P2 SHF.R.U32.HI R2, RZ, R0, R3 ;  /* 0x00000000ff022219 */ /* 0x002fe20000011603 */
[----:B------:R-:W-:-:S04]  /*a9d0*/  VIADD R3, R15, 0x1 ;  /* 0x000000010f037836 */ /* 0x000fc80000000000 */
[----:B------:R-:W0:Y:S01]  /*a9e0*/  SHFL.IDX PT, R20, R2, RZ, 0x1c1f ;  /* 0x001c1fff02147589 */ /* 0x000e2200000e0000 */
[----:B------:R-:W-:-:S05]  /*a9f0*/  IMAD R4, R18, -0x2, R3 ;  /* 0xfffffffe12047824 */ /* 0x000fca00078e0203 */
[C---:B------:R-:W-:Y:S01]  /*aa00*/  IADD3 R0, R4.reuse, -UR54, R17 ;  /* 0x8000003604007c10 */ /* 0x040fe2000fffe011 */
[----:B------:R-:W-:-:S04]  /*aa10*/  VIADD R4, R4, 0xffffffff ;  /* 0xffffffff04047836 */ /* 0x000fc80000000000 */
[C---:B------:R-:W-:Y:S02]  /*aa20*/  VIADD R21, R0.reuse, UR59 ;  /* 0x0000003b00157c36 */ /* 0x040fe40008000000 */
[----:B------:R-:W-:Y:S02]  /*aa30*/  VIADD R168, R0, UR4 ;  /* 0x0000000400a87c36 */ /* 0x000fe40008000000 */
[--C-:B0-----:R-:W-:Y:S02]  /*aa40*/  IMAD.IADD R0, R21, 0x1, R20.reuse ;  /* 0x0000000115007824 */ /* 0x101fe400078e0214 */
[----:B------:R-:W-:Y:S01]  /*aa50*/  IMAD.IADD R3, R168, 0x1, R20 ;  /* 0x00000001a8037824 */ /* 0x000fe200078e0214 */
[----:B------:R-:W-:Y:S06]  /*aa60*/  @!P1 BRA `(.L_x_4328) ;  /* 0x0000000000549947 */ /* 0x000fec0003800000 */
[----:B------:R-:W-:Y:S01]  /*aa70*/  IADD3 R13, R17, -UR54, R20 ;  /* 0x80000036110d7c10 */ /* 0x000fe2000fffe014 */
        /* <DEDUP_REMOVED lines=11> */
.L_x_4330:
[----:B------:R-:W-:-:S05]  /*ab30*/  IMAD.U32 R169, RZ, RZ, UR43 ;  /* 0x0000002bffa97e24 */ /* 0x000fca000f8e00ff */
[----:B------:R-:W-:-:S13]  /*ab40*/  ISETP.NE.AND P1, PT, R169, 0x1, PT ;  /* 0x00000001a900780c */ /* 0x000fda0003f25270 */
[----:B------:R-:W0:Y:S02]  /*ab50*/  @P1 LDC.64 R170, c[0x0][0x9e8] ;  /* 0x00027a00ffaa1b82 */ /* 0x000e240000000a00 */
[----:B0-----:R-:W-:-:S05]  /*ab60*/  @P1 IMAD.HI.U32 R20, R13, R170, RZ ;  /* 0x000000aa0d141227 */ /* 0x001fca00078e00ff */
[----:B------:R-:W-:-:S07]  /*ab70*/  @P1 SHF.R.U32.HI R13, RZ, R171, R20 ;  /* 0x000000abff0d1219 */ /* 0x000fce0000011614 */
.L_x_4331:
[----:B------:R-:W-:Y:S05]  /*ab80*/  BSYNC B0 ;  /* 0x0000000000007941 */ /* 0x000fea0003800000 */
.L_x_4329:
[----:B------:R-:W-:-:S05]  /*ab90*/  IMAD R13, R13, R169, R4 ;  /* 0x000000a90d0d7224 */ /* 0x000fca00078e0204 */
[----:B------:R-:W-:Y:S02]  /*aba0*/  VIADDMNMX R0, R13, R169, R0, PT ;  /* 0x000000a90d007246 */ /* 0x000fe40003800100 */
[----:B------:R-:W-:-:S07]  /*abb0*/  VIMNMX R3, R3, R13, !PT ;  /* 0x0000000d03037248 */ /* 0x000fce0007fe0100 */
.L_x_4328:
        /* <DEDUP_REMOVED lines=130> */
[----:B------:R-:W-:Y:S01]  /*b3e0*/  ISETP.GE.AND P6, PT, R15, 0x5a, PT ;  /* 0x0000005a0f00780c */ /* 0x000fe20003fc6270 */
[----:B0-----:R-:W-:-:S12]  /*b3f0*/  IMAD.IADD R15, R168, 0x1, R2 ;  /* 0x00000001a80f7824 */ /* 0x001fd800078e0202 */
[----:B------:R-:W-:Y:S02]  /*b400*/  @P6 LOP3.LUT R16, R16, 0x1, RZ, 0xfc, !PT ;  /* 0x0000000110106812 */ /* 0x000fe400078efcff */
[----:B------:R-:W-:-:S04]  /*b410*/  ISETP.GT.AND P6, PT, R3, 0x59, !P6 ;  /* 0x000000590300780c */ /* 0x000fc800077c4270 */
[----:B------:R-:W-:Y:S01]  /*b420*/  ISETP.LT.OR P6, PT, R0, 0x5a, P6 ;  /* 0x0000005a0000780c */ /* 0x000fe200037c1670 */
[----:B------:R-:W-:-:S03]  /*b430*/  IMAD.IADD R0, R21, 0x1, R2 ;  /* 0x0000000115007824 */ /* 0x000fc600078e0202 */
[----:B------:R-:W-:Y:S02]  /*b440*/  FSEL R165, R165, -INF , !P6 ;  /* 0xff800000a5a57808 */ /* 0x000fe40007000000 */
[----:B------:R-:W-:-:S13]  /*b450*/  LOP3.LUT P6, RZ, R16, 0x80000, RZ, 0xc0, !PT ;  /* 0x0008000010ff7812 */ /* 0x000fda00078cc0ff */
[----:B------:R-:W-:Y:S05]  /*b460*/  @!P6 BRA `(.L_x_4332) ;  /* 0x000000000054e947 */ /* 0x000fea0003800000 */
        /* <DEDUP_REMOVED lines=12> */
.L_x_4334:
[----:B------:R-:W-:-:S05]  /*b530*/  IMAD.U32 R21, RZ, RZ, UR43 ;  /* 0x0000002bff157e24 */ /* 0x000fca000f8e00ff */
[----:B------:R-:W-:-:S13]  /*b540*/  ISETP.NE.AND P6, PT, R21, 0x1, PT ;  /* 0x000000011500780c */ /* 0x000fda0003fc5270 */
[----:B------:R-:W0:Y:S02]  /*b550*/  @P6 LDC.64 R2, c[0x0][0x9e8] ;  /* 0x00027a00ff026b82 */ /* 0x000e240000000a00 */
[----:B0-----:R-:W-:-:S05]  /*b560*/  @P6 IMAD.HI.U32 R2, R13, R2, RZ ;  /* 0x000000020d026227 */ /* 0x001fca00078e00ff */
[----:B------:R-:W-:-:S07]  /*b570*/  @P6 SHF.R.U32.HI R13, RZ, R3, R2 ;  /* 0x00000003ff0d6219 */ /* 0x000fce0000011602 */
.L_x_4335:
[----:B------:R-:W-:Y:S05]  /*b580*/  BSYNC B0 ;  /* 0x0000000000007941 */ /* 0x000fea0003800000 */
.L_x_4333:
[----:B------:R-:W-:-:S05]  /*b590*/  IMAD R4, R13, R21, R4 ;  /* 0x000000150d047224 */ /* 0x000fca00078e0204 */
[----:B------:R-:W-:Y:S02]  /*b5a0*/  VIADDMNMX R0, R4, R21, R0, PT ;  /* 0x0000001504007246 */ /* 0x000fe40003800100 */
[----:B------:R-:W-:-:S07]  /*b5b0*/  VIMNMX R15, R15, R4, !PT ;  /* 0x000000040f0f7248 */ /* 0x000fce0007fe0100 */
.L_x_4332:
        /* <DEDUP_REMOVED lines=63> */
[----:B------:R-:W-:Y:S02]  /*b9b0*/  FMNMX.FTZ R3, R161, R2, !PT ;  /* 0x00000002a1037209 */ /* 0x000fe40007810000 */
[----:B------:R-:W-:Y:S02]  /*b9c0*/  FSEL R143, R143, -INF , !P1 ;  /* 0xff8000008f8f7808 */ /* 0x000fe40004800000 */
[----:B------:R-:W-:Y:S02]  /*b9d0*/  LOP3.LUT P1, RZ, R16, 0x1000, RZ, 0xc0, !PT ;  /* 0x0000100010ff7812 */ /* 0x000fe4000782c0ff */
[----:B------:R-:W-:-:S02]  /*b9e0*/  FMNMX.FTZ R2, R164, R3, !PT ;  /* 0x00000003a4027209 */ /* 0x000fc40007810000 */
[----:B------:R-:W-:Y:S02]  /*b9f0*/  ISETP.GT.AND P1, PT, R15, 0x30, !P1 ;  /* 0x000000300f00780c */ /* 0x000fe40004f24270 */
[----:B------:R-:W-:Y:S02]  /*ba00*/  FMNMX.FTZ R3, R165, R2, !PT ;  /* 0x00000002a5037209 */ /* 0x000fe40007810000 */
[----:B------:R-:W-:Y:S02]  /*ba10*/  ISETP.LT.OR P1, PT, R0, 0x31, P1 ;  /* 0x000000310000780c */ /* 0x000fe40000f21670 */
[----:B------:R-:W-:Y:S01]  /*ba20*/  LOP3.LUT P2, RZ, R16, 0x40, RZ, 0xc0, !PT ;  /* 0x0000004010ff7812 */ /* 0x000fe2000784c0ff */
[----:B------:R-:W0:Y:S01]  /*ba30*/  SHFL.BFLY PT, R2, R3, 0x2, 0x1f ;  /* 0x0c401f0003027f89 */ /* 0x000e2200000e0000 */
[----:B------:R-:W-:Y:S02]  /*ba40*/  FSEL R146, R146, -INF , !P1 ;  /* 0xff80000092927808 */ /* 0x000fe40004800000 */
[----:B------:R-:W-:-:S02]  /*ba50*/  LOP3.LUT P1, RZ, R16, 0x800, RZ, 0xc0, !PT ;  /* 0x0000080010ff7812 */ /* 0x000fc4000782c0ff */
[----:B------:R-:W-:Y:S02]  /*ba60*/  LOP3.LUT P6, RZ, R16, 0x20, RZ, 0xc0, !PT ;  /* 0x0000002010ff7812 */ /* 0x000fe400078cc0ff */
[C---:B------:R-:W-:Y:S02]  /*ba70*/  ISETP.GT.AND P1, PT, R15.reuse, 0x31, !P1 ;  /* 0x000000310f00780c */ /* 0x040fe40004f24270 */
[----:B------:R-:W-:Y:S02]  /*ba80*/  ISETP.GT.AND P3, PT, R15, 0x50, !P3 ;  /* 0x000000500f00780c */ /* 0x000fe40005f64270 */
[C---:B------:R-:W-:Y:S02]  /*ba90*/  ISETP.LT.OR P1, PT, R0.reuse, 0x32, P1 ;  /* 0x000000320000780c */ /* 0x040fe40000f21670 */
[----:B------:R-:W-:Y:S02]  /*baa0*/  ISETP.LT.OR P3, PT, R0, 0x51, P3 ;  /* 0x000000510000780c */ /* 0x000fe40001f61670 */
[----:B------:R-:W-:-:S02]  /*bab0*/  FSEL R147, R147, -INF , !P1 ;  /* 0xff80000093937808 */ /* 0x000fc40004800000 */
[----:B------:R-:W-:Y:S02]  /*bac0*/  LOP3.LUT P1, RZ, R16, 0x400, RZ, 0xc0, !PT ;  /* 0x0000040010ff7812 */ /* 0x000fe4000782c0ff */
[C---:B------:R-:W-:Y:S02]  /*bad0*/  ISETP.GT.AND P4, PT, R15.reuse, 0x51, !P4 ;  /* 0x000000510f00780c */ /* 0x040fe40006784270 */
[----:B------:R-:W-:Y:S02]  /*bae0*/  ISETP.GT.AND P1, PT, R15, 0x38, !P1 ;  /* 0x000000380f00780c */ /* 0x000fe40004f24270 */
[----:B------:R-:W-:Y:S02]  /*baf0*/  FSEL R162, R162, -INF , !P3 ;  /* 0xff800000a2a27808 */ /* 0x000fe40005800000 */
[----:B------:R-:W-:Y:S02]  /*bb00*/  ISETP.LT.OR P1, PT, R0, 0x39, P1 ;  /* 0x000000390000780c */ /* 0x000fe40000f21670 */
[----:B0-----:R-:W-:-:S02]  /*bb10*/  FMNMX.FTZ R20, R3, R2, !PT ;  /* 0x0000000203147209 */ /* 0x001fc40007810000 */
[----:B------:R-:W-:Y:S02]  /*bb20*/  FSEL R150, R150, -INF , !P1 ;  /* 0xff80000096967808 */ /* 0x000fe40004800000 */
[----:B------:R-:W-:Y:S01]  /*bb30*/  LOP3.LUT P1, RZ, R16, 0x200, RZ, 0xc0, !PT ;  /* 0x0000020010ff7812 */ /* 0x000fe2000782c0ff */
[----:B------:R-:W0:Y:S01]  /*bb40*/  SHFL.BFLY PT, R13, R20, 0x1, 0x1f ;  /* 0x0c201f00140d7f89 */ /* 0x000e2200000e0000 */
[C---:B------:R-:W-:Y:S02]  /*bb50*/  ISETP.GT.AND P5, PT, R15.reuse, 0x58, !P5 ;  /* 0x000000580f00780c */ /* 0x040fe40006fa4270 */
[----:B------:R-:W-:Y:S02]  /*bb60*/  ISETP.GT.AND P1, PT, R15, 0x39, !P1 ;  /* 0x000000390f00780c */ /* 0x000fe40004f24270 */
[C---:B------:R-:W-:Y:S02]  /*bb70*/  ISETP.LT.OR P4, PT, R0.reuse, 0x52, P4 ;  /* 0x000000520000780c */ /* 0x040fe40002781670 */
[----:B------:R-:W-:-:S02]  /*bb80*/  ISETP.LT.OR P1, PT, R0, 0x3a, P1 ;  /* 0x0000003a0000780c */ /* 0x000fc40000f21670 */
[----:B------:R-:W-:Y:S02]  /*bb90*/  ISETP.LT.OR P5, PT, R0, 0x59, P5 ;  /* 0x000000590000780c */ /* 0x000fe40002fa1670 */
[----:B------:R-:W-:Y:S02]  /*bba0*/  FSEL R151, R151, -INF , !P1 ;  /* 0xff80000097977808 */ /* 0x000fe40004800000 */
[----:B------:R-:W-:Y:S02]  /*bbb0*/  LOP3.LUT P1, RZ, R16, 0x100, RZ, 0xc0, !PT ;  /* 0x0000010010ff7812 */ /* 0x000fe4000782c0ff */
[----:B------:R-:W-:Y:S02]  /*bbc0*/  FSEL R163, R163, -INF , !P4 ;  /* 0xff800000a3a37808 */ /* 0x000fe40006000000 */
[----:B------:R-:W-:Y:S02]  /*bbd0*/  ISETP.GT.AND P1, PT, R15, 0x40, !P1 ;  /* 0x000000400f00780c */ /* 0x000fe40004f24270 */
[----:B------:R-:W-:-:S02]  /*bbe0*/  FSEL R166, R166, -INF , !P5 ;  /* 0xff800000a6a67808 */ /* 0x000fc40006800000 */
[----:B------:R-:W-:Y:S02]  /*bbf0*/  ISETP.LT.OR P1, PT, R0, 0x41, P1 ;  /* 0x000000410000780c */ /* 0x000fe40000f21670 */
[----:B0-----:R-:W-:Y:S02]  /*bc00*/  FMNMX.FTZ R4, R20, R13, !PT ;  /* 0x0000000d14047209 */ /* 0x001fe40007810000 */
[----:B------:R-:W-:Y:S02]  /*bc10*/  FSEL R154, R154, -INF , !P1 ;  /* 0xff8000009a9a7808 */ /* 0x000fe40004800000 */
[----:B------:R-:W-:Y:S01]  /*bc20*/  LOP3.LUT P1, RZ, R16, 0x80, RZ, 0xc0, !PT ;  /* 0x0000008010ff7812 */ /* 0x000fe2000782c0ff */
[----:B------:R-:W-:-:S03]  /*bc30*/  FMUL.FTZ R2, R4, UR10 ;  /* 0x0000000a04027c20 */ /* 0x000fc60008410000 */
[----:B------:R-:W-:-:S04]  /*bc40*/  ISETP.GT.AND P1, PT, R15, 0x41, !P1 ;  /* 0x000000410f00780c */ /* 0x000fc80004f24270 */
        /* <DEDUP_REMOVED lines=9> */
[C---:B------:R-:W-:Y:S02]  /*bce0*/  ISETP.GT.AND P1, PT, R15.reuse, RZ, !P6 ;  /* 0x000000ff0f00720c */ /* 0x040fe40007724270 */
        /* <DEDUP_REMOVED lines=58> */
[----:B------:R-:W-:Y:S02]  /*c090*/  FMNMX.FTZ R3, R163, R20, !PT ;  /* 0x00000014a3037209 */ /* 0x000fe40007810000 */
[----:B------:R-:W-:Y:S01]  /*c0a0*/  FSEL R20, R4, RZ, P1 ;  /* 0x000000ff04147208 */ /* 0x000fe20000800000 */
[----:B------:R-:W-:Y:S01]  /*c0b0*/  MUFU.EX2 R121, R121 ;  /* 0x0000007900797308 */ /* 0x000fe20000000800 */
[----:B------:R-:W-:-:S03]  /*c0c0*/  FMNMX.FTZ R0, R166, R3, !PT ;  /* 0x00000003a6007209 */ /* 0x000fc60007810000 */
[----:B------:R-:W-:Y:S01]  /*c0d0*/  FADD.FTZ R20, -R20, R11 ;  /* 0x0000000b14147221 */ /* 0x000fe20000010100 */
        /* <DEDUP_REMOVED lines=12> */
[----:B------:R-:W-:-:S06]  /*c1a0*/  FMUL.FTZ R0, R20, UR10 ;  /* 0x0000000a14007c20 */ /* 0x000fcc0008410000 */
[----:B------:R-:W-:Y:S01]  /*c1b0*/  MUFU.EX2 R176, R176 ;  /* 0x000000b000b07308 */ /* 0x000fe20000000800 */
[C---:B------:R-:W-:Y:S01]  /*c1c0*/  FSETP.NEU.FTZ.AND P1, PT, R3.reuse, -INF , PT ;  /* 0xff8000000300780b */ /* 0x040fe20003f3d000 */
[----:B------:R-:W-:-:S05]  /*c1d0*/  FMUL.FTZ R120, R3, UR10 ;  /* 0x0000000a03787c20 */ /* 0x000fca0008410000 */
[----:B------:R-:W-:Y:S01]  /*c1e0*/  FSEL R20, R120, RZ, P1 ;  /* 0x000000ff78147208 */ /* 0x000fe20000800000 */
[----:B------:R-:W0:Y:S04]  /*c1f0*/  MUFU.EX2 R0, R0 ;  /* 0x0000000000007308 */ /* 0x000e280000000800 */
        /* <DEDUP_REMOVED lines=10> */
[----:B------:R-:W-:Y:S01]  /*c2a0*/  FMUL.FTZ R123, R123, UR10 ;  /* 0x0000000a7b7b7c20 */ /* 0x000fe20008410000 */
[--C-:B------:R-:W-:Y:S01]  /*c2b0*/  FFMA.FTZ R126, R135, UR10, -R20.reuse ;  /* 0x0000000a877e7c23 */ /* 0x100fe20008010814 */
[--C-:B------:R-:W-:Y:S01]  /*c2c0*/  FFMA.FTZ R181, R138, UR10, -R20.reuse ;  /* 0x0000000a8ab57c23 */ /* 0x100fe20008010814 */
[----:B0-----:R-:W-:Y:S01]  /*c2d0*/  FFMA.FTZ R127, R0, R10, R13 ;  /* 0x0000000a007f7223 */ /* 0x001fe2000001000d */
[--C-:B------:R-:W-:Y:S01]  /*c2e0*/  FFMA.FTZ R128, R139, UR10, -R20.reuse ;  /* 0x0000000a8b807c23 */ /* 0x100fe20008010814 */
[----:B------:R-:W-:Y:S01]  /*c2f0*/  MUFU.EX2 R189, R189 ;  /* 0x000000bd00bd7308 */ /* 0x000fe20000000800 */
[--C-:B------:R-:W-:Y:S01]  /*c300*/  FFMA.FTZ R183, R142, UR10, -R20.reuse ;  /* 0x0000000a8eb77c23 */ /* 0x100fe20008010814 */
[----:B------:R-:W-:Y:S01]  /*c310*/  FADD.FTZ R127, R188, R127 ;  /* 0x0000007fbc7f7221 */ /* 0x000fe20000010000 */
[--C-:B------:R-:W-:Y:S01]  /*c320*/  FFMA.FTZ R12, R143, UR10, -R20.reuse ;  /* 0x0000000a8f0c7c23 */ /* 0x100fe20008010814 */
[--C-:B------:R-:W-:Y:S01]  /*c330*/  FFMA.FTZ R177, R146, UR10, -R20.reuse ;  /* 0x0000000a92b17c23 */ /* 0x100fe20008010814 */
[--C-:B------:R-:W-:Y:S01]  /*c340*/  FFMA.FTZ R130, R147, UR10, -R20.reuse ;  /* 0x0000000a93827c23 */ /* 0x100fe20008010814 */
[----:B------:R-:W-:Y:S01]  /*c350*/  FADD.FTZ R134, R190, R127 ;  /* 0x0000007fbe867221 */ /* 0x000fe20000010000 */
[--C-:B------:R-:W-:Y:S01]  /*c360*/  FFMA.FTZ R179, R150, UR10, -R20.reuse ;  /* 0x0000000a96b37c23 */ /* 0x100fe20008010814 */
[----:B------:R0:W1:Y:S01]  /*c370*/  MUFU.EX2 R2, R123 ;  /* 0x0000007b00027308 */ /* 0x0000620000000800 */
[--C-:B------:R-:W-:Y:S01]  /*c380*/  FFMA.FTZ R132, R151, UR10, -R20.reuse ;  /* 0x0000000a97847c23 */ /* 0x100fe20008010814 */
[--C-:B------:R-:W-:Y:S01]  /*c390*/  FFMA.FTZ R173, R154, UR10, -R20.reuse ;  /* 0x0000000a9aad7c23 */ /* 0x100fe20008010814 */
[--C-:B------:R-:W-:Y:S01]  /*c3a0*/  FFMA.FTZ R175, R158, UR10, -R20.reuse ;  /* 0x0000000a9eaf7c23 */ /* 0x100fe20008010814 */
[--C-:B------:R-:W-:Y:S01]  /*c3b0*/  FFMA.FTZ R162, R162, UR10, -R20.reuse ;  /* 0x0000000aa2a27c23 */ /* 0x100fe20008010814 */
[--C-:B------:R-:W-:Y:S01]  /*c3c0*/  FFMA.FTZ R163, R163, UR10, -R20.reuse ;  /* 0x0000000aa3a37c23 */ /* 0x100fe20008010814 */
[----:B------:R-:W-:-:S02]  /*c3d0*/  FFMA.FTZ R166, R166, UR10, -R20 ;  /* 0x0000000aa6a67c23 */ /* 0x000fc40008010814 */
[----:B------:R-:W2:Y:S01]  /*c3e0*/  MUFU.EX2 R191, R191 ;  /* 0x000000bf00bf7308 */ /* 0x000ea20000000800 */
[----:B0-----:R-:W-:-:S04]  /*c3f0*/  FADD.FTZ R123, R21, R134 ;  /* 0x00000086157b7221 */ /* 0x001fc80000010000 */
[----:B------:R-:W-:-:S03]  /*c400*/  FADD.FTZ R134, R184, R123 ;  /* 0x0000007bb8867221 */ /* 0x000fc60000010000 */
[----:B------:R-:W0:Y:S01]  /*c410*/  MUFU.EX2 R122, R122 ;  /* 0x0000007a007a7308 */ /* 0x000e220000000800 */
[----:B-1----:R-:W-:Y:S01]  /*c420*/  FFMA.FTZ R5, R2, R5, R189 ;  /* 0x0000000502057223 */ /* 0x002fe200000100bd */
[----:B------:R-:W-:Y:S01]  /*c430*/  FADD.FTZ R123, R121, R134 ;  /* 0x00000086797b7221 */ /* 0x000fe20000010000 */
[----:B------:R-:W-:Y:S02]  /*c440*/  FFMA.FTZ R134, R155, UR10, -R20 ;  /* 0x0000000a9b867c23 */ /* 0x000fe40008010814 */
[----:B------:R-:W-:Y:S01]  /*c450*/  FADD.FTZ R10, R120, R5 ;  /* 0x00000005780a7221 */ /* 0x000fe20000010000 */
[----:B------:R-:W-:Y:S02]  /*c460*/  FADD.FTZ R136, R186, R123 ;  /* 0x0000007bba887221 */ /* 0x000fe40000010000 */
[----:B------:R-:W1:Y:S01]  /*c470*/  MUFU.EX2 R185, R185 ;  /* 0x000000b900b97308 */ /* 0x000e620000000800 */
[----:B--2---:R-:W-:Y:S01]  /*c480*/  FADD.FTZ R5, R191, R10 ;  /* 0x0000000abf057221 */ /* 0x004fe20000010000 */
[----:B------:R-:W-:-:S04]  /*c490*/  FADD.FTZ R123, R125, R136 ;  /* 0x000000887d7b7221 */ /* 0x000fc80000010000 */
[----:B------:R-:W-:Y:S02]  /*c4a0*/  FADD.FTZ R136, R180, R123 ;  /* 0x0000007bb4887221 */ /* 0x000fe40000010000 */
[----:B------:R-:W2:Y:S01]  /*c4b0*/  MUFU.EX2 R124, R124 ;  /* 0x0000007c007c7308 */ /* 0x000ea20000000800 */
[----:B0-----:R-:W-:Y:S01]  /*c4c0*/  FADD.FTZ R10, R122, R5 ;  /* 0x000000057a0a7221 */ /* 0x001fe20000010000 */
[----:B------:R-:W-:Y:S01]  /*c4d0*/  FADD.FTZ R123, R129, R136 ;  /* 0x00000088817b7221 */ /* 0x000fe20000010000 */
[--C-:B------:R-:W-:Y:S01]  /*c4e0*/  FFMA.FTZ R136, R159, UR10, -R20.reuse ;  /* 0x0000000a9f887c23 */ /* 0x100fe20008010814 */
[----:B------:R-:W-:Y:S02]  /*c4f0*/  FFMA.FTZ R20, R167, UR10, -R20 ;  /* 0x0000000aa7147c23 */ /* 0x000fe40008010814 */
        /* <DEDUP_REMOVED lines=59> */
[----:B------:R-:W-:Y:S01]  /*c8b0*/  FADD.FTZ R10, R11, R10 ;  /* 0x0000000a0b0a7221 */ /* 0x000fe20000010000 */
[----:B--2---:R-:W-:-:S04]  /*c8c0*/  FADD.FTZ R5, R166, R5 ;  /* 0x00000005a6057221 */ /* 0x004fc80000010000 */
[----:B0-----:R-:W-:Y:S01]  /*c8d0*/  FADD.FTZ R5, R20, R5 ;  /* 0x0000000514057221 */ /* 0x001fe20000010000 */
[----:B------:R-:W-:Y:S06]  /*c8e0*/  @!P0 BRA `(.L_x_4336) ;  /* 0x0000000000048947 */ /* 0x000fec0003800000 */
[----:B------:R-:W-:Y:S01]  /*c8f0*/  BPT.TRAP 0x1 ;  /* 0x000000040000795c */ /* 0x000fe20000300000 */
.L_x_4336:
        /* <DEDUP_REMOVED lines=34> */
.L_x_4318:
        /* <DEDUP_REMOVED lines=99> */
.L_x_4338:
[----:B------:R-:W-:Y:S01]  /*d150*/  ULEA UR5, UR39, UR40, 0x3 ;  /* 0x0000002827057291 */ /* 0x000fe2000f8e183f */
[----:B------:R-:W-:-:S05]  /*d160*/  IMAD.U32 R0, RZ, RZ, UR38 ;  /* 0x00000026ff007e24 */ /* 0x000fca000f8e00ff */
[----:B------:R-:W-:-:S04]  /*d170*/  SHF.L.U32 R0, R0, 0x1f, RZ ;  /* 0x0000001f00007819 */ /* 0x000fc800000006ff */
[----:B------:R0:W1:Y:S01]  /*d180*/  SYNCS.PHASECHK.TRANS64.TRYWAIT P1, [UR5+0x30850], R0 ;  /* 0x03085000ff0075a7 */ /* 0x0000620008020145 */
[----:B------:R-:W-:Y:S05]  /*d190*/  @!P0 BRA `(.L_x_4339) ;  /* 0x0000000000048947 */ /* 0x000fea0003800000 */
[----:B------:R-:W-:Y:S01]  /*d1a0*/  BPT.TRAP 0x1 ;  /* 0x000000040000795c */ /* 0x000fe20000300000 */
.L_x_4339:
[----:B-1----:R-:W-:Y:S05]  /*d1b0*/  @P1 BRA `(.L_x_4340) ;  /* 0x0000000000081947 */ /* 0x002fea0003800000 */
[----:B------:R-:W1:Y:S02]  /*d1c0*/  SYNCS.PHASECHK.TRANS64.TRYWAIT P1, [UR5+0x30850], R0 ;  /* 0x03085000ff0075a7 */ /* 0x000e640008020145 */
[----:B-1----:R-:W-:Y:S05]  /*d1d0*/  @!P1 BRA `(.L_x_4341) ;  /* 0x0000007400d89947 */ /* 0x002fea0003800000 */
.L_x_4340:
        /* <DEDUP_REMOVED lines=10> */
[----:B------:R-:W-:-:S07]  /*d280*/  UIMAD UR4, UR39, 0x900, UR4 ;  /* 0x00000900270478a4 */ /* 0x000fce000f8e0204 */
[----:B------:R-:W-:Y:S02]  /*d290*/  UMOV UR6, UR4 ;  /* 0x0000000400067c82 */ /* 0x000fe40008000000 */
[----:B------:R-:W-:Y:S01]  /*d2a0*/  HGMMA.64x192x16.F32.BF16 R24, R188, gdesc[UR4].tnspB, R24, gsb0 ;  /* 0x42e00004bc187df0 */ /* 0x000fe20008001818 */
        /* <DEDUP_REMOVED lines=39> */
[----:B------:R-:W-:Y:S01]  /*d520*/  UIADD3 UR4, UR4, 0x280, URZ ;  /* 0x0000028004047890 */ /* 0x000fe2000fffe03f */
[----:B------:R-:W-:Y:S02]  /*d530*/  WARPGROUP.DEPBAR.LE gsb0, 0x0 ;  /* 0x00008000000079c5 */ /* 0x000fe40000010000 */
[----:B------:R-:W-:-:S14]  /*d540*/  WARPGROUP.ARRIVE ;  /* 0x00000000000079c5 */ /* 0x000fdc0000000000 */
        /* <DEDUP_REMOVED lines=9> */
.L_x_4342:
[----:B------:R-:W-:Y:S01]  /*d5e0*/  R2UR UR6, R197 ;  /* 0x00000000c50672ca */ /* 0x000fe200000e0000 */
[----:B------:R-:W-:Y:S01]  /*d5f0*/  UIADD3 UR4, UR5, 0x30860, URZ ;  /* 0x0003086005047890 */ /* 0x000fe2000fffe03f */
[-C--:B------:R-:W-:Y:S01]  /*d600*/  FMUL.FTZ R137, R91, R17.reuse ;  /* 0x000000115b897220 */ /* 0x080fe20000410000 */
[----:B------:R-:W-:Y:S01]  /*d610*/  UIADD3 UR39, UR39, 0x1, URZ ;  /* 0x0000000127277890 */ /* 0x000fe2000fffe03f */
[-C--:B------:R-:W-:Y:S01]  /*d620*/  FMUL.FTZ R91, R94, R17.reuse ;  /* 0x000000115e5b7220 */ /* 0x080fe20000410000 */
[----:B------:R-:W-:Y:S01]  /*d630*/  UPRMT UR4, UR61, 0x654, UR4 ;  /* 0x000006543d047896 */ /* 0x000fe20008000004 */
[----:B------:R-:W-:Y:S01]  /*d640*/  FMUL.FTZ R94, R95, R17 ;  /* 0x000000115f5e7220 */ /* 0x000fe20000410000 */
[----:B------:R-:W-:Y:S01]  /*d650*/  UISETP.NE.AND UP0, UPT, UR39, 0x2, UPT ;  /* 0x000000022700788c */ /* 0x000fe2000bf05270 */
[----:B------:R-:W-:Y:S01]  /*d660*/  FMUL.FTZ R4, R24, R5 ;  /* 0x0000000518047220 */ /* 0x000fe20000410000 */
[----:B------:R-:W-:Y:S01]  /*d670*/  FMUL.FTZ R95, R99, R17 ;  /* 0x00000011635f7220 */ /* 0x000fe20000410000 */
[-C--:B------:R-:W-:Y:S01]  /*d680*/  FMUL.FTZ R25, R25, R5.reuse ;  /* 0x0000000519197220 */ /* 0x080fe20000410000 */
[-C--:B------:R-:W-:Y:S01]  /*d690*/  FMUL.FTZ R6, R28, R5.reuse ;  /* 0x000000051c067220 */ /* 0x080fe20000410000 */
[-C--:B------:R-:W-:Y:S01]  /*d6a0*/  FMUL.FTZ R7, R29, R5.reuse ;  /* 0x000000051d077220 */ /* 0x080fe20000410000 */
[----:B------:R-:W-:Y:S01]  /*d6b0*/  UIADD3 UR6, UR6, 0x1, URZ ;  /* 0x0000000106067890 */ /* 0x000fe2000fffe03f */
[----:B------:R-:W-:Y:S01]  /*d6c0*/  SYNCS.ARRIVE.TRANS64.RED.A1T0 RZ, [UR4], RZ ;  /* 0x000000ffffff79a7 */ /* 0x000fe20008100404 */
        /* <DEDUP_REMOVED lines=93> */
.L_x_4264:
        /* <DEDUP_REMOVED lines=12> */
[----:B------:R-:W-:Y:S01]  /*dd60*/  F2FP.BF16.F32.PACK_AB R6, R7, R6 ;  /* 0x000000060706723e */ /* 0x000fe200000010ff */
[----:B------:R-:W-:Y:S01]  /*dd70*/  ULDC.64 UR8, c[0x0][0xb90] ;  /* 0x0002e40000087ab9 */ /* 0x000fe20000000a00 */
[----:B------:R-:W-:Y:S02]  /*dd80*/  F2FP.BF16.F32.PACK_AB R7, R152, R33 ;  /* 0x000000219807723e */ /* 0x000fe400000010ff */
[----:B------:R-:W-:Y:S02]  /*dd90*/  F2FP.BF16.F32.PACK_AB R4, R25, R4 ;  /* 0x000000041904723e */ /* 0x000fe400000010ff */
[----:B------:R-:W-:Y:S02]  /*dda0*/  R2UR UR11, R194 ;  /* 0x00000000c20b72ca */ /* 0x000fe400000e0000 */
[----:B------:R-:W-:-:S02]  /*ddb0*/  R2UR UR13, R195 ;  /* 0x00000000c30d72ca */ /* 0x000fc400000e0000 */
[----:B------:R-:W-:Y:S02]  /*ddc0*/  F2FP.BF16.F32.PACK_AB R5, R150, R5 ;  /* 0x000000059605723e */ /* 0x000fe400000010ff */
[----:B------:R-:W-:Y:S02]  /*ddd0*/  F2FP.BF16.F32.PACK_AB R10, R11, R10 ;  /* 0x0000000a0b0a723e */ /* 0x000fe400000010ff */
[----:B------:R-:W-:Y:S02]  /*dde0*/  F2FP.BF16.F32.PACK_AB R8, R15, R8 ;  /* 0x000000080f08723e */ /* 0x000fe400000010ff */
[----:B------:R-:W-:Y:S02]  /*ddf0*/  F2FP.BF16.F32.PACK_AB R11, R146, R131 ;  /* 0x00000083920b723e */ /* 0x000fe400000010ff */
[----:B------:R-:W-:Y:S01]  /*de00*/  F2FP.BF16.F32.PACK_AB R12, R13, R12 ;  /* 0x0000000c0d0c723e */ /* 0x000fe200000010ff */
[----:B------:R-:W-:Y:S01]  /*de10*/  USHF.R.S32.HI UR10, URZ, 0x1f, UR11 ;  /* 0x0000001f3f0a7899 */ /* 0x000fe2000801140b */
[----:B------:R-:W-:Y:S01]  /*de20*/  F2FP.BF16.F32.PACK_AB R13, R145, R130 ;  /* 0x00000082910d723e */ /* 0x000fe200000010ff */
[----:B------:R-:W-:Y:S01]  /*de30*/  UIMAD.WIDE.U32 UR6, UR11, UR8, URZ ;  /* 0x000000080b0672a5 */ /* 0x000fe2000f8e003f */
[----:B------:R-:W-:Y:S01]  /*de40*/  F2FP.BF16.F32.PACK_AB R14, R53, R14 ;  /* 0x0000000e350e723e */ /* 0x000fe200000010ff */
[----:B------:R-:W-:Y:S01]  /*de50*/  UIMAD UR5, UR10, UR8, URZ ;  /* 0x000000080a0572a4 */ /* 0x000fe2000f8e023f */
[----:B------:R-:W-:Y:S01]  /*de60*/  F2FP.BF16.F32.PACK_AB R15, R144, R129 ;  /* 0x00000081900f723e */ /* 0x000fe200000010ff */
[----:B------:R-:W-:Y:S01]  /*de70*/  USHF.R.S32.HI UR12, URZ, 0x1f, UR13 ;  /* 0x0000001f3f0c7899 */ /* 0x000fe2000801140d */
[----:B------:R-:W-:Y:S01]  /*de80*/  F2FP.BF16.F32.PACK_AB R24, R57, R24 ;  /* 0x000000183918723e */ /* 0x000fe200000010ff */
[----:B------:R-:W-:Y:S01]  /*de90*/  UIMAD UR5, UR11, UR9, UR5 ;  /* 0x000000090b0572a4 */ /* 0x000fe2000f8e0205 */
[----:B------:R-:W-:-:S02]  /*dea0*/  F2FP.BF16.F32.PACK_AB R88, R89, R88 ;  /* 0x000000585958723e */ /* 0x000fc400000010ff */
[----:B------:R-:W-:Y:S02]  /*deb0*/  MOV R48, R17 ;  /* 0x0000001100307202 */ /* 0x000fe40000000f00 */
[----:B0-----:R-:W-:Y:S01]  /*dec0*/  MOV R49, R20 ;  /* 0x0000001400317202 */ /* 0x001fe20000000f00 */
[----:B------:R-:W-:Y:S01]  /*ded0*/  ULDC.64 UR8, c[0x0][0xb98] ;  /* 0x0002e60000087ab9 */ /* 0x000fe20000000a00 */
[----:B------:R-:W-:Y:S01]  /*dee0*/  UIADD3 UR7, UR7, UR5, URZ ;  /* 0x0000000507077290 */ /* 0x000fe2000fffe03f */
[----:B------:R-:W-:Y:S01]  /*def0*/  F2FP.BF16.F32.PACK_AB R89, R137, R90 ;  /* 0x0000005a8959723e */ /* 0x000fe200000010ff */
[----:B------:R-:W-:Y:S01]  /*df00*/  UIMAD UR5, UR12, UR8, URZ ;  /* 0x000000080c0572a4 */ /* 0x000fe2000f8e023f */
[--C-:B------:R-:W-:Y:S01]  /*df10*/  IMAD.WIDE R46, R202, 0x2, R48.reuse ;  /* 0x00000002ca2e7825 */ /* 0x100fe200078e0230 */
[----:B------:R-:W-:Y:S01]  /*df20*/  UIMAD.WIDE.U32 UR6, UR13, UR8, UR6 ;  /* 0x000000080d0672a5 */ /* 0x000fe2000f8e0006 */
[----:B------:R-:W-:Y:S01]  /*df30*/  F2FP.BF16.F32.PACK_AB R96, R97, R96 ;  /* 0x000000606160723e */ /* 0x000fe200000010ff */
[----:B------:R-:W-:Y:S01]  /*df40*/  UIMAD UR5, UR13, UR9, UR5 ;  /* 0x000000090d0572a4 */ /* 0x000fe2000f8e0205 */
[----:B------:R-:W-:Y:S01]  /*df50*/  IMAD.WIDE R48, R21, 0x2, R48 ;  /* 0x0000000215307825 */ /* 0x000fe200078e0230 */
[C---:B------:R-:W-:Y:S01]  /*df60*/  IADD3 R27, P5, R46.reuse, 0x8060, RZ ;  /* 0x000080602e1b7810 */ /* 0x040fe20007fbe0ff */
[----:B------:R-:W-:Y:S01]  /*df70*/  ULDC.64 UR8, c[0x0][0xae8] ;  /* 0x0002ba0000087ab9 */ /* 0x000fe20000000a00 */
[----:B------:R-:W-:-:S02]  /*df80*/  LOP3.LUT R21, R46, 0x380, RZ, 0xc0, !PT ;  /* 0x000003802e157812 */ /* 0x000fc400078ec0ff */
[----:B------:R-:W-:Y:S02]  /*df90*/  LOP3.LUT R26, R27, 0x380, RZ, 0xc0, !PT ;  /* 0x000003801b1a7812 */ /* 0x000fe400078ec0ff */
[----:B------:R-:W-:Y:S02]  /*dfa0*/  IADD3 R43, P0, R46, 0x8020, RZ ;  /* 0x000080202e2b7810 */ /* 0x000fe40007f1e0ff */
[----:B------:R-:W-:Y:S02]  /*dfb0*/  SHF.R.U64 R26, R26, 0x3, RZ ;  /* 0x000000031a1a7819 */ /* 0x000fe400000012ff */
[C---:B------:R-:W-:Y:S01]  /*dfc0*/  IADD3 R45, P6, R46.reuse, 0x8040, RZ ;  /* 0x000080402e2d7810 */ /* 0x040fe20007fde0ff */
[--C-:B------:R-:W-:Y:S01]  /*dfd0*/  IMAD.X R55, RZ, RZ, R47.reuse, P0 ;  /* 0x000000ffff377224 */ /* 0x100fe200000e062f */
[----:B------:R-:W-:Y:S02]  /*dfe0*/  IADD3 R30, P1, R46, 0x8000, RZ ;  /* 0x000080002e1e7810 */ /* 0x000fe40007f3e0ff */
[----:B------:R-:W-:Y:S01]  /*dff0*/  SHF.R.U64 R21, R21, 0x3, RZ ;  /* 0x0000000315157819 */ /* 0x000fe200000012ff */
[--C-:B------:R-:W-:Y:S01]  /*e000*/  IMAD.X R51, RZ, RZ, R47.reuse, P6 ;  /* 0x000000ffff337224 */ /* 0x100fe200030e062f */
[----:B------:R-:W-:Y:S01]  /*e010*/  LOP3.LUT R32, R43, 0x380, RZ, 0xc0, !PT ;  /* 0x000003802b207812 */ /* 0x000fe200078ec0ff */
[--C-:B------:R-:W-:Y:S01]  /*e020*/  IMAD.X R59, RZ, RZ, R47.reuse, P1 ;  /* 0x000000ffff3b7224 */ /* 0x100fe200008e062f */
[----:B------:R-:W-:Y:S01]  /*e030*/  LOP3.LUT R26, R26, R27, RZ, 0x3c, !PT ;  /* 0x0000001b1a1a7212 */ /* 0x000fe200078e3cff */
        /* <DEDUP_REMOVED lines=13> */
[----:B------:R-:W-:Y:S01]  /*e110*/  LOP3.LUT R46, R21, R46, RZ, 0x3c, !PT ;  /* 0x0000002e152e7212 */ /* 0x000fe200078e3cff */
[--C-:B------:R-:W-:Y:S01]  /*e120*/  IMAD.X R83, RZ, RZ, R47.reuse, P0 ;  /* 0x000000ffff537224 */ /* 0x100fe200000e062f */
[----:B------:R-:W-:Y:S01]  /*e130*/  SHF.R.U64 R32, R32, 0x3, RZ ;  /* 0x0000000320207819 */ /* 0x000fe200000012ff */
[----:B------:R-:W-:Y:S01]  /*e140*/  IMAD.X R87, RZ, RZ, R47, P1 ;  /* 0x000000ffff577224 */ /* 0x000fe200008e062f */
[----:B------:R-:W-:-:S02]  /*e150*/  LOP3.LUT R21, R30, 0x380, RZ, 0xc0, !PT ;  /* 0x000003801e157812 */ /* 0x000fc400078ec0ff */
[----:B------:R-:W-:Y:S02]  /*e160*/  LOP3.LUT R54, R32, R43, RZ, 0x3c, !PT ;  /* 0x0000002b20367212 */ /* 0x000fe400078e3cff */
[----:B------:R-:W-:Y:S02]  /*e170*/  LOP3.LUT R20, R41, 0x380, RZ, 0xc0, !PT ;  /* 0x0000038029147812 */ /* 0x000fe400078ec0ff */
[----:B------:R-:W-:Y:S02]  /*e180*/  SHF.R.U64 R21, R21, 0x3, RZ ;  /* 0x0000000315157819 */ /* 0x000fe400000012ff */
[----:B------:R-:W-:Y:S02]  /*e190*/  LOP3.LUT R32, R39, 0x380, RZ, 0xc0, !PT ;  /* 0x0000038027207812 */ /* 0x000fe400078ec0ff */
[----:B------:R-:W-:Y:S02]  /*e1a0*/  SHF.R.U64 R20, R20, 0x3, RZ ;  /* 0x0000000314147819 */ /* 0x000fe400000012ff */
[----:B------:R-:W-:-:S02]  /*e1b0*/  LOP3.LUT R58, R21, R30, RZ, 0x3c, !PT ;  /* 0x0000001e153a7212 */ /* 0x000fc400078e3cff */
[----:B------:R-:W-:Y:S02]  /*e1c0*/  SHF.R.U64 R32, R32, 0x3, RZ ;  /* 0x0000000320207819 */ /* 0x000fe400000012ff */
[----:B------:R-:W-:Y:S02]  /*e1d0*/  LOP3.LUT R21, R28, 0x380, RZ, 0xc0, !PT ;  /* 0x000003801c157812 */ /* 0x000fe400078ec0ff */
[----:B------:R-:W-:Y:S02]  /*e1e0*/  LOP3.LUT R62, R20, R41, RZ, 0x3c, !PT ;  /* 0x00000029143e7212 */ /* 0x000fe400078e3cff */
[----:B------:R-:W-:Y:S02]  /*e1f0*/  LOP3.LUT R70, R32, R39, RZ, 0x3c, !PT ;  /* 0x0000002720467212 */ /* 0x000fe400078e3cff */
[----:B------:R-:W-:Y:S02]  /*e200*/  LOP3.LUT R20, R29, 0x380, RZ, 0xc0, !PT ;  /* 0x000003801d147812 */ /* 0x000fe400078ec0ff */
[----:B------:R-:W-:-:S02]  /*e210*/  SHF.R.U64 R21, R21, 0x3, RZ ;  /* 0x0000000315157819 */ /* 0x000fc400000012ff */
[----:B------:R-:W-:Y:S02]  /*e220*/  LOP3.LUT R32, R35, 0x380, RZ, 0xc0, !PT ;  /* 0x0000038023207812 */ /* 0x000fe400078ec0ff */
[----:B------:R-:W-:Y:S02]  /*e230*/  LOP3.LUT R34, R45, 0x380, RZ, 0xc0, !PT ;  /* 0x000003802d227812 */ /* 0x000fe400078ec0ff */
[----:B------:R-:W-:Y:S02]  /*e240*/  SHF.R.U64 R20, R20, 0x3, RZ ;  /* 0x0000000314147819 */ /* 0x000fe400000012ff */
[----:B------:R-:W-:Y:S02]  /*e250*/  LOP3.LUT R78, R21, R28, RZ, 0x3c, !PT ;  /* 0x0000001c154e7212 */ /* 0x000fe400078e3cff */
[----:B------:R-:W-:Y:S02]  /*e260*/  SHF.R.U64 R32, R32, 0x3, RZ ;  /* 0x0000000320207819 */ /* 0x000fe400000012ff */
[----:B------:R-:W-:-:S02]  /*e270*/  IADD3 R21, P4, R48, 0x1000, RZ ;  /* 0x0000100030157810 */ /* 0x000fc40007f9e0ff */
[----:B------:R-:W-:Y:S02]  /*e280*/  SHF.R.U64 R34, R34, 0x3, RZ ;  /* 0x0000000322227819 */ /* 0x000fe400000012ff */
[----:B------:R-:W-:Y:S02]  /*e290*/  LOP3.LUT R66, R20, R29, RZ, 0x3c, !PT ;  /* 0x0000001d14427212 */ /* 0x000fe400078e3cff */
[----:B------:R-:W-:Y:S02]  /*e2a0*/  LOP3.LUT R82, R32, R35, RZ, 0x3c, !PT ;  /* 0x0000002320527212 */ /* 0x000fe400078e3cff */
[----:B------:R-:W-:Y:S02]  /*e2b0*/  LOP3.LUT R20, R21, 0x380, RZ, 0xc0, !PT ;  /* 0x0000038015147812 */ /* 0x000fe400078ec0ff */
[----:B------:R-:W-:Y:S02]  /*e2c0*/  IADD3 R35, P0, R48, 0x5000, RZ ;  /* 0x0000500030237810 */ /* 0x000fe40007f1e0ff */
[----:B------:R-:W-:-:S02]  /*e2d0*/  LOP3.LUT R50, R34, R45, RZ, 0x3c, !PT ;  /* 0x0000002d22327212 */ /* 0x000fc400078e3cff */
[----:B------:R-:W-:Y:S02]  /*e2e0*/  SHF.R.U64 R20, R20, 0x3, RZ ;  /* 0x0000000314147819 */ /* 0x000fe400000012ff */
[----:B------:R-:W-:Y:S02]  /*e2f0*/  LOP3.LUT R34, R35, 0x380, RZ, 0xc0, !PT ;  /* 0x0000038023227812 */ /* 0x000fe400078ec0ff */
[----:B------:R-:W-:Y:S02]  /*e300*/  LOP3.LUT R20, R20, R21, RZ, 0x3c, !PT ;  /* 0x0000001514147212 */ /* 0x000fe400078e3cff */
[----:B------:R-:W-:Y:S02]  /*e310*/  SHF.R.U64 R34, R34, 0x3, RZ ;  /* 0x0000000322227819 */ /* 0x000fe400000012ff */
[----:B------:R-:W-:Y:S02]  /*e320*/  IADD3 R21, P1, R48, 0x4000, RZ ;  /* 0x0000400030157810 */ /* 0x000fe40007f3e0ff */
[----:B------:R-:W-:Y:S01]  /*e330*/  LOP3.LUT R34, R34, R35, RZ, 0x3c, !PT ;  /* 0x0000002322227212 */ /* 0x000fe200078e3cff */
[--C-:B------:R-:W-:Y:S01]  /*e340*/  IMAD.X R35, RZ, RZ, R49.reuse, P0 ;  /* 0x000000ffff237224 */ /* 0x100fe200000e0631 */
[----:B------:R-:W-:Y:S01]  /*e350*/  MOV R151, R46 ;  /* 0x0000002e00977202 */ /* 0x000fe20000000f00 */
[----:B------:R-:W-:Y:S01]  /*e360*/  IMAD.X R33, RZ, RZ, R49, P1 ;  /* 0x000000ffff217224 */ /* 0x000fe200008e0631 */
[----:B------:R-:W-:Y:S01]  /*e370*/  IADD3 R46, P0, R48, 0xb000, RZ ;  /* 0x0000b000302e7810 */ /* 0x000fe20007f1e0ff */
[----:B------:R-:W-:Y:S01]  /*e380*/  BAR.SYNC.DEFER_BLOCKING 0x1, 0x100 ;  /* 0x0044000000007b1d */ /* 0x000fe20000010000 */
[----:B-1----:R-:W-:-:S02]  /*e390*/  ISETP.NE.AND P1, PT, R52, 0x1, PT ;  /* 0x000000013400780c */ /* 0x002fc40003f25270 */
[----:B------:R-:W-:Y:S01]  /*e3a0*/  LOP3.LUT R25, R46, 0x380, RZ, 0xc0, !PT ;  /* 0x000003802e197812 */ /* 0x000fe200078ec0ff */
[----:B------:R-:W-:Y:S01]  /*e3b0*/  IMAD.X R47, RZ, RZ, R49, P0 ;  /* 0x000000ffff2f7224 */ /* 0x000fe200000e0631 */
[----:B------:R-:W-:Y:S01]  /*e3c0*/  MOV R103, R26 ;  /* 0x0000001a00677202 */ /* 0x000fe20000000f00 */
[----:B------:R-:W-:Y:S01]  /*e3d0*/  VIADD R26, R19, UR41 ;  /* 0x00000029131a7c36 */ /* 0x000fe20008000000 */
[----:B------:R-:W-:Y:S02]  /*e3e0*/  SHF.R.U64 R25, R25, 0x3, RZ ;  /* 0x0000000319197819 */ /* 0x000fe400000012ff */
[----:B------:R-:W-:Y:S02]  /*e3f0*/  LOP3.LUT R30, R37, 0x380, RZ, 0xc0, !PT ;  /* 0x00000380251e7812 */ /* 0x000fe400078ec0ff */
[----:B------:R-:W-:Y:S02]  /*e400*/  LOP3.LUT R46, R25, R46, RZ, 0x3c, !PT ;  /* 0x0000002e192e7212 */ /* 0x000fe400078e3cff */
[----:B------:R-:W-:Y:S01]  /*e410*/  SHF.R.U64 R30, R30, 0x3, RZ ;  /* 0x000000031e1e7819 */ /* 0x000fe200000012ff */
[----:B------:R-:W0:Y:S01]  /*e420*/  @P1 LDC R25, c[0x0][0xbec] ;  /* 0x0002fb00ff191b82 */ /* 0x000e220000000800 */
[----:B------:R-:W-:Y:S01]  /*e430*/  MOV R150, R50 ;  /* 0x0000003200967202 */ /* 0x000fe20000000f00 */
[----:B------:R-:W-:Y:S01]  /*e440*/  IMAD.MOV.U32 R50, RZ, RZ, R26 ;  /* 0x000000ffff327224 */ /* 0x000fe200078e001a */
[----:B------:R-:W-:-:S02]  /*e450*/  LOP3.LUT R74, R30, R37, RZ, 0x3c, !PT ;  /* 0x000000251e4a7212 */ /* 0x000fc400078e3cff */
[----:B------:R-:W-:Y:S02]  /*e460*/  LOP3.LUT R30, R31, 0x380, RZ, 0xc0, !PT ;  /* 0x000003801f1e7812 */ /* 0x000fe400078ec0ff */
[----:B------:R-:W-:Y:S01]  /*e470*/  MOV R66, R66 ;  /* 0x0000004200427202 */ /* 0x000fe20000000f00 */
[----:B------:R-:W1:Y:S01]  /*e480*/  @P1 LDC R27, c[0x0][0xbf0] ;  /* 0x0002fc00ff1b1b82 */ /* 0x000e620000000800 */
[----:B------:R-:W-:Y:S01]  /*e490*/  SHF.R.U64 R30, R30, 0x3, RZ ;  /* 0x000000031e1e7819 */ /* 0x000fe200000012ff */
[----:B------:R0:W-:Y:S01]  /*e4a0*/  STSM.16.M88.4 [R151], R4 ;  /* 0x0000000497007844 */ /* 0x0001e20000000200 */
[----:B------:R-:W-:Y:S02]  /*e4b0*/  MOV R82, R82 ;  /* 0x0000005200527202 */ /* 0x000fe40000000f00 */
[----:B------:R-:W-:Y:S02]  /*e4c0*/  LOP3.LUT R86, R30, R31, RZ, 0x3c, !PT ;  /* 0x0000001f1e567212 */ /* 0x000fe400078e3cff */
[----:B------:R-:W-:Y:S01]  /*e4d0*/  IADD3 R39, P3, R48, 0x7000, RZ ;  /* 0x0000700030277810 */ /* 0x000fe20007f7e0ff */
[----:B------:R-:W2:Y:S01]  /*e4e0*/  @P1 LDC R53, c[0x0][0xbf0] ;  /* 0x0002fc00ff351b82 */ /* 0x000ea20000000800 */
[----:B------:R-:W-:-:S02]  /*e4f0*/  MOV R86, R86 ;  /* 0x0000005600567202 */ /* 0x000fc40000000f00 */
[----:B------:R-:W-:Y:S02]  /*e500*/  IADD3 R37, P2, R48, 0x6000, RZ ;  /* 0x0000600030257810 */ /* 0x000fe40007f5e0ff */
[----:B------:R-:W-:Y:S02]  /*e510*/  LOP3.LUT R38, R39, 0x380, RZ, 0xc0, !PT ;  /* 0x0000038027267812 */ /* 0x000fe400078ec0ff */
[----:B------:R-:W-:Y:S02]  /*e520*/  MOV R78, R78 ;  /* 0x0000004e004e7202 */ /* 0x000fe40000000f00 */
[----:B------:R-:W-:Y:S01]  /*e530*/  LOP3.LUT R36, R37, 0x380, RZ, 0xc0, !PT ;  /* 0x0000038025247812 */ /* 0x000fe200078ec0ff */
[----:B0-----:R-:W-:Y:S01]  /*e540*/  @P1 IMAD.HI.U32 R4, R26, R25, RZ ;  /* 0x000000191a041227 */ /* 0x001fe200078e00ff */
[----:B------:R-:W-:Y:S02]  /*e550*/  F2FP.BF16.F32.PACK_AB R5, R149, R134 ;  /* 0x000000869505723e */ /* 0x000fe400000010ff */
[----:B------:R-:W-:-:S02]  /*e560*/  F2FP.BF16.F32.PACK_AB R6, R120, R3 ;  /* 0x000000037806723e */ /* 0x000fc400000010ff */
[----:B------:R-:W-:Y:S02]  /*e570*/  F2FP.BF16.F32.PACK_AB R7, R148, R133 ;  /* 0x000000859407723e */ /* 0x000fe400000010ff */
[----:B-1----:R-:W-:Y:S02]  /*e580*/  @P1 SHF.R.U32.HI R50, RZ, R27, R4 ;  /* 0x0000001bff321219 */ /* 0x002fe40000011604 */
[----:B------:R-:W-:Y:S02]  /*e590*/  F2FP.BF16.F32.PACK_AB R4, R122, R9 ;  /* 0x000000097a04723e */ /* 0x000fe400000010ff */
[----:B------:R-:W-:Y:S01]  /*e5a0*/  F2FP.BF16.F32.PACK_AB R9, R147, R132 ;  /* 0x000000849309723e */ /* 0x000fe200000010ff */
[----:B------:R-:W-:Y:S01]  /*e5b0*/  IMAD.MOV R3, RZ, RZ, -R50 ;  /* 0x000000ffff037224 */ /* 0x000fe200078e0a32 */
[----:B------:R-:W-:Y:S01]  /*e5c0*/  F2FP.BF16.F32.PACK_AB R25, R143, R128 ;  /* 0x000000808f19723e */ /* 0x000fe200000010ff */
[----:B------:R0:W-:Y:S01]  /*e5d0*/  STSM.16.M88.4 [R66], R4 ;  /* 0x0000000442007844 */ /* 0x0001e20000000200 */
[----:B------:R-:W-:Y:S01]  /*e5e0*/  F2FP.BF16.F32.PACK_AB R27, R142, R127 ;  /* 0x0000007f8e1b723e */ /* 0x000fe200000010ff */
[----:B------:R-:W-:Y:S01]  /*e5f0*/  IMAD R3, R52, R3, R26 ;  /* 0x0000000334037224 */ /* 0x000fe200078e021a */
[----:B------:R-:W-:Y:S01]  /*e600*/  F2FP.BF16.F32.PACK_AB R26, R61, R60 ;  /* 0x0000003c3d1a723e */ /* 0x000fe200000010ff */
[----:B------:R1:W-:Y:S01]  /*e610*/  STSM.16.M88.4 [R86], R8 ;  /* 0x0000000856007844 */ /* 0x0003e20000000200 */
[----:B------:R-:W-:-:S02]  /*e620*/  MOV R74, R74 ;  /* 0x0000004a004a7202 */ /* 0x000fc40000000f00 */
[----:B------:R-:W-:Y:S01]  /*e630*/  SHF.R.U64 R38, R38, 0x3, RZ ;  /* 0x0000000326267819 */ /* 0x000fe200000012ff */
[----:B------:R3:W-:Y:S01]  /*e640*/  STSM.16.M88.4 [R82], R12 ;  /* 0x0000000c52007844 */ /* 0x0007e20000000200 */
[----:B------:R-:W-:Y:S02]  /*e650*/  SHF.R.U64 R36, R36, 0x3, RZ ;  /* 0x0000000324247819 */ /* 0x000fe400000012ff */
[----:B------:R-:W-:Y:S01]  /*e660*/  LOP3.LUT R38, R38, R39, RZ, 0x3c, !PT ;  /* 0x0000002726267212 */ /* 0x000fe200078e3cff */
[----:B------:R-:W-:Y:S01]  /*e670*/  STSM.16.M88.4 [R78], R24 ;  /* 0x000000184e007844 */ /* 0x000fe20000000200 */
[--C-:B------:R-:W-:Y:S01]  /*e680*/  IMAD.X R39, RZ, RZ, R49.reuse, P3 ;  /* 0x000000ffff277224 */ /* 0x100fe200018e0631 */
[----:B------:R-:W-:Y:S01]  /*e690*/  LOP3.LUT R36, R36, R37, RZ, 0x3c, !PT ;  /* 0x0000002524247212 */ /* 0x000fe200078e3cff */
[----:B------:R-:W-:Y:S01]  /*e6a0*/  IMAD.X R37, RZ, RZ, R49, P2 ;  /* 0x000000ffff257224 */ /* 0x000fe200010e0631 */
[----:B0-----:R-:W-:Y:S02]  /*e6b0*/  F2FP.BF16.F32.PACK_AB R4, R65, R64 ;  /* 0x000000404104723e */ /* 0x001fe400000010ff */
[----:B------:R-:W-:Y:S01]  /*e6c0*/  F2FP.BF16.F32.PACK_AB R5, R141, R126 ;  /* 0x0000007e8d05723e */ /* 0x000fe200000010ff */
[----:B-1----:R-:W-:Y:S01]  /*e6d0*/  IMAD.U32 R10, RZ, RZ, UR5 ;  /* 0x00000005ff0a7e24 */ /* 0x002fe2000f8e00ff */
[----:B------:R-:W-:Y:S01]  /*e6e0*/  SHF.R.S32.HI R9, RZ, 0x1f, R50 ;  /* 0x0000001fff097819 */ /* 0x000fe20000011432 */
[----:B------:R-:W-:Y:S01]  /*e6f0*/  ULDC UR5, c[0x0][0xa88] ;  /* 0x0002a20000057ab9 */ /* 0x000fe20000000800 */
[----:B------:R-:W-:Y:S01]  /*e700*/  SHF.R.S32.HI R8, RZ, 0x1f, R3 ;  /* 0x0000001fff087819 */ /* 0x000fe20000011403 */
[----:B---3--:R-:W-:Y:S01]  /*e710*/  VIADD R14, R201, UR41 ;  /* 0x00000029c90e7c36 */ /* 0x008fe20008000000 */
[----:B------:R-:W-:-:S02]  /*e720*/  IADD3 R12, P0, R50, UR6, RZ ;  /* 0x00000006320c7c10 */ /* 0x000fc4000ff1e0ff */
[----:B------:R-:W-:Y:S02]  /*e730*/  F2FP.BF16.F32.PACK_AB R6, R69, R68 ;  /* 0x000000444506723e */ /* 0x000fe400000010ff */
[----:B------:R-:W-:Y:S01]  /*e740*/  IADD3.X R13, R9, UR7, R10, P0, !PT ;  /* 0x00000007090d7c10 */ /* 0x000fe200087fe40a */
[----:B------:R-:W-:Y:S01]  /*e750*/  ULDC.64 UR6, c[0x0][0xb88] ;  /* 0x0002e20000067ab9 */ /* 0x000fe20000000a00 */
[----:B------:R-:W-:Y:S01]  /*e760*/  F2FP.BF16.F32.PACK_AB R7, R140, R125 ;  /* 0x0000007d8c07723e */ /* 0x000fe200000010ff */
[----:B------:R-:W-:Y:S01]  /*e770*/  IMAD R8, R8, UR6, RZ ;  /* 0x0000000608087c24 */ /* 0x000fe2000f8e02ff */
[----:B------:R-:W-:Y:S01]  /*e780*/  LOP3.LUT P0, RZ, R198, 0x3, RZ, 0xc0, !PT ;  /* 0x00000003c6ff7812 */ /* 0x000fe2000780c0ff */
[----:B------:R-:W-:Y:S01]  /*e790*/  IMAD.WIDE.U32 R12, R3, UR6, R12 ;  /* 0x00000006030c7c25 */ /* 0x000fe2000f8e000c */
        /* <DEDUP_REMOVED lines=8> */
[----:B------:R-:W-:Y:S02]  /*e820*/  ISETP.GE.OR P2, PT, R14, R3, P0 ;  /* 0x000000030e00720c */ /* 0x000fe40000746670 */
[----:B------:R-:W-:Y:S02]  /*e830*/  F2FP.BF16.F32.PACK_AB R11, R138, R123 ;  /* 0x0000007b8a0b723e */ /* 0x000fe400000010ff */
[----:B------:R-:W-:Y:S02]  /*e840*/  MOV R62, R62 ;  /* 0x0000003e003e7202 */ /* 0x000fe40000000f00 */
[----:B------:R-:W-:Y:S01]  /*e850*/  MOV R58, R58 ;  /* 0x0000003a003a7202 */ /* 0x000fe20000000f00 */
[----:B0-----:R-:W-:Y:S01]  /*e860*/  VIADD R4, R14, 0x8 ;  /* 0x000000080e047836 */ /* 0x001fe20000000000 */
[----:B------:R-:W-:Y:S01]  /*e870*/  F2FP.BF16.F32.PACK_AB R6, R85, R84 ;  /* 0x000000545506723e */ /* 0x000fe200000010ff */
[----:B------:R-:W-:Y:S01]  /*e880*/  IMAD.IADD R5, R13, 0x1, R15 ;  /* 0x000000010d057824 */ /* 0x000fe200078e020f */
[----:B------:R-:W-:Y:S01]  /*e890*/  LEA R13, P3, R12, UR6, 0x2 ;  /* 0x000000060c0d7c11 */ /* 0x000fe2000f8610ff */
[----:B------:R-:W-:Y:S01]  /*e8a0*/  STSM.16.M88.4 [R70], R8 ;  /* 0x0000000846007844 */ /* 0x000fe20000000200 */
[----:B------:R-:W-:-:S02]  /*e8b0*/  ISETP.GE.OR P0, PT, R4, R3, P0 ;  /* 0x000000030400720c */ /* 0x000fc40000706670 */
[----:B------:R-:W-:Y:S01]  /*e8c0*/  LEA.HI.X R12, R12, UR7, R5, 0x2, P3 ;  /* 0x000000070c0c7c11 */ /* 0x000fe200098f1405 */
[----:B------:R-:W-:Y:S01]  /*e8d0*/  SHFL.IDX PT, R64, R13, RZ, 0x1c1f ;  /* 0x001c1fff0d407589 */ /* 0x000fe200000e0000 */
[----:B------:R-:W-:Y:S02]  /*e8e0*/  F2FP.BF16.F32.PACK_AB R4, R81, R80 ;  /* 0x000000505104723e */ /* 0x000fe400000010ff */
[----:B------:R-:W-:Y:S01]  /*e8f0*/  F2FP.BF16.F32.PACK_AB R5, R136, R121 ;  /* 0x000000798805723e */ /* 0x000fe200000010ff */
[----:B------:R-:W0:Y:S01]  /*e900*/  SHFL.IDX PT, R65, R12, RZ, 0x1c1f ;  /* 0x001c1fff0c417589 */ /* 0x000e2200000e0000 */
[----:B------:R-:W-:Y:S02]  /*e910*/  F2FP.BF16.F32.PACK_AB R7, R135, R56 ;  /* 0x000000388707723e */ /* 0x000fe400000010ff */
[----:B------:R-:W-:Y:S01]  /*e920*/  F2FP.BF16.F32.PACK_AB R90, R93, R92 ;  /* 0x0000005c5d5a723e */ /* 0x000fe200000010ff */
[----:B------:R-:W-:Y:S01]  /*e930*/  SHFL.IDX PT, R66, R13, 0x1, 0x1c1f ;  /* 0x003c1f000d427f89 */ /* 0x000fe200000e0000 */
[----:B------:R-:W-:-:S02]  /*e940*/  F2FP.BF16.F32.PACK_AB R91, R94, R91 ;  /* 0x0000005b5e5b723e */ /* 0x000fc400000010ff */
[----:B------:R-:W-:Y:S01]  /*e950*/  F2FP.BF16.F32.PACK_AB R97, R95, R98 ;  /* 0x000000625f61723e */ /* 0x000fe200000010ff */
[----:B------:R-:W-:Y:S01]  /*e960*/  STSM.16.M88.4 [R62], R4 ;  /* 0x000000043e007844 */ /* 0x000fe20000000200 */
[----:B------:R-:W-:Y:S02]  /*e970*/  F2FP.BF16.F32.PACK_AB R104, R105, R104 ;  /* 0x000000686968723e */ /* 0x000fe400000010ff */
[----:B------:R-:W-:Y:S01]  /*e980*/  MOV R54, R54 ;  /* 0x0000003600367202 */ /* 0x000fe20000000f00 */
[----:B------:R-:W-:Y:S01]  /*e990*/  STSM.16.M88.4 [R58], R88 ;  /* 0x000000583a007844 */ /* 0x000fe20000000200 */
[----:B------:R-:W-:Y:S02]  /*e9a0*/  F2FP.BF16.F32.PACK_AB R98, R101, R100 ;  /* 0x000000646562723e */ /* 0x000fe400000010ff */
[----:B------:R-:W-:Y:S01]  /*e9b0*/  F2FP.BF16.F32.PACK_AB R99, R102, R99 ;  /* 0x000000636663723e */ /* 0x000fe200000010ff */
[----:B------:R-:W1:Y:S01]  /*e9c0*/  SHFL.IDX PT, R67, R12, 0x1, 0x1c1f ;  /* 0x003c1f000c437f89 */ /* 0x000e6200000e0000 */
        /* <DEDUP_REMOVED lines=10> */
[----:B------:R-:W-:Y:S01]  /*ea70*/  IADD3 R29, P5, R48, 0x2000, RZ ;  /* 0x00002000301d7810 */ /* 0x000fe20007fbe0ff */
[----:B------:R-:W-:Y:S01]  /*ea80*/  STSM.16.M88.4 [R103], R112 ;  /* 0x0000007067007844 */ /* 0x000fe20000000200 */
[----:B------:R-:W-:Y:S02]  /*ea90*/  SHF.R.U64 R32, R32, 0x3, RZ ;  /* 0x0000000320207819 */ /* 0x000fe400000012ff */
[----:B------:R-:W-:Y:S01]  /*eaa0*/  LOP3.LUT R28, R29, 0x380, RZ, 0xc0, !PT ;  /* 0x000003801d1c7812 */ /* 0x000fe200078ec0ff */
[----:B------:R-:W-:Y:S01]  /*eab0*/  BAR.SYNC.DEFER_BLOCKING 0x1, 0x100 ;  /* 0x0044000000007b1d */ /* 0x000fe20000010000 */
[----:B------:R-:W-:Y:S01]  /*eac0*/  LOP3.LUT R32, R32, R21, RZ, 0x3c, !PT ;  /* 0x0000001520207212 */ /* 0x000fe200078e3cff */
[----:B------:R-:W-:Y:S01]  /*ead0*/  IMAD.X R21, RZ, RZ, R49, P4 ;  /* 0x000000ffff157224 */ /* 0x000fe200020e0631 */
[----:B------:R-:W-:-:S02]  /*eae0*/  SHF.R.U64 R28, R28, 0x3, RZ ;  /* 0x000000031c1c7819 */ /* 0x000fc400000012ff */
[----:B------:R-:W-:Y:S02]  /*eaf0*/  IADD3 R31, P6, R48, 0x3000, RZ ;  /* 0x00003000301f7810 */ /* 0x000fe40007fde0ff */
[----:B------:R-:W-:Y:S01]  /*eb00*/  LOP3.LUT R28, R28, R29, RZ, 0x3c, !PT ;  /* 0x0000001d1c1c7212 */ /* 0x000fe200078e3cff */
[----:B------:R-:W-:Y:S01]  /*eb10*/  IMAD.X R29, RZ, RZ, R49, P5 ;  /* 0x000000ffff1d7224 */ /* 0x000fe200028e0631 */
[----:B------:R-:W-:Y:S02]  /*eb20*/  LOP3.LUT R30, R31, 0x380, RZ, 0xc0, !PT ;  /* 0x000003801f1e7812 */ /* 0x000fe400078ec0ff */
[----:B------:R-:W-:Y:S02]  /*eb30*/  IADD3 R43, P5, R48, 0x9000, RZ ;  /* 0x00009000302b7810 */ /* 0x000fe40007fbe0ff */
[----:B------:R-:W-:Y:S01]  /*eb40*/  SHF.R.U64 R30, R30, 0x3, RZ ;  /* 0x000000031e1e7819 */ /* 0x000fe200000012ff */
[----:B------:R-:W-:Y:S01]  /*eb50*/  UIMAD UR5, UR10, UR8, URZ ;  /* 0x000000080a0572a4 */ /* 0x000fe2000f8e023f */
[----:B------:R-:W-:-:S02]  /*eb60*/  LOP3.LUT R42, R43, 0x380, RZ, 0xc0, !PT ;  /* 0x000003802b2a7812 */ /* 0x000fc400078ec0ff */
[----:B------:R-:W-:Y:S01]  /*eb70*/  LOP3.LUT R30, R30, R31, RZ, 0x3c, !PT ;  /* 0x0000001f1e1e7212 */ /* 0x000fe200078e3cff */
[--C-:B------:R-:W-:Y:S01]  /*eb80*/  IMAD.X R31, RZ, RZ, R49.reuse, P6 ;  /* 0x000000ffff1f7224 */ /* 0x100fe200030e0631 */
[----:B------:R-:W-:Y:S01]  /*eb90*/  SHF.R.U64 R42, R42, 0x3, RZ ;  /* 0x000000032a2a7819 */ /* 0x000fe200000012ff */
[----:B0-----:R0:W-:Y:S01]  /*eba0*/  @!P2 ST.E desc[UR36][R64.64], R0 ;  /* 0x000000004000a985 */ /* 0x0011e2000c101924 */
[C---:B------:R-:W-:Y:S01]  /*ebb0*/  IADD3 R41, P4, R48.reuse, 0x8000, RZ ;  /* 0x0000800030297810 */ /* 0x040fe20007f9e0ff */
[----:B------:R-:W-:Y:S01]  /*ebc0*/  UIMAD.WIDE.U32 UR6, UR11, UR8, URZ ;  /* 0x000000080b0672a5 */ /* 0x000fe2000f8e003f */
[----:B------:R-:W-:Y:S01]  /*ebd0*/  IADD3 R45, P6, R48, 0xa000, RZ ;  /* 0x0000a000302d7810 */ /* 0x000fe20007fde0ff */
[----:B-1----:R1:W-:Y:S01]  /*ebe0*/  @!P0 ST.E desc[UR36][R66.64], R2 ;  /* 0x0000000242008985 */ /* 0x0023e2000c101924 */
[----:B------:R-:W-:Y:S01]  /*ebf0*/  UIMAD UR5, UR11, UR9, UR5 ;  /* 0x000000090b0572a4 */ /* 0x000fe2000f8e0205 */
[----:B------:R-:W-:Y:S02]  /*ec00*/  LOP3.LUT R42, R42, R43, RZ, 0x3c, !PT ;  /* 0x0000002b2a2a7212 */ /* 0x000fe400078e3cff */
[----:B------:R3:W5:Y:S01]  /*ec10*/  LD.E.128 R12, desc[UR36][R20.64] ;  /* 0x00000024140c7980 */ /* 0x000762000c101d00 */
[----:B------:R-:W-:Y:S01]  /*ec20*/  ULDC.64 UR10, c[0x0][0xaf0] ;  /* 0x0002bc00000a7ab9 */ /* 0x000fe20000000a00 */
[----:B------:R-:W-:Y:S01]  /*ec30*/  LOP3.LUT R40, R41, 0x380, RZ, 0xc0, !PT ;  /* 0x0000038029287812 */ /* 0x000fe200078ec0ff */
[----:B0-----:R-:W-:Y:S01]  /*ec40*/  IMAD R0, R193, 0x20, R196 ;  /* 0x00000020c1007824 */ /* 0x001fe200078e02c4 */
[----:B------:R-:W-:Y:S01]  /*ec50*/  LOP3.LUT R44, R45, 0x380, RZ, 0xc0, !PT ;  /* 0x000003802d2c7812 */ /* 0x000fe200078ec0ff */
[----:B------:R-:W-:Y:S01]  /*ec60*/  UIADD3 UR7, UR7, UR5, URZ ;  /* 0x0000000507077290 */ /* 0x000fe2000fffe03f */
[----:B------:R-:W-:Y:S01]  /*ec70*/  LOP3.LUT R43, R48, 0x380, RZ, 0xc0, !PT ;  /* 0x00000380302b7812 */ /* 0x000fe200078ec0ff */
[----:B------:R0:W5:Y:S01]  /*ec80*/  LD.E.128 R8, desc[UR36][R28.64] ;  /* 0x000000241c087980 */ /* 0x000162000c101d00 */
[----:B---3--:R-:W3:Y:S01]  /*ec90*/  @P1 LDC R21, c[0x0][0xbec] ;  /* 0x0002fb00ff151b82 */ /* 0x008ee20000000800 */
[----:B-1----:R-:W-:Y:S01]  /*eca0*/  VIADD R2, R0, UR41 ;  /* 0x0000002900027c36 */ /* 0x002fe20008000000 */
[----:B------:R-:W-:Y:S01]  /*ecb0*/  UIMAD UR8, UR12, UR10, URZ ;  /* 0x0000000a0c0872a4 */ /* 0x000fe2000f8e023f */
[----:B------:R-:W-:Y:S01]  /*ecc0*/  SHF.R.U64 R40, R40, 0x3, RZ ;  /* 0x0000000328287819 */ /* 0x000fe200000012ff */
[----:B------:R-:W-:Y:S01]  /*ecd0*/  UIMAD.WIDE.U32 UR6, UR13, UR10, UR6 ;  /* 0x0000000a0d0672a5 */ /* 0x000fe2000f8e0006 */
[----:B------:R-:W-:Y:S01]  /*ece0*/  SHF.R.U64 R44, R44, 0x3, RZ ;  /* 0x000000032c2c7819 */ /* 0x000fe200000012ff */
[----:B------:R-:W-:Y:S01]  /*ecf0*/  UIMAD UR5, UR13, UR11, UR8 ;  /* 0x0000000b0d0572a4 */ /* 0x000fe2000f8e0208 */
[----:B------:R-:W-:Y:S01]  /*ed00*/  SHF.R.U64 R43, R43, 0x3, RZ ;  /* 0x000000032b2b7819 */ /* 0x000fe200000012ff */
[----:B0-----:R-:W-:Y:S01]  /*ed10*/  IMAD.MOV.U32 R29, RZ, RZ, R2 ;  /* 0x000000ffff1d7224 */ /* 0x001fe200078e0002 */
[----:B------:R0:W5:Y:S01]  /*ed20*/  LD.E.128 R4, desc[UR36][R30.64] ;  /* 0x000000241e047980 */ /* 0x000162000c101d00 */
[----:B------:R-:W-:Y:S01]  /*ed30*/  LOP3.LUT R40, R40, R41, RZ, 0x3c, !PT ;  /* 0x0000002928287212 */ /* 0x000fe200078e3cff */
[----:B------:R-:W-:Y:S01]  /*ed40*/  UIADD3 UR5, UR7, UR5, URZ ;  /* 0x0000000507057290 */ /* 0x000fe2000fffe03f */
[----:B------:R-:W-:Y:S01]  /*ed50*/  LOP3.LUT R44, R44, R45, RZ, 0x3c, !PT ;  /* 0x0000002d2c2c7212 */ /* 0x000fe200078e3cff */
[--C-:B------:R-:W-:Y:S01]  /*ed60*/  IMAD.X R41, RZ, RZ, R49.reuse, P4 ;  /* 0x000000ffff297224 */ /* 0x100fe200020e0631 */
[----:B------:R-:W-:Y:S01]  /*ed70*/  LOP3.LUT R48, R43, R48, RZ, 0x3c, !PT ;  /* 0x000000302b307212 */ /* 0x000fe200078e3cff */
[--C-:B------:R-:W-:Y:S01]  /*ed80*/  IMAD.X R43, RZ, RZ, R49.reuse, P5 ;  /* 0x000000ffff2b7224 */ /* 0x100fe200028e0631 */
[----:B------:R-:W-:Y:S01]  /*ed90*/  ULDC.64 UR8, c[0x0][0xae0] ;  /* 0x0002b80000087ab9 */ /* 0x000fe20000000a00 */
[----:B------:R-:W-:Y:S01]  /*eda0*/  IMAD.X R45, RZ, RZ, R49, P6 ;  /* 0x000000ffff2d7224 */ /* 0x000fe200030e0631 */
[----:B------:R1:W5:Y:S04]  /*edb0*/  LD.E.128 R68, desc[UR36][R32.64] ;  /* 0x0000002420447980 */ /* 0x000368000c101d00 */
[----:B------:R4:W5:Y:S01]  /*edc0*/  LD.E.128 R60, desc[UR36][R34.64] ;  /* 0x00000024223c7980 */ /* 0x000962000c101d00 */
[----:B---3--:R-:W-:-:S03]  /*edd0*/  @P1 IMAD.HI.U32 R0, R2, R21, RZ ;  /* 0x0000001502001227 */ /* 0x008fc600078e00ff */
[----:B------:R-:W5:Y:S02]  /*ede0*/  LD.E.128 R48, desc[UR36][R48.64] ;  /* 0x0000002430307980 */ /* 0x000f64000c101d00 */
[----:B--2---:R-:W-:Y:S02]  /*edf0*/  @P1 SHF.R.U32.HI R29, RZ, R53, R0 ;  /* 0x00000035ff1d1219 */ /* 0x004fe40000011600 */
[----:B------:R2:W5:Y:S02]  /*ee00*/  LD.E.128 R56, desc[UR36][R36.64] ;  /* 0x0000002424387980 */ /* 0x000564000c101d00 */
[--C-:B------:R-:W-:Y:S01]  /*ee10*/  SHF.R.S32.HI R0, RZ, 0x1f, R29.reuse ;  /* 0x0000001fff007819 */ /* 0x100fe2000001141d */
[----:B0-----:R-:W-:Y:S01]  /*ee20*/  IMAD.MOV R31, RZ, RZ, -R29 ;  /* 0x000000ffff1f7224 */ /* 0x001fe200078e0a1d */
        /* <DEDUP_REMOVED lines=8> */
[----:B------:R-:W-:Y:S02]  /*eeb0*/  ULDC.64 UR6, c[0x0][0xad8] ;  /* 0x0002b60000067ab9 */ /* 0x000fe40000000a00 */
[----:B------:R2:W5:Y:S01]  /*eec0*/  LD.E.128 R72, desc[UR36][R44.64] ;  /* 0x000000242c487980 */ /* 0x000562000c101d00 */
[----:B-1----:R-:W-:-:S03]  /*eed0*/  IMAD R33, R29, UR9, R0 ;  /* 0x000000091d217c24 */ /* 0x002fc6000f8e0200 */
[----:B------:R2:W5:Y:S01]  /*eee0*/  LD.E.128 R64, desc[UR36][R46.64] ;  /* 0x000000242e407980 */ /* 0x000562000c101d00 */
[----:B------:R-:W-:Y:S01]  /*eef0*/  SHF.R.S32.HI R0, RZ, 0x1f, R31 ;  /* 0x0000001fff007819 */ /* 0x000fe2000001141f */
[----:B------:R-:W-:Y:S01]  /*ef00*/  @!PT LDS RZ, [RZ] ;  /* 0x00000000fffff984 */ /* 0x000fe20000000800 */
[----:B------:R-:W-:Y:S01]  /*ef10*/  @!PT LDS RZ, [RZ] ;  /* 0x00000000fffff984 */ /* 0x000fe20000000800 */
[----:B------:R-:W-:Y:S01]  /*ef20*/  @!PT LDS RZ, [RZ] ;  /* 0x00000000fffff984 */ /* 0x000fe20000000800 */
[----:B------:R-:W-:Y:S01]  /*ef30*/  @!PT LDS RZ, [RZ] ;  /* 0x00000000fffff984 */ /* 0x000fe20000000800 */
[----:B------:R0:W-:Y:S06]  /*ef40*/  MEMBAR.ALL.CTA ;  /* 0x0000000000007992 */ /* 0x0001ec0000008000 */
[----:B0-----:R-:W0:Y:S01]  /*ef50*/  FENCE.VIEW.ASYNC.S ;  /* 0x00000000000073c6 */ /* 0x001e220000000000 */
[----:B------:R-:W-:-:S04]  /*ef60*/  IMAD.WIDE.U32 R20, R29, UR8, R20 ;  /* 0x000000081d147c25 */ /* 0x000fc8000f8e0014 */
[----:B------:R-:W-:Y:S02]  /*ef70*/  IMAD.IADD R21, R21, 0x1, R33 ;  /* 0x0000000115157824 */ /* 0x000fe400078e0221 */
[----:B------:R-:W-:Y:S02]  /*ef80*/  IMAD R2, R0, UR6, RZ ;  /* 0x0000000600027c24 */ /* 0x000fe4000f8e02ff */
[----:B----4-:R-:W-:Y:S02]  /*ef90*/  VIADD R34, R196, UR41 ;  /* 0x00000029c4227c36 */ /* 0x010fe40008000000 */
[C---:B------:R-:W-:Y:S02]  /*efa0*/  IMAD R29, R31.reuse, UR7, R2 ;  /* 0x000000071f1d7c24 */ /* 0x040fe4000f8e0202 */
[----:B------:R-:W-:Y:S01]  /*efb0*/  IMAD.WIDE.U32 R20, R31, UR6, R20 ;  /* 0x000000061f147c25 */ /* 0x000fe2000f8e0014 */
[----:B------:R-:W-:Y:S01]  /*efc0*/  ISETP.GE.AND P2, PT, R34, R3, PT ;  /* 0x000000032200720c */ /* 0x000fe20003f46270 */
[----:B------:R-:W-:-:S02]  /*efd0*/  ULDC.64 UR6, c[0x0][0xa80] ;  /* 0x0002a00000067ab9 */ /* 0x000fc40000000a00 */
[----:B------:R-:W-:Y:S01]  /*efe0*/  VIADD R17, R17, 0x30820 ;  /* 0x0003082011117836 */ /* 0x000fe20000000000 */
[----:B------:R-:W-:Y:S01]  /*eff0*/  LEA R2, P3, R20, UR6, 0x1 ;  /* 0x0000000614027c11 */ /* 0x000fe2000f8608ff */
[----:B------:R-:W-:Y:S02]  /*f000*/  IMAD.IADD R21, R21, 0x1, R29 ;  /* 0x0000000115157824 */ /* 0x000fe400078e021d */
[----:B------:R-:W-:Y:S01]  /*f010*/  VIADD R0, R34, 0x20 ;  /* 0x0000002022007836 */ /* 0x000fe20000000000 */
[----:B------:R-:W-:Y:S02]  /*f020*/  PRMT R17, RZ, 0x654, R17 ;  /* 0x00000654ff117816 */ /* 0x000fe40000000011 */
[----:B------:R-:W-:Y:S02]  /*f030*/  LEA.HI.X R32, R20, UR7, R21, 0x1, P3 ;  /* 0x0000000714207c11 */ /* 0x000fe400098f0c15 */
[-C--:B------:R-:W-:Y:S01]  /*f040*/  ISETP.GE.AND P1, PT, R0, R3.reuse, PT ;  /* 0x000000030000720c */ /* 0x080fe20003f26270 */
[----:B------:R-:W-:Y:S01]  /*f050*/  VIADD R0, R34, 0x40 ;  /* 0x0000004022007836 */ /* 0x000fe20000000000 */
[----:B0-----:R0:W-:Y:S01]  /*f060*/  SYNCS.ARRIVE.TRANS64.RED.A1T0 RZ, [R17+URZ], RZ ;  /* 0x000000ff11ff79a7 */ /* 0x0011e2000810043f */
[----:B------:R2:W1:Y:S01]  /*f070*/  SHFL.IDX PT, R31, R2, RZ, 0x181f ;  /* 0x00181fff021f7589 */ /* 0x00046200000e0000 */
[----:B------:R-:W-:Y:S02]  /*f080*/  BSSY B1, `(.L_x_4345) ;  /* 0x0000011000017945 */ /* 0x000fe40003800000 */
[----:B------:R-:W-:Y:S01]  /*f090*/  ISETP.GE.AND P0, PT, R0, R3, PT ;  /* 0x000000030000720c */ /* 0x000fe20003f06270 */
[----:B0-----:R2:W0:Y:S01]  /*f0a0*/  SHFL.IDX PT, R17, R32, RZ, 0x181f ;  /* 0x00181fff20117589 */ /* 0x00142200000e0000 */
[----:B------:R-:W-:Y:S11]  /*f0b0*/  @P2 BRA `(.L_x_4346) ;  /* 0x0000000000342947 */ /* 0x000ff60003800000 */
[----:B------:R-:W-:Y:S02]  /*f0c0*/  ULDC UR5, c[0x0][0xac8] ;  /* 0x0002b20000057ab9 */ /* 0x000fe40000000800 */
[----:B------:R-:W-:Y:S02]  /*f0d0*/  ISETP.GE.AND P4, PT, R22, UR5, PT ;  /* 0x0000000516007c0c */ /* 0x000fe4000bf86270 */
[----:B------:R-:W-:Y:S02]  /*f0e0*/  ISETP.GE.AND P3, PT, R23, UR5, PT ;  /* 0x0000000517007c0c */ /* 0x000fe4000bf66270 */
[----:B------:R-:W-:-:S09]  /*f0f0*/  ISETP.GE.AND P2, PT, R192, UR5, PT ;  /* 0x00000005c0007c0c */ /* 0x000fd2000bf46270 */
[CC--:B-1----:R-:W-:Y:S02]  /*f100*/  @!P4 LEA R20, P6, R22.reuse, R31.reuse, 0x1 ;  /* 0x0000001f1614c211 */ /* 0x0c2fe400078c08ff */
[C---:B------:R-:W-:Y:S02]  /*f110*/  @!P3 LEA R28, P5, R23.reuse, R31, 0x1 ;  /* 0x0000001f171cb211 */ /* 0x040fe400078a08ff */
[----:B0-----:R-:W-:Y:S02]  /*f120*/  @!P4 LEA.HI.X R21, R22, R17, R206, 0x1, P6 ;  /* 0x000000111615c211 */ /* 0x001fe400030f0cce */
[C---:B------:R-:W-:Y:S02]  /*f130*/  @!P2 LEA R30, P6, R192.reuse, R31, 0x1 ;  /* 0x0000001fc01ea211 */ /* 0x040fe400078c08ff */
[-C--:B------:R-:W-:Y:S01]  /*f140*/  @!P3 LEA.HI.X R29, R23, R17.reuse, R205, 0x1, P5 ;  /* 0x00000011171db211 */ /* 0x080fe200028f0ccd */
[----:B-----5:R3:W-:Y:S01]  /*f150*/  @!P4 ST.E.128 desc[UR36][R20.64], R48 ;  /* 0x000000301400c985 */ /* 0x0207e2000c101d24 */
[----:B------:R-:W-:-:S03]  /*f160*/  @!P2 LEA.HI.X R31, R192, R17, R204, 0x1, P6 ;  /* 0x00000011c01fa211 */ /* 0x000fc600030f0ccc */
[----:B------:R3:W-:Y:S04]  /*f170*/  @!P3 ST.E.128 desc[UR36][R28.64], R68 ;  /* 0x000000441c00b985 */ /* 0x0007e8000c101d24 */
[----:B------:R3:W-:Y:S02]  /*f180*/  @!P2 ST.E.128 desc[UR36][R30.64], R80 ;  /* 0x000000501e00a985 */ /* 0x0007e4000c101d24 */
.L_x_4346:
[----:B------:R-:W-:Y:S05]  /*f190*/  BSYNC B1 ;  /* 0x0000000000017941 */ /* 0x000fea0003800000 */
.L_x_4345:
[----:B0-----:R0:W4:Y:S01]  /*f1a0*/  SHFL.IDX PT, R17, R32, 0x1, 0x181f ;  /* 0x00381f0020117f89 */ /* 0x00112200000e0000 */
        /* <DEDUP_REMOVED lines=13> */
[----:B-----5:R3:W-:Y:S04]  /*f280*/  @!P4 ST.E.128 desc[UR36][R20.64], R12 ;  /* 0x0000000c1400c985 */ /* 0x0207e8000c101d24 */
[----:B------:R3:W-:Y:S04]  /*f290*/  @!P5 ST.E.128 desc[UR36][R28.64], R60 ;  /* 0x0000003c1c00d985 */ /* 0x0007e8000c101d24 */
[----:B------:R3:W-:Y:S02]  /*f2a0*/  @!P6 ST.E.128 desc[UR36][R30.64], R76 ;  /* 0x0000004c1e00e985 */ /* 0x0007e4000c101d24 */
.L_x_4348:
[----:B------:R-:W-:Y:S05]  /*f2b0*/  BSYNC B1 ;  /* 0x0000000000017941 */ /* 0x000fea0003800000 */
.L_x_4347:
        /* <DEDUP_REMOVED lines=8> */
[-C--:B---3-5:R-:W-:Y:S02]  /*f340*/  @!P3 LEA R12, P0, R22, R21.reuse, 0x1 ;  /* 0x00000015160cb211 */ /* 0x0a8fe400078008ff */
        /* <DEDUP_REMOVED lines=8> */
.L_x_4350:
[----:B------:R-:W-:Y:S05]  /*f3d0*/  BSYNC B1 ;  /* 0x0000000000017941 */ /* 0x000fea0003800000 */
.L_x_4349:
[----:B------:R-:W-:Y:S01]  /*f3e0*/  VIADD R0, R34, 0x60 ;  /* 0x0000006022007836 */ /* 0x000fe20000000000 */
[----:B0----5:R0:W0:Y:S04]  /*f3f0*/  SHFL.IDX PT, R11, R32, 0x3, 0x181f ;  /* 0x00781f00200b7f89 */ /* 0x02102800000e0000 */
[----:B------:R-:W-:Y:S01]  /*f400*/  ISETP.GE.AND P0, PT, R0, R3, PT ;  /* 0x000000030000720c */ /* 0x000fe20003f06270 */
[----:B------:R0:W0:-:S12]  /*f410*/  SHFL.IDX PT, R13, R2, 0x3, 0x181f ;  /* 0x00781f00020d7f89 */ /* 0x00001800000e0000 */
[----:B------:R-:W-:Y:S05]  /*f420*/  @P0 BRA `(.L_x_4351) ;  /* 0x0000000800e80947 */ /* 0x000fea0003800000 */
[----:B------:R-:W-:Y:S02]  /*f430*/  ULDC UR5, c[0x0][0xac8] ;  /* 0x0002b20000057ab9 */ /* 0x000fe40000000800 */
[----:B------:R-:W-:Y:S02]  /*f440*/  ISETP.GE.AND P2, PT, R22, UR5, PT ;  /* 0x0000000516007c0c */ /* 0x000fe4000bf46270 */
[----:B------:R-:W-:-:S11]  /*f450*/  ISETP.GE.AND P3, PT, R23, UR5, PT ;  /* 0x0000000517007c0c */ /* 0x000fd6000bf66270 */
[CC--:B0-2-4-:R-:W-:Y:S02]  /*f460*/  @!P2 LEA R2, P0, R22.reuse, R13.reuse, 0x1 ;  /* 0x0000000d1602a211 */ /* 0x0d5fe400078008ff */
[C---:B------:R-:W-:Y:S02]  /*f470*/  @!P3 LEA R8, P1, R23.reuse, R13, 0x1 ;  /* 0x0000000d1708b211 */ /* 0x040fe400078208ff */
[-C--:B------:R-:W-:Y:S02]  /*f480*/  @!P2 LEA.HI.X R3, R22, R11.reuse, R206, 0x1, P0 ;  /* 0x0000000b1603a211 */ /* 0x080fe400000f0cce */
        /* <DEDUP_REMOVED lines=9> */
.L_x_4344:
        /* <DEDUP_REMOVED lines=54> */
.L_x_4353:
[----:B------:R-:W-:Y:S05]  /*f880*/  BSYNC B1 ;  /* 0x0000000000017941 */ /* 0x000fea0003800000 */
.L_x_4352:
        /* <DEDUP_REMOVED lines=38> */
[----:B------:R-:W-:Y:S01]  /*faf0*/  IMAD.IADD R3, R3, 0x1, R5 ;  /* 0x0000000103037824 */ /* 0x000fe200078e0205 */
[----:B------:R-:W-:Y:S01]  /*fb00*/  LEA R4, P3, R2, UR6, 0x1 ;  /* 0x0000000602047c11 */ /* 0x000fe2000f8608ff */
[----:B------:R-:W-:-:S03]  /*fb10*/  VIADD R0, R6, 0x20 ;  /* 0x0000002006007836 */ /* 0x000fc60000000000 */
[----:B------:R-:W-:Y:S01]  /*fb20*/  LEA.HI.X R5, R2, UR7, R3, 0x1, P3 ;  /* 0x0000000702057c11 */ /* 0x000fe200098f0c03 */
[----:B------:R0:W1:Y:S01]  /*fb30*/  SHFL.IDX PT, R7, R4, RZ, 0x181f ;  /* 0x00181fff04077589 */ /* 0x00006200000e0000 */
[-C--:B------:R-:W-:Y:S01]  /*fb40*/  ISETP.GE.AND P1, PT, R0, R9.reuse, PT ;  /* 0x000000090000720c */ /* 0x080fe20003f26270 */
[----:B------:R-:W-:Y:S02]  /*fb50*/  VIADD R0, R6, 0x40 ;  /* 0x0000004006007836 */ /* 0x000fe40000000000 */
[----:B------:R0:W2:Y:S03]  /*fb60*/  SHFL.IDX PT, R3, R5, RZ, 0x181f ;  /* 0x00181fff05037589 */ /* 0x0000a600000e0000 */
[----:B------:R-:W-:Y:S01]  /*fb70*/  ISETP.GE.AND P0, PT, R0, R9, PT ;  /* 0x000000090000720c */ /* 0x000fe20003f06270 */
[----:B------:R-:W-:-:S12]  /*fb80*/  @P2 BRA `(.L_x_4355) ;  /* 0x0000000000342947 */ /* 0x000fd80003800000 */
[----:B------:R-:W-:Y:S02]  /*fb90*/  ULDC UR5, c[0x0][0xac8] ;  /* 0x0002b20000057ab9 */ /* 0x000fe40000000800 */
[----:B------:R-:W-:Y:S02]  /*fba0*/  ISETP.GE.AND P4, PT, R22, UR5, PT ;  /* 0x0000000516007c0c */ /* 0x000fe4000bf86270 */
[----:B------:R-:W-:Y:S02]  /*fbb0*/  ISETP.GE.AND P3, PT, R23, UR5, PT ;  /* 0x0000000517007c0c */ /* 0x000fe4000bf66270 */
[----:B------:R-:W-:-:S09]  /*fbc0*/  ISETP.GE.AND P2, PT, R192, UR5, PT ;  /* 0x00000005c0007c0c */ /* 0x000fd2000bf46270 */
[CC--:B-1----:R-:W-:Y:S02]  /*fbd0*/  @!P4 LEA R10, P6, R22.reuse, R7.reuse, 0x1 ;  /* 0x00000007160ac211 */ /* 0x0c2fe400078c08ff */
[C---:B------:R-:W-:Y:S02]  /*fbe0*/  @!P3 LEA R12, P5, R23.reuse, R7, 0x1 ;  /* 0x00000007170cb211 */ /* 0x040fe400078a08ff */
[----:B--2---:R-:W-:Y:S02]  /*fbf0*/  @!P4 LEA.HI.X R11, R22, R3, R206, 0x1, P6 ;  /* 0x00000003160bc211 */ /* 0x004fe400030f0cce */
[C---:B------:R-:W-:Y:S02]  /*fc00*/  @!P2 LEA R2, P6, R192.reuse, R7, 0x1 ;  /* 0x00000007c002a211 */ /* 0x040fe400078c08ff */
[-C--:B------:R-:W-:Y:S01]  /*fc10*/  @!P3 LEA.HI.X R13, R23, R3.reuse, R205, 0x1, P5 ;  /* 0x00000003170db211 */ /* 0x080fe200028f0ccd */
[----:B------:R3:W-:Y:S01]  /*fc20*/  @!P4 ST.E.128 desc[UR36][R10.64], RZ ;  /* 0x000000ff0a00c985 */ /* 0x0007e2000c101d24 */
[----:B------:R-:W-:-:S03]  /*fc30*/  @!P2 LEA.HI.X R3, R192, R3, R204, 0x1, P6 ;  /* 0x00000003c003a211 */ /* 0x000fc600030f0ccc */
[----:B------:R3:W-:Y:S04]  /*fc40*/  @!P3 ST.E.128 desc[UR36][R12.64], RZ ;  /* 0x000000ff0c00b985 */ /* 0x0007e8000c101d24 */
[----:B------:R3:W-:Y:S02]  /*fc50*/  @!P2 ST.E.128 desc[UR36][R2.64], RZ ;  /* 0x000000ff0200a985 */ /* 0x0007e4000c101d24 */
.L_x_4355:
[----:B------:R-:W-:Y:S05]  /*fc60*/  BSYNC B1 ;  /* 0x0000000000017941 */ /* 0x000fea0003800000 */
.L_x_4354:
[----:B--23--:R2:W3:Y:S01]  /*fc70*/  SHFL.IDX PT, R3, R5, 0x1, 0x181f ;  /* 0x00381f0005037f89 */ /* 0x00c4e200000e0000 */
        /* <DEDUP_REMOVED lines=10> */
[-C--:B---3--:R-:W-:Y:S02]  /*fd20*/  @!P4 LEA.HI.X R11, R22, R3.reuse, R206, 0x1, P1 ;  /* 0x00000003160bc211 */ /* 0x088fe400008f0cce */
[-C--:B------:R-:W-:Y:S02]  /*fd30*/  @!P5 LEA.HI.X R13, R23, R3.reuse, R205, 0x1, P2 ;  /* 0x00000003170dd211 */ /* 0x080fe400010f0ccd */
[----:B------:R-:W-:Y:S01]  /*fd40*/  @!P6 LEA.HI.X R3, R192, R3, R204, 0x1, P3 ;  /* 0x00000003c003e211 */ /* 0x000fe200018f0ccc */
[----:B------:R4:W-:Y:S04]  /*fd50*/  @!P4 ST.E.128 desc[UR36][R10.64], RZ ;  /* 0x000000ff0a00c985 */ /* 0x0009e8000c101d24 */
[----:B------:R4:W-:Y:S04]  /*fd60*/  @!P5 ST.E.128 desc[UR36][R12.64], RZ ;  /* 0x000000ff0c00d985 */ /* 0x0009e8000c101d24 */
[----:B------:R4:W-:Y:S02]  /*fd70*/  @!P6 ST.E.128 desc[UR36][R2.64], RZ ;  /* 0x000000ff0200e985 */ /* 0x0009e4000c101d24 */
.L_x_4357:
[----:B------:R-:W-:Y:S05]  /*fd80*/  BSYNC B1 ;  /* 0x0000000000017941 */ /* 0x000fea0003800000 */
.L_x_4356:
        /* <DEDUP_REMOVED lines=17> */
.L_x_4359:
[----:B------:R-:W-:Y:S05]  /*fea0*/  BSYNC B1 ;  /* 0x0000000000017941 */ /* 0x000fea0003800000 */
.L_x_4358:
        /* <DEDUP_REMOVED lines=18> */
.L_x_4351:
[----:B------:R-:W-:Y:S05]  /*ffd0*/  BSYNC B0 ;  /* 0x0000000000007941 */ /* 0x000fea0003800000 */
.L_x_4343:
[----:B------:R-:W-:Y:S02]  /*ffe0*/  ULDC UR5, c[0x0][0xc38] ;  /* 0x00030e0000057ab9 */ /* 0x000fe40000000800 */
[----:B------:R-:W-:-:S06]  /*fff0*/  UISETP.GE.AND UP0, UPT, UR4, UR5, UPT ;  /* 0x000000050400728c */ /* 0x000fcc000bf06270 */
[----:B------:R-:W-:-:S13]  /*10000*/  PLOP3.LUT P0, PT, PT, PT, UP0, 0x80, 0x0 ;  /* 0x000000000000781c */ /* 0x000fda0003f0f008 */
[----:B------:R-:W-:Y:S05]  /*10010*/  @!P0 BRA `(.L_x_4360) ;  /* 0xffffff0c003c8947 */ /* 0x000fea000383ffff */
[----:B------:R-:W-:Y:S05]  /*10020*/  EXIT ;  /* 0x000000000000794d */ /* 0x000fea0003800000 */
.L_x_4254:
        /* <DEDUP_REMOVED lines=16> */
[----:B------:R-:W-:Y:S01]  /*10130*/  IMAD.SHL.U32 R37, R3, 0x8, RZ ;  /* 0x0000000803257824 */ /* 0x000fe200078e00ff */
[----:B------:R-:W-:Y:S01]  /*10140*/  ULDC UR9, c[0x0][0x2b8] ;  /* 0x0000ae0000097ab9 */ /* 0x000fe20000000800 */
[----:B------:R-:W-:Y:S01]  /*10150*/  LOP3.LUT R16, R16, 0xfffffffd, RZ, 0xc0, !PT ;  /* 0xfffffffd10107812 */ /* 0x000fe200078ec0ff */
[----:B------:R-:W0:Y:S01]  /*10160*/  S2UR UR8, SR_CgaCtaId ;  /* 0x00000000000879c3 */ /* 0x000e220000008800 */
[----:B------:R-:W-:Y:S01]  /*10170*/  ULDC.64 UR4, c[0x0][0x418] ;  /* 0x0001060000047ab9 */ /* 0x000fe20000000a00 */
[C---:B------:R-:W-:Y:S01]  /*10180*/  LOP3.LUT R0, R37.reuse, 0x1f8, RZ, 0xc0, !PT ;  /* 0x000001f825007812 */ /* 0x040fe200078ec0ff */
[----:B------:R-:W-:Y:S01]  /*10190*/  UISETP.NE.U32.AND UP0, UPT, UR4, URZ, UPT ;  /* 0x0000003f0400728c */ /* 0x000fe2000bf05070 */
[----:B------:R1:W-:Y:S01]  /*101a0*/  STL [R1], RZ ;  /* 0x000000ff01007387 */ /* 0x0003e20000100800 */
[----:B------:R-:W-:Y:S01]  /*101b0*/  ULDC UR40, c[0x0][0x288] ;  /* 0x0000a20000287ab9 */ /* 0x000fe20000000800 */
[----:B------:R-:W-:Y:S01]  /*101c0*/  LOP3.LUT R0, R0, 0x38, R3, 0x78, !PT ;  /* 0x0000003800007812 */ /* 0x000fe200078e7803 */
[----:B------:R-:W-:Y:S01]  /*101d0*/  UISETP.NE.AND.EX UP0, UPT, UR5, URZ, UPT, UP0 ;  /* 0x0000003f0500728c */ /* 0x000fe2000bf05300 */
[----:B------:R-:W-:Y:S01]  /*101e0*/  IMAD.U32 R34, RZ, RZ, UR10 ;  /* 0x0000000aff227e24 */ /* 0x000fe2000f8e00ff */
[----:B------:R-:W-:Y:S01]  /*101f0*/  ULDC UR4, c[0x0][0x424] ;  /* 0x0001090000047ab9 */ /* 0x000fe20000000800 */
[----:B------:R-:W-:Y:S01]  /*10200*/  LOP3.LUT R30, R0, 0x200, R37, 0xf8, !PT ;  /* 0x00000200001e7812 */ /* 0x000fe200078ef825 */
[----:B------:R-:W-:Y:S01]  /*10210*/  USEL UR4, UR4, 0x1, UP0 ;  /* 0x0000000104047887 */ /* 0x000fe20008000000 */
[----:B------:R-:W-:Y:S01]  /*10220*/  LOP3.LUT R37, R37, 0x38, RZ, 0xc0, !PT ;  /* 0x0000003825257812 */ /* 0x000fe200078ec0ff */
[----:B------:R-:W-:Y:S01]  /*10230*/  UMOV UR5, 0x400 ;  /* 0x0000040000057882 */ /* 0x000fe20000000000 */
[----:B------:R-:W-:Y:S01]  /*10240*/  ULDC UR39, c[0x0][0x448] ;  /* 0x0001120000277ab9 */ /* 0x000fe20000000800 */
[----:B------:R-:W-:Y:S01]  /*10250*/  IMAD.MOV.U32 R26, RZ, RZ, 0x1 ;  /* 0x00000001ff1a7424 */ /* 0x000fe200078e00ff */
[C---:B------:R-:W-:Y:S01]  /*10260*/  LOP3.LUT R0, R37.reuse, 0x40, RZ, 0xfc, !PT ;  /* 0x0000004025007812 */ /* 0x040fe200078efcff */
[----:B------:R-:W-:Y:S01]  /*10270*/  IMAD.MOV.U32 R23, RZ, RZ, RZ ;  /* 0x000000ffff177224 */ /* 0x000fe200078e00ff */
[----:B------:R-:W-:Y:S01]  /*10280*/  LOP3.LUT R2, R37, 0x80, RZ, 0xfc, !PT ;  /* 0x0000008025027812 */ /* 0x000fe200078efcff */
[----:B------:R-:W-:Y:S01]  /*10290*/  UIMAD UR39, UR39, UR40, URZ ;  /* 0x00000028272772a4 */ /* 0x000fe2000f8e023f */
[----:B------:R-:W-:Y:S01]  /*102a0*/  ISETP.GE.AND P1, PT, R0, UR9, PT ;  /* 0x0000000900007c0c */ /* 0x000fe2000bf26270 */
[----:B------:R-:W-:Y:S01]  /*102b0*/  ULDC UR47, c[0x0][0xc] ;  /* 0x00000300002f7ab9 */ /* 0x000fe20000000800 */
[----:B0-----:R-:W-:-:S06]  /*102c0*/  ULEA UR8, UR8, UR5, 0x18 ;  /* 0x0000000508087291 */ /* 0x001fcc000f8ec03f */
[----:B------:R-:W-:-:S04]  /*102d0*/  IMAD.U32 R17, RZ, RZ, UR8 ;  /* 0x00000008ff117e24 */ /* 0x000fc8000f8e00ff */
[----:B------:R-:W-:Y:S01]  /*102e0*/  IMAD R31, R30, 0x2, R17 ;  /* 0x000000021e1f7824 */ /* 0x000fe200078e0211 */
[----:B--2---:R-:W-:Y:S02]  /*102f0*/  R2UR UR6, R4 ;  /* 0x00000000040672ca */ /* 0x004fe400000e0000 */
[C---:B------:R-:W-:Y:S01]  /*10300*/  LOP3.LUT R4, R3.reuse, 0x7f, RZ, 0xc0, !PT ;  /* 0x0000007f03047812 */ /* 0x040fe200078ec0ff */
[----:B------:R-:W-:-:S03]  /*10310*/  IMAD.SHL.U32 R3, R3, 0x10, RZ ;  /* 0x0000001003037824 */ /* 0x000fc600078e00ff */
[----:B------:R-:W-:-:S07]  /*10320*/  SHF.R.U32.HI R36, RZ, 0x3, R4 ;  /* 0x00000003ff247819 */ /* 0x000fce0000011604 */
[----:B------:R-:W-:-:S03]  /*10330*/  ULOP3.LUT UR48, UR6, 0x2, URZ, 0xfc, !UPT ;  /* 0x0000000206307892 */ /* 0x000fc6000f8efc3f */
[----:B------:R-:W-:Y:S02]  /*10340*/  ULDC.64 UR6, c[0x0][0x2f0] ;  /* 0x0000bc0000067ab9 */ /* 0x000fe40000000a00 */
[----:B------:R-:W-:Y:S01]  /*10350*/  ISETP.GE.AND P0, PT, R0, UR7, PT ;  /* 0x0000000700007c0c */ /* 0x000fe2000bf06270 */
[----:B------:R-:W-:Y:S01]  /*10360*/  UIMAD UR38, UR4, UR6, URZ ;  /* 0x00000006042672a4 */ /* 0x000fe2000f8e023f */
[----:B------:R-:W-:-:S03]  /*10370*/  ISETP.GE.AND P2, PT, R2, UR7, PT ;  /* 0x0000000702007c0c */ /* 0x000fc6000bf46270 */
[----:B------:R-:W-:Y:S02]  /*10380*/  UIADD3 UR4, UR38, 0x5f, URZ ;  /* 0x0000005f26047890 */ /* 0x000fe4000fffe03f */
[----:B------:R-:W-:Y:S02]  /*10390*/  UIADD3 UR49, UR38, 0x1, -UR40 ;  /* 0x0000000126317890 */ /* 0x000fe4000fffe828 */
[----:B------:R-:W-:Y:S02]  /*103a0*/  UIMAD.WIDE UR4, UR4, 0x2aaaaaab, URZ ;  /* 0x2aaaaaab040478a5 */ /* 0x000fe4000f8e023f */
[----:B------:R-:W-:Y:S02]  /*103b0*/  UIADD3 UR40, UR38, -UR40, URZ ;  /* 0x8000002826287290 */ /* 0x000fe4000fffe03f */
[----:B------:R-:W-:Y:S01]  /*103c0*/  @P0 LOP3.LUT R16, R16, 0x2, RZ, 0xfc, !PT ;  /* 0x0000000210100812 */ /* 0x000fe200078efcff */
[----:B------:R-:W-:Y:S01]  /*103d0*/  USHF.R.U32.HI UR41, URZ, 0x1f, UR5 ;  /* 0x0000001f3f297899 */ /* 0x000fe20008011605 */
[----:B------:R-:W-:-:S02]  /*103e0*/  ISETP.GE.AND P0, PT, R0, UR7, PT ;  /* 0x0000000700007c0c */ /* 0x000fc4000bf06270 */
[----:B------:R-:W-:Y:S01]  /*103f0*/  LOP3.LUT R16, R16, 0xfffffbff, RZ, 0xc0, !PT ;  /* 0xfffffbff10107812 */ /* 0x000fe200078ec0ff */
[----:B------:R-:W-:Y:S01]  /*10400*/  ULEA.HI.SX32 UR41, UR5, UR41, 0x1c ;  /* 0x0000002905297291 */ /* 0x000fe2000f8fe23f */
[----:B------:R-:W-:Y:S02]  /*10410*/  LOP3.LUT R0, R36, 0x70, R3, 0xf8, !PT ;  /* 0x0000007024007812 */ /* 0x000fe400078ef803 */
        /* <DEDUP_REMOVED lines=20> */
.L_x_4416:
        /* <DEDUP_REMOVED lines=22> */
.L_x_4362:
[----:B------:R-:W-:Y:S01]  /*106c0*/  ULDC UR8, c[0x0][0xc54] ;  /* 0x0003150000087ab9 */ /* 0x000fe20000000800 */
[----:B------:R-:W-:Y:S01]  /*106d0*/  UMOV UR6, UR7 ;  /* 0x0000000700067c82 */ /* 0x000fe20008000000 */
[----:B------:R-:W-:-:S11]  /*106e0*/  UISETP.NE.AND UP0, UPT, UR8, 0x1, UPT ;  /* 0x000000010800788c */ /* 0x000fd6000bf05270 */
[----:B------:R-:W-:Y:S02]  /*106f0*/  @UP0 ULDC.64 UR10, c[0x0][0xc58] ;  /* 0x00031600000a0ab9 */ /* 0x000fe40000000a00 */
[----:B------:R-:W-:-:S04]  /*10700*/  UIMAD.WIDE.U32 UR4, UR7, UR10, URZ ;  /* 0x0000000a070472a5 */ /* 0x000fc8000f8e003f */
[----:B------:R-:W-:-:S04]  /*10710*/  @UP0 USHF.R.U32.HI UR6, URZ, UR11, UR5 ;  /* 0x0000000b3f060299 */ /* 0x000fc80008011605 */
[----:B------:R-:W-:-:S12]  /*10720*/  UIMAD UR4, UR6, UR8, URZ ;  /* 0x00000008060472a4 */ /* 0x000fd8000f8e023f */
.L_x_4363:
        /* <DEDUP_REMOVED lines=48> */
.L_x_4365:
[----:B------:R-:W-:-:S11]  /*10a30*/  UISETP.NE.AND UP1, UPT, UR5, 0x1, UPT ;  /* 0x000000010500788c */ /* 0x000fd6000bf25270 */
[----:B------:R-:W-:Y:S02]  /*10a40*/  @UP1 ULDC.64 UR10, c[0x0][0x9e8] ;  /* 0x00027a00000a1ab9 */ /* 0x000fe40000000a00 */
[----:B------:R-:W-:-:S04]  /*10a50*/  UIMAD.WIDE.U32 UR6, UR8, UR10, URZ ;  /* 0x0000000a080672a5 */ /* 0x000fc8000f8e003f */
[----:B------:R-:W-:-:S12]  /*10a60*/  @UP1 USHF.R.U32.HI UR8, URZ, UR11, UR7 ;  /* 0x0000000b3f081299 */ /* 0x000fd80008011607 */
.L_x_4366:
[----:B------:R-:W-:-:S04]  /*10a70*/  UIMAD UR8, UR8, UR5, UR5 ;  /* 0x00000005080872a4 */ /* 0x000fc8000f8e0205 */
[----:B------:R-:W-:-:S04]  /*10a80*/  UISETP.LT.AND UP1, UPT, UR4, UR8, UPT ;  /* 0x000000080400728c */ /* 0x000fc8000bf21270 */
[----:B------:R-:W-:-:S12]  /*10a90*/  USEL UR4, UR4, UR8, UP1 ;  /* 0x0000000804047287 */ /* 0x000fd80008800000 */
.L_x_4364:
[----:B------:R-:W-:Y:S01]  /*10aa0*/  UISETP.NE.AND UP1, UPT, UR50, URZ, UPT ;  /* 0x0000003f3200728c */ /* 0x000fe2000bf25270 */
[----:B------:R-:W-:Y:S01]  /*10ab0*/  PLOP3.LUT P0, PT, PT, PT, UP0, 0x40, 0x0 ;  /* 0x000000000000781c */ /* 0x000fe20003f0e808 */
[----:B------:R-:W-:Y:S01]  /*10ac0*/  UIADD3 UR6, UR4, 0x5f, URZ ;  /* 0x0000005f04067890 */ /* 0x000fe2000fffe03f */
[----:B------:R-:W-:-:S03]  /*10ad0*/  UMOV UR10, UR44 ;  /* 0x0000002c000a7c82 */ /* 0x000fc60008000000 */
[----:B------:R-:W-:-:S04]  /*10ae0*/  UIMAD.WIDE UR6, UR6, 0x2aaaaaab, URZ ;  /* 0x2aaaaaab060678a5 */ /* 0x000fc8000f8e023f */
[----:B------:R-:W-:Y:S01]  /*10af0*/  USHF.R.U32.HI UR4, URZ, 0x1f, UR7 ;  /* 0x0000001f3f047899 */ /* 0x000fe20008011607 */
[----:B------:R-:W-:Y:S02]  /*10b00*/  @UP1 ULDC UR8, c[0x0][0x44c] ;  /* 0x0001130000081ab9 */ /* 0x000fe40000000800 */
[----:B------:R-:W-:Y:S01]  /*10b10*/  @UP1 ULDC UR6, c[0x0][0x450] ;  /* 0x0001140000061ab9 */ /* 0x000fe20000000800 */
[----:B------:R-:W-:Y:S02]  /*10b20*/  UIMAD.WIDE.U32 UR8, UR44, UR8, URZ ;  /* 0x000000082c0872a5 */ /* 0x000fe4000f8e003f */
[----:B------:R-:W-:Y:S02]  /*10b30*/  ULEA.HI.SX32 UR4, UR7, UR4, 0x1c ;  /* 0x0000000407047291 */ /* 0x000fe4000f8fe23f */
[----:B------:R-:W-:Y:S02]  /*10b40*/  @UP1 USHF.R.U32.HI UR10, URZ, UR6, UR9 ;  /* 0x000000063f0a1299 */ /* 0x000fe40008011609 */
[----:B------:R-:W-:-:S02]  /*10b50*/  UISETP.LT.AND UP1, UPT, UR41, UR4, UPT ;  /* 0x000000042900728c */ /* 0x000fc4000bf21270 */
[----:B------:R-:W-:Y:S01]  /*10b60*/  UIADD3 UR6, UR40, UR10, URZ ;  /* 0x0000000a28067290 */ /* 0x000fe2000fffe03f */
[----:B------:R-:W-:Y:S01]  /*10b70*/  ULDC UR8, c[0x0][0x9dc] ;  /* 0x0002770000087ab9 */ /* 0x000fe20000000800 */
[----:B------:R-:W-:Y:S02]  /*10b80*/  USEL UR45, UR41, UR4, UP1 ;  /* 0x00000004292d7287 */ /* 0x000fe40008800000 */
[----:B------:R-:W-:Y:S01]  /*10b90*/  UIADD3 UR8, UR6, -UR8, URZ ;  /* 0x8000000806087290 */ /* 0x000fe2000fffe03f */
[----:B------:R-:W-:Y:S11]  /*10ba0*/  @P0 BRA `(.L_x_4367) ;  /* 0x0000000000480947 */ /* 0x000ff60003800000 */
[----:B------:R-:W-:Y:S02]  /*10bb0*/  UMOV UR4, UR6 ;  /* 0x0000000600047c82 */ /* 0x000fe40008000000 */
        /* <DEDUP_REMOVED lines=10> */
.L_x_4368:
[----:B------:R-:W-:-:S11]  /*10c60*/  UISETP.NE.AND UP0, UPT, UR5, 0x1, UPT ;  /* 0x000000010500788c */ /* 0x000fd6000bf05270 */
[----:B------:R-:W-:Y:S02]  /*10c70*/  @UP0 ULDC.64 UR10, c[0x0][0x9e8] ;  /* 0x00027a00000a0ab9 */ /* 0x000fe40000000a00 */
[----:B------:R-:W-:-:S04]  /*10c80*/  UIMAD.WIDE.U32 UR6, UR4, UR10, URZ ;  /* 0x0000000a040672a5 */ /* 0x000fc8000f8e003f */
[----:B------:R-:W-:-:S12]  /*10c90*/  @UP0 USHF.R.U32.HI UR4, URZ, UR11, UR7 ;  /* 0x0000000b3f040299 */ /* 0x000fd80008011607 */
.L_x_4369:
[----:B------:R-:W-:-:S04]  /*10ca0*/  UIMAD UR4, UR4, UR5, URZ ;  /* 0x00000005040472a4 */ /* 0x000fc8000f8e023f */
[----:B------:R-:W-:-:S04]  /*10cb0*/  UISETP.LT.AND UP0, UPT, UR8, UR4, UPT ;  /* 0x000000040800728c */ /* 0x000fc8000bf01270 */
[----:B------:R-:W-:-:S12]  /*10cc0*/  USEL UR8, UR8, UR4, !UP0 ;  /* 0x0000000408087287 */ /* 0x000fd8000c000000 */
.L_x_4367:
[----:B------:R-:W-:Y:S01]  /*10cd0*/  UIMAD.WIDE UR4, UR8, 0x2aaaaaab, URZ ;  /* 0x2aaaaaab080478a5 */ /* 0x000fe2000f8e023f */
[----:B------:R-:W-:Y:S03]  /*10ce0*/  BSSY B7, `(.L_x_4370) ;  /* 0x0000341000077945 */ /* 0x000fe60003800000 */
[----:B------:R-:W-:-:S04]  /*10cf0*/  USHF.R.U32.HI UR4, URZ, 0x1f, UR5 ;  /* 0x0000001f3f047899 */ /* 0x000fc80008011605 */
[----:B------:R-:W-:-:S04]  /*10d00*/  ULEA.HI.SX32 UR4, UR5, UR4, 0x1c ;  /* 0x0000000405047291 */ /* 0x000fc8000f8fe23f */
        /* <DEDUP_REMOVED lines=22> */
.L_x_4371:
        /* <DEDUP_REMOVED lines=20> */
.L_x_4374:
[----:B------:R-:W-:Y:S05]  /*10fb0*/  BSYNC B6 ;  /* 0x0000000000067941 */ /* 0x000fea0003800000 */
.L_x_4373:
        /* <DEDUP_REMOVED lines=20> */
.L_x_4377:
[----:B------:R0:W1:Y:S01]  /*11100*/  LDC.64 R2, c[0x4][R18] ;  /* 0x0100000012027b82 */ /* 0x0000620000000a00 */
[----:B------:R-:W-:Y:S01]  /*11110*/  ULDC.64 UR4, c[0x4][0x138] ;  /* 0x01004e0000047ab9 */ /* 0x000fe20000000a00 */
[----:B------:R-:W-:Y:S01]  /*11120*/  ULDC.64 UR6, c[0x4][0x140] ;  /* 0x0100500000067ab9 */ /* 0x000fe20000000a00 */
[----:B------:R-:W-:Y:S02]  /*11130*/  IMAD.U32 R4, RZ, RZ, UR4 ;  /* 0x00000004ff047e24 */ /* 0x000fe4000f8e00ff */
        /* <DEDUP_REMOVED lines=11> */
.L_x_4376:
[----:B------:R-:W-:Y:S05]  /*111f0*/  BSYNC B6 ;  /* 0x0000000000067941 */ /* 0x000fea0003800000 */
.L_x_4375:
        /* <DEDUP_REMOVED lines=15> */
.L_x_4432:
        /* <DEDUP_REMOVED lines=36> */
[----:B0-----:R-:W-:-:S03]  /*11530*/  IMAD R5, R10, R7, R0 ;  /* 0x000000070a057224 */ /* 0x001fc600078e0200 */
[----:B------:R-:W-:Y:S01]  /*11540*/  SHF.R.S32.HI R28, RZ, 0x1f, R22 ;  /* 0x0000001fff1c7819 */ /* 0x000fe20000011416 */
[----:B------:R-:W-:-:S05]  /*11550*/  IMAD.U32 R0, RZ, RZ, UR48 ;  /* 0x00000030ff007e24 */ /* 0x000fca000f8e00ff */
[----:B------:R-:W-:-:S13]  /*11560*/  ISETP.NE.AND P2, PT, R0, 0x3, PT ;  /* 0x000000030000780c */ /* 0x000fda0003f45270 */
[----:B------:R-:W-:-:S04]  /*11570*/  @P2 LOP3.LUT R16, R16, 0x80, RZ, 0xfc, !PT ;  /* 0x0000008010102812 */ /* 0x000fc800078efcff */
[----:B------:R-:W-:-:S04]  /*11580*/  LOP3.LUT R16, R16, 0xffffffbf, RZ, 0xc0, !PT ;  /* 0xffffffbf10107812 */ /* 0x000fc800078ec0ff */
[----:B------:R-:W-:Y:S01]  /*11590*/  @P0 LOP3.LUT R16, R16, 0x40, RZ, 0xfc, !PT ;  /* 0x0000004010100812 */ /* 0x000fe200078efcff */
[----:B------:R-:W-:Y:S06]  /*115a0*/  @!P2 BRA `(.L_x_4379) ;  /* 0x000000000004a947 */ /* 0x000fec0003800000 */
[----:B------:R-:W-:Y:S01]  /*115b0*/  BPT.TRAP 0x1 ;  /* 0x000000040000795c */ /* 0x000fe20000300000 */
.L_x_4379:
        /* <DEDUP_REMOVED lines=25> */
.L_x_4433:
[----:B------:R-:W-:Y:S05]  /*11750*/  BSYNC B0 ;  /* 0x0000000000007941 */ /* 0x000fea0003800000 */
.L_x_4380:
        /* <DEDUP_REMOVED lines=82> */
[----:B------:R0:W-:Y:S02]  /*11c80*/  @P0 LDGSTS.E.BYPASS.LTC128B.128 [R21+0x26400], desc[UR36][R2.64+0x100], !P2 ;  /* 0x2640010002150fae */ /* 0x0001e4000d101d64 */
.L_x_4447:
        /* <DEDUP_REMOVED lines=12> */
.L_x_4383:
        /* <DEDUP_REMOVED lines=10> */
.L_x_4384:
[----:B------:R1:W-:Y:S02]  /*11df0*/  SYNCS.ARRIVE.TRANS64.A1T0 RZ, [R0+URZ+0x30830], RZ ;  /* 0x030830ff00ff79a7 */ /* 0x0003e4000810003f */
[----:B------:R-:W-:Y:S05]  /*11e00*/  WARPSYNC.ALL ;  /* 0x0000000000007948 */ /* 0x000fea0003800000 */
[----:B------:R-:W-:Y:S01]  /*11e10*/  BSSY B6, `(.L_x_4385) ;  /* 0x0000015000067945 */ /* 0x000fe20003800000 */
[----:B-1----:R-:W-:Y:S01]  /*11e20*/  VIADD R0, R17, 0x12400 ;  /* 0x0001240011007836 */ /* 0x002fe20000000000 */
[----:B------:R-:W-:Y:S04]  /*11e30*/  BAR.SYNC.DEFER_BLOCKING 0x8, 0x180 ;  /* 0x0206000000007b1d */ /* 0x000fe80000010000 */
[----:B------:R-:W-:-:S13]  /*11e40*/  LOP3.LUT P0, RZ, R0, 0x3ff, RZ, 0xc0, !PT ;  /* 0x000003ff00ff7812 */ /* 0x000fda000780c0ff */
[----:B------:R-:W-:Y:S05]  /*11e50*/  @!P0 BRA `(.L_x_4386) ;  /* 0x0000000000408947 */ /* 0x000fea0003800000 */
[----:B0-----:R-:W-:Y:S01]  /*11e60*/  MOV R2, 0x0 ;  /* 0x0000000000027802 */ /* 0x001fe20000000f00 */
        /* <DEDUP_REMOVED lines=15> */
.L_x_4386:
[----:B------:R-:W-:Y:S05]  /*11f60*/  BSYNC B6 ;  /* 0x0000000000067941 */ /* 0x000fea0003800000 */
.L_x_4385:
        /* <DEDUP_REMOVED lines=9> */
[----:B------:R-:W-:Y:S02]  /*12000*/  LOP3.LUT P5, RZ, R16, 0x200, RZ, 0xc0, !PT ;  /* 0x0000020010ff7812 */ /* 0x000fe400078ac0ff */
[----:B------:R-:W-:-:S04]  /*12010*/  UIMAD UR6, UR6, UR8, URZ ;  /* 0x00000008060672a4 */ /* 0x000fc8000f8e023f */
[----:B------:R-:W-:Y:S02]  /*12020*/  UIMAD UR7, UR7, UR9, UR6 ;  /* 0x00000009070772a4 */ /* 0x000fe4000f8e0206 */
[----:B------:R-:W-:Y:S01]  /*12030*/  USHF.R.S32.HI UR6, URZ, 0x1f, UR43 ;  /* 0x0000001f3f067899 */ /* 0x000fe2000801142b */
[----:B0-----:R-:W-:-:S05]  /*12040*/  IMAD.SHL.U32 R2, R2, 0x10, RZ ;  /* 0x0000001002027824 */ /* 0x001fca00078e00ff */
[----:B------:R-:W-:-:S05]  /*12050*/  LOP3.LUT R2, R36, 0x70, R2, 0xf8, !PT ;  /* 0x0000007024027812 */ /* 0x000fca00078ef802 */
[----:B------:R-:W-:-:S04]  /*12060*/  VIADD R0, R2, UR44 ;  /* 0x0000002c02007c36 */ /* 0x000fc80008000000 */
[----:B------:R-:W-:Y:S01]  /*12070*/  @P0 IMAD.HI.U32 R3, R0, UR4, RZ ;  /* 0x0000000400030c27 */ /* 0x000fe2000f8e00ff */
[----:B------:R-:W-:Y:S01]  /*12080*/  PLOP3.LUT P0, PT, PT, PT, UP0, 0x80, 0x0 ;  /* 0x000000000000781c */ /* 0x000fe20003f0f008 */
[----:B------:R-:W-:Y:S02]  /*12090*/  @UP0 ULDC UR4, c[0x0][0x450] ;  /* 0x0001140000040ab9 */ /* 0x000fe40000000800 */
[----:B------:R-:W-:-:S10]  /*120a0*/  IMAD.MOV.U32 R2, RZ, RZ, R0 ;  /* 0x000000ffff027224 */ /* 0x000fd400078e0000 */
        /* <DEDUP_REMOVED lines=107> */
[----:B------:R0:W-:Y:S02]  /*12760*/  @!P0 LDGSTS.E.BYPASS.LTC128B.128 [R31+0x1d400], desc[UR36][R2.64+0x100], !P5 ;  /* 0x1d400100021f8fae */ /* 0x0001e4000e901d64 */
.L_x_4464:
        /* <DEDUP_REMOVED lines=9> */
[----:B------:R0:W-:Y:S01]  /*12800*/  @!P0 LDGSTS.E.BYPASS.LTC128B.128 [R31+0x1dc00], desc[UR36][R2.64+0x100], !P5 ;  /* 0x1dc00100021f8fae */ /* 0x0001e2000e901d64 */
[----:B------:R-:W-:Y:S01]  /*12810*/  PLOP3.LUT P0, PT, PT, PT, PT, 0x80, 0x0 ;  /* 0x000000000000781c */ /* 0x000fe20003f0f070 */
[----:B------:R-:W-:-:S12]  /*12820*/  NOP ;  /* 0x0000000000007918 */ /* 0x000fd80000000000 */
.L_x_4388:
        /* <DEDUP_REMOVED lines=18> */
.L_x_4465:
[----:B------:R-:W-:Y:S05]  /*12950*/  BSYNC B0 ;  /* 0x0000000000007941 */ /* 0x000fea0003800000 */
.L_x_4389:
[----:B------:R-:W-:-:S04]  /*12960*/  UIADD3 UR4, UR45, -0x2, URZ ;  /* 0xfffffffe2d047890 */ /* 0x000fc8000fffe03f */
[----:B------:R-:W-:-:S06]  /*12970*/  UISETP.GE.AND UP0, UPT, UR4, UR46, UPT ;  /* 0x0000002e0400728c */ /* 0x000fcc000bf06270 */
[----:B------:R-:W-:-:S13]  /*12980*/  PLOP3.LUT P0, PT, PT, PT, UP0, 0x40, 0x0 ;  /* 0x000000000000781c */ /* 0x000fda0003f0e808 */
[----:B------:R-:W-:Y:S05]  /*12990*/  @P0 BRA `(.L_x_4391) ;  /* 0x0000000c00f80947 */ /* 0x000fea0003800000 */
[----:B------:R-:W-:Y:S01]  /*129a0*/  BSSY B0, `(.L_x_4391) ;  /* 0x00000fd000007945 */ /* 0x000fe20003800000 */
[----:B------:R-:W-:Y:S02]  /*129b0*/  IMAD.MOV.U32 R20, RZ, RZ, R26 ;  /* 0x000000ffff147224 */ /* 0x000fe400078e001a */
[----:B------:R-:W-:Y:S02]  /*129c0*/  IMAD.MOV.U32 R9, RZ, RZ, R23 ;  /* 0x000000ffff097224 */ /* 0x000fe400078e0017 */
[----:B------:R-:W-:Y:S02]  /*129d0*/  IMAD.MOV.U32 R27, RZ, RZ, R24 ;  /* 0x000000ffff1b7224 */ /* 0x000fe400078e0018 */
[----:B------:R-:W-:-:S07]  /*129e0*/  IMAD.U32 R8, RZ, RZ, UR4 ;  /* 0x00000004ff087e24 */ /* 0x000fce000f8e00ff */
.L_x_4404:
[----:B------:R-:W1:Y:S01]  /*129f0*/  LDC R3, c[0x0][0x430] ;  /* 0x00010c00ff037b82 */ /* 0x000e620000000800 */
[----:B0-----:R-:W0:Y:S01]  /*12a00*/  S2R R0, SR_TID.X ;  /* 0x0000000000007919 */ /* 0x001e220000002100 */
[----:B------:R-:W-:Y:S01]  /*12a10*/  IMAD R10, R8, 0x60, R32 ;  /* 0x00000060080a7824 */ /* 0x000fe200078e0220 */
[----:B------:R-:W-:Y:S01]  /*12a20*/  LOP3.LUT P1, RZ, R16, 0x80, RZ, 0xc0, !PT ;  /* 0x0000008010ff7812 */ /* 0x000fe2000782c0ff */
[----:B------:R-:W-:Y:S01]  /*12a30*/  VIADD R23, R9, 0x1 ;  /* 0x0000000109177836 */ /* 0x000fe20000000000 */
[----:B-1----:R-:W-:Y:S01]  /*12a40*/  ISETP.NE.AND P0, PT, R3, 0x1, PT ;  /* 0x000000010300780c */ /* 0x002fe20003f05270 */
[----:B0-----:R-:W-:-:S12]  /*12a50*/  IMAD.SHL.U32 R0, R0, 0x10, RZ ;  /* 0x0000001000007824 */ /* 0x001fd800078e00ff */
[----:B------:R-:W0:Y:S01]  /*12a60*/  @P0 LDC R3, c[0x0][0x434] ;  /* 0x00010d00ff030b82 */ /* 0x000e220000000800 */
[----:B------:R-:W-:-:S04]  /*12a70*/  LOP3.LUT R0, R36, 0x70, R0, 0xf8, !PT ;  /* 0x0000007024007812 */ /* 0x000fc800078ef800 */
[C---:B------:R-:W-:Y:S01]  /*12a80*/  ISETP.GT.U32.AND P2, PT, R0.reuse, 0x5f, PT ;  /* 0x0000005f0000780c */ /* 0x040fe20003f44070 */
[----:B------:R-:W-:Y:S02]  /*12a90*/  IMAD.IADD R10, R0, 0x1, R10 ;  /* 0x00000001000a7824 */ /* 0x000fe400078e020a */
[----:B------:R-:W1:Y:S02]  /*12aa0*/  @P0 LDC R5, c[0x0][0x438] ;  /* 0x00010e00ff050b82 */ /* 0x000e640000000800 */
[----:B------:R-:W-:-:S08]  /*12ab0*/  IMAD.MOV.U32 R11, RZ, RZ, R10 ;  /* 0x000000ffff0b7224 */ /* 0x000fd000078e000a */
[----:B------:R-:W2:Y:S01]  /*12ac0*/  @!P2 LDC.64 R6, c[0x0][0x428] ;  /* 0x00010a00ff06ab82 */ /* 0x000ea20000000a00 */
[----:B0-----:R-:W-:-:S05]  /*12ad0*/  @P0 IMAD.HI.U32 R0, R10, R3, RZ ;  /* 0x000000030a000227 */ /* 0x001fca00078e00ff */
[----:B-1----:R-:W-:Y:S02]  /*12ae0*/  @P0 SHF.R.U32.HI R11, RZ, R5, R0 ;  /* 0x00000005ff0b0219 */ /* 0x002fe40000011600 */
[----:B------:R-:W0:Y:S02]  /*12af0*/  @!P2 LDC.64 R4, c[0x0][0x418] ;  /* 0x00010600ff04ab82 */ /* 0x000e240000000a00 */
[--C-:B------:R-:W-:Y:S01]  /*12b00*/  @!P2 SHF.R.S32.HI R3, RZ, 0x1f, R11.reuse ;  /* 0x0000001fff03a819 */ /* 0x100fe2000001140b */
[----:B------:R-:W-:Y:S02]  /*12b10*/  @!P2 IMAD.MOV.U32 R2, RZ, RZ, R11 ;  /* 0x000000ffff02a224 */ /* 0x000fe400078e000b */
[-C--:B--2---:R-:W-:Y:S02]  /*12b20*/  @!P2 IMAD R0, R33, R6.reuse, RZ ;  /* 0x000000062100a224 */ /* 0x084fe400078e02ff */
[----:B------:R-:W-:-:S04]  /*12b30*/  @!P2 IMAD.WIDE.U32 R2, R29, R6, R2 ;  /* 0x000000061d02a225 */ /* 0x000fc800078e0002 */
[----:B------:R-:W-:-:S04]  /*12b40*/  @!P2 IMAD R7, R29, R7, R0 ;  /* 0x000000071d07a224 */ /* 0x000fc800078e0200 */
[----:B------:R-:W-:Y:S01]  /*12b50*/  @!P2 IMAD.IADD R0, R7, 0x1, R3 ;  /* 0x000000010700a824 */ /* 0x000fe200078e0203 */
[----:B0-----:R-:W-:-:S04]  /*12b60*/  @!P2 LEA R4, P0, R2, R4, 0x2 ;  /* 0x000000040204a211 */ /* 0x001fc800078010ff */
        /* <DEDUP_REMOVED lines=14> */
.L_x_4392:
[----:B------:R-:W-:Y:S01]  /*12c50*/  IMAD R6, R23, 0x8, R17 ;  /* 0x0000000817067824 */ /* 0x000fe200078e0211 */
[----:B------:R-:W-:Y:S01]  /*12c60*/  SHF.L.U32 R3, R26, 0x1f, RZ ;  /* 0x0000001f1a037819 */ /* 0x000fe200000006ff */
[----:B------:R-:W-:Y:S03]  /*12c70*/  BSSY B1, `(.L_x_4393) ;  /* 0x0000003000017945 */ /* 0x000fe60003800000 */
[----:B------:R-:W0:Y:S02]  /*12c80*/  SYNCS.PHASECHK.TRANS64.TRYWAIT P0, [R6+URZ+0x30840], R3 ;  /* 0x03084003060075a7 */ /* 0x000e24000800017f */
[----:B0-----:R-:W-:Y:S05]  /*12c90*/  @!P0 BRA `(.L_x_4394) ;  /* 0x0000003000248947 */ /* 0x001fea0003800000 */
.L_x_4466:
[----:B------:R-:W-:Y:S05]  /*12ca0*/  BSYNC B1 ;  /* 0x0000000000017941 */ /* 0x000fea0003800000 */
.L_x_4393:
[----:B------:R-:W-:Y:S01]  /*12cb0*/  SHF.R.S32.HI R21, RZ, 0x1f, R5 ;  /* 0x0000001fff157819 */ /* 0x000fe20000011405 */
[----:B------:R-:W-:Y:S01]  /*12cc0*/  ULDC.64 UR4, c[0x0][0x300] ;  /* 0x0000c00000047ab9 */ /* 0x000fe20000000a00 */
[----:B-----5:R-:W-:Y:S01]  /*12cd0*/  SHF.R.S32.HI R25, RZ, 0x1f, R0 ;  /* 0x0000001fff197819 */ /* 0x020fe20000011400 */
[----:B------:R-:W-:Y:S01]  /*12ce0*/  IMAD R8, R23, 0x4800, R30 ;  /* 0x0000480017087824 */ /* 0x000fe200078e021e */
        /* <DEDUP_REMOVED lines=16> */
[----:B------:R-:W-:-:S03]  /*12df0*/  ULDC.64 UR4, c[0x0][0x2e8] ;  /* 0x0000ba0000047ab9 */ /* 0x000fc60000000a00 */
[----:B------:R-:W-:Y:S01]  /*12e00*/  IMAD.IADD R3, R7, 0x1, R3 ;  /* 0x0000000107037824 */ /* 0x000fe200078e0203 */
[----:B------:R-:W-:Y:S01]  /*12e10*/  LEA R7, P0, R2, UR4, 0x1 ;  /* 0x0000000402077c11 */ /* 0x000fe2000f8008ff */
[----:B------:R-:W-:-:S03]  /*12e20*/  UMOV UR4, 0xffffffff ;  /* 0xffffffff00047882 */ /* 0x000fc60000000000 */
[----:B------:R-:W-:Y:S01]  /*12e30*/  LEA.HI.X R10, R2, UR5, R3, 0x1, P0 ;  /* 0x00000005020a7c11 */ /* 0x000fe200080f0c03 */
[----:B------:R-:W-:Y:S08]  /*12e40*/  BRA.DIV UR4, `(.L_x_4395) ;  /* 0x0000002e04cc7947 */ /* 0x000ff0000b800000 */
        /* <DEDUP_REMOVED lines=38> */
[----:B------:R0:W-:Y:S02]  /*130b0*/  LDGSTS.E.BYPASS.LTC128B.128 [R8+0x26400], desc[UR36][R2.64+0x100], !P1 ;  /* 0x2640010002087fae */ /* 0x0001e4000c901d64 */
.L_x_4480:
        /* <DEDUP_REMOVED lines=10> */
.L_x_4396:
        /* <DEDUP_REMOVED lines=10> */
.L_x_4397:
[----:B------:R1:W-:Y:S01]  /*13200*/  SYNCS.ARRIVE.TRANS64.A1T0 RZ, [R6+URZ+0x30830], RZ ;  /* 0x030830ff06ff79a7 */ /* 0x0003e2000810003f */
[----:B------:R-:W-:Y:S05]  /*13210*/  @!P2 BRA `(.L_x_4398) ;  /* 0x000000000004a947 */ /* 0x000fea0003800000 */
[----:B------:R-:W-:Y:S01]  /*13220*/  BPT.TRAP 0x1 ;  /* 0x000000040000795c */ /* 0x000fe20000300000 */
.L_x_4398:
[----:B0-----:R-:W-:Y:S01]  /*13230*/  SHF.L.U32 R3, R20, 0x1f, RZ ;  /* 0x0000001f14037819 */ /* 0x001fe200000006ff */
[----:B-1----:R-:W-:Y:S01]  /*13240*/  IMAD R6, R9, 0x8, R17 ;  /* 0x0000000809067824 */ /* 0x002fe200078e0211 */
[----:B------:R-:W-:Y:S03]  /*13250*/  BSSY B1, `(.L_x_4399) ;  /* 0x0000003000017945 */ /* 0x000fe60003800000 */
[----:B------:R-:W0:Y:S02]  /*13260*/  SYNCS.PHASECHK.TRANS64.TRYWAIT P0, [R6+URZ+0x30860], R3 ;  /* 0x03086003060075a7 */ /* 0x000e24000800017f */
[----:B0-----:R-:W-:Y:S05]  /*13270*/  @!P0 BRA `(.L_x_4400) ;  /* 0x0000003000788947 */ /* 0x001fea0003800000 */
.L_x_4481:
[----:B------:R-:W-:Y:S05]  /*13280*/  BSYNC B1 ;  /* 0x0000000000017941 */ /* 0x000fea0003800000 */
.L_x_4399:
[----:B------:R-:W-:Y:S01]  /*13290*/  IMAD.MOV.U32 R2, RZ, RZ, -0x60 ;  /* 0xffffffa0ff027424 */ /* 0x000fe200078e00ff */
[----:B------:R-:W-:Y:S01]  /*132a0*/  UMOV UR4, 0xffffffff ;  /* 0xffffffff00047882 */ /* 0x000fe20000000000 */
[C---:B------:R-:W-:Y:S01]  /*132b0*/  LOP3.LUT P3, RZ, R16.reuse, 0x20, RZ, 0xc0, !PT ;  /* 0x0000002010ff7812 */ /* 0x040fe2000786c0ff */
[----:B------:R-:W-:Y:S01]  /*132c0*/  IMAD R7, R9, 0x4800, R30 ;  /* 0x0000480009077824 */ /* 0x000fe200078e021e */
[C---:B------:R-:W-:Y:S01]  /*132d0*/  LOP3.LUT P2, RZ, R16.reuse, 0x10, RZ, 0xc0, !PT ;  /* 0x0000001010ff7812 */ /* 0x040fe2000784c0ff */
[----:B0-----:R-:W-:Y:S01]  /*132e0*/  IMAD R3, R27, R2, UR38 ;  /* 0x000000261b037e24 */ /* 0x001fe2000f8e0202 */
[----:B------:R-:W-:-:S03]  /*132f0*/  LOP3.LUT P1, RZ, R16, 0x8, RZ, 0xc0, !PT ;  /* 0x0000000810ff7812 */ /* 0x000fc6000782c0ff */
[----:B------:R-:W-:Y:S01]  /*13300*/  IMAD.IADD R8, R3, 0x1, -R36 ;  /* 0x0000000103087824 */ /* 0x000fe200078e0a24 */
[----:B------:R-:W-:Y:S09]  /*13310*/  BRA.DIV UR4, `(.L_x_4401) ;  /* 0x0000003204647947 */ /* 0x000ff2000b800000 */
        /* <DEDUP_REMOVED lines=52> */
[----:B--2-4-:R3:W-:Y:S02]  /*13660*/  LDGSTS.E.BYPASS.LTC128B.128 [R7+0x8400], desc[UR36][R2.64+0x100], !P0 ;  /* 0x0840010002077fae */ /* 0x0147e4000c101d64 */
.L_x_4495:
        /* <DEDUP_REMOVED lines=31> */
.L_x_4402:
        /* <DEDUP_REMOVED lines=10> */
.L_x_4403:
[C---:B------:R-:W-:Y:S01]  /*13900*/  ISETP.GT.AND P0, PT, R24.reuse, UR46, PT ;  /* 0x0000002e18007c0c */ /* 0x040fe2000bf04270 */
[----:B------:R1:W-:Y:S01]  /*13910*/  SYNCS.ARRIVE.TRANS64.A1T0 RZ, [R6+URZ+0x30850], RZ ;  /* 0x030850ff06ff79a7 */ /* 0x0003e2000810003f */
[----:B------:R-:W-:Y:S02]  /*13920*/  VIADD R8, R24, 0xffffffff ;  /* 0xffffffff18087836 */ /* 0x000fe40000000000 */
[----:B------:R-:W-:Y:S02]  /*13930*/  IMAD.MOV.U32 R20, RZ, RZ, R26 ;  /* 0x000000ffff147224 */ /* 0x000fe400078e001a */
[----:B------:R-:W-:Y:S02]  /*13940*/  IMAD.MOV.U32 R9, RZ, RZ, R23 ;  /* 0x000000ffff097224 */ /* 0x000fe400078e0017 */
[----:B------:R-:W-:-:S05]  /*13950*/  IMAD.MOV.U32 R27, RZ, RZ, R24 ;  /* 0x000000ffff1b7224 */ /* 0x000fca00078e0018 */
[----:B-1----:R-:W-:Y:S05]  /*13960*/  @P0 BRA `(.L_x_4404) ;  /* 0xfffffff000200947 */ /* 0x002fea000383ffff */
[----:B------:R-:W-:Y:S05]  /*13970*/  BSYNC B0 ;  /* 0x0000000000007941 */ /* 0x000fea0003800000 */
.L_x_4391:
        /* <DEDUP_REMOVED lines=17> */
.L_x_4406:
[----:B------:R-:W-:Y:S05]  /*13a90*/  BSYNC B0 ;  /* 0x0000000000007941 */ /* 0x000fea0003800000 */
.L_x_4405:
[----:B------:R-:W-:-:S13]  /*13aa0*/  LOP3.LUT P0, RZ, R16, 0x80, RZ, 0xc0, !PT ;  /* 0x0000008010ff7812 */ /* 0x000fda000780c0ff */
[----:B------:R-:W-:Y:S05]  /*13ab0*/  @!P0 BRA `(.L_x_4407) ;  /* 0x0000000000048947 */ /* 0x000fea0003800000 */
[----:B------:R-:W-:Y:S01]  /*13ac0*/  BPT.TRAP 0x1 ;  /* 0x000000040000795c */ /* 0x000fe20000300000 */
.L_x_4407:
[----:B------:R-:W-:Y:S01]  /*13ad0*/  IMAD R4, R23, 0x8, R17 ;  /* 0x0000000817047824 */ /* 0x000fe200078e0211 */
[----:B------:R-:W-:Y:S01]  /*13ae0*/  SHF.L.U32 R3, R26, 0x1f, RZ ;  /* 0x0000001f1a037819 */ /* 0x000fe200000006ff */
[----:B------:R-:W-:Y:S01]  /*13af0*/  IMAD.MOV.U32 R5, RZ, RZ, -0x60 ;  /* 0xffffffa0ff057424 */ /* 0x000fe200078e00ff */
[----:B------:R-:W-:Y:S02]  /*13b00*/  BSSY B0, `(.L_x_4408) ;  /* 0x0000004000007945 */ /* 0x000fe40003800000 */
[----:B------:R-:W0:Y:S01]  /*13b10*/  SYNCS.PHASECHK.TRANS64.TRYWAIT P0, [R4+URZ+0x30860], R3 ;  /* 0x03086003040075a7 */ /* 0x000e22000800017f */
[----:B------:R-:W-:Y:S01]  /*13b20*/  IMAD R5, R24, R5, UR38 ;  /* 0x0000002618057e24 */ /* 0x000fe2000f8e0205 */
[----:B0-----:R-:W-:Y:S06]  /*13b30*/  @!P0 BRA `(.L_x_4409) ;  /* 0x0000003000588947 */ /* 0x001fec0003800000 */
.L_x_4496:
[----:B------:R-:W-:Y:S05]  /*13b40*/  BSYNC B0 ;  /* 0x0000000000007941 */ /* 0x000fea0003800000 */
.L_x_4408:
        /* <DEDUP_REMOVED lines=54> */
[----:B------:R-:W-:Y:S01]  /*13eb0*/  ISETP.LT.OR P0, PT, R5, 0x41, P4 ;  /* 0x000000410500780c */ /* 0x000fe20002701670 */
[----:B------:R2:W1:-:S12]  /*13ec0*/  SHFL.IDX PT, R7, R19, 0x5, 0x181f ;  /* 0x00b81f0013077f89 */ /* 0x00045800000e0000 */
[----:B------:R2:W-:Y:S01]  /*13ed0*/  LDGSTS.E.BYPASS.LTC128B.128 [R0+0x2400], desc[UR36][R2.64], !P0 ;  /* 0x0240000002007fae */ /* 0x0005e2000c101d64 */
[----:B------:R-:W-:-:S13]  /*13ee0*/  ISETP.LT.OR P0, PT, R5, 0x41, P3 ;  /* 0x000000410500780c */ /* 0x000fda0001f01670 */
[----:B------:R2:W-:Y:S01]  /*13ef0*/  LDGSTS.E.BYPASS.LTC128B.128 [R0+0x5400], desc[UR36][R2.64+0x80], !P0 ;  /* 0x0540008002007fae */ /* 0x0005e2000c101d64 */
[----:B------:R-:W-:-:S13]  /*13f00*/  ISETP.LT.OR P0, PT, R5, 0x41, P1 ;  /* 0x000000410500780c */ /* 0x000fda0000f01670 */
[----:B-1-3--:R2:W-:Y:S02]  /*13f10*/  LDGSTS.E.BYPASS.LTC128B.128 [R0+0x8400], desc[UR36][R2.64+0x100], !P0 ;  /* 0x0840010002007fae */ /* 0x00a5e4000c101d64 */
.L_x_4510:
[----:B0-2---:R-:W-:-:S05]  /*13f20*/  IADD3 R2, P0, R14, R6, RZ ;  /* 0x000000060e027210 */ /* 0x005fca0007f1e0ff */
        /* <DEDUP_REMOVED lines=12> */
.L_x_4411:
        /* <DEDUP_REMOVED lines=10> */
.L_x_4412:
[----:B------:R1:W-:Y:S01]  /*14090*/  SYNCS.ARRIVE.TRANS64.A1T0 RZ, [R4+URZ+0x30850], RZ ;  /* 0x030850ff04ff79a7 */ /* 0x0003e2000810003f */
[----:B------:R-:W-:-:S05]  /*140a0*/  VIADD R23, R23, 0x1 ;  /* 0x0000000117177836 */ /* 0x000fca0000000000 */
[----:B------:R-:W-:-:S04]  /*140b0*/  ISETP.NE.AND P0, PT, R23, 0x2, PT ;  /* 0x000000021700780c */ /* 0x000fc80003f05270 */
[----:B0-----:R-:W-:Y:S02]  /*140c0*/  SEL R3, RZ, 0x1, P0 ;  /* 0x00000001ff037807 */ /* 0x001fe40000000000 */
[----:B------:R-:W-:Y:S02]  /*140d0*/  SEL R23, R23, RZ, P0 ;  /* 0x000000ff17177207 */ /* 0x000fe40000000000 */
[----:B-1----:R-:W-:-:S07]  /*140e0*/  LOP3.LUT R26, R26, R3, RZ, 0x3c, !PT ;  /* 0x000000031a1a7212 */ /* 0x002fce00078e3cff */
.L_x_4372:
[----:B------:R-:W-:Y:S05]  /*140f0*/  BSYNC B7 ;  /* 0x0000000000077941 */ /* 0x000fea0003800000 */
.L_x_4370:
        /* <DEDUP_REMOVED lines=11> */
.L_x_4413:
[----:B------:R-:W-:-:S03]  /*141b0*/  UMOV UR4, 0xffffffff ;  /* 0xffffffff00047882 */ /* 0x000fc60000000000 */
[----:B------:R-:W-:Y:S05]  /*141c0*/  BRA.DIV UR4, `(.L_x_4415) ;  /* 0x0000003204f87947 */ /* 0x000fea000b800000 */
[----:B------:R0:W1:Y:S02]  /*141d0*/  SHFL.IDX PT, R14, R34, RZ, 0x1f ;  /* 0x00001fff220e7589 */ /* 0x00006400000e0000 */
.L_x_4513:
        /* <DEDUP_REMOVED lines=8> */
.L_x_4414:
[----:B------:R-:W-:Y:S02]  /*14260*/  ULDC UR4, c[0x0][0xc38] ;  /* 0x00030e0000047ab9 */ /* 0x000fe40000000800 */
[----:B-1----:R-:W-:-:S13]  /*14270*/  ISETP.GE.AND P0, PT, R34, UR4, PT ;  /* 0x0000000422007c0c */ /* 0x002fda000bf06270 */
[----:B------:R-:W-:Y:S05]  /*14280*/  @!P0 BRA `(.L_x_4416) ;  /* 0xffffffc000b48947 */ /* 0x000fea000383ffff */
.L_x_4361:
        /* <DEDUP_REMOVED lines=12> */
.L_x_4514:
[----:B------:R-:W-:Y:S05]  /*14350*/  BSYNC B0 ;  /* 0x0000000000007941 */ /* 0x000fea0003800000 */
.L_x_4417:
[----:B------:R-:W-:-:S03]  /*14360*/  UMOV UR4, 0xffffffff ;  /* 0xffffffff00047882 */ /* 0x000fc60000000000 */
[----:B------:R-:W-:Y:S05]  /*14370*/  BRA.DIV UR4, `(.L_x_4419) ;  /* 0x0000003204c87947 */ /* 0x000fea000b800000 */
[----:B-1----:R-:W1:Y:S02]  /*14380*/  S2R R0, SR_TID.X ;  /* 0x0000000000007919 */ /* 0x002e640000002100 */
[----:B-1----:R-:W-:-:S04]  /*14390*/  SHF.R.U32.HI R0, RZ, 0x5, R0 ;  /* 0x00000005ff007819 */ /* 0x002fc80000011600 */
[----:B------:R-:W-:-:S05]  /*143a0*/  LOP3.LUT R0, R0, 0x3, RZ, 0xc0, !PT ;  /* 0x0000000300007812 */ /* 0x000fca00078ec0ff */
[----:B------:R1:W2:Y:S02]  /*143b0*/  SHFL.IDX PT, R14, R0, RZ, 0x1f ;  /* 0x00001fff000e7589 */ /* 0x0002a400000e0000 */
.L_x_4517:
[----:B--2---:R-:W-:Y:S01]  /*143c0*/  ISETP.NE.AND P0, PT, R14, RZ, PT ;  /* 0x000000ff0e00720c */ /* 0x004fe20003f05270 */
[----:B------:R-:W-:-:S12]  /*143d0*/  BSSY B0, `(.L_x_4420) ;  /* 0x0000026000007945 */ /* 0x000fd80003800000 */
[----:B------:R-:W-:Y:S05]  /*143e0*/  @P0 BRA `(.L_x_4421) ;  /* 0x0000000000900947 */ /* 0x000fea0003800000 */
[----:B------:R-:W-:-:S03]  /*143f0*/  UMOV UR4, 0xffffffff ;  /* 0xffffffff00047882 */ /* 0x000fc60000000000 */
[----:B------:R-:W-:Y:S05]  /*14400*/  BRA.DIV UR4, `(.L_x_4422) ;  /* 0x0000003204d87947 */ /* 0x000fea000b800000 */
[----:B------:R-:W-:-:S13]  /*14410*/  ELECT P6, URZ, PT ;  /* 0x00000000003f782f */ /* 0x000fda00038c0000 */
.L_x_4520:
        /* <DEDUP_REMOVED lines=8> */
.L_x_4423:
[C---:B------:R-:W-:Y:S01]  /*144a0*/  IMAD R5, R23.reuse, 0x8, R4 ;  /* 0x0000000817057824 */ /* 0x040fe200078e0204 */
[----:B------:R-:W-:Y:S01]  /*144b0*/  SHF.L.U32 R0, R26, 0x1f, RZ ;  /* 0x0000001f1a007819 */ /* 0x000fe200000006ff */
[----:B------:R-:W-:-:S03]  /*144c0*/  VIADD R23, R23, 0x1 ;  /* 0x0000000117177836 */ /* 0x000fc60000000000 */
[----:B------:R-:W1:Y:S02]  /*144d0*/  SYNCS.PHASECHK.TRANS64.TRYWAIT P1, [R5+URZ+0x30840], R0 ;  /* 0x03084000050075a7 */ /* 0x000e64000802017f */
[----:B------:R-:W-:-:S04]  /*144e0*/  ISETP.NE.AND P2, PT, R23, 0x2, PT ;  /* 0x000000021700780c */ /* 0x000fc80003f45270 */
[----:B------:R-:W-:Y:S01]  /*144f0*/  SEL R3, RZ, 0x1, P2 ;  /* 0x00000001ff037807 */ /* 0x000fe20001000000 */
[----:B-1----:R-:W-:Y:S08]  /*14500*/  @!P1 BRA `(.L_x_4424) ;  /* 0x0000003000b89947 */ /* 0x002ff00003800000 */
.L_x_4521:
[----:B------:R-:W-:Y:S02]  /*14510*/  SEL R23, R23, RZ, P2 ;  /* 0x000000ff17177207 */ /* 0x000fe40001000000 */
[----:B------:R-:W-:Y:S01]  /*14520*/  LOP3.LUT R2, R26, R3, RZ, 0x3c, !PT ;  /* 0x000000031a027212 */ /* 0x000fe200078e3cff */
[----:B------:R-:W-:Y:S06]  /*14530*/  @!P0 BRA `(.L_x_4425) ;  /* 0x0000000000048947 */ /* 0x000fec0003800000 */
[----:B------:R-:W-:Y:S01]  /*14540*/  BPT.TRAP 0x1 ;  /* 0x000000040000795c */ /* 0x000fe20000300000 */
.L_x_4425:
[----:B------:R-:W-:Y:S01]  /*14550*/  IMAD R23, R23, 0x8, R4 ;  /* 0x0000000817177824 */ /* 0x000fe200078e0204 */
[----:B------:R-:W-:-:S04]  /*14560*/  SHF.L.U32 R2, R2, 0x1f, RZ ;  /* 0x0000001f02027819 */ /* 0x000fc800000006ff */
[----:B------:R-:W2:Y:S02]  /*14570*/  SYNCS.PHASECHK.TRANS64.TRYWAIT P1, [R23+URZ+0x30840], R2 ;  /* 0x03084002170075a7 */ /* 0x000ea4000802017f */
[----:B--2---:R-:W-:Y:S05]  /*14580*/  @!P1 BRA `(.L_x_4426) ;  /* 0x0000003000ac9947 */ /* 0x004fea0003800000 */
.L_x_4522:
[----:B------:R-:W-:Y:S05]  /*14590*/  @!P0 BRA `(.L_x_4427) ;  /* 0x0000000000048947 */ /* 0x000fea0003800000 */
[----:B------:R-:W-:Y:S01]  /*145a0*/  BPT.TRAP 0x1 ;  /* 0x000000040000795c */ /* 0x000fe20000300000 */
.L_x_4427:
[----:B------:R-:W3:Y:S02]  /*145b0*/  SYNCS.PHASECHK.TRANS64.TRYWAIT P1, [R5+URZ+0x30860], R0 ;  /* 0x03086000050075a7 */ /* 0x000ee4000802017f */
[----:B---3--:R-:W-:Y:S05]  /*145c0*/  @!P1 BRA `(.L_x_4428) ;  /* 0x0000003000b09947 */ /* 0x008fea0003800000 */
.L_x_4523:
[----:B------:R-:W-:Y:S05]  /*145d0*/  @!P0 BRA `(.L_x_4429) ;  /* 0x0000000000048947 */ /* 0x000fea0003800000 */
[----:B------:R-:W-:Y:S01]  /*145e0*/  BPT.TRAP 0x1 ;  /* 0x000000040000795c */ /* 0x000fe20000300000 */
.L_x_4429:
[----:B----4-:R4:W0:Y:S02]  /*145f0*/  SYNCS.PHASECHK.TRANS64.TRYWAIT P0, [R23+URZ+0x30860], R2 ;  /* 0x03086002170075a7 */ /* 0x010824000800017f */
[----:B0-----:R-:W-:Y:S05]  /*14600*/  @!P0 NANOSLEEP.SYNCS 0x989680 ;  /* 0x009896800000895d */ /* 0x001fea0003900000 */
[----:B------:R-:W0:Y:S02]  /*14610*/  @!P0 SYNCS.PHASECHK.TRANS64 P0, [R23+URZ+0x30860], R2 ;  /* 0x03086002170085a7 */ /* 0x000e24000800007f */
[----:B0-----:R-:W-:Y:S05]  /*14620*/  @!P0 BRA `(.L_x_4429) ;  /* 0xfffffffc00f08947 */ /* 0x001fea000383ffff */
.L_x_4421:
[----:B------:R-:W-:Y:S05]  /*14630*/  BSYNC B0 ;  /* 0x0000000000007941 */ /* 0x000fea0003800000 */
.L_x_4420:
[----:B------:R-:W-:Y:S05]  /*14640*/  EXIT ;  /* 0x000000000000794d */ /* 0x000fea0003800000 */
.L_x_4266:
[----:B0-----:R-:W-:-:S04]  /*14650*/  IMAD.U32 R3, RZ, RZ, UR40 ;  /* 0x00000028ff037e24 */ /* 0x001fc8000f8e00ff */
[----:B------:R0:W1:Y:S03]  /*14660*/  SYNCS.PHASECHK.TRANS64.TRYWAIT P1, [R3+URZ+0x30800], R0 ;  /* 0x03080000030075a7 */ /* 0x000066000802017f */
[----:B-1----:R-:W-:Y:S05]  /*14670*/  @!P1 NANOSLEEP.SYNCS 0x989680 ;  /* 0x009896800000995d */ /* 0x002fea0003900000 */
[----:B------:R-:W1:Y:S02]  /*14680*/  @!P1 SYNCS.PHASECHK.TRANS64 P1, [R3+URZ+0x30800], R0 ;  /* 0x03080000030095a7 */ /* 0x000e64000802007f */
[----:B-1----:R-:W-:Y:S05]  /*14690*/  @!P1 BRA `(.L_x_4266) ;  /* 0xfffffffc00ec9947 */ /* 0x002fea000383ffff */
[----:B------:R-:W-:Y:S05]  /*146a0*/  BRA `(.L_x_4430) ;  /* 0xfffffed400287947 */ /* 0x000fea000383ffff */
.L_x_4270:
[----:B-1----:R1:W2:Y:S02]  /*146b0*/  SYNCS.PHASECHK.TRANS64.TRYWAIT P1, [R3+URZ+0x30830], R0 ;  /* 0x03083000030075a7 */ /* 0x0022a4000802017f */
[----:B--2---:R-:W-:Y:S05]  /*146c0*/  @!P1 NANOSLEEP.SYNCS 0x989680 ;  /* 0x009896800000995d */ /* 0x004fea0003900000 */
[----:B------:R-:W2:Y:S02]  /*146d0*/  @!P1 SYNCS.PHASECHK.TRANS64 P1, [R3+URZ+0x30830], R0 ;  /* 0x03083000030095a7 */ /* 0x000ea4000802007f */
[----:B--2---:R-:W-:Y:S05]  /*146e0*/  @!P1 BRA `(.L_x_4270) ;  /* 0xfffffffc00f09947 */ /* 0x004fea000383ffff */
[----:B------:R-:W-:Y:S05]  /*146f0*/  BRA `(.L_x_4269) ;  /* 0xfffffed400447947 */ /* 0x000fea000383ffff */
.L_x_4287:
[----:B-1----:R-:W-:-:S04]  /*14700*/  IMAD.U32 R4, RZ, RZ, UR6 ;  /* 0x00000006ff047e24 */ /* 0x002fc8000f8e00ff */
[----:B------:R1:W2:Y:S03]  /*14710*/  SYNCS.PHASECHK.TRANS64.TRYWAIT P1, [R4+URZ+0x30830], R3 ;  /* 0x03083003040075a7 */ /* 0x0002a6000802017f */
[----:B--2---:R-:W-:Y:S05]  /*14720*/  @!P1 NANOSLEEP.SYNCS 0x989680 ;  /* 0x009896800000995d */ /* 0x004fea0003900000 */
[----:B------:R-:W2:Y:S02]  /*14730*/  @!P1 SYNCS.PHASECHK.TRANS64 P1, [R4+URZ+0x30830], R3 ;  /* 0x03083003040095a7 */ /* 0x000ea4000802007f */
[----:B--2---:R-:W-:Y:S05]  /*14740*/  @!P1 BRA `(.L_x_4287) ;  /* 0xfffffffc00ec9947 */ /* 0x004fea000383ffff */
[----:B------:R-:W-:Y:S05]  /*14750*/  BRA `(.L_x_4286) ;  /* 0xffffff0000987947 */ /* 0x000fea000383ffff */
.L_x_4291:
[----:B01----:R-:W-:-:S04]  /*14760*/  IMAD.U32 R3, RZ, RZ, UR5 ;  /* 0x00000005ff037e24 */ /* 0x003fc8000f8e00ff */
[----:B------:R0:W1:Y:S03]  /*14770*/  SYNCS.PHASECHK.TRANS64.TRYWAIT P1, [R3+URZ+0x30850], R0 ;  /* 0x03085000030075a7 */ /* 0x000066000802017f */
[----:B-1----:R-:W-:Y:S05]  /*14780*/  @!P1 NANOSLEEP.SYNCS 0x989680 ;  /* 0x009896800000995d */ /* 0x002fea0003900000 */
[----:B------:R-:W1:Y:S02]  /*14790*/  @!P1 SYNCS.PHASECHK.TRANS64 P1, [R3+URZ+0x30850], R0 ;  /* 0x03085000030095a7 */ /* 0x000e64000802007f */
[----:B-1----:R-:W-:Y:S05]  /*147a0*/  @!P1 BRA `(.L_x_4291) ;  /* 0xfffffffc00ec9947 */ /* 0x002fea000383ffff */
[----:B------:R-:W-:Y:S05]  /*147b0*/  BRA `(.L_x_4290) ;  /* 0xffffff0c00407947 */ /* 0x000fea000383ffff */
.L_x_4310:
[----:B-1----:R-:W-:-:S04]  /*147c0*/  IMAD.U32 R4, RZ, RZ, UR6 ;  /* 0x00000006ff047e24 */ /* 0x002fc8000f8e00ff */
[----:B------:R1:W2:Y:S03]  /*147d0*/  SYNCS.PHASECHK.TRANS64.TRYWAIT P1, [R4+URZ+0x30830], R3 ;  /* 0x03083003040075a7 */ /* 0x0002a6000802017f */
[----:B--2---:R-:W-:Y:S05]  /*147e0*/  @!P1 NANOSLEEP.SYNCS 0x989680 ;  /* 0x009896800000995d */ /* 0x004fea0003900000 */
[----:B------:R-:W2:Y:S02]  /*147f0*/  @!P1 SYNCS.PHASECHK.TRANS64 P1, [R4+URZ+0x30830], R3 ;  /* 0x03083003040095a7 */ /* 0x000ea4000802007f */
[----:B--2---:R-:W-:Y:S05]  /*14800*/  @!P1 BRA `(.L_x_4310) ;  /* 0xfffffffc00ec9947 */ /* 0x004fea000383ffff */
[----:B------:R-:W-:Y:S05]  /*14810*/  BRA `(.L_x_4309) ;  /* 0xffffff3400407947 */ /* 0x000fea000383ffff */
.L_x_4314:
[----:B01----:R-:W-:-:S04]  /*14820*/  IMAD.U32 R3, RZ, RZ, UR5 ;  /* 0x00000005ff037e24 */ /* 0x003fc8000f8e00ff */
[----:B------:R0:W1:Y:S03]  /*14830*/  SYNCS.PHASECHK.TRANS64.TRYWAIT P1, [R3+URZ+0x30850], R0 ;  /* 0x03085000030075a7 */ /* 0x000066000802017f */
[----:B-1----:R-:W-:Y:S05]  /*14840*/  @!P1 NANOSLEEP.SYNCS 0x989680 ;  /* 0x009896800000995d */ /* 0x002fea0003900000 */
[----:B------:R-:W1:Y:S02]  /*14850*/  @!P1 SYNCS.PHASECHK.TRANS64 P1, [R3+URZ+0x30850], R0 ;  /* 0x03085000030095a7 */ /* 0x000e64000802007f */
[----:B-1----:R-:W-:Y:S05]  /*14860*/  @!P1 BRA `(.L_x_4314) ;  /* 0xfffffffc00ec9947 */ /* 0x002fea000383ffff */
[----:B------:R-:W-:Y:S05]  /*14870*/  BRA `(.L_x_4313) ;  /* 0xffffff3c00e87947 */ /* 0x000fea000383ffff */
.L_x_4322:
[----:B-1----:R-:W-:-:S04]  /*14880*/  IMAD.U32 R4, RZ, RZ, UR5 ;  /* 0x00000005ff047e24 */ /* 0x002fc8000f8e00ff */
[----:B------:R1:W2:Y:S03]  /*14890*/  SYNCS.PHASECHK.TRANS64.TRYWAIT P1, [R4+URZ+0x30830], R3 ;  /* 0x03083003040075a7 */ /* 0x0002a6000802017f */
[----:B--2---:R-:W-:Y:S05]  /*148a0*/  @!P1 NANOSLEEP.SYNCS 0x989680 ;  /* 0x009896800000995d */ /* 0x004fea0003900000 */
[----:B------:R-:W2:Y:S02]  /*148b0*/  @!P1 SYNCS.PHASECHK.TRANS64 P1, [R4+URZ+0x30830], R3 ;  /* 0x03083003040095a7 */ /* 0x000ea4000802007f */
[----:B--2---:R-:W-:Y:S05]  /*148c0*/  @!P1 BRA `(.L_x_4322) ;  /* 0xfffffffc00ec9947 */ /* 0x004fea000383ffff */
[----:B------:R-:W-:Y:S05]  /*148d0*/  BRA `(.L_x_4321) ;  /* 0xffffff5000b47947 */ /* 0x000fea000383ffff */
.L_x_4326:
[----:B01----:R-:W-:-:S04]  /*148e0*/  IMAD.U32 R3, RZ, RZ, UR5 ;  /* 0x00000005ff037e24 */ /* 0x003fc8000f8e00ff */
[----:B------:R0:W1:Y:S03]  /*148f0*/  SYNCS.PHASECHK.TRANS64.TRYWAIT P1, [R3+URZ+0x30850], R0 ;  /* 0x03085000030075a7 */ /* 0x000066000802017f */
[----:B-1----:R-:W-:Y:S05]  /*14900*/  @!P1 NANOSLEEP.SYNCS 0x989680 ;  /* 0x009896800000995d */ /* 0x002fea0003900000 */
[----:B------:R-:W1:Y:S02]  /*14910*/  @!P1 SYNCS.PHASECHK.TRANS64 P1, [R3+URZ+0x30850], R0 ;  /* 0x03085000030095a7 */ /* 0x000e64000802007f */
[----:B-1----:R-:W-:Y:S05]  /*14920*/  @!P1 BRA `(.L_x_4326) ;  /* 0xfffffffc00ec9947 */ /* 0x002fea000383ffff */
[----:B------:R-:W-:Y:S05]  /*14930*/  BRA `(.L_x_4325) ;  /* 0xffffff5c005c7947 */ /* 0x000fea000383ffff */
.L_x_4341:
[----:B-1----:R-:W-:-:S04]  /*14940*/  IMAD.U32 R7, RZ, RZ, UR5 ;  /* 0x00000005ff077e24 */ /* 0x002fc8000f8e00ff */
[----:B------:R1:W2:Y:S03]  /*14950*/  SYNCS.PHASECHK.TRANS64.TRYWAIT P1, [R7+URZ+0x30850], R0 ;  /* 0x03085000070075a7 */ /* 0x0002a6000802017f */
[----:B--2---:R-:W-:Y:S05]  /*14960*/  @!P1 NANOSLEEP.SYNCS 0x989680 ;  /* 0x009896800000995d */ /* 0x004fea0003900000 */
[----:B------:R-:W2:Y:S02]  /*14970*/  @!P1 SYNCS.PHASECHK.TRANS64 P1, [R7+URZ+0x30850], R0 ;  /* 0x03085000070095a7 */ /* 0x000ea4000802007f */
[----:B--2---:R-:W-:Y:S05]  /*14980*/  @!P1 BRA `(.L_x_4341) ;  /* 0xfffffffc00ec9947 */ /* 0x004fea000383ffff */
[----:B------:R-:W-:Y:S05]  /*14990*/  BRA `(.L_x_4340) ;  /* 0xffffff8800107947 */ /* 0x000fea000383ffff */
.L_x_4378:
        /* <DEDUP_REMOVED lines=10> */
.L_x_4431:
[----:B------:R-:W-:Y:S05]  /*14a40*/  BRA `(.L_x_4432) ;  /* 0xffffffc800287947 */ /* 0x000fea000383ffff */
.L_x_4381:
[----:B0-----:R0:W1:Y:S02]  /*14a50*/  SYNCS.PHASECHK.TRANS64.TRYWAIT P0, [R0+URZ+0x30840], R3 ;  /* 0x03084003000075a7 */ /* 0x001064000800017f */
[----:B-1----:R-:W-:Y:S05]  /*14a60*/  @!P0 NANOSLEEP.SYNCS 0x989680 ;  /* 0x009896800000895d */ /* 0x002fea0003900000 */
[----:B------:R-:W1:Y:S02]  /*14a70*/  @!P0 SYNCS.PHASECHK.TRANS64 P0, [R0+URZ+0x30840], R3 ;  /* 0x03084003000085a7 */ /* 0x000e64000800007f */
[----:B-1----:R-:W-:Y:S05]  /*14a80*/  @!P0 BRA `(.L_x_4381) ;  /* 0xfffffffc00f08947 */ /* 0x002fea000383ffff */
[----:B------:R-:W-:Y:S05]  /*14a90*/  BRA `(.L_x_4433) ;  /* 0xffffffcc002c7947 */ /* 0x000fea000383ffff */
.L_x_4382:
        /* <DEDUP_REMOVED lines=8> */
.L_x_4435:
[----:B------:R-:W-:Y:S05]  /*14b20*/  BSYNC B0 ;  /* 0x0000000000007941 */ /* 0x000fea0003800000 */
.L_x_4434:
        /* <DEDUP_REMOVED lines=9> */
.L_x_4436:
        /* <DEDUP_REMOVED lines=8> */
.L_x_4437:
        /* <DEDUP_REMOVED lines=12> */
.L_x_4438:
        /* <DEDUP_REMOVED lines=8> */
.L_x_4439:
        /* <DEDUP_REMOVED lines=14> */
.L_x_4440:
        /* <DEDUP_REMOVED lines=8> */
.L_x_4441:
        /* <DEDUP_REMOVED lines=14> */
.L_x_4442:
        /* <DEDUP_REMOVED lines=8> */
.L_x_4443:
        /* <DEDUP_REMOVED lines=14> */
.L_x_4444:
        /* <DEDUP_REMOVED lines=8> */
.L_x_4445:
        /* <DEDUP_REMOVED lines=13> */
.L_x_4446:
[----:B------:R-:W-:Y:S05]  /*15270*/  BRA `(.L_x_4447) ;  /* 0xffffffc800847947 */ /* 0x000fea000383ffff */
.L_x_4387:
        /* <DEDUP_REMOVED lines=8> */
.L_x_4448:
[C---:B------:R-:W-:Y:S01]  /*15300*/  VIADD R6, R4.reuse, 0x10 ;  /* 0x0000001004067836 */ /* 0x040fe20000000000 */
[----:B------:R-:W-:Y:S01]  /*15310*/  ISETP.GE.AND P0, PT, R4, UR39, PT ;  /* 0x0000002704007c0c */ /* 0x000fe2000bf06270 */
[----:B------:R-:W-:Y:S02]  /*15320*/  IMAD.MOV.U32 R13, RZ, RZ, R0 ;  /* 0x000000ffff0d7224 */ /* 0x000fe400078e0000 */
[----:B------:R-:W-:-:S10]  /*15330*/  IMAD.MOV.U32 R2, RZ, RZ, R14 ;  /* 0x000000ffff027224 */ /* 0x000fd400078e000e */
[----:B------:R-:W-:Y:S05]  /*15340*/  WARPSYNC.COLLECTIVE R15, `(.L_x_4449) ;  /* 0x000000000f087348 */ /* 0x000fea0003c00000 */
[----:B------:R0:W1:Y:S02]  /*15350*/  SHFL.IDX P6, R14, R13, R12, R11 ;  /* 0x0000000c0d0e7389 */ /* 0x00006400000c000b */
[----:B01----:R-:W-:Y:S01]  /*15360*/  ENDCOLLECTIVE ;  /* 0x000000000000791b */ /* 0x003fe20003800000 */
.L_x_4449:
        /* <DEDUP_REMOVED lines=8> */
.L_x_4450:
[----:B------:R-:W-:Y:S01]  /*153f0*/  @!PT LDS RZ, [RZ] ;  /* 0x00000000fffff984 */ /* 0x000fe20000000800 */
[----:B------:R-:W-:Y:S01]  /*15400*/  @!PT LDS RZ, [RZ] ;  /* 0x00000000fffff984 */ /* 0x000fe20000000800 */
[----:B------:R-:W-:Y:S01]  /*15410*/  @!PT LDS RZ, [RZ] ;  /* 0x00000000fffff984 */ /* 0x000fe20000000800 */
[----:B------:R0:W-:Y:S04]  /*15420*/  @!P0 LDGSTS.E.BYPASS.LTC128B.128 [R31+0x12400], desc[UR36][R2.64], !P3 ;  /* 0x12400000021f8fae */ /* 0x0001e8000d901d64 */
[----:B------:R0:W-:Y:S04]  /*15430*/  @!P0 LDGSTS.E.BYPASS.LTC128B.128 [R31+0x16400], desc[UR36][R2.64+0x80], !P4 ;  /* 0x16400080021f8fae */ /* 0x0001e8000e101d64 */
[----:B------:R0:W-:Y:S01]  /*15440*/  @!P0 LDGSTS.E.BYPASS.LTC128B.128 [R31+0x1a400], desc[UR36][R2.64+0x100], !P5 ;  /* 0x1a400100021f8fae */ /* 0x0001e2000e901d64 */
[----:B------:R-:W-:Y:S01]  /*15450*/  ISETP.GE.AND P0, PT, R6, UR39, PT ;  /* 0x0000002706007c0c */ /* 0x000fe2000bf06270 */
[----:B------:R-:W-:-:S02]  /*15460*/  IMAD.MOV.U32 R13, RZ, RZ, R0 ;  /* 0x000000ffff0d7224 */ /* 0x000fc400078e0000 */
[----:B------:R-:W-:-:S10]  /*15470*/  IMAD.MOV.U32 R6, RZ, RZ, R14 ;  /* 0x000000ffff067224 */ /* 0x000fd400078e000e */
[----:B0-----:R-:W-:Y:S05]  /*15480*/  WARPSYNC.COLLECTIVE R15, `(.L_x_4451) ;  /* 0x000000000f087348 */ /* 0x001fea0003c00000 */
[----:B------:R1:W2:Y:S02]  /*15490*/  SHFL.IDX P6, R14, R13, R12, R11 ;  /* 0x0000000c0d0e7389 */ /* 0x0002a400000c000b */
[----:B012---:R-:W-:Y:S01]  /*154a0*/  ENDCOLLECTIVE ;  /* 0x000000000000791b */ /* 0x007fe20003800000 */
.L_x_4451:
[----:B------:R-:W-:Y:S02]  /*154b0*/  IMAD.MOV.U32 R13, RZ, RZ, R5 ;  /* 0x000000ffff0d7224 */ /* 0x000fe400078e0005 */
[----:B------:R-:W-:Y:S01]  /*154c0*/  IMAD.MOV.U32 R12, RZ, RZ, 0x2 ;  /* 0x00000002ff0c7424 */ /* 0x000fe200078e00ff */
[----:B------:R-:W-:-:S05]  /*154d0*/  @!P0 LEA R14, P1, R37, R14, 0x1 ;  /* 0x0000000e250e8211 */ /* 0x000fca00078208ff */
[----:B------:R-:W-:-:S08]  /*154e0*/  @!P0 IMAD.MOV.U32 R2, RZ, RZ, R14 ;  /* 0x000000ffff028224 */ /* 0x000fd000078e000e */
[----:B------:R-:W-:Y:S05]  /*154f0*/  WARPSYNC.COLLECTIVE R15, `(.L_x_4452) ;  /* 0x000000000f087348 */ /* 0x000fea0003c00000 */
[----:B------:R0:W1:Y:S02]  /*15500*/  SHFL.IDX P6, R14, R13, R12, R11 ;  /* 0x0000000c0d0e7389 */ /* 0x00006400000c000b */
[----:B01----:R-:W-:Y:S01]  /*15510*/  ENDCOLLECTIVE ;  /* 0x000000000000791b */ /* 0x003fe20003800000 */
.L_x_4452:
[----:B------:R-:W-:Y:S02]  /*15520*/  @!P0 IMAD.X R7, RZ, RZ, R6, P1 ;  /* 0x000000ffff078224 */ /* 0x000fe400008e0606 */
[----:B------:R-:W-:Y:S02]  /*15530*/  VIADD R6, R4, 0x20 ;  /* 0x0000002004067836 */ /* 0x000fe40000000000 */
[----:B------:R-:W-:-:S05]  /*15540*/  @!P0 IMAD.MOV.U32 R3, RZ, RZ, R7 ;  /* 0x000000ffff038224 */ /* 0x000fca00078e0007 */
[----:B------:R-:W-:Y:S01]  /*15550*/  @!PT LDS RZ, [RZ] ;  /* 0x00000000fffff984 */ /* 0x000fe20000000800 */
[----:B------:R-:W-:Y:S01]  /*15560*/  @!PT LDS RZ, [RZ] ;  /* 0x00000000fffff984 */ /* 0x000fe20000000800 */
[----:B------:R-:W-:Y:S01]  /*15570*/  @!PT LDS RZ, [RZ] ;  /* 0x00000000fffff984 */ /* 0x000fe20000000800 */
        /* <DEDUP_REMOVED lines=9> */
.L_x_4453:
[----:B------:R-:W-:Y:S02]  /*15610*/  IMAD.MOV.U32 R13, RZ, RZ, R5 ;  /* 0x000000ffff0d7224 */ /* 0x000fe400078e0005 */
[----:B------:R-:W-:Y:S01]  /*15620*/  IMAD.MOV.U32 R12, RZ, RZ, 0x3 ;  /* 0x00000003ff0c7424 */ /* 0x000fe200078e00ff */
[----:B------:R-:W-:-:S05]  /*15630*/  @!P0 LEA R14, P1, R37, R14, 0x1 ;  /* 0x0000000e250e8211 */ /* 0x000fca00078208ff */
[----:B------:R-:W-:-:S08]  /*15640*/  @!P0 IMAD.MOV.U32 R2, RZ, RZ, R14 ;  /* 0x000000ffff028224 */ /* 0x000fd000078e000e */
[----:B------:R-:W-:Y:S05]  /*15650*/  WARPSYNC.COLLECTIVE R15, `(.L_x_4454) ;  /* 0x000000000f087348 */ /* 0x000fea0003c00000 */
[----:B------:R0:W1:Y:S02]  /*15660*/  SHFL.IDX P6, R14, R13, R12, R11 ;  /* 0x0000000c0d0e7389 */ /* 0x00006400000c000b */
[----:B01----:R-:W-:Y:S01]  /*15670*/  ENDCOLLECTIVE ;  /* 0x000000000000791b */ /* 0x003fe20003800000 */
.L_x_4454:
        /* <DEDUP_REMOVED lines=15> */
.L_x_4455:
[----:B------:R-:W-:Y:S02]  /*15770*/  IMAD.MOV.U32 R13, RZ, RZ, R5 ;  /* 0x000000ffff0d7224 */ /* 0x000fe400078e0005 */
[----:B------:R-:W-:Y:S01]  /*15780*/  IMAD.MOV.U32 R12, RZ, RZ, 0x4 ;  /* 0x00000004ff0c7424 */ /* 0x000fe200078e00ff */
[----:B------:R-:W-:-:S05]  /*15790*/  @!P0 LEA R14, P1, R37, R14, 0x1 ;  /* 0x0000000e250e8211 */ /* 0x000fca00078208ff */
[----:B------:R-:W-:-:S08]  /*157a0*/  @!P0 IMAD.MOV.U32 R2, RZ, RZ, R14 ;  /* 0x000000ffff028224 */ /* 0x000fd000078e000e */
[----:B------:R-:W-:Y:S05]  /*157b0*/  WARPSYNC.COLLECTIVE R15, `(.L_x_4456) ;  /* 0x000000000f087348 */ /* 0x000fea0003c00000 */
[----:B------:R0:W1:Y:S02]  /*157c0*/  SHFL.IDX P6, R14, R13, R12, R11 ;  /* 0x0000000c0d0e7389 */ /* 0x00006400000c000b */
[----:B01----:R-:W-:Y:S01]  /*157d0*/  ENDCOLLECTIVE ;  /* 0x000000000000791b */ /* 0x003fe20003800000 */
.L_x_4456:
        /* <DEDUP_REMOVED lines=15> */
.L_x_4457:
[----:B------:R-:W-:Y:S02]  /*158d0*/  IMAD.MOV.U32 R13, RZ, RZ, R5 ;  /* 0x000000ffff0d7224 */ /* 0x000fe400078e0005 */
[----:B------:R-:W-:Y:S01]  /*158e0*/  IMAD.MOV.U32 R12, RZ, RZ, 0x5 ;  /* 0x00000005ff0c7424 */ /* 0x000fe200078e00ff */
[----:B------:R-:W-:-:S05]  /*158f0*/  @!P0 LEA R14, P1, R37, R14, 0x1 ;  /* 0x0000000e250e8211 */ /* 0x000fca00078208ff */
[----:B------:R-:W-:-:S08]  /*15900*/  @!P0 IMAD.MOV.U32 R2, RZ, RZ, R14 ;  /* 0x000000ffff028224 */ /* 0x000fd000078e000e */
[----:B------:R-:W-:Y:S05]  /*15910*/  WARPSYNC.COLLECTIVE R15, `(.L_x_4458) ;  /* 0x000000000f087348 */ /* 0x000fea0003c00000 */
[----:B------:R0:W1:Y:S02]  /*15920*/  SHFL.IDX P6, R14, R13, R12, R11 ;  /* 0x0000000c0d0e7389 */ /* 0x00006400000c000b */
[----:B01----:R-:W-:Y:S01]  /*15930*/  ENDCOLLECTIVE ;  /* 0x000000000000791b */ /* 0x003fe20003800000 */
.L_x_4458:
        /* <DEDUP_REMOVED lines=15> */
.L_x_4459:
[----:B------:R-:W-:Y:S02]  /*15a30*/  IMAD.MOV.U32 R13, RZ, RZ, R5 ;  /* 0x000000ffff0d7224 */ /* 0x000fe400078e0005 */
[----:B------:R-:W-:Y:S01]  /*15a40*/  IMAD.MOV.U32 R12, RZ, RZ, 0x6 ;  /* 0x00000006ff0c7424 */ /* 0x000fe200078e00ff */
[----:B------:R-:W-:-:S05]  /*15a50*/  @!P0 LEA R14, P1, R37, R14, 0x1 ;  /* 0x0000000e250e8211 */ /* 0x000fca00078208ff */
[----:B------:R-:W-:-:S08]  /*15a60*/  @!P0 IMAD.MOV.U32 R2, RZ, RZ, R14 ;  /* 0x000000ffff028224 */ /* 0x000fd000078e000e */
[----:B------:R-:W-:Y:S05]  /*15a70*/  WARPSYNC.COLLECTIVE R15, `(.L_x_4460) ;  /* 0x000000000f087348 */ /* 0x000fea0003c00000 */
[----:B------:R0:W1:Y:S02]  /*15a80*/  SHFL.IDX P6, R14, R13, R12, R11 ;  /* 0x0000000c0d0e7389 */ /* 0x00006400000c000b */
[----:B01----:R-:W-:Y:S01]  /*15a90*/  ENDCOLLECTIVE ;  /* 0x000000000000791b */ /* 0x003fe20003800000 */
.L_x_4460:
        /* <DEDUP_REMOVED lines=15> */
.L_x_4461:
[----:B------:R-:W-:Y:S02]  /*15b90*/  IMAD.MOV.U32 R13, RZ, RZ, R5 ;  /* 0x000000ffff0d7224 */ /* 0x000fe400078e0005 */
[----:B------:R-:W-:Y:S01]  /*15ba0*/  IMAD.MOV.U32 R12, RZ, RZ, 0x7 ;  /* 0x00000007ff0c7424 */ /* 0x000fe200078e00ff */
[----:B------:R-:W-:-:S05]  /*15bb0*/  @!P0 LEA R14, P1, R37, R14, 0x1 ;  /* 0x0000000e250e8211 */ /* 0x000fca00078208ff */
[----:B------:R-:W-:-:S08]  /*15bc0*/  @!P0 IMAD.MOV.U32 R2, RZ, RZ, R14 ;  /* 0x000000ffff028224 */ /* 0x000fd000078e000e */
[----:B------:R-:W-:Y:S05]  /*15bd0*/  WARPSYNC.COLLECTIVE R15, `(.L_x_4462) ;  /* 0x000000000f087348 */ /* 0x000fea0003c00000 */
[----:B------:R0:W1:Y:S02]  /*15be0*/  SHFL.IDX P6, R14, R13, R12, R11 ;  /* 0x0000000c0d0e7389 */ /* 0x00006400000c000b */
[----:B01----:R-:W-:Y:S01]  /*15bf0*/  ENDCOLLECTIVE ;  /* 0x000000000000791b */ /* 0x003fe20003800000 */
.L_x_4462:
        /* <DEDUP_REMOVED lines=13> */
.L_x_4463:
[----:B------:R-:W-:Y:S05]  /*15cd0*/  BRA `(.L_x_4464) ;  /* 0xffffffc800a47947 */ /* 0x000fea000383ffff */
.L_x_4390:
[----:B0-----:R0:W1:Y:S02]  /*15ce0*/  SYNCS.PHASECHK.TRANS64.TRYWAIT P0, [R17+URZ+0x30820], R0 ;  /* 0x03082000110075a7 */ /* 0x001064000800017f */
[----:B-1----:R-:W-:Y:S05]  /*15cf0*/  @!P0 NANOSLEEP.SYNCS 0x989680 ;  /* 0x009896800000895d */ /* 0x002fea0003900000 */
[----:B------:R-:W1:Y:S02]  /*15d00*/  @!P0 SYNCS.PHASECHK.TRANS64 P0, [R17+URZ+0x30820], R0 ;  /* 0x03082000110085a7 */ /* 0x000e64000800007f */
[----:B-1----:R-:W-:Y:S05]  /*15d10*/  @!P0 BRA `(.L_x_4390) ;  /* 0xfffffffc00f08947 */ /* 0x002fea000383ffff */
[----:B------:R-:W-:Y:S05]  /*15d20*/  BRA `(.L_x_4465) ;  /* 0xffffffcc00087947 */ /* 0x000fea000383ffff */
.L_x_4394:
[----:B0-----:R0:W1:Y:S02]  /*15d30*/  SYNCS.PHASECHK.TRANS64.TRYWAIT P0, [R6+URZ+0x30840], R3 ;  /* 0x03084003060075a7 */ /* 0x001064000800017f */
[----:B-1----:R-:W-:Y:S05]  /*15d40*/  @!P0 NANOSLEEP.SYNCS 0x989680 ;  /* 0x009896800000895d */ /* 0x002fea0003900000 */
[----:B------:R-:W1:Y:S02]  /*15d50*/  @!P0 SYNCS.PHASECHK.TRANS64 P0, [R6+URZ+0x30840], R3 ;  /* 0x03084003060085a7 */ /* 0x000e64000800007f */
[----:B-1----:R-:W-:Y:S05]  /*15d60*/  @!P0 BRA `(.L_x_4394) ;  /* 0xfffffffc00f08947 */ /* 0x002fea000383ffff */
[----:B------:R-:W-:Y:S05]  /*15d70*/  BRA `(.L_x_4466) ;  /* 0xffffffcc00c87947 */ /* 0x000fea000383ffff */
.L_x_4395:
        /* <DEDUP_REMOVED lines=8> */
.L_x_4468:
[----:B------:R-:W-:Y:S05]  /*15e00*/  BSYNC B1 ;  /* 0x0000000000017941 */ /* 0x000fea0003800000 */
.L_x_4467:
        /* <DEDUP_REMOVED lines=9> */
.L_x_4469:
[----:B------:R-:W-:Y:S02]  /*15ea0*/  IMAD R8, R8, 0x2, R17 ;  /* 0x0000000208087824 */ /* 0x000fe400078e0211 */
[----:B------:R-:W-:Y:S02]  /*15eb0*/  IMAD.MOV.U32 R13, RZ, RZ, R10 ;  /* 0x000000ffff0d7224 */ /* 0x000fe400078e000a */
[----:B------:R-:W-:Y:S01]  /*15ec0*/  IMAD.MOV.U32 R12, RZ, RZ, 0x1 ;  /* 0x00000001ff0c7424 */ /* 0x000fe200078e00ff */
[----:B------:R-:W-:-:S13]  /*15ed0*/  IADD3 R2, P0, R14, R4, RZ ;  /* 0x000000040e027210 */ /* 0x000fda0007f1e0ff */
[----:B------:R-:W-:Y:S05]  /*15ee0*/  WARPSYNC.COLLECTIVE R15, `(.L_x_4470) ;  /* 0x000000000f087348 */ /* 0x000fea0003c00000 */
[----:B------:R0:W1:Y:S02]  /*15ef0*/  SHFL.IDX P6, R14, R13, R12, R11 ;  /* 0x0000000c0d0e7389 */ /* 0x00006400000c000b */
[----:B01----:R-:W-:Y:S01]  /*15f00*/  ENDCOLLECTIVE ;  /* 0x000000000000791b */ /* 0x003fe20003800000 */
.L_x_4470:
[----:B------:R-:W-:-:S05]  /*15f10*/  IMAD.X R3, RZ, RZ, R3, P0 ;  /* 0x000000ffff037224 */ /* 0x000fca00000e0603 */
[----:B------:R-:W-:Y:S01]  /*15f20*/  @!PT LDS RZ, [RZ] ;  /* 0x00000000fffff984 */ /* 0x000fe20000000800 */
[----:B------:R-:W-:Y:S01]  /*15f30*/  @!PT LDS RZ, [RZ] ;  /* 0x00000000fffff984 */ /* 0x000fe20000000800 */
[----:B------:R-:W-:Y:S01]  /*15f40*/  @!PT LDS RZ, [RZ] ;  /* 0x00000000fffff984 */ /* 0x000fe20000000800 */
[----:B------:R-:W-:Y:S04]  /*15f50*/  LDGSTS.E.BYPASS.LTC128B.128 [R8+0x1e400], desc[UR36][R2.64], !P3 ;  /* 0x1e40000002087fae */ /* 0x000fe8000d901d64 */
[----:B------:R-:W-:Y:S01]  /*15f60*/  LDGSTS.E.BYPASS.LTC128B.128 [R8+0x21400], desc[UR36][R2.64+0x80], !P2 ;  /* 0x2140008002087fae */ /* 0x000fe2000d101d64 */
[----:B------:R-:W-:-:S03]  /*15f70*/  IMAD.MOV.U32 R13, RZ, RZ, R7 ;  /* 0x000000ffff0d7224 */ /* 0x000fc600078e0007 */
[----:B------:R0:W-:Y:S02]  /*15f80*/  LDGSTS.E.BYPASS.LTC128B.128 [R8+0x24400], desc[UR36][R2.64+0x100], !P1 ;  /* 0x2440010002087fae */ /* 0x0001e4000c901d64 */
[----:B0-----:R-:W-:-:S07]  /*15f90*/  IMAD.MOV.U32 R3, RZ, RZ, R14 ;  /* 0x000000ffff037224 */ /* 0x001fce00078e000e */
[----:B------:R-:W-:Y:S05]  /*15fa0*/  WARPSYNC.COLLECTIVE R15, `(.L_x_4471) ;  /* 0x000000000f087348 */ /* 0x000fea0003c00000 */
[----:B------:R0:W1:Y:S02]  /*15fb0*/  SHFL.IDX P6, R14, R13, R12, R11 ;  /* 0x0000000c0d0e7389 */ /* 0x00006400000c000b */
[----:B01----:R-:W-:Y:S01]  /*15fc0*/  ENDCOLLECTIVE ;  /* 0x000000000000791b */ /* 0x003fe20003800000 */
.L_x_4471:
[----:B------:R-:W-:Y:S02]  /*15fd0*/  IMAD.MOV.U32 R13, RZ, RZ, R10 ;  /* 0x000000ffff0d7224 */ /* 0x000fe400078e000a */
[----:B------:R-:W-:Y:S01]  /*15fe0*/  IMAD.MOV.U32 R12, RZ, RZ, 0x2 ;  /* 0x00000002ff0c7424 */ /* 0x000fe200078e00ff */
[----:B------:R-:W-:-:S13]  /*15ff0*/  IADD3 R2, P0, R14, R4, RZ ;  /* 0x000000040e027210 */ /* 0x000fda0007f1e0ff */
[----:B------:R-:W-:Y:S05]  /*16000*/  WARPSYNC.COLLECTIVE R15, `(.L_x_4472) ;  /* 0x000000000f087348 */ /* 0x000fea0003c00000 */
[----:B------:R0:W1:Y:S02]  /*16010*/  SHFL.IDX P6, R14, R13, R12, R11 ;  /* 0x0000000c0d0e7389 */ /* 0x00006400000c000b */
[----:B01----:R-:W-:Y:S01]  /*16020*/  ENDCOLLECTIVE ;  /* 0x000000000000791b */ /* 0x003fe20003800000 */
.L_x_4472:
        /* <DEDUP_REMOVED lines=12> */
.L_x_4473:
[----:B------:R-:W-:Y:S02]  /*160f0*/  IMAD.MOV.U32 R13, RZ, RZ, R10 ;  /* 0x000000ffff0d7224 */ /* 0x000fe400078e000a */
[----:B------:R-:W-:Y:S01]  /*16100*/  IMAD.MOV.U32 R12, RZ, RZ, 0x3 ;  /* 0x00000003ff0c7424 */ /* 0x000fe200078e00ff */
[----:B------:R-:W-:-:S13]  /*16110*/  IADD3 R2, P0, R14, R4, RZ ;  /* 0x000000040e027210 */ /* 0x000fda0007f1e0ff */
[----:B------:R-:W-:Y:S05]  /*16120*/  WARPSYNC.COLLECTIVE R15, `(.L_x_4474) ;  /* 0x000000000f087348 */ /* 0x000fea0003c00000 */
[----:B------:R0:W1:Y:S02]  /*16130*/  SHFL.IDX P6, R14, R13, R12, R11 ;  /* 0x0000000c0d0e7389 */ /* 0x00006400000c000b */
[----:B01----:R-:W-:Y:S01]  /*16140*/  ENDCOLLECTIVE ;  /* 0x000000000000791b */ /* 0x003fe20003800000 */
.L_x_4474:
        /* <DEDUP_REMOVED lines=12> */
.L_x_4475:
[----:B------:R-:W-:Y:S02]  /*16210*/  IMAD.MOV.U32 R13, RZ, RZ, R10 ;  /* 0x000000ffff0d7224 */ /* 0x000fe400078e000a */
[----:B------:R-:W-:Y:S01]  /*16220*/  IMAD.MOV.U32 R12, RZ, RZ, 0x4 ;  /* 0x00000004ff0c7424 */ /* 0x000fe200078e00ff */
[----:B------:R-:W-:-:S13]  /*16230*/  IADD3 R2, P0, R14, R4, RZ ;  /* 0x000000040e027210 */ /* 0x000fda0007f1e0ff */
[----:B------:R-:W-:Y:S05]  /*16240*/  WARPSYNC.COLLECTIVE R15, `(.L_x_4476) ;  /* 0x000000000f087348 */ /* 0x000fea0003c00000 */
[----:B------:R0:W1:Y:S02]  /*16250*/  SHFL.IDX P6, R14, R13, R12, R11 ;  /* 0x0000000c0d0e7389 */ /* 0x00006400000c000b */
[----:B01----:R-:W-:Y:S01]  /*16260*/  ENDCOLLECTIVE ;  /* 0x000000000000791b */ /* 0x003fe20003800000 */
.L_x_4476:
        /* <DEDUP_REMOVED lines=12> */
.L_x_4477:
[----:B------:R-:W-:Y:S02]  /*16330*/  IMAD.MOV.U32 R13, RZ, RZ, R10 ;  /* 0x000000ffff0d7224 */ /* 0x000fe400078e000a */
[----:B------:R-:W-:Y:S01]  /*16340*/  IMAD.MOV.U32 R12, RZ, RZ, 0x5 ;  /* 0x00000005ff0c7424 */ /* 0x000fe200078e00ff */
[----:B------:R-:W-:-:S13]  /*16350*/  IADD3 R2, P0, R14, R4, RZ ;  /* 0x000000040e027210 */ /* 0x000fda0007f1e0ff */
[----:B------:R-:W-:Y:S05]  /*16360*/  WARPSYNC.COLLECTIVE R15, `(.L_x_4478) ;  /* 0x000000000f087348 */ /* 0x000fea0003c00000 */
[----:B------:R0:W1:Y:S02]  /*16370*/  SHFL.IDX P6, R14, R13, R12, R11 ;  /* 0x0000000c0d0e7389 */ /* 0x00006400000c000b */
[----:B01----:R-:W-:Y:S01]  /*16380*/  ENDCOLLECTIVE ;  /* 0x000000000000791b */ /* 0x003fe20003800000 */
.L_x_4478:
        /* <DEDUP_REMOVED lines=12> */
.L_x_4479:
[----:B------:R-:W-:Y:S05]  /*16450*/  BRA `(.L_x_4480) ;  /* 0xffffffcc00187947 */ /* 0x000fea000383ffff */
.L_x_4400:
[----:B0-----:R0:W1:Y:S02]  /*16460*/  SYNCS.PHASECHK.TRANS64.TRYWAIT P0, [R6+URZ+0x30860], R3 ;  /* 0x03086003060075a7 */ /* 0x001064000800017f */
[----:B-1----:R-:W-:Y:S05]  /*16470*/  @!P0 NANOSLEEP.SYNCS 0x989680 ;  /* 0x009896800000895d */ /* 0x002fea0003900000 */
[----:B------:R-:W1:Y:S02]  /*16480*/  @!P0 SYNCS.PHASECHK.TRANS64 P0, [R6+URZ+0x30860], R3 ;  /* 0x03086003060085a7 */ /* 0x000e64000800007f */
[----:B-1----:R-:W-:Y:S05]  /*16490*/  @!P0 BRA `(.L_x_4400) ;  /* 0xfffffffc00f08947 */ /* 0x002fea000383ffff */
[----:B------:R-:W-:Y:S05]  /*164a0*/  BRA `(.L_x_4481) ;  /* 0xffffffcc00747947 */ /* 0x000fea000383ffff */
.L_x_4401:
        /* <DEDUP_REMOVED lines=8> */
.L_x_4483:
[----:B------:R-:W-:Y:S05]  /*16530*/  BSYNC B1 ;  /* 0x0000000000017941 */ /* 0x000fea0003800000 */
.L_x_4482:
        /* <DEDUP_REMOVED lines=9> */
.L_x_4484:
[----:B------:R-:W-:Y:S02]  /*165d0*/  IMAD.MOV.U32 R13, RZ, RZ, R19 ;  /* 0x000000ffff0d7224 */ /* 0x000fe400078e0013 */
[----:B------:R-:W-:Y:S01]  /*165e0*/  IMAD.MOV.U32 R12, RZ, RZ, 0x1 ;  /* 0x00000001ff0c7424 */ /* 0x000fe200078e00ff */
[----:B------:R-:W-:-:S13]  /*165f0*/  IADD3 R2, P0, R14, R4, RZ ;  /* 0x000000040e027210 */ /* 0x000fda0007f1e0ff */
[----:B------:R-:W-:Y:S05]  /*16600*/  WARPSYNC.COLLECTIVE R15, `(.L_x_4485) ;  /* 0x000000000f087348 */ /* 0x000fea0003c00000 */
[----:B------:R0:W1:Y:S02]  /*16610*/  SHFL.IDX P6, R14, R13, R12, R11 ;  /* 0x0000000c0d0e7389 */ /* 0x00006400000c000b */
[----:B01----:R-:W-:Y:S01]  /*16620*/  ENDCOLLECTIVE ;  /* 0x000000000000791b */ /* 0x003fe20003800000 */
.L_x_4485:
        /* <DEDUP_REMOVED lines=15> */
.L_x_4486:
[----:B------:R-:W-:Y:S02]  /*16720*/  IMAD.MOV.U32 R13, RZ, RZ, R19 ;  /* 0x000000ffff0d7224 */ /* 0x000fe400078e0013 */
[----:B------:R-:W-:Y:S01]  /*16730*/  IMAD.MOV.U32 R12, RZ, RZ, 0x2 ;  /* 0x00000002ff0c7424 */ /* 0x000fe200078e00ff */
[----:B------:R-:W-:-:S13]  /*16740*/  IADD3 R2, P0, R14, R4, RZ ;  /* 0x000000040e027210 */ /* 0x000fda0007f1e0ff */
[----:B------:R-:W-:Y:S05]  /*16750*/  WARPSYNC.COLLECTIVE R15, `(.L_x_4487) ;  /* 0x000000000f087348 */ /* 0x000fea0003c00000 */
[----:B------:R0:W1:Y:S02]  /*16760*/  SHFL.IDX P6, R14, R13, R12, R11 ;  /* 0x0000000c0d0e7389 */ /* 0x00006400000c000b */
[----:B01----:R-:W-:Y:S01]  /*16770*/  ENDCOLLECTIVE ;  /* 0x000000000000791b */ /* 0x003fe20003800000 */
.L_x_4487:
        /* <DEDUP_REMOVED lines=15> */
.L_x_4488:
[----:B------:R-:W-:Y:S02]  /*16870*/  IMAD.MOV.U32 R13, RZ, RZ, R19 ;  /* 0x000000ffff0d7224 */ /* 0x000fe400078e0013 */
[----:B------:R-:W-:Y:S01]  /*16880*/  IMAD.MOV.U32 R12, RZ, RZ, 0x3 ;  /* 0x00000003ff0c7424 */ /* 0x000fe200078e00ff */
[----:B------:R-:W-:-:S13]  /*16890*/  IADD3 R2, P0, R14, R4, RZ ;  /* 0x000000040e027210 */ /* 0x000fda0007f1e0ff */
[----:B------:R-:W-:Y:S05]  /*168a0*/  WARPSYNC.COLLECTIVE R15, `(.L_x_4489) ;  /* 0x000000000f087348 */ /* 0x000fea0003c00000 */
[----:B------:R0:W1:Y:S02]  /*168b0*/  SHFL.IDX P6, R14, R13, R12, R11 ;  /* 0x0000000c0d0e7389 */ /* 0x00006400000c000b */
[----:B01----:R-:W-:Y:S01]  /*168c0*/  ENDCOLLECTIVE ;  /* 0x000000000000791b */ /* 0x003fe20003800000 */
.L_x_4489:
        /* <DEDUP_REMOVED lines=15> */
.L_x_4490:
[----:B------:R-:W-:Y:S02]  /*169c0*/  IMAD.MOV.U32 R13, RZ, RZ, R19 ;  /* 0x000000ffff0d7224 */ /* 0x000fe400078e0013 */
[----:B------:R-:W-:Y:S01]  /*169d0*/  IMAD.MOV.U32 R12, RZ, RZ, 0x4 ;  /* 0x00000004ff0c7424 */ /* 0x000fe200078e00ff */
[----:B------:R-:W-:-:S13]  /*169e0*/  IADD3 R2, P0, R14, R4, RZ ;  /* 0x000000040e027210 */ /* 0x000fda0007f1e0ff */
[----:B------:R-:W-:Y:S05]  /*169f0*/  WARPSYNC.COLLECTIVE R15, `(.L_x_4491) ;  /* 0x000000000f087348 */ /* 0x000fea0003c00000 */
[----:B------:R0:W1:Y:S02]  /*16a00*/  SHFL.IDX P6, R14, R13, R12, R11 ;  /* 0x0000000c0d0e7389 */ /* 0x00006400000c000b */
[----:B01----:R-:W-:Y:S01]  /*16a10*/  ENDCOLLECTIVE ;  /* 0x000000000000791b */ /* 0x003fe20003800000 */
.L_x_4491:
        /* <DEDUP_REMOVED lines=15> */
.L_x_4492:
[----:B------:R-:W-:Y:S02]  /*16b10*/  IMAD.MOV.U32 R13, RZ, RZ, R19 ;  /* 0x000000ffff0d7224 */ /* 0x000fe400078e0013 */
[----:B------:R-:W-:Y:S01]  /*16b20*/  IMAD.MOV.U32 R12, RZ, RZ, 0x5 ;  /* 0x00000005ff0c7424 */ /* 0x000fe200078e00ff */
[----:B------:R-:W-:-:S13]  /*16b30*/  IADD3 R2, P0, R14, R4, RZ ;  /* 0x000000040e027210 */ /* 0x000fda0007f1e0ff */
[----:B------:R-:W-:Y:S05]  /*16b40*/  WARPSYNC.COLLECTIVE R15, `(.L_x_4493) ;  /* 0x000000000f087348 */ /* 0x000fea0003c00000 */
[----:B------:R0:W1:Y:S02]  /*16b50*/  SHFL.IDX P6, R14, R13, R12, R11 ;  /* 0x0000000c0d0e7389 */ /* 0x00006400000c000b */
[----:B01----:R-:W-:Y:S01]  /*16b60*/  ENDCOLLECTIVE ;  /* 0x000000000000791b */ /* 0x003fe20003800000 */
.L_x_4493:
        /* <DEDUP_REMOVED lines=12> */
.L_x_4494:
[----:B------:R-:W-:Y:S01]  /*16c30*/  @!PT LDS RZ, [RZ] ;  /* 0x00000000fffff984 */ /* 0x000fe20000000800 */
[----:B------:R-:W-:Y:S01]  /*16c40*/  @!PT LDS RZ, [RZ] ;  /* 0x00000000fffff984 */ /* 0x000fe20000000800 */
[----:B------:R-:W-:Y:S01]  /*16c50*/  @!PT LDS RZ, [RZ] ;  /* 0x00000000fffff984 */ /* 0x000fe20000000800 */
[----:B------:R0:W-:Y:S01]  /*16c60*/  LDGSTS.E.BYPASS.LTC128B.128 [R7+0x5400], desc[UR36][R2.64+0x80], !P0 ;  /* 0x0540008002077fae */ /* 0x0001e2000c101d64 */
[----:B------:R-:W-:-:S13]  /*16c70*/  ISETP.LT.OR P0, PT, R8, 0x41, P1 ;  /* 0x000000410800780c */ /* 0x000fda0000f01670 */
[----:B------:R0:W-:Y:S01]  /*16c80*/  LDGSTS.E.BYPASS.LTC128B.128 [R7+0x8400], desc[UR36][R2.64+0x100], !P0 ;  /* 0x0840010002077fae */ /* 0x0001e2000c101d64 */
[----:B------:R-:W-:Y:S05]  /*16c90*/  BRA `(.L_x_4495) ;  /* 0xffffffc800747947 */ /* 0x000fea000383ffff */
.L_x_4409:
[----:B0-----:R0:W1:Y:S02]  /*16ca0*/  SYNCS.PHASECHK.TRANS64.TRYWAIT P0, [R4+URZ+0x30860], R3 ;  /* 0x03086003040075a7 */ /* 0x001064000800017f */
[----:B-1----:R-:W-:Y:S05]  /*16cb0*/  @!P0 NANOSLEEP.SYNCS 0x989680 ;  /* 0x009896800000895d */ /* 0x002fea0003900000 */
[----:B------:R-:W1:Y:S02]  /*16cc0*/  @!P0 SYNCS.PHASECHK.TRANS64 P0, [R4+URZ+0x30860], R3 ;  /* 0x03086003040085a7 */ /* 0x000e64000800007f */
[----:B-1----:R-:W-:Y:S05]  /*16cd0*/  @!P0 BRA `(.L_x_4409) ;  /* 0xfffffffc00f08947 */ /* 0x002fea000383ffff */
[----:B------:R-:W-:Y:S05]  /*16ce0*/  BRA `(.L_x_4496) ;  /* 0xffffffcc00947947 */ /* 0x000fea000383ffff */
.L_x_4410:
        /* <DEDUP_REMOVED lines=8> */
.L_x_4498:
[----:B------:R-:W-:Y:S05]  /*16d70*/  BSYNC B0 ;  /* 0x0000000000007941 */ /* 0x000fea0003800000 */
.L_x_4497:
        /* <DEDUP_REMOVED lines=9> */
.L_x_4499:
[----:B------:R-:W-:Y:S02]  /*16e10*/  IMAD.MOV.U32 R13, RZ, RZ, R19 ;  /* 0x000000ffff0d7224 */ /* 0x000fe400078e0013 */
[----:B------:R-:W-:Y:S01]  /*16e20*/  IMAD.MOV.U32 R12, RZ, RZ, 0x1 ;  /* 0x00000001ff0c7424 */ /* 0x000fe200078e00ff */
[----:B------:R-:W-:-:S13]  /*16e30*/  IADD3 R2, P0, R14, R6, RZ ;  /* 0x000000060e027210 */ /* 0x000fda0007f1e0ff */
[----:B------:R-:W-:Y:S05]  /*16e40*/  WARPSYNC.COLLECTIVE R15, `(.L_x_4500) ;  /* 0x000000000f087348 */ /* 0x000fea0003c00000 */
[----:B------:R0:W1:Y:S02]  /*16e50*/  SHFL.IDX P6, R14, R13, R12, R11 ;  /* 0x0000000c0d0e7389 */ /* 0x00006400000c000b */
[----:B01----:R-:W-:Y:S01]  /*16e60*/  ENDCOLLECTIVE ;  /* 0x000000000000791b */ /* 0x003fe20003800000 */
.L_x_4500:
        /* <DEDUP_REMOVED lines=13> */
.L_x_4501:
        /* <DEDUP_REMOVED lines=12> */
.L_x_4502:
        /* <DEDUP_REMOVED lines=12> */
.L_x_4503:
        /* <DEDUP_REMOVED lines=12> */
.L_x_4504:
        /* <DEDUP_REMOVED lines=12> */
.L_x_4505:
        /* <DEDUP_REMOVED lines=12> */
.L_x_4506:
        /* <DEDUP_REMOVED lines=12> */
.L_x_4507:
        /* <DEDUP_REMOVED lines=12> */
.L_x_4508:
        /* <DEDUP_REMOVED lines=12> */
.L_x_4509:
[----:B------:R-:W-:Y:S01]  /*17540*/  @!PT LDS RZ, [RZ] ;  /* 0x00000000fffff984 */ /* 0x000fe20000000800 */
[----:B------:R-:W-:Y:S01]  /*17550*/  @!PT LDS RZ, [RZ] ;  /* 0x00000000fffff984 */ /* 0x000fe20000000800 */
[----:B------:R-:W-:Y:S01]  /*17560*/  @!PT LDS RZ, [RZ] ;  /* 0x00000000fffff984 */ /* 0x000fe20000000800 */
[----:B------:R0:W-:Y:S01]  /*17570*/  LDGSTS.E.BYPASS.LTC128B.128 [R0+0x5400], desc[UR36][R2.64+0x80], !P0 ;  /* 0x0540008002007fae */ /* 0x0001e2000c101d64 */
[----:B------:R-:W-:-:S13]  /*17580*/  ISETP.LT.OR P0, PT, R5, 0x41, P1 ;  /* 0x000000410500780c */ /* 0x000fda0000f01670 */
[----:B------:R0:W-:Y:S01]  /*17590*/  LDGSTS.E.BYPASS.LTC128B.128 [R0+0x8400], desc[UR36][R2.64+0x100], !P0 ;  /* 0x0840010002007fae */ /* 0x0001e2000c101d64 */
[----:B------:R-:W-:Y:S05]  /*175a0*/  BRA `(.L_x_4510) ;  /* 0xffffffc8005c7947 */ /* 0x000fea000383ffff */
.L_x_4415:
        /* <DEDUP_REMOVED lines=8> */
.L_x_4512:
[----:B------:R-:W-:Y:S05]  /*17630*/  BSYNC B0 ;  /* 0x0000000000007941 */ /* 0x000fea0003800000 */
.L_x_4511:
[----:B------:R-:W-:Y:S05]  /*17640*/  BRA `(.L_x_4513) ;  /* 0xffffffc800e47947 */ /* 0x000fea000383ffff */
.L_x_4418:
[----:B-1----:R1:W2:Y:S02]  /*17650*/  SYNCS.PHASECHK.TRANS64.TRYWAIT P0, [R4+URZ+0x30820], R0 ;  /* 0x03082000040075a7 */ /* 0x0022a4000800017f */
[----:B--2---:R-:W-:Y:S05]  /*17660*/  @!P0 NANOSLEEP.SYNCS 0x989680 ;  /* 0x009896800000895d */ /* 0x004fea0003900000 */
[----:B------:R-:W2:Y:S02]  /*17670*/  @!P0 SYNCS.PHASECHK.TRANS64 P0, [R4+URZ+0x30820], R0 ;  /* 0x03082000040085a7 */ /* 0x000ea4000800007f */
[----:B--2---:R-:W-:Y:S05]  /*17680*/  @!P0 BRA `(.L_x_4418) ;  /* 0xfffffffc00f08947 */ /* 0x004fea000383ffff */
[----:B------:R-:W-:Y:S05]  /*17690*/  BRA `(.L_x_4514) ;  /* 0xffffffcc002c7947 */ /* 0x000fea000383ffff */
.L_x_4419:
        /* <DEDUP_REMOVED lines=11> */
.L_x_4516:
[----:B------:R-:W-:Y:S05]  /*17750*/  BSYNC B0 ;  /* 0x0000000000007941 */ /* 0x000fea0003800000 */
.L_x_4515:
[----:B------:R-:W-:Y:S05]  /*17760*/  BRA `(.L_x_4517) ;  /* 0xffffffcc00147947 */ /* 0x000fea000383ffff */
.L_x_4422:
[----:B------:R-:W-:Y:S01]  /*17770*/  BSSY B1, `(.L_x_4518) ;  /* 0x0000006000017945 */ /* 0x000fe20003800000 */
[----:B------:R-:W-:-:S07]  /*17780*/  IMAD.MOV.U32 R15, RZ, RZ, -0x1 ;  /* 0xffffffffff0f7424 */ /* 0x000fce00078e00ff */
[----:B01---5:R-:W-:Y:S05]  /*17790*/  WARPSYNC.COLLECTIVE R15, `(.L_x_4519) ;  /* 0x000000000f0c7348 */ /* 0x023fea0003c00000 */
[----:B------:R-:W-:Y:S02]  /*177a0*/  ELECT P6, UR62, PT ;  /* 0x00000000003e782f */ /* 0x000fe400038c0000 */
[----:B------:R-:W-:Y:S01]  /*177b0*/  MOV R14, UR62 ;  /* 0x0000003e000e7c02 */ /* 0x000fe20008000f00 */
[----:B01---5:R-:W-:Y:S10]  /*177c0*/  ENDCOLLECTIVE ;  /* 0x000000000000791b */ /* 0x023ff40003800000 */
.L_x_4519:
[----:B------:R-:W-:Y:S05]  /*177d0*/  BSYNC B1 ;  /* 0x0000000000017941 */ /* 0x000fea0003800000 */
.L_x_4518:
[----:B------:R-:W-:Y:S05]  /*177e0*/  BRA `(.L_x_4520) ;  /* 0xffffffcc000c7947 */ /* 0x000fea000383ffff */
.L_x_4424:
[----:B-1----:R1:W2:Y:S02]  /*177f0*/  SYNCS.PHASECHK.TRANS64.TRYWAIT P1, [R5+URZ+0x30840], R0 ;  /* 0x03084000050075a7 */ /* 0x0022a4000802017f */
[----:B--2---:R-:W-:Y:S05]  /*17800*/  @!P1 NANOSLEEP.SYNCS 0x989680 ;  /* 0x009896800000995d */ /* 0x004fea0003900000 */
[----:B------:R-:W2:Y:S02]  /*17810*/  @!P1 SYNCS.PHASECHK.TRANS64 P1, [R5+URZ+0x30840], R0 ;  /* 0x03084000050095a7 */ /* 0x000ea4000802007f */
[----:B--2---:R-:W-:Y:S05]  /*17820*/  @!P1 BRA `(.L_x_4424) ;  /* 0xfffffffc00f09947 */ /* 0x004fea000383ffff */
[----:B------:R-:W-:Y:S05]  /*17830*/  BRA `(.L_x_4521) ;  /* 0xffffffcc00347947 */ /* 0x000fea000383ffff */
.L_x_4426:
[----:B--2---:R2:W3:Y:S02]  /*17840*/  SYNCS.PHASECHK.TRANS64.TRYWAIT P1, [R23+URZ+0x30840], R2 ;  /* 0x03084002170075a7 */ /* 0x0044e4000802017f */
[----:B---3--:R-:W-:Y:S05]  /*17850*/  @!P1 NANOSLEEP.SYNCS 0x989680 ;  /* 0x009896800000995d */ /* 0x008fea0003900000 */
[----:B------:R-:W3:Y:S02]  /*17860*/  @!P1 SYNCS.PHASECHK.TRANS64 P1, [R23+URZ+0x30840], R2 ;  /* 0x03084002170095a7 */ /* 0x000ee4000802007f */
[----:B---3--:R-:W-:Y:S05]  /*17870*/  @!P1 BRA `(.L_x_4426) ;  /* 0xfffffffc00f09947 */ /* 0x008fea000383ffff */
[----:B------:R-:W-:Y:S05]  /*17880*/  BRA `(.L_x_4522) ;  /* 0xffffffcc00407947 */ /* 0x000fea000383ffff */
.L_x_4428:
[----:B---3--:R3:W4:Y:S02]  /*17890*/  SYNCS.PHASECHK.TRANS64.TRYWAIT P1, [R5+URZ+0x30860], R0 ;  /* 0x03086000050075a7 */ /* 0x008724000802017f */
[----:B----4-:R-:W-:Y:S05]  /*178a0*/  @!P1 NANOSLEEP.SYNCS 0x989680 ;  /* 0x009896800000995d */ /* 0x010fea0003900000 */
[----:B------:R-:W4:Y:S02]  /*178b0*/  @!P1 SYNCS.PHASECHK.TRANS64 P1, [R5+URZ+0x30860], R0 ;  /* 0x03086000050095a7 */ /* 0x000f24000802007f */
[----:B----4-:R-:W-:Y:S05]  /*178c0*/  @!P1 BRA `(.L_x_4428) ;  /* 0xfffffffc00f09947 */ /* 0x010fea000383ffff */
[----:B------:R-:W-:Y:S05]  /*178d0*/  BRA `(.L_x_4523) ;  /* 0xffffffcc003c7947 */ /* 0x000fea000383ffff */
.L_x_4524:
        /* <DEDUP_REMOVED lines=10> */
.L_x_15836:


//--------------------- .text._ZN7cutlass13device_kernelIN5flash11enable_sm90INS1_16FlashAttnFwdSm90INS1_25CollectiveMainloopFwdSm90ILi2EN4cute5tupleIJNS5_1CILi1EEES8_S8_EEENS6_IJNS7_ILi128EEENS7_ILi96EEENS7_ILi192EEEEEELi192ENS_10bfloat16_tEfNS_4arch4Sm90ELb0ELb1ELb0ELb1ELb1ELb0ELb0ELb1ELb1ELb1ELb0ELb0EEENS1_21CollectiveEpilogueFwdINS6_IJSA_SC_SB_EEES9_SE_SG_Li256ELb1ELb1ELb0ELb0EEENS1_36VarlenDynamicPersistentTileSchedulerILi128ELi96ELi256ELi128ELb0ELb1ELb1ELb1ELb0ELb1EEEEEEEEEvNT_6ParamsE --------------------------
	.section	.text._ZN7cutlass13device_kernelIN5flash11enable_sm90INS1_16FlashAttnFwdSm90INS1_25CollectiveMainloopFwdSm90ILi2EN4cute5tupleIJNS5_1CILi1EEES8_S8_EEENS6_IJNS7_ILi128EEENS7_ILi96EEENS7_ILi192EEEEEELi192ENS_10bfloat16_tEfNS_4arch4Sm90ELb0ELb1ELb0ELb1ELb1ELb0ELb0ELb1ELb1ELb1ELb0ELb0EEENS1_21CollectiveEpilogueFwdINS6_IJSA_SC_SB_EEES9_SE_SG_Li256ELb1ELb1ELb0ELb0EEENS1_36VarlenDynamicPersistentTileSchedulerILi128ELi96ELi256ELi128ELb0ELb1ELb1ELb1ELb0ELb1EEEEEEEEEvNT_6ParamsE,"ax",@progbits
	.align	128
.text._ZN7cutlass13device_kernelIN5flash11enable_sm90INS1_16FlashAttnFwdSm90INS1_25CollectiveMainloopFwdSm90ILi2EN4cute5tupleIJNS5_1CILi1EEES8_S8_EEENS6_IJNS7_ILi128EEENS7_ILi96EEENS7_ILi192EEEEEELi192ENS_10bfloat16_tEfNS_4arch4Sm90ELb0ELb1ELb0ELb1ELb1ELb0ELb0ELb1ELb1ELb1ELb0ELb0EEENS1_21CollectiveEpilogueFwdINS6_IJSA_SC_SB_EEES9_SE_SG_Li256ELb1ELb1ELb0ELb0EEENS1_36VarlenDynamicPersistentTileSchedulerILi128ELi96ELi256ELi128ELb0ELb1ELb1ELb1ELb0ELb1EEEEEEEEEvNT_6ParamsE:
        .type           _ZN7cutlass13device_kernelIN5flash11enable_sm90INS1_16FlashAttnFwdSm90INS1_25CollectiveMainloopFwdSm90ILi2EN4cute5tupleIJNS5_1CILi1EEES8_S8_EEENS6_IJNS7_ILi128EEENS7_ILi96EEENS7_ILi192EEEEEELi192ENS_10bfloat16_tEfNS_4arch4Sm90ELb0ELb1ELb0ELb1ELb1ELb0ELb0ELb1ELb1ELb1ELb0ELb0EEENS1_21CollectiveEpilogueFwdINS6_IJSA_SC_SB_EEES9_SE_SG_Li256ELb1ELb1ELb0ELb0EEENS1_36VarlenDynamicPersistentTileSchedulerILi128ELi96ELi256ELi128ELb0ELb1ELb1ELb1ELb0ELb1EEEEEEEEEvNT_6ParamsE,@function
        .size           _ZN7cutlass13device_kernelIN5flash11enable_sm90INS1_16FlashAttnFwdSm90INS1_25CollectiveMainloopFwdSm90ILi2EN4cute5tupleIJNS5_1CILi1EEES8_S8_EEENS6_IJNS7_ILi128EEENS7_ILi96EEENS7_ILi192EEEEEELi192ENS_10bfloat16_tEfNS_4arch4Sm90ELb0ELb1ELb0ELb1ELb1ELb0ELb0ELb1ELb1ELb1ELb0ELb0EEENS1_21CollectiveEpilogueFwdINS6_IJSA_SC_SB_EEES9_SE_SG_Li256ELb1ELb1ELb0ELb0EEENS1_36VarlenDynamicPersistentTileSchedulerILi128ELi96ELi256ELi128ELb0ELb1ELb1ELb1ELb0ELb1EEEEEEEEEvNT_6ParamsE,(.L_x_15837 - _ZN7cutlass13device_kernelIN5flash11enable_sm90INS1_16FlashAttnFwdSm90INS1_25CollectiveMainloopFwdSm90ILi2EN4cute5tupleIJNS5_1CILi1EEES8_S8_EEENS6_IJNS7_ILi128EEENS7_ILi96EEENS7_ILi192EEEEEELi192ENS_10bfloat16_tEfNS_4arch4Sm90ELb0ELb1ELb0ELb1ELb1ELb0ELb0ELb1ELb1ELb1ELb0ELb0EEENS1_21CollectiveEpilogueFwdINS6_IJSA_SC_SB_EEES9_SE_SG_Li256ELb1ELb1ELb0ELb0EEENS1_36VarlenDynamicPersistentTileSchedulerILi128ELi96ELi256ELi128ELb0ELb1ELb1ELb1ELb0ELb1EEEEEEEEEvNT_6ParamsE)
        .other          _ZN7cutlass13device_kernelIN5flash11enable_sm90INS1_16FlashAttnFwdSm90INS1_25CollectiveMainloopFwdSm90ILi2EN4cute5tupleIJNS5_1CILi1EEES8_S8_EEENS6_IJNS7_ILi128EEENS7_ILi96EEENS7_ILi192EEEEEELi192ENS_10bfloat16_tEfNS_4arch4Sm90ELb0ELb1ELb0ELb1ELb1ELb0ELb0ELb1ELb1ELb1ELb0ELb0EEENS1_21CollectiveEpilogueFwdINS6_IJSA_SC_SB_EEES9_SE_SG_Li256ELb1ELb1ELb0ELb0EEENS1_36VarlenDynamicPersistentTileSchedulerILi128ELi96ELi256ELi128ELb0ELb1ELb1ELb1ELb0ELb1EEEEEEEEEvNT_6ParamsE,@"STO_CUDA_ENTRY STV_DEFAULT"
_ZN7cutlass13device_kernelIN5flash11enable_sm90INS1_16FlashAttnFwdSm90INS1_25CollectiveMainloopFwdSm90ILi2EN4cute5tupleIJNS5_1CILi1EEES8_S8_EEENS6_IJNS7_ILi128EEENS7_ILi96EEENS7_ILi192EEEEEELi192ENS_10bfloat16_tEfNS_4arch4Sm90ELb0ELb1ELb0ELb1ELb1ELb0ELb0ELb1ELb1ELb1ELb0ELb0EEENS1_21CollectiveEpilogueFwdINS6_IJSA_SC_SB_EEES9_SE_SG_Li256ELb1ELb1ELb0ELb0EEENS1_36VarlenDynamicPersistentTileSchedulerILi128ELi96ELi256ELi128ELb0ELb1ELb1ELb1ELb0ELb1EEEEEEEEEvNT_6ParamsE:
        /* <DEDUP_REMOVED lines=45> */
.L_x_4525:
        /* <DEDUP_REMOVED lines=22> */
.L_x_4526:
        /* <DEDUP_REMOVED lines=18> */
.L_x_4527:
        /* <DEDUP_REMOVED lines=22> */
.L_x_4528:
        /* <DEDUP_REMOVED lines=22> */
.L_x_4529:
[----:B------:R-:W-:Y:S01]  /*0810*/  ISETP.NE.AND P0, PT, R3, RZ, PT ;  /* 0x000000ff0300720c */ /* 0x000fe20003f05270 */
[----:B------:R-:W-:Y:S01]  /*0820*/  IMAD.MOV.U32 R3, RZ, RZ, 0x1 ;  /* 0x00000001ff037424 */ /* 0x000fe200078e00ff */
[----:B------:R-:W-:Y:S01]  /*0830*/  NOP ;  /* 0x0000000000007918 */ /* 0x000fe20000000000 */
[----:B------:R-:W-:-:S03]  /*0840*/  ULDC.64 UR36, c[0x0][0x208] ;  /* 0x0000820000247ab9 */ /* 0x000fc60000000a00 */
[----:B------:R-:W-:-:S05]  /*0850*/  SEL R3, R3, 0x2, !P0 ;  /* 0x0000000203037807 */ /* 0x000fca0004000000 */
[----:B------:R0:W-:Y:S02]  /*0860*/  STL [R1+0x10], R3 ;  /* 0x0000100301007387 */ /* 0x0001e40000100800 */
[----:B01234-:R-:W-:Y:S06]  /*0870*/  BAR.SYNC.DEFER_BLOCKING 0x0 ;  /* 0x0000000000007b1d */ /* 0x01ffec0000010000 */
[----:B------:R-:W-:Y:S05]  /*0880*/  @!P0 BRA `(.L_x_4530) ;  /* 0x000000f800108947 */ /* 0x000fea0003800000 */
.L_x_4531:
[----:B------:R-:W-:-:S08]  /*0890*/  NOP ;  /* 0x0000000000007918 */ /* 0x000fd00000000000 */
[----:B------:R-:W0:Y:S02]  /*08a0*/  USETMAXREG.TRY_ALLOC.CTAPOOL UP0, 0xe8 ;  /* 0x000000e8000079c8 */ /* 0x000e240008000600 */
[----:B0-----:R-:W-:-:S13]  /*08b0*/  PLOP3.LUT P0, PT, PT, PT, UP0, 0x80, 0x0 ;  /* 0x000000000000781c */ /* 0x001fda0003f0f008 */
[----:B------:R-:W-:Y:S05]  /*08c0*/  @!P0 BRA `(.L_x_4531) ;  /* 0xfffffffc00f08947 */ /* 0x000fea000383ffff */
[----:B------:R-:W0:Y:S08]  /*08d0*/  S2UR UR5, SR_CgaCtaId ;  /* 0x00000000000579c3 */ /* 0x000e300000008800 */
[----:B------:R-:W-:Y:S06]  /*08e0*/  BAR.ARV 0x8, 0x180 ;  /* 0x0206000000007b1d */ /* 0x000fec0000002000 */
[----:B------:R-:W-:-:S02]  /*08f0*/  UMOV UR4, 0x400 ;  /* 0x0000040000047882 */ /* 0x000fc40000000000 */
[----:B------:R-:W-:Y:S01]  /*0900*/  BAR.SYNC.DEFER_BLOCKING 0x5, 0x180 ;  /* 0x0146000000007b1d */ /* 0x000fe20000010000 */
[----:B0-----:R-:W-:-:S09]  /*0910*/  ULEA UR4, UR5, UR4, 0x18 ;  /* 0x0000000405047291 */ /* 0x001fd2000f8ec03f */
[----:B------:R-:W0:Y:S01]  /*0920*/  LDS.128 R40, [UR4+0x308d0] ;  /* 0x0308d004ff287984 */ /* 0x000e220008000c00 */
[----:B------:R-:W-:Y:S01]  /*0930*/  ULDC UR4, c[0x0][0xc3c] ;  /* 0x00030f0000047ab9 */ /* 0x000fe20000000800 */
[----:B------:R-:W-:Y:S06]  /*0940*/  BAR.ARV 0x4, 0x180 ;  /* 0x0106000000007b1d */ /* 0x000fec0000002000 */
[----:B0-----:R-:W-:-:S13]  /*0950*/  ISETP.GE.AND P0, PT, R43, UR4, PT ;  /* 0x000000042b007c0c */ /* 0x001fda000bf06270 */
[----:B------:R-:W-:Y:S05]  /*0960*/  @P0 EXIT ;  /* 0x000000000000094d */ /* 0x000fea0003800000 */
[----:B------:R-:W2:Y:S01]  /*0970*/  LDL.LU R10, [R1+0x10] ;  /* 0x00001000010a7983 */ /* 0x000ea20000300800 */
[----:B------:R-:W-:Y:S01]  /*0980*/  VIADD R210, R0, 0xffffff80 ;  /* 0xffffff8000d27836 */ /* 0x000fe20000000000 */
[----:B------:R-:W-:Y:S01]  /*0990*/  UMOV UR38, URZ ;  /* 0x0000003f00267c82 */ /* 0x000fe20008000000 */
[----:B------:R-:W-:Y:S01]  /*09a0*/  IMAD.MOV.U32 R201, RZ, RZ, RZ ;  /* 0x000000ffffc97224 */ /* 0x000fe200078e00ff */
[----:B------:R-:W-:Y:S02]  /*09b0*/  UMOV UR39, URZ ;  /* 0x0000003f00277c82 */ /* 0x000fe40008000000 */
[----:B------:R-:W-:-:S04]  /*09c0*/  SHF.R.S32.HI R3, RZ, 0x1f, R210 ;  /* 0x0000001fff037819 */ /* 0x000fc800000114d2 */
[CC--:B------:R-:W-:Y:S02]  /*09d0*/  LEA.HI R5, R3.reuse, R210.reuse, RZ, 0x7 ;  /* 0x000000d203057211 */ /* 0x0c0fe400078f38ff */
[-C--:B------:R-:W-:Y:S02]  /*09e0*/  LEA.HI R0, R3, R210.reuse, RZ, 0x4 ;  /* 0x000000d203007211 */ /* 0x080fe400078f20ff */
[----:B------:R-:W-:Y:S02]  /*09f0*/  LOP3.LUT R7, R5, 0xffffff80, RZ, 0xc0, !PT ;  /* 0xffffff8005077812 */ /* 0x000fe400078ec0ff */
[----:B------:R-:W-:Y:S02]  /*0a00*/  SHF.R.S32.HI R9, RZ, 0x4, R0 ;  /* 0x00000004ff097819 */ /* 0x000fe40000011400 */
[----:B------:R-:W-:Y:S01]  /*0a10*/  LEA.HI R2, R3, R210, RZ, 0x5 ;  /* 0x000000d203027211 */ /* 0x000fe200078f28ff */
[----:B------:R-:W-:Y:S01]  /*0a20*/  IMAD.IADD R202, R210, 0x1, -R7 ;  /* 0x00000001d2ca7824 */ /* 0x000fe200078e0a07 */
[----:B------:R-:W-:-:S02]  /*0a30*/  LOP3.LUT R7, R0, 0x3fffff0, RZ, 0xc0, !PT ;  /* 0x03fffff000077812 */ /* 0x000fc400078ec0ff */
[----:B------:R-:W-:Y:S01]  /*0a40*/  LEA.HI R0, R0, R9, RZ, 0x1 ;  /* 0x0000000900007211 */ /* 0x000fe200078f08ff */
[----:B------:R-:W-:Y:S01]  /*0a50*/  IMAD.SHL.U32 R2, R2, 0x20, RZ ;  /* 0x0000002002027824 */ /* 0x000fe200078e00ff */
[----:B------:R-:W-:Y:S01]  /*0a60*/  SHF.R.S32.HI R11, RZ, 0x1f, R202 ;  /* 0x0000001fff0b7819 */ /* 0x000fe200000114ca */
[----:B------:R-:W-:Y:S01]  /*0a70*/  IMAD.IADD R7, R210, 0x1, -R7 ;  /* 0x00000001d2077824 */ /* 0x000fe200078e0a07 */
[----:B------:R-:W-:Y:S02]  /*0a80*/  LOP3.LUT R0, R0, 0x1ffffffe, RZ, 0xc0, !PT ;  /* 0x1ffffffe00007812 */ /* 0x000fe400078ec0ff */
[----:B------:R-:W-:Y:S02]  /*0a90*/  LEA.HI R4, R11, R202, RZ, 0x2 ;  /* 0x000000ca0b047211 */ /* 0x000fe400078f10ff */
[----:B------:R-:W-:Y:S01]  /*0aa0*/  LEA.HI R8, R3, R210, RZ, 0x2 ;  /* 0x000000d203087211 */ /* 0x000fe200078f10ff */
[----:B------:R-:W-:Y:S01]  /*0ab0*/  IMAD.IADD R0, R9, 0x1, -R0 ;  /* 0x0000000109007824 */ /* 0x000fe200078e0a00 */
[----:B------:R-:W-:-:S02]  /*0ac0*/  SHF.R.S32.HI R6, RZ, 0x2, R4 ;  /* 0x00000002ff067819 */ /* 0x000fc40000011404 */
[----:B------:R-:W-:Y:S02]  /*0ad0*/  SHF.R.S32.HI R13, RZ, 0x1f, R4 ;  /* 0x0000001fff0d7819 */ /* 0x000fe40000011404 */
[----:B------:R-:W-:Y:S02]  /*0ae0*/  LOP3.LUT R9, R8, 0xfffffffc, RZ, 0xc0, !PT ;  /* 0xfffffffc08097812 */ /* 0x000fe400078ec0ff */
[----:B------:R-:W-:Y:S02]  /*0af0*/  LEA.HI R3, R3, R210, RZ, 0x3 ;  /* 0x000000d203037211 */ /* 0x000fe400078f18ff */
[----:B------:R-:W-:Y:S01]  /*0b00*/  LEA.HI R13, R13, R6, RZ, 0x3 ;  /* 0x000000060d0d7211 */ /* 0x000fe200078f18ff */
[----:B------:R-:W-:Y:S01]  /*0b10*/  IMAD.IADD R9, R210, 0x1, -R9 ;  /* 0x00000001d2097824 */ /* 0x000fe200078e0a09 */
[----:B------:R-:W-:Y:S02]  /*0b20*/  SHF.R.S32.HI R204, RZ, 0x7, R5 ;  /* 0x00000007ffcc7819 */ /* 0x000fe40000011405 */
[----:B------:R-:W-:-:S02]  /*0b30*/  LOP3.LUT R2, R2, 0xfffffc00, RZ, 0xc0, !PT ;  /* 0xfffffc0002027812 */ /* 0x000fc400078ec0ff */
[----:B------:R-:W-:Y:S02]  /*0b40*/  LOP3.LUT R197, R3, 0xfffffff8, RZ, 0xc0, !PT ;  /* 0xfffffff803c57812 */ /* 0x000fe400078ec0ff */
[----:B------:R-:W-:Y:S01]  /*0b50*/  LOP3.LUT R13, R13, 0xfffffff8, RZ, 0xc0, !PT ;  /* 0xfffffff80d0d7812 */ /* 0x000fe200078ec0ff */
[----:B------:R-:W-:Y:S01]  /*0b60*/  IMAD R7, R7, 0x40, R2 ;  /* 0x0000004007077824 */ /* 0x000fe200078e0202 */
[----:B------:R-:W-:Y:S01]  /*0b70*/  LEA.HI R11, R11, R202, RZ, 0x5 ;  /* 0x000000ca0b0b7211 */ /* 0x000fe200078f28ff */
[----:B------:R-:W-:Y:S01]  /*0b80*/  IMAD.IADD R197, R210, 0x1, -R197 ;  /* 0x00000001d2c57824 */ /* 0x000fe200078e0ac5 */
[----:B------:R-:W-:Y:S01]  /*0b90*/  LEA.HI R5, R5, R204, RZ, 0x1 ;  /* 0x000000cc05057211 */ /* 0x000fe200078f08ff */
[----:B------:R-:W-:Y:S01]  /*0ba0*/  IMAD.IADD R6, R6, 0x1, -R13 ;  /* 0x0000000106067824 */ /* 0x000fe200078e0a0d */
[----:B------:R-:W-:Y:S01]  /*0bb0*/  SHF.R.S32.HI R11, RZ, 0x5, R11 ;  /* 0x00000005ff0b7819 */ /* 0x000fe2000001140b */
[----:B------:R-:W-:Y:S01]  /*0bc0*/  IMAD.SHL.U32 R193, R197, 0x8, RZ ;  /* 0x00000008c5c17824 */ /* 0x000fe200078e00ff */
[----:B------:R-:W-:Y:S01]  /*0bd0*/  LEA.HI R2, R9, R9, RZ, 0x1 ;  /* 0x0000000909027211 */ /* 0x000fe200078f08ff */
[----:B------:R-:W-:Y:S01]  /*0be0*/  IMAD R206, R0, 0x8, R7 ;  /* 0x0000000800ce7824 */ /* 0x000fe200078e0207 */
[----:B------:R-:W-:Y:S01]  /*0bf0*/  LOP3.LUT R5, R5, 0x3fffffe, RZ, 0xc0, !PT ;  /* 0x03fffffe05057812 */ /* 0x000fe200078ec0ff */
[----:B------:R-:W-:Y:S01]  /*0c00*/  IMAD R6, R11, 0x10, R6 ;  /* 0x000000100b067824 */ /* 0x000fe200078e0206 */
[----:B------:R-:W-:Y:S01]  /*0c10*/  LOP3.LUT R2, R2, 0x1ffffffe, RZ, 0xc0, !PT ;  /* 0x1ffffffe02027812 */ /* 0x000fe200078ec0ff */
[C---:B------:R-:W-:Y:S01]  /*0c20*/  VIADD R195, R193.reuse, 0x40 ;  /* 0x00000040c1c37836 */ /* 0x040fe20000000000 */
[----:B------:R-:W-:Y:S01]  /*0c30*/  LOP3.LUT R23, R4, 0x7ffffffc, RZ, 0xc0, !PT ;  /* 0x7ffffffc04177812 */ /* 0x000fe200078ec0ff */
[----:B------:R-:W-:Y:S01]  /*0c40*/  IMAD.IADD R5, R204, 0x1, -R5 ;  /* 0x00000001cc057824 */ /* 0x000fe200078e0a05 */
[----:B------:R-:W-:Y:S01]  /*0c50*/  SHF.R.S32.HI R200, RZ, 0x3, R3 ;  /* 0x00000003ffc87819 */ /* 0x000fe20000011403 */
[----:B------:R-:W-:Y:S01]  /*0c60*/  VIADD R196, R193, 0x80 ;  /* 0x00000080c1c47836 */ /* 0x000fe20000000000 */
[----:B------:R-:W-:Y:S01]  /*0c70*/  SHF.R.S32.HI R209, RZ, 0x1f, R193 ;  /* 0x0000001fffd17819 */ /* 0x000fe200000114c1 */
[----:B------:R-:W-:Y:S01]  /*0c80*/  IMAD.IADD R2, R9, 0x1, -R2 ;  /* 0x0000000109027824 */ /* 0x000fe200078e0a02 */
[----:B------:R-:W-:Y:S01]  /*0c90*/  SHF.R.S32.HI R208, RZ, 0x1f, R195 ;  /* 0x0000001fffd07819 */ /* 0x000fe200000114c3 */
[----:B------:R-:W-:Y:S01]  /*0ca0*/  IMAD R205, R5, 0x40, R6 ;  /* 0x0000004005cd7824 */ /* 0x000fe200078e0206 */
[----:B------:R-:W-:Y:S01]  /*0cb0*/  SHF.R.S32.HI R207, RZ, 0x1f, R196 ;  /* 0x0000001fffcf7819 */ /* 0x000fe200000114c4 */
[----:B------:R-:W-:-:S02]  /*0cc0*/  IMAD.IADD R23, R202, 0x1, -R23 ;  /* 0x00000001ca177824 */ /* 0x000fc400078e0a17 */
[----:B------:R-:W-:Y:S01]  /*0cd0*/  IMAD R192, R2, 0x8, R205 ;  /* 0x0000000802c07824 */ /* 0x000fe200078e02cd */
[----:B--2---:R-:W-:-:S07]  /*0ce0*/  LOP3.LUT R19, R10, 0x1, RZ, 0xfc, !PT ;  /* 0x000000010a137812 */ /* 0x004fce00078efcff */
.L_x_4639:
[----:B0---4-:R-:W0:Y:S01]  /*0cf0*/  LDC.64 R2, c[0x0][0xa28] ;  /* 0x00028a00ff027b82 */ /* 0x011e220000000a00 */
[----:B------:R-:W-:Y:S01]  /*0d00*/  IMAD.MOV.U32 R0, RZ, RZ, RZ ;  /* 0x000000ffff007224 */ /* 0x000fe200078e00ff */
[----:B------:R-:W-:Y:S01]  /*0d10*/  ULDC.64 UR4, c[0x0][0x418] ;  /* 0x0001060000047ab9 */ /* 0x000fe20000000a00 */
[----:B------:R-:W-:-:S05]  /*0d20*/  ULDC.64 UR6, c[0x0][0xa20] ;  /* 0x0002880000067ab9 */ /* 0x000fca0000000a00 */
[----:B--23--:R-:W1:Y:S01]  /*0d30*/  LDC.64 R4, c[0x0][0xa18] ;  /* 0x00028600ff047b82 */ /* 0x00ce620000000a00 */
[----:B0-----:R-:W-:-:S04]  /*0d40*/  ISETP.NE.U32.AND P0, PT, R2, RZ, PT ;  /* 0x000000ff0200720c */ /* 0x001fc80003f05070 */
[----:B------:R-:W-:Y:S02]  /*0d50*/  ISETP.NE.AND.EX P0, PT, R3, RZ, PT, P0 ;  /* 0x000000ff0300720c */ /* 0x000fe40003f05300 */
[----:B-1----:R-:W-:-:S04]  /*0d60*/  ISETP.NE.U32.AND P1, PT, R4, RZ, PT ;  /* 0x000000ff0400720c */ /* 0x002fc80003f25070 */
[----:B------:R-:W-:-:S07]  /*0d70*/  ISETP.NE.AND.EX P1, PT, R5, RZ, PT, P1 ;  /* 0x000000ff0500720c */ /* 0x000fce0003f25310 */
[----:B------:R-:W0:Y:S08]  /*0d80*/  @P0 LDC.64 R2, c[0x0][0xa28] ;  /* 0x00028a00ff020b82 */ /* 0x000e300000000a00 */
[----:B------:R-:W1:Y:S01]  /*0d90*/  @P1 LDC.64 R4, c[0x0][0xa18] ;  /* 0x00028600ff041b82 */ /* 0x000e620000000a00 */
[----:B0-----:R-:W-:-:S05]  /*0da0*/  @P0 IMAD.WIDE R2, R43, 0x4, R2 ;  /* 0x000000042b020825 */ /* 0x001fca00078e0202 */
[----:B------:R0:W5:Y:S01]  /*0db0*/  @P0 LDG.E R0, desc[UR36][R2.64] ;  /* 0x0000002402000981 */ /* 0x000162000c1e1900 */
[----:B-1----:R-:W-:-:S05]  /*0dc0*/  @P1 IMAD.WIDE R4, R43, 0x4, R4 ;  /* 0x000000042b041825 */ /* 0x002fca00078e0204 */
[----:B------:R0:W5:Y:S01]  /*0dd0*/  @P1 LDG.E R18, desc[UR36][R4.64] ;  /* 0x0000002404121981 */ /* 0x000162000c1e1900 */
[----:B------:R-:W-:Y:S01]  /*0de0*/  UISETP.NE.U32.AND UP0, UPT, UR4, URZ, UPT ;  /* 0x0000003f0400728c */ /* 0x000fe2000bf05070 */
[----:B------:R-:W-:Y:S01]  /*0df0*/  ISETP.NE.U32.AND P2, PT, RZ, UR6, PT ;  /* 0x00000006ff007c0c */ /* 0x000fe2000bf45070 */
[----:B------:R-:W-:Y:S01]  /*0e00*/  IMAD.MOV.U32 R198, RZ, RZ, R42 ;  /* 0x000000ffffc67224 */ /* 0x000fe200078e002a */
[----:B------:R-:W-:Y:S01]  /*0e10*/  ULDC UR4, c[0x0][0x424] ;  /* 0x0001090000047ab9 */ /* 0x000fe20000000800 */
[----:B------:R-:W-:Y:S01]  /*0e20*/  UISETP.NE.AND.EX UP0, UPT, UR5, URZ, UPT, UP0 ;  /* 0x0000003f0500728c */ /* 0x000fe2000bf05300 */
[----:B------:R-:W-:Y:S02]  /*0e30*/  ISETP.NE.AND.EX P2, PT, RZ, UR7, PT, P2 ;  /* 0x00000007ff007c0c */ /* 0x000fe4000bf45320 */
[----:B------:R-:W-:Y:S01]  /*0e40*/  ULDC UR5, c[0x0][0x2f0] ;  /* 0x0000bc0000057ab9 */ /* 0x000fe20000000800 */
[----:B------:R-:W-:-:S04]  /*0e50*/  USEL UR4, UR4, 0x1, UP0 ;  /* 0x0000000104047887 */ /* 0x000fc80008000000 */
[----:B------:R-:W-:Y:S01]  /*0e60*/  UIMAD UR4, UR4, UR5, URZ ;  /* 0x00000005040472a4 */ /* 0x000fe2000f8e023f */
[----:B0-----:R-:W-:Y:S11]  /*0e70*/  @P1 BRA `(.L_x_4532) ;  /* 0x0000000000281947 */ /* 0x001ff60003800000 */
[----:B------:R-:W-:Y:S01]  /*0e80*/  ULDC.64 UR6, c[0x0][0xa00] ;  /* 0x0002800000067ab9 */ /* 0x000fe20000000a00 */
[----:B-----5:R-:W0:Y:S01]  /*0e90*/  LDC R18, c[0x0][0x288] ;  /* 0x0000a200ff127b82 */ /* 0x020e220000000800 */
[----:B------:R-:W-:-:S04]  /*0ea0*/  ISETP.NE.U32.AND P0, PT, RZ, UR6, PT ;  /* 0x00000006ff007c0c */ /* 0x000fc8000bf05070 */
[----:B------:R-:W-:-:S13]  /*0eb0*/  ISETP.NE.AND.EX P0, PT, RZ, UR7, PT, P0 ;  /* 0x00000007ff007c0c */ /* 0x000fda000bf05300 */
[----:B------:R-:W-:Y:S05]  /*0ec0*/  @!P0 BRA `(.L_x_4532) ;  /* 0x0000000000148947 */ /* 0x000fea0003800000 */
[----:B------:R-:W1:Y:S02]  /*0ed0*/  LDC.64 R2, c[0x0][0xa00] ;  /* 0x00028000ff027b82 */ /* 0x000e640000000a00 */
[----:B-1----:R-:W-:-:S05]  /*0ee0*/  IMAD.WIDE R2, R43, 0x4, R2 ;  /* 0x000000042b027825 */ /* 0x002fca00078e0202 */
[----:B0-----:R-:W2:Y:S04]  /*0ef0*/  LDG.E R18, desc[UR36][R2.64] ;  /* 0x0000002402127981 */ /* 0x001ea8000c1e1900 */
[----:B------:R-:W2:Y:S02]  /*0f00*/  LDG.E R5, desc[UR36][R2.64+0x4] ;  /* 0x0000042402057981 */ /* 0x000ea4000c1e1900 */
[----:B--2---:R-:W-:-:S07]  /*0f10*/  IMAD.IADD R18, R5, 0x1, -R18 ;  /* 0x0000000105127824 */ /* 0x004fce00078e0a12 */
.L_x_4532:
[----:B------:R-:W-:Y:S02]  /*0f20*/  IMAD.U32 R17, RZ, RZ, UR4 ;  /* 0x00000004ff117e24 */ /* 0x000fe4000f8e00ff */
[----:B------:R-:W-:Y:S01]  /*0f30*/  IMAD.MOV.U32 R199, RZ, RZ, R43 ;  /* 0x000000ffffc77224 */ /* 0x000fe200078e002b */
[----:B------:R-:W-:Y:S06]  /*0f40*/  @!P2 BRA `(.L_x_4533) ;  /* 0x000000000010a947 */ /* 0x000fec0003800000 */
[----:B------:R-:W1:Y:S02]  /*0f50*/  LDC.64 R2, c[0x0][0xa20] ;  /* 0x00028800ff027b82 */ /* 0x000e640000000a00 */
[----:B-1----:R-:W-:-:S05]  /*0f60*/  IMAD.WIDE R2, R43, 0x4, R2 ;  /* 0x000000042b027825 */ /* 0x002fca00078e0202 */
[----:B------:R1:W5:Y:S01]  /*0f70*/  LDG.E R17, desc[UR36][R2.64] ;  /* 0x0000002402117981 */ /* 0x000362000c1e1900 */
[----:B------:R-:W-:Y:S05]  /*0f80*/  BRA `(.L_x_4534) ;  /* 0x0000000000247947 */ /* 0x000fea0003800000 */
.L_x_4533:
[----:B------:R-:W-:Y:S02]  /*0f90*/  ULDC.64 UR4, c[0x0][0xa08] ;  /* 0x0002820000047ab9 */ /* 0x000fe40000000a00 */
[----:B------:R-:W-:-:S04]  /*0fa0*/  ISETP.NE.U32.AND P0, PT, RZ, UR4, PT ;  /* 0x00000004ff007c0c */ /* 0x000fc8000bf05070 */
[----:B------:R-:W-:-:S13]  /*0fb0*/  ISETP.NE.AND.EX P0, PT, RZ, UR5, PT, P0 ;  /* 0x00000005ff007c0c */ /* 0x000fda000bf05300 */
[----:B------:R-:W-:Y:S05]  /*0fc0*/  @!P0 BRA `(.L_x_4534) ;  /* 0x0000000000148947 */ /* 0x000fea0003800000 */
[----:B------:R-:W1:Y:S02]  /*0fd0*/  LDC.64 R2, c[0x0][0xa08] ;  /* 0x00028200ff027b82 */ /* 0x000e640000000a00 */
[----:B-1----:R-:W-:-:S05]  /*0fe0*/  IMAD.WIDE R2, R43, 0x4, R2 ;  /* 0x000000042b027825 */ /* 0x002fca00078e0202 */
[----:B------:R-:W2:Y:S04]  /*0ff0*/  LDG.E R17, desc[UR36][R2.64] ;  /* 0x0000002402117981 */ /* 0x000ea8000c1e1900 */
[----:B------:R-:W2:Y:S02]  /*1000*/  LDG.E R4, desc[UR36][R2.64+0x4] ;  /* 0x0000042402047981 */ /* 0x000ea4000c1e1900 */
[----:B--2---:R-:W-:-:S07]  /*1010*/  IMAD.IADD R17, R4, 0x1, -R17 ;  /* 0x0000000104117824 */ /* 0x004fce00078e0a11 */
.L_x_4534:
[----:B------:R-:W2:Y:S01]  /*1020*/  LDC R203, c[0x0][0x448] ;  /* 0x00011200ffcb7b82 */ /* 0x000ea20000000800 */
[----:B------:R-:W-:Y:S01]  /*1030*/  IMAD.SHL.U32 R22, R41, 0x80, RZ ;  /* 0x0000008029167824 */ /* 0x000fe200078e00ff */
[----:B------:R-:W-:Y:S01]  /*1040*/  LOP3.LUT R16, R16, 0xffefffff, RZ, 0xc0, !PT ;  /* 0xffefffff10107812 */ /* 0x000fe200078ec0ff */
[----:B-----5:R-:W-:Y:S02]  /*1050*/  IMAD.IADD R17, R17, 0x1, -R0 ;  /* 0x0000000111117824 */ /* 0x020fe400078e0a00 */
[----:B-1----:R-:W-:-:S03]  /*1060*/  VIADD R2, R22, 0x7f ;  /* 0x0000007f16027836 */ /* 0x002fc60000000000 */
[----:B------:R-:W1:Y:S01]  /*1070*/  LDC.64 R8, c[0x0][0x9e0] ;  /* 0x00027800ff087b82 */ /* 0x000e620000000a00 */
[----:B--2---:R-:W-:Y:S02]  /*1080*/  ISETP.NE.AND P2, PT, R203, 0x1, PT ;  /* 0x00000001cb00780c */ /* 0x004fe40003f45270 */
[----:B-1----:R-:W-:-:S11]  /*1090*/  ISETP.GE.AND P1, PT, R9, 0x1, PT ;  /* 0x000000010900780c */ /* 0x002fd60003f26270 */
[----:B------:R-:W1:Y:S01]  /*10a0*/  @P2 LDC R3, c[0x0][0x44c] ;  /* 0x00011300ff032b82 */ /* 0x000e620000000800 */
[----:B------:R-:W-:-:S04]  /*10b0*/  @P2 LOP3.LUT R16, R16, 0x100000, RZ, 0xfc, !PT ;  /* 0x0010000010102812 */ /* 0x000fc800078efcff */
[----:B------:R-:W-:-:S03]  /*10c0*/  LOP3.LUT R16, R16, 0xfff7ffff, RZ, 0xc0, !PT ;  /* 0xfff7ffff10107812 */ /* 0x000fc600078ec0ff */
[----:B------:R-:W2:Y:S01]  /*10d0*/  @P2 LDC R5, c[0x0][0x450] ;  /* 0x00011400ff052b82 */ /* 0x000ea20000000800 */
[----:B------:R-:W-:Y:S01]  /*10e0*/  @P1 LOP3.LUT R16, R16, 0x80000, RZ, 0xfc, !PT ;  /* 0x0008000010101812 */ /* 0x000fe200078efcff */
[----:B-1----:R-:W-:Y:S01]  /*10f0*/  @P2 IMAD.HI.U32 R0, R2, R3, RZ ;  /* 0x0000000302002227 */ /* 0x002fe200078e00ff */
[----:B0-----:R-:W-:-:S04]  /*1100*/  IADD3 R3, R17, 0x1, -R18 ;  /* 0x0000000111037810 */ /* 0x001fc80007ffe812 */
        /* <DEDUP_REMOVED lines=14> */
.L_x_4536:
[----:B------:R-:W-:-:S13]  /*11f0*/  ISETP.NE.AND P0, PT, R9, 0x1, PT ;  /* 0x000000010900780c */ /* 0x000fda0003f05270 */
[----:B------:R-:W0:Y:S02]  /*1200*/  @P0 LDC.64 R4, c[0x0][0x9e8] ;  /* 0x00027a00ff040b82 */ /* 0x000e240000000a00 */
[----:B0-----:R-:W-:-:S05]  /*1210*/  @P0 IMAD.HI.U32 R4, R2, R4, RZ ;  /* 0x0000000402040227 */ /* 0x001fca00078e00ff */
[----:B------:R-:W-:-:S07]  /*1220*/  @P0 SHF.R.U32.HI R2, RZ, R5, R4 ;  /* 0x00000005ff020219 */ /* 0x000fce0000011604 */
.L_x_4537:
[----:B------:R-:W-:-:S05]  /*1230*/  IMAD R3, R2, R9, R9 ;  /* 0x0000000902037224 */ /* 0x000fca00078e0209 */
[----:B------:R-:W-:-:S07]  /*1240*/  VIMNMX R0, R0, R3, PT ;  /* 0x0000000300007248 */ /* 0x000fce0003fe0100 */
.L_x_4535:
[----:B------:R-:W0:Y:S01]  /*1250*/  @P2 LDC R3, c[0x0][0x44c] ;  /* 0x00011300ff032b82 */ /* 0x000e220000000800 */
[----:B------:R-:W-:Y:S01]  /*1260*/  VIADD R2, R0, 0x5f ;  /* 0x0000005f00027836 */ /* 0x000fe20000000000 */
[----:B------:R-:W-:Y:S01]  /*1270*/  ULDC UR4, c[0x0][0x9dc] ;  /* 0x0002770000047ab9 */ /* 0x000fe20000000800 */
[----:B------:R-:W-:Y:S02]  /*1280*/  VIADD R0, R17, 0x5f ;  /* 0x0000005f11007836 */ /* 0x000fe40000000000 */
[----:B------:R-:W-:Y:S02]  /*1290*/  IMAD.MOV.U32 R7, RZ, RZ, R22 ;  /* 0x000000ffff077224 */ /* 0x000fe400078e0016 */
[----:B------:R-:W-:Y:S01]  /*12a0*/  IMAD.HI R0, R0, 0x2aaaaaab, RZ ;  /* 0x2aaaaaab00007827 */ /* 0x000fe200078e02ff */
[----:B------:R-:W1:Y:S03]  /*12b0*/  @P2 LDC R4, c[0x0][0x450] ;  /* 0x00011400ff042b82 */ /* 0x000e660000000800 */
[----:B------:R-:W-:-:S04]  /*12c0*/  IMAD.HI R2, R2, 0x2aaaaaab, RZ ;  /* 0x2aaaaaab02027827 */ /* 0x000fc800078e02ff */
[----:B------:R-:W-:Y:S01]  /*12d0*/  IMAD.IADD R74, R17, 0x1, -R18 ;  /* 0x00000001114a7824 */ /* 0x000fe200078e0a12 */
[----:B------:R-:W-:-:S04]  /*12e0*/  SHF.R.U32.HI R5, RZ, 0x1f, R2 ;  /* 0x0000001fff057819 */ /* 0x000fc80000011602 */
[----:B------:R-:W-:Y:S01]  /*12f0*/  LEA.HI.SX32 R72, R2, R5, 0x1c ;  /* 0x0000000502487211 */ /* 0x000fe200078fe2ff */
[----:B0-----:R-:W-:-:S05]  /*1300*/  @P2 IMAD.HI.U32 R3, R22, R3, RZ ;  /* 0x0000000316032227 */ /* 0x001fca00078e00ff */
[----:B-1----:R-:W-:Y:S02]  /*1310*/  @P2 SHF.R.U32.HI R7, RZ, R4, R3 ;  /* 0x00000004ff072219 */ /* 0x002fe40000011603 */
[----:B------:R-:W-:-:S04]  /*1320*/  SHF.R.U32.HI R3, RZ, 0x1f, R0 ;  /* 0x0000001fff037819 */ /* 0x000fc80000011600 */
[----:B------:R-:W-:Y:S01]  /*1330*/  LEA.HI.SX32 R3, R0, R3, 0x1c ;  /* 0x0000000300037211 */ /* 0x000fe200078fe2ff */
[----:B------:R-:W-:-:S03]  /*1340*/  IMAD.IADD R0, R74, 0x1, R7 ;  /* 0x000000014a007824 */ /* 0x000fc600078e0207 */
[----:B------:R-:W-:Y:S01]  /*1350*/  VIMNMX R72, R3, R72, PT ;  /* 0x0000004803487248 */ /* 0x000fe20003fe0100 */
[----:B------:R-:W-:Y:S01]  /*1360*/  VIADD R2, R0, -UR4 ;  /* 0x8000000400027c36 */ /* 0x000fe20008000000 */
[----:B------:R-:W-:Y:S06]  /*1370*/  @!P1 BRA `(.L_x_4538) ;  /* 0x00000000003c9947 */ /* 0x000fec0003800000 */
        /* <DEDUP_REMOVED lines=9> */
.L_x_4539:
[----:B------:R-:W-:-:S13]  /*1410*/  ISETP.NE.AND P0, PT, R9, 0x1, PT ;  /* 0x000000010900780c */ /* 0x000fda0003f05270 */
[----:B------:R-:W0:Y:S02]  /*1420*/  @P0 LDC.64 R4, c[0x0][0x9e8] ;  /* 0x00027a00ff040b82 */ /* 0x000e240000000a00 */
[----:B0-----:R-:W-:-:S05]  /*1430*/  @P0 IMAD.HI.U32 R4, R0, R4, RZ ;  /* 0x0000000400040227 */ /* 0x001fca00078e00ff */
[----:B------:R-:W-:-:S07]  /*1440*/  @P0 SHF.R.U32.HI R0, RZ, R5, R4 ;  /* 0x00000005ff000219 */ /* 0x000fce0000011604 */
.L_x_4540:
[----:B------:R-:W-:-:S05]  /*1450*/  IMAD R3, R0, R9, RZ ;  /* 0x0000000900037224 */ /* 0x000fca00078e02ff */
[----:B------:R-:W-:-:S07]  /*1460*/  VIMNMX R2, R2, R3, !PT ;  /* 0x0000000302027248 */ /* 0x000fce0007fe0100 */
.L_x_4538:
[----:B------:R-:W-:Y:S01]  /*1470*/  IMAD.HI R2, R2, 0x2aaaaaab, RZ ;  /* 0x2aaaaaab02027827 */ /* 0x000fe200078e02ff */
[----:B------:R-:W-:Y:S02]  /*1480*/  PLOP3.LUT P0, PT, PT, PT, PT, 0x80, 0x0 ;  /* 0x000000000000781c */ /* 0x000fe40003f0f070 */
[----:B------:R-:W-:Y:S02]  /*1490*/  CS2R R118, SRZ ;  /* 0x0000000000767805 */ /* 0x000fe4000001ff00 */
[----:B------:R-:W-:Y:S02]  /*14a0*/  CS2R R116, SRZ ;  /* 0x0000000000747805 */ /* 0x000fe4000001ff00 */
[----:B------:R-:W-:Y:S02]  /*14b0*/  CS2R R114, SRZ ;  /* 0x0000000000727805 */ /* 0x000fe4000001ff00 */
[----:B------:R-:W-:Y:S02]  /*14c0*/  SHF.R.U32.HI R5, RZ, 0x1f, R2 ;  /* 0x0000001fff057819 */ /* 0x000fe40000011602 */
[----:B------:R-:W-:-:S02]  /*14d0*/  CS2R R112, SRZ ;  /* 0x0000000000707805 */ /* 0x000fc4000001ff00 */
[----:B------:R-:W-:Y:S02]  /*14e0*/  CS2R R110, SRZ ;  /* 0x00000000006e7805 */ /* 0x000fe4000001ff00 */
[----:B------:R-:W-:Y:S02]  /*14f0*/  CS2R R108, SRZ ;  /* 0x00000000006c7805 */ /* 0x000fe4000001ff00 */
[----:B------:R-:W-:Y:S02]  /*1500*/  LEA.HI.SX32 R5, R2, R5, 0x1c ;  /* 0x0000000502057211 */ /* 0x000fe400078fe2ff */
[----:B------:R-:W-:Y:S02]  /*1510*/  CS2R R2, SRZ ;  /* 0x0000000000027805 */ /* 0x000fe4000001ff00 */
[----:B------:R-:W-:Y:S02]  /*1520*/  CS2R R106, SRZ ;  /* 0x00000000006a7805 */ /* 0x000fe4000001ff00 */
[----:B------:R-:W-:-:S02]  /*1530*/  CS2R R104, SRZ ;  /* 0x0000000000687805 */ /* 0x000fc4000001ff00 */
[----:B------:R-:W-:Y:S02]  /*1540*/  VIMNMX R194, RZ, R5, !PT ;  /* 0x00000005ffc27248 */ /* 0x000fe40007fe0100 */
[----:B------:R-:W-:Y:S02]  /*1550*/  CS2R R56, SRZ ;  /* 0x0000000000387805 */ /* 0x000fe4000001ff00 */
[----:B------:R-:W-:Y:S02]  /*1560*/  CS2R R98, SRZ ;  /* 0x0000000000627805 */ /* 0x000fe4000001ff00 */
[----:B------:R-:W-:Y:S02]  /*1570*/  CS2R R100, SRZ ;  /* 0x0000000000647805 */ /* 0x000fe4000001ff00 */
[----:B------:R-:W-:Y:S02]  /*1580*/  ISETP.GT.AND P1, PT, R72, R194, PT ;  /* 0x000000c24800720c */ /* 0x000fe40003f24270 */
        /* <DEDUP_REMOVED lines=38> */
[----:B------:R-:W-:-:S02]  /*17f0*/  IMAD.MOV.U32 R28, RZ, RZ, RZ ;  /* 0x000000ffff1c7224 */ /* 0x000fc400078e00ff */
        /* <DEDUP_REMOVED lines=33> */
.L_x_4542:
[----:B------:R-:W-:Y:S02]  /*1a10*/  LEA.HI R0, R201, R201, RZ, 0x1 ;  /* 0x000000c9c9007211 */ /* 0x000fe400078f08ff */
[----:B------:R-:W-:Y:S02]  /*1a20*/  ISETP.NE.AND P0, PT, R19, 0x3, PT ;  /* 0x000000031300780c */ /* 0x000fe40003f05270 */
[----:B------:R-:W-:-:S05]  /*1a30*/  LOP3.LUT R0, R0, 0xfffffffe, RZ, 0xc0, !PT ;  /* 0xfffffffe00007812 */ /* 0x000fca00078ec0ff */
[----:B------:R-:W-:-:S05]  /*1a40*/  IMAD.IADD R0, R201, 0x1, -R0 ;  /* 0x00000001c9007824 */ /* 0x000fca00078e0a00 */
[----:B------:R-:W-:-:S04]  /*1a50*/  SHF.L.U32 R0, R0, 0x1f, RZ ;  /* 0x0000001f00007819 */ /* 0x000fc800000006ff */
[----:B------:R-:W0:Y:S02]  /*1a60*/  SYNCS.PHASECHK.TRANS64.TRYWAIT P1, [UR40+0x30800], R0 ;  /* 0x03080000ff0075a7 */ /* 0x000e240008020168 */
[----:B0-----:R-:W-:Y:S05]  /*1a70*/  @!P1 BRA `(.L_x_4543) ;  /* 0x0000014000a89947 */ /* 0x001fea0003800000 */
.L_x_4734:
[----:B------:R-:W-:Y:S05]  /*1a80*/  @!P0 BRA `(.L_x_4544) ;  /* 0x0000000000048947 */ /* 0x000fea0003800000 */
[----:B------:R-:W-:Y:S01]  /*1a90*/  BPT.TRAP 0x1 ;  /* 0x000000040000795c */ /* 0x000fe20000300000 */
.L_x_4544:
[----:B0-----:R-:W-:Y:S02]  /*1aa0*/  IMAD.U32 R3, RZ, RZ, UR39 ;  /* 0x00000027ff037e24 */ /* 0x001fe4000f8e00ff */
[----:B------:R-:W-:-:S03]  /*1ab0*/  IMAD.U32 R0, RZ, RZ, UR38 ;  /* 0x00000026ff007e24 */ /* 0x000fc6000f8e00ff */
[----:B------:R-:W-:Y:S02]  /*1ac0*/  LEA R3, R3, UR40, 0x3 ;  /* 0x0000002803037c11 */ /* 0x000fe4000f8e18ff */
[----:B------:R-:W-:-:S04]  /*1ad0*/  SHF.L.U32 R0, R0, 0x1f, RZ ;  /* 0x0000001f00007819 */ /* 0x000fc800000006ff */
[----:B------:R0:W1:Y:S01]  /*1ae0*/  SYNCS.PHASECHK.TRANS64.TRYWAIT P1, [R3+URZ+0x30830], R0 ;  /* 0x03083000030075a7 */ /* 0x000062000802017f */
[----:B------:R-:W-:Y:S05]  /*1af0*/  @!P0 BRA `(.L_x_4545) ;  /* 0x0000000000048947 */ /* 0x000fea0003800000 */
[----:B------:R-:W-:Y:S01]  /*1b00*/  BPT.TRAP 0x1 ;  /* 0x000000040000795c */ /* 0x000fe20000300000 */
.L_x_4545:
[----:B-1----:R-:W-:Y:S05]  /*1b10*/  @P1 BRA `(.L_x_4546) ;  /* 0x0000000000081947 */ /* 0x002fea0003800000 */
[----:B------:R-:W1:Y:S02]  /*1b20*/  SYNCS.PHASECHK.TRANS64.TRYWAIT P1, [R3+URZ+0x30830], R0 ;  /* 0x03083000030075a7 */ /* 0x000e64000802017f */
[----:B-1----:R-:W-:Y:S05]  /*1b30*/  @!P1 BRA `(.L_x_4547) ;  /* 0x0000014000909947 */ /* 0x002fea0003800000 */
.L_x_4546:
        /* <DEDUP_REMOVED lines=99> */
.L_x_4548:
[----:B------:R-:W-:Y:S01]  /*2170*/  ISETP.NE.AND P2, PT, R203, 0x1, PT ;  /* 0x00000001cb00780c */ /* 0x000fe20003f45270 */
[----:B01----:R-:W-:Y:S01]  /*2180*/  IMAD.IADD R0, R192, 0x1, R22 ;  /* 0x00000001c0007824 */ /* 0x003fe200078e0216 */
[----:B------:R-:W-:Y:S01]  /*2190*/  R2UR UR4, R3 ;  /* 0x00000000030472ca */ /* 0x000fe200000e0000 */
[----:B------:R-:W-:Y:S01]  /*21a0*/  ULDC UR43, c[0x0][0x9dc] ;  /* 0x00027700002b7ab9 */ /* 0x000fe20000000800 */
[----:B------:R-:W-:Y:S01]  /*21b0*/  LOP3.LUT P1, RZ, R16, 0x80000, RZ, 0xc0, !PT ;  /* 0x0008000010ff7812 */ /* 0x000fe2000782c0ff */
[----:B------:R-:W-:Y:S01]  /*21c0*/  IMAD.MOV.U32 R2, RZ, RZ, R0 ;  /* 0x000000ffff027224 */ /* 0x000fe200078e0000 */
[----:B------:R-:W-:-:S07]  /*21d0*/  ULDC UR5, c[0x0][0x9e0] ;  /* 0x0002780000057ab9 */ /* 0x000fce0000000800 */
[----:B------:R-:W0:Y:S02]  /*21e0*/  @P2 LDC R5, c[0x0][0x44c] ;  /* 0x00011300ff052b82 */ /* 0x000e240000000800 */
[----:B------:R-:W-:-:S04]  /*21f0*/  UIADD3 UR4, UR4, 0x30840, URZ ;  /* 0x0003084004047890 */ /* 0x000fc8000fffe03f */
[----:B------:R-:W-:Y:S02]  /*2200*/  UPRMT UR4, UR60, 0x654, UR4 ;  /* 0x000006543c047896 */ /* 0x000fe40008000004 */
[----:B------:R-:W1:Y:S07]  /*2210*/  @P2 LDC R4, c[0x0][0x450] ;  /* 0x00011400ff042b82 */ /* 0x000e6e0000000800 */
[----:B------:R-:W-:Y:S01]  /*2220*/  SYNCS.ARRIVE.TRANS64.RED.A1T0 RZ, [UR4], RZ ;  /* 0x000000ffffff79a7 */ /* 0x000fe20008100404 */
[----:B------:R-:W-:Y:S01]  /*2230*/  ULOP3.LUT UR4, URZ, UR43, URZ, 0x33, !UPT ;  /* 0x0000002b3f047292 */ /* 0x000fe2000f8e333f */
[----:B0-----:R-:W-:-:S04]  /*2240*/  @P2 IMAD.HI.U32 R3, R0, R5, RZ ;  /* 0x0000000500032227 */ /* 0x001fc800078e00ff */
[----:B------:R-:W-:Y:S01]  /*2250*/  IMAD R0, R72, -0x60, R17 ;  /* 0xffffffa048007824 */ /* 0x000fe200078e0211 */
[----:B-1----:R-:W-:Y:S01]  /*2260*/  @P2 SHF.R.U32.HI R2, RZ, R4, R3 ;  /* 0x00000004ff022219 */ /* 0x002fe20000011603 */
[----:B------:R-:W-:Y:S02]  /*2270*/  IMAD.MOV.U32 R3, RZ, RZ, -0x60 ;  /* 0xffffffa0ff037424 */ /* 0x000fe400078e00ff */
[----:B------:R-:W-:Y:S02]  /*2280*/  VIADD R0, R0, 0x60 ;  /* 0x0000006000007836 */ /* 0x000fe40000000000 */
[----:B------:R-:W0:Y:S01]  /*2290*/  SHFL.IDX PT, R15, R2, RZ, 0x1c1f ;  /* 0x001c1fff020f7589 */ /* 0x000e2200000e0000 */
[----:B------:R-:W-:Y:S02]  /*22a0*/  IMAD R4, R72, R3, 0x61 ;  /* 0x0000006148047424 */ /* 0x000fe400078e0203 */
[C---:B------:R-:W-:Y:S02]  /*22b0*/  IMAD R10, R23.reuse, -0x2, R0 ;  /* 0xfffffffe170a7824 */ /* 0x040fe400078e0200 */
[----:B------:R-:W-:-:S02]  /*22c0*/  IMAD R3, R23, -0x2, R4 ;  /* 0xfffffffe17037824 */ /* 0x000fc400078e0204 */
[----:B------:R-:W-:Y:S02]  /*22d0*/  VIADD R13, R4, 0xffffffff ;  /* 0xffffffff040d7836 */ /* 0x000fe40000000000 */
[----:B------:R-:W-:Y:S01]  /*22e0*/  VIADD R14, R3, 0xffffffff ;  /* 0xffffffff030e7836 */ /* 0x000fe20000000000 */
[----:B------:R-:W-:-:S05]  /*22f0*/  IADD3 R5, -R18, R3, R17 ;  /* 0x0000000312057210 */ /* 0x000fca0007ffe111 */
[C---:B------:R-:W-:Y:S02]  /*2300*/  VIADD R11, R5.reuse, UR5 ;  /* 0x00000005050b7c36 */ /* 0x040fe40008000000 */
[----:B------:R-:W-:-:S03]  /*2310*/  VIADD R12, R5, UR4 ;  /* 0x00000004050c7c36 */ /* 0x000fc60008000000 */
[----:B0-----:R-:W-:Y:S01]  /*2320*/  VIADDMNMX R0, R15, R11, R10, PT ;  /* 0x0000000b0f007246 */ /* 0x001fe2000380010a */
        /* <DEDUP_REMOVED lines=15> */
.L_x_4551:
[----:B------:R-:W-:Y:S02]  /*2420*/  ULDC UR4, c[0x0][0x9e4] ;  /* 0x0002790000047ab9 */ /* 0x000fe40000000800 */
[----:B------:R-:W-:-:S05]  /*2430*/  IMAD.U32 R15, RZ, RZ, UR4 ;  /* 0x00000004ff0f7e24 */ /* 0x000fca000f8e00ff */
[----:B------:R-:W-:-:S13]  /*2440*/  ISETP.NE.AND P1, PT, R15, 0x1, PT ;  /* 0x000000010f00780c */ /* 0x000fda0003f25270 */
[----:B------:R-:W0:Y:S02]  /*2450*/  @P1 LDC.64 R20, c[0x0][0x9e8] ;  /* 0x00027a00ff141b82 */ /* 0x000e240000000a00 */
[----:B0-----:R-:W-:-:S05]  /*2460*/  @P1 IMAD.HI.U32 R4, R5, R20, RZ ;  /* 0x0000001405041227 */ /* 0x001fca00078e00ff */
[----:B------:R-:W-:-:S07]  /*2470*/  @P1 SHF.R.U32.HI R5, RZ, R21, R4 ;  /* 0x00000015ff051219 */ /* 0x000fce0000011604 */
.L_x_4552:
[----:B------:R-:W-:Y:S05]  /*2480*/  BSYNC B0 ;  /* 0x0000000000007941 */ /* 0x000fea0003800000 */
.L_x_4550:
[----:B------:R-:W-:-:S05]  /*2490*/  IMAD R5, R5, R15, R14 ;  /* 0x0000000f05057224 */ /* 0x000fca00078e020e */
[----:B------:R-:W-:Y:S02]  /*24a0*/  VIADDMNMX R0, R5, R15, R0, PT ;  /* 0x0000000f05007246 */ /* 0x000fe40003800100 */
[----:B------:R-:W-:-:S07]  /*24b0*/  VIMNMX R3, R3, R5, !PT ;  /* 0x0000000503037248 */ /* 0x000fce0007fe0100 */
.L_x_4549:
[C---:B------:R-:W-:Y:S02]  /*24c0*/  ISETP.GE.AND P6, PT, R13.reuse, 0x9, PT ;  /* 0x000000090d00780c */ /* 0x040fe40003fc6270 */
        /* <DEDUP_REMOVED lines=29> */
[C---:B------:R-:W-:Y:S02]  /*26a0*/  ISETP.LT.OR P2, PT, R0.reuse, 0x1a, P2 ;  /* 0x0000001a0000780c */ /* 0x040fe40001741670 */
        /* <DEDUP_REMOVED lines=81> */
[----:B------:R-:W-:Y:S02]  /*2bc0*/  ISETP.GT.AND P5, PT, R3, 0x59, !P5 ;  /* 0x000000590300780c */ /* 0x000fe40006fa4270 */
[----:B------:R-:W0:Y:S02]  /*2bd0*/  SHFL.IDX PT, R3, R2, 0x1, 0x1c1f ;  /* 0x003c1f0002037f89 */ /* 0x000e2400000e0000 */
[----:B------:R-:W-:-:S04]  /*2be0*/  ISETP.LT.OR P5, PT, R0, 0x5a, P5 ;  /* 0x0000005a0000780c */ /* 0x000fc80002fa1670 */
[----:B------:R-:W-:Y:S02]  /*2bf0*/  FSEL R69, R69, -INF , !P5 ;  /* 0xff80000045457808 */ /* 0x000fe40006800000 */
[----:B------:R-:W-:Y:S02]  /*2c00*/  LOP3.LUT P5, RZ, R16, 0x80000, RZ, 0xc0, !PT ;  /* 0x0008000010ff7812 */ /* 0x000fe400078ac0ff */
[----:B0-----:R-:W-:Y:S01]  /*2c10*/  VIADDMNMX R4, R3, R11, R10, PT ;  /* 0x0000000b03047246 */ /* 0x001fe2000380010a */
[----:B------:R-:W-:-:S10]  /*2c20*/  IMAD.IADD R10, R12, 0x1, R3 ;  /* 0x000000010c0a7824 */ /* 0x000fd400078e0203 */
[----:B------:R-:W-:Y:S05]  /*2c30*/  @!P5 BRA `(.L_x_4553) ;  /* 0x00000000005cd947 */ /* 0x000fea0003800000 */
        /* <DEDUP_REMOVED lines=13> */
.L_x_4555:
[----:B------:R-:W-:Y:S02]  /*2d10*/  ULDC UR4, c[0x0][0x9e4] ;  /* 0x0002790000047ab9 */ /* 0x000fe40000000800 */
[----:B------:R-:W-:-:S05]  /*2d20*/  IMAD.U32 R2, RZ, RZ, UR4 ;  /* 0x00000004ff027e24 */ /* 0x000fca000f8e00ff */
[----:B------:R-:W-:-:S13]  /*2d30*/  ISETP.NE.AND P5, PT, R2, 0x1, PT ;  /* 0x000000010200780c */ /* 0x000fda0003fa5270 */
[----:B------:R-:W0:Y:S02]  /*2d40*/  @P5 LDC.64 R12, c[0x0][0x9e8] ;  /* 0x00027a00ff0c5b82 */ /* 0x000e240000000a00 */
[----:B0-----:R-:W-:-:S05]  /*2d50*/  @P5 IMAD.HI.U32 R0, R3, R12, RZ ;  /* 0x0000000c03005227 */ /* 0x001fca00078e00ff */
[----:B------:R-:W-:-:S07]  /*2d60*/  @P5 SHF.R.U32.HI R3, RZ, R13, R0 ;  /* 0x0000000dff035219 */ /* 0x000fce0000011600 */
.L_x_4556:
[----:B------:R-:W-:Y:S05]  /*2d70*/  BSYNC B0 ;  /* 0x0000000000007941 */ /* 0x000fea0003800000 */
.L_x_4554:
[----:B------:R-:W-:-:S05]  /*2d80*/  IMAD R3, R3, R2, R14 ;  /* 0x0000000203037224 */ /* 0x000fca00078e020e */
[----:B------:R-:W-:Y:S02]  /*2d90*/  VIADDMNMX R4, R3, R2, R4, PT ;  /* 0x0000000203047246 */ /* 0x000fe40003800104 */
[----:B------:R-:W-:-:S07]  /*2da0*/  VIMNMX R10, R10, R3, !PT ;  /* 0x000000030a0a7248 */ /* 0x000fce0007fe0100 */
.L_x_4553:
[----:B------:R-:W-:Y:S01]  /*2db0*/  ISETP.GT.AND P1, PT, R10, 0x1, !P1 ;  /* 0x000000010a00780c */ /* 0x000fe20004f24270 */
[----:B------:R-:W-:Y:S01]  /*2dc0*/  ULDC UR4, c[0x0][0x988] ;  /* 0x0002620000047ab9 */ /* 0x000fe20000000800 */
[----:B------:R-:W-:Y:S02]  /*2dd0*/  FMNMX.FTZ R0, R85, R87, !PT ;  /* 0x0000005755007209 */ /* 0x000fe40007810000 */
[----:B------:R-:W-:Y:S02]  /*2de0*/  ISETP.LT.OR P1, PT, R4, 0x2, P1 ;  /* 0x000000020400780c */ /* 0x000fe40000f21670 */
[----:B------:R-:W-:Y:S02]  /*2df0*/  ISETP.GT.AND P6, PT, R10, 0x8, !P6 ;  /* 0x000000080a00780c */ /* 0x000fe400077c4270 */
[----:B------:R-:W-:Y:S02]  /*2e00*/  FSEL R73, R27, -INF , !P1 ;  /* 0xff8000001b497808 */ /* 0x000fe40004800000 */
[----:B------:R-:W-:-:S02]  /*2e10*/  ISETP.NE.AND P1, PT, R5, RZ, PT ;  /* 0x000000ff0500720c */ /* 0x000fc40003f25270 */
[----:B------:R-:W-:Y:S02]  /*2e20*/  FMNMX.FTZ R0, R89, R0, !PT ;  /* 0x0000000059007209 */ /* 0x000fe40007810000 */
[----:B------:R-:W-:Y:S02]  /*2e30*/  ISETP.GT.AND P1, PT, R10, 0x9, !P1 ;  /* 0x000000090a00780c */ /* 0x000fe40004f24270 */
[C---:B------:R-:W-:Y:S02]  /*2e40*/  ISETP.LT.OR P6, PT, R4.reuse, 0x9, P6 ;  /* 0x000000090400780c */ /* 0x040fe400037c1670 */
[----:B------:R-:W-:Y:S02]  /*2e50*/  ISETP.LT.OR P1, PT, R4, 0xa, P1 ;  /* 0x0000000a0400780c */ /* 0x000fe40000f21670 */
[----:B------:R-:W-:Y:S02]  /*2e60*/  FMNMX.FTZ R0, R91, R0, !PT ;  /* 0x000000005b007209 */ /* 0x000fe40007810000 */
[----:B------:R-:W-:-:S02]  /*2e70*/  FSEL R31, R31, -INF , !P1 ;  /* 0xff8000001f1f7808 */ /* 0x000fc40004800000 */
[----:B------:R-:W-:Y:S02]  /*2e80*/  ISETP.NE.AND P1, PT, R15, RZ, PT ;  /* 0x000000ff0f00720c */ /* 0x000fe40003f25270 */
[----:B------:R-:W-:Y:S02]  /*2e90*/  FSEL R75, R30, -INF , !P6 ;  /* 0xff8000001e4b7808 */ /* 0x000fe40007000000 */
[----:B------:R-:W-:Y:S02]  /*2ea0*/  ISETP.GT.AND P1, PT, R10, 0x10, !P1 ;  /* 0x000000100a00780c */ /* 0x000fe40004f24270 */
[----:B------:R-:W-:Y:S02]  /*2eb0*/  ISETP.NE.AND P6, PT, R28, RZ, PT ;  /* 0x000000ff1c00720c */ /* 0x000fe40003fc5270 */
[----:B------:R-:W-:Y:S02]  /*2ec0*/  ISETP.LT.OR P1, PT, R4, 0x11, P1 ;  /* 0x000000110400780c */ /* 0x000fe40000f21670 */
[----:B------:R-:W-:-:S02]  /*2ed0*/  FMNMX.FTZ R0, R93, R0, !PT ;  /* 0x000000005d007209 */ /* 0x000fc40007810000 */
[----:B------:R-:W-:Y:S02]  /*2ee0*/  FSEL R77, R34, -INF , !P1 ;  /* 0xff800000224d7808 */ /* 0x000fe40004800000 */
[----:B------:R-:W-:Y:S02]  /*2ef0*/  ISETP.NE.AND P1, PT, R20, RZ, PT ;  /* 0x000000ff1400720c */ /* 0x000fe40003f25270 */
[----:B------:R-:W-:Y:S02]  /*2f00*/  FMNMX.FTZ R0, R95, R0, !PT ;  /* 0x000000005f007209 */ /* 0x000fe40007810000 */
[----:B------:R-:W-:Y:S02]  /*2f10*/  ISETP.GT.AND P1, PT, R10, 0x11, !P1 ;  /* 0x000000110a00780c */ /* 0x000fe40004f24270 */
[----:B------:R-:W-:Y:S02]  /*2f20*/  ISETP.NE.AND P5, PT, R32, RZ, PT ;  /* 0x000000ff2000720c */ /* 0x000fe40003fa5270 */
        /* <DEDUP_REMOVED lines=41> */
[----:B------:R-:W-:Y:S02]  /*31c0*/  FMNMX.FTZ R0, R21, R0, !PT ;  /* 0x0000000015007209 */ /* 0x000fe40007810000 */
[----:B------:R-:W-:-:S02]  /*31d0*/  ISETP.NE.AND P1, PT, R78, RZ, PT ;  /* 0x000000ff4e00720c */ /* 0x000fc40003f25270 */
[----:B------:R-:W-:Y:S01]  /*31e0*/  FMNMX.FTZ R2, R69, R0, !PT ;  /* 0x0000000045027209 */ /* 0x000fe20007810000 */
[----:B------:R-:W-:Y:S01]  /*31f0*/  IMAD.U32 R0, RZ, RZ, UR4 ;  /* 0x00000004ff007e24 */ /* 0x000fe2000f8e00ff */
[C---:B------:R-:W-:Y:S02]  /*3200*/  ISETP.GT.AND P1, PT, R10.reuse, 0x30, !P1 ;  /* 0x000000300a00780c */ /* 0x040fe40004f24270 */
[----:B------:R-:W-:Y:S01]  /*3210*/  ISETP.GT.AND P4, PT, R10, RZ, !P4 ;  /* 0x000000ff0a00720c */ /* 0x000fe20006784270 */
[----:B------:R-:W0:Y:S01]  /*3220*/  SHFL.BFLY PT, R5, R2, 0x2, 0x1f ;  /* 0x0c401f0002057f89 */ /* 0x000e2200000e0000 */
[C---:B------:R-:W-:Y:S02]  /*3230*/  ISETP.LT.OR P1, PT, R4.reuse, 0x31, P1 ;  /* 0x000000310400780c */ /* 0x040fe40000f21670 */
[----:B------:R-:W-:Y:S02]  /*3240*/  ISETP.LT.OR P4, PT, R4, 0x1, P4 ;  /* 0x000000010400780c */ /* 0x000fe40002781670 */
[----:B------:R-:W-:-:S02]  /*3250*/  FSEL R83, R50, -INF , !P1 ;  /* 0xff80000032537808 */ /* 0x000fc40004800000 */
[----:B------:R-:W-:Y:S02]  /*3260*/  ISETP.NE.AND P1, PT, R48, RZ, PT ;  /* 0x000000ff3000720c */ /* 0x000fe40003f25270 */
[----:B------:R-:W-:Y:S02]  /*3270*/  FSEL R26, R26, -INF , !P4 ;  /* 0xff8000001a1a7808 */ /* 0x000fe40006000000 */
[----:B------:R-:W-:Y:S02]  /*3280*/  ISETP.GT.AND P1, PT, R10, 0x31, !P1 ;  /* 0x000000310a00780c */ /* 0x000fe40004f24270 */
[----:B------:R-:W-:Y:S02]  /*3290*/  ISETP.NE.AND P6, PT, R56, RZ, PT ;  /* 0x000000ff3800720c */ /* 0x000fe40003fc5270 */
[----:B------:R-:W-:Y:S02]  /*32a0*/  ISETP.LT.OR P1, PT, R4, 0x32, P1 ;  /* 0x000000320400780c */ /* 0x000fe40000f21670 */
[----:B------:R-:W-:-:S02]  /*32b0*/  ISETP.GT.AND P2, PT, R10, 0x51, !P2 ;  /* 0x000000510a00780c */ /* 0x000fc40005744270 */
[----:B------:R-:W-:Y:S02]  /*32c0*/  FSEL R51, R51, -INF , !P1 ;  /* 0xff80000033337808 */ /* 0x000fe40004800000 */
[----:B------:R-:W-:Y:S02]  /*32d0*/  ISETP.NE.AND P1, PT, R80, RZ, PT ;  /* 0x000000ff5000720c */ /* 0x000fe40003f25270 */
[C---:B------:R-:W-:Y:S02]  /*32e0*/  ISETP.GT.AND P3, PT, R10.reuse, 0x58, !P3 ;  /* 0x000000580a00780c */ /* 0x040fe40005f64270 */
[----:B------:R-:W-:Y:S02]  /*32f0*/  ISETP.GT.AND P1, PT, R10, 0x38, !P1 ;  /* 0x000000380a00780c */ /* 0x000fe40004f24270 */
[----:B0-----:R-:W-:Y:S02]  /*3300*/  FMNMX.FTZ R12, R2, R5, !PT ;  /* 0x00000005020c7209 */ /* 0x001fe40007810000 */
[----:B------:R-:W-:-:S02]  /*3310*/  FMNMX.FTZ R2, R26, R73, !PT ;  /* 0x000000491a027209 */ /* 0x000fc40007810000 */
[----:B------:R-:W-:Y:S01]  /*3320*/  ISETP.LT.OR P1, PT, R4, 0x39, P1 ;  /* 0x000000390400780c */ /* 0x000fe20000f21670 */
[----:B------:R-:W0:Y:S01]  /*3330*/  SHFL.BFLY PT, R5, R12, 0x1, 0x1f ;  /* 0x0c201f000c057f89 */ /* 0x000e2200000e0000 */
        /* <DEDUP_REMOVED lines=16> */
[----:B------:R-:W-:-:S02]  /*3440*/  ISETP.GT.AND P1, PT, R10, 0x41, !P6 ;  /* 0x000000410a00780c */ /* 0x000fc40007724270 */
[----:B------:R-:W-:Y:S02]  /*3450*/  FMNMX.FTZ R2, R43, R2, !PT ;  /* 0x000000022b027209 */ /* 0x000fe40007810000 */
[----:B------:R-:W-:Y:S02]  /*3460*/  ISETP.LT.OR P1, PT, R4, 0x42, P1 ;  /* 0x000000420400780c */ /* 0x000fe40000f21670 */
[----:B------:R-:W-:Y:S02]  /*3470*/  FMNMX.FTZ R2, R81, R2, !PT ;  /* 0x0000000251027209 */ /* 0x000fe40007810000 */
[----:B------:R-:W-:Y:S02]  /*3480*/  FSEL R59, R59, -INF , !P1 ;  /* 0xff8000003b3b7808 */ /* 0x000fe40004800000 */
[----:B------:R-:W-:Y:S02]  /*3490*/  FMNMX.FTZ R2, R47, R2, !PT ;  /* 0x000000022f027209 */ /* 0x000fe40007810000 */
[----:B------:R-:W-:-:S02]  /*34a0*/  ISETP.GT.AND P1, PT, R10, 0x48, !P5 ;  /* 0x000000480a00780c */ /* 0x000fc40006f24270 */
[----:B0-----:R-:W-:Y:S02]  /*34b0*/  FMNMX.FTZ R5, R12, R5, !PT ;  /* 0x000000050c057209 */ /* 0x001fe40007810000 */
[----:B------:R-:W-:Y:S02]  /*34c0*/  FMNMX.FTZ R2, R83, R2, !PT ;  /* 0x0000000253027209 */ /* 0x000fe40007810000 */
[----:B------:R-:W-:Y:S01]  /*34d0*/  ISETP.LT.OR P1, PT, R4, 0x49, P1 ;  /* 0x000000490400780c */ /* 0x000fe20000f21670 */
[----:B------:R-:W-:Y:S01]  /*34e0*/  FMUL.FTZ R13, R5, R0 ;  /* 0x00000000050d7220 */ /* 0x000fe20000410000 */
[----:B------:R-:W-:Y:S02]  /*34f0*/  FMNMX.FTZ R2, R51, R2, !PT ;  /* 0x0000000233027209 */ /* 0x000fe40007810000 */
[----:B------:R-:W-:Y:S02]  /*3500*/  FSEL R3, R62, -INF , !P1 ;  /* 0xff8000003e037808 */ /* 0x000fe40004800000 */
[----:B------:R-:W-:-:S02]  /*3510*/  FSETP.NEU.FTZ.AND P1, PT, R5, -INF , PT ;  /* 0xff8000000500780b */ /* 0x000fc40003f3d000 */
[----:B------:R-:W-:Y:S02]  /*3520*/  ISETP.NE.AND P5, PT, R60, RZ, PT ;  /* 0x000000ff3c00720c */ /* 0x000fe40003fa5270 */
[----:B------:R-:W-:Y:S02]  /*3530*/  FMNMX.FTZ R2, R15, R2, !PT ;  /* 0x000000020f027209 */ /* 0x000fe40007810000 */
[----:B------:R-:W-:Y:S02]  /*3540*/  FSEL R14, R13, RZ, P1 ;  /* 0x000000ff0d0e7208 */ /* 0x000fe40000800000 */
[----:B------:R-:W-:Y:S02]  /*3550*/  ISETP.GT.AND P1, PT, R10, 0x49, !P5 ;  /* 0x000000490a00780c */ /* 0x000fe40006f24270 */
[----:B------:R-:W-:Y:S01]  /*3560*/  FMNMX.FTZ R2, R55, R2, !PT ;  /* 0x0000000237027209 */ /* 0x000fe20007810000 */
[-CC-:B------:R-:W-:Y:S01]  /*3570*/  FFMA.FTZ R188, R85, R0.reuse, -R14.reuse ;  /* 0x0000000055bc7223 */ /* 0x180fe2000001080e */
[----:B------:R-:W-:Y:S01]  /*3580*/  ISETP.LT.OR P1, PT, R4, 0x4a, P1 ;  /* 0x0000004a0400780c */ /* 0x000fe20000f21670 */
[-CC-:B------:R-:W-:Y:S01]  /*3590*/  FFMA.FTZ R13, R87, R0.reuse, -R14.reuse ;  /* 0x00000000570d7223 */ /* 0x180fe2000001080e */
[----:B------:R-:W-:Y:S01]  /*35a0*/  ISETP.NE.AND P6, PT, R84, RZ, PT ;  /* 0x000000ff5400720c */ /* 0x000fe20003fc5270 */
[--C-:B------:R-:W-:Y:S01]  /*35b0*/  FFMA.FTZ R12, R91, R0, -R14.reuse ;  /* 0x000000005b0c7223 */ /* 0x100fe2000001080e */
[----:B------:R-:W-:Y:S01]  /*35c0*/  FMNMX.FTZ R2, R11, R2, !PT ;  /* 0x000000020b027209 */ /* 0x000fe20007810000 */
[-CC-:B------:R-:W-:Y:S01]  /*35d0*/  FFMA.FTZ R190, R89, R0.reuse, -R14.reuse ;  /* 0x0000000059be7223 */ /* 0x180fe2000001080e */
[----:B------:R-:W-:Y:S01]  /*35e0*/  FSEL R63, R63, -INF , !P1 ;  /* 0xff8000003f3f7808 */ /* 0x000fe20004800000 */
[----:B------:R-:W-:Y:S01]  /*35f0*/  MUFU.EX2 R188, R188 ;  /* 0x000000bc00bc7308 */ /* 0x000fe20000000800 */
[----:B------:R-:W-:Y:S01]  /*3600*/  ISETP.GT.AND P1, PT, R10, 0x50, !P6 ;  /* 0x000000500a00780c */ /* 0x000fe20007724270 */
[--C-:B------:R-:W-:Y:S01]  /*3610*/  FFMA.FTZ R20, R93, R0, -R14.reuse ;  /* 0x000000005d147223 */ /* 0x100fe2000001080e */
[----:B------:R-:W-:Y:S01]  /*3620*/  FMNMX.FTZ R2, R59, R2, !PT ;  /* 0x000000023b027209 */ /* 0x000fe20007810000 */
[-CC-:B------:R-:W-:Y:S01]  /*3630*/  FFMA.FTZ R28, R97, R0.reuse, -R14.reuse ;  /* 0x00000000611c7223 */ /* 0x180fe2000001080e */
[----:B------:R-:W-:Y:S01]  /*3640*/  ISETP.LT.OR P1, PT, R4, 0x51, P1 ;  /* 0x000000510400780c */ /* 0x000fe20000f21670 */
[--C-:B------:R-:W-:Y:S01]  /*3650*/  FFMA.FTZ R41, R41, R0, -R14.reuse ;  /* 0x0000000029297223 */ /* 0x100fe2000001080e */
[----:B------:R-:W-:Y:S01]  /*3660*/  FMNMX.FTZ R2, R3, R2, !PT ;  /* 0x0000000203027209 */ /* 0x000fe20007810000 */
[----:B------:R-:W-:Y:S01]  /*3670*/  MUFU.EX2 R13, R13 ;  /* 0x0000000d000d7308 */ /* 0x000fe20000000800 */
[----:B------:R-:W-:Y:S01]  /*3680*/  ISETP.NE.AND P5, PT, R24, RZ, PT ;  /* 0x000000ff1800720c */ /* 0x000fe20003fa5270 */
[-CC-:B------:R-:W-:Y:S01]  /*3690*/  FFMA.FTZ R24, R95, R0.reuse, -R14.reuse ;  /* 0x000000005f187223 */ /* 0x180fe2000001080e */
[----:B------:R-:W-:Y:S01]  /*36a0*/  ISETP.LT.OR P2, PT, R4, 0x52, P2 ;  /* 0x000000520400780c */ /* 0x000fe20001741670 */
[-CC-:B------:R-:W-:Y:S01]  /*36b0*/  FFMA.FTZ R49, R49, R0.reuse, -R14.reuse ;  /* 0x0000000031317223 */ /* 0x180fe2000001080e */
[----:B------:R-:W-:Y:S01]  /*36c0*/  FSEL R85, R66, -INF , !P1 ;  /* 0xff80000042557808 */ /* 0x000fe20004800000 */
[--C-:B------:R-:W-:Y:S01]  /*36d0*/  FFMA.FTZ R37, R37, R0, -R14.reuse ;  /* 0x0000000025257223 */ /* 0x100fe2000001080e */
[----:B------:R-:W-:Y:S01]  /*36e0*/  FMNMX.FTZ R2, R63, R2, !PT ;  /* 0x000000023f027209 */ /* 0x000fe20007810000 */
[----:B------:R0:W-:Y:S01]  /*36f0*/  MUFU.EX2 R91, R24 ;  /* 0x00000018005b7308 */ /* 0x0001e20000000800 */
[----:B------:R-:W-:Y:S01]  /*3700*/  ISETP.GT.AND P4, PT, R10, 0x59, !P5 ;  /* 0x000000590a00780c */ /* 0x000fe20006f84270 */
[-CC-:B------:R-:W-:Y:S01]  /*3710*/  FFMA.FTZ R10, R101, R0.reuse, -R14.reuse ;  /* 0x00000000650a7223 */ /* 0x180fe2000001080e */
[C---:B------:R-:W-:Y:S01]  /*3720*/  ISETP.LT.OR P3, PT, R4.reuse, 0x59, P3 ;  /* 0x000000590400780c */ /* 0x040fe20001f61670 */
[-CC-:B------:R-:W-:Y:S01]  /*3730*/  FFMA.FTZ R53, R53, R0.reuse, -R14.reuse ;  /* 0x0000000035357223 */ /* 0x180fe2000001080e */
[----:B------:R-:W-:Y:S01]  /*3740*/  FSEL R67, R67, -INF , !P2 ;  /* 0xff80000043437808 */ /* 0x000fe20005000000 */
[--C-:B------:R-:W-:Y:S01]  /*3750*/  FFMA.FTZ R33, R33, R0, -R14.reuse ;  /* 0x0000000021217223 */ /* 0x100fe2000001080e */
[----:B------:R-:W-:Y:S01]  /*3760*/  FMNMX.FTZ R2, R85, R2, !PT ;  /* 0x0000000255027209 */ /* 0x000fe20007810000 */
[----:B------:R-:W-:Y:S01]  /*3770*/  MUFU.EX2 R190, R190 ;  /* 0x000000be00be7308 */ /* 0x000fe20000000800 */
[----:B------:R-:W-:Y:S01]  /*3780*/  ISETP.LT.OR P4, PT, R4, 0x5a, P4 ;  /* 0x0000005a0400780c */ /* 0x000fe20002781670 */
[-CC-:B0-----:R-:W-:Y:S01]  /*3790*/  FFMA.FTZ R24, R45, R0.reuse, -R14.reuse ;  /* 0x000000002d187223 */ /* 0x181fe2000001080e */
[----:B------:R-:W-:Y:S01]  /*37a0*/  FSEL R87, R70, -INF , !P3 ;  /* 0xff80000046577808 */ /* 0x000fe20005800000 */
[--C-:B------:R-:W-:Y:S01]  /*37b0*/  FFMA.FTZ R4, R105, R0, -R14.reuse ;  /* 0x0000000069047223 */ /* 0x100fe2000001080e */
[----:B------:R-:W-:Y:S01]  /*37c0*/  FMNMX.FTZ R2, R67, R2, !PT ;  /* 0x0000000243027209 */ /* 0x000fe20007810000 */
[--C-:B------:R-:W-:Y:S01]  /*37d0*/  FFMA.FTZ R57, R57, R0, -R14.reuse ;  /* 0x0000000039397223 */ /* 0x100fe2000001080e */
[----:B------:R-:W-:Y:S01]  /*37e0*/  FSEL R71, R71, -INF , !P4 ;  /* 0xff80000047477808 */ /* 0x000fe20006000000 */
[----:B------:R-:W-:Y:S01]  /*37f0*/  MUFU.EX2 R182, R4 ;  /* 0x0000000400b67308 */ /* 0x000fe20000000800 */
[----:B------:R-:W-:Y:S01]  /*3800*/  FMNMX.FTZ R2, R87, R2, !PT ;  /* 0x0000000257027209 */ /* 0x000fe20007810000 */
[-CC-:B------:R-:W-:Y:S01]  /*3810*/  FFMA.FTZ R29, R29, R0.reuse, -R14.reuse ;  /* 0x000000001d1d7223 */ /* 0x180fe2000001080e */
[----:B------:R-:W-:Y:S01]  /*3820*/  ISETP.NE.AND P5, PT, R203, 0x1, PT ;  /* 0x00000001cb00780c */ /* 0x000fe20003fa5270 */
[--C-:B------:R-:W-:Y:S01]  /*3830*/  FFMA.FTZ R61, R61, R0, -R14.reuse ;  /* 0x000000003d3d7223 */ /* 0x100fe2000001080e */
[----:B------:R-:W-:Y:S01]  /*3840*/  FMNMX.FTZ R2, R71, R2, !PT ;  /* 0x0000000247027209 */ /* 0x000fe20007810000 */
[-CC-:B------:R-:W-:Y:S01]  /*3850*/  FFMA.FTZ R25, R25, R0.reuse, -R14.reuse ;  /* 0x0000000019197223 */ /* 0x180fe2000001080e */
[-CC-:B------:R-:W-:Y:S01]  /*3860*/  FFMA.FTZ R65, R65, R0.reuse, -R14.reuse ;  /* 0x0000000041417223 */ /* 0x180fe2000001080e */
[----:B------:R0:W-:Y:S01]  /*3870*/  MUFU.EX2 R89, R12 ;  /* 0x0000000c00597308 */ /* 0x0001e20000000800 */
[-CC-:B------:R-:W-:Y:S01]  /*3880*/  FFMA.FTZ R21, R21, R0.reuse, -R14.reuse ;  /* 0x0000000015157223 */ /* 0x180fe2000001080e */
[----:B------:R-:W1:Y:S06]  /*3890*/  SHFL.BFLY PT, R45, R2, 0x2, 0x1f ;  /* 0x0c401f00022d7f89 */ /* 0x000e6c00000e0000 */
[----:B------:R-:W2:Y:S01]  /*38a0*/  MUFU.EX2 R20, R20 ;  /* 0x0000001400147308 */ /* 0x000ea20000000800 */
[-CC-:B0-----:R-:W-:Y:S01]  /*38b0*/  FFMA.FTZ R12, R99, R0.reuse, -R14.reuse ;  /* 0x00000000630c7223 */ /* 0x181fe2000001080e */
[----:B------:R-:W0:Y:S06]  /*38c0*/  @P5 LDC R46, c[0x0][0x450] ;  /* 0x00011400ff2e5b82 */ /* 0x000e2c0000000800 */
[----:B------:R3:W-:Y:S08]  /*38d0*/  MUFU.EX2 R93, R12 ;  /* 0x0000000c005d7308 */ /* 0x0007f00000000800 */
[----:B------:R-:W4:Y:S01]  /*38e0*/  MUFU.EX2 R28, R28 ;  /* 0x0000001c001c7308 */ /* 0x000f220000000800 */
[-CC-:B---3--:R-:W-:Y:S01]  /*38f0*/  FFMA.FTZ R12, R103, R0.reuse, -R14.reuse ;  /* 0x00000000670c7223 */ /* 0x188fe2000001080e */
[----:B-1----:R-:W-:Y:S01]  /*3900*/  FMNMX.FTZ R45, R2, R45, !PT ;  /* 0x0000002d022d7209 */ /* 0x002fe20007810000 */
[----:B------:R-:W-:Y:S01]  /*3910*/  FFMA.FTZ R14, R69, R0, -R14 ;  /* 0x00000000450e7223 */ /* 0x000fe2000001080e */
[----:B--2---:R-:W-:-:S03]  /*3920*/  F2FP.BF16.F32.PACK_AB R184, R91, R20 ;  /* 0x000000145bb8723e */ /* 0x004fc600000010ff */
[----:B------:R-:W1:Y:S01]  /*3930*/  SHFL.BFLY PT, R4, R45, 0x1, 0x1f ;  /* 0x0c201f002d047f89 */ /* 0x000e6200000e0000 */
[----:B------:R-:W-:Y:S08]  /*3940*/  MUFU.EX2 R95, R12 ;  /* 0x0000000c005f7308 */ /* 0x000ff00000000800 */
[----:B------:R-:W2:Y:S01]  /*3950*/  MUFU.EX2 R10, R10 ;  /* 0x0000000a000a7308 */ /* 0x000ea20000000800 */
[----:B----4-:R-:W-:-:S07]  /*3960*/  F2FP.BF16.F32.PACK_AB R186, R93, R28 ;  /* 0x0000001c5dba723e */ /* 0x010fce00000010ff */
[----:B------:R-:W-:Y:S01]  /*3970*/  MUFU.EX2 R97, R24 ;  /* 0x0000001800617308 */ /* 0x000fe20000000800 */
[----:B-1----:R-:W-:-:S07]  /*3980*/  FMNMX.FTZ R4, R45, R4, !PT ;  /* 0x000000042d047209 */ /* 0x002fce0007810000 */
[----:B------:R-:W-:Y:S01]  /*3990*/  MUFU.EX2 R41, R41 ;  /* 0x0000002900297308 */ /* 0x000fe20000000800 */
[----:B--2---:R-:W-:Y:S02]  /*39a0*/  F2FP.BF16.F32.PACK_AB R180, R95, R10 ;  /* 0x0000000a5fb4723e */ /* 0x004fe400000010ff */
[C---:B------:R-:W-:Y:S01]  /*39b0*/  FSETP.NEU.FTZ.AND P1, PT, R4.reuse, -INF , PT ;  /* 0xff8000000400780b */ /* 0x040fe20003f3d000 */
[----:B------:R-:W-:-:S04]  /*39c0*/  FMUL.FTZ R2, R4, R0 ;  /* 0x0000000004027220 */ /* 0x000fc80000410000 */
[----:B------:R-:W-:Y:S01]  /*39d0*/  MUFU.EX2 R176, R49 ;  /* 0x0000003100b07308 */ /* 0x000fe20000000800 */
        /* <DEDUP_REMOVED lines=22> */
[-CC-:B------:R-:W-:Y:S01]  /*3b40*/  FFMA.FTZ R63, R63, R0.reuse, -R2.reuse ;  /* 0x000000003f3f7223 */ /* 0x180fe20000010802 */
[----:B------:R2:W-:Y:S01]  /*3b50*/  MUFU.EX2 R12, R31 ;  /* 0x0000001f000c7308 */ /* 0x0005e20000000800 */
[-CC-:B------:R-:W-:Y:S01]  /*3b60*/  FFMA.FTZ R85, R85, R0.reuse, -R2.reuse ;  /* 0x0000000055557223 */ /* 0x180fe20000010802 */
[-CC-:B------:R-:W-:Y:S01]  /*3b70*/  FFMA.FTZ R67, R67, R0.reuse, -R2.reuse ;  /* 0x0000000043437223 */ /* 0x180fe20000010802 */
[-CC-:B------:R-:W-:Y:S01]  /*3b80*/  FFMA.FTZ R87, R87, R0.reuse, -R2.reuse ;  /* 0x0000000057577223 */ /* 0x180fe20000010802 */
[----:B------:R-:W-:-:S04]  /*3b90*/  FFMA.FTZ R71, R71, R0, -R2 ;  /* 0x0000000047477223 */ /* 0x000fc80000010802 */
[----:B------:R-:W3:Y:S01]  /*3ba0*/  MUFU.EX2 R75, R75 ;  /* 0x0000004b004b7308 */ /* 0x000ee20000000800 */
[----:B--2---:R-:W-:Y:S01]  /*3bb0*/  FADD.FTZ R31, R188, R13 ;  /* 0x0000000dbc1f7221 */ /* 0x004fe20000010000 */
[----:B------:R-:W-:Y:S02]  /*3bc0*/  F2FP.BF16.F32.PACK_AB R188, R13, R188 ;  /* 0x000000bc0dbc723e */ /* 0x000fe400000010ff */
[----:B-1----:R-:W-:Y:S01]  /*3bd0*/  F2FP.BF16.F32.PACK_AB R189, R73, R26 ;  /* 0x0000001a49bd723e */ /* 0x002fe200000010ff */
[----:B------:R-:W-:Y:S01]  /*3be0*/  FADD.FTZ R38, R190, R31 ;  /* 0x0000001fbe267221 */ /* 0x000fe20000010000 */
[C---:B------:R-:W-:Y:S02]  /*3bf0*/  F2FP.BF16.F32.PACK_AB R190, R89.reuse, R190 ;  /* 0x000000be59be723e */ /* 0x040fe400000010ff */
[----:B------:R-:W1:Y:S01]  /*3c00*/  MUFU.EX2 R77, R77 ;  /* 0x0000004d004d7308 */ /* 0x000e620000000800 */
[----:B------:R-:W-:Y:S01]  /*3c10*/  FADD.FTZ R31, R89, R38 ;  /* 0x00000026591f7221 */ /* 0x000fe20000010000 */
[----:B------:R-:W-:-:S03]  /*3c20*/  FADD.FTZ R38, R26, R73 ;  /* 0x000000491a267221 */ /* 0x000fc60000010000 */
[----:B------:R-:W-:-:S03]  /*3c30*/  FADD.FTZ R40, R20, R31 ;  /* 0x0000001f14287221 */ /* 0x000fc60000010000 */
[----:B------:R2:W4:Y:S01]  /*3c40*/  MUFU.EX2 R24, R35 ;  /* 0x0000002300187308 */ /* 0x0005220000000800 */
[----:B---3--:R-:W-:Y:S01]  /*3c50*/  FADD.FTZ R31, R75, R38 ;  /* 0x000000264b1f7221 */ /* 0x008fe20000010000 */
[----:B------:R-:W-:-:S06]  /*3c60*/  F2FP.BF16.F32.PACK_AB R191, R12, R75 ;  /* 0x0000004b0cbf723e */ /* 0x000fcc00000010ff */
[----:B------:R-:W3:Y:S01]  /*3c70*/  MUFU.EX2 R27, R27 ;  /* 0x0000001b001b7308 */ /* 0x000ee20000000800 */
[----:B--2---:R-:W-:Y:S01]  /*3c80*/  FADD.FTZ R35, R91, R40 ;  /* 0x000000285b237221 */ /* 0x004fe20000010000 */
[----:B------:R-:W-:-:S03]  /*3c90*/  FADD.FTZ R40, R12, R31 ;  /* 0x0000001f0c287221 */ /* 0x000fc60000010000 */
[----:B------:R-:W-:Y:S01]  /*3ca0*/  FADD.FTZ R42, R28, R35 ;  /* 0x000000231c2a7221 */ /* 0x000fe20000010000 */
[----:B-1----:R-:W-:Y:S02]  /*3cb0*/  FADD.FTZ R31, R77, R40 ;  /* 0x000000284d1f7221 */ /* 0x002fe40000010000 */
[----:B------:R1:W2:Y:S01]  /*3cc0*/  MUFU.EX2 R30, R39 ;  /* 0x00000027001e7308 */ /* 0x0002a20000000800 */
[----:B------:R-:W-:Y:S01]  /*3cd0*/  FADD.FTZ R35, R93, R42 ;  /* 0x0000002a5d237221 */ /* 0x000fe20000010000 */
[C---:B----4-:R-:W-:Y:S01]  /*3ce0*/  FADD.FTZ R40, R24.reuse, R31 ;  /* 0x0000001f18287221 */ /* 0x050fe20000010000 */
[----:B------:R-:W-:Y:S02]  /*3cf0*/  F2FP.BF16.F32.PACK_AB R185, R24, R77 ;  /* 0x0000004d18b9723e */ /* 0x000fe400000010ff */
[----:B------:R-:W-:-:S03]  /*3d00*/  FADD.FTZ R42, R10, R35 ;  /* 0x000000230a2a7221 */ /* 0x000fc60000010000 */
[----:B------:R-:W-:Y:S01]  /*3d10*/  MUFU.EX2 R79, R79 ;  /* 0x0000004f004f7308 */ /* 0x000fe20000000800 */
[----:B------:R-:W-:Y:S01]  /*3d20*/  FADD.FTZ R35, R95, R42 ;  /* 0x0000002a5f237221 */ /* 0x000fe20000010000 */
[----:B---3--:R-:W-:Y:S01]  /*3d30*/  FADD.FTZ R31, R27, R40 ;  /* 0x000000281b1f7221 */ /* 0x008fe20000010000 */
[----:B-1----:R-:W-:Y:S02]  /*3d40*/  IMAD.MOV.U32 R39, RZ, RZ, R22 ;  /* 0x000000ffff277224 */ /* 0x002fe400078e0016 */
[----:B------:R-:W-:Y:S01]  /*3d50*/  FADD.FTZ R44, R182, R35 ;  /* 0x00000023b62c7221 */ /* 0x000fe20000010000 */
[C---:B------:R-:W-:Y:S02]  /*3d60*/  F2FP.BF16.F32.PACK_AB R182, R97.reuse, R182 ;  /* 0x000000b661b6723e */ /* 0x040fe400000010ff */
[----:B------:R1:W3:Y:S01]  /*3d70*/  MUFU.EX2 R32, R43 ;  /* 0x0000002b00207308 */ /* 0x0002e20000000800 */
[C---:B--2---:R-:W-:Y:S01]  /*3d80*/  FADD.FTZ R42, R30.reuse, R31 ;  /* 0x0000001f1e2a7221 */ /* 0x044fe20000010000 */
[----:B------:R-:W-:Y:S01]  /*3d90*/  FADD.FTZ R44, R97, R44 ;  /* 0x0000002c612c7221 */ /* 0x000fe20000010000 */
[----:B------:R-:W-:-:S03]  /*3da0*/  F2FP.BF16.F32.PACK_AB R187, R30, R27 ;  /* 0x0000001b1ebb723e */ /* 0x000fc600000010ff */
[----:B------:R-:W-:Y:S02]  /*3db0*/  FADD.FTZ R31, R41, R44 ;  /* 0x0000002c291f7221 */ /* 0x000fe40000010000 */
[----:B------:R-:W-:Y:S01]  /*3dc0*/  MUFU.EX2 R81, R81 ;  /* 0x0000005100517308 */ /* 0x000fe20000000800 */
[----:B-1----:R-:W1:Y:S01]  /*3dd0*/  @P5 LDC R43, c[0x0][0x44c] ;  /* 0x00011300ff2b5b82 */ /* 0x002e620000000800 */
[C---:B------:R-:W-:Y:S01]  /*3de0*/  FADD.FTZ R44, R176.reuse, R31 ;  /* 0x0000001fb02c7221 */ /* 0x040fe20000010000 */
[----:B------:R-:W-:-:S05]  /*3df0*/  F2FP.BF16.F32.PACK_AB R176, R176, R41 ;  /* 0x00000029b0b0723e */ /* 0x000fca00000010ff */
[----:B------:R-:W2:Y:S01]  /*3e00*/  MUFU.EX2 R37, R37 ;  /* 0x0000002500257308 */ /* 0x000ea20000000800 */
[----:B---3--:R-:W-:-:S07]  /*3e10*/  F2FP.BF16.F32.PACK_AB R181, R32, R79 ;  /* 0x0000004f20b5723e */ /* 0x008fce00000010ff */
[----:B------:R-:W3:Y:S08]  /*3e20*/  MUFU.EX2 R34, R47 ;  /* 0x0000002f00227308 */ /* 0x000ef00000000800 */
[----:B------:R-:W4:Y:S01]  /*3e30*/  MUFU.EX2 R178, R53 ;  /* 0x0000003500b27308 */ /* 0x000f220000000800 */
[----:B--2---:R-:W-:Y:S01]  /*3e40*/  FADD.FTZ R31, R37, R44 ;  /* 0x0000002c251f7221 */ /* 0x004fe20000010000 */
[----:B-1----:R-:W-:-:S05]  /*3e50*/  @P5 IMAD.HI.U32 R43, R22, R43, RZ ;  /* 0x0000002b162b5227 */ /* 0x002fca00078e00ff */
[----:B0-----:R-:W-:Y:S01]  /*3e60*/  @P5 SHF.R.U32.HI R39, RZ, R46, R43 ;  /* 0x0000002eff275219 */ /* 0x001fe2000001162b */
[----:B------:R-:W0:Y:S01]  /*3e70*/  MUFU.EX2 R83, R83 ;  /* 0x0000005300537308 */ /* 0x000e220000000800 */
[----:B------:R-:W-:Y:S02]  /*3e80*/  LOP3.LUT P5, RZ, R16, 0x80000, RZ, 0xc0, !PT ;  /* 0x0008000010ff7812 */ /* 0x000fe400078ac0ff */
[----:B---3--:R-:W-:Y:S01]  /*3e90*/  F2FP.BF16.F32.PACK_AB R183, R34, R81 ;  /* 0x0000005122b7723e */ /* 0x008fe200000010ff */
[----:B------:R-:W-:-:S04]  /*3ea0*/  IMAD.IADD R74, R74, 0x1, R39 ;  /* 0x000000014a4a7824 */ /* 0x000fc800078e0227 */
[----:B------:R1:W-:Y:S01]  /*3eb0*/  MUFU.EX2 R173, R11 ;  /* 0x0000000b00ad7308 */ /* 0x0003e20000000800 */
[C---:B----4-:R-:W-:Y:S01]  /*3ec0*/  FADD.FTZ R44, R178.reuse, R31 ;  /* 0x0000001fb22c7221 */ /* 0x050fe20000010000 */
[----:B------:R-:W-:-:S06]  /*3ed0*/  F2FP.BF16.F32.PACK_AB R178, R178, R37 ;  /* 0x00000025b2b2723e */ /* 0x000fcc00000010ff */
[----:B------:R-:W2:Y:S01]  /*3ee0*/  MUFU.EX2 R33, R33 ;  /* 0x0000002100217308 */ /* 0x000ea20000000800 */
[----:B-1----:R-:W-:-:S04]  /*3ef0*/  FADD.FTZ R11, R79, R42 ;  /* 0x0000002a4f0b7221 */ /* 0x002fc80000010000 */
[----:B------:R-:W-:-:S03]  /*3f00*/  FADD.FTZ R42, R32, R11 ;  /* 0x0000000b202a7221 */ /* 0x000fc60000010000 */
[----:B------:R-:W1:Y:S01]  /*3f10*/  MUFU.EX2 R36, R51 ;  /* 0x0000003300247308 */ /* 0x000e620000000800 */
[----:B------:R-:W-:-:S04]  /*3f20*/  FADD.FTZ R11, R81, R42 ;  /* 0x0000002a510b7221 */ /* 0x000fc80000010000 */
[----:B------:R-:W-:-:S03]  /*3f30*/  FADD.FTZ R42, R34, R11 ;  /* 0x0000000b222a7221 */ /* 0x000fc60000010000 */
[----:B------:R-:W3:Y:S01]  /*3f40*/  MUFU.EX2 R172, R57 ;  /* 0x0000003900ac7308 */ /* 0x000ee20000000800 */
[----:B0-----:R-:W-:Y:S01]  /*3f50*/  FADD.FTZ R11, R83, R42 ;  /* 0x0000002a530b7221 */ /* 0x001fe20000010000 */
[----:B--2---:R-:W-:-:S06]  /*3f60*/  FADD.FTZ R13, R33, R44 ;  /* 0x0000002c210d7221 */ /* 0x004fcc0000010000 */
[----:B------:R-:W0:Y:S01]  /*3f70*/  MUFU.EX2 R15, R15 ;  /* 0x0000000f000f7308 */ /* 0x000e220000000800 */
[C---:B-1----:R-:W-:Y:S01]  /*3f80*/  FADD.FTZ R42, R36.reuse, R11 ;  /* 0x0000000b242a7221 */ /* 0x042fe20000010000 */
[----:B------:R-:W-:-:S06]  /*3f90*/  F2FP.BF16.F32.PACK_AB R177, R36, R83 ;  /* 0x0000005324b1723e */ /* 0x000fcc00000010ff */
[----:B------:R-:W1:Y:S01]  /*3fa0*/  MUFU.EX2 R29, R29 ;  /* 0x0000001d001d7308 */ /* 0x000e620000000800 */
[C---:B---3--:R-:W-:Y:S01]  /*3fb0*/  FADD.FTZ R44, R172.reuse, R13 ;  /* 0x0000000dac2c7221 */ /* 0x048fe20000010000 */
[----:B------:R-:W-:-:S06]  /*3fc0*/  F2FP.BF16.F32.PACK_AB R172, R172, R33 ;  /* 0x00000021acac723e */ /* 0x000fcc00000010ff */
[----:B------:R-:W2:Y:S01]  /*3fd0*/  MUFU.EX2 R38, R55 ;  /* 0x0000003700267308 */ /* 0x000ea20000000800 */
[----:B0-----:R-:W-:-:S07]  /*3fe0*/  FADD.FTZ R11, R15, R42 ;  /* 0x0000002a0f0b7221 */ /* 0x001fce0000010000 */
[----:B------:R-:W0:Y:S01]  /*3ff0*/  MUFU.EX2 R174, R61 ;  /* 0x0000003d00ae7308 */ /* 0x000e220000000800 */
[----:B-1----:R-:W-:-:S07]  /*4000*/  FADD.FTZ R13, R29, R44 ;  /* 0x0000002c1d0d7221 */ /* 0x002fce0000010000 */
[----:B------:R-:W1:Y:S01]  /*4010*/  MUFU.EX2 R25, R25 ;  /* 0x0000001900197308 */ /* 0x000e620000000800 */
[C---:B--2---:R-:W-:Y:S01]  /*4020*/  FADD.FTZ R20, R38.reuse, R11 ;  /* 0x0000000b26147221 */ /* 0x044fe20000010000 */
[----:B------:R-:W-:Y:S01]  /*4030*/  F2FP.BF16.F32.PACK_AB R179, R38, R15 ;  /* 0x0000000f26b3723e */ /* 0x000fe200000010ff */
[----:B------:R-:W-:Y:S02]  /*4040*/  VIADD R15, R72, 0xfffffffe ;  /* 0xfffffffe480f7836 */ /* 0x000fe40000000000 */
[----:B------:R-:W-:-:S03]  /*4050*/  FADD.FTZ R11, R173, R20 ;  /* 0x00000014ad0b7221 */ /* 0x000fc60000010000 */
        /* <DEDUP_REMOVED lines=11> */
[----:B------:R-:W0:Y:S01]  /*4110*/  MUFU.EX2 R2, R63 ;  /* 0x0000003f00027308 */ /* 0x000e220000000800 */
[----:B-1----:R-:W-:-:S07]  /*4120*/  FADD.FTZ R11, R3, R20 ;  /* 0x00000014030b7221 */ /* 0x002fce0000010000 */
[----:B------:R-:W1:Y:S01]  /*4130*/  MUFU.EX2 R14, R14 ;  /* 0x0000000e000e7308 */ /* 0x000e620000000800 */
[----:B--2---:R-:W-:-:S07]  /*4140*/  FADD.FTZ R13, R21, R28 ;  /* 0x0000001c150d7221 */ /* 0x004fce0000010000 */
[----:B------:R-:W2:Y:S01]  /*4150*/  MUFU.EX2 R85, R85 ;  /* 0x0000005500557308 */ /* 0x000ea20000000800 */
[C---:B0-----:R-:W-:Y:S01]  /*4160*/  FADD.FTZ R28, R2.reuse, R11 ;  /* 0x0000000b021c7221 */ /* 0x041fe20000010000 */
[----:B------:R-:W-:Y:S01]  /*4170*/  F2FP.BF16.F32.PACK_AB R175, R2, R3 ;  /* 0x0000000302af723e */ /* 0x000fe200000010ff */
[----:B------:R-:W-:-:S05]  /*4180*/  VIADD R2, R74, UR5 ;  /* 0x000000054a027c36 */ /* 0x000fca0008000000 */
[----:B------:R-:W0:Y:S01]  /*4190*/  MUFU.EX2 R10, R67 ;  /* 0x00000043000a7308 */ /* 0x000e220000000800 */
[C---:B-1----:R-:W-:Y:S01]  /*41a0*/  FADD.FTZ R11, R14.reuse, R13 ;  /* 0x0000000d0e0b7221 */ /* 0x042fe20000010000 */
[----:B------:R-:W-:-:S06]  /*41b0*/  F2FP.BF16.F32.PACK_AB R170, R14, R21 ;  /* 0x000000150eaa723e */ /* 0x000fcc00000010ff */
[----:B------:R-:W1:Y:S01]  /*41c0*/  MUFU.EX2 R87, R87 ;  /* 0x0000005700577308 */ /* 0x000e620000000800 */
[----:B--2---:R-:W-:-:S07]  /*41d0*/  FADD.FTZ R13, R85, R28 ;  /* 0x0000001c550d7221 */ /* 0x004fce0000010000 */
[----:B------:R-:W2:Y:S01]  /*41e0*/  MUFU.EX2 R20, R71 ;  /* 0x0000004700147308 */ /* 0x000ea20000000800 */
[C---:B0-----:R-:W-:Y:S01]  /*41f0*/  FADD.FTZ R12, R10.reuse, R13 ;  /* 0x0000000d0a0c7221 */ /* 0x041fe20000010000 */
[----:B------:R-:W-:-:S03]  /*4200*/  F2FP.BF16.F32.PACK_AB R169, R10, R85 ;  /* 0x000000550aa9723e */ /* 0x000fc600000010ff */
[----:B-1----:R-:W-:-:S04]  /*4210*/  FADD.FTZ R13, R87, R12 ;  /* 0x0000000c570d7221 */ /* 0x002fc80000010000 */
[C---:B--2---:R-:W-:Y:S01]  /*4220*/  FADD.FTZ R10, R20.reuse, R13 ;  /* 0x0000000d140a7221 */ /* 0x044fe20000010000 */
[----:B------:R-:W-:Y:S01]  /*4230*/  F2FP.BF16.F32.PACK_AB R171, R20, R87 ;  /* 0x0000005714ab723e */ /* 0x000fe200000010ff */
[----:B------:R-:W-:Y:S06]  /*4240*/  @!P5 BRA `(.L_x_4557) ;  /* 0x000000000048d947 */ /* 0x000fec0003800000 */
[C---:B------:R-:W-:Y:S01]  /*4250*/  ISETP.GT.AND P1, PT, R74.reuse, RZ, PT ;  /* 0x000000ff4a00720c */ /* 0x040fe20003f24270 */
[----:B------:R-:W-:-:S12]  /*4260*/  VIADD R3, R74, 0xffffffff ;  /* 0xffffffff4a037836 */ /* 0x000fd80000000000 */
[----:B------:R-:W-:Y:S05]  /*4270*/  @P1 BRA `(.L_x_4558) ;  /* 0x0000000000201947 */ /* 0x000fea0003800000 */
[----:B------:R-:W0:Y:S01]  /*4280*/  LDC R14, c[0x0][0x9e4] ;  /* 0x00027900ff0e7b82 */ /* 0x000e220000000800 */
[----:B------:R-:W-:Y:S01]  /*4290*/  IMAD.MOV R3, RZ, RZ, -R74 ;  /* 0x000000ffff037224 */ /* 0x000fe200078e0a4a */
[----:B0-----:R-:W-:-:S13]  /*42a0*/  ISETP.NE.AND P1, PT, R14, 0x1, PT ;  /* 0x000000010e00780c */ /* 0x001fda0003f25270 */
[----:B------:R-:W0:Y:S02]  /*42b0*/  @P1 LDC.64 R12, c[0x0][0x9e8] ;  /* 0x00027a00ff0c1b82 */ /* 0x000e240000000a00 */
[----:B0-----:R-:W-:-:S05]  /*42c0*/  @P1 IMAD.HI.U32 R12, R3, R12, RZ ;  /* 0x0000000c030c1227 */ /* 0x001fca00078e00ff */
[----:B------:R-:W-:-:S04]  /*42d0*/  @P1 SHF.R.U32.HI R3, RZ, R13, R12 ;  /* 0x0000000dff031219 */ /* 0x000fc8000001160c */
[----:B------:R-:W-:Y:S01]  /*42e0*/  LOP3.LUT R3, RZ, R3, RZ, 0x33, !PT ;  /* 0x00000003ff037212 */ /* 0x000fe200078e33ff */
[----:B------:R-:W-:Y:S06]  /*42f0*/  BRA `(.L_x_4559) ;  /* 0x0000000000147947 */ /* 0x000fec0003800000 */
.L_x_4558:
[----:B------:R-:W0:Y:S02]  /*4300*/  LDC R14, c[0x0][0x9e4] ;  /* 0x00027900ff0e7b82 */ /* 0x000e240000000800 */
[----:B0-----:R-:W-:-:S13]  /*4310*/  ISETP.NE.AND P1, PT, R14, 0x1, PT ;  /* 0x000000010e00780c */ /* 0x001fda0003f25270 */
[----:B------:R-:W0:Y:S02]  /*4320*/  @P1 LDC.64 R12, c[0x0][0x9e8] ;  /* 0x00027a00ff0c1b82 */ /* 0x000e240000000a00 */
[----:B0-----:R-:W-:-:S05]  /*4330*/  @P1 IMAD.HI.U32 R12, R3, R12, RZ ;  /* 0x0000000c030c1227 */ /* 0x001fca00078e00ff */
[----:B------:R-:W-:-:S07]  /*4340*/  @P1 SHF.R.U32.HI R3, RZ, R13, R12 ;  /* 0x0000000dff031219 */ /* 0x000fce000001160c */
.L_x_4559:
[----:B------:R-:W-:-:S05]  /*4350*/  IMAD R3, R3, R14, R14 ;  /* 0x0000000e03037224 */ /* 0x000fca00078e020e */
[----:B------:R-:W-:-:S07]  /*4360*/  VIMNMX R2, R2, R3, PT ;  /* 0x0000000302027248 */ /* 0x000fce0003fe0100 */
.L_x_4557:
[----:B------:R-:W-:Y:S01]  /*4370*/  IMAD.HI R12, R2, 0x2aaaaaab, RZ ;  /* 0x2aaaaaab020c7827 */ /* 0x000fe200078e02ff */
[----:B------:R-:W-:Y:S02]  /*4380*/  CS2R R118, SRZ ;  /* 0x0000000000767805 */ /* 0x000fe4000001ff00 */
[----:B------:R-:W-:Y:S02]  /*4390*/  CS2R R116, SRZ ;  /* 0x0000000000747805 */ /* 0x000fe4000001ff00 */
[----:B------:R-:W-:Y:S01]  /*43a0*/  CS2R R114, SRZ ;  /* 0x0000000000727805 */ /* 0x000fe2000001ff00 */
[----:B------:R-:W-:Y:S01]  /*43b0*/  IMAD.MOV.U32 R3, RZ, RZ, 0x3f800000 ;  /* 0x3f800000ff037424 */ /* 0x000fe200078e00ff */
[----:B------:R-:W-:Y:S01]  /*43c0*/  SHF.R.U32.HI R13, RZ, 0x1f, R12 ;  /* 0x0000001fff0d7819 */ /* 0x000fe2000001160c */
[----:B------:R-:W-:Y:S01]  /*43d0*/  IMAD.MOV.U32 R2, RZ, RZ, 0x3f800000 ;  /* 0x3f800000ff027424 */ /* 0x000fe200078e00ff */
[----:B------:R-:W-:Y:S02]  /*43e0*/  CS2R R112, SRZ ;  /* 0x0000000000707805 */ /* 0x000fe4000001ff00 */
[----:B------:R-:W-:-:S02]  /*43f0*/  CS2R R110, SRZ ;  /* 0x00000000006e7805 */ /* 0x000fc4000001ff00 */
[----:B------:R-:W-:Y:S02]  /*4400*/  LEA.HI.SX32 R13, R12, R13, 0x1c ;  /* 0x0000000d0c0d7211 */ /* 0x000fe400078fe2ff */
[----:B------:R-:W-:Y:S02]  /*4410*/  CS2R R108, SRZ ;  /* 0x00000000006c7805 */ /* 0x000fe4000001ff00 */
[----:B------:R-:W-:Y:S02]  /*4420*/  CS2R R106, SRZ ;  /* 0x00000000006a7805 */ /* 0x000fe4000001ff00 */
[----:B------:R-:W-:Y:S02]  /*4430*/  CS2R R104, SRZ ;  /* 0x0000000000687805 */ /* 0x000fe4000001ff00 */
[----:B------:R-:W-:Y:S02]  /*4440*/  VIMNMX R14, R194, R13, !PT ;  /* 0x0000000dc20e7248 */ /* 0x000fe40007fe0100 */
[----:B------:R-:W-:-:S02]  /*4450*/  CS2R R102, SRZ ;  /* 0x0000000000667805 */ /* 0x000fc4000001ff00 */
[----:B------:R-:W-:Y:S02]  /*4460*/  CS2R R100, SRZ ;  /* 0x0000000000647805 */ /* 0x000fe4000001ff00 */
[----:B------:R-:W-:Y:S02]  /*4470*/  CS2R R98, SRZ ;  /* 0x0000000000627805 */ /* 0x000fe4000001ff00 */
[----:B------:R-:W-:Y:S02]  /*4480*/  ISETP.GE.AND P1, PT, R15, R14, PT ;  /* 0x0000000e0f00720c */ /* 0x000fe40003f26270 */
        /* <DEDUP_REMOVED lines=47> */
.L_x_4579:
[----:B------:R-:W-:-:S04]  /*4780*/  UISETP.NE.AND UP0, UPT, UR4, 0x1, UPT ;  /* 0x000000010400788c */ /* 0x000fc8000bf05270 */
[----:B------:R-:W-:-:S04]  /*4790*/  USEL UR38, URZ, 0x1, UP0 ;  /* 0x000000013f267887 */ /* 0x000fc80008000000 */
[----:B------:R-:W-:Y:S01]  /*47a0*/  ULOP3.LUT UR38, UR7, UR38, URZ, 0x3c, !UPT ;  /* 0x0000002607267292 */ /* 0x000fe2000f8e3c3f */
[----:B------:R-:W-:Y:S11]  /*47b0*/  @!P0 BRA `(.L_x_4561) ;  /* 0x0000000000048947 */ /* 0x000ff60003800000 */
[----:B------:R-:W-:Y:S01]  /*47c0*/  BPT.TRAP 0x1 ;  /* 0x000000040000795c */ /* 0x000fe20000300000 */
.L_x_4561:
        /* <DEDUP_REMOVED lines=9> */
.L_x_4562:
[----:B-1----:R-:W-:Y:S05]  /*4860*/  @P1 BRA `(.L_x_4563) ;  /* 0x0000000000081947 */ /* 0x002fea0003800000 */
[----:B------:R-:W1:Y:S02]  /*4870*/  SYNCS.PHASECHK.TRANS64.TRYWAIT P1, [UR6+0x30830], R0 ;  /* 0x03083000ff0075a7 */ /* 0x000e640008020146 */
[----:B-1----:R-:W-:Y:S05]  /*4880*/  @!P1 BRA `(.L_x_4564) ;  /* 0x0000011400509947 */ /* 0x002fea0003800000 */
.L_x_4563:
        /* <DEDUP_REMOVED lines=167> */
.L_x_4565:
[----:B------:R-:W-:Y:S01]  /*5300*/  ULEA UR5, UR4, UR40, 0x3 ;  /* 0x0000002804057291 */ /* 0x000fe2000f8e183f */
[----:B01----:R-:W-:-:S05]  /*5310*/  IMAD.U32 R0, RZ, RZ, UR7 ;  /* 0x00000007ff007e24 */ /* 0x003fca000f8e00ff */
[----:B------:R-:W-:-:S04]  /*5320*/  SHF.L.U32 R0, R0, 0x1f, RZ ;  /* 0x0000001f00007819 */ /* 0x000fc800000006ff */
[----:B------:R0:W1:Y:S01]  /*5330*/  SYNCS.PHASECHK.TRANS64.TRYWAIT P1, [UR5+0x30850], R0 ;  /* 0x03085000ff0075a7 */ /* 0x0000620008020145 */
[----:B------:R-:W-:Y:S05]  /*5340*/  @!P0 BRA `(.L_x_4566) ;  /* 0x0000000000048947 */ /* 0x000fea0003800000 */
[----:B------:R-:W-:Y:S01]  /*5350*/  BPT.TRAP 0x1 ;  /* 0x000000040000795c */ /* 0x000fe20000300000 */
.L_x_4566:
[----:B-1----:R-:W-:Y:S05]  /*5360*/  @P1 BRA `(.L_x_4567) ;  /* 0x0000000000081947 */ /* 0x002fea0003800000 */
[----:B------:R-:W1:Y:S02]  /*5370*/  SYNCS.PHASECHK.TRANS64.TRYWAIT P1, [UR5+0x30850], R0 ;  /* 0x03085000ff0075a7 */ /* 0x000e640008020145 */
[----:B-1----:R-:W-:Y:S05]  /*5380*/  @!P1 BRA `(.L_x_4568) ;  /* 0x0000010800a89947 */ /* 0x002fea0003800000 */
.L_x_4567:
        /* <DEDUP_REMOVED lines=36> */
[----:B------:R-:W-:Y:S05]  /*55d0*/  @!P0 BRA `(.L_x_4569) ;  /* 0x0000000000048947 */ /* 0x000fea0003800000 */
[----:B------:R-:W-:Y:S01]  /*55e0*/  BPT.TRAP 0x1 ;  /* 0x000000040000795c */ /* 0x000fe20000300000 */
.L_x_4569:
[----:B------:R-:W-:Y:S01]  /*55f0*/  ISETP.NE.AND P2, PT, R203, 0x1, PT ;  /* 0x00000001cb00780c */ /* 0x000fe20003f45270 */
[----:B------:R-:W-:Y:S01]  /*5600*/  IMAD.IADD R5, R192, 0x1, R22 ;  /* 0x00000001c0057824 */ /* 0x000fe200078e0216 */
[----:B------:R-:W-:Y:S01]  /*5610*/  UIADD3 UR6, UR6, 0x30840, URZ ;  /* 0x0003084006067890 */ /* 0x000fe2000fffe03f */
[----:B------:R-:W-:Y:S01]  /*5620*/  IMAD R168, R15, -0x60, RZ ;  /* 0xffffffa00fa87824 */ /* 0x000fe200078e02ff */
[----:B------:R-:W-:Y:S01]  /*5630*/  LOP3.LUT P1, RZ, R16, 0x80000, RZ, 0xc0, !PT ;  /* 0x0008000010ff7812 */ /* 0x000fe2000782c0ff */
[----:B------:R-:W-:Y:S02]  /*5640*/  ULOP3.LUT UR4, URZ, UR43, URZ, 0x33, !UPT ;  /* 0x0000002b3f047292 */ /* 0x000fe4000f8e333f */
[----:B------:R-:W-:-:S06]  /*5650*/  UPRMT UR6, UR60, 0x654, UR6 ;  /* 0x000006543c067896 */ /* 0x000fcc0008000006 */
[----:B01----:R-:W0:Y:S08]  /*5660*/  @P2 LDC R0, c[0x0][0x44c] ;  /* 0x00011300ff002b82 */ /* 0x003e300000000800 */
[----:B------:R-:W1:Y:S01]  /*5670*/  @P2 LDC R3, c[0x0][0x450] ;  /* 0x00011400ff032b82 */ /* 0x000e620000000800 */
[----:B------:R-:W-:Y:S01]  /*5680*/  SYNCS.ARRIVE.TRANS64.RED.A1T0 RZ, [UR6], RZ ;  /* 0x000000ffffff79a7 */ /* 0x000fe20008100406 */
[----:B0-----:R-:W-:-:S05]  /*5690*/  @P2 IMAD.HI.U32 R0, R5, R0, RZ ;  /* 0x0000000005002227 */ /* 0x001fca00078e00ff */
[----:B-1----:R-:W-:Y:S01]  /*56a0*/  @P2 SHF.R.U32.HI R5, RZ, R3, R0 ;  /* 0x00000003ff052219 */ /* 0x002fe20000011600 */
[----:B------:R-:W-:-:S04]  /*56b0*/  VIADD R0, R168, 0x1 ;  /* 0x00000001a8007836 */ /* 0x000fc80000000000 */
[----:B------:R-:W0:Y:S01]  /*56c0*/  SHFL.IDX PT, R21, R5, RZ, 0x1c1f ;  /* 0x001c1fff05157589 */ /* 0x000e2200000e0000 */
[----:B------:R-:W-:-:S05]  /*56d0*/  IMAD R0, R23, -0x2, R0 ;  /* 0xfffffffe17007824 */ /* 0x000fca00078e0200 */
[----:B------:R-:W-:Y:S01]  /*56e0*/  IADD3 R2, -R18, R0, R17 ;  /* 0x0000000012027210 */ /* 0x000fe20007ffe111 */
[----:B------:R-:W-:-:S04]  /*56f0*/  VIADD R0, R0, 0xffffffff ;  /* 0xffffffff00007836 */ /* 0x000fc80000000000 */
[C---:B------:R-:W-:Y:S02]  /*5700*/  VIADD R170, R2.reuse, UR54 ;  /* 0x0000003602aa7c36 */ /* 0x040fe40008000000 */
        /* <DEDUP_REMOVED lines=16> */
.L_x_4572:
[----:B------:R-:W-:-:S05]  /*5810*/  IMAD.U32 R169, RZ, RZ, UR42 ;  /* 0x0000002affa97e24 */ /* 0x000fca000f8e00ff */
[----:B------:R-:W-:-:S13]  /*5820*/  ISETP.NE.AND P1, PT, R169, 0x1, PT ;  /* 0x00000001a900780c */ /* 0x000fda0003f25270 */
[----:B------:R-:W0:Y:S02]  /*5830*/  @P1 LDC.64 R2, c[0x0][0x9e8] ;  /* 0x00027a00ff021b82 */ /* 0x000e240000000a00 */
[----:B0-----:R-:W-:-:S05]  /*5840*/  @P1 IMAD.HI.U32 R2, R21, R2, RZ ;  /* 0x0000000215021227 */ /* 0x001fca00078e00ff */
[----:B------:R-:W-:-:S07]  /*5850*/  @P1 SHF.R.U32.HI R21, RZ, R3, R2 ;  /* 0x00000003ff151219 */ /* 0x000fce0000011602 */
.L_x_4573:
[----:B------:R-:W-:Y:S05]  /*5860*/  BSYNC B0 ;  /* 0x0000000000007941 */ /* 0x000fea0003800000 */
.L_x_4571:
[----:B------:R-:W-:-:S05]  /*5870*/  IMAD R21, R21, R169, R0 ;  /* 0x000000a915157224 */ /* 0x000fca00078e0200 */
[----:B------:R-:W-:Y:S02]  /*5880*/  VIADDMNMX R4, R21, R169, R4, PT ;  /* 0x000000a915047246 */ /* 0x000fe40003800104 */
[----:B------:R-:W-:-:S07]  /*5890*/  VIMNMX R20, R20, R21, !PT ;  /* 0x0000001514147248 */ /* 0x000fce0007fe0100 */
.L_x_4570:
        /* <DEDUP_REMOVED lines=151> */
.L_x_4576:
[----:B------:R-:W-:-:S05]  /*6210*/  IMAD.U32 R120, RZ, RZ, UR42 ;  /* 0x0000002aff787e24 */ /* 0x000fca000f8e00ff */
[----:B------:R-:W-:-:S13]  /*6220*/  ISETP.NE.AND P6, PT, R120, 0x1, PT ;  /* 0x000000017800780c */ /* 0x000fda0003fc5270 */
[----:B------:R-:W0:Y:S02]  /*6230*/  @P6 LDC.64 R2, c[0x0][0x9e8] ;  /* 0x00027a00ff026b82 */ /* 0x000e240000000a00 */
[----:B0-----:R-:W-:-:S05]  /*6240*/  @P6 IMAD.HI.U32 R2, R5, R2, RZ ;  /* 0x0000000205026227 */ /* 0x001fca00078e00ff */
[----:B------:R-:W-:-:S07]  /*6250*/  @P6 SHF.R.U32.HI R5, RZ, R3, R2 ;  /* 0x00000003ff056219 */ /* 0x000fce0000011602 */
.L_x_4577:
[----:B------:R-:W-:Y:S05]  /*6260*/  BSYNC B0 ;  /* 0x0000000000007941 */ /* 0x000fea0003800000 */
.L_x_4575:
[----:B------:R-:W-:-:S05]  /*6270*/  IMAD R5, R5, R120, R0 ;  /* 0x0000007805057224 */ /* 0x000fca00078e0200 */
[----:B------:R-:W-:Y:S02]  /*6280*/  VIADDMNMX R4, R5, R120, R4, PT ;  /* 0x0000007805047246 */ /* 0x000fe40003800104 */
[----:B------:R-:W-:-:S07]  /*6290*/  VIMNMX R20, R20, R5, !PT ;  /* 0x0000000514147248 */ /* 0x000fce0007fe0100 */
.L_x_4574:
[C---:B------:R-:W-:Y:S02]  /*62a0*/  ISETP.GT.AND P1, PT, R20.reuse, 0x1, !P1 ;  /* 0x000000011400780c */ /* 0x040fe40004f24270 */
        /* <DEDUP_REMOVED lines=63> */
[C---:B------:R-:W-:Y:S02]  /*66a0*/  LOP3.LUT P1, RZ, R16.reuse, 0x1000, RZ, 0xc0, !PT ;  /* 0x0000100010ff7812 */ /* 0x040fe4000782c0ff */
[----:B------:R-:W-:-:S02]  /*66b0*/  LOP3.LUT P2, RZ, R16, 0x40, RZ, 0xc0, !PT ;  /* 0x0000004010ff7812 */ /* 0x000fc4000784c0ff */
[----:B------:R-:W-:Y:S02]  /*66c0*/  ISETP.GT.AND P1, PT, R20, 0x30, !P1 ;  /* 0x000000301400780c */ /* 0x000fe40004f24270 */
[----:B------:R-:W-:Y:S02]  /*66d0*/  FMNMX.FTZ R0, R187, R0, !PT ;  /* 0x00000000bb007209 */ /* 0x000fe40007810000 */
[----:B------:R-:W-:Y:S02]  /*66e0*/  ISETP.LT.OR P1, PT, R4, 0x31, P1 ;  /* 0x000000310400780c */ /* 0x000fe40000f21670 */
[----:B------:R-:W-:Y:S02]  /*66f0*/  FMNMX.FTZ R120, R165, R0, !PT ;  /* 0x00000000a5787209 */ /* 0x000fe40007810000 */
[----:B------:R-:W-:Y:S01]  /*6700*/  FSEL R215, R146, -INF , !P1 ;  /* 0xff80000092d77808 */ /* 0x000fe20004800000 */
[----:B------:R-:W0:Y:S01]  /*6710*/  LDC R0, c[0x0][0x988] ;  /* 0x00026200ff007b82 */ /* 0x000e220000000800 */
[C---:B------:R-:W-:Y:S01]  /*6720*/  LOP3.LUT P1, RZ, R16.reuse, 0x800, RZ, 0xc0, !PT ;  /* 0x0000080010ff7812 */ /* 0x040fe2000782c0ff */
[----:B------:R-:W1:Y:S01]  /*6730*/  SHFL.BFLY PT, R5, R120, 0x2, 0x1f ;  /* 0x0c401f0078057f89 */ /* 0x000e6200000e0000 */
        /* <DEDUP_REMOVED lines=14> */
[----:B-1----:R-:W-:Y:S02]  /*6820*/  FMNMX.FTZ R124, R120, R5, !PT ;  /* 0x00000005787c7209 */ /* 0x002fe40007810000 */
[----:B------:R-:W-:Y:S02]  /*6830*/  ISETP.GT.AND P1, PT, R20, 0x39, !P1 ;  /* 0x000000391400780c */ /* 0x000fe40004f24270 */
[C---:B------:R-:W-:Y:S01]  /*6840*/  ISETP.LT.OR P4, PT, R4.reuse, 0x52, P4 ;  /* 0x000000520400780c */ /* 0x040fe20002781670 */
[----:B------:R-:W1:Y:S01]  /*6850*/  SHFL.BFLY PT, R5, R124, 0x1, 0x1f ;  /* 0x0c201f007c057f89 */ /* 0x000e6200000e0000 */
[C---:B------:R-:W-:Y:S02]  /*6860*/  ISETP.LT.OR P1, PT, R4.reuse, 0x3a, P1 ;  /* 0x0000003a0400780c */ /* 0x040fe40000f21670 */
[----:B------:R-:W-:-:S02]  /*6870*/  ISETP.LT.OR P5, PT, R4, 0x59, P5 ;  /* 0x000000590400780c */ /* 0x000fc40002fa1670 */
[----:B------:R-:W-:Y:S02]  /*6880*/  FSEL R151, R151, -INF , !P1 ;  /* 0xff80000097977808 */ /* 0x000fe40004800000 */
[----:B------:R-:W-:Y:S02]  /*6890*/  LOP3.LUT P1, RZ, R16, 0x100, RZ, 0xc0, !PT ;  /* 0x0000010010ff7812 */ /* 0x000fe4000782c0ff */
[----:B------:R-:W-:Y:S02]  /*68a0*/  FSEL R163, R163, -INF , !P4 ;  /* 0xff800000a3a37808 */ /* 0x000fe40006000000 */
[----:B------:R-:W-:-:S04]  /*68b0*/  ISETP.GT.AND P1, PT, R20, 0x40, !P1 ;  /* 0x000000401400780c */ /* 0x000fc80004f24270 */
[----:B------:R-:W-:-:S04]  /*68c0*/  ISETP.LT.OR P1, PT, R4, 0x41, P1 ;  /* 0x000000410400780c */ /* 0x000fc80000f21670 */
[----:B------:R-:W-:Y:S02]  /*68d0*/  FSEL R219, R154, -INF , !P1 ;  /* 0xff8000009adb7808 */ /* 0x000fe40004800000 */
[----:B------:R-:W-:Y:S02]  /*68e0*/  LOP3.LUT P1, RZ, R16, 0x80, RZ, 0xc0, !PT ;  /* 0x0000008010ff7812 */ /* 0x000fe4000782c0ff */
[----:B-1----:R-:W-:Y:S02]  /*68f0*/  FMNMX.FTZ R5, R124, R5, !PT ;  /* 0x000000057c057209 */ /* 0x002fe40007810000 */
[----:B------:R-:W-:-:S03]  /*6900*/  ISETP.GT.AND P1, PT, R20, 0x41, !P1 ;  /* 0x000000411400780c */ /* 0x000fc60004f24270 */
[----:B0-----:R-:W-:Y:S01]  /*6910*/  FMUL.FTZ R2, R5, R0 ;  /* 0x0000000005027220 */ /* 0x001fe20000410000 */
        /* <DEDUP_REMOVED lines=14> */
[----:B------:R-:W-:Y:S02]  /*6a00*/  FSETP.NEU.FTZ.AND P1, PT, R5, -INF , PT ;  /* 0xff8000000500780b */ /* 0x000fe40003f3d000 */
[----:B------:R-:W-:Y:S02]  /*6a10*/  FMNMX.FTZ R120, R122, R13, !PT ;  /* 0x0000000d7a787209 */ /* 0x000fe40007810000 */
[----:B------:R-:W-:Y:S02]  /*6a20*/  FSEL R2, R2, RZ, P1 ;  /* 0x000000ff02027208 */ /* 0x000fe40000800000 */
[----:B------:R-:W-:Y:S02]  /*6a30*/  FMNMX.FTZ R120, R123, R120, !PT ;  /* 0x000000787b787209 */ /* 0x000fe40007810000 */
[----:B------:R-:W-:Y:S01]  /*6a40*/  ISETP.LT.OR P2, PT, R4, 0x5a, P2 ;  /* 0x0000005a0400780c */ /* 0x000fe20001741670 */
        /* <DEDUP_REMOVED lines=11> */
[-CC-:B------:R-:W-:Y:S01]  /*6b00*/  FFMA.FTZ R149, R153, R0.reuse, -R2.reuse ;  /* 0x0000000099957223 */ /* 0x180fe20000010802 */
[--C-:B------:R-:W-:Y:S01]  /*6b10*/  FFMA.FTZ R186, R125, R0, -R2.reuse ;  /* 0x000000007dba7223 */ /* 0x100fe20000010802 */
[----:B------:R-:W-:Y:S01]  /*6b20*/  FMNMX.FTZ R120, R131, R120, !PT ;  /* 0x0000007883787209 */ /* 0x000fe20007810000 */
[-CC-:B------:R-:W-:Y:S01]  /*6b30*/  FFMA.FTZ R125, R133, R0.reuse, -R2.reuse ;  /* 0x00000000857d7223 */ /* 0x180fe20000010802 */
[-CC-:B------:R-:W-:Y:S01]  /*6b40*/  FFMA.FTZ R133, R145, R0.reuse, -R2.reuse ;  /* 0x0000000091857223 */ /* 0x180fe20000010802 */
[--C-:B------:R-:W-:Y:S01]  /*6b50*/  FFMA.FTZ R145, R157, R0, -R2.reuse ;  /* 0x000000009d917223 */ /* 0x100fe20000010802 */
[----:B------:R-:W-:Y:S01]  /*6b60*/  FMNMX.FTZ R120, R191, R120, !PT ;  /* 0x00000078bf787209 */ /* 0x000fe20007810000 */
[-CC-:B------:R-:W-:Y:S01]  /*6b70*/  FFMA.FTZ R225, R225, R0.reuse, -R2.reuse ;  /* 0x00000000e1e17223 */ /* 0x180fe20000010802 */
[----:B------:R-:W-:Y:S01]  /*6b80*/  FSEL R157, R5, RZ, P1 ;  /* 0x000000ff059d7208 */ /* 0x000fe20000800000 */
[--C-:B------:R-:W-:Y:S01]  /*6b90*/  FFMA.FTZ R188, R175, R0, -R2.reuse ;  /* 0x00000000afbc7223 */ /* 0x100fe20000010802 */
[----:B------:R-:W-:Y:S01]  /*6ba0*/  FMNMX.FTZ R120, R135, R120, !PT ;  /* 0x0000007887787209 */ /* 0x000fe20007810000 */
[-CC-:B------:R-:W-:Y:S01]  /*6bb0*/  FFMA.FTZ R190, R173, R0.reuse, -R2.reuse ;  /* 0x00000000adbe7223 */ /* 0x180fe20000010802 */
[----:B------:R-:W-:Y:S01]  /*6bc0*/  FFMA.FTZ R171, R171, R0, -R2 ;  /* 0x00000000abab7223 */ /* 0x000fe20000010802 */
[----:B------:R-:W-:Y:S01]  /*6bd0*/  FADD.FTZ R157, -R157, R12 ;  /* 0x0000000c9d9d7221 */ /* 0x000fe20000010100 */
[----:B------:R-:W-:Y:S01]  /*6be0*/  FMNMX.FTZ R120, R211, R120, !PT ;  /* 0x00000078d3787209 */ /* 0x000fe20007810000 */
[-CC-:B------:R-:W-:Y:S01]  /*6bf0*/  FFMA.FTZ R129, R129, R0.reuse, -R2.reuse ;  /* 0x0000000081817223 */ /* 0x180fe20000010802 */
[-CC-:B------:R-:W-:Y:S01]  /*6c00*/  FFMA.FTZ R176, R177, R0.reuse, -R2.reuse ;  /* 0x00000000b1b07223 */ /* 0x180fe20000010802 */
[----:B------:R-:W-:Y:S01]  /*6c10*/  FMUL.FTZ R157, R157, R0 ;  /* 0x000000009d9d7220 */ /* 0x000fe20000410000 */
[----:B------:R-:W-:Y:S01]  /*6c20*/  FMNMX.FTZ R120, R139, R120, !PT ;  /* 0x000000788b787209 */ /* 0x000fe20007810000 */
[-CC-:B------:R-:W-:Y:S01]  /*6c30*/  FFMA.FTZ R178, R179, R0.reuse, -R2.reuse ;  /* 0x00000000b3b27223 */ /* 0x180fe20000010802 */
[-CC-:B------:R-:W-:Y:S01]  /*6c40*/  FFMA.FTZ R172, R181, R0.reuse, -R2.reuse ;  /* 0x00000000b5ac7223 */ /* 0x180fe20000010802 */
[--C-:B------:R-:W-:Y:S01]  /*6c50*/  FFMA.FTZ R174, R183, R0, -R2.reuse ;  /* 0x00000000b7ae7223 */ /* 0x100fe20000010802 */
[----:B------:R-:W-:Y:S01]  /*6c60*/  FMNMX.FTZ R120, R213, R120, !PT ;  /* 0x00000078d5787209 */ /* 0x000fe20007810000 */
[-CC-:B------:R-:W-:Y:S01]  /*6c70*/  FFMA.FTZ R168, R185, R0.reuse, -R2.reuse ;  /* 0x00000000b9a87223 */ /* 0x180fe20000010802 */
[----:B------:R-:W-:Y:S01]  /*6c80*/  FFMA.FTZ R170, R187, R0, -R2 ;  /* 0x00000000bbaa7223 */ /* 0x000fe20000010802 */
        /* <DEDUP_REMOVED lines=19> */
[----:B------:R-:W-:-:S05]  /*6dc0*/  FMNMX.FTZ R120, R167, R120, !PT ;  /* 0x00000078a7787209 */ /* 0x000fca0007810000 */
[----:B------:R-:W0:Y:S02]  /*6dd0*/  SHFL.BFLY PT, R141, R120, 0x2, 0x1f ;  /* 0x0c401f00788d7f89 */ /* 0x000e2400000e0000 */
[----:B------:R-:W-:Y:S08]  /*6de0*/  MUFU.EX2 R125, R125 ;  /* 0x0000007d007d7308 */ /* 0x000ff00000000800 */
[----:B------:R-:W-:Y:S08]  /*6df0*/  MUFU.EX2 R180, R180 ;  /* 0x000000b400b47308 */ /* 0x000ff00000000800 */
[----:B------:R-:W-:Y:S01]  /*6e00*/  MUFU.EX2 R121, R121 ;  /* 0x0000007900797308 */ /* 0x000fe20000000800 */
[----:B0-----:R-:W-:Y:S01]  /*6e10*/  FMNMX.FTZ R4, R120, R141, !PT ;  /* 0x0000008d78047209 */ /* 0x001fe20007810000 */
[----:B------:R-:W-:-:S06]  /*6e20*/  FFMA.FTZ R141, R161, R0, -R2 ;  /* 0x00000000a18d7223 */ /* 0x000fcc0000010802 */
[----:B------:R-:W-:Y:S01]  /*6e30*/  MUFU.EX2 R182, R182 ;  /* 0x000000b600b67308 */ /* 0x000fe20000000800 */
[----:B------:R-:W0:Y:S07]  /*6e40*/  SHFL.BFLY PT, R153, R4, 0x1, 0x1f ;  /* 0x0c201f0004997f89 */ /* 0x000e2e00000e0000 */
[----:B------:R-:W-:Y:S08]  /*6e50*/  MUFU.EX2 R137, R137 ;  /* 0x0000008900897308 */ /* 0x000ff00000000800 */
[----:B------:R-:W-:Y:S08]  /*6e60*/  MUFU.EX2 R176, R176 ;  /* 0x000000b000b07308 */ /* 0x000ff00000000800 */
[----:B------:R-:W-:Y:S01]  /*6e70*/  MUFU.EX2 R133, R133 ;  /* 0x0000008500857308 */ /* 0x000fe20000000800 */
[----:B0-----:R-:W-:Y:S01]  /*6e80*/  FMNMX.FTZ R4, R4, R153, !PT ;  /* 0x0000009904047209 */ /* 0x001fe20007810000 */
[----:B------:R-:W-:-:S03]  /*6e90*/  FFMA.FTZ R153, R165, R0, -R2 ;  /* 0x00000000a5997223 */ /* 0x000fc60000010802 */
[C---:B------:R-:W-:Y:S01]  /*6ea0*/  FSETP.NEU.FTZ.AND P1, PT, R4.reuse, -INF , PT ;  /* 0xff8000000400780b */ /* 0x040fe20003f3d000 */
[C---:B------:R-:W-:Y:S02]  /*6eb0*/  FMUL.FTZ R12, R4.reuse, R0 ;  /* 0x00000000040c7220 */ /* 0x040fe40000410000 */
[----:B------:R-:W0:Y:S01]  /*6ec0*/  MUFU.EX2 R2, R157 ;  /* 0x0000009d00027308 */ /* 0x000e220000000800 */
[----:B------:R-:W-:Y:S02]  /*6ed0*/  FSEL R128, R4, RZ, P1 ;  /* 0x000000ff04807208 */ /* 0x000fe40000800000 */
[----:B------:R-:W-:-:S05]  /*6ee0*/  FSEL R12, R12, RZ, P1 ;  /* 0x000000ff0c0c7208 */ /* 0x000fca0000800000 */
[----:B------:R-:W-:Y:S01]  /*6ef0*/  MUFU.EX2 R178, R178 ;  /* 0x000000b200b27308 */ /* 0x000fe20000000800 */
[-CC-:B------:R-:W-:Y:S01]  /*6f00*/  FFMA.FTZ R120, R3, R0.reuse, -R12.reuse ;  /* 0x0000000003787223 */ /* 0x180fe2000001080c */
[----:B------:R-:W-:Y:S01]  /*6f10*/  FADD.FTZ R3, -R128, R13 ;  /* 0x0000000d80037221 */ /* 0x000fe20000010100 */
[-CC-:B------:R-:W-:Y:S01]  /*6f20*/  FFMA.FTZ R20, R122, R0.reuse, -R12.reuse ;  /* 0x000000007a147223 */ /* 0x180fe2000001080c */
[-CC-:B------:R-:W-:Y:S01]  /*6f30*/  FFMA.FTZ R123, R123, R0.reuse, -R12.reuse ;  /* 0x000000007b7b7223 */ /* 0x180fe2000001080c */
[-CC-:B------:R-:W-:Y:S01]  /*6f40*/  FFMA.FTZ R127, R127, R0.reuse, -R12.reuse ;  /* 0x000000007f7f7223 */ /* 0x180fe2000001080c */
[-C--:B------:R-:W-:Y:S01]  /*6f50*/  FMUL.FTZ R3, R3, R0.reuse ;  /* 0x0000000003037220 */ /* 0x080fe20000410000 */
[-CC-:B------:R-:W-:Y:S01]  /*6f60*/  FFMA.FTZ R185, R189, R0.reuse, -R12.reuse ;  /* 0x00000000bdb97223 */ /* 0x180fe2000001080c */
[----:B------:R-:W-:Y:S01]  /*6f70*/  MUFU.EX2 R120, R120 ;  /* 0x0000007800787308 */ /* 0x000fe20000000800 */
[-CC-:B------:R-:W-:Y:S01]  /*6f80*/  FFMA.FTZ R122, R131, R0.reuse, -R12.reuse ;  /* 0x00000000837a7223 */ /* 0x180fe2000001080c */
[----:B0-----:R-:W-:Y:S01]  /*6f90*/  FFMA.FTZ R11, R2, R11, R225 ;  /* 0x0000000b020b7223 */ /* 0x001fe200000100e1 */
[-CC-:B------:R-:W-:Y:S01]  /*6fa0*/  FFMA.FTZ R187, R191, R0.reuse, -R12.reuse ;  /* 0x00000000bfbb7223 */ /* 0x180fe2000001080c */
[-CC-:B------:R-:W-:Y:S01]  /*6fb0*/  FFMA.FTZ R124, R135, R0.reuse, -R12.reuse ;  /* 0x00000000877c7223 */ /* 0x180fe2000001080c */
[-CC-:B------:R-:W-:Y:S01]  /*6fc0*/  FFMA.FTZ R181, R211, R0.reuse, -R12.reuse ;  /* 0x00000000d3b57223 */ /* 0x180fe2000001080c */
[----:B------:R-:W-:Y:S01]  /*6fd0*/  FADD.FTZ R11, R188, R11 ;  /* 0x0000000bbc0b7221 */ /* 0x000fe20000010000 */
        /* <DEDUP_REMOVED lines=13> */
[----:B------:R-:W1:Y:S08]  /*70b0*/  MUFU.EX2 R123, R123 ;  /* 0x0000007b007b7308 */ /* 0x000e700000000800 */
[----:B------:R-:W2:Y:S01]  /*70c0*/  MUFU.EX2 R127, R127 ;  /* 0x0000007f007f7308 */ /* 0x000ea20000000800 */
[----:B0-----:R-:W-:-:S07]  /*70d0*/  FFMA.FTZ R10, R3, R10, R20 ;  /* 0x0000000a030a7223 */ /* 0x001fce0000010014 */
[----:B------:R-:W0:Y:S01]  /*70e0*/  MUFU.EX2 R185, R185 ;  /* 0x000000b900b97308 */ /* 0x000e220000000800 */
[----:B-1----:R-:W-:Y:S01]  /*70f0*/  FADD.FTZ R13, R123, R10 ;  /* 0x0000000a7b0d7221 */ /* 0x002fe20000010000 */
[----:B------:R-:W-:-:S03]  /*7100*/  FADD.FTZ R10, R190, R11 ;  /* 0x0000000bbe0a7221 */ /* 0x000fc60000010000 */
        /* <DEDUP_REMOVED lines=9> */
[----:B------:R-:W-:-:S03]  /*71a0*/  FFMA.FTZ R134, R155, R0, -R12 ;  /* 0x000000009b867223 */ /* 0x000fc6000001080c */
[----:B------:R-:W-:Y:S02]  /*71b0*/  FADD.FTZ R13, R125, R136 ;  /* 0x000000887d0d7221 */ /* 0x000fe40000010000 */
[----:B------:R-:W0:Y:S01]  /*71c0*/  MUFU.EX2 R124, R124 ;  /* 0x0000007c007c7308 */ /* 0x000e220000000800 */
[----:B-1----:R-:W-:Y:S01]  /*71d0*/  FADD.FTZ R10, R122, R11 ;  /* 0x0000000b7a0a7221 */ /* 0x002fe20000010000 */
[----:B------:R-:W-:-:S04]  /*71e0*/  FADD.FTZ R136, R180, R13 ;  /* 0x0000000db4887221 */ /* 0x000fc80000010000 */
[----:B------:R-:W-:Y:S01]  /*71f0*/  FADD.FTZ R13, R121, R136 ;  /* 0x00000088790d7221 */ /* 0x000fe20000010000 */
[-C--:B------:R-:W-:Y:S01]  /*7200*/  FFMA.FTZ R136, R159, R0.reuse, -R12 ;  /* 0x000000009f887223 */ /* 0x080fe2000001080c */
[----:B------:R-:W1:Y:S01]  /*7210*/  MUFU.EX2 R181, R181 ;  /* 0x000000b500b57308 */ /* 0x000e620000000800 */
[----:B--2---:R-:W-:Y:S01]  /*7220*/  FADD.FTZ R11, R187, R10 ;  /* 0x0000000abb0b7221 */ /* 0x004fe20000010000 */
[----:B------:R-:W-:Y:S01]  /*7230*/  FADD.FTZ R138, R182, R13 ;  /* 0x0000000db68a7221 */ /* 0x000fe20000010000 */
[-CC-:B------:R-:W-:Y:S01]  /*7240*/  FFMA.FTZ R13, R223, R0.reuse, -R12.reuse ;  /* 0x00000000df0d7223 */ /* 0x180fe2000001080c */
[----:B------:R-:W-:Y:S02]  /*7250*/  FFMA.FTZ R12, R167, R0, -R12 ;  /* 0x00000000a70c7223 */ /* 0x000fe4000001080c */
[----:B------:R-:W-:Y:S02]  /*7260*/  FADD.FTZ R131, R137, R138 ;  /* 0x0000008a89837221 */ /* 0x000fe40000010000 */
[----:B------:R-:W2:Y:S01]  /*7270*/  MUFU.EX2 R126, R126 ;  /* 0x0000007e007e7308 */ /* 0x000ea20000000800 */
[----:B0-----:R-:W-:Y:S01]  /*7280*/  FADD.FTZ R10, R124, R11 ;  /* 0x0000000b7c0a7221 */ /* 0x001fe20000010000 */
[----:B------:R-:W-:-:S04]  /*7290*/  FADD.FTZ R138, R176, R131 ;  /* 0x00000083b08a7221 */ /* 0x000fc80000010000 */
        /* <DEDUP_REMOVED lines=52> */
.L_x_4578:
[----:B------:R-:W-:Y:S01]  /*75e0*/  UIADD3 UR5, UR5, 0x30860, URZ ;  /* 0x0003086005057890 */ /* 0x000fe2000fffe03f */
[----:B------:R-:W-:Y:S01]  /*75f0*/  ISETP.GT.AND P1, PT, R15, R14, PT ;  /* 0x0000000e0f00720c */ /* 0x000fe20003f24270 */
        /* <DEDUP_REMOVED lines=32> */
.L_x_4560:
[----:B------:R-:W-:Y:S01]  /*7800*/  ISETP.NE.AND P2, PT, R203, 0x1, PT ;  /* 0x00000001cb00780c */ /* 0x000fe20003f45270 */
[----:B------:R-:W-:Y:S01]  /*7810*/  VIADD R12, R22, 0x7f ;  /* 0x0000007f160c7836 */ /* 0x000fe20000000000 */
[----:B------:R-:W-:Y:S02]  /*7820*/  LOP3.LUT P1, RZ, R16, 0x80000, RZ, 0xc0, !PT ;  /* 0x0008000010ff7812 */ /* 0x000fe4000782c0ff */
[----:B------:R-:W-:-:S09]  /*7830*/  IADD3 R21, R17, 0x1, -R18 ;  /* 0x0000000111157810 */ /* 0x000fd20007ffe812 */
[----:B------:R-:W0:Y:S08]  /*7840*/  @P2 LDC R13, c[0x0][0x44c] ;  /* 0x00011300ff0d2b82 */ /* 0x000e300000000800 */
[----:B------:R-:W1:Y:S01]  /*7850*/  @P2 LDC R14, c[0x0][0x450] ;  /* 0x00011400ff0e2b82 */ /* 0x000e620000000800 */
[----:B0-----:R-:W-:-:S05]  /*7860*/  @P2 IMAD.HI.U32 R13, R12, R13, RZ ;  /* 0x0000000d0c0d2227 */ /* 0x001fca00078e00ff */
[----:B-1----:R-:W-:-:S05]  /*7870*/  @P2 SHF.R.U32.HI R12, RZ, R14, R13 ;  /* 0x0000000eff0c2219 */ /* 0x002fca000001160d */
[----:B------:R-:W-:-:S04]  /*7880*/  IMAD.IADD R12, R21, 0x1, R12 ;  /* 0x00000001150c7824 */ /* 0x000fc800078e020c */
[----:B------:R-:W-:Y:S01]  /*7890*/  VIADD R13, R12, -UR43 ;  /* 0x8000002b0c0d7c36 */ /* 0x000fe20008000000 */
[----:B------:R-:W-:Y:S06]  /*78a0*/  @!P1 BRA `(.L_x_4580) ;  /* 0x0000000000449947 */ /* 0x000fec0003800000 */
        /* <DEDUP_REMOVED lines=10> */
.L_x_4581:
[----:B------:R-:W0:Y:S02]  /*7950*/  LDC R121, c[0x0][0x9e4] ;  /* 0x00027900ff797b82 */ /* 0x000e240000000800 */
[----:B0-----:R-:W-:-:S13]  /*7960*/  ISETP.NE.AND P1, PT, R121, 0x1, PT ;  /* 0x000000017900780c */ /* 0x001fda0003f25270 */
[----:B------:R-:W0:Y:S02]  /*7970*/  @P1 LDC.64 R20, c[0x0][0x9e8] ;  /* 0x00027a00ff141b82 */ /* 0x000e240000000a00 */
[----:B0-----:R-:W-:-:S05]  /*7980*/  @P1 IMAD.HI.U32 R14, R12, R20, RZ ;  /* 0x000000140c0e1227 */ /* 0x001fca00078e00ff */
[----:B------:R-:W-:-:S07]  /*7990*/  @P1 SHF.R.U32.HI R12, RZ, R21, R14 ;  /* 0x00000015ff0c1219 */ /* 0x000fce000001160e */
.L_x_4582:
[----:B------:R-:W-:-:S05]  /*79a0*/  IMAD R12, R12, R121, RZ ;  /* 0x000000790c0c7224 */ /* 0x000fca00078e02ff */
[----:B------:R-:W-:-:S07]  /*79b0*/  VIMNMX R13, R13, R12, !PT ;  /* 0x0000000c0d0d7248 */ /* 0x000fce0007fe0100 */
.L_x_4580:
[----:B------:R-:W-:-:S04]  /*79c0*/  VIADD R13, R13, 0x5f ;  /* 0x0000005f0d0d7836 */ /* 0x000fc80000000000 */
[----:B------:R-:W-:-:S05]  /*79d0*/  IMAD.HI R13, R13, 0x2aaaaaab, RZ ;  /* 0x2aaaaaab0d0d7827 */ /* 0x000fca00078e02ff */
[----:B------:R-:W-:-:S04]  /*79e0*/  SHF.R.U32.HI R12, RZ, 0x1f, R13 ;  /* 0x0000001fff0c7819 */ /* 0x000fc8000001160d */
[----:B------:R-:W-:-:S04]  /*79f0*/  LEA.HI.SX32 R13, R13, R12, 0x1c ;  /* 0x0000000c0d0d7211 */ /* 0x000fc800078fe2ff */
[----:B------:R-:W-:-:S04]  /*7a00*/  VIMNMX R12, R194, R13, !PT ;  /* 0x0000000dc20c7248 */ /* 0x000fc80007fe0100 */
[----:B------:R-:W-:-:S13]  /*7a10*/  ISETP.GE.AND P1, PT, R15, R12, PT ;  /* 0x0000000c0f00720c */ /* 0x000fda0003f26270 */
[----:B------:R-:W-:Y:S05]  /*7a20*/  @!P1 BRA `(.L_x_4583) ;  /* 0x0000001c008c9947 */ /* 0x000fea0003800000 */
[----:B------:R-:W-:Y:S01]  /*7a30*/  IMAD.MOV.U32 R21, RZ, RZ, R4 ;  /* 0x000000ffff157224 */ /* 0x000fe200078e0004 */
[----:B------:R-:W-:Y:S01]  /*7a40*/  UMOV UR7, UR38 ;  /* 0x0000002600077c82 */ /* 0x000fe20008000000 */
[----:B------:R-:W-:Y:S01]  /*7a50*/  IMAD.MOV.U32 R13, RZ, RZ, R5 ;  /* 0x000000ffff0d7224 */ /* 0x000fe200078e0005 */
[----:B------:R-:W-:-:S06]  /*7a60*/  UMOV UR4, UR39 ;  /* 0x0000002700047c82 */ /* 0x000fcc0008000000 */
.L_x_4594:
[----:B------:R-:W-:-:S04]  /*7a70*/  UISETP.NE.AND UP0, UPT, UR4, 0x1, UPT ;  /* 0x000000010400788c */ /* 0x000fc8000bf05270 */
[----:B------:R-:W-:-:S04]  /*7a80*/  USEL UR38, URZ, 0x1, UP0 ;  /* 0x000000013f267887 */ /* 0x000fc80008000000 */
[----:B------:R-:W-:Y:S01]  /*7a90*/  ULOP3.LUT UR38, UR7, UR38, URZ, 0x3c, !UPT ;  /* 0x0000002607267292 */ /* 0x000fe2000f8e3c3f */
[----:B------:R-:W-:Y:S11]  /*7aa0*/  @!P0 BRA `(.L_x_4584) ;  /* 0x0000000000048947 */ /* 0x000ff60003800000 */
[----:B------:R-:W-:Y:S01]  /*7ab0*/  BPT.TRAP 0x1 ;  /* 0x000000040000795c */ /* 0x000fe20000300000 */
.L_x_4584:
        /* <DEDUP_REMOVED lines=9> */
.L_x_4585:
[----:B-1----:R-:W-:Y:S05]  /*7b50*/  @P1 BRA `(.L_x_4586) ;  /* 0x0000000000081947 */ /* 0x002fea0003800000 */
[----:B------:R-:W1:Y:S02]  /*7b60*/  SYNCS.PHASECHK.TRANS64.TRYWAIT P1, [UR6+0x30830], R0 ;  /* 0x03083000ff0075a7 */ /* 0x000e640008020146 */
[----:B-1----:R-:W-:Y:S05]  /*7b70*/  @!P1 BRA `(.L_x_4587) ;  /* 0x000000e000c49947 */ /* 0x002fea0003800000 */
.L_x_4586:
        /* <DEDUP_REMOVED lines=167> */
.L_x_4588:
[----:B------:R-:W-:Y:S01]  /*85f0*/  ULEA UR5, UR4, UR40, 0x3 ;  /* 0x0000002804057291 */ /* 0x000fe2000f8e183f */
[----:B01----:R-:W-:-:S05]  /*8600*/  IMAD.U32 R0, RZ, RZ, UR7 ;  /* 0x00000007ff007e24 */ /* 0x003fca000f8e00ff */
[----:B------:R-:W-:-:S04]  /*8610*/  SHF.L.U32 R0, R0, 0x1f, RZ ;  /* 0x0000001f00007819 */ /* 0x000fc800000006ff */
[----:B------:R0:W1:Y:S01]  /*8620*/  SYNCS.PHASECHK.TRANS64.TRYWAIT P1, [UR5+0x30850], R0 ;  /* 0x03085000ff0075a7 */ /* 0x0000620008020145 */
[----:B------:R-:W-:Y:S05]  /*8630*/  @!P0 BRA `(.L_x_4589) ;  /* 0x0000000000048947 */ /* 0x000fea0003800000 */
[----:B------:R-:W-:Y:S01]  /*8640*/  BPT.TRAP 0x1 ;  /* 0x000000040000795c */ /* 0x000fe20000300000 */
.L_x_4589:
[----:B-1----:R-:W-:Y:S05]  /*8650*/  @P1 BRA `(.L_x_4590) ;  /* 0x0000000000081947 */ /* 0x002fea0003800000 */
[----:B------:R-:W1:Y:S02]  /*8660*/  SYNCS.PHASECHK.TRANS64.TRYWAIT P1, [UR5+0x30850], R0 ;  /* 0x03085000ff0075a7 */ /* 0x000e640008020145 */
[----:B-1----:R-:W-:Y:S05]  /*8670*/  @!P1 BRA `(.L_x_4591) ;  /* 0x000000d8001c9947 */ /* 0x002fea0003800000 */
.L_x_4590:
        /* <DEDUP_REMOVED lines=38> */
.L_x_4592:
        /* <DEDUP_REMOVED lines=60> */
[C---:B0-----:R-:W-:Y:S01]  /*8ca0*/  FMUL.FTZ R169, R5.reuse, R0 ;  /* 0x0000000005a97220 */ /* 0x041fe20000410000 */
[----:B------:R-:W-:-:S03]  /*8cb0*/  FADD.FTZ R13, -R5, R13 ;  /* 0x0000000d050d7221 */ /* 0x000fc60000010100 */
[-CC-:B------:R-:W-:Y:S01]  /*8cc0*/  FFMA.FTZ R188, R121, R0.reuse, -R169.reuse ;  /* 0x0000000079bc7223 */ /* 0x180fe200000108a9 */
[-CC-:B------:R-:W-:Y:S01]  /*8cd0*/  FFMA.FTZ R121, R129, R0.reuse, -R169.reuse ;  /* 0x0000000081797223 */ /* 0x180fe200000108a9 */
[-CC-:B------:R-:W-:Y:S01]  /*8ce0*/  FFMA.FTZ R129, R137, R0.reuse, -R169.reuse ;  /* 0x0000000089817223 */ /* 0x180fe200000108a9 */
[-CC-:B------:R-:W-:Y:S01]  /*8cf0*/  FFMA.FTZ R137, R145, R0.reuse, -R169.reuse ;  /* 0x0000000091897223 */ /* 0x180fe200000108a9 */
[-CC-:B------:R-:W-:Y:S01]  /*8d00*/  FFMA.FTZ R145, R153, R0.reuse, -R169.reuse ;  /* 0x0000000099917223 */ /* 0x180fe200000108a9 */
[-C--:B------:R-:W-:Y:S01]  /*8d10*/  FFMA.FTZ R153, R161, R0.reuse, -R169 ;  /* 0x00000000a1997223 */ /* 0x080fe200000108a9 */
[C---:B------:R-:W-:Y:S01]  /*8d20*/  FADD.FTZ R3, -R4.reuse, R21 ;  /* 0x0000001504037221 */ /* 0x040fe20000010100 */
[-C--:B------:R-:W-:Y:S01]  /*8d30*/  FMUL.FTZ R161, R4, R0.reuse ;  /* 0x0000000004a17220 */ /* 0x080fe20000410000 */
[-C--:B------:R-:W-:Y:S01]  /*8d40*/  FMUL.FTZ R168, R13, R0.reuse ;  /* 0x000000000da87220 */ /* 0x080fe20000410000 */
[-C--:B------:R-:W-:Y:S01]  /*8d50*/  FFMA.FTZ R13, R120, R0.reuse, -R169 ;  /* 0x00000000780d7223 */ /* 0x080fe200000108a9 */
[-C--:B------:R-:W-:Y:S01]  /*8d60*/  FMUL.FTZ R3, R3, R0.reuse ;  /* 0x0000000003037220 */ /* 0x080fe20000410000 */
[-CC-:B------:R-:W-:Y:S01]  /*8d70*/  FFMA.FTZ R14, R122, R0.reuse, -R161.reuse ;  /* 0x000000007a0e7223 */ /* 0x180fe200000108a1 */
[-C--:B------:R-:W-:Y:S01]  /*8d80*/  FFMA.FTZ R189, R123, R0.reuse, -R161 ;  /* 0x000000007bbd7223 */ /* 0x080fe200000108a1 */
[----:B------:R-:W-:Y:S01]  /*8d90*/  MUFU.EX2 R2, R168 ;  /* 0x000000a800027308 */ /* 0x000fe20000000800 */
[-C--:B------:R-:W-:Y:S01]  /*8da0*/  FFMA.FTZ R190, R124, R0.reuse, -R169 ;  /* 0x000000007cbe7223 */ /* 0x080fe200000108a9 */
[-C--:B------:R-:W-:Y:S01]  /*8db0*/  FFMA.FTZ R191, R126, R0.reuse, -R161 ;  /* 0x000000007ebf7223 */ /* 0x080fe200000108a1 */
[-C--:B------:R-:W-:Y:S01]  /*8dc0*/  FFMA.FTZ R21, R125, R0.reuse, -R169 ;  /* 0x000000007d157223 */ /* 0x080fe200000108a9 */
[-C--:B------:R-:W-:Y:S01]  /*8dd0*/  FFMA.FTZ R20, R127, R0.reuse, -R161 ;  /* 0x000000007f147223 */ /* 0x080fe200000108a1 */
[-C--:B------:R-:W-:Y:S01]  /*8de0*/  FFMA.FTZ R184, R128, R0.reuse, -R169 ;  /* 0x0000000080b87223 */ /* 0x080fe200000108a9 */
[-CC-:B------:R-:W-:Y:S01]  /*8df0*/  FFMA.FTZ R185, R130, R0.reuse, -R161.reuse ;  /* 0x0000000082b97223 */ /* 0x180fe200000108a1 */
[-C--:B------:R-:W-:Y:S01]  /*8e00*/  FFMA.FTZ R120, R131, R0.reuse, -R161 ;  /* 0x0000000083787223 */ /* 0x080fe200000108a1 */
[----:B------:R-:W0:Y:S01]  /*8e10*/  MUFU.EX2 R13, R13 ;  /* 0x0000000d000d7308 */ /* 0x000e220000000800 */
[-C--:B------:R-:W-:Y:S01]  /*8e20*/  FFMA.FTZ R186, R132, R0.reuse, -R169 ;  /* 0x0000000084ba7223 */ /* 0x080fe200000108a9 */
[-C--:B------:R-:W-:Y:S01]  /*8e30*/  FFMA.FTZ R187, R134, R0.reuse, -R161 ;  /* 0x0000000086bb7223 */ /* 0x080fe200000108a1 */
[-C--:B------:R-:W-:Y:S01]  /*8e40*/  FFMA.FTZ R125, R133, R0.reuse, -R169 ;  /* 0x00000000857d7223 */ /* 0x080fe200000108a9 */
[-C--:B------:R-:W-:Y:S01]  /*8e50*/  FFMA.FTZ R122, R135, R0.reuse, -R161 ;  /* 0x00000000877a7223 */ /* 0x080fe200000108a1 */
[-C--:B------:R-:W-:Y:S01]  /*8e60*/  FFMA.FTZ R180, R136, R0.reuse, -R169 ;  /* 0x0000000088b47223 */ /* 0x080fe200000108a9 */
        /* <DEDUP_REMOVED lines=21> */
[-CC-:B------:R-:W-:Y:S01]  /*8fc0*/  FFMA.FTZ R149, R157, R0.reuse, -R169.reuse ;  /* 0x000000009d957223 */ /* 0x180fe200000108a9 */
[-CC-:B------:R-:W-:Y:S01]  /*8fd0*/  FFMA.FTZ R168, R160, R0.reuse, -R169.reuse ;  /* 0x00000000a0a87223 */ /* 0x180fe200000108a9 */
[-CC-:B------:R-:W-:Y:S01]  /*8fe0*/  FFMA.FTZ R170, R164, R0.reuse, -R169.reuse ;  /* 0x00000000a4aa7223 */ /* 0x180fe200000108a9 */
[-C--:B------:R-:W-:Y:S01]  /*8ff0*/  FFMA.FTZ R157, R165, R0.reuse, -R169 ;  /* 0x00000000a59d7223 */ /* 0x080fe200000108a9 */
[--C-:B------:R-:W-:Y:S01]  /*9000*/  FFMA.FTZ R169, R162, R0, -R161.reuse ;  /* 0x00000000a2a97223 */ /* 0x100fe200000108a1 */
[----:B------:R-:W2:Y:S01]  /*9010*/  MUFU.EX2 R189, R189 ;  /* 0x000000bd00bd7308 */ /* 0x000ea20000000800 */
[----:B-1----:R-:W-:Y:S01]  /*9020*/  FFMA.FTZ R10, R3, R10, R14 ;  /* 0x0000000a030a7223 */ /* 0x002fe2000001000e */
[-CC-:B------:R-:W-:Y:S01]  /*9030*/  FFMA.FTZ R163, R163, R0.reuse, -R161.reuse ;  /* 0x00000000a3a37223 */ /* 0x180fe200000108a1 */
[----:B------:R-:W-:-:S05]  /*9040*/  FFMA.FTZ R166, R166, R0, -R161 ;  /* 0x00000000a6a67223 */ /* 0x000fca00000108a1 */
        /* <DEDUP_REMOVED lines=18> */
[----:B------:R-:W-:-:S06]  /*9170*/  FFMA.FTZ R132, R155, R0, -R161 ;  /* 0x000000009b847223 */ /* 0x000fcc00000108a1 */
        /* <DEDUP_REMOVED lines=16> */
[-CC-:B------:R-:W-:Y:S01]  /*9280*/  FFMA.FTZ R134, R159, R0.reuse, -R161.reuse ;  /* 0x000000009f867223 */ /* 0x180fe200000108a1 */
[----:B------:R-:W-:-:S05]  /*9290*/  FFMA.FTZ R161, R167, R0, -R161 ;  /* 0x00000000a7a17223 */ /* 0x000fca00000108a1 */
        /* <DEDUP_REMOVED lines=58> */
.L_x_4593:
[----:B------:R-:W-:Y:S01]  /*9640*/  UIADD3 UR5, UR5, 0x30860, URZ ;  /* 0x0003086005057890 */ /* 0x000fe2000fffe03f */
[C---:B------:R-:W-:Y:S01]  /*9650*/  ISETP.GT.AND P1, PT, R15.reuse, R12, PT ;  /* 0x0000000c0f00720c */ /* 0x040fe20003f24270 */
        /* <DEDUP_REMOVED lines=32> */
.L_x_4583:
[----:B------:R-:W-:-:S13]  /*9860*/  ISETP.GE.AND P1, PT, R15, R194, PT ;  /* 0x000000c20f00720c */ /* 0x000fda0003f26270 */
[----:B------:R-:W-:Y:S05]  /*9870*/  @!P1 BRA `(.L_x_4595) ;  /* 0x0000003000509947 */ /* 0x000fea0003800000 */
[----:B------:R-:W-:Y:S01]  /*9880*/  IMAD.MOV.U32 R13, RZ, RZ, R4 ;  /* 0x000000ffff0d7224 */ /* 0x000fe200078e0004 */
[----:B------:R-:W-:Y:S01]  /*9890*/  UMOV UR6, UR38 ;  /* 0x0000002600067c82 */ /* 0x000fe20008000000 */
[----:B------:R-:W-:Y:S01]  /*98a0*/  IMAD.MOV.U32 R12, RZ, RZ, R5 ;  /* 0x000000ffff0c7224 */ /* 0x000fe200078e0005 */
[----:B------:R-:W-:Y:S01]  /*98b0*/  UMOV UR4, UR39 ;  /* 0x0000002700047c82 */ /* 0x000fe20008000000 */
[----:B------:R-:W-:Y:S01]  /*98c0*/  ULDC UR42, c[0x0][0x9e4] ;  /* 0x00027900002a7ab9 */ /* 0x000fe20000000800 */
[----:B------:R-:W-:Y:S01]  /*98d0*/  ULDC UR43, c[0x0][0x9dc] ;  /* 0x00027700002b7ab9 */ /* 0x000fe20000000800 */
[----:B------:R-:W-:-:S05]  /*98e0*/  ULDC UR54, c[0x0][0x9e0] ;  /* 0x0002780000367ab9 */ /* 0x000fca0000000800 */
.L_x_4614:
        /* <DEDUP_REMOVED lines=8> */
.L_x_4596:
[----:B------:R-:W-:Y:S01]  /*9970*/  ULEA UR5, UR39, UR40, 0x3 ;  /* 0x0000002827057291 */ /* 0x000fe2000f8e183f */
[----:B------:R-:W-:-:S05]  /*9980*/  IMAD.U32 R0, RZ, RZ, UR38 ;  /* 0x00000026ff007e24 */ /* 0x000fca000f8e00ff */
[----:B------:R-:W-:-:S04]  /*9990*/  SHF.L.U32 R0, R0, 0x1f, RZ ;  /* 0x0000001f00007819 */ /* 0x000fc800000006ff */
[----:B------:R0:W1:Y:S01]  /*99a0*/  SYNCS.PHASECHK.TRANS64.TRYWAIT P1, [UR5+0x30830], R0 ;  /* 0x03083000ff0075a7 */ /* 0x0000620008020145 */
[----:B------:R-:W-:Y:S05]  /*99b0*/  @!P0 BRA `(.L_x_4597) ;  /* 0x0000000000048947 */ /* 0x000fea0003800000 */
[----:B------:R-:W-:Y:S01]  /*99c0*/  BPT.TRAP 0x1 ;  /* 0x000000040000795c */ /* 0x000fe20000300000 */
.L_x_4597:
[----:B-1----:R-:W-:Y:S05]  /*99d0*/  @P1 BRA `(.L_x_4598) ;  /* 0x0000000000081947 */ /* 0x002fea0003800000 */
[----:B------:R-:W1:Y:S02]  /*99e0*/  SYNCS.PHASECHK.TRANS64.TRYWAIT P1, [UR5+0x30830], R0 ;  /* 0x03083000ff0075a7 */ /* 0x000e640008020145 */
[----:B-1----:R-:W-:Y:S05]  /*99f0*/  @!P1 BRA `(.L_x_4599) ;  /* 0x000000c400549947 */ /* 0x002fea0003800000 */
.L_x_4598:
        /* <DEDUP_REMOVED lines=167> */
.L_x_4600:
[----:B------:R-:W-:Y:S01]  /*a470*/  ULEA UR5, UR4, UR40, 0x3 ;  /* 0x0000002804057291 */ /* 0x000fe2000f8e183f */
[----:B01----:R-:W-:-:S05]  /*a480*/  IMAD.U32 R0, RZ, RZ, UR6 ;  /* 0x00000006ff007e24 */ /* 0x003fca000f8e00ff */
[----:B------:R-:W-:-:S04]  /*a490*/  SHF.L.U32 R0, R0, 0x1f, RZ ;  /* 0x0000001f00007819 */ /* 0x000fc800000006ff */
[----:B------:R0:W1:Y:S01]  /*a4a0*/  SYNCS.PHASECHK.TRANS64.TRYWAIT P1, [UR5+0x30850], R0 ;  /* 0x03085000ff0075a7 */ /* 0x0000620008020145 */
[----:B------:R-:W-:Y:S05]  /*a4b0*/  @!P0 BRA `(.L_x_4601) ;  /* 0x0000000000048947 */ /* 0x000fea0003800000 */
[----:B------:R-:W-:Y:S01]  /*a4c0*/  BPT.TRAP 0x1 ;  /* 0x000000040000795c */ /* 0x000fe20000300000 */
.L_x_4601:
[----:B-1----:R-:W-:Y:S05]  /*a4d0*/  @P1 BRA `(.L_x_4602) ;  /* 0x0000000000081947 */ /* 0x002fea0003800000 */
[----:B------:R-:W1:Y:S02]  /*a4e0*/  SYNCS.PHASECHK.TRANS64.TRYWAIT P1, [UR5+0x30850], R0 ;  /* 0x03085000ff0075a7 */ /* 0x000e640008020145 */
[----:B-1----:R-:W-:Y:S05]  /*a4f0*/  @!P1 BRA `(.L_x_4603) ;  /* 0x000000b800ac9947 */ /* 0x002fea0003800000 */
.L_x_4602:
[----:B------:R-:W-:Y:S01]  /*a500*/  UIADD3 UR6, UR40, 0x400, URZ ;  /* 0x0000040028067890 */ /* 0x000fe2000fffe03f */
[----:B------:R-:W-:Y:S01]  /*a510*/  WARPGROUP.ARRIVE ;  /* 0x00000000000079c5 */ /* 0x000fe20000000000 */
[----:B------:R-:W-:Y:S02]  /*a520*/  UMOV UR11, 0x40000040 ;  /* 0x40000040000b7882 */ /* 0x000fe40000000000 */
[----:B------:R-:W-:-:S04]  /*a530*/  USHF.R.U32.HI UR6, URZ, 0x4, UR6 ;  /* 0x000000043f067899 */ /* 0x000fc80008011606 */
        /* <DEDUP_REMOVED lines=9> */
[----:B------:R-:W-:Y:S02]  /*a5d0*/  WARPGROUP.DEPBAR.LE gsb0, 0x0 ;  /* 0x00008000000079c5 */ /* 0x000fe40000010000 */
[----:B------:R-:W-:-:S14]  /*a5e0*/  WARPGROUP.ARRIVE ;  /* 0x00000000000079c5 */ /* 0x000fdc0000000000 */
        /* <DEDUP_REMOVED lines=27> */
.L_x_4604:
[----:B------:R-:W-:Y:S01]  /*a7a0*/  ISETP.NE.AND P2, PT, R203, 0x1, PT ;  /* 0x00000001cb00780c */ /* 0x000fe20003f45270 */
[----:B------:R-:W-:Y:S01]  /*a7b0*/  IMAD.IADD R5, R192, 0x1, R22 ;  /* 0x00000001c0057824 */ /* 0x000fe200078e0216 */
[----:B------:R-:W-:Y:S01]  /*a7c0*/  ULEA UR4, UR7, UR40, 0x3 ;  /* 0x0000002807047291 */ /* 0x000fe2000f8e183f */
[----:B------:R-:W-:Y:S01]  /*a7d0*/  IMAD R20, R15, -0x60, RZ ;  /* 0xffffffa00f147824 */ /* 0x000fe200078e02ff */
[----:B------:R-:W-:Y:S02]  /*a7e0*/  LOP3.LUT P1, RZ, R16, 0x80000, RZ, 0xc0, !PT ;  /* 0x0008000010ff7812 */ /* 0x000fe4000782c0ff */
[----:B------:R-:W-:-:S04]  /*a7f0*/  UIADD3 UR4, UR4, 0x30840, URZ ;  /* 0x0003084004047890 */ /* 0x000fc8000fffe03f */
[----:B------:R-:W-:-:S03]  /*a800*/  UPRMT UR4, UR60, 0x654, UR4 ;  /* 0x000006543c047896 */ /* 0x000fc60008000004 */
[----:B01----:R-:W0:Y:S08]  /*a810*/  @P2 LDC R0, c[0x0][0x44c] ;  /* 0x00011300ff002b82 */ /* 0x003e300000000800 */
[----:B------:R-:W1:Y:S01]  /*a820*/  @P2 LDC R3, c[0x0][0x450] ;  /* 0x00011400ff032b82 */ /* 0x000e620000000800 */
[----:B------:R-:W-:Y:S01]  /*a830*/  SYNCS.ARRIVE.TRANS64.RED.A1T0 RZ, [UR4], RZ ;  /* 0x000000ffffff79a7 */ /* 0x000fe20008100404 */
[----:B------:R-:W-:Y:S01]  /*a840*/  ULOP3.LUT UR4, URZ, UR43, URZ, 0x33, !UPT ;  /* 0x0000002b3f047292 */ /* 0x000fe2000f8e333f */
        /* <DEDUP_REMOVED lines=24> */
.L_x_4607:
[----:B------:R-:W-:-:S05]  /*a9d0*/  IMAD.U32 R169, RZ, RZ, UR42 ;  /* 0x0000002affa97e24 */ /* 0x000fca000f8e00ff */
[----:B------:R-:W-:-:S13]  /*a9e0*/  ISETP.NE.AND P1, PT, R169, 0x1, PT ;  /* 0x00000001a900780c */ /* 0x000fda0003f25270 */
[----:B------:R-:W0:Y:S02]  /*a9f0*/  @P1 LDC.64 R2, c[0x0][0x9e8] ;  /* 0x00027a00ff021b82 */ /* 0x000e240000000a00 */
[----:B0-----:R-:W-:-:S05]  /*aa00*/  @P1 IMAD.HI.U32 R2, R21, R2, RZ ;  /* 0x0000000215021227 */ /* 0x001fca00078e00ff */
[----:B------:R-:W-:-:S07]  /*aa10*/  @P1 SHF.R.U32.HI R21, RZ, R3, R2 ;  /* 0x00000003ff151219 */ /* 0x000fce0000011602 */
.L_x_4608:
[----:B------:R-:W-:Y:S05]  /*aa20*/  BSYNC B0 ;  /* 0x0000000000007941 */ /* 0x000fea0003800000 */
.L_x_4606:
[----:B------:R-:W-:-:S05]  /*aa30*/  IMAD R21, R21, R169, R0 ;  /* 0x000000a915157224 */ /* 0x000fca00078e0200 */
[----:B------:R-:W-:Y:S02]  /*aa40*/  VIADDMNMX R4, R21, R169, R4, PT ;  /* 0x000000a915047246 */ /* 0x000fe40003800104 */
[----:B------:R-:W-:-:S07]  /*aa50*/  VIMNMX R14, R14, R21, !PT ;  /* 0x000000150e0e7248 */ /* 0x000fce0007fe0100 */
.L_x_4605:
        /* <DEDUP_REMOVED lines=151> */
.L_x_4611:
[----:B------:R-:W-:-:S05]  /*b3d0*/  IMAD.U32 R20, RZ, RZ, UR42 ;  /* 0x0000002aff147e24 */ /* 0x000fca000f8e00ff */
[----:B------:R-:W-:-:S13]  /*b3e0*/  ISETP.NE.AND P6, PT, R20, 0x1, PT ;  /* 0x000000011400780c */ /* 0x000fda0003fc5270 */
[----:B------:R-:W0:Y:S02]  /*b3f0*/  @P6 LDC.64 R2, c[0x0][0x9e8] ;  /* 0x00027a00ff026b82 */ /* 0x000e240000000a00 */
[----:B0-----:R-:W-:-:S05]  /*b400*/  @P6 IMAD.HI.U32 R2, R5, R2, RZ ;  /* 0x0000000205026227 */ /* 0x001fca00078e00ff */
[----:B------:R-:W-:-:S07]  /*b410*/  @P6 SHF.R.U32.HI R5, RZ, R3, R2 ;  /* 0x00000003ff056219 */ /* 0x000fce0000011602 */
.L_x_4612:
[----:B------:R-:W-:Y:S05]  /*b420*/  BSYNC B0 ;  /* 0x0000000000007941 */ /* 0x000fea0003800000 */
.L_x_4610:
[----:B------:R-:W-:-:S05]  /*b430*/  IMAD R5, R5, R20, R0 ;  /* 0x0000001405057224 */ /* 0x000fca00078e0200 */
[----:B------:R-:W-:Y:S02]  /*b440*/  VIADDMNMX R4, R5, R20, R4, PT ;  /* 0x0000001405047246 */ /* 0x000fe40003800104 */
[----:B------:R-:W-:-:S07]  /*b450*/  VIMNMX R14, R14, R5, !PT ;  /* 0x000000050e0e7248 */ /* 0x000fce0007fe0100 */
.L_x_4609:
        /* <DEDUP_REMOVED lines=308> */
.L_x_4613:
        /* <DEDUP_REMOVED lines=34> */
.L_x_4595:
        /* <DEDUP_REMOVED lines=99> */
.L_x_4615:
[----:B------:R-:W-:Y:S01]  /*cff0*/  ULEA UR5, UR39, UR40, 0x3 ;  /* 0x0000002827057291 */ /* 0x000fe2000f8e183f */
[----:B------:R-:W-:-:S05]  /*d000*/  IMAD.U32 R2, RZ, RZ, UR38 ;  /* 0x00000026ff027e24 */ /* 0x000fca000f8e00ff */
[----:B------:R-:W-:-:S04]  /*d010*/  SHF.L.U32 R2, R2, 0x1f, RZ ;  /* 0x0000001f02027819 */ /* 0x000fc800000006ff */
[----:B------:R0:W1:Y:S01]  /*d020*/  SYNCS.PHASECHK.TRANS64.TRYWAIT P1, [UR5+0x30850], R2 ;  /* 0x03085002ff0075a7 */ /* 0x0000620008020145 */
[----:B------:R-:W-:Y:S05]  /*d030*/  @!P0 BRA `(.L_x_4616) ;  /* 0x0000000000048947 */ /* 0x000fea0003800000 */
[----:B------:R-:W-:Y:S01]  /*d040*/  BPT.TRAP 0x1 ;  /* 0x000000040000795c */ /* 0x000fe20000300000 */
.L_x_4616:
[----:B-1----:R-:W-:Y:S05]  /*d050*/  @P1 BRA `(.L_x_4617) ;  /* 0x0000000000081947 */ /* 0x002fea0003800000 */
[----:B------:R-:W1:Y:S02]  /*d060*/  SYNCS.PHASECHK.TRANS64.TRYWAIT P1, [UR5+0x30850], R2 ;  /* 0x03085002ff0075a7 */ /* 0x000e640008020145 */
[----:B-1----:R-:W-:Y:S05]  /*d070*/  @!P1 BRA `(.L_x_4618) ;  /* 0x0000008c00e49947 */ /* 0x002fea0003800000 */
.L_x_4617:
[----:B------:R-:W-:Y:S01]  /*d080*/  UIADD3 UR40, UR40, 0x400, URZ ;  /* 0x0000040028287890 */ /* 0x000fe2000fffe03f */
[----:B------:R-:W-:Y:S01]  /*d090*/  WARPGROUP.ARRIVE ;  /* 0x00000000000079c5 */ /* 0x000fe20000000000 */
[----:B------:R-:W-:Y:S01]  /*d0a0*/  UMOV UR7, 0x40000040 ;  /* 0x4000004000077882 */ /* 0x000fe20000000000 */
[----:B01----:R-:W0:Y:S01]  /*d0b0*/  SHFL.BFLY PT, R2, R11, 0x2, 0x1f ;  /* 0x0c401f000b027f89 */ /* 0x003e2200000e0000 */
[----:B------:R-:W-:Y:S01]  /*d0c0*/  USHF.R.U32.HI UR40, URZ, 0x4, UR40 ;  /* 0x000000043f287899 */ /* 0x000fe20008011628 */
[----:B------:R-:W-:Y:S02]  /*d0d0*/  IMAD.MOV.U32 R17, RZ, RZ, RZ ;  /* 0x000000ffff117224 */ /* 0x000fe400078e00ff */
[----:B------:R-:W1:Y:S01]  /*d0e0*/  SHFL.BFLY PT, R3, R10, 0x2, 0x1f ;  /* 0x0c401f000a037f89 */ /* 0x000e6200000e0000 */
[----:B------:R-:W-:Y:S01]  /*d0f0*/  ULOP3.LUT UR40, UR40, 0x3fff, URZ, 0xc0, !UPT ;  /* 0x00003fff28287892 */ /* 0x000fe2000f8ec03f */
[----:B------:R-:W-:-:S03]  /*d100*/  IMAD.MOV.U32 R18, RZ, RZ, RZ ;  /* 0x000000ffff127224 */ /* 0x000fc600078e00ff */
[----:B------:R-:W-:-:S04]  /*d110*/  ULOP3.LUT UR4, UR40, 0x3000000, URZ, 0xfc, !UPT ;  /* 0x0300000028047892 */ /* 0x000fc8000f8efc3f */
[----:B------:R-:W-:-:S07]  /*d120*/  UIMAD UR4, UR39, 0x900, UR4 ;  /* 0x00000900270478a4 */ /* 0x000fce000f8e0204 */
[----:B------:R-:W-:Y:S02]  /*d130*/  UMOV UR6, UR4 ;  /* 0x0000000400067c82 */ /* 0x000fe40008000000 */
[----:B------:R-:W-:Y:S01]  /*d140*/  HGMMA.64x192x16.F32.BF16 R24, R188, gdesc[UR4].tnspB, R24, gsb0 ;  /* 0x42e00004bc187df0 */ /* 0x000fe20008001818 */
[----:B------:R-:W-:Y:S01]  /*d150*/  UIADD3 UR6, UR4, 0x80, URZ ;  /* 0x0000008004067890 */ /* 0x000fe2000fffe03f */
[----:B0-----:R-:W-:Y:S01]  /*d160*/  FADD.FTZ R2, R2, R11 ;  /* 0x0000000b02027221 */ /* 0x001fe20000010000 */
[----:B------:R-:W-:Y:S01]  /*d170*/  UMOV UR7, 0x40000040 ;  /* 0x4000004000077882 */ /* 0x000fe20000000000 */
[----:B-1----:R-:W-:-:S03]  /*d180*/  FADD.FTZ R6, R3, R10 ;  /* 0x0000000a03067221 */ /* 0x002fc60000010000 */
[----:B------:R-:W0:Y:S04]  /*d190*/  SHFL.BFLY PT, R3, R2, 0x1, 0x1f ;  /* 0x0c201f0002037f89 */ /* 0x000e2800000e0000 */
[----:B------:R-:W1:Y:S01]  /*d1a0*/  SHFL.BFLY PT, R7, R6, 0x1, 0x1f ;  /* 0x0c201f0006077f89 */ /* 0x000e6200000e0000 */
[----:B0-----:R-:W-:Y:S01]  /*d1b0*/  FADD.FTZ R12, R2, R3 ;  /* 0x00000003020c7221 */ /* 0x001fe20000010000 */
[----:B------:R-:W-:Y:S02]  /*d1c0*/  IMAD.MOV.U32 R2, RZ, RZ, -0x800000 ;  /* 0xff800000ff027424 */ /* 0x000fe400078e00ff */
[----:B------:R-:W-:Y:S02]  /*d1d0*/  IMAD.MOV.U32 R3, RZ, RZ, -0x800000 ;  /* 0xff800000ff037424 */ /* 0x000fe400078e00ff */
[----:B-1----:R-:W-:Y:S01]  /*d1e0*/  FADD.FTZ R13, R6, R7 ;  /* 0x00000007060d7221 */ /* 0x002fe20000010000 */
[----:B------:R-:W-:-:S04]  /*d1f0*/  FSETP.NE.FTZ.AND P1, PT, R12, RZ, PT ;  /* 0x000000ff0c00720b */ /* 0x000fc80003f35000 */
        /* <DEDUP_REMOVED lines=38> */
.L_x_4619:
[----:B------:R-:W-:Y:S01]  /*d460*/  UIADD3 UR4, UR5, 0x30860, URZ ;  /* 0x0003086005047890 */ /* 0x000fe2000fffe03f */
[-C--:B------:R-:W-:Y:S01]  /*d470*/  FMUL.FTZ R4, R24, R17.reuse ;  /* 0x0000001118047220 */ /* 0x080fe20000410000 */
[----:B------:R-:W-:Y:S01]  /*d480*/  UIADD3 UR39, UR39, 0x1, URZ ;  /* 0x0000000127277890 */ /* 0x000fe2000fffe03f */
[-C--:B------:R-:W-:Y:S01]  /*d490*/  FMUL.FTZ R129, R63, R18.reuse ;  /* 0x000000123f817220 */ /* 0x080fe20000410000 */
        /* <DEDUP_REMOVED lines=97> */
[-C--:B------:R-:W-:Y:S01]  /*dab0*/  FMUL.FTZ R118, R118, R18.reuse ;  /* 0x0000001276767220 */ /* 0x080fe20000410000 */
[----:B------:R-:W-:Y:S01]  /*dac0*/  FMUL.FTZ R119, R119, R18 ;  /* 0x0000001277777220 */ /* 0x000fe20000410000 */
[----:B------:R-:W-:Y:S01]  /*dad0*/  VIADD R201, R201, 0x1 ;  /* 0x00000001c9c97836 */ /* 0x000fe20000000000 */
[----:B------:R-:W-:-:S02]  /*dae0*/  USEL UR39, UR39, URZ, UP0 ;  /* 0x0000003f27277287 */ /* 0x000fc40008000000 */
[----:B------:R-:W-:-:S12]  /*daf0*/  ULOP3.LUT UR38, UR38, UR4, URZ, 0x3c, !UPT ;  /* 0x0000000426267292 */ /* 0x000fd8000f8e3c3f */
.L_x_4541:
[----:B------:R-:W0:Y:S01]  /*db00*/  S2R R18, SR_CgaCtaId ;  /* 0x0000000000127919 */ /* 0x000e220000008800 */
[----:B------:R-:W-:Y:S01]  /*db10*/  MOV R17, 0x400 ;  /* 0x0000040000117802 */ /* 0x000fe20000000f00 */
[----:B------:R-:W-:Y:S01]  /*db20*/  BSSY B0, `(.L_x_4620) ;  /* 0x0000256000007945 */ /* 0x000fe20003800000 */
[----:B------:R-:W-:Y:S02]  /*db30*/  BAR.SYNC.DEFER_BLOCKING 0x5, 0x180 ;  /* 0x0146000000007b1d */ /* 0x000fe40000010000 */
[----:B0-----:R-:W-:-:S05]  /*db40*/  LEA R17, R18, R17, 0x18 ;  /* 0x0000001112117211 */ /* 0x001fca00078ec0ff */
[----:B------:R0:W1:Y:S01]  /*db50*/  LDS.128 R40, [R17+0x308d0] ;  /* 0x0308d00011287984 */ /* 0x0000620000000c00 */
[----:B------:R-:W-:Y:S06]  /*db60*/  BAR.ARV 0x4, 0x180 ;  /* 0x0106000000007b1d */ /* 0x000fec0000002000 */
[----:B------:R-:W-:Y:S05]  /*db70*/  @P0 BRA `(.L_x_4621) ;  /* 0x0000001800500947 */ /* 0x000fea0003800000 */
[----:B------:R-:W2:Y:S01]  /*db80*/  S2R R18, SR_SWINHI ;  /* 0x0000000000127919 */ /* 0x000ea20000002f00 */
[----:B------:R-:W-:Y:S02]  /*db90*/  F2FP.BF16.F32.PACK_AB R4, R25, R4 ;  /* 0x000000041904723e */ /* 0x000fe400000010ff */
[----:B------:R-:W-:Y:S01]  /*dba0*/  F2FP.BF16.F32.PACK_AB R6, R7, R6 ;  /* 0x000000060706723e */ /* 0x000fe200000010ff */
[----:B------:R-:W-:Y:S01]  /*dbb0*/  BAR.SYNC.DEFER_BLOCKING 0x1, 0x100 ;  /* 0x0044000000007b1d */ /* 0x000fe20000010000 */
        /* <DEDUP_REMOVED lines=14> */
[----:B------:R-:W-:Y:S02]  /*dca0*/  MOV R20, R17 ;  /* 0x0000001100147202 */ /* 0x000fe40000000f00 */
[----:B--2---:R-:W-:-:S02]  /*dcb0*/  MOV R21, R18 ;  /* 0x0000001200157202 */ /* 0x004fc40000000f00 */
[----:B------:R-:W-:Y:S02]  /*dcc0*/  F2FP.BF16.F32.PACK_AB R104, R105, R104 ;  /* 0x000000686968723e */ /* 0x000fe400000010ff */
[----:B------:R-:W-:Y:S01]  /*dcd0*/  F2FP.BF16.F32.PACK_AB R98, R101, R100 ;  /* 0x000000646562723e */ /* 0x000fe200000010ff */
[----:B------:R-:W-:Y:S01]  /*dce0*/  IMAD.WIDE R58, R206, 0x2, R20 ;  /* 0x00000002ce3a7825 */ /* 0x000fe200078e0214 */
[----:B------:R-:W-:Y:S02]  /*dcf0*/  F2FP.BF16.F32.PACK_AB R99, R56, R99 ;  /* 0x000000633863723e */ /* 0x000fe400000010ff */
[----:B------:R-:W-:Y:S02]  /*dd00*/  F2FP.BF16.F32.PACK_AB R105, R107, R106 ;  /* 0x0000006a6b69723e */ /* 0x000fe400000010ff */
[C---:B------:R-:W-:Y:S02]  /*dd10*/  IADD3 R103, P2, R58.reuse, 0x20, RZ ;  /* 0x000000203a677810 */ /* 0x040fe40007f5e0ff */
[----:B------:R-:W-:-:S02]  /*dd20*/  IADD3 R147, P4, R58, 0x4040, RZ ;  /* 0x000040403a937810 */ /* 0x000fc40007f9e0ff */
[----:B------:R-:W-:Y:S01]  /*dd30*/  LOP3.LUT R18, R103, 0x380, RZ, 0xc0, !PT ;  /* 0x0000038067127812 */ /* 0x000fe200078ec0ff */
[--C-:B------:R-:W-:Y:S01]  /*dd40*/  IMAD.X R27, RZ, RZ, R59.reuse, P2 ;  /* 0x000000ffff1b7224 */ /* 0x100fe200010e063b */
[----:B------:R-:W-:Y:S01]  /*dd50*/  IADD3 R145, P0, R58, 0x4020, RZ ;  /* 0x000040203a917810 */ /* 0x000fe20007f1e0ff */
[--C-:B------:R-:W-:Y:S01]  /*dd60*/  IMAD.X R47, RZ, RZ, R59.reuse, P4 ;  /* 0x000000ffff2f7224 */ /* 0x100fe200020e063b */
[----:B------:R-:W-:Y:S02]  /*dd70*/  SHF.R.U64 R18, R18, 0x3, RZ ;  /* 0x0000000312127819 */ /* 0x000fe400000012ff */
[C---:B------:R-:W-:Y:S01]  /*dd80*/  IADD3 R143, P5, R58.reuse, 0x4000, RZ ;  /* 0x000040003a8f7810 */ /* 0x040fe20007fbe0ff */
[--C-:B------:R-:W-:Y:S01]  /*dd90*/  IMAD.X R45, RZ, RZ, R59.reuse, P0 ;  /* 0x000000ffff2d7224 */ /* 0x100fe200000e063b */
[C---:B------:R-:W-:Y:S02]  /*dda0*/  LOP3.LUT R29, R58.reuse, 0x380, RZ, 0xc0, !PT ;  /* 0x000003803a1d7812 */ /* 0x040fe400078ec0ff */
[C---:B------:R-:W-:Y:S01]  /*ddb0*/  IADD3 R139, P1, R58.reuse, 0x40, RZ ;  /* 0x000000403a8b7810 */ /* 0x040fe20007f3e0ff */
[----:B------:R-:W-:Y:S01]  /*ddc0*/  IMAD.X R39, RZ, RZ, R59, P5 ;  /* 0x000000ffff277224 */ /* 0x000fe200028e063b */
[----:B------:R-:W-:-:S02]  /*ddd0*/  IADD3 R141, P6, R58, 0x60, RZ ;  /* 0x000000603a8d7810 */ /* 0x000fc40007fde0ff */
[----:B-1----:R-:W-:Y:S01]  /*dde0*/  LOP3.LUT R40, R147, 0x380, RZ, 0xc0, !PT ;  /* 0x0000038093287812 */ /* 0x002fe200078ec0ff */
[--C-:B------:R-:W-:Y:S01]  /*ddf0*/  IMAD.X R31, RZ, RZ, R59.reuse, P1 ;  /* 0x000000ffff1f7224 */ /* 0x100fe200008e063b */
[----:B------:R-:W-:Y:S01]  /*de00*/  LOP3.LUT R26, R18, R103, RZ, 0x3c, !PT ;  /* 0x00000067121a7212 */ /* 0x000fe200078e3cff */
[----:B------:R-:W-:Y:S01]  /*de10*/  IMAD.X R35, RZ, RZ, R59, P6 ;  /* 0x000000ffff237224 */ /* 0x000fe200030e063b */
[----:B------:R-:W-:Y:S02]  /*de20*/  LOP3.LUT R18, R145, 0x380, RZ, 0xc0, !PT ;  /* 0x0000038091127812 */ /* 0x000fe400078ec0ff */
[----:B------:R-:W-:Y:S02]  /*de30*/  SHF.R.U64 R29, R29, 0x3, RZ ;  /* 0x000000031d1d7819 */ /* 0x000fe400000012ff */
[----:B------:R-:W-:Y:S02]  /*de40*/  SHF.R.U64 R40, R40, 0x3, RZ ;  /* 0x0000000328287819 */ /* 0x000fe400000012ff */
[----:B------:R-:W-:-:S02]  /*de50*/  IADD3 R155, P5, R58, 0x8060, RZ ;  /* 0x000080603a9b7810 */ /* 0x000fc40007fbe0ff */
[C---:B------:R-:W-:Y:S02]  /*de60*/  IADD3 R149, P3, R58.reuse, 0x4060, RZ ;  /* 0x000040603a957810 */ /* 0x040fe40007f7e0ff */
[C---:B------:R-:W-:Y:S02]  /*de70*/  IADD3 R151, P2, R58.reuse, 0x8000, RZ ;  /* 0x000080003a977810 */ /* 0x040fe40007f5e0ff */
[C---:B------:R-:W-:Y:S01]  /*de80*/  IADD3 R153, P1, R58.reuse, 0x8020, RZ ;  /* 0x000080203a997810 */ /* 0x040fe20007f3e0ff */
[--C-:B------:R-:W-:Y:S01]  /*de90*/  IMAD.X R49, RZ, RZ, R59.reuse, P3 ;  /* 0x000000ffff317224 */ /* 0x100fe200018e063b */
[----:B------:R-:W-:Y:S01]  /*dea0*/  IADD3 R54, P6, R58, 0x8040, RZ ;  /* 0x000080403a367810 */ /* 0x000fe20007fde0ff */
[--C-:B------:R-:W-:Y:S01]  /*deb0*/  IMAD.X R51, RZ, RZ, R59.reuse, P2 ;  /* 0x000000ffff337224 */ /* 0x100fe200010e063b */
[----:B------:R-:W-:Y:S01]  /*dec0*/  SHF.R.U64 R18, R18, 0x3, RZ ;  /* 0x0000000312127819 */ /* 0x000fe200000012ff */
[--C-:B------:R-:W-:Y:S01]  /*ded0*/  IMAD.X R53, RZ, RZ, R59.reuse, P1 ;  /* 0x000000ffff357224 */ /* 0x100fe200008e063b */
[----:B------:R-:W-:Y:S01]  /*dee0*/  LOP3.LUT R30, R139, 0x380, RZ, 0xc0, !PT ;  /* 0x000003808b1e7812 */ /* 0x000fe200078ec0ff */
[--C-:B------:R-:W-:Y:S01]  /*def0*/  IMAD.X R55, RZ, RZ, R59.reuse, P6 ;  /* 0x000000ffff377224 */ /* 0x100fe200030e063b */
[----:B------:R-:W-:Y:S01]  /*df00*/  LOP3.LUT R58, R29, R58, RZ, 0x3c, !PT ;  /* 0x0000003a1d3a7212 */ /* 0x000fe200078e3cff */
[----:B------:R-:W-:Y:S01]  /*df10*/  IMAD.X R29, RZ, RZ, R59, P5 ;  /* 0x000000ffff1d7224 */ /* 0x000fe200028e063b */
[----:B------:R-:W-:-:S02]  /*df20*/  LOP3.LUT R34, R141, 0x380, RZ, 0xc0, !PT ;  /* 0x000003808d227812 */ /* 0x000fc400078ec0ff */
[----:B------:R-:W-:Y:S02]  /*df30*/  LOP3.LUT R46, R40, R147, RZ, 0x3c, !PT ;  /* 0x00000093282e7212 */ /* 0x000fe400078e3cff */
[----:B------:R-:W-:Y:S02]  /*df40*/  LOP3.LUT R38, R143, 0x380, RZ, 0xc0, !PT ;  /* 0x000003808f267812 */ /* 0x000fe400078ec0ff */
[----:B------:R-:W-:Y:S02]  /*df50*/  LOP3.LUT R40, R155, 0x380, RZ, 0xc0, !PT ;  /* 0x000003809b287812 */ /* 0x000fe400078ec0ff */
[----:B------:R-:W-:Y:S02]  /*df60*/  LOP3.LUT R44, R18, R145, RZ, 0x3c, !PT ;  /* 0x00000091122c7212 */ /* 0x000fe400078e3cff */
[----:B------:R-:W-:Y:S02]  /*df70*/  SHF.R.U64 R30, R30, 0x3, RZ ;  /* 0x000000031e1e7819 */ /* 0x000fe400000012ff */
[----:B------:R-:W-:-:S02]  /*df80*/  LOP3.LUT R18, R153, 0x380, RZ, 0xc0, !PT ;  /* 0x0000038099127812 */ /* 0x000fc400078ec0ff */
[----:B------:R-:W-:Y:S02]  /*df90*/  SHF.R.U64 R34, R34, 0x3, RZ ;  /* 0x0000000322227819 */ /* 0x000fe400000012ff */
[----:B------:R-:W-:Y:S02]  /*dfa0*/  LOP3.LUT R48, R149, 0x380, RZ, 0xc0, !PT ;  /* 0x0000038095307812 */ /* 0x000fe400078ec0ff */
[----:B------:R-:W-:Y:S02]  /*dfb0*/  MOV R59, R58 ;  /* 0x0000003a003b7202 */ /* 0x000fe40000000f00 */
[----:B------:R-:W-:Y:S02]  /*dfc0*/  LOP3.LUT R25, R54, 0x380, RZ, 0xc0, !PT ;  /* 0x0000038036197812 */ /* 0x000fe400078ec0ff */
[----:B------:R-:W-:Y:S01]  /*dfd0*/  SHF.R.U64 R38, R38, 0x3, RZ ;  /* 0x0000000326267819 */ /* 0x000fe200000012ff */
[----:B------:R1:W-:Y:S01]  /*dfe0*/  STSM.16.M88.4 [R59], R4 ;  /* 0x000000043b007844 */ /* 0x0003e20000000200 */
[----:B------:R-:W-:-:S02]  /*dff0*/  SHF.R.U64 R40, R40, 0x3, RZ ;  /* 0x0000000328287819 */ /* 0x000fc400000012ff */
[----:B------:R-:W-:Y:S02]  /*e000*/  LOP3.LUT R30, R30, R139, RZ, 0x3c, !PT ;  /* 0x0000008b1e1e7212 */ /* 0x000fe400078e3cff */
[----:B------:R-:W-:Y:S02]  /*e010*/  SHF.R.U64 R18, R18, 0x3, RZ ;  /* 0x0000000312127819 */ /* 0x000fe400000012ff */
[----:B------:R-:W-:Y:S02]  /*e020*/  LOP3.LUT R34, R34, R141, RZ, 0x3c, !PT ;  /* 0x0000008d22227212 */ /* 0x000fe400078e3cff */
[----:B------:R-:W-:Y:S02]  /*e030*/  SHF.R.U64 R48, R48, 0x3, RZ ;  /* 0x0000000330307819 */ /* 0x000fe400000012ff */
[----:B------:R-:W-:Y:S02]  /*e040*/  SHF.R.U64 R25, R25, 0x3, RZ ;  /* 0x0000000319197819 */ /* 0x000fe400000012ff */
[----:B------:R-:W-:-:S02]  /*e050*/  LOP3.LUT R38, R38, R143, RZ, 0x3c, !PT ;  /* 0x0000008f26267212 */ /* 0x000fc400078e3cff */
[----:B------:R-:W-:Y:S02]  /*e060*/  LOP3.LUT R28, R40, R155, RZ, 0x3c, !PT ;  /* 0x0000009b281c7212 */ /* 0x000fe400078e3cff */
[----:B------:R-:W-:Y:S02]  /*e070*/  MOV R58, R26 ;  /* 0x0000001a003a7202 */ /* 0x000fe40000000f00 */
[----:B-1----:R-:W-:Y:S02]  /*e080*/  F2FP.BF16.F32.PACK_AB R4, R33, R0 ;  /* 0x000000002104723e */ /* 0x002fe400000010ff */
[----:B------:R-:W-:Y:S02]  /*e090*/  F2FP.BF16.F32.PACK_AB R5, R134, R127 ;  /* 0x0000007f8605723e */ /* 0x000fe400000010ff */
[----:B------:R-:W-:Y:S02]  /*e0a0*/  F2FP.BF16.F32.PACK_AB R6, R37, R36 ;  /* 0x000000242506723e */ /* 0x000fe400000010ff */
[----:B------:R-:W-:Y:S01]  /*e0b0*/  F2FP.BF16.F32.PACK_AB R7, R131, R126 ;  /* 0x0000007e8307723e */ /* 0x000fe200000010ff */
[----:B------:R-:W1:Y:S01]  /*e0c0*/  LDC.64 R36, c[0x0][0xc00] ;  /* 0x00030000ff247b82 */ /* 0x000e620000000a00 */
[----:B------:R-:W-:-:S02]  /*e0d0*/  LOP3.LUT R52, R18, R153, RZ, 0x3c, !PT ;  /* 0x0000009912347212 */ /* 0x000fc400078e3cff */
[----:B------:R-:W-:Y:S01]  /*e0e0*/  MOV R40, R30 ;  /* 0x0000001e00287202 */ /* 0x000fe20000000f00 */
[----:B------:R-:W-:Y:S01]  /*e0f0*/  STSM.16.M88.4 [R58], R4 ;  /* 0x000000043a007844 */ /* 0x000fe20000000200 */
[----:B------:R-:W-:Y:S02]  /*e100*/  LOP3.LUT R48, R48, R149, RZ, 0x3c, !PT ;  /* 0x0000009530307212 */ /* 0x000fe400078e3cff */
[----:B------:R-:W-:Y:S01]  /*e110*/  LOP3.LUT R54, R25, R54, RZ, 0x3c, !PT ;  /* 0x0000003619367212 */ /* 0x000fe200078e3cff */
[----:B------:R-:W-:Y:S01]  /*e120*/  STSM.16.M88.4 [R40], R8 ;  /* 0x0000000828007844 */ /* 0x000fe20000000200 */
[----:B------:R-:W-:Y:S02]  /*e130*/  MOV R18, R34 ;  /* 0x0000002200127202 */ /* 0x000fe40000000f00 */
[----:B------:R-:W-:Y:S02]  /*e140*/  MOV R38, R38 ;  /* 0x0000002600267202 */ /* 0x000fe40000000f00 */
[----:B------:R-:W-:Y:S01]  /*e150*/  F2FP.BF16.F32.PACK_AB R25, R128, R121 ;  /* 0x000000798019723e */ /* 0x000fe200000010ff */
[----:B------:R2:W-:Y:S01]  /*e160*/  STSM.16.M88.4 [R18], R12 ;  /* 0x0000000c12007844 */ /* 0x0005e20000000200 */
[----:B------:R-:W-:-:S02]  /*e170*/  F2FP.BF16.F32.PACK_AB R26, R61, R60 ;  /* 0x0000003c3d1a723e */ /* 0x000fc400000010ff */
[----:B------:R-:W-:Y:S02]  /*e180*/  F2FP.BF16.F32.PACK_AB R27, R129, R120 ;  /* 0x00000078811b723e */ /* 0x000fe400000010ff */
[----:B------:R-:W-:Y:S02]  /*e190*/  MOV R0, R28 ;  /* 0x0000001c00007202 */ /* 0x000fe40000000f00 */
[----:B------:R-:W-:Y:S01]  /*e1a0*/  MOV R44, R44 ;  /* 0x0000002c002c7202 */ /* 0x000fe20000000f00 */
[----:B------:R-:W-:Y:S01]  /*e1b0*/  STSM.16.M88.4 [R38], R24 ;  /* 0x0000001826007844 */ /* 0x000fe20000000200 */
[----:B------:R-:W-:Y:S02]  /*e1c0*/  F2FP.BF16.F32.PACK_AB R28, R65, R64 ;  /* 0x00000040411c723e */ /* 0x000fe400000010ff */
[----:B------:R-:W-:Y:S01]  /*e1d0*/  F2FP.BF16.F32.PACK_AB R112, R113, R112 ;  /* 0x000000707170723e */ /* 0x000fe200000010ff */
[----:B------:R-:W-:Y:S01]  /*e1e0*/  ULDC UR4, c[0x0][0xa88] ;  /* 0x0002a20000047ab9 */ /* 0x000fe20000000800 */
[----:B------:R-:W-:Y:S01]  /*e1f0*/  F2FP.BF16.F32.PACK_AB R29, R67, R66 ;  /* 0x00000042431d723e */ /* 0x000fe200000010ff */
[----:B------:R-:W-:Y:S01]  /*e200*/  IMAD.MOV.U32 R64, RZ, RZ, RZ ;  /* 0x000000ffff407224 */ /* 0x000fe200078e00ff */
[----:B------:R-:W-:Y:S01]  /*e210*/  F2FP.BF16.F32.PACK_AB R30, R69, R68 ;  /* 0x00000044451e723e */ /* 0x000fe200000010ff */
[----:B--2---:R-:W2:Y:S01]  /*e220*/  LDC.64 R12, c[0x0][0xc00] ;  /* 0x00030000ff0c7b82 */ /* 0x004ea20000000a00 */
[----:B------:R-:W-:-:S02]  /*e230*/  F2FP.BF16.F32.PACK_AB R31, R71, R70 ;  /* 0x00000046471f723e */ /* 0x000fc400000010ff */
[----:B------:R-:W-:Y:S02]  /*e240*/  MOV R46, R46 ;  /* 0x0000002e002e7202 */ /* 0x000fe40000000f00 */
[----:B------:R-:W-:Y:S01]  /*e250*/  F2FP.BF16.F32.PACK_AB R33, R75, R62 ;  /* 0x0000003e4b21723e */ /* 0x000fe200000010ff */
[----:B------:R-:W-:Y:S01]  /*e260*/  STSM.16.M88.4 [R44], R28 ;  /* 0x0000001c2c007844 */ /* 0x000fe20000000200 */
[----:B------:R-:W-:Y:S01]  /*e270*/  F2FP.BF16.F32.PACK_AB R34, R77, R76 ;  /* 0x0000004c4d22723e */ /* 0x000fe200000010ff */
[----:B------:R-:W3:Y:S01]  /*e280*/  LDC R67, c[0x0][0xbe8] ;  /* 0x0002fa00ff437b82 */ /* 0x000ee20000000800 */
[----:B------:R-:W-:Y:S02]  /*e290*/  F2FP.BF16.F32.PACK_AB R35, R79, R78 ;  /* 0x0000004e4f23723e */ /* 0x000fe400000010ff */
[----:B------:R-:W-:Y:S02]  /*e2a0*/  MOV R48, R48 ;  /* 0x0000003000307202 */ /* 0x000fe40000000f00 */
[----:B------:R-:W-:Y:S01]  /*e2b0*/  F2FP.BF16.F32.PACK_AB R4, R81, R80 ;  /* 0x000000505104723e */ /* 0x000fe200000010ff */
[----:B------:R-:W-:Y:S01]  /*e2c0*/  STSM.16.M88.4 [R46], R32 ;  /* 0x000000202e007844 */ /* 0x000fe20000000200 */
[----:B------:R-:W-:-:S02]  /*e2d0*/  F2FP.BF16.F32.PACK_AB R5, R83, R82 ;  /* 0x000000525305723e */ /* 0x000fc400000010ff */
[----:B------:R-:W-:Y:S02]  /*e2e0*/  F2FP.BF16.F32.PACK_AB R6, R85, R84 ;  /* 0x000000545506723e */ /* 0x000fe400000010ff */
[----:B------:R-:W-:Y:S02]  /*e2f0*/  F2FP.BF16.F32.PACK_AB R7, R87, R86 ;  /* 0x000000565707723e */ /* 0x000fe400000010ff */
[----:B------:R-:W-:Y:S02]  /*e300*/  LOP3.LUT R50, R151, 0x380, RZ, 0xc0, !PT ;  /* 0x0000038097327812 */ /* 0x000fe400078ec0ff */
[----:B------:R-:W-:Y:S01]  /*e310*/  F2FP.BF16.F32.PACK_AB R8, R89, R88 ;  /* 0x000000585908723e */ /* 0x000fe200000010ff */
[----:B------:R4:W-:Y:S01]  /*e320*/  STSM.16.M88.4 [R48], R4 ;  /* 0x0000000430007844 */ /* 0x0009e20000000200 */
[----:B------:R-:W-:Y:S01]  /*e330*/  SHF.R.U64 R50, R50, 0x3, RZ ;  /* 0x0000000332327819 */ /* 0x000fe200000012ff */
[----:B--2---:R-:W-:Y:S01]  /*e340*/  IMAD.WIDE R12, R199, 0x4, R12 ;  /* 0x00000004c70c7825 */ /* 0x004fe200078e020c */
[----:B------:R-:W-:-:S02]  /*e350*/  F2FP.BF16.F32.PACK_AB R9, R91, R90 ;  /* 0x0000005a5b09723e */ /* 0x000fc400000010ff */
[----:B------:R-:W-:Y:S02]  /*e360*/  LOP3.LUT R50, R50, R151, RZ, 0x3c, !PT ;  /* 0x0000009732327212 */ /* 0x000fe400078e3cff */
[----:B------:R-:W-:Y:S02]  /*e370*/  F2FP.BF16.F32.PACK_AB R10, R93, R92 ;  /* 0x0000005c5d0a723e */ /* 0x000fe400000010ff */
[----:B------:R-:W-:Y:S02]  /*e380*/  MOV R50, R50 ;  /* 0x0000003200327202 */ /* 0x000fe40000000f00 */
[----:B------:R-:W-:Y:S02]  /*e390*/  F2FP.BF16.F32.PACK_AB R11, R95, R94 ;  /* 0x0000005e5f0b723e */ /* 0x000fe400000010ff */
[----:B------:R-:W-:Y:S02]  /*e3a0*/  MOV R52, R52 ;  /* 0x0000003400347202 */ /* 0x000fe40000000f00 */
[----:B------:R-:W-:Y:S01]  /*e3b0*/  MOV R54, R54 ;  /* 0x0000003600367202 */ /* 0x000fe20000000f00 */
[----:B----4-:R-:W2:Y:S01]  /*e3c0*/  LDC.64 R4, c[0x0][0xc08] ;  /* 0x00030200ff047b82 */ /* 0x010ea20000000a00 */
[----:B------:R-:W-:Y:S01]  /*e3d0*/  F2FP.BF16.F32.PACK_AB R106, R109, R108 ;  /* 0x0000006c6d6a723e */ /* 0x000fe200000010ff */
[----:B------:R-:W-:Y:S01]  /*e3e0*/  STSM.16.M88.4 [R50], R8 ;  /* 0x0000000832007844 */ /* 0x000fe20000000200 */
[----:B------:R-:W-:-:S02]  /*e3f0*/  F2FP.BF16.F32.PACK_AB R107, R111, R110 ;  /* 0x0000006e6f6b723e */ /* 0x000fc400000010ff */
[----:B------:R-:W-:Y:S01]  /*e400*/  F2FP.BF16.F32.PACK_AB R113, R115, R114 ;  /* 0x000000727371723e */ /* 0x000fe200000010ff */
[----:B------:R-:W-:Y:S01]  /*e410*/  STSM.16.M88.4 [R52], R96 ;  /* 0x0000006034007844 */ /* 0x000fe20000000200 */
[----:B------:R-:W-:Y:S02]  /*e420*/  F2FP.BF16.F32.PACK_AB R114, R117, R116 ;  /* 0x000000747572723e */ /* 0x000fe400000010ff */
[----:B------:R-:W-:Y:S01]  /*e430*/  F2FP.BF16.F32.PACK_AB R115, R119, R118 ;  /* 0x000000767773723e */ /* 0x000fe200000010ff */
[----:B------:R-:W-:Y:S01]  /*e440*/  STSM.16.M88.4 [R54], R104 ;  /* 0x0000006836007844 */ /* 0x000fe20000000200 */
[----:B-1----:R-:W-:-:S03]  /*e450*/  ISETP.NE.U32.AND P0, PT, R36, RZ, PT ;  /* 0x000000ff2400720c */ /* 0x002fc60003f05070 */
[----:B------:R1:W-:Y:S01]  /*e460*/  STSM.16.M88.4 [R0], R112 ;  /* 0x0000007000007844 */ /* 0x0003e20000000200 */
[----:B------:R-:W-:Y:S01]  /*e470*/  BAR.SYNC.DEFER_BLOCKING 0x1, 0x100 ;  /* 0x0044000000007b1d */ /* 0x000fe20000010000 */
[----:B------:R-:W-:Y:S02]  /*e480*/  ISETP.NE.AND.EX P0, PT, R37, RZ, PT, P0 ;  /* 0x000000ff2500720c */ /* 0x000fe40003f05300 */
[----:B--2---:R-:W-:-:S04]  /*e490*/  ISETP.NE.U32.AND P2, PT, R4, RZ, PT ;  /* 0x000000ff0400720c */ /* 0x004fc80003f45070 */
[----:B------:R-:W-:-:S13]  /*e4a0*/  ISETP.NE.AND.EX P2, PT, R5, RZ, PT, P2 ;  /* 0x000000ff0500720c */ /* 0x000fda0003f45320 */
[----:B------:R-:W2:Y:S01]  /*e4b0*/  @P2 LDC.64 R4, c[0x0][0xc08] ;  /* 0x00030200ff042b82 */ /* 0x000ea20000000a00 */
[----:B-1----:R-:W-:Y:S01]  /*e4c0*/  IMAD.U32 R0, RZ, RZ, UR4 ;  /* 0x00000004ff007e24 */ /* 0x002fe2000f8e00ff */
[----:B------:R1:W5:Y:S01]  /*e4d0*/  @P0 LDG.E R64, desc[UR36][R12.64] ;  /* 0x000000240c400981 */ /* 0x000362000c1e1900 */
[----:B---3--:R-:W-:-:S13]  /*e4e0*/  ISETP.NE.AND P1, PT, R67, 0x1, PT ;  /* 0x000000014300780c */ /* 0x008fda0003f25270 */
[----:B------:R-:W3:Y:S01]  /*e4f0*/  @P1 LDC R6, c[0x0][0xbec] ;  /* 0x0002fb00ff061b82 */ /* 0x000ee20000000800 */
[----:B--2---:R-:W-:-:S07]  /*e500*/  @P2 IMAD.WIDE R4, R199, 0x4, R4 ;  /* 0x00000004c7042825 */ /* 0x004fce00078e0204 */
[----:B------:R-:W2:Y:S01]  /*e510*/  @P1 LDC R9, c[0x0][0xbf0] ;  /* 0x0002fc00ff091b82 */ /* 0x000ea20000000800 */
[----:B------:R1:W5:Y:S01]  /*e520*/  @P2 LDG.E R0, desc[UR36][R4.64] ;  /* 0x0000002404002981 */ /* 0x000362000c1e1900 */
[----:B------:R-:W-:Y:S05]  /*e530*/  @P2 BRA `(.L_x_4622) ;  /* 0x0000000000102947 */ /* 0x000fea0003800000 */
[----:B------:R-:W-:Y:S05]  /*e540*/  @!P0 BRA `(.L_x_4622) ;  /* 0x00000000000c8947 */ /* 0x000fea0003800000 */
[----:B-1----:R-:W4:Y:S04]  /*e550*/  LDG.E R5, desc[UR36][R12.64] ;  /* 0x000000240c057981 */ /* 0x002f28000c1e1900 */
[----:B-----5:R-:W4:Y:S02]  /*e560*/  LDG.E R0, desc[UR36][R12.64+0x4] ;  /* 0x000004240c007981 */ /* 0x020f24000c1e1900 */
[----:B----4-:R-:W-:-:S07]  /*e570*/  IMAD.IADD R0, R0, 0x1, -R5 ;  /* 0x0000000100007824 */ /* 0x010fce00078e0a05 */
.L_x_4622:
[----:B------:R-:W-:Y:S01]  /*e580*/  SHF.R.S32.HI R18, RZ, 0x1f, R198 ;  /* 0x0000001fff127819 */ /* 0x000fe200000114c6 */
[----:B-1----:R-:W-:Y:S01]  /*e590*/  IMAD.IADD R13, R192, 0x1, R22 ;  /* 0x00000001c00d7824 */ /* 0x002fe200078e0216 */
[----:B------:R-:W-:Y:S01]  /*e5a0*/  ULDC.64 UR4, c[0x0][0xb90] ;  /* 0x0002e40000047ab9 */ /* 0x000fe20000000a00 */
[----:B-----5:R-:W-:Y:S01]  /*e5b0*/  SHF.R.S32.HI R65, RZ, 0x1f, R64 ;  /* 0x0000001fff417819 */ /* 0x020fe20000011440 */
[----:B------:R-:W-:Y:S01]  /*e5c0*/  IMAD.IADD R14, R205, 0x1, R22 ;  /* 0x00000001cd0e7824 */ /* 0x000fe200078e0216 */
[----:B------:R-:W-:Y:S01]  /*e5d0*/  SHF.R.S32.HI R8, RZ, 0x1f, R199 ;  /* 0x0000001fff087819 */ /* 0x000fe200000114c7 */
[----:B---3--:R-:W-:Y:S01]  /*e5e0*/  @P1 IMAD.HI.U32 R6, R13, R6, RZ ;  /* 0x000000060d061227 */ /* 0x008fe200078e00ff */
[----:B------:R-:W-:Y:S01]  /*e5f0*/  SEL R69, R199, RZ, !P0 ;  /* 0x000000ffc7457207 */ /* 0x000fe20004000000 */
[----:B------:R-:W1:Y:S01]  /*e600*/  @P1 LDC R73, c[0x0][0xbec] ;  /* 0x0002fb00ff491b82 */ /* 0x000e620000000800 */
[----:B------:R-:W-:Y:S01]  /*e610*/  SEL R40, R8, RZ, !P0 ;  /* 0x000000ff08287207 */ /* 0x000fe20004000000 */
[----:B------:R-:W-:-:S02]  /*e620*/  IMAD R5, R18, UR4, RZ ;  /* 0x0000000412057c24 */ /* 0x000fc4000f8e02ff */
[----:B------:R-:W-:Y:S01]  /*e630*/  IMAD.MOV.U32 R7, RZ, RZ, R13 ;  /* 0x000000ffff077224 */ /* 0x000fe200078e000d */
[----:B--2---:R-:W-:Y:S01]  /*e640*/  @P1 SHF.R.U32.HI R7, RZ, R9, R6 ;  /* 0x00000009ff071219 */ /* 0x004fe20000011606 */
[C---:B------:R-:W-:Y:S02]  /*e650*/  IMAD R11, R198.reuse, UR5, R5 ;  /* 0x00000005c60b7c24 */ /* 0x040fe4000f8e0205 */
[----:B------:R-:W-:Y:S01]  /*e660*/  IMAD.WIDE.U32 R4, R198, UR4, R64 ;  /* 0x00000004c6047c25 */ /* 0x000fe2000f8e0040 */
[----:B------:R-:W-:Y:S01]  /*e670*/  ULDC.64 UR4, c[0x0][0xb98] ;  /* 0x0002e60000047ab9 */ /* 0x000fe20000000a00 */
[----:B------:R-:W2:Y:S02]  /*e680*/  @P1 LDC R75, c[0x0][0xbf0] ;  /* 0x0002fc00ff4b1b82 */ /* 0x000ea40000000800 */
[----:B------:R-:W-:Y:S02]  /*e690*/  IMAD R9, R200, 0x40, R193 ;  /* 0x00000040c8097824 */ /* 0x000fe400078e02c1 */
[----:B------:R-:W-:Y:S01]  /*e6a0*/  IMAD.IADD R5, R5, 0x1, R11 ;  /* 0x0000000105057824 */ /* 0x000fe200078e020b */
[--C-:B------:R-:W-:Y:S01]  /*e6b0*/  SHF.R.S32.HI R11, RZ, 0x1f, R7.reuse ;  /* 0x0000001fff0b7819 */ /* 0x100fe20000011407 */
[----:B------:R-:W-:-:S02]  /*e6c0*/  IMAD.MOV R8, RZ, RZ, -R7 ;  /* 0x000000ffff087224 */ /* 0x000fc400078e0a07 */
[----:B------:R-:W-:-:S04]  /*e6d0*/  IMAD.WIDE R20, R9, 0x2, R20 ;  /* 0x0000000209147825 */ /* 0x000fc800078e0214 */
[----:B------:R-:W-:Y:S01]  /*e6e0*/  IMAD R6, R40, UR4, RZ ;  /* 0x0000000428067c24 */ /* 0x000fe2000f8e02ff */
[C---:B------:R-:W-:Y:S01]  /*e6f0*/  IADD3 R25, P5, R20.reuse, 0x3000, RZ ;  /* 0x0000300014197810 */ /* 0x040fe20007fbe0ff */
[----:B------:R-:W-:Y:S01]  /*e700*/  IMAD.WIDE.U32 R4, R69, UR4, R4 ;  /* 0x0000000445047c25 */ /* 0x000fe2000f8e0004 */
[C---:B------:R-:W-:Y:S02]  /*e710*/  IADD3 R49, P4, R20.reuse, 0x4000, RZ ;  /* 0x0000400014317810 */ /* 0x040fe40007f9e0ff */
[C---:B------:R-:W-:Y:S01]  /*e720*/  IADD3 R29, P3, R20.reuse, 0x6000, RZ ;  /* 0x00006000141d7810 */ /* 0x040fe20007f7e0ff */
[----:B------:R-:W-:Y:S01]  /*e730*/  IMAD R9, R67, R8, R13 ;  /* 0x0000000843097224 */ /* 0x000fe200078e020d */
[----:B------:R-:W-:Y:S01]  /*e740*/  IADD3 R4, P0, R7, R4, RZ ;  /* 0x0000000407047210 */ /* 0x000fe20007f1e0ff */
[----:B------:R-:W-:Y:S01]  /*e750*/  IMAD R8, R69, UR5, R6 ;  /* 0x0000000545087c24 */ /* 0x000fe2000f8e0206 */
[----:B------:R-:W-:Y:S01]  /*e760*/  ULDC.64 UR4, c[0x0][0xb88] ;  /* 0x0002e20000047ab9 */ /* 0x000fe20000000a00 */
[----:B------:R-:W-:Y:S01]  /*e770*/  IADD3 R7, P2, R20, 0x1000, RZ ;  /* 0x0000100014077810 */ /* 0x000fe20007f5e0ff */
[----:B------:R-:W-:Y:S01]  /*e780*/  IMAD R71, R0, R67, RZ ;  /* 0x0000004300477224 */ /* 0x000fe200078e02ff */
[----:B------:R-:W-:-:S02]  /*e790*/  SHF.R.S32.HI R6, RZ, 0x1f, R9 ;  /* 0x0000001fff067819 */ /* 0x000fc40000011409 */
[----:B------:R-:W-:Y:S02]  /*e7a0*/  IADD3.X R5, R11, R5, R8, P0, !PT ;  /* 0x000000050b057210 */ /* 0x000fe400007fe408 */
[----:B------:R-:W-:Y:S01]  /*e7b0*/  IADD3 R13, P6, R20, 0x2000, RZ ;  /* 0x00002000140d7810 */ /* 0x000fe20007fde0ff */
[----:B------:R-:W-:Y:S01]  /*e7c0*/  IMAD R6, R6, UR4, RZ ;  /* 0x0000000406067c24 */ /* 0x000fe2000f8e02ff */
[----:B------:R-:W-:Y:S01]  /*e7d0*/  LOP3.LUT R24, R25, 0x380, RZ, 0xc0, !PT ;  /* 0x0000038019187812 */ /* 0x000fe200078ec0ff */
[----:B------:R-:W-:Y:S01]  /*e7e0*/  IMAD.WIDE.U32 R4, R9, UR4, R4 ;  /* 0x0000000409047c25 */ /* 0x000fe2000f8e0004 */
[----:B------:R-:W-:Y:S02]  /*e7f0*/  LOP3.LUT R12, R13, 0x380, RZ, 0xc0, !PT ;  /* 0x000003800d0c7812 */ /* 0x000fe400078ec0ff */
[----:B------:R-:W-:Y:S01]  /*e800*/  LOP3.LUT R48, R49, 0x380, RZ, 0xc0, !PT ;  /* 0x0000038031307812 */ /* 0x000fe200078ec0ff */
[----:B------:R-:W-:Y:S01]  /*e810*/  IMAD R11, R9, UR5, R6 ;  /* 0x00000005090b7c24 */ /* 0x000fe2000f8e0206 */
[----:B------:R-:W-:Y:S01]  /*e820*/  ULDC.64 UR4, c[0x0][0xb50] ;  /* 0x0002d40000047ab9 */ /* 0x000fe20000000a00 */
[----:B------:R-:W-:Y:S01]  /*e830*/  IMAD.X R9, RZ, RZ, R21, P2 ;  /* 0x000000ffff097224 */ /* 0x000fe200010e0615 */
[----:B------:R-:W-:Y:S01]  /*e840*/  LEA R6, P0, R4, UR4, 0x2 ;  /* 0x0000000404067c11 */ /* 0x000fe2000f8010ff */
[----:B------:R-:W-:Y:S01]  /*e850*/  IMAD.IADD R5, R5, 0x1, R11 ;  /* 0x0000000105057824 */ /* 0x000fe200078e020b */
[----:B------:R-:W-:-:S02]  /*e860*/  IADD3 R33, P2, R20, 0x7000, RZ ;  /* 0x0000700014217810 */ /* 0x000fc40007f5e0ff */
[----:B------:R-:W-:Y:S01]  /*e870*/  LOP3.LUT R28, R29, 0x380, RZ, 0xc0, !PT ;  /* 0x000003801d1c7812 */ /* 0x000fe200078ec0ff */
        /* <DEDUP_REMOVED lines=8> */
[----:B------:R-:W3:Y:S01]  /*e900*/  SHFL.IDX PT, R47, R10, RZ, 0x1c1f ;  /* 0x001c1fff0a2f7589 */ /* 0x000ee200000e0000 */
[----:B------:R-:W-:-:S02]  /*e910*/  SHF.R.U64 R32, R32, 0x3, RZ ;  /* 0x0000000320207819 */ /* 0x000fc400000012ff */
[----:B------:R-:W-:Y:S01]  /*e920*/  SHF.R.U64 R36, R36, 0x3, RZ ;  /* 0x0000000324247819 */ /* 0x000fe200000012ff */
[----:B------:R-:W4:Y:S01]  /*e930*/  SHFL.IDX PT, R55, R10, 0x1, 0x1c1f ;  /* 0x003c1f000a377f89 */ /* 0x000f2200000e0000 */
[----:B------:R-:W-:Y:S02]  /*e940*/  LOP3.LUT R8, R7, 0x380, RZ, 0xc0, !PT ;  /* 0x0000038007087812 */ /* 0x000fe400078ec0ff */
[----:B------:R-:W-:Y:S01]  /*e950*/  LOP3.LUT R36, R36, R37, RZ, 0x3c, !PT ;  /* 0x0000002524247212 */ /* 0x000fe200078e3cff */
[--C-:B------:R-:W-:Y:S01]  /*e960*/  IMAD.X R37, RZ, RZ, R21.reuse, P0 ;  /* 0x000000ffff257224 */ /* 0x100fe200000e0615 */
[----:B------:R-:W-:Y:S02]  /*e970*/  LOP3.LUT P0, RZ, R202, 0x3, RZ, 0xc0, !PT ;  /* 0x00000003caff7812 */ /* 0x000fe4000780c0ff */
[----:B------:R-:W-:Y:S01]  /*e980*/  LOP3.LUT R32, R32, R33, RZ, 0x3c, !PT ;  /* 0x0000002120207212 */ /* 0x000fe200078e3cff */
[----:B------:R-:W-:Y:S01]  /*e990*/  IMAD.X R33, RZ, RZ, R21, P2 ;  /* 0x000000ffff217224 */ /* 0x000fe200010e0615 */
[----:B------:R-:W-:-:S02]  /*e9a0*/  SHF.R.U64 R12, R12, 0x3, RZ ;  /* 0x000000030c0c7819 */ /* 0x000fc400000012ff */
[----:B------:R-:W-:Y:S02]  /*e9b0*/  SHF.R.U64 R24, R24, 0x3, RZ ;  /* 0x0000000318187819 */ /* 0x000fe400000012ff */
[----:B------:R-:W-:Y:S02]  /*e9c0*/  SHF.R.U64 R48, R48, 0x3, RZ ;  /* 0x0000000330307819 */ /* 0x000fe400000012ff */
[----:B------:R-:W-:Y:S02]  /*e9d0*/  SHF.R.U64 R28, R28, 0x3, RZ ;  /* 0x000000031c1c7819 */ /* 0x000fe400000012ff */
[----:B------:R-:W-:Y:S02]  /*e9e0*/  SHF.R.U64 R8, R8, 0x3, RZ ;  /* 0x0000000308087819 */ /* 0x000fe400000012ff */
[-C--:B------:R-:W-:Y:S02]  /*e9f0*/  ISETP.GE.OR P2, PT, R14, R71.reuse, P0 ;  /* 0x000000470e00720c */ /* 0x080fe40000746670 */
[----:B------:R-:W-:-:S02]  /*ea00*/  ISETP.GE.OR P0, PT, R4, R71, P0 ;  /* 0x000000470400720c */ /* 0x000fc40000706670 */
        /* <DEDUP_REMOVED lines=8> */
[----:B------:R-:W-:Y:S01]  /*ea90*/  LOP3.LUT R8, R8, R7, RZ, 0x3c, !PT ;  /* 0x0000000708087212 */ /* 0x000fe200078e3cff */
[----:B---3--:R-:W-:Y:S01]  /*eaa0*/  @!P2 ST.E desc[UR36][R46.64], R2 ;  /* 0x000000022e00a985 */ /* 0x008fe2000c101924 */
[----:B------:R-:W-:-:S02]  /*eab0*/  IADD3 R61, P6, R20, 0x8000, RZ ;  /* 0x00008000143d7810 */ /* 0x000fc40007fde0ff */
[C---:B------:R-:W-:Y:S01]  /*eac0*/  IADD3 R57, P5, R20.reuse, 0x9000, RZ ;  /* 0x0000900014397810 */ /* 0x040fe20007fbe0ff */
[----:B----4-:R3:W-:Y:S01]  /*ead0*/  @!P0 ST.E desc[UR36][R54.64], R3 ;  /* 0x0000000336008985 */ /* 0x0107e2000c101924 */
[C---:B------:R-:W-:Y:S02]  /*eae0*/  IADD3 R53, P4, R20.reuse, 0xa000, RZ ;  /* 0x0000a00014357810 */ /* 0x040fe40007f9e0ff */
[C---:B------:R-:W-:Y:S01]  /*eaf0*/  LOP3.LUT R7, R20.reuse, 0x380, RZ, 0xc0, !PT ;  /* 0x0000038014077812 */ /* 0x040fe200078ec0ff */
[----:B------:R-:W5:Y:S01]  /*eb00*/  LD.E.128 R8, desc[UR36][R8.64] ;  /* 0x0000002408087980 */ /* 0x000f62000c101d00 */
[----:B------:R-:W-:Y:S02]  /*eb10*/  IADD3 R5, P3, R20, 0xb000, RZ ;  /* 0x0000b00014057810 */ /* 0x000fe40007f7e0ff */
[----:B------:R-:W-:Y:S01]  /*eb20*/  LOP3.LUT R60, R61, 0x380, RZ, 0xc0, !PT ;  /* 0x000003803d3c7812 */ /* 0x000fe200078ec0ff */
[----:B------:R-:W5:Y:S01]  /*eb30*/  LD.E.128 R12, desc[UR36][R12.64] ;  /* 0x000000240c0c7980 */ /* 0x000f62000c101d00 */
[----:B------:R-:W-:Y:S01]  /*eb40*/  LOP3.LUT R56, R57, 0x380, RZ, 0xc0, !PT ;  /* 0x0000038039387812 */ /* 0x000fe200078ec0ff */
[----:B------:R-:W-:Y:S01]  /*eb50*/  IMAD.X R45, RZ, RZ, R21, P3 ;  /* 0x000000ffff2d7224 */ /* 0x000fe200018e0615 */
[----:B------:R-:W-:Y:S01]  /*eb60*/  LOP3.LUT R52, R53, 0x380, RZ, 0xc0, !PT ;  /* 0x0000038035347812 */ /* 0x000fe200078ec0ff */
[----:B---3--:R-:W-:Y:S01]  /*eb70*/  IMAD R3, R65, UR4, RZ ;  /* 0x0000000441037c24 */ /* 0x008fe2000f8e02ff */
[----:B------:R-:W-:Y:S01]  /*eb80*/  SHF.R.U64 R7, R7, 0x3, RZ ;  /* 0x0000000307077819 */ /* 0x000fe200000012ff */
[----:B------:R-:W5:Y:S01]  /*eb90*/  LD.E.128 R24, desc[UR36][R24.64] ;  /* 0x0000002418187980 */ /* 0x000f62000c101d00 */
[----:B------:R-:W-:-:S02]  /*eba0*/  LOP3.LUT R0, R5, 0x380, RZ, 0xc0, !PT ;  /* 0x0000038005007812 */ /* 0x000fc400078ec0ff */
[----:B------:R-:W-:Y:S01]  /*ebb0*/  SHF.R.U64 R60, R60, 0x3, RZ ;  /* 0x000000033c3c7819 */ /* 0x000fe200000012ff */
[----:B------:R-:W5:Y:S01]  /*ebc0*/  LD.E.128 R48, desc[UR36][R48.64] ;  /* 0x0000002430307980 */ /* 0x000f62000c101d00 */
[----:B------:R-:W-:Y:S02]  /*ebd0*/  SHF.R.U64 R56, R56, 0x3, RZ ;  /* 0x0000000338387819 */ /* 0x000fe400000012ff */
[----:B------:R-:W-:Y:S01]  /*ebe0*/  SHF.R.U64 R52, R52, 0x3, RZ ;  /* 0x0000000334347819 */ /* 0x000fe200000012ff */
[----:B------:R-:W5:Y:S01]  /*ebf0*/  LD.E.128 R36, desc[UR36][R36.64] ;  /* 0x0000002424247980 */ /* 0x000f62000c101d00 */
[----:B------:R-:W-:Y:S02]  /*ec00*/  LOP3.LUT R20, R7, R20, RZ, 0x3c, !PT ;  /* 0x0000001407147212 */ /* 0x000fe400078e3cff */
[----:B------:R-:W-:Y:S01]  /*ec10*/  SHF.R.U64 R0, R0, 0x3, RZ ;  /* 0x0000000300007819 */ /* 0x000fe200000012ff */
[----:B------:R-:W5:Y:S01]  /*ec20*/  LD.E.128 R28, desc[UR36][R28.64] ;  /* 0x000000241c1c7980 */ /* 0x000f62000c101d00 */
[----:B------:R-:W-:Y:S01]  /*ec30*/  LOP3.LUT R60, R60, R61, RZ, 0x3c, !PT ;  /* 0x0000003d3c3c7212 */ /* 0x000fe200078e3cff */
[--C-:B------:R-:W-:Y:S01]  /*ec40*/  IMAD.X R61, RZ, RZ, R21.reuse, P6 ;  /* 0x000000ffff3d7224 */ /* 0x100fe200030e0615 */
[----:B------:R-:W-:Y:S01]  /*ec50*/  LOP3.LUT R56, R56, R57, RZ, 0x3c, !PT ;  /* 0x0000003938387212 */ /* 0x000fe200078e3cff */
[--C-:B------:R-:W-:Y:S01]  /*ec60*/  IMAD.X R57, RZ, RZ, R21.reuse, P5 ;  /* 0x000000ffff397224 */ /* 0x100fe200028e0615 */
[----:B------:R-:W-:Y:S01]  /*ec70*/  LOP3.LUT R52, R52, R53, RZ, 0x3c, !PT ;  /* 0x0000003534347212 */ /* 0x000fe200078e3cff */
[----:B------:R-:W-:Y:S01]  /*ec80*/  IMAD.X R53, RZ, RZ, R21, P4 ;  /* 0x000000ffff357224 */ /* 0x000fe200020e0615 */
[----:B------:R-:W-:Y:S01]  /*ec90*/  LOP3.LUT R44, R0, R5, RZ, 0x3c, !PT ;  /* 0x00000005002c7212 */ /* 0x000fe200078e3cff */
[----:B------:R-:W5:Y:S04]  /*eca0*/  LD.E.128 R32, desc[UR36][R32.64] ;  /* 0x0000002420207980 */ /* 0x000f68000c101d00 */
[----:B------:R3:W5:Y:S04]  /*ecb0*/  LD.E.128 R4, desc[UR36][R20.64] ;  /* 0x0000002414047980 */ /* 0x000768000c101d00 */
[----:B------:R-:W5:Y:S04]  /*ecc0*/  LD.E.128 R60, desc[UR36][R60.64] ;  /* 0x000000243c3c7980 */ /* 0x000f68000c101d00 */
[----:B------:R-:W5:Y:S01]  /*ecd0*/  LD.E.128 R56, desc[UR36][R56.64] ;  /* 0x0000002438387980 */ /* 0x000f62000c101d00 */
[----:B---3--:R-:W-:-:S02]  /*ece0*/  IMAD R21, R64, UR5, R3 ;  /* 0x0000000540157c24 */ /* 0x008fc4000f8e0203 */
[----:B------:R-:W-:Y:S01]  /*ecf0*/  IMAD.WIDE.U32 R2, R64, UR4, RZ ;  /* 0x0000000440027c25 */ /* 0x000fe2000f8e00ff */
[----:B------:R-:W-:Y:S01]  /*ed00*/  ULDC.64 UR4, c[0x0][0xae8] ;  /* 0x0002ba0000047ab9 */ /* 0x000fe20000000a00 */
[----:B------:R-:W5:Y:S02]  /*ed10*/  LD.E.128 R52, desc[UR36][R52.64] ;  /* 0x0000002434347980 */ /* 0x000f64000c101d00 */
[----:B------:R-:W-:Y:S02]  /*ed20*/  IMAD.IADD R3, R3, 0x1, R21 ;  /* 0x0000000103037824 */ /* 0x000fe400078e0215 */
[----:B------:R-:W-:Y:S01]  /*ed30*/  IMAD R21, R197, 0x20, R200 ;  /* 0x00000020c5157824 */ /* 0x000fe200078e02c8 */
[----:B------:R-:W5:Y:S01]  /*ed40*/  LD.E.128 R44, desc[UR36][R44.64] ;  /* 0x000000242c2c7980 */ /* 0x000f62000c101d00 */
[----:B------:R-:W-:Y:S02]  /*ed50*/  IMAD R65, R18, UR4, RZ ;  /* 0x0000000412417c24 */ /* 0x000fe4000f8e02ff */
[----:B------:R-:W-:Y:S01]  /*ed60*/  IMAD.IADD R20, R22, 0x1, R21 ;  /* 0x0000000116147824 */ /* 0x000fe200078e0215 */
[----:B------:R-:W-:Y:S01]  /*ed70*/  @!PT LDS RZ, [RZ] ;  /* 0x00000000fffff984 */ /* 0x000fe20000000800 */
[----:B------:R-:W-:Y:S01]  /*ed80*/  @!PT LDS RZ, [RZ] ;  /* 0x00000000fffff984 */ /* 0x000fe20000000800 */
[----:B------:R-:W-:Y:S01]  /*ed90*/  @!PT LDS RZ, [RZ] ;  /* 0x00000000fffff984 */ /* 0x000fe20000000800 */
[----:B------:R-:W-:Y:S01]  /*eda0*/  @!PT LDS RZ, [RZ] ;  /* 0x00000000fffff984 */ /* 0x000fe20000000800 */
[----:B------:R3:W-:Y:S06]  /*edb0*/  MEMBAR.ALL.CTA ;  /* 0x0000000000007992 */ /* 0x0007ec0000008000 */
[----:B---3--:R-:W3:Y:S01]  /*edc0*/  FENCE.VIEW.ASYNC.S ;  /* 0x00000000000073c6 */ /* 0x008ee20000000000 */
[----:B------:R-:W-:-:S02]  /*edd0*/  IMAD R65, R198, UR5, R65 ;  /* 0x00000005c6417c24 */ /* 0x000fc4000f8e0241 */
[----:B-1----:R-:W-:-:S04]  /*ede0*/  @P1 IMAD.HI.U32 R0, R20, R73, RZ ;  /* 0x0000004914001227 */ /* 0x002fc800078e00ff */
[----:B------:R-:W-:Y:S01]  /*edf0*/  IMAD.WIDE.U32 R2, R198, UR4, R2 ;  /* 0x00000004c6027c25 */ /* 0x000fe2000f8e0002 */
[----:B------:R-:W-:-:S03]  /*ee00*/  ULDC.64 UR4, c[0x0][0xaf0] ;  /* 0x0002bc0000047ab9 */ /* 0x000fc60000000a00 */
[----:B------:R-:W-:Y:S01]  /*ee10*/  IMAD.MOV.U32 R21, RZ, RZ, R20 ;  /* 0x000000ffff157224 */ /* 0x000fe200078e0014 */
[----:B--2---:R-:W-:Y:S01]  /*ee20*/  @P1 SHF.R.U32.HI R21, RZ, R75, R0 ;  /* 0x0000004bff151219 */ /* 0x004fe20000011600 */
[----:B------:R-:W-:Y:S02]  /*ee30*/  IMAD.IADD R3, R3, 0x1, R65 ;  /* 0x0000000103037824 */ /* 0x000fe400078e0241 */
[----:B------:R-:W-:Y:S01]  /*ee40*/  IMAD R18, R40, UR4, RZ ;  /* 0x0000000428127c24 */ /* 0x000fe2000f8e02ff */
[----:B------:R-:W-:Y:S01]  /*ee50*/  SHF.R.S32.HI R0, RZ, 0x1f, R21 ;  /* 0x0000001fff007819 */ /* 0x000fe20000011415 */
[----:B------:R-:W-:-:S04]  /*ee60*/  IMAD.WIDE.U32 R2, R69, UR4, R2 ;  /* 0x0000000445027c25 */ /* 0x000fc8000f8e0002 */
[----:B------:R-:W-:Y:S01]  /*ee70*/  IMAD R65, R69, UR5, R18 ;  /* 0x0000000545417c24 */ /* 0x000fe2000f8e0212 */
[----:B------:R-:W-:Y:S01]  /*ee80*/  ULDC.64 UR4, c[0x0][0xae0] ;  /* 0x0002b80000047ab9 */ /* 0x000fe20000000a00 */
[----:B------:R-:W-:Y:S02]  /*ee90*/  IMAD.MOV R18, RZ, RZ, -R21 ;  /* 0x000000ffff127224 */ /* 0x000fe400078e0a15 */
[----:B------:R-:W-:Y:S02]  /*eea0*/  IMAD.IADD R3, R3, 0x1, R65 ;  /* 0x0000000103037824 */ /* 0x000fe400078e0241 */
[----:B------:R-:W-:Y:S02]  /*eeb0*/  IMAD R0, R0, UR4, RZ ;  /* 0x0000000400007c24 */ /* 0x000fe4000f8e02ff */
[----:B------:R-:W-:Y:S02]  /*eec0*/  IMAD R65, R67, R18, R20 ;  /* 0x0000001243417224 */ /* 0x000fe400078e0214 */
[----:B------:R-:W-:-:S02]  /*eed0*/  IMAD R67, R21, UR5, R0 ;  /* 0x0000000515437c24 */ /* 0x000fc4000f8e0200 */
[----:B------:R-:W-:Y:S01]  /*eee0*/  IMAD.WIDE.U32 R2, R21, UR4, R2 ;  /* 0x0000000415027c25 */ /* 0x000fe2000f8e0002 */
[----:B------:R-:W-:Y:S01]  /*eef0*/  SHF.R.S32.HI R0, RZ, 0x1f, R65 ;  /* 0x0000001fff007819 */ /* 0x000fe20000011441 */
[----:B------:R-:W-:Y:S02]  /*ef00*/  ULDC.64 UR4, c[0x0][0xad8] ;  /* 0x0002b60000047ab9 */ /* 0x000fe40000000a00 */
[----:B------:R-:W-:Y:S02]  /*ef10*/  IMAD.IADD R3, R3, 0x1, R67 ;  /* 0x0000000103037824 */ /* 0x000fe400078e0243 */
[----:B------:R-:W-:Y:S02]  /*ef20*/  IMAD R18, R0, UR4, RZ ;  /* 0x0000000400127c24 */ /* 0x000fe4000f8e02ff */
[----:B------:R-:W-:Y:S02]  /*ef30*/  IMAD.IADD R40, R200, 0x1, R22 ;  /* 0x00000001c8287824 */ /* 0x000fe400078e0216 */
[----:B------:R-:W-:-:S02]  /*ef40*/  IMAD R21, R65, UR5, R18 ;  /* 0x0000000541157c24 */ /* 0x000fc4000f8e0212 */
[----:B------:R-:W-:Y:S01]  /*ef50*/  IMAD.WIDE.U32 R2, R65, UR4, R2 ;  /* 0x0000000441027c25 */ /* 0x000fe2000f8e0002 */
[CC--:B------:R-:W-:Y:S01]  /*ef60*/  ISETP.GE.AND P2, PT, R40.reuse, R71.reuse, PT ;  /* 0x000000472800720c */ /* 0x0c0fe20003f46270 */
[----:B------:R-:W-:Y:S02]  /*ef70*/  ULDC.64 UR4, c[0x0][0xa80] ;  /* 0x0002a00000047ab9 */ /* 0x000fe40000000a00 */
[----:B------:R-:W-:Y:S01]  /*ef80*/  VIADD R0, R40, 0x20 ;  /* 0x0000002028007836 */ /* 0x000fe20000000000 */
[----:B------:R-:W-:Y:S01]  /*ef90*/  LEA R18, P3, R2, UR4, 0x1 ;  /* 0x0000000402127c11 */ /* 0x000fe2000f8608ff */
[----:B------:R-:W-:Y:S02]  /*efa0*/  IMAD.IADD R3, R3, 0x1, R21 ;  /* 0x0000000103037824 */ /* 0x000fe400078e0215 */
[----:B0-----:R-:W-:Y:S01]  /*efb0*/  VIADD R17, R17, 0x30820 ;  /* 0x0003082011117836 */ /* 0x001fe20000000000 */
[----:B------:R-:W-:Y:S01]  /*efc0*/  ISETP.GE.AND P1, PT, R0, R71, PT ;  /* 0x000000470000720c */ /* 0x000fe20003f26270 */
[----:B------:R-:W-:Y:S01]  /*efd0*/  VIADD R0, R40, 0x40 ;  /* 0x0000004028007836 */ /* 0x000fe20000000000 */
[----:B------:R-:W-:-:S02]  /*efe0*/  LEA.HI.X R22, R2, UR5, R3, 0x1, P3 ;  /* 0x0000000502167c11 */ /* 0x000fc400098f0c03 */
[----:B------:R-:W-:Y:S01]  /*eff0*/  PRMT R17, RZ, 0x654, R17 ;  /* 0x00000654ff117816 */ /* 0x000fe20000000011 */
[----:B---3--:R0:W1:Y:S01]  /*f000*/  SHFL.IDX PT, R64, R18, RZ, 0x181f ;  /* 0x00181fff12407589 */ /* 0x00806200000e0000 */
        /* <DEDUP_REMOVED lines=9> */
[-C--:B-1----:R-:W-:Y:S02]  /*f0a0*/  @!P4 LEA R2, P6, R193, R64.reuse, 0x1 ;  /* 0x00000040c102c211 */ /* 0x082fe400078c08ff */
[----:B------:R-:W-:Y:S02]  /*f0b0*/  @!P3 LEA R20, P5, R195, R64, 0x1 ;  /* 0x00000040c314b211 */ /* 0x000fe400078a08ff */
[----:B--2---:R-:W-:Y:S02]  /*f0c0*/  @!P4 LEA.HI.X R3, R193, R0, R209, 0x1, P6 ;  /* 0x00000000c103c211 */ /* 0x004fe400030f0cd1 */
[C---:B------:R-:W-:Y:S02]  /*f0d0*/  @!P2 LEA R64, P6, R196.reuse, R64, 0x1 ;  /* 0x00000040c440a211 */ /* 0x040fe400078c08ff */
[-C--:B------:R-:W-:Y:S01]  /*f0e0*/  @!P3 LEA.HI.X R21, R195, R0.reuse, R208, 0x1, P5 ;  /* 0x00000000c315b211 */ /* 0x080fe200028f0cd0 */
[----:B-----5:R3:W-:Y:S01]  /*f0f0*/  @!P4 ST.E.128 desc[UR36][R2.64], R4 ;  /* 0x000000040200c985 */ /* 0x0207e2000c101d24 */
[----:B------:R-:W-:-:S03]  /*f100*/  @!P2 LEA.HI.X R65, R196, R0, R207, 0x1, P6 ;  /* 0x00000000c441a211 */ /* 0x000fc600030f0ccf */
[----:B------:R3:W-:Y:S04]  /*f110*/  @!P3 ST.E.128 desc[UR36][R20.64], R48 ;  /* 0x000000301400b985 */ /* 0x0007e8000c101d24 */
[----:B------:R3:W-:Y:S02]  /*f120*/  @!P2 ST.E.128 desc[UR36][R64.64], R60 ;  /* 0x0000003c4000a985 */ /* 0x0007e4000c101d24 */
.L_x_4624:
[----:B------:R-:W-:Y:S05]  /*f130*/  BSYNC B1 ;  /* 0x0000000000017941 */ /* 0x000fea0003800000 */
.L_x_4623:
        /* <DEDUP_REMOVED lines=9> */
[-C--:B------:R-:W-:Y:S02]  /*f1d0*/  @!P5 LEA R4, P2, R195, R6.reuse, 0x1 ;  /* 0x00000006c304d211 */ /* 0x080fe400078408ff */
[C---:B------:R-:W-:Y:S02]  /*f1e0*/  @!P6 LEA R6, P3, R196.reuse, R6, 0x1 ;  /* 0x00000006c406e211 */ /* 0x040fe400078608ff */
[-C--:B----4-:R-:W-:Y:S02]  /*f1f0*/  @!P4 LEA.HI.X R3, R193, R0.reuse, R209, 0x1, P1 ;  /* 0x00000000c103c211 */ /* 0x090fe400008f0cd1 */
[-C--:B------:R-:W-:Y:S02]  /*f200*/  @!P5 LEA.HI.X R5, R195, R0.reuse, R208, 0x1, P2 ;  /* 0x00000000c305d211 */ /* 0x080fe400010f0cd0 */
[----:B------:R-:W-:Y:S01]  /*f210*/  @!P6 LEA.HI.X R7, R196, R0, R207, 0x1, P3 ;  /* 0x00000000c407e211 */ /* 0x000fe200018f0ccf */
[----:B------:R3:W-:Y:S04]  /*f220*/  @!P4 ST.E.128 desc[UR36][R2.64], R8 ;  /* 0x000000080200c985 */ /* 0x0007e8000c101d24 */
[----:B------:R3:W-:Y:S04]  /*f230*/  @!P5 ST.E.128 desc[UR36][R4.64], R36 ;  /* 0x000000240400d985 */ /* 0x0007e8000c101d24 */
[----:B------:R3:W-:Y:S02]  /*f240*/  @!P6 ST.E.128 desc[UR36][R6.64], R56 ;  /* 0x000000380600e985 */ /* 0x0007e4000c101d24 */
.L_x_4626:
[----:B------:R-:W-:Y:S05]  /*f250*/  BSYNC B1 ;  /* 0x0000000000017941 */ /* 0x000fea0003800000 */
.L_x_4625:
        /* <DEDUP_REMOVED lines=11> */
[-C--:B0-----:R-:W-:Y:S02]  /*f310*/  @!P3 LEA.HI.X R3, R193, R0.reuse, R209, 0x1, P0 ;  /* 0x00000000c103b211 */ /* 0x081fe400000f0cd1 */
[-C--:B------:R-:W-:Y:S02]  /*f320*/  @!P4 LEA.HI.X R5, R195, R0.reuse, R208, 0x1, P1 ;  /* 0x00000000c305c211 */ /* 0x080fe400008f0cd0 */
[----:B------:R-:W-:Y:S01]  /*f330*/  @!P5 LEA.HI.X R7, R196, R0, R207, 0x1, P2 ;  /* 0x00000000c407d211 */ /* 0x000fe200010f0ccf */
[----:B------:R0:W-:Y:S04]  /*f340*/  @!P3 ST.E.128 desc[UR36][R2.64], R12 ;  /* 0x0000000c0200b985 */ /* 0x0001e8000c101d24 */
[----:B------:R0:W-:Y:S04]  /*f350*/  @!P4 ST.E.128 desc[UR36][R4.64], R28 ;  /* 0x0000001c0400c985 */ /* 0x0001e8000c101d24 */
[----:B------:R0:W-:Y:S02]  /*f360*/  @!P5 ST.E.128 desc[UR36][R6.64], R52 ;  /* 0x000000340600d985 */ /* 0x0001e4000c101d24 */
.L_x_4628:
[----:B------:R-:W-:Y:S05]  /*f370*/  BSYNC B1 ;  /* 0x0000000000017941 */ /* 0x000fea0003800000 */
.L_x_4627:
[----:B0-----:R-:W-:Y:S01]  /*f380*/  VIADD R0, R40, 0x60 ;  /* 0x0000006028007836 */ /* 0x001fe20000000000 */
[----:B--2-4-:R-:W0:Y:S04]  /*f390*/  SHFL.IDX PT, R22, R22, 0x3, 0x181f ;  /* 0x00781f0016167f89 */ /* 0x014e2800000e0000 */
[----:B------:R-:W-:Y:S01]  /*f3a0*/  ISETP.GE.AND P0, PT, R0, R71, PT ;  /* 0x000000470000720c */ /* 0x000fe20003f06270 */
[----:B------:R-:W2:-:S12]  /*f3b0*/  SHFL.IDX PT, R18, R18, 0x3, 0x181f ;  /* 0x00781f0012127f89 */ /* 0x000e9800000e0000 */
[----:B------:R-:W-:Y:S05]  /*f3c0*/  @P0 BRA `(.L_x_4629) ;  /* 0x0000000c002c0947 */ /* 0x000fea0003800000 */
[----:B------:R-:W-:Y:S02]  /*f3d0*/  ULDC UR4, c[0x0][0xac8] ;  /* 0x0002b20000047ab9 */ /* 0x000fe40000000800 */
[----:B------:R-:W-:Y:S02]  /*f3e0*/  ISETP.GE.AND P2, PT, R193, UR4, PT ;  /* 0x00000004c1007c0c */ /* 0x000fe4000bf46270 */
[----:B------:R-:W-:-:S11]  /*f3f0*/  ISETP.GE.AND P3, PT, R195, UR4, PT ;  /* 0x00000004c3007c0c */ /* 0x000fd6000bf66270 */
[-C--:B--2---:R-:W-:Y:S02]  /*f400*/  @!P2 LEA R2, P0, R193, R18.reuse, 0x1 ;  /* 0x00000012c102a211 */ /* 0x084fe400078008ff */
[----:B------:R-:W-:Y:S02]  /*f410*/  @!P3 LEA R4, P1, R195, R18, 0x1 ;  /* 0x00000012c304b211 */ /* 0x000fe400078208ff */
[-C--:B0-----:R-:W-:Y:S02]  /*f420*/  @!P2 LEA.HI.X R3, R193, R22.reuse, R209, 0x1, P0 ;  /* 0x00000016c103a211 */ /* 0x081fe400000f0cd1 */
        /* <DEDUP_REMOVED lines=9> */
.L_x_4621:
[----:B------:R-:W2:Y:S08]  /*f4c0*/  LDC.64 R4, c[0x0][0xc00] ;  /* 0x00030000ff047b82 */ /* 0x000eb00000000a00 */
[----:B------:R-:W3:Y:S01]  /*f4d0*/  LDC.64 R2, c[0x0][0xc00] ;  /* 0x00030000ff027b82 */ /* 0x000ee20000000a00 */
[----:B------:R-:W-:Y:S01]  /*f4e0*/  ULDC UR4, c[0x0][0xa88] ;  /* 0x0002a20000047ab9 */ /* 0x000fe20000000800 */
[----:B------:R-:W-:-:S06]  /*f4f0*/  IMAD.MOV.U32 R6, RZ, RZ, RZ ;  /* 0x000000ffff067224 */ /* 0x000fcc00078e00ff */
[----:B------:R-:W4:Y:S01]  /*f500*/  LDC R21, c[0x0][0xbe8] ;  /* 0x0002fa00ff157b82 */ /* 0x000f220000000800 */
[----:B--2---:R-:W-:-:S04]  /*f510*/  ISETP.NE.U32.AND P0, PT, R4, RZ, PT ;  /* 0x000000ff0400720c */ /* 0x004fc80003f05070 */
[----:B------:R-:W-:-:S03]  /*f520*/  ISETP.NE.AND.EX P0, PT, R5, RZ, PT, P0 ;  /* 0x000000ff0500720c */ /* 0x000fc60003f05300 */
[----:B------:R-:W2:Y:S01]  /*f530*/  LDC.64 R4, c[0x0][0xc08] ;  /* 0x00030200ff047b82 */ /* 0x000ea20000000a00 */
[----:B---3--:R-:W-:-:S04]  /*f540*/  IMAD.WIDE R2, R199, 0x4, R2 ;  /* 0x00000004c7027825 */ /* 0x008fc800078e0202 */
[----:B------:R-:W-:-:S05]  /*f550*/  IMAD.U32 R0, RZ, RZ, UR4 ;  /* 0x00000004ff007e24 */ /* 0x000fca000f8e00ff */
[----:B------:R3:W5:Y:S01]  /*f560*/  @P0 LDG.E R6, desc[UR36][R2.64] ;  /* 0x0000002402060981 */ /* 0x000762000c1e1900 */
[----:B--2---:R-:W-:-:S04]  /*f570*/  ISETP.NE.U32.AND P1, PT, R4, RZ, PT ;  /* 0x000000ff0400720c */ /* 0x004fc80003f25070 */
[----:B------:R-:W-:-:S13]  /*f580*/  ISETP.NE.AND.EX P1, PT, R5, RZ, PT, P1 ;  /* 0x000000ff0500720c */ /* 0x000fda0003f25310 */
[----:B------:R-:W2:Y:S02]  /*f590*/  @P1 LDC.64 R4, c[0x0][0xc08] ;  /* 0x00030200ff041b82 */ /* 0x000ea40000000a00 */
[----:B--2---:R-:W-:-:S05]  /*f5a0*/  @P1 IMAD.WIDE R4, R199, 0x4, R4 ;  /* 0x00000004c7041825 */ /* 0x004fca00078e0204 */
[----:B------:R3:W5:Y:S01]  /*f5b0*/  @P1 LDG.E R0, desc[UR36][R4.64] ;  /* 0x0000002404001981 */ /* 0x000762000c1e1900 */
[----:B----4-:R-:W-:Y:S02]  /*f5c0*/  ISETP.NE.AND P2, PT, R21, 0x1, PT ;  /* 0x000000011500780c */ /* 0x010fe40003f45270 */
[----:B------:R-:W-:Y:S02]  /*f5d0*/  ISETP.GE.AND P3, PT, R210, 0x80, PT ;  /* 0x00000080d200780c */ /* 0x000fe40003f66270 */
[----:B------:R-:W-:-:S09]  /*f5e0*/  SHF.R.S32.HI R7, RZ, 0x1f, R199 ;  /* 0x0000001fff077819 */ /* 0x000fd200000114c7 */
[----:B------:R-:W2:Y:S08]  /*f5f0*/  @P2 LDC R14, c[0x0][0xbec] ;  /* 0x0002fb00ff0e2b82 */ /* 0x000eb00000000800 */
[----:B------:R-:W4:Y:S01]  /*f600*/  @P2 LDC R25, c[0x0][0xbf0] ;  /* 0x0002fc00ff192b82 */ /* 0x000f220000000800 */
[----:B---3--:R-:W-:Y:S05]  /*f610*/  @P1 BRA `(.L_x_4630) ;  /* 0x0000000000101947 */ /* 0x008fea0003800000 */
[----:B------:R-:W-:Y:S05]  /*f620*/  @!P0 BRA `(.L_x_4630) ;  /* 0x00000000000c8947 */ /* 0x000fea0003800000 */
[----:B------:R-:W3:Y:S04]  /*f630*/  LDG.E R5, desc[UR36][R2.64] ;  /* 0x0000002402057981 */ /* 0x000ee8000c1e1900 */
[----:B-----5:R-:W3:Y:S02]  /*f640*/  LDG.E R0, desc[UR36][R2.64+0x4] ;  /* 0x0000042402007981 */ /* 0x020ee4000c1e1900 */
[----:B---3--:R-:W-:-:S07]  /*f650*/  IMAD.IADD R0, R0, 0x1, -R5 ;  /* 0x0000000100007824 */ /* 0x008fce00078e0a05 */
.L_x_4630:
[----:B------:R-:W-:Y:S01]  /*f660*/  BSSY B1, `(.L_x_4631) ;  /* 0x000002d000017945 */ /* 0x000fe20003800000 */
[----:B------:R-:W-:Y:S02]  /*f670*/  SHF.R.S32.HI R10, RZ, 0x1f, R198 ;  /* 0x0000001fff0a7819 */ /* 0x000fe400000114c6 */
[----:B------:R-:W-:Y:S02]  /*f680*/  SEL R13, R199, RZ, !P0 ;  /* 0x000000ffc70d7207 */ /* 0x000fe40004000000 */
[----:B------:R-:W-:Y:S02]  /*f690*/  SEL R12, R7, RZ, !P0 ;  /* 0x000000ff070c7207 */ /* 0x000fe40004000000 */
[----:B-----5:R-:W-:Y:S01]  /*f6a0*/  SHF.R.S32.HI R11, RZ, 0x1f, R6 ;  /* 0x0000001fff0b7819 */ /* 0x020fe20000011406 */
[----:B------:R-:W-:Y:S06]  /*f6b0*/  @P3 BRA `(.L_x_4632) ;  /* 0x00000000009c3947 */ /* 0x000fec0003800000 */
[----:B------:R-:W3:Y:S01]  /*f6c0*/  S2R R3, SR_TID.X ;  /* 0x0000000000037919 */ /* 0x000ee20000002100 */
[----:B------:R-:W5:Y:S02]  /*f6d0*/  LDC R9, c[0x0][0xbe8] ;  /* 0x0002fa00ff097b82 */ /* 0x000f640000000800 */
[----:B-----5:R-:W-:Y:S01]  /*f6e0*/  IMAD R2, R0, R9, RZ ;  /* 0x0000000900027224 */ /* 0x020fe200078e02ff */
[----:B---3--:R-:W-:-:S04]  /*f6f0*/  IADD3 R8, R22, -0x80, R3 ;  /* 0xffffff8016087810 */ /* 0x008fc80007ffe003 */
        /* <DEDUP_REMOVED lines=9> */
[----:B------:R-:W3:Y:S01]  /*f790*/  @P0 LDC R15, c[0x0][0xbec] ;  /* 0x0002fb00ff0f0b82 */ /* 0x000ee20000000800 */
[----:B------:R-:W-:Y:S01]  /*f7a0*/  IMAD R7, R198, UR5, R7 ;  /* 0x00000005c6077c24 */ /* 0x000fe2000f8e0207 */
[----:B------:R-:W-:-:S03]  /*f7b0*/  ULDC.64 UR4, c[0x0][0xb98] ;  /* 0x0002e60000047ab9 */ /* 0x000fc60000000a00 */
[----:B------:R-:W-:-:S03]  /*f7c0*/  IMAD.IADD R3, R3, 0x1, R7 ;  /* 0x0000000103037824 */ /* 0x000fc600078e0207 */
[----:B0-----:R-:W0:Y:S01]  /*f7d0*/  @P0 LDC R17, c[0x0][0xbf0] ;  /* 0x0002fc00ff110b82 */ /* 0x001e220000000800 */
[----:B------:R-:W-:-:S04]  /*f7e0*/  IMAD.WIDE.U32 R2, R13, UR4, R2 ;  /* 0x000000040d027c25 */ /* 0x000fc8000f8e0002 */
[----:B---3--:R-:W-:-:S05]  /*f7f0*/  @P0 IMAD.HI.U32 R4, R8, R15, RZ ;  /* 0x0000000f08040227 */ /* 0x008fca00078e00ff */
[----:B0-----:R-:W-:Y:S01]  /*f800*/  @P0 SHF.R.U32.HI R5, RZ, R17, R4 ;  /* 0x00000011ff050219 */ /* 0x001fe20000011604 */
        /* <DEDUP_REMOVED lines=18> */
.L_x_4632:
[----:B------:R-:W-:Y:S05]  /*f930*/  BSYNC B1 ;  /* 0x0000000000017941 */ /* 0x000fea0003800000 */
.L_x_4631:
[----:B------:R-:W-:Y:S01]  /*f940*/  ULDC.64 UR4, c[0x0][0xaa0] ;  /* 0x0002a80000047ab9 */ /* 0x000fe20000000a00 */
[----:B------:R-:W-:Y:S01]  /*f950*/  IMAD R7, R197, 0x20, R200 ;  /* 0x00000020c5077824 */ /* 0x000fe200078e02c8 */
[----:B------:R-:W-:Y:S01]  /*f960*/  BSSY B1, `(.L_x_4633) ;  /* 0x000003b000017945 */ /* 0x000fe20003800000 */
[----:B---3--:R-:W-:Y:S02]  /*f970*/  IMAD R3, R11, UR4, RZ ;  /* 0x000000040b037c24 */ /* 0x008fe4000f8e02ff */
[----:B------:R-:W-:Y:S02]  /*f980*/  IMAD.IADD R9, R22, 0x1, R7 ;  /* 0x0000000116097824 */ /* 0x000fe400078e0207 */
[C---:B------:R-:W-:Y:S02]  /*f990*/  IMAD R5, R6.reuse, UR5, R3 ;  /* 0x0000000506057c24 */ /* 0x040fe4000f8e0203 */
[----:B------:R-:W-:Y:S01]  /*f9a0*/  IMAD.WIDE.U32 R2, R6, UR4, RZ ;  /* 0x0000000406027c25 */ /* 0x000fe2000f8e00ff */
[----:B------:R-:W-:-:S03]  /*f9b0*/  ULDC.64 UR4, c[0x0][0xae8] ;  /* 0x0002ba0000047ab9 */ /* 0x000fc60000000a00 */
[----:B------:R-:W-:Y:S02]  /*f9c0*/  IMAD.IADD R3, R3, 0x1, R5 ;  /* 0x0000000103037824 */ /* 0x000fe400078e0205 */
[----:B------:R-:W-:Y:S02]  /*f9d0*/  IMAD R7, R10, UR4, RZ ;  /* 0x000000040a077c24 */ /* 0x000fe4000f8e02ff */
[----:B--2---:R-:W-:-:S04]  /*f9e0*/  @P2 IMAD.HI.U32 R4, R9, R14, RZ ;  /* 0x0000000e09042227 */ /* 0x004fc800078e00ff */
[C---:B------:R-:W-:Y:S02]  /*f9f0*/  IMAD R7, R198.reuse, UR5, R7 ;  /* 0x00000005c6077c24 */ /* 0x040fe4000f8e0207 */
[----:B------:R-:W-:Y:S01]  /*fa00*/  IMAD.WIDE.U32 R2, R198, UR4, R2 ;  /* 0x00000004c6027c25 */ /* 0x000fe2000f8e0002 */
[----:B------:R-:W-:-:S03]  /*fa10*/  ULDC.64 UR4, c[0x0][0xaf0] ;  /* 0x0002bc0000047ab9 */ /* 0x000fc60000000a00 */
[----:B------:R-:W-:Y:S01]  /*fa20*/  IMAD.MOV.U32 R5, RZ, RZ, R9 ;  /* 0x000000ffff057224 */ /* 0x000fe200078e0009 */
[----:B----4-:R-:W-:Y:S01]  /*fa30*/  @P2 SHF.R.U32.HI R5, RZ, R25, R4 ;  /* 0x00000019ff052219 */ /* 0x010fe20000011604 */
        /* <DEDUP_REMOVED lines=28> */
[----:B------:R2:W3:Y:S02]  /*fc00*/  SHFL.IDX PT, R2, R4, RZ, 0x181f ;  /* 0x00181fff04027589 */ /* 0x0004e400000e0000 */
[----:B------:R-:W-:Y:S02]  /*fc10*/  ISETP.GE.AND P0, PT, R0, R21, PT ;  /* 0x000000150000720c */ /* 0x000fe40003f06270 */
[----:B------:R2:W4:Y:S01]  /*fc20*/  SHFL.IDX PT, R0, R5, RZ, 0x181f ;  /* 0x00181fff05007589 */ /* 0x00052200000e0000 */
[----:B------:R-:W-:Y:S10]  /*fc30*/  @P2 BRA `(.L_x_4634) ;  /* 0x0000000000342947 */ /* 0x000ff40003800000 */
[----:B------:R-:W-:Y:S02]  /*fc40*/  ULDC UR4, c[0x0][0xac8] ;  /* 0x0002b20000047ab9 */ /* 0x000fe40000000800 */
[----:B------:R-:W-:Y:S02]  /*fc50*/  ISETP.GE.AND P4, PT, R193, UR4, PT ;  /* 0x00000004c1007c0c */ /* 0x000fe4000bf86270 */
[----:B------:R-:W-:Y:S02]  /*fc60*/  ISETP.GE.AND P3, PT, R195, UR4, PT ;  /* 0x00000004c3007c0c */ /* 0x000fe4000bf66270 */
[----:B------:R-:W-:-:S09]  /*fc70*/  ISETP.GE.AND P2, PT, R196, UR4, PT ;  /* 0x00000004c4007c0c */ /* 0x000fd2000bf46270 */
[-C--:B---3--:R-:W-:Y:S02]  /*fc80*/  @!P4 LEA R6, P6, R193, R2.reuse, 0x1 ;  /* 0x00000002c106c211 */ /* 0x088fe400078c08ff */
[----:B------:R-:W-:Y:S02]  /*fc90*/  @!P3 LEA R8, P5, R195, R2, 0x1 ;  /* 0x00000002c308b211 */ /* 0x000fe400078a08ff */
[----:B----4-:R-:W-:Y:S02]  /*fca0*/  @!P4 LEA.HI.X R7, R193, R0, R209, 0x1, P6 ;  /* 0x00000000c107c211 */ /* 0x010fe400030f0cd1 */
[C---:B------:R-:W-:Y:S02]  /*fcb0*/  @!P2 LEA R2, P6, R196.reuse, R2, 0x1 ;  /* 0x00000002c402a211 */ /* 0x040fe400078c08ff */
[-C--:B------:R-:W-:Y:S01]  /*fcc0*/  @!P3 LEA.HI.X R9, R195, R0.reuse, R208, 0x1, P5 ;  /* 0x00000000c309b211 */ /* 0x080fe200028f0cd0 */
[----:B------:R3:W-:Y:S01]  /*fcd0*/  @!P4 ST.E.128 desc[UR36][R6.64], RZ ;  /* 0x000000ff0600c985 */ /* 0x0007e2000c101d24 */
[----:B------:R-:W-:-:S03]  /*fce0*/  @!P2 LEA.HI.X R3, R196, R0, R207, 0x1, P6 ;  /* 0x00000000c403a211 */ /* 0x000fc600030f0ccf */
[----:B------:R3:W-:Y:S04]  /*fcf0*/  @!P3 ST.E.128 desc[UR36][R8.64], RZ ;  /* 0x000000ff0800b985 */ /* 0x0007e8000c101d24 */
[----:B------:R3:W-:Y:S02]  /*fd00*/  @!P2 ST.E.128 desc[UR36][R2.64], RZ ;  /* 0x000000ff0200a985 */ /* 0x0007e4000c101d24 */
.L_x_4634:
[----:B------:R-:W-:Y:S05]  /*fd10*/  BSYNC B1 ;  /* 0x0000000000017941 */ /* 0x000fea0003800000 */
.L_x_4633:
        /* <DEDUP_REMOVED lines=14> */
[----:B------:R0:W-:Y:S04]  /*fe00*/  @!P4 ST.E.128 desc[UR36][R6.64], RZ ;  /* 0x000000ff0600c985 */ /* 0x0001e8000c101d24 */
[----:B------:R0:W-:Y:S04]  /*fe10*/  @!P5 ST.E.128 desc[UR36][R8.64], RZ ;  /* 0x000000ff0800d985 */ /* 0x0001e8000c101d24 */
[----:B------:R0:W-:Y:S02]  /*fe20*/  @!P6 ST.E.128 desc[UR36][R2.64], RZ ;  /* 0x000000ff0200e985 */ /* 0x0001e4000c101d24 */
.L_x_4636:
[----:B------:R-:W-:Y:S05]  /*fe30*/  BSYNC B1 ;  /* 0x0000000000017941 */ /* 0x000fea0003800000 */
.L_x_4635:
[----:B0-----:R0:W0:Y:S01]  /*fe40*/  SHFL.IDX PT, R0, R5, 0x2, 0x181f ;  /* 0x00581f0005007f89 */ /* 0x00102200000e0000 */
[----:B------:R-:W-:Y:S03]  /*fe50*/  BSSY B1, `(.L_x_4637) ;  /* 0x0000010000017945 */ /* 0x000fe60003800000 */
[----:B---3--:R3:W0:Y:S01]  /*fe60*/  SHFL.IDX PT, R2, R4, 0x2, 0x181f ;  /* 0x00581f0004027f89 */ /* 0x00862200000e0000 */
        /* <DEDUP_REMOVED lines=8> */
[-C--:B------:R-:W-:Y:S02]  /*fef0*/  @!P3 LEA.HI.X R7, R193, R0.reuse, R209, 0x1, P0 ;  /* 0x00000000c107b211 */ /* 0x080fe400000f0cd1 */
[-C--:B------:R-:W-:Y:S02]  /*ff00*/  @!P4 LEA.HI.X R9, R195, R0.reuse, R208, 0x1, P1 ;  /* 0x00000000c309c211 */ /* 0x080fe400008f0cd0 */
[----:B------:R-:W-:Y:S01]  /*ff10*/  @!P5 LEA.HI.X R3, R196, R0, R207, 0x1, P2 ;  /* 0x00000000c403d211 */ /* 0x000fe200010f0ccf */
[----:B------:R0:W-:Y:S04]  /*ff20*/  @!P3 ST.E.128 desc[UR36][R6.64], RZ ;  /* 0x000000ff0600b985 */ /* 0x0001e8000c101d24 */
[----:B------:R0:W-:Y:S04]  /*ff30*/  @!P4 ST.E.128 desc[UR36][R8.64], RZ ;  /* 0x000000ff0800c985 */ /* 0x0001e8000c101d24 */
[----:B------:R0:W-:Y:S02]  /*ff40*/  @!P5 ST.E.128 desc[UR36][R2.64], RZ ;  /* 0x000000ff0200d985 */ /* 0x0001e4000c101d24 */
.L_x_4638:
[----:B------:R-:W-:Y:S05]  /*ff50*/  BSYNC B1 ;  /* 0x0000000000017941 */ /* 0x000fea0003800000 */
.L_x_4637:
[----:B0-----:R-:W-:Y:S01]  /*ff60*/  VIADD R0, R22, 0x60 ;  /* 0x0000006016007836 */ /* 0x001fe20000000000 */
[----:B------:R0:W0:Y:S04]  /*ff70*/  SHFL.IDX PT, R6, R5, 0x3, 0x181f ;  /* 0x00781f0005067f89 */ /* 0x00002800000e0000 */
[----:B------:R-:W-:Y:S01]  /*ff80*/  ISETP.GE.AND P0, PT, R0, R21, PT ;  /* 0x000000150000720c */ /* 0x000fe20003f06270 */
[----:B------:R0:W0:-:S12]  /*ff90*/  SHFL.IDX PT, R2, R4, 0x3, 0x181f ;  /* 0x00781f0004027f89 */ /* 0x00001800000e0000 */
[----:B------:R-:W-:Y:S05]  /*ffa0*/  @P0 BRA `(.L_x_4629) ;  /* 0x0000000000340947 */ /* 0x000fea0003800000 */
[----:B------:R-:W-:Y:S02]  /*ffb0*/  ULDC UR4, c[0x0][0xac8] ;  /* 0x0002b20000047ab9 */ /* 0x000fe40000000800 */
[----:B------:R-:W-:Y:S02]  /*ffc0*/  ISETP.GE.AND P3, PT, R193, UR4, PT ;  /* 0x00000004c1007c0c */ /* 0x000fe4000bf66270 */
[----:B------:R-:W-:Y:S02]  /*ffd0*/  ISETP.GE.AND P4, PT, R195, UR4, PT ;  /* 0x00000004c3007c0c */ /* 0x000fe4000bf86270 */
[----:B------:R-:W-:-:S09]  /*ffe0*/  ISETP.GE.AND P5, PT, R196, UR4, PT ;  /* 0x00000004c4007c0c */ /* 0x000fd2000bfa6270 */
[-C--:B0-234-:R-:W-:Y:S02]  /*fff0*/  @!P3 LEA R4, P0, R193, R2.reuse, 0x1 ;  /* 0x00000002c104b211 */ /* 0x09dfe400078008ff */
        /* <DEDUP_REMOVED lines=8> */
.L_x_4629:
[----:B------:R-:W-:Y:S05]  /*10080*/  BSYNC B0 ;  /* 0x0000000000007941 */ /* 0x000fea0003800000 */
.L_x_4620:
[----:B------:R-:W-:Y:S02]  /*10090*/  ULDC UR4, c[0x0][0xc3c] ;  /* 0x00030f0000047ab9 */ /* 0x000fe40000000800 */
[----:B-1----:R-:W-:-:S13]  /*100a0*/  ISETP.GE.AND P0, PT, R43, UR4, PT ;  /* 0x000000042b007c0c */ /* 0x002fda000bf06270 */
[----:B------:R-:W-:Y:S05]  /*100b0*/  @!P0 BRA `(.L_x_4639) ;  /* 0xffffff0c000c8947 */ /* 0x000fea000383ffff */
[----:B------:R-:W-:Y:S05]  /*100c0*/  EXIT ;  /* 0x000000000000794d */ /* 0x000fea0003800000 */
.L_x_4530:
        /* <DEDUP_REMOVED lines=16> */
.L_x_4640:
        /* <DEDUP_REMOVED lines=39> */
.L_x_4646:
        /* <DEDUP_REMOVED lines=12> */
.L_x_4645:
[----:B------:R-:W-:Y:S05]  /*10500*/  BSYNC B0 ;  /* 0x0000000000007941 */ /* 0x000fea0003800000 */
.L_x_4644:
        /* <DEDUP_REMOVED lines=20> */
.L_x_4642:
        /* <DEDUP_REMOVED lines=20> */
.L_x_4647:
        /* <DEDUP_REMOVED lines=59> */
.L_x_4643:
[----:B------:R-:W-:Y:S01]  /*10b40*/  ULDC UR4, c[0x0][0xc3c] ;  /* 0x00030f0000047ab9 */ /* 0x000fe20000000800 */
[----:B------:R-:W-:Y:S02]  /*10b50*/  IMAD.MOV.U32 R25, RZ, RZ, RZ ;  /* 0x000000ffff197224 */ /* 0x000fe400078e00ff */
[----:B------:R-:W-:Y:S02]  /*10b60*/  IMAD.U32 R24, RZ, RZ, UR6 ;  /* 0x00000006ff187e24 */ /* 0x000fe4000f8e00ff */
[----:B------:R-:W-:Y:S02]  /*10b70*/  IMAD.MOV.U32 R26, RZ, RZ, RZ ;  /* 0x000000ffff1a7224 */ /* 0x000fe400078e00ff */
[----:B------:R-:W-:-:S07]  /*10b80*/  IMAD.U32 R27, RZ, RZ, UR4 ;  /* 0x00000004ff1b7e24 */ /* 0x000fce000f8e00ff */
.L_x_4648:
[----:B------:R-:W-:-:S13]  /*10b90*/  ISETP.NE.AND P0, PT, R5, RZ, PT ;  /* 0x000000ff0500720c */ /* 0x000fda0003f05270 */
[----:B------:R-:W0:Y:S01]  /*10ba0*/  @!P0 S2R R3, SR_CgaCtaId ;  /* 0x0000000000038919 */ /* 0x000e220000008800 */
[----:B------:R-:W-:-:S04]  /*10bb0*/  @!P0 MOV R2, 0x400 ;  /* 0x0000040000028802 */ /* 0x000fc80000000f00 */
[----:B0-----:R-:W-:-:S05]  /*10bc0*/  @!P0 LEA R2, R3, R2, 0x18 ;  /* 0x0000000203028211 */ /* 0x001fca00078ec0ff */
[----:B------:R1:W-:Y:S01]  /*10bd0*/  @!P0 STS.128 [R2+0x308d0], R24 ;  /* 0x0308d01802008388 */ /* 0x0003e20000000c00 */
[----:B------:R-:W-:Y:S06]  /*10be0*/  BAR.ARV 0x5, 0x180 ;  /* 0x0146000000007b1d */ /* 0x000fec0000002000 */
.L_x_4641:
[----:B------:R2:W-:Y:S01]  /*10bf0*/  STL [R1+0x24], RZ ;  /* 0x000024ff01007387 */ /* 0x0005e20000100800 */
[----:B------:R-:W-:Y:S01]  /*10c00*/  ULDC UR4, c[0x0][0xc3c] ;  /* 0x00030f0000047ab9 */ /* 0x000fe20000000800 */
[----:B------:R-:W-:Y:S01]  /*10c10*/  IMAD.MOV.U32 R28, RZ, RZ, 0x1 ;  /* 0x00000001ff1c7424 */ /* 0x000fe200078e00ff */
[----:B0-----:R-:W-:Y:S01]  /*10c20*/  ISETP.GE.AND P0, PT, R27, UR4, PT ;  /* 0x000000041b007c0c */ /* 0x001fe2000bf06270 */
[----:B------:R-:W-:-:S12]  /*10c30*/  IMAD.MOV.U32 R23, RZ, RZ, RZ ;  /* 0x000000ffff177224 */ /* 0x000fd800078e00ff */
[----:B--2---:R-:W-:Y:S05]  /*10c40*/  @P0 BRA `(.L_x_4649) ;  /* 0x0000004c004c0947 */ /* 0x004fea0003800000 */
[----:B------:R-:W2:Y:S01]  /*10c50*/  LDL R4, [R1+0x10] ;  /* 0x0000100001047983 */ /* 0x000ea20000100800 */
[----:B------:R-:W0:Y:S01]  /*10c60*/  S2UR UR5, SR_CgaCtaId ;  /* 0x00000000000579c3 */ /* 0x000e220000008800 */
[C---:B------:R-:W-:Y:S01]  /*10c70*/  IMAD.SHL.U32 R32, R0.reuse, 0x8, RZ ;  /* 0x0000000800207824 */ /* 0x040fe200078e00ff */
[----:B------:R-:W-:Y:S01]  /*10c80*/  UMOV UR4, 0x400 ;  /* 0x0000040000047882 */ /* 0x000fe20000000000 */
[----:B-1----:R-:W-:Y:S01]  /*10c90*/  LOP3.LUT R2, R0, 0x7f, RZ, 0xc0, !PT ;  /* 0x0000007f00027812 */ /* 0x002fe200078ec0ff */
[----:B------:R-:W-:Y:S01]  /*10ca0*/  BSSY B8, `(.L_x_4649) ;  /* 0x00004cd000087945 */ /* 0x000fe20003800000 */
[----:B------:R-:W-:Y:S01]  /*10cb0*/  IMAD.MOV.U32 R28, RZ, RZ, 0x1 ;  /* 0x00000001ff1c7424 */ /* 0x000fe200078e00ff */
[----:B------:R-:W-:Y:S01]  /*10cc0*/  LOP3.LUT R3, R32, 0x1f8, RZ, 0xc0, !PT ;  /* 0x000001f820037812 */ /* 0x000fe200078ec0ff */
[----:B------:R-:W-:Y:S01]  /*10cd0*/  IMAD.MOV.U32 R23, RZ, RZ, RZ ;  /* 0x000000ffff177224 */ /* 0x000fe200078e00ff */
[----:B------:R-:W-:Y:S01]  /*10ce0*/  SHF.R.U32.HI R2, RZ, 0x3, R2 ;  /* 0x00000003ff027819 */ /* 0x000fe20000011602 */
[----:B------:R-:W-:Y:S01]  /*10cf0*/  ULDC UR38, c[0x0][0xc] ;  /* 0x0000030000267ab9 */ /* 0x000fe20000000800 */
[----:B------:R-:W-:Y:S01]  /*10d00*/  LOP3.LUT R3, R3, 0x38, R0, 0x78, !PT ;  /* 0x0000003803037812 */ /* 0x000fe200078e7800 */
[----:B------:R-:W-:-:S03]  /*10d10*/  IMAD.SHL.U32 R0, R0, 0x10, RZ ;  /* 0x0000001000007824 */ /* 0x000fc600078e00ff */
[----:B------:R-:W-:Y:S02]  /*10d20*/  LOP3.LUT R36, R3, 0x200, R32, 0xf8, !PT ;  /* 0x0000020003247812 */ /* 0x000fe400078ef820 */
[----:B------:R-:W-:Y:S02]  /*10d30*/  LOP3.LUT R32, R32, 0x38, RZ, 0xc0, !PT ;  /* 0x0000003820207812 */ /* 0x000fe400078ec0ff */
[----:B------:R-:W-:Y:S02]  /*10d40*/  LOP3.LUT R0, R2, 0x70, R0, 0xf8, !PT ;  /* 0x0000007002007812 */ /* 0x000fe400078ef800 */
[C---:B------:R-:W-:Y:S02]  /*10d50*/  LOP3.LUT R34, R32.reuse, 0x40, RZ, 0xfc, !PT ;  /* 0x0000004020227812 */ /* 0x040fe400078efcff */
[----:B------:R-:W-:Y:S01]  /*10d60*/  LOP3.LUT R33, R32, 0x80, RZ, 0xfc, !PT ;  /* 0x0000008020217812 */ /* 0x000fe200078efcff */
[----:B0-----:R-:W-:-:S06]  /*10d70*/  ULEA UR4, UR5, UR4, 0x18 ;  /* 0x0000000405047291 */ /* 0x001fcc000f8ec03f */
[----:B------:R-:W-:-:S04]  /*10d80*/  IMAD.U32 R17, RZ, RZ, UR4 ;  /* 0x00000004ff117e24 */ /* 0x000fc8000f8e00ff */
[----:B------:R-:W-:Y:S01]  /*10d90*/  IMAD R37, R36, 0x2, R17 ;  /* 0x0000000224257824 */ /* 0x000fe200078e0211 */
[----:B--2---:R-:W-:-:S05]  /*10da0*/  LOP3.LUT R4, R4, 0x2, RZ, 0xfc, !PT ;  /* 0x0000000204047812 */ /* 0x004fca00078efcff */
[----:B------:R0:W-:Y:S04]  /*10db0*/  STL [R1+0x28], R4 ;  /* 0x0000280401007387 */ /* 0x0001e80000100800 */
[----:B------:R0:W-:Y:S02]  /*10dc0*/  STL [R1+0x24], RZ ;  /* 0x000024ff01007387 */ /* 0x0001e40000100800 */
.L_x_4720:
[----:B------:R-:W-:Y:S05]  /*10dd0*/  YIELD ;  /* 0x0000000000007946 */ /* 0x000fea0003800000 */
[----:B------:R-:W-:Y:S01]  /*10de0*/  ULDC.64 UR4, c[0x0][0xa28] ;  /* 0x00028a0000047ab9 */ /* 0x000fe20000000a00 */
[----:B------:R-:W-:Y:S01]  /*10df0*/  IMAD.MOV.U32 R19, RZ, RZ, RZ ;  /* 0x000000ffff137224 */ /* 0x000fe200078e00ff */
[----:B------:R-:W-:-:S04]  /*10e00*/  ISETP.NE.U32.AND P0, PT, RZ, UR4, PT ;  /* 0x00000004ff007c0c */ /* 0x000fc8000bf05070 */
[----:B------:R-:W-:Y:S01]  /*10e10*/  ISETP.NE.AND.EX P0, PT, RZ, UR5, PT, P0 ;  /* 0x00000005ff007c0c */ /* 0x000fe2000bf05300 */
[----:B------:R-:W-:-:S12]  /*10e20*/  ULDC.64 UR4, c[0x0][0xa18] ;  /* 0x0002860000047ab9 */ /* 0x000fd80000000a00 */
[----:B-1----:R-:W1:Y:S02]  /*10e30*/  @P0 LDC.64 R2, c[0x0][0xa28] ;  /* 0x00028a00ff020b82 */ /* 0x002e640000000a00 */
[----:B-1----:R-:W-:-:S05]  /*10e40*/  @P0 IMAD.WIDE R2, R27, 0x4, R2 ;  /* 0x000000041b020825 */ /* 0x002fca00078e0202 */
[----:B------:R1:W2:Y:S01]  /*10e50*/  @P0 LDG.E R19, desc[UR36][R2.64] ;  /* 0x0000002402130981 */ /* 0x0002a2000c1e1900 */
[----:B------:R-:W-:Y:S01]  /*10e60*/  ISETP.NE.U32.AND P0, PT, RZ, UR4, PT ;  /* 0x00000004ff007c0c */ /* 0x000fe2000bf05070 */
[----:B------:R-:W-:Y:S01]  /*10e70*/  IMAD.MOV.U32 R35, RZ, RZ, RZ ;  /* 0x000000ffff237224 */ /* 0x000fe200078e00ff */
[----:B------:R-:W-:Y:S02]  /*10e80*/  LOP3.LUT R16, R16, 0xffffff7f, RZ, 0xc0, !PT ;  /* 0xffffff7f10107812 */ /* 0x000fe400078ec0ff */
[----:B------:R-:W-:Y:S01]  /*10e90*/  ISETP.NE.AND.EX P1, PT, RZ, UR5, PT, P0 ;  /* 0x00000005ff007c0c */ /* 0x000fe2000bf25300 */
[----:B------:R-:W-:Y:S02]  /*10ea0*/  ULDC.64 UR4, c[0x0][0xa00] ;  /* 0x0002800000047ab9 */ /* 0x000fe40000000a00 */
[----:B------:R-:W-:Y:S01]  /*10eb0*/  ISETP.NE.U32.AND P0, PT, RZ, UR4, PT ;  /* 0x00000004ff007c0c */ /* 0x000fe2000bf05070 */
[----:B-1----:R-:W1:Y:S03]  /*10ec0*/  LDC.64 R2, c[0x0][0xa00] ;  /* 0x00028000ff027b82 */ /* 0x002e660000000a00 */
[----:B------:R-:W-:Y:S01]  /*10ed0*/  ISETP.NE.AND.EX P2, PT, RZ, UR5, PT, P0 ;  /* 0x00000005ff007c0c */ /* 0x000fe2000bf45300 */
[----:B------:R-:W-:-:S05]  /*10ee0*/  ULDC.64 UR4, c[0x0][0x418] ;  /* 0x0001060000047ab9 */ /* 0x000fca0000000a00 */
[----:B0-----:R-:W0:Y:S07]  /*10ef0*/  @P1 LDC.64 R4, c[0x0][0xa18] ;  /* 0x00028600ff041b82 */ /* 0x001e2e0000000a00 */
[----:B------:R-:W-:Y:S01]  /*10f00*/  @P2 LOP3.LUT R16, R16, 0x80, RZ, 0xfc, !PT ;  /* 0x0000008010102812 */ /* 0x000fe200078efcff */
[----:B-1----:R-:W-:-:S05]  /*10f10*/  IMAD.WIDE R2, R27, 0x4, R2 ;  /* 0x000000041b027825 */ /* 0x002fca00078e0202 */
[----:B------:R1:W5:Y:S01]  /*10f20*/  @P2 LDG.E R35, desc[UR36][R2.64] ;  /* 0x0000002402232981 */ /* 0x000362000c1e1900 */
[----:B0-----:R-:W-:-:S05]  /*10f30*/  @P1 IMAD.WIDE R4, R27, 0x4, R4 ;  /* 0x000000041b041825 */ /* 0x001fca00078e0204 */
        /* <DEDUP_REMOVED lines=13> */
[----:B-1----:R-:W2:Y:S04]  /*11010*/  LDG.E R4, desc[UR36][R2.64] ;  /* 0x0000002402047981 */ /* 0x002ea8000c1e1900 */
[----:B------:R-:W2:Y:S02]  /*11020*/  LDG.E R29, desc[UR36][R2.64+0x4] ;  /* 0x00000424021d7981 */ /* 0x000ea4000c1e1900 */
[----:B--2---:R-:W-:-:S07]  /*11030*/  IMAD.IADD R29, R29, 0x1, -R4 ;  /* 0x000000011d1d7824 */ /* 0x004fce00078e0a04 */
.L_x_4650:
[----:B------:R-:W-:Y:S02]  /*11040*/  ULDC.64 UR4, c[0x0][0xa20] ;  /* 0x0002880000047ab9 */ /* 0x000fe40000000a00 */
[----:B------:R-:W-:-:S04]  /*11050*/  ISETP.NE.U32.AND P0, PT, RZ, UR4, PT ;  /* 0x00000004ff007c0c */ /* 0x000fc8000bf05070 */
[----:B------:R-:W-:-:S13]  /*11060*/  ISETP.NE.AND.EX P0, PT, RZ, UR5, PT, P0 ;  /* 0x00000005ff007c0c */ /* 0x000fda000bf05300 */
[----:B------:R-:W-:Y:S05]  /*11070*/  @!P0 BRA `(.L_x_4651) ;  /* 0x0000000000108947 */ /* 0x000fea0003800000 */
[----:B-1----:R-:W0:Y:S02]  /*11080*/  LDC.64 R2, c[0x0][0xa20] ;  /* 0x00028800ff027b82 */ /* 0x002e240000000a00 */
[----:B0-----:R-:W-:-:S05]  /*11090*/  IMAD.WIDE R2, R27, 0x4, R2 ;  /* 0x000000041b027825 */ /* 0x001fca00078e0202 */
[----:B------:R0:W5:Y:S01]  /*110a0*/  LDG.E R0, desc[UR36][R2.64] ;  /* 0x0000002402007981 */ /* 0x000162000c1e1900 */
[----:B------:R-:W-:Y:S05]  /*110b0*/  BRA `(.L_x_4652) ;  /* 0x0000000000247947 */ /* 0x000fea0003800000 */
.L_x_4651:
[----:B------:R-:W-:Y:S02]  /*110c0*/  ULDC.64 UR4, c[0x0][0xa08] ;  /* 0x0002820000047ab9 */ /* 0x000fe40000000a00 */
[----:B------:R-:W-:-:S04]  /*110d0*/  ISETP.NE.U32.AND P0, PT, RZ, UR4, PT ;  /* 0x00000004ff007c0c */ /* 0x000fc8000bf05070 */
[----:B------:R-:W-:-:S13]  /*110e0*/  ISETP.NE.AND.EX P0, PT, RZ, UR5, PT, P0 ;  /* 0x00000005ff007c0c */ /* 0x000fda000bf05300 */
[----:B------:R-:W-:Y:S05]  /*110f0*/  @!P0 BRA `(.L_x_4652) ;  /* 0x0000000000148947 */ /* 0x000fea0003800000 */
[----:B-1----:R-:W0:Y:S02]  /*11100*/  LDC.64 R2, c[0x0][0xa08] ;  /* 0x00028200ff027b82 */ /* 0x002e240000000a00 */
[----:B0-----:R-:W-:-:S05]  /*11110*/  IMAD.WIDE R2, R27, 0x4, R2 ;  /* 0x000000041b027825 */ /* 0x001fca00078e0202 */
[----:B------:R-:W2:Y:S04]  /*11120*/  LDG.E R0, desc[UR36][R2.64] ;  /* 0x0000002402007981 */ /* 0x000ea8000c1e1900 */
[----:B------:R-:W2:Y:S02]  /*11130*/  LDG.E R5, desc[UR36][R2.64+0x4] ;  /* 0x0000042402057981 */ /* 0x000ea4000c1e1900 */
[----:B--2---:R-:W-:-:S07]  /*11140*/  IMAD.IADD R0, R5, 0x1, -R0 ;  /* 0x0000000105007824 */ /* 0x004fce00078e0a00 */
.L_x_4652:
[----:B01----:R-:W0:Y:S01]  /*11150*/  LDC R2, c[0x0][0x448] ;  /* 0x00011200ff027b82 */ /* 0x003e220000000800 */
        /* <DEDUP_REMOVED lines=28> */
.L_x_4655:
[----:B------:R-:W-:-:S13]  /*11320*/  ISETP.NE.AND P0, PT, R3, 0x1, PT ;  /* 0x000000010300780c */ /* 0x000fda0003f05270 */
[----:B------:R-:W0:Y:S02]  /*11330*/  @P0 LDC.64 R4, c[0x0][0x9e8] ;  /* 0x00027a00ff040b82 */ /* 0x000e240000000a00 */
[----:B0-----:R-:W-:-:S05]  /*11340*/  @P0 IMAD.HI.U32 R4, R0, R4, RZ ;  /* 0x0000000400040227 */ /* 0x001fca00078e00ff */
[----:B------:R-:W-:-:S07]  /*11350*/  @P0 SHF.R.U32.HI R0, RZ, R5, R4 ;  /* 0x00000005ff000219 */ /* 0x000fce0000011604 */
.L_x_4656:
[----:B------:R-:W-:Y:S05]  /*11360*/  BSYNC B0 ;  /* 0x0000000000007941 */ /* 0x000fea0003800000 */
.L_x_4654:
[----:B------:R-:W-:-:S05]  /*11370*/  IMAD R5, R0, R3, R3 ;  /* 0x0000000300057224 */ /* 0x000fca00078e0203 */
[----:B------:R-:W-:-:S07]  /*11380*/  VIMNMX R2, R2, R5, PT ;  /* 0x0000000502027248 */ /* 0x000fce0003fe0100 */
.L_x_4653:
[----:B------:R-:W0:Y:S01]  /*11390*/  @P2 LDC R4, c[0x0][0x44c] ;  /* 0x00011300ff042b82 */ /* 0x000e220000000800 */
[----:B------:R-:W-:Y:S01]  /*113a0*/  VIADD R2, R2, 0x5f ;  /* 0x0000005f02027836 */ /* 0x000fe20000000000 */
[----:B------:R-:W-:Y:S01]  /*113b0*/  ULDC UR4, c[0x0][0x9dc] ;  /* 0x0002770000047ab9 */ /* 0x000fe20000000800 */
[----:B------:R-:W-:-:S05]  /*113c0*/  IMAD.MOV.U32 R0, RZ, RZ, R25 ;  /* 0x000000ffff007224 */ /* 0x000fca00078e0019 */
[----:B------:R-:W1:Y:S01]  /*113d0*/  @P2 LDC R5, c[0x0][0x450] ;  /* 0x00011400ff052b82 */ /* 0x000e620000000800 */
[----:B0-----:R-:W-:-:S05]  /*113e0*/  @P2 IMAD.HI.U32 R4, R25, R4, RZ ;  /* 0x0000000419042227 */ /* 0x001fca00078e00ff */
[----:B-1----:R-:W-:Y:S01]  /*113f0*/  @P2 SHF.R.U32.HI R0, RZ, R5, R4 ;  /* 0x00000005ff002219 */ /* 0x002fe20000011604 */
[----:B------:R-:W-:-:S04]  /*11400*/  IMAD.HI R4, R2, 0x2aaaaaab, RZ ;  /* 0x2aaaaaab02047827 */ /* 0x000fc800078e02ff */
[----:B------:R-:W-:Y:S01]  /*11410*/  VIADD R2, R30, 0x5f ;  /* 0x0000005f1e027836 */ /* 0x000fe20000000000 */
[----:B------:R-:W-:-:S03]  /*11420*/  SHF.R.U32.HI R5, RZ, 0x1f, R4 ;  /* 0x0000001fff057819 */ /* 0x000fc60000011604 */
[----:B------:R-:W-:Y:S01]  /*11430*/  IMAD.HI R2, R2, 0x2aaaaaab, RZ ;  /* 0x2aaaaaab02027827 */ /* 0x000fe200078e02ff */
[----:B------:R-:W-:-:S04]  /*11440*/  LEA.HI.SX32 R4, R4, R5, 0x1c ;  /* 0x0000000504047211 */ /* 0x000fc800078fe2ff */
[----:B------:R-:W-:-:S04]  /*11450*/  SHF.R.U32.HI R5, RZ, 0x1f, R2 ;  /* 0x0000001fff057819 */ /* 0x000fc80000011602 */
[----:B------:R-:W-:Y:S02]  /*11460*/  LEA.HI.SX32 R5, R2, R5, 0x1c ;  /* 0x0000000502057211 */ /* 0x000fe400078fe2ff */
[----:B------:R-:W-:Y:S02]  /*11470*/  IADD3 R2, R0, R30, -R29 ;  /* 0x0000001e00027210 */ /* 0x000fe40007ffe81d */
[----:B------:R-:W-:-:S03]  /*11480*/  VIMNMX R22, R5, R4, PT ;  /* 0x0000000405167248 */ /* 0x000fc60003fe0100 */
[----:B------:R-:W-:Y:S02]  /*11490*/  VIADD R0, R2, -UR4 ;  /* 0x8000000402007c36 */ /* 0x000fe40008000000 */
        /* <DEDUP_REMOVED lines=12> */
.L_x_4659:
[----:B------:R-:W-:-:S13]  /*11560*/  ISETP.NE.AND P0, PT, R3, 0x1, PT ;  /* 0x000000010300780c */ /* 0x000fda0003f05270 */
[----:B------:R-:W1:Y:S02]  /*11570*/  @P0 LDC.64 R4, c[0x0][0x9e8] ;  /* 0x00027a00ff040b82 */ /* 0x000e640000000a00 */
[----:B-1----:R-:W-:-:S05]  /*11580*/  @P0 IMAD.HI.U32 R4, R2, R4, RZ ;  /* 0x0000000402040227 */ /* 0x002fca00078e00ff */
[----:B------:R-:W-:-:S07]  /*11590*/  @P0 SHF.R.U32.HI R2, RZ, R5, R4 ;  /* 0x00000005ff020219 */ /* 0x000fce0000011604 */
.L_x_4660:
[----:B------:R-:W-:Y:S05]  /*115a0*/  BSYNC B0 ;  /* 0x0000000000007941 */ /* 0x000fea0003800000 */
.L_x_4658:
[----:B------:R-:W-:-:S05]  /*115b0*/  IMAD R3, R2, R3, RZ ;  /* 0x0000000302037224 */ /* 0x000fca00078e02ff */
[----:B------:R-:W-:-:S07]  /*115c0*/  VIMNMX R0, R0, R3, !PT ;  /* 0x0000000300007248 */ /* 0x000fce0007fe0100 */
.L_x_4657:
[----:B------:R-:W-:Y:S01]  /*115d0*/  IMAD.HI R0, R0, 0x2aaaaaab, RZ ;  /* 0x2aaaaaab00007827 */ /* 0x000fe200078e02ff */
[----:B------:R-:W-:Y:S04]  /*115e0*/  BSSY B7, `(.L_x_4661) ;  /* 0x0000377000077945 */ /* 0x000fe80003800000 */
[----:B------:R-:W-:-:S04]  /*115f0*/  SHF.R.U32.HI R3, RZ, 0x1f, R0 ;  /* 0x0000001fff037819 */ /* 0x000fc80000011600 */
[----:B------:R-:W-:-:S04]  /*11600*/  LEA.HI.SX32 R3, R0, R3, 0x1c ;  /* 0x0000000300037211 */ /* 0x000fc800078fe2ff */
        /* <DEDUP_REMOVED lines=21> */
.L_x_4662:
        /* <DEDUP_REMOVED lines=20> */
.L_x_4665:
[----:B------:R-:W-:Y:S05]  /*118a0*/  BSYNC B6 ;  /* 0x0000000000067941 */ /* 0x000fea0003800000 */
.L_x_4664:
        /* <DEDUP_REMOVED lines=19> */
[----:B0-2---:R-:W-:Y:S05]  /*119e0*/  CALL.ABS.NOINC R2 ;  /* 0x0000000002007343 */ /* 0x005fea0003c00000 */
.L_x_4668:
        /* <DEDUP_REMOVED lines=15> */
.L_x_4667:
[----:B------:R-:W-:Y:S05]  /*11ae0*/  BSYNC B6 ;  /* 0x0000000000067941 */ /* 0x000fea0003800000 */
.L_x_4666:
[----:B------:R-:W-:Y:S01]  /*11af0*/  ULDC.64 UR4, c[0x0][0x9f8] ;  /* 0x00027e0000047ab9 */ /* 0x000fe20000000a00 */
[----:B------:R-:W-:Y:S01]  /*11b00*/  IMAD.MOV.U32 R31, RZ, RZ, R27 ;  /* 0x000000ffff1f7224 */ /* 0x000fe200078e001b */
[----:B------:R-:W-:Y:S01]  /*11b10*/  ISETP.NE.U32.AND P0, PT, RZ, UR4, PT ;  /* 0x00000004ff007c0c */ /* 0x000fe2000bf05070 */
[----:B------:R-:W1:Y:S01]  /*11b20*/  S2R R18, SR_TID.X ;  /* 0x0000000000127919 */ /* 0x000e620000002100 */
[----:B------:R-:W2:Y:S01]  /*11b30*/  LDC R6, c[0x0][0x430] ;  /* 0x00010c00ff067b82 */ /* 0x000ea20000000800 */
[----:B0-----:R-:W-:Y:S01]  /*11b40*/  VIADD R22, R22, 0xffffffff ;  /* 0xffffffff16167836 */ /* 0x001fe20000000000 */
[----:B------:R-:W-:Y:S01]  /*11b50*/  ISETP.NE.AND.EX P0, PT, RZ, UR5, PT, P0 ;  /* 0x00000005ff007c0c */ /* 0x000fe2000bf05300 */
[----:B------:R-:W-:-:S12]  /*11b60*/  ULDC UR4, c[0x0][0x2f4] ;  /* 0x0000bd0000047ab9 */ /* 0x000fd80000000800 */
[----:B------:R-:W0:Y:S01]  /*11b70*/  @P0 LDC.64 R2, c[0x0][0x9f8] ;  /* 0x00027e00ff020b82 */ /* 0x000e220000000a00 */
[----:B-1----:R-:W-:-:S04]  /*11b80*/  LOP3.LUT R18, R18, 0x7f, RZ, 0xc0, !PT ;  /* 0x0000007f12127812 */ /* 0x002fc800078ec0ff */
[----:B------:R-:W-:Y:S01]  /*11b90*/  SHF.R.U32.HI R20, RZ, 0x3, R18 ;  /* 0x00000003ff147819 */ /* 0x000fe20000011612 */
[----:B0-----:R-:W-:-:S05]  /*11ba0*/  @P0 IMAD.WIDE R2, R27, 0x4, R2 ;  /* 0x000000041b020825 */ /* 0x001fca00078e0202 */
[----:B------:R0:W3:Y:S01]  /*11bb0*/  @P0 LDG.E R31, desc[UR36][R2.64] ;  /* 0x00000024021f0981 */ /* 0x0000e2000c1e1900 */
[----:B--2---:R-:W-:Y:S02]  /*11bc0*/  ISETP.NE.AND P1, PT, R6, 0x1, PT ;  /* 0x000000010600780c */ /* 0x004fe40003f25270 */
[----:B------:R-:W-:Y:S01]  /*11bd0*/  LOP3.LUT R16, R16, 0xffffffdf, RZ, 0xc0, !PT ;  /* 0xffffffdf10107812 */ /* 0x000fe200078ec0ff */
[----:B------:R-:W1:Y:S10]  /*11be0*/  S2R R18, SR_TID.X ;  /* 0x0000000000127919 */ /* 0x000e740000002100 */
[----:B------:R-:W2:Y:S01]  /*11bf0*/  @P1 LDC R4, c[0x0][0x434] ;  /* 0x00010d00ff041b82 */ /* 0x000ea20000000800 */
[----:B------:R-:W-:-:S02]  /*11c00*/  ISETP.GE.AND P2, PT, R32, UR4, PT ;  /* 0x0000000420007c0c */ /* 0x000fc4000bf46270 */
[----:B------:R-:W-:-:S05]  /*11c10*/  @P1 LOP3.LUT R16, R16, 0x20, RZ, 0xfc, !PT ;  /* 0x0000002010101812 */ /* 0x000fca00078efcff */
[----:B------:R-:W4:Y:S01]  /*11c20*/  @P1 LDC R0, c[0x0][0x438] ;  /* 0x00010e00ff001b82 */ /* 0x000f220000000800 */
[----:B-1----:R-:W-:-:S05]  /*11c30*/  IMAD.SHL.U32 R18, R18, 0x10, RZ ;  /* 0x0000001012127824 */ /* 0x002fca00078e00ff */
[----:B------:R-:W-:-:S05]  /*11c40*/  LOP3.LUT R18, R20, 0x70, R18, 0xf8, !PT ;  /* 0x0000007014127812 */ /* 0x000fca00078ef812 */
[----:B------:R-:W-:-:S05]  /*11c50*/  IMAD R5, R22, 0x60, R18 ;  /* 0x0000006016057824 */ /* 0x000fca00078e0212 */
[C---:B------:R-:W-:Y:S01]  /*11c60*/  ISETP.GE.AND P0, PT, R5.reuse, R30, PT ;  /* 0x0000001e0500720c */ /* 0x040fe20003f06270 */
[----:B------:R-:W-:-:S03]  /*11c70*/  IMAD.IADD R5, R5, 0x1, R19 ;  /* 0x0000000105057824 */ /* 0x000fc600078e0213 */
[----:B------:R-:W-:Y:S01]  /*11c80*/  ISETP.GT.U32.OR P0, PT, R18, 0x5f, P0 ;  /* 0x0000005f1200780c */ /* 0x000fe20000704470 */
[----:B--2---:R-:W-:-:S04]  /*11c90*/  @P1 IMAD.HI.U32 R7, R5, R4, RZ ;  /* 0x0000000405071227 */ /* 0x004fc800078e00ff */
[----:B------:R-:W-:Y:S01]  /*11ca0*/  IMAD.MOV.U32 R4, RZ, RZ, R5 ;  /* 0x000000ffff047224 */ /* 0x000fe200078e0005 */
[----:B----4-:R-:W-:-:S05]  /*11cb0*/  @P1 SHF.R.U32.HI R4, RZ, R0, R7 ;  /* 0x00000000ff041219 */ /* 0x010fca0000011607 */
[--C-:B------:R-:W-:Y:S02]  /*11cc0*/  IMAD.MOV R0, RZ, RZ, -R4.reuse ;  /* 0x000000ffff007224 */ /* 0x100fe400078e0a04 */
[----:B0-----:R-:W0:Y:S02]  /*11cd0*/  @!P0 LDC.64 R2, c[0x0][0x428] ;  /* 0x00010a00ff028b82 */ /* 0x001e240000000a00 */
[----:B------:R-:W-:Y:S01]  /*11ce0*/  IMAD R0, R6, R0, R5 ;  /* 0x0000000006007224 */ /* 0x000fe200078e0205 */
[----:B------:R-:W-:Y:S02]  /*11cf0*/  @!P0 SHF.R.S32.HI R5, RZ, 0x1f, R4 ;  /* 0x0000001fff058819 */ /* 0x000fe40000011404 */
[----:B------:R-:W-:-:S04]  /*11d00*/  LOP3.LUT R16, R16, 0xfffffffb, RZ, 0xc0, !PT ;  /* 0xfffffffb10107812 */ /* 0x000fc800078ec0ff */
[----:B------:R-:W-:-:S04]  /*11d10*/  @P2 LOP3.LUT R16, R16, 0x4, RZ, 0xfc, !PT ;  /* 0x0000000410102812 */ /* 0x000fc800078efcff */
[----:B------:R-:W-:Y:S01]  /*11d20*/  LOP3.LUT R16, R16, 0xfffffffe, RZ, 0xc0, !PT ;  /* 0xfffffffe10107812 */ /* 0x000fe200078ec0ff */
[----:B------:R-:W-:-:S03]  /*11d30*/  UMOV UR5, 0xffffffff ;  /* 0xffffffff00057882 */ /* 0x000fc60000000000 */
[----:B------:R-:W-:Y:S02]  /*11d40*/  LOP3.LUT R16, R16, 0xfffffffd, RZ, 0xc0, !PT ;  /* 0xfffffffd10107812 */ /* 0x000fe400078ec0ff */
[----:B---3--:R-:W-:Y:S01]  /*11d50*/  SHF.R.S32.HI R6, RZ, 0x1f, R31 ;  /* 0x0000001fff067819 */ /* 0x008fe2000001141f */
[----:B0-----:R-:W-:-:S04]  /*11d60*/  @!P0 IMAD.WIDE.U32 R4, R31, R2, R4 ;  /* 0x000000021f048225 */ /* 0x001fc800078e0004 */
[----:B------:R0:W-:Y:S02]  /*11d70*/  STL [R1+0xc], R6 ;  /* 0x00000c0601007387 */ /* 0x0001e40000100800 */
[----:B0-----:R-:W-:-:S04]  /*11d80*/  @!P0 IMAD R6, R6, R2, RZ ;  /* 0x0000000206068224 */ /* 0x001fc800078e02ff */
[----:B------:R-:W-:Y:S02]  /*11d90*/  @!P0 IMAD R6, R31, R3, R6 ;  /* 0x000000031f068224 */ /* 0x000fe400078e0206 */
[----:B------:R-:W0:Y:S02]  /*11da0*/  @!P0 LDC.64 R2, c[0x0][0x418] ;  /* 0x00010600ff028b82 */ /* 0x000e240000000a00 */
[----:B------:R-:W-:Y:S01]  /*11db0*/  @!P0 IMAD.IADD R6, R5, 0x1, R6 ;  /* 0x0000000105068824 */ /* 0x000fe200078e0206 */
[----:B0-----:R-:W-:-:S04]  /*11dc0*/  @!P0 LEA R2, P1, R4, R2, 0x2 ;  /* 0x0000000204028211 */ /* 0x001fc800078210ff */
[----:B------:R-:W-:Y:S01]  /*11dd0*/  @!P0 LEA.HI.X R3, R4, R3, R6, 0x2, P1 ;  /* 0x0000000304038211 */ /* 0x000fe200008f1406 */
[----:B------:R-:W-:Y:S01]  /*11de0*/  IMAD.MOV.U32 R4, RZ, RZ, RZ ;  /* 0x000000ffff047224 */ /* 0x000fe200078e00ff */
[----:B------:R-:W-:-:S05]  /*11df0*/  ISETP.GE.AND P1, PT, R34, UR4, PT ;  /* 0x0000000422007c0c */ /* 0x000fca000bf26270 */
[----:B------:R0:W5:Y:S01]  /*11e00*/  @!P0 LDG.E R4, desc[UR36][R2.64] ;  /* 0x0000002402048981 */ /* 0x000162000c1e1900 */
[----:B------:R-:W-:-:S07]  /*11e10*/  ISETP.GE.AND P0, PT, R33, UR4, PT ;  /* 0x0000000421007c0c */ /* 0x000fce000bf06270 */
[----:B------:R-:W-:-:S06]  /*11e20*/  @P1 LOP3.LUT R16, R16, 0x2, RZ, 0xfc, !PT ;  /* 0x0000000210101812 */ /* 0x000fcc00078efcff */
[----:B------:R-:W-:Y:S01]  /*11e30*/  @P0 LOP3.LUT R16, R16, 0x1, RZ, 0xfc, !PT ;  /* 0x0000000110100812 */ /* 0x000fe200078efcff */
[----:B0-----:R-:W-:Y:S06]  /*11e40*/  BRA.DIV UR5, `(.L_x_4669) ;  /* 0x0000004205887947 */ /* 0x001fec000b800000 */
.L_x_4737:
[----:B------:R-:W2:Y:S01]  /*11e50*/  LDL R2, [R1+0x28] ;  /* 0x0000280001027983 */ /* 0x000ea20000100800 */
[----:B------:R-:W-:Y:S02]  /*11e60*/  ISETP.GT.U32.AND P1, PT, R18, 0x5f, PT ;  /* 0x0000005f1200780c */ /* 0x000fe40003f24070 */
[----:B------:R-:W-:Y:S02]  /*11e70*/  LOP3.LUT R16, R16, 0xffffffef, RZ, 0xc0, !PT ;  /* 0xffffffef10107812 */ /* 0x000fe400078ec0ff */
[----:B------:R-:W-:Y:S02]  /*11e80*/  SHF.R.S32.HI R30, RZ, 0x1f, R26 ;  /* 0x0000001fff1e7819 */ /* 0x000fe4000001141a */
[----:B------:R-:W-:-:S07]  /*11e90*/  LOP3.LUT R16, R16, 0xfffffff7, RZ, 0xc0, !PT ;  /* 0xfffffff710107812 */ /* 0x000fce00078ec0ff */
[----:B------:R-:W-:Y:S02]  /*11ea0*/  @P1 LOP3.LUT R16, R16, 0x8, RZ, 0xfc, !PT ;  /* 0x0000000810101812 */ /* 0x000fe400078efcff */
[----:B--2---:R-:W-:-:S13]  /*11eb0*/  ISETP.NE.AND P0, PT, R2, 0x3, PT ;  /* 0x000000030200780c */ /* 0x004fda0003f05270 */
[----:B------:R-:W-:Y:S01]  /*11ec0*/  @P0 LOP3.LUT R16, R16, 0x10, RZ, 0xfc, !PT ;  /* 0x0000001010100812 */ /* 0x000fe200078efcff */
[----:B------:R-:W-:Y:S06]  /*11ed0*/  @!P0 BRA `(.L_x_4670) ;  /* 0x0000000000048947 */ /* 0x000fec0003800000 */
[----:B------:R-:W-:Y:S01]  /*11ee0*/  BPT.TRAP 0x1 ;  /* 0x000000040000795c */ /* 0x000fe20000300000 */
.L_x_4670:
        /* <DEDUP_REMOVED lines=25> */
.L_x_4738:
[----:B------:R-:W-:Y:S05]  /*12080*/  BSYNC B0 ;  /* 0x0000000000007941 */ /* 0x000fea0003800000 */
.L_x_4671:
[----:B------:R-:W2:Y:S01]  /*12090*/  LDL R9, [R1] ;  /* 0x0000000001097983 */ /* 0x000ea20000100800 */
[----:B------:R-:W-:Y:S01]  /*120a0*/  ULDC.64 UR4, c[0x0][0x300] ;  /* 0x0000c00000047ab9 */ /* 0x000fe20000000a00 */
[----:B------:R-:W-:Y:S01]  /*120b0*/  LOP3.LUT P4, RZ, R16, 0x4, RZ, 0xc0, !PT ;  /* 0x0000000410ff7812 */ /* 0x000fe2000788c0ff */
[----:B------:R-:W-:Y:S01]  /*120c0*/  IMAD R5, R5, UR4, RZ ;  /* 0x0000000405057c24 */ /* 0x000fe2000f8e02ff */
[----:B------:R-:W1:Y:S01]  /*120d0*/  S2R R8, SR_TID.X ;  /* 0x0000000000087919 */ /* 0x000e620000002100 */
[----:B0-----:R-:W-:Y:S01]  /*120e0*/  IMAD.WIDE.U32 R2, R0, UR4, RZ ;  /* 0x0000000400027c25 */ /* 0x001fe2000f8e00ff */
        /* <DEDUP_REMOVED lines=87> */
.L_x_4752:
        /* <DEDUP_REMOVED lines=12> */
.L_x_4674:
        /* <DEDUP_REMOVED lines=11> */
.L_x_4675:
[----:B------:R2:W-:Y:S02]  /*127d0*/  SYNCS.ARRIVE.TRANS64.A1T0 RZ, [R7+URZ+0x30830], RZ ;  /* 0x030830ff07ff79a7 */ /* 0x0005e4000810003f */
[----:B------:R-:W-:Y:S05]  /*127e0*/  WARPSYNC.ALL ;  /* 0x0000000000007948 */ /* 0x000fea0003800000 */
[----:B------:R-:W-:Y:S01]  /*127f0*/  ULDC.64 UR4, c[0x0][0x298] ;  /* 0x0000a60000047ab9 */ /* 0x000fe20000000a00 */
[----:B-1----:R-:W-:Y:S01]  /*12800*/  VIADD R2, R17, 0x12400 ;  /* 0x0001240011027836 */ /* 0x002fe20000000000 */
[----:B------:R-:W-:Y:S01]  /*12810*/  SHF.R.S32.HI R0, RZ, 0x1f, R35 ;  /* 0x0000001fff007819 */ /* 0x000fe20000011423 */
[----:B0-----:R-:W-:Y:S01]  /*12820*/  IMAD.WIDE.U32 R4, R35, UR4, RZ ;  /* 0x0000000423047c25 */ /* 0x001fe2000f8e00ff */
        /* <DEDUP_REMOVED lines=16> */
[----:B--2---:R-:W-:-:S02]  /*12930*/  IMAD.U32 R7, RZ, RZ, UR9 ;  /* 0x00000009ff077e24 */ /* 0x004fc4000f8e00ff */
[----:B------:R-:W-:Y:S02]  /*12940*/  IMAD.U32 R10, RZ, RZ, UR4 ;  /* 0x00000004ff0a7e24 */ /* 0x000fe4000f8e00ff */
[----:B------:R-:W-:Y:S02]  /*12950*/  IMAD.U32 R11, RZ, RZ, UR5 ;  /* 0x00000005ff0b7e24 */ /* 0x000fe4000f8e00ff */
[----:B------:R-:W-:Y:S02]  /*12960*/  IMAD.MOV.U32 R8, RZ, RZ, 0x70 ;  /* 0x00000070ff087424 */ /* 0x000fe400078e00ff */
[----:B------:R-:W-:Y:S02]  /*12970*/  IMAD.MOV.U32 R12, RZ, RZ, 0x1 ;  /* 0x00000001ff0c7424 */ /* 0x000fe400078e00ff */
[----:B------:R-:W-:-:S07]  /*12980*/  IMAD.MOV.U32 R13, RZ, RZ, RZ ;  /* 0x000000ffff0d7224 */ /* 0x000fce00078e00ff */
[----:B------:R-:W-:-:S07]  /*12990*/  LEPC R20, `(.L_x_4677) ;  /* 0x000000001014794e */ /* 0x000fce0000000000 */
[----:B0-----:R-:W-:Y:S05]  /*129a0*/  CALL.ABS.NOINC R2 ;  /* 0x0000000002007343 */ /* 0x001fea0003c00000 */
.L_x_4677:
[----:B------:R-:W-:Y:S05]  /*129b0*/  BSYNC B6 ;  /* 0x0000000000067941 */ /* 0x000fea0003800000 */
.L_x_4676:
[----:B------:R-:W3:Y:S01]  /*129c0*/  LDL.LU.64 R20, [R1+0x18] ;  /* 0x0000180001147983 */ /* 0x000ee20000300a00 */
[----:B------:R-:W-:Y:S01]  /*129d0*/  ULDC.64 UR4, c[0x0][0x2d8] ;  /* 0x0000b60000047ab9 */ /* 0x000fe20000000a00 */
[----:B------:R-:W-:Y:S01]  /*129e0*/  LOP3.LUT P6, RZ, R16, 0x80, RZ, 0xc0, !PT ;  /* 0x0000008010ff7812 */ /* 0x000fe200078cc0ff */
[----:B------:R-:W-:Y:S01]  /*129f0*/  IMAD R0, R30, UR4, RZ ;  /* 0x000000041e007c24 */ /* 0x000fe2000f8e02ff */
[----:B0-----:R-:W-:Y:S01]  /*12a00*/  SHF.R.S32.HI R4, RZ, 0x1f, R27 ;  /* 0x0000001fff047819 */ /* 0x001fe2000001141b */
[----:B------:R-:W-:Y:S02]  /*12a10*/  IMAD.MOV.U32 R3, RZ, RZ, R35 ;  /* 0x000000ffff037224 */ /* 0x000fe400078e0023 */
[----:B------:R-:W-:Y:S01]  /*12a20*/  IMAD R5, R26, UR5, R0 ;  /* 0x000000051a057c24 */ /* 0x000fe2000f8e0200 */
[----:B------:R-:W-:Y:S02]  /*12a30*/  SEL R4, R4, RZ, !P6 ;  /* 0x000000ff04047207 */ /* 0x000fe40007000000 */
[----:B------:R-:W-:Y:S01]  /*12a40*/  SEL R0, R27, RZ, !P6 ;  /* 0x000000ff1b007207 */ /* 0x000fe20007000000 */
[----:B---3--:R-:W-:Y:S01]  /*12a50*/  IMAD.MOV.U32 R2, RZ, RZ, R20 ;  /* 0x000000ffff027224 */ /* 0x008fe200078e0014 */
[----:B------:R-:W0:Y:S01]  /*12a60*/  LDC R21, c[0x0][0x448] ;  /* 0x00011200ff157b82 */ /* 0x000e220000000800 */
[----:B------:R-:W1:Y:S02]  /*12a70*/  S2R R20, SR_TID.X ;  /* 0x0000000000147919 */ /* 0x000e640000002100 */
        /* <DEDUP_REMOVED lines=8> */
[----:B0-----:R-:W-:Y:S02]  /*12b00*/  ISETP.NE.AND P6, PT, R21, 0x1, PT ;  /* 0x000000011500780c */ /* 0x001fe40003fc5270 */
[----:B-1----:R-:W-:-:S04]  /*12b10*/  LOP3.LUT R20, R20, 0x7f, RZ, 0xc0, !PT ;  /* 0x0000007f14147812 */ /* 0x002fc800078ec0ff */
[----:B------:R-:W-:-:S07]  /*12b20*/  SHF.R.U32.HI R21, RZ, 0x3, R20 ;  /* 0x00000003ff157819 */ /* 0x000fce0000011614 */
[----:B------:R-:W0:Y:S01]  /*12b30*/  @P6 LDC R6, c[0x0][0x44c] ;  /* 0x00011300ff066b82 */ /* 0x000e220000000800 */
[----:B------:R-:W1:Y:S07]  /*12b40*/  S2R R20, SR_TID.X ;  /* 0x0000000000147919 */ /* 0x000e6e0000002100 */
[----:B------:R-:W3:Y:S01]  /*12b50*/  @P6 LDC R5, c[0x0][0x450] ;  /* 0x00011400ff056b82 */ /* 0x000ee20000000800 */
[----:B-1----:R-:W-:-:S05]  /*12b60*/  IMAD.SHL.U32 R20, R20, 0x10, RZ ;  /* 0x0000001014147824 */ /* 0x002fca00078e00ff */
[----:B------:R-:W-:-:S05]  /*12b70*/  LOP3.LUT R20, R21, 0x70, R20, 0xf8, !PT ;  /* 0x0000007015147812 */ /* 0x000fca00078ef814 */
[----:B------:R-:W-:Y:S02]  /*12b80*/  IMAD.IADD R0, R20, 0x1, R25 ;  /* 0x0000000114007824 */ /* 0x000fe400078e0219 */
[----:B------:R-:W1:Y:S02]  /*12b90*/  S2R R20, SR_TID.X ;  /* 0x0000000000147919 */ /* 0x000e640000002100 */
[----:B0-----:R-:W-:-:S04]  /*12ba0*/  @P6 IMAD.HI.U32 R6, R0, R6, RZ ;  /* 0x0000000600066227 */ /* 0x001fc800078e00ff */
[----:B------:R-:W-:Y:S01]  /*12bb0*/  IMAD.MOV.U32 R4, RZ, RZ, R0 ;  /* 0x000000ffff047224 */ /* 0x000fe200078e0000 */
[----:B---3--:R-:W-:Y:S02]  /*12bc0*/  @P6 SHF.R.U32.HI R4, RZ, R5, R6 ;  /* 0x00000005ff046219 */ /* 0x008fe40000011606 */
[----:B------:R-:W0:Y:S03]  /*12bd0*/  LDC R6, c[0x0][0x448] ;  /* 0x00011200ff067b82 */ /* 0x000e260000000800 */
[----:B------:R-:W-:Y:S02]  /*12be0*/  IMAD.MOV R5, RZ, RZ, -R4 ;  /* 0x000000ffff057224 */ /* 0x000fe400078e0a04 */
[----:B------:R-:W-:Y:S01]  /*12bf0*/  IMAD.WIDE.U32 R2, R4, UR4, R2 ;  /* 0x0000000404027c25 */ /* 0x000fe2000f8e0002 */
[----:B-1----:R-:W-:-:S03]  /*12c00*/  LOP3.LUT R20, R20, 0x7f, RZ, 0xc0, !PT ;  /* 0x0000007f14147812 */ /* 0x002fc600078ec0ff */
[----:B0-----:R-:W-:Y:S01]  /*12c10*/  IMAD R0, R6, R5, R0 ;  /* 0x0000000506007224 */ /* 0x001fe200078e0200 */
[----:B------:R-:W-:Y:S02]  /*12c20*/  SHF.R.S32.HI R5, RZ, 0x1f, R4 ;  /* 0x0000001fff057819 */ /* 0x000fe40000011404 */
[----:B--2---:R-:W-:-:S03]  /*12c30*/  SHF.R.U32.HI R7, RZ, 0x3, R20 ;  /* 0x00000003ff077819 */ /* 0x004fc60000011614 */
        /* <DEDUP_REMOVED lines=88> */
[----:B------:R-:W1:Y:S04]  /*131c0*/  SHFL.IDX PT, R2, R4, 0x6, 0x181f ;  /* 0x00d81f0004027f89 */ /* 0x000e6800000e0000 */
[----:B------:R-:W2:Y:S02]  /*131d0*/  SHFL.IDX PT, R4, R4, 0x7, 0x181f ;  /* 0x00f81f0004047f89 */ /* 0x000ea400000e0000 */
[----:B0-----:R-:W-:-:S05]  /*131e0*/  @!P1 LEA R5, P4, R32, R3, 0x1 ;  /* 0x0000000320059211 */ /* 0x001fca00078808ff */
[----:B-1----:R-:W-:Y:S02]  /*131f0*/  @!P1 IMAD.X R6, RZ, RZ, R2, P4 ;  /* 0x000000ffff069224 */ /* 0x002fe400020e0602 */
[----:B------:R-:W-:Y:S02]  /*13200*/  @!P1 IMAD.MOV.U32 R2, RZ, RZ, R5 ;  /* 0x000000ffff029224 */ /* 0x000fe400078e0005 */
[----:B------:R-:W-:-:S05]  /*13210*/  @!P1 IMAD.MOV.U32 R3, RZ, RZ, R6 ;  /* 0x000000ffff039224 */ /* 0x000fca00078e0006 */
[----:B------:R0:W-:Y:S04]  /*13220*/  @!P1 LDGSTS.E.BYPASS.LTC128B.128 [R37+0x15400], desc[UR36][R2.64], !P3 ;  /* 0x1540000002259fae */ /* 0x0001e8000d901d64 */
[----:B------:R0:W-:Y:S04]  /*13230*/  @!P1 LDGSTS.E.BYPASS.LTC128B.128 [R37+0x19400], desc[UR36][R2.64+0x80], !P2 ;  /* 0x1940008002259fae */ /* 0x0001e8000d101d64 */
[----:B--2---:R0:W-:Y:S02]  /*13240*/  @!P1 LDGSTS.E.BYPASS.LTC128B.128 [R37+0x1d400], desc[UR36][R2.64+0x100], !P0 ;  /* 0x1d40010002259fae */ /* 0x0041e4000c101d64 */
.L_x_4769:
        /* <DEDUP_REMOVED lines=11> */
[----:B------:R1:W-:Y:S02]  /*13300*/  LDGSTS.E.BYPASS.LTC128B.128 [R37+0x1dc00], desc[UR36][R2.64+0x100], !P0 ;  /* 0x1dc0010002257fae */ /* 0x0003e4000c101d64 */
.L_x_4680:
[----:B------:R-:W-:Y:S05]  /*13310*/  BSYNC B0 ;  /* 0x0000000000007941 */ /* 0x000fea0003800000 */
.L_x_4679:
[----:B------:R-:W-:Y:S01]  /*13320*/  NOP ;  /* 0x0000000000007918 */ /* 0x000fe20000000000 */
[----:B------:R-:W-:-:S13]  /*13330*/  PLOP3.LUT P0, PT, PT, PT, PT, 0x80, 0x0 ;  /* 0x000000000000781c */ /* 0x000fda0003f0f070 */
.L_x_4681:
        /* <DEDUP_REMOVED lines=20> */
.L_x_4770:
[----:B------:R-:W-:Y:S05]  /*13480*/  BSYNC B0 ;  /* 0x0000000000007941 */ /* 0x000fea0003800000 */
.L_x_4682:
[----:B------:R-:W2:Y:S01]  /*13490*/  LDL R2, [R1+0x8] ;  /* 0x0000080001027983 */ /* 0x000ea20000100800 */
[----:B------:R-:W-:Y:S01]  /*134a0*/  BSSY B0, `(.L_x_4684) ;  /* 0x000010d000007945 */ /* 0x000fe20003800000 */
[----:B--2---:R-:W-:-:S13]  /*134b0*/  ISETP.GE.AND P0, PT, R6, R2, PT ;  /* 0x000000020600720c */ /* 0x004fda0003f06270 */
[----:B------:R-:W-:Y:S05]  /*134c0*/  @!P0 BRA `(.L_x_4685) ;  /* 0x0000001000288947 */ /* 0x000fea0003800000 */
[----:B------:R-:W-:Y:S01]  /*134d0*/  ULDC UR4, c[0x0][0x2f4] ;  /* 0x0000bd0000047ab9 */ /* 0x000fe20000000800 */
[----:B------:R-:W-:Y:S01]  /*134e0*/  IMAD.MOV.U32 R20, RZ, RZ, R28 ;  /* 0x000000ffff147224 */ /* 0x000fe200078e001c */
[----:B------:R-:W-:Y:S01]  /*134f0*/  ISETP.GE.AND P3, PT, R32, UR4, PT ;  /* 0x0000000420007c0c */ /* 0x000fe2000bf66270 */
[----:B------:R-:W-:Y:S01]  /*13500*/  IMAD.MOV.U32 R10, RZ, RZ, R23 ;  /* 0x000000ffff0a7224 */ /* 0x000fe200078e0017 */
[----:B------:R-:W-:Y:S01]  /*13510*/  ISETP.GE.AND P2, PT, R34, UR4, PT ;  /* 0x0000000422007c0c */ /* 0x000fe2000bf46270 */
[----:B------:R-:W-:Y:S01]  /*13520*/  IMAD.MOV.U32 R29, RZ, RZ, R22 ;  /* 0x000000ffff1d7224 */ /* 0x000fe200078e0016 */
[----:B------:R-:W-:-:S13]  /*13530*/  ISETP.GE.AND P1, PT, R33, UR4, PT ;  /* 0x0000000421007c0c */ /* 0x000fda000bf26270 */
.L_x_4698:
[----:B------:R-:W2:Y:S01]  /*13540*/  LDL R4, [R1+0x4] ;  /* 0x0000040001047983 */ /* 0x000ea20000100800 */
[----:B0-----:R-:W0:Y:S03]  /*13550*/  LDC R0, c[0x0][0x430] ;  /* 0x00010c00ff007b82 */ /* 0x001e260000000800 */
[----:B------:R-:W3:Y:S01]  /*13560*/  LDL R7, [R1+0xc] ;  /* 0x00000c0001077983 */ /* 0x000ee20000100800 */
[----:B------:R-:W1:Y:S03]  /*13570*/  S2R R2, SR_TID.X ;  /* 0x0000000000027919 */ /* 0x000e660000002100 */
[----:B------:R-:W4:Y:S01]  /*13580*/  LDL R8, [R1+0x28] ;  /* 0x0000280001087983 */ /* 0x000f220000100800 */
[----:B0-----:R-:W-:Y:S02]  /*13590*/  ISETP.NE.AND P0, PT, R0, 0x1, PT ;  /* 0x000000010000780c */ /* 0x001fe40003f05270 */
[----:B------:R-:W0:Y:S11]  /*135a0*/  S2R R0, SR_TID.X ;  /* 0x0000000000007919 */ /* 0x000e360000002100 */
[----:B------:R-:W2:Y:S01]  /*135b0*/  @P0 LDC R3, c[0x0][0x438] ;  /* 0x00010e00ff030b82 */ /* 0x000ea20000000800 */
[----:B-1----:R-:W-:-:S04]  /*135c0*/  LOP3.LUT R2, R2, 0x7f, RZ, 0xc0, !PT ;  /* 0x0000007f02027812 */ /* 0x002fc800078ec0ff */
[----:B------:R-:W-:Y:S01]  /*135d0*/  SHF.R.U32.HI R2, RZ, 0x3, R2 ;  /* 0x00000003ff027819 */ /* 0x000fe20000011602 */
[----:B0-----:R-:W-:-:S05]  /*135e0*/  IMAD.SHL.U32 R0, R0, 0x10, RZ ;  /* 0x0000001000007824 */ /* 0x001fca00078e00ff */
[----:B------:R-:W-:Y:S02]  /*135f0*/  LOP3.LUT R0, R2, 0x70, R0, 0xf8, !PT ;  /* 0x0000007002007812 */ /* 0x000fe400078ef800 */
[----:B------:R-:W0:Y:S02]  /*13600*/  @P0 LDC R2, c[0x0][0x434] ;  /* 0x00010d00ff020b82 */ /* 0x000e240000000800 */
[----:B------:R-:W-:Y:S01]  /*13610*/  ISETP.GT.U32.AND P5, PT, R0, 0x5f, PT ;  /* 0x0000005f0000780c */ /* 0x000fe20003fa4070 */
[----:B------:R-:W-:Y:S05]  /*13620*/  YIELD ;  /* 0x0000000000007946 */ /* 0x000fea0003800000 */
[----:B------:R-:W-:Y:S01]  /*13630*/  ULDC UR4, c[0x0][0x430] ;  /* 0x00010c0000047ab9 */ /* 0x000fe20000000800 */
[----:B--2---:R-:W-:-:S06]  /*13640*/  IMAD R9, R6, 0x60, R4 ;  /* 0x0000006006097824 */ /* 0x004fcc00078e0204 */
[----:B------:R-:W1:Y:S01]  /*13650*/  @!P5 LDC.64 R4, c[0x0][0x428] ;  /* 0x00010a00ff04db82 */ /* 0x000e620000000a00 */
[----:B------:R-:W-:-:S04]  /*13660*/  IMAD.IADD R9, R0, 0x1, R9 ;  /* 0x0000000100097824 */ /* 0x000fc800078e0209 */
[----:B0-----:R-:W-:-:S04]  /*13670*/  @P0 IMAD.HI.U32 R2, R9, R2, RZ ;  /* 0x0000000209020227 */ /* 0x001fc800078e00ff */
[----:B------:R-:W-:Y:S01]  /*13680*/  IMAD.MOV.U32 R0, RZ, RZ, R9 ;  /* 0x000000ffff007224 */ /* 0x000fe200078e0009 */
[----:B------:R-:W-:-:S04]  /*13690*/  @P0 SHF.R.U32.HI R0, RZ, R3, R2 ;  /* 0x00000003ff000219 */ /* 0x000fc80000011602 */
[--C-:B------:R-:W-:Y:S01]  /*136a0*/  @!P5 SHF.R.S32.HI R3, RZ, 0x1f, R0.reuse ;  /* 0x0000001fff03d819 */ /* 0x100fe20000011400 */
[----:B------:R-:W-:-:S04]  /*136b0*/  @!P5 IMAD.MOV.U32 R2, RZ, RZ, R0 ;  /* 0x000000ffff02d224 */ /* 0x000fc800078e0000 */
[----:B-1----:R-:W-:-:S04]  /*136c0*/  @!P5 IMAD.WIDE.U32 R2, R31, R4, R2 ;  /* 0x000000041f02d225 */ /* 0x002fc800078e0002 */
[----:B---3--:R-:W-:-:S04]  /*136d0*/  @!P5 IMAD R4, R7, R4, RZ ;  /* 0x000000040704d224 */ /* 0x008fc800078e02ff */
[----:B------:R-:W-:Y:S02]  /*136e0*/  @!P5 IMAD R7, R31, R5, R4 ;  /* 0x000000051f07d224 */ /* 0x000fe400078e0204 */
[----:B------:R-:W0:Y:S01]  /*136f0*/  @!P5 LDC.64 R4, c[0x0][0x418] ;  /* 0x00010600ff04db82 */ /* 0x000e220000000a00 */
[----:B------:R-:W-:Y:S02]  /*13700*/  IMAD.MOV R0, RZ, RZ, -R0 ;  /* 0x000000ffff007224 */ /* 0x000fe400078e0a00 */
[----:B------:R-:W-:Y:S02]  /*13710*/  @!P5 IMAD.IADD R3, R7, 0x1, R3 ;  /* 0x000000010703d824 */ /* 0x000fe400078e0203 */
[----:B------:R-:W-:Y:S02]  /*13720*/  IMAD R9, R0, UR4, R9 ;  /* 0x0000000400097c24 */ /* 0x000fe4000f8e0209 */
[----:B------:R-:W-:Y:S01]  /*13730*/  IMAD.MOV.U32 R0, RZ, RZ, RZ ;  /* 0x000000ffff007224 */ /* 0x000fe200078e00ff */
[----:B0-----:R-:W-:-:S04]  /*13740*/  @!P5 LEA R4, P0, R2, R4, 0x2 ;  /* 0x000000040204d211 */ /* 0x001fc800078010ff */
[----:B------:R-:W-:-:S05]  /*13750*/  @!P5 LEA.HI.X R5, R2, R5, R3, 0x2, P0 ;  /* 0x000000050205d211 */ /* 0x000fca00000f1403 */
[----:B------:R0:W5:Y:S01]  /*13760*/  @!P5 LDG.E R0, desc[UR36][R4.64] ;  /* 0x000000240400d981 */ /* 0x000162000c1e1900 */
[----:B----4-:R-:W-:Y:S01]  /*13770*/  ISETP.NE.AND P4, PT, R8, 0x3, PT ;  /* 0x000000030800780c */ /* 0x010fe20003f85270 */
        /* <DEDUP_REMOVED lines=8> */
.L_x_4686:
[----:B------:R-:W-:Y:S01]  /*13800*/  IMAD R7, R23, 0x8, R17 ;  /* 0x0000000817077824 */ /* 0x000fe200078e0211 */
[----:B------:R-:W-:Y:S01]  /*13810*/  SHF.L.U32 R2, R28, 0x1f, RZ ;  /* 0x0000001f1c027819 */ /* 0x000fe200000006ff */
[----:B------:R-:W-:Y:S03]  /*13820*/  BSSY B1, `(.L_x_4687) ;  /* 0x0000003000017945 */ /* 0x000fe60003800000 */
[----:B------:R-:W0:Y:S02]  /*13830*/  SYNCS.PHASECHK.TRANS64.TRYWAIT P0, [R7+URZ+0x30840], R2 ;  /* 0x03084002070075a7 */ /* 0x000e24000800017f */
[----:B0-----:R-:W-:Y:S05]  /*13840*/  @!P0 BRA `(.L_x_4688) ;  /* 0x0000003c00448947 */ /* 0x001fea0003800000 */
.L_x_4771:
[----:B------:R-:W-:Y:S05]  /*13850*/  BSYNC B1 ;  /* 0x0000000000017941 */ /* 0x000fea0003800000 */
.L_x_4687:
        /* <DEDUP_REMOVED lines=65> */
.L_x_4785:
        /* <DEDUP_REMOVED lines=11> */
.L_x_4690:
        /* <DEDUP_REMOVED lines=11> */
.L_x_4691:
[----:B------:R1:W-:Y:S01]  /*13dd0*/  SYNCS.ARRIVE.TRANS64.A1T0 RZ, [R7+URZ+0x30830], RZ ;  /* 0x030830ff07ff79a7 */ /* 0x0003e2000810003f */
[----:B------:R-:W-:Y:S05]  /*13de0*/  @!P5 BRA `(.L_x_4692) ;  /* 0x000000000004d947 */ /* 0x000fea0003800000 */
[----:B------:R-:W-:Y:S01]  /*13df0*/  BPT.TRAP 0x1 ;  /* 0x000000040000795c */ /* 0x000fe20000300000 */
.L_x_4692:
[----:B------:R-:W-:Y:S01]  /*13e00*/  SHF.L.U32 R2, R20, 0x1f, RZ ;  /* 0x0000001f14027819 */ /* 0x000fe200000006ff */
[----:B0-----:R-:W-:Y:S01]  /*13e10*/  IMAD R6, R10, 0x8, R17 ;  /* 0x000000080a067824 */ /* 0x001fe200078e0211 */
[----:B------:R-:W-:Y:S03]  /*13e20*/  BSSY B1, `(.L_x_4693) ;  /* 0x0000003000017945 */ /* 0x000fe60003800000 */
[----:B------:R-:W0:Y:S02]  /*13e30*/  SYNCS.PHASECHK.TRANS64.TRYWAIT P0, [R6+URZ+0x30860], R2 ;  /* 0x03086002060075a7 */ /* 0x000e24000800017f */
[----:B0-----:R-:W-:Y:S05]  /*13e40*/  @!P0 BRA `(.L_x_4694) ;  /* 0x0000003c00b88947 */ /* 0x001fea0003800000 */
.L_x_4786:
[----:B------:R-:W-:Y:S05]  /*13e50*/  BSYNC B1 ;  /* 0x0000000000017941 */ /* 0x000fea0003800000 */
.L_x_4693:
[----:B------:R-:W1:Y:S01]  /*13e60*/  LDL R5, [R1] ;  /* 0x0000000001057983 */ /* 0x000e620000100800 */
        /* <DEDUP_REMOVED lines=61> */
[----:B0-2---:R0:W1:Y:S02]  /*14240*/  SHFL.IDX PT, R2, R18, 0x5, 0x181f ;  /* 0x00b81f0012027f89 */ /* 0x00506400000e0000 */
.L_x_4800:
        /* <DEDUP_REMOVED lines=31> */
.L_x_4696:
        /* <DEDUP_REMOVED lines=11> */
.L_x_4697:
        /* <DEDUP_REMOVED lines=8> */
.L_x_4685:
[----:B------:R-:W-:Y:S05]  /*14570*/  BSYNC B0 ;  /* 0x0000000000007941 */ /* 0x000fea0003800000 */
.L_x_4684:
        /* <DEDUP_REMOVED lines=17> */
.L_x_4700:
[----:B------:R-:W-:Y:S05]  /*14690*/  BSYNC B0 ;  /* 0x0000000000007941 */ /* 0x000fea0003800000 */
.L_x_4699:
[----:B------:R-:W2:Y:S02]  /*146a0*/  LDL R0, [R1+0x28] ;  /* 0x0000280001007983 */ /* 0x000ea40000100800 */
[----:B--2---:R-:W-:-:S13]  /*146b0*/  ISETP.NE.AND P0, PT, R0, 0x3, PT ;  /* 0x000000030000780c */ /* 0x004fda0003f05270 */
[----:B------:R-:W-:Y:S05]  /*146c0*/  @!P0 BRA `(.L_x_4701) ;  /* 0x0000000000048947 */ /* 0x000fea0003800000 */
[----:B------:R-:W-:Y:S01]  /*146d0*/  BPT.TRAP 0x1 ;  /* 0x000000040000795c */ /* 0x000fe20000300000 */
.L_x_4701:
[----:B------:R-:W2:Y:S01]  /*146e0*/  LDL.LU R2, [R1] ;  /* 0x0000000001027983 */ /* 0x000ea20000300800 */
[----:B------:R-:W-:Y:S01]  /*146f0*/  IMAD R0, R23, 0x8, R17 ;  /* 0x0000000817007824 */ /* 0x000fe200078e0211 */
[----:B------:R-:W-:Y:S01]  /*14700*/  SHF.L.U32 R3, R28, 0x1f, RZ ;  /* 0x0000001f1c037819 */ /* 0x000fe200000006ff */
[----:B------:R-:W-:Y:S03]  /*14710*/  BSSY B0, `(.L_x_4702) ;  /* 0x0000004000007945 */ /* 0x000fe60003800000 */
[----:B------:R-:W0:Y:S01]  /*14720*/  SYNCS.PHASECHK.TRANS64.TRYWAIT P0, [R0+URZ+0x30860], R3 ;  /* 0x03086003000075a7 */ /* 0x000e22000800017f */
[----:B--2---:R-:W-:Y:S01]  /*14730*/  IMAD R6, R22, -0x60, R2 ;  /* 0xffffffa016067824 */ /* 0x004fe200078e0202 */
[----:B0-----:R-:W-:Y:S06]  /*14740*/  @!P0 BRA `(.L_x_4703) ;  /* 0x0000003c00a08947 */ /* 0x001fec0003800000 */
.L_x_4801:
[----:B------:R-:W-:Y:S05]  /*14750*/  BSYNC B0 ;  /* 0x0000000000007941 */ /* 0x000fea0003800000 */
.L_x_4702:
[----:B------:R-:W1:Y:S01]  /*14760*/  S2R R2, SR_TID.X ;  /* 0x0000000000027919 */ /* 0x000e620000002100 */
[----:B------:R-:W-:Y:S01]  /*14770*/  UMOV UR4, 0xffffffff ;  /* 0xffffffff00047882 */ /* 0x000fe20000000000 */
[----:B------:R-:W-:Y:S01]  /*14780*/  IMAD R4, R23, 0x4800, R36 ;  /* 0x0000480017047824 */ /* 0x000fe200078e0224 */
[----:B-1----:R-:W-:-:S04]  /*14790*/  LOP3.LUT R2, R2, 0x7f, RZ, 0xc0, !PT ;  /* 0x0000007f02027812 */ /* 0x002fc800078ec0ff */
[----:B------:R-:W-:-:S05]  /*147a0*/  SHF.R.U32.HI R2, RZ, 0x3, R2 ;  /* 0x00000003ff027819 */ /* 0x000fca0000011602 */
[----:B------:R-:W-:Y:S01]  /*147b0*/  IMAD.IADD R6, R6, 0x1, -R2 ;  /* 0x0000000106067824 */ /* 0x000fe200078e0a02 */
[----:B------:R-:W-:Y:S06]  /*147c0*/  BRA.DIV UR4, `(.L_x_4704) ;  /* 0x0000003e04947947 */ /* 0x000fec000b800000 */
[----:B------:R-:W1:Y:S01]  /*147d0*/  SHFL.IDX PT, R14, R18, RZ, 0x181f ;  /* 0x00181fff120e7589 */ /* 0x000e6200000e0000 */
        /* <DEDUP_REMOVED lines=57> */
.L_x_4815:
        /* <DEDUP_REMOVED lines=13> */
.L_x_4705:
        /* <DEDUP_REMOVED lines=11> */
.L_x_4706:
[----:B------:R0:W-:Y:S01]  /*14cf0*/  SYNCS.ARRIVE.TRANS64.A1T0 RZ, [R0+URZ+0x30850], RZ ;  /* 0x030850ff00ff79a7 */ /* 0x0001e2000810003f */
[----:B------:R-:W-:-:S05]  /*14d00*/  VIADD R23, R23, 0x1 ;  /* 0x0000000117177836 */ /* 0x000fca0000000000 */
[----:B------:R-:W-:-:S04]  /*14d10*/  ISETP.NE.AND P0, PT, R23, 0x2, PT ;  /* 0x000000021700780c */ /* 0x000fc80003f05270 */
[----:B------:R-:W-:Y:S02]  /*14d20*/  SEL R3, RZ, 0x1, P0 ;  /* 0x00000001ff037807 */ /* 0x000fe40000000000 */
[----:B------:R-:W-:Y:S02]  /*14d30*/  SEL R23, R23, RZ, P0 ;  /* 0x000000ff17177207 */ /* 0x000fe40000000000 */
[----:B0-----:R-:W-:-:S07]  /*14d40*/  LOP3.LUT R28, R28, R3, RZ, 0x3c, !PT ;  /* 0x000000031c1c7212 */ /* 0x001fce00078e3cff */
.L_x_4663:
[----:B------:R-:W-:Y:S05]  /*14d50*/  BSYNC B7 ;  /* 0x0000000000077941 */ /* 0x000fea0003800000 */
.L_x_4661:
        /* <DEDUP_REMOVED lines=11> */
.L_x_4707:
        /* <DEDUP_REMOVED lines=36> */
.L_x_4825:
[----:B------:R-:W-:Y:S02]  /*15050*/  ULDC UR4, c[0x0][0xc38] ;  /* 0x00030e0000047ab9 */ /* 0x000fe40000000800 */
[----:B------:R-:W-:-:S04]  /*15060*/  IMAD.U32 R7, RZ, RZ, UR4 ;  /* 0x00000004ff077e24 */ /* 0x000fc8000f8e00ff */
[----:B--2---:R-:W-:-:S04]  /*15070*/  IMAD R14, R14, R7, RZ ;  /* 0x000000070e0e7224 */ /* 0x004fc800078e02ff */
[----:B------:R-:W-:-:S05]  /*15080*/  IMAD.IADD R9, R4, 0x1, R14 ;  /* 0x0000000104097824 */ /* 0x000fca00078e020e */
[----:B------:R-:W-:-:S13]  /*15090*/  ISETP.GT.AND P6, PT, R9, R0, PT ;  /* 0x000000000900720c */ /* 0x000fda0003fc4270 */
[----:B------:R-:W-:Y:S05]  /*150a0*/  @P6 BRA `(.L_x_4710) ;  /* 0x00000000009c6947 */ /* 0x000fea0003800000 */
.L_x_4715:
        /* <DEDUP_REMOVED lines=14> */
.L_x_4713:
[----:B------:R-:W-:Y:S05]  /*15190*/  BSYNC B0 ;  /* 0x0000000000007941 */ /* 0x000fea0003800000 */
.L_x_4712:
        /* <DEDUP_REMOVED lines=16> */
[----:B-1----:R-:W-:-:S05]  /*152a0*/  IMAD.IADD R6, R4, 0x1, R7 ;  /* 0x0000000104067824 */ /* 0x002fca00078e0207 */
[----:B------:R1:W2:Y:S02]  /*152b0*/  SHFL.IDX PT, R14, R6, 0x1f, 0x1f ;  /* 0x03e01f00060e7f89 */ /* 0x0002a400000e0000 */
.L_x_4833:
[----:B------:R-:W-:Y:S02]  /*152c0*/  ULDC UR4, c[0x0][0xc38] ;  /* 0x00030e0000047ab9 */ /* 0x000fe40000000800 */
[----:B------:R-:W-:-:S04]  /*152d0*/  IMAD.U32 R7, RZ, RZ, UR4 ;  /* 0x00000004ff077e24 */ /* 0x000fc8000f8e00ff */
[----:B--2---:R-:W-:-:S04]  /*152e0*/  IMAD R14, R14, R7, RZ ;  /* 0x000000070e0e7224 */ /* 0x004fc800078e02ff */
[----:B------:R-:W-:-:S05]  /*152f0*/  IMAD.IADD R9, R14, 0x1, R9 ;  /* 0x000000010e097824 */ /* 0x000fca00078e0209 */
[----:B------:R-:W-:-:S13]  /*15300*/  ISETP.GT.AND P6, PT, R9, R0, PT ;  /* 0x000000000900720c */ /* 0x000fda0003fc4270 */
[----:B------:R-:W-:Y:S05]  /*15310*/  @!P6 BRA `(.L_x_4715) ;  /* 0xfffffffc0064e947 */ /* 0x000fea000383ffff */
.L_x_4710:
        /* <DEDUP_REMOVED lines=8> */
.L_x_4837:
[----:B------:R-:W-:Y:S01]  /*153a0*/  ISETP.NE.AND P0, PT, R2, RZ, PT ;  /* 0x000000ff0200720c */ /* 0x000fe20003f05270 */
[----:B------:R-:W-:-:S12]  /*153b0*/  IMAD.MOV.U32 R14, RZ, RZ, RZ ;  /* 0x000000ffff0e7224 */ /* 0x000fd800078e00ff */
[----:B------:R-:W-:Y:S05]  /*153c0*/  @!P0 BRA `(.L_x_4717) ;  /* 0x0000000000108947 */ /* 0x000fea0003800000 */
[----:B------:R-:W-:Y:S01]  /*153d0*/  UMOV UR4, 0xffffffff ;  /* 0xffffffff00047882 */ /* 0x000fe20000000000 */
[----:B------:R-:W-:Y:S02]  /*153e0*/  VIADD R12, R4, 0xffffffff ;  /* 0xffffffff040c7836 */ /* 0x000fe40000000000 */
[----:B------:R-:W-:Y:S05]  /*153f0*/  BRA.DIV UR4, `(.L_x_4718) ;  /* 0x0000004204b47947 */ /* 0x000fea000b800000 */
[----:B------:R4:W0:Y:S02]  /*15400*/  SHFL.IDX PT, R14, R6, R12, 0x1f ;  /* 0x00001f0c060e7589 */ /* 0x00082400000e0000 */
.L_x_4717:
        /* <DEDUP_REMOVED lines=66> */
.L_x_4711:
[----:B------:R-:W-:Y:S01]  /*15830*/  UMOV UR4, URZ ;  /* 0x0000003f00047c82 */ /* 0x000fe20008000000 */
[----:B------:R-:W-:Y:S01]  /*15840*/  UMOV UR5, URZ ;  /* 0x0000003f00057c82 */ /* 0x000fe20008000000 */
[----:B------:R-:W-:Y:S01]  /*15850*/  ULDC UR6, c[0x0][0xc3c] ;  /* 0x00030f0000067ab9 */ /* 0x000fe20000000800 */
[----:B------:R-:W-:Y:S02]  /*15860*/  IMAD.MOV.U32 R24, RZ, RZ, R0 ;  /* 0x000000ffff187224 */ /* 0x000fe400078e0000 */
[----:B------:R-:W-:Y:S02]  /*15870*/  IMAD.U32 R25, RZ, RZ, UR4 ;  /* 0x00000004ff197e24 */ /* 0x000fe4000f8e00ff */
[----:B------:R-:W-:Y:S02]  /*15880*/  IMAD.U32 R26, RZ, RZ, UR5 ;  /* 0x00000005ff1a7e24 */ /* 0x000fe4000f8e00ff */
[----:B------:R-:W-:-:S07]  /*15890*/  IMAD.U32 R27, RZ, RZ, UR6 ;  /* 0x00000006ff1b7e24 */ /* 0x000fce000f8e00ff */
.L_x_4719:
        /* <DEDUP_REMOVED lines=10> */
.L_x_4708:
[----:B------:R-:W-:Y:S02]  /*15940*/  ULDC UR4, c[0x0][0xc3c] ;  /* 0x00030f0000047ab9 */ /* 0x000fe40000000800 */
[----:B--2---:R-:W-:-:S13]  /*15950*/  ISETP.GE.AND P0, PT, R27, UR4, PT ;  /* 0x000000041b007c0c */ /* 0x004fda000bf06270 */
[----:B------:R-:W-:Y:S05]  /*15960*/  @!P0 BRA `(.L_x_4720) ;  /* 0xffffffb400188947 */ /* 0x000fea000383ffff */
[----:B------:R-:W-:Y:S05]  /*15970*/  BSYNC B8 ;  /* 0x0000000000087941 */ /* 0x000fea0003800000 */
.L_x_4649:
        /* <DEDUP_REMOVED lines=12> */
.L_x_4840:
[----:B------:R-:W-:Y:S05]  /*15a40*/  BSYNC B0 ;  /* 0x0000000000007941 */ /* 0x000fea0003800000 */
.L_x_4721:
[----:B------:R-:W-:-:S03]  /*15a50*/  UMOV UR4, 0xffffffff ;  /* 0xffffffff00047882 */ /* 0x000fc60000000000 */
[----:B------:R-:W-:Y:S05]  /*15a60*/  BRA.DIV UR4, `(.L_x_4723) ;  /* 0x0000003e04507947 */ /* 0x000fea000b800000 */
[----:B-1----:R-:W1:Y:S02]  /*15a70*/  S2R R0, SR_TID.X ;  /* 0x0000000000007919 */ /* 0x002e640000002100 */
[----:B-1----:R-:W-:-:S04]  /*15a80*/  SHF.R.U32.HI R0, RZ, 0x5, R0 ;  /* 0x00000005ff007819 */ /* 0x002fc80000011600 */
[----:B------:R-:W-:-:S05]  /*15a90*/  LOP3.LUT R0, R0, 0x3, RZ, 0xc0, !PT ;  /* 0x0000000300007812 */ /* 0x000fca00078ec0ff */
[----:B------:R1:W2:Y:S02]  /*15aa0*/  SHFL.IDX PT, R14, R0, RZ, 0x1f ;  /* 0x00001fff000e7589 */ /* 0x0002a400000e0000 */
.L_x_4843:
[----:B--2---:R-:W-:Y:S01]  /*15ab0*/  ISETP.NE.AND P0, PT, R14, RZ, PT ;  /* 0x000000ff0e00720c */ /* 0x004fe20003f05270 */
[----:B------:R-:W-:-:S12]  /*15ac0*/  BSSY B0, `(.L_x_4724) ;  /* 0x0000024000007945 */ /* 0x000fd80003800000 */
[----:B------:R-:W-:Y:S05]  /*15ad0*/  @P0 BRA `(.L_x_4725) ;  /* 0x0000000000880947 */ /* 0x000fea0003800000 */
[----:B------:R-:W-:-:S03]  /*15ae0*/  UMOV UR4, 0xffffffff ;  /* 0xffffffff00047882 */ /* 0x000fc60000000000 */
[----:B------:R-:W-:Y:S05]  /*15af0*/  BRA.DIV UR4, `(.L_x_4726) ;  /* 0x0000003e04607947 */ /* 0x000fea000b800000 */
[----:B------:R-:W-:-:S13]  /*15b00*/  ELECT P6, URZ, PT ;  /* 0x00000000003f782f */ /* 0x000fda00038c0000 */
.L_x_4846:
[----:B------:R-:W-:Y:S05]  /*15b10*/  @!P6 BRA `(.L_x_4725) ;  /* 0x000000000078e947 */ /* 0x000fea0003800000 */
[----:B-1----:R-:W2:Y:S02]  /*15b20*/  LDL.LU R0, [R1+0x10] ;  /* 0x0000100001007983 */ /* 0x002ea40000300800 */
[----:B--2---:R-:W-:-:S04]  /*15b30*/  LOP3.LUT R0, R0, 0x2, RZ, 0xfc, !PT ;  /* 0x0000000200007812 */ /* 0x004fc800078efcff */
[----:B------:R-:W-:-:S13]  /*15b40*/  ISETP.NE.AND P0, PT, R0, 0x3, PT ;  /* 0x000000030000780c */ /* 0x000fda0003f05270 */
[----:B------:R-:W-:Y:S05]  /*15b50*/  @!P0 BRA `(.L_x_4727) ;  /* 0x0000000000048947 */ /* 0x000fea0003800000 */
[----:B------:R-:W-:Y:S01]  /*15b60*/  BPT.TRAP 0x1 ;  /* 0x000000040000795c */ /* 0x000fe20000300000 */
.L_x_4727:
[C---:B------:R-:W-:Y:S01]  /*15b70*/  IMAD R5, R23.reuse, 0x8, R4 ;  /* 0x0000000817057824 */ /* 0x040fe200078e0204 */
[----:B------:R-:W-:Y:S01]  /*15b80*/  SHF.L.U32 R0, R28, 0x1f, RZ ;  /* 0x0000001f1c007819 */ /* 0x000fe200000006ff */
[----:B------:R-:W-:-:S03]  /*15b90*/  VIADD R23, R23, 0x1 ;  /* 0x0000000117177836 */ /* 0x000fc60000000000 */
[----:B------:R-:W1:Y:S02]  /*15ba0*/  SYNCS.PHASECHK.TRANS64.TRYWAIT P1, [R5+URZ+0x30840], R0 ;  /* 0x03084000050075a7 */ /* 0x000e64000802017f */
[----:B------:R-:W-:-:S04]  /*15bb0*/  ISETP.NE.AND P2, PT, R23, 0x2, PT ;  /* 0x000000021700780c */ /* 0x000fc80003f45270 */
[----:B------:R-:W-:Y:S01]  /*15bc0*/  SEL R3, RZ, 0x1, P2 ;  /* 0x00000001ff037807 */ /* 0x000fe20001000000 */
[----:B-1----:R-:W-:Y:S08]  /*15bd0*/  @!P1 BRA `(.L_x_4728) ;  /* 0x0000003c00489947 */ /* 0x002ff00003800000 */
.L_x_4847:
[----:B------:R-:W-:Y:S02]  /*15be0*/  SEL R23, R23, RZ, P2 ;  /* 0x000000ff17177207 */ /* 0x000fe40001000000 */
[----:B------:R-:W-:Y:S01]  /*15bf0*/  LOP3.LUT R2, R28, R3, RZ, 0x3c, !PT ;  /* 0x000000031c027212 */ /* 0x000fe200078e3cff */
[----:B------:R-:W-:Y:S06]  /*15c00*/  @!P0 BRA `(.L_x_4729) ;  /* 0x0000000000048947 */ /* 0x000fec0003800000 */
[----:B------:R-:W-:Y:S01]  /*15c10*/  BPT.TRAP 0x1 ;  /* 0x000000040000795c */ /* 0x000fe20000300000 */
.L_x_4729:
[----:B------:R-:W-:Y:S01]  /*15c20*/  IMAD R23, R23, 0x8, R4 ;  /* 0x0000000817177824 */ /* 0x000fe200078e0204 */
[----:B------:R-:W-:-:S04]  /*15c30*/  SHF.L.U32 R2, R2, 0x1f, RZ ;  /* 0x0000001f02027819 */ /* 0x000fc800000006ff */
[----:B------:R-:W2:Y:S02]  /*15c40*/  SYNCS.PHASECHK.TRANS64.TRYWAIT P1, [R23+URZ+0x30840], R2 ;  /* 0x03084002170075a7 */ /* 0x000ea4000802017f */
[----:B--2---:R-:W-:Y:S05]  /*15c50*/  @!P1 BRA `(.L_x_4730) ;  /* 0x0000003c003c9947 */ /* 0x004fea0003800000 */
.L_x_4848:
[----:B------:R-:W-:Y:S05]  /*15c60*/  @!P0 BRA `(.L_x_4731) ;  /* 0x0000000000048947 */ /* 0x000fea0003800000 */
[----:B------:R-:W-:Y:S01]  /*15c70*/  BPT.TRAP 0x1 ;  /* 0x000000040000795c */ /* 0x000fe20000300000 */
.L_x_4731:
[----:B------:R-:W4:Y:S02]  /*15c80*/  SYNCS.PHASECHK.TRANS64.TRYWAIT P1, [R5+URZ+0x30860], R0 ;  /* 0x03086000050075a7 */ /* 0x000f24000802017f */
[----:B----4-:R-:W-:Y:S05]  /*15c90*/  @!P1 BRA `(.L_x_4732) ;  /* 0x0000003c00409947 */ /* 0x010fea0003800000 */
.L_x_4849:
[----:B------:R-:W-:Y:S05]  /*15ca0*/  @!P0 BRA `(.L_x_4733) ;  /* 0x0000000000048947 */ /* 0x000fea0003800000 */
[----:B------:R-:W-:Y:S01]  /*15cb0*/  BPT.TRAP 0x1 ;  /* 0x000000040000795c */ /* 0x000fe20000300000 */
.L_x_4733:
[----:B------:R0:W0:Y:S02]  /*15cc0*/  SYNCS.PHASECHK.TRANS64.TRYWAIT P0, [R23+URZ+0x30860], R2 ;  /* 0x03086002170075a7 */ /* 0x000024000800017f */
[----:B0-----:R-:W-:Y:S05]  /*15cd0*/  @!P0 NANOSLEEP.SYNCS 0x989680 ;  /* 0x009896800000895d */ /* 0x001fea0003900000 */
[----:B------:R-:W0:Y:S02]  /*15ce0*/  @!P0 SYNCS.PHASECHK.TRANS64 P0, [R23+URZ+0x30860], R2 ;  /* 0x03086002170085a7 */ /* 0x000e24000800007f */
[----:B0-----:R-:W-:Y:S05]  /*15cf0*/  @!P0 BRA `(.L_x_4733) ;  /* 0xfffffffc00f08947 */ /* 0x001fea000383ffff */
.L_x_4725:
[----:B------:R-:W-:Y:S05]  /*15d00*/  BSYNC B0 ;  /* 0x0000000000007941 */ /* 0x000fea0003800000 */
.L_x_4724:
[----:B------:R-:W-:Y:S05]  /*15d10*/  EXIT ;  /* 0x000000000000794d */ /* 0x000fea0003800000 */
.L_x_4543:
[----:B0-----:R-:W-:-:S04]  /*15d20*/  IMAD.U32 R3, RZ, RZ, UR40 ;  /* 0x00000028ff037e24 */ /* 0x001fc8000f8e00ff */
[----:B------:R0:W1:Y:S03]  /*15d30*/  SYNCS.PHASECHK.TRANS64.TRYWAIT P1, [R3+URZ+0x30800], R0 ;  /* 0x03080000030075a7 */ /* 0x000066000802017f */
[----:B-1----:R-:W-:Y:S05]  /*15d40*/  @!P1 NANOSLEEP.SYNCS 0x989680 ;  /* 0x009896800000995d */ /* 0x002fea0003900000 */
[----:B------:R-:W1:Y:S02]  /*15d50*/  @!P1 SYNCS.PHASECHK.TRANS64 P1, [R3+URZ+0x30800], R0 ;  /* 0x03080000030095a7 */ /* 0x000e64000802007f */
[----:B-1----:R-:W-:Y:S05]  /*15d60*/  @!P1 BRA `(.L_x_4543) ;  /* 0xfffffffc00ec9947 */ /* 0x002fea000383ffff */
[----:B------:R-:W-:Y:S05]  /*15d70*/  BRA `(.L_x_4734) ;  /* 0xfffffebc00407947 */ /* 0x000fea000383ffff */
.L_x_4547:
[----:B-1----:R1:W2:Y:S02]  /*15d80*/  SYNCS.PHASECHK.TRANS64.TRYWAIT P1, [R3+URZ+0x30830], R0 ;  /* 0x03083000030075a7 */ /* 0x0022a4000802017f */
[----:B--2---:R-:W-:Y:S05]  /*15d90*/  @!P1 NANOSLEEP.SYNCS 0x989680 ;  /* 0x009896800000995d */ /* 0x004fea0003900000 */
[----:B------:R-:W2:Y:S02]  /*15da0*/  @!P1 SYNCS.PHASECHK.TRANS64 P1, [R3+URZ+0x30830], R0 ;  /* 0x03083000030095a7 */ /* 0x000ea4000802007f */
[----:B--2---:R-:W-:Y:S05]  /*15db0*/  @!P1 BRA `(.L_x_4547) ;  /* 0xfffffffc00f09947 */ /* 0x004fea000383ffff */
[----:B------:R-:W-:Y:S05]  /*15dc0*/  BRA `(.L_x_4546) ;  /* 0xfffffebc005c7947 */ /* 0x000fea000383ffff */
.L_x_4564:
[----:B-1----:R-:W-:-:S04]  /*15dd0*/  IMAD.U32 R5, RZ, RZ, UR6 ;  /* 0x00000006ff057e24 */ /* 0x002fc8000f8e00ff */
[----:B------:R1:W2:Y:S03]  /*15de0*/  SYNCS.PHASECHK.TRANS64.TRYWAIT P1, [R5+URZ+0x30830], R0 ;  /* 0x03083000050075a7 */ /* 0x0002a6000802017f */
[----:B--2---:R-:W-:Y:S05]  /*15df0*/  @!P1 NANOSLEEP.SYNCS 0x989680 ;  /* 0x009896800000995d */ /* 0x004fea0003900000 */
[----:B------:R-:W2:Y:S02]  /*15e00*/  @!P1 SYNCS.PHASECHK.TRANS64 P1, [R5+URZ+0x30830], R0 ;  /* 0x03083000050095a7 */ /* 0x000ea4000802007f */
[----:B--2---:R-:W-:Y:S05]  /*15e10*/  @!P1 BRA `(.L_x_4564) ;  /* 0xfffffffc00ec9947 */ /* 0x004fea000383ffff */
[----:B------:R-:W-:Y:S05]  /*15e20*/  BRA `(.L_x_4563) ;  /* 0xfffffee800987947 */ /* 0x000fea000383ffff */
.L_x_4568:
[----:B-1----:R-:W-:-:S04]  /*15e30*/  IMAD.U32 R3, RZ, RZ, UR5 ;  /* 0x00000005ff037e24 */ /* 0x002fc8000f8e00ff */
[----:B------:R1:W2:Y:S03]  /*15e40*/  SYNCS.PHASECHK.TRANS64.TRYWAIT P1, [R3+URZ+0x30850], R0 ;  /* 0x03085000030075a7 */ /* 0x0002a6000802017f */
[----:B--2---:R-:W-:Y:S05]  /*15e50*/  @!P1 NANOSLEEP.SYNCS 0x989680 ;  /* 0x009896800000995d */ /* 0x004fea0003900000 */
[----:B------:R-:W2:Y:S02]  /*15e60*/  @!P1 SYNCS.PHASECHK.TRANS64 P1, [R3+URZ+0x30850], R0 ;  /* 0x03085000030095a7 */ /* 0x000ea4000802007f */
[----:B--2---:R-:W-:Y:S05]  /*15e70*/  @!P1 BRA `(.L_x_4568) ;  /* 0xfffffffc00ec9947 */ /* 0x004fea000383ffff */
[----:B------:R-:W-:Y:S05]  /*15e80*/  BRA `(.L_x_4567) ;  /* 0xfffffef400407947 */ /* 0x000fea000383ffff */
.L_x_4587:
[----:B-1----:R-:W-:-:S04]  /*15e90*/  IMAD.U32 R5, RZ, RZ, UR6 ;  /* 0x00000006ff057e24 */ /* 0x002fc8000f8e00ff */
[----:B------:R1:W2:Y:S03]  /*15ea0*/  SYNCS.PHASECHK.TRANS64.TRYWAIT P1, [R5+URZ+0x30830], R0 ;  /* 0x03083000050075a7 */ /* 0x0002a6000802017f */
[----:B--2---:R-:W-:Y:S05]  /*15eb0*/  @!P1 NANOSLEEP.SYNCS 0x989680 ;  /* 0x009896800000995d */ /* 0x004fea0003900000 */
[----:B------:R-:W2:Y:S02]  /*15ec0*/  @!P1 SYNCS.PHASECHK.TRANS64 P1, [R5+URZ+0x30830], R0 ;  /* 0x03083000050095a7 */ /* 0x000ea4000802007f */
[----:B--2---:R-:W-:Y:S05]  /*15ed0*/  @!P1 BRA `(.L_x_4587) ;  /* 0xfffffffc00ec9947 */ /* 0x004fea000383ffff */
[----:B------:R-:W-:Y:S05]  /*15ee0*/  BRA `(.L_x_4586) ;  /* 0xffffff1c00247947 */ /* 0x000fea000383ffff */
.L_x_4591:
[----:B-1----:R-:W-:-:S04]  /*15ef0*/  IMAD.U32 R3, RZ, RZ, UR5 ;  /* 0x00000005ff037e24 */ /* 0x002fc8000f8e00ff */
[----:B------:R1:W2:Y:S03]  /*15f00*/  SYNCS.PHASECHK.TRANS64.TRYWAIT P1, [R3+URZ+0x30850], R0 ;  /* 0x03085000030075a7 */ /* 0x0002a6000802017f */
[----:B--2---:R-:W-:Y:S05]  /*15f10*/  @!P1 NANOSLEEP.SYNCS 0x989680 ;  /* 0x009896800000995d */ /* 0x004fea0003900000 */
[----:B------:R-:W2:Y:S02]  /*15f20*/  @!P1 SYNCS.PHASECHK.TRANS64 P1, [R3+URZ+0x30850], R0 ;  /* 0x03085000030095a7 */ /* 0x000ea4000802007f */
[----:B--2---:R-:W-:Y:S05]  /*15f30*/  @!P1 BRA `(.L_x_4591) ;  /* 0xfffffffc00ec9947 */ /* 0x004fea000383ffff */
[----:B------:R-:W-:Y:S05]  /*15f40*/  BRA `(.L_x_4590) ;  /* 0xffffff2400cc7947 */ /* 0x000fea000383ffff */
.L_x_4599:
[----:B-1----:R-:W-:-:S04]  /*15f50*/  IMAD.U32 R5, RZ, RZ, UR5 ;  /* 0x00000005ff057e24 */ /* 0x002fc8000f8e00ff */
[----:B------:R1:W2:Y:S03]  /*15f60*/  SYNCS.PHASECHK.TRANS64.TRYWAIT P1, [R5+URZ+0x30830], R0 ;  /* 0x03083000050075a7 */ /* 0x0002a6000802017f */
[----:B--2---:R-:W-:Y:S05]  /*15f70*/  @!P1 NANOSLEEP.SYNCS 0x989680 ;  /* 0x009896800000995d */ /* 0x004fea0003900000 */
[----:B------:R-:W2:Y:S02]  /*15f80*/  @!P1 SYNCS.PHASECHK.TRANS64 P1, [R5+URZ+0x30830], R0 ;  /* 0x03083000050095a7 */ /* 0x000ea4000802007f */
[----:B--2---:R-:W-:Y:S05]  /*15f90*/  @!P1 BRA `(.L_x_4599) ;  /* 0xfffffffc00ec9947 */ /* 0x004fea000383ffff */
[----:B------:R-:W-:Y:S05]  /*15fa0*/  BRA `(.L_x_4598) ;  /* 0xffffff3800947947 */ /* 0x000fea000383ffff */
.L_x_4603:
[----:B-1----:R-:W-:-:S04]  /*15fb0*/  IMAD.U32 R3, RZ, RZ, UR5 ;  /* 0x00000005ff037e24 */ /* 0x002fc8000f8e00ff */
[----:B------:R1:W2:Y:S03]  /*15fc0*/  SYNCS.PHASECHK.TRANS64.TRYWAIT P1, [R3+URZ+0x30850], R0 ;  /* 0x03085000030075a7 */ /* 0x0002a6000802017f */
[----:B--2---:R-:W-:Y:S05]  /*15fd0*/  @!P1 NANOSLEEP.SYNCS 0x989680 ;  /* 0x009896800000995d */ /* 0x004fea0003900000 */
[----:B------:R-:W2:Y:S02]  /*15fe0*/  @!P1 SYNCS.PHASECHK.TRANS64 P1, [R3+URZ+0x30850], R0 ;  /* 0x03085000030095a7 */ /* 0x000ea4000802007f */
[----:B--2---:R-:W-:Y:S05]  /*15ff0*/  @!P1 BRA `(.L_x_4603) ;  /* 0xfffffffc00ec9947 */ /* 0x004fea000383ffff */
[----:B------:R-:W-:Y:S05]  /*16000*/  BRA `(.L_x_4602) ;  /* 0xffffff44003c7947 */ /* 0x000fea000383ffff */
.L_x_4618:
[----:B-1----:R-:W-:-:S04]  /*16010*/  IMAD.U32 R3, RZ, RZ, UR5 ;  /* 0x00000005ff037e24 */ /* 0x002fc8000f8e00ff */
[----:B------:R1:W2:Y:S03]  /*16020*/  SYNCS.PHASECHK.TRANS64.TRYWAIT P1, [R3+URZ+0x30850], R2 ;  /* 0x03085002030075a7 */ /* 0x0002a6000802017f */
[----:B--2---:R-:W-:Y:S05]  /*16030*/  @!P1 NANOSLEEP.SYNCS 0x989680 ;  /* 0x009896800000995d */ /* 0x004fea0003900000 */
[----:B------:R-:W2:Y:S02]  /*16040*/  @!P1 SYNCS.PHASECHK.TRANS64 P1, [R3+URZ+0x30850], R2 ;  /* 0x03085002030095a7 */ /* 0x000ea4000802007f */
[----:B--2---:R-:W-:Y:S05]  /*16050*/  @!P1 BRA `(.L_x_4618) ;  /* 0xfffffffc00ec9947 */ /* 0x004fea000383ffff */
[----:B------:R-:W-:Y:S05]  /*16060*/  BRA `(.L_x_4617) ;  /* 0xffffff7000047947 */ /* 0x000fea000383ffff */
.L_x_4669:
        /* <DEDUP_REMOVED lines=11> */
.L_x_4736:
[----:B------:R-:W-:Y:S05]  /*16120*/  BSYNC B0 ;  /* 0x0000000000007941 */ /* 0x000fea0003800000 */
.L_x_4735:
[----:B------:R-:W-:Y:S05]  /*16130*/  BRA `(.L_x_4737) ;  /* 0xffffffbc00447947 */ /* 0x000fea000383ffff */
.L_x_4672:
[----:B0-----:R0:W1:Y:S02]  /*16140*/  SYNCS.PHASECHK.TRANS64.TRYWAIT P0, [R7+URZ+0x30840], R2 ;  /* 0x03084002070075a7 */ /* 0x001064000800017f */
[----:B-1----:R-:W-:Y:S05]  /*16150*/  @!P0 NANOSLEEP.SYNCS 0x989680 ;  /* 0x009896800000895d */ /* 0x002fea0003900000 */
[----:B------:R-:W1:Y:S02]  /*16160*/  @!P0 SYNCS.PHASECHK.TRANS64 P0, [R7+URZ+0x30840], R2 ;  /* 0x03084002070085a7 */ /* 0x000e64000800007f */
[----:B-1----:R-:W-:Y:S05]  /*16170*/  @!P0 BRA `(.L_x_4672) ;  /* 0xfffffffc00f08947 */ /* 0x002fea000383ffff */
[----:B------:R-:W-:Y:S05]  /*16180*/  BRA `(.L_x_4738) ;  /* 0xffffffbc00bc7947 */ /* 0x000fea000383ffff */
.L_x_4673:
        /* <DEDUP_REMOVED lines=8> */
.L_x_4740:
[----:B------:R-:W-:Y:S05]  /*16210*/  BSYNC B0 ;  /* 0x0000000000007941 */ /* 0x000fea0003800000 */
.L_x_4739:
        /* <DEDUP_REMOVED lines=9> */
.L_x_4741:
[----:B------:R-:W-:Y:S02]  /*162b0*/  IMAD.MOV.U32 R13, RZ, RZ, R0 ;  /* 0x000000ffff0d7224 */ /* 0x000fe400078e0000 */
[----:B------:R-:W-:Y:S02]  /*162c0*/  IMAD.MOV.U32 R12, RZ, RZ, 0x1 ;  /* 0x00000001ff0c7424 */ /* 0x000fe400078e00ff */
[----:B------:R-:W-:-:S07]  /*162d0*/  IMAD.MOV.U32 R3, RZ, RZ, R14 ;  /* 0x000000ffff037224 */ /* 0x000fce00078e000e */
[----:B------:R-:W-:Y:S05]  /*162e0*/  WARPSYNC.COLLECTIVE R15, `(.L_x_4742) ;  /* 0x000000000f087348 */ /* 0x000fea0003c00000 */
[----:B------:R0:W1:Y:S02]  /*162f0*/  SHFL.IDX P6, R14, R13, R12, R11 ;  /* 0x0000000c0d0e7389 */ /* 0x00006400000c000b */
[----:B01----:R-:W-:Y:S01]  /*16300*/  ENDCOLLECTIVE ;  /* 0x000000000000791b */ /* 0x003fe20003800000 */
.L_x_4742:
        /* <DEDUP_REMOVED lines=17> */
.L_x_4743:
[----:B------:R-:W-:Y:S02]  /*16420*/  @P1 IMAD R8, R5, 0x2, R17 ;  /* 0x0000000205081824 */ /* 0x000fe400078e0211 */
[----:B------:R-:W-:Y:S02]  /*16430*/  IMAD.MOV.U32 R13, RZ, RZ, R0 ;  /* 0x000000ffff0d7224 */ /* 0x000fe400078e0000 */
[----:B------:R-:W-:Y:S02]  /*16440*/  IMAD.MOV.U32 R12, RZ, RZ, 0x2 ;  /* 0x00000002ff0c7424 */ /* 0x000fe400078e00ff */
[----:B------:R-:W-:-:S07]  /*16450*/  IMAD.MOV.U32 R3, RZ, RZ, R14 ;  /* 0x000000ffff037224 */ /* 0x000fce00078e000e */
[----:B------:R-:W-:Y:S05]  /*16460*/  WARPSYNC.COLLECTIVE R15, `(.L_x_4744) ;  /* 0x000000000f087348 */ /* 0x000fea0003c00000 */
[----:B------:R0:W1:Y:S02]  /*16470*/  SHFL.IDX P6, R14, R13, R12, R11 ;  /* 0x0000000c0d0e7389 */ /* 0x00006400000c000b */
[----:B01----:R-:W-:Y:S01]  /*16480*/  ENDCOLLECTIVE ;  /* 0x000000000000791b */ /* 0x003fe20003800000 */
.L_x_4744:
        /* <DEDUP_REMOVED lines=17> */
.L_x_4745:
[----:B------:R-:W-:Y:S02]  /*165a0*/  @P1 IMAD R8, R5, 0x2, R17 ;  /* 0x0000000205081824 */ /* 0x000fe400078e0211 */
[----:B------:R-:W-:Y:S02]  /*165b0*/  IMAD.MOV.U32 R13, RZ, RZ, R0 ;  /* 0x000000ffff0d7224 */ /* 0x000fe400078e0000 */
[----:B------:R-:W-:Y:S02]  /*165c0*/  IMAD.MOV.U32 R12, RZ, RZ, 0x3 ;  /* 0x00000003ff0c7424 */ /* 0x000fe400078e00ff */
[----:B------:R-:W-:-:S07]  /*165d0*/  IMAD.MOV.U32 R3, RZ, RZ, R14 ;  /* 0x000000ffff037224 */ /* 0x000fce00078e000e */
[----:B------:R-:W-:Y:S05]  /*165e0*/  WARPSYNC.COLLECTIVE R15, `(.L_x_4746) ;  /* 0x000000000f087348 */ /* 0x000fea0003c00000 */
[----:B------:R0:W1:Y:S02]  /*165f0*/  SHFL.IDX P6, R14, R13, R12, R11 ;  /* 0x0000000c0d0e7389 */ /* 0x00006400000c000b */
[----:B01----:R-:W-:Y:S01]  /*16600*/  ENDCOLLECTIVE ;  /* 0x000000000000791b */ /* 0x003fe20003800000 */
.L_x_4746:
        /* <DEDUP_REMOVED lines=17> */
.L_x_4747:
[----:B------:R-:W-:Y:S02]  /*16720*/  @P1 IMAD R8, R5, 0x2, R17 ;  /* 0x0000000205081824 */ /* 0x000fe400078e0211 */
[----:B------:R-:W-:Y:S02]  /*16730*/  IMAD.MOV.U32 R13, RZ, RZ, R0 ;  /* 0x000000ffff0d7224 */ /* 0x000fe400078e0000 */
[----:B------:R-:W-:Y:S02]  /*16740*/  IMAD.MOV.U32 R12, RZ, RZ, 0x4 ;  /* 0x00000004ff0c7424 */ /* 0x000fe400078e00ff */
[----:B------:R-:W-:-:S07]  /*16750*/  IMAD.MOV.U32 R3, RZ, RZ, R14 ;  /* 0x000000ffff037224 */ /* 0x000fce00078e000e */
[----:B------:R-:W-:Y:S05]  /*16760*/  WARPSYNC.COLLECTIVE R15, `(.L_x_4748) ;  /* 0x000000000f087348 */ /* 0x000fea0003c00000 */
[----:B------:R0:W1:Y:S02]  /*16770*/  SHFL.IDX P6, R14, R13, R12, R11 ;  /* 0x0000000c0d0e7389 */ /* 0x00006400000c000b */
[----:B01----:R-:W-:Y:S01]  /*16780*/  ENDCOLLECTIVE ;  /* 0x000000000000791b */ /* 0x003fe20003800000 */
.L_x_4748:
        /* <DEDUP_REMOVED lines=17> */
.L_x_4749:
[----:B------:R-:W-:Y:S02]  /*168a0*/  @P1 IMAD R8, R5, 0x2, R17 ;  /* 0x0000000205081824 */ /* 0x000fe400078e0211 */
[----:B------:R-:W-:Y:S02]  /*168b0*/  IMAD.MOV.U32 R13, RZ, RZ, R0 ;  /* 0x000000ffff0d7224 */ /* 0x000fe400078e0000 */
[----:B------:R-:W-:Y:S02]  /*168c0*/  IMAD.MOV.U32 R12, RZ, RZ, 0x5 ;  /* 0x00000005ff0c7424 */ /* 0x000fe400078e00ff */
[----:B------:R-:W-:-:S07]  /*168d0*/  IMAD.MOV.U32 R3, RZ, RZ, R14 ;  /* 0x000000ffff037224 */ /* 0x000fce00078e000e */
[----:B------:R-:W-:Y:S05]  /*168e0*/  WARPSYNC.COLLECTIVE R15, `(.L_x_4750) ;  /* 0x000000000f087348 */ /* 0x000fea0003c00000 */
[----:B------:R0:W1:Y:S02]  /*168f0*/  SHFL.IDX P6, R14, R13, R12, R11 ;  /* 0x0000000c0d0e7389 */ /* 0x00006400000c000b */
[----:B01----:R-:W-:Y:S01]  /*16900*/  ENDCOLLECTIVE ;  /* 0x000000000000791b */ /* 0x003fe20003800000 */
.L_x_4750:
        /* <DEDUP_REMOVED lines=10> */
.L_x_4751:
        /* <DEDUP_REMOVED lines=8> */
.L_x_4678:
        /* <DEDUP_REMOVED lines=9> */
.L_x_4753:
[C---:B------:R-:W-:Y:S01]  /*16ac0*/  VIADD R6, R25.reuse, 0x10 ;  /* 0x0000001019067836 */ /* 0x040fe20000000000 */
[----:B------:R-:W-:Y:S01]  /*16ad0*/  ISETP.GE.AND P1, PT, R25, R29, PT ;  /* 0x0000001d1900720c */ /* 0x000fe20003f26270 */
[----:B------:R-:W-:Y:S02]  /*16ae0*/  IMAD.MOV.U32 R13, RZ, RZ, R0 ;  /* 0x000000ffff0d7224 */ /* 0x000fe400078e0000 */
[----:B------:R-:W-:-:S10]  /*16af0*/  IMAD.MOV.U32 R2, RZ, RZ, R14 ;  /* 0x000000ffff027224 */ /* 0x000fd400078e000e */
[----:B------:R-:W-:Y:S05]  /*16b00*/  WARPSYNC.COLLECTIVE R15, `(.L_x_4754) ;  /* 0x000000000f087348 */ /* 0x000fea0003c00000 */
[----:B------:R0:W1:Y:S02]  /*16b10*/  SHFL.IDX P6, R14, R13, R12, R11 ;  /* 0x0000000c0d0e7389 */ /* 0x00006400000c000b */
[----:B01----:R-:W-:Y:S01]  /*16b20*/  ENDCOLLECTIVE ;  /* 0x000000000000791b */ /* 0x003fe20003800000 */
.L_x_4754:
[----:B------:R-:W-:Y:S02]  /*16b30*/  IMAD.MOV.U32 R13, RZ, RZ, R4 ;  /* 0x000000ffff0d7224 */ /* 0x000fe400078e0004 */
[----:B------:R-:W-:Y:S02]  /*16b40*/  IMAD.MOV.U32 R12, RZ, RZ, 0x1 ;  /* 0x00000001ff0c7424 */ /* 0x000fe400078e00ff */
[----:B------:R-:W-:-:S07]  /*16b50*/  IMAD.MOV.U32 R3, RZ, RZ, R14 ;  /* 0x000000ffff037224 */ /* 0x000fce00078e000e */
[----:B------:R-:W-:Y:S05]  /*16b60*/  WARPSYNC.COLLECTIVE R15, `(.L_x_4755) ;  /* 0x000000000f087348 */ /* 0x000fea0003c00000 */
[----:B------:R0:W1:Y:S02]  /*16b70*/  SHFL.IDX P6, R14, R13, R12, R11 ;  /* 0x0000000c0d0e7389 */ /* 0x00006400000c000b */
[----:B01----:R-:W-:Y:S01]  /*16b80*/  ENDCOLLECTIVE ;  /* 0x000000000000791b */ /* 0x003fe20003800000 */
.L_x_4755:
[----:B------:R-:W-:-:S05]  /*16b90*/  @!P1 LEA R5, P4, R32, R3, 0x1 ;  /* 0x0000000320059211 */ /* 0x000fca00078808ff */
[----:B------:R-:W-:Y:S02]  /*16ba0*/  @!P1 IMAD.X R3, RZ, RZ, R2, P4 ;  /* 0x000000ffff039224 */ /* 0x000fe400020e0602 */
[----:B------:R-:W-:Y:S02]  /*16bb0*/  @!P1 IMAD.MOV.U32 R2, RZ, RZ, R5 ;  /* 0x000000ffff029224 */ /* 0x000fe400078e0005 */
[----:B------:R-:W-:-:S03]  /*16bc0*/  IMAD.MOV.U32 R13, RZ, RZ, R0 ;  /* 0x000000ffff0d7224 */ /* 0x000fc600078e0000 */
[----:B------:R-:W-:Y:S01]  /*16bd0*/  @!PT LDS RZ, [RZ] ;  /* 0x00000000fffff984 */ /* 0x000fe20000000800 */
[----:B------:R-:W-:Y:S01]  /*16be0*/  @!PT LDS RZ, [RZ] ;  /* 0x00000000fffff984 */ /* 0x000fe20000000800 */
[----:B------:R-:W-:Y:S01]  /*16bf0*/  @!PT LDS RZ, [RZ] ;  /* 0x00000000fffff984 */ /* 0x000fe20000000800 */
        /* <DEDUP_REMOVED lines=8> */
.L_x_4756:
[----:B------:R-:W-:Y:S02]  /*16c80*/  IMAD.MOV.U32 R13, RZ, RZ, R4 ;  /* 0x000000ffff0d7224 */ /* 0x000fe400078e0004 */
[----:B------:R-:W-:Y:S02]  /*16c90*/  IMAD.MOV.U32 R12, RZ, RZ, 0x2 ;  /* 0x00000002ff0c7424 */ /* 0x000fe400078e00ff */
[----:B------:R-:W-:-:S07]  /*16ca0*/  IMAD.MOV.U32 R3, RZ, RZ, R14 ;  /* 0x000000ffff037224 */ /* 0x000fce00078e000e */
[----:B------:R-:W-:Y:S05]  /*16cb0*/  WARPSYNC.COLLECTIVE R15, `(.L_x_4757) ;  /* 0x000000000f087348 */ /* 0x000fea0003c00000 */
[----:B------:R0:W1:Y:S02]  /*16cc0*/  SHFL.IDX P6, R14, R13, R12, R11 ;  /* 0x0000000c0d0e7389 */ /* 0x00006400000c000b */
[----:B01----:R-:W-:Y:S01]  /*16cd0*/  ENDCOLLECTIVE ;  /* 0x000000000000791b */ /* 0x003fe20003800000 */
.L_x_4757:
        /* <DEDUP_REMOVED lines=17> */
.L_x_4758:
[----:B------:R-:W-:Y:S02]  /*16df0*/  IMAD.MOV.U32 R13, RZ, RZ, R4 ;  /* 0x000000ffff0d7224 */ /* 0x000fe400078e0004 */
[----:B------:R-:W-:Y:S02]  /*16e00*/  IMAD.MOV.U32 R12, RZ, RZ, 0x3 ;  /* 0x00000003ff0c7424 */ /* 0x000fe400078e00ff */
[----:B------:R-:W-:-:S07]  /*16e10*/  IMAD.MOV.U32 R3, RZ, RZ, R14 ;  /* 0x000000ffff037224 */ /* 0x000fce00078e000e */
[----:B------:R-:W-:Y:S05]  /*16e20*/  WARPSYNC.COLLECTIVE R15, `(.L_x_4759) ;  /* 0x000000000f087348 */ /* 0x000fea0003c00000 */
[----:B------:R0:W1:Y:S02]  /*16e30*/  SHFL.IDX P6, R14, R13, R12, R11 ;  /* 0x0000000c0d0e7389 */ /* 0x00006400000c000b */
[----:B01----:R-:W-:Y:S01]  /*16e40*/  ENDCOLLECTIVE ;  /* 0x000000000000791b */ /* 0x003fe20003800000 */
.L_x_4759:
        /* <DEDUP_REMOVED lines=17> */
.L_x_4760:
[----:B------:R-:W-:Y:S02]  /*16f60*/  IMAD.MOV.U32 R13, RZ, RZ, R4 ;  /* 0x000000ffff0d7224 */ /* 0x000fe400078e0004 */
[----:B------:R-:W-:Y:S02]  /*16f70*/  IMAD.MOV.U32 R12, RZ, RZ, 0x4 ;  /* 0x00000004ff0c7424 */ /* 0x000fe400078e00ff */
[----:B------:R-:W-:-:S07]  /*16f80*/  IMAD.MOV.U32 R3, RZ, RZ, R14 ;  /* 0x000000ffff037224 */ /* 0x000fce00078e000e */
[----:B------:R-:W-:Y:S05]  /*16f90*/  WARPSYNC.COLLECTIVE R15, `(.L_x_4761) ;  /* 0x000000000f087348 */ /* 0x000fea0003c00000 */
[----:B------:R0:W1:Y:S02]  /*16fa0*/  SHFL.IDX P6, R14, R13, R12, R11 ;  /* 0x0000000c0d0e7389 */ /* 0x00006400000c000b */
[----:B01----:R-:W-:Y:S01]  /*16fb0*/  ENDCOLLECTIVE ;  /* 0x000000000000791b */ /* 0x003fe20003800000 */
.L_x_4761:
        /* <DEDUP_REMOVED lines=17> */
.L_x_4762:
[----:B------:R-:W-:Y:S02]  /*170d0*/  IMAD.MOV.U32 R13, RZ, RZ, R4 ;  /* 0x000000ffff0d7224 */ /* 0x000fe400078e0004 */
[----:B------:R-:W-:Y:S02]  /*170e0*/  IMAD.MOV.U32 R12, RZ, RZ, 0x5 ;  /* 0x00000005ff0c7424 */ /* 0x000fe400078e00ff */
[----:B------:R-:W-:-:S07]  /*170f0*/  IMAD.MOV.U32 R3, RZ, RZ, R14 ;  /* 0x000000ffff037224 */ /* 0x000fce00078e000e */
[----:B------:R-:W-:Y:S05]  /*17100*/  WARPSYNC.COLLECTIVE R15, `(.L_x_4763) ;  /* 0x000000000f087348 */ /* 0x000fea0003c00000 */
[----:B------:R0:W1:Y:S02]  /*17110*/  SHFL.IDX P6, R14, R13, R12, R11 ;  /* 0x0000000c0d0e7389 */ /* 0x00006400000c000b */
[----:B01----:R-:W-:Y:S01]  /*17120*/  ENDCOLLECTIVE ;  /* 0x000000000000791b */ /* 0x003fe20003800000 */
.L_x_4763:
        /* <DEDUP_REMOVED lines=17> */
.L_x_4764:
[----:B------:R-:W-:Y:S02]  /*17240*/  IMAD.MOV.U32 R13, RZ, RZ, R4 ;  /* 0x000000ffff0d7224 */ /* 0x000fe400078e0004 */
[----:B------:R-:W-:Y:S02]  /*17250*/  IMAD.MOV.U32 R12, RZ, RZ, 0x6 ;  /* 0x00000006ff0c7424 */ /* 0x000fe400078e00ff */
[----:B------:R-:W-:-:S07]  /*17260*/  IMAD.MOV.U32 R3, RZ, RZ, R14 ;  /* 0x000000ffff037224 */ /* 0x000fce00078e000e */
[----:B------:R-:W-:Y:S05]  /*17270*/  WARPSYNC.COLLECTIVE R15, `(.L_x_4765) ;  /* 0x000000000f087348 */ /* 0x000fea0003c00000 */
[----:B------:R0:W1:Y:S02]  /*17280*/  SHFL.IDX P6, R14, R13, R12, R11 ;  /* 0x0000000c0d0e7389 */ /* 0x00006400000c000b */
[----:B01----:R-:W-:Y:S01]  /*17290*/  ENDCOLLECTIVE ;  /* 0x000000000000791b */ /* 0x003fe20003800000 */
.L_x_4765:
        /* <DEDUP_REMOVED lines=17> */
.L_x_4766:
[----:B------:R-:W-:Y:S02]  /*173b0*/  IMAD.MOV.U32 R13, RZ, RZ, R4 ;  /* 0x000000ffff0d7224 */ /* 0x000fe400078e0004 */
[----:B------:R-:W-:Y:S02]  /*173c0*/  IMAD.MOV.U32 R12, RZ, RZ, 0x7 ;  /* 0x00000007ff0c7424 */ /* 0x000fe400078e00ff */
[----:B------:R-:W-:-:S07]  /*173d0*/  IMAD.MOV.U32 R3, RZ, RZ, R14 ;  /* 0x000000ffff037224 */ /* 0x000fce00078e000e */
[----:B------:R-:W-:Y:S05]  /*173e0*/  WARPSYNC.COLLECTIVE R15, `(.L_x_4767) ;  /* 0x000000000f087348 */ /* 0x000fea0003c00000 */
[----:B------:R0:W1:Y:S02]  /*173f0*/  SHFL.IDX P6, R14, R13, R12, R11 ;  /* 0x0000000c0d0e7389 */ /* 0x00006400000c000b */
[----:B01----:R-:W-:Y:S01]  /*17400*/  ENDCOLLECTIVE ;  /* 0x000000000000791b */ /* 0x003fe20003800000 */
.L_x_4767:
[----:B------:R-:W-:-:S05]  /*17410*/  @!P1 LEA R5, P4, R32, R3, 0x1 ;  /* 0x0000000320059211 */ /* 0x000fca00078808ff */
[----:B------:R-:W-:Y:S02]  /*17420*/  @!P1 IMAD.X R6, RZ, RZ, R2, P4 ;  /* 0x000000ffff069224 */ /* 0x000fe400020e0602 */
[----:B------:R-:W-:Y:S02]  /*17430*/  @!P1 IMAD.MOV.U32 R2, RZ, RZ, R5 ;  /* 0x000000ffff029224 */ /* 0x000fe400078e0005 */
        /* <DEDUP_REMOVED lines=9> */
[----:B0-----:R-:W-:Y:S05]  /*174d0*/  WARPSYNC.COLLECTIVE R15, `(.L_x_4768) ;  /* 0x000000000f087348 */ /* 0x001fea0003c00000 */
[----:B------:R1:W2:Y:S02]  /*174e0*/  SHFL.IDX P6, R14, R13, R12, R11 ;  /* 0x0000000c0d0e7389 */ /* 0x0002a400000c000b */
[----:B012---:R-:W-:Y:S01]  /*174f0*/  ENDCOLLECTIVE ;  /* 0x000000000000791b */ /* 0x007fe20003800000 */
.L_x_4768:
[----:B------:R-:W-:Y:S05]  /*17500*/  BRA `(.L_x_4769) ;  /* 0xffffffbc00507947 */ /* 0x000fea000383ffff */
.L_x_4683:
[----:B0-----:R0:W1:Y:S02]  /*17510*/  SYNCS.PHASECHK.TRANS64.TRYWAIT P0, [R17+URZ+0x30820], R0 ;  /* 0x03082000110075a7 */ /* 0x001064000800017f */
[----:B-1----:R-:W-:Y:S05]  /*17520*/  @!P0 NANOSLEEP.SYNCS 0x989680 ;  /* 0x009896800000895d */ /* 0x002fea0003900000 */
[----:B------:R-:W1:Y:S02]  /*17530*/  @!P0 SYNCS.PHASECHK.TRANS64 P0, [R17+URZ+0x30820], R0 ;  /* 0x03082000110085a7 */ /* 0x000e64000800007f */
[----:B-1----:R-:W-:Y:S05]  /*17540*/  @!P0 BRA `(.L_x_4683) ;  /* 0xfffffffc00f08947 */ /* 0x002fea000383ffff */
[----:B------:R-:W-:Y:S05]  /*17550*/  BRA `(.L_x_4770) ;  /* 0xffffffbc00c87947 */ /* 0x000fea000383ffff */
.L_x_4688:
[----:B0-----:R0:W1:Y:S02]  /*17560*/  SYNCS.PHASECHK.TRANS64.TRYWAIT P0, [R7+URZ+0x30840], R2 ;  /* 0x03084002070075a7 */ /* 0x001064000800017f */
[----:B-1----:R-:W-:Y:S05]  /*17570*/  @!P0 NANOSLEEP.SYNCS 0x989680 ;  /* 0x009896800000895d */ /* 0x002fea0003900000 */
[----:B------:R-:W1:Y:S02]  /*17580*/  @!P0 SYNCS.PHASECHK.TRANS64 P0, [R7+URZ+0x30840], R2 ;  /* 0x03084002070085a7 */ /* 0x000e64000800007f */
[----:B-1----:R-:W-:Y:S05]  /*17590*/  @!P0 BRA `(.L_x_4688) ;  /* 0xfffffffc00f08947 */ /* 0x002fea000383ffff */
[----:B------:R-:W-:Y:S05]  /*175a0*/  BRA `(.L_x_4771) ;  /* 0xffffffc000a87947 */ /* 0x000fea000383ffff */
.L_x_4689:
        /* <DEDUP_REMOVED lines=8> */
.L_x_4773:
[----:B------:R-:W-:Y:S05]  /*17630*/  BSYNC B1 ;  /* 0x0000000000017941 */ /* 0x000fea0003800000 */
.L_x_4772:
        /* <DEDUP_REMOVED lines=12> */
.L_x_4774:
[----:B------:R-:W-:Y:S02]  /*17700*/  IMAD R5, R5, 0x2, R17 ;  /* 0x0000000205057824 */ /* 0x000fe400078e0211 */
[----:B------:R-:W-:Y:S02]  /*17710*/  IMAD.MOV.U32 R13, RZ, RZ, R6 ;  /* 0x000000ffff0d7224 */ /* 0x000fe400078e0006 */
[----:B------:R-:W-:Y:S02]  /*17720*/  IMAD.MOV.U32 R12, RZ, RZ, 0x1 ;  /* 0x00000001ff0c7424 */ /* 0x000fe400078e00ff */
[----:B------:R-:W-:-:S07]  /*17730*/  IMAD.MOV.U32 R2, RZ, RZ, R14 ;  /* 0x000000ffff027224 */ /* 0x000fce00078e000e */
[----:B------:R-:W-:Y:S05]  /*17740*/  WARPSYNC.COLLECTIVE R15, `(.L_x_4775) ;  /* 0x000000000f087348 */ /* 0x000fea0003c00000 */
[----:B------:R0:W1:Y:S02]  /*17750*/  SHFL.IDX P6, R14, R13, R12, R11 ;  /* 0x0000000c0d0e7389 */ /* 0x00006400000c000b */
[----:B01----:R-:W-:Y:S01]  /*17760*/  ENDCOLLECTIVE ;  /* 0x000000000000791b */ /* 0x003fe20003800000 */
.L_x_4775:
        /* <DEDUP_REMOVED lines=13> */
.L_x_4776:
[----:B------:R-:W-:Y:S02]  /*17840*/  IMAD.MOV.U32 R13, RZ, RZ, R6 ;  /* 0x000000ffff0d7224 */ /* 0x000fe400078e0006 */
[----:B------:R-:W-:Y:S02]  /*17850*/  IMAD.MOV.U32 R12, RZ, RZ, 0x2 ;  /* 0x00000002ff0c7424 */ /* 0x000fe400078e00ff */
[----:B------:R-:W-:-:S07]  /*17860*/  IMAD.MOV.U32 R2, RZ, RZ, R14 ;  /* 0x000000ffff027224 */ /* 0x000fce00078e000e */
[----:B------:R-:W-:Y:S05]  /*17870*/  WARPSYNC.COLLECTIVE R15, `(.L_x_4777) ;  /* 0x000000000f087348 */ /* 0x000fea0003c00000 */
[----:B------:R0:W1:Y:S02]  /*17880*/  SHFL.IDX P6, R14, R13, R12, R11 ;  /* 0x0000000c0d0e7389 */ /* 0x00006400000c000b */
[----:B01----:R-:W-:Y:S01]  /*17890*/  ENDCOLLECTIVE ;  /* 0x000000000000791b */ /* 0x003fe20003800000 */
.L_x_4777:
        /* <DEDUP_REMOVED lines=13> */
.L_x_4778:
[----:B------:R-:W-:Y:S02]  /*17970*/  IMAD.MOV.U32 R13, RZ, RZ, R6 ;  /* 0x000000ffff0d7224 */ /* 0x000fe400078e0006 */
[----:B------:R-:W-:Y:S02]  /*17980*/  IMAD.MOV.U32 R12, RZ, RZ, 0x3 ;  /* 0x00000003ff0c7424 */ /* 0x000fe400078e00ff */
[----:B------:R-:W-:-:S07]  /*17990*/  IMAD.MOV.U32 R2, RZ, RZ, R14 ;  /* 0x000000ffff027224 */ /* 0x000fce00078e000e */
[----:B------:R-:W-:Y:S05]  /*179a0*/  WARPSYNC.COLLECTIVE R15, `(.L_x_4779) ;  /* 0x000000000f087348 */ /* 0x000fea0003c00000 */
[----:B------:R0:W1:Y:S02]  /*179b0*/  SHFL.IDX P6, R14, R13, R12, R11 ;  /* 0x0000000c0d0e7389 */ /* 0x00006400000c000b */
[----:B01----:R-:W-:Y:S01]  /*179c0*/  ENDCOLLECTIVE ;  /* 0x000000000000791b */ /* 0x003fe20003800000 */
.L_x_4779:
        /* <DEDUP_REMOVED lines=13> */
.L_x_4780:
[----:B------:R-:W-:Y:S02]  /*17aa0*/  IMAD.MOV.U32 R13, RZ, RZ, R6 ;  /* 0x000000ffff0d7224 */ /* 0x000fe400078e0006 */
[----:B------:R-:W-:Y:S02]  /*17ab0*/  IMAD.MOV.U32 R12, RZ, RZ, 0x4 ;  /* 0x00000004ff0c7424 */ /* 0x000fe400078e00ff */
[----:B------:R-:W-:-:S07]  /*17ac0*/  IMAD.MOV.U32 R2, RZ, RZ, R14 ;  /* 0x000000ffff027224 */ /* 0x000fce00078e000e */
[----:B------:R-:W-:Y:S05]  /*17ad0*/  WARPSYNC.COLLECTIVE R15, `(.L_x_4781) ;  /* 0x000000000f087348 */ /* 0x000fea0003c00000 */
[----:B------:R0:W1:Y:S02]  /*17ae0*/  SHFL.IDX P6, R14, R13, R12, R11 ;  /* 0x0000000c0d0e7389 */ /* 0x00006400000c000b */
[----:B01----:R-:W-:Y:S01]  /*17af0*/  ENDCOLLECTIVE ;  /* 0x000000000000791b */ /* 0x003fe20003800000 */
.L_x_4781:
        /* <DEDUP_REMOVED lines=13> */
.L_x_4782:
[----:B------:R-:W-:Y:S02]  /*17bd0*/  IMAD.MOV.U32 R13, RZ, RZ, R6 ;  /* 0x000000ffff0d7224 */ /* 0x000fe400078e0006 */
[----:B------:R-:W-:Y:S02]  /*17be0*/  IMAD.MOV.U32 R12, RZ, RZ, 0x5 ;  /* 0x00000005ff0c7424 */ /* 0x000fe400078e00ff */
[----:B------:R-:W-:-:S07]  /*17bf0*/  IMAD.MOV.U32 R2, RZ, RZ, R14 ;  /* 0x000000ffff027224 */ /* 0x000fce00078e000e */
[----:B------:R-:W-:Y:S05]  /*17c00*/  WARPSYNC.COLLECTIVE R15, `(.L_x_4783) ;  /* 0x000000000f087348 */ /* 0x000fea0003c00000 */
[----:B------:R0:W1:Y:S02]  /*17c10*/  SHFL.IDX P6, R14, R13, R12, R11 ;  /* 0x0000000c0d0e7389 */ /* 0x00006400000c000b */
[----:B01----:R-:W-:Y:S01]  /*17c20*/  ENDCOLLECTIVE ;  /* 0x000000000000791b */ /* 0x003fe20003800000 */
.L_x_4783:
[----:B------:R-:W-:-:S05]  /*17c30*/  IADD3 R2, P0, R2, R4, RZ ;  /* 0x0000000402027210 */ /* 0x000fca0007f1e0ff */
[----:B------:R-:W-:-:S05]  /*17c40*/  IMAD.X R3, RZ, RZ, R35, P0 ;  /* 0x000000ffff037224 */ /* 0x000fca00000e0623 */
[----:B------:R-:W-:Y:S01]  /*17c50*/  @!PT LDS RZ, [RZ] ;  /* 0x00000000fffff984 */ /* 0x000fe20000000800 */
[----:B------:R-:W-:Y:S01]  /*17c60*/  @!PT LDS RZ, [RZ] ;  /* 0x00000000fffff984 */ /* 0x000fe20000000800 */
[----:B------:R-:W-:Y:S01]  /*17c70*/  @!PT LDS RZ, [RZ] ;  /* 0x00000000fffff984 */ /* 0x000fe20000000800 */
[----:B------:R0:W-:Y:S01]  /*17c80*/  LDGSTS.E.BYPASS.LTC128B.128 [R5+0x20400], desc[UR36][R2.64], !P1 ;  /* 0x2040000002057fae */ /* 0x0001e2000c901d64 */
[----:B------:R-:W-:Y:S01]  /*17c90*/  IMAD.MOV.U32 R13, RZ, RZ, R8 ;  /* 0x000000ffff0d7224 */ /* 0x000fe200078e0008 */
[----:B------:R-:W-:Y:S02]  /*17ca0*/  LOP3.LUT P1, RZ, R16, 0x200000, RZ, 0xc0, !PT ;  /* 0x0020000010ff7812 */ /* 0x000fe4000782c0ff */
[----:B------:R0:W-:Y:S04]  /*17cb0*/  LDGSTS.E.BYPASS.LTC128B.128 [R5+0x23400], desc[UR36][R2.64+0x80], !P5 ;  /* 0x2340008002057fae */ /* 0x0001e8000e901d64 */
[----:B------:R0:W-:Y:S01]  /*17cc0*/  LDGSTS.E.BYPASS.LTC128B.128 [R5+0x26400], desc[UR36][R2.64+0x100], !P4 ;  /* 0x2640010002057fae */ /* 0x0001e2000e101d64 */
[----:B------:R-:W-:-:S07]  /*17cd0*/  IMAD.MOV.U32 R35, RZ, RZ, R14 ;  /* 0x000000ffff237224 */ /* 0x000fce00078e000e */
[----:B0-----:R-:W-:Y:S05]  /*17ce0*/  WARPSYNC.COLLECTIVE R15, `(.L_x_4784) ;  /* 0x000000000f087348 */ /* 0x001fea0003c00000 */
[----:B------:R1:W2:Y:S02]  /*17cf0*/  SHFL.IDX P6, R14, R13, R12, R11 ;  /* 0x0000000c0d0e7389 */ /* 0x0002a400000c000b */
[----:B012---:R-:W-:Y:S01]  /*17d00*/  ENDCOLLECTIVE ;  /* 0x000000000000791b */ /* 0x007fe20003800000 */
.L_x_4784:
[----:B------:R-:W-:Y:S01]  /*17d10*/  IMAD.MOV.U32 R2, RZ, RZ, R14 ;  /* 0x000000ffff027224 */ /* 0x000fe200078e000e */
[----:B------:R-:W-:Y:S06]  /*17d20*/  BRA `(.L_x_4785) ;  /* 0xffffffbc00d07947 */ /* 0x000fec000383ffff */
.L_x_4694:
[----:B0-----:R0:W2:Y:S02]  /*17d30*/  SYNCS.PHASECHK.TRANS64.TRYWAIT P0, [R6+URZ+0x30860], R2 ;  /* 0x03086002060075a7 */ /* 0x0010a4000800017f */
[----:B--2---:R-:W-:Y:S05]  /*17d40*/  @!P0 NANOSLEEP.SYNCS 0x989680 ;  /* 0x009896800000895d */ /* 0x004fea0003900000 */
[----:B------:R-:W2:Y:S02]  /*17d50*/  @!P0 SYNCS.PHASECHK.TRANS64 P0, [R6+URZ+0x30860], R2 ;  /* 0x03086002060085a7 */ /* 0x000ea4000800007f */
[----:B--2---:R-:W-:Y:S05]  /*17d60*/  @!P0 BRA `(.L_x_4694) ;  /* 0xfffffffc00f08947 */ /* 0x004fea000383ffff */
[----:B------:R-:W-:Y:S05]  /*17d70*/  BRA `(.L_x_4786) ;  /* 0xffffffc000347947 */ /* 0x000fea000383ffff */
.L_x_4695:
        /* <DEDUP_REMOVED lines=8> */
.L_x_4788:
[----:B------:R-:W-:Y:S05]  /*17e00*/  BSYNC B1 ;  /* 0x0000000000017941 */ /* 0x000fea0003800000 */
.L_x_4787:
        /* <DEDUP_REMOVED lines=9> */
.L_x_4789:
[----:B------:R-:W-:Y:S02]  /*17ea0*/  IMAD.MOV.U32 R13, RZ, RZ, R19 ;  /* 0x000000ffff0d7224 */ /* 0x000fe400078e0013 */
[----:B------:R-:W-:Y:S02]  /*17eb0*/  IMAD.MOV.U32 R12, RZ, RZ, 0x1 ;  /* 0x00000001ff0c7424 */ /* 0x000fe400078e00ff */
[----:B------:R-:W-:-:S07]  /*17ec0*/  IMAD.MOV.U32 R2, RZ, RZ, R14 ;  /* 0x000000ffff027224 */ /* 0x000fce00078e000e */
[----:B------:R-:W-:Y:S05]  /*17ed0*/  WARPSYNC.COLLECTIVE R15, `(.L_x_4790) ;  /* 0x000000000f087348 */ /* 0x000fea0003c00000 */
[----:B------:R0:W1:Y:S02]  /*17ee0*/  SHFL.IDX P6, R14, R13, R12, R11 ;  /* 0x0000000c0d0e7389 */ /* 0x00006400000c000b */
[----:B01----:R-:W-:Y:S01]  /*17ef0*/  ENDCOLLECTIVE ;  /* 0x000000000000791b */ /* 0x003fe20003800000 */
.L_x_4790:
        /* <DEDUP_REMOVED lines=16> */
.L_x_4791:
[----:B------:R-:W-:Y:S02]  /*18000*/  IMAD.MOV.U32 R13, RZ, RZ, R19 ;  /* 0x000000ffff0d7224 */ /* 0x000fe400078e0013 */
[----:B------:R-:W-:Y:S02]  /*18010*/  IMAD.MOV.U32 R12, RZ, RZ, 0x2 ;  /* 0x00000002ff0c7424 */ /* 0x000fe400078e00ff */
[----:B------:R-:W-:-:S07]  /*18020*/  IMAD.MOV.U32 R2, RZ, RZ, R14 ;  /* 0x000000ffff027224 */ /* 0x000fce00078e000e */
[----:B------:R-:W-:Y:S05]  /*18030*/  WARPSYNC.COLLECTIVE R15, `(.L_x_4792) ;  /* 0x000000000f087348 */ /* 0x000fea0003c00000 */
[----:B------:R0:W1:Y:S02]  /*18040*/  SHFL.IDX P6, R14, R13, R12, R11 ;  /* 0x0000000c0d0e7389 */ /* 0x00006400000c000b */
[----:B01----:R-:W-:Y:S01]  /*18050*/  ENDCOLLECTIVE ;  /* 0x000000000000791b */ /* 0x003fe20003800000 */
.L_x_4792:
        /* <DEDUP_REMOVED lines=16> */
.L_x_4793:
[----:B------:R-:W-:Y:S02]  /*18160*/  IMAD.MOV.U32 R13, RZ, RZ, R19 ;  /* 0x000000ffff0d7224 */ /* 0x000fe400078e0013 */
[----:B------:R-:W-:Y:S02]  /*18170*/  IMAD.MOV.U32 R12, RZ, RZ, 0x3 ;  /* 0x00000003ff0c7424 */ /* 0x000fe400078e00ff */
[----:B------:R-:W-:-:S07]  /*18180*/  IMAD.MOV.U32 R2, RZ, RZ, R14 ;  /* 0x000000ffff027224 */ /* 0x000fce00078e000e */
[----:B------:R-:W-:Y:S05]  /*18190*/  WARPSYNC.COLLECTIVE R15, `(.L_x_4794) ;  /* 0x000000000f087348 */ /* 0x000fea0003c00000 */
[----:B------:R0:W1:Y:S02]  /*181a0*/  SHFL.IDX P6, R14, R13, R12, R11 ;  /* 0x0000000c0d0e7389 */ /* 0x00006400000c000b */
[----:B01----:R-:W-:Y:S01]  /*181b0*/  ENDCOLLECTIVE ;  /* 0x000000000000791b */ /* 0x003fe20003800000 */
.L_x_4794:
        /* <DEDUP_REMOVED lines=16> */
.L_x_4795:
[----:B------:R-:W-:Y:S02]  /*182c0*/  IMAD.MOV.U32 R13, RZ, RZ, R19 ;  /* 0x000000ffff0d7224 */ /* 0x000fe400078e0013 */
[----:B------:R-:W-:Y:S02]  /*182d0*/  IMAD.MOV.U32 R12, RZ, RZ, 0x4 ;  /* 0x00000004ff0c7424 */ /* 0x000fe400078e00ff */
[----:B------:R-:W-:-:S07]  /*182e0*/  IMAD.MOV.U32 R2, RZ, RZ, R14 ;  /* 0x000000ffff027224 */ /* 0x000fce00078e000e */
[----:B------:R-:W-:Y:S05]  /*182f0*/  WARPSYNC.COLLECTIVE R15, `(.L_x_4796) ;  /* 0x000000000f087348 */ /* 0x000fea0003c00000 */
[----:B------:R0:W1:Y:S02]  /*18300*/  SHFL.IDX P6, R14, R13, R12, R11 ;  /* 0x0000000c0d0e7389 */ /* 0x00006400000c000b */
[----:B01----:R-:W-:Y:S01]  /*18310*/  ENDCOLLECTIVE ;  /* 0x000000000000791b */ /* 0x003fe20003800000 */
.L_x_4796:
        /* <DEDUP_REMOVED lines=16> */
.L_x_4797:
[----:B------:R-:W-:Y:S02]  /*18420*/  IMAD.MOV.U32 R13, RZ, RZ, R19 ;  /* 0x000000ffff0d7224 */ /* 0x000fe400078e0013 */
[----:B------:R-:W-:Y:S02]  /*18430*/  IMAD.MOV.U32 R12, RZ, RZ, 0x5 ;  /* 0x00000005ff0c7424 */ /* 0x000fe400078e00ff */
[----:B------:R-:W-:-:S07]  /*18440*/  IMAD.MOV.U32 R2, RZ, RZ, R14 ;  /* 0x000000ffff027224 */ /* 0x000fce00078e000e */
[----:B------:R-:W-:Y:S05]  /*18450*/  WARPSYNC.COLLECTIVE R15, `(.L_x_4798) ;  /* 0x000000000f087348 */ /* 0x000fea0003c00000 */
[----:B------:R0:W1:Y:S02]  /*18460*/  SHFL.IDX P6, R14, R13, R12, R11 ;  /* 0x0000000c0d0e7389 */ /* 0x00006400000c000b */
[----:B01----:R-:W-:Y:S01]  /*18470*/  ENDCOLLECTIVE ;  /* 0x000000000000791b */ /* 0x003fe20003800000 */
.L_x_4798:
        /* <DEDUP_REMOVED lines=13> */
.L_x_4799:
[----:B------:R-:W-:Y:S01]  /*18550*/  @!PT LDS RZ, [RZ] ;  /* 0x00000000fffff984 */ /* 0x000fe20000000800 */
[----:B------:R-:W-:Y:S01]  /*18560*/  @!PT LDS RZ, [RZ] ;  /* 0x00000000fffff984 */ /* 0x000fe20000000800 */
[----:B------:R-:W-:Y:S01]  /*18570*/  @!PT LDS RZ, [RZ] ;  /* 0x00000000fffff984 */ /* 0x000fe20000000800 */
[----:B------:R-:W-:Y:S01]  /*18580*/  LDGSTS.E.BYPASS.LTC128B.128 [R5+0x5400], desc[UR36][R2.64+0x80], !P0 ;  /* 0x0540008002057fae */ /* 0x000fe2000c101d64 */
[----:B------:R-:W-:-:S13]  /*18590*/  ISETP.LT.OR P0, PT, R7, 0x41, P1 ;  /* 0x000000410700780c */ /* 0x000fda0000f01670 */
[----:B------:R0:W-:Y:S02]  /*185a0*/  LDGSTS.E.BYPASS.LTC128B.128 [R5+0x8400], desc[UR36][R2.64+0x100], !P0 ;  /* 0x0840010002057fae */ /* 0x0001e4000c101d64 */
[----:B0-----:R-:W-:Y:S01]  /*185b0*/  IMAD.MOV.U32 R2, RZ, RZ, R14 ;  /* 0x000000ffff027224 */ /* 0x001fe200078e000e */
[----:B------:R-:W-:Y:S06]  /*185c0*/  BRA `(.L_x_4800) ;  /* 0xffffffbc00207947 */ /* 0x000fec000383ffff */
.L_x_4703:
[----:B0-----:R0:W1:Y:S02]  /*185d0*/  SYNCS.PHASECHK.TRANS64.TRYWAIT P0, [R0+URZ+0x30860], R3 ;  /* 0x03086003000075a7 */ /* 0x001064000800017f */
[----:B-1----:R-:W-:Y:S05]  /*185e0*/  @!P0 NANOSLEEP.SYNCS 0x989680 ;  /* 0x009896800000895d */ /* 0x002fea0003900000 */
[----:B------:R-:W1:Y:S02]  /*185f0*/  @!P0 SYNCS.PHASECHK.TRANS64 P0, [R0+URZ+0x30860], R3 ;  /* 0x03086003000085a7 */ /* 0x000e64000800007f */
[----:B-1----:R-:W-:Y:S05]  /*18600*/  @!P0 BRA `(.L_x_4703) ;  /* 0xfffffffc00f08947 */ /* 0x002fea000383ffff */
[----:B------:R-:W-:Y:S05]  /*18610*/  BRA `(.L_x_4801) ;  /* 0xffffffc0004c7947 */ /* 0x000fea000383ffff */
.L_x_4704:
        /* <DEDUP_REMOVED lines=8> */
.L_x_4803:
[----:B------:R-:W-:Y:S05]  /*186a0*/  BSYNC B0 ;  /* 0x0000000000007941 */ /* 0x000fea0003800000 */
.L_x_4802:
        /* <DEDUP_REMOVED lines=9> */
.L_x_4804:
        /* <DEDUP_REMOVED lines=14> */
.L_x_4805:
        /* <DEDUP_REMOVED lines=8> */
[----:B------:R-:W-:Y:S01]  /*188a0*/  ISETP.LT.OR P3, PT, R6, 0x11, P2 ;  /* 0x000000110600780c */ /* 0x000fe20001761670 */
[----:B------:R-:W-:-:S12]  /*188b0*/  IMAD.MOV.U32 R7, RZ, RZ, R14 ;  /* 0x000000ffff077224 */ /* 0x000fd800078e000e */
[----:B0-----:R-:W-:Y:S05]  /*188c0*/  WARPSYNC.COLLECTIVE R15, `(.L_x_4806) ;  /* 0x000000000f087348 */ /* 0x001fea0003c00000 */
[----:B------:R1:W2:Y:S02]  /*188d0*/  SHFL.IDX P6, R14, R13, R12, R11 ;  /* 0x0000000c0d0e7389 */ /* 0x0002a400000c000b */
[----:B012---:R-:W-:Y:S01]  /*188e0*/  ENDCOLLECTIVE ;  /* 0x000000000000791b */ /* 0x007fe20003800000 */
.L_x_4806:
[----:B------:R-:W-:Y:S02]  /*188f0*/  IMAD.MOV.U32 R13, RZ, RZ, R19 ;  /* 0x000000ffff0d7224 */ /* 0x000fe400078e0013 */
[----:B------:R-:W-:Y:S01]  /*18900*/  IMAD.MOV.U32 R12, RZ, RZ, 0x2 ;  /* 0x00000002ff0c7424 */ /* 0x000fe200078e00ff */
[----:B------:R-:W-:-:S13]  /*18910*/  IADD3 R2, P4, R14, R5, RZ ;  /* 0x000000050e027210 */ /* 0x000fda0007f9e0ff */
[----:B------:R-:W-:Y:S05]  /*18920*/  WARPSYNC.COLLECTIVE R15, `(.L_x_4807) ;  /* 0x000000000f087348 */ /* 0x000fea0003c00000 */
[----:B------:R0:W1:Y:S02]  /*18930*/  SHFL.IDX P6, R14, R13, R12, R11 ;  /* 0x0000000c0d0e7389 */ /* 0x00006400000c000b */
[----:B01----:R-:W-:Y:S01]  /*18940*/  ENDCOLLECTIVE ;  /* 0x000000000000791b */ /* 0x003fe20003800000 */
.L_x_4807:
        /* <DEDUP_REMOVED lines=15> */
.L_x_4808:
[----:B------:R-:W-:Y:S02]  /*18a40*/  IMAD.MOV.U32 R13, RZ, RZ, R19 ;  /* 0x000000ffff0d7224 */ /* 0x000fe400078e0013 */
[----:B------:R-:W-:Y:S01]  /*18a50*/  IMAD.MOV.U32 R12, RZ, RZ, 0x3 ;  /* 0x00000003ff0c7424 */ /* 0x000fe200078e00ff */
[----:B------:R-:W-:-:S13]  /*18a60*/  IADD3 R2, P4, R14, R5, RZ ;  /* 0x000000050e027210 */ /* 0x000fda0007f9e0ff */
[----:B------:R-:W-:Y:S05]  /*18a70*/  WARPSYNC.COLLECTIVE R15, `(.L_x_4809) ;  /* 0x000000000f087348 */ /* 0x000fea0003c00000 */
[----:B------:R0:W1:Y:S02]  /*18a80*/  SHFL.IDX P6, R14, R13, R12, R11 ;  /* 0x0000000c0d0e7389 */ /* 0x00006400000c000b */
[----:B01----:R-:W-:Y:S01]  /*18a90*/  ENDCOLLECTIVE ;  /* 0x000000000000791b */ /* 0x003fe20003800000 */
.L_x_4809:
        /* <DEDUP_REMOVED lines=15> */
.L_x_4810:
[----:B------:R-:W-:Y:S02]  /*18b90*/  IMAD.MOV.U32 R13, RZ, RZ, R19 ;  /* 0x000000ffff0d7224 */ /* 0x000fe400078e0013 */
[----:B------:R-:W-:Y:S01]  /*18ba0*/  IMAD.MOV.U32 R12, RZ, RZ, 0x4 ;  /* 0x00000004ff0c7424 */ /* 0x000fe200078e00ff */
[----:B------:R-:W-:-:S13]  /*18bb0*/  IADD3 R2, P4, R14, R5, RZ ;  /* 0x000000050e027210 */ /* 0x000fda0007f9e0ff */
[----:B------:R-:W-:Y:S05]  /*18bc0*/  WARPSYNC.COLLECTIVE R15, `(.L_x_4811) ;  /* 0x000000000f087348 */ /* 0x000fea0003c00000 */
[----:B------:R0:W1:Y:S02]  /*18bd0*/  SHFL.IDX P6, R14, R13, R12, R11 ;  /* 0x0000000c0d0e7389 */ /* 0x00006400000c000b */
[----:B01----:R-:W-:Y:S01]  /*18be0*/  ENDCOLLECTIVE ;  /* 0x000000000000791b */ /* 0x003fe20003800000 */
.L_x_4811:
        /* <DEDUP_REMOVED lines=15> */
.L_x_4812:
[----:B------:R-:W-:Y:S02]  /*18ce0*/  IMAD.MOV.U32 R13, RZ, RZ, R19 ;  /* 0x000000ffff0d7224 */ /* 0x000fe400078e0013 */
[----:B------:R-:W-:Y:S01]  /*18cf0*/  IMAD.MOV.U32 R12, RZ, RZ, 0x5 ;  /* 0x00000005ff0c7424 */ /* 0x000fe200078e00ff */
[----:B------:R-:W-:-:S13]  /*18d00*/  IADD3 R2, P4, R14, R5, RZ ;  /* 0x000000050e027210 */ /* 0x000fda0007f9e0ff */
[----:B------:R-:W-:Y:S05]  /*18d10*/  WARPSYNC.COLLECTIVE R15, `(.L_x_4813) ;  /* 0x000000000f087348 */ /* 0x000fea0003c00000 */
[----:B------:R0:W1:Y:S02]  /*18d20*/  SHFL.IDX P6, R14, R13, R12, R11 ;  /* 0x0000000c0d0e7389 */ /* 0x00006400000c000b */
[----:B01----:R-:W-:Y:S01]  /*18d30*/  ENDCOLLECTIVE ;  /* 0x000000000000791b */ /* 0x003fe20003800000 */
.L_x_4813:
        /* <DEDUP_REMOVED lines=14> */
.L_x_4814:
[----:B------:R-:W-:Y:S05]  /*18e20*/  BRA `(.L_x_4815) ;  /* 0xffffffbc00507947 */ /* 0x000fea000383ffff */
.L_x_4709:
        /* <DEDUP_REMOVED lines=8> */
.L_x_4817:
[----:B------:R-:W-:Y:S05]  /*18eb0*/  BSYNC B0 ;  /* 0x0000000000007941 */ /* 0x000fea0003800000 */
.L_x_4816:
        /* <DEDUP_REMOVED lines=9> */
.L_x_4818:
        /* <DEDUP_REMOVED lines=18> */
.L_x_4819:
[----:B------:R-:W-:Y:S01]  /*19070*/  IMAD.MOV.U32 R12, RZ, RZ, 0x2 ;  /* 0x00000002ff0c7424 */ /* 0x000fe200078e00ff */
[----:B------:R-:W-:-:S05]  /*19080*/  SEL R6, R14, RZ, P1 ;  /* 0x000000ff0e067207 */ /* 0x000fca0000800000 */
[----:B------:R-:W-:-:S04]  /*19090*/  IMAD.IADD R6, R5, 0x1, R6 ;  /* 0x0000000105067824 */ /* 0x000fc800078e0206 */
[----:B------:R-:W-:-:S07]  /*190a0*/  IMAD.MOV.U32 R13, RZ, RZ, R6 ;  /* 0x000000ffff0d7224 */ /* 0x000fce00078e0006 */
[----:B------:R-:W-:Y:S05]  /*190b0*/  WARPSYNC.COLLECTIVE R15, `(.L_x_4820) ;  /* 0x000000000f087348 */ /* 0x000fea0003c00000 */
[----:B------:R0:W1:Y:S02]  /*190c0*/  SHFL.UP P6, R14, R13, R12, R11 ;  /* 0x0400000c0d0e7389 */ /* 0x00006400000c000b */
[----:B01----:R-:W-:Y:S01]  /*190d0*/  ENDCOLLECTIVE ;  /* 0x000000000000791b */ /* 0x003fe20003800000 */
.L_x_4820:
[----:B------:R-:W-:Y:S01]  /*190e0*/  IMAD.MOV.U32 R12, RZ, RZ, 0x4 ;  /* 0x00000004ff0c7424 */ /* 0x000fe200078e00ff */
[----:B------:R-:W-:-:S05]  /*190f0*/  SEL R7, R14, RZ, P2 ;  /* 0x000000ff0e077207 */ /* 0x000fca0001000000 */
[----:B------:R-:W-:-:S04]  /*19100*/  IMAD.IADD R7, R6, 0x1, R7 ;  /* 0x0000000106077824 */ /* 0x000fc800078e0207 */
[----:B------:R-:W-:-:S07]  /*19110*/  IMAD.MOV.U32 R13, RZ, RZ, R7 ;  /* 0x000000ffff0d7224 */ /* 0x000fce00078e0007 */
[----:B------:R-:W-:Y:S05]  /*19120*/  WARPSYNC.COLLECTIVE R15, `(.L_x_4821) ;  /* 0x000000000f087348 */ /* 0x000fea0003c00000 */
[----:B------:R0:W1:Y:S02]  /*19130*/  SHFL.UP P6, R14, R13, R12, R11 ;  /* 0x0400000c0d0e7389 */ /* 0x00006400000c000b */
[----:B01----:R-:W-:Y:S01]  /*19140*/  ENDCOLLECTIVE ;  /* 0x000000000000791b */ /* 0x003fe20003800000 */
.L_x_4821:
[----:B------:R-:W-:Y:S01]  /*19150*/  IMAD.MOV.U32 R12, RZ, RZ, 0x8 ;  /* 0x00000008ff0c7424 */ /* 0x000fe200078e00ff */
[----:B------:R-:W-:-:S05]  /*19160*/  SEL R2, R14, RZ, P3 ;  /* 0x000000ff0e027207 */ /* 0x000fca0001800000 */
[----:B------:R-:W-:-:S04]  /*19170*/  IMAD.IADD R2, R7, 0x1, R2 ;  /* 0x0000000107027824 */ /* 0x000fc800078e0202 */
[----:B------:R-:W-:-:S07]  /*19180*/  IMAD.MOV.U32 R13, RZ, RZ, R2 ;  /* 0x000000ffff0d7224 */ /* 0x000fce00078e0002 */
[----:B------:R-:W-:Y:S05]  /*19190*/  WARPSYNC.COLLECTIVE R15, `(.L_x_4822) ;  /* 0x000000000f087348 */ /* 0x000fea0003c00000 */
[----:B------:R0:W1:Y:S02]  /*191a0*/  SHFL.UP P6, R14, R13, R12, R11 ;  /* 0x0400000c0d0e7389 */ /* 0x00006400000c000b */
[----:B01----:R-:W-:Y:S01]  /*191b0*/  ENDCOLLECTIVE ;  /* 0x000000000000791b */ /* 0x003fe20003800000 */
.L_x_4822:
[----:B------:R-:W-:Y:S01]  /*191c0*/  IMAD.MOV.U32 R12, RZ, RZ, 0x10 ;  /* 0x00000010ff0c7424 */ /* 0x000fe200078e00ff */
[----:B------:R-:W-:-:S05]  /*191d0*/  SEL R3, R14, RZ, P4 ;  /* 0x000000ff0e037207 */ /* 0x000fca0002000000 */
[----:B------:R-:W-:-:S04]  /*191e0*/  IMAD.IADD R3, R2, 0x1, R3 ;  /* 0x0000000102037824 */ /* 0x000fc800078e0203 */
[----:B------:R-:W-:-:S07]  /*191f0*/  IMAD.MOV.U32 R13, RZ, RZ, R3 ;  /* 0x000000ffff0d7224 */ /* 0x000fce00078e0003 */
[----:B------:R-:W-:Y:S05]  /*19200*/  WARPSYNC.COLLECTIVE R15, `(.L_x_4823) ;  /* 0x000000000f087348 */ /* 0x000fea0003c00000 */
[----:B------:R0:W1:Y:S02]  /*19210*/  SHFL.UP P6, R14, R13, R12, R11 ;  /* 0x0400000c0d0e7389 */ /* 0x00006400000c000b */
[----:B01----:R-:W-:Y:S01]  /*19220*/  ENDCOLLECTIVE ;  /* 0x000000000000791b */ /* 0x003fe20003800000 */
.L_x_4823:
        /* <DEDUP_REMOVED lines=8> */
.L_x_4824:
[----:B------:R-:W-:Y:S05]  /*192b0*/  BRA `(.L_x_4825) ;  /* 0xffffffbc00647947 */ /* 0x000fea000383ffff */
.L_x_4714:
        /* <DEDUP_REMOVED lines=8> */
.L_x_4827:
[----:B------:R-:W-:Y:S05]  /*19340*/  BSYNC B0 ;  /* 0x0000000000007941 */ /* 0x000fea0003800000 */
.L_x_4826:
        /* <DEDUP_REMOVED lines=8> */
.L_x_4828:
[----:B------:R-:W-:Y:S01]  /*193d0*/  IMAD.MOV.U32 R12, RZ, RZ, 0x4 ;  /* 0x00000004ff0c7424 */ /* 0x000fe200078e00ff */
[----:B------:R-:W-:-:S05]  /*193e0*/  SEL R2, R14, RZ, P2 ;  /* 0x000000ff0e027207 */ /* 0x000fca0001000000 */
[----:B------:R-:W-:-:S04]  /*193f0*/  IMAD.IADD R2, R13, 0x1, R2 ;  /* 0x000000010d027824 */ /* 0x000fc800078e0202 */
[----:B------:R-:W-:-:S07]  /*19400*/  IMAD.MOV.U32 R13, RZ, RZ, R2 ;  /* 0x000000ffff0d7224 */ /* 0x000fce00078e0002 */
[----:B------:R-:W-:Y:S05]  /*19410*/  WARPSYNC.COLLECTIVE R15, `(.L_x_4829) ;  /* 0x000000000f087348 */ /* 0x000fea0003c00000 */
[----:B------:R0:W1:Y:S02]  /*19420*/  SHFL.UP P6, R14, R13, R12, R11 ;  /* 0x0400000c0d0e7389 */ /* 0x00006400000c000b */
[----:B01----:R-:W-:Y:S01]  /*19430*/  ENDCOLLECTIVE ;  /* 0x000000000000791b */ /* 0x003fe20003800000 */
.L_x_4829:
[----:B------:R-:W-:Y:S01]  /*19440*/  IMAD.MOV.U32 R12, RZ, RZ, 0x8 ;  /* 0x00000008ff0c7424 */ /* 0x000fe200078e00ff */
[----:B------:R-:W-:-:S05]  /*19450*/  SEL R3, R14, RZ, P3 ;  /* 0x000000ff0e037207 */ /* 0x000fca0001800000 */
[----:B------:R-:W-:-:S04]  /*19460*/  IMAD.IADD R3, R2, 0x1, R3 ;  /* 0x0000000102037824 */ /* 0x000fc800078e0203 */
[----:B------:R-:W-:-:S07]  /*19470*/  IMAD.MOV.U32 R13, RZ, RZ, R3 ;  /* 0x000000ffff0d7224 */ /* 0x000fce00078e0003 */
[----:B------:R-:W-:Y:S05]  /*19480*/  WARPSYNC.COLLECTIVE R15, `(.L_x_4830) ;  /* 0x000000000f087348 */ /* 0x000fea0003c00000 */
[----:B------:R0:W1:Y:S02]  /*19490*/  SHFL.UP P6, R14, R13, R12, R11 ;  /* 0x0400000c0d0e7389 */ /* 0x00006400000c000b */
[----:B01----:R-:W-:Y:S01]  /*194a0*/  ENDCOLLECTIVE ;  /* 0x000000000000791b */ /* 0x003fe20003800000 */
.L_x_4830:
[----:B------:R-:W-:Y:S01]  /*194b0*/  IMAD.MOV.U32 R12, RZ, RZ, 0x10 ;  /* 0x00000010ff0c7424 */ /* 0x000fe200078e00ff */
[----:B------:R-:W-:-:S05]  /*194c0*/  SEL R4, R14, RZ, P4 ;  /* 0x000000ff0e047207 */ /* 0x000fca0002000000 */
[----:B------:R-:W-:-:S04]  /*194d0*/  IMAD.IADD R4, R3, 0x1, R4 ;  /* 0x0000000103047824 */ /* 0x000fc800078e0204 */
[----:B------:R-:W-:-:S07]  /*194e0*/  IMAD.MOV.U32 R13, RZ, RZ, R4 ;  /* 0x000000ffff0d7224 */ /* 0x000fce00078e0004 */
[----:B------:R-:W-:Y:S05]  /*194f0*/  WARPSYNC.COLLECTIVE R15, `(.L_x_4831) ;  /* 0x000000000f087348 */ /* 0x000fea0003c00000 */
[----:B------:R0:W1:Y:S02]  /*19500*/  SHFL.UP P6, R14, R13, R12, R11 ;  /* 0x0400000c0d0e7389 */ /* 0x00006400000c000b */
[----:B01----:R-:W-:Y:S01]  /*19510*/  ENDCOLLECTIVE ;  /* 0x000000000000791b */ /* 0x003fe20003800000 */
.L_x_4831:
        /* <DEDUP_REMOVED lines=8> */
.L_x_4832:
[----:B------:R-:W-:Y:S05]  /*195a0*/  BRA `(.L_x_4833) ;  /* 0xffffffbc00447947 */ /* 0x000fea000383ffff */
.L_x_4716:
[----:B------:R-:W-:Y:S01]  /*195b0*/  BSSY B0, `(.L_x_4834) ;  /* 0x0000006000007945 */ /* 0x000fe20003800000 */
[----:B------:R-:W-:Y:S01]  /*195c0*/  PLOP3.LUT P6, PT, P6, PT, PT, 0x8, 0x0 ;  /* 0x000000000000781c */ /* 0x000fe200037ce170 */
[----:B------:R-:W-:-:S12]  /*195d0*/  IMAD.MOV.U32 R15, RZ, RZ, -0x1 ;  /* 0xffffffffff0f7424 */ /* 0x000fd800078e00ff */
[----:B01----:R-:W-:Y:S05]  /*195e0*/  WARPSYNC.COLLECTIVE R15, `(.L_x_4835) ;  /* 0x000000000f087348 */ /* 0x003fea0003c00000 */
[----:B------:R-:W-:Y:S01]  /*195f0*/  VOTE.ANY R14, PT, P6 ;  /* 0x00000000000e7806 */ /* 0x000fe200030e0100 */
[----:B01----:R-:W-:Y:S06]  /*19600*/  ENDCOLLECTIVE ;  /* 0x000000000000791b */ /* 0x003fec0003800000 */
.L_x_4835:
[----:B------:R-:W-:Y:S05]  /*19610*/  BSYNC B0 ;  /* 0x0000000000007941 */ /* 0x000fea0003800000 */
.L_x_4834:
        /* <DEDUP_REMOVED lines=9> */
.L_x_4836:
[----:B------:R-:W-:Y:S01]  /*196b0*/  IMAD.MOV.U32 R5, RZ, RZ, R14 ;  /* 0x000000ffff057224 */ /* 0x000fe200078e000e */
[----:B------:R-:W-:Y:S06]  /*196c0*/  BRA `(.L_x_4837) ;  /* 0xffffffbc00347947 */ /* 0x000fec000383ffff */
.L_x_4718:
[----:B------:R-:W-:Y:S01]  /*196d0*/  BSSY B0, `(.L_x_4838) ;  /* 0x0000007000007945 */ /* 0x000fe20003800000 */
[----:B------:R-:W-:Y:S02]  /*196e0*/  IMAD.MOV.U32 R13, RZ, RZ, R6 ;  /* 0x000000ffff0d7224 */ /* 0x000fe400078e0006 */
[----:B------:R-:W-:Y:S02]  /*196f0*/  IMAD.MOV.U32 R11, RZ, RZ, 0x1f ;  /* 0x0000001fff0b7424 */ /* 0x000fe400078e00ff */
[----:B------:R-:W-:-:S07]  /*19700*/  IMAD.MOV.U32 R15, RZ, RZ, -0x1 ;  /* 0xffffffffff0f7424 */ /* 0x000fce00078e00ff */
[----:B0123--:R-:W-:Y:S05]  /*19710*/  WARPSYNC.COLLECTIVE R15, `(.L_x_4839) ;  /* 0x000000000f087348 */ /* 0x00ffea0003c00000 */
[----:B------:R4:W0:Y:S02]  /*19720*/  SHFL.IDX P6, R14, R13, R12, R11 ;  /* 0x0000000c0d0e7389 */ /* 0x00082400000c000b */
[----:B01234-:R-:W-:Y:S01]  /*19730*/  ENDCOLLECTIVE ;  /* 0x000000000000791b */ /* 0x01ffe20003800000 */
.L_x_4839:
[----:B------:R-:W-:Y:S05]  /*19740*/  BSYNC B0 ;  /* 0x0000000000007941 */ /* 0x000fea0003800000 */
.L_x_4838:
[----:B------:R-:W-:Y:S05]  /*19750*/  BRA `(.L_x_4717) ;  /* 0xffffffbc002c7947 */ /* 0x000fea000383ffff */
.L_x_4722:
[----:B-1----:R1:W2:Y:S02]  /*19760*/  SYNCS.PHASECHK.TRANS64.TRYWAIT P0, [R4+URZ+0x30820], R0 ;  /* 0x03082000040075a7 */ /* 0x0022a4000800017f */
[----:B--2---:R-:W-:Y:S05]  /*19770*/  @!P0 NANOSLEEP.SYNCS 0x989680 ;  /* 0x009896800000895d */ /* 0x004fea0003900000 */
[----:B------:R-:W2:Y:S02]  /*19780*/  @!P0 SYNCS.PHASECHK.TRANS64 P0, [R4+URZ+0x30820], R0 ;  /* 0x03082000040085a7 */ /* 0x000ea4000800007f */
[----:B--2---:R-:W-:Y:S05]  /*19790*/  @!P0 BRA `(.L_x_4722) ;  /* 0xfffffffc00f08947 */ /* 0x004fea000383ffff */
[----:B------:R-:W-:Y:S05]  /*197a0*/  BRA `(.L_x_4840) ;  /* 0xffffffc000a47947 */ /* 0x000fea000383ffff */
.L_x_4723:
        /* <DEDUP_REMOVED lines=11> */
.L_x_4842:
[----:B------:R-:W-:Y:S05]  /*19860*/  BSYNC B0 ;  /* 0x0000000000007941 */ /* 0x000fea0003800000 */
.L_x_4841:
[----:B------:R-:W-:Y:S05]  /*19870*/  BRA `(.L_x_4843) ;  /* 0xffffffc0008c7947 */ /* 0x000fea000383ffff */
.L_x_4726:
[----:B------:R-:W-:Y:S01]  /*19880*/  BSSY B1, `(.L_x_4844) ;  /* 0x0000006000017945 */ /* 0x000fe20003800000 */
[----:B------:R-:W-:-:S07]  /*19890*/  IMAD.MOV.U32 R15, RZ, RZ, -0x1 ;  /* 0xffffffffff0f7424 */ /* 0x000fce00078e00ff */
[----:B01-3--:R-:W-:Y:S05]  /*198a0*/  WARPSYNC.COLLECTIVE R15, `(.L_x_4845) ;  /* 0x000000000f0c7348 */ /* 0x00bfea0003c00000 */
[----:B------:R-:W-:Y:S02]  /*198b0*/  ELECT P6, UR62, PT ;  /* 0x00000000003e782f */ /* 0x000fe400038c0000 */
[----:B------:R-:W-:Y:S01]  /*198c0*/  MOV R14, UR62 ;  /* 0x0000003e000e7c02 */ /* 0x000fe20008000f00 */
[----:B01-3--:R-:W-:Y:S10]  /*198d0*/  ENDCOLLECTIVE ;  /* 0x000000000000791b */ /* 0x00bff40003800000 */
.L_x_4845:
[----:B------:R-:W-:Y:S05]  /*198e0*/  BSYNC B1 ;  /* 0x0000000000017941 */ /* 0x000fea0003800000 */
.L_x_4844:
[----:B------:R-:W-:Y:S05]  /*198f0*/  BRA `(.L_x_4846) ;  /* 0xffffffc000847947 */ /* 0x000fea000383ffff */
.L_x_4728:
[----:B-1----:R1:W2:Y:S02]  /*19900*/  SYNCS.PHASECHK.TRANS64.TRYWAIT P1, [R5+URZ+0x30840], R0 ;  /* 0x03084000050075a7 */ /* 0x0022a4000802017f */
[----:B--2---:R-:W-:Y:S05]  /*19910*/  @!P1 NANOSLEEP.SYNCS 0x989680 ;  /* 0x009896800000995d */ /* 0x004fea0003900000 */
[----:B------:R-:W2:Y:S02]  /*19920*/  @!P1 SYNCS.PHASECHK.TRANS64 P1, [R5+URZ+0x30840], R0 ;  /* 0x03084000050095a7 */ /* 0x000ea4000802007f */
[----:B--2---:R-:W-:Y:S05]  /*19930*/  @!P1 BRA `(.L_x_4728) ;  /* 0xfffffffc00f09947 */ /* 0x004fea000383ffff */
[----:B------:R-:W-:Y:S05]  /*19940*/  BRA `(.L_x_4847) ;  /* 0xffffffc000a47947 */ /* 0x000fea000383ffff */
.L_x_4730:
[----:B--2---:R2:W4:Y:S02]  /*19950*/  SYNCS.PHASECHK.TRANS64.TRYWAIT P1, [R23+URZ+0x30840], R2 ;  /* 0x03084002170075a7 */ /* 0x004524000802017f */
[----:B----4-:R-:W-:Y:S05]  /*19960*/  @!P1 NANOSLEEP.SYNCS 0x989680 ;  /* 0x009896800000995d */ /* 0x010fea0003900000 */
[----:B------:R-:W4:Y:S02]  /*19970*/  @!P1 SYNCS.PHASECHK.TRANS64 P1, [R23+URZ+0x30840], R2 ;  /* 0x03084002170095a7 */ /* 0x000f24000802007f */
[----:B----4-:R-:W-:Y:S05]  /*19980*/  @!P1 BRA `(.L_x_4730) ;  /* 0xfffffffc00f09947 */ /* 0x010fea000383ffff */
[----:B------:R-:W-:Y:S05]  /*19990*/  BRA `(.L_x_4848) ;  /* 0xffffffc000b07947 */ /* 0x000fea000383ffff */
.L_x_4732:
[----:B----4-:R4:W0:Y:S02]  /*199a0*/  SYNCS.PHASECHK.TRANS64.TRYWAIT P1, [R5+URZ+0x30860], R0 ;  /* 0x03086000050075a7 */ /* 0x010824000802017f */
[----:B0-----:R-:W-:Y:S05]  /*199b0*/  @!P1 NANOSLEEP.SYNCS 0x989680 ;  /* 0x009896800000995d */ /* 0x001fea0003900000 */
[----:B------:R-:W0:Y:S02]  /*199c0*/  @!P1 SYNCS.PHASECHK.TRANS64 P1, [R5+URZ+0x30860], R0 ;  /* 0x03086000050095a7 */ /* 0x000e24000802007f */
[----:B0-----:R-:W-:Y:S05]  /*199d0*/  @!P1 BRA `(.L_x_4732) ;  /* 0xfffffffc00f09947 */ /* 0x001fea000383ffff */
[----:B------:R-:W-:Y:S05]  /*199e0*/  BRA `(.L_x_4849) ;  /* 0xffffffc000ac7947 */ /* 0x000fea000383ffff */
.L_x_4850:
        /* <DEDUP_REMOVED lines=9> */
.L_x_15837:


//--------------------- .text._ZN7cutlass13device_kernelIN5flash11enable_sm90INS1_16FlashAttnFwdSm90INS1_25CollectiveMainloopFwdSm90ILi2EN4cute5tupleIJNS5_1CILi1EEES8_S8_EEENS6_IJNS7_ILi128EEENS7_ILi96EEENS7_ILi192EEEEEELi192ENS_10bfloat16_tEfNS_4arch4Sm90ELb0ELb1ELb0ELb1ELb1ELb1ELb0ELb1ELb1ELb1ELb0ELb0EEENS1_21CollectiveEpilogueFwdINS6_IJSA_SC_SB_EEES9_SE_SG_Li256ELb1ELb1ELb0ELb0EEENS1_36VarlenDynamicPersistentTileSchedulerILi128ELi96ELi256ELi128ELb0ELb1ELb1ELb1ELb0ELb1EEEEEEEEEvNT_6ParamsE --------------------------
	.section	.text._ZN7cutlass13device_kernelIN5flash11enable_sm90INS1_16FlashAttnFwdSm90INS1_25CollectiveMainloopFwdSm90ILi2EN4cute5tupleIJNS5_1CILi1EEES8_S8_EEENS6_IJNS7_ILi128EEENS7_ILi96EEENS7_ILi192EEEEEELi192ENS_10bfloat16_tEfNS_4arch4Sm90ELb0ELb1ELb0ELb1ELb1ELb1ELb0ELb1ELb1ELb1ELb0ELb0EEENS1_21CollectiveEpilogueFwdINS6_IJSA_SC_SB_EEES9_SE_SG_Li256ELb1ELb1ELb0ELb0EEENS1_36VarlenDynamicPersistentTileSchedulerILi128ELi96ELi256ELi128ELb0ELb1ELb1ELb1ELb0ELb1EEEEEEEEEvNT_6ParamsE,"ax",@progbits
	.align	128
.text._ZN7cutlass13device_kernelIN5flash11enable_sm90INS1_16FlashAttnFwdSm90INS1_25CollectiveMainloopFwdSm90ILi2EN4cute5tupleIJNS5_1CILi1EEES8_S8_EEENS6_IJNS7_ILi128EEENS7_ILi96EEENS7_ILi192EEEEEELi192ENS_10bfloat16_tEfNS_4arch4Sm90ELb0ELb1ELb0ELb1ELb1ELb1ELb0ELb1ELb1ELb1ELb0ELb0EEENS1_21CollectiveEpilogueFwdINS6_IJSA_SC_SB_EEES9_SE_SG_Li256ELb1ELb1ELb0ELb0EEENS1_36VarlenDynamicPersistentTileSchedulerILi128ELi96ELi256ELi128ELb0ELb1ELb1ELb1ELb0ELb1EEEEEEEEEvNT_6ParamsE:
        .type           _ZN7cutlass13device_kernelIN5flash11enable_sm90INS1_16FlashAttnFwdSm90INS1_25CollectiveMainloopFwdSm90ILi2EN4cute5tupleIJNS5_1CILi1EEES8_S8_EEENS6_IJNS7_ILi128EEENS7_ILi96EEENS7_ILi192EEEEEELi192ENS_10bfloat16_tEfNS_4arch4Sm90ELb0ELb1ELb0ELb1ELb1ELb1ELb0ELb1ELb1ELb1ELb0ELb0EEENS1_21CollectiveEpilogueFwdINS6_IJSA_SC_SB_EEES9_SE_SG_Li256ELb1ELb1ELb0ELb0EEENS1_36VarlenDynamicPersistentTileSchedulerILi128ELi96ELi256ELi128ELb0ELb1ELb1ELb1ELb0ELb1EEEEEEEEEvNT_6ParamsE,@function
        .size           _ZN7cutlass13device_kernelIN5flash11enable_sm90INS1_16FlashAttnFwdSm90INS1_25CollectiveMainloopFwdSm90ILi2EN4cute5tupleIJNS5_1CILi1EEES8_S8_EEENS6_IJNS7_ILi128EEENS7_ILi96EEENS7_ILi192EEEEEELi192ENS_10bfloat16_tEfNS_4arch4Sm90ELb0ELb1ELb0ELb1ELb1ELb1ELb0ELb1ELb1ELb1ELb0ELb0EEENS1_21CollectiveEpilogueFwdINS6_IJSA_SC_SB_EEES9_SE_SG_Li256ELb1ELb1ELb0ELb0EEENS1_36VarlenDynamicPersistentTileSchedulerILi128ELi96ELi256ELi128ELb0ELb1ELb1ELb1ELb0ELb1EEEEEEEEEvNT_6ParamsE,(.L_x_15838 - _ZN7cutlass13device_kernelIN5flash11enable_sm90INS1_16FlashAttnFwdSm90INS1_25CollectiveMainloopFwdSm90ILi2EN4cute5tupleIJNS5_1CILi1EEES8_S8_EEENS6_IJNS7_ILi128EEENS7_ILi96EEENS7_ILi192EEEEEELi192ENS_10bfloat16_tEfNS_4arch4Sm90ELb0ELb1ELb0ELb1ELb1ELb1ELb0ELb1ELb1ELb1ELb0ELb0EEENS1_21CollectiveEpilogueFwdINS6_IJSA_SC_SB_EEES9_SE_SG_Li256ELb1ELb1ELb0ELb0EEENS1_36VarlenDynamicPersistentTileSchedulerILi128ELi96ELi256ELi128ELb0ELb1ELb1ELb1ELb0ELb1EEEEEEEEEvNT_6ParamsE)
        .other          _ZN7cutlass13device_kernelIN5flash11enable_sm90INS1_16FlashAttnFwdSm90INS1_25CollectiveMainloopFwdSm90ILi2EN4cute5tupleIJNS5_1CILi1EEES8_S8_EEENS6_IJNS7_ILi128EEENS7_ILi96EEENS7_ILi192EEEEEELi192ENS_10bfloat16_tEfNS_4arch4Sm90ELb0ELb1ELb0ELb1ELb1ELb1ELb0ELb1ELb1ELb1ELb0ELb0EEENS1_21CollectiveEpilogueFwdINS6_IJSA_SC_SB_EEES9_SE_SG_Li256ELb1ELb1ELb0ELb0EEENS1_36VarlenDynamicPersistentTileSchedulerILi128ELi96ELi256ELi128ELb0ELb1ELb1ELb1ELb0ELb1EEEEEEEEEvNT_6ParamsE,@"STO_CUDA_ENTRY STV_DEFAULT"
_ZN7cutlass13device_kernelIN5flash11enable_sm90INS1_16FlashAttnFwdSm90INS1_25CollectiveMainloopFwdSm90ILi2EN4cute5tupleIJNS5_1CILi1EEES8_S8_EEENS6_IJNS7_ILi128EEENS7_ILi96EEENS7_ILi192EEEEEELi192ENS_10bfloat16_tEfNS_4arch4Sm90ELb0ELb1ELb0ELb1ELb1ELb1ELb0ELb1ELb1ELb1ELb0ELb0EEENS1_21CollectiveEpilogueFwdINS6_IJSA_SC_SB_EEES9_SE_SG_Li256ELb1ELb1ELb0ELb0EEENS1_36VarlenDynamicPersistentTileSchedulerILi128ELi96ELi256ELi128ELb0ELb1ELb1ELb1ELb0ELb1EEEEEEEEEvNT_6ParamsE:
[----:B------:R-:W0:Y:S02]  /*0000*/  LDC R1, c[0x0][0x28] ;  /* 0x00000a00ff017b82 */ /* 0x000e240000000800 */
[----:B0-----:R-:W-:-:S05]  /*0010*/  VIADD R1, R1, 0xfffffd40 ;  /* 0xfffffd4001017836 */ /* 0x001fca0000000000 */
[----:B------:R-:W-:Y:S01]  /*0020*/  R2UR UR5, R1 ;  /* 0x00000000010572ca */ /* 0x000fe200000e0000 */
[----:B------:R-:W0:Y:S01]  /*0030*/  S2R R3, SR_TID.X ;  /* 0x0000000000037919 */ /* 0x000e220000002100 */
[----:B------:R-:W-:Y:S01]  /*0040*/  ULDC UR4, c[0x0][0x20] ;  /* 0x0000080000047ab9 */ /* 0x000fe20000000800 */
[----:B------:R-:W-:Y:S01]  /*0050*/  ELECT P0, URZ, PT ;  /* 0x00000000003f782f */ /* 0x000fe20003800000 */
[----:B------:R-:W-:Y:S09]  /*0060*/  BSSY B0, `(.L_x_4851) ;  /* 0x0000015000007945 */ /* 0x000ff20003800000 */
[----:B------:R-:W-:-:S03]  /*0070*/  UIADD3 UR5, UP0, UR5, UR4, URZ ;  /* 0x0000000405057290 */ /* 0x000fc6000ff1e03f */
[----:B------:R-:W-:Y:S02]  /*0080*/  ULDC UR4, c[0x0][0x24] ;  /* 0x0000090000047ab9 */ /* 0x000fe40000000800 */
[----:B------:R-:W-:Y:S01]  /*0090*/  UIADD3.X UR4, URZ, UR4, URZ, UP0, !UPT ;  /* 0x000000043f047290 */ /* 0x000fe200087fe43f */
[----:B------:R-:W-:-:S05]  /*00a0*/  IMAD.U32 R4, RZ, RZ, UR5 ;  /* 0x00000005ff047e24 */ /* 0x000fca000f8e00ff */
[----:B------:R-:W-:Y:S01]  /*00b0*/  STL [R1+0x280], R4 ;  /* 0x0002800401007387 */ /* 0x000fe20000100800 */
[----:B0-----:R-:W-:-:S05]  /*00c0*/  SHF.R.U32.HI R0, RZ, 0x5, R3 ;  /* 0x00000005ff007819 */ /* 0x001fca0000011603 */
[----:B------:R-:W0:Y:S02]  /*00d0*/  SHFL.IDX PT, R2, R0, RZ, 0x1f ;  /* 0x00001fff00027589 */ /* 0x000e2400000e0000 */
[----:B0-----:R-:W-:Y:S02]  /*00e0*/  ISETP.EQ.AND P0, PT, R2, RZ, P0 ;  /* 0x000000ff0200720c */ /* 0x001fe40000702270 */
[----:B------:R-:W-:Y:S01]  /*00f0*/  SHF.R.U32.HI R2, RZ, 0x7, R3 ;  /* 0x00000007ff027819 */ /* 0x000fe20000011603 */
[----:B------:R-:W-:-:S05]  /*0100*/  IMAD.U32 R3, RZ, RZ, UR4 ;  /* 0x00000004ff037e24 */ /* 0x000fca000f8e00ff */
[----:B------:R0:W-:Y:S05]  /*0110*/  STL [R1+0x284], R3 ;  /* 0x0002840301007387 */ /* 0x0001ea0000100800 */
        /* <DEDUP_REMOVED lines=8> */
[----:B-1----:R-:W-:Y:S01]  /*01a0*/  NOP ;  /* 0x0000000000007918 */ /* 0x002fe20000000000 */
.L_x_4852:
[----:B------:R-:W-:Y:S05]  /*01b0*/  BSYNC B0 ;  /* 0x0000000000007941 */ /* 0x000fea0003800000 */
.L_x_4851:
[----:B------:R-:W-:Y:S01]  /*01c0*/  VOTEU.ANY UP0, P0 ;  /* 0x00000000003f7886 */ /* 0x000fe20000000100 */
[----:B------:R-:W1:Y:S01]  /*01d0*/  SHFL.IDX PT, R2, R2, RZ, 0x1f ;  /* 0x00001fff02027589 */ /* 0x000e6200000e0000 */
[----:B------:R-:W-:Y:S01]  /*01e0*/  UMOV UR4, 0x80 ;  /* 0x0000008000047882 */ /* 0x000fe20000000000 */
[----:B------:R-:W-:Y:S01]  /*01f0*/  UMOV UR7, 0x100 ;  /* 0x0000010000077882 */ /* 0x000fe20000000000 */
[----:B------:R-:W-:Y:S01]  /*0200*/  VOTEU.ANY UP1, P0 ;  /* 0x00000000003f7886 */ /* 0x000fe20000020100 */
[----:B------:R-:W2:Y:S01]  /*0210*/  @UP0 S2UR UR8, SR_CgaCtaId ;  /* 0x00000000000809c3 */ /* 0x000ea20000008800 */
[----:B0-----:R-:W0:Y:S01]  /*0220*/  SHFL.IDX PT, R3, R0, RZ, 0x1f ;  /* 0x00001fff00037589 */ /* 0x001e2200000e0000 */
[----:B------:R-:W-:Y:S01]  /*0230*/  @UP0 UMOV UR6, 0x400 ;  /* 0x0000040000060882 */ /* 0x000fe20000000000 */
[----:B------:R-:W-:-:S04]  /*0240*/  @UP0 UIADD3 UR4, -UR4, 0x100000, URZ ;  /* 0x0010000004040890 */ /* 0x000fc8000fffe13f */
[----:B------:R-:W-:Y:S02]  /*0250*/  @UP0 USHF.L.U32 UR5, UR4, 0xb, URZ ;  /* 0x0000000b04050899 */ /* 0x000fe4000800063f */
[----:B------:R-:W-:Y:S01]  /*0260*/  @UP0 USHF.L.U32 UR4, UR4, 0x1, URZ ;  /* 0x0000000104040899 */ /* 0x000fe2000800063f */
[----:B------:R-:W-:Y:S01]  /*0270*/  VOTEU.ANY UP2, P0 ;  /* 0x00000000003f7886 */ /* 0x000fe20000040100 */
[----:B-1----:R-:W-:Y:S01]  /*0280*/  R2UR UR9, R2 ;  /* 0x00000000020972ca */ /* 0x002fe200000e0000 */
[----:B--2---:R-:W-:Y:S01]  /*0290*/  @UP0 ULEA UR8, UR8, UR6, 0x18 ;  /* 0x0000000608080291 */ /* 0x004fe2000f8ec03f */
[----:B0-----:R-:W-:Y:S01]  /*02a0*/  ISETP.NE.AND P1, PT, R3, RZ, PT ;  /* 0x000000ff0300720c */ /* 0x001fe20003f25270 */
        /* <DEDUP_REMOVED lines=26> */
.L_x_4853:
        /* <DEDUP_REMOVED lines=22> */
.L_x_4854:
        /* <DEDUP_REMOVED lines=18> */
.L_x_4855:
        /* <DEDUP_REMOVED lines=22> */
.L_x_4856:
        /* <DEDUP_REMOVED lines=22> */
.L_x_4857:
[----:B0-----:R-:W-:Y:S01]  /*0990*/  UMOV UR4, 0x1 ;  /* 0x0000000100047882 */ /* 0x001fe20000000000 */
[----:B------:R-:W-:Y:S01]  /*09a0*/  PLOP3.LUT P0, PT, PT, PT, UP0, 0x80, 0x0 ;  /* 0x000000000000781c */ /* 0x000fe20003f0f008 */
[----:B------:R-:W-:Y:S01]  /*09b0*/  USEL UR4, UR4, 0x2, !UP0 ;  /* 0x0000000204047887 */ /* 0x000fe2000c000000 */
[----:B------:R-:W-:Y:S01]  /*09c0*/  NOP ;  /* 0x0000000000007918 */ /* 0x000fe20000000000 */
[----:B------:R-:W-:-:S04]  /*09d0*/  ULDC.64 UR38, c[0x0][0x208] ;  /* 0x0000820000267ab9 */ /* 0x000fc80000000a00 */
[----:B------:R-:W-:-:S05]  /*09e0*/  IMAD.U32 R2, RZ, RZ, UR4 ;  /* 0x00000004ff027e24 */ /* 0x000fca000f8e00ff */
[----:B------:R0:W-:Y:S01]  /*09f0*/  STL [R1+0x2b4], R2 ;  /* 0x0002b40201007387 */ /* 0x0001e20000100800 */
[----:B-12-4-:R-:W-:Y:S06]  /*0a00*/  BAR.SYNC.DEFER_BLOCKING 0x0 ;  /* 0x0000000000007b1d */ /* 0x016fec0000010000 */
[----:B------:R-:W-:Y:S05]  /*0a10*/  @!P0 BRA `(.L_x_4858) ;  /* 0x000001a000f48947 */ /* 0x000fea0003800000 */
.L_x_4859:
[----:B------:R-:W-:-:S08]  /*0a20*/  NOP ;  /* 0x0000000000007918 */ /* 0x000fd00000000000 */
[----:B------:R-:W1:Y:S02]  /*0a30*/  USETMAXREG.TRY_ALLOC.CTAPOOL UP0, 0xe8 ;  /* 0x000000e8000079c8 */ /* 0x000e640008000600 */
[----:B-1----:R-:W-:-:S13]  /*0a40*/  PLOP3.LUT P0, PT, PT, PT, UP0, 0x80, 0x0 ;  /* 0x000000000000781c */ /* 0x002fda0003f0f008 */
[----:B------:R-:W-:Y:S05]  /*0a50*/  @!P0 BRA `(.L_x_4859) ;  /* 0xfffffffc00f08947 */ /* 0x000fea000383ffff */
[----:B------:R-:W1:Y:S08]  /*0a60*/  S2UR UR43, SR_CgaCtaId ;  /* 0x00000000002b79c3 */ /* 0x000e700000008800 */
[----:B------:R-:W-:Y:S06]  /*0a70*/  BAR.ARV 0x8, 0x180 ;  /* 0x0206000000007b1d */ /* 0x000fec0000002000 */
[----:B------:R-:W-:Y:S01]  /*0a80*/  UMOV UR41, 0x400 ;  /* 0x0000040000297882 */ /* 0x000fe20000000000 */
[----:B------:R-:W-:Y:S01]  /*0a90*/  ULDC UR4, c[0x0][0xc3c] ;  /* 0x00030f0000047ab9 */ /* 0x000fe20000000800 */
[----:B------:R-:W-:Y:S04]  /*0aa0*/  STL.64 [R1+0x270], RZ ;  /* 0x000270ff01007387 */ /* 0x000fe80000100a00 */
[----:B------:R-:W-:Y:S01]  /*0ab0*/  STL [R1+0x278], RZ ;  /* 0x000278ff01007387 */ /* 0x000fe20000100800 */
[----:B-1----:R-:W-:Y:S01]  /*0ac0*/  ULEA UR41, UR43, UR41, 0x18 ;  /* 0x000000292b297291 */ /* 0x002fe2000f8ec03f */
[----:B------:R-:W-:Y:S08]  /*0ad0*/  BAR.SYNC.DEFER_BLOCKING 0x5, 0x180 ;  /* 0x0146000000007b1d */ /* 0x000ff00000010000 */
[----:B------:R-:W1:Y:S01]  /*0ae0*/  LDS.128 R28, [UR41+0x308d0] ;  /* 0x0308d029ff1c7984 */ /* 0x000e620008000c00 */
        /* <DEDUP_REMOVED lines=14> */
[----:B------:R-:W-:Y:S02]  /*0bd0*/  SHF.R.S32.HI R10, RZ, 0x7, R0 ;  /* 0x00000007ff0a7819 */ /* 0x000fe40000011400 */
[----:B------:R-:W-:Y:S01]  /*0be0*/  SHF.R.S32.HI R213, RZ, 0x5, R213 ;  /* 0x00000005ffd57819 */ /* 0x000fe200000114d5 */
[----:B------:R-:W-:Y:S02]  /*0bf0*/  IMAD.IADD R12, R192, 0x1, -R5 ;  /* 0x00000001c00c7824 */ /* 0x000fe400078e0a05 */
[----:B------:R0:W-:Y:S03]  /*0c00*/  STL [R1+0x2a0], R10 ;  /* 0x0002a00a01007387 */ /* 0x0001e60000100800 */
[----:B------:R-:W-:Y:S01]  /*0c10*/  SHF.R.S32.HI R6, RZ, 0x1f, R12 ;  /* 0x0000001fff067819 */ /* 0x000fe2000001140c */
[----:B------:R-:W-:Y:S03]  /*0c20*/  STL [R1+0x298], R12 ;  /* 0x0002980c01007387 */ /* 0x000fe60000100800 */
[----:B------:R-:W-:-:S04]  /*0c30*/  LEA.HI R7, R6, R12, RZ, 0x2 ;  /* 0x0000000c06077211 */ /* 0x000fc800078f10ff */
[--C-:B------:R-:W-:Y:S02]  /*0c40*/  SHF.R.S32.HI R8, RZ, 0x2, R7.reuse ;  /* 0x00000002ff087819 */ /* 0x100fe40000011407 */
[----:B------:R-:W-:Y:S02]  /*0c50*/  SHF.R.S32.HI R9, RZ, 0x1f, R7 ;  /* 0x0000001fff097819 */ /* 0x000fe40000011407 */
[----:B------:R-:W-:Y:S02]  /*0c60*/  LOP3.LUT R196, R7, 0x7ffffffc, RZ, 0xc0, !PT ;  /* 0x7ffffffc07c47812 */ /* 0x000fe400078ec0ff */
[----:B------:R-:W-:-:S03]  /*0c70*/  LEA.HI R9, R9, R8, RZ, 0x3 ;  /* 0x0000000809097211 */ /* 0x000fc600078f18ff */
[----:B------:R-:W-:Y:S01]  /*0c80*/  IMAD.IADD R196, R12, 0x1, -R196 ;  /* 0x000000010cc47824 */ /* 0x000fe200078e0ac4 */
[----:B------:R-:W-:-:S05]  /*0c90*/  LOP3.LUT R9, R9, 0xfffffff8, RZ, 0xc0, !PT ;  /* 0xfffffff809097812 */ /* 0x000fca00078ec0ff */
[----:B------:R-:W-:Y:S01]  /*0ca0*/  IMAD.IADD R9, R8, 0x1, -R9 ;  /* 0x0000000108097824 */ /* 0x000fe200078e0a09 */
[----:B------:R-:W-:Y:S02]  /*0cb0*/  LEA.HI R8, R6, R12, RZ, 0x5 ;  /* 0x0000000c06087211 */ /* 0x000fe400078f28ff */
[----:B------:R-:W-:Y:S02]  /*0cc0*/  LEA.HI R6, R0, R10, RZ, 0x1 ;  /* 0x0000000a00067211 */ /* 0x000fe400078f08ff */
[----:B------:R-:W-:Y:S02]  /*0cd0*/  SHF.R.S32.HI R8, RZ, 0x5, R8 ;  /* 0x00000005ff087819 */ /* 0x000fe40000011408 */
[----:B------:R-:W-:-:S03]  /*0ce0*/  LOP3.LUT R6, R6, 0x3fffffe, RZ, 0xc0, !PT ;  /* 0x03fffffe06067812 */ /* 0x000fc600078ec0ff */
[----:B------:R-:W-:Y:S02]  /*0cf0*/  IMAD R9, R8, 0x10, R9 ;  /* 0x0000001008097824 */ /* 0x000fe400078e0209 */
[----:B------:R-:W-:-:S04]  /*0d00*/  IMAD.IADD R6, R10, 0x1, -R6 ;  /* 0x000000010a067824 */ /* 0x000fc800078e0a06 */
[----:B0-----:R-:W-:-:S05]  /*0d10*/  IMAD R10, R6, 0x40, R9 ;  /* 0x00000040060a7824 */ /* 0x001fca00078e0209 */
[----:B------:R-:W-:Y:S01]  /*0d20*/  STL [R1+0x29c], R10 ;  /* 0x00029c0a01007387 */ /* 0x000fe20000100800 */
[----:B--2---:R-:W-:Y:S02]  /*0d30*/  R2UR UR4, R2 ;  /* 0x00000000020472ca */ /* 0x004fe400000e0000 */
[----:B------:R-:W-:-:S04]  /*0d40*/  LEA.HI R2, R3, R192, RZ, 0x4 ;  /* 0x000000c003027211 */ /* 0x000fc800078f20ff */
[----:B------:R-:W-:-:S04]  /*0d50*/  SHF.R.S32.HI R5, RZ, 0x4, R2 ;  /* 0x00000004ff057819 */ /* 0x000fc80000011402 */
[----:B------:R-:W-:-:S03]  /*0d60*/  LEA.HI R4, R2, R5, RZ, 0x1 ;  /* 0x0000000502047211 */ /* 0x000fc600078f08ff */
[----:B------:R-:W-:Y:S01]  /*0d70*/  UIADD3 UR6, UR4, 0x270, URZ ;  /* 0x0000027004067890 */ /* 0x000fe2000fffe03f */
[----:B------:R-:W-:Y:S02]  /*0d80*/  LOP3.LUT R4, R4, 0x1ffffffe, RZ, 0xc0, !PT ;  /* 0x1ffffffe04047812 */ /* 0x000fe400078ec0ff */
[----:B------:R-:W-:Y:S02]  /*0d90*/  UMOV UR4, URZ ;  /* 0x0000003f00047c82 */ /* 0x000fe40008000000 */
[----:B------:R-:W-:Y:S01]  /*0da0*/  IMAD.U32 R216, RZ, RZ, UR4 ;  /* 0x00000004ffd87e24 */ /* 0x000fe2000f8e00ff */
[----:B------:R-:W-:Y:S01]  /*0db0*/  UIADD3 UR4, UR41, 0x12400, URZ ;  /* 0x0001240029047890 */ /* 0x000fe2000fffe03f */
[----:B------:R-:W-:Y:S01]  /*0dc0*/  IMAD.IADD R4, R5, 0x1, -R4 ;  /* 0x0000000105047824 */ /* 0x000fe200078e0a04 */
[----:B------:R-:W-:Y:S01]  /*0dd0*/  LOP3.LUT R5, R2, 0x3fffff0, RZ, 0xc0, !PT ;  /* 0x03fffff002057812 */ /* 0x000fe200078ec0ff */
[----:B------:R-:W-:Y:S01]  /*0de0*/  IMAD.U32 R202, RZ, RZ, UR6 ;  /* 0x00000006ffca7e24 */ /* 0x000fe2000f8e00ff */
[----:B------:R-:W-:-:S02]  /*0df0*/  LEA.HI R2, R3, R192, RZ, 0x2 ;  /* 0x000000c003027211 */ /* 0x000fc400078f10ff */
[----:B------:R-:W-:Y:S01]  /*0e00*/  LEA.HI R3, R3, R192, RZ, 0x3 ;  /* 0x000000c003037211 */ /* 0x000fe200078f18ff */
[----:B------:R-:W-:Y:S01]  /*0e10*/  IMAD.IADD R0, R192, 0x1, -R5 ;  /* 0x00000001c0007824 */ /* 0x000fe200078e0a05 */
[----:B------:R-:W-:Y:S02]  /*0e20*/  LOP3.LUT R217, R2, 0xfffffffc, RZ, 0xc0, !PT ;  /* 0xfffffffc02d97812 */ /* 0x000fe400078ec0ff */
[----:B------:R-:W-:Y:S01]  /*0e30*/  SHF.R.S32.HI R203, RZ, 0x2, R2 ;  /* 0x00000002ffcb7819 */ /* 0x000fe20000011402 */
[----:B------:R-:W-:Y:S01]  /*0e40*/  IMAD R5, R213, 0x10, R0 ;  /* 0x00000010d5057824 */ /* 0x000fe200078e0200 */
[----:B------:R-:W-:Y:S01]  /*0e50*/  SHF.R.S32.HI R0, RZ, 0x1f, R2 ;  /* 0x0000001fff007819 */ /* 0x000fe20000011402 */
[----:B------:R-:W-:Y:S01]  /*0e60*/  IMAD.IADD R217, R192, 0x1, -R217 ;  /* 0x00000001c0d97824 */ /* 0x000fe200078e0ad9 */
[----:B------:R-:W-:Y:S01]  /*0e70*/  SHF.R.S32.HI R215, RZ, 0x3, R3 ;  /* 0x00000003ffd77819 */ /* 0x000fe20000011403 */
[----:B------:R-:W-:Y:S01]  /*0e80*/  VIADD R225, R203, 0x40 ;  /* 0x00000040cbe17836 */ /* 0x000fe20000000000 */
[----:B------:R-:W-:Y:S01]  /*0e90*/  LEA.HI R0, R0, R203, RZ, 0x3 ;  /* 0x000000cb00007211 */ /* 0x000fe200078f18ff */
[----:B------:R-:W-:-:S02]  /*0ea0*/  IMAD.SHL.U32 R198, R217, 0x4, RZ ;  /* 0x00000004d9c67824 */ /* 0x000fc400078e00ff */
[----:B------:R-:W-:Y:S01]  /*0eb0*/  IMAD.SHL.U32 R220, R225, 0x40, RZ ;  /* 0x00000040e1dc7824 */ /* 0x000fe200078e00ff */
[----:B------:R-:W-:Y:S01]  /*0ec0*/  SHF.R.S32.HI R2, RZ, 0x1f, R225 ;  /* 0x0000001fff027819 */ /* 0x000fe200000114e1 */
[----:B------:R-:W-:Y:S01]  /*0ed0*/  VIADD R205, R198, 0x20 ;  /* 0x00000020c6cd7836 */ /* 0x000fe20000000000 */
[----:B------:R-:W-:Y:S01]  /*0ee0*/  LOP3.LUT R0, R0, 0xfffffff8, RZ, 0xc0, !PT ;  /* 0xfffffff800007812 */ /* 0x000fe200078ec0ff */
[----:B------:R-:W-:Y:S01]  /*0ef0*/  VIADD R204, R198, 0x40 ;  /* 0x00000040c6cc7836 */ /* 0x000fe20000000000 */
[----:B------:R-:W-:Y:S01]  /*0f00*/  LEA.HI R2, R2, R225, RZ, 0x3 ;  /* 0x000000e102027211 */ /* 0x000fe200078f18ff */
[----:B------:R-:W-:Y:S01]  /*0f10*/  IMAD.IADD R223, R198, 0x1, R205 ;  /* 0x00000001c6df7824 */ /* 0x000fe200078e02cd */
[----:B------:R-:W-:Y:S01]  /*0f20*/  LOP3.LUT R220, R220, 0x1c0, RZ, 0xc0, !PT ;  /* 0x000001c0dcdc7812 */ /* 0x000fe200078ec0ff */
[----:B------:R-:W-:Y:S02]  /*0f30*/  IMAD.IADD R227, R203, 0x1, -R0 ;  /* 0x00000001cbe37824 */ /* 0x000fe400078e0a00 */
[----:B------:R-:W-:Y:S01]  /*0f40*/  IMAD.IADD R224, R198, 0x1, R204 ;  /* 0x00000001c6e07824 */ /* 0x000fe200078e02cc */
[----:B------:R-:W-:Y:S01]  /*0f50*/  SHF.R.S32.HI R0, RZ, 0x1f, R223 ;  /* 0x0000001fff007819 */ /* 0x000fe200000114df */
[----:B------:R-:W-:Y:S01]  /*0f60*/  IMAD.SHL.U32 R2, R2, 0x40, RZ ;  /* 0x0000004002027824 */ /* 0x000fe200078e00ff */
[----:B------:R-:W-:Y:S01]  /*0f70*/  SHF.R.U32.HI R221, RZ, 0x3, R220 ;  /* 0x00000003ffdd7819 */ /* 0x000fe200000116dc */
[----:B------:R-:W-:Y:S01]  /*0f80*/  IMAD R8, R5, 0x8, R4 ;  /* 0x0000000805087824 */ /* 0x000fe200078e0204 */
[----:B------:R-:W-:Y:S01]  /*0f90*/  SHF.R.S32.HI R5, RZ, 0x1f, R224 ;  /* 0x0000001fff057819 */ /* 0x000fe200000114e0 */
[----:B------:R-:W-:Y:S01]  /*0fa0*/  IMAD.SHL.U32 R212, R227, 0x40, RZ ;  /* 0x00000040e3d47824 */ /* 0x000fe200078e00ff */
[CC--:B------:R-:W-:Y:S01]  /*0fb0*/  LEA.HI R9, R0.reuse, R223.reuse, RZ, 0x3 ;  /* 0x000000df00097211 */ /* 0x0c0fe200078f18ff */
[----:B------:R-:W-:Y:S01]  /*0fc0*/  IMAD.SHL.U32 R18, R217, 0x8, RZ ;  /* 0x00000008d9127824 */ /* 0x000fe200078e00ff */
[----:B------:R-:W-:Y:S01]  /*0fd0*/  LEA.HI R0, R0, R223, RZ, 0x6 ;  /* 0x000000df00007211 */ /* 0x000fe200078f30ff */
[----:B------:R-:W-:Y:S01]  /*0fe0*/  VIADD R206, R198, 0x50 ;  /* 0x00000050c6ce7836 */ /* 0x000fe20000000000 */
[----:B------:R-:W-:-:S02]  /*0ff0*/  LOP3.LUT R222, R2, 0xfffffe00, RZ, 0xc0, !PT ;  /* 0xfffffe0002de7812 */ /* 0x000fc400078ec0ff */
[CC--:B------:R-:W-:Y:S01]  /*1000*/  LEA.HI R2, R5.reuse, R224.reuse, RZ, 0x6 ;  /* 0x000000e005027211 */ /* 0x0c0fe200078f30ff */
[----:B------:R-:W-:Y:S01]  /*1010*/  IMAD.SHL.U32 R0, R0, 0x80, RZ ;  /* 0x0000008000007824 */ /* 0x000fe200078e00ff */
[----:B------:R-:W-:Y:S02]  /*1020*/  LOP3.LUT R212, R212, 0x1c0, RZ, 0xc0, !PT ;  /* 0x000001c0d4d47812 */ /* 0x000fe400078ec0ff */
[----:B------:R-:W-:Y:S01]  /*1030*/  LEA.HI R219, R5, R224, RZ, 0x3 ;  /* 0x000000e005db7211 */ /* 0x000fe200078f18ff */
[----:B------:R-:W-:Y:S01]  /*1040*/  IMAD.SHL.U32 R2, R2, 0x80, RZ ;  /* 0x0000008002027824 */ /* 0x000fe200078e00ff */
[--C-:B------:R-:W-:Y:S02]  /*1050*/  LOP3.LUT R4, R220, 0x38, R9.reuse, 0xf8, !PT ;  /* 0x00000038dc047812 */ /* 0x100fe400078ef809 */
[----:B------:R-:W-:Y:S02]  /*1060*/  SHF.R.U32.HI R214, RZ, 0x3, R212 ;  /* 0x00000003ffd67819 */ /* 0x000fe400000116d4 */
[----:B------:R-:W-:-:S02]  /*1070*/  LOP3.LUT R5, R212, 0x38, R9, 0xf8, !PT ;  /* 0x00000038d4057812 */ /* 0x000fc400078ef809 */
[----:B------:R-:W-:Y:S02]  /*1080*/  LOP3.LUT R6, R220, 0x38, R219, 0xf8, !PT ;  /* 0x00000038dc067812 */ /* 0x000fe400078ef8db */
[----:B------:R-:W-:Y:S02]  /*1090*/  LOP3.LUT R0, R0, 0xffffe000, RZ, 0xc0, !PT ;  /* 0xffffe00000007812 */ /* 0x000fe400078ec0ff */
[-C--:B------:R-:W-:Y:S02]  /*10a0*/  LOP3.LUT R13, R4, R221.reuse, RZ, 0x3c, !PT ;  /* 0x000000dd040d7212 */ /* 0x080fe400078e3cff */
[----:B------:R-:W-:Y:S02]  /*10b0*/  LOP3.LUT R2, R2, 0xffffe000, RZ, 0xc0, !PT ;  /* 0xffffe00002027812 */ /* 0x000fe400078ec0ff */
[----:B------:R-:W-:Y:S02]  /*10c0*/  LOP3.LUT R5, R5, R214, RZ, 0x3c, !PT ;  /* 0x000000d605057212 */ /* 0x000fe400078e3cff */
[----:B------:R-:W-:Y:S01]  /*10d0*/  LOP3.LUT R15, R6, R221, RZ, 0x3c, !PT ;  /* 0x000000dd060f7212 */ /* 0x000fe200078e3cff */
[----:B------:R-:W-:Y:S01]  /*10e0*/  IMAD R4, R213, 0x200, R2 ;  /* 0x00000200d5047824 */ /* 0x000fe200078e0202 */
[----:B------:R-:W-:Y:S01]  /*10f0*/  IADD3 R13, R13, R0, R222 ;  /* 0x000000000d0d7210 */ /* 0x000fe20007ffe0de */
[----:B------:R-:W-:Y:S01]  /*1100*/  IMAD R0, R213, 0x200, R0 ;  /* 0x00000200d5007824 */ /* 0x000fe200078e0200 */
[----:B------:R-:W-:-:S02]  /*1110*/  IADD3 R15, R15, R2, R222 ;  /* 0x000000020f0f7210 */ /* 0x000fc40007ffe0de */
[----:B------:R-:W-:Y:S01]  /*1120*/  LOP3.LUT R11, R212, 0x38, R219, 0xf8, !PT ;  /* 0x00000038d40b7812 */ /* 0x000fe200078ef8db */
[----:B------:R-:W-:Y:S01]  /*1130*/  IMAD.IADD R2, R0, 0x1, R5 ;  /* 0x0000000100027824 */ /* 0x000fe200078e0205 */
[----:B------:R-:W-:Y:S01]  /*1140*/  LOP3.LUT R5, R3, 0xfffffff8, RZ, 0xc0, !PT ;  /* 0xfffffff803057812 */ /* 0x000fe200078ec0ff */
[----:B------:R-:W-:Y:S01]  /*1150*/  IMAD.U32 R3, RZ, RZ, UR4 ;  /* 0x00000004ff037e24 */ /* 0x000fe2000f8e00ff */
[----:B------:R-:W-:Y:S02]  /*1160*/  LEA.HI R0, R217, R217, RZ, 0x1 ;  /* 0x000000d9d9007211 */ /* 0x000fe400078f08ff */
[----:B------:R-:W-:Y:S01]  /*1170*/  LOP3.LUT R11, R11, R214, RZ, 0x3c, !PT ;  /* 0x000000d60b0b7212 */ /* 0x000fe200078e3cff */
[----:B------:R-:W-:Y:S01]  /*1180*/  IMAD.IADD R226, R192, 0x1, -R5 ;  /* 0x00000001c0e27824 */ /* 0x000fe200078e0a05 */
[----:B------:R-:W-:Y:S01]  /*1190*/  LOP3.LUT R0, R0, 0x1ffffffe, RZ, 0xc0, !PT ;  /* 0x1ffffffe00007812 */ /* 0x000fe200078ec0ff */
[----:B------:R0:W-:Y:S01]  /*11a0*/  STL [R1+0x294], R3 ;  /* 0x0002940301007387 */ /* 0x0001e20000100800 */
[----:B------:R-:W-:Y:S01]  /*11b0*/  IMAD.SHL.U32 R5, R8, 0x8, RZ ;  /* 0x0000000808057824 */ /* 0x000fe200078e00ff */
[----:B------:R-:W-:Y:S01]  /*11c0*/  LEA R2, R2, UR4, 0x1 ;  /* 0x0000000402027c11 */ /* 0x000fe2000f8e08ff */
[----:B------:R-:W-:Y:S01]  /*11d0*/  IMAD.IADD R4, R4, 0x1, R11 ;  /* 0x0000000104047824 */ /* 0x000fe200078e020b */
[----:B------:R-:W-:Y:S01]  /*11e0*/  SHF.R.S32.HI R218, RZ, 0x3, R9 ;  /* 0x00000003ffda7819 */ /* 0x000fe20000011409 */
[----:B------:R-:W-:Y:S01]  /*11f0*/  IMAD.IADD R0, R217, 0x1, -R0 ;  /* 0x00000001d9007824 */ /* 0x000fe200078e0a00 */
[----:B------:R1:W-:Y:S01]  /*1200*/  STL [R1+0x2a4], R5 ;  /* 0x0002a40501007387 */ /* 0x0003e20000100800 */
[----:B------:R-:W-:Y:S01]  /*1210*/  IMAD.SHL.U32 R197, R226, 0x8, RZ ;  /* 0x00000008e2c57824 */ /* 0x000fe200078e00ff */
[----:B------:R-:W-:Y:S01]  /*1220*/  SHF.R.S32.HI R219, RZ, 0x3, R219 ;  /* 0x00000003ffdb7819 */ /* 0x000fe200000114db */
[----:B------:R-:W-:Y:S01]  /*1230*/  IMAD R23, R0, 0x8, R10 ;  /* 0x0000000800177824 */ /* 0x000fe200078e020a */
[----:B0-----:R-:W-:Y:S01]  /*1240*/  LOP3.LUT R3, R220, 0x38, R18, 0xf8, !PT ;  /* 0x00000038dc037812 */ /* 0x001fe200078ef812 */
[----:B------:R1:W-:Y:S01]  /*1250*/  STL [R1+0x290], R2 ;  /* 0x0002900201007387 */ /* 0x0003e20000100800 */
[----:B------:R-:W-:Y:S01]  /*1260*/  LEA R0, R4, UR4, 0x1 ;  /* 0x0000000404007c11 */ /* 0x000fe2000f8e08ff */
[C---:B------:R-:W-:Y:S01]  /*1270*/  VIADD R200, R197.reuse, 0x40 ;  /* 0x00000040c5c87836 */ /* 0x040fe20000000000 */
[----:B------:R-:W-:Y:S01]  /*1280*/  LOP3.LUT R3, R222, R3, R221, 0xf6, !PT ;  /* 0x00000003de037212 */ /* 0x000fe200078ef6dd */
[----:B------:R-:W-:Y:S01]  /*1290*/  VIADD R201, R197, 0x80 ;  /* 0x00000080c5c97836 */ /* 0x000fe20000000000 */
[----:B------:R-:W-:Y:S01]  /*12a0*/  SHF.R.S32.HI R210, RZ, 0x1f, R197 ;  /* 0x0000001fffd27819 */ /* 0x000fe200000114c5 */
[----:B------:R1:W-:Y:S01]  /*12b0*/  STL [R1+0x288], R0 ;  /* 0x0002880001007387 */ /* 0x0003e20000100800 */
[----:B------:R-:W-:-:S02]  /*12c0*/  LEA R3, R3, UR4, 0x1 ;  /* 0x0000000403037c11 */ /* 0x000fc4000f8e08ff */
[----:B------:R-:W-:Y:S02]  /*12d0*/  SHF.R.S32.HI R209, RZ, 0x1f, R200 ;  /* 0x0000001fffd17819 */ /* 0x000fe400000114c8 */
[----:B------:R-:W-:Y:S01]  /*12e0*/  SHF.R.S32.HI R208, RZ, 0x1f, R201 ;  /* 0x0000001fffd07819 */ /* 0x000fe200000114c9 */
[----:B------:R1:W-:Y:S01]  /*12f0*/  STL [R1+0x28c], R3 ;  /* 0x00028c0301007387 */ /* 0x0003e20000100800 */
[----:B------:R-:W-:Y:S02]  /*1300*/  LEA R229, R13, UR4, 0x1 ;  /* 0x000000040de57c11 */ /* 0x000fe4000f8e08ff */
[----:B------:R-:W-:-:S07]  /*1310*/  LEA R228, R15, UR4, 0x1 ;  /* 0x000000040fe47c11 */ /* 0x000fce000f8e08ff */
.L_x_5040:
[----:B01--4-:R-:W0:Y:S01]  /*1320*/  LDC.64 R2, c[0x0][0xa28] ;  /* 0x00028a00ff027b82 */ /* 0x013e220000000a00 */
[----:B------:R-:W-:Y:S01]  /*1330*/  ULDC.64 UR6, c[0x0][0xa08] ;  /* 0x0002820000067ab9 */ /* 0x000fe20000000a00 */
[----:B------:R-:W-:Y:S01]  /*1340*/  IMAD.MOV.U32 R17, RZ, RZ, RZ ;  /* 0x000000ffff117224 */ /* 0x000fe200078e00ff */
[----:B------:R-:W-:Y:S01]  /*1350*/  ISETP.NE.U32.AND P3, PT, RZ, UR6, PT ;  /* 0x00000006ff007c0c */ /* 0x000fe2000bf65070 */
[----:B------:R-:W-:-:S03]  /*1360*/  IMAD.MOV.U32 R33, RZ, RZ, RZ ;  /* 0x000000ffff217224 */ /* 0x000fc600078e00ff */
[----:B------:R-:W-:Y:S01]  /*1370*/  ISETP.NE.AND.EX P3, PT, RZ, UR7, PT, P3 ;  /* 0x00000007ff007c0c */ /* 0x000fe2000bf65330 */
[----:B--2---:R-:W1:Y:S01]  /*1380*/  LDC.64 R4, c[0x0][0xa18] ;  /* 0x00028600ff047b82 */ /* 0x004e620000000a00 */
[----:B------:R-:W-:Y:S01]  /*1390*/  ULDC UR4, c[0x0][0x288] ;  /* 0x0000a20000047ab9 */ /* 0x000fe20000000800 */
[----:B------:R-:W-:Y:S01]  /*13a0*/  ULDC.64 UR6, c[0x0][0x418] ;  /* 0x0001060000067ab9 */ /* 0x000fe20000000a00 */
[----:B0-----:R-:W-:-:S04]  /*13b0*/  ISETP.NE.U32.AND P0, PT, R2, RZ, PT ;  /* 0x000000ff0200720c */ /* 0x001fc80003f05070 */
[----:B------:R-:W-:Y:S02]  /*13c0*/  ISETP.NE.AND.EX P0, PT, R3, RZ, PT, P0 ;  /* 0x000000ff0300720c */ /* 0x000fe40003f05300 */
[----:B-1----:R-:W-:-:S04]  /*13d0*/  ISETP.NE.U32.AND P1, PT, R4, RZ, PT ;  /* 0x000000ff0400720c */ /* 0x002fc80003f25070 */
[----:B------:R-:W-:Y:S02]  /*13e0*/  ISETP.NE.AND.EX P1, PT, R5, RZ, PT, P1 ;  /* 0x000000ff0500720c */ /* 0x000fe40003f25310 */
[----:B------:R-:W0:Y:S08]  /*13f0*/  LDC.64 R4, c[0x0][0xa08] ;  /* 0x00028200ff047b82 */ /* 0x000e300000000a00 */
[----:B------:R-:W1:Y:S08]  /*1400*/  @P0 LDC.64 R2, c[0x0][0xa28] ;  /* 0x00028a00ff020b82 */ /* 0x000e700000000a00 */
[----:B---3--:R-:W2:Y:S01]  /*1410*/  @P1 LDC.64 R6, c[0x0][0xa18] ;  /* 0x00028600ff061b82 */ /* 0x008ea20000000a00 */
[----:B------:R-:W-:Y:S01]  /*1420*/  IMAD.U32 R16, RZ, RZ, UR4 ;  /* 0x00000004ff107e24 */ /* 0x000fe2000f8e00ff */
[----:B------:R-:W-:Y:S01]  /*1430*/  UISETP.NE.U32.AND UP0, UPT, UR6, URZ, UPT ;  /* 0x0000003f0600728c */ /* 0x000fe2000bf05070 */
[----:B------:R-:W-:Y:S01]  /*1440*/  ULDC UR4, c[0x0][0x424] ;  /* 0x0001090000047ab9 */ /* 0x000fe20000000800 */
[----:B0-----:R-:W-:-:S05]  /*1450*/  IMAD.WIDE R8, R31, 0x4, R4 ;  /* 0x000000041f087825 */ /* 0x001fca00078e0204 */
[----:B------:R0:W5:Y:S01]  /*1460*/  @P3 LDG.E R33, desc[UR38][R8.64] ;  /* 0x0000002608213981 */ /* 0x000162000c1e1900 */
[----:B-1----:R-:W-:-:S05]  /*1470*/  @P0 IMAD.WIDE R2, R31, 0x4, R2 ;  /* 0x000000041f020825 */ /* 0x002fca00078e0202 */
[----:B------:R0:W5:Y:S01]  /*1480*/  @P0 LDG.E R17, desc[UR38][R2.64] ;  /* 0x0000002602110981 */ /* 0x000162000c1e1900 */
[----:B--2---:R-:W-:-:S05]  /*1490*/  @P1 IMAD.WIDE R4, R31, 0x4, R6 ;  /* 0x000000041f041825 */ /* 0x004fca00078e0206 */
[----:B------:R0:W5:Y:S01]  /*14a0*/  @P1 LDG.E R16, desc[UR38][R4.64] ;  /* 0x0000002604101981 */ /* 0x000162000c1e1900 */
[----:B------:R-:W1:Y:S01]  /*14b0*/  LDC R193, c[0x0][0x348] ;  /* 0x0000d200ffc17b82 */ /* 0x000e620000000800 */
[----:B------:R-:W-:-:S03]  /*14c0*/  UISETP.NE.AND.EX UP0, UPT, UR7, URZ, UPT, UP0 ;  /* 0x0000003f0700728c */ /* 0x000fc6000bf05300 */
[----:B------:R-:W-:Y:S01]  /*14d0*/  ULDC.64 UR6, c[0x0][0xa20] ;  /* 0x0002880000067ab9 */ /* 0x000fe20000000a00 */
[----:B------:R-:W-:Y:S01]  /*14e0*/  USEL UR4, UR4, 0x1, UP0 ;  /* 0x0000000104047887 */ /* 0x000fe20008000000 */
[----:B------:R-:W-:Y:S01]  /*14f0*/  ISETP.NE.U32.AND P2, PT, RZ, UR6, PT ;  /* 0x00000006ff007c0c */ /* 0x000fe2000bf45070 */
[----:B------:R-:W-:Y:S02]  /*1500*/  ULDC UR6, c[0x0][0x2f0] ;  /* 0x0000bc0000067ab9 */ /* 0x000fe40000000800 */
[----:B------:R-:W-:Y:S01]  /*1510*/  UIMAD UR4, UR4, UR6, URZ ;  /* 0x00000006040472a4 */ /* 0x000fe2000f8e023f */
[----:B------:R-:W-:Y:S01]  /*1520*/  ISETP.NE.AND.EX P2, PT, RZ, UR7, PT, P2 ;  /* 0x00000007ff007c0c */ /* 0x000fe2000bf45320 */
[----:B0-----:R-:W-:-:S12]  /*1530*/  @P1 BRA `(.L_x_4860) ;  /* 0x0000000000241947 */ /* 0x001fd80003800000 */
        /* <DEDUP_REMOVED lines=9> */
.L_x_4860:
[----:B------:R-:W-:Y:S02]  /*15d0*/  IMAD.U32 R30, RZ, RZ, UR4 ;  /* 0x00000004ff1e7e24 */ /* 0x000fe4000f8e00ff */
[----:B------:R-:W-:Y:S02]  /*15e0*/  IMAD.MOV.U32 R207, RZ, RZ, R31 ;  /* 0x000000ffffcf7224 */ /* 0x000fe400078e001f */
[----:B------:R-:W-:Y:S01]  /*15f0*/  IMAD.U32 R211, RZ, RZ, UR44 ;  /* 0x0000002cffd37e24 */ /* 0x000fe2000f8e00ff */
[----:B------:R-:W-:Y:S06]  /*1600*/  @!P2 BRA `(.L_x_4861) ;  /* 0x000000000010a947 */ /* 0x000fec0003800000 */
[----:B------:R-:W0:Y:S02]  /*1610*/  LDC.64 R2, c[0x0][0xa20] ;  /* 0x00028800ff027b82 */ /* 0x000e240000000a00 */
[----:B0-----:R-:W-:-:S05]  /*1620*/  IMAD.WIDE R2, R31, 0x4, R2 ;  /* 0x000000041f027825 */ /* 0x001fca00078e0202 */
[----:B------:R0:W5:Y:S01]  /*1630*/  LDG.E R30, desc[UR38][R2.64] ;  /* 0x00000026021e7981 */ /* 0x000162000c1e1900 */
[----:B------:R-:W-:Y:S05]  /*1640*/  BRA `(.L_x_4862) ;  /* 0x0000000000107947 */ /* 0x000fea0003800000 */
.L_x_4861:
[----:B------:R-:W-:Y:S05]  /*1650*/  @!P3 BRA `(.L_x_4862) ;  /* 0x00000000000cb947 */ /* 0x000fea0003800000 */
[----:B------:R-:W2:Y:S04]  /*1660*/  LDG.E R3, desc[UR38][R8.64] ;  /* 0x0000002608037981 */ /* 0x000ea8000c1e1900 */
[----:B------:R-:W2:Y:S02]  /*1670*/  LDG.E R30, desc[UR38][R8.64+0x4] ;  /* 0x00000426081e7981 */ /* 0x000ea4000c1e1900 */
[----:B--2---:R-:W-:-:S07]  /*1680*/  IMAD.IADD R30, R30, 0x1, -R3 ;  /* 0x000000011e1e7824 */ /* 0x004fce00078e0a03 */
.L_x_4862:
[----:B0-----:R-:W0:Y:S01]  /*1690*/  LDC.64 R2, c[0x0][0xa10] ;  /* 0x00028400ff027b82 */ /* 0x001e220000000a00 */
[----:B------:R-:W2:Y:S07]  /*16a0*/  LDL R25, [R1+0x2b4] ;  /* 0x0002b40001197983 */ /* 0x000eae0000100800 */
[----:B------:R-:W3:Y:S01]  /*16b0*/  LDC.64 R4, c[0x0][0xa30] ;  /* 0x00028c00ff047b82 */ /* 0x000ee20000000a00 */
[----:B------:R-:W4:Y:S07]  /*16c0*/  S2R R6, SR_TID.X ;  /* 0x0000000000067919 */ /* 0x000f2e0000002100 */
[----:B------:R-:W1:Y:S01]  /*16d0*/  S2UR UR4, SR_SWINHI ;  /* 0x00000000000479c3 */ /* 0x000e620000002f00 */
[----:B0-----:R-:W-:-:S07]  /*16e0*/  ISETP.NE.U32.AND P0, PT, R2, RZ, PT ;  /* 0x000000ff0200720c */ /* 0x001fce0003f05070 */
[----:B------:R-:W0:Y:S01]  /*16f0*/  LDC.64 R14, c[0x0][0x9e0] ;  /* 0x00027800ff0e7b82 */ /* 0x000e220000000a00 */
[----:B------:R-:W-:Y:S02]  /*1700*/  ISETP.NE.AND.EX P0, PT, R3, RZ, PT, P0 ;  /* 0x000000ff0300720c */ /* 0x000fe40003f05300 */
[----:B---3--:R-:W-:-:S05]  /*1710*/  ISETP.NE.U32.AND P1, PT, R4, RZ, PT ;  /* 0x000000ff0400720c */ /* 0x008fca0003f25070 */
[----:B------:R-:W3:Y:S01]  /*1720*/  LDC R2, c[0x0][0x448] ;  /* 0x00011200ff027b82 */ /* 0x000ee20000000800 */
[----:B------:R-:W-:-:S07]  /*1730*/  ISETP.NE.AND.EX P1, PT, R5, RZ, PT, P1 ;  /* 0x000000ff0500720c */ /* 0x000fce0003f25310 */
[----:B------:R-:W1:Y:S08]  /*1740*/  @P0 LDC.64 R8, c[0x0][0xa10] ;  /* 0x00028400ff080b82 */ /* 0x000e700000000a00 */
[----:B------:R-:W4:Y:S01]  /*1750*/  @P1 LDC.64 R10, c[0x0][0xa30] ;  /* 0x00028c00ff0a1b82 */ /* 0x000f220000000a00 */
[----:B-1----:R-:W-:-:S05]  /*1760*/  @P0 IMAD.WIDE R8, R31, 0x4, R8 ;  /* 0x000000041f080825 */ /* 0x002fca00078e0208 */
[----:B------:R-:W2:Y:S01]  /*1770*/  @P0 LDG.E R0, desc[UR38][R8.64] ;  /* 0x0000002608000981 */ /* 0x000ea2000c1e1900 */
[----:B----4-:R-:W-:-:S03]  /*1780*/  @P1 IMAD.WIDE R10, R31, 0x4, R10 ;  /* 0x000000041f0a1825 */ /* 0x010fc600078e020a */
[----:B------:R-:W4:Y:S04]  /*1790*/  @P0 LDG.E R21, desc[UR38][R8.64+0x4] ;  /* 0x0000042608150981 */ /* 0x000f28000c1e1900 */
[----:B------:R1:W4:Y:S01]  /*17a0*/  @P1 LDG.E R20, desc[UR38][R10.64] ;  /* 0x000000260a141981 */ /* 0x000322000c1e1900 */
[----:B---3--:R-:W-:Y:S01]  /*17b0*/  ISETP.NE.AND P2, PT, R2, 0x1, PT ;  /* 0x000000010200780c */ /* 0x008fe20003f45270 */
[----:B------:R-:W-:Y:S01]  /*17c0*/  UMOV UR36, UR41 ;  /* 0x0000002900247c82 */ /* 0x000fe20008000000 */
[----:B------:R-:W-:Y:S01]  /*17d0*/  UMOV UR37, UR4 ;  /* 0x0000000400257c82 */ /* 0x000fe20008000000 */
[----:B------:R-:W-:Y:S02]  /*17e0*/  UIADD3 UR4, UP0, UR36, 0x30890, URZ ;  /* 0x0003089024047890 */ /* 0x000fe4000ff1e03f */
[----:B------:R-:W-:Y:S01]  /*17f0*/  UIADD3 UR7, UP1, UR36, 0x308a0, URZ ;  /* 0x000308a024077890 */ /* 0x000fe2000ff3e03f */
[----:B------:R-:W-:-:S07]  /*1800*/  LOP3.LUT R6, R6, 0x7f, RZ, 0xc0, !PT ;  /* 0x0000007f06067812 */ /* 0x000fce00078ec0ff */
[----:B------:R-:W3:Y:S01]  /*1810*/  @P2 LDC R24, c[0x0][0x44c] ;  /* 0x00011300ff182b82 */ /* 0x000ee20000000800 */
[----:B------:R-:W-:Y:S01]  /*1820*/  UIADD3.X UR8, URZ, UR37, URZ, UP1, !UPT ;  /* 0x000000253f087290 */ /* 0x000fe20008ffe43f */
[----:B------:R-:W-:-:S06]  /*1830*/  ISETP.NE.AND P3, PT, R6, RZ, PT ;  /* 0x000000ff0600720c */ /* 0x000fcc0003f65270 */
[----:B------:R-:W0:Y:S01]  /*1840*/  @P2 LDC R13, c[0x0][0x450] ;  /* 0x00011400ff0d2b82 */ /* 0x000e220000000800 */
[----:B------:R-:W-:Y:S01]  /*1850*/  IMAD.MOV.U32 R5, RZ, RZ, 0x100 ;  /* 0x00000100ff057424 */ /* 0x000fe200078e00ff */
[----:B------:R-:W-:Y:S01]  /*1860*/  SEL R4, RZ, 0x1, P3 ;  /* 0x00000001ff047807 */ /* 0x000fe20001800000 */
[----:B------:R-:W-:Y:S01]  /*1870*/  IMAD.MOV.U32 R6, RZ, RZ, 0x1 ;  /* 0x00000001ff067424 */ /* 0x000fe200078e00ff */
[----:B------:R-:W-:Y:S01]  /*1880*/  USHF.L.U32 UR60, UR5, 0x7, URZ ;  /* 0x00000007053c7899 */ /* 0x000fe2000800063f */
[----:B------:R-:W-:Y:S02]  /*1890*/  IMAD.MOV.U32 R7, RZ, RZ, RZ ;  /* 0x000000ffff077224 */ /* 0x000fe400078e00ff */
[----:B-1----:R-:W-:Y:S02]  /*18a0*/  IMAD.U32 R10, RZ, RZ, UR4 ;  /* 0x00000004ff0a7e24 */ /* 0x002fe4000f8e00ff */
[----:B------:R-:W-:Y:S02]  /*18b0*/  IMAD.U32 R8, RZ, RZ, UR7 ;  /* 0x00000007ff087e24 */ /* 0x000fe4000f8e00ff */
[----:B------:R-:W-:Y:S01]  /*18c0*/  IMAD.U32 R9, RZ, RZ, UR8 ;  /* 0x00000008ff097e24 */ /* 0x000fe2000f8e00ff */
[----:B------:R-:W-:Y:S01]  /*18d0*/  UIADD3 UR4, UR60, 0x7f, URZ ;  /* 0x0000007f3c047890 */ /* 0x000fe2000fffe03f */
[----:B------:R-:W-:Y:S01]  /*18e0*/  IMAD.MOV.U32 R2, RZ, RZ, 0x9000 ;  /* 0x00009000ff027424 */ /* 0x000fe200078e00ff */
[----:B------:R-:W-:Y:S01]  /*18f0*/  STL.128 [R1+0x20], R4 ;  /* 0x0000200401007387 */ /* 0x000fe20000100c00 */
[----:B-----5:R-:W-:-:S03]  /*1900*/  IMAD.IADD R12, R30, 0x1, -R17 ;  /* 0x000000011e0c7824 */ /* 0x020fc600078e0a11 */
[----:B------:R-:W-:Y:S01]  /*1910*/  STL.64 [R1+0x10], R8 ;  /* 0x0000100801007387 */ /* 0x000fe20000100a00 */
[----:B------:R-:W-:-:S03]  /*1920*/  R2UR UR45, R30 ;  /* 0x000000001e2d72ca */ /* 0x000fc600000e0000 */
[----:B------:R-:W-:Y:S04]  /*1930*/  STL.64 [R1+0x30], R8 ;  /* 0x0000300801007387 */ /* 0x000fe80000100a00 */
[----:B------:R-:W-:Y:S01]  /*1940*/  STL.64 [R1], RZ ;  /* 0x000000ff01007387 */ /* 0x000fe20000100a00 */
[----:B--2---:R-:W-:-:S13]  /*1950*/  R2UR UR6, R25 ;  /* 0x00000000190672ca */ /* 0x004fda00000e0000 */
[----:B------:R-:W-:Y:S01]  /*1960*/  IMAD.U32 R3, RZ, RZ, UR6 ;  /* 0x00000006ff037e24 */ /* 0x000fe2000f8e00ff */
[----:B------:R-:W-:-:S06]  /*1970*/  UIADD3.X UR6, URZ, UR37, URZ, UP0, !UPT ;  /* 0x000000253f067290 */ /* 0x000fcc00087fe43f */
[----:B------:R-:W-:Y:S01]  /*1980*/  IMAD.U32 R11, RZ, RZ, UR6 ;  /* 0x00000006ff0b7e24 */ /* 0x000fe2000f8e00ff */
[----:B------:R3:W-:Y:S04]  /*1990*/  STL.64 [R1+0x18], R2 ;  /* 0x0000180201007387 */ /* 0x0007e80000100a00 */
[----:B------:R1:W-:Y:S01]  /*19a0*/  STL.64 [R1+0x8], R10 ;  /* 0x0000080a01007387 */ /* 0x0003e20000100a00 */
[----:B---3--:R-:W-:-:S04]  /*19b0*/  @P2 IMAD.HI.U32 R2, R24, UR4, RZ ;  /* 0x0000000418022c27 */ /* 0x008fc8000f8e00ff */
[----:B------:R-:W-:Y:S01]  /*19c0*/  IMAD.U32 R3, RZ, RZ, UR4 ;  /* 0x00000004ff037e24 */ /* 0x000fe2000f8e00ff */
[----:B0-----:R-:W-:Y:S01]  /*19d0*/  @P2 SHF.R.U32.HI R3, RZ, R13, R2 ;  /* 0x0000000dff032219 */ /* 0x001fe20000011602 */
[----:B----4-:R-:W-:-:S04]  /*19e0*/  @P0 IMAD.IADD R193, R21, 0x1, -R0 ;  /* 0x0000000115c10824 */ /* 0x010fc800078e0a00 */
[----:B------:R-:W-:Y:S01]  /*19f0*/  IMAD.IADD R17, R12, 0x1, R193 ;  /* 0x000000010c117824 */ /* 0x000fe200078e02c1 */
[----:B------:R-:W-:Y:S02]  /*1a00*/  @P1 R2UR UR45, R20 ;  /* 0x00000000142d12ca */ /* 0x000fe400000e0000 */
[----:B------:R-:W-:Y:S01]  /*1a10*/  ISETP.GE.AND P1, PT, R15, 0x1, PT ;  /* 0x000000010f00780c */ /* 0x000fe20003f26270 */
[C---:B------:R-:W-:Y:S01]  /*1a20*/  VIADD R0, R17.reuse, 0x5f ;  /* 0x0000005f11007836 */ /* 0x040fe20000000000 */
[----:B------:R-:W-:-:S03]  /*1a30*/  IADD3 R2, R17, 0x1, -R16 ;  /* 0x0000000111027810 */ /* 0x000fc60007ffe810 */
[----:B------:R-:W-:-:S04]  /*1a40*/  IMAD.HI R0, R0, 0x2aaaaaab, RZ ;  /* 0x2aaaaaab00007827 */ /* 0x000fc800078e02ff */
[----:B------:R-:W-:Y:S01]  /*1a50*/  IMAD.IADD R3, R2, 0x1, R3 ;  /* 0x0000000102037824 */ /* 0x000fe200078e0203 */
[----:B------:R-:W-:-:S03]  /*1a60*/  SHF.R.U32.HI R73, RZ, 0x1f, R0 ;  /* 0x0000001fff497819 */ /* 0x000fc60000011600 */
[----:B------:R-:W-:Y:S01]  /*1a70*/  IMAD.IADD R14, R3, 0x1, R14 ;  /* 0x00000001030e7824 */ /* 0x000fe200078e020e */
[----:B------:R-:W-:Y:S01]  /*1a80*/  LEA.HI.SX32 R73, R0, R73, 0x1c ;  /* 0x0000004900497211 */ /* 0x000fe200078fe2ff */
[----:B-1----:R-:W-:Y:S06]  /*1a90*/  @!P1 BRA `(.L_x_4863) ;  /* 0x0000000000409947 */ /* 0x002fec0003800000 */
        /* <DEDUP_REMOVED lines=10> */
.L_x_4864:
[----:B------:R-:W-:-:S13]  /*1b40*/  ISETP.NE.AND P0, PT, R15, 0x1, PT ;  /* 0x000000010f00780c */ /* 0x000fda0003f05270 */
[----:B------:R-:W0:Y:S02]  /*1b50*/  @P0 LDC.64 R4, c[0x0][0x9e8] ;  /* 0x00027a00ff040b82 */ /* 0x000e240000000a00 */
[----:B0-----:R-:W-:-:S05]  /*1b60*/  @P0 IMAD.HI.U32 R4, R0, R4, RZ ;  /* 0x0000000400040227 */ /* 0x001fca00078e00ff */
[----:B------:R-:W-:-:S07]  /*1b70*/  @P0 SHF.R.U32.HI R0, RZ, R5, R4 ;  /* 0x00000005ff000219 */ /* 0x000fce0000011604 */
.L_x_4865:
[----:B------:R-:W-:-:S05]  /*1b80*/  IMAD R3, R0, R15, R15 ;  /* 0x0000000f00037224 */ /* 0x000fca00078e020f */
[----:B------:R-:W-:-:S07]  /*1b90*/  VIMNMX R14, R14, R3, PT ;  /* 0x000000030e0e7248 */ /* 0x000fce0003fe0100 */
.L_x_4863:
[----:B------:R-:W0:Y:S01]  /*1ba0*/  @P2 LDC R0, c[0x0][0x44c] ;  /* 0x00011300ff002b82 */ /* 0x000e220000000800 */
[----:B------:R-:W-:Y:S02]  /*1bb0*/  IMAD.U32 R3, RZ, RZ, UR60 ;  /* 0x0000003cff037e24 */ /* 0x000fe4000f8e00ff */
[----:B------:R-:W-:-:S05]  /*1bc0*/  IMAD.IADD R72, R17, 0x1, -R16 ;  /* 0x0000000111487824 */ /* 0x000fca00078e0a10 */
[----:B------:R-:W1:Y:S08]  /*1bd0*/  @P2 LDC R5, c[0x0][0x450] ;  /* 0x00011400ff052b82 */ /* 0x000e700000000800 */
[----:B------:R-:W2:Y:S01]  /*1be0*/  LDC R4, c[0x0][0x9dc] ;  /* 0x00027700ff047b82 */ /* 0x000ea20000000800 */
[----:B0-----:R-:W-:-:S05]  /*1bf0*/  @P2 IMAD.HI.U32 R0, R0, UR60, RZ ;  /* 0x0000003c00002c27 */ /* 0x001fca000f8e00ff */
[----:B-1----:R-:W-:-:S05]  /*1c00*/  @P2 SHF.R.U32.HI R3, RZ, R5, R0 ;  /* 0x00000005ff032219 */ /* 0x002fca0000011600 */
[----:B------:R-:W-:-:S04]  /*1c10*/  IMAD.IADD R3, R72, 0x1, R3 ;  /* 0x0000000148037824 */ /* 0x000fc800078e0203 */
[----:B--2---:R-:W-:Y:S01]  /*1c20*/  IMAD.IADD R0, R3, 0x1, -R4 ;  /* 0x0000000103007824 */ /* 0x004fe200078e0a04 */
        /* <DEDUP_REMOVED lines=10> */
.L_x_4867:
[----:B------:R-:W-:-:S13]  /*1cd0*/  ISETP.NE.AND P0, PT, R15, 0x1, PT ;  /* 0x000000010f00780c */ /* 0x000fda0003f05270 */
[----:B------:R-:W0:Y:S02]  /*1ce0*/  @P0 LDC.64 R4, c[0x0][0x9e8] ;  /* 0x00027a00ff040b82 */ /* 0x000e240000000a00 */
[----:B0-----:R-:W-:-:S05]  /*1cf0*/  @P0 IMAD.HI.U32 R4, R3, R4, RZ ;  /* 0x0000000403040227 */ /* 0x001fca00078e00ff */
[----:B------:R-:W-:-:S07]  /*1d00*/  @P0 SHF.R.U32.HI R3, RZ, R5, R4 ;  /* 0x00000005ff030219 */ /* 0x000fce0000011604 */
.L_x_4868:
[----:B------:R-:W-:-:S05]  /*1d10*/  IMAD R3, R3, R15, RZ ;  /* 0x0000000f03037224 */ /* 0x000fca00078e02ff */
[----:B------:R-:W-:-:S07]  /*1d20*/  VIMNMX R0, R0, R3, !PT ;  /* 0x0000000300007248 */ /* 0x000fce0007fe0100 */
.L_x_4866:
[----:B------:R-:W-:Y:S01]  /*1d30*/  VIADD R14, R14, 0x5f ;  /* 0x0000005f0e0e7836 */ /* 0x000fe20000000000 */
[----:B------:R-:W-:Y:S01]  /*1d40*/  R2UR UR4, R25 ;  /* 0x00000000190472ca */ /* 0x000fe200000e0000 */
[----:B------:R-:W-:Y:S01]  /*1d50*/  IMAD.HI R0, R0, 0x2aaaaaab, RZ ;  /* 0x2aaaaaab00007827 */ /* 0x000fe200078e02ff */
[----:B------:R-:W-:-:S03]  /*1d60*/  PLOP3.LUT P1, PT, PT, PT, PT, 0x80, 0x0 ;  /* 0x000000000000781c */ /* 0x000fc60003f2f070 */
[----:B------:R-:W-:Y:S01]  /*1d70*/  IMAD.HI R14, R14, 0x2aaaaaab, RZ ;  /* 0x2aaaaaab0e0e7827 */ /* 0x000fe200078e02ff */
[----:B------:R-:W-:-:S03]  /*1d80*/  SHF.R.U32.HI R5, RZ, 0x1f, R0 ;  /* 0x0000001fff057819 */ /* 0x000fc60000011600 */
[C---:B------:R-:W-:Y:S01]  /*1d90*/  VIADD R26, R198.reuse, 0x30 ;  /* 0x00000030c61a7836 */ /* 0x040fe20000000000 */
[----:B------:R-:W-:Y:S01]  /*1da0*/  SHF.R.U32.HI R3, RZ, 0x1f, R14 ;  /* 0x0000001fff037819 */ /* 0x000fe2000001160e */
[----:B------:R-:W-:Y:S01]  /*1db0*/  VIADD R27, R198, 0x10 ;  /* 0x00000010c61b7836 */ /* 0x000fe20000000000 */
[----:B------:R-:W-:Y:S01]  /*1dc0*/  LEA.HI.SX32 R5, R0, R5, 0x1c ;  /* 0x0000000500057211 */ /* 0x000fe200078fe2ff */
[----:B------:R-:W-:Y:S01]  /*1dd0*/  ULOP3.LUT UR46, UR4, 0x1, URZ, 0xfc, !UPT ;  /* 0x00000001042e7892 */ /* 0x000fe2000f8efc3f */
[----:B------:R-:W-:Y:S02]  /*1de0*/  LEA.HI.SX32 R14, R14, R3, 0x1c ;  /* 0x000000030e0e7211 */ /* 0x000fe400078fe2ff */
[----:B------:R-:W-:Y:S02]  /*1df0*/  VIMNMX R5, RZ, R5, !PT ;  /* 0x00000005ff057248 */ /* 0x000fe40007fe0100 */
[----:B------:R-:W-:-:S03]  /*1e00*/  VIMNMX R3, R73, R14, PT ;  /* 0x0000000e49037248 */ /* 0x000fc60003fe0100 */
[--C-:B------:R-:W-:Y:S02]  /*1e10*/  IMAD R5, R5, 0x60, -R12.reuse ;  /* 0x0000006005057824 */ /* 0x100fe400078e0a0c */
[----:B------:R-:W-:-:S03]  /*1e20*/  IMAD R12, R3, 0x60, -R12 ;  /* 0x00000060030c7824 */ /* 0x000fc600078e0a0c */
[----:B------:R-:W-:Y:S02]  /*1e30*/  VIMNMX R5, RZ, R5, !PT ;  /* 0x00000005ff057248 */ /* 0x000fe40007fe0100 */
[----:B------:R-:W-:-:S03]  /*1e40*/  VIMNMX R12, R12, R193, PT ;  /* 0x000000c10c0c7248 */ /* 0x000fc60003fe0100 */
[----:B------:R-:W-:Y:S01]  /*1e50*/  IMAD.WIDE.U32 R74, R5, -0x55555555, RZ ;  /* 0xaaaaaaab054a7825 */ /* 0x000fe200078e00ff */
[----:B------:R-:W-:-:S04]  /*1e60*/  ISETP.GT.AND P0, PT, R12, R5, PT ;  /* 0x000000050c00720c */ /* 0x000fc80003f04270 */
[----:B------:R-:W-:-:S05]  /*1e70*/  SHF.R.U32.HI R74, RZ, 0x6, R75 ;  /* 0x00000006ff4a7819 */ /* 0x000fca000001164b */
[----:B------:R-:W-:-:S04]  /*1e80*/  IMAD.MOV.U32 R24, RZ, RZ, R74 ;  /* 0x000000ffff187224 */ /* 0x000fc800078e004a */
[----:B------:R-:W-:-:S04]  /*1e90*/  @P0 VIADD R0, R12, 0x5f ;  /* 0x0000005f0c000836 */ /* 0x000fc80000000000 */
[----:B------:R-:W-:-:S05]  /*1ea0*/  @P0 IMAD.HI R0, R0, 0x2aaaaaab, RZ ;  /* 0x2aaaaaab00000827 */ /* 0x000fca00078e02ff */
[----:B------:R-:W-:-:S04]  /*1eb0*/  @P0 SHF.R.U32.HI R3, RZ, 0x1f, R0 ;  /* 0x0000001fff030819 */ /* 0x000fc80000011600 */
[----:B------:R-:W-:-:S04]  /*1ec0*/  @P0 LEA.HI.SX32 R24, R0, R3, 0x1c ;  /* 0x0000000300180211 */ /* 0x000fc800078fe2ff */
[----:B------:R-:W-:-:S13]  /*1ed0*/  ISETP.GT.AND P0, PT, R24, R74, PT ;  /* 0x0000004a1800720c */ /* 0x000fda0003f04270 */
[----:B------:R-:W-:Y:S05]  /*1ee0*/  @!P0 BRA `(.L_x_4869) ;  /* 0x0000002400c08947 */ /* 0x000fea0003800000 */
[----:B------:R-:W-:-:S04]  /*1ef0*/  UIADD3 UR4, UR41, 0x1e400, URZ ;  /* 0x0001e40029047890 */ /* 0x000fc8000fffe03f */
        /* <DEDUP_REMOVED lines=19> */
.L_x_4870:
[----:B------:R-:W2:Y:S04]  /*2030*/  LDL R32, [R1+0x280] ;  /* 0x0002800001207983 */ /* 0x000ea80000100800 */
[----:B------:R-:W3:Y:S01]  /*2040*/  LDL R34, [R1+0x284] ;  /* 0x0002840001227983 */ /* 0x000ee20000100800 */
[----:B------:R-:W-:-:S04]  /*2050*/  UIADD3 UR4, UP0, UR36, 0x1e400, URZ ;  /* 0x0001e40024047890 */ /* 0x000fc8000ff1e03f */
[----:B------:R-:W-:Y:S01]  /*2060*/  UIADD3.X UR5, URZ, UR37, URZ, UP0, !UPT ;  /* 0x000000253f057290 */ /* 0x000fe200087fe43f */
[----:B------:R-:W-:Y:S02]  /*2070*/  IMAD.U32 R25, RZ, RZ, UR41 ;  /* 0x00000029ff197e24 */ /* 0x000fe4000f8e00ff */
[----:B------:R-:W-:-:S03]  /*2080*/  IMAD.U32 R4, RZ, RZ, UR4 ;  /* 0x00000004ff047e24 */ /* 0x000fc6000f8e00ff */
[----:B------:R-:W-:Y:S02]  /*2090*/  IMAD.U32 R5, RZ, RZ, UR5 ;  /* 0x00000005ff057e24 */ /* 0x000fe4000f8e00ff */
[----:B------:R-:W-:-:S03]  /*20a0*/  VIADD R25, R25, 0x400 ;  /* 0x0000040019197836 */ /* 0x000fc60000000000 */
[----:B------:R0:W-:Y:S02]  /*20b0*/  STL.64 [R1+0x38], R4 ;  /* 0x0000380401007387 */ /* 0x0001e40000100a00 */
[----:B------:R-:W-:Y:S02]  /*20c0*/  LOP3.LUT P0, RZ, R25, 0x3ff, RZ, 0xc0, !PT ;  /* 0x000003ff19ff7812 */ /* 0x000fe4000780c0ff */
[----:B--2---:R-:W-:Y:S02]  /*20d0*/  R2UR UR7, R32 ;  /* 0x00000000200772ca */ /* 0x004fe400000e0000 */
[----:B---3--:R-:W-:-:S11]  /*20e0*/  R2UR UR6, R34 ;  /* 0x00000000220672ca */ /* 0x008fd600000e0000 */
[----:B------:R-:W-:-:S05]  /*20f0*/  IMAD.U32 R28, RZ, RZ, UR7 ;  /* 0x00000007ff1c7e24 */ /* 0x000fca000f8e00ff */
[----:B------:R-:W-:-:S05]  /*2100*/  IADD3 R28, P1, R28, 0x38, RZ ;  /* 0x000000381c1c7810 */ /* 0x000fca0007f3e0ff */
[----:B------:R-:W-:Y:S01]  /*2110*/  IMAD.X R29, RZ, RZ, UR6, P1 ;  /* 0x00000006ff1d7e24 */ /* 0x000fe200088e06ff */
[----:B0-----:R-:W-:Y:S07]  /*2120*/  @!P0 BRA `(.L_x_4871) ;  /* 0x0000000000408947 */ /* 0x001fee0003800000 */
        /* <DEDUP_REMOVED lines=16> */
.L_x_4871:
[----:B------:R-:W0:Y:S01]  /*2230*/  LDC.64 R4, c[0x0][0x9f8] ;  /* 0x00027e00ff047b82 */ /* 0x000e220000000a00 */
[----:B------:R-:W-:Y:S01]  /*2240*/  IMAD.MOV.U32 R35, RZ, RZ, R31 ;  /* 0x000000ffff237224 */ /* 0x000fe200078e001f */
[----:B------:R-:W2:Y:S01]  /*2250*/  LDL.64 R20, [R1+0x38] ;  /* 0x0000380001147983 */ /* 0x000ea20000100a00 */
[----:B------:R-:W-:Y:S01]  /*2260*/  R2UR UR22, R32 ;  /* 0x00000000201672ca */ /* 0x000fe200000e0000 */
[----:B------:R-:W-:Y:S01]  /*2270*/  ULDC.64 UR16, c[0x0][0x3f8] ;  /* 0x0000fe0000107ab9 */ /* 0x000fe20000000a00 */
[----:B------:R-:W-:Y:S01]  /*2280*/  R2UR UR23, R34 ;  /* 0x00000000221772ca */ /* 0x000fe200000e0000 */
[----:B------:R-:W-:Y:S01]  /*2290*/  ULDC.64 UR14, c[0x0][0x408] ;  /* 0x00010200000e7ab9 */ /* 0x000fe20000000a00 */
[----:B------:R-:W-:Y:S01]  /*22a0*/  USHF.R.S32.HI UR10, URZ, 0x1f, UR45 ;  /* 0x0000001f3f0a7899 */ /* 0x000fe2000801142d */
[----:B------:R-:W-:Y:S01]  /*22b0*/  ULDC.64 UR8, c[0x0][0x3e8] ;  /* 0x0000fa0000087ab9 */ /* 0x000fe20000000a00 */
[----:B0-----:R-:W-:-:S04]  /*22c0*/  ISETP.NE.U32.AND P0, PT, R4, RZ, PT ;  /* 0x000000ff0400720c */ /* 0x001fc80003f05070 */
[----:B------:R-:W-:-:S13]  /*22d0*/  ISETP.NE.AND.EX P0, PT, R5, RZ, PT, P0 ;  /* 0x000000ff0500720c */ /* 0x000fda0003f05300 */
[----:B------:R-:W0:Y:S02]  /*22e0*/  @P0 LDC.64 R4, c[0x0][0x9f8] ;  /* 0x00027e00ff040b82 */ /* 0x000e240000000a00 */
[----:B0-----:R-:W-:-:S05]  /*22f0*/  @P0 IMAD.WIDE R4, R31, 0x4, R4 ;  /* 0x000000041f040825 */ /* 0x001fca00078e0204 */
[----:B------:R0:W3:Y:S01]  /*2300*/  @P0 LDG.E R35, desc[UR38][R4.64] ;  /* 0x0000002604230981 */ /* 0x0000e2000c1e1900 */
[----:B------:R-:W-:Y:S01]  /*2310*/  UIADD3 UR5, UP2, UR22, 0x140, URZ ;  /* 0x0000014016057890 */ /* 0x000fe2000ff5e03f */
[----:B------:R-:W-:Y:S01]  /*2320*/  IMAD.MOV.U32 R3, RZ, RZ, 0x1 ;  /* 0x00000001ff037424 */ /* 0x000fe200078e00ff */
[----:B------:R-:W-:Y:S01]  /*2330*/  UIADD3 UR19, UP1, UR22, 0x210, URZ ;  /* 0x0000021016137890 */ /* 0x000fe2000ff3e03f */
[----:B------:R-:W-:Y:S01]  /*2340*/  IMAD.IADD R0, R33, 0x1, R30 ;  /* 0x0000000121007824 */ /* 0x000fe200078e021e */
[----:B------:R-:W-:Y:S01]  /*2350*/  UIADD3.X UR18, URZ, UR23, URZ, UP2, !UPT ;  /* 0x000000173f127290 */ /* 0x000fe200097fe43f */
[----:B------:R-:W-:Y:S01]  /*2360*/  STL.128 [R1+0x100], RZ ;  /* 0x000100ff01007387 */ /* 0x000fe20000100c00 */
[----:B------:R-:W-:Y:S02]  /*2370*/  UIADD3 UR11, UP3, UR22, 0x40, URZ ;  /* 0x00000040160b7890 */ /* 0x000fe4000ff7e03f */
[----:B------:R-:W-:Y:S01]  /*2380*/  UIADD3 UR4, UP5, UR22, 0x68, URZ ;  /* 0x0000006816047890 */ /* 0x000fe2000ffbe03f */
[----:B------:R-:W-:Y:S01]  /*2390*/  IMAD.U32 R6, RZ, RZ, UR5 ;  /* 0x00000005ff067e24 */ /* 0x000fe2000f8e00ff */
[----:B------:R-:W-:Y:S01]  /*23a0*/  UIADD3.X UR20, URZ, UR23, URZ, UP1, !UPT ;  /* 0x000000173f147290 */ /* 0x000fe20008ffe43f */
[----:B------:R-:W-:Y:S01]  /*23b0*/  IMAD.U32 R7, RZ, RZ, UR18 ;  /* 0x00000012ff077e24 */ /* 0x000fe2000f8e00ff */
[----:B------:R-:W-:Y:S01]  /*23c0*/  UIADD3.X UR18, URZ, UR23, URZ, UP3, !UPT ;  /* 0x000000173f127290 */ /* 0x000fe20009ffe43f */
[----:B0-----:R-:W-:Y:S01]  /*23d0*/  IMAD.U32 R4, RZ, RZ, UR19 ;  /* 0x00000013ff047e24 */ /* 0x001fe2000f8e00ff */
[----:B------:R-:W-:Y:S01]  /*23e0*/  UIADD3.X UR5, URZ, UR23, URZ, UP5, !UPT ;  /* 0x000000173f057290 */ /* 0x000fe2000affe43f */
[----:B------:R-:W0:Y:S01]  /*23f0*/  S2R R36, SR_TID.X ;  /* 0x0000000000247919 */ /* 0x000e220000002100 */
[----:B------:R-:W-:Y:S01]  /*2400*/  IMAD.U32 R5, RZ, RZ, UR20 ;  /* 0x00000014ff057e24 */ /* 0x000fe2000f8e00ff */
[----:B------:R-:W-:Y:S01]  /*2410*/  UIADD3 UR21, UP0, UR22, 0x220, URZ ;  /* 0x0000022016157890 */ /* 0x000fe2000ff1e03f */
[----:B------:R-:W-:Y:S01]  /*2420*/  IMAD.U32 R8, RZ, RZ, UR11 ;  /* 0x0000000bff087e24 */ /* 0x000fe2000f8e00ff */
[----:B------:R-:W-:Y:S01]  /*2430*/  UIMAD.WIDE.U32 UR12, UR16, 0x60, URZ ;  /* 0x00000060100c78a5 */ /* 0x000fe2000f8e003f */
[----:B------:R-:W-:Y:S01]  /*2440*/  IMAD.U32 R10, RZ, RZ, UR4 ;  /* 0x00000004ff0a7e24 */ /* 0x000fe2000f8e00ff */
[----:B------:R-:W-:Y:S01]  /*2450*/  UIMAD UR4, UR17, 0x60, URZ ;  /* 0x00000060110478a4 */ /* 0x000fe2000f8e023f */
[----:B------:R-:W-:Y:S01]  /*2460*/  IMAD.U32 R9, RZ, RZ, UR18 ;  /* 0x00000012ff097e24 */ /* 0x000fe2000f8e00ff */
[----:B------:R-:W-:Y:S01]  /*2470*/  UIADD3 UR7, UP4, UR22, 0x60, URZ ;  /* 0x0000006016077890 */ /* 0x000fe2000ff9e03f */
[----:B------:R-:W-:Y:S01]  /*2480*/  IMAD.U32 R11, RZ, RZ, UR5 ;  /* 0x00000005ff0b7e24 */ /* 0x000fe2000f8e00ff */
[----:B------:R1:W-:Y:S01]  /*2490*/  STL.128 [R1+0x240], R4 ;  /* 0x0002400401007387 */ /* 0x0003e20000100c00 */
[----:B------:R-:W-:-:S03]  /*24a0*/  UIADD3.X UR19, URZ, UR23, URZ, UP0, !UPT ;  /* 0x000000173f137290 */ /* 0x000fc600087fe43f */
[----:B------:R-:W-:Y:S01]  /*24b0*/  STL.128 [R1+0xc0], RZ ;  /* 0x0000c0ff01007387 */ /* 0x000fe20000100c00 */
[----:B------:R-:W-:Y:S01]  /*24c0*/  UIADD3 UR4, UR13, UR4, URZ ;  /* 0x000000040d047290 */ /* 0x000fe2000fffe03f */
[----:B------:R-:W-:Y:S01]  /*24d0*/  SHF.R.S32.HI R199, RZ, 0x1f, R198 ;  /* 0x0000001fffc77819 */ /* 0x000fe200000114c6 */
[----:B------:R-:W-:Y:S01]  /*24e0*/  UIMAD UR6, UR10, UR16, URZ ;  /* 0x000000100a0672a4 */ /* 0x000fe2000f8e023f */
[----:B------:R4:W-:Y:S01]  /*24f0*/  STL.U8 [R1+0x140], R3 ;  /* 0x0001400301007387 */ /* 0x0009e20000100000 */
[----:B------:R-:W-:Y:S01]  /*2500*/  UIADD3.X UR5, URZ, UR23, URZ, UP4, !UPT ;  /* 0x000000173f057290 */ /* 0x000fe2000a7fe43f */
[----:B------:R-:W-:Y:S02]  /*2510*/  IMAD.U32 R12, RZ, RZ, UR19 ;  /* 0x00000013ff0c7e24 */ /* 0x000fe4000f8e00ff */
[----:B------:R-:W-:Y:S04]  /*2520*/  STL.128 [R1+0x120], RZ ;  /* 0x000120ff01007387 */ /* 0x000fe80000100c00 */
[----:B------:R-:W-:Y:S01]  /*2530*/  STL.128 [R1+0xe0], RZ ;  /* 0x0000e0ff01007387 */ /* 0x000fe20000100c00 */
[----:B-1----:R-:W-:Y:S01]  /*2540*/  IMAD.MOV.U32 R4, RZ, RZ, R8 ;  /* 0x000000ffff047224 */ /* 0x002fe200078e0008 */
[----:B------:R-:W-:Y:S01]  /*2550*/  SHF.R.S32.HI R19, RZ, 0x1f, R18 ;  /* 0x0000001fff137819 */ /* 0x000fe20000011412 */
[----:B------:R-:W-:Y:S01]  /*2560*/  IMAD.MOV.U32 R5, RZ, RZ, R9 ;  /* 0x000000ffff057224 */ /* 0x000fe200078e0009 */
[----:B------:R-:W1:Y:S01]  /*2570*/  LDC.64 R30, c[0x0][0xa08] ;  /* 0x00028200ff1e7b82 */ /* 0x000e620000000a00 */
[----:B------:R-:W-:Y:S01]  /*2580*/  IMAD.MOV.U32 R6, RZ, RZ, R10 ;  /* 0x000000ffff067224 */ /* 0x000fe200078e000a */
[----:B------:R-:W-:Y:S01]  /*2590*/  STL [R1+0x60], R193 ;  /* 0x000060c101007387 */ /* 0x000fe20000100800 */
[----:B------:R-:W-:-:S02]  /*25a0*/  IMAD.MOV.U32 R7, RZ, RZ, R11 ;  /* 0x000000ffff077224 */ /* 0x000fc400078e000b */
[----:B----4-:R-:W-:Y:S01]  /*25b0*/  IMAD.U32 R3, RZ, RZ, UR21 ;  /* 0x00000015ff037e24 */ /* 0x010fe2000f8e00ff */
[----:B------:R-:W-:Y:S01]  /*25c0*/  STL [R1+0x160], R0 ;  /* 0x0001600001007387 */ /* 0x000fe20000100800 */
[----:B------:R-:W-:Y:S02]  /*25d0*/  IMAD.U32 R10, RZ, RZ, UR12 ;  /* 0x0000000cff0a7e24 */ /* 0x000fe4000f8e00ff */
[----:B0-----:R-:W-:Y:S01]  /*25e0*/  VIADD R192, R36, 0xffffff80 ;  /* 0xffffff8024c07836 */ /* 0x001fe20000000000 */
[----:B------:R0:W-:Y:S01]  /*25f0*/  STL.128 [R1+0x250], R4 ;  /* 0x0002500401007387 */ /* 0x0001e20000100c00 */
[----:B------:R-:W-:Y:S01]  /*2600*/  IMAD.U32 R11, RZ, RZ, UR13 ;  /* 0x0000000dff0b7e24 */ /* 0x000fe2000f8e00ff */
[----:B------:R-:W-:Y:S01]  /*2610*/  UIMAD.WIDE.U32 UR12, UR14, 0x60, URZ ;  /* 0x000000600e0c78a5 */ /* 0x000fe2000f8e003f */
[----:B------:R-:W-:Y:S01]  /*2620*/  IMAD.U32 R9, RZ, RZ, UR5 ;  /* 0x00000005ff097e24 */ /* 0x000fe2000f8e00ff */
[----:B------:R-:W-:Y:S02]  /*2630*/  USHF.L.U32 UR11, UR16, 0x6, URZ ;  /* 0x00000006100b7899 */ /* 0x000fe4000800063f */
[----:B------:R-:W-:Y:S01]  /*2640*/  USHF.L.U32 UR18, UR14, 0x6, URZ ;  /* 0x000000060e127899 */ /* 0x000fe2000800063f */
[----:B------:R-:W-:Y:S01]  /*2650*/  IMAD.U32 R8, RZ, RZ, UR7 ;  /* 0x00000007ff087e24 */ /* 0x000fe2000f8e00ff */
[----:B------:R-:W-:-:S02]  /*2660*/  USHF.L.U64.HI UR5, UR16, 0x6, UR17 ;  /* 0x0000000610057899 */ /* 0x000fc40008010211 */
[----:B------:R-:W-:Y:S01]  /*2670*/  UIMAD UR6, UR45, UR17, UR6 ;  /* 0x000000112d0672a4 */ /* 0x000fe2000f8e0206 */
[----:B------:R-:W-:Y:S01]  /*2680*/  IMAD.WIDE.U32 R14, R203, UR16, R18 ;  /* 0x00000010cb0e7c25 */ /* 0x000fe2000f8e0012 */
[----:B------:R-:W-:Y:S03]  /*2690*/  STL.64 [R1+0x1a0], RZ ;  /* 0x0001a0ff01007387 */ /* 0x000fe60000100a00 */
[----:B------:R-:W-:Y:S01]  /*26a0*/  IMAD.MOV.U32 R194, RZ, RZ, R192 ;  /* 0x000000ffffc27224 */ /* 0x000fe200078e00c0 */
[----:B------:R-:W-:Y:S01]  /*26b0*/  STL.128 [R1+0x1c0], RZ ;  /* 0x0001c0ff01007387 */ /* 0x000fe20000100c00 */
[----:B0-----:R-:W-:Y:S02]  /*26c0*/  IMAD.MOV.U32 R6, RZ, RZ, R3 ;  /* 0x000000ffff067224 */ /* 0x001fe400078e0003 */
[----:B------:R-:W-:Y:S01]  /*26d0*/  IMAD.U32 R3, RZ, RZ, UR4 ;  /* 0x00000004ff037e24 */ /* 0x000fe2000f8e00ff */
[----:B------:R-:W-:Y:S01]  /*26e0*/  UIMAD UR4, UR15, 0x60, URZ ;  /* 0x000000600f0478a4 */ /* 0x000fe2000f8e023f */
[----:B------:R-:W-:Y:S01]  /*26f0*/  IMAD.MOV.U32 R4, RZ, RZ, R28 ;  /* 0x000000ffff047224 */ /* 0x000fe200078e001c */
[----:B------:R-:W-:Y:S01]  /*2700*/  STL.64 [R1+0x188], RZ ;  /* 0x000188ff01007387 */ /* 0x000fe20000100a00 */
[----:B------:R-:W-:-:S02]  /*2710*/  IMAD.MOV.U32 R5, RZ, RZ, R29 ;  /* 0x000000ffff057224 */ /* 0x000fc400078e001d */
[----:B------:R-:W-:Y:S01]  /*2720*/  IMAD.MOV.U32 R7, RZ, RZ, R12 ;  /* 0x000000ffff077224 */ /* 0x000fe200078e000c */
[----:B------:R-:W-:Y:S01]  /*2730*/  UIADD3 UR4, UR13, UR4, URZ ;  /* 0x000000040d047290 */ /* 0x000fe2000fffe03f */
[----:B------:R-:W-:Y:S01]  /*2740*/  STL.64 [R1+0x1b0], RZ ;  /* 0x0001b0ff01007387 */ /* 0x000fe20000100a00 */
[----:B------:R-:W-:-:S03]  /*2750*/  IMAD.MOV.U32 R195, RZ, RZ, R192 ;  /* 0x000000ffffc37224 */ /* 0x000fc600078e00c0 */
[----:B------:R0:W-:Y:S01]  /*2760*/  STL.128 [R1+0x260], R4 ;  /* 0x0002600401007387 */ /* 0x0001e20000100c00 */
[----:B------:R-:W-:-:S03]  /*2770*/  USHF.L.U64.HI UR7, UR14, 0x6, UR15 ;  /* 0x000000060e077899 */ /* 0x000fc6000801020f */
[----:B------:R4:W-:Y:S01]  /*2780*/  STL.64 [R1+0x228], R8 ;  /* 0x0002280801007387 */ /* 0x0009e20000100a00 */
[----:B------:R-:W-:Y:S02]  /*2790*/  IMAD.U32 R11, RZ, RZ, UR13 ;  /* 0x0000000dff0b7e24 */ /* 0x000fe4000f8e00ff */
[----:B------:R-:W-:Y:S01]  /*27a0*/  IMAD.WIDE.U32 R12, R203, UR16, R198 ;  /* 0x00000010cb0c7c25 */ /* 0x000fe2000f8e00c6 */
[----:B------:R-:W-:Y:S04]  /*27b0*/  STL [R1+0xf8], RZ ;  /* 0x0000f8ff01007387 */ /* 0x000fe80000100800 */
[----:B------:R-:W-:Y:S01]  /*27c0*/  STL [R1+0x118], RZ ;  /* 0x000118ff01007387 */ /* 0x000fe20000100800 */
[----:B0-----:R-:W-:-:S03]  /*27d0*/  IMAD.MOV.U32 R6, RZ, RZ, R10 ;  /* 0x000000ffff067224 */ /* 0x001fc600078e000a */
[----:B------:R-:W-:Y:S01]  /*27e0*/  STL [R1+0xb8], RZ ;  /* 0x0000b8ff01007387 */ /* 0x000fe20000100800 */
[----:B------:R-:W-:Y:S02]  /*27f0*/  IMAD.MOV.U32 R7, RZ, RZ, R3 ;  /* 0x000000ffff077224 */ /* 0x000fe400078e0003 */
[----:B------:R-:W-:Y:S01]  /*2800*/  IMAD.U32 R4, RZ, RZ, UR11 ;  /* 0x0000000bff047e24 */ /* 0x000fe2000f8e00ff */
[----:B------:R-:W-:Y:S01]  /*2810*/  STL [R1+0xd8], RZ ;  /* 0x0000d8ff01007387 */ /* 0x000fe20000100800 */
[----:B------:R-:W-:Y:S02]  /*2820*/  IMAD.U32 R5, RZ, RZ, UR5 ;  /* 0x00000005ff057e24 */ /* 0x000fe4000f8e00ff */
[----:B------:R-:W-:Y:S01]  /*2830*/  IMAD.U32 R3, RZ, RZ, UR4 ;  /* 0x00000004ff037e24 */ /* 0x000fe2000f8e00ff */
[----:B------:R-:W-:Y:S04]  /*2840*/  STL.64 [R1+0x198], RZ ;  /* 0x000198ff01007387 */ /* 0x000fe80000100a00 */
[----:B------:R-:W-:Y:S04]  /*2850*/  STL.128 [R1+0xc0], R4 ;  /* 0x0000c00401007387 */ /* 0x000fe80000100c00 */
[----:B------:R0:W-:Y:S01]  /*2860*/  STL.128 [R1+0x100], R4 ;  /* 0x0001000401007387 */ /* 0x0001e20000100c00 */
[----:B------:R-:W-:Y:S01]  /*2870*/  UIMAD.WIDE.U32 UR4, UR45, UR16, URZ ;  /* 0x000000102d0472a5 */ /* 0x000fe2000f8e003f */
[----:B----4-:R-:W-:-:S02]  /*2880*/  IMAD.U32 R8, RZ, RZ, UR7 ;  /* 0x00000007ff087e24 */ /* 0x010fc4000f8e00ff */
[----:B------:R-:W-:Y:S01]  /*2890*/  STL [R1+0x190], RZ ;  /* 0x000190ff01007387 */ /* 0x000fe20000100800 */
[----:B------:R-:W-:Y:S02]  /*28a0*/  ULEA UR8, UP0, UR4, UR8, 0x1 ;  /* 0x0000000804087291 */ /* 0x000fe4000f80083f */
[----:B------:R-:W-:Y:S01]  /*28b0*/  UIADD3 UR5, UR5, UR6, URZ ;  /* 0x0000000605057290 */ /* 0x000fe2000fffe03f */
[----:B------:R-:W-:Y:S04]  /*28c0*/  STL [R1+0x1b8], RZ ;  /* 0x0001b8ff01007387 */ /* 0x000fe80000100800 */
[----:B------:R-:W-:Y:S01]  /*28d0*/  STL.64 [R1+0x158], R192 ;  /* 0x000158c001007387 */ /* 0x000fe20000100a00 */
[----:B0-----:R-:W-:-:S03]  /*28e0*/  IMAD.MOV.U32 R7, RZ, RZ, R3 ;  /* 0x000000ffff077224 */ /* 0x001fc600078e0003 */
[----:B------:R-:W-:Y:S01]  /*28f0*/  STL.128 [R1+0x70], R192 ;  /* 0x000070c001007387 */ /* 0x000fe20000100c00 */
[----:B------:R-:W-:-:S04]  /*2900*/  IMAD.U32 R3, RZ, RZ, UR18 ;  /* 0x00000012ff037e24 */ /* 0x000fc8000f8e00ff */
[----:B------:R-:W-:Y:S01]  /*2910*/  IMAD.MOV.U32 R4, RZ, RZ, R3 ;  /* 0x000000ffff047224 */ /* 0x000fe200078e0003 */
[----:B------:R-:W-:Y:S01]  /*2920*/  SHF.R.S32.HI R3, RZ, 0x1f, R203 ;  /* 0x0000001fff037819 */ /* 0x000fe200000114cb */
[----:B------:R-:W-:Y:S01]  /*2930*/  IMAD.MOV.U32 R5, RZ, RZ, R8 ;  /* 0x000000ffff057224 */ /* 0x000fe200078e0008 */
[----:B------:R-:W-:Y:S01]  /*2940*/  ULDC.64 UR6, c[0x0][0x198] ;  /* 0x0000660000067ab9 */ /* 0x000fe20000000a00 */
[----:B------:R-:W-:Y:S02]  /*2950*/  ULEA.HI.X UR9, UR4, UR9, UR5, 0x1, UP0 ;  /* 0x0000000904097291 */ /* 0x000fe400080f0c05 */
[----:B------:R-:W-:Y:S01]  /*2960*/  IMAD R8, R3, UR16, RZ ;  /* 0x0000001003087c24 */ /* 0x000fe2000f8e02ff */
[----:B------:R-:W-:Y:S01]  /*2970*/  UIADD3 UR13, UP0, UR6, 0x70, URZ ;  /* 0x00000070060d7890 */ /* 0x000fe2000ff1e03f */
[----:B------:R-:W-:Y:S01]  /*2980*/  IMAD.U32 R10, RZ, RZ, UR12 ;  /* 0x0000000cff0a7e24 */ /* 0x000fe2000f8e00ff */
[----:B------:R-:W-:Y:S01]  /*2990*/  ULDC.64 UR4, c[0x0][0x400] ;  /* 0x0001000000047ab9 */ /* 0x000fe20000000a00 */
[----:B------:R-:W-:Y:S01]  /*29a0*/  IMAD R29, R203, UR17, R8 ;  /* 0x00000011cb1d7c24 */ /* 0x000fe2000f8e0208 */
[----:B------:R-:W-:Y:S01]  /*29b0*/  UIADD3.X UR18, URZ, UR7, URZ, UP0, !UPT ;  /* 0x000000073f127290 */ /* 0x000fe200087fe43f */
[----:B------:R-:W-:Y:S01]  /*29c0*/  IMAD.MOV.U32 R6, RZ, RZ, R10 ;  /* 0x000000ffff067224 */ /* 0x000fe200078e000a */
[----:B------:R-:W-:Y:S01]  /*29d0*/  UIMAD UR12, UR10, UR14, URZ ;  /* 0x0000000e0a0c72a4 */ /* 0x000fe2000f8e023f */
[----:B------:R-:W-:Y:S01]  /*29e0*/  IMAD.U32 R9, RZ, RZ, UR22 ;  /* 0x00000016ff097e24 */ /* 0x000fe2000f8e00ff */
[----:B------:R-:W-:Y:S01]  /*29f0*/  LEA R10, P0, R12, UR8, 0x1 ;  /* 0x000000080c0a7c11 */ /* 0x000fe2000f8008ff */
[----:B------:R-:W-:Y:S01]  /*2a00*/  IMAD.IADD R8, R13, 0x1, R29 ;  /* 0x000000010d087824 */ /* 0x000fe200078e021d */
[----:B------:R-:W-:Y:S01]  /*2a10*/  STL.128 [R1+0xe0], R4 ;  /* 0x0000e00401007387 */ /* 0x000fe20000100c00 */
[----:B------:R-:W-:-:S02]  /*2a20*/  UIMAD.WIDE.U32 UR10, UR45, UR14, URZ ;  /* 0x0000000e2d0a72a5 */ /* 0x000fc4000f8e003f */
[----:B------:R-:W-:Y:S01]  /*2a30*/  UIMAD UR17, UR45, UR15, UR12 ;  /* 0x0000000f2d1172a4 */ /* 0x000fe2000f8e020c */
[----:B------:R0:W-:Y:S01]  /*2a40*/  STL.128 [R1+0x120], R4 ;  /* 0x0001200401007387 */ /* 0x0001e20000100c00 */
[----:B------:R-:W-:Y:S01]  /*2a50*/  LEA.HI.X R11, R12, UR9, R8, 0x1, P0 ;  /* 0x000000090c0b7c11 */ /* 0x000fe200080f0c08 */
[----:B------:R-:W-:Y:S01]  /*2a60*/  IMAD R8, R3, UR14, RZ ;  /* 0x0000000e03087c24 */ /* 0x000fe2000f8e02ff */
[----:B------:R-:W-:Y:S02]  /*2a70*/  ULEA UR12, UP0, UR10, UR4, 0x1 ;  /* 0x000000040a0c7291 */ /* 0x000fe4000f80083f */
[----:B------:R-:W-:Y:S01]  /*2a80*/  UIADD3 UR17, UR11, UR17, URZ ;  /* 0x000000110b117290 */ /* 0x000fe2000fffe03f */
[----:B------:R-:W-:Y:S02]  /*2a90*/  IMAD R33, R203, UR15, R8 ;  /* 0x0000000fcb217c24 */ /* 0x000fe4000f8e0208 */
[----:B0-----:R-:W-:Y:S02]  /*2aa0*/  IMAD.U32 R7, RZ, RZ, UR23 ;  /* 0x00000017ff077e24 */ /* 0x001fe4000f8e00ff */
[----:B------:R-:W-:-:S02]  /*2ab0*/  IMAD.U32 R4, RZ, RZ, UR13 ;  /* 0x0000000dff047e24 */ /* 0x000fc4000f8e00ff */
[----:B------:R-:W-:Y:S02]  /*2ac0*/  IMAD.U32 R5, RZ, RZ, UR18 ;  /* 0x00000012ff057e24 */ /* 0x000fe4000f8e00ff */
[----:B------:R-:W-:Y:S01]  /*2ad0*/  IMAD.MOV.U32 R6, RZ, RZ, R9 ;  /* 0x000000ffff067224 */ /* 0x000fe200078e0009 */
[----:B------:R-:W-:-:S04]  /*2ae0*/  ULEA.HI.X UR17, UR10, UR5, UR17, 0x1, UP0 ;  /* 0x000000050a117291 */ /* 0x000fc800080f0c11 */
[----:B------:R0:W-:Y:S01]  /*2af0*/  STL.128 [R1+0x230], R4 ;  /* 0x0002300401007387 */ /* 0x0001e20000100c00 */
[----:B------:R-:W-:Y:S01]  /*2b00*/  UIADD3 UR4, UP0, UR6, 0x220, URZ ;  /* 0x0000022006047890 */ /* 0x000fe2000ff1e03f */
[----:B------:R-:W-:Y:S01]  /*2b10*/  IMAD.IADD R3, R29, 0x1, R15 ;  /* 0x000000011d037824 */ /* 0x000fe200078e020f */
[----:B------:R-:W-:Y:S02]  /*2b20*/  USHF.R.S32.HI UR13, URZ, 0x1f, UR44 ;  /* 0x0000001f3f0d7899 */ /* 0x000fe4000801142c */
[----:B------:R-:W-:Y:S01]  /*2b30*/  UIADD3.X UR5, URZ, UR7, URZ, UP0, !UPT ;  /* 0x000000073f057290 */ /* 0x000fe200087fe43f */
[----:B------:R-:W-:Y:S01]  /*2b40*/  LEA R8, P1, R14, UR8, 0x1 ;  /* 0x000000080e087c11 */ /* 0x000fe2000f8208ff */
[----:B------:R-:W-:Y:S01]  /*2b50*/  ULDC.64 UR10, c[0x0][0x308] ;  /* 0x0000c200000a7ab9 */ /* 0x000fe20000000a00 */
[----:B0-----:R-:W-:-:S04]  /*2b60*/  IMAD.WIDE.U32 R4, R203, UR14, R198 ;  /* 0x0000000ecb047c25 */ /* 0x001fc8000f8e00c6 */
[----:B------:R-:W-:Y:S01]  /*2b70*/  IMAD.IADD R5, R5, 0x1, R33 ;  /* 0x0000000105057824 */ /* 0x000fe200078e0221 */
[----:B------:R-:W-:Y:S01]  /*2b80*/  LEA R12, P0, R4, UR12, 0x1 ;  /* 0x0000000c040c7c11 */ /* 0x000fe2000f8008ff */
[----:B------:R-:W-:-:S03]  /*2b90*/  UIMAD UR18, UR13, UR10, URZ ;  /* 0x0000000a0d1272a4 */ /* 0x000fc6000f8e023f */
[----:B------:R-:W-:Y:S01]  /*2ba0*/  LEA.HI.X R13, R4, UR17, R5, 0x1, P0 ;  /* 0x00000011040d7c11 */ /* 0x000fe200080f0c05 */
[----:B------:R-:W-:Y:S01]  /*2bb0*/  IMAD.WIDE.U32 R4, R203, UR14, R18 ;  /* 0x0000000ecb047c25 */ /* 0x000fe2000f8e0012 */
[----:B------:R-:W-:Y:S01]  /*2bc0*/  UIADD3 UR16, UP1, UR6, 0x22c, URZ ;  /* 0x0000022c06107890 */ /* 0x000fe2000ff3e03f */
[----:B------:R-:W-:Y:S02]  /*2bd0*/  LEA.HI.X R9, R14, UR9, R3, 0x1, P1 ;  /* 0x000000090e097c11 */ /* 0x000fe400088f0c03 */
[----:B------:R-:W-:Y:S02]  /*2be0*/  IMAD.U32 R6, RZ, RZ, UR4 ;  /* 0x00000004ff067e24 */ /* 0x000fe4000f8e00ff */
[----:B------:R-:W-:Y:S01]  /*2bf0*/  IMAD.U32 R7, RZ, RZ, UR5 ;  /* 0x00000005ff077e24 */ /* 0x000fe2000f8e00ff */
[----:B------:R-:W-:Y:S01]  /*2c00*/  UIMAD.WIDE.U32 UR4, UR44, UR10, URZ ;  /* 0x0000000a2c0472a5 */ /* 0x000fe2000f8e003f */
[----:B------:R-:W-:Y:S01]  /*2c10*/  IMAD.IADD R3, R33, 0x1, R5 ;  /* 0x0000000121037824 */ /* 0x000fe200078e0205 */
[----:B------:R-:W-:Y:S01]  /*2c20*/  UIADD3.X UR10, URZ, UR7, URZ, UP1, !UPT ;  /* 0x000000073f0a7290 */ /* 0x000fe20008ffe43f */
[C---:B------:R-:W-:Y:S01]  /*2c30*/  LEA R14, P0, R4.reuse, UR12, 0x1 ;  /* 0x0000000c040e7c11 */ /* 0x040fe2000f8008ff */
[----:B------:R-:W-:Y:S01]  /*2c40*/  UIMAD UR11, UR44, UR11, UR18 ;  /* 0x0000000b2c0b72a4 */ /* 0x000fe2000f8e0212 */
[----:B------:R0:W-:Y:S01]  /*2c50*/  STL.64 [R1+0x148], R6 ;  /* 0x0001480601007387 */ /* 0x0001e20000100a00 */
[----:B------:R-:W-:Y:S01]  /*2c60*/  ULDC.64 UR6, c[0x0][0x330] ;  /* 0x0000cc0000067ab9 */ /* 0x000fe20000000a00 */
[----:B------:R-:W-:Y:S01]  /*2c70*/  LEA.HI.X R15, R4, UR17, R3, 0x1, P0 ;  /* 0x00000011040f7c11 */ /* 0x000fe200080f0c03 */
[----:B------:R-:W-:Y:S01]  /*2c80*/  UIMAD UR14, UR13, UR6, URZ ;  /* 0x000000060d0e72a4 */ /* 0x000fe2000f8e023f */
[----:B------:R-:W-:Y:S01]  /*2c90*/  SHF.R.S32.HI R3, RZ, 0x1f, R0 ;  /* 0x0000001fff037819 */ /* 0x000fe20000011400 */
[----:B------:R-:W-:Y:S01]  /*2ca0*/  UIADD3 UR13, UR5, UR11, URZ ;  /* 0x0000000b050d7290 */ /* 0x000fe2000fffe03f */
[----:B------:R-:W-:Y:S01]  /*2cb0*/  IMAD.U32 R29, RZ, RZ, UR10 ;  /* 0x0000000aff1d7e24 */ /* 0x000fe2000f8e00ff */
[----:B------:R-:W-:Y:S01]  /*2cc0*/  UIMAD.WIDE.U32 UR10, UR44, UR6, URZ ;  /* 0x000000062c0a72a5 */ /* 0x000fe2000f8e003f */
[----:B------:R-:W4:Y:S01]  /*2cd0*/  LDC.64 R32, c[0x0][0x418] ;  /* 0x00010600ff207b82 */ /* 0x000f220000000a00 */
[----:B------:R-:W-:Y:S01]  /*2ce0*/  UIMAD UR14, UR44, UR7, UR14 ;  /* 0x000000072c0e72a4 */ /* 0x000fe2000f8e020e */
[----:B------:R-:W-:-:S02]  /*2cf0*/  ULDC.64 UR18, c[0x0][0x318] ;  /* 0x0000c60000127ab9 */ /* 0x000fc40000000a00 */
[----:B------:R-:W-:Y:S01]  /*2d00*/  ULDC.64 UR6, c[0x0][0x300] ;  /* 0x0000c00000067ab9 */ /* 0x000fe20000000a00 */
[----:B0-----:R-:W-:Y:S01]  /*2d10*/  IMAD.U32 R7, RZ, RZ, UR5 ;  /* 0x00000005ff077e24 */ /* 0x001fe2000f8e00ff */
[----:B------:R-:W-:Y:S01]  /*2d20*/  ULEA UR5, UP0, UR10, UR18, 0x1 ;  /* 0x000000120a057291 */ /* 0x000fe2000f80083f */
[----:B------:R-:W-:Y:S01]  /*2d30*/  IMAD.U32 R6, RZ, RZ, UR4 ;  /* 0x00000004ff067e24 */ /* 0x000fe2000f8e00ff */
[----:B------:R-:W-:Y:S01]  /*2d40*/  UIADD3 UR11, UR11, UR14, URZ ;  /* 0x0000000e0b0b7290 */ /* 0x000fe2000fffe03f */
[----:B------:R-:W-:Y:S01]  /*2d50*/  IMAD.U32 R7, RZ, RZ, UR13 ;  /* 0x0000000dff077e24 */ /* 0x000fe2000f8e00ff */
[----:B-1----:R-:W-:Y:S01]  /*2d60*/  ISETP.NE.U32.AND P0, PT, R30, RZ, PT ;  /* 0x000000ff1e00720c */ /* 0x002fe20003f05070 */
[----:B------:R-:W-:Y:S01]  /*2d70*/  IMAD R3, R3, UR6, RZ ;  /* 0x0000000603037c24 */ /* 0x000fe2000f8e02ff */
[----:B------:R-:W-:Y:S01]  /*2d80*/  ULEA.HI.X UR10, UR10, UR19, UR11, 0x1, UP0 ;  /* 0x000000130a0a7291 */ /* 0x000fe200080f0c0b */
[----:B------:R-:W-:Y:S01]  /*2d90*/  IMAD.WIDE.U32 R6, R0, UR6, R6 ;  /* 0x0000000600067c25 */ /* 0x000fe2000f8e0006 */
[----:B------:R-:W-:-:S03]  /*2da0*/  ISETP.NE.AND.EX P0, PT, R31, RZ, PT, P0 ;  /* 0x000000ff1f00720c */ /* 0x000fc60003f05300 */
[----:B------:R-:W-:Y:S01]  /*2db0*/  IMAD.U32 R28, RZ, RZ, UR16 ;  /* 0x00000010ff1c7e24 */ /* 0x000fe2000f8e00ff */
[----:B------:R-:W-:Y:S01]  /*2dc0*/  STL.64 [R1+0x110], R8 ;  /* 0x0001100801007387 */ /* 0x000fe20000100a00 */
[----:B------:R-:W-:Y:S01]  /*2dd0*/  IMAD R3, R0, UR7, R3 ;  /* 0x0000000700037c24 */ /* 0x000fe2000f8e0203 */
[----:B------:R-:W-:Y:S02]  /*2de0*/  ULDC.64 UR14, c[0x0][0x428] ;  /* 0x00010a00000e7ab9 */ /* 0x000fe40000000a00 */
[----:B------:R0:W-:Y:S01]  /*2df0*/  STL.64 [R1+0x150], R28 ;  /* 0x0001501c01007387 */ /* 0x0001e20000100a00 */
[----:B------:R-:W-:Y:S02]  /*2e00*/  IMAD.IADD R7, R7, 0x1, R3 ;  /* 0x0000000107077824 */ /* 0x000fe400078e0203 */
[----:B0-----:R-:W-:Y:S01]  /*2e10*/  IMAD.U32 R29, RZ, RZ, UR10 ;  /* 0x0000000aff1d7e24 */ /* 0x001fe2000f8e00ff */
[----:B------:R-:W-:Y:S01]  /*2e20*/  ULDC.64 UR10, c[0x0][0x310] ;  /* 0x0000c400000a7ab9 */ /* 0x000fe20000000a00 */
[----:B------:R0:W-:Y:S01]  /*2e30*/  STL.64 [R1+0xd0], R10 ;  /* 0x0000d00a01007387 */ /* 0x0001e20000100a00 */
[----:B---3--:R-:W-:-:S04]  /*2e40*/  SHF.R.S32.HI R0, RZ, 0x1f, R35 ;  /* 0x0000001fff007819 */ /* 0x008fc80000011423 */
[----:B------:R-:W-:Y:S02]  /*2e50*/  SEL R4, R0, RZ, !P0 ;  /* 0x000000ff00047207 */ /* 0x000fe40004000000 */
[----:B------:R-:W-:-:S03]  /*2e60*/  SEL R3, R35, RZ, !P0 ;  /* 0x000000ff23037207 */ /* 0x000fc60004000000 */
[----:B------:R-:W-:Y:S02]  /*2e70*/  IMAD R8, R4, UR10, RZ ;  /* 0x0000000a04087c24 */ /* 0x000fe4000f8e02ff */
[----:B------:R-:W-:-:S04]  /*2e80*/  IMAD.WIDE.U32 R4, R3, UR10, R6 ;  /* 0x0000000a03047c25 */ /* 0x000fc8000f8e0006 */
[----:B------:R-:W-:Y:S01]  /*2e90*/  IMAD R7, R3, UR11, R8 ;  /* 0x0000000b03077c24 */ /* 0x000fe2000f8e0208 */
[----:B------:R-:W-:Y:S01]  /*2ea0*/  ULDC.64 UR10, c[0x0][0x2e8] ;  /* 0x0000ba00000a7ab9 */ /* 0x000fe20000000a00 */
[----:B------:R-:W1:Y:S01]  /*2eb0*/  LDC.64 R8, c[0x0][0x3f8] ;  /* 0x0000fe00ff087b82 */ /* 0x000e620000000a00 */
[----:B------:R-:W-:Y:S01]  /*2ec0*/  LEA R6, P0, R4, UR10, 0x1 ;  /* 0x0000000a04067c11 */ /* 0x000fe2000f8008ff */
[----:B------:R-:W-:-:S05]  /*2ed0*/  IMAD.IADD R7, R5, 0x1, R7 ;  /* 0x0000000105077824 */ /* 0x000fca00078e0207 */
[----:B------:R-:W-:Y:S02]  /*2ee0*/  LEA.HI.X R7, R4, UR11, R7, 0x1, P0 ;  /* 0x0000000b04077c11 */ /* 0x000fe400080f0c07 */
[----:B----4-:R-:W-:Y:S01]  /*2ef0*/  LOP3.LUT P0, RZ, R32, R30, RZ, 0xfc, !PT ;  /* 0x0000001e20ff7212 */ /* 0x010fe2000780fcff */
[----:B0-----:R-:W-:Y:S02]  /*2f00*/  IMAD.U32 R10, RZ, RZ, UR12 ;  /* 0x0000000cff0a7e24 */ /* 0x001fe4000f8e00ff */
[----:B------:R-:W-:Y:S01]  /*2f10*/  IMAD.U32 R11, RZ, RZ, UR17 ;  /* 0x00000011ff0b7e24 */ /* 0x000fe2000f8e00ff */
[----:B------:R-:W-:Y:S01]  /*2f20*/  LOP3.LUT P0, RZ, R33, R31, RZ, 0xfc, P0 ;  /* 0x0000001f21ff7212 */ /* 0x000fe2000000fcff */
[----:B------:R-:W-:Y:S01]  /*2f30*/  IMAD.U32 R28, RZ, RZ, UR5 ;  /* 0x00000005ff1c7e24 */ /* 0x000fe2000f8e00ff */
[----:B------:R-:W0:Y:S01]  /*2f40*/  LDC.64 R30, c[0x0][0x2f0] ;  /* 0x0000bc00ff1e7b82 */ /* 0x000e220000000a00 */
[----:B------:R-:W-:Y:S01]  /*2f50*/  UIMAD UR5, UR7, 0x60, URZ ;  /* 0x00000060070578a4 */ /* 0x000fe2000f8e023f */
[----:B------:R-:W-:Y:S01]  /*2f60*/  IMAD R0, R0, UR14, RZ ;  /* 0x0000000e00007c24 */ /* 0x000fe2000f8e02ff */
[----:B------:R-:W-:Y:S01]  /*2f70*/  UIMAD.WIDE.U32 UR6, UR6, 0x60, URZ ;  /* 0x00000060060678a5 */ /* 0x000fe2000f8e003f */
[----:B------:R3:W-:Y:S02]  /*2f80*/  STL.64 [R1+0xb0], R10 ;  /* 0x0000b00a01007387 */ /* 0x0007e40000100a00 */
[----:B------:R-:W-:Y:S01]  /*2f90*/  IMAD R3, R35, UR15, R0 ;  /* 0x0000000f23037c24 */ /* 0x000fe2000f8e0200 */
[----:B------:R-:W-:Y:S01]  /*2fa0*/  UIADD3 UR5, UR7, UR5, URZ ;  /* 0x0000000507057290 */ /* 0x000fe2000fffe03f */
[----:B------:R4:W-:Y:S01]  /*2fb0*/  STL.64 [R1+0x130], R14 ;  /* 0x0001300e01007387 */ /* 0x0009e20000100a00 */
[----:B------:R-:W-:-:S03]  /*2fc0*/  IMAD.U32 R5, RZ, RZ, UR7 ;  /* 0x00000007ff057e24 */ /* 0x000fc6000f8e00ff */
[----:B------:R5:W-:Y:S01]  /*2fd0*/  STL.64 [R1+0x1d0], R28 ;  /* 0x0001d01c01007387 */ /* 0x000be20000100a00 */
[C---:B---3--:R-:W-:Y:S01]  /*2fe0*/  IMAD.WIDE.U32 R10, R35.reuse, UR14, RZ ;  /* 0x0000000e230a7c25 */ /* 0x048fe2000f8e00ff */
[----:B----4-:R-:W-:-:S03]  /*2ff0*/  SEL R14, R35, RZ, !P0 ;  /* 0x000000ff230e7207 */ /* 0x010fc60004000000 */
[----:B------:R-:W-:Y:S02]  /*3000*/  IMAD.IADD R0, R11, 0x1, R3 ;  /* 0x000000010b007824 */ /* 0x000fe400078e0203 */
[----:B------:R-:W-:Y:S01]  /*3010*/  IMAD.U32 R34, RZ, RZ, UR8 ;  /* 0x00000008ff227e24 */ /* 0x000fe2000f8e00ff */
[C---:B-----5:R-:W-:Y:S01]  /*3020*/  LEA R28, P0, R10.reuse, R32, 0x2 ;  /* 0x000000200a1c7211 */ /* 0x060fe200078010ff */
[----:B------:R-:W-:Y:S01]  /*3030*/  IMAD.U32 R37, RZ, RZ, UR9 ;  /* 0x00000009ff257e24 */ /* 0x000fe2000f8e00ff */
[----:B------:R3:W-:Y:S01]  /*3040*/  STL.64 [R1+0xf0], R12 ;  /* 0x0000f00c01007387 */ /* 0x0007e20000100a00 */
[----:B------:R-:W-:Y:S01]  /*3050*/  IMAD.U32 R5, RZ, RZ, UR5 ;  /* 0x00000005ff057e24 */ /* 0x000fe2000f8e00ff */
[----:B------:R-:W-:Y:S01]  /*3060*/  ULEA UR5, UP0, UR4, UR10, 0x1 ;  /* 0x0000000a04057291 */ /* 0x000fe2000f80083f */
[----:B------:R-:W-:Y:S01]  /*3070*/  LEA.HI.X R29, R10, R33, R0, 0x2, P0 ;  /* 0x000000210a1d7211 */ /* 0x000fe200000f1400 */
[----:B------:R-:W-:Y:S01]  /*3080*/  IMAD.MOV.U32 R10, RZ, RZ, R34 ;  /* 0x000000ffff0a7224 */ /* 0x000fe200078e0022 */
[----:B0-----:R-:W-:Y:S01]  /*3090*/  ISETP.GE.AND P1, PT, R223, R31, PT ;  /* 0x0000001fdf00720c */ /* 0x001fe20003f26270 */
[----:B------:R-:W-:Y:S01]  /*30a0*/  IMAD.MOV.U32 R11, RZ, RZ, R37 ;  /* 0x000000ffff0b7224 */ /* 0x000fe200078e0025 */
[----:B------:R-:W-:Y:S01]  /*30b0*/  ULEA.HI.X UR4, UR4, UR11, UR13, 0x1, UP0 ;  /* 0x0000000b04047291 */ /* 0x000fe200080f0c0d */
[----:B------:R-:W-:Y:S01]  /*30c0*/  IMAD.U32 R4, RZ, RZ, UR6 ;  /* 0x00000006ff047e24 */ /* 0x000fe2000f8e00ff */
[----:B------:R-:W-:Y:S01]  /*30d0*/  STL.64 [R1+0x188], R30 ;  /* 0x0001881e01007387 */ /* 0x000fe20000100a00 */
[----:B------:R-:W-:Y:S01]  /*30e0*/  IMAD.MOV.U32 R15, RZ, RZ, R14 ;  /* 0x000000ffff0f7224 */ /* 0x000fe200078e000e */
[----:B------:R-:W0:Y:S02]  /*30f0*/  LDC R32, c[0x0][0x424] ;  /* 0x00010900ff207b82 */ /* 0x000e240000000800 */
[----:B-1----:R1:W-:Y:S06]  /*3100*/  STL.128 [R1+0x90], R8 ;  /* 0x0000900801007387 */ /* 0x0023ec0000100c00 */
[----:B---3--:R-:W3:Y:S01]  /*3110*/  LDC.64 R12, c[0x0][0x310] ;  /* 0x0000c400ff0c7b82 */ /* 0x008ee20000000a00 */
[----:B------:R4:W-:Y:S01]  /*3120*/  STL.128 [R1+0x50], R4 ;  /* 0x0000500401007387 */ /* 0x0009e20000100c00 */
[----:B------:R-:W-:-:S02]  /*3130*/  IMAD.U32 R0, RZ, RZ, UR5 ;  /* 0x00000005ff007e24 */ /* 0x000fc4000f8e00ff */
[----:B------:R-:W-:Y:S01]  /*3140*/  IMAD.U32 R3, RZ, RZ, UR4 ;  /* 0x00000004ff037e24 */ /* 0x000fe2000f8e00ff */
[----:B------:R5:W-:Y:S03]  /*3150*/  STL.64 [R1+0x200], R14 ;  /* 0x0002000e01007387 */ /* 0x000be60000100a00 */
[----:B-1----:R-:W1:Y:S01]  /*3160*/  LDC.64 R10, c[0x0][0x3f0] ;  /* 0x0000fc00ff0a7b82 */ /* 0x002e620000000a00 */
[----:B------:R-:W-:-:S07]  /*3170*/  ISETP.GE.AND P0, PT, R18, R31, PT ;  /* 0x0000001f1200720c */ /* 0x000fce0003f06270 */
[----:B----4-:R-:W4:Y:S01]  /*3180*/  LDC.64 R4, c[0x0][0x328] ;  /* 0x0000ca00ff047b82 */ /* 0x010f220000000a00 */
[----:B-----5:R-:W-:Y:S02]  /*3190*/  IMAD.MOV.U32 R14, RZ, RZ, R0 ;  /* 0x000000ffff0e7224 */ /* 0x020fe400078e0000 */
[----:B------:R-:W-:Y:S01]  /*31a0*/  IMAD.MOV.U32 R15, RZ, RZ, R3 ;  /* 0x000000ffff0f7224 */ /* 0x000fe200078e0003 */
[----:B------:R-:W-:-:S04]  /*31b0*/  SEL R3, RZ, 0xffffffff, P1 ;  /* 0xffffffffff037807 */ /* 0x000fc80000800000 */
[----:B------:R-:W4:Y:S01]  /*31c0*/  LDC.64 R6, c[0x0][0x338] ;  /* 0x0000ce00ff067b82 */ /* 0x000f220000000a00 */
[C---:B------:R-:W-:Y:S02]  /*31d0*/  VIADD R0, R18.reuse, 0x60 ;  /* 0x0000006012007836 */ /* 0x040fe40000000000 */
[----:B------:R-:W-:Y:S02]  /*31e0*/  VIADD R8, R18, 0x80 ;  /* 0x0000008012087836 */ /* 0x000fe40000000000 */
[----:B------:R-:W-:Y:S01]  /*31f0*/  IMAD.SHL.U32 R9, R3, 0x2, RZ ;  /* 0x0000000203097824 */ /* 0x000fe200078e00ff */
[-C--:B------:R-:W-:Y:S02]  /*3200*/  ISETP.GE.AND P2, PT, R0, R31.reuse, PT ;  /* 0x0000001f0000720c */ /* 0x080fe40003f46270 */
[----:B------:R-:W-:Y:S02]  /*3210*/  SEL R0, RZ, 0x1, P0 ;  /* 0x00000001ff007807 */ /* 0x000fe40000000000 */
[-C--:B------:R-:W-:Y:S01]  /*3220*/  ISETP.GE.AND P0, PT, R224, R31.reuse, PT ;  /* 0x0000001fe000720c */ /* 0x080fe20003f06270 */
[----:B------:R-:W-:Y:S01]  /*3230*/  VIADD R3, R30, 0x5f ;  /* 0x0000005f1e037836 */ /* 0x000fe20000000000 */
[----:B------:R-:W-:Y:S01]  /*3240*/  ISETP.GE.AND P1, PT, R8, R31, PT ;  /* 0x0000001f0800720c */ /* 0x000fe20003f26270 */
[----:B---3--:R3:W-:Y:S01]  /*3250*/  STL.128 [R1+0x1a0], R12 ;  /* 0x0001a00c01007387 */ /* 0x0087e20000100c00 */
[----:B------:R-:W-:Y:S01]  /*3260*/  LOP3.LUT R8, R9, 0x2, R0, 0xe2, !PT ;  /* 0x0000000209087812 */ /* 0x000fe200078ee200 */
[----:B------:R-:W-:Y:S01]  /*3270*/  VIADD R0, R18, 0xa0 ;  /* 0x000000a012007836 */ /* 0x000fe20000000000 */
[----:B------:R-:W-:Y:S01]  /*3280*/  SEL R9, RZ, 0x4, P0 ;  /* 0x00000004ff097807 */ /* 0x000fe20000000000 */
[----:B------:R-:W-:-:S03]  /*3290*/  IMAD.HI R3, R3, 0x2aaaaaab, RZ ;  /* 0x2aaaaaab03037827 */ /* 0x000fc600078e02ff */
[----:B------:R-:W-:Y:S02]  /*32a0*/  ISETP.GE.AND P0, PT, R0, R31, PT ;  /* 0x0000001f0000720c */ /* 0x000fe40003f06270 */
[----:B------:R-:W-:Y:S02]  /*32b0*/  SHF.R.U32.HI R0, RZ, 0x1f, R3 ;  /* 0x0000001fff007819 */ /* 0x000fe40000011603 */
[----:B---3--:R-:W-:Y:S01]  /*32c0*/  SEL R12, RZ, 0x8, P2 ;  /* 0x00000008ff0c7807 */ /* 0x008fe20001000000 */
[----:B------:R-:W3:Y:S03]  /*32d0*/  LDC R13, c[0x0][0x320] ;  /* 0x0000c800ff0d7b82 */ /* 0x000ee60000000800 */
[----:B------:R-:W-:Y:S02]  /*32e0*/  LOP3.LUT R8, R12, R8, R9, 0xfe, !PT ;  /* 0x000000080c087212 */ /* 0x000fe400078efe09 */
[----:B------:R-:W-:-:S02]  /*32f0*/  SEL R9, RZ, 0x10, P1 ;  /* 0x00000010ff097807 */ /* 0x000fc40000800000 */
[-C--:B-1----:R-:W-:Y:S01]  /*3300*/  ISETP.GE.AND P1, PT, R27, R11.reuse, PT ;  /* 0x0000000b1b00720c */ /* 0x082fe20003f26270 */
[----:B----4-:R1:W-:Y:S01]  /*3310*/  STL.128 [R1+0x1c0], R4 ;  /* 0x0001c00401007387 */ /* 0x0103e20000100c00 */
[----:B------:R-:W-:Y:S01]  /*3320*/  SEL R12, RZ, 0x20, P0 ;  /* 0x00000020ff0c7807 */ /* 0x000fe20000000000 */
[----:B------:R-:W4:Y:S01]  /*3330*/  LDC.64 R14, c[0x0][0x408] ;  /* 0x00010200ff0e7b82 */ /* 0x000f220000000a00 */
[----:B------:R-:W-:Y:S02]  /*3340*/  LEA.HI.SX32 R0, R3, R0, 0x1c ;  /* 0x0000000003007211 */ /* 0x000fe400078fe2ff */
[----:B------:R-:W-:-:S03]  /*3350*/  ISETP.GE.AND P0, PT, R198, R11, PT ;  /* 0x0000000bc600720c */ /* 0x000fc60003f06270 */
[----:B------:R5:W-:Y:S01]  /*3360*/  STL [R1+0x40], R0 ;  /* 0x0000400001007387 */ /* 0x000be20000100800 */
[----:B------:R-:W-:Y:S02]  /*3370*/  SEL R3, RZ, 0x1, P0 ;  /* 0x00000001ff037807 */ /* 0x000fe40000000000 */
[----:B-1----:R-:W-:Y:S02]  /*3380*/  SEL R4, RZ, 0xffffffff, P1 ;  /* 0xffffffffff047807 */ /* 0x002fe40000800000 */
[----:B------:R-:W-:-:S03]  /*3390*/  ISETP.GE.AND P1, PT, R223, R11, PT ;  /* 0x0000000bdf00720c */ /* 0x000fc60003f26270 */
[----:B------:R-:W-:Y:S01]  /*33a0*/  IMAD.SHL.U32 R4, R4, 0x2, RZ ;  /* 0x0000000204047824 */ /* 0x000fe200078e00ff */
[-C--:B------:R-:W-:Y:S02]  /*33b0*/  ISETP.GE.AND P0, PT, R18, R11.reuse, PT ;  /* 0x0000000b1200720c */ /* 0x080fe40003f06270 */
[----:B-----5:R-:W-:Y:S02]  /*33c0*/  SEL R0, RZ, 0xffffffff, P1 ;  /* 0xffffffffff007807 */ /* 0x020fe40000800000 */
[----:B------:R-:W-:Y:S02]  /*33d0*/  LOP3.LUT R8, R12, R8, R9, 0xfe, !PT ;  /* 0x000000080c087212 */ /* 0x000fe400078efe09 */
[----:B------:R-:W-:Y:S01]  /*33e0*/  LOP3.LUT R5, R4, 0x2, R3, 0xe2, !PT ;  /* 0x0000000204057812 */ /* 0x000fe200078ee203 */
[----:B------:R-:W-:Y:S01]  /*33f0*/  IMAD.SHL.U32 R4, R0, 0x2, RZ ;  /* 0x0000000200047824 */ /* 0x000fe200078e00ff */
[----:B------:R-:W-:Y:S02]  /*3400*/  SEL R3, RZ, 0x1, P0 ;  /* 0x00000001ff037807 */ /* 0x000fe40000000000 */
[----:B------:R-:W-:-:S02]  /*3410*/  ISETP.GE.AND P0, PT, R205, R11, PT ;  /* 0x0000000bcd00720c */ /* 0x000fc40003f06270 */
[-C--:B------:R-:W-:Y:S02]  /*3420*/  ISETP.GE.AND P1, PT, R26, R11.reuse, PT ;  /* 0x0000000b1a00720c */ /* 0x080fe40003f26270 */
[----:B------:R-:W-:Y:S01]  /*3430*/  ISETP.GE.AND P4, PT, R224, R11, PT ;  /* 0x0000000be000720c */ /* 0x000fe20003f86270 */
[----:B------:R-:W-:Y:S01]  /*3440*/  STL.U8 [R1+0x1d8], R8 ;  /* 0x0001d80801007387 */ /* 0x000fe20000100000 */
[----:B------:R-:W-:Y:S01]  /*3450*/  VIADD R0, R10, 0x5f ;  /* 0x0000005f0a007836 */ /* 0x000fe20000000000 */
[----:B------:R-:W-:Y:S01]  /*3460*/  SEL R6, RZ, 0x4, P0 ;  /* 0x00000004ff067807 */ /* 0x000fe20000000000 */
[----:B------:R-:W-:Y:S01]  /*3470*/  IMAD.MOV.U32 R12, RZ, RZ, R30 ;  /* 0x000000ffff0c7224 */ /* 0x000fe200078e001e */
[----:B------:R-:W-:Y:S01]  /*3480*/  STL.U8 [R1+0x1d9], R8 ;  /* 0x0001d90801007387 */ /* 0x000fe20000100000 */
[----:B------:R-:W-:-:S03]  /*3490*/  LOP3.LUT R7, R4, 0x2, R3, 0xe2, !PT ;  /* 0x0000000204077812 */ /* 0x000fc600078ee203 */
[----:B------:R1:W-:Y:S04]  /*34a0*/  STL.U8 [R1+0x220], R8 ;  /* 0x0002200801007387 */ /* 0x0003e80000100000 */
[----:B------:R-:W-:Y:S04]  /*34b0*/  STL.64 [R1+0x88], R10 ;  /* 0x0000880a01007387 */ /* 0x000fe80000100a00 */
[----:B------:R5:W-:Y:S01]  /*34c0*/  STL.64 [R1+0xa0], R10 ;  /* 0x0000a00a01007387 */ /* 0x000be20000100a00 */
[-C--:B------:R-:W-:Y:S01]  /*34d0*/  ISETP.GE.AND P2, PT, R204, R11.reuse, PT ;  /* 0x0000000bcc00720c */ /* 0x080fe20003f46270 */
[----:B------:R-:W2:Y:S01]  /*34e0*/  LDC R30, c[0x0][0x2fc] ;  /* 0x0000bf00ff1e7b82 */ /* 0x000ea20000000800 */
[----:B-1----:R-:W-:Y:S01]  /*34f0*/  SEL R8, RZ, 0x8, P1 ;  /* 0x00000008ff087807 */ /* 0x002fe20000800000 */
[----:B------:R-:W-:Y:S01]  /*3500*/  IMAD.HI R3, R0, 0x2aaaaaab, RZ ;  /* 0x2aaaaaab00037827 */ /* 0x000fe200078e02ff */
[----:B------:R1:W-:Y:S01]  /*3510*/  STL.64 [R1+0x180], R28 ;  /* 0x0001801c01007387 */ /* 0x0003e20000100a00 */
[----:B------:R-:W-:-:S02]  /*3520*/  ISETP.GE.AND P3, PT, R206, R11, PT ;  /* 0x0000000bce00720c */ /* 0x000fc40003f66270 */
[----:B------:R-:W-:Y:S02]  /*3530*/  LOP3.LUT R5, R8, R5, R6, 0xfe, !PT ;  /* 0x0000000508057212 */ /* 0x000fe400078efe06 */
[----:B-----5:R-:W-:Y:S01]  /*3540*/  SEL R10, RZ, 0x4, P4 ;  /* 0x00000004ff0a7807 */ /* 0x020fe20002000000 */
[----:B---3--:R3:W-:Y:S01]  /*3550*/  STL.64 [R1+0x1b0], R12 ;  /* 0x0001b00c01007387 */ /* 0x0087e20000100a00 */
[----:B------:R-:W-:Y:S02]  /*3560*/  IMAD.SHL.U32 R0, R11, 0x2, RZ ;  /* 0x000000020b007824 */ /* 0x000fe400078e00ff */
[----:B------:R-:W-:Y:S01]  /*3570*/  LOP3.LUT R8, R7, R10, RZ, 0xfc, !PT ;  /* 0x0000000a07087212 */ /* 0x000fe200078efcff */
[----:B-1----:R-:W1:Y:S01]  /*3580*/  LDC.64 R28, c[0x0][0x418] ;  /* 0x00010600ff1c7b82 */ /* 0x002e620000000a00 */
[----:B------:R-:W-:-:S07]  /*3590*/  SHF.R.U32.HI R4, RZ, 0x1f, R3 ;  /* 0x0000001fff047819 */ /* 0x000fce0000011603 */
[----:B------:R-:W5:Y:S08]  /*35a0*/  LDC.64 R10, c[0x0][0x300] ;  /* 0x0000c000ff0a7b82 */ /* 0x000f700000000a00 */
[----:B---3--:R-:W3:Y:S01]  /*35b0*/  LDC.U8 R12, c[0x0][0x410] ;  /* 0x00010400ff0c7b82 */ /* 0x008ee20000000000 */
[----:B------:R-:W-:Y:S02]  /*35c0*/  LEA.HI.SX32 R4, R3, R4, 0x1c ;  /* 0x0000000403047211 */ /* 0x000fe400078fe2ff */
[----:B------:R-:W-:-:S02]  /*35d0*/  SEL R6, RZ, 0x10, P2 ;  /* 0x00000010ff067807 */ /* 0x000fc40001000000 */
[----:B------:R-:W-:Y:S02]  /*35e0*/  SEL R3, RZ, 0x20, P3 ;  /* 0x00000020ff037807 */ /* 0x000fe40001800000 */
[----:B------:R-:W-:Y:S02]  /*35f0*/  LOP3.LUT P0, RZ, R227, 0x4, RZ, 0xc0, !PT ;  /* 0x00000004e3ff7812 */ /* 0x000fe4000780c0ff */
[----:B------:R-:W-:Y:S01]  /*3600*/  LOP3.LUT R6, R3, R5, R6, 0xfe, !PT ;  /* 0x0000000503067212 */ /* 0x000fe200078efe06 */
[----:B------:R-:W-:Y:S01]  /*3610*/  IMAD.MOV.U32 R3, RZ, RZ, 0x20 ;  /* 0x00000020ff037424 */ /* 0x000fe200078e00ff */
[----:B------:R-:W-:-:S04]  /*3620*/  LOP3.LUT R7, R212, 0x18, R18, 0xf8, !PT ;  /* 0x00000018d4077812 */ /* 0x000fc800078ef812 */
[----:B------:R-:W-:Y:S01]  /*3630*/  SEL R3, R3, 0xffffffe0, !P0 ;  /* 0xffffffe003037807 */ /* 0x000fe20004000000 */
[----:B------:R0:W-:Y:S04]  /*3640*/  STL [R1+0x6c], R0 ;  /* 0x00006c0001007387 */ /* 0x0001e80000100800 */
[----:B------:R-:W-:Y:S04]  /*3650*/  STL [R1+0xb8], R4 ;  /* 0x0000b80401007387 */ /* 0x000fe80000100800 */
[----:B------:R-:W-:Y:S01]  /*3660*/  STL [R1+0xd8], R4 ;  /* 0x0000d80401007387 */ /* 0x000fe20000100800 */
[----:B0-----:R-:W-:-:S03]  /*3670*/  LOP3.LUT R0, R7, R214, RZ, 0x3c, !PT ;  /* 0x000000d607007212 */ /* 0x001fc600078e3cff */
[----:B------:R-:W-:Y:S04]  /*3680*/  STL [R1+0xf8], R4 ;  /* 0x0000f80401007387 */ /* 0x000fe80000100800 */
[----:B------:R-:W-:Y:S04]  /*3690*/  STL [R1+0x118], R4 ;  /* 0x0001180401007387 */ /* 0x000fe80000100800 */
[----:B------:R-:W-:Y:S04]  /*36a0*/  STL.U8 [R1+0x81], R8 ;  /* 0x0000810801007387 */ /* 0x000fe80000100000 */
[----:B------:R-:W-:Y:S04]  /*36b0*/  STL.U8 [R1+0x80], R6 ;  /* 0x0000800601007387 */ /* 0x000fe80000100000 */
[----:B-----5:R-:W-:Y:S04]  /*36c0*/  STL.64 [R1+0x48], R10 ;  /* 0x0000480a01007387 */ /* 0x020fe80000100a00 */
[----:B------:R-:W-:Y:S04]  /*36d0*/  STL.64 [R1+0x198], R10 ;  /* 0x0001980a01007387 */ /* 0x000fe80000100a00 */
[----:B----4-:R-:W-:Y:S04]  /*36e0*/  STL.64 [R1+0xa8], R14 ;  /* 0x0000a80e01007387 */ /* 0x010fe80000100a00 */
[----:B-1----:R-:W-:Y:S04]  /*36f0*/  STL.64 [R1+0x168], R28 ;  /* 0x0001681c01007387 */ /* 0x002fe80000100a00 */
[----:B---3--:R-:W-:Y:S04]  /*3700*/  STL.U8 [R1+0x6a], R12 ;  /* 0x00006a0c01007387 */ /* 0x008fe80000100000 */
[----:B------:R-:W-:Y:S04]  /*3710*/  STL [R1+0x178], R32 ;  /* 0x0001782001007387 */ /* 0x000fe80000100800 */
[----:B--2---:R-:W-:Y:S04]  /*3720*/  STL [R1+0x190], R30 ;  /* 0x0001901e01007387 */ /* 0x004fe80000100800 */
[----:B------:R-:W-:Y:S04]  /*3730*/  STL [R1+0x1b8], R30 ;  /* 0x0001b81e01007387 */ /* 0x000fe80000100800 */
[----:B------:R-:W-:Y:S04]  /*3740*/  STL.128 [R1+0x1e0], RZ ;  /* 0x0001e0ff01007387 */ /* 0x000fe80000100c00 */
[----:B------:R-:W-:Y:S04]  /*3750*/  STL.64 [R1+0x1f0], RZ ;  /* 0x0001f0ff01007387 */ /* 0x000fe80000100a00 */
[----:B------:R-:W-:Y:S04]  /*3760*/  STL.64 [R1+0x1f8], RZ ;  /* 0x0001f8ff01007387 */ /* 0x000fe80000100a00 */
[----:B------:R-:W-:Y:S04]  /*3770*/  STL [R1+0x170], R192 ;  /* 0x000170c001007387 */ /* 0x000fe80000100800 */
[----:B------:R-:W-:Y:S01]  /*3780*/  STL [R1+0x210], R3 ;  /* 0x0002100301007387 */ /* 0x000fe20000100800 */
[----:B------:R-:W-:-:S04]  /*3790*/  IMAD R0, R213, 0x200, R0 ;  /* 0x00000200d5007824 */ /* 0x000fc800078e0200 */
[----:B------:R-:W-:-:S05]  /*37a0*/  IMAD.WIDE.U32 R20, R0, 0x2, R20 ;  /* 0x0000000200147825 */ /* 0x000fca00078e0014 */
[----:B------:R0:W-:Y:S02]  /*37b0*/  STL.64 [R1+0x218], R20 ;  /* 0x0002181401007387 */ /* 0x0001e40000100a00 */
[----:B0-----:R-:W-:Y:S01]  /*37c0*/  SHF.R.U32.HI R21, RZ, 0x7, R36 ;  /* 0x00000007ff157819 */ /* 0x001fe20000011624 */
[----:B------:R-:W-:-:S04]  /*37d0*/  IMAD.U32 R20, RZ, RZ, UR22 ;  /* 0x00000016ff147e24 */ /* 0x000fc8000f8e00ff */
[----:B------:R-:W-:Y:S02]  /*37e0*/  VIADD R20, R20, 0x228 ;  /* 0x0000022814147836 */ /* 0x000fe40000000000 */
[----:B------:R-:W-:-:S07]  /*37f0*/  VIADD R21, R21, 0x8 ;  /* 0x0000000815157836 */ /* 0x000fce0000000000 */
.L_x_4882:
[----:B------:R-:W2:Y:S04]  /*3800*/  LDL.64 R12, [R1+0x148] ;  /* 0x00014800010c7983 */ /* 0x000ea80000100a00 */
[----:B-1-3--:R-:W3:Y:S04]  /*3810*/  LDL R4, [R1+0x158] ;  /* 0x0001580001047983 */ /* 0x00aee80000100800 */
[----:B------:R-:W4:Y:S01]  /*3820*/  LDL R8, [R1+0x15c] ;  /* 0x00015c0001087983 */ /* 0x000f220000100800 */
[----:B------:R-:W-:-:S03]  /*3830*/  VIADD R24, R24, 0xffffffff ;  /* 0xffffffff18187836 */ /* 0x000fc60000000000 */
[----:B------:R-:W5:Y:S04]  /*3840*/  LDL R14, [R1+0x160] ;  /* 0x00016000010e7983 */ /* 0x000f680000100800 */
[----:B--2---:R-:W2:Y:S01]  /*3850*/  LD.E R6, desc[UR38][R12.64] ;  /* 0x000000260c067980 */ /* 0x004ea2000c101900 */
[----:B---3--:R-:W-:-:S04]  /*3860*/  SHF.R.S32.HI R5, RZ, 0x1f, R4 ;  /* 0x0000001fff057819 */ /* 0x008fc80000011404 */
[----:B------:R-:W-:-:S04]  /*3870*/  LEA.HI R5, R5, R4, RZ, 0x2 ;  /* 0x0000000405057211 */ /* 0x000fc800078f10ff */
[----:B------:R-:W-:-:S05]  /*3880*/  LOP3.LUT R7, R5, 0x3fffffc, RZ, 0xc0, !PT ;  /* 0x03fffffc05077812 */ /* 0x000fca00078ec0ff */
[----:B------:R-:W-:Y:S01]  /*3890*/  IMAD.IADD R7, R4, 0x1, -R7 ;  /* 0x0000000104077824 */ /* 0x000fe200078e0a07 */
[----:B------:R-:W-:-:S05]  /*38a0*/  SHF.R.S32.HI R4, RZ, 0x2, R5 ;  /* 0x00000002ff047819 */ /* 0x000fca0000011405 */
[----:B------:R-:W-:-:S04]  /*38b0*/  IMAD R7, R7, 0x40, R4 ;  /* 0x0000004007077824 */ /* 0x000fc800078e0204 */
[----:B------:R-:W-:-:S05]  /*38c0*/  IMAD R5, R24, 0x60, R7 ;  /* 0x0000006018057824 */ /* 0x000fca00078e0207 */
[----:B----4-:R-:W-:-:S04]  /*38d0*/  ISETP.GE.AND P0, PT, R5, R8, PT ;  /* 0x000000080500720c */ /* 0x010fc80003f06270 */
[----:B------:R-:W-:-:S13]  /*38e0*/  ISETP.GT.OR P0, PT, R7, 0x5f, P0 ;  /* 0x0000005f0700780c */ /* 0x000fda0000704670 */
[----:B------:R-:W3:Y:S01]  /*38f0*/  @!P0 LDL.64 R10, [R1+0x180] ;  /* 0x00018000010a8983 */ /* 0x000ee20000100a00 */
[----:B--2---:R-:W-:-:S13]  /*3900*/  ISETP.NE.AND P1, PT, R6, 0x1, PT ;  /* 0x000000010600780c */ /* 0x004fda0003f25270 */
[----:B------:R-:W2:Y:S04]  /*3910*/  @P1 LD.E R4, desc[UR38][R12.64+0x4] ;  /* 0x000004260c041980 */ /* 0x000ea8000c101900 */
[----:B------:R-:W4:Y:S01]  /*3920*/  @P1 LD.E R8, desc[UR38][R12.64+0x8] ;  /* 0x000008260c081980 */ /* 0x000f22000c101900 */
[----:B-----5:R-:W-:-:S04]  /*3930*/  IMAD.IADD R7, R5, 0x1, R14 ;  /* 0x0000000105077824 */ /* 0x020fc800078e020e */
[----:B--2---:R-:W-:-:S04]  /*3940*/  @P1 IMAD.HI.U32 R5, R7, R4, RZ ;  /* 0x0000000407051227 */ /* 0x004fc800078e00ff */
[----:B------:R-:W-:Y:S01]  /*3950*/  IMAD.MOV.U32 R4, RZ, RZ, R7 ;  /* 0x000000ffff047224 */ /* 0x000fe200078e0007 */
[----:B----4-:R-:W-:Y:S01]  /*3960*/  @P1 SHF.R.U32.HI R4, RZ, R8, R5 ;  /* 0x00000008ff041219 */ /* 0x010fe20000011605 */
[----:B------:R-:W-:-:S04]  /*3970*/  IMAD.MOV.U32 R8, RZ, RZ, RZ ;  /* 0x000000ffff087224 */ /* 0x000fc800078e00ff */
[----:B---3--:R-:W-:-:S05]  /*3980*/  @!P0 IMAD.WIDE R10, R4, 0x4, R10 ;  /* 0x00000004040a8825 */ /* 0x008fca00078e020a */
[----:B------:R-:W2:Y:S01]  /*3990*/  @!P0 LD.E R8, desc[UR38][R10.64] ;  /* 0x000000260a088980 */ /* 0x000ea2000c101900 */
[----:B------:R-:W-:-:S04]  /*39a0*/  IMAD.MOV R9, RZ, RZ, -R6 ;  /* 0x000000ffff097224 */ /* 0x000fc800078e0a06 */
[----:B------:R-:W-:Y:S01]  /*39b0*/  IMAD R9, R4, R9, R7 ;  /* 0x0000000904097224 */ /* 0x000fe200078e0207 */
[----:B------:R-:W-:Y:S05]  /*39c0*/  YIELD ;  /* 0x0000000000007946 */ /* 0x000fea0003800000 */
[----:B------:R-:W-:Y:S01]  /*39d0*/  BSSY B1, `(.L_x_4872) ;  /* 0x0000005000017945 */ /* 0x000fe20003800000 */
[----:B------:R-:W-:Y:S02]  /*39e0*/  ISETP.GT.AND P0, PT, R24, R74, PT ;  /* 0x0000004a1800720c */ /* 0x000fe40003f04270 */
[----:B------:R-:W-:Y:S01]  /*39f0*/  MOV R77, 0x3a20 ;  /* 0x00003a20004d7802 */ /* 0x000fe20000000f00 */
[----:B0-2---:R0:W-:Y:S10]  /*3a00*/  STL.64 [R1+0x1e0], R8 ;  /* 0x0001e00801007387 */ /* 0x0051f40000100a00 */
[----:B0-----:R-:W-:Y:S05]  /*3a10*/  CALL.REL.NOINC `($_ZN7cutlass13device_kernelIN5flash11enable_sm90INS1_16FlashAttnFwdSm90INS1_25CollectiveMainloopFwdSm90ILi2EN4cute5tupleIJNS5_1CILi1EEES8_S8_EEENS6_IJNS7_ILi128EEENS7_ILi96EEENS7_ILi192EEEEEELi192ENS_10bfloat16_tEfNS_4arch4Sm90ELb0ELb1ELb0ELb1ELb1ELb1ELb0ELb1ELb1ELb1ELb0ELb0EEENS1_21CollectiveEpilogueFwdINS6_IJSA_SC_SB_EEES9_SE_SG_Li256ELb1ELb1ELb0ELb0EEENS1_36VarlenDynamicPersistentTileSchedulerILi128ELi96ELi256ELi128ELb0ELb1ELb1ELb1ELb0ELb1EEEEEEEEEvNT_6ParamsE$_ZZN5flash25CollectiveMainloopFwdSm90ILi2EN4cute5tupleIJNS1_1CILi1EEES4_S4_EEENS2_IJNS3_ILi128EEENS3_ILi96EEENS3_ILi192EEEEEELi192EN7cutlass10bfloat16_tEfNSA_4arch4Sm90ELb0ELb1ELb0ELb1ELb1ELb1ELb0ELb1ELb1ELb1ELb0ELb0EE12store_kv_newINS_16FlashAttnFwdSm90ISE_NS_21CollectiveEpilogueFwdINS2_IJS6_S8_S7_EEES5_SB_SD_Li256ELb1ELb1ELb0ELb0EEENS_36VarlenDynamicPersistentTileSchedulerILi128ELi96ELi256ELi128ELb0ELb1ELb1ELb1ELb0ELb1EEEE13SharedStorageEEEbRKNSE_6ParamsENSA_25PipelineTmaAsyncNoClusterILi2ENSA_16PipelineTmaAsyncILi2EEEEESU_RNSA_13PipelineStateILj2EEEiRT_RKNS_16SeqlenInfoQKNewKILb1ELb1EEENS2_IJiiiiEEEENKUliRKT_E_clISW_EEDaiS17_) ;  /* 0x0000023400487944 */ /* 0x001fea0003c00000 */
[----:B------:R-:W-:Y:S05]  /*3a20*/  BSYNC B1 ;  /* 0x0000000000017941 */ /* 0x000fea0003800000 */
.L_x_4872:
[----:B------:R0:W5:Y:S01]  /*3a30*/  LDL.64 R28, [R1+0x270] ;  /* 0x00027000011c7983 */ /* 0x0001620000100a00 */
[----:B------:R-:W-:-:S06]  /*3a40*/  UISETP.NE.AND UP0, UPT, UR46, 0x3, UPT ;  /* 0x000000032e00788c */ /* 0x000fcc000bf05270 */
[----:B------:R-:W-:-:S13]  /*3a50*/  PLOP3.LUT P1, PT, PT, PT, UP0, 0x80, 0x0 ;  /* 0x000000000000781c */ /* 0x000fda0003f2f008 */
[----:B0-----:R-:W-:Y:S05]  /*3a60*/  @!P1 BRA `(.L_x_4873) ;  /* 0x0000000000049947 */ /* 0x001fea0003800000 */
[----:B------:R-:W-:Y:S01]  /*3a70*/  BPT.TRAP 0x1 ;  /* 0x000000040000795c */ /* 0x000fe20000300000 */
.L_x_4873:
[----:B-----5:R-:W-:Y:S01]  /*3a80*/  LEA R33, R28, UR41, 0x3 ;  /* 0x000000291c217c11 */ /* 0x020fe2000f8e18ff */
[----:B------:R-:W-:Y:S01]  /*3a90*/  BSSY B0, `(.L_x_4874) ;  /* 0x0000004000007945 */ /* 0x000fe20003800000 */
[----:B------:R-:W-:-:S04]  /*3aa0*/  SHF.L.U32 R4, R29, 0x1f, RZ ;  /* 0x0000001f1d047819 */ /* 0x000fc800000006ff */
[----:B------:R-:W0:Y:S02]  /*3ab0*/  SYNCS.PHASECHK.TRANS64.TRYWAIT P1, [R33+URZ+0x308b0], R4 ;  /* 0x0308b004210075a7 */ /* 0x000e24000802017f */
[----:B0-----:R-:W-:Y:S05]  /*3ac0*/  @!P1 BRA `(.L_x_4875) ;  /* 0x000001e800d49947 */ /* 0x001fea0003800000 */
.L_x_5183:
[----:B------:R-:W-:Y:S05]  /*3ad0*/  BSYNC B0 ;  /* 0x0000000000007941 */ /* 0x000fea0003800000 */
.L_x_4874:
[----:B------:R-:W2:Y:S04]  /*3ae0*/  LDL.64 R30, [R1+0x1e0] ;  /* 0x0001e000011e7983 */ /* 0x000ea80000100a00 */
[----:B0-----:R-:W3:Y:S04]  /*3af0*/  LDL.128 R4, [R1+0x1c0] ;  /* 0x0001c00001047983 */ /* 0x001ee80000100c00 */
[----:B------:R-:W4:Y:S04]  /*3b00*/  LDL.64 R8, [R1+0x1d0] ;  /* 0x0001d00001087983 */ /* 0x000f280000100a00 */
[----:B------:R-:W5:Y:S04]  /*3b10*/  LDL R10, [R1+0x170] ;  /* 0x00017000010a7983 */ /* 0x000f680000100800 */
[----:B------:R-:W5:Y:S01]  /*3b20*/  LDL R11, [R1+0x15c] ;  /* 0x00015c00010b7983 */ /* 0x000f620000100800 */
[----:B------:R-:W-:Y:S01]  /*3b30*/  UMOV UR4, 0xffffffff ;  /* 0xffffffff00047882 */ /* 0x000fe20000000000 */
[----:B--2---:R-:W-:Y:S01]  /*3b40*/  SHF.R.S32.HI R13, RZ, 0x1f, R31 ;  /* 0x0000001fff0d7819 */ /* 0x004fe2000001141f */
[----:B---3--:R-:W-:-:S02]  /*3b50*/  IMAD R5, R5, R31, RZ ;  /* 0x0000001f05057224 */ /* 0x008fc400078e02ff */
[----:B------:R-:W-:-:S04]  /*3b60*/  IMAD.WIDE.U32 R14, R4, R31, RZ ;  /* 0x0000001f040e7225 */ /* 0x000fc800078e00ff */
[----:B------:R-:W-:Y:S01]  /*3b70*/  IMAD R13, R4, R13, R5 ;  /* 0x0000000d040d7224 */ /* 0x000fe200078e0205 */
[----:B------:R-:W-:Y:S01]  /*3b80*/  SHF.R.S32.HI R5, RZ, 0x1f, R30 ;  /* 0x0000001fff057819 */ /* 0x000fe2000001141e */
[----:B------:R-:W-:Y:S02]  /*3b90*/  IMAD R4, R7, R30, RZ ;  /* 0x0000001e07047224 */ /* 0x000fe400078e02ff */
[----:B------:R-:W-:Y:S02]  /*3ba0*/  IMAD.IADD R15, R15, 0x1, R13 ;  /* 0x000000010f0f7824 */ /* 0x000fe400078e020d */
[----:B------:R-:W-:Y:S02]  /*3bb0*/  IMAD R5, R6, R5, R4 ;  /* 0x0000000506057224 */ /* 0x000fe400078e0204 */
[----:B------:R-:W-:-:S04]  /*3bc0*/  IMAD.WIDE.U32 R6, R30, R6, R14 ;  /* 0x000000061e067225 */ /* 0x000fc800078e000e */
[----:B------:R-:W-:Y:S01]  /*3bd0*/  IMAD.IADD R7, R7, 0x1, R5 ;  /* 0x0000000107077824 */ /* 0x000fe200078e0205 */
[----:B----4-:R-:W-:Y:S01]  /*3be0*/  LEA R30, P1, R6, R8, 0x1 ;  /* 0x00000008061e7211 */ /* 0x010fe200078208ff */
[----:B-----5:R-:W-:Y:S01]  /*3bf0*/  IMAD R11, R24, -0x60, R11 ;  /* 0xffffffa0180b7824 */ /* 0x020fe200078e020b */
[----:B------:R-:W-:Y:S02]  /*3c00*/  SHF.R.S32.HI R5, RZ, 0x1f, R10 ;  /* 0x0000001fff057819 */ /* 0x000fe4000001140a */
[----:B------:R-:W-:Y:S02]  /*3c10*/  LEA.HI.X R31, R6, R9, R7, 0x1, P1 ;  /* 0x00000009061f7211 */ /* 0x000fe400008f0c07 */
[----:B------:R-:W-:Y:S02]  /*3c20*/  LEA.HI R6, R5, R10, RZ, 0x2 ;  /* 0x0000000a05067211 */ /* 0x000fe400078f10ff */
[----:B------:R-:W-:Y:S01]  /*3c30*/  VIMNMX R5, R11, 0x60, PT ;  /* 0x000000600b057848 */ /* 0x000fe20003fe0100 */
[----:B------:R0:W-:Y:S01]  /*3c40*/  STL.64 [R1+0x1f0], R30 ;  /* 0x0001f01e01007387 */ /* 0x0001e20000100a00 */
[----:B------:R-:W-:-:S05]  /*3c50*/  SHF.R.S32.HI R4, RZ, 0x2, R6 ;  /* 0x00000002ff047819 */ /* 0x000fca0000011406 */
[----:B------:R-:W-:Y:S01]  /*3c60*/  IMAD.IADD R32, R5, 0x1, -R4 ;  /* 0x0000000105207824 */ /* 0x000fe200078e0a04 */
[----:B------:R-:W-:Y:S01]  /*3c70*/  LOP3.LUT R5, R6, 0x1ffffffc, RZ, 0xc0, !PT ;  /* 0x1ffffffc06057812 */ /* 0x000fe200078ec0ff */
[----:B------:R-:W-:-:S03]  /*3c80*/  IMAD R4, R28, 0x4800, R0 ;  /* 0x000048001c047824 */ /* 0x000fc600078e0200 */
[----:B------:R-:W-:Y:S01]  /*3c90*/  ISETP.GE.AND P1, PT, R32, 0x1, PT ;  /* 0x000000012000780c */ /* 0x000fe20003f26270 */
[----:B------:R-:W-:-:S04]  /*3ca0*/  IMAD.IADD R5, R10, 0x1, -R5 ;  /* 0x000000010a057824 */ /* 0x000fc800078e0a05 */
[----:B------:R-:W-:Y:S01]  /*3cb0*/  IMAD.SHL.U32 R8, R5, 0x8, RZ ;  /* 0x0000000805087824 */ /* 0x000fe200078e00ff */
[----:B0-----:R-:W-:Y:S07]  /*3cc0*/  BRA.DIV UR4, `(.L_x_4876) ;  /* 0x000001ea04687947 */ /* 0x001fee000b800000 */
[----:B------:R0:W1:Y:S04]  /*3cd0*/  SHFL.IDX PT, R5, R31, RZ, 0x1c1f ;  /* 0x001c1fff1f057589 */ /* 0x00006800000e0000 */
[----:B------:R0:W2:Y:S02]  /*3ce0*/  SHFL.IDX PT, R14, R30, RZ, 0x1c1f ;  /* 0x001c1fff1e0e7589 */ /* 0x0000a400000e0000 */
.L_x_5187:
[----:B------:R-:W-:Y:S01]  /*3cf0*/  IMAD.IADD R6, R3, 0x1, R4 ;  /* 0x0000000103067824 */ /* 0x000fe200078e0204 */
[----:B------:R-:W-:Y:S01]  /*3d00*/  BSSY B0, `(.L_x_4877) ;  /* 0x0000038000007945 */ /* 0x000fe20003800000 */
[----:B-1----:R-:W-:Y:S02]  /*3d10*/  IMAD.MOV.U32 R15, RZ, RZ, R5 ;  /* 0x000000ffff0f7224 */ /* 0x002fe400078e0005 */
[--C-:B0-----:R-:W-:Y:S02]  /*3d20*/  IMAD R30, R4, 0x2, R25.reuse ;  /* 0x00000002041e7824 */ /* 0x101fe400078e0219 */
[----:B------:R-:W-:Y:S01]  /*3d30*/  IMAD R31, R6, 0x2, R25 ;  /* 0x00000002061f7824 */ /* 0x000fe200078e0219 */
[----:B------:R-:W-:Y:S06]  /*3d40*/  @!P1 BRA `(.L_x_4878) ;  /* 0x0000000000cc9947 */ /* 0x000fec0003800000 */
[----:B------:R-:W3:Y:S02]  /*3d50*/  LDL.U8 R9, [R1+0x1d9] ;  /* 0x0001d90001097983 */ /* 0x000ee40000100000 */
[----:B---3--:R-:W-:-:S04]  /*3d60*/  LOP3.LUT R4, R9, 0x1, RZ, 0xc0, !PT ;  /* 0x0000000109047812 */ /* 0x008fc800078ec0ff */
[----:B------:R-:W-:-:S13]  /*3d70*/  ISETP.NE.U32.AND P1, PT, R4, 0x1, PT ;  /* 0x000000010400780c */ /* 0x000fda0003f25070 */
[----:B------:R-:W0:Y:S01]  /*3d80*/  @!P1 LDS.128 R4, [R30] ;  /* 0x000000001e049984 */ /* 0x000e220000000c00 */
[----:B--2---:R-:W-:-:S05]  /*3d90*/  @!P1 IMAD.WIDE R10, R8, 0x2, R14 ;  /* 0x00000002080a9825 */ /* 0x004fca00078e020e */
[----:B0-----:R-:W-:Y:S04]  /*3da0*/  @!P1 ST.E.128 desc[UR38][R10.64], R4 ;  /* 0x000000040a009985 */ /* 0x001fe8000c101d26 */
[----:B------:R-:W2:Y:S02]  /*3db0*/  @!P1 LDL.U8 R9, [R1+0x1d9] ;  /* 0x0001d90001099983 */ /* 0x000ea40000100000 */
[----:B--2---:R-:W-:-:S13]  /*3dc0*/  LOP3.LUT P1, RZ, R9, 0x2, RZ, 0xc0, !PT ;  /* 0x0000000209ff7812 */ /* 0x004fda000782c0ff */
[----:B------:R-:W0:Y:S01]  /*3dd0*/  @P1 LDS.128 R4, [R31] ;  /* 0x000000001f041984 */ /* 0x000e220000000c00 */
[----:B------:R-:W-:-:S05]  /*3de0*/  @P1 VIADD R12, R8, 0x20 ;  /* 0x00000020080c1836 */ /* 0x000fca0000000000 */
[----:B------:R-:W-:-:S04]  /*3df0*/  @P1 SHF.R.S32.HI R13, RZ, 0x1f, R12 ;  /* 0x0000001fff0d1819 */ /* 0x000fc8000001140c */
[----:B------:R-:W-:-:S04]  /*3e00*/  @P1 LEA.HI R13, R13, R12, RZ, 0x3 ;  /* 0x0000000c0d0d1211 */ /* 0x000fc800078f18ff */
[----:B------:R-:W-:-:S05]  /*3e10*/  @P1 LOP3.LUT R13, R13, 0xfffffff8, RZ, 0xc0, !PT ;  /* 0xfffffff80d0d1812 */ /* 0x000fca00078ec0ff */
[----:B------:R-:W-:-:S05]  /*3e20*/  @P1 IMAD.WIDE R12, R13, 0x2, R14 ;  /* 0x000000020d0c1825 */ /* 0x000fca00078e020e */
[----:B0-----:R-:W-:Y:S04]  /*3e30*/  @P1 ST.E.128 desc[UR38][R12.64], R4 ;  /* 0x000000040c001985 */ /* 0x001fe8000c101d26 */
[----:B------:R-:W2:Y:S02]  /*3e40*/  @P1 LDL.U8 R9, [R1+0x1d9] ;  /* 0x0001d90001091983 */ /* 0x000ea40000100000 */
[----:B--2---:R-:W-:-:S13]  /*3e50*/  LOP3.LUT P1, RZ, R9, 0x4, RZ, 0xc0, !PT ;  /* 0x0000000409ff7812 */ /* 0x004fda000782c0ff */
[----:B------:R-:W0:Y:S01]  /*3e60*/  @P1 LDS.128 R4, [R30+0x3000] ;  /* 0x003000001e041984 */ /* 0x000e220000000c00 */
        /* <DEDUP_REMOVED lines=32> */
[----:B0-----:R0:W-:Y:S02]  /*4070*/  @P1 ST.E.128 desc[UR38][R12.64], R4 ;  /* 0x000000040c001985 */ /* 0x0011e4000c101d26 */
.L_x_4878:
[----:B------:R-:W-:Y:S05]  /*4080*/  BSYNC B0 ;  /* 0x0000000000007941 */ /* 0x000fea0003800000 */
.L_x_4877:
[----:B0-----:R0:W5:Y:S01]  /*4090*/  LDL.64 R4, [R1+0x1f0] ;  /* 0x0001f00001047983 */ /* 0x0011620000100a00 */
[----:B------:R-:W-:Y:S01]  /*40a0*/  UMOV UR4, 0xffffffff ;  /* 0xffffffff00047882 */ /* 0x000fe20000000000 */
[----:B------:R-:W-:Y:S02]  /*40b0*/  ISETP.GE.AND P1, PT, R32, 0x41, PT ;  /* 0x000000412000780c */ /* 0x000fe40003f26270 */
[----:B------:R-:W-:Y:S11]  /*40c0*/  BRA.DIV UR4, `(.L_x_4879) ;  /* 0x000001e604b07947 */ /* 0x000ff6000b800000 */
[----:B-----5:R-:W1:Y:S04]  /*40d0*/  SHFL.IDX PT, R5, R5, 0x1, 0x1c1f ;  /* 0x003c1f0005057f89 */ /* 0x020e6800000e0000 */
[----:B--2---:R2:W3:Y:S02]  /*40e0*/  SHFL.IDX PT, R14, R4, 0x1, 0x1c1f ;  /* 0x003c1f00040e7f89 */ /* 0x0044e400000e0000 */
.L_x_5191:
[----:B------:R-:W-:Y:S01]  /*40f0*/  BSSY B0, `(.L_x_4880) ;  /* 0x0000036000007945 */ /* 0x000fe20003800000 */
[----:B-1----:R-:W-:-:S03]  /*4100*/  IMAD.MOV.U32 R15, RZ, RZ, R5 ;  /* 0x000000ffff0f7224 */ /* 0x002fc600078e0005 */
[----:B------:R-:W-:Y:S05]  /*4110*/  @!P1 BRA `(.L_x_4881) ;  /* 0x0000000000cc9947 */ /* 0x000fea0003800000 */
[----:B------:R-:W2:Y:S02]  /*4120*/  LDL.U8 R9, [R1+0x1d9] ;  /* 0x0001d90001097983 */ /* 0x000ea40000100000 */
[----:B--2---:R-:W-:-:S04]  /*4130*/  LOP3.LUT R4, R9, 0x1, RZ, 0xc0, !PT ;  /* 0x0000000109047812 */ /* 0x004fc800078ec0ff */
[----:B------:R-:W-:-:S13]  /*4140*/  ISETP.NE.U32.AND P1, PT, R4, 0x1, PT ;  /* 0x000000010400780c */ /* 0x000fda0003f25070 */
[----:B------:R-:W1:Y:S01]  /*4150*/  @!P1 LDS.128 R4, [R30+0x2000] ;  /* 0x002000001e049984 */ /* 0x000e620000000c00 */
[----:B---3--:R-:W-:-:S05]  /*4160*/  @!P1 IMAD.WIDE R10, R8, 0x2, R14 ;  /* 0x00000002080a9825 */ /* 0x008fca00078e020e */
[----:B-1----:R-:W-:Y:S04]  /*4170*/  @!P1 ST.E.128 desc[UR38][R10.64], R4 ;  /* 0x000000040a009985 */ /* 0x002fe8000c101d26 */
[----:B------:R-:W2:Y:S02]  /*4180*/  @!P1 LDL.U8 R9, [R1+0x1d9] ;  /* 0x0001d90001099983 */ /* 0x000ea40000100000 */
[----:B--2---:R-:W-:-:S13]  /*4190*/  LOP3.LUT P1, RZ, R9, 0x2, RZ, 0xc0, !PT ;  /* 0x0000000209ff7812 */ /* 0x004fda000782c0ff */
[----:B------:R-:W1:Y:S01]  /*41a0*/  @P1 LDS.128 R4, [R31+0x2000] ;  /* 0x002000001f041984 */ /* 0x000e620000000c00 */
[----:B------:R-:W-:-:S05]  /*41b0*/  @P1 VIADD R12, R8, 0x20 ;  /* 0x00000020080c1836 */ /* 0x000fca0000000000 */
[----:B------:R-:W-:-:S04]  /*41c0*/  @P1 SHF.R.S32.HI R13, RZ, 0x1f, R12 ;  /* 0x0000001fff0d1819 */ /* 0x000fc8000001140c */
[----:B------:R-:W-:-:S04]  /*41d0*/  @P1 LEA.HI R13, R13, R12, RZ, 0x3 ;  /* 0x0000000c0d0d1211 */ /* 0x000fc800078f18ff */
[----:B------:R-:W-:-:S05]  /*41e0*/  @P1 LOP3.LUT R13, R13, 0xfffffff8, RZ, 0xc0, !PT ;  /* 0xfffffff80d0d1812 */ /* 0x000fca00078ec0ff */
[----:B------:R-:W-:-:S05]  /*41f0*/  @P1 IMAD.WIDE R12, R13, 0x2, R14 ;  /* 0x000000020d0c1825 */ /* 0x000fca00078e020e */
[----:B-1----:R-:W-:Y:S04]  /*4200*/  @P1 ST.E.128 desc[UR38][R12.64], R4 ;  /* 0x000000040c001985 */ /* 0x002fe8000c101d26 */
[----:B------:R-:W2:Y:S02]  /*4210*/  @P1 LDL.U8 R9, [R1+0x1d9] ;  /* 0x0001d90001091983 */ /* 0x000ea40000100000 */
        /* <DEDUP_REMOVED lines=34> */
[----:B-1----:R1:W-:Y:S02]  /*4440*/  @P1 ST.E.128 desc[UR38][R8.64], R4 ;  /* 0x0000000408001985 */ /* 0x0023e4000c101d26 */
.L_x_4881:
[----:B------:R-:W-:Y:S05]  /*4450*/  BSYNC B0 ;  /* 0x0000000000007941 */ /* 0x000fea0003800000 */
.L_x_4880:
[----:B-12---:R-:W1:Y:S01]  /*4460*/  S2R R4, SR_TID.X ;  /* 0x0000000000047919 */ /* 0x006e620000002100 */
[----:B------:R-:W-:Y:S01]  /*4470*/  @!PT LDS RZ, [RZ] ;  /* 0x00000000fffff984 */ /* 0x000fe20000000800 */
[----:B------:R-:W-:Y:S01]  /*4480*/  @!PT LDS RZ, [RZ] ;  /* 0x00000000fffff984 */ /* 0x000fe20000000800 */
[----:B------:R-:W-:Y:S01]  /*4490*/  @!PT LDS RZ, [RZ] ;  /* 0x00000000fffff984 */ /* 0x000fe20000000800 */
[----:B------:R-:W-:Y:S01]  /*44a0*/  @!PT LDS RZ, [RZ] ;  /* 0x00000000fffff984 */ /* 0x000fe20000000800 */
[----:B------:R2:W-:Y:S06]  /*44b0*/  MEMBAR.ALL.CTA ;  /* 0x0000000000007992 */ /* 0x0005ec0000008000 */
[----:B--2---:R-:W2:Y:S01]  /*44c0*/  FENCE.VIEW.ASYNC.S ;  /* 0x00000000000073c6 */ /* 0x004ea20000000000 */
[----:B------:R-:W-:Y:S05]  /*44d0*/  WARPSYNC.ALL ;  /* 0x0000000000007948 */ /* 0x000fea0003800000 */
[----:B-1----:R-:W-:-:S04]  /*44e0*/  LOP3.LUT R4, R4, 0x7f, RZ, 0xc0, !PT ;  /* 0x0000007f04047812 */ /* 0x002fc800078ec0ff */
[----:B------:R-:W-:Y:S01]  /*44f0*/  ISETP.NE.AND P1, PT, R4, RZ, PT ;  /* 0x000000ff0400720c */ /* 0x000fe20003f25270 */
[----:B--2---:R1:W-:-:S12]  /*4500*/  BAR.SYNC.DEFER_BLOCKING R21, 0x80 ;  /* 0x000200150000751d */ /* 0x0043d80000010000 */
[----:B------:R-:W-:-:S05]  /*4510*/  @!P1 VIADD R33, R33, 0x308c0 ;  /* 0x000308c021219836 */ /* 0x000fca0000000000 */
[----:B------:R-:W-:-:S04]  /*4520*/  @!P1 PRMT R33, RZ, 0x654, R33 ;  /* 0x00000654ff219816 */ /* 0x000fc80000000021 */
[----:B------:R1:W-:Y:S01]  /*4530*/  @!P1 SYNCS.ARRIVE.TRANS64.RED.A1T0 RZ, [R33+URZ], RZ ;  /* 0x000000ff21ff99a7 */ /* 0x0003e2000810043f */
[----:B------:R-:W2:Y:S01]  /*4540*/  LDL R4, [R1+0x278] ;  /* 0x0002780001047983 */ /* 0x000ea20000100800 */
[----:B------:R-:W-:Y:S02]  /*4550*/  VIADD R28, R28, 0x1 ;  /* 0x000000011c1c7836 */ /* 0x000fe40000000000 */
[----:B------:R-:W-:-:S03]  /*4560*/  IMAD.MOV.U32 R6, RZ, RZ, RZ ;  /* 0x000000ffff067224 */ /* 0x000fc600078e00ff */
[----:B------:R-:W-:Y:S01]  /*4570*/  ISETP.NE.AND P1, PT, R28, 0x2, PT ;  /* 0x000000021c00780c */ /* 0x000fe20003f25270 */
[----:B------:R1:W-:-:S12]  /*4580*/  STL [R1+0x270], R28 ;  /* 0x0002701c01007387 */ /* 0x0003d80000100800 */
[----:B------:R-:W-:-:S05]  /*4590*/  @!P1 LOP3.LUT R7, R29, 0x1, RZ, 0x3c, !PT ;  /* 0x000000011d079812 */ /* 0x000fca00078e3cff */
[----:B------:R1:W-:Y:S01]  /*45a0*/  @!P1 STL.64 [R1+0x270], R6 ;  /* 0x0002700601009387 */ /* 0x0003e20000100a00 */
[----:B------:R-:W-:Y:S01]  /*45b0*/  PLOP3.LUT P1, PT, PT, PT, PT, 0x8, 0x0 ;  /* 0x000000000000781c */ /* 0x000fe20003f2e170 */
[----:B--2---:R-:W-:-:S05]  /*45c0*/  VIADD R4, R4, 0x1 ;  /* 0x0000000104047836 */ /* 0x004fca0000000000 */
[----:B------:R1:W-:Y:S01]  /*45d0*/  STL [R1+0x278], R4 ;  /* 0x0002780401007387 */ /* 0x0003e20000100800 */
[----:B------:R-:W-:Y:S06]  /*45e0*/  @P0 BRA `(.L_x_4882) ;  /* 0xfffffff000840947 */ /* 0x000fec000383ffff */
.L_x_4869:
[----:B------:R-:W2:Y:S01]  /*45f0*/  LDC R0, c[0x0][0x448] ;  /* 0x00011200ff007b82 */ /* 0x000ea20000000800 */
[----:B------:R-:W-:-:S06]  /*4600*/  UIADD3 UR4, UR60, 0x7f, URZ ;  /* 0x0000007f3c047890 */ /* 0x000fcc000fffe03f */
[----:B------:R-:W-:Y:S01]  /*4610*/  IMAD.U32 R3, RZ, RZ, UR4 ;  /* 0x00000004ff037e24 */ /* 0x000fe2000f8e00ff */
[----:B-1----:R-:W1:Y:S01]  /*4620*/  LDC.64 R6, c[0x0][0x9e0] ;  /* 0x00027800ff067b82 */ /* 0x002e620000000a00 */
[----:B--2---:R-:W-:Y:S02]  /*4630*/  ISETP.NE.AND P2, PT, R0, 0x1, PT ;  /* 0x000000010000780c */ /* 0x004fe40003f45270 */
[----:B-1----:R-:W-:-:S11]  /*4640*/  ISETP.GE.AND P3, PT, R7, 0x1, PT ;  /* 0x000000010700780c */ /* 0x002fd60003f66270 */
[----:B------:R-:W1:Y:S08]  /*4650*/  @P2 LDC R0, c[0x0][0x44c] ;  /* 0x00011300ff002b82 */ /* 0x000e700000000800 */
[----:B------:R-:W2:Y:S01]  /*4660*/  @P2 LDC R5, c[0x0][0x450] ;  /* 0x00011400ff052b82 */ /* 0x000ea20000000800 */
[----:B-1----:R-:W-:-:S05]  /*4670*/  @P2 IMAD.HI.U32 R0, R0, UR4, RZ ;  /* 0x0000000400002c27 */ /* 0x002fca000f8e00ff */
[----:B--2---:R-:W-:-:S05]  /*4680*/  @P2 SHF.R.U32.HI R3, RZ, R5, R0 ;  /* 0x00000005ff032219 */ /* 0x004fca0000011600 */
[----:B------:R-:W-:Y:S01]  /*4690*/  IMAD.IADD R3, R2, 0x1, R3 ;  /* 0x0000000102037824 */ /* 0x000fe200078e0203 */
[----:B------:R-:W-:Y:S06]  /*46a0*/  @P1 BRA `(.L_x_4883) ;  /* 0x0000000000081947 */ /* 0x000fec0003800000 */
[----:B------:R-:W1:Y:S02]  /*46b0*/  FENCE.VIEW.ASYNC.G ;  /* 0x00000000000073c6 */ /* 0x000e640000000100 */
[----:B-1----:R-:W-:Y:S06]  /*46c0*/  BAR.ARV 0xc, 0x180 ;  /* 0x0306000000007b1d */ /* 0x002fec0000002000 */
.L_x_4883:
[----:B------:R-:W-:Y:S01]  /*46d0*/  IMAD.IADD R0, R3, 0x1, R6 ;  /* 0x0000000103007824 */ /* 0x000fe200078e0206 */
[----:B------:R-:W-:Y:S06]  /*46e0*/  @!P3 BRA `(.L_x_4884) ;  /* 0x000000000040b947 */ /* 0x000fec0003800000 */
[C---:B------:R-:W-:Y:S01]  /*46f0*/  ISETP.GT.AND P0, PT, R3.reuse, RZ, PT ;  /* 0x000000ff0300720c */ /* 0x040fe20003f04270 */
[----:B------:R-:W-:-:S12]  /*4700*/  VIADD R2, R3, 0xffffffff ;  /* 0xffffffff03027836 */ /* 0x000fd80000000000 */
[----:B------:R-:W-:Y:S05]  /*4710*/  @P0 BRA `(.L_x_4885) ;  /* 0x00000000001c0947 */ /* 0x000fea0003800000 */
[----:B------:R-:W-:Y:S01]  /*4720*/  ISETP.NE.AND P0, PT, R7, 0x1, PT ;  /* 0x000000010700780c */ /* 0x000fe20003f05270 */
[----:B------:R-:W-:-:S12]  /*4730*/  IMAD.MOV R3, RZ, RZ, -R3 ;  /* 0x000000ffff037224 */ /* 0x000fd800078e0a03 */
[----:B------:R-:W1:Y:S02]  /*4740*/  @P0 LDC.64 R4, c[0x0][0x9e8] ;  /* 0x00027a00ff040b82 */ /* 0x000e640000000a00 */
[----:B-1----:R-:W-:-:S05]  /*4750*/  @P0 IMAD.HI.U32 R2, R3, R4, RZ ;  /* 0x0000000403020227 */ /* 0x002fca00078e00ff */
[----:B------:R-:W-:-:S04]  /*4760*/  @P0 SHF.R.U32.HI R3, RZ, R5, R2 ;  /* 0x00000005ff030219 */ /* 0x000fc80000011602 */
[----:B------:R-:W-:Y:S01]  /*4770*/  LOP3.LUT R2, RZ, R3, RZ, 0x33, !PT ;  /* 0x00000003ff027212 */ /* 0x000fe200078e33ff */
[----:B------:R-:W-:Y:S06]  /*4780*/  BRA `(.L_x_4886) ;  /* 0x0000000000107947 */ /* 0x000fec0003800000 */
.L_x_4885:
[----:B------:R-:W-:-:S13]  /*4790*/  ISETP.NE.AND P0, PT, R7, 0x1, PT ;  /* 0x000000010700780c */ /* 0x000fda0003f05270 */
[----:B------:R-:W1:Y:S02]  /*47a0*/  @P0 LDC.64 R4, c[0x0][0x9e8] ;  /* 0x00027a00ff040b82 */ /* 0x000e640000000a00 */
[----:B-1----:R-:W-:-:S05]  /*47b0*/  @P0 IMAD.HI.U32 R4, R2, R4, RZ ;  /* 0x0000000402040227 */ /* 0x002fca00078e00ff */
[----:B------:R-:W-:-:S07]  /*47c0*/  @P0 SHF.R.U32.HI R2, RZ, R5, R4 ;  /* 0x00000005ff020219 */ /* 0x000fce0000011604 */
.L_x_4886:
[----:B------:R-:W-:-:S05]  /*47d0*/  IMAD R3, R2, R7, R7 ;  /* 0x0000000702037224 */ /* 0x000fca00078e0207 */
[----:B------:R-:W-:-:S07]  /*47e0*/  VIMNMX R0, R0, R3, PT ;  /* 0x0000000300007248 */ /* 0x000fce0003fe0100 */
.L_x_4884:
[----:B------:R-:W1:Y:S01]  /*47f0*/  @P2 LDC R2, c[0x0][0x44c] ;  /* 0x00011300ff022b82 */ /* 0x000e620000000800 */
[----:B------:R-:W-:Y:S01]  /*4800*/  IMAD.U32 R3, RZ, RZ, UR60 ;  /* 0x0000003cff037e24 */ /* 0x000fe2000f8e00ff */
[----:B------:R-:W-:Y:S01]  /*4810*/  ULDC UR4, c[0x0][0x9dc] ;  /* 0x0002770000047ab9 */ /* 0x000fe20000000800 */
[----:B------:R-:W-:-:S04]  /*4820*/  VIADD R0, R0, 0x5f ;  /* 0x0000005f00007836 */ /* 0x000fc80000000000 */
[----:B------:R-:W-:Y:S01]  /*4830*/  IMAD.HI R0, R0, 0x2aaaaaab, RZ ;  /* 0x2aaaaaab00007827 */ /* 0x000fe200078e02ff */
[----:B------:R-:W2:Y:S03]  /*4840*/  @P2 LDC R5, c[0x0][0x450] ;  /* 0x00011400ff052b82 */ /* 0x000ea60000000800 */
[----:B-1----:R-:W-:-:S05]  /*4850*/  @P2 IMAD.HI.U32 R2, R2, UR60, RZ ;  /* 0x0000003c02022c27 */ /* 0x002fca000f8e00ff */
[----:B--2---:R-:W-:-:S05]  /*4860*/  @P2 SHF.R.U32.HI R3, RZ, R5, R2 ;  /* 0x00000005ff032219 */ /* 0x004fca0000011602 */
[----:B------:R-:W-:Y:S01]  /*4870*/  IMAD.IADD R2, R72, 0x1, R3 ;  /* 0x0000000148027824 */ /* 0x000fe200078e0203 */
[----:B------:R-:W-:-:S03]  /*4880*/  SHF.R.U32.HI R3, RZ, 0x1f, R0 ;  /* 0x0000001fff037819 */ /* 0x000fc60000011600 */
[----:B------:R-:W-:Y:S01]  /*4890*/  VIADD R4, R2, -UR4 ;  /* 0x8000000402047c36 */ /* 0x000fe20008000000 */
[----:B------:R-:W-:-:S04]  /*48a0*/  LEA.HI.SX32 R0, R0, R3, 0x1c ;  /* 0x0000000300007211 */ /* 0x000fc800078fe2ff */
[----:B------:R-:W-:Y:S02]  /*48b0*/  R2UR UR4, R4 ;  /* 0x00000000040472ca */ /* 0x000fe400000e0000 */
[----:B------:R-:W-:Y:S01]  /*48c0*/  VIMNMX R73, R73, R0, PT ;  /* 0x0000000049497248 */ /* 0x000fe20003fe0100 */
[----:B------:R-:W-:-:S12]  /*48d0*/  @!P3 BRA `(.L_x_4887) ;  /* 0x000000000044b947 */ /* 0x000fd80003800000 */
[----:B------:R-:W-:-:S13]  /*48e0*/  ISETP.GT.AND P0, PT, R2, -0x1, PT ;  /* 0xffffffff0200780c */ /* 0x000fda0003f04270 */
        /* <DEDUP_REMOVED lines=8> */
.L_x_4888:
[----:B------:R-:W-:-:S13]  /*4970*/  ISETP.NE.AND P0, PT, R7, 0x1, PT ;  /* 0x000000010700780c */ /* 0x000fda0003f05270 */
[----:B------:R-:W1:Y:S02]  /*4980*/  @P0 LDC.64 R4, c[0x0][0x9e8] ;  /* 0x00027a00ff040b82 */ /* 0x000e640000000a00 */
[----:B-1----:R-:W-:-:S05]  /*4990*/  @P0 IMAD.HI.U32 R0, R2, R4, RZ ;  /* 0x0000000402000227 */ /* 0x002fca00078e00ff */
[----:B------:R-:W-:-:S07]  /*49a0*/  @P0 SHF.R.U32.HI R2, RZ, R5, R0 ;  /* 0x00000005ff020219 */ /* 0x000fce0000011600 */
.L_x_4889:
[----:B------:R-:W-:-:S05]  /*49b0*/  IMAD R2, R2, R7, RZ ;  /* 0x0000000702027224 */ /* 0x000fca00078e02ff */
[----:B------:R-:W-:-:S13]  /*49c0*/  R2UR UR5, R2 ;  /* 0x00000000020572ca */ /* 0x000fda00000e0000 */
[----:B------:R-:W-:-:S04]  /*49d0*/  UISETP.LT.AND UP0, UPT, UR4, UR5, UPT ;  /* 0x000000050400728c */ /* 0x000fc8000bf01270 */
[----:B------:R-:W-:-:S12]  /*49e0*/  USEL UR4, UR4, UR5, !UP0 ;  /* 0x0000000504047287 */ /* 0x000fd8000c000000 */
.L_x_4887:
        /* <DEDUP_REMOVED lines=9> */
[----:B------:R-:W-:Y:S01]  /*4a80*/  CS2R R112, SRZ ;  /* 0x0000000000707805 */ /* 0x000fe2000001ff00 */
[----:B------:R-:W-:Y:S01]  /*4a90*/  IMAD.MOV.U32 R111, RZ, RZ, RZ ;  /* 0x000000ffff6f7224 */ /* 0x000fe200078e00ff */
[----:B------:R-:W-:Y:S01]  /*4aa0*/  CS2R R106, SRZ ;  /* 0x00000000006a7805 */ /* 0x000fe2000001ff00 */
[----:B------:R-:W-:Y:S01]  /*4ab0*/  UISETP.LT.AND UP0, UPT, URZ, UR4, UPT ;  /* 0x000000043f00728c */ /* 0x000fe2000bf01270 */
[----:B------:R-:W-:-:S02]  /*4ac0*/  CS2R R108, SRZ ;  /* 0x00000000006c7805 */ /* 0x000fc4000001ff00 */
[----:B------:R-:W-:Y:S02]  /*4ad0*/  CS2R R94, SRZ ;  /* 0x00000000005e7805 */ /* 0x000fe4000001ff00 */
[----:B------:R-:W-:Y:S01]  /*4ae0*/  CS2R R104, SRZ ;  /* 0x0000000000687805 */ /* 0x000fe2000001ff00 */
[----:B------:R-:W-:Y:S01]  /*4af0*/  USEL UR6, URZ, UR4, !UP0 ;  /* 0x000000043f067287 */ /* 0x000fe2000c000000 */
[----:B------:R-:W-:Y:S01]  /*4b00*/  IMAD.MOV.U32 R103, RZ, RZ, RZ ;  /* 0x000000ffff677224 */ /* 0x000fe200078e00ff */
[----:B------:R-:W-:Y:S02]  /*4b10*/  CS2R R98, SRZ ;  /* 0x0000000000627805 */ /* 0x000fe4000001ff00 */
[----:B------:R-:W-:Y:S02]  /*4b20*/  CS2R R100, SRZ ;  /* 0x0000000000647805 */ /* 0x000fe4000001ff00 */
[----:B------:R-:W-:Y:S02]  /*4b30*/  CS2R R86, SRZ ;  /* 0x0000000000567805 */ /* 0x000fe4000001ff00 */
[----:B------:R-:W-:-:S02]  /*4b40*/  CS2R R96, SRZ ;  /* 0x0000000000607805 */ /* 0x000fc4000001ff00 */
[----:B------:R-:W-:Y:S01]  /*4b50*/  ISETP.GT.AND P1, PT, R73, UR6, PT ;  /* 0x0000000649007c0c */ /* 0x000fe2000bf24270 */
[----:B------:R-:W-:Y:S01]  /*4b60*/  IMAD.U32 R193, RZ, RZ, UR6 ;  /* 0x00000006ffc17e24 */ /* 0x000fe2000f8e00ff */
        /* <DEDUP_REMOVED lines=34> */
[----:B------:R-:W-:Y:S01]  /*4d90*/  CS2R R24, SRZ ;  /* 0x0000000000187805 */ /* 0x000fe2000001ff00 */
[----:B------:R-:W-:Y:S01]  /*4da0*/  IMAD.MOV.U32 R134, RZ, RZ, RZ ;  /* 0x000000ffff867224 */ /* 0x000fe200078e00ff */
[----:B------:R-:W-:Y:S06]  /*4db0*/  @!P1 BRA `(.L_x_4890) ;  /* 0x0000013800289947 */ /* 0x000fec0003800000 */
[----:B------:R-:W2:Y:S04]  /*4dc0*/  LDL R7, [R1+0x2a0] ;  /* 0x0002a00001077983 */ /* 0x000ea80000100800 */
[----:B------:R-:W4:Y:S04]  /*4dd0*/  LDL R8, [R1+0x294] ;  /* 0x0002940001087983 */ /* 0x000f280000100800 */
[----:B--2---:R-:W1:Y:S01]  /*4de0*/  SHFL.IDX PT, R0, R7, RZ, 0x1f ;  /* 0x00001fff07007589 */ /* 0x004e6200000e0000 */
[----:B----4-:R-:W-:Y:S02]  /*4df0*/  R2UR UR6, R8 ;  /* 0x00000000080672ca */ /* 0x010fe400000e0000 */
[----:B-1----:R-:W-:-:S11]  /*4e00*/  R2UR UR4, R0 ;  /* 0x00000000000472ca */ /* 0x002fd600000e0000 */
[----:B------:R-:W-:Y:S02]  /*4e10*/  ULOP3.LUT UP0, URZ, UR6, 0x1bf, URZ, 0xc0, !UPT ;  /* 0x000001bf063f7892 */ /* 0x000fe4000f80c03f */
[----:B------:R-:W-:-:S04]  /*4e20*/  ULEA.HI UR5, UR4, UR4, URZ, 0x1 ;  /* 0x0000000404057291 */ /* 0x000fc8000f8f083f */
[----:B------:R-:W-:Y:S01]  /*4e30*/  ULOP3.LUT UR5, UR5, 0x1e, URZ, 0xc0, !UPT ;  /* 0x0000001e05057892 */ /* 0x000fe2000f8ec03f */
[----:B------:R-:W-:-:S03]  /*4e40*/  PLOP3.LUT P0, PT, PT, PT, UP0, 0x80, 0x0 ;  /* 0x000000000000781c */ /* 0x000fc60003f0f008 */
        /* <DEDUP_REMOVED lines=9> */
[----:B------:R1:W2:Y:S01]  /*4ee0*/  LDC.64 R2, c[0x4][R0] ;  /* 0x0100000000027b82 */ /* 0x0002a20000000a00 */
        /* <DEDUP_REMOVED lines=10> */
[----:B0-23--:R-:W-:Y:S05]  /*4f90*/  CALL.ABS.NOINC R2 ;  /* 0x0000000002007343 */ /* 0x00dfea0003c00000 */
.L_x_4891:
[----:B------:R-:W-:Y:S02]  /*4fa0*/  ULDC UR4, c[0x0][0x3f4] ;  /* 0x0000fd0000047ab9 */ /* 0x000fe40000000800 */
[----:B------:R-:W-:-:S13]  /*4fb0*/  ISETP.LT.AND P0, PT, RZ, UR4, PT ;  /* 0x00000004ff007c0c */ /* 0x000fda000bf01270 */
[----:B------:R-:W-:Y:S05]  /*4fc0*/  @P0 BRA `(.L_x_4892) ;  /* 0x0000000000440947 */ /* 0x000fea0003800000 */
[----:B------:R-:W-:Y:S01]  /*4fd0*/  R2UR UR5, R216 ;  /* 0x00000000d80572ca */ /* 0x000fe200000e0000 */
[----:B------:R-:W-:-:S12]  /*4fe0*/  IMAD.U32 R3, RZ, RZ, UR41 ;  /* 0x00000029ff037e24 */ /* 0x000fd8000f8e00ff */
[----:B------:R-:W-:-:S04]  /*4ff0*/  ULEA.HI UR4, UR5, UR5, URZ, 0x1 ;  /* 0x0000000505047291 */ /* 0x000fc8000f8f083f */
[----:B------:R-:W-:-:S04]  /*5000*/  ULOP3.LUT UR4, UR4, 0xfffffffe, URZ, 0xc0, !UPT ;  /* 0xfffffffe04047892 */ /* 0x000fc8000f8ec03f */
[----:B------:R-:W-:-:S06]  /*5010*/  UIADD3 UR4, UR5, -UR4, URZ ;  /* 0x8000000405047290 */ /* 0x000fcc000fffe03f */
[----:B------:R-:W-:-:S05]  /*5020*/  IMAD.U32 R0, RZ, RZ, UR4 ;  /* 0x00000004ff007e24 */ /* 0x000fca000f8e00ff */
[----:B------:R-:W-:-:S04]  /*5030*/  SHF.L.U32 R0, R0, 0x1f, RZ ;  /* 0x0000001f00007819 */ /* 0x000fc800000006ff */
[----:B------:R1:W2:Y:S03]  /*5040*/  SYNCS.PHASECHK.TRANS64.TRYWAIT P0, [R3+URZ+0x30800], R0 ;  /* 0x03080000030075a7 */ /* 0x0002a6000800017f */
[----:B--2---:R-:W-:Y:S05]  /*5050*/  @!P0 NANOSLEEP.SYNCS 0x989680 ;  /* 0x009896800000895d */ /* 0x004fea0003900000 */
[----:B------:R-:W2:Y:S02]  /*5060*/  @!P0 SYNCS.PHASECHK.TRANS64 P0, [R3+URZ+0x30800], R0 ;  /* 0x03080000030085a7 */ /* 0x000ea4000800007f */
[----:B--2---:R-:W-:Y:S05]  /*5070*/  @P0 BRA `(.L_x_4893) ;  /* 0x0000007400580947 */ /* 0x004fea0003800000 */
.L_x_4894:
[----:B-1----:R-:W-:-:S04]  /*5080*/  IMAD.U32 R3, RZ, RZ, UR41 ;  /* 0x00000029ff037e24 */ /* 0x002fc8000f8e00ff */
[----:B------:R1:W2:Y:S03]  /*5090*/  SYNCS.PHASECHK.TRANS64.TRYWAIT P0, [R3+URZ+0x30800], R0 ;  /* 0x03080000030075a7 */ /* 0x0002a6000800017f */
[----:B--2---:R-:W-:Y:S05]  /*50a0*/  @!P0 NANOSLEEP.SYNCS 0x989680 ;  /* 0x009896800000895d */ /* 0x004fea0003900000 */
[----:B------:R-:W2:Y:S02]  /*50b0*/  @!P0 SYNCS.PHASECHK.TRANS64 P0, [R3+URZ+0x30800], R0 ;  /* 0x03080000030085a7 */ /* 0x000ea4000800007f */
[----:B--2---:R-:W-:Y:S05]  /*50c0*/  @!P0 BRA `(.L_x_4894) ;  /* 0xfffffffc00ec8947 */ /* 0x004fea000383ffff */
[----:B------:R-:W-:Y:S05]  /*50d0*/  BRA `(.L_x_4893) ;  /* 0x0000007400407947 */ /* 0x000fea0003800000 */
.L_x_4892:
[----:B------:R-:W2:Y:S01]  /*50e0*/  LDL R0, [R1+0x294] ;  /* 0x0002940001007983 */ /* 0x000ea20000100800 */
[----:B------:R-:W-:Y:S01]  /*50f0*/  USHF.R.S32.HI UR4, URZ, 0x1f, UR45 ;  /* 0x0000001f3f047899 */ /* 0x000fe2000801142d */
[----:B------:R-:W-:Y:S01]  /*5100*/  ULDC.64 UR6, c[0x0][0x3f8] ;  /* 0x0000fe0000067ab9 */ /* 0x000fe20000000a00 */
[----:B------:R-:W-:Y:S01]  /*5110*/  ULDC.64 UR8, c[0x0][0x408] ;  /* 0x0001020000087ab9 */ /* 0x000fe20000000a00 */
[----:B------:R-:W-:Y:S02]  /*5120*/  IMAD.U32 R24, RZ, RZ, UR6 ;  /* 0x00000006ff187e24 */ /* 0x000fe4000f8e00ff */
[----:B------:R-:W-:Y:S02]  /*5130*/  IMAD.U32 R28, RZ, RZ, UR8 ;  /* 0x00000008ff1c7e24 */ /* 0x000fe4000f8e00ff */
[----:B------:R-:W-:-:S04]  /*5140*/  IMAD.WIDE.U32 R24, R24, UR45, RZ ;  /* 0x0000002d18187c25 */ /* 0x000fc8000f8e00ff */
[----:B------:R-:W-:Y:S01]  /*5150*/  IMAD.WIDE.U32 R28, R28, UR45, RZ ;  /* 0x0000002d1c1c7c25 */ /* 0x000fe2000f8e00ff */
[----:B--2---:R-:W-:-:S13]  /*5160*/  R2UR UR5, R0 ;  /* 0x00000000000572ca */ /* 0x004fda00000e0000 */
[----:B------:R-:W-:Y:S02]  /*5170*/  ULOP3.LUT UP0, URZ, UR5, 0x3ff, URZ, 0xc0, !UPT ;  /* 0x000003ff053f7892 */ /* 0x000fe4000f80c03f */
[----:B------:R-:W-:Y:S02]  /*5180*/  UIMAD UR5, UR4, UR6, URZ ;  /* 0x00000006040572a4 */ /* 0x000fe4000f8e023f */
[----:B------:R-:W-:Y:S02]  /*5190*/  UIMAD UR4, UR4, UR8, URZ ;  /* 0x00000008040472a4 */ /* 0x000fe4000f8e023f */
[----:B------:R-:W-:Y:S01]  /*51a0*/  PLOP3.LUT P0, PT, PT, PT, UP0, 0x80, 0x0 ;  /* 0x000000000000781c */ /* 0x000fe20003f0f008 */
[----:B------:R-:W-:Y:S02]  /*51b0*/  UIMAD UR5, UR45, UR7, UR5 ;  /* 0x000000072d0572a4 */ /* 0x000fe4000f8e0205 */
[----:B------:R-:W-:-:S04]  /*51c0*/  UIMAD UR4, UR45, UR9, UR4 ;  /* 0x000000092d0472a4 */ /* 0x000fc8000f8e0204 */
[----:B------:R-:W-:Y:S02]  /*51d0*/  VIADD R31, R25, UR5 ;  /* 0x00000005191f7c36 */ /* 0x000fe40008000000 */
[----:B------:R-:W-:-:S04]  /*51e0*/  VIADD R33, R29, UR4 ;  /* 0x000000041d217c36 */ /* 0x000fc80008000000 */
[----:B------:R-:W-:Y:S05]  /*51f0*/  @!P0 BRA `(.L_x_4895) ;  /* 0x0000000000408947 */ /* 0x000fea0003800000 */
        /* <DEDUP_REMOVED lines=16> */
.L_x_4895:
[----:B------:R-:W-:Y:S01]  /*5300*/  ULDC.U8 UR4, c[0x0][0x410] ;  /* 0x0001040000047ab9 */ /* 0x000fe20000000000 */
[----:B------:R-:W-:Y:S01]  /*5310*/  BSSY B0, `(.L_x_4896) ;  /* 0x0000724000007945 */ /* 0x000fe20003800000 */
[----:B------:R-:W-:Y:S01]  /*5320*/  ISETP.NE.AND P0, PT, RZ, UR4, PT ;  /* 0x00000004ff007c0c */ /* 0x000fe2000bf05270 */
[----:B------:R-:W-:-:S12]  /*5330*/  VIADD R10, R203, UR60 ;  /* 0x0000003ccb0a7c36 */ /* 0x000fd80008000000 */
[----:B------:R-:W-:Y:S05]  /*5340*/  @!P0 BRA `(.L_x_4897) ;  /* 0x0000003800708947 */ /* 0x000fea0003800000 */
[----:B------:R-:W1:Y:S01]  /*5350*/  LDC R91, c[0x0][0x448] ;  /* 0x00011200ff5b7b82 */ /* 0x000e620000000800 */
[----:B------:R-:W-:Y:S01]  /*5360*/  IMAD R7, R217, 0x40, R10 ;  /* 0x00000040d9077824 */ /* 0x000fe200078e020a */
        /* <DEDUP_REMOVED lines=9> */
[----:B------:R-:W-:Y:S02]  /*5400*/  SHF.R.S32.HI R97, RZ, 0x1f, R206 ;  /* 0x0000001fff617819 */ /* 0x000fe400000114ce */
[----:B-1----:R-:W-:-:S13]  /*5410*/  ISETP.NE.AND P0, PT, R91, 0x1, PT ;  /* 0x000000015b00780c */ /* 0x002fda0003f05270 */
[----:B------:R-:W1:Y:S08]  /*5420*/  @P0 LDC R0, c[0x0][0x44c] ;  /* 0x00011300ff000b82 */ /* 0x000e700000000800 */
[----:B------:R-:W2:Y:S01]  /*5430*/  @P0 LDC R3, c[0x0][0x450] ;  /* 0x00011400ff030b82 */ /* 0x000ea20000000800 */
[----:B-1----:R-:W-:-:S05]  /*5440*/  @P0 IMAD.HI.U32 R0, R7, R0, RZ ;  /* 0x0000000007000227 */ /* 0x002fca00078e00ff */
[----:B--2---:R-:W-:Y:S01]  /*5450*/  @P0 SHF.R.U32.HI R7, RZ, R3, R0 ;  /* 0x00000003ff070219 */ /* 0x004fe20000011600 */
[----:B------:R-:W-:-:S03]  /*5460*/  IMAD.MOV.U32 R3, RZ, RZ, R33 ;  /* 0x000000ffff037224 */ /* 0x000fc600078e0021 */
[----:B------:R-:W-:Y:S01]  /*5470*/  SHF.R.S32.HI R0, RZ, 0x1f, R7 ;  /* 0x0000001fff007819 */ /* 0x000fe20000011407 */
[----:B------:R-:W-:-:S04]  /*5480*/  IMAD.WIDE.U32 R4, R7, UR4, R4 ;  /* 0x0000000407047c25 */ /* 0x000fc8000f8e0004 */
[C---:B------:R-:W-:Y:S02]  /*5490*/  IMAD R6, R0.reuse, UR4, RZ ;  /* 0x0000000400067c24 */ /* 0x040fe4000f8e02ff */
[----:B------:R-:W-:Y:S02]  /*54a0*/  IMAD R0, R0, UR6, RZ ;  /* 0x0000000600007c24 */ /* 0x000fe4000f8e02ff */
[C---:B------:R-:W-:Y:S01]  /*54b0*/  IMAD R9, R7.reuse, UR5, R6 ;  /* 0x0000000507097c24 */ /* 0x040fe2000f8e0206 */
[----:B------:R-:W-:Y:S01]  /*54c0*/  ULDC.64 UR4, c[0x0][0x3e8] ;  /* 0x0000fa0000047ab9 */ /* 0x000fe20000000a00 */
[----:B------:R-:W-:-:S04]  /*54d0*/  IMAD.WIDE.U32 R2, R7, UR6, R2 ;  /* 0x0000000607027c25 */ /* 0x000fc8000f8e0002 */
[----:B------:R-:W-:Y:S01]  /*54e0*/  IMAD R7, R7, UR7, R0 ;  /* 0x0000000707077c24 */ /* 0x000fe2000f8e0200 */
[----:B------:R-:W-:Y:S01]  /*54f0*/  ULDC.64 UR6, c[0x0][0x400] ;  /* 0x0001000000067ab9 */ /* 0x000fe20000000a00 */
[----:B------:R-:W-:Y:S01]  /*5500*/  IMAD.IADD R5, R5, 0x1, R9 ;  /* 0x0000000105057824 */ /* 0x000fe200078e0209 */
[----:B------:R-:W-:Y:S01]  /*5510*/  LEA R0, P0, R4, UR4, 0x1 ;  /* 0x0000000404007c11 */ /* 0x000fe2000f8008ff */
[----:B------:R-:W-:Y:S01]  /*5520*/  IMAD.IADD R7, R3, 0x1, R7 ;  /* 0x0000000103077824 */ /* 0x000fe200078e0207 */
[----:B------:R-:W-:Y:S01]  /*5530*/  LEA R6, P1, R2, UR6, 0x1 ;  /* 0x0000000602067c11 */ /* 0x000fe2000f8208ff */
[----:B------:R-:W-:Y:S01]  /*5540*/  UMOV UR4, 0xffffffff ;  /* 0xffffffff00047882 */ /* 0x000fe20000000000 */
[----:B------:R-:W-:Y:S02]  /*5550*/  LEA.HI.X R4, R4, UR5, R5, 0x1, P0 ;  /* 0x0000000504047c11 */ /* 0x000fe400080f0c05 */
[----:B------:R-:W-:Y:S01]  /*5560*/  LEA.HI.X R7, R2, UR7, R7, 0x1, P1 ;  /* 0x0000000702077c11 */ /* 0x000fe200088f0c07 */
[----:B------:R-:W-:Y:S08]  /*5570*/  BRA.DIV UR4, `(.L_x_4898) ;  /* 0x000001d204cc7947 */ /* 0x000ff0000b800000 */
[----:B------:R1:W2:Y:S04]  /*5580*/  SHFL.IDX PT, R3, R4, RZ, 0x1c1f ;  /* 0x001c1fff04037589 */ /* 0x0002a800000e0000 */
[----:B------:R1:W4:Y:S04]  /*5590*/  SHFL.IDX PT, R2, R0, RZ, 0x1c1f ;  /* 0x001c1fff00027589 */ /* 0x00032800000e0000 */
[----:B------:R1:W0:Y:S04]  /*55a0*/  SHFL.IDX PT, R5, R7, RZ, 0x1c1f ;  /* 0x001c1fff07057589 */ /* 0x00022800000e0000 */
[----:B---3--:R1:W3:Y:S02]  /*55b0*/  SHFL.IDX PT, R14, R6, RZ, 0x1c1f ;  /* 0x001c1fff060e7589 */ /* 0x0082e400000e0000 */
.L_x_5196:
        /* <DEDUP_REMOVED lines=16> */
[----:B------:R-:W-:Y:S01]  /*56c0*/  ULDC UR4, c[0x0][0x3f4] ;  /* 0x0000fd0000047ab9 */ /* 0x000fe20000000800 */
[----:B------:R-:W-:Y:S02]  /*56d0*/  CS2R R62, SRZ ;  /* 0x00000000003e7805 */ /* 0x000fe4000001ff00 */
[----:B------:R-:W-:Y:S02]  /*56e0*/  ISETP.GE.AND P3, PT, R27, UR4, PT ;  /* 0x000000041b007c0c */ /* 0x000fe4000bf66270 */
[----:B------:R-:W-:Y:S02]  /*56f0*/  CS2R R64, SRZ ;  /* 0x0000000000407805 */ /* 0x000fe4000001ff00 */
[----:B------:R-:W-:Y:S02]  /*5700*/  ISETP.GE.AND P2, PT, R205, UR4, PT ;  /* 0x00000004cd007c0c */ /* 0x000fe4000bf46270 */
[----:B------:R-:W-:Y:S02]  /*5710*/  ISETP.GE.AND P1, PT, R26, UR4, PT ;  /* 0x000000041a007c0c */ /* 0x000fe4000bf26270 */
[----:B------:R-:W-:-:S02]  /*5720*/  ISETP.GE.AND P0, PT, R204, UR4, PT ;  /* 0x00000004cc007c0c */ /* 0x000fc4000bf06270 */
[----:B------:R-:W-:-:S03]  /*5730*/  ISETP.GE.AND P4, PT, R198, UR4, PT ;  /* 0x00000004c6007c0c */ /* 0x000fc6000bf86270 */
[C---:B------:R-:W-:Y:S01]  /*5740*/  @!P3 IMAD.SHL.U32 R25, R27.reuse, 0x2, RZ ;  /* 0x000000021b19b824 */ /* 0x040fe200078e00ff */
[----:B------:R-:W-:-:S03]  /*5750*/  @!P3 SHF.L.U64.HI R12, R27, 0x1, R68 ;  /* 0x000000011b0cb819 */ /* 0x000fc60000010244 */
[C---:B------:R-:W-:Y:S01]  /*5760*/  @!P2 IMAD.SHL.U32 R35, R205.reuse, 0x2, RZ ;  /* 0x00000002cd23a824 */ /* 0x040fe200078e00ff */
[----:B------:R-:W-:Y:S01]  /*5770*/  @!P2 SHF.L.U64.HI R8, R205, 0x1, R66 ;  /* 0x00000001cd08a819 */ /* 0x000fe20000010242 */
[----:B------:R-:W-:Y:S01]  /*5780*/  @!P1 IMAD.SHL.U32 R43, R26, 0x2, RZ ;  /* 0x000000021a2b9824 */ /* 0x000fe200078e00ff */
[-C--:B----4-:R-:W-:Y:S01]  /*5790*/  @!P3 IADD3 R20, P6, R2, R25.reuse, RZ ;  /* 0x000000190214b210 */ /* 0x090fe20007fde0ff */
[----:B------:R-:W-:Y:S01]  /*57a0*/  @!P0 IMAD.SHL.U32 R51, R204, 0x2, RZ ;  /* 0x00000002cc338824 */ /* 0x000fe200078e00ff */
[----:B---3--:R-:W-:Y:S01]  /*57b0*/  @!P3 IADD3 R24, P5, R14, R25, RZ ;  /* 0x000000190e18b210 */ /* 0x008fe20007fbe0ff */
[----:B0-----:R-:W-:Y:S01]  /*57c0*/  @!P4 IMAD.MOV.U32 R15, RZ, RZ, R5 ;  /* 0x000000ffff0fc224 */ /* 0x001fe200078e0005 */
[----:B------:R-:W-:Y:S01]  /*57d0*/  @!P0 SHF.L.U64.HI R32, R204, 0x1, R67 ;  /* 0x00000001cc208819 */ /* 0x000fe20000010243 */
[--C-:B--2---:R-:W-:Y:S01]  /*57e0*/  @!P3 IMAD.X R21, R3, 0x1, R12.reuse, P6 ;  /* 0x000000010315b824 */ /* 0x104fe200030e060c */
[-C--:B------:R-:W-:Y:S01]  /*57f0*/  @!P2 IADD3 R28, P6, R2, R35.reuse, RZ ;  /* 0x00000023021ca210 */ /* 0x080fe20007fde0ff */
[----:B------:R-:W-:Y:S01]  /*5800*/  @!P3 IMAD.X R25, R5, 0x1, R12, P5 ;  /* 0x000000010519b824 */ /* 0x000fe200028e060c */
[----:B------:R-:W-:-:S02]  /*5810*/  @!P2 IADD3 R34, P5, R14, R35, RZ ;  /* 0x000000230e22a210 */ /* 0x000fc40007fbe0ff */
[----:B------:R-:W-:Y:S01]  /*5820*/  @!P1 SHF.L.U64.HI R12, R26, 0x1, R69 ;  /* 0x000000011a0c9819 */ /* 0x000fe20000010245 */
[--C-:B------:R-:W-:Y:S01]  /*5830*/  @!P2 IMAD.X R29, R3, 0x1, R8.reuse, P6 ;  /* 0x00000001031da824 */ /* 0x100fe200030e0608 */
[----:B------:R-:W-:Y:S01]  /*5840*/  @!P1 IADD3 R36, P6, R2, R43, RZ ;  /* 0x0000002b02249210 */ /* 0x000fe20007fde0ff */
[----:B------:R-:W-:Y:S01]  /*5850*/  @!P2 IMAD.X R35, R5, 0x1, R8, P5 ;  /* 0x000000010523a824 */ /* 0x000fe200028e0608 */
[----:B------:R-:W-:Y:S01]  /*5860*/  ISETP.GE.AND P5, PT, R206, UR4, PT ;  /* 0x00000004ce007c0c */ /* 0x000fe2000bfa6270 */
[----:B------:R-:W-:-:S04]  /*5870*/  @!P4 IMAD.WIDE R8, R198, 0x2, R2 ;  /* 0x00000002c608c825 */ /* 0x000fc800078e0202 */
[--C-:B------:R-:W-:Y:S01]  /*5880*/  @!P1 IMAD.X R37, R3, 0x1, R12.reuse, P6 ;  /* 0x0000000103259824 */ /* 0x100fe200030e060c */
[----:B------:R-:W-:Y:S01]  /*5890*/  @!P1 IADD3 R42, P6, R14, R43, RZ ;  /* 0x0000002b0e2a9210 */ /* 0x000fe20007fde0ff */
[----:B------:R0:W5:Y:S04]  /*58a0*/  @!P4 LD.E.64 R62, desc[UR38][R8.64] ;  /* 0x00000026083ec980 */ /* 0x000168000c101b00 */
[----:B------:R-:W-:Y:S01]  /*58b0*/  @!P1 IMAD.X R43, R5, 0x1, R12, P6 ;  /* 0x00000001052b9824 */ /* 0x000fe200030e060c */
[----:B------:R-:W-:Y:S01]  /*58c0*/  @!P0 IADD3 R44, P6, R2, R51, RZ ;  /* 0x00000033022c8210 */ /* 0x000fe20007fde0ff */
[----:B------:R-:W-:-:S04]  /*58d0*/  @!P4 IMAD.WIDE R12, R198, 0x2, R14 ;  /* 0x00000002c60cc825 */ /* 0x000fc800078e020e */
[--C-:B------:R-:W-:Y:S01]  /*58e0*/  @!P0 IMAD.X R45, R3, 0x1, R32.reuse, P6 ;  /* 0x00000001032d8824 */ /* 0x100fe200030e0620 */
[----:B------:R-:W-:Y:S01]  /*58f0*/  @!P0 IADD3 R50, P6, R14, R51, RZ ;  /* 0x000000330e328210 */ /* 0x000fe20007fde0ff */
[C---:B------:R-:W-:Y:S01]  /*5900*/  @!P5 IMAD.SHL.U32 R15, R206.reuse, 0x2, RZ ;  /* 0x00000002ce0fd824 */ /* 0x040fe200078e00ff */
[----:B------:R0:W5:Y:S01]  /*5910*/  @!P4 LD.E.64 R64, desc[UR38][R12.64] ;  /* 0x000000260c40c980 */ /* 0x000162000c101b00 */
[----:B------:R-:W-:Y:S02]  /*5920*/  @!P5 SHF.L.U64.HI R30, R206, 0x1, R97 ;  /* 0x00000001ce1ed819 */ /* 0x000fe40000010261 */
[----:B------:R-:W-:Y:S01]  /*5930*/  @!P0 IMAD.X R51, R5, 0x1, R32, P6 ;  /* 0x0000000105338824 */ /* 0x000fe200030e0620 */
[-C--:B------:R-:W-:Y:S02]  /*5940*/  @!P5 IADD3 R2, P4, R2, R15.reuse, RZ ;  /* 0x0000000f0202d210 */ /* 0x080fe40007f9e0ff */
[----:B------:R-:W-:Y:S02]  /*5950*/  @!P5 IADD3 R14, P6, R14, R15, RZ ;  /* 0x0000000f0e0ed210 */ /* 0x000fe40007fde0ff */
[----:B------:R-:W-:-:S02]  /*5960*/  CS2R R58, SRZ ;  /* 0x00000000003a7805 */ /* 0x000fc4000001ff00 */
[----:B------:R-:W-:Y:S01]  /*5970*/  CS2R R60, SRZ ;  /* 0x00000000003c7805 */ /* 0x000fe2000001ff00 */
[--C-:B------:R-:W-:Y:S01]  /*5980*/  @!P5 IMAD.X R3, R3, 0x1, R30.reuse, P4 ;  /* 0x000000010303d824 */ /* 0x100fe200020e061e */
[----:B------:R-:W-:Y:S01]  /*5990*/  CS2R R56, SRZ ;  /* 0x0000000000387805 */ /* 0x000fe2000001ff00 */
[----:B------:R-:W-:Y:S01]  /*59a0*/  @!P5 IMAD.X R15, R5, 0x1, R30, P6 ;  /* 0x00000001050fd824 */ /* 0x000fe200030e061e */
[----:B------:R-:W-:Y:S02]  /*59b0*/  CS2R R54, SRZ ;  /* 0x0000000000367805 */ /* 0x000fe4000001ff00 */
[----:B------:R-:W-:Y:S02]  /*59c0*/  CS2R R46, SRZ ;  /* 0x00000000002e7805 */ /* 0x000fe4000001ff00 */
[----:B------:R-:W-:Y:S02]  /*59d0*/  CS2R R48, SRZ ;  /* 0x0000000000307805 */ /* 0x000fe4000001ff00 */
[----:B------:R-:W-:-:S02]  /*59e0*/  CS2R R38, SRZ ;  /* 0x0000000000267805 */ /* 0x000fc4000001ff00 */
[----:B------:R-:W-:Y:S02]  /*59f0*/  CS2R R40, SRZ ;  /* 0x0000000000287805 */ /* 0x000fe4000001ff00 */
        /* <DEDUP_REMOVED lines=12> */
.L_x_4900:
[----:B------:R-:W-:Y:S05]  /*5ac0*/  BSYNC B1 ;  /* 0x0000000000017941 */ /* 0x000fea0003800000 */
.L_x_4899:
[----:B0----5:R-:W-:Y:S01]  /*5ad0*/  IMAD.MOV.U32 R8, RZ, RZ, R39 ;  /* 0x000000ffff087224 */ /* 0x021fe200078e0027 */
[----:B------:R-:W-:Y:S01]  /*5ae0*/  UMOV UR4, 0xffffffff ;  /* 0xffffffff00047882 */ /* 0x000fe20000000000 */
[----:B----4-:R-:W-:Y:S02]  /*5af0*/  IMAD.MOV.U32 R2, RZ, RZ, R32 ;  /* 0x000000ffff027224 */ /* 0x010fe400078e0020 */
        /* <DEDUP_REMOVED lines=49> */
[----:B------:R0:W4:Y:S04]  /*5e10*/  SHFL.IDX PT, R2, R0, 0x1, 0x1c1f ;  /* 0x003c1f0000027f89 */ /* 0x00012800000e0000 */
[----:B------:R0:W0:Y:S04]  /*5e20*/  SHFL.IDX PT, R5, R7, 0x1, 0x1c1f ;  /* 0x003c1f0007057f89 */ /* 0x00002800000e0000 */
[----:B---3--:R3:W0:Y:S02]  /*5e30*/  SHFL.IDX PT, R14, R6, 0x1, 0x1c1f ;  /* 0x003c1f00060e7f89 */ /* 0x00862400000e0000 */
.L_x_5202:
[----:B------:R-:W-:Y:S01]  /*5e40*/  VIADD R10, R10, 0x40 ;  /* 0x000000400a0a7836 */ /* 0x000fe20000000000 */
[----:B01----:R-:W-:Y:S01]  /*5e50*/  LOP3.LUT R7, R212, 0x18, R18, 0xf8, !PT ;  /* 0x00000018d4077812 */ /* 0x003fe200078ef812 */
[----:B------:R-:W-:Y:S01]  /*5e60*/  BSSY B1, `(.L_x_4902) ;  /* 0x0000053000017945 */ /* 0x000fe20003800000 */
[----:B------:R-:W-:Y:S01]  /*5e70*/  LOP3.LUT P0, RZ, R227, 0x4, RZ, 0xc0, !PT ;  /* 0x00000004e3ff7812 */ /* 0x000fe2000780c0ff */
[----:B------:R-:W-:Y:S01]  /*5e80*/  IMAD.U32 R98, RZ, RZ, UR60 ;  /* 0x0000003cff627e24 */ /* 0x000fe2000f8e00ff */
[----:B------:R-:W-:Y:S02]  /*5e90*/  ISETP.GE.AND P1, PT, R10, R91, PT ;  /* 0x0000005b0a00720c */ /* 0x000fe40003f26270 */
[----:B------:R-:W-:Y:S02]  /*5ea0*/  CS2R R12, SRZ ;  /* 0x00000000000c7805 */ /* 0x000fe4000001ff00 */
[----:B------:R-:W-:Y:S02]  /*5eb0*/  LOP3.LUT R0, R7, R214, RZ, 0x3c, !PT ;  /* 0x000000d607007212 */ /* 0x000fe400078e3cff */
[----:B------:R-:W-:-:S02]  /*5ec0*/  CS2R R24, SRZ ;  /* 0x0000000000187805 */ /* 0x000fc4000001ff00 */
[----:B------:R-:W-:Y:S02]  /*5ed0*/  CS2R R34, SRZ ;  /* 0x0000000000227805 */ /* 0x000fe4000001ff00 */
[----:B------:R-:W-:Y:S02]  /*5ee0*/  CS2R R42, SRZ ;  /* 0x00000000002a7805 */ /* 0x000fe4000001ff00 */
[----:B------:R-:W-:Y:S01]  /*5ef0*/  CS2R R50, SRZ ;  /* 0x0000000000327805 */ /* 0x000fe2000001ff00 */
[----:B------:R-:W-:Y:S01]  /*5f00*/  IMAD R0, R213, 0x200, R0 ;  /* 0x00000200d5007824 */ /* 0x000fe200078e0200 */
[----:B------:R-:W-:Y:S02]  /*5f10*/  CS2R R10, SRZ ;  /* 0x00000000000a7805 */ /* 0x000fe4000001ff00 */
[----:B------:R-:W-:Y:S02]  /*5f20*/  CS2R R20, SRZ ;  /* 0x0000000000147805 */ /* 0x000fe4000001ff00 */
[----:B------:R-:W-:-:S02]  /*5f30*/  CS2R R28, SRZ ;  /* 0x00000000001c7805 */ /* 0x000fc4000001ff00 */
[----:B------:R-:W-:Y:S02]  /*5f40*/  CS2R R36, SRZ ;  /* 0x0000000000247805 */ /* 0x000fe4000001ff00 */
[----:B------:R-:W-:Y:S02]  /*5f50*/  CS2R R44, SRZ ;  /* 0x00000000002c7805 */ /* 0x000fe4000001ff00 */
[----:B------:R-:W-:Y:S02]  /*5f60*/  LEA R0, R0, UR41, 0x1 ;  /* 0x0000002900007c11 */ /* 0x000fe4000f8e08ff */
        /* <DEDUP_REMOVED lines=12> */
[----:B---3--:R-:W-:Y:S02]  /*6030*/  @!P3 SHF.L.U64.HI R6, R205, 0x1, R66 ;  /* 0x00000001cd06b819 */ /* 0x008fe40000010242 */
[-C--:B----4-:R-:W-:Y:S01]  /*6040*/  @!P4 IADD3 R8, P5, R2, R11.reuse, RZ ;  /* 0x0000000b0208c210 */ /* 0x090fe20007fbe0ff */
[----:B------:R-:W-:Y:S01]  /*6050*/  @!P1 IMAD.SHL.U32 R7, R204, 0x2, RZ ;  /* 0x00000002cc079824 */ /* 0x000fe200078e00ff */
[C---:B------:R-:W-:Y:S01]  /*6060*/  @!P2 SHF.L.U64.HI R12, R26.reuse, 0x1, R69 ;  /* 0x000000011a0ca819 */ /* 0x040fe20000010245 */
[----:B------:R-:W-:Y:S01]  /*6070*/  @!P2 IMAD.SHL.U32 R69, R26, 0x2, RZ ;  /* 0x000000021a45a824 */ /* 0x000fe200078e00ff */
[----:B------:R-:W-:Y:S01]  /*6080*/  @!P4 IADD3 R10, P6, R14, R11, RZ ;  /* 0x0000000b0e0ac210 */ /* 0x000fe20007fde0ff */
[--C-:B--2---:R-:W-:Y:S01]  /*6090*/  @!P4 IMAD.X R9, R3, 0x1, R4.reuse, P5 ;  /* 0x000000010309c824 */ /* 0x104fe200028e0604 */
[-C--:B------:R-:W-:Y:S02]  /*60a0*/  @!P3 IADD3 R76, P5, R2, R75.reuse, RZ ;  /* 0x0000004b024cb210 */ /* 0x080fe40007fbe0ff */
[----:B------:R-:W-:Y:S01]  /*60b0*/  @!P1 SHF.L.U64.HI R20, R204, 0x1, R67 ;  /* 0x00000001cc149819 */ /* 0x000fe20000010243 */
[----:B------:R-:W-:Y:S01]  /*60c0*/  @!P4 IMAD.X R11, R5, 0x1, R4, P6 ;  /* 0x00000001050bc824 */ /* 0x000fe200030e0604 */
[----:B------:R-:W-:Y:S01]  /*60d0*/  @!P3 IADD3 R74, P6, R14, R75, RZ ;  /* 0x0000004b0e4ab210 */ /* 0x000fe20007fde0ff */
[----:B------:R-:W-:Y:S01]  /*60e0*/  @!P3 IMAD.X R77, R3, 0x1, R6, P5 ;  /* 0x00000001034db824 */ /* 0x000fe200028e0606 */
[----:B------:R-:W-:-:S03]  /*60f0*/  @!P2 IADD3 R70, P5, R2, R69, RZ ;  /* 0x000000450246a210 */ /* 0x000fc60007fbe0ff */
[----:B------:R-:W-:Y:S01]  /*6100*/  @!P3 IMAD.X R75, R5, 0x1, R6, P6 ;  /* 0x00000001054bb824 */ /* 0x000fe200030e0606 */
[----:B------:R-:W-:Y:S01]  /*6110*/  @!P2 IADD3 R68, P6, R14, R69, RZ ;  /* 0x000000450e44a210 */ /* 0x000fe20007fde0ff */
[----:B------:R-:W-:Y:S01]  /*6120*/  @!P2 IMAD.X R71, R3, 0x1, R12, P5 ;  /* 0x000000010347a824 */ /* 0x000fe200028e060c */
[----:B------:R-:W-:-:S03]  /*6130*/  @!P1 IADD3 R66, P5, R2, R7, RZ ;  /* 0x0000000702429210 */ /* 0x000fc60007fbe0ff */
[----:B------:R-:W-:Y:S01]  /*6140*/  @!P2 IMAD.X R69, R5, 0x1, R12, P6 ;  /* 0x000000010545a824 */ /* 0x000fe200030e060c */
[----:B------:R-:W-:Y:S01]  /*6150*/  ISETP.GE.AND P6, PT, R198, UR4, PT ;  /* 0x00000004c6007c0c */ /* 0x000fe2000bfc6270 */
[----:B------:R-:W-:Y:S01]  /*6160*/  @!P1 IMAD.X R67, R3, 0x1, R20, P5 ;  /* 0x0000000103439824 */ /* 0x000fe200028e0614 */
[----:B------:R-:W-:-:S05]  /*6170*/  @!P1 IADD3 R6, P5, R14, R7, RZ ;  /* 0x000000070e069210 */ /* 0x000fca0007fbe0ff */
[----:B------:R-:W-:Y:S01]  /*6180*/  @!P1 IMAD.X R7, R5, 0x1, R20, P5 ;  /* 0x0000000105079824 */ /* 0x000fe200028e0614 */
[----:B------:R-:W-:-:S05]  /*6190*/  ISETP.GE.AND P5, PT, R206, UR4, PT ;  /* 0x00000004ce007c0c */ /* 0x000fca000bfa6270 */
[----:B------:R-:W-:Y:S02]  /*61a0*/  @!P6 IMAD.MOV.U32 R4, RZ, RZ, R14 ;  /* 0x000000ffff04e224 */ /* 0x000fe400078e000e */
[----:B------:R-:W-:-:S04]  /*61b0*/  @!P6 IMAD.WIDE R12, R198, 0x2, R2 ;  /* 0x00000002c60ce825 */ /* 0x000fc800078e0202 */
[----:B------:R-:W-:Y:S01]  /*61c0*/  @!P6 IMAD.WIDE R20, R198, 0x2, R4 ;  /* 0x00000002c614e825 */ /* 0x000fe200078e0204 */
[----:B------:R0:W5:Y:S03]  /*61d0*/  @!P6 LD.E.64 R50, desc[UR38][R12.64] ;  /* 0x000000260c32e980 */ /* 0x000166000c101b00 */
[C---:B------:R-:W-:Y:S01]  /*61e0*/  @!P5 IMAD.SHL.U32 R15, R206.reuse, 0x2, RZ ;  /* 0x00000002ce0fd824 */ /* 0x040fe200078e00ff */
[----:B------:R1:W5:Y:S01]  /*61f0*/  @!P6 LD.E.64 R52, desc[UR38][R20.64] ;  /* 0x000000261434e980 */ /* 0x000362000c101b00 */
[----:B------:R-:W-:-:S03]  /*6200*/  @!P5 SHF.L.U64.HI R4, R206, 0x1, R97 ;  /* 0x00000001ce04d819 */ /* 0x000fc60000010261 */
[-C--:B------:R-:W-:Y:S02]  /*6210*/  @!P5 IADD3 R2, P6, R2, R15.reuse, RZ ;  /* 0x0000000f0202d210 */ /* 0x080fe40007fde0ff */
[----:B------:R-:W-:Y:S02]  /*6220*/  CS2R R42, SRZ ;  /* 0x00000000002a7805 */ /* 0x000fe4000001ff00 */
[----:B------:R-:W-:Y:S01]  /*6230*/  CS2R R44, SRZ ;  /* 0x00000000002c7805 */ /* 0x000fe2000001ff00 */
[----:B------:R-:W-:Y:S01]  /*6240*/  @!P5 IMAD.X R3, R3, 0x1, R4, P6 ;  /* 0x000000010303d824 */ /* 0x000fe200030e0604 */
[----:B------:R-:W-:Y:S02]  /*6250*/  @!P5 IADD3 R14, P6, R14, R15, RZ ;  /* 0x0000000f0e0ed210 */ /* 0x000fe40007fde0ff */
[----:B------:R2:W5:Y:S01]  /*6260*/  @!P4 LD.E.64 R42, desc[UR38][R8.64] ;  /* 0x00000026082ac980 */ /* 0x000562000c101b00 */
[----:B------:R-:W-:Y:S02]  /*6270*/  CS2R R34, SRZ ;  /* 0x0000000000227805 */ /* 0x000fe4000001ff00 */
[----:B------:R-:W-:-:S02]  /*6280*/  CS2R R36, SRZ ;  /* 0x0000000000247805 */ /* 0x000fc4000001ff00 */
[----:B------:R-:W-:Y:S01]  /*6290*/  CS2R R24, SRZ ;  /* 0x0000000000187805 */ /* 0x000fe2000001ff00 */
[----:B------:R3:W5:Y:S01]  /*62a0*/  @!P4 LD.E.64 R44, desc[UR38][R10.64] ;  /* 0x000000260a2cc980 */ /* 0x000762000c101b00 */
[----:B------:R-:W-:Y:S02]  /*62b0*/  CS2R R28, SRZ ;  /* 0x00000000001c7805 */ /* 0x000fe4000001ff00 */
[----:B0-----:R-:W-:Y:S02]  /*62c0*/  CS2R R12, SRZ ;  /* 0x00000000000c7805 */ /* 0x001fe4000001ff00 */
[----:B-1----:R-:W-:Y:S01]  /*62d0*/  CS2R R20, SRZ ;  /* 0x0000000000147805 */ /* 0x002fe2000001ff00 */
[----:B------:R-:W-:Y:S01]  /*62e0*/  @!P5 IMAD.X R15, R5, 0x1, R4, P6 ;  /* 0x00000001050fd824 */ /* 0x000fe200030e0604 */
[----:B------:R0:W5:Y:S01]  /*62f0*/  @!P3 LD.E.64 R34, desc[UR38][R76.64] ;  /* 0x000000264c22b980 */ /* 0x000162000c101b00 */
[----:B--2---:R-:W-:-:S03]  /*6300*/  CS2R R8, SRZ ;  /* 0x0000000000087805 */ /* 0x004fc6000001ff00 */
[----:B------:R0:W5:Y:S01]  /*6310*/  @!P3 LD.E.64 R36, desc[UR38][R74.64] ;  /* 0x000000264a24b980 */ /* 0x000162000c101b00 */
[----:B---3--:R-:W-:-:S03]  /*6320*/  CS2R R10, SRZ ;  /* 0x00000000000a7805 */ /* 0x008fc6000001ff00 */
[----:B------:R0:W5:Y:S04]  /*6330*/  @!P2 LD.E.64 R24, desc[UR38][R70.64] ;  /* 0x000000264618a980 */ /* 0x000168000c101b00 */
[----:B------:R0:W5:Y:S04]  /*6340*/  @!P2 LD.E.64 R28, desc[UR38][R68.64] ;  /* 0x00000026441ca980 */ /* 0x000168000c101b00 */
[----:B------:R0:W5:Y:S04]  /*6350*/  @!P1 LD.E.64 R12, desc[UR38][R66.64] ;  /* 0x00000026420c9980 */ /* 0x000168000c101b00 */
[----:B------:R0:W5:Y:S04]  /*6360*/  @!P1 LD.E.64 R20, desc[UR38][R6.64] ;  /* 0x0000002606149980 */ /* 0x000168000c101b00 */
[----:B------:R0:W5:Y:S04]  /*6370*/  @!P5 LD.E.64 R8, desc[UR38][R2.64] ;  /* 0x000000260208d980 */ /* 0x000168000c101b00 */
[----:B------:R0:W5:Y:S02]  /*6380*/  @!P5 LD.E.64 R10, desc[UR38][R14.64] ;  /* 0x000000260e0ad980 */ /* 0x000164000c101b00 */
.L_x_4903:
[----:B------:R-:W-:Y:S05]  /*6390*/  BSYNC B1 ;  /* 0x0000000000017941 */ /* 0x000fea0003800000 */
.L_x_4902:
[----:B------:R-:W-:Y:S01]  /*63a0*/  R2UR UR5, R216 ;  /* 0x00000000d80572ca */ /* 0x000fe200000e0000 */
[----:B-----5:R-:W-:Y:S01]  /*63b0*/  IMAD.MOV.U32 R4, RZ, RZ, R9 ;  /* 0x000000ffff047224 */ /* 0x020fe200078e0009 */
[----:B------:R-:W-:Y:S01]  /*63c0*/  VIADDMNMX R98, R91, -R98, 0x80, PT ;  /* 0x000000805b627446 */ /* 0x000fe20003800962 */
[C---:B0--3--:R-:W-:Y:S02]  /*63d0*/  VIADD R6, R0.reuse, 0x12400 ;  /* 0x0001240000067836 */ /* 0x049fe40000000000 */
[----:B----4-:R-:W-:Y:S01]  /*63e0*/  VIADD R2, R0, 0x12440 ;  /* 0x0001244000027836 */ /* 0x010fe20000000000 */
[----:B------:R-:W-:Y:S01]  /*63f0*/  PRMT R15, R4, 0x7610, R15 ;  /* 0x00007610040f7816 */ /* 0x000fe2000000000f */
[----:B------:R-:W-:Y:S01]  /*6400*/  @P0 VIADD R2, R6, 0xffffffc0 ;  /* 0xffffffc006020836 */ /* 0x000fe20000000000 */
[----:B------:R-:W-:Y:S01]  /*6410*/  ISETP.GE.AND P1, PT, R203, R98, PT ;  /* 0x00000062cb00720c */ /* 0x000fe20003f26270 */
[----:B--2---:R-:W-:Y:S02]  /*6420*/  IMAD.MOV.U32 R3, RZ, RZ, R8 ;  /* 0x000000ffff037224 */ /* 0x004fe400078e0008 */
[----:B------:R-:W-:-:S02]  /*6430*/  IMAD.MOV.U32 R5, RZ, RZ, R12 ;  /* 0x000000ffff057224 */ /* 0x000fc400078e000c */
[----:B------:R-:W-:Y:S01]  /*6440*/  ULEA.HI UR4, UR5, UR5, URZ, 0x1 ;  /* 0x0000000505047291 */ /* 0x000fe2000f8f083f */
[----:B------:R-:W-:Y:S01]  /*6450*/  PRMT R66, R3, 0x7610, R66 ;  /* 0x0000761003427816 */ /* 0x000fe20000000042 */
[----:B------:R-:W-:Y:S01]  /*6460*/  IMAD.MOV.U32 R3, RZ, RZ, R13 ;  /* 0x000000ffff037224 */ /* 0x000fe200078e000d */
[----:B------:R-:W-:Y:S01]  /*6470*/  PRMT R67, R5, 0x7610, R67 ;  /* 0x0000761005437816 */ /* 0x000fe20000000043 */
[----:B------:R-:W-:Y:S01]  /*6480*/  ULOP3.LUT UR4, UR4, 0xfffffffe, URZ, 0xc0, !UPT ;  /* 0xfffffffe04047892 */ /* 0x000fe2000f8ec03f */
[----:B------:R-:W-:Y:S02]  /*6490*/  IMAD.MOV.U32 R6, RZ, RZ, R25 ;  /* 0x000000ffff067224 */ /* 0x000fe400078e0019 */
[----:B------:R-:W-:Y:S01]  /*64a0*/  IMAD.MOV.U32 R5, RZ, RZ, R24 ;  /* 0x000000ffff057224 */ /* 0x000fe200078e0018 */
[----:B------:R-:W-:Y:S01]  /*64b0*/  UIADD3 UR4, UR5, -UR4, URZ ;  /* 0x8000000405047290 */ /* 0x000fe2000fffe03f */
[----:B------:R-:W-:Y:S01]  /*64c0*/  PRMT R68, R3, 0x7610, R68 ;  /* 0x0000761003447816 */ /* 0x000fe20000000044 */
[----:B------:R-:W-:Y:S01]  /*64d0*/  IMAD.MOV.U32 R3, RZ, RZ, R34 ;  /* 0x000000ffff037224 */ /* 0x000fe200078e0022 */
[----:B------:R-:W-:Y:S01]  /*64e0*/  PRMT R74, R6, 0x7610, R74 ;  /* 0x00007610064a7816 */ /* 0x000fe2000000004a */
[----:B------:R-:W-:Y:S01]  /*64f0*/  IMAD.MOV.U32 R6, RZ, RZ, R42 ;  /* 0x000000ffff067224 */ /* 0x000fe200078e002a */
[----:B------:R-:W-:Y:S01]  /*6500*/  PRMT R71, R5, 0x7610, R71 ;  /* 0x0000761005477816 */ /* 0x000fe20000000047 */
[----:B------:R-:W-:Y:S01]  /*6510*/  IMAD.U32 R4, RZ, RZ, UR4 ;  /* 0x00000004ff047e24 */ /* 0x000fe2000f8e00ff */
[----:B------:R-:W-:Y:S01]  /*6520*/  PRMT R77, R3, 0x7610, R77 ;  /* 0x00007610034d7816 */ /* 0x000fe2000000004d */
[----:B------:R-:W-:Y:S01]  /*6530*/  IMAD.MOV.U32 R7, RZ, RZ, R43 ;  /* 0x000000ffff077224 */ /* 0x000fe200078e002b */
[----:B------:R-:W-:Y:S01]  /*6540*/  PRMT R97, R6, 0x7610, R97 ;  /* 0x0000761006617816 */ /* 0x000fe20000000061 */
[----:B------:R-:W-:Y:S01]  /*6550*/  IMAD.MOV.U32 R5, RZ, RZ, R35 ;  /* 0x000000ffff057224 */ /* 0x000fe200078e0023 */
[----:B------:R-:W-:Y:S01]  /*6560*/  SHF.L.U32 R4, R4, 0x1f, RZ ;  /* 0x0000001f04047819 */ /* 0x000fe200000006ff */
[----:B------:R-:W-:Y:S01]  /*6570*/  IMAD.MOV.U32 R3, RZ, RZ, R50 ;  /* 0x000000ffff037224 */ /* 0x000fe200078e0032 */
[----:B------:R-:W-:Y:S01]  /*6580*/  PRMT R99, R7, 0x7610, R99 ;  /* 0x0000761007637816 */ /* 0x000fe20000000063 */
[----:B------:R-:W-:Y:S01]  /*6590*/  IMAD.MOV.U32 R6, RZ, RZ, R10 ;  /* 0x000000ffff067224 */ /* 0x000fe200078e000a */
[----:B------:R-:W0:Y:S01]  /*65a0*/  SYNCS.PHASECHK.TRANS64.TRYWAIT P0, [UR41+0x30800], R4 ;  /* 0x03080004ff0075a7 */ /* 0x000e220008000169 */
        /* <DEDUP_REMOVED lines=21> */
[----:B------:R-:W-:-:S02]  /*6700*/  IMAD.MOV.U32 R6, RZ, RZ, R52 ;  /* 0x000000ffff067224 */ /* 0x000fc400078e0034 */
[----:B------:R-:W-:Y:S01]  /*6710*/  IMAD.MOV.U32 R7, RZ, RZ, R53 ;  /* 0x000000ffff077224 */ /* 0x000fe200078e0035 */
[----:B0-----:R-:W-:Y:S06]  /*6720*/  @!P0 BRA `(.L_x_4904) ;  /* 0x000001c4002c8947 */ /* 0x001fec0003800000 */
.L_x_5203:
[----:B------:R-:W-:Y:S01]  /*6730*/  BSSY B1, `(.L_x_4905) ;  /* 0x000012f000017945 */ /* 0x000fe20003800000 */
[----:B------:R-:W-:Y:S02]  /*6740*/  PRMT R108, R6, 0x7610, R108 ;  /* 0x00007610066c7816 */ /* 0x000fe4000000006c */
[----:B------:R-:W-:Y:S01]  /*6750*/  PRMT R109, R7, 0x7610, R109 ;  /* 0x00007610076d7816 */ /* 0x000fe2000000006d */
[----:B------:R-:W-:Y:S06]  /*6760*/  @P1 BRA `(.L_x_4906) ;  /* 0x0000001000ac1947 */ /* 0x000fec0003800000 */
[----:B0-----:R-:W0:Y:S01]  /*6770*/  LDC R5, c[0x0][0x3f4] ;  /* 0x0000fd00ff057b82 */ /* 0x001e220000000800 */
        /* <DEDUP_REMOVED lines=54> */
.L_x_4908:
[----:B------:R-:W-:Y:S05]  /*6ae0*/  BSYNC B2 ;  /* 0x0000000000027941 */ /* 0x000fea0003800000 */
.L_x_4907:
[----:B------:R-:W-:Y:S04]  /*6af0*/  BSSY B2, `(.L_x_4909) ;  /* 0x0000030000027945 */ /* 0x000fe80003800000 */
[----:B------:R-:W-:Y:S05]  /*6b00*/  @P1 BRA `(.L_x_4910) ;  /* 0x0000000000b81947 */ /* 0x000fea0003800000 */
[----:B0-----:R-:W0:Y:S01]  /*6b10*/  LDS.128 R4, [R2] ;  /* 0x0000000002047984 */ /* 0x001e220000000c00 */
        /* <DEDUP_REMOVED lines=45> */
.L_x_4910:
[----:B------:R-:W-:Y:S05]  /*6df0*/  BSYNC B2 ;  /* 0x0000000000027941 */ /* 0x000fea0003800000 */
.L_x_4909:
[----:B------:R-:W-:Y:S04]  /*6e00*/  BSSY B2, `(.L_x_4911) ;  /* 0x0000030000027945 */ /* 0x000fe80003800000 */
[----:B------:R-:W-:Y:S05]  /*6e10*/  @P2 BRA `(.L_x_4912) ;  /* 0x0000000000b82947 */ /* 0x000fea0003800000 */
[----:B01----:R-:W0:Y:S01]  /*6e20*/  LDS.128 R4, [R0+0x16400] ;  /* 0x0164000000047984 */ /* 0x003e220000000c00 */
        /* <DEDUP_REMOVED lines=12> */
[C---:B0-----:R-:W-:Y:S01]  /*6ef0*/  LOP3.LUT R55, R6.reuse, 0xffff0000, RZ, 0xc0, !PT ;  /* 0xffff000006377812 */ /* 0x041fe200078ec0ff */
        /* <DEDUP_REMOVED lines=32> */
.L_x_4912:
[----:B------:R-:W-:Y:S05]  /*7100*/  BSYNC B2 ;  /* 0x0000000000027941 */ /* 0x000fea0003800000 */
.L_x_4911:
[----:B------:R-:W-:Y:S04]  /*7110*/  BSSY B2, `(.L_x_4913) ;  /* 0x0000030000027945 */ /* 0x000fe80003800000 */
[----:B------:R-:W-:Y:S05]  /*7120*/  @P3 BRA `(.L_x_4914) ;  /* 0x0000000000b83947 */ /* 0x000fea0003800000 */
[----:B012---:R-:W0:Y:S01]  /*7130*/  LDS.128 R4, [R2+0x4000] ;  /* 0x0040000002047984 */ /* 0x007e220000000c00 */
        /* <DEDUP_REMOVED lines=45> */
.L_x_4914:
[----:B------:R-:W-:Y:S05]  /*7410*/  BSYNC B2 ;  /* 0x0000000000027941 */ /* 0x000fea0003800000 */
.L_x_4913:
[----:B------:R-:W-:Y:S04]  /*7420*/  BSSY B2, `(.L_x_4915) ;  /* 0x0000030000027945 */ /* 0x000fe80003800000 */
[----:B------:R-:W-:Y:S05]  /*7430*/  @P4 BRA `(.L_x_4916) ;  /* 0x0000000000b84947 */ /* 0x000fea0003800000 */
[----:B0123--:R-:W0:Y:S01]  /*7440*/  LDS.128 R4, [R0+0x1a400] ;  /* 0x01a4000000047984 */ /* 0x00fe220000000c00 */
        /* <DEDUP_REMOVED lines=45> */
.L_x_4916:
[----:B------:R-:W-:Y:S05]  /*7720*/  BSYNC B2 ;  /* 0x0000000000027941 */ /* 0x000fea0003800000 */
.L_x_4915:
[----:B------:R-:W-:Y:S05]  /*7730*/  @P5 BRA `(.L_x_4906) ;  /* 0x0000000000b85947 */ /* 0x000fea0003800000 */
[----:B01234-:R-:W0:Y:S01]  /*7740*/  LDS.128 R4, [R2+0x8000] ;  /* 0x0080000002047984 */ /* 0x01fe220000000c00 */
        /* <DEDUP_REMOVED lines=45> */
.L_x_4906:
[----:B------:R-:W-:Y:S05]  /*7a20*/  BSYNC B1 ;  /* 0x0000000000017941 */ /* 0x000fea0003800000 */
.L_x_4905:
[----:B------:R-:W-:-:S13]  /*7a30*/  ISETP.GE.AND P0, PT, R225, R98, PT ;  /* 0x00000062e100720c */ /* 0x000fda0003f06270 */
[----:B------:R-:W-:Y:S05]  /*7a40*/  @P0 BRA `(.L_x_4917) ;  /* 0x0000004800c00947 */ /* 0x000fea0003800000 */
[----:B01234-:R-:W0:Y:S01]  /*7a50*/  LDC R5, c[0x0][0x3f4] ;  /* 0x0000fd00ff057b82 */ /* 0x01fe220000000800 */
        /* <DEDUP_REMOVED lines=54> */
.L_x_4919:
[----:B------:R-:W-:Y:S05]  /*7dc0*/  BSYNC B1 ;  /* 0x0000000000017941 */ /* 0x000fea0003800000 */
.L_x_4918:
[----:B------:R-:W-:Y:S04]  /*7dd0*/  BSSY B1, `(.L_x_4920) ;  /* 0x0000030000017945 */ /* 0x000fe80003800000 */
[----:B------:R-:W-:Y:S05]  /*7de0*/  @P1 BRA `(.L_x_4921) ;  /* 0x0000000000b81947 */ /* 0x000fea0003800000 */
[----:B0-----:R-:W0:Y:S01]  /*7df0*/  LDS.128 R4, [R2+0x2000] ;  /* 0x0020000002047984 */ /* 0x001e220000000c00 */
        /* <DEDUP_REMOVED lines=20> */
[C---:B------:R-:W-:Y:S01]  /*7f40*/  FFMA.FTZ R41, R26.reuse, R33, R40 ;  /* 0x000000211a297223 */ /* 0x040fe20000010028 */
[-C--:B------:R-:W-:Y:S01]  /*7f50*/  FMUL.FTZ R33, R31, R99.reuse ;  /* 0x000000631f217220 */ /* 0x080fe20000410000 */
        /* <DEDUP_REMOVED lines=23> */
.L_x_4921:
[----:B------:R-:W-:Y:S05]  /*80d0*/  BSYNC B1 ;  /* 0x0000000000017941 */ /* 0x000fea0003800000 */
.L_x_4920:
        /* <DEDUP_REMOVED lines=48> */
.L_x_4923:
[----:B------:R-:W-:Y:S05]  /*83e0*/  BSYNC B1 ;  /* 0x0000000000017941 */ /* 0x000fea0003800000 */
.L_x_4922:
[----:B------:R-:W-:Y:S04]  /*83f0*/  BSSY B1, `(.L_x_4924) ;  /* 0x0000030000017945 */ /* 0x000fe80003800000 */
[----:B------:R-:W-:Y:S05]  /*8400*/  @P3 BRA `(.L_x_4925) ;  /* 0x0000000000b83947 */ /* 0x000fea0003800000 */
[----:B012---:R-:W0:Y:S01]  /*8410*/  LDS.128 R4, [R2+0x6000] ;  /* 0x0060000002047984 */ /* 0x007e220000000c00 */
        /* <DEDUP_REMOVED lines=45> */
.L_x_4925:
[----:B------:R-:W-:Y:S05]  /*86f0*/  BSYNC B1 ;  /* 0x0000000000017941 */ /* 0x000fea0003800000 */
.L_x_4924:
[----:B------:R-:W-:Y:S04]  /*8700*/  BSSY B1, `(.L_x_4926) ;  /* 0x0000030000017945 */ /* 0x000fe80003800000 */
[----:B------:R-:W-:Y:S05]  /*8710*/  @P4 BRA `(.L_x_4927) ;  /* 0x0000000000b84947 */ /* 0x000fea0003800000 */
[----:B0123--:R-:W0:Y:S01]  /*8720*/  LDS.128 R4, [R0+0x1c400] ;  /* 0x01c4000000047984 */ /* 0x00fe220000000c00 */
        /* <DEDUP_REMOVED lines=45> */
.L_x_4927:
[----:B------:R-:W-:Y:S05]  /*8a00*/  BSYNC B1 ;  /* 0x0000000000017941 */ /* 0x000fea0003800000 */
.L_x_4926:
        /* <DEDUP_REMOVED lines=10> */
[C---:B------:R-:W-:Y:S01]  /*8ab0*/  LOP3.LUT R12, R10.reuse, 0xffff0000, RZ, 0xc0, !PT ;  /* 0xffff00000a0c7812 */ /* 0x040fe200078ec0ff */
[----:B------:R-:W-:Y:S01]  /*8ac0*/  IMAD.U32 R13, R10, 0x10000, RZ ;  /* 0x000100000a0d7824 */ /* 0x000fe200078e00ff */
[----:B------:R-:W-:Y:S02]  /*8ad0*/  PRMT R14, R14, 0x5410, R9 ;  /* 0x000054100e0e7816 */ /* 0x000fe40000000009 */
        /* <DEDUP_REMOVED lines=33> */
[----:B------:R0:W-:Y:S01]  /*8cf0*/  STS.128 [R2+0xa000], R4 ;  /* 0x00a0000402007388 */ /* 0x0001e20000000c00 */
[----:B------:R-:W-:Y:S05]  /*8d00*/  BRA `(.L_x_4917) ;  /* 0x0000003800107947 */ /* 0x000fea0003800000 */
.L_x_4897:
[----:B------:R-:W1:Y:S01]  /*8d10*/  LDC R21, c[0x0][0x448] ;  /* 0x00011200ff157b82 */ /* 0x000e620000000800 */
[----:B------:R-:W-:Y:S01]  /*8d20*/  IMAD R7, R217, 0x40, R10 ;  /* 0x00000040d9077824 */ /* 0x000fe200078e020a */
[----:B------:R-:W-:Y:S01]  /*8d30*/  ULDC.64 UR4, c[0x0][0x3f8] ;  /* 0x0000fe0000047ab9 */ /* 0x000fe20000000a00 */
[----:B------:R-:W-:Y:S01]  /*8d40*/  ULDC.64 UR6, c[0x0][0x408] ;  /* 0x0001020000067ab9 */ /* 0x000fe20000000a00 */
[----:B------:R-:W-:Y:S02]  /*8d50*/  IMAD.MOV.U32 R4, RZ, RZ, R24 ;  /* 0x000000ffff047224 */ /* 0x000fe400078e0018 */
[----:B------:R-:W-:Y:S02]  /*8d60*/  IMAD.MOV.U32 R5, RZ, RZ, R31 ;  /* 0x000000ffff057224 */ /* 0x000fe400078e001f */
[----:B------:R-:W-:Y:S01]  /*8d70*/  IMAD.MOV.U32 R2, RZ, RZ, R28 ;  /* 0x000000ffff027224 */ /* 0x000fe200078e001c */
        /* <DEDUP_REMOVED lines=23> */
[----:B------:R-:W1:Y:S04]  /*8ef0*/  SHFL.IDX PT, R3, R4, RZ, 0x1c1f ;  /* 0x001c1fff04037589 */ /* 0x000e6800000e0000 */
[----:B------:R-:W2:Y:S04]  /*8f00*/  SHFL.IDX PT, R2, R0, RZ, 0x1c1f ;  /* 0x001c1fff00027589 */ /* 0x000ea800000e0000 */
[----:B------:R4:W0:Y:S04]  /*8f10*/  SHFL.IDX PT, R5, R9, RZ, 0x1c1f ;  /* 0x001c1fff09057589 */ /* 0x00082800000e0000 */
[----:B---3--:R4:W3:Y:S01]  /*8f20*/  SHFL.IDX PT, R14, R8, RZ, 0x1c1f ;  /* 0x001c1fff080e7589 */ /* 0x0088e200000e0000 */
[----:B-1----:R-:W-:-:S02]  /*8f30*/  IMAD.MOV.U32 R13, RZ, RZ, R3 ;  /* 0x000000ffff0d7224 */ /* 0x002fc400078e0003 */
[----:B--2-4-:R-:W-:-:S07]  /*8f40*/  IMAD.MOV.U32 R12, RZ, RZ, R2 ;  /* 0x000000ffff0c7224 */ /* 0x014fce00078e0002 */
.L_x_5208:
[----:B------:R-:W-:Y:S01]  /*8f50*/  IMAD R67, R16, R21, RZ ;  /* 0x0000001510437224 */ /* 0x000fe200078e02ff */
[----:B------:R-:W-:Y:S01]  /*8f60*/  BSSY B1, `(.L_x_4929) ;  /* 0x0000031000017945 */ /* 0x000fe20003800000 */
[----:B---3--:R-:W-:Y:S01]  /*8f70*/  IMAD.MOV.U32 R48, RZ, RZ, R14 ;  /* 0x000000ffff307224 */ /* 0x008fe200078e000e */
[----:B------:R-:W-:Y:S01]  /*8f80*/  CS2R R46, SRZ ;  /* 0x00000000002e7805 */ /* 0x000fe2000001ff00 */
[----:B0-----:R-:W-:Y:S01]  /*8f90*/  IMAD.MOV.U32 R49, RZ, RZ, R5 ;  /* 0x000000ffff317224 */ /* 0x001fe200078e0005 */
        /* <DEDUP_REMOVED lines=13> */
[C---:B------:R-:W-:Y:S01]  /*9070*/  VIADD R2, R18.reuse, 0x20 ;  /* 0x0000002012027836 */ /* 0x040fe20000000000 */
[----:B------:R-:W-:Y:S01]  /*9080*/  ULDC UR4, c[0x0][0x3f4] ;  /* 0x0000fd0000047ab9 */ /* 0x000fe20000000800 */
[C---:B------:R-:W-:Y:S01]  /*9090*/  VIADD R3, R18.reuse, 0x40 ;  /* 0x0000004012037836 */ /* 0x040fe20000000000 */
[----:B------:R-:W-:Y:S02]  /*90a0*/  ISETP.GE.AND P0, PT, R18, UR4, PT ;  /* 0x0000000412007c0c */ /* 0x000fe4000bf06270 */
[----:B------:R-:W-:Y:S02]  /*90b0*/  CS2R R38, SRZ ;  /* 0x0000000000267805 */ /* 0x000fe4000001ff00 */
[----:B------:R-:W-:Y:S02]  /*90c0*/  ISETP.GE.AND P1, PT, R2, UR4, PT ;  /* 0x0000000402007c0c */ /* 0x000fe4000bf26270 */
[----:B------:R-:W-:Y:S02]  /*90d0*/  CS2R R36, SRZ ;  /* 0x0000000000247805 */ /* 0x000fe4000001ff00 */
[----:B------:R-:W-:-:S02]  /*90e0*/  ISETP.GE.AND P2, PT, R3, UR4, PT ;  /* 0x0000000403007c0c */ /* 0x000fc4000bf46270 */
[----:B------:R-:W-:Y:S02]  /*90f0*/  CS2R R26, SRZ ;  /* 0x00000000001a7805 */ /* 0x000fe4000001ff00 */
[----:B------:R-:W-:Y:S02]  /*9100*/  CS2R R24, SRZ ;  /* 0x0000000000187805 */ /* 0x000fe4000001ff00 */
[----:B------:R-:W-:Y:S02]  /*9110*/  CS2R R42, SRZ ;  /* 0x00000000002a7805 */ /* 0x000fe4000001ff00 */
[----:B------:R-:W-:Y:S01]  /*9120*/  CS2R R40, SRZ ;  /* 0x0000000000287805 */ /* 0x000fe2000001ff00 */
[----:B------:R-:W-:-:S04]  /*9130*/  @!P0 IMAD.WIDE R2, R18, 0x2, R12 ;  /* 0x0000000212028825 */ /* 0x000fc800078e020c */
[----:B------:R-:W-:Y:S01]  /*9140*/  @!P1 IMAD.SHL.U32 R5, R218, 0x8, RZ ;  /* 0x00000008da059824 */ /* 0x000fe200078e00ff */
[----:B------:R0:W5:Y:S01]  /*9150*/  @!P0 LD.E.128 R36, desc[UR38][R2.64] ;  /* 0x0000002602248980 */ /* 0x000162000c101d00 */
[----:B------:R-:W-:Y:S01]  /*9160*/  @!P2 IMAD.SHL.U32 R21, R219, 0x8, RZ ;  /* 0x00000008db15a824 */ /* 0x000fe200078e00ff */
[----:B------:R-:W-:Y:S02]  /*9170*/  CS2R R30, SRZ ;  /* 0x00000000001e7805 */ /* 0x000fe4000001ff00 */
[----:B------:R-:W-:Y:S01]  /*9180*/  CS2R R28, SRZ ;  /* 0x00000000001c7805 */ /* 0x000fe2000001ff00 */
[--C-:B------:R-:W-:Y:S01]  /*9190*/  @!P1 IMAD.WIDE R6, R5, 0x2, R12.reuse ;  /* 0x0000000205069825 */ /* 0x100fe200078e020c */
[----:B------:R-:W-:Y:S02]  /*91a0*/  CS2R R46, SRZ ;  /* 0x00000000002e7805 */ /* 0x000fe4000001ff00 */
[----:B------:R-:W-:Y:S02]  /*91b0*/  CS2R R44, SRZ ;  /* 0x00000000002c7805 */ /* 0x000fe4000001ff00 */
[----:B------:R-:W-:Y:S01]  /*91c0*/  CS2R R34, SRZ ;  /* 0x0000000000227805 */ /* 0x000fe2000001ff00 */
[----:B------:R-:W-:Y:S01]  /*91d0*/  @!P2 IMAD.WIDE R14, R21, 0x2, R12 ;  /* 0x00000002150ea825 */ /* 0x000fe200078e020c */
[----:B------:R-:W-:Y:S01]  /*91e0*/  CS2R R32, SRZ ;  /* 0x0000000000207805 */ /* 0x000fe2000001ff00 */
[----:B------:R1:W5:Y:S02]  /*91f0*/  @!P1 LD.E.128 R40, desc[UR38][R6.64] ;  /* 0x0000002606289980 */ /* 0x000364000c101d00 */
[----:B------:R-:W-:-:S02]  /*9200*/  @!P1 IMAD.WIDE R12, R5, 0x2, R48 ;  /* 0x00000002050c9825 */ /* 0x000fc400078e0230 */
[----:B------:R1:W5:Y:S02]  /*9210*/  @!P2 LD.E.128 R44, desc[UR38][R14.64] ;  /* 0x000000260e2ca980 */ /* 0x000364000c101d00 */
[--C-:B------:R-:W-:Y:S02]  /*9220*/  @!P2 IMAD.WIDE R20, R21, 0x2, R48.reuse ;  /* 0x000000021514a825 */ /* 0x100fe400078e0230 */
[----:B------:R1:W5:Y:S02]  /*9230*/  @!P1 LD.E.128 R28, desc[UR38][R12.64] ;  /* 0x000000260c1c9980 */ /* 0x000364000c101d00 */
[----:B0-----:R-:W-:Y:S02]  /*9240*/  @!P0 IMAD.WIDE R2, R18, 0x2, R48 ;  /* 0x0000000212028825 */ /* 0x001fe400078e0230 */
[----:B------:R1:W5:Y:S04]  /*9250*/  @!P2 LD.E.128 R32, desc[UR38][R20.64] ;  /* 0x000000261420a980 */ /* 0x000368000c101d00 */
[----:B------:R1:W5:Y:S02]  /*9260*/  @!P0 LD.E.128 R24, desc[UR38][R2.64] ;  /* 0x0000002602188980 */ /* 0x000364000c101d00 */
.L_x_4930:
[----:B------:R-:W-:Y:S05]  /*9270*/  BSYNC B1 ;  /* 0x0000000000017941 */ /* 0x000fea0003800000 */
.L_x_4929:
[----:B-1---5:R-:W-:Y:S01]  /*9280*/  IMAD.MOV.U32 R6, RZ, RZ, R45 ;  /* 0x000000ffff067224 */ /* 0x022fe200078e002d */
[----:B------:R-:W-:Y:S01]  /*9290*/  UMOV UR4, 0xffffffff ;  /* 0xffffffff00047882 */ /* 0x000fe20000000000 */
[----:B------:R-:W-:Y:S02]  /*92a0*/  IMAD.MOV.U32 R2, RZ, RZ, R46 ;  /* 0x000000ffff027224 */ /* 0x000fe400078e002e */
        /* <DEDUP_REMOVED lines=48> */
[----:B------:R0:W1:Y:S04]  /*95b0*/  SHFL.IDX PT, R3, R4, 0x1, 0x1c1f ;  /* 0x003c1f0004037f89 */ /* 0x00006800000e0000 */
[----:B------:R0:W2:Y:S04]  /*95c0*/  SHFL.IDX PT, R2, R0, 0x1, 0x1c1f ;  /* 0x003c1f0000027f89 */ /* 0x0000a800000e0000 */
[----:B------:R0:W3:Y:S04]  /*95d0*/  SHFL.IDX PT, R5, R9, 0x1, 0x1c1f ;  /* 0x003c1f0009057f89 */ /* 0x0000e800000e0000 */
[----:B------:R0:W4:Y:S02]  /*95e0*/  SHFL.IDX PT, R14, R8, 0x1, 0x1c1f ;  /* 0x003c1f00080e7f89 */ /* 0x00012400000e0000 */
.L_x_5214:
[----:B------:R-:W-:Y:S01]  /*95f0*/  VIADD R10, R10, 0x40 ;  /* 0x000000400a0a7836 */ /* 0x000fe20000000000 */
[----:B------:R-:W-:Y:S01]  /*9600*/  BSSY B1, `(.L_x_4932) ;  /* 0x0000030000017945 */ /* 0x000fe20003800000 */
[----:B----4-:R-:W-:Y:S01]  /*9610*/  IMAD.MOV.U32 R20, RZ, RZ, R14 ;  /* 0x000000ffff147224 */ /* 0x010fe200078e000e */
[----:B0-----:R-:W-:Y:S01]  /*9620*/  CS2R R8, SRZ ;  /* 0x0000000000087805 */ /* 0x001fe2000001ff00 */
[----:B---3--:R-:W-:Y:S01]  /*9630*/  IMAD.MOV.U32 R21, RZ, RZ, R5 ;  /* 0x000000ffff157224 */ /* 0x008fe200078e0005 */
        /* <DEDUP_REMOVED lines=22> */
[----:B------:R-:W-:Y:S01]  /*97a0*/  CS2R R10, SRZ ;  /* 0x00000000000a7805 */ /* 0x000fe2000001ff00 */
[----:B-12---:R-:W-:-:S04]  /*97b0*/  @!P0 IMAD.WIDE R4, R18, 0x2, R2 ;  /* 0x0000000212048825 */ /* 0x006fc800078e0202 */
[----:B------:R-:W-:Y:S01]  /*97c0*/  @!P1 IMAD.SHL.U32 R7, R218, 0x8, RZ ;  /* 0x00000008da079824 */ /* 0x000fe200078e00ff */
[----:B------:R0:W5:Y:S01]  /*97d0*/  @!P0 LD.E.128 R12, desc[UR38][R4.64] ;  /* 0x00000026040c8980 */ /* 0x000162000c101d00 */
[----:B------:R-:W-:Y:S01]  /*97e0*/  @!P2 IMAD.SHL.U32 R65, R219, 0x8, RZ ;  /* 0x00000008db41a824 */ /* 0x000fe200078e00ff */
[----:B------:R-:W-:Y:S01]  /*97f0*/  CS2R R8, SRZ ;  /* 0x0000000000087805 */ /* 0x000fe2000001ff00 */
[--C-:B------:R-:W-:Y:S01]  /*9800*/  @!P1 IMAD.WIDE R60, R7, 0x2, R2.reuse ;  /* 0x00000002073c9825 */ /* 0x100fe200078e0202 */
[----:B------:R-:W-:Y:S02]  /*9810*/  CS2R R54, SRZ ;  /* 0x0000000000367805 */ /* 0x000fe4000001ff00 */
[----:B------:R-:W-:Y:S02]  /*9820*/  CS2R R52, SRZ ;  /* 0x0000000000347805 */ /* 0x000fe4000001ff00 */
[----:B------:R-:W-:Y:S01]  /*9830*/  CS2R R50, SRZ ;  /* 0x0000000000327805 */ /* 0x000fe2000001ff00 */
[----:B------:R-:W-:Y:S01]  /*9840*/  @!P2 IMAD.WIDE R62, R65, 0x2, R2 ;  /* 0x00000002413ea825 */ /* 0x000fe200078e0202 */
[----:B------:R-:W-:Y:S01]  /*9850*/  CS2R R48, SRZ ;  /* 0x0000000000307805 */ /* 0x000fe2000001ff00 */
[----:B------:R3:W5:Y:S01]  /*9860*/  @!P1 LD.E.128 R8, desc[UR38][R60.64] ;  /* 0x000000263c089980 */ /* 0x000762000c101d00 */
[----:B0-----:R-:W-:Y:S01]  /*9870*/  CS2R R4, SRZ ;  /* 0x0000000000047805 */ /* 0x001fe2000001ff00 */
[----:B------:R-:W-:Y:S01]  /*9880*/  @!P1 IMAD.WIDE R2, R7, 0x2, R20 ;  /* 0x0000000207029825 */ /* 0x000fe200078e0214 */
[----:B------:R-:W-:-:S03]  /*9890*/  CS2R R6, SRZ ;  /* 0x0000000000067805 */ /* 0x000fc6000001ff00 */
[--C-:B------:R-:W-:Y:S01]  /*98a0*/  @!P2 IMAD.WIDE R64, R65, 0x2, R20.reuse ;  /* 0x000000024140a825 */ /* 0x100fe200078e0214 */
[----:B------:R3:W5:Y:S03]  /*98b0*/  @!P1 LD.E.128 R52, desc[UR38][R2.64] ;  /* 0x0000002602349980 */ /* 0x000766000c101d00 */
[----:B------:R-:W-:Y:S01]  /*98c0*/  @!P0 IMAD.WIDE R20, R18, 0x2, R20 ;  /* 0x0000000212148825 */ /* 0x000fe200078e0214 */
[----:B------:R3:W5:Y:S04]  /*98d0*/  @!P2 LD.E.128 R4, desc[UR38][R62.64] ;  /* 0x000000263e04a980 */ /* 0x000768000c101d00 */
[----:B------:R3:W5:Y:S04]  /*98e0*/  @!P0 LD.E.128 R56, desc[UR38][R20.64] ;  /* 0x0000002614388980 */ /* 0x000768000c101d00 */
[----:B------:R3:W5:Y:S02]  /*98f0*/  @!P2 LD.E.128 R48, desc[UR38][R64.64] ;  /* 0x000000264030a980 */ /* 0x000764000c101d00 */
.L_x_4933:
[----:B------:R-:W-:Y:S05]  /*9900*/  BSYNC B1 ;  /* 0x0000000000017941 */ /* 0x000fea0003800000 */
.L_x_4932:
[----:B------:R-:W-:Y:S01]  /*9910*/  R2UR UR5, R216 ;  /* 0x00000000d80572ca */ /* 0x000fe200000e0000 */
[----:B---3-5:R-:W-:Y:S02]  /*9920*/  IMAD.MOV.U32 R21, RZ, RZ, R10 ;  /* 0x000000ffff157224 */ /* 0x028fe400078e000a */
        /* <DEDUP_REMOVED lines=9> */
[----:B------:R-:W-:Y:S01]  /*99c0*/  ULEA.HI UR4, UR5, UR5, URZ, 0x1 ;  /* 0x0000000505047291 */ /* 0x000fe2000f8f083f */
[----:B------:R-:W-:Y:S01]  /*99d0*/  PRMT R91, R63, 0x7610, R91 ;  /* 0x000076103f5b7816 */ /* 0x000fe2000000005b */
[----:B------:R-:W-:Y:S01]  /*99e0*/  IMAD.MOV.U32 R21, RZ, RZ, R12 ;  /* 0x000000ffff157224 */ /* 0x000fe200078e000c */
[----:B------:R-:W-:Y:S01]  /*99f0*/  PRMT R76, R61, 0x7610, R76 ;  /* 0x000076103d4c7816 */ /* 0x000fe2000000004c */
[----:B------:R-:W-:Y:S01]  /*9a00*/  ULOP3.LUT UR4, UR4, 0xfffffffe, URZ, 0xc0, !UPT ;  /* 0xfffffffe04047892 */ /* 0x000fe2000f8ec03f */
[----:B------:R-:W-:-:S02]  /*9a10*/  IMAD.MOV.U32 R62, RZ, RZ, R50 ;  /* 0x000000ffff3e7224 */ /* 0x000fc400078e0032 */
[----:B------:R-:W-:Y:S01]  /*9a20*/  IMAD.MOV.U32 R63, RZ, RZ, R51 ;  /* 0x000000ffff3f7224 */ /* 0x000fe200078e0033 */
[----:B------:R-:W-:Y:S01]  /*9a30*/  UIADD3 UR4, UR5, -UR4, URZ ;  /* 0x8000000405047290 */ /* 0x000fe2000fffe03f */
[----:B------:R-:W-:Y:S01]  /*9a40*/  IMAD.MOV.U32 R61, RZ, RZ, R13 ;  /* 0x000000ffff3d7224 */ /* 0x000fe200078e000d */
        /* <DEDUP_REMOVED lines=11> */
[----:B------:R-:W-:Y:S01]  /*9b00*/  IMAD.U32 R90, RZ, RZ, UR60 ;  /* 0x0000003cff5a7e24 */ /* 0x000fe2000f8e00ff */
[----:B------:R-:W-:Y:S01]  /*9b10*/  PRMT R77, R63, 0x7610, R77 ;  /* 0x000076103f4d7816 */ /* 0x000fe2000000004d */
[----:B------:R-:W-:Y:S01]  /*9b20*/  IMAD.MOV.U32 R62, RZ, RZ, R53 ;  /* 0x000000ffff3e7224 */ /* 0x000fe200078e0035 */
[----:B------:R-:W0:Y:S01]  /*9b30*/  SYNCS.PHASECHK.TRANS64.TRYWAIT P0, [UR41+0x30800], R60 ;  /* 0x0308003cff0075a7 */ /* 0x000e220008000169 */
        /* <DEDUP_REMOVED lines=9> */
[----:B--2---:R-:W-:Y:S01]  /*9bd0*/  IMAD.MOV.U32 R2, RZ, RZ, R7 ;  /* 0x000000ffff027224 */ /* 0x004fe200078e0007 */
[----:B------:R-:W-:Y:S01]  /*9be0*/  ISETP.GE.AND P1, PT, R203, R90, PT ;  /* 0x0000005acb00720c */ /* 0x000fe20003f26270 */
[----:B-1----:R-:W-:Y:S01]  /*9bf0*/  IMAD.MOV.U32 R3, RZ, RZ, R4 ;  /* 0x000000ffff037224 */ /* 0x002fe200078e0004 */
[----:B------:R-:W-:Y:S01]  /*9c00*/  PRMT R79, R61, 0x7610, R79 ;  /* 0x000076103d4f7816 */ /* 0x000fe2000000004f */
[----:B------:R-:W-:Y:S01]  /*9c10*/  IMAD.MOV.U32 R20, RZ, RZ, R5 ;  /* 0x000000ffff147224 */ /* 0x000fe200078e0005 */
[----:B------:R-:W-:Y:S01]  /*9c20*/  PRMT R95, R64, 0x7610, R95 ;  /* 0x00007610405f7816 */ /* 0x000fe2000000005f */
[----:B------:R-:W-:-:S02]  /*9c30*/  IMAD.MOV.U32 R62, RZ, RZ, R56 ;  /* 0x000000ffff3e7224 */ /* 0x000fc400078e0038 */
[----:B------:R-:W-:Y:S01]  /*9c40*/  IMAD.MOV.U32 R63, RZ, RZ, R57 ;  /* 0x000000ffff3f7224 */ /* 0x000fe200078e0039 */
[----:B0-----:R-:W-:Y:S06]  /*9c50*/  @!P0 BRA `(.L_x_4934) ;  /* 0x0000019000cc8947 */ /* 0x001fec0003800000 */
.L_x_5215:
[----:B------:R-:W-:Y:S01]  /*9c60*/  BSSY B1, `(.L_x_4935) ;  /* 0x000014c000017945 */ /* 0x000fe20003800000 */
[----:B------:R-:W-:Y:S02]  /*9c70*/  PRMT R96, R62, 0x7610, R96 ;  /* 0x000076103e607816 */ /* 0x000fe40000000060 */
[----:B------:R-:W-:Y:S01]  /*9c80*/  PRMT R97, R63, 0x7610, R97 ;  /* 0x000076103f617816 */ /* 0x000fe20000000061 */
[----:B------:R-:W-:Y:S06]  /*9c90*/  @P1 BRA `(.L_x_4936) ;  /* 0x0000001400201947 */ /* 0x000fec0003800000 */
[----:B------:R-:W1:Y:S01]  /*9ca0*/  LDC R106, c[0x0][0x3f4] ;  /* 0x0000fd00ff6a7b82 */ /* 0x000e620000000800 */
[C---:B0-----:R-:W-:Y:S01]  /*9cb0*/  VIADD R61, R18.reuse, 0x20 ;  /* 0x00000020123d7836 */ /* 0x041fe20000000000 */
[----:B------:R-:W-:Y:S01]  /*9cc0*/  BSSY B2, `(.L_x_4937) ;  /* 0x0000071000027945 */ /* 0x000fe20003800000 */
[C---:B------:R-:W-:Y:S01]  /*9cd0*/  VIADD R63, R18.reuse, 0x40 ;  /* 0x00000040123f7836 */ /* 0x040fe20000000000 */
[-C--:B-1----:R-:W-:Y:S02]  /*9ce0*/  ISETP.GE.AND P0, PT, R18, R106.reuse, PT ;  /* 0x0000006a1200720c */ /* 0x082fe40003f06270 */
[-C--:B------:R-:W-:Y:S02]  /*9cf0*/  ISETP.GE.AND P1, PT, R61, R106.reuse, PT ;  /* 0x0000006a3d00720c */ /* 0x080fe40003f26270 */
[----:B------:R-:W-:-:S09]  /*9d00*/  ISETP.GE.AND P2, PT, R63, R106, PT ;  /* 0x0000006a3f00720c */ /* 0x000fd20003f46270 */
[----:B------:R-:W-:Y:S05]  /*9d10*/  @P0 BRA `(.L_x_4938) ;  /* 0x0000000400ac0947 */ /* 0x000fea0003800000 */
[----:B------:R-:W-:Y:S02]  /*9d20*/  LEA.HI R60, R106, R217, RZ, 0x1d ;  /* 0x000000d96a3c7211 */ /* 0x000fe400078fe8ff */
[----:B------:R-:W-:Y:S02]  /*9d30*/  LOP3.LUT R61, R212, 0x38, R18, 0xf8, !PT ;  /* 0x00000038d43d7812 */ /* 0x000fe400078ef812 */
[----:B------:R-:W-:Y:S02]  /*9d40*/  SHF.R.S32.HI R63, RZ, 0x1f, R60 ;  /* 0x0000001fff3f7819 */ /* 0x000fe4000001143c */
[----:B------:R-:W-:Y:S02]  /*9d50*/  SHF.R.U64 R120, R36, 0x10, R37 ;  /* 0x0000001024787819 */ /* 0x000fe40000001225 */
[----:B------:R-:W-:Y:S01]  /*9d60*/  LEA.HI R62, R63, R60, RZ, 0x3 ;  /* 0x0000003c3f3e7211 */ /* 0x000fe200078f18ff */
[----:B------:R-:W-:Y:S01]  /*9d70*/  IMAD.SHL.U32 R63, R60, 0x8, RZ ;  /* 0x000000083c3f7824 */ /* 0x000fe200078e00ff */
[----:B------:R-:W-:-:S02]  /*9d80*/  LOP3.LUT R60, R61, R214, RZ, 0x3c, !PT ;  /* 0x000000d63d3c7212 */ /* 0x000fc400078e3cff */
[----:B------:R-:W-:Y:S01]  /*9d90*/  SHF.R.U64 R24, R24, 0x10, R25 ;  /* 0x0000001018187819 */ /* 0x000fe20000001219 */
[----:B------:R-:W-:Y:S01]  /*9da0*/  IMAD.SHL.U32 R62, R62, 0x400, RZ ;  /* 0x000004003e3e7824 */ /* 0x000fe200078e00ff */
[----:B------:R-:W-:Y:S01]  /*9db0*/  LOP3.LUT R63, R212, 0x38, R63, 0xf8, !PT ;  /* 0x00000038d43f7812 */ /* 0x000fe200078ef83f */
[----:B------:R-:W-:Y:S01]  /*9dc0*/  IMAD R60, R213, 0x200, R60 ;  /* 0x00000200d53c7824 */ /* 0x000fe200078e023c */
[----:B------:R-:W-:Y:S02]  /*9dd0*/  SHF.R.U64 R36, R38, 0x10, R39 ;  /* 0x0000001026247819 */ /* 0x000fe40000001227 */
[----:B------:R-:W-:Y:S02]  /*9de0*/  LOP3.LUT R62, R62, 0x7fffe000, RZ, 0xc0, !PT ;  /* 0x7fffe0003e3e7812 */ /* 0x000fe400078ec0ff */
[----:B------:R-:W-:Y:S02]  /*9df0*/  LOP3.LUT R63, R63, R214, RZ, 0x3c, !PT ;  /* 0x000000d63f3f7212 */ /* 0x000fe400078e3cff */
[----:B------:R-:W-:Y:S01]  /*9e00*/  LEA R107, R60, UR41, 0x1 ;  /* 0x000000293c6b7c11 */ /* 0x000fe2000f8e08ff */
[----:B------:R-:W-:Y:S01]  /*9e10*/  IMAD R62, R213, 0x200, R62 ;  /* 0x00000200d53e7824 */ /* 0x000fe200078e023e */
[----:B------:R-:W-:-:S02]  /*9e20*/  SHF.R.U32.HI R25, RZ, 0x10, R25 ;  /* 0x00000010ff197819 */ /* 0x000fc40000011619 */
[----:B------:R-:W-:Y:S01]  /*9e30*/  SHF.R.U64 R118, R26, 0x10, R27 ;  /* 0x000000101a767819 */ /* 0x000fe2000000121b */
[----:B------:R-:W-:Y:S01]  /*9e40*/  IMAD.IADD R108, R62, 0x1, R63 ;  /* 0x000000013e6c7824 */ /* 0x000fe200078e023f */
[----:B------:R-:W-:Y:S01]  /*9e50*/  PRMT R111, R111, 0x5410, R120 ;  /* 0x000054106f6f7816 */ /* 0x000fe20000000078 */
[----:B------:R-:W0:Y:S01]  /*9e60*/  LDS.128 R60, [R107+0x12400] ;  /* 0x012400006b3c7984 */ /* 0x000e220000000c00 */
[----:B------:R-:W-:Y:S02]  /*9e70*/  PRMT R115, R115, 0x5410, R24 ;  /* 0x0000541073737816 */ /* 0x000fe40000000018 */
[----:B------:R-:W-:Y:S02]  /*9e80*/  LEA R108, R108, UR41, 0x1 ;  /* 0x000000296c6c7c11 */ /* 0x000fe4000f8e08ff */
[----:B------:R-:W-:Y:S01]  /*9e90*/  SHF.R.U32.HI R39, RZ, 0x10, R39 ;  /* 0x00000010ff277819 */ /* 0x000fe20000011627 */
[----:B------:R-:W-:Y:S01]  /*9ea0*/  IMAD.U32 R119, R115, 0x10000, RZ ;  /* 0x0001000073777824 */ /* 0x000fe200078e00ff */
[----:B------:R-:W-:Y:S01]  /*9eb0*/  SHF.R.U32.HI R27, RZ, 0x10, R27 ;  /* 0x00000010ff1b7819 */ /* 0x000fe2000001161b */
[----:B------:R-:W1:Y:S01]  /*9ec0*/  LDS.128 R64, [R108+0x12400] ;  /* 0x012400006c407984 */ /* 0x000e620000000c00 */
[----:B------:R-:W-:-:S02]  /*9ed0*/  SHF.R.U32.HI R37, RZ, 0x10, R37 ;  /* 0x00000010ff257819 */ /* 0x000fc40000011625 */
[----:B------:R-:W-:Y:S02]  /*9ee0*/  PRMT R116, R116, 0x5410, R25 ;  /* 0x0000541074747816 */ /* 0x000fe40000000019 */
[----:B------:R-:W-:Y:S01]  /*9ef0*/  PRMT R118, R113, 0x5410, R118 ;  /* 0x0000541071767816 */ /* 0x000fe20000000076 */
[----:B------:R-:W-:Y:S01]  /*9f00*/  IMAD.U32 R113, R111, 0x10000, RZ ;  /* 0x000100006f717824 */ /* 0x000fe200078e00ff */
        /* <DEDUP_REMOVED lines=43> */
[C---:B------:R-:W-:Y:S01]  /*a1c0*/  FFMA.FTZ R112, R25.reuse, R24, -R26 ;  /* 0x0000001819707223 */ /* 0x040fe2000001081a */
        /* <DEDUP_REMOVED lines=14> */
[CC--:B------:R-:W-:Y:S01]  /*a2b0*/  FMUL.FTZ R27, R65.reuse, R118.reuse ;  /* 0x00000076411b7220 */ /* 0x0c0fe20000410000 */
[----:B------:R-:W-:Y:S01]  /*a2c0*/  FMUL.FTZ R39, R66, R37 ;  /* 0x0000002542277220 */ /* 0x000fe20000410000 */
[----:B------:R-:W-:Y:S01]  /*a2d0*/  FMUL.FTZ R65, R65, R117 ;  /* 0x0000007541417220 */ /* 0x000fe20000410000 */
[----:B------:R-:W-:Y:S01]  /*a2e0*/  F2FP.BF16.F32.PACK_AB R24, R112, R121 ;  /* 0x000000797018723e */ /* 0x000fe200000010ff */
        /* <DEDUP_REMOVED lines=14> */
.L_x_4938:
[----:B------:R-:W-:Y:S05]  /*a3d0*/  BSYNC B2 ;  /* 0x0000000000027941 */ /* 0x000fea0003800000 */
.L_x_4937:
[----:B------:R-:W-:Y:S04]  /*a3e0*/  BSSY B2, `(.L_x_4939) ;  /* 0x000006a000027945 */ /* 0x000fe80003800000 */
[----:B------:R-:W-:Y:S05]  /*a3f0*/  @P1 BRA `(.L_x_4940) ;  /* 0x0000000400a01947 */ /* 0x000fea0003800000 */
[----:B0-----:R-:W2:Y:S01]  /*a400*/  LDL R107, [R1+0x290] ;  /* 0x00029000016b7983 */ /* 0x001ea20000100800 */
[----:B------:R-:W-:Y:S02]  /*a410*/  LEA.HI R24, R106, R218, RZ, 0x1d ;  /* 0x000000da6a187211 */ /* 0x000fe400078fe8ff */
[--C-:B------:R-:W-:Y:S02]  /*a420*/  SHF.R.U64 R63, R40, 0x10, R41.reuse ;  /* 0x00000010283f7819 */ /* 0x100fe40000001229 */
[----:B------:R-:W-:Y:S02]  /*a430*/  SHF.R.S32.HI R25, RZ, 0x1f, R24 ;  /* 0x0000001fff197819 */ /* 0x000fe40000011418 */
[----:B------:R-:W-:Y:S02]  /*a440*/  SHF.R.U32.HI R40, RZ, 0x10, R41 ;  /* 0x00000010ff287819 */ /* 0x000fe40000011629 */
[----:B------:R-:W-:Y:S01]  /*a450*/  LEA.HI R26, R25, R24, RZ, 0x3 ;  /* 0x00000018191a7211 */ /* 0x000fe200078f18ff */
[----:B------:R-:W-:Y:S01]  /*a460*/  IMAD.SHL.U32 R25, R24, 0x8, RZ ;  /* 0x0000000818197824 */ /* 0x000fe200078e00ff */
[----:B------:R-:W-:-:S02]  /*a470*/  SHF.R.U64 R41, R28, 0x10, R29 ;  /* 0x000000101c297819 */ /* 0x000fc4000000121d */
[----:B------:R-:W-:Y:S01]  /*a480*/  SHF.R.U32.HI R28, RZ, 0x10, R29 ;  /* 0x00000010ff1c7819 */ /* 0x000fe2000001161d */
[----:B------:R-:W-:Y:S01]  /*a490*/  IMAD.SHL.U32 R26, R26, 0x400, RZ ;  /* 0x000004001a1a7824 */ /* 0x000fe200078e00ff */
[----:B------:R-:W-:Y:S02]  /*a4a0*/  LOP3.LUT R25, R212, 0x38, R25, 0xf8, !PT ;  /* 0x00000038d4197812 */ /* 0x000fe400078ef819 */
[----:B------:R-:W-:Y:S02]  /*a4b0*/  SHF.R.U64 R61, R42, 0x10, R43 ;  /* 0x000000102a3d7819 */ /* 0x000fe4000000122b */
[----:B------:R-:W-:Y:S02]  /*a4c0*/  LOP3.LUT R26, R26, 0x7fffe000, RZ, 0xc0, !PT ;  /* 0x7fffe0001a1a7812 */ /* 0x000fe400078ec0ff */
[----:B------:R-:W-:Y:S02]  /*a4d0*/  LOP3.LUT R25, R25, R214, RZ, 0x3c, !PT ;  /* 0x000000d619197212 */ /* 0x000fe400078e3cff */
[----:B------:R-:W-:Y:S01]  /*a4e0*/  PRMT R100, R100, 0x5410, R63 ;  /* 0x0000541064647816 */ /* 0x000fe2000000003f */
[----:B------:R-:W-:Y:S01]  /*a4f0*/  IMAD R26, R213, 0x200, R26 ;  /* 0x00000200d51a7824 */ /* 0x000fe200078e021a */
[----:B------:R-:W-:-:S02]  /*a500*/  PRMT R104, R104, 0x5410, R41 ;  /* 0x0000541068687816 */ /* 0x000fc40000000029 */
[----:B------:R-:W-:Y:S01]  /*a510*/  SHF.R.U64 R29, R30, 0x10, R31 ;  /* 0x000000101e1d7819 */ /* 0x000fe2000000121f */
[----:B------:R-:W-:Y:S01]  /*a520*/  IMAD.IADD R60, R26, 0x1, R25 ;  /* 0x000000011a3c7824 */ /* 0x000fe200078e0219 */
[----:B------:R-:W-:Y:S01]  /*a530*/  PRMT R105, R105, 0x5410, R28 ;  /* 0x0000541069697816 */ /* 0x000fe2000000001c */
[----:B------:R-:W-:Y:S01]  /*a540*/  IMAD.U32 R63, R104, 0x10000, RZ ;  /* 0x00010000683f7824 */ /* 0x000fe200078e00ff */
[----:B------:R-:W-:Y:S02]  /*a550*/  SHF.R.U32.HI R30, RZ, 0x10, R31 ;  /* 0x00000010ff1e7819 */ /* 0x000fe4000001161f */
[----:B------:R-:W-:Y:S01]  /*a560*/  LEA R60, R60, UR41, 0x1 ;  /* 0x000000293c3c7c11 */ /* 0x000fe2000f8e08ff */
[----:B------:R-:W-:Y:S01]  /*a570*/  IMAD.U32 R62, R105, 0x10000, RZ ;  /* 0x00010000693e7824 */ /* 0x000fe200078e00ff */
[----:B------:R-:W-:Y:S02]  /*a580*/  PRMT R101, R101, 0x5410, R40 ;  /* 0x0000541065657816 */ /* 0x000fe40000000028 */
[----:B------:R-:W-:Y:S01]  /*a590*/  PRMT R98, R98, 0x5410, R61 ;  /* 0x0000541062627816 */ /* 0x000fe2000000003d */
[----:B------:R-:W0:Y:S01]  /*a5a0*/  LDS.128 R36, [R60+0x12400] ;  /* 0x012400003c247984 */ /* 0x000e220000000c00 */
[----:B------:R-:W-:Y:S01]  /*a5b0*/  SHF.R.U32.HI R42, RZ, 0x10, R43 ;  /* 0x00000010ff2a7819 */ /* 0x000fe2000001162b */
[----:B------:R-:W-:Y:S01]  /*a5c0*/  IMAD.U32 R61, R100, 0x10000, RZ ;  /* 0x00010000643d7824 */ /* 0x000fe200078e00ff */
[----:B------:R-:W-:-:S02]  /*a5d0*/  PRMT R103, R103, 0x5410, R30 ;  /* 0x0000541067677816 */ /* 0x000fc4000000001e */
        /* <DEDUP_REMOVED lines=74> */
.L_x_4940:
[----:B------:R-:W-:Y:S05]  /*aa80*/  BSYNC B2 ;  /* 0x0000000000027941 */ /* 0x000fea0003800000 */
.L_x_4939:
[----:B------:R-:W-:Y:S05]  /*aa90*/  @P2 BRA `(.L_x_4936) ;  /* 0x0000000400a02947 */ /* 0x000fea0003800000 */
[----:B-1----:R-:W2:Y:S01]  /*aaa0*/  LDL R60, [R1+0x288] ;  /* 0x00028800013c7983 */ /* 0x002ea20000100800 */
[----:B------:R-:W-:Y:S02]  /*aab0*/  LEA.HI R106, R106, R219, RZ, 0x1d ;  /* 0x000000db6a6a7211 */ /* 0x000fe400078fe8ff */
[----:B0-----:R-:W-:Y:S02]  /*aac0*/  SHF.R.U64 R38, R32, 0x10, R33 ;  /* 0x0000001020267819 */ /* 0x001fe40000001221 */
[----:B------:R-:W-:Y:S02]  /*aad0*/  SHF.R.S32.HI R25, RZ, 0x1f, R106 ;  /* 0x0000001fff197819 */ /* 0x000fe4000001146a */
[----:B------:R-:W-:Y:S02]  /*aae0*/  SHF.R.U64 R42, R44, 0x10, R45 ;  /* 0x000000102c2a7819 */ /* 0x000fe4000000122d */
[----:B------:R-:W-:Y:S01]  /*aaf0*/  LEA.HI R24, R25, R106, RZ, 0x3 ;  /* 0x0000006a19187211 */ /* 0x000fe200078f18ff */
[----:B------:R-:W-:Y:S01]  /*ab00*/  IMAD.SHL.U32 R25, R106, 0x8, RZ ;  /* 0x000000086a197824 */ /* 0x000fe200078e00ff */
[----:B------:R-:W-:-:S02]  /*ab10*/  PRMT R87, R87, 0x5410, R38 ;  /* 0x0000541057577816 */ /* 0x000fc40000000026 */
[----:B------:R-:W-:Y:S01]  /*ab20*/  PRMT R83, R83, 0x5410, R42 ;  /* 0x0000541053537816 */ /* 0x000fe2000000002a */
[----:B------:R-:W-:Y:S01]  /*ab30*/  IMAD.SHL.U32 R24, R24, 0x400, RZ ;  /* 0x0000040018187824 */ /* 0x000fe200078e00ff */
[----:B------:R-:W-:Y:S01]  /*ab40*/  LOP3.LUT R25, R212, 0x38, R25, 0xf8, !PT ;  /* 0x00000038d4197812 */ /* 0x000fe200078ef819 */
[----:B------:R-:W-:Y:S01]  /*ab50*/  IMAD.U32 R42, R87, 0x10000, RZ ;  /* 0x00010000572a7824 */ /* 0x000fe200078e00ff */
[----:B------:R-:W-:Y:S01]  /*ab60*/  SHF.R.U32.HI R45, RZ, 0x10, R45 ;  /* 0x00000010ff2d7819 */ /* 0x000fe2000001162d */
[----:B------:R-:W-:Y:S01]  /*ab70*/  IMAD.U32 R41, R83, 0x10000, RZ ;  /* 0x0001000053297824 */ /* 0x000fe200078e00ff */
[----:B------:R-:W-:Y:S02]  /*ab80*/  LOP3.LUT R24, R24, 0x7fffe000, RZ, 0xc0, !PT ;  /* 0x7fffe00018187812 */ /* 0x000fe400078ec0ff */
[----:B------:R-:W-:Y:S02]  /*ab90*/  LOP3.LUT R25, R25, R214, RZ, 0x3c, !PT ;  /* 0x000000d619197212 */ /* 0x000fe400078e3cff */
[----:B------:R-:W-:Y:S01]  /*aba0*/  SHF.R.U64 R40, R46, 0x10, R47 ;  /* 0x000000102e287819 */ /* 0x000fe2000000122f */
[----:B------:R-:W-:Y:S01]  /*abb0*/  IMAD R24, R213, 0x200, R24 ;  /* 0x00000200d5187824 */ /* 0x000fe200078e0218 */
[----:B------:R-:W-:-:S02]  /*abc0*/  SHF.R.U64 R32, R34, 0x10, R35 ;  /* 0x0000001022207819 */ /* 0x000fc40000001223 */
[----:B------:R-:W-:Y:S01]  /*abd0*/  SHF.R.U32.HI R47, RZ, 0x10, R47 ;  /* 0x00000010ff2f7819 */ /* 0x000fe2000001162f */
[----:B------:R-:W-:Y:S01]  /*abe0*/  IMAD.IADD R28, R24, 0x1, R25 ;  /* 0x00000001181c7824 */ /* 0x000fe200078e0219 */
[----:B------:R-:W-:Y:S02]  /*abf0*/  SHF.R.U32.HI R33, RZ, 0x10, R33 ;  /* 0x00000010ff217819 */ /* 0x000fe40000011621 */
[----:B------:R-:W-:Y:S02]  /*ac00*/  SHF.R.U32.HI R35, RZ, 0x10, R35 ;  /* 0x00000010ff237819 */ /* 0x000fe40000011623 */
[----:B------:R-:W-:Y:S02]  /*ac10*/  LEA R36, R28, UR41, 0x1 ;  /* 0x000000291c247c11 */ /* 0x000fe4000f8e08ff */
[----:B------:R-:W-:Y:S02]  /*ac20*/  PRMT R84, R84, 0x5410, R45 ;  /* 0x0000541054547816 */ /* 0x000fe4000000002d */
[----:B------:R-:W-:Y:S01]  /*ac30*/  PRMT R85, R85, 0x5410, R32 ;  /* 0x0000541055557816 */ /* 0x000fe20000000020 */
[----:B------:R-:W0:Y:S01]  /*ac40*/  LDS.128 R28, [R36+0x12400] ;  /* 0x01240000241c7984 */ /* 0x000e220000000c00 */
[----:B------:R-:W-:-:S02]  /*ac50*/  PRMT R82, R82, 0x5410, R47 ;  /* 0x0000541052527816 */ /* 0x000fc4000000002f */
[----:B------:R-:W-:Y:S02]  /*ac60*/  PRMT R88, R88, 0x5410, R33 ;  /* 0x0000541058587816 */ /* 0x000fe40000000021 */
[----:B------:R-:W-:Y:S02]  /*ac70*/  PRMT R86, R86, 0x5410, R35 ;  /* 0x0000541056567816 */ /* 0x000fe40000000023 */
[----:B------:R-:W-:Y:S01]  /*ac80*/  PRMT R81, R81, 0x5410, R40 ;  /* 0x0000541051517816 */ /* 0x000fe20000000028 */
        /* <DEDUP_REMOVED lines=14> */
[C---:B------:R-:W-:Y:S01]  /*ad70*/  IMAD.U32 R39, R30.reuse, 0x10000, RZ ;  /* 0x000100001e277824 */ /* 0x040fe200078e00ff */
[----:B------:R-:W-:Y:S01]  /*ad80*/  LOP3.LUT R30, R30, 0xffff0000, RZ, 0xc0, !PT ;  /* 0xffff00001e1e7812 */ /* 0x000fe200078ec0ff */
[----:B------:R-:W-:Y:S01]  /*ad90*/  FMUL.FTZ R38, R38, R37 ;  /* 0x0000002526267220 */ /* 0x000fe20000410000 */
        /* <DEDUP_REMOVED lines=8> */
[----:B------:R-:W-:Y:S01]  /*ae20*/  FFMA.FTZ R47, R32, R42, R47 ;  /* 0x0000002a202f7223 */ /* 0x000fe2000001002f */
[----:B------:R-:W-:Y:S02]  /*ae30*/  IMAD.U32 R32, R82, 0x10000, RZ ;  /* 0x0001000052207824 */ /* 0x000fe400078e00ff */
[----:B------:R-:W-:Y:S01]  /*ae40*/  FFMA.FTZ R44, R33, R37, -R44 ;  /* 0x00000025212c7223 */ /* 0x000fe2000001082c */
[C---:B------:R-:W-:Y:S01]  /*ae50*/  FMUL.FTZ R42, R40.reuse, R41 ;  /* 0x00000029282a7220 */ /* 0x040fe20000410000 */
[----:B------:R-:W-:Y:S02]  /*ae60*/  IMAD.U32 R35, R27, 0x10000, RZ ;  /* 0x000100001b237824 */ /* 0x000fe400078e00ff */
[-C--:B------:R-:W-:Y:S01]  /*ae70*/  FMUL.FTZ R40, R40, R32.reuse ;  /* 0x0000002028287220 */ /* 0x080fe20000410000 */
[----:B------:R-:W-:Y:S01]  /*ae80*/  FFMA.FTZ R43, R33, R43, R38 ;  /* 0x0000002b212b7223 */ /* 0x000fe20000010026 */
[C---:B------:R-:W-:Y:S01]  /*ae90*/  FMUL.FTZ R33, R28.reuse, R87 ;  /* 0x000000571c217220 */ /* 0x040fe20000410000 */
[C---:B------:R-:W-:Y:S01]  /*aea0*/  FFMA.FTZ R37, R35.reuse, R32, -R42 ;  /* 0x0000002023257223 */ /* 0x040fe2000001082a */
[----:B------:R-:W-:Y:S01]  /*aeb0*/  FFMA.FTZ R41, R35, R41, R40 ;  /* 0x0000002923297223 */ /* 0x000fe20000010028 */
[----:B------:R-:W-:Y:S01]  /*aec0*/  FMUL.FTZ R35, R28, R83 ;  /* 0x000000531c237220 */ /* 0x000fe20000410000 */
[----:B------:R-:W-:-:S02]  /*aed0*/  IMAD.U32 R32, R85, 0x10000, RZ ;  /* 0x0001000055207824 */ /* 0x000fc400078e00ff */
[----:B------:R-:W-:Y:S01]  /*aee0*/  FFMA.FTZ R38, R24, R83, -R33 ;  /* 0x0000005318267223 */ /* 0x000fe20000010821 */
[----:B------:R-:W-:Y:S02]  /*aef0*/  IMAD.U32 R34, R26, 0x10000, RZ ;  /* 0x000100001a227824 */ /* 0x000fe400078e00ff */
[----:B------:R-:W-:Y:S01]  /*af00*/  FFMA.FTZ R40, R24, R87, R35 ;  /* 0x0000005718287223 */ /* 0x000fe20000010023 */
[----:B------:R-:W-:Y:S02]  /*af10*/  IMAD.U32 R28, R81, 0x10000, RZ ;  /* 0x00010000511c7824 */ /* 0x000fe400078e00ff */
[C---:B------:R-:W-:Y:S01]  /*af20*/  FMUL.FTZ R42, R29.reuse, R88 ;  /* 0x000000581d2a7220 */ /* 0x040fe20000410000 */
[----:B------:R-:W-:Y:S01]  /*af30*/  FMUL.FTZ R33, R29, R84 ;  /* 0x000000541d217220 */ /* 0x000fe20000410000 */
[----:B------:R-:W-:Y:S01]  /*af40*/  FMUL.FTZ R35, R39, R32 ;  /* 0x0000002027237220 */ /* 0x000fe20000410000 */
[----:B------:R-:W-:Y:S01]  /*af50*/  LOP3.LUT R85, R85, 0xffff0000, RZ, 0xc0, !PT ;  /* 0xffff000055557812 */ /* 0x000fe200078ec0ff */
[C---:B------:R-:W-:Y:S01]  /*af60*/  FFMA.FTZ R29, R25.reuse, R84, -R42 ;  /* 0x00000054191d7223 */ /* 0x040fe2000001082a */
[----:B------:R-:W-:Y:S01]  /*af70*/  LOP3.LUT R86, R86, 0xffff0000, RZ, 0xc0, !PT ;  /* 0xffff000056567812 */ /* 0x000fe200078ec0ff */
        /* <DEDUP_REMOVED lines=8> */
[C---:B------:R-:W-:Y:S01]  /*b000*/  FMUL.FTZ R28, R31.reuse, R86 ;  /* 0x000000561f1c7220 */ /* 0x040fe20000410000 */
[-C--:B------:R-:W-:Y:S01]  /*b010*/  FMUL.FTZ R24, R30, R81.reuse ;  /* 0x000000511e187220 */ /* 0x080fe20000410000 */
[----:B------:R-:W-:Y:S01]  /*b020*/  FMUL.FTZ R31, R31, R82 ;  /* 0x000000521f1f7220 */ /* 0x000fe20000410000 */
        /* <DEDUP_REMOVED lines=15> */
.L_x_4936:
[----:B------:R-:W-:Y:S05]  /*b120*/  BSYNC B1 ;  /* 0x0000000000017941 */ /* 0x000fea0003800000 */
.L_x_4935:
[----:B------:R-:W-:-:S13]  /*b130*/  ISETP.GE.AND P0, PT, R225, R90, PT ;  /* 0x0000005ae100720c */ /* 0x000fda0003f06270 */
[----:B------:R-:W-:Y:S05]  /*b140*/  @P0 BRA `(.L_x_4917) ;  /* 0x0000001400000947 */ /* 0x000fea0003800000 */
[----:B------:R-:W3:Y:S01]  /*b150*/  LDC R32, c[0x0][0x3f4] ;  /* 0x0000fd00ff207b82 */ /* 0x000ee20000000800 */
[C---:B012---:R-:W-:Y:S01]  /*b160*/  VIADD R25, R18.reuse, 0x20 ;  /* 0x0000002012197836 */ /* 0x047fe20000000000 */
[----:B------:R-:W-:Y:S01]  /*b170*/  BSSY B1, `(.L_x_4941) ;  /* 0x000006d000017945 */ /* 0x000fe20003800000 */
[C---:B------:R-:W-:Y:S01]  /*b180*/  VIADD R27, R18.reuse, 0x40 ;  /* 0x00000040121b7836 */ /* 0x040fe20000000000 */
[-C--:B---3--:R-:W-:Y:S02]  /*b190*/  ISETP.GE.AND P0, PT, R18, R32.reuse, PT ;  /* 0x000000201200720c */ /* 0x088fe40003f06270 */
[-C--:B------:R-:W-:Y:S02]  /*b1a0*/  ISETP.GE.AND P1, PT, R25, R32.reuse, PT ;  /* 0x000000201900720c */ /* 0x080fe40003f26270 */
[----:B------:R-:W-:-:S09]  /*b1b0*/  ISETP.GE.AND P2, PT, R27, R32, PT ;  /* 0x000000201b00720c */ /* 0x000fd20003f46270 */
[----:B------:R-:W-:Y:S05]  /*b1c0*/  @P0 BRA `(.L_x_4942) ;  /* 0x00000004009c0947 */ /* 0x000fea0003800000 */
[----:B------:R-:W2:Y:S01]  /*b1d0*/  LDL R44, [R1+0x28c] ;  /* 0x00028c00012c7983 */ /* 0x000ea20000100800 */
        /* <DEDUP_REMOVED lines=15> */
[----:B------:R-:W-:Y:S02]  /*b2d0*/  LEA R33, R28, UR41, 0x1 ;  /* 0x000000291c217c11 */ /* 0x000fe4000f8e08ff */
[----:B------:R-:W-:Y:S02]  /*b2e0*/  SHF.R.U32.HI R56, RZ, 0x10, R57 ;  /* 0x00000010ff387819 */ /* 0x000fe40000011639 */
[----:B------:R-:W-:Y:S01]  /*b2f0*/  PRMT R89, R89, 0x5410, R12 ;  /* 0x0000541059597816 */ /* 0x000fe2000000000c */
[----:B------:R-:W0:Y:S01]  /*b300*/  LDS.128 R28, [R33+0x12400] ;  /* 0x01240000211c7984 */ /* 0x000e220000000c00 */
[----:B------:R-:W-:Y:S02]  /*b310*/  PRMT R96, R96, 0x5410, R15 ;  /* 0x0000541060607816 */ /* 0x000fe4000000000f */
[----:B------:R-:W-:-:S02]  /*b320*/  PRMT R94, R94, 0x5410, R13 ;  /* 0x000054105e5e7816 */ /* 0x000fc4000000000d */
[----:B------:R-:W-:Y:S01]  /*b330*/  PRMT R91, R91, 0x5410, R14 ;  /* 0x000054105b5b7816 */ /* 0x000fe2000000000e */
[----:B------:R-:W-:Y:S01]  /*b340*/  IMAD.U32 R39, R96, 0x10000, RZ ;  /* 0x0001000060277824 */ /* 0x000fe200078e00ff */
[----:B------:R-:W-:Y:S02]  /*b350*/  PRMT R92, R92, 0x5410, R35 ;  /* 0x000054105c5c7816 */ /* 0x000fe40000000023 */
[----:B------:R-:W-:Y:S02]  /*b360*/  PRMT R93, R93, 0x5410, R34 ;  /* 0x000054105d5d7816 */ /* 0x000fe40000000022 */
[----:B------:R-:W-:Y:S01]  /*b370*/  PRMT R97, R97, 0x5410, R56 ;  /* 0x0000541061617816 */ /* 0x000fe20000000038 */
[----:B------:R-:W-:Y:S01]  /*b380*/  IMAD.U32 R38, R92, 0x10000, RZ ;  /* 0x000100005c267824 */ /* 0x000fe200078e00ff */
[----:B------:R-:W-:Y:S02]  /*b390*/  SHF.R.U32.HI R58, RZ, 0x10, R59 ;  /* 0x00000010ff3a7819 */ /* 0x000fe4000001163b */
[----:B------:R-:W-:Y:S01]  /*b3a0*/  LOP3.LUT R96, R96, 0xffff0000, RZ, 0xc0, !PT ;  /* 0xffff000060607812 */ /* 0x000fe200078ec0ff */
[----:B------:R-:W-:Y:S01]  /*b3b0*/  IMAD.U32 R40, R97, 0x10000, RZ ;  /* 0x0001000061287824 */ /* 0x000fe200078e00ff */
[----:B------:R-:W-:-:S02]  /*b3c0*/  PRMT R95, R95, 0x5410, R58 ;  /* 0x000054105f5f7816 */ /* 0x000fc4000000003a */
        /* <DEDUP_REMOVED lines=19> */
[----:B------:R-:W-:-:S03]  /*b500*/  LOP3.LUT R28, R28, 0xffff0000, RZ, 0xc0, !PT ;  /* 0xffff00001c1c7812 */ /* 0x000fc600078ec0ff */
[CC--:B------:R-:W-:Y:S01]  /*b510*/  FMUL.FTZ R41, R27.reuse, R39.reuse ;  /* 0x000000271b297220 */ /* 0x0c0fe20000410000 */
[-C--:B------:R-:W-:Y:S01]  /*b520*/  FMUL.FTZ R43, R27, R38.reuse ;  /* 0x000000261b2b7220 */ /* 0x080fe20000410000 */
[C---:B------:R-:W-:Y:S01]  /*b530*/  IMAD.U32 R27, R93.reuse, 0x10000, RZ ;  /* 0x000100005d1b7824 */ /* 0x040fe200078e00ff */
[----:B------:R-:W-:Y:S01]  /*b540*/  LOP3.LUT R93, R93, 0xffff0000, RZ, 0xc0, !PT ;  /* 0xffff00005d5d7812 */ /* 0x000fe200078ec0ff */
[C---:B------:R-:W-:Y:S01]  /*b550*/  FFMA.FTZ R41, R12.reuse, R38, -R41 ;  /* 0x000000260c297223 */ /* 0x040fe20000010829 */
[----:B------:R-:W-:Y:S02]  /*b560*/  IMAD.U32 R38, R95, 0x10000, RZ ;  /* 0x000100005f267824 */ /* 0x000fe400078e00ff */
[----:B------:R-:W-:Y:S01]  /*b570*/  FFMA.FTZ R43, R12, R39, R43 ;  /* 0x000000270c2b7223 */ /* 0x000fe2000001002b */
[----:B------:R-:W-:Y:S02]  /*b580*/  IMAD.U32 R12, R91, 0x10000, RZ ;  /* 0x000100005b0c7824 */ /* 0x000fe400078e00ff */
[-C--:B------:R-:W-:Y:S01]  /*b590*/  FMUL.FTZ R35, R35, R27.reuse ;  /* 0x0000001b23237220 */ /* 0x080fe20000410000 */
[C---:B------:R-:W-:Y:S01]  /*b5a0*/  FFMA.FTZ R45, R14.reuse, R27, -R45 ;  /* 0x0000001b0e2d7223 */ /* 0x040fe2000001082d */
[C---:B------:R-:W-:Y:S01]  /*b5b0*/  FMUL.FTZ R27, R37.reuse, R38 ;  /* 0x00000026251b7220 */ /* 0x040fe20000410000 */
[----:B------:R-:W-:Y:S01]  /*b5c0*/  FMUL.FTZ R39, R37, R12 ;  /* 0x0000000c25277220 */ /* 0x000fe20000410000 */
[----:B------:R-:W-:Y:S01]  /*b5d0*/  FFMA.FTZ R35, R14, R40, R35 ;  /* 0x000000280e237223 */ /* 0x000fe20000010023 */
[----:B------:R-:W-:-:S02]  /*b5e0*/  IMAD.U32 R14, R94, 0x10000, RZ ;  /* 0x000100005e0e7824 */ /* 0x000fc400078e00ff */
[----:B------:R-:W-:Y:S01]  /*b5f0*/  FFMA.FTZ R37, R34, R12, -R27 ;  /* 0x0000000c22257223 */ /* 0x000fe2000001081b */
[C---:B------:R-:W-:Y:S01]  /*b600*/  FMUL.FTZ R12, R28.reuse, R96 ;  /* 0x000000601c0c7220 */ /* 0x040fe20000410000 */
[----:B------:R-:W-:Y:S01]  /*b610*/  FMUL.FTZ R28, R28, R92 ;  /* 0x0000005c1c1c7220 */ /* 0x000fe20000410000 */
[----:B------:R-:W-:Y:S01]  /*b620*/  FMUL.FTZ R27, R29, R97 ;  /* 0x000000611d1b7220 */ /* 0x000fe20000410000 */
[----:B------:R-:W-:Y:S01]  /*b630*/  FMUL.FTZ R40, R36, R14 ;  /* 0x0000000e24287220 */ /* 0x000fe20000410000 */
[----:B------:R-:W-:Y:S01]  /*b640*/  FFMA.FTZ R92, R13, R92, -R12 ;  /* 0x0000005c0d5c7223 */ /* 0x000fe2000001080c */
[C---:B------:R-:W-:Y:S01]  /*b650*/  IMAD.U32 R12, R89.reuse, 0x10000, RZ ;  /* 0x00010000590c7824 */ /* 0x040fe200078e00ff */
[----:B------:R-:W-:Y:S01]  /*b660*/  LOP3.LUT R89, R89, 0xffff0000, RZ, 0xc0, !PT ;  /* 0xffff000059597812 */ /* 0x000fe200078ec0ff */
[----:B------:R-:W-:Y:S01]  /*b670*/  FFMA.FTZ R39, R34, R38, R39 ;  /* 0x0000002622277223 */ /* 0x000fe20000010027 */
[----:B------:R-:W-:Y:S01]  /*b680*/  LOP3.LUT R94, R94, 0xffff0000, RZ, 0xc0, !PT ;  /* 0xffff00005e5e7812 */ /* 0x000fe200078ec0ff */
[----:B------:R-:W-:Y:S01]  /*b690*/  FMUL.FTZ R36, R36, R12 ;  /* 0x0000000c24247220 */ /* 0x000fe20000410000 */
[----:B------:R-:W-:Y:S01]  /*b6a0*/  LOP3.LUT R95, R95, 0xffff0000, RZ, 0xc0, !PT ;  /* 0xffff00005f5f7812 */ /* 0x000fe200078ec0ff */
[----:B------:R-:W-:Y:S01]  /*b6b0*/  FFMA.FTZ R28, R13, R96, R28 ;  /* 0x000000600d1c7223 */ /* 0x000fe2000001001c */
[----:B------:R-:W-:Y:S01]  /*b6c0*/  LOP3.LUT R91, R91, 0xffff0000, RZ, 0xc0, !PT ;  /* 0xffff00005b5b7812 */ /* 0x000fe200078ec0ff */
[----:B------:R-:W-:Y:S01]  /*b6d0*/  FFMA.FTZ R34, R24, R93, -R27 ;  /* 0x0000005d18227223 */ /* 0x000fe2000001081b */
[C---:B------:R-:W-:Y:S01]  /*b6e0*/  FFMA.FTZ R40, R15.reuse, R12, -R40 ;  /* 0x0000000c0f287223 */ /* 0x040fe20000010828 */
[C---:B------:R-:W-:Y:S01]  /*b6f0*/  FMUL.FTZ R13, R30.reuse, R89 ;  /* 0x000000591e0d7220 */ /* 0x040fe20000410000 */
[----:B------:R-:W-:Y:S01]  /*b700*/  FFMA.FTZ R36, R15, R14, R36 ;  /* 0x0000000e0f247223 */ /* 0x000fe20000010024 */
[-C--:B------:R-:W-:Y:S01]  /*b710*/  FMUL.FTZ R12, R30, R94.reuse ;  /* 0x0000005e1e0c7220 */ /* 0x080fe20000410000 */
[----:B------:R-:W-:Y:S01]  /*b720*/  FMUL.FTZ R27, R31, R95 ;  /* 0x0000005f1f1b7220 */ /* 0x000fe20000410000 */
[----:B------:R-:W-:Y:S01]  /*b730*/  FMUL.FTZ R38, R29, R93 ;  /* 0x0000005d1d267220 */ /* 0x000fe20000410000 */
[----:B------:R-:W-:Y:S01]  /*b740*/  FMUL.FTZ R14, R31, R91 ;  /* 0x0000005b1f0e7220 */ /* 0x000fe20000410000 */
[C---:B------:R-:W-:Y:S01]  /*b750*/  FFMA.FTZ R15, R25.reuse, R94, R13 ;  /* 0x0000005e190f7223 */ /* 0x040fe2000001000d */
        /* <DEDUP_REMOVED lines=14> */
.L_x_4942:
[----:B------:R-:W-:Y:S05]  /*b840*/  BSYNC B1 ;  /* 0x0000000000017941 */ /* 0x000fea0003800000 */
.L_x_4941:
[----:B------:R-:W-:Y:S04]  /*b850*/  BSSY B1, `(.L_x_4943) ;  /* 0x0000068000017945 */ /* 0x000fe80003800000 */
[----:B------:R-:W-:Y:S05]  /*b860*/  @P1 BRA `(.L_x_4944) ;  /* 0x0000000400981947 */ /* 0x000fea0003800000 */
[----:B0-----:R-:W-:Y:S02]  /*b870*/  LEA.HI R12, R32, R218, RZ, 0x1d ;  /* 0x000000da200c7211 */ /* 0x001fe400078fe8ff */
        /* <DEDUP_REMOVED lines=9> */
[----:B------:R-:W-:Y:S02]  /*b910*/  SHF.R.U64 R10, R52, 0x10, R53 ;  /* 0x00000010340a7819 */ /* 0x000fe40000001235 */
[----:B------:R-:W-:Y:S02]  /*b920*/  LOP3.LUT R15, R15, 0x7fffe000, RZ, 0xc0, !PT ;  /* 0x7fffe0000f0f7812 */ /* 0x000fe400078ec0ff */
[----:B------:R-:W-:Y:S02]  /*b930*/  SHF.R.U64 R8, R54, 0x10, R55 ;  /* 0x0000001036087819 */ /* 0x000fe40000001237 */
[----:B------:R-:W-:-:S02]  /*b940*/  IADD3 R24, R13, R15, R222 ;  /* 0x0000000f0d187210 */ /* 0x000fc40007ffe0de */
[----:B------:R-:W0:Y:S01]  /*b950*/  LDS.128 R12, [R229] ;  /* 0x00000000e50c7984 */ /* 0x000e220000000c00 */
[----:B------:R-:W-:Y:S02]  /*b960*/  SHF.R.U32.HI R11, RZ, 0x10, R11 ;  /* 0x00000010ff0b7819 */ /* 0x000fe4000001160b */
[----:B------:R-:W-:Y:S02]  /*b970*/  LEA R28, R24, UR41, 0x1 ;  /* 0x00000029181c7c11 */ /* 0x000fe4000f8e08ff */
[----:B------:R-:W-:Y:S02]  /*b980*/  PRMT R76, R76, 0x5410, R9 ;  /* 0x000054104c4c7816 */ /* 0x000fe40000000009 */
[----:B------:R-:W-:Y:S01]  /*b990*/  PRMT R79, R79, 0x5410, R10 ;  /* 0x000054104f4f7816 */ /* 0x000fe2000000000a */
[----:B------:R-:W1:Y:S01]  /*b9a0*/  LDS.128 R24, [R28+0x12400] ;  /* 0x012400001c187984 */ /* 0x000e620000000c00 */
[----:B------:R-:W-:Y:S02]  /*b9b0*/  PRMT R77, R77, 0x5410, R8 ;  /* 0x000054104d4d7816 */ /* 0x000fe40000000008 */
[----:B------:R-:W-:Y:S01]  /*b9c0*/  PRMT R74, R74, 0x5410, R11 ;  /* 0x000054104a4a7816 */ /* 0x000fe2000000000b */
[----:B------:R-:W-:Y:S01]  /*b9d0*/  IMAD.U32 R35, R79, 0x10000, RZ ;  /* 0x000100004f237824 */ /* 0x000fe200078e00ff */
[----:B------:R-:W-:-:S02]  /*b9e0*/  SHF.R.U32.HI R53, RZ, 0x10, R53 ;  /* 0x00000010ff357819 */ /* 0x000fc40000011635 */
[----:B------:R-:W-:Y:S02]  /*b9f0*/  PRMT R75, R75, 0x5410, R34 ;  /* 0x000054104b4b7816 */ /* 0x000fe40000000022 */
[----:B------:R-:W-:Y:S02]  /*ba00*/  SHF.R.U32.HI R55, RZ, 0x10, R55 ;  /* 0x00000010ff377819 */ /* 0x000fe40000011637 */
[----:B------:R-:W-:Y:S01]  /*ba10*/  PRMT R80, R80, 0x5410, R53 ;  /* 0x0000541050507816 */ /* 0x000fe20000000035 */
[----:B------:R-:W-:Y:S01]  /*ba20*/  IMAD.U32 R34, R75, 0x10000, RZ ;  /* 0x000100004b227824 */ /* 0x000fe200078e00ff */
[----:B------:R-:W-:Y:S02]  /*ba30*/  PRMT R78, R78, 0x5410, R55 ;  /* 0x000054104e4e7816 */ /* 0x000fe40000000037 */
[----:B------:R-:W-:Y:S01]  /*ba40*/  PRMT R71, R71, 0x5410, R30 ;  /* 0x0000541047477816 */ /* 0x000fe2000000001e */
[----:B------:R-:W-:Y:S01]  /*ba50*/  IMAD.U32 R37, R80, 0x10000, RZ ;  /* 0x0001000050257824 */ /* 0x000fe200078e00ff */
[----:B------:R-:W-:-:S02]  /*ba60*/  LOP3.LUT R79, R79, 0xffff0000, RZ, 0xc0, !PT ;  /* 0xffff00004f4f7812 */ /* 0x000fc400078ec0ff */
        /* <DEDUP_REMOVED lines=24> */
[----:B------:R-:W-:Y:S01]  /*bbf0*/  FFMA.FTZ R43, R10, R15, -R43 ;  /* 0x0000000f0a2b7223 */ /* 0x000fe2000001082b */
[C---:B------:R-:W-:Y:S01]  /*bc00*/  FMUL.FTZ R30, R33.reuse, R34 ;  /* 0x00000022211e7220 */ /* 0x040fe20000410000 */
[----:B------:R-:W-:Y:S01]  /*bc10*/  LOP3.LUT R76, R76, 0xffff0000, RZ, 0xc0, !PT ;  /* 0xffff00004c4c7812 */ /* 0x000fe200078ec0ff */
[-C--:B------:R-:W-:Y:S01]  /*bc20*/  FMUL.FTZ R15, R33, R8.reuse ;  /* 0x00000008210f7220 */ /* 0x080fe20000410000 */
[----:B------:R-:W-:Y:S01]  /*bc30*/  FFMA.FTZ R35, R10, R37, R35 ;  /* 0x000000250a237223 */ /* 0x000fe20000010023 */
[----:B------:R-:W-:Y:S01]  /*bc40*/  FFMA.FTZ R33, R29, R8, -R30 ;  /* 0x000000081d217223 */ /* 0x000fe2000001081e */
[----:B------:R-:W-:Y:S01]  /*bc50*/  FMUL.FTZ R8, R24, R79 ;  /* 0x0000004f18087220 */ /* 0x000fe20000410000 */
[----:B------:R-:W-:-:S02]  /*bc60*/  IMAD.U32 R31, R26, 0x10000, RZ ;  /* 0x000100001a1f7824 */ /* 0x000fc400078e00ff */
[----:B------:R-:W-:Y:S01]  /*bc70*/  FFMA.FTZ R29, R29, R34, R15 ;  /* 0x000000221d1d7223 */ /* 0x000fe2000001000f */
[----:B------:R-:W-:Y:S02]  /*bc80*/  IMAD.U32 R10, R77, 0x10000, RZ ;  /* 0x000100004d0a7824 */ /* 0x000fe400078e00ff */
[-C--:B------:R-:W-:Y:S01]  /*bc90*/  FMUL.FTZ R30, R24, R75.reuse ;  /* 0x0000004b181e7220 */ /* 0x080fe20000410000 */
[----:B------:R-:W-:Y:S01]  /*bca0*/  FMUL.FTZ R15, R25, R80 ;  /* 0x00000050190f7220 */ /* 0x000fe20000410000 */
[----:B------:R-:W-:Y:S01]  /*bcb0*/  FFMA.FTZ R24, R9, R75, -R8 ;  /* 0x0000004b09187223 */ /* 0x000fe20000010808 */
[----:B------:R-:W-:Y:S01]  /*bcc0*/  FMUL.FTZ R25, R25, R76 ;  /* 0x0000004c19197220 */ /* 0x000fe20000410000 */
[----:B------:R-:W-:Y:S01]  /*bcd0*/  LOP3.LUT R26, R26, 0xffff0000, RZ, 0xc0, !PT ;  /* 0xffff00001a1a7812 */ /* 0x000fe200078ec0ff */
[----:B------:R-:W-:Y:S02]  /*bce0*/  IMAD.U32 R8, R71, 0x10000, RZ ;  /* 0x0001000047087824 */ /* 0x000fe400078e00ff */
        /* <DEDUP_REMOVED lines=11> */
[----:B------:R-:W-:Y:S01]  /*bda0*/  FFMA.FTZ R30, R9, R79, R30 ;  /* 0x0000004f091e7223 */ /* 0x000fe2000001001e */
[----:B------:R-:W-:Y:S01]  /*bdb0*/  FMUL.FTZ R26, R26, R71 ;  /* 0x000000471a1a7220 */ /* 0x000fe20000410000 */
[C---:B------:R-:W-:Y:S01]  /*bdc0*/  FMUL.FTZ R9, R27.reuse, R78 ;  /* 0x0000004e1b097220 */ /* 0x040fe20000410000 */
[----:B------:R-:W-:Y:S01]  /*bdd0*/  FMUL.FTZ R27, R27, R74 ;  /* 0x0000004a1b1b7220 */ /* 0x000fe20000410000 */
[----:B------:R-:W-:Y:S01]  /*bde0*/  FFMA.FTZ R11, R11, R10, R12 ;  /* 0x0000000a0b0b7223 */ /* 0x000fe2000001000c */
[C---:B------:R-:W-:Y:S01]  /*bdf0*/  FFMA.FTZ R26, R13.reuse, R77, R26 ;  /* 0x0000004d0d1a7223 */ /* 0x040fe2000001001a */
[----:B------:R-:W-:Y:S01]  /*be00*/  FFMA.FTZ R71, R13, R71, -R8 ;  /* 0x000000470d477223 */ /* 0x000fe20000010808 */
        /* <DEDUP_REMOVED lines=12> */
.L_x_4944:
[----:B------:R-:W-:Y:S05]  /*bed0*/  BSYNC B1 ;  /* 0x0000000000017941 */ /* 0x000fea0003800000 */
.L_x_4943:
[----:B------:R-:W-:Y:S05]  /*bee0*/  @P2 BRA `(.L_x_4917) ;  /* 0x0000000400982947 */ /* 0x000fea0003800000 */
[----:B------:R-:W-:Y:S02]  /*bef0*/  LEA.HI R32, R32, R219, RZ, 0x1d ;  /* 0x000000db20207211 */ /* 0x000fe400078fe8ff */
[----:B0-----:R-:W-:Y:S02]  /*bf00*/  SHF.R.U64 R27, R6, 0x10, R7 ;  /* 0x00000010061b7819 */ /* 0x001fe40000001207 */
[----:B-1----:R-:W-:Y:S01]  /*bf10*/  SHF.R.S32.HI R11, RZ, 0x1f, R32 ;  /* 0x0000001fff0b7819 */ /* 0x002fe20000011420 */
[----:B------:R-:W-:Y:S01]  /*bf20*/  IMAD.SHL.U32 R9, R32, 0x8, RZ ;  /* 0x0000000820097824 */ /* 0x000fe200078e00ff */
[----:B------:R-:W-:Y:S02]  /*bf30*/  SHF.R.U64 R6, R48, 0x10, R49 ;  /* 0x0000001030067819 */ /* 0x000fe40000001231 */
[----:B------:R-:W-:Y:S02]  /*bf40*/  LEA.HI R11, R11, R32, RZ, 0x3 ;  /* 0x000000200b0b7211 */ /* 0x000fe400078f18ff */
[----:B------:R-:W-:-:S02]  /*bf50*/  LOP3.LUT R8, R220, 0x38, R9, 0xf8, !PT ;  /* 0x00000038dc087812 */ /* 0x000fc400078ef809 */
[----:B------:R-:W-:Y:S01]  /*bf60*/  SHF.R.U64 R26, R4, 0x10, R5 ;  /* 0x00000010041a7819 */ /* 0x000fe20000001205 */
[----:B------:R-:W-:Y:S01]  /*bf70*/  IMAD.SHL.U32 R11, R11, 0x400, RZ ;  /* 0x000004000b0b7824 */ /* 0x000fe200078e00ff */
[----:B------:R-:W-:Y:S02]  /*bf80*/  LOP3.LUT R9, R8, R221, RZ, 0x3c, !PT ;  /* 0x000000dd08097212 */ /* 0x000fe400078e3cff */
[----:B------:R-:W-:Y:S02]  /*bf90*/  PRMT R69, R69, 0x5410, R6 ;  /* 0x0000541045457816 */ /* 0x000fe40000000006 */
[----:B------:R-:W-:Y:S02]  /*bfa0*/  LOP3.LUT R11, R11, 0x7fffe000, RZ, 0xc0, !PT ;  /* 0x7fffe0000b0b7812 */ /* 0x000fe400078ec0ff */
[----:B------:R-:W-:Y:S01]  /*bfb0*/  SHF.R.U64 R4, R50, 0x10, R51 ;  /* 0x0000001032047819 */ /* 0x000fe20000001233 */
[----:B------:R-:W-:Y:S01]  /*bfc0*/  IMAD.U32 R30, R69, 0x10000, RZ ;  /* 0x00010000451e7824 */ /* 0x000fe200078e00ff */
[----:B------:R-:W-:-:S02]  /*bfd0*/  IADD3 R12, R9, R11, R222 ;  /* 0x0000000b090c7210 */ /* 0x000fc40007ffe0de */
[----:B------:R-:W0:Y:S01]  /*bfe0*/  LDS.128 R8, [R228] ;  /* 0x00000000e4087984 */ /* 0x000e220000000c00 */
[----:B------:R-:W-:Y:S02]  /*bff0*/  PRMT R25, R3, 0x5410, R26 ;  /* 0x0000541003197816 */ /* 0x000fe4000000001a */
[----:B------:R-:W-:Y:S02]  /*c000*/  LEA R24, R12, UR41, 0x1 ;  /* 0x000000290c187c11 */ /* 0x000fe4000f8e08ff */
[----:B------:R-:W-:Y:S02]  /*c010*/  SHF.R.U32.HI R5, RZ, 0x10, R5 ;  /* 0x00000010ff057819 */ /* 0x000fe40000011605 */
[----:B------:R-:W-:Y:S01]  /*c020*/  SHF.R.U32.HI R29, RZ, 0x10, R7 ;  /* 0x00000010ff1d7819 */ /* 0x000fe20000011607 */
[----:B------:R-:W1:Y:S01]  /*c030*/  LDS.128 R12, [R24+0x12400] ;  /* 0x01240000180c7984 */ /* 0x000e620000000c00 */
[----:B------:R-:W-:Y:S02]  /*c040*/  SHF.R.U32.HI R49, RZ, 0x10, R49 ;  /* 0x00000010ff317819 */ /* 0x000fe40000011631 */
[----:B------:R-:W-:-:S02]  /*c050*/  SHF.R.U32.HI R51, RZ, 0x10, R51 ;  /* 0x00000010ff337819 */ /* 0x000fc40000011633 */
[----:B------:R-:W-:Y:S01]  /*c060*/  PRMT R31, R21, 0x5410, R4 ;  /* 0x00005410151f7816 */ /* 0x000fe20000000004 */
[----:B------:R-:W-:Y:S01]  /*c070*/  IMAD.U32 R21, R25, 0x10000, RZ ;  /* 0x0001000019157824 */ /* 0x000fe200078e00ff */
[----:B------:R-:W-:Y:S02]  /*c080*/  PRMT R26, R20, 0x5410, R5 ;  /* 0x00005410141a7816 */ /* 0x000fe40000000005 */
[----:B------:R-:W-:Y:S02]  /*c090*/  PRMT R27, R0, 0x5410, R27 ;  /* 0x00005410001b7816 */ /* 0x000fe4000000001b */
[----:B------:R-:W-:Y:S01]  /*c0a0*/  PRMT R70, R70, 0x5410, R49 ;  /* 0x0000541046467816 */ /* 0x000fe20000000031 */
[----:B------:R-:W-:Y:S01]  /*c0b0*/  IMAD.U32 R28, R26, 0x10000, RZ ;  /* 0x000100001a1c7824 */ /* 0x000fe200078e00ff */
[----:B------:R-:W-:Y:S02]  /*c0c0*/  PRMT R68, R68, 0x5410, R51 ;  /* 0x0000541044447816 */ /* 0x000fe40000000033 */
[----:B------:R-:W-:Y:S01]  /*c0d0*/  PRMT R29, R2, 0x5410, R29 ;  /* 0x00005410021d7816 */ /* 0x000fe2000000001d */
[----:B------:R-:W-:Y:S01]  /*c0e0*/  IMAD.U32 R32, R70, 0x10000, RZ ;  /* 0x0001000046207824 */ /* 0x000fe200078e00ff */
[----:B------:R-:W-:-:S02]  /*c0f0*/  LOP3.LUT R69, R69, 0xffff0000, RZ, 0xc0, !PT ;  /* 0xffff000045457812 */ /* 0x000fc400078ec0ff */
[----:B------:R-:W-:Y:S01]  /*c100*/  LOP3.LUT R25, R25, 0xffff0000, RZ, 0xc0, !PT ;  /* 0xffff000019197812 */ /* 0x000fe200078ec0ff */
[----:B0-----:R-:W-:Y:S01]  /*c110*/  IMAD.U32 R0, R8, 0x10000, RZ ;  /* 0x0001000008007824 */ /* 0x001fe200078e00ff */
[C---:B------:R-:W-:Y:S01]  /*c120*/  LOP3.LUT R5, R10.reuse, 0xffff0000, RZ, 0xc0, !PT ;  /* 0xffff00000a057812 */ /* 0x040fe200078ec0ff */
[----:B------:R-:W-:Y:S01]  /*c130*/  IMAD.U32 R4, R10, 0x10000, RZ ;  /* 0x000100000a047824 */ /* 0x000fe200078e00ff */
[C---:B------:R-:W-:Y:S01]  /*c140*/  LOP3.LUT R10, R11.reuse, 0xffff0000, RZ, 0xc0, !PT ;  /* 0xffff00000b0a7812 */ /* 0x040fe200078ec0ff */
[----:B------:R-:W-:Y:S01]  /*c150*/  IMAD.U32 R6, R11, 0x10000, RZ ;  /* 0x000100000b067824 */ /* 0x000fe200078e00ff */
        /* <DEDUP_REMOVED lines=12> */
[----:B------:R-:W-:Y:S02]  /*c220*/  IMAD.U32 R21, R68, 0x10000, RZ ;  /* 0x0001000044157824 */ /* 0x000fe400078e00ff */
[----:B------:R-:W-:Y:S01]  /*c230*/  FFMA.FTZ R30, R0, R30, R7 ;  /* 0x0000001e001e7223 */ /* 0x000fe20000010007 */
[----:B------:R-:W-:Y:S02]  /*c240*/  IMAD.U32 R7, R29, 0x10000, RZ ;  /* 0x000100001d077824 */ /* 0x000fe400078e00ff */
[-C--:B------:R-:W-:Y:S01]  /*c250*/  FMUL.FTZ R0, R11, R28.reuse ;  /* 0x0000001c0b007220 */ /* 0x080fe20000410000 */
[C---:B------:R-:W-:Y:S01]  /*c260*/  FMUL.FTZ R11, R20.reuse, R21 ;  /* 0x00000015140b7220 */ /* 0x040fe20000410000 */
[----:B------:R-:W-:Y:S01]  /*c270*/  FFMA.FTZ R34, R3, R28, -R34 ;  /* 0x0000001c03227223 */ /* 0x000fe20000010822 */
[----:B------:R-:W-:Y:S01]  /*c280*/  FMUL.FTZ R20, R20, R7 ;  /* 0x0000000714147220 */ /* 0x000fe20000410000 */
[----:B------:R-:W-:-:S02]  /*c290*/  IMAD.U32 R13, R14, 0x10000, RZ ;  /* 0x000100000e0d7824 */ /* 0x000fc400078e00ff */
[C---:B------:R-:W-:Y:S01]  /*c2a0*/  FFMA.FTZ R28, R6.reuse, R7, -R11 ;  /* 0x00000007061c7223 */ /* 0x040fe2000001080b */
[----:B------:R-:W-:Y:S01]  /*c2b0*/  FMUL.FTZ R11, R9, R69 ;  /* 0x00000045090b7220 */ /* 0x000fe20000410000 */
[----:B------:R-:W-:Y:S01]  /*c2c0*/  FFMA.FTZ R35, R6, R21, R20 ;  /* 0x0000001506237223 */ /* 0x000fe20000010014 */
[----:B------:R-:W-:Y:S01]  /*c2d0*/  LOP3.LUT R7, R70, 0xffff0000, RZ, 0xc0, !PT ;  /* 0xffff000046077812 */ /* 0x000fe200078ec0ff */
[----:B------:R-:W-:Y:S02]  /*c2e0*/  IMAD.U32 R6, R31, 0x10000, RZ ;  /* 0x000100001f067824 */ /* 0x000fe400078e00ff */
[----:B------:R-:W-:Y:S01]  /*c2f0*/  FFMA.FTZ R32, R3, R32, R0 ;  /* 0x0000002003207223 */ /* 0x000fe20000010000 */
[----:B------:R-:W-:Y:S01]  /*c300*/  LOP3.LUT R3, R26, 0xffff0000, RZ, 0xc0, !PT ;  /* 0xffff00001a037812 */ /* 0x000fe200078ec0ff */
[----:B------:R-:W-:Y:S01]  /*c310*/  FFMA.FTZ R20, R2, R25, -R11 ;  /* 0x0000001902147223 */ /* 0x000fe2000001080b */
[----:B------:R-:W-:Y:S01]  /*c320*/  LOP3.LUT R14, R14, 0xffff0000, RZ, 0xc0, !PT ;  /* 0xffff00000e0e7812 */ /* 0x000fe200078ec0ff */
[----:B------:R-:W-:Y:S01]  /*c330*/  IMAD.U32 R0, R27, 0x10000, RZ ;  /* 0x000100001b007824 */ /* 0x000fe200078e00ff */
[----:B------:R-:W-:Y:S01]  /*c340*/  LOP3.LUT R15, R15, 0xffff0000, RZ, 0xc0, !PT ;  /* 0xffff00000f0f7812 */ /* 0x000fe200078ec0ff */
[----:B------:R-:W-:Y:S01]  /*c350*/  FMUL.FTZ R11, R12, R7 ;  /* 0x000000070c0b7220 */ /* 0x000fe20000410000 */
[----:B------:R-:W-:Y:S01]  /*c360*/  FMUL.FTZ R21, R13, R6 ;  /* 0x000000060d157220 */ /* 0x000fe20000410000 */
[----:B------:R-:W-:Y:S01]  /*c370*/  LOP3.LUT R31, R31, 0xffff0000, RZ, 0xc0, !PT ;  /* 0xffff00001f1f7812 */ /* 0x000fe200078ec0ff */
[----:B------:R-:W-:Y:S01]  /*c380*/  FMUL.FTZ R9, R9, R25 ;  /* 0x0000001909097220 */ /* 0x000fe20000410000 */
[----:B------:R-:W-:Y:S01]  /*c390*/  LOP3.LUT R68, R68, 0xffff0000, RZ, 0xc0, !PT ;  /* 0xffff000044447812 */ /* 0x000fe200078ec0ff */
[-C--:B------:R-:W-:Y:S01]  /*c3a0*/  FMUL.FTZ R12, R12, R3.reuse ;  /* 0x000000030c0c7220 */ /* 0x080fe20000410000 */
[----:B------:R-:W-:Y:S01]  /*c3b0*/  LOP3.LUT R27, R27, 0xffff0000, RZ, 0xc0, !PT ;  /* 0xffff00001b1b7812 */ /* 0x000fe200078ec0ff */
[----:B------:R-:W-:Y:S01]  /*c3c0*/  FFMA.FTZ R11, R8, R3, -R11 ;  /* 0x00000003080b7223 */ /* 0x000fe2000001080b */
[----:B------:R-:W-:Y:S01]  /*c3d0*/  LOP3.LUT R29, R29, 0xffff0000, RZ, 0xc0, !PT ;  /* 0xffff00001d1d7812 */ /* 0x000fe200078ec0ff */
[-C--:B------:R-:W-:Y:S01]  /*c3e0*/  FMUL.FTZ R13, R13, R0.reuse ;  /* 0x000000000d0d7220 */ /* 0x080fe20000410000 */
[----:B------:R-:W-:Y:S01]  /*c3f0*/  FFMA.FTZ R21, R4, R0, -R21 ;  /* 0x0000000004157223 */ /* 0x000fe20000010815 */
[C---:B------:R-:W-:Y:S01]  /*c400*/  FMUL.FTZ R0, R14.reuse, R31 ;  /* 0x0000001f0e007220 */ /* 0x040fe20000410000 */
[C---:B------:R-:W-:Y:S01]  /*c410*/  FMUL.FTZ R3, R15.reuse, R68 ;  /* 0x000000440f037220 */ /* 0x040fe20000410000 */
[----:B------:R-:W-:Y:S01]  /*c420*/  FMUL.FTZ R14, R14, R27 ;  /* 0x0000001b0e0e7220 */ /* 0x000fe20000410000 */
[----:B------:R-:W-:Y:S01]  /*c430*/  FMUL.FTZ R15, R15, R29 ;  /* 0x0000001d0f0f7220 */ /* 0x000fe20000410000 */
[----:B------:R-:W-:Y:S01]  /*c440*/  FFMA.FTZ R9, R2, R69, R9 ;  /* 0x0000004502097223 */ /* 0x000fe20000010009 */
[----:B------:R-:W-:Y:S01]  /*c450*/  FFMA.FTZ R7, R8, R7, R12 ;  /* 0x0000000708077223 */ /* 0x000fe2000001000c */
        /* <DEDUP_REMOVED lines=15> */
.L_x_4917:
[----:B------:R-:W-:Y:S05]  /*c550*/  BSYNC B0 ;  /* 0x0000000000007941 */ /* 0x000fea0003800000 */
.L_x_4896:
        /* <DEDUP_REMOVED lines=8> */
.L_x_4893:
[----:B012-4-:R-:W-:-:S05]  /*c5e0*/  IMAD.U32 R0, RZ, RZ, UR46 ;  /* 0x0000002eff007e24 */ /* 0x017fca000f8e00ff */
[----:B------:R-:W-:-:S13]  /*c5f0*/  ISETP.NE.AND P0, PT, R0, 0x3, PT ;  /* 0x000000030000780c */ /* 0x000fda0003f05270 */
[----:B------:R-:W-:Y:S05]  /*c600*/  @!P0 BRA `(.L_x_4945) ;  /* 0x0000000000048947 */ /* 0x000fea0003800000 */
[----:B------:R-:W-:Y:S01]  /*c610*/  BPT.TRAP 0x1 ;  /* 0x000000040000795c */ /* 0x000fe20000300000 */
.L_x_4945:
[----:B------:R-:W-:Y:S02]  /*c620*/  IMAD.U32 R3, RZ, RZ, UR40 ;  /* 0x00000028ff037e24 */ /* 0x000fe4000f8e00ff */
[----:B------:R-:W-:-:S03]  /*c630*/  IMAD.U32 R0, RZ, RZ, UR42 ;  /* 0x0000002aff007e24 */ /* 0x000fc6000f8e00ff */
[----:B------:R-:W-:Y:S02]  /*c640*/  LEA R3, R3, UR41, 0x3 ;  /* 0x0000002903037c11 */ /* 0x000fe4000f8e18ff */
[----:B------:R-:W-:-:S04]  /*c650*/  SHF.L.U32 R0, R0, 0x1f, RZ ;  /* 0x0000001f00007819 */ /* 0x000fc800000006ff */
[----:B------:R0:W1:Y:S01]  /*c660*/  SYNCS.PHASECHK.TRANS64.TRYWAIT P1, [R3+URZ+0x30830], R0 ;  /* 0x03083000030075a7 */ /* 0x000062000802017f */
[----:B------:R-:W-:Y:S05]  /*c670*/  @!P0 BRA `(.L_x_4946) ;  /* 0x0000000000048947 */ /* 0x000fea0003800000 */
[----:B------:R-:W-:Y:S01]  /*c680*/  BPT.TRAP 0x1 ;  /* 0x000000040000795c */ /* 0x000fe20000300000 */
.L_x_4946:
[----:B-1----:R-:W-:Y:S05]  /*c690*/  @P1 BRA `(.L_x_4947) ;  /* 0x0000000000081947 */ /* 0x002fea0003800000 */
[----:B------:R-:W1:Y:S02]  /*c6a0*/  SYNCS.PHASECHK.TRANS64.TRYWAIT P1, [R3+URZ+0x30830], R0 ;  /* 0x03083000030075a7 */ /* 0x000e64000802017f */
[----:B-1----:R-:W-:Y:S05]  /*c6b0*/  @!P1 BRA `(.L_x_4948) ;  /* 0x00000168004c9947 */ /* 0x002fea0003800000 */
.L_x_4947:
[----:B------:R-:W-:Y:S05]  /*c6c0*/  WARPSYNC.ALL ;  /* 0x0000000000007948 */ /* 0x000fea0003800000 */
[----:B------:R-:W-:Y:S01]  /*c6d0*/  UIADD3 UR4, UR41, 0x1e400, URZ ;  /* 0x0001e40029047890 */ /* 0x000fe2000fffe03f */
[----:B---3--:R-:W-:Y:S01]  /*c6e0*/  WARPGROUP.ARRIVE ;  /* 0x00000000000079c5 */ /* 0x008fe20000000000 */
        /* <DEDUP_REMOVED lines=18> */
[----:B------:R-:W-:-:S02]  /*c810*/  UIADD3 UR8, UR4, 0x2, URZ ;  /* 0x0000000204087890 */ /* 0x000fc4000fffe03f */
[----:B------:R-:W-:Y:S01]  /*c820*/  UIADD3 UR10, UR5, 0x2, URZ ;  /* 0x00000002050a7890 */ /* 0x000fe2000fffe03f */
[----:B------:R-:W-:Y:S01]  /*c830*/  UMOV UR9, 0x40000040 ;  /* 0x4000004000097882 */ /* 0x000fe20000000000 */
[----:B------:R-:W-:Y:S01]  /*c840*/  UMOV UR11, 0x40000040 ;  /* 0x40000040000b7882 */ /* 0x000fe20000000000 */
        /* <DEDUP_REMOVED lines=34> */
[----:B------:R-:W-:Y:S02]  /*ca70*/  IMAD.U32 R7, RZ, RZ, UR57 ;  /* 0x00000039ff077e24 */ /* 0x000fe4000f8e00ff */
[----:B------:R-:W-:Y:S02]  /*ca80*/  UMOV UR56, UR4 ;  /* 0x0000000400387c82 */ /* 0x000fe40008000000 */
[----:B------:R-:W-:Y:S01]  /*ca90*/  UMOV UR58, UR5 ;  /* 0x00000005003a7c82 */ /* 0x000fe20008000000 */
[----:B------:R-:W-:Y:S01]  /*caa0*/  IMAD.U32 R6, RZ, RZ, UR56 ;  /* 0x00000038ff067e24 */ /* 0x000fe2000f8e00ff */
        /* <DEDUP_REMOVED lines=36> */
.L_x_4949:
[----:B------:R-:W-:Y:S01]  /*ccf0*/  ULDC UR4, c[0x0][0x448] ;  /* 0x0001120000047ab9 */ /* 0x000fe20000000800 */
[----:B------:R-:W-:Y:S01]  /*cd00*/  VIADD R2, R23, UR60 ;  /* 0x0000003c17027c36 */ /* 0x000fe20008000000 */
[----:B------:R-:W-:Y:S01]  /*cd10*/  UISETP.NE.AND UP0, UPT, UR4, 0x1, UPT ;  /* 0x000000010400788c */ /* 0x000fe2000bf05270 */
[----:B------:R-:W-:Y:S01]  /*cd20*/  R2UR UR4, R3 ;  /* 0x00000000030472ca */ /* 0x000fe200000e0000 */
[----:B------:R-:W-:Y:S02]  /*cd30*/  ULDC UR6, c[0x0][0x9dc] ;  /* 0x0002770000067ab9 */ /* 0x000fe40000000800 */
[----:B------:R-:W-:Y:S02]  /*cd40*/  ULOP3.LUT UR10, URZ, UR6, URZ, 0x33, !UPT ;  /* 0x000000063f0a7292 */ /* 0x000fe4000f8e333f */
[----:B------:R-:W-:Y:S02]  /*cd50*/  PLOP3.LUT P1, PT, PT, PT, UP0, 0x80, 0x0 ;  /* 0x000000000000781c */ /* 0x000fe40003f2f008 */
[----:B------:R-:W-:-:S03]  /*cd60*/  PLOP3.LUT P2, PT, PT, PT, UP0, 0x80, 0x0 ;  /* 0x000000000000781c */ /* 0x000fc60003f4f008 */
[----:B------:R-:W-:-:S03]  /*cd70*/  @UP0 ULDC UR5, c[0x0][0x44c] ;  /* 0x0001130000050ab9 */ /* 0x000fc60000000800 */
[----:B------:R-:W-:-:S04]  /*cd80*/  UIADD3 UR4, UR4, 0x30840, URZ ;  /* 0x0003084004047890 */ /* 0x000fc8000fffe03f */
[----:B------:R-:W-:Y:S01]  /*cd90*/  UPRMT UR4, UR43, 0x654, UR4 ;  /* 0x000006542b047896 */ /* 0x000fe20008000004 */
[----:B01----:R-:W-:Y:S01]  /*cda0*/  @P1 IMAD.HI.U32 R0, R2, UR5, RZ ;  /* 0x0000000502001c27 */ /* 0x003fe2000f8e00ff */
[----:B------:R-:W-:-:S04]  /*cdb0*/  @UP0 ULDC UR5, c[0x0][0x450] ;  /* 0x0001140000050ab9 */ /* 0x000fc80000000800 */
[----:B------:R-:W-:Y:S01]  /*cdc0*/  @P2 SHF.R.U32.HI R2, RZ, UR5, R0 ;  /* 0x00000005ff022c19 */ /* 0x000fe20008011600 */
[----:B------:R-:W-:Y:S02]  /*cdd0*/  IMAD.MOV.U32 R0, RZ, RZ, -0x60 ;  /* 0xffffffa0ff007424 */ /* 0x000fe400078e00ff */
[----:B------:R-:W-:Y:S01]  /*cde0*/  SYNCS.ARRIVE.TRANS64.RED.A1T0 RZ, [UR4], RZ ;  /* 0x000000ffffff79a7 */ /* 0x000fe20008100404 */
[----:B------:R-:W-:Y:S01]  /*cdf0*/  ULDC.64 UR4, c[0x0][0x9e0] ;  /* 0x0002780000047ab9 */ /* 0x000fe20000000a00 */
[----:B------:R-:W0:Y:S01]  /*ce00*/  SHFL.IDX PT, R15, R2, RZ, 0x1c1f ;  /* 0x001c1fff020f7589 */ /* 0x000e2200000e0000 */
[----:B------:R-:W-:Y:S01]  /*ce10*/  UISETP.GE.AND UP1, UPT, UR5, 0x1, UPT ;  /* 0x000000010500788c */ /* 0x000fe2000bf26270 */
[C---:B------:R-:W-:Y:S02]  /*ce20*/  IMAD R5, R73.reuse, R0, 0x61 ;  /* 0x0000006149057424 */ /* 0x040fe400078e0200 */
[----:B------:R-:W-:Y:S02]  /*ce30*/  IMAD R0, R73, -0x60, R17 ;  /* 0xffffffa049007824 */ /* 0x000fe400078e0211 */
[----:B------:R-:W-:Y:S01]  /*ce40*/  IMAD R4, R196, -0x2, R5 ;  /* 0xfffffffec4047824 */ /* 0x000fe200078e0205 */
[----:B------:R-:W-:Y:S01]  /*ce50*/  PLOP3.LUT P1, PT, PT, PT, UP1, 0x40, 0x0 ;  /* 0x000000000000781c */ /* 0x000fe20003f2e818 */
[----:B------:R-:W-:-:S02]  /*ce60*/  VIADD R3, R0, 0x60 ;  /* 0x0000006000037836 */ /* 0x000fc40000000000 */
[----:B------:R-:W-:Y:S01]  /*ce70*/  VIADD R5, R5, 0xffffffff ;  /* 0xffffffff05057836 */ /* 0x000fe20000000000 */
[----:B------:R-:W-:Y:S01]  /*ce80*/  IADD3 R0, -R16, R4, R17 ;  /* 0x0000000410007210 */ /* 0x000fe20007ffe111 */
[----:B------:R-:W-:Y:S02]  /*ce90*/  IMAD R10, R196, -0x2, R3 ;  /* 0xfffffffec40a7824 */ /* 0x000fe400078e0203 */
[----:B------:R-:W-:Y:S02]  /*cea0*/  VIADD R13, R4, 0xffffffff ;  /* 0xffffffff040d7836 */ /* 0x000fe40000000000 */
[C---:B------:R-:W-:Y:S02]  /*ceb0*/  VIADD R11, R0.reuse, UR4 ;  /* 0x00000004000b7c36 */ /* 0x040fe40008000000 */
[----:B------:R-:W-:-:S03]  /*cec0*/  VIADD R12, R0, UR10 ;  /* 0x0000000a000c7c36 */ /* 0x000fc60008000000 */
[----:B0-----:R-:W-:Y:S01]  /*ced0*/  VIADDMNMX R0, R15, R11, R10, PT ;  /* 0x0000000b0f007246 */ /* 0x001fe2000380010a */
[----:B------:R-:W-:Y:S01]  /*cee0*/  IMAD.IADD R3, R12, 0x1, R15 ;  /* 0x000000010c037824 */ /* 0x000fe200078e020f */
[----:B------:R-:W-:Y:S06]  /*cef0*/  @P1 BRA `(.L_x_4950) ;  /* 0x0000000000541947 */ /* 0x000fec0003800000 */
[----:B------:R-:W-:Y:S01]  /*cf00*/  IADD3 R4, -R16, R17, R15 ;  /* 0x0000001110047210 */ /* 0x000fe20007ffe10f */
[----:B------:R-:W-:Y:S03]  /*cf10*/  BSSY B0, `(.L_x_4951) ;  /* 0x0000010000007945 */ /* 0x000fe60003800000 */
[----:B------:R-:W-:-:S13]  /*cf20*/  ISETP.GT.AND P1, PT, R4, -0x1, PT ;  /* 0xffffffff0400780c */ /* 0x000fda0003f24270 */
[----:B------:R-:W-:Y:S05]  /*cf30*/  @P1 BRA `(.L_x_4952) ;  /* 0x0000000000201947 */ /* 0x000fea0003800000 */
[----:B------:R-:W-:Y:S01]  /*cf40*/  UISETP.NE.AND UP2, UPT, UR5, 0x1, UPT ;  /* 0x000000010500788c */ /* 0x000fe2000bf45270 */
[----:B------:R-:W-:-:S05]  /*cf50*/  LOP3.LUT R4, RZ, R4, RZ, 0x33, !PT ;  /* 0x00000004ff047212 */ /* 0x000fca00078e33ff */
[----:B------:R-:W-:-:S05]  /*cf60*/  PLOP3.LUT P1, PT, PT, PT, UP2, 0x80, 0x0 ;  /* 0x000000000000781c */ /* 0x000fca0003f2f028 */
[----:B------:R-:W-:-:S08]  /*cf70*/  @UP2 ULDC.64 UR10, c[0x0][0x9e8] ;  /* 0x00027a00000a2ab9 */ /* 0x000fd00000000a00 */
[----:B------:R-:W-:-:S05]  /*cf80*/  @P1 IMAD.HI.U32 R14, R4, UR10, RZ ;  /* 0x0000000a040e1c27 */ /* 0x000fca000f8e00ff */
[----:B------:R-:W-:-:S04]  /*cf90*/  @P1 SHF.R.U32.HI R4, RZ, UR11, R14 ;  /* 0x0000000bff041c19 */ /* 0x000fc8000801160e */
[----:B------:R-:W-:Y:S01]  /*cfa0*/  LOP3.LUT R4, RZ, R4, RZ, 0x33, !PT ;  /* 0x00000004ff047212 */ /* 0x000fe200078e33ff */
[----:B------:R-:W-:Y:S06]  /*cfb0*/  BRA `(.L_x_4953) ;  /* 0x0000000000147947 */ /* 0x000fec0003800000 */
.L_x_4952:
[----:B------:R-:W-:-:S06]  /*cfc0*/  UISETP.NE.AND UP2, UPT, UR5, 0x1, UPT ;  /* 0x000000010500788c */ /* 0x000fcc000bf45270 */
[----:B------:R-:W-:-:S05]  /*cfd0*/  PLOP3.LUT P1, PT, PT, PT, UP2, 0x80, 0x0 ;  /* 0x000000000000781c */ /* 0x000fca0003f2f028 */
[----:B------:R-:W-:-:S08]  /*cfe0*/  @UP2 ULDC.64 UR10, c[0x0][0x9e8] ;  /* 0x00027a00000a2ab9 */ /* 0x000fd00000000a00 */
[----:B------:R-:W-:-:S05]  /*cff0*/  @P1 IMAD.HI.U32 R14, R4, UR10, RZ ;  /* 0x0000000a040e1c27 */ /* 0x000fca000f8e00ff */
[----:B------:R-:W-:-:S07]  /*d000*/  @P1 SHF.R.U32.HI R4, RZ, UR11, R14 ;  /* 0x0000000bff041c19 */ /* 0x000fce000801160e */
.L_x_4953:
[----:B------:R-:W-:Y:S05]  /*d010*/  BSYNC B0 ;  /* 0x0000000000007941 */ /* 0x000fea0003800000 */
.L_x_4951:
[----:B------:R-:W-:-:S05]  /*d020*/  IMAD R4, R4, UR5, R13 ;  /* 0x0000000504047c24 */ /* 0x000fca000f8e020d */
[----:B------:R-:W-:Y:S02]  /*d030*/  VIMNMX R3, R3, R4, !PT ;  /* 0x0000000403037248 */ /* 0x000fe40007fe0100 */
[----:B------:R-:W-:-:S07]  /*d040*/  VIADDMNMX R0, R4, UR5, R0, PT ;  /* 0x0000000504007c46 */ /* 0x000fce000b800100 */
.L_x_4950:
[C---:B------:R-:W-:Y:S02]  /*d050*/  ISETP.GE.AND P2, PT, R5.reuse, 0x9, PT ;  /* 0x000000090500780c */ /* 0x040fe40003f46270 */
[----:B------:R-:W-:Y:S02]  /*d060*/  ISETP.GE.AND P1, PT, R5, 0x2, PT ;  /* 0x000000020500780c */ /* 0x000fe40003f26270 */
        /* <DEDUP_REMOVED lines=90> */
[----:B------:R-:W-:Y:S02]  /*d610*/  ISETP.GE.AND P3, PT, R5, 0x51, PT ;  /* 0x000000510500780c */ /* 0x000fe40003f66270 */
[----:B------:R-:W-:Y:S02]  /*d620*/  P2R R14, PR, RZ, 0x40 ;  /* 0x00000040ff0e7803 */ /* 0x000fe40000000000 */
        /* <DEDUP_REMOVED lines=16> */
[----:B------:R-:W-:Y:S02]  /*d730*/  ISETP.GE.AND P6, PT, R5, 0x5a, PT ;  /* 0x0000005a0500780c */ /* 0x000fe40003fc6270 */
[----:B------:R-:W0:Y:S02]  /*d740*/  SHFL.IDX PT, R5, R2, 0x1, 0x1c1f ;  /* 0x003c1f0002057f89 */ /* 0x000e2400000e0000 */
[----:B------:R-:W-:Y:S02]  /*d750*/  P2R R24, PR, RZ, 0x40 ;  /* 0x00000040ff187803 */ /* 0x000fe40000000000 */
[----:B------:R-:W-:-:S04]  /*d760*/  ISETP.GT.AND P6, PT, R3, 0x59, !P6 ;  /* 0x000000590300780c */ /* 0x000fc800077c4270 */
[----:B------:R-:W-:-:S04]  /*d770*/  ISETP.LT.OR P6, PT, R0, 0x5a, P6 ;  /* 0x0000005a0000780c */ /* 0x000fc800037c1670 */
[----:B------:R-:W-:Y:S02]  /*d780*/  FSEL R69, R69, -INF , !P6 ;  /* 0xff80000045457808 */ /* 0x000fe40007000000 */
[----:B------:R-:W-:Y:S02]  /*d790*/  PLOP3.LUT P6, PT, PT, PT, UP1, 0x40, 0x0 ;  /* 0x000000000000781c */ /* 0x000fe40003fce818 */
[----:B0-----:R-:W-:Y:S01]  /*d7a0*/  VIADDMNMX R0, R5, R11, R10, PT ;  /* 0x0000000b05007246 */ /* 0x001fe2000380010a */
[----:B------:R-:W-:-:S10]  /*d7b0*/  IMAD.IADD R3, R12, 0x1, R5 ;  /* 0x000000010c037824 */ /* 0x000fd400078e0205 */
[----:B------:R-:W-:Y:S05]  /*d7c0*/  @P6 BRA `(.L_x_4954) ;  /* 0x00000000005c6947 */ /* 0x000fea0003800000 */
        /* <DEDUP_REMOVED lines=8> */
[----:B------:R-:W-:Y:S01]  /*d850*/  @P6 IMAD.HI.U32 R5, R2, UR10, RZ ;  /* 0x0000000a02056c27 */ /* 0x000fe2000f8e00ff */
[----:B------:R-:W-:-:S13]  /*d860*/  PLOP3.LUT P6, PT, PT, PT, UP2, 0x80, 0x0 ;  /* 0x000000000000781c */ /* 0x000fda0003fcf028 */
[----:B------:R-:W-:-:S04]  /*d870*/  @P6 SHF.R.U32.HI R2, RZ, UR11, R5 ;  /* 0x0000000bff026c19 */ /* 0x000fc80008011605 */
[----:B------:R-:W-:Y:S01]  /*d880*/  LOP3.LUT R2, RZ, R2, RZ, 0x33, !PT ;  /* 0x00000002ff027212 */ /* 0x000fe200078e33ff */
[----:B------:R-:W-:Y:S06]  /*d890*/  BRA `(.L_x_4957) ;  /* 0x0000000000187947 */ /* 0x000fec0003800000 */
.L_x_4956:
[----:B------:R-:W-:-:S06]  /*d8a0*/  UISETP.NE.AND UP2, UPT, UR5, 0x1, UPT ;  /* 0x000000010500788c */ /* 0x000fcc000bf45270 */
[----:B------:R-:W-:-:S05]  /*d8b0*/  PLOP3.LUT P6, PT, PT, PT, UP2, 0x80, 0x0 ;  /* 0x000000000000781c */ /* 0x000fca0003fcf028 */
[----:B------:R-:W-:-:S08]  /*d8c0*/  @UP2 ULDC.64 UR10, c[0x0][0x9e8] ;  /* 0x00027a00000a2ab9 */ /* 0x000fd00000000a00 */
[----:B------:R-:W-:Y:S01]  /*d8d0*/  @P6 IMAD.HI.U32 R5, R2, UR10, RZ ;  /* 0x0000000a02056c27 */ /* 0x000fe2000f8e00ff */
[----:B------:R-:W-:-:S13]  /*d8e0*/  PLOP3.LUT P6, PT, PT, PT, UP2, 0x80, 0x0 ;  /* 0x000000000000781c */ /* 0x000fda0003fcf028 */
[----:B------:R-:W-:-:S07]  /*d8f0*/  @P6 SHF.R.U32.HI R2, RZ, UR11, R5 ;  /* 0x0000000bff026c19 */ /* 0x000fce0008011605 */
.L_x_4957:
[----:B------:R-:W-:Y:S05]  /*d900*/  BSYNC B0 ;  /* 0x0000000000007941 */ /* 0x000fea0003800000 */
.L_x_4955:
[----:B------:R-:W-:-:S05]  /*d910*/  IMAD R2, R2, UR5, R13 ;  /* 0x0000000502027c24 */ /* 0x000fca000f8e020d */
[----:B------:R-:W-:Y:S02]  /*d920*/  VIMNMX R3, R3, R2, !PT ;  /* 0x0000000203037248 */ /* 0x000fe40007fe0100 */
[----:B------:R-:W-:-:S07]  /*d930*/  VIADDMNMX R0, R2, UR5, R0, PT ;  /* 0x0000000502007c46 */ /* 0x000fce000b800100 */
.L_x_4954:
[C---:B------:R-:W-:Y:S01]  /*d940*/  ISETP.GT.AND P1, PT, R3.reuse, 0x1, !P1 ;  /* 0x000000010300780c */ /* 0x040fe20004f24270 */
[----:B------:R-:W-:Y:S01]  /*d950*/  ULDC UR10, c[0x0][0x988] ;  /* 0x00026200000a7ab9 */ /* 0x000fe20000000800 */
[----:B------:R-:W-:Y:S01]  /*d960*/  ISETP.GT.AND P2, PT, R3, 0x8, !P2 ;  /* 0x000000080300780c */ /* 0x000fe20005744270 */
[----:B------:R-:W-:Y:S01]  /*d970*/  @UP0 ULDC UR14, c[0x0][0x44c] ;  /* 0x00011300000e0ab9 */ /* 0x000fe20000000800 */
[C---:B------:R-:W-:Y:S01]  /*d980*/  ISETP.LT.OR P1, PT, R0.reuse, 0x2, P1 ;  /* 0x000000020000780c */ /* 0x040fe20000f21670 */
[----:B------:R-:W-:Y:S01]  /*d990*/  UIMAD.WIDE.U32 UR14, UR60, UR14, URZ ;  /* 0x0000000e3c0e72a5 */ /* 0x000fe2000f8e003f */
[----:B------:R-:W-:Y:S01]  /*d9a0*/  ISETP.LT.OR P2, PT, R0, 0x9, P2 ;  /* 0x000000090000780c */ /* 0x000fe20001741670 */
[----:B------:R-:W-:Y:S01]  /*d9b0*/  @UP0 ULDC UR19, c[0x0][0x450] ;  /* 0x0001140000130ab9 */ /* 0x000fe20000000800 */
[----:B------:R-:W-:Y:S01]  /*d9c0*/  FSEL R27, R27, -INF , !P1 ;  /* 0xff8000001b1b7808 */ /* 0x000fe20004800000 */
[----:B------:R-:W-:Y:S01]  /*d9d0*/  UMOV UR11, UR60 ;  /* 0x0000003c000b7c82 */ /* 0x000fe20008000000 */
[----:B------:R-:W-:Y:S01]  /*d9e0*/  ISETP.NE.AND P1, PT, R14, RZ, PT ;  /* 0x000000ff0e00720c */ /* 0x000fe20003f25270 */
[----:B------:R-:W-:Y:S01]  /*d9f0*/  @UP0 USHF.R.U32.HI UR11, URZ, UR19, UR15 ;  /* 0x000000133f0b0299 */ /* 0x000fe2000801160f */
[----:B------:R-:W-:-:S02]  /*da00*/  FSEL R30, R30, -INF , !P2 ;  /* 0xff8000001e1e7808 */ /* 0x000fc40005000000 */
[----:B------:R-:W-:Y:S02]  /*da10*/  ISETP.GT.AND P1, PT, R3, 0x9, !P1 ;  /* 0x000000090300780c */ /* 0x000fe40004f24270 */
[----:B------:R-:W-:Y:S02]  /*da20*/  ISETP.NE.AND P2, PT, R28, RZ, PT ;  /* 0x000000ff1c00720c */ /* 0x000fe40003f45270 */
[----:B------:R-:W-:Y:S02]  /*da30*/  ISETP.LT.OR P1, PT, R0, 0xa, P1 ;  /* 0x0000000a0000780c */ /* 0x000fe40000f21670 */
[----:B------:R-:W-:Y:S02]  /*da40*/  FMNMX.FTZ R2, R15, R25, !PT ;  /* 0x000000190f027209 */ /* 0x000fe40007810000 */
[----:B------:R-:W-:Y:S02]  /*da50*/  FSEL R31, R31, -INF , !P1 ;  /* 0xff8000001f1f7808 */ /* 0x000fe40004800000 */
[----:B------:R-:W-:-:S02]  /*da60*/  ISETP.NE.AND P1, PT, R20, RZ, PT ;  /* 0x000000ff1400720c */ /* 0x000fc40003f25270 */
[----:B------:R-:W-:Y:S02]  /*da70*/  ISETP.NE.AND P6, PT, R32, RZ, PT ;  /* 0x000000ff2000720c */ /* 0x000fe40003fc5270 */
[----:B------:R-:W-:Y:S02]  /*da80*/  ISETP.GT.AND P1, PT, R3, 0x10, !P1 ;  /* 0x000000100300780c */ /* 0x000fe40004f24270 */
[----:B------:R-:W-:Y:S02]  /*da90*/  FMNMX.FTZ R2, R21, R2, !PT ;  /* 0x0000000215027209 */ /* 0x000fe40007810000 */
[----:B------:R-:W-:Y:S02]  /*daa0*/  ISETP.LT.OR P1, PT, R0, 0x11, P1 ;  /* 0x000000110000780c */ /* 0x000fe40000f21670 */
[----:B------:R-:W-:Y:S02]  /*dab0*/  FMNMX.FTZ R2, R29, R2, !PT ;  /* 0x000000021d027209 */ /* 0x000fe40007810000 */
[----:B------:R-:W-:-:S02]  /*dac0*/  FSEL R34, R34, -INF , !P1 ;  /* 0xff80000022227808 */ /* 0x000fc40004800000 */
        /* <DEDUP_REMOVED lines=48> */
[----:B------:R-:W-:Y:S01]  /*ddd0*/  ISETP.NE.AND P2, PT, R84, RZ, PT ;  /* 0x000000ff5400720c */ /* 0x000fe20003f45270 */
[----:B------:R-:W0:Y:S01]  /*dde0*/  SHFL.BFLY PT, R5, R2, 0x2, 0x1f ;  /* 0x0c401f0002057f89 */ /* 0x000e2200000e0000 */
[----:B------:R-:W-:Y:S02]  /*ddf0*/  ISETP.LT.OR P1, PT, R0, 0x31, P1 ;  /* 0x000000310000780c */ /* 0x000fe40000f21670 */
[----:B------:R-:W-:Y:S02]  /*de00*/  ISETP.NE.AND P6, PT, R4, RZ, PT ;  /* 0x000000ff0400720c */ /* 0x000fe40003fc5270 */
[----:B------:R-:W-:Y:S02]  /*de10*/  FSEL R50, R50, -INF , !P1 ;  /* 0xff80000032327808 */ /* 0x000fe40004800000 */
[----:B------:R-:W-:Y:S02]  /*de20*/  ISETP.NE.AND P1, PT, R81, RZ, PT ;  /* 0x000000ff5100720c */ /* 0x000fe40003f25270 */
[----:B------:R-:W-:-:S02]  /*de30*/  ISETP.GT.AND P3, PT, R3, 0x50, !P3 ;  /* 0x000000500300780c */ /* 0x000fc40005f64270 */
[C---:B------:R-:W-:Y:S02]  /*de40*/  ISETP.GT.AND P1, PT, R3.reuse, 0x31, !P1 ;  /* 0x000000310300780c */ /* 0x040fe40004f24270 */
[C---:B------:R-:W-:Y:S02]  /*de50*/  ISETP.GT.AND P4, PT, R3.reuse, 0x51, !P4 ;  /* 0x000000510300780c */ /* 0x040fe40006784270 */
[----:B------:R-:W-:Y:S02]  /*de60*/  ISETP.LT.OR P1, PT, R0, 0x32, P1 ;  /* 0x000000320000780c */ /* 0x000fe40000f21670 */
[----:B------:R-:W-:Y:S02]  /*de70*/  ISETP.GT.AND P5, PT, R3, 0x58, !P5 ;  /* 0x000000580300780c */ /* 0x000fe40006fa4270 */
[----:B------:R-:W-:Y:S02]  /*de80*/  FSEL R51, R51, -INF , !P1 ;  /* 0xff80000033337808 */ /* 0x000fe40004800000 */
[----:B------:R-:W-:-:S02]  /*de90*/  ISETP.NE.AND P1, PT, R82, RZ, PT ;  /* 0x000000ff5200720c */ /* 0x000fc40003f25270 */
[----:B------:R-:W-:Y:S02]  /*dea0*/  ISETP.LT.OR P3, PT, R0, 0x51, P3 ;  /* 0x000000510000780c */ /* 0x000fe40001f61670 */
[----:B------:R-:W-:Y:S02]  /*deb0*/  ISETP.GT.AND P1, PT, R3, 0x38, !P1 ;  /* 0x000000380300780c */ /* 0x000fe40004f24270 */
[----:B0-----:R-:W-:Y:S02]  /*dec0*/  FMNMX.FTZ R10, R2, R5, !PT ;  /* 0x00000005020a7209 */ /* 0x001fe40007810000 */
[C---:B------:R-:W-:Y:S02]  /*ded0*/  ISETP.LT.OR P1, PT, R0.reuse, 0x39, P1 ;  /* 0x000000390000780c */ /* 0x040fe40000f21670 */
[----:B------:R-:W-:Y:S01]  /*dee0*/  ISETP.LT.OR P4, PT, R0, 0x52, P4 ;  /* 0x000000520000780c */ /* 0x000fe20002781670 */
[----:B------:R-:W0:Y:S01]  /*def0*/  SHFL.BFLY PT, R5, R10, 0x1, 0x1f ;  /* 0x0c201f000a057f89 */ /* 0x000e2200000e0000 */
[----:B------:R-:W-:-:S02]  /*df00*/  FSEL R54, R54, -INF , !P1 ;  /* 0xff80000036367808 */ /* 0x000fc40004800000 */
[----:B------:R-:W-:Y:S02]  /*df10*/  ISETP.NE.AND P1, PT, R83, RZ, PT ;  /* 0x000000ff5300720c */ /* 0x000fe40003f25270 */
[----:B------:R-:W-:Y:S02]  /*df20*/  FSEL R66, R66, -INF , !P3 ;  /* 0xff80000042427808 */ /* 0x000fe40005800000 */
[----:B------:R-:W-:Y:S02]  /*df30*/  ISETP.GT.AND P1, PT, R3, 0x39, !P1 ;  /* 0x000000390300780c */ /* 0x000fe40004f24270 */
[C---:B------:R-:W-:Y:S02]  /*df40*/  ISETP.LT.OR P5, PT, R0.reuse, 0x59, P5 ;  /* 0x000000590000780c */ /* 0x040fe40002fa1670 */
[----:B------:R-:W-:Y:S02]  /*df50*/  ISETP.LT.OR P1, PT, R0, 0x3a, P1 ;  /* 0x0000003a0000780c */ /* 0x000fe40000f21670 */
[----:B------:R-:W-:-:S02]  /*df60*/  FSEL R67, R67, -INF , !P4 ;  /* 0xff80000043437808 */ /* 0x000fc40006000000 */
[----:B------:R-:W-:Y:S02]  /*df70*/  FSEL R55, R55, -INF , !P1 ;  /* 0xff80000037377808 */ /* 0x000fe40004800000 */
[----:B------:R-:W-:Y:S02]  /*df80*/  ISETP.GT.AND P1, PT, R3, 0x40, !P2 ;  /* 0x000000400300780c */ /* 0x000fe40005724270 */
[----:B------:R-:W-:Y:S02]  /*df90*/  ISETP.NE.AND P2, PT, R87, RZ, PT ;  /* 0x000000ff5700720c */ /* 0x000fe40003f45270 */
[----:B------:R-:W-:Y:S02]  /*dfa0*/  ISETP.LT.OR P1, PT, R0, 0x41, P1 ;  /* 0x000000410000780c */ /* 0x000fe40000f21670 */
[----:B------:R-:W-:Y:S02]  /*dfb0*/  ISETP.GT.AND P2, PT, R3, 0x49, !P2 ;  /* 0x000000490300780c */ /* 0x000fe40005744270 */
[----:B------:R-:W-:-:S02]  /*dfc0*/  FSEL R58, R58, -INF , !P1 ;  /* 0xff8000003a3a7808 */ /* 0x000fc40004800000 */
[----:B------:R-:W-:Y:S02]  /*dfd0*/  ISETP.GT.AND P1, PT, R3, RZ, !P6 ;  /* 0x000000ff0300720c */ /* 0x000fe40007724270 */
[----:B0-----:R-:W-:Y:S02]  /*dfe0*/  FMNMX.FTZ R4, R10, R5, !PT ;  /* 0x000000050a047209 */ /* 0x001fe40007810000 */
[----:B------:R-:W-:Y:S02]  /*dff0*/  ISETP.LT.OR P1, PT, R0, 0x1, P1 ;  /* 0x000000010000780c */ /* 0x000fe40000f21670 */
[----:B------:R-:W-:Y:S01]  /*e000*/  ISETP.NE.AND P6, PT, R85, RZ, PT ;  /* 0x000000ff5500720c */ /* 0x000fe20003fc5270 */
[----:B------:R-:W-:Y:S01]  /*e010*/  FMUL.FTZ R5, R4, UR10 ;  /* 0x0000000a04057c20 */ /* 0x000fe20008410000 */
[----:B------:R-:W-:Y:S02]  /*e020*/  FSEL R26, R26, -INF , !P1 ;  /* 0xff8000001a1a7808 */ /* 0x000fe40004800000 */
[----:B------:R-:W-:-:S02]  /*e030*/  FSETP.NEU.FTZ.AND P1, PT, R4, -INF , PT ;  /* 0xff8000000400780b */ /* 0x000fc40003f3d000 */
[----:B------:R-:W-:Y:S02]  /*e040*/  ISETP.LT.OR P2, PT, R0, 0x4a, P2 ;  /* 0x0000004a0000780c */ /* 0x000fe40001741670 */
        /* <DEDUP_REMOVED lines=14> */
[----:B------:R-:W-:Y:S01]  /*e130*/  ISETP.NE.AND P1, PT, R86, RZ, PT ;  /* 0x000000ff5600720c */ /* 0x000fe20003f25270 */
[--C-:B------:R-:W-:Y:S01]  /*e140*/  FFMA.FTZ R33, R33, UR10, -R12.reuse ;  /* 0x0000000a21217c23 */ /* 0x100fe2000801080c */
[----:B------:R-:W-:Y:S01]  /*e150*/  FMNMX.FTZ R11, R35, R2, !PT ;  /* 0x00000002230b7209 */ /* 0x000fe20007810000 */
[----:B------:R-:W0:Y:S01]  /*e160*/  MUFU.EX2 R5, R10 ;  /* 0x0000000a00057308 */ /* 0x000e220000000800 */
[----:B------:R-:W-:Y:S01]  /*e170*/  ISETP.GT.AND P1, PT, R3, 0x48, !P1 ;  /* 0x000000480300780c */ /* 0x000fe20004f24270 */
[--C-:B------:R-:W-:Y:S01]  /*e180*/  FFMA.FTZ R186, R36, UR10, -R12.reuse ;  /* 0x0000000a24ba7c23 */ /* 0x100fe2000801080c */
[----:B------:R-:W-:Y:S01]  /*e190*/  FMNMX.FTZ R2, R38, R11, !PT ;  /* 0x0000000b26027209 */ /* 0x000fe20007810000 */
[--C-:B------:R-:W-:Y:S01]  /*e1a0*/  FFMA.FTZ R37, R37, UR10, -R12.reuse ;  /* 0x0000000a25257c23 */ /* 0x100fe2000801080c */
[----:B------:R-:W-:Y:S01]  /*e1b0*/  ISETP.NE.AND P6, PT, R24, RZ, PT ;  /* 0x000000ff1800720c */ /* 0x000fe20003fc5270 */
[--C-:B------:R-:W-:Y:S01]  /*e1c0*/  FFMA.FTZ R180, R40, UR10, -R12.reuse ;  /* 0x0000000a28b47c23 */ /* 0x100fe2000801080c */
[----:B------:R-:W-:Y:S01]  /*e1d0*/  FMNMX.FTZ R11, R39, R2, !PT ;  /* 0x00000002270b7209 */ /* 0x000fe20007810000 */
[----:B------:R-:W-:Y:S01]  /*e1e0*/  MUFU.EX2 R190, R190 ;  /* 0x000000be00be7308 */ /* 0x000fe20000000800 */
[----:B------:R-:W-:Y:S01]  /*e1f0*/  ISETP.LT.OR P1, PT, R0, 0x49, P1 ;  /* 0x000000490000780c */ /* 0x000fe20000f21670 */
[--C-:B------:R-:W-:Y:S01]  /*e200*/  FFMA.FTZ R41, R41, UR10, -R12.reuse ;  /* 0x0000000a29297c23 */ /* 0x100fe2000801080c */
[----:B------:R-:W-:Y:S01]  /*e210*/  FMNMX.FTZ R2, R42, R11, !PT ;  /* 0x0000000b2a027209 */ /* 0x000fe20007810000 */
[--C-:B------:R-:W-:Y:S01]  /*e220*/  FFMA.FTZ R44, R44, UR10, -R12.reuse ;  /* 0x0000000a2c2c7c23 */ /* 0x100fe2000801080c */
[----:B------:R-:W-:Y:S01]  /*e230*/  ISETP.GT.AND P6, PT, R3, 0x59, !P6 ;  /* 0x000000590300780c */ /* 0x000fe200077c4270 */
[--C-:B------:R-:W-:Y:S01]  /*e240*/  FFMA.FTZ R45, R45, UR10, -R12.reuse ;  /* 0x0000000a2d2d7c23 */ /* 0x100fe2000801080c */
[----:B------:R-:W-:Y:S01]  /*e250*/  FMNMX.FTZ R13, R43, R2, !PT ;  /* 0x000000022b0d7209 */ /* 0x000fe20007810000 */
[----:B------:R-:W-:Y:S01]  /*e260*/  MUFU.EX2 R11, R14 ;  /* 0x0000000e000b7308 */ /* 0x000fe20000000800 */
[----:B------:R-:W-:Y:S01]  /*e270*/  FSEL R62, R62, -INF , !P1 ;  /* 0xff8000003e3e7808 */ /* 0x000fe20004800000 */
[----:B0-----:R-:W-:Y:S01]  /*e280*/  FADD.FTZ R25, R188, R5 ;  /* 0x00000005bc197221 */ /* 0x001fe20000010000 */
[----:B------:R-:W-:Y:S01]  /*e290*/  FMNMX.FTZ R2, R46, R13, !PT ;  /* 0x0000000d2e027209 */ /* 0x000fe20007810000 */
[--C-:B------:R-:W-:Y:S01]  /*e2a0*/  FFMA.FTZ R48, R48, UR10, -R12.reuse ;  /* 0x0000000a30307c23 */ /* 0x100fe2000801080c */
[----:B------:R-:W-:Y:S01]  /*e2b0*/  FSEL R63, R63, -INF , !P2 ;  /* 0xff8000003f3f7808 */ /* 0x000fe20005000000 */
[--C-:B------:R-:W-:Y:S01]  /*e2c0*/  FFMA.FTZ R49, R49, UR10, -R12.reuse ;  /* 0x0000000a31317c23 */ /* 0x100fe2000801080c */
[----:B------:R-:W-:Y:S01]  /*e2d0*/  FMNMX.FTZ R13, R47, R2, !PT ;  /* 0x000000022f0d7209 */ /* 0x000fe20007810000 */
[----:B------:R-:W-:Y:S01]  /*e2e0*/  MUFU.EX2 R184, R184 ;  /* 0x000000b800b87308 */ /* 0x000fe20000000800 */
        /* <DEDUP_REMOVED lines=8> */
[----:B------:R-:W-:Y:S01]  /*e370*/  FSEL R71, R71, -INF , !P6 ;  /* 0xff80000047477808 */ /* 0x000fe20007000000 */
[--C-:B------:R-:W-:Y:S01]  /*e380*/  FFMA.FTZ R57, R57, UR10, -R12.reuse ;  /* 0x0000000a39397c23 */ /* 0x100fe2000801080c */
[----:B------:R-:W-:Y:S01]  /*e390*/  FMNMX.FTZ R2, R54, R15, !PT ;  /* 0x0000000f36027209 */ /* 0x000fe20007810000 */
[--C-:B------:R-:W-:Y:S01]  /*e3a0*/  FFMA.FTZ R60, R60, UR10, -R12.reuse ;  /* 0x0000000a3c3c7c23 */ /* 0x100fe2000801080c */
[----:B------:R-:W-:Y:S01]  /*e3b0*/  F2FP.BF16.F32.PACK_AB R188, R5, R188 ;  /* 0x000000bc05bc723e */ /* 0x000fe200000010ff */
[--C-:B------:R-:W-:Y:S01]  /*e3c0*/  FFMA.FTZ R61, R61, UR10, -R12.reuse ;  /* 0x0000000a3d3d7c23 */ /* 0x100fe2000801080c */
[----:B------:R-:W-:Y:S01]  /*e3d0*/  FMNMX.FTZ R15, R55, R2, !PT ;  /* 0x00000002370f7209 */ /* 0x000fe20007810000 */
[----:B------:R-:W-:Y:S01]  /*e3e0*/  MUFU.EX2 R186, R186 ;  /* 0x000000ba00ba7308 */ /* 0x000fe20000000800 */
[--C-:B------:R-:W-:Y:S01]  /*e3f0*/  FFMA.FTZ R64, R64, UR10, -R12.reuse ;  /* 0x0000000a40407c23 */ /* 0x100fe2000801080c */
[--C-:B------:R-:W-:Y:S01]  /*e400*/  FFMA.FTZ R65, R65, UR10, -R12.reuse ;  /* 0x0000000a41417c23 */ /* 0x100fe2000801080c */
[----:B------:R-:W-:Y:S01]  /*e410*/  FMNMX.FTZ R2, R58, R15, !PT ;  /* 0x0000000f3a027209 */ /* 0x000fe20007810000 */
[--C-:B------:R-:W-:Y:S01]  /*e420*/  FFMA.FTZ R68, R68, UR10, -R12.reuse ;  /* 0x0000000a44447c23 */ /* 0x100fe2000801080c */
[----:B------:R-:W-:Y:S01]  /*e430*/  FFMA.FTZ R12, R69, UR10, -R12 ;  /* 0x0000000a450c7c23 */ /* 0x000fe2000801080c */
[----:B------:R-:W-:-:S02]  /*e440*/  R2UR UR18, R72 ;  /* 0x00000000481272ca */ /* 0x000fc400000e0000 */
[----:B------:R-:W-:Y:S01]  /*e450*/  FMNMX.FTZ R3, R59, R2, !PT ;  /* 0x000000023b037209 */ /* 0x000fe20007810000 */
[----:B------:R-:W-:Y:S03]  /*e460*/  MUFU.EX2 R15, R37 ;  /* 0x00000025000f7308 */ /* 0x000fe60000000800 */
[----:B------:R-:W-:-:S04]  /*e470*/  FMNMX.FTZ R2, R62, R3, !PT ;  /* 0x000000033e027209 */ /* 0x000fc80007810000 */
[----:B------:R-:W-:Y:S01]  /*e480*/  FMNMX.FTZ R3, R63, R2, !PT ;  /* 0x000000023f037209 */ /* 0x000fe20007810000 */
[----:B------:R-:W-:Y:S02]  /*e490*/  MUFU.EX2 R180, R180 ;  /* 0x000000b400b47308 */ /* 0x000fe40000000800 */
[----:B------:R-:W-:Y:S01]  /*e4a0*/  UIADD3 UR14, UR18, UR11, URZ ;  /* 0x0000000b120e7290 */ /* 0x000fe2000fffe03f */
[----:B------:R-:W-:-:S03]  /*e4b0*/  FMNMX.FTZ R2, R66, R3, !PT ;  /* 0x0000000342027209 */ /* 0x000fc60007810000 */
[----:B------:R-:W-:Y:S01]  /*e4c0*/  UIADD3 UR4, UR14, UR4, URZ ;  /* 0x000000040e047290 */ /* 0x000fe2000fffe03f */
[----:B------:R-:W-:Y:S01]  /*e4d0*/  FMNMX.FTZ R3, R67, R2, !PT ;  /* 0x0000000243037209 */ /* 0x000fe20007810000 */
[----:B------:R-:W-:Y:S03]  /*e4e0*/  MUFU.EX2 R41, R41 ;  /* 0x0000002900297308 */ /* 0x000fe60000000800 */
[----:B------:R-:W-:-:S04]  /*e4f0*/  FMNMX.FTZ R0, R70, R3, !PT ;  /* 0x0000000346007209 */ /* 0x000fc80007810000 */
[----:B------:R-:W-:Y:S01]  /*e500*/  FMNMX.FTZ R0, R71, R0, !PT ;  /* 0x0000000047007209 */ /* 0x000fe20007810000 */
[----:B------:R-:W-:Y:S04]  /*e510*/  MUFU.EX2 R44, R44 ;  /* 0x0000002c002c7308 */ /* 0x000fe80000000800 */
[----:B------:R-:W0:Y:S04]  /*e520*/  SHFL.BFLY PT, R3, R0, 0x2, 0x1f ;  /* 0x0c401f0000037f89 */ /* 0x000e2800000e0000 */
[----:B------:R-:W1:Y:S08]  /*e530*/  MUFU.EX2 R45, R45 ;  /* 0x0000002d002d7308 */ /* 0x000e700000000800 */
[----:B------:R-:W-:Y:S08]  /*e540*/  MUFU.EX2 R48, R48 ;  /* 0x0000003000307308 */ /* 0x000ff00000000800 */
[----:B------:R-:W2:Y:S01]  /*e550*/  MUFU.EX2 R49, R49 ;  /* 0x0000003100317308 */ /* 0x000ea20000000800 */
[----:B-1----:R-:W-:-:S02]  /*e560*/  F2FP.BF16.F32.PACK_AB R182, R45, R44 ;  /* 0x0000002c2db6723e */ /* 0x002fc400000010ff */
[----:B0-----:R-:W-:-:S05]  /*e570*/  FMNMX.FTZ R2, R0, R3, !PT ;  /* 0x0000000300027209 */ /* 0x001fca0007810000 */
[----:B------:R-:W-:Y:S01]  /*e580*/  MUFU.EX2 R52, R52 ;  /* 0x0000003400347308 */ /* 0x000fe20000000800 */
[----:B------:R-:W0:Y:S07]  /*e590*/  SHFL.BFLY PT, R3, R2, 0x1, 0x1f ;  /* 0x0c201f0002037f89 */ /* 0x000e2e00000e0000 */
[----:B------:R-:W1:Y:S01]  /*e5a0*/  MUFU.EX2 R53, R53 ;  /* 0x0000003500357308 */ /* 0x000e620000000800 */
[----:B--2---:R-:W-:-:S07]  /*e5b0*/  F2FP.BF16.F32.PACK_AB R176, R49, R48 ;  /* 0x0000003031b0723e */ /* 0x004fce00000010ff */
[----:B------:R-:W-:Y:S08]  /*e5c0*/  MUFU.EX2 R56, R56 ;  /* 0x0000003800387308 */ /* 0x000ff00000000800 */
[----:B------:R-:W-:Y:S01]  /*e5d0*/  MUFU.EX2 R57, R57 ;  /* 0x0000003900397308 */ /* 0x000fe20000000800 */
[----:B0-----:R-:W-:Y:S01]  /*e5e0*/  FMNMX.FTZ R3, R2, R3, !PT ;  /* 0x0000000302037209 */ /* 0x001fe20007810000 */
[----:B------:R-:W-:Y:S01]  /*e5f0*/  FADD.FTZ R2, R190, R25 ;  /* 0x00000019be027221 */ /* 0x000fe20000010000 */
[----:B------:R-:W-:-:S02]  /*e600*/  F2FP.BF16.F32.PACK_AB R190, R11, R190 ;  /* 0x000000be0bbe723e */ /* 0x000fc400000010ff */
[C---:B------:R-:W-:Y:S01]  /*e610*/  FSETP.NEU.FTZ.AND P1, PT, R3.reuse, -INF , PT ;  /* 0xff8000000300780b */ /* 0x040fe20003f3d000 */
[----:B------:R-:W-:Y:S01]  /*e620*/  FMUL.FTZ R0, R3, UR10 ;  /* 0x0000000a03007c20 */ /* 0x000fe20008410000 */
[----:B------:R-:W-:Y:S01]  /*e630*/  FADD.FTZ R25, R11, R2 ;  /* 0x000000020b197221 */ /* 0x000fe20000010000 */
[----:B------:R-:W-:Y:S01]  /*e640*/  MUFU.EX2 R60, R60 ;  /* 0x0000003c003c7308 */ /* 0x000fe20000000800 */
[----:B-1----:R-:W-:Y:S02]  /*e650*/  F2FP.BF16.F32.PACK_AB R178, R53, R52 ;  /* 0x0000003435b2723e */ /* 0x002fe400000010ff */
[----:B------:R-:W-:Y:S01]  /*e660*/  FSEL R0, R0, RZ, P1 ;  /* 0x000000ff00007208 */ /* 0x000fe20000800000 */
[----:B------:R-:W-:Y:S01]  /*e670*/  FADD.FTZ R2, R184, R25 ;  /* 0x00000019b8027221 */ /* 0x000fe20000010000 */
[----:B------:R-:W-:Y:S02]  /*e680*/  PLOP3.LUT P1, PT, PT, PT, UP1, 0x40, 0x0 ;  /* 0x000000000000781c */ /* 0x000fe40003f2e818 */
[----:B------:R-:W-:Y:S01]  /*e690*/  F2FP.BF16.F32.PACK_AB R184, R13, R184 ;  /* 0x000000b80db8723e */ /* 0x000fe200000010ff */
[--C-:B------:R-:W-:Y:S01]  /*e6a0*/  FFMA.FTZ R26, R26, UR10, -R0.reuse ;  /* 0x0000000a1a1a7c23 */ /* 0x100fe20008010800 */
[--C-:B------:R-:W-:Y:S01]  /*e6b0*/  FFMA.FTZ R27, R27, UR10, -R0.reuse ;  /* 0x0000000a1b1b7c23 */ /* 0x100fe20008010800 */
[--C-:B------:R-:W-:Y:S01]  /*e6c0*/  FFMA.FTZ R30, R30, UR10, -R0.reuse ;  /* 0x0000000a1e1e7c23 */ /* 0x100fe20008010800 */
[----:B------:R-:W-:Y:S01]  /*e6d0*/  FFMA.FTZ R31, R31, UR10, -R0 ;  /* 0x0000000a1f1f7c23 */ /* 0x000fe20008010800 */
[----:B------:R-:W-:Y:S01]  /*e6e0*/  FADD.FTZ R25, R13, R2 ;  /* 0x000000020d197221 */ /* 0x000fe20000010000 */
[--C-:B------:R-:W-:Y:S01]  /*e6f0*/  FFMA.FTZ R34, R34, UR10, -R0.reuse ;  /* 0x0000000a22227c23 */ /* 0x100fe20008010800 */
[----:B------:R-:W-:Y:S01]  /*e700*/  MUFU.EX2 R26, R26 ;  /* 0x0000001a001a7308 */ /* 0x000fe20000000800 */
[--C-:B------:R-:W-:Y:S01]  /*e710*/  FFMA.FTZ R35, R35, UR10, -R0.reuse ;  /* 0x0000000a23237c23 */ /* 0x100fe20008010800 */
[----:B------:R-:W-:Y:S01]  /*e720*/  FADD.FTZ R2, R186, R25 ;  /* 0x00000019ba027221 */ /* 0x000fe20000010000 */
[--C-:B------:R-:W-:Y:S01]  /*e730*/  FFMA.FTZ R38, R38, UR10, -R0.reuse ;  /* 0x0000000a26267c23 */ /* 0x100fe20008010800 */
[--C-:B------:R-:W-:Y:S01]  /*e740*/  FFMA.FTZ R39, R39, UR10, -R0.reuse ;  /* 0x0000000a27277c23 */ /* 0x100fe20008010800 */
[----:B------:R-:W-:Y:S01]  /*e750*/  FFMA.FTZ R42, R42, UR10, -R0 ;  /* 0x0000000a2a2a7c23 */ /* 0x000fe20008010800 */
[----:B------:R-:W-:Y:S01]  /*e760*/  FADD.FTZ R25, R15, R2 ;  /* 0x000000020f197221 */ /* 0x000fe20000010000 */
        /* <DEDUP_REMOVED lines=21> */
[--C-:B------:R-:W-:Y:S01]  /*e8c0*/  FFMA.FTZ R67, R67, UR10, -R0.reuse ;  /* 0x0000000a43437c23 */ /* 0x100fe20008010800 */
[----:B------:R-:W-:Y:S01]  /*e8d0*/  FFMA.FTZ R70, R70, UR10, -R0 ;  /* 0x0000000a46467c23 */ /* 0x000fe20008010800 */
[----:B------:R-:W-:Y:S01]  /*e8e0*/  FADD.FTZ R29, R49, R10 ;  /* 0x0000000a311d7221 */ /* 0x000fe20000010000 */
[----:B------:R-:W-:Y:S01]  /*e8f0*/  FFMA.FTZ R0, R71, UR10, -R0 ;  /* 0x0000000a47007c23 */ /* 0x000fe20008010800 */
[----:B------:R-:W0:Y:S01]  /*e900*/  MUFU.EX2 R34, R34 ;  /* 0x0000002200227308 */ /* 0x000e220000000800 */
[----:B-1----:R-:W-:Y:S01]  /*e910*/  FADD.FTZ R2, R30, R25 ;  /* 0x000000191e027221 */ /* 0x002fe20000010000 */
[----:B------:R-:W-:Y:S01]  /*e920*/  FADD.FTZ R10, R52, R29 ;  /* 0x0000001d340a7221 */ /* 0x000fe20000010000 */
[----:B------:R-:W-:-:S02]  /*e930*/  F2FP.BF16.F32.PACK_AB R186, R15, R186 ;  /* 0x000000ba0fba723e */ /* 0x000fc400000010ff */
[----:B------:R-:W-:Y:S01]  /*e940*/  F2FP.BF16.F32.PACK_AB R180, R41, R180 ;  /* 0x000000b429b4723e */ /* 0x000fe200000010ff */
[----:B------:R-:W-:Y:S01]  /*e950*/  FADD.FTZ R29, R53, R10 ;  /* 0x0000000a351d7221 */ /* 0x000fe20000010000 */
[----:B------:R-:W-:Y:S01]  /*e960*/  F2FP.BF16.F32.PACK_AB R172, R57, R56 ;  /* 0x0000003839ac723e */ /* 0x000fe200000010ff */
[----:B------:R-:W1:Y:S01]  /*e970*/  MUFU.EX2 R35, R35 ;  /* 0x0000002300237308 */ /* 0x000e620000000800 */
[----:B--2---:R-:W-:Y:S01]  /*e980*/  FADD.FTZ R25, R31, R2 ;  /* 0x000000021f197221 */ /* 0x004fe20000010000 */
[----:B------:R-:W-:Y:S01]  /*e990*/  FADD.FTZ R10, R56, R29 ;  /* 0x0000001d380a7221 */ /* 0x000fe20000010000 */
[----:B------:R-:W-:Y:S02]  /*e9a0*/  F2FP.BF16.F32.PACK_AB R189, R27, R26 ;  /* 0x0000001a1bbd723e */ /* 0x000fe400000010ff */
[----:B------:R-:W-:Y:S01]  /*e9b0*/  F2FP.BF16.F32.PACK_AB R191, R31, R30 ;  /* 0x0000001e1fbf723e */ /* 0x000fe200000010ff */
[----:B------:R-:W-:Y:S02]  /*e9c0*/  FADD.FTZ R11, R57, R10 ;  /* 0x0000000a390b7221 */ /* 0x000fe40000010000 */
[----:B------:R-:W2:Y:S01]  /*e9d0*/  MUFU.EX2 R38, R38 ;  /* 0x0000002600267308 */ /* 0x000ea20000000800 */
[----:B0-----:R-:W-:Y:S01]  /*e9e0*/  FADD.FTZ R2, R34, R25 ;  /* 0x0000001922027221 */ /* 0x001fe20000010000 */
[----:B------:R-:W-:-:S06]  /*e9f0*/  FADD.FTZ R10, R60, R11 ;  /* 0x0000000b3c0a7221 */ /* 0x000fcc0000010000 */
        /* <DEDUP_REMOVED lines=53> */
[----:B------:R1:W0:Y:S02]  /*ed50*/  MUFU.EX2 R171, R0 ;  /* 0x0000000000ab7308 */ /* 0x0002240000000800 */
[----:B-1----:R-:W-:Y:S01]  /*ed60*/  FADD.FTZ R0, R70, R5 ;  /* 0x0000000546007221 */ /* 0x002fe20000010000 */
[C---:B--2---:R-:W-:Y:S01]  /*ed70*/  FADD.FTZ R11, R21.reuse, R10 ;  /* 0x0000000a150b7221 */ /* 0x044fe20000010000 */
[----:B------:R-:W-:Y:S01]  /*ed80*/  F2FP.BF16.F32.PACK_AB R170, R21, R68 ;  /* 0x0000004415aa723e */ /* 0x000fe200000010ff */
[----:B------:R-:W-:Y:S02]  /*ed90*/  VIADD R10, R73, 0xfffffffe ;  /* 0xfffffffe490a7836 */ /* 0x000fe40000000000 */
[C---:B0-----:R-:W-:Y:S01]  /*eda0*/  FADD.FTZ R5, R171.reuse, R0 ;  /* 0x00000000ab057221 */ /* 0x041fe20000010000 */
[----:B------:R-:W-:Y:S01]  /*edb0*/  F2FP.BF16.F32.PACK_AB R171, R171, R70 ;  /* 0x00000046abab723e */ /* 0x000fe200000010ff */
[----:B------:R-:W-:Y:S06]  /*edc0*/  @P1 BRA `(.L_x_4958) ;  /* 0x0000000000441947 */ /* 0x000fec0003800000 */
        /* <DEDUP_REMOVED lines=10> */
.L_x_4959:
[----:B------:R-:W-:-:S11]  /*ee70*/  UISETP.NE.AND UP2, UPT, UR5, 0x1, UPT ;  /* 0x000000010500788c */ /* 0x000fd6000bf45270 */
[----:B------:R-:W-:Y:S02]  /*ee80*/  @UP2 ULDC.64 UR14, c[0x0][0x9e8] ;  /* 0x00027a00000e2ab9 */ /* 0x000fe40000000a00 */
[----:B------:R-:W-:-:S04]  /*ee90*/  UIMAD.WIDE.U32 UR18, UR11, UR14, URZ ;  /* 0x0000000e0b1272a5 */ /* 0x000fc8000f8e003f */
[----:B------:R-:W-:-:S12]  /*eea0*/  @UP2 USHF.R.U32.HI UR11, URZ, UR15, UR19 ;  /* 0x0000000f3f0b2299 */ /* 0x000fd80008011613 */
.L_x_4960:
[----:B------:R-:W-:-:S04]  /*eeb0*/  UIMAD UR5, UR11, UR5, UR5 ;  /* 0x000000050b0572a4 */ /* 0x000fc8000f8e0205 */
[----:B------:R-:W-:-:S04]  /*eec0*/  UISETP.LT.AND UP2, UPT, UR4, UR5, UPT ;  /* 0x000000050400728c */ /* 0x000fc8000bf41270 */
[----:B------:R-:W-:-:S12]  /*eed0*/  USEL UR4, UR4, UR5, UP2 ;  /* 0x0000000504047287 */ /* 0x000fd80009000000 */
.L_x_4958:
[----:B------:R-:W-:Y:S01]  /*eee0*/  R2UR UR11, R193 ;  /* 0x00000000c10b72ca */ /* 0x000fe200000e0000 */
        /* <DEDUP_REMOVED lines=57> */
[----:B------:R-:W-:Y:S01]  /*f280*/  IMAD.MOV.U32 R2, RZ, RZ, 0x3f800000 ;  /* 0x3f800000ff027424 */ /* 0x000fe200078e00ff */
[----:B------:R-:W-:Y:S01]  /*f290*/  ULDC UR61, c[0x0][0x9e4] ;  /* 0x00027900003d7ab9 */ /* 0x000fe20000000800 */
[----:B------:R-:W-:-:S07]  /*f2a0*/  IMAD.MOV.U32 R119, RZ, RZ, RZ ;  /* 0x000000ffff777224 */ /* 0x000fce00078e00ff */
.L_x_4980:
[----:B------:R-:W-:-:S04]  /*f2b0*/  UIADD3 UR4, UR40, 0x1, URZ ;  /* 0x0000000128047890 */ /* 0x000fc8000fffe03f */
[----:B------:R-:W-:-:S04]  /*f2c0*/  UISETP.NE.AND UP2, UPT, UR4, 0x2, UPT ;  /* 0x000000020400788c */ /* 0x000fc8000bf45270 */
[----:B------:R-:W-:Y:S02]  /*f2d0*/  USEL UR36, URZ, 0x1, UP2 ;  /* 0x000000013f247887 */ /* 0x000fe40009000000 */
[----:B------:R-:W-:Y:S02]  /*f2e0*/  USEL UR4, UR4, URZ, UP2 ;  /* 0x0000003f04047287 */ /* 0x000fe40009000000 */
[----:B------:R-:W-:Y:S01]  /*f2f0*/  ULOP3.LUT UR36, UR42, UR36, URZ, 0x3c, !UPT ;  /* 0x000000242a247292 */ /* 0x000fe2000f8e3c3f */
[----:B------:R-:W-:Y:S11]  /*f300*/  @!P0 BRA `(.L_x_4962) ;  /* 0x0000000000048947 */ /* 0x000ff60003800000 */
[----:B------:R-:W-:Y:S01]  /*f310*/  BPT.TRAP 0x1 ;  /* 0x000000040000795c */ /* 0x000fe20000300000 */
.L_x_4962:
[----:B------:R-:W-:Y:S01]  /*f320*/  ULEA UR6, UR4, UR41, 0x3 ;  /* 0x0000002904067291 */ /* 0x000fe2000f8e183f */
[----:B------:R-:W-:-:S05]  /*f330*/  IMAD.U32 R12, RZ, RZ, UR36 ;  /* 0x00000024ff0c7e24 */ /* 0x000fca000f8e00ff */
[----:B------:R-:W-:-:S04]  /*f340*/  SHF.L.U32 R12, R12, 0x1f, RZ ;  /* 0x0000001f0c0c7819 */ /* 0x000fc800000006ff */
[----:B------:R0:W1:Y:S01]  /*f350*/  SYNCS.PHASECHK.TRANS64.TRYWAIT P1, [UR6+0x30830], R12 ;  /* 0x0308300cff0075a7 */ /* 0x0000620008020146 */
[----:B------:R-:W-:Y:S05]  /*f360*/  @!P0 BRA `(.L_x_4963) ;  /* 0x0000000000048947 */ /* 0x000fea0003800000 */
[----:B------:R-:W-:Y:S01]  /*f370*/  BPT.TRAP 0x1 ;  /* 0x000000040000795c */ /* 0x000fe20000300000 */
.L_x_4963:
[----:B-1----:R-:W-:Y:S05]  /*f380*/  @P1 BRA `(.L_x_4964) ;  /* 0x0000000000081947 */ /* 0x002fea0003800000 */
[----:B------:R-:W1:Y:S02]  /*f390*/  SYNCS.PHASECHK.TRANS64.TRYWAIT P1, [UR6+0x30830], R12 ;  /* 0x0308300cff0075a7 */ /* 0x000e640008020146 */
[----:B-1----:R-:W-:Y:S05]  /*f3a0*/  @!P1 BRA `(.L_x_4965) ;  /* 0x0000013c00249947 */ /* 0x002fea0003800000 */
.L_x_4964:
        /* <DEDUP_REMOVED lines=16> */
[----:B------:R-:W-:Y:S01]  /*f4b0*/  UIADD3 UR22, UR5, 0x300, URZ ;  /* 0x0000030005167890 */ /* 0x000fe2000fffe03f */
[----:B------:R-:W-:Y:S01]  /*f4c0*/  R2UR UR56, R6 ;  /* 0x00000000063872ca */ /* 0x000fe200000e0000 */
[----:B------:R-:W-:Y:S01]  /*f4d0*/  UMOV UR23, 0x40000040 ;  /* 0x4000004000177882 */ /* 0x000fe20000000000 */
        /* <DEDUP_REMOVED lines=106> */
[-C--:B------:R-:W-:Y:S01]  /*fb80*/  FMUL.FTZ R111, R111, R2.reuse ;  /* 0x000000026f6f7220 */ /* 0x080fe20000410000 */
[-C--:B------:R-:W-:Y:S01]  /*fb90*/  FMUL.FTZ R114, R114, R2.reuse ;  /* 0x0000000272727220 */ /* 0x080fe20000410000 */
[-C--:B------:R-:W-:Y:S01]  /*fba0*/  FMUL.FTZ R115, R115, R2.reuse ;  /* 0x0000000273737220 */ /* 0x080fe20000410000 */
[-C--:B------:R-:W-:Y:S01]  /*fbb0*/  FMUL.FTZ R118, R118, R2.reuse ;  /* 0x0000000276767220 */ /* 0x080fe20000410000 */
[----:B------:R-:W-:Y:S01]  /*fbc0*/  FMUL.FTZ R119, R119, R2 ;  /* 0x0000000277777220 */ /* 0x000fe20000410000 */
        /* <DEDUP_REMOVED lines=33> */
.L_x_4966:
[----:B------:R-:W-:Y:S01]  /*fde0*/  ULEA UR5, UR40, UR41, 0x3 ;  /* 0x0000002928057291 */ /* 0x000fe2000f8e183f */
[----:B------:R-:W-:-:S05]  /*fdf0*/  IMAD.U32 R0, RZ, RZ, UR42 ;  /* 0x0000002aff007e24 */ /* 0x000fca000f8e00ff */
[----:B------:R-:W-:-:S04]  /*fe00*/  SHF.L.U32 R0, R0, 0x1f, RZ ;  /* 0x0000001f00007819 */ /* 0x000fc800000006ff */
[----:B------:R2:W3:Y:S01]  /*fe10*/  SYNCS.PHASECHK.TRANS64.TRYWAIT P1, [UR5+0x30850], R0 ;  /* 0x03085000ff0075a7 */ /* 0x0004e20008020145 */
[----:B------:R-:W-:Y:S05]  /*fe20*/  @!P0 BRA `(.L_x_4967) ;  /* 0x0000000000048947 */ /* 0x000fea0003800000 */
[----:B------:R-:W-:Y:S01]  /*fe30*/  BPT.TRAP 0x1 ;  /* 0x000000040000795c */ /* 0x000fe20000300000 */
.L_x_4967:
[----:B---3--:R-:W-:Y:S05]  /*fe40*/  @P1 BRA `(.L_x_4968) ;  /* 0x0000000000081947 */ /* 0x008fea0003800000 */
[----:B------:R-:W3:Y:S02]  /*fe50*/  SYNCS.PHASECHK.TRANS64.TRYWAIT P1, [UR5+0x30850], R0 ;  /* 0x03085000ff0075a7 */ /* 0x000ee40008020145 */
[----:B---3--:R-:W-:Y:S05]  /*fe60*/  @!P1 BRA `(.L_x_4969) ;  /* 0x00000130008c9947 */ /* 0x008fea0003800000 */
.L_x_4968:
        /* <DEDUP_REMOVED lines=37> */
.L_x_4970:
[----:B------:R-:W-:Y:S01]  /*100c0*/  PLOP3.LUT P1, PT, PT, PT, UP0, 0x80, 0x0 ;  /* 0x000000000000781c */ /* 0x000fe20003f2f008 */
[----:B------:R-:W-:Y:S01]  /*100d0*/  VIADD R168, R23, UR60 ;  /* 0x0000003c17a87c36 */ /* 0x000fe20008000000 */
[----:B------:R-:W-:Y:S01]  /*100e0*/  PLOP3.LUT P2, PT, PT, PT, UP0, 0x80, 0x0 ;  /* 0x000000000000781c */ /* 0x000fe20003f4f008 */
[----:B------:R-:W-:Y:S01]  /*100f0*/  @UP0 ULDC UR10, c[0x0][0x44c] ;  /* 0x00011300000a0ab9 */ /* 0x000fe20000000800 */
[----:B------:R-:W-:Y:S01]  /*10100*/  UIADD3 UR6, UR6, 0x30840, URZ ;  /* 0x0003084006067890 */ /* 0x000fe2000fffe03f */
[----:B------:R-:W-:Y:S01]  /*10110*/  IMAD R21, R10, -0x60, RZ ;  /* 0xffffffa00a157824 */ /* 0x000fe200078e02ff */
[----:B------:R-:W-:Y:S02]  /*10120*/  ULDC UR11, c[0x0][0x9dc] ;  /* 0x00027700000b7ab9 */ /* 0x000fe40000000800 */
[----:B------:R-:W-:Y:S01]  /*10130*/  UPRMT UR6, UR43, 0x654, UR6 ;  /* 0x000006542b067896 */ /* 0x000fe20008000006 */
[----:B-1----:R-:W-:-:S04]  /*10140*/  VIADD R13, R21, 0x1 ;  /* 0x00000001150d7836 */ /* 0x002fc80000000000 */
[----:B--23--:R-:W-:Y:S01]  /*10150*/  @P1 IMAD.HI.U32 R0, R168, UR10, RZ ;  /* 0x0000000aa8001c27 */ /* 0x00cfe2000f8e00ff */
[----:B------:R-:W-:Y:S01]  /*10160*/  @UP0 ULDC UR10, c[0x0][0x450] ;  /* 0x00011400000a0ab9 */ /* 0x000fe20000000800 */
[----:B------:R-:W-:Y:S02]  /*10170*/  PLOP3.LUT P1, PT, PT, PT, UP1, 0x40, 0x0 ;  /* 0x000000000000781c */ /* 0x000fe40003f2e818 */
[----:B------:R-:W-:Y:S01]  /*10180*/  IMAD R13, R196, -0x2, R13 ;  /* 0xfffffffec40d7824 */ /* 0x000fe200078e020d */
[----:B------:R-:W-:Y:S01]  /*10190*/  @P2 SHF.R.U32.HI R168, RZ, UR10, R0 ;  /* 0x0000000affa82c19 */ /* 0x000fe20008011600 */
[----:B------:R-:W-:Y:S01]  /*101a0*/  SYNCS.ARRIVE.TRANS64.RED.A1T0 RZ, [UR6], RZ ;  /* 0x000000ffffff79a7 */ /* 0x000fe20008100406 */
[----:B------:R-:W-:Y:S01]  /*101b0*/  UMOV UR6, UR11 ;  /* 0x0000000b00067c82 */ /* 0x000fe20008000000 */
[----:B------:R-:W-:Y:S01]  /*101c0*/  ULDC UR11, c[0x0][0x9e0] ;  /* 0x00027800000b7ab9 */ /* 0x000fe20000000800 */
[----:B------:R-:W-:Y:S01]  /*101d0*/  ULOP3.LUT UR10, URZ, UR6, URZ, 0x33, !UPT ;  /* 0x000000063f0a7292 */ /* 0x000fe2000f8e333f */
[----:B------:R-:W1:Y:S01]  /*101e0*/  SHFL.IDX PT, R169, R168, RZ, 0x1c1f ;  /* 0x001c1fffa8a97589 */ /* 0x000e6200000e0000 */
[----:B------:R-:W-:Y:S01]  /*101f0*/  IADD3 R15, -R16, R13, R17 ;  /* 0x0000000d100f7210 */ /* 0x000fe20007ffe111 */
[----:B------:R-:W-:-:S04]  /*10200*/  VIADD R0, R13, 0xffffffff ;  /* 0xffffffff0d007836 */ /* 0x000fc80000000000 */
[C---:B------:R-:W-:Y:S02]  /*10210*/  VIADD R20, R15.reuse, UR11 ;  /* 0x0000000b0f147c36 */ /* 0x040fe40008000000 */
[----:B------:R-:W-:Y:S02]  /*10220*/  VIADD R15, R15, UR10 ;  /* 0x0000000a0f0f7c36 */ /* 0x000fe40008000000 */
[--C-:B-1----:R-:W-:Y:S02]  /*10230*/  IMAD.IADD R14, R20, 0x1, R169.reuse ;  /* 0x00000001140e7824 */ /* 0x102fe400078e02a9 */
[----:B------:R-:W-:Y:S01]  /*10240*/  IMAD.IADD R2, R15, 0x1, R169 ;  /* 0x000000010f027824 */ /* 0x000fe200078e02a9 */
[----:B------:R-:W-:Y:S06]  /*10250*/  @P1 BRA `(.L_x_4971) ;  /* 0x0000000000541947 */ /* 0x000fec0003800000 */
[----:B------:R-:W-:Y:S01]  /*10260*/  IADD3 R169, -R16, R17, R169 ;  /* 0x0000001110a97210 */ /* 0x000fe20007ffe1a9 */
[----:B------:R-:W-:Y:S03]  /*10270*/  BSSY B0, `(.L_x_4972) ;  /* 0x0000010000007945 */ /* 0x000fe60003800000 */
[----:B------:R-:W-:-:S13]  /*10280*/  ISETP.GT.AND P1, PT, R169, -0x1, PT ;  /* 0xffffffffa900780c */ /* 0x000fda0003f24270 */
[----:B------:R-:W-:Y:S05]  /*10290*/  @P1 BRA `(.L_x_4973) ;  /* 0x0000000000201947 */ /* 0x000fea0003800000 */
[----:B------:R-:W-:Y:S01]  /*102a0*/  IMAD.U32 R170, RZ, RZ, UR61 ;  /* 0x0000003dffaa7e24 */ /* 0x000fe2000f8e00ff */
[----:B------:R-:W-:-:S04]  /*102b0*/  LOP3.LUT R169, RZ, R169, RZ, 0x33, !PT ;  /* 0x000000a9ffa97212 */ /* 0x000fc800078e33ff */
[----:B------:R-:W-:-:S13]  /*102c0*/  ISETP.NE.AND P1, PT, R170, 0x1, PT ;  /* 0x00000001aa00780c */ /* 0x000fda0003f25270 */
[----:B0-----:R-:W0:Y:S02]  /*102d0*/  @P1 LDC.64 R12, c[0x0][0x9e8] ;  /* 0x00027a00ff0c1b82 */ /* 0x001e240000000a00 */
[----:B0-----:R-:W-:-:S05]  /*102e0*/  @P1 IMAD.HI.U32 R12, R169, R12, RZ ;  /* 0x0000000ca90c1227 */ /* 0x001fca00078e00ff */
[----:B------:R-:W-:-:S04]  /*102f0*/  @P1 SHF.R.U32.HI R169, RZ, R13, R12 ;  /* 0x0000000dffa91219 */ /* 0x000fc8000001160c */
[----:B------:R-:W-:Y:S01]  /*10300*/  LOP3.LUT R169, RZ, R169, RZ, 0x33, !PT ;  /* 0x000000a9ffa97212 */ /* 0x000fe200078e33ff */
[----:B------:R-:W-:Y:S06]  /*10310*/  BRA `(.L_x_4974) ;  /* 0x0000000000147947 */ /* 0x000fec0003800000 */
.L_x_4973:
[----:B------:R-:W-:-:S05]  /*10320*/  IMAD.U32 R170, RZ, RZ, UR61 ;  /* 0x0000003dffaa7e24 */ /* 0x000fca000f8e00ff */
[----:B------:R-:W-:-:S13]  /*10330*/  ISETP.NE.AND P1, PT, R170, 0x1, PT ;  /* 0x00000001aa00780c */ /* 0x000fda0003f25270 */
[----:B0-----:R-:W0:Y:S02]  /*10340*/  @P1 LDC.64 R12, c[0x0][0x9e8] ;  /* 0x00027a00ff0c1b82 */ /* 0x001e240000000a00 */
[----:B0-----:R-:W-:-:S05]  /*10350*/  @P1 IMAD.HI.U32 R12, R169, R12, RZ ;  /* 0x0000000ca90c1227 */ /* 0x001fca00078e00ff */
[----:B------:R-:W-:-:S07]  /*10360*/  @P1 SHF.R.U32.HI R169, RZ, R13, R12 ;  /* 0x0000000dffa91219 */ /* 0x000fce000001160c */
.L_x_4974:
[----:B------:R-:W-:Y:S05]  /*10370*/  BSYNC B0 ;  /* 0x0000000000007941 */ /* 0x000fea0003800000 */
.L_x_4972:
[----:B------:R-:W-:-:S05]  /*10380*/  IMAD R169, R169, R170, R0 ;  /* 0x000000aaa9a97224 */ /* 0x000fca00078e0200 */
[----:B------:R-:W-:Y:S02]  /*10390*/  VIADDMNMX R14, R169, R170, R14, PT ;  /* 0x000000aaa90e7246 */ /* 0x000fe4000380010e */
[----:B------:R-:W-:-:S07]  /*103a0*/  VIMNMX R2, R2, R169, !PT ;  /* 0x000000a902027248 */ /* 0x000fce0007fe0100 */
.L_x_4971:
[C---:B------:R-:W-:Y:S02]  /*103b0*/  ISETP.GE.AND P6, PT, R21.reuse, 0xa, PT ;  /* 0x0000000a1500780c */ /* 0x040fe40003fc6270 */
[C---:B------:R-:W-:Y:S02]  /*103c0*/  ISETP.GE.AND P1, PT, R21.reuse, 0x2, PT ;  /* 0x000000021500780c */ /* 0x040fe40003f26270 */
[C---:B------:R-:W-:Y:S02]  /*103d0*/  ISETP.GE.AND P2, PT, R21.reuse, 0x9, PT ;  /* 0x000000091500780c */ /* 0x040fe40003f46270 */
[----:B------:R-:W-:Y:S02]  /*103e0*/  ISETP.GE.AND P5, PT, R21, 0x11, PT ;  /* 0x000000111500780c */ /* 0x000fe40003fa6270 */
[----:B------:R-:W-:Y:S02]  /*103f0*/  LOP3.LUT R22, R22, 0xfffffffb, RZ, 0xc0, !PT ;  /* 0xfffffffb16167812 */ /* 0x000fe400078ec0ff */
[----:B------:R-:W-:-:S02]  /*10400*/  ISETP.GT.AND P4, PT, R2, 0x1, !P1 ;  /* 0x000000010200780c */ /* 0x000fc40004f84270 */
[----:B------:R-:W-:Y:S02]  /*10410*/  ISETP.GT.AND P3, PT, R2, 0x8, !P2 ;  /* 0x000000080200780c */ /* 0x000fe40005764270 */
[----:B------:R-:W-:Y:S02]  /*10420*/  @P6 LOP3.LUT R22, R22, 0x4, RZ, 0xfc, !PT ;  /* 0x0000000416166812 */ /* 0x000fe400078efcff */
[C---:B------:R-:W-:Y:S02]  /*10430*/  ISETP.LT.OR P4, PT, R14.reuse, 0x2, P4 ;  /* 0x000000020e00780c */ /* 0x040fe40002781670 */
[----:B------:R-:W-:Y:S02]  /*10440*/  ISETP.LT.OR P3, PT, R14, 0x9, P3 ;  /* 0x000000090e00780c */ /* 0x000fe40001f61670 */
[----:B------:R-:W-:Y:S02]  /*10450*/  LOP3.LUT R22, R22, 0xfffffff7, RZ, 0xc0, !PT ;  /* 0xfffffff716167812 */ /* 0x000fe400078ec0ff */
[----:B------:R-:W-:-:S02]  /*10460*/  FSEL R121, R121, -INF , !P4 ;  /* 0xff80000079797808 */ /* 0x000fc40006000000 */
[----:B------:R-:W-:Y:S02]  /*10470*/  FSEL R124, R124, -INF , !P3 ;  /* 0xff8000007c7c7808 */ /* 0x000fe40005800000 */
[----:B------:R-:W-:Y:S02]  /*10480*/  ISETP.GT.AND P4, PT, R2, 0x9, !P6 ;  /* 0x000000090200780c */ /* 0x000fe40007784270 */
[----:B------:R-:W-:Y:S02]  /*10490*/  @P5 LOP3.LUT R22, R22, 0x8, RZ, 0xfc, !PT ;  /* 0x0000000816165812 */ /* 0x000fe400078efcff */
[----:B------:R-:W-:Y:S02]  /*104a0*/  ISETP.GT.AND P3, PT, R2, 0x10, !P5 ;  /* 0x000000100200780c */ /* 0x000fe40006f64270 */
[----:B------:R-:W-:Y:S02]  /*104b0*/  ISETP.GE.AND P5, PT, R21, 0x12, PT ;  /* 0x000000121500780c */ /* 0x000fe40003fa6270 */
        /* <DEDUP_REMOVED lines=112> */
[----:B------:R-:W-:Y:S02]  /*10bc0*/  ISETP.GE.AND P6, PT, R21, 0x5a, PT ;  /* 0x0000005a1500780c */ /* 0x000fe40003fc6270 */
[----:B------:R-:W1:Y:S11]  /*10bd0*/  SHFL.IDX PT, R21, R168, 0x1, 0x1c1f ;  /* 0x003c1f00a8157f89 */ /* 0x000e7600000e0000 */
[----:B------:R-:W-:-:S02]  /*10be0*/  @P6 LOP3.LUT R22, R22, 0x1, RZ, 0xfc, !PT ;  /* 0x0000000116166812 */ /* 0x000fc400078efcff */
[----:B------:R-:W-:-:S04]  /*10bf0*/  ISETP.GT.AND P6, PT, R2, 0x59, !P6 ;  /* 0x000000590200780c */ /* 0x000fc800077c4270 */
[----:B------:R-:W-:-:S04]  /*10c00*/  ISETP.LT.OR P6, PT, R14, 0x5a, P6 ;  /* 0x0000005a0e00780c */ /* 0x000fc800037c1670 */
[----:B------:R-:W-:Y:S02]  /*10c10*/  FSEL R165, R165, -INF , !P6 ;  /* 0xff800000a5a57808 */ /* 0x000fe40007000000 */
[----:B------:R-:W-:Y:S01]  /*10c20*/  PLOP3.LUT P6, PT, PT, PT, UP1, 0x40, 0x0 ;  /* 0x000000000000781c */ /* 0x000fe20003fce818 */
[--C-:B-1----:R-:W-:Y:S02]  /*10c30*/  IMAD.IADD R20, R20, 0x1, R21.reuse ;  /* 0x0000000114147824 */ /* 0x102fe400078e0215 */
[----:B------:R-:W-:-:S10]  /*10c40*/  IMAD.IADD R15, R15, 0x1, R21 ;  /* 0x000000010f0f7824 */ /* 0x000fd400078e0215 */
[----:B------:R-:W-:Y:S05]  /*10c50*/  @P6 BRA `(.L_x_4975) ;  /* 0x0000000000546947 */ /* 0x000fea0003800000 */
        /* <DEDUP_REMOVED lines=12> */
.L_x_4977:
[----:B------:R-:W-:-:S05]  /*10d20*/  IMAD.U32 R169, RZ, RZ, UR61 ;  /* 0x0000003dffa97e24 */ /* 0x000fca000f8e00ff */
[----:B------:R-:W-:-:S13]  /*10d30*/  ISETP.NE.AND P6, PT, R169, 0x1, PT ;  /* 0x00000001a900780c */ /* 0x000fda0003fc5270 */
[----:B0-----:R-:W0:Y:S02]  /*10d40*/  @P6 LDC.64 R12, c[0x0][0x9e8] ;  /* 0x00027a00ff0c6b82 */ /* 0x001e240000000a00 */
[----:B0-----:R-:W-:-:S05]  /*10d50*/  @P6 IMAD.HI.U32 R12, R21, R12, RZ ;  /* 0x0000000c150c6227 */ /* 0x001fca00078e00ff */
[----:B------:R-:W-:-:S07]  /*10d60*/  @P6 SHF.R.U32.HI R21, RZ, R13, R12 ;  /* 0x0000000dff156219 */ /* 0x000fce000001160c */
.L_x_4978:
[----:B------:R-:W-:Y:S05]  /*10d70*/  BSYNC B0 ;  /* 0x0000000000007941 */ /* 0x000fea0003800000 */
.L_x_4976:
[----:B------:R-:W-:-:S05]  /*10d80*/  IMAD R0, R21, R169, R0 ;  /* 0x000000a915007224 */ /* 0x000fca00078e0200 */
[----:B------:R-:W-:Y:S02]  /*10d90*/  VIADDMNMX R20, R0, R169, R20, PT ;  /* 0x000000a900147246 */ /* 0x000fe40003800114 */
[----:B------:R-:W-:-:S07]  /*10da0*/  VIMNMX R15, R15, R0, !PT ;  /* 0x000000000f0f7248 */ /* 0x000fce0007fe0100 */
.L_x_4975:
[C---:B------:R-:W-:Y:S01]  /*10db0*/  ISETP.GT.AND P1, PT, R15.reuse, 0x1, !P1 ;  /* 0x000000010f00780c */ /* 0x040fe20004f24270 */
[----:B------:R-:W-:Y:S01]  /*10dc0*/  ULDC UR10, c[0x0][0x988] ;  /* 0x00026200000a7ab9 */ /* 0x000fe20000000800 */
        /* <DEDUP_REMOVED lines=69> */
[----:B------:R-:W1:Y:S01]  /*11220*/  SHFL.BFLY PT, R13, R2, 0x2, 0x1f ;  /* 0x0c401f00020d7f89 */ /* 0x000e6200000e0000 */
[----:B------:R-:W-:Y:S02]  /*11230*/  FSEL R146, R146, -INF , !P1 ;  /* 0xff80000092927808 */ /* 0x000fe40004800000 */
[----:B------:R-:W-:-:S02]  /*11240*/  LOP3.LUT P1, RZ, R22, 0x800, RZ, 0xc0, !PT ;  /* 0x0000080016ff7812 */ /* 0x000fc4000782c0ff */
[----:B------:R-:W-:Y:S02]  /*11250*/  LOP3.LUT P6, RZ, R22, 0x40, RZ, 0xc0, !PT ;  /* 0x0000004016ff7812 */ /* 0x000fe400078cc0ff */
[C---:B------:R-:W-:Y:S02]  /*11260*/  ISETP.GT.AND P1, PT, R15.reuse, 0x31, !P1 ;  /* 0x000000310f00780c */ /* 0x040fe40004f24270 */
[C---:B------:R-:W-:Y:S02]  /*11270*/  ISETP.GT.AND P3, PT, R15.reuse, 0x50, !P3 ;  /* 0x000000500f00780c */ /* 0x040fe40005f64270 */
[----:B------:R-:W-:Y:S02]  /*11280*/  ISETP.LT.OR P1, PT, R20, 0x32, P1 ;  /* 0x000000321400780c */ /* 0x000fe40000f21670 */
[----:B------:R-:W-:Y:S02]  /*11290*/  ISETP.GT.AND P4, PT, R15, 0x51, !P4 ;  /* 0x000000510f00780c */ /* 0x000fe40006784270 */
[----:B------:R-:W-:-:S02]  /*112a0*/  FSEL R147, R147, -INF , !P1 ;  /* 0xff80000093937808 */ /* 0x000fc40004800000 */
[----:B------:R-:W-:Y:S02]  /*112b0*/  LOP3.LUT P1, RZ, R22, 0x400, RZ, 0xc0, !PT ;  /* 0x0000040016ff7812 */ /* 0x000fe4000782c0ff */
[C---:B------:R-:W-:Y:S02]  /*112c0*/  ISETP.LT.OR P3, PT, R20.reuse, 0x51, P3 ;  /* 0x000000511400780c */ /* 0x040fe40001f61670 */
[C---:B------:R-:W-:Y:S02]  /*112d0*/  ISETP.GT.AND P1, PT, R15.reuse, 0x38, !P1 ;  /* 0x000000380f00780c */ /* 0x040fe40004f24270 */
[----:B------:R-:W-:Y:S02]  /*112e0*/  ISETP.GT.AND P5, PT, R15, 0x58, !P5 ;  /* 0x000000580f00780c */ /* 0x000fe40006fa4270 */
[----:B------:R-:W-:Y:S02]  /*112f0*/  ISETP.LT.OR P1, PT, R20, 0x39, P1 ;  /* 0x000000391400780c */ /* 0x000fe40000f21670 */
[----:B-1----:R-:W-:-:S02]  /*11300*/  FMNMX.FTZ R13, R2, R13, !PT ;  /* 0x0000000d020d7209 */ /* 0x002fc40007810000 */
[----:B------:R-:W-:Y:S02]  /*11310*/  FSEL R150, R150, -INF , !P1 ;  /* 0xff80000096967808 */ /* 0x000fe40004800000 */
[----:B------:R-:W-:Y:S01]  /*11320*/  LOP3.LUT P1, RZ, R22, 0x200, RZ, 0xc0, !PT ;  /* 0x0000020016ff7812 */ /* 0x000fe2000782c0ff */
[----:B0-----:R-:W0:Y:S01]  /*11330*/  SHFL.BFLY PT, R12, R13, 0x1, 0x1f ;  /* 0x0c201f000d0c7f89 */ /* 0x001e2200000e0000 */
[----:B------:R-:W-:Y:S02]  /*11340*/  ISETP.LT.OR P4, PT, R20, 0x52, P4 ;  /* 0x000000521400780c */ /* 0x000fe40002781670 */
[----:B------:R-:W-:Y:S02]  /*11350*/  ISETP.GT.AND P1, PT, R15, 0x39, !P1 ;  /* 0x000000390f00780c */ /* 0x000fe40004f24270 */
[----:B------:R-:W-:Y:S02]  /*11360*/  FSEL R162, R162, -INF , !P3 ;  /* 0xff800000a2a27808 */ /* 0x000fe40005800000 */
        /* <DEDUP_REMOVED lines=10> */
[----:B------:R-:W-:Y:S01]  /*11410*/  ISETP.GT.AND P1, PT, R15, 0x41, !P2 ;  /* 0x000000410f00780c */ /* 0x000fe20005724270 */
[----:B------:R-:W-:Y:S01]  /*11420*/  FMUL.FTZ R0, R12, UR10 ;  /* 0x0000000a0c007c20 */ /* 0x000fe20008410000 */
[----:B------:R-:W-:Y:S02]  /*11430*/  LOP3.LUT P2, RZ, R22, 0x20, RZ, 0xc0, !PT ;  /* 0x0000002016ff7812 */ /* 0x000fe4000784c0ff */
[----:B------:R-:W-:-:S02]  /*11440*/  ISETP.LT.OR P1, PT, R20, 0x42, P1 ;  /* 0x000000421400780c */ /* 0x000fc40000f21670 */
[----:B------:R-:W-:Y:S02]  /*11450*/  ISETP.GT.AND P2, PT, R15, 0x49, !P2 ;  /* 0x000000490f00780c */ /* 0x000fe40005744270 */
[----:B------:R-:W-:Y:S02]  /*11460*/  FSEL R155, R155, -INF , !P1 ;  /* 0xff8000009b9b7808 */ /* 0x000fe40004800000 */
[----:B------:R-:W-:Y:S02]  /*11470*/  ISETP.GT.AND P1, PT, R15, 0x48, !P6 ;  /* 0x000000480f00780c */ /* 0x000fe40007724270 */
[----:B------:R-:W-:Y:S02]  /*11480*/  LOP3.LUT P6, RZ, R22, 0x2, RZ, 0xc0, !PT ;  /* 0x0000000216ff7812 */ /* 0x000fe400078cc0ff */
[C---:B------:R-:W-:Y:S02]  /*11490*/  ISETP.LT.OR P1, PT, R20.reuse, 0x49, P1 ;  /* 0x000000491400780c */ /* 0x040fe40000f21670 */
[----:B------:R-:W-:-:S02]  /*114a0*/  ISETP.LT.OR P2, PT, R20, 0x4a, P2 ;  /* 0x0000004a1400780c */ /* 0x000fc40001741670 */
[----:B------:R-:W-:Y:S02]  /*114b0*/  FSEL R158, R158, -INF , !P1 ;  /* 0xff8000009e9e7808 */ /* 0x000fe40004800000 */
[----:B------:R-:W-:Y:S02]  /*114c0*/  ISETP.GT.AND P1, PT, R15, RZ, !P6 ;  /* 0x000000ff0f00720c */ /* 0x000fe40007724270 */
[----:B------:R-:W-:Y:S02]  /*114d0*/  FSEL R159, R159, -INF , !P2 ;  /* 0xff8000009f9f7808 */ /* 0x000fe40005000000 */
[----:B------:R-:W-:Y:S02]  /*114e0*/  ISETP.LT.OR P1, PT, R20, 0x1, P1 ;  /* 0x000000011400780c */ /* 0x000fe40000f21670 */
[----:B------:R-:W-:Y:S02]  /*114f0*/  LOP3.LUT P6, RZ, R22, 0x1, RZ, 0xc0, !PT ;  /* 0x0000000116ff7812 */ /* 0x000fe400078cc0ff */
[----:B------:R-:W-:-:S02]  /*11500*/  FSEL R122, R122, -INF , !P1 ;  /* 0xff8000007a7a7808 */ /* 0x000fc40004800000 */
[----:B------:R-:W-:Y:S02]  /*11510*/  FSETP.NEU.FTZ.AND P1, PT, R12, -INF , PT ;  /* 0xff8000000c00780b */ /* 0x000fe40003f3d000 */
[----:B------:R-:W-:Y:S02]  /*11520*/  FMNMX.FTZ R2, R122, R3, !PT ;  /* 0x000000037a027209 */ /* 0x000fe40007810000 */
        /* <DEDUP_REMOVED lines=18> */
[----:B------:R-:W-:Y:S01]  /*11650*/  FFMA.FTZ R180, R136, UR10, -R0 ;  /* 0x0000000a88b47c23 */ /* 0x000fe20008010800 */
[----:B------:R-:W-:Y:S01]  /*11660*/  FADD.FTZ R137, -R137, R4 ;  /* 0x0000000489897221 */ /* 0x000fe20000010100 */
[----:B------:R-:W-:Y:S01]  /*11670*/  FMNMX.FTZ R2, R134, R13, !PT ;  /* 0x0000000d86027209 */ /* 0x000fe20007810000 */
[--C-:B------:R-:W-:Y:S01]  /*11680*/  FFMA.FTZ R182, R140, UR10, -R0.reuse ;  /* 0x0000000a8cb67c23 */ /* 0x100fe20008010800 */
[--C-:B------:R-:W-:Y:S01]  /*11690*/  FFMA.FTZ R132, R141, UR10, -R0.reuse ;  /* 0x0000000a8d847c23 */ /* 0x100fe20008010800 */
[----:B------:R-:W-:Y:S01]  /*116a0*/  FMUL.FTZ R137, R137, UR10 ;  /* 0x0000000a89897c20 */ /* 0x000fe20008410000 */
        /* <DEDUP_REMOVED lines=17> */
[----:B------:R-:W-:Y:S01]  /*117c0*/  FMNMX.FTZ R2, R146, R13, !PT ;  /* 0x0000000d92027209 */ /* 0x000fe20007810000 */
[----:B------:R-:W-:Y:S02]  /*117d0*/  FFMA.FTZ R13, R133, UR10, -R0 ;  /* 0x0000000a850d7c23 */ /* 0x000fe40008010800 */
        /* <DEDUP_REMOVED lines=22> */
[----:B------:R-:W-:-:S06]  /*11940*/  FFMA.FTZ R121, R161, UR10, -R0 ;  /* 0x0000000aa1797c23 */ /* 0x000fcc0008010800 */
[----:B------:R-:W-:Y:S01]  /*11950*/  MUFU.EX2 R182, R182 ;  /* 0x000000b600b67308 */ /* 0x000fe20000000800 */
[----:B------:R-:W0:Y:S07]  /*11960*/  SHFL.BFLY PT, R133, R20, 0x1, 0x1f ;  /* 0x0c201f0014857f89 */ /* 0x000e2e00000e0000 */
[----:B------:R-:W1:Y:S08]  /*11970*/  MUFU.EX2 R0, R137 ;  /* 0x0000008900007308 */ /* 0x000e700000000800 */
[----:B------:R-:W-:Y:S08]  /*11980*/  MUFU.EX2 R132, R132 ;  /* 0x0000008400847308 */ /* 0x000ff00000000800 */
[----:B------:R-:W-:Y:S01]  /*11990*/  MUFU.EX2 R176, R176 ;  /* 0x000000b000b07308 */ /* 0x000fe20000000800 */
[----:B-1----:R-:W-:Y:S01]  /*119a0*/  FFMA.FTZ R11, R0, R11, R188 ;  /* 0x0000000b000b7223 */ /* 0x002fe200000100bc */
[----:B0-----:R-:W-:-:S03]  /*119b0*/  FMNMX.FTZ R20, R20, R133, !PT ;  /* 0x0000008514147209 */ /* 0x001fc60007810000 */
[----:B------:R-:W-:Y:S01]  /*119c0*/  FADD.FTZ R11, R120, R11 ;  /* 0x0000000b780b7221 */ /* 0x000fe20000010000 */
[C---:B------:R-:W-:Y:S01]  /*119d0*/  FSETP.NEU.FTZ.AND P1, PT, R20.reuse, -INF , PT ;  /* 0xff8000001400780b */ /* 0x040fe20003f3d000 */
[C---:B------:R-:W-:Y:S01]  /*119e0*/  FMUL.FTZ R133, R20.reuse, UR10 ;  /* 0x0000000a14857c20 */ /* 0x040fe20008410000 */
[----:B------:R-:W-:Y:S02]  /*119f0*/  MUFU.EX2 R129, R129 ;  /* 0x0000008100817308 */ /* 0x000fe40000000800 */
[----:B------:R-:W-:Y:S02]  /*11a00*/  FSEL R2, R20, RZ, P1 ;  /* 0x000000ff14027208 */ /* 0x000fe40000800000 */
[----:B------:R-:W-:-:S03]  /*11a10*/  FSEL R133, R133, RZ, P1 ;  /* 0x000000ff85857208 */ /* 0x000fc60000800000 */
[----:B------:R-:W-:Y:S01]  /*11a20*/  FADD.FTZ R2, -R2, R3 ;  /* 0x0000000302027221 */ /* 0x000fe20000010100 */
[----:B------:R-:W-:Y:S01]  /*11a30*/  MUFU.EX2 R178, R178 ;  /* 0x000000b200b27308 */ /* 0x000fe20000000800 */
        /* <DEDUP_REMOVED lines=10> */
[----:B------:R-:W-:Y:S01]  /*11ae0*/  FFMA.FTZ R181, R138, UR10, -R133 ;  /* 0x0000000a8ab57c23 */ /* 0x000fe20008010885 */
        /* <DEDUP_REMOVED lines=8> */
[----:B------:R-:W-:Y:S01]  /*11b70*/  FFMA.FTZ R179, R150, UR10, -R133 ;  /* 0x0000000a96b37c23 */ /* 0x000fe20008010885 */
[----:B------:R-:W-:Y:S01]  /*11b80*/  FADD.FTZ R3, R184, R3 ;  /* 0x00000003b8037221 */ /* 0x000fe20000010000 */
[--C-:B------:R-:W-:Y:S01]  /*11b90*/  FFMA.FTZ R134, R151, UR10, -R133.reuse ;  /* 0x0000000a97867c23 */ /* 0x100fe20008010885 */
[----:B------:R-:W-:Y:S01]  /*11ba0*/  FFMA.FTZ R173, R154, UR10, -R133 ;  /* 0x0000000a9aad7c23 */ /* 0x000fe20008010885 */
[----:B------:R-:W1:Y:S01]  /*11bb0*/  MUFU.EX2 R136, R136 ;  /* 0x0000008800887308 */ /* 0x000e620000000800 */
[----:B------:R-:W-:Y:S01]  /*11bc0*/  FADD.FTZ R3, R14, R3 ;  /* 0x000000030e037221 */ /* 0x000fe20000010000 */
[--C-:B------:R-:W-:Y:S01]  /*11bd0*/  FFMA.FTZ R131, R155, UR10, -R133.reuse ;  /* 0x0000000a9b837c23 */ /* 0x100fe20008010885 */
[--C-:B------:R-:W-:Y:S01]  /*11be0*/  FFMA.FTZ R175, R158, UR10, -R133.reuse ;  /* 0x0000000a9eaf7c23 */ /* 0x100fe20008010885 */
[----:B------:R-:W-:Y:S01]  /*11bf0*/  FFMA.FTZ R169, R162, UR10, -R133 ;  /* 0x0000000aa2a97c23 */ /* 0x000fe20008010885 */
[----:B------:R-:W-:Y:S01]  /*11c00*/  FADD.FTZ R138, R186, R3 ;  /* 0x00000003ba8a7221 */ /* 0x000fe20000010000 */
[----:B------:R-:W-:-:S02]  /*11c10*/  FFMA.FTZ R171, R166, UR10, -R133 ;  /* 0x0000000aa6ab7c23 */ /* 0x000fc40008010885 */
[----:B------:R-:W2:Y:S01]  /*11c20*/  MUFU.EX2 R191, R191 ;  /* 0x000000bf00bf7308 */ /* 0x000ea20000000800 */
[----:B0-----:R-:W-:Y:S01]  /*11c30*/  FFMA.FTZ R5, R2, R5, R189 ;  /* 0x0000000502057223 */ /* 0x001fe200000100bd */
        /* <DEDUP_REMOVED lines=23> */
[----:B--2---:R-:W-:Y:S01]  /*11db0*/  FADD.FTZ R3, R181, R130 ;  /* 0x00000082b5037221 */ /* 0x004fe20000010000 */
[----:B------:R-:W-:-:S06]  /*11dc0*/  FFMA.FTZ R130, R159, UR10, -R133 ;  /* 0x0000000a9f827c23 */ /* 0x000fcc0008010885 */
        /* <DEDUP_REMOVED lines=50> */
.L_x_4979:
        /* <DEDUP_REMOVED lines=34> */
[----:B------:R-:W-:Y:S01]  /*12310*/  IMAD.MOV.U32 R3, RZ, RZ, R20 ;  /* 0x000000ffff037224 */ /* 0x000fe200078e0014 */
[----:B------:R-:W-:Y:S01]  /*12320*/  UMOV UR40, UR4 ;  /* 0x0000000400287c82 */ /* 0x000fe20008000000 */
[----:B------:R-:W-:Y:S01]  /*12330*/  IMAD.MOV.U32 R4, RZ, RZ, R12 ;  /* 0x000000ffff047224 */ /* 0x000fe200078e000c */
[----:B------:R-:W-:-:S06]  /*12340*/  UMOV UR42, UR36 ;  /* 0x00000024002a7c82 */ /* 0x000fcc0008000000 */
.L_x_4961:
[----:B------:R-:W-:Y:S01]  /*12350*/  ULDC UR4, c[0x0][0x448] ;  /* 0x0001120000047ab9 */ /* 0x000fe20000000800 */
[----:B------:R-:W-:Y:S01]  /*12360*/  IADD3 R12, R17, 0x1, -R16 ;  /* 0x00000001110c7810 */ /* 0x000fe20007ffe810 */
[----:B------:R-:W-:Y:S01]  /*12370*/  UISETP.NE.AND UP0, UPT, UR4, 0x1, UPT ;  /* 0x000000010400788c */ /* 0x000fe2000bf05270 */
[----:B------:R-:W-:Y:S02]  /*12380*/  ULDC UR11, c[0x0][0x9e4] ;  /* 0x00027900000b7ab9 */ /* 0x000fe40000000800 */
[----:B------:R-:W-:Y:S01]  /*12390*/  R2UR UR15, R12 ;  /* 0x000000000c0f72ca */ /* 0x000fe200000e0000 */
[----:B------:R-:W-:Y:S02]  /*123a0*/  UISETP.GE.AND UP1, UPT, UR11, 0x1, UPT ;  /* 0x000000010b00788c */ /* 0x000fe4000bf26270 */
[----:B------:R-:W-:-:S04]  /*123b0*/  UIADD3 UR14, UR60, 0x7f, URZ ;  /* 0x0000007f3c0e7890 */ /* 0x000fc8000fffe03f */
[----:B------:R-:W-:Y:S01]  /*123c0*/  PLOP3.LUT P1, PT, PT, PT, UP1, 0x40, 0x0 ;  /* 0x000000000000781c */ /* 0x000fe20003f2e818 */
[----:B------:R-:W-:Y:S01]  /*123d0*/  @UP0 ULDC UR4, c[0x0][0x44c] ;  /* 0x0001130000040ab9 */ /* 0x000fe20000000800 */
[----:B------:R-:W-:Y:S01]  /*123e0*/  @UP0 ULDC UR18, c[0x0][0x450] ;  /* 0x0001140000120ab9 */ /* 0x000fe20000000800 */
[----:B------:R-:W-:-:S04]  /*123f0*/  UIMAD.WIDE.U32 UR4, UR14, UR4, URZ ;  /* 0x000000040e0472a5 */ /* 0x000fc8000f8e003f */
[----:B------:R-:W-:-:S04]  /*12400*/  @UP0 USHF.R.U32.HI UR14, URZ, UR18, UR5 ;  /* 0x000000123f0e0299 */ /* 0x000fc80008011605 */
[----:B------:R-:W-:-:S04]  /*12410*/  UIADD3 UR14, UR14, UR15, URZ ;  /* 0x0000000f0e0e7290 */ /* 0x000fc8000fffe03f */
        /* <DEDUP_REMOVED lines=13> */
.L_x_4982:
[----:B------:R-:W-:-:S11]  /*124f0*/  UISETP.NE.AND UP2, UPT, UR11, 0x1, UPT ;  /* 0x000000010b00788c */ /* 0x000fd6000bf45270 */
[----:B------:R-:W-:Y:S02]  /*12500*/  @UP2 ULDC.64 UR4, c[0x0][0x9e8] ;  /* 0x00027a0000042ab9 */ /* 0x000fe40000000a00 */
[----:B------:R-:W-:-:S04]  /*12510*/  UIMAD.WIDE.U32 UR14, UR6, UR4, URZ ;  /* 0x00000004060e72a5 */ /* 0x000fc8000f8e003f */
[----:B------:R-:W-:-:S12]  /*12520*/  @UP2 USHF.R.U32.HI UR6, URZ, UR5, UR15 ;  /* 0x000000053f062299 */ /* 0x000fd8000801160f */
.L_x_4983:
[----:B------:R-:W-:-:S04]  /*12530*/  UIMAD UR6, UR6, UR11, URZ ;  /* 0x0000000b060672a4 */ /* 0x000fc8000f8e023f */
[----:B------:R-:W-:-:S04]  /*12540*/  UISETP.LT.AND UP2, UPT, UR18, UR6, UPT ;  /* 0x000000061200728c */ /* 0x000fc8000bf41270 */
[----:B------:R-:W-:-:S12]  /*12550*/  USEL UR18, UR18, UR6, !UP2 ;  /* 0x0000000612127287 */ /* 0x000fd8000d000000 */
.L_x_4981:
[----:B------:R-:W-:Y:S01]  /*12560*/  UIADD3 UR4, UR18, 0x5f, URZ ;  /* 0x0000005f12047890 */ /* 0x000fe2000fffe03f */
[----:B------:R-:W-:-:S03]  /*12570*/  R2UR UR6, R193 ;  /* 0x00000000c10672ca */ /* 0x000fc600000e0000 */
        /* <DEDUP_REMOVED lines=12> */
.L_x_4995:
[----:B------:R-:W-:-:S04]  /*12640*/  UISETP.NE.AND UP2, UPT, UR4, 0x1, UPT ;  /* 0x000000010400788c */ /* 0x000fc8000bf45270 */
[----:B------:R-:W-:-:S04]  /*12650*/  USEL UR42, URZ, 0x1, UP2 ;  /* 0x000000013f2a7887 */ /* 0x000fc80009000000 */
[----:B------:R-:W-:Y:S01]  /*12660*/  ULOP3.LUT UR42, UR36, UR42, URZ, 0x3c, !UPT ;  /* 0x0000002a242a7292 */ /* 0x000fe2000f8e3c3f */
[----:B------:R-:W-:Y:S11]  /*12670*/  @!P0 BRA `(.L_x_4985) ;  /* 0x0000000000048947 */ /* 0x000ff60003800000 */
[----:B------:R-:W-:Y:S01]  /*12680*/  BPT.TRAP 0x1 ;  /* 0x000000040000795c */ /* 0x000fe20000300000 */
.L_x_4985:
        /* <DEDUP_REMOVED lines=9> */
.L_x_4986:
[----:B-1----:R-:W-:Y:S05]  /*12720*/  @P1 BRA `(.L_x_4987) ;  /* 0x0000000000081947 */ /* 0x002fea0003800000 */
[----:B------:R-:W1:Y:S02]  /*12730*/  SYNCS.PHASECHK.TRANS64.TRYWAIT P1, [UR6+0x30830], R3 ;  /* 0x03083003ff0075a7 */ /* 0x000e640008020146 */
[----:B-1----:R-:W-:Y:S05]  /*12740*/  @!P1 BRA `(.L_x_4988) ;  /* 0x00000108006c9947 */ /* 0x002fea0003800000 */
.L_x_4987:
        /* <DEDUP_REMOVED lines=163> */
.L_x_4989:
[----:B------:R-:W-:Y:S01]  /*13180*/  ULEA UR5, UR4, UR41, 0x3 ;  /* 0x0000002904057291 */ /* 0x000fe2000f8e183f */
[----:B------:R-:W-:-:S05]  /*13190*/  IMAD.U32 R0, RZ, RZ, UR36 ;  /* 0x00000024ff007e24 */ /* 0x000fca000f8e00ff */
[----:B------:R-:W-:-:S04]  /*131a0*/  SHF.L.U32 R0, R0, 0x1f, RZ ;  /* 0x0000001f00007819 */ /* 0x000fc800000006ff */
[----:B------:R2:W3:Y:S01]  /*131b0*/  SYNCS.PHASECHK.TRANS64.TRYWAIT P1, [UR5+0x30850], R0 ;  /* 0x03085000ff0075a7 */ /* 0x0004e20008020145 */
[----:B------:R-:W-:Y:S05]  /*131c0*/  @!P0 BRA `(.L_x_4990) ;  /* 0x0000000000048947 */ /* 0x000fea0003800000 */
[----:B------:R-:W-:Y:S01]  /*131d0*/  BPT.TRAP 0x1 ;  /* 0x000000040000795c */ /* 0x000fe20000300000 */
.L_x_4990:
[----:B---3--:R-:W-:Y:S05]  /*131e0*/  @P1 BRA `(.L_x_4991) ;  /* 0x0000000000081947 */ /* 0x008fea0003800000 */
[----:B------:R-:W3:Y:S02]  /*131f0*/  SYNCS.PHASECHK.TRANS64.TRYWAIT P1, [UR5+0x30850], R0 ;  /* 0x03085000ff0075a7 */ /* 0x000ee40008020145 */
[----:B---3--:R-:W-:Y:S05]  /*13200*/  @!P1 BRA `(.L_x_4992) ;  /* 0x000000fc00d49947 */ /* 0x008fea0003800000 */
.L_x_4991:
        /* <DEDUP_REMOVED lines=37> */
.L_x_4993:
[----:B--23--:R-:W-:Y:S01]  /*13460*/  FMNMX.FTZ R0, R120, R12, !PT ;  /* 0x0000000c78007209 */ /* 0x00cfe20007810000 */
[----:B------:R-:W-:Y:S01]  /*13470*/  UMOV UR10, UR61 ;  /* 0x0000003d000a7c82 */ /* 0x000fe20008000000 */
[----:B------:R-:W-:Y:S01]  /*13480*/  FMNMX.FTZ R2, R122, R13, !PT ;  /* 0x0000000d7a027209 */ /* 0x000fe20007810000 */
[----:B------:R-:W-:Y:S01]  /*13490*/  UIADD3 UR6, UR6, 0x30840, URZ ;  /* 0x0003084006067890 */ /* 0x000fe2000fffe03f */
[----:B01----:R-:W-:Y:S02]  /*134a0*/  FMNMX.FTZ R3, R121, R0, !PT ;  /* 0x0000000079037209 */ /* 0x003fe40007810000 */
        /* <DEDUP_REMOVED lines=57> */
[----:B------:R-:W-:-:S03]  /*13840*/  FADD.FTZ R12, -R3, R13 ;  /* 0x0000000d030c7221 */ /* 0x000fc60000010100 */
[----:B------:R-:W-:Y:S01]  /*13850*/  MUFU.EX2 R0, R20 ;  /* 0x0000001400007308 */ /* 0x000fe20000000800 */
[----:B------:R-:W-:Y:S01]  /*13860*/  FMUL.FTZ R2, R12, UR10 ;  /* 0x0000000a0c027c20 */ /* 0x000fe20008410000 */
[----:B------:R-:W-:-:S04]  /*13870*/  FMUL.FTZ R12, R4, UR10 ;  /* 0x0000000a040c7c20 */ /* 0x000fc80008410000 */
[--C-:B------:R-:W-:Y:S01]  /*13880*/  FFMA.FTZ R184, R128, UR10, -R12.reuse ;  /* 0x0000000a80b87c23 */ /* 0x100fe2000801080c */
[----:B------:R-:W-:Y:S01]  /*13890*/  FMUL.FTZ R128, R3, UR10 ;  /* 0x0000000a03807c20 */ /* 0x000fe20008410000 */
[--C-:B------:R-:W-:Y:S01]  /*138a0*/  FFMA.FTZ R188, R120, UR10, -R12.reuse ;  /* 0x0000000a78bc7c23 */ /* 0x100fe2000801080c */
[--C-:B------:R-:W-:Y:S01]  /*138b0*/  FFMA.FTZ R171, R121, UR10, -R12.reuse ;  /* 0x0000000a79ab7c23 */ /* 0x100fe2000801080c */
[----:B------:R-:W-:Y:S01]  /*138c0*/  FFMA.FTZ R182, R140, UR10, -R12 ;  /* 0x0000000a8cb67c23 */ /* 0x000fe2000801080c */
[--C-:B------:R-:W-:Y:S01]  /*138d0*/  FFMA.FTZ R189, R122, UR10, -R128.reuse ;  /* 0x0000000a7abd7c23 */ /* 0x100fe20008010880 */
[----:B------:R-:W-:Y:S01]  /*138e0*/  FFMA.FTZ R140, R123, UR10, -R128 ;  /* 0x0000000a7b8c7c23 */ /* 0x000fe20008010880 */
[----:B------:R-:W-:Y:S01]  /*138f0*/  MUFU.EX2 R2, R2 ;  /* 0x0000000200027308 */ /* 0x000fe20000000800 */
[----:B------:R-:W-:Y:S01]  /*13900*/  FFMA.FTZ R190, R124, UR10, -R12 ;  /* 0x0000000a7cbe7c23 */ /* 0x000fe2000801080c */
[----:B------:R-:W-:Y:S01]  /*13910*/  FFMA.FTZ R191, R126, UR10, -R128 ;  /* 0x0000000a7ebf7c23 */ /* 0x000fe20008010880 */
[--C-:B------:R-:W-:Y:S01]  /*13920*/  FFMA.FTZ R169, R125, UR10, -R12.reuse ;  /* 0x0000000a7da97c23 */ /* 0x100fe2000801080c */
[----:B------:R-:W-:Y:S01]  /*13930*/  FFMA.FTZ R121, R137, UR10, -R12 ;  /* 0x0000000a89797c23 */ /* 0x000fe2000801080c */
[--C-:B------:R-:W-:Y:S01]  /*13940*/  FFMA.FTZ R137, R127, UR10, -R128.reuse ;  /* 0x0000000a7f897c23 */ /* 0x100fe20008010880 */
[----:B------:R-:W-:Y:S01]  /*13950*/  FFMA.FTZ R185, R130, UR10, -R128 ;  /* 0x0000000a82b97c23 */ /* 0x000fe20008010880 */
[--C-:B------:R-:W-:Y:S01]  /*13960*/  FFMA.FTZ R125, R129, UR10, -R12.reuse ;  /* 0x0000000a817d7c23 */ /* 0x100fe2000801080c */
[----:B------:R-:W0:Y:S01]  /*13970*/  MUFU.EX2 R188, R188 ;  /* 0x000000bc00bc7308 */ /* 0x000e220000000800 */
[----:B------:R-:W-:Y:S01]  /*13980*/  FFMA.FTZ R180, R136, UR10, -R12 ;  /* 0x0000000a88b47c23 */ /* 0x000fe2000801080c */
[----:B------:R-:W-:Y:S01]  /*13990*/  FFMA.FTZ R136, R131, UR10, -R128 ;  /* 0x0000000a83887c23 */ /* 0x000fe20008010880 */
[----:B------:R-:W-:Y:S01]  /*139a0*/  FFMA.FTZ R186, R132, UR10, -R12 ;  /* 0x0000000a84ba7c23 */ /* 0x000fe2000801080c */
[----:B------:R-:W-:Y:S01]  /*139b0*/  FFMA.FTZ R187, R134, UR10, -R128 ;  /* 0x0000000a86bb7c23 */ /* 0x000fe20008010880 */
[----:B------:R-:W-:Y:S01]  /*139c0*/  FFMA.FTZ R124, R133, UR10, -R12 ;  /* 0x0000000a857c7c23 */ /* 0x000fe2000801080c */
[--C-:B------:R-:W-:Y:S01]  /*139d0*/  FFMA.FTZ R134, R135, UR10, -R128.reuse ;  /* 0x0000000a87867c23 */ /* 0x100fe20008010880 */
[--C-:B------:R-:W-:Y:S01]  /*139e0*/  FFMA.FTZ R181, R138, UR10, -R128.reuse ;  /* 0x0000000a8ab57c23 */ /* 0x100fe20008010880 */
[----:B------:R-:W1:Y:S01]  /*139f0*/  MUFU.EX2 R189, R189 ;  /* 0x000000bd00bd7308 */ /* 0x000e620000000800 */
[--C-:B------:R-:W-:Y:S01]  /*13a00*/  FFMA.FTZ R133, R139, UR10, -R128.reuse ;  /* 0x0000000a8b857c23 */ /* 0x100fe20008010880 */
[----:B------:R-:W-:Y:S01]  /*13a10*/  FFMA.FTZ R183, R142, UR10, -R128 ;  /* 0x0000000a8eb77c23 */ /* 0x000fe20008010880 */
[----:B------:R-:W-:Y:S01]  /*13a20*/  FFMA.FTZ R120, R141, UR10, -R12 ;  /* 0x0000000a8d787c23 */ /* 0x000fe2000801080c */
[----:B------:R-:W-:Y:S01]  /*13a30*/  FFMA.FTZ R132, R143, UR10, -R128 ;  /* 0x0000000a8f847c23 */ /* 0x000fe20008010880 */
[----:B------:R-:W-:Y:S01]  /*13a40*/  FFMA.FTZ R176, R144, UR10, -R12 ;  /* 0x0000000a90b07c23 */ /* 0x000fe2000801080c */
[----:B------:R-:W-:Y:S01]  /*13a50*/  FFMA.FTZ R177, R146, UR10, -R128 ;  /* 0x0000000a92b17c23 */ /* 0x000fe20008010880 */
[----:B------:R-:W-:Y:S01]  /*13a60*/  FFMA.FTZ R21, R145, UR10, -R12 ;  /* 0x0000000a91157c23 */ /* 0x000fe2000801080c */
[----:B------:R-:W2:Y:S01]  /*13a70*/  MUFU.EX2 R171, R171 ;  /* 0x000000ab00ab7308 */ /* 0x000ea20000000800 */
[----:B0-----:R-:W-:Y:S01]  /*13a80*/  FFMA.FTZ R122, R0, R11, R188 ;  /* 0x0000000b007a7223 */ /* 0x001fe200000100bc */
[----:B------:R-:W-:Y:S01]  /*13a90*/  FFMA.FTZ R131, R147, UR10, -R128 ;  /* 0x0000000a93837c23 */ /* 0x000fe20008010880 */
[----:B------:R-:W-:Y:S01]  /*13aa0*/  FFMA.FTZ R178, R148, UR10, -R12 ;  /* 0x0000000a94b27c23 */ /* 0x000fe2000801080c */
[----:B------:R-:W-:Y:S01]  /*13ab0*/  FFMA.FTZ R179, R150, UR10, -R128 ;  /* 0x0000000a96b37c23 */ /* 0x000fe20008010880 */
[----:B------:R-:W-:Y:S01]  /*13ac0*/  FFMA.FTZ R20, R149, UR10, -R12 ;  /* 0x0000000a95147c23 */ /* 0x000fe2000801080c */
[----:B------:R-:W-:Y:S01]  /*13ad0*/  FFMA.FTZ R130, R151, UR10, -R128 ;  /* 0x0000000a97827c23 */ /* 0x000fe20008010880 */
[----:B------:R-:W-:Y:S01]  /*13ae0*/  FFMA.FTZ R172, R152, UR10, -R12 ;  /* 0x0000000a98ac7c23 */ /* 0x000fe2000801080c */
[----:B------:R-:W0:Y:S01]  /*13af0*/  MUFU.EX2 R140, R140 ;  /* 0x0000008c008c7308 */ /* 0x000e220000000800 */
[----:B-1----:R-:W-:Y:S01]  /*13b00*/  FFMA.FTZ R5, R2, R5, R189 ;  /* 0x0000000502057223 */ /* 0x002fe200000100bd */
[----:B------:R-:W-:Y:S01]  /*13b10*/  FFMA.FTZ R173, R154, UR10, -R128 ;  /* 0x0000000a9aad7c23 */ /* 0x000fe20008010880 */
[----:B------:R-:W-:Y:S01]  /*13b20*/  FFMA.FTZ R15, R153, UR10, -R12 ;  /* 0x0000000a990f7c23 */ /* 0x000fe2000801080c */
[----:B------:R-:W-:Y:S01]  /*13b30*/  FFMA.FTZ R129, R155, UR10, -R128 ;  /* 0x0000000a9b817c23 */ /* 0x000fe20008010880 */
[----:B------:R-:W-:Y:S01]  /*13b40*/  FFMA.FTZ R174, R156, UR10, -R12 ;  /* 0x0000000a9cae7c23 */ /* 0x000fe2000801080c */
[----:B------:R-:W-:Y:S01]  /*13b50*/  FFMA.FTZ R175, R158, UR10, -R128 ;  /* 0x0000000a9eaf7c23 */ /* 0x000fe20008010880 */
[----:B------:R-:W-:Y:S01]  /*13b60*/  FFMA.FTZ R14, R157, UR10, -R12 ;  /* 0x0000000a9d0e7c23 */ /* 0x000fe2000801080c */
[----:B------:R-:W1:Y:S01]  /*13b70*/  MUFU.EX2 R190, R190 ;  /* 0x000000be00be7308 */ /* 0x000e620000000800 */
[----:B--2---:R-:W-:Y:S01]  /*13b80*/  FADD.FTZ R11, R171, R122 ;  /* 0x0000007aab0b7221 */ /* 0x004fe20000010000 */
[----:B------:R-:W-:Y:S01]  /*13b90*/  FFMA.FTZ R127, R159, UR10, -R128 ;  /* 0x0000000a9f7f7c23 */ /* 0x000fe20008010880 */
[--C-:B------:R-:W-:Y:S01]  /*13ba0*/  FFMA.FTZ R168, R160, UR10, -R12.reuse ;  /* 0x0000000aa0a87c23 */ /* 0x100fe2000801080c */
[--C-:B------:R-:W-:Y:S01]  /*13bb0*/  FFMA.FTZ R13, R161, UR10, -R12.reuse ;  /* 0x0000000aa10d7c23 */ /* 0x100fe2000801080c */
[----:B------:R-:W-:Y:S01]  /*13bc0*/  FFMA.FTZ R170, R164, UR10, -R12 ;  /* 0x0000000aa4aa7c23 */ /* 0x000fe2000801080c */
[----:B------:R-:W-:Y:S01]  /*13bd0*/  FFMA.FTZ R123, R166, UR10, -R128 ;  /* 0x0000000aa67b7c23 */ /* 0x000fe20008010880 */
[----:B------:R-:W-:Y:S01]  /*13be0*/  FFMA.FTZ R12, R165, UR10, -R12 ;  /* 0x0000000aa50c7c23 */ /* 0x000fe2000801080c */
        /* <DEDUP_REMOVED lines=93> */
.L_x_4994:
[----:B------:R-:W-:Y:S01]  /*141c0*/  UIADD3 UR5, UR5, 0x30860, URZ ;  /* 0x0003086005057890 */ /* 0x000fe2000fffe03f */
[C---:B------:R-:W-:Y:S01]  /*141d0*/  ISETP.GT.AND P1, PT, R10.reuse, UR37, PT ;  /* 0x000000250a007c0c */ /* 0x040fe2000bf24270 */
[----:B------:R-:W-:Y:S01]  /*141e0*/  UMOV UR36, UR42 ;  /* 0x0000002a00247c82 */ /* 0x000fe20008000000 */
[----:B------:R-:W-:Y:S01]  /*141f0*/  UMOV UR4, UR40 ;  /* 0x0000002800047c82 */ /* 0x000fe20008000000 */
[----:B------:R-:W-:Y:S01]  /*14200*/  UPRMT UR5, UR43, 0x654, UR5 ;  /* 0x000006542b057896 */ /* 0x000fe20008000005 */
[----:B------:R-:W-:Y:S01]  /*14210*/  F2FP.BF16.F32.PACK_AB R188, R171, R188 ;  /* 0x000000bcabbc723e */ /* 0x000fe200000010ff */
[----:B------:R-:W-:Y:S01]  /*14220*/  VIADD R10, R10, 0xffffffff ;  /* 0xffffffff0a0a7836 */ /* 0x000fe20000000000 */
[----:B------:R-:W-:Y:S02]  /*14230*/  F2FP.BF16.F32.PACK_AB R190, R169, R190 ;  /* 0x000000bea9be723e */ /* 0x000fe400000010ff */
[----:B------:R-:W-:Y:S01]  /*14240*/  F2FP.BF16.F32.PACK_AB R168, R13, R168 ;  /* 0x000000a80da8723e */ /* 0x000fe200000010ff */
[----:B------:R-:W-:Y:S01]  /*14250*/  IMAD.MOV.U32 R13, RZ, RZ, R3 ;  /* 0x000000ffff0d7224 */ /* 0x000fe200078e0003 */
[----:B------:R-:W-:Y:S01]  /*14260*/  F2FP.BF16.F32.PACK_AB R170, R12, R170 ;  /* 0x000000aa0caa723e */ /* 0x000fe200000010ff */
[----:B------:R-:W-:Y:S01]  /*14270*/  IMAD.MOV.U32 R12, RZ, RZ, R4 ;  /* 0x000000ffff0c7224 */ /* 0x000fe200078e0004 */
        /* <DEDUP_REMOVED lines=22> */
.L_x_4984:
        /* <DEDUP_REMOVED lines=8> */
[----:B------:R-:W-:-:S05]  /*14460*/  ULDC UR61, c[0x0][0x9dc] ;  /* 0x00027700003d7ab9 */ /* 0x000fca0000000800 */
.L_x_5015:
[----:B------:R-:W-:-:S04]  /*14470*/  UISETP.NE.AND UP2, UPT, UR4, 0x1, UPT ;  /* 0x000000010400788c */ /* 0x000fc8000bf45270 */
[----:B------:R-:W-:-:S04]  /*14480*/  USEL UR42, URZ, 0x1, UP2 ;  /* 0x000000013f2a7887 */ /* 0x000fc80009000000 */
[----:B------:R-:W-:Y:S01]  /*14490*/  ULOP3.LUT UR42, UR36, UR42, URZ, 0x3c, !UPT ;  /* 0x0000002a242a7292 */ /* 0x000fe2000f8e3c3f */
[----:B------:R-:W-:Y:S11]  /*144a0*/  @!P0 BRA `(.L_x_4997) ;  /* 0x0000000000048947 */ /* 0x000ff60003800000 */
[----:B------:R-:W-:Y:S01]  /*144b0*/  BPT.TRAP 0x1 ;  /* 0x000000040000795c */ /* 0x000fe20000300000 */
.L_x_4997:
        /* <DEDUP_REMOVED lines=9> */
.L_x_4998:
[----:B-1----:R-:W-:Y:S05]  /*14550*/  @P1 BRA `(.L_x_4999) ;  /* 0x0000000000081947 */ /* 0x002fea0003800000 */
[----:B------:R-:W1:Y:S02]  /*14560*/  SYNCS.PHASECHK.TRANS64.TRYWAIT P1, [UR6+0x30830], R3 ;  /* 0x03083003ff0075a7 */ /* 0x000e640008020146 */
[----:B-1----:R-:W-:Y:S05]  /*14570*/  @!P1 BRA `(.L_x_5000) ;  /* 0x000000ec00109947 */ /* 0x002fea0003800000 */
.L_x_4999:
        /* <DEDUP_REMOVED lines=163> */
.L_x_5001:
[----:B------:R-:W-:Y:S01]  /*14fb0*/  ULEA UR5, UR4, UR41, 0x3 ;  /* 0x0000002904057291 */ /* 0x000fe2000f8e183f */
[----:B------:R-:W-:-:S05]  /*14fc0*/  IMAD.U32 R0, RZ, RZ, UR36 ;  /* 0x00000024ff007e24 */ /* 0x000fca000f8e00ff */
[----:B------:R-:W-:-:S04]  /*14fd0*/  SHF.L.U32 R0, R0, 0x1f, RZ ;  /* 0x0000001f00007819 */ /* 0x000fc800000006ff */
[----:B------:R2:W3:Y:S01]  /*14fe0*/  SYNCS.PHASECHK.TRANS64.TRYWAIT P1, [UR5+0x30850], R0 ;  /* 0x03085000ff0075a7 */ /* 0x0004e20008020145 */
[----:B------:R-:W-:Y:S05]  /*14ff0*/  @!P0 BRA `(.L_x_5002) ;  /* 0x0000000000048947 */ /* 0x000fea0003800000 */
[----:B------:R-:W-:Y:S01]  /*15000*/  BPT.TRAP 0x1 ;  /* 0x000000040000795c */ /* 0x000fe20000300000 */
.L_x_5002:
[----:B---3--:R-:W-:Y:S05]  /*15010*/  @P1 BRA `(.L_x_5003) ;  /* 0x0000000000081947 */ /* 0x008fea0003800000 */
[----:B------:R-:W3:Y:S02]  /*15020*/  SYNCS.PHASECHK.TRANS64.TRYWAIT P1, [UR5+0x30850], R0 ;  /* 0x03085000ff0075a7 */ /* 0x000ee40008020145 */
[----:B---3--:R-:W-:Y:S05]  /*15030*/  @!P1 BRA `(.L_x_5004) ;  /* 0x000000e000789947 */ /* 0x008fea0003800000 */
.L_x_5003:
        /* <DEDUP_REMOVED lines=37> */
.L_x_5005:
[----:B------:R-:W-:Y:S01]  /*15290*/  PLOP3.LUT P1, PT, PT, PT, UP0, 0x80, 0x0 ;  /* 0x000000000000781c */ /* 0x000fe20003f2f008 */
[----:B------:R-:W-:Y:S01]  /*152a0*/  VIADD R168, R23, UR60 ;  /* 0x0000003c17a87c36 */ /* 0x000fe20008000000 */
[----:B------:R-:W-:Y:S01]  /*152b0*/  PLOP3.LUT P2, PT, PT, PT, UP0, 0x80, 0x0 ;  /* 0x000000000000781c */ /* 0x000fe20003f4f008 */
[----:B------:R-:W-:Y:S01]  /*152c0*/  @UP0 ULDC UR4, c[0x0][0x44c] ;  /* 0x0001130000040ab9 */ /* 0x000fe20000000800 */
[----:B------:R-:W-:Y:S01]  /*152d0*/  IMAD R21, R10, -0x60, RZ ;  /* 0xffffffa00a157824 */ /* 0x000fe200078e02ff */
[----:B------:R-:W-:Y:S01]  /*152e0*/  UIADD3 UR6, UR6, 0x30840, URZ ;  /* 0x0003084006067890 */ /* 0x000fe2000fffe03f */
[----:B------:R-:W-:Y:S02]  /*152f0*/  ULDC UR10, c[0x0][0x9e0] ;  /* 0x00027800000a7ab9 */ /* 0x000fe40000000800 */
[----:B01----:R-:W-:Y:S01]  /*15300*/  VIADD R3, R21, 0x1 ;  /* 0x0000000115037836 */ /* 0x003fe20000000000 */
[----:B------:R-:W-:-:S03]  /*15310*/  UPRMT UR6, UR43, 0x654, UR6 ;  /* 0x000006542b067896 */ /* 0x000fc60008000006 */
[----:B------:R-:W-:Y:S02]  /*15320*/  IMAD R3, R196, -0x2, R3 ;  /* 0xfffffffec4037824 */ /* 0x000fe400078e0203 */
[----:B--23--:R-:W-:Y:S01]  /*15330*/  @P1 IMAD.HI.U32 R0, R168, UR4, RZ ;  /* 0x00000004a8001c27 */ /* 0x00cfe2000f8e00ff */
[----:B------:R-:W-:Y:S01]  /*15340*/  @UP0 ULDC UR4, c[0x0][0x450] ;  /* 0x0001140000040ab9 */ /* 0x000fe20000000800 */
[----:B------:R-:W-:Y:S02]  /*15350*/  PLOP3.LUT P1, PT, PT, PT, UP1, 0x40, 0x0 ;  /* 0x000000000000781c */ /* 0x000fe40003f2e818 */
[----:B------:R-:W-:Y:S01]  /*15360*/  IADD3 R15, -R16, R3, R17 ;  /* 0x00000003100f7210 */ /* 0x000fe20007ffe111 */
[----:B------:R-:W-:Y:S01]  /*15370*/  SYNCS.ARRIVE.TRANS64.RED.A1T0 RZ, [UR6], RZ ;  /* 0x000000ffffff79a7 */ /* 0x000fe20008100406 */
[----:B------:R-:W-:Y:S01]  /*15380*/  @P2 SHF.R.U32.HI R168, RZ, UR4, R0 ;  /* 0x00000004ffa82c19 */ /* 0x000fe20008011600 */
[----:B------:R-:W-:Y:S01]  /*15390*/  ULOP3.LUT UR4, URZ, UR61, URZ, 0x33, !UPT ;  /* 0x0000003d3f047292 */ /* 0x000fe2000f8e333f */
[----:B------:R-:W-:-:S02]  /*153a0*/  VIADD R0, R3, 0xffffffff ;  /* 0xffffffff03007836 */ /* 0x000fc40000000000 */
[C---:B------:R-:W-:Y:S01]  /*153b0*/  VIADD R20, R15.reuse, UR10 ;  /* 0x0000000a0f147c36 */ /* 0x040fe20008000000 */
[----:B------:R-:W0:Y:S02]  /*153c0*/  SHFL.IDX PT, R169, R168, RZ, 0x1c1f ;  /* 0x001c1fffa8a97589 */ /* 0x000e2400000e0000 */
[----:B------:R-:W-:Y:S02]  /*153d0*/  VIADD R15, R15, UR4 ;  /* 0x000000040f0f7c36 */ /* 0x000fe40008000000 */
[--C-:B0-----:R-:W-:Y:S02]  /*153e0*/  IMAD.IADD R14, R20, 0x1, R169.reuse ;  /* 0x00000001140e7824 */ /* 0x101fe400078e02a9 */
        /* <DEDUP_REMOVED lines=14> */
.L_x_5008:
[----:B------:R-:W-:-:S05]  /*154d0*/  IMAD.U32 R170, RZ, RZ, UR37 ;  /* 0x00000025ffaa7e24 */ /* 0x000fca000f8e00ff */
[----:B------:R-:W-:-:S13]  /*154e0*/  ISETP.NE.AND P1, PT, R170, 0x1, PT ;  /* 0x00000001aa00780c */ /* 0x000fda0003f25270 */
[----:B------:R-:W0:Y:S02]  /*154f0*/  @P1 LDC.64 R2, c[0x0][0x9e8] ;  /* 0x00027a00ff021b82 */ /* 0x000e240000000a00 */
[----:B0-----:R-:W-:-:S05]  /*15500*/  @P1 IMAD.HI.U32 R2, R169, R2, RZ ;  /* 0x00000002a9021227 */ /* 0x001fca00078e00ff */
[----:B------:R-:W-:-:S07]  /*15510*/  @P1 SHF.R.U32.HI R169, RZ, R3, R2 ;  /* 0x00000003ffa91219 */ /* 0x000fce0000011602 */
.L_x_5009:
[----:B------:R-:W-:Y:S05]  /*15520*/  BSYNC B0 ;  /* 0x0000000000007941 */ /* 0x000fea0003800000 */
.L_x_5007:
[----:B------:R-:W-:-:S05]  /*15530*/  IMAD R169, R169, R170, R0 ;  /* 0x000000aaa9a97224 */ /* 0x000fca00078e0200 */
[----:B------:R-:W-:Y:S02]  /*15540*/  VIADDMNMX R14, R169, R170, R14, PT ;  /* 0x000000aaa90e7246 */ /* 0x000fe4000380010e */
[----:B------:R-:W-:-:S07]  /*15550*/  VIMNMX R4, R4, R169, !PT ;  /* 0x000000a904047248 */ /* 0x000fce0007fe0100 */
.L_x_5006:
        /* <DEDUP_REMOVED lines=130> */
[----:B------:R-:W0:Y:S11]  /*15d80*/  SHFL.IDX PT, R21, R168, 0x1, 0x1c1f ;  /* 0x003c1f00a8157f89 */ /* 0x000e3600000e0000 */
[----:B------:R-:W-:-:S02]  /*15d90*/  @P6 LOP3.LUT R22, R22, 0x1, RZ, 0xfc, !PT ;  /* 0x0000000116166812 */ /* 0x000fc400078efcff */
[----:B------:R-:W-:-:S04]  /*15da0*/  ISETP.GT.AND P6, PT, R4, 0x59, !P6 ;  /* 0x000000590400780c */ /* 0x000fc800077c4270 */
[----:B------:R-:W-:-:S04]  /*15db0*/  ISETP.LT.OR P6, PT, R14, 0x5a, P6 ;  /* 0x0000005a0e00780c */ /* 0x000fc800037c1670 */
[----:B------:R-:W-:Y:S02]  /*15dc0*/  FSEL R165, R165, -INF , !P6 ;  /* 0xff800000a5a57808 */ /* 0x000fe40007000000 */
[----:B------:R-:W-:Y:S01]  /*15dd0*/  PLOP3.LUT P6, PT, PT, PT, UP1, 0x40, 0x0 ;  /* 0x000000000000781c */ /* 0x000fe20003fce818 */
[--C-:B0-----:R-:W-:Y:S02]  /*15de0*/  IMAD.IADD R20, R20, 0x1, R21.reuse ;  /* 0x0000000114147824 */ /* 0x101fe400078e0215 */
        /* <DEDUP_REMOVED lines=14> */
.L_x_5012:
[----:B------:R-:W-:-:S05]  /*15ed0*/  IMAD.U32 R169, RZ, RZ, UR37 ;  /* 0x00000025ffa97e24 */ /* 0x000fca000f8e00ff */
[----:B------:R-:W-:-:S13]  /*15ee0*/  ISETP.NE.AND P6, PT, R169, 0x1, PT ;  /* 0x00000001a900780c */ /* 0x000fda0003fc5270 */
[----:B------:R-:W0:Y:S02]  /*15ef0*/  @P6 LDC.64 R2, c[0x0][0x9e8] ;  /* 0x00027a00ff026b82 */ /* 0x000e240000000a00 */
[----:B0-----:R-:W-:-:S05]  /*15f00*/  @P6 IMAD.HI.U32 R2, R21, R2, RZ ;  /* 0x0000000215026227 */ /* 0x001fca00078e00ff */
[----:B------:R-:W-:-:S07]  /*15f10*/  @P6 SHF.R.U32.HI R21, RZ, R3, R2 ;  /* 0x00000003ff156219 */ /* 0x000fce0000011602 */
.L_x_5013:
[----:B------:R-:W-:Y:S05]  /*15f20*/  BSYNC B0 ;  /* 0x0000000000007941 */ /* 0x000fea0003800000 */
.L_x_5011:
[----:B------:R-:W-:-:S05]  /*15f30*/  IMAD R0, R21, R169, R0 ;  /* 0x000000a915007224 */ /* 0x000fca00078e0200 */
[----:B------:R-:W-:Y:S02]  /*15f40*/  VIADDMNMX R20, R0, R169, R20, PT ;  /* 0x000000a900147246 */ /* 0x000fe40003800114 */
[----:B------:R-:W-:-:S07]  /*15f50*/  VIMNMX R15, R15, R0, !PT ;  /* 0x000000000f0f7248 */ /* 0x000fce0007fe0100 */
.L_x_5010:
[C---:B------:R-:W-:Y:S01]  /*15f60*/  ISETP.GT.AND P1, PT, R15.reuse, 0x1, !P1 ;  /* 0x000000010f00780c */ /* 0x040fe20004f24270 */
[----:B------:R-:W-:Y:S01]  /*15f70*/  ULDC UR4, c[0x0][0x988] ;  /* 0x0002620000047ab9 */ /* 0x000fe20000000800 */
[----:B------:R-:W-:Y:S01]  /*15f80*/  ISETP.GT.AND P2, PT, R15, 0x8, !P2 ;  /* 0x000000080f00780c */ /* 0x000fe20005744270 */
[----:B------:R-:W-:Y:S01]  /*15f90*/  UMOV UR10, UR4 ;  /* 0x00000004000a7c82 */ /* 0x000fe20008000000 */
        /* <DEDUP_REMOVED lines=82> */
[----:B0-----:R-:W-:-:S02]  /*164c0*/  FMNMX.FTZ R3, R2, R3, !PT ;  /* 0x0000000302037209 */ /* 0x001fc40007810000 */
[----:B------:R-:W-:Y:S02]  /*164d0*/  FSEL R150, R150, -INF , !P1 ;  /* 0xff80000096967808 */ /* 0x000fe40004800000 */
[----:B------:R-:W-:Y:S01]  /*164e0*/  LOP3.LUT P1, RZ, R22, 0x200, RZ, 0xc0, !PT ;  /* 0x0000020016ff7812 */ /* 0x000fe2000782c0ff */
[----:B------:R-:W0:Y:S01]  /*164f0*/  SHFL.BFLY PT, R4, R3, 0x1, 0x1f ;  /* 0x0c201f0003047f89 */ /* 0x000e2200000e0000 */
        /* <DEDUP_REMOVED lines=29> */
[----:B------:R-:W-:Y:S02]  /*166d0*/  ISETP.GT.AND P6, PT, R15, 0x59, !P6 ;  /* 0x000000590f00780c */ /* 0x000fe400077c4270 */
[----:B------:R-:W-:Y:S02]  /*166e0*/  FMNMX.FTZ R2, R122, R12, !PT ;  /* 0x0000000c7a027209 */ /* 0x000fe40007810000 */
[----:B------:R-:W-:Y:S02]  /*166f0*/  ISETP.LT.OR P6, PT, R20, 0x5a, P6 ;  /* 0x0000005a1400780c */ /* 0x000fe400037c1670 */
[----:B------:R-:W-:Y:S02]  /*16700*/  FMNMX.FTZ R3, R123, R2, !PT ;  /* 0x000000027b037209 */ /* 0x000fe40007810000 */
[----:B------:R-:W-:Y:S02]  /*16710*/  FSEL R167, R167, -INF , !P6 ;  /* 0xff800000a7a77808 */ /* 0x000fe40007000000 */
[----:B------:R-:W-:-:S02]  /*16720*/  FMNMX.FTZ R2, R126, R3, !PT ;  /* 0x000000037e027209 */ /* 0x000fc40007810000 */
[----:B------:R-:W-:Y:S02]  /*16730*/  FSETP.NEU.FTZ.AND P1, PT, R4, -INF , PT ;  /* 0xff8000000400780b */ /* 0x000fe40003f3d000 */
[----:B------:R-:W-:Y:S02]  /*16740*/  FMNMX.FTZ R3, R127, R2, !PT ;  /* 0x000000027f037209 */ /* 0x000fe40007810000 */
[----:B------:R-:W-:Y:S02]  /*16750*/  FSEL R0, R0, RZ, P1 ;  /* 0x000000ff00007208 */ /* 0x000fe40000800000 */
[----:B------:R-:W-:-:S03]  /*16760*/  FMNMX.FTZ R2, R130, R3, !PT ;  /* 0x0000000382027209 */ /* 0x000fc60007810000 */
        /* <DEDUP_REMOVED lines=35> */
[----:B------:R-:W-:Y:S01]  /*169a0*/  FMUL.FTZ R0, R136, UR10 ;  /* 0x0000000a88007c20 */ /* 0x000fe20008410000 */
[----:B------:R-:W-:Y:S01]  /*169b0*/  MUFU.EX2 R188, R188 ;  /* 0x000000bc00bc7308 */ /* 0x000fe20000000800 */
[----:B------:R-:W-:-:S04]  /*169c0*/  FMNMX.FTZ R2, R150, R3, !PT ;  /* 0x0000000396027209 */ /* 0x000fc80007810000 */
[----:B------:R-:W-:-:S03]  /*169d0*/  FMNMX.FTZ R3, R151, R2, !PT ;  /* 0x0000000297037209 */ /* 0x000fc60007810000 */
[----:B------:R-:W0:Y:S01]  /*169e0*/  MUFU.EX2 R0, R0 ;  /* 0x0000000000007308 */ /* 0x000e220000000800 */
[----:B------:R-:W-:-:S04]  /*169f0*/  FMNMX.FTZ R2, R154, R3, !PT ;  /* 0x000000039a027209 */ /* 0x000fc80007810000 */
[----:B------:R-:W-:-:S03]  /*16a00*/  FMNMX.FTZ R3, R155, R2, !PT ;  /* 0x000000029b037209 */ /* 0x000fc60007810000 */
[----:B------:R-:W1:Y:S01]  /*16a10*/  MUFU.EX2 R121, R121 ;  /* 0x0000007900797308 */ /* 0x000e620000000800 */
[----:B------:R-:W-:-:S04]  /*16a20*/  FMNMX.FTZ R2, R158, R3, !PT ;  /* 0x000000039e027209 */ /* 0x000fc80007810000 */
[----:B------:R-:W-:-:S03]  /*16a30*/  FMNMX.FTZ R3, R159, R2, !PT ;  /* 0x000000029f037209 */ /* 0x000fc60007810000 */
[----:B------:R-:W2:Y:S01]  /*16a40*/  MUFU.EX2 R190, R190 ;  /* 0x000000be00be7308 */ /* 0x000ea20000000800 */
[----:B------:R-:W-:-:S04]  /*16a50*/  FMNMX.FTZ R2, R162, R3, !PT ;  /* 0x00000003a2027209 */ /* 0x000fc80007810000 */
[----:B------:R-:W-:-:S03]  /*16a60*/  FMNMX.FTZ R3, R163, R2, !PT ;  /* 0x00000002a3037209 */ /* 0x000fc60007810000 */
[----:B------:R-:W3:Y:S01]  /*16a70*/  MUFU.EX2 R120, R120 ;  /* 0x0000007800787308 */ /* 0x000ee20000000800 */
[----:B------:R-:W-:-:S04]  /*16a80*/  FMNMX.FTZ R2, R166, R3, !PT ;  /* 0x00000003a6027209 */ /* 0x000fc80007810000 */
[----:B------:R-:W-:-:S03]  /*16a90*/  FMNMX.FTZ R2, R167, R2, !PT ;  /* 0x00000002a7027209 */ /* 0x000fc60007810000 */
[----:B------:R-:W4:Y:S02]  /*16aa0*/  MUFU.EX2 R184, R184 ;  /* 0x000000b800b87308 */ /* 0x000f240000000800 */
[----:B------:R-:W5:Y:S06]  /*16ab0*/  SHFL.BFLY PT, R3, R2, 0x2, 0x1f ;  /* 0x0c401f0002037f89 */ /* 0x000f6c00000e0000 */
[----:B------:R-:W4:Y:S08]  /*16ac0*/  MUFU.EX2 R21, R21 ;  /* 0x0000001500157308 */ /* 0x000f300000000800 */
[----:B------:R-:W4:Y:S08]  /*16ad0*/  MUFU.EX2 R186, R186 ;  /* 0x000000ba00ba7308 */ /* 0x000f300000000800 */
[----:B------:R-:W4:Y:S01]  /*16ae0*/  MUFU.EX2 R14, R14 ;  /* 0x0000000e000e7308 */ /* 0x000f220000000800 */
[----:B-----5:R-:W-:-:S05]  /*16af0*/  FMNMX.FTZ R3, R2, R3, !PT ;  /* 0x0000000302037209 */ /* 0x020fca0007810000 */
[----:B------:R-:W5:Y:S02]  /*16b00*/  SHFL.BFLY PT, R2, R3, 0x1, 0x1f ;  /* 0x0c201f0003027f89 */ /* 0x000f6400000e0000 */
[----:B------:R-:W-:Y:S08]  /*16b10*/  MUFU.EX2 R180, R180 ;  /* 0x000000b400b47308 */ /* 0x000ff00000000800 */
[----:B------:R-:W-:Y:S08]  /*16b20*/  MUFU.EX2 R15, R15 ;  /* 0x0000000f000f7308 */ /* 0x000ff00000000800 */
[----:B------:R-:W-:Y:S01]  /*16b30*/  MUFU.EX2 R182, R182 ;  /* 0x000000b600b67308 */ /* 0x000fe20000000800 */
[----:B-----5:R-:W-:-:S07]  /*16b40*/  FMNMX.FTZ R3, R3, R2, !PT ;  /* 0x0000000203037209 */ /* 0x020fce0007810000 */
[----:B------:R-:W-:Y:S01]  /*16b50*/  MUFU.EX2 R132, R132 ;  /* 0x0000008400847308 */ /* 0x000fe20000000800 */
[C---:B------:R-:W-:Y:S01]  /*16b60*/  FSETP.NEU.FTZ.AND P1, PT, R3.reuse, -INF , PT ;  /* 0xff8000000300780b */ /* 0x040fe20003f3d000 */
[----:B------:R-:W-:-:S06]  /*16b70*/  FMUL.FTZ R133, R3, UR10 ;  /* 0x0000000a03857c20 */ /* 0x000fcc0008410000 */
[----:B------:R-:W-:Y:S01]  /*16b80*/  MUFU.EX2 R176, R176 ;  /* 0x000000b000b07308 */ /* 0x000fe20000000800 */
[----:B------:R-:W-:-:S05]  /*16b90*/  FSEL R133, R133, RZ, P1 ;  /* 0x000000ff85857208 */ /* 0x000fca0000800000 */
[--C-:B------:R-:W-:Y:S01]  /*16ba0*/  FFMA.FTZ R191, R126, UR10, -R133.reuse ;  /* 0x0000000a7ebf7c23 */ /* 0x100fe20008010885 */
[--C-:B------:R-:W-:Y:S01]  /*16bb0*/  FFMA.FTZ R126, R131, UR10, -R133.reuse ;  /* 0x0000000a837e7c23 */ /* 0x100fe20008010885 */
[----:B------:R-:W-:Y:S01]  /*16bc0*/  FSEL R131, R3, RZ, P1 ;  /* 0x000000ff03837208 */ /* 0x000fe20000800000 */
[--C-:B------:R-:W-:Y:S01]  /*16bd0*/  FFMA.FTZ R189, R122, UR10, -R133.reuse ;  /* 0x0000000a7abd7c23 */ /* 0x100fe20008010885 */
[--C-:B------:R-:W-:Y:S01]  /*16be0*/  FFMA.FTZ R136, R123, UR10, -R133.reuse ;  /* 0x0000000a7b887c23 */ /* 0x100fe20008010885 */
[--C-:B------:R-:W-:Y:S01]  /*16bf0*/  FFMA.FTZ R127, R127, UR10, -R133.reuse ;  /* 0x0000000a7f7f7c23 */ /* 0x100fe20008010885 */
[----:B------:R-:W-:Y:S01]  /*16c00*/  MUFU.EX2 R191, R191 ;  /* 0x000000bf00bf7308 */ /* 0x000fe20000000800 */
[----:B------:R-:W-:Y:S01]  /*16c10*/  FADD.FTZ R131, -R131, R12 ;  /* 0x0000000c83837221 */ /* 0x000fe20000010100 */
[--C-:B------:R-:W-:Y:S01]  /*16c20*/  FFMA.FTZ R185, R130, UR10, -R133.reuse ;  /* 0x0000000a82b97c23 */ /* 0x100fe20008010885 */
[----:B0-----:R-:W-:Y:S01]  /*16c30*/  FFMA.FTZ R12, R0, R11, R188 ;  /* 0x0000000b000c7223 */ /* 0x001fe200000100bc */
[--C-:B------:R-:W-:Y:S01]  /*16c40*/  FFMA.FTZ R187, R134, UR10, -R133.reuse ;  /* 0x0000000a86bb7c23 */ /* 0x100fe20008010885 */
[----:B------:R-:W-:Y:S01]  /*16c50*/  FMUL.FTZ R131, R131, UR10 ;  /* 0x0000000a83837c20 */ /* 0x000fe20008410000 */
[--C-:B------:R-:W-:Y:S01]  /*16c60*/  FFMA.FTZ R123, R135, UR10, -R133.reuse ;  /* 0x0000000a877b7c23 */ /* 0x100fe20008010885 */
[----:B-1----:R-:W-:Y:S01]  /*16c70*/  FADD.FTZ R11, R121, R12 ;  /* 0x0000000c790b7221 */ /* 0x002fe20000010000 */
[----:B------:R-:W-:Y:S01]  /*16c80*/  MUFU.EX2 R189, R189 ;  /* 0x000000bd00bd7308 */ /* 0x000fe20000000800 */
[--C-:B------:R-:W-:Y:S01]  /*16c90*/  FFMA.FTZ R181, R138, UR10, -R133.reuse ;  /* 0x0000000a8ab57c23 */ /* 0x100fe20008010885 */
[----:B------:R-:W-:Y:S01]  /*16ca0*/  FFMA.FTZ R122, R139, UR10, -R133 ;  /* 0x0000000a8b7a7c23 */ /* 0x000fe20008010885 */
[----:B--2---:R-:W-:Y:S01]  /*16cb0*/  FADD.FTZ R11, R190, R11 ;  /* 0x0000000bbe0b7221 */ /* 0x004fe20000010000 */
[--C-:B------:R-:W-:Y:S01]  /*16cc0*/  FFMA.FTZ R183, R142, UR10, -R133.reuse ;  /* 0x0000000a8eb77c23 */ /* 0x100fe20008010885 */
[--C-:B------:R-:W-:Y:S01]  /*16cd0*/  FFMA.FTZ R137, R143, UR10, -R133.reuse ;  /* 0x0000000a8f897c23 */ /* 0x100fe20008010885 */
[----:B------:R-:W-:Y:S01]  /*16ce0*/  FFMA.FTZ R177, R146, UR10, -R133 ;  /* 0x0000000a92b17c23 */ /* 0x000fe20008010885 */
[----:B---3--:R-:W-:Y:S01]  /*16cf0*/  FADD.FTZ R11, R120, R11 ;  /* 0x0000000b780b7221 */ /* 0x008fe20000010000 */
[----:B------:R0:W1:Y:S01]  /*16d00*/  MUFU.EX2 R2, R131 ;  /* 0x0000008300027308 */ /* 0x0000620000000800 */
[--C-:B------:R-:W-:Y:S01]  /*16d10*/  FFMA.FTZ R135, R147, UR10, -R133.reuse ;  /* 0x0000000a93877c23 */ /* 0x100fe20008010885 */
[----:B------:R-:W-:Y:S01]  /*16d20*/  FFMA.FTZ R179, R150, UR10, -R133 ;  /* 0x0000000a96b37c23 */ /* 0x000fe20008010885 */
[----:B----4-:R-:W-:Y:S01]  /*16d30*/  FADD.FTZ R130, R184, R11 ;  /* 0x0000000bb8827221 */ /* 0x010fe20000010000 */
[--C-:B------:R-:W-:Y:S01]  /*16d40*/  FFMA.FTZ R134, R151, UR10, -R133.reuse ;  /* 0x0000000a97867c23 */ /* 0x100fe20008010885 */
[--C-:B------:R-:W-:Y:S01]  /*16d50*/  FFMA.FTZ R173, R154, UR10, -R133.reuse ;  /* 0x0000000a9aad7c23 */ /* 0x100fe20008010885 */
[--C-:B------:R-:W-:Y:S01]  /*16d60*/  FFMA.FTZ R175, R158, UR10, -R133.reuse ;  /* 0x0000000a9eaf7c23 */ /* 0x100fe20008010885 */
[----:B------:R-:W-:Y:S01]  /*16d70*/  FADD.FTZ R11, R21, R130 ;  /* 0x00000082150b7221 */ /* 0x000fe20000010000 */
[----:B------:R-:W2:Y:S01]  /*16d80*/  MUFU.EX2 R136, R136 ;  /* 0x0000008800887308 */ /* 0x000ea20000000800 */
[--C-:B0-----:R-:W-:Y:S01]  /*16d90*/  FFMA.FTZ R131, R155, UR10, -R133.reuse ;  /* 0x0000000a9b837c23 */ /* 0x101fe20008010885 */
[----:B------:R-:W-:Y:S01]  /*16da0*/  FFMA.FTZ R169, R162, UR10, -R133 ;  /* 0x0000000aa2a97c23 */ /* 0x000fe20008010885 */
[----:B------:R-:W-:Y:S01]  /*16db0*/  FADD.FTZ R11, R186, R11 ;  /* 0x0000000bba0b7221 */ /* 0x000fe20000010000 */
[----:B------:R-:W-:-:S03]  /*16dc0*/  FFMA.FTZ R171, R166, UR10, -R133 ;  /* 0x0000000aa6ab7c23 */ /* 0x000fc60008010885 */
[----:B------:R-:W-:Y:S01]  /*16dd0*/  FADD.FTZ R11, R14, R11 ;  /* 0x0000000b0e0b7221 */ /* 0x000fe20000010000 */
[----:B------:R-:W0:Y:S01]  /*16de0*/  MUFU.EX2 R127, R127 ;  /* 0x0000007f007f7308 */ /* 0x000e220000000800 */
[----:B-1----:R-:W-:Y:S02]  /*16df0*/  FFMA.FTZ R5, R2, R5, R189 ;  /* 0x0000000502057223 */ /* 0x002fe400000100bd */
[----:B------:R-:W-:-:S04]  /*16e00*/  FADD.FTZ R130, R180, R11 ;  /* 0x0000000bb4827221 */ /* 0x000fc80000010000 */
[----:B------:R-:W-:Y:S01]  /*16e10*/  FADD.FTZ R11, R15, R130 ;  /* 0x000000820f0b7221 */ /* 0x000fe20000010000 */
[----:B------:R-:W1:Y:S01]  /*16e20*/  MUFU.EX2 R185, R185 ;  /* 0x000000b900b97308 */ /* 0x000e620000000800 */
[----:B--2---:R-:W-:Y:S01]  /*16e30*/  FADD.FTZ R12, R136, R5 ;  /* 0x00000005880c7221 */ /* 0x004fe20000010000 */
[----:B------:R-:W-:Y:S01]  /*16e40*/  FFMA.FTZ R130, R159, UR10, -R133 ;  /* 0x0000000a9f827c23 */ /* 0x000fe20008010885 */
[----:B------:R-:W-:Y:S02]  /*16e50*/  FADD.FTZ R11, R182, R11 ;  /* 0x0000000bb60b7221 */ /* 0x000fe40000010000 */
[----:B------:R-:W-:Y:S02]  /*16e60*/  FADD.FTZ R12, R191, R12 ;  /* 0x0000000cbf0c7221 */ /* 0x000fe40000010000 */
[----:B------:R-:W-:Y:S01]  /*16e70*/  FADD.FTZ R11, R132, R11 ;  /* 0x0000000b840b7221 */ /* 0x000fe20000010000 */
[----:B------:R-:W2:Y:S01]  /*16e80*/  MUFU.EX2 R126, R126 ;  /* 0x0000007e007e7308 */ /* 0x000ea20000000800 */
[----:B0-----:R-:W-:-:S02]  /*16e90*/  FADD.FTZ R12, R127, R12 ;  /* 0x0000000c7f0c7221 */ /* 0x001fc40000010000 */
[----:B------:R-:W-:-:S05]  /*16ea0*/  FADD.FTZ R138, R176, R11 ;  /* 0x0000000bb08a7221 */ /* 0x000fca0000010000 */
        /* <DEDUP_REMOVED lines=22> */
[--C-:B------:R-:W-:Y:S01]  /*17010*/  FFMA.FTZ R12, R163, UR10, -R133.reuse ;  /* 0x0000000aa30c7c23 */ /* 0x100fe20008010885 */
[----:B------:R-:W-:-:S05]  /*17020*/  FFMA.FTZ R133, R167, UR10, -R133 ;  /* 0x0000000aa7857c23 */ /* 0x000fca0008010885 */
        /* <DEDUP_REMOVED lines=40> */
.L_x_5014:
[----:B------:R-:W-:Y:S01]  /*172b0*/  R2UR UR4, R193 ;  /* 0x00000000c10472ca */ /* 0x000fe200000e0000 */
[----:B------:R-:W-:Y:S01]  /*172c0*/  UIADD3 UR5, UR5, 0x30860, URZ ;  /* 0x0003086005057890 */ /* 0x000fe2000fffe03f */
[----:B------:R-:W-:Y:S01]  /*172d0*/  F2FP.BF16.F32.PACK_AB R169, R12, R169 ;  /* 0x000000a90ca9723e */ /* 0x000fe200000010ff */
[----:B------:R-:W-:Y:S01]  /*172e0*/  UMOV UR36, UR42 ;  /* 0x0000002a00247c82 */ /* 0x000fe20008000000 */
[----:B------:R-:W-:Y:S01]  /*172f0*/  F2FP.BF16.F32.PACK_AB R170, R13, R170 ;  /* 0x000000aa0daa723e */ /* 0x000fe200000010ff */
[----:B------:R-:W-:Y:S01]  /*17300*/  UPRMT UR5, UR43, 0x654, UR5 ;  /* 0x000006542b057896 */ /* 0x000fe20008000005 */
[----:B------:R-:W-:Y:S01]  /*17310*/  F2FP.BF16.F32.PACK_AB R188, R121, R188 ;  /* 0x000000bc79bc723e */ /* 0x000fe200000010ff */
[----:B------:R-:W-:Y:S01]  /*17320*/  IMAD.MOV.U32 R12, RZ, RZ, R3 ;  /* 0x000000ffff0c7224 */ /* 0x000fe200078e0003 */
[----:B------:R-:W-:Y:S01]  /*17330*/  F2FP.BF16.F32.PACK_AB R189, R136, R189 ;  /* 0x000000bd88bd723e */ /* 0x000fe200000010ff */
[----:B------:R-:W-:Y:S01]  /*17340*/  IMAD.MOV.U32 R13, RZ, RZ, R4 ;  /* 0x000000ffff0d7224 */ /* 0x000fe200078e0004 */
[----:B------:R-:W-:-:S02]  /*17350*/  F2FP.BF16.F32.PACK_AB R190, R120, R190 ;  /* 0x000000be78be723e */ /* 0x000fc400000010ff */
[----:B------:R-:W-:Y:S02]  /*17360*/  F2FP.BF16.F32.PACK_AB R191, R127, R191 ;  /* 0x000000bf7fbf723e */ /* 0x000fe400000010ff */
[C---:B------:R-:W-:Y:S01]  /*17370*/  ISETP.GT.AND P1, PT, R10.reuse, UR4, PT ;  /* 0x000000040a007c0c */ /* 0x040fe2000bf24270 */
[----:B------:R-:W-:Y:S01]  /*17380*/  SYNCS.ARRIVE.TRANS64.RED.A1T0 RZ, [UR5], RZ ;  /* 0x000000ffffff79a7 */ /* 0x000fe20008100405 */
[----:B------:R-:W-:Y:S01]  /*17390*/  UMOV UR4, UR40 ;  /* 0x0000002800047c82 */ /* 0x000fe20008000000 */
[----:B------:R-:W-:Y:S01]  /*173a0*/  F2FP.BF16.F32.PACK_AB R184, R21, R184 ;  /* 0x000000b815b8723e */ /* 0x000fe200000010ff */
[----:B------:R-:W-:Y:S01]  /*173b0*/  VIADD R10, R10, 0xffffffff ;  /* 0xffffffff0a0a7836 */ /* 0x000fe20000000000 */
        /* <DEDUP_REMOVED lines=18> */
.L_x_4996:
        /* <DEDUP_REMOVED lines=99> */
.L_x_5016:
[----:B------:R-:W-:Y:S01]  /*17b10*/  ULEA UR5, UR40, UR41, 0x3 ;  /* 0x0000002928057291 */ /* 0x000fe2000f8e183f */
[----:B------:R-:W-:-:S05]  /*17b20*/  IMAD.U32 R0, RZ, RZ, UR42 ;  /* 0x0000002aff007e24 */ /* 0x000fca000f8e00ff */
[----:B------:R-:W-:-:S04]  /*17b30*/  SHF.L.U32 R0, R0, 0x1f, RZ ;  /* 0x0000001f00007819 */ /* 0x000fc800000006ff */
[----:B------:R0:W1:Y:S01]  /*17b40*/  SYNCS.PHASECHK.TRANS64.TRYWAIT P1, [UR5+0x30850], R0 ;  /* 0x03085000ff0075a7 */ /* 0x0000620008020145 */
[----:B------:R-:W-:Y:S05]  /*17b50*/  @!P0 BRA `(.L_x_5017) ;  /* 0x0000000000048947 */ /* 0x000fea0003800000 */
[----:B------:R-:W-:Y:S01]  /*17b60*/  BPT.TRAP 0x1 ;  /* 0x000000040000795c */ /* 0x000fe20000300000 */
.L_x_5017:
[----:B-1----:R-:W-:Y:S05]  /*17b70*/  @P1 BRA `(.L_x_5018) ;  /* 0x0000000000081947 */ /* 0x002fea0003800000 */
[----:B------:R-:W1:Y:S02]  /*17b80*/  SYNCS.PHASECHK.TRANS64.TRYWAIT P1, [UR5+0x30850], R0 ;  /* 0x03085000ff0075a7 */ /* 0x000e640008020145 */
[----:B-1----:R-:W-:Y:S05]  /*17b90*/  @!P1 BRA `(.L_x_5019) ;  /* 0x000000b400b89947 */ /* 0x002fea0003800000 */
.L_x_5018:
[----:B------:R-:W-:Y:S01]  /*17ba0*/  UIADD3 UR41, UR41, 0x400, URZ ;  /* 0x0000040029297890 */ /* 0x000fe2000fffe03f */
[----:B------:R-:W-:Y:S01]  /*17bb0*/  WARPGROUP.ARRIVE ;  /* 0x00000000000079c5 */ /* 0x000fe20000000000 */
[----:B------:R-:W-:Y:S01]  /*17bc0*/  UMOV UR7, 0x40000040 ;  /* 0x4000004000077882 */ /* 0x000fe20000000000 */
[----:B01----:R-:W0:Y:S01]  /*17bd0*/  SHFL.BFLY PT, R0, R11, 0x2, 0x1f ;  /* 0x0c401f000b007f89 */ /* 0x003e2200000e0000 */
[----:B------:R-:W-:Y:S01]  /*17be0*/  USHF.R.U32.HI UR41, URZ, 0x4, UR41 ;  /* 0x000000043f297899 */ /* 0x000fe20008011629 */
[----:B------:R-:W-:Y:S02]  /*17bf0*/  IMAD.MOV.U32 R8, RZ, RZ, RZ ;  /* 0x000000ffff087224 */ /* 0x000fe400078e00ff */
[----:B------:R-:W1:Y:S01]  /*17c00*/  SHFL.BFLY PT, R2, R5, 0x2, 0x1f ;  /* 0x0c401f0005027f89 */ /* 0x000e6200000e0000 */
[----:B------:R-:W-:-:S04]  /*17c10*/  ULOP3.LUT UR41, UR41, 0x3fff, URZ, 0xc0, !UPT ;  /* 0x00003fff29297892 */ /* 0x000fc8000f8ec03f */
[----:B------:R-:W-:-:S04]  /*17c20*/  ULOP3.LUT UR4, UR41, 0x3000000, URZ, 0xfc, !UPT ;  /* 0x0300000029047892 */ /* 0x000fc8000f8efc3f */
[----:B------:R-:W-:-:S07]  /*17c30*/  UIMAD UR4, UR40, 0x900, UR4 ;  /* 0x00000900280478a4 */ /* 0x000fce000f8e0204 */
[----:B------:R-:W-:Y:S02]  /*17c40*/  UMOV UR6, UR4 ;  /* 0x0000000400067c82 */ /* 0x000fe40008000000 */
[----:B------:R-:W-:Y:S01]  /*17c50*/  HGMMA.64x192x16.F32.BF16 R24, R188, gdesc[UR4].tnspB, R24, gsb0 ;  /* 0x42e00004bc187df0 */ /* 0x000fe20008001818 */
[----:B------:R-:W-:Y:S01]  /*17c60*/  UIADD3 UR6, UR4, 0x80, URZ ;  /* 0x0000008004067890 */ /* 0x000fe2000fffe03f */
[----:B0-----:R-:W-:Y:S01]  /*17c70*/  FADD.FTZ R0, R0, R11 ;  /* 0x0000000b00007221 */ /* 0x001fe20000010000 */
[----:B------:R-:W-:Y:S01]  /*17c80*/  UMOV UR7, 0x40000040 ;  /* 0x4000004000077882 */ /* 0x000fe20000000000 */
[----:B------:R-:W-:Y:S02]  /*17c90*/  IMAD.U32 R11, RZ, RZ, UR10 ;  /* 0x0000000aff0b7e24 */ /* 0x000fe4000f8e00ff */
[----:B-1----:R-:W-:Y:S01]  /*17ca0*/  FADD.FTZ R2, R2, R5 ;  /* 0x0000000502027221 */ /* 0x002fe20000010000 */
[----:B------:R-:W0:Y:S01]  /*17cb0*/  SHFL.BFLY PT, R7, R0, 0x1, 0x1f ;  /* 0x0c201f0000077f89 */ /* 0x000e2200000e0000 */
[----:B------:R-:W-:-:S03]  /*17cc0*/  IMAD.U32 R5, RZ, RZ, UR10 ;  /* 0x0000000aff057e24 */ /* 0x000fc6000f8e00ff */
[----:B------:R-:W1:Y:S01]  /*17cd0*/  SHFL.BFLY PT, R9, R2, 0x1, 0x1f ;  /* 0x0c201f0002097f89 */ /* 0x000e6200000e0000 */
[----:B0-----:R-:W-:Y:S01]  /*17ce0*/  FADD.FTZ R12, R0, R7 ;  /* 0x00000007000c7221 */ /* 0x001fe20000010000 */
[----:B------:R-:W-:Y:S02]  /*17cf0*/  IMAD.MOV.U32 R7, RZ, RZ, RZ ;  /* 0x000000ffff077224 */ /* 0x000fe400078e00ff */
        /* <DEDUP_REMOVED lines=42> */
.L_x_5020:
[----:B------:R-:W-:Y:S01]  /*17fa0*/  R2UR UR6, R216 ;  /* 0x00000000d80672ca */ /* 0x000fe200000e0000 */
[----:B------:R-:W-:Y:S01]  /*17fb0*/  UIADD3 UR4, UR5, 0x30860, URZ ;  /* 0x0003086005047890 */ /* 0x000fe2000fffe03f */
[-C--:B------:R-:W-:Y:S01]  /*17fc0*/  FMUL.FTZ R120, R54, R7.reuse ;  /* 0x0000000736787220 */ /* 0x080fe20000410000 */
[----:B------:R-:W-:Y:S01]  /*17fd0*/  UIADD3 UR40, UR40, 0x1, URZ ;  /* 0x0000000128287890 */ /* 0x000fe2000fffe03f */
[-C--:B------:R-:W-:Y:S01]  /*17fe0*/  FMUL.FTZ R127, R55, R7.reuse ;  /* 0x00000007377f7220 */ /* 0x080fe20000410000 */
[----:B------:R-:W-:Y:S01]  /*17ff0*/  UPRMT UR4, UR43, 0x654, UR4 ;  /* 0x000006542b047896 */ /* 0x000fe20008000004 */
[-C--:B------:R-:W-:Y:S01]  /*18000*/  FMUL.FTZ R54, R59, R7.reuse ;  /* 0x000000073b367220 */ /* 0x080fe20000410000 */
[-C--:B------:R-:W-:Y:S01]  /*18010*/  FMUL.FTZ R55, R67, R7.reuse ;  /* 0x0000000743377220 */ /* 0x080fe20000410000 */
[----:B------:R-:W-:Y:S01]  /*18020*/  UISETP.NE.AND UP0, UPT, UR40, 0x2, UPT ;  /* 0x000000022800788c */ /* 0x000fe2000bf05270 */
[-C--:B------:R-:W-:Y:S01]  /*18030*/  FMUL.FTZ R59, R62, R7.reuse ;  /* 0x000000073e3b7220 */ /* 0x080fe20000410000 */
[-C--:B------:R-:W-:Y:S01]  /*18040*/  FMUL.FTZ R67, R70, R7.reuse ;  /* 0x0000000746437220 */ /* 0x080fe20000410000 */
[-C--:B------:R-:W-:Y:S01]  /*18050*/  FMUL.FTZ R62, R83, R7.reuse ;  /* 0x00000007533e7220 */ /* 0x080fe20000410000 */
[-C--:B------:R-:W-:Y:S01]  /*18060*/  FMUL.FTZ R70, R91, R7.reuse ;  /* 0x000000075b467220 */ /* 0x080fe20000410000 */
[----:B------:R-:W-:Y:S01]  /*18070*/  UIADD3 UR6, UR6, 0x1, URZ ;  /* 0x0000000106067890 */ /* 0x000fe2000fffe03f */
[-C--:B------:R-:W-:Y:S01]  /*18080*/  FMUL.FTZ R83, R86, R7.reuse ;  /* 0x0000000756537220 */ /* 0x080fe20000410000 */
[-C--:B------:R-:W-:Y:S01]  /*18090*/  FMUL.FTZ R91, R94, R7.reuse ;  /* 0x000000075e5b7220 */ /* 0x080fe20000410000 */
[----:B------:R-:W-:Y:S01]  /*180a0*/  SYNCS.ARRIVE.TRANS64.RED.A1T0 RZ, [UR4], RZ ;  /* 0x000000ffffff79a7 */ /* 0x000fe20008100404 */
[-C--:B------:R-:W-:Y:S01]  /*180b0*/  FMUL.FTZ R86, R99, R7.reuse ;  /* 0x0000000763567220 */ /* 0x080fe20000410000 */
        /* <DEDUP_REMOVED lines=90> */
.L_x_4890:
[----:B------:R-:W1:Y:S08]  /*18660*/  S2UR UR43, SR_CgaCtaId ;  /* 0x00000000002b79c3 */ /* 0x000e700000008800 */
[----:B------:R-:W-:Y:S06]  /*18670*/  BAR.SYNC.DEFER_BLOCKING 0x5, 0x180 ;  /* 0x0146000000007b1d */ /* 0x000fec0000010000 */
[----:B------:R-:W-:Y:S01]  /*18680*/  UMOV UR41, 0x400 ;  /* 0x0000040000297882 */ /* 0x000fe20000000000 */
[----:B------:R-:W-:Y:S01]  /*18690*/  BSSY B0, `(.L_x_5021) ;  /* 0x0000271000007945 */ /* 0x000fe20003800000 */
[----:B-1----:R-:W-:-:S09]  /*186a0*/  ULEA UR41, UR43, UR41, 0x18 ;  /* 0x000000292b297291 */ /* 0x002fd2000f8ec03f */
[----:B------:R-:W1:Y:S02]  /*186b0*/  LDS.128 R28, [UR41+0x308d0] ;  /* 0x0308d029ff1c7984 */ /* 0x000e640008000c00 */
[----:B-1----:R-:W-:Y:S02]  /*186c0*/  R2UR UR5, R29 ;  /* 0x000000001d0572ca */ /* 0x002fe400000e0000 */
[----:B------:R-:W-:Y:S01]  /*186d0*/  R2UR UR44, R30 ;  /* 0x000000001e2c72ca */ /* 0x000fe200000e0000 */
[----:B------:R-:W-:Y:S06]  /*186e0*/  BAR.ARV 0x4, 0x180 ;  /* 0x0106000000007b1d */ /* 0x000fec0000002000 */
[----:B------:R-:W-:Y:S08]  /*186f0*/  @P0 BRA `(.L_x_5022) ;  /* 0x00000018008c0947 */ /* 0x000ff00003800000 */
[----:B------:R-:W2:Y:S01]  /*18700*/  LDL R7, [R1+0x2a4] ;  /* 0x0002a40001077983 */ /* 0x000ea20000100800 */
[----:B------:R-:W1:Y:S01]  /*18710*/  S2UR UR4, SR_SWINHI ;  /* 0x00000000000479c3 */ /* 0x000e620000002f00 */
        /* <DEDUP_REMOVED lines=12> */
[----:B------:R-:W-:Y:S01]  /*187e0*/  UMOV UR6, UR41 ;  /* 0x0000002900067c82 */ /* 0x000fe20008000000 */
[----:B-1----:R-:W-:Y:S01]  /*187f0*/  UMOV UR7, UR4 ;  /* 0x0000000400077c82 */ /* 0x002fe20008000000 */
[----:B------:R-:W-:Y:S01]  /*18800*/  F2FP.BF16.F32.PACK_AB R59, R63, R59 ;  /* 0x0000003b3f3b723e */ /* 0x000fe200000010ff */
[----:B------:R-:W-:Y:S01]  /*18810*/  IMAD.U32 R8, RZ, RZ, UR6 ;  /* 0x00000006ff087e24 */ /* 0x000fe2000f8e00ff */
[----:B------:R-:W-:Y:S01]  /*18820*/  F2FP.BF16.F32.PACK_AB R65, R55, R66 ;  /* 0x000000423741723e */ /* 0x000fe200000010ff */
[----:B------:R-:W-:Y:S01]  /*18830*/  IMAD.U32 R9, RZ, RZ, UR7 ;  /* 0x00000007ff097e24 */ /* 0x000fe2000f8e00ff */
        /* <DEDUP_REMOVED lines=22> */
[----:B------:R-:W-:Y:S01]  /*189a0*/  BAR.SYNC.DEFER_BLOCKING 0x1, 0x100 ;  /* 0x0044000000007b1d */ /* 0x000fe20000010000 */
[----:B--2---:R-:W-:-:S03]  /*189b0*/  IMAD.WIDE R26, R7, 0x2, R8 ;  /* 0x00000002071a7825 */ /* 0x004fc600078e0208 */
        /* <DEDUP_REMOVED lines=27> */
[----:B------:R-:W-:Y:S02]  /*18b70*/  SHF.R.U64 R7, R7, 0x3, RZ ;  /* 0x0000000307077819 */ /* 0x000fe400000012ff */
[----:B------:R-:W-:Y:S02]  /*18b80*/  SHF.R.U64 R30, R30, 0x3, RZ ;  /* 0x000000031e1e7819 */ /* 0x000fe400000012ff */
[----:B------:R-:W-:Y:S02]  /*18b90*/  LOP3.LUT R12, R7, R12, RZ, 0x3c, !PT ;  /* 0x0000000c070c7212 */ /* 0x000fe400078e3cff */
[----:B------:R-:W-:Y:S02]  /*18ba0*/  LOP3.LUT R7, R28, 0x380, RZ, 0xc0, !PT ;  /* 0x000003801c077812 */ /* 0x000fe400078ec0ff */
[----:B------:R-:W-:Y:S02]  /*18bb0*/  LOP3.LUT R16, R135, 0x380, RZ, 0xc0, !PT ;  /* 0x0000038087107812 */ /* 0x000fe400078ec0ff */
[----:B------:R-:W-:-:S02]  /*18bc0*/  SHF.R.U64 R7, R7, 0x3, RZ ;  /* 0x0000000307077819 */ /* 0x000fc400000012ff */
[----:B------:R-:W-:Y:S02]  /*18bd0*/  LOP3.LUT R42, R143, 0x380, RZ, 0xc0, !PT ;  /* 0x000003808f2a7812 */ /* 0x000fe400078ec0ff */
[----:B---3--:R-:W-:Y:S02]  /*18be0*/  LOP3.LUT R14, R73, 0x380, RZ, 0xc0, !PT ;  /* 0x00000380490e7812 */ /* 0x008fe400078ec0ff */
[----:B------:R-:W-:Y:S02]  /*18bf0*/  LOP3.LUT R28, R7, R28, RZ, 0x3c, !PT ;  /* 0x0000001c071c7212 */ /* 0x000fe400078e3cff */
[----:B------:R-:W-:Y:S02]  /*18c00*/  LOP3.LUT R34, R30, R139, RZ, 0x3c, !PT ;  /* 0x0000008b1e227212 */ /* 0x000fe400078e3cff */
[----:B------:R-:W-:Y:S02]  /*18c10*/  MOV R30, R26 ;  /* 0x0000001a001e7202 */ /* 0x000fe40000000f00 */
[----:B------:R-:W-:-:S02]  /*18c20*/  LOP3.LUT R7, R46, 0x380, RZ, 0xc0, !PT ;  /* 0x000003802e077812 */ /* 0x000fc400078ec0ff */
[----:B------:R-:W-:Y:S02]  /*18c30*/  SHF.R.U64 R16, R16, 0x3, RZ ;  /* 0x0000000310107819 */ /* 0x000fe400000012ff */
[----:B------:R-:W-:Y:S02]  /*18c40*/  LOP3.LUT R27, R145, 0x380, RZ, 0xc0, !PT ;  /* 0x00000380911b7812 */ /* 0x000fe400078ec0ff */
[----:B------:R-:W-:Y:S02]  /*18c50*/  SHF.R.U64 R42, R42, 0x3, RZ ;  /* 0x000000032a2a7819 */ /* 0x000fe400000012ff */
[----:B------:R-:W-:Y:S02]  /*18c60*/  LOP3.LUT R50, R72, 0x380, RZ, 0xc0, !PT ;  /* 0x0000038048327812 */ /* 0x000fe400078ec0ff */
[----:B------:R-:W-:Y:S02]  /*18c70*/  LOP3.LUT R20, R137, 0x380, RZ, 0xc0, !PT ;  /* 0x0000038089147812 */ /* 0x000fe400078ec0ff */
[----:B------:R-:W-:-:S02]  /*18c80*/  SHF.R.U64 R14, R14, 0x3, RZ ;  /* 0x000000030e0e7819 */ /* 0x000fc400000012ff */
[----:B------:R-:W-:Y:S02]  /*18c90*/  F2FP.BF16.F32.PACK_AB R26, R4, R3 ;  /* 0x00000003041a723e */ /* 0x000fe400000010ff */
[----:B------:R-:W-:Y:S02]  /*18ca0*/  SHF.R.U64 R3, R7, 0x3, RZ ;  /* 0x0000000307037819 */ /* 0x000fe400000012ff */
[----:B------:R-:W-:Y:S02]  /*18cb0*/  LOP3.LUT R16, R16, R135, RZ, 0x3c, !PT ;  /* 0x0000008710107212 */ /* 0x000fe400078e3cff */
[----:B------:R-:W-:Y:S02]  /*18cc0*/  SHF.R.U64 R4, R27, 0x3, RZ ;  /* 0x000000031b047819 */ /* 0x000fe400000012ff */
[----:B------:R-:W-:Y:S02]  /*18cd0*/  LOP3.LUT R38, R141, 0x380, RZ, 0xc0, !PT ;  /* 0x000003808d267812 */ /* 0x000fe400078ec0ff */
[----:B------:R-:W-:-:S02]  /*18ce0*/  LOP3.LUT R42, R42, R143, RZ, 0x3c, !PT ;  /* 0x0000008f2a2a7212 */ /* 0x000fc400078e3cff */
[----:B------:R-:W-:Y:S02]  /*18cf0*/  SHF.R.U64 R7, R50, 0x3, RZ ;  /* 0x0000000332077819 */ /* 0x000fe400000012ff */
[----:B------:R-:W-:Y:S02]  /*18d00*/  SHF.R.U64 R20, R20, 0x3, RZ ;  /* 0x0000000314147819 */ /* 0x000fe400000012ff */
[----:B------:R-:W-:Y:S02]  /*18d10*/  LOP3.LUT R14, R14, R73, RZ, 0x3c, !PT ;  /* 0x000000490e0e7212 */ /* 0x000fe400078e3cff */
[----:B------:R-:W-:Y:S02]  /*18d20*/  LOP3.LUT R46, R3, R46, RZ, 0x3c, !PT ;  /* 0x0000002e032e7212 */ /* 0x000fe400078e3cff */
[----:B------:R-:W-:Y:S02]  /*18d30*/  F2FP.BF16.F32.PACK_AB R27, R133, R10 ;  /* 0x0000000a851b723e */ /* 0x000fe400000010ff */
[----:B------:R-:W-:-:S02]  /*18d40*/  LOP3.LUT R50, R4, R145, RZ, 0x3c, !PT ;  /* 0x0000009104327212 */ /* 0x000fc400078e3cff */
[----:B------:R-:W-:Y:S01]  /*18d50*/  MOV R17, R16 ;  /* 0x0000001000117202 */ /* 0x000fe20000000f00 */
[----:B------:R-:W-:Y:S01]  /*18d60*/  STSM.16.M88.4 [R30], R24 ;  /* 0x000000181e007844 */ /* 0x000fe20000000200 */
[----:B------:R-:W-:Y:S02]  /*18d70*/  MOV R3, R34 ;  /* 0x0000002200037202 */ /* 0x000fe40000000f00 */
[----:B------:R-:W-:Y:S02]  /*18d80*/  SHF.R.U64 R38, R38, 0x3, RZ ;  /* 0x0000000326267819 */ /* 0x000fe400000012ff */
[----:B------:R-:W-:Y:S02]  /*18d90*/  LOP3.LUT R10, R7, R72, RZ, 0x3c, !PT ;  /* 0x00000048070a7212 */ /* 0x000fe400078e3cff */
[----:B------:R-:W-:Y:S02]  /*18da0*/  MOV R4, R12 ;  /* 0x0000000c00047202 */ /* 0x000fe40000000f00 */
[----:B------:R-:W-:Y:S01]  /*18db0*/  MOV R16, R42 ;  /* 0x0000002a00107202 */ /* 0x000fe20000000f00 */
[----:B------:R-:W1:Y:S01]  /*18dc0*/  LDC.64 R12, c[0x0][0xc00] ;  /* 0x00030000ff0c7b82 */ /* 0x000e620000000a00 */
[----:B------:R-:W-:-:S02]  /*18dd0*/  F2FP.BF16.F32.PACK_AB R34, R37, R36 ;  /* 0x000000242522723e */ /* 0x000fc400000010ff */
[----:B------:R-:W-:Y:S02]  /*18de0*/  F2FP.BF16.F32.PACK_AB R35, R131, R124 ;  /* 0x0000007c8323723e */ /* 0x000fe400000010ff */
[----:B------:R-:W-:Y:S02]  /*18df0*/  LOP3.LUT R20, R20, R137, RZ, 0x3c, !PT ;  /* 0x0000008914147212 */ /* 0x000fe400078e3cff */
[----:B------:R-:W-:Y:S01]  /*18e00*/  MOV R7, R14 ;  /* 0x0000000e00077202 */ /* 0x000fe20000000f00 */
[----:B------:R2:W-:Y:S01]  /*18e10*/  STSM.16.M88.4 [R4], R32 ;  /* 0x0000002004007844 */ /* 0x0005e20000000200 */
[----:B------:R-:W-:Y:S02]  /*18e20*/  F2FP.BF16.F32.PACK_AB R42, R45, R44 ;  /* 0x0000002c2d2a723e */ /* 0x000fe400000010ff */
[----:B------:R-:W-:Y:S02]  /*18e30*/  F2FP.BF16.F32.PACK_AB R43, R129, R122 ;  /* 0x0000007a812b723e */ /* 0x000fe400000010ff */
[----:B------:R-:W-:-:S02]  /*18e40*/  MOV R15, R50 ;  /* 0x00000032000f7202 */ /* 0x000fc40000000f00 */
[----:B------:R-:W-:Y:S01]  /*18e50*/  LOP3.LUT R38, R38, R141, RZ, 0x3c, !PT ;  /* 0x0000008d26267212 */ /* 0x000fe200078e3cff */
[----:B------:R3:W-:Y:S01]  /*18e60*/  STSM.16.M88.4 [R7], R40 ;  /* 0x0000002807007844 */ /* 0x0007e20000000200 */
[----:B------:R-:W-:Y:S02]  /*18e70*/  F2FP.BF16.F32.PACK_AB R50, R53, R52 ;  /* 0x000000343532723e */ /* 0x000fe400000010ff */
[----:B------:R-:W-:Y:S02]  /*18e80*/  F2FP.BF16.F32.PACK_AB R51, R127, R120 ;  /* 0x000000787f33723e */ /* 0x000fe400000010ff */
[----:B------:R-:W-:Y:S02]  /*18e90*/  MOV R20, R20 ;  /* 0x0000001400147202 */ /* 0x000fe40000000f00 */
[----:B------:R-:W-:Y:S01]  /*18ea0*/  MOV R28, R28 ;  /* 0x0000001c001c7202 */ /* 0x000fe20000000f00 */
[----:B------:R-:W-:Y:S01]  /*18eb0*/  STSM.16.M88.4 [R17], R48 ;  /* 0x0000003011007844 */ /* 0x000fe20000000200 */
[----:B--2---:R-:W-:-:S02]  /*18ec0*/  F2FP.BF16.F32.PACK_AB R4, R6, R5 ;  /* 0x000000050604723e */ /* 0x004fc400000010ff */
[----:B------:R-:W-:Y:S01]  /*18ed0*/  F2FP.BF16.F32.PACK_AB R5, R75, R74 ;  /* 0x0000004a4b05723e */ /* 0x000fe200000010ff */
[----:B------:R-:W-:Y:S01]  /*18ee0*/  STSM.16.M88.4 [R20], R56 ;  /* 0x0000003814007844 */ /* 0x000fe20000000200 */
[----:B------:R-:W-:Y:S02]  /*18ef0*/  F2FP.BF16.F32.PACK_AB R6, R77, R76 ;  /* 0x0000004c4d06723e */ /* 0x000fe400000010ff */
[----:B------:R-:W-:Y:S01]  /*18f00*/  MOV R38, R38 ;  /* 0x0000002600267202 */ /* 0x000fe20000000f00 */
[----:B------:R-:W-:Y:S01]  /*18f10*/  STSM.16.M88.4 [R28], R64 ;  /* 0x000000401c007844 */ /* 0x000fe20000000200 */
[----:B---3--:R-:W-:Y:S02]  /*18f20*/  F2FP.BF16.F32.PACK_AB R7, R79, R78 ;  /* 0x0000004e4f07723e */ /* 0x008fe400000010ff */
[----:B------:R-:W-:Y:S02]  /*18f30*/  MOV R46, R46 ;  /* 0x0000002e002e7202 */ /* 0x000fe40000000f00 */
[----:B------:R-:W-:Y:S01]  /*18f40*/  MOV R14, R10 ;  /* 0x0000000a000e7202 */ /* 0x000fe20000000f00 */
[----:B------:R2:W-:Y:S01]  /*18f50*/  STSM.16.M88.4 [R3], R4 ;  /* 0x0000000403007844 */ /* 0x0005e20000000200 */
[----:B------:R-:W3:Y:S01]  /*18f60*/  LDC.64 R10, c[0x0][0xc00] ;  /* 0x00030000ff0a7b82 */ /* 0x000ee20000000a00 */
[----:B-1----:R-:W-:-:S02]  /*18f70*/  ISETP.NE.U32.AND P0, PT, R12, RZ, PT ;  /* 0x000000ff0c00720c */ /* 0x002fc40003f05070 */
[----:B------:R1:W-:Y:S02]  /*18f80*/  STSM.16.M88.4 [R38], R80 ;  /* 0x0000005026007844 */ /* 0x0003e40000000200 */
[----:B------:R-:W-:Y:S02]  /*18f90*/  ISETP.NE.AND.EX P0, PT, R13, RZ, PT, P0 ;  /* 0x000000ff0d00720c */ /* 0x000fe40003f05300 */
[----:B------:R1:W-:Y:S04]  /*18fa0*/  STSM.16.M88.4 [R16], R88 ;  /* 0x0000005810007844 */ /* 0x0003e80000000200 */
[----:B------:R1:W-:Y:S04]  /*18fb0*/  STSM.16.M88.4 [R46], R96 ;  /* 0x000000602e007844 */ /* 0x0003e80000000200 */
[----:B------:R1:W-:Y:S01]  /*18fc0*/  STSM.16.M88.4 [R15], R104 ;  /* 0x000000680f007844 */ /* 0x0003e20000000200 */
[----:B--2---:R-:W2:Y:S03]  /*18fd0*/  LDC.64 R4, c[0x0][0xc08] ;  /* 0x00030200ff047b82 */ /* 0x004ea60000000a00 */
[----:B------:R1:W-:Y:S01]  /*18fe0*/  STSM.16.M88.4 [R14], R112 ;  /* 0x000000700e007844 */ /* 0x0003e20000000200 */
[----:B---3--:R-:W-:-:S04]  /*18ff0*/  IMAD.WIDE R10, R207, 0x4, R10 ;  /* 0x00000004cf0a7825 */ /* 0x008fc800078e020a */
[----:B------:R-:W-:Y:S06]  /*19000*/  BAR.SYNC.DEFER_BLOCKING 0x1, 0x100 ;  /* 0x0044000000007b1d */ /* 0x000fec0000010000 */
[----:B------:R-:W-:Y:S01]  /*19010*/  ULDC UR6, c[0x0][0xa88] ;  /* 0x0002a20000067ab9 */ /* 0x000fe20000000800 */
[----:B------:R-:W-:Y:S01]  /*19020*/  UMOV UR4, URZ ;  /* 0x0000003f00047c82 */ /* 0x000fe20008000000 */
[----:B------:R-:W3:Y:S01]  /*19030*/  LDC R3, c[0x0][0xbe8] ;  /* 0x0002fa00ff037b82 */ /* 0x000ee20000000800 */
[----:B------:R-:W4:Y:S01]  /*19040*/  @P0 LDG.E R6, desc[UR38][R10.64] ;  /* 0x000000260a060981 */ /* 0x000f22000c1e1900 */
[----:B--2---:R-:W-:-:S04]  /*19050*/  ISETP.NE.U32.AND P2, PT, R4, RZ, PT ;  /* 0x000000ff0400720c */ /* 0x004fc80003f45070 */
[----:B------:R-:W-:Y:S02]  /*19060*/  ISETP.NE.AND.EX P2, PT, R5, RZ, PT, P2 ;  /* 0x000000ff0500720c */ /* 0x000fe40003f45320 */
[----:B---3--:R-:W-:-:S11]  /*19070*/  ISETP.NE.AND P1, PT, R3, 0x1, PT ;  /* 0x000000010300780c */ /* 0x008fd60003f25270 */
[----:B------:R-:W2:Y:S08]  /*19080*/  @P2 LDC.64 R4, c[0x0][0xc08] ;  /* 0x00030200ff042b82 */ /* 0x000eb00000000a00 */
[----:B------:R-:W3:Y:S08]  /*19090*/  @P1 LDC R7, c[0x0][0xbec] ;  /* 0x0002fb00ff071b82 */ /* 0x000ef00000000800 */
[----:B------:R-:W0:Y:S01]  /*190a0*/  @P1 LDC R13, c[0x0][0xbf0] ;  /* 0x0002fc00ff0d1b82 */ /* 0x000e220000000800 */
[----:B--2---:R-:W-:Y:S01]  /*190b0*/  @P2 IMAD.WIDE R4, R207, 0x4, R4 ;  /* 0x00000004cf042825 */ /* 0x004fe200078e0204 */
[----:B----4-:R-:W-:-:S03]  /*190c0*/  @P0 R2UR UR4, R6 ;  /* 0x00000000060402ca */ /* 0x010fc600000e0000 */
[----:B------:R-:W-:-:S06]  /*190d0*/  IMAD.U32 R6, RZ, RZ, UR6 ;  /* 0x00000006ff067e24 */ /* 0x000fcc000f8e00ff */
[----:B------:R1:W5:Y:S01]  /*190e0*/  @P2 LDG.E R6, desc[UR38][R4.64] ;  /* 0x0000002604062981 */ /* 0x000362000c1e1900 */
[----:B0--3--:R-:W-:Y:S05]  /*190f0*/  @P2 BRA `(.L_x_5023) ;  /* 0x0000000000102947 */ /* 0x009fea0003800000 */
[----:B------:R-:W-:Y:S05]  /*19100*/  @!P0 BRA `(.L_x_5023) ;  /* 0x00000000000c8947 */ /* 0x000fea0003800000 */
[----:B-1----:R-:W2:Y:S04]  /*19110*/  LDG.E R5, desc[UR38][R10.64] ;  /* 0x000000260a057981 */ /* 0x002ea8000c1e1900 */
[----:B-----5:R-:W2:Y:S02]  /*19120*/  LDG.E R6, desc[UR38][R10.64+0x4] ;  /* 0x000004260a067981 */ /* 0x020ea4000c1e1900 */
[----:B--2---:R-:W-:-:S07]  /*19130*/  IMAD.IADD R6, R6, 0x1, -R5 ;  /* 0x0000000106067824 */ /* 0x004fce00078e0a05 */
.L_x_5023:
[----:B-1----:R-:W2:Y:S04]  /*19140*/  LDL R16, [R1+0x29c] ;  /* 0x00029c0001107983 */ /* 0x002ea80000100800 */
[----:B------:R-:W3:Y:S01]  /*19150*/  LDL R27, [R1+0x298] ;  /* 0x00029800011b7983 */ /* 0x000ee20000100800 */
[----:B------:R-:W-:Y:S01]  /*19160*/  R2UR UR15, R211 ;  /* 0x00000000d30f72ca */ /* 0x000fe200000e0000 */
[----:B------:R-:W-:Y:S01]  /*19170*/  ULDC.64 UR12, c[0x0][0xb90] ;  /* 0x0002e400000c7ab9 */ /* 0x000fe20000000a00 */
[----:B------:R-:W-:Y:S01]  /*19180*/  USHF.R.S32.HI UR9, URZ, 0x1f, UR4 ;  /* 0x0000001f3f097899 */ /* 0x000fe20008011404 */
[----:B------:R-:W-:Y:S01]  /*19190*/  VIADD R14, R23, UR60 ;  /* 0x0000003c170e7c36 */ /* 0x000fe20008000000 */
[----:B------:R-:W-:Y:S01]  /*191a0*/  UMOV UR8, UR4 ;  /* 0x0000000400087c82 */ /* 0x000fe20008000000 */
[----:B------:R-:W-:Y:S01]  /*191b0*/  SHF.R.S32.HI R10, RZ, 0x1f, R207 ;  /* 0x0000001fff0a7819 */ /* 0x000fe200000114cf */
[----:B------:R-:W-:Y:S01]  /*191c0*/  IMAD R11, R215, 0x40, R197 ;  /* 0x00000040d70b7824 */ /* 0x000fe200078e02c5 */
[----:B------:R-:W-:Y:S01]  /*191d0*/  SEL R65, R207, RZ, !P0 ;  /* 0x000000ffcf417207 */ /* 0x000fe20004000000 */
[----:B------:R-:W-:Y:S01]  /*191e0*/  @P1 IMAD.HI.U32 R4, R14, R7, RZ ;  /* 0x000000070e041227 */ /* 0x000fe200078e00ff */
[----:B------:R-:W-:Y:S01]  /*191f0*/  SEL R28, R10, RZ, !P0 ;  /* 0x000000ff0a1c7207 */ /* 0x000fe20004000000 */
[----:B------:R-:W0:Y:S02]  /*19200*/  @P1 LDC R29, c[0x0][0xbf0] ;  /* 0x0002fc00ff1d1b82 */ /* 0x000e240000000800 */
[----:B------:R-:W-:Y:S01]  /*19210*/  IMAD.MOV.U32 R7, RZ, RZ, R14 ;  /* 0x000000ffff077224 */ /* 0x000fe200078e000e */
[----:B------:R-:W-:Y:S01]  /*19220*/  USHF.R.S32.HI UR14, URZ, 0x1f, UR15 ;  /* 0x0000001f3f0e7899 */ /* 0x000fe2000801140f */
[----:B------:R-:W-:Y:S01]  /*19230*/  @P1 SHF.R.U32.HI R7, RZ, R13, R4 ;  /* 0x0000000dff071219 */ /* 0x000fe20000011604 */
[----:B------:R-:W-:Y:S01]  /*19240*/  UIMAD.WIDE.U32 UR6, UR15, UR12, UR8 ;  /* 0x0000000c0f0672a5 */ /* 0x000fe2000f8e0008 */
[----:B------:R-:W-:Y:S01]  /*19250*/  IMAD.WIDE R8, R11, 0x2, R8 ;  /* 0x000000020b087825 */ /* 0x000fe200078e0208 */
[----:B------:R-:W-:Y:S01]  /*19260*/  UIMAD UR10, UR14, UR12, URZ ;  /* 0x0000000c0e0a72a4 */ /* 0x000fe2000f8e023f */
[----:B------:R-:W-:-:S02]  /*19270*/  SHF.R.S32.HI R13, RZ, 0x1f, R7 ;  /* 0x0000001fff0d7819 */ /* 0x000fc40000011407 */
[----:B------:R-:W-:Y:S01]  /*19280*/  IMAD.MOV R12, RZ, RZ, -R7 ;  /* 0x000000ffff0c7224 */ /* 0x000fe200078e0a07 */
[----:B------:R-:W-:Y:S01]  /*19290*/  UIMAD UR8, UR15, UR13, UR10 ;  /* 0x0000000d0f0872a4 */ /* 0x000fe2000f8e020a */
[----:B------:R-:W-:Y:S01]  /*192a0*/  IMAD.U32 R5, RZ, RZ, UR7 ;  /* 0x00000007ff057e24 */ /* 0x000fe2000f8e00ff */
[----:B------:R-:W-:Y:S01]  /*192b0*/  IADD3 R15, P2, R8, 0x1000, RZ ;  /* 0x00001000080f7810 */ /* 0x000fe20007f5e0ff */
[----:B------:R-:W-:Y:S01]  /*192c0*/  IMAD.U32 R4, RZ, RZ, UR6 ;  /* 0x00000006ff047e24 */ /* 0x000fe2000f8e00ff */
[----:B------:R-:W-:Y:S01]  /*192d0*/  UIADD3 UR8, UR7, UR8, URZ ;  /* 0x0000000807087290 */ /* 0x000fe2000fffe03f */
[----:B------:R-:W-:Y:S01]  /*192e0*/  IMAD R11, R3, R12, R14 ;  /* 0x0000000c030b7224 */ /* 0x000fe200078e020e */
[----:B------:R-:W-:Y:S01]  /*192f0*/  ULDC.64 UR10, c[0x0][0xaa0] ;  /* 0x0002a800000a7ab9 */ /* 0x000fe20000000a00 */
[----:B------:R-:W-:Y:S01]  /*19300*/  ULDC.64 UR6, c[0x0][0xb98] ;  /* 0x0002e60000067ab9 */ /* 0x000fe20000000a00 */
[----:B-----5:R-:W-:Y:S01]  /*19310*/  IMAD R67, R6, R3, RZ ;  /* 0x0000000306437224 */ /* 0x020fe200078e02ff */
[C---:B------:R-:W-:Y:S01]  /*19320*/  IADD3 R25, P5, R8.reuse, 0x3000, RZ ;  /* 0x0000300008197810 */ /* 0x040fe20007fbe0ff */
[----:B------:R-:W-:Y:S01]  /*19330*/  IMAD.U32 R5, RZ, RZ, UR8 ;  /* 0x00000008ff057e24 */ /* 0x000fe2000f8e00ff */
[----:B------:R-:W-:Y:S01]  /*19340*/  IADD3 R33, P4, R8, 0x4000, RZ ;  /* 0x0000400008217810 */ /* 0x000fe20007f9e0ff */
[----:B------:R-:W-:Y:S01]  /*19350*/  IMAD R10, R28, UR6, RZ ;  /* 0x000000061c0a7c24 */ /* 0x000fe2000f8e02ff */
[----:B------:R-:W-:Y:S01]  /*19360*/  IADD3 R41, P3, R8, 0x6000, RZ ;  /* 0x0000600008297810 */ /* 0x000fe20007f7e0ff */
[----:B------:R-:W-:Y:S01]  /*19370*/  IMAD.WIDE.U32 R4, R65, UR6, R4 ;  /* 0x0000000641047c25 */ /* 0x000fe2000f8e0004 */
[----:B------:R-:W-:Y:S01]  /*19380*/  UIMAD UR8, UR9, UR10, URZ ;  /* 0x0000000a090872a4 */ /* 0x000fe2000f8e023f */
[----:B------:R-:W-:-:S02]  /*19390*/  LOP3.LUT R24, R25, 0x380, RZ, 0xc0, !PT ;  /* 0x0000038019187812 */ /* 0x000fc400078ec0ff */
[----:B------:R-:W-:Y:S01]  /*193a0*/  IMAD R10, R65, UR7, R10 ;  /* 0x00000007410a7c24 */ /* 0x000fe2000f8e020a */
[----:B------:R-:W-:Y:S01]  /*193b0*/  IADD3 R4, P0, R7, R4, RZ ;  /* 0x0000000407047210 */ /* 0x000fe20007f1e0ff */
[----:B------:R-:W-:Y:S01]  /*193c0*/  ULDC.64 UR6, c[0x0][0xb88] ;  /* 0x0002e20000067ab9 */ /* 0x000fe20000000a00 */
[----:B------:R-:W-:Y:S02]  /*193d0*/  SHF.R.S32.HI R7, RZ, 0x1f, R11 ;  /* 0x0000001fff077819 */ /* 0x000fe4000001140b */
[----:B------:R-:W-:Y:S02]  /*193e0*/  IADD3.X R5, R13, R5, R10, P0, !PT ;  /* 0x000000050d057210 */ /* 0x000fe400007fe40a */
[----:B------:R-:W-:Y:S01]  /*193f0*/  LOP3.LUT R10, R15, 0x380, RZ, 0xc0, !PT ;  /* 0x000003800f0a7812 */ /* 0x000fe200078ec0ff */
[----:B------:R-:W-:Y:S01]  /*19400*/  IMAD R14, R7, UR6, RZ ;  /* 0x00000006070e7c24 */ /* 0x000fe2000f8e02ff */
[----:B------:R-:W-:Y:S01]  /*19410*/  IADD3 R13, P6, R8, 0x2000, RZ ;  /* 0x00002000080d7810 */ /* 0x000fe20007fde0ff */
[----:B------:R-:W-:Y:S01]  /*19420*/  IMAD.WIDE.U32 R4, R11, UR6, R4 ;  /* 0x000000060b047c25 */ /* 0x000fe2000f8e0004 */
[----:B------:R-:W-:Y:S01]  /*19430*/  SHF.R.U64 R10, R10, 0x3, RZ ;  /* 0x000000030a0a7819 */ /* 0x000fe200000012ff */
[----:B------:R-:W-:Y:S01]  /*19440*/  UIMAD UR8, UR4, UR11, UR8 ;  /* 0x0000000b040872a4 */ /* 0x000fe2000f8e0208 */
[----:B------:R-:W-:Y:S01]  /*19450*/  LOP3.LUT R12, R13, 0x380, RZ, 0xc0, !PT ;  /* 0x000003800d0c7812 */ /* 0x000fe200078ec0ff */
[----:B------:R-:W-:Y:S01]  /*19460*/  IMAD R7, R11, UR7, R14 ;  /* 0x000000070b077c24 */ /* 0x000fe2000f8e020e */
[----:B------:R-:W-:Y:S01]  /*19470*/  ULDC.64 UR6, c[0x0][0xb50] ;  /* 0x0002d40000067ab9 */ /* 0x000fe20000000a00 */
[----:B------:R-:W-:Y:S01]  /*19480*/  LOP3.LUT R10, R10, R15, RZ, 0x3c, !PT ;  /* 0x0000000f0a0a7212 */ /* 0x000fe200078e3cff */
[----:B------:R-:W-:Y:S01]  /*19490*/  IMAD.X R11, RZ, RZ, R9, P2 ;  /* 0x000000ffff0b7224 */ /* 0x000fe200010e0609 */
[----:B------:R-:W-:Y:S01]  /*194a0*/  LEA R14, P0, R4, UR6, 0x2 ;  /* 0x00000006040e7c11 */ /* 0x000fe2000f8010ff */
[----:B------:R-:W-:Y:S01]  /*194b0*/  IMAD.IADD R5, R5, 0x1, R7 ;  /* 0x0000000105057824 */ /* 0x000fe200078e0207 */
[----:B------:R-:W-:-:S02]  /*194c0*/  IADD3 R45, P2, R8, 0x7000, RZ ;  /* 0x00007000082d7810 */ /* 0x000fc40007f5e0ff */
[----:B------:R-:W-:Y:S01]  /*194d0*/  LOP3.LUT R32, R33, 0x380, RZ, 0xc0, !PT ;  /* 0x0000038021207812 */ /* 0x000fe200078ec0ff */
[----:B------:R-:W-:Y:S01]  /*194e0*/  SHFL.IDX PT, R20, R14, 0x1, 0x1c1f ;  /* 0x003c1f000e147f89 */ /* 0x000fe200000e0000 */
[----:B------:R-:W-:Y:S02]  /*194f0*/  LEA.HI.X R15, R4, UR7, R5, 0x2, P0 ;  /* 0x00000007040f7c11 */ /* 0x000fe400080f1405 */
[----:B------:R-:W-:Y:S02]  /*19500*/  IADD3 R37, P0, R8, 0x5000, RZ ;  /* 0x0000500008257810 */ /* 0x000fe40007f1e0ff */
[----:B------:R-:W-:Y:S01]  /*19510*/  LOP3.LUT R44, R45, 0x380, RZ, 0xc0, !PT ;  /* 0x000003802d2c7812 */ /* 0x000fe200078ec0ff */
[----:B------:R-:W-:Y:S01]  /*19520*/  SHFL.IDX PT, R17, R15, RZ, 0x1c1f ;  /* 0x001c1fff0f117589 */ /* 0x000fe200000e0000 */
[----:B------:R-:W-:Y:S02]  /*19530*/  LOP3.LUT R36, R37, 0x380, RZ, 0xc0, !PT ;  /* 0x0000038025247812 */ /* 0x000fe400078ec0ff */
[----:B------:R-:W-:Y:S01]  /*19540*/  SHF.R.U64 R44, R44, 0x3, RZ ;  /* 0x000000032c2c7819 */ /* 0x000fe200000012ff */
[----:B------:R-:W-:Y:S01]  /*19550*/  SHFL.IDX PT, R21, R15, 0x1, 0x1c1f ;  /* 0x003c1f000f157f89 */ /* 0x000fe200000e0000 */
[----:B------:R-:W-:-:S02]  /*19560*/  SHF.R.U64 R36, R36, 0x3, RZ ;  /* 0x0000000324247819 */ /* 0x000fc400000012ff */
[----:B------:R-:W-:Y:S01]  /*19570*/  LOP3.LUT R44, R44, R45, RZ, 0x3c, !PT ;  /* 0x0000002d2c2c7212 */ /* 0x000fe200078e3cff */
[--C-:B------:R-:W-:Y:S01]  /*19580*/  IMAD.X R45, RZ, RZ, R9.reuse, P2 ;  /* 0x000000ffff2d7224 */ /* 0x100fe200010e0609 */
[----:B------:R-:W-:Y:S01]  /*19590*/  LOP3.LUT R36, R36, R37, RZ, 0x3c, !PT ;  /* 0x0000002524247212 */ /* 0x000fe200078e3cff */
[----:B------:R-:W-:Y:S01]  /*195a0*/  IMAD.X R37, RZ, RZ, R9, P0 ;  /* 0x000000ffff257224 */ /* 0x000fe200000e0609 */
[----:B------:R-:W-:Y:S01]  /*195b0*/  UIMAD.WIDE.U32 UR6, UR4, UR10, URZ ;  /* 0x0000000a040672a5 */ /* 0x000fe2000f8e003f */
[----:B------:R-:W-:Y:S02]  /*195c0*/  LOP3.LUT R40, R41, 0x380, RZ, 0xc0, !PT ;  /* 0x0000038029287812 */ /* 0x000fe400078ec0ff */
[----:B------:R-:W-:Y:S01]  /*195d0*/  ULDC.64 UR10, c[0x0][0xae8] ;  /* 0x0002ba00000a7ab9 */ /* 0x000fe20000000a00 */
[----:B------:R-:W-:Y:S01]  /*195e0*/  UIADD3 UR7, UR7, UR8, URZ ;  /* 0x0000000807077290 */ /* 0x000fe2000fffe03f */
[----:B------:R-:W-:Y:S01]  /*195f0*/  SHF.R.U64 R12, R12, 0x3, RZ ;  /* 0x000000030c0c7819 */ /* 0x000fe200000012ff */
[----:B------:R-:W-:Y:S01]  /*19600*/  UIMAD UR4, UR14, UR10, URZ ;  /* 0x0000000a0e0472a4 */ /* 0x000fe2000f8e023f */
[----:B------:R-:W-:-:S02]  /*19610*/  SHF.R.U64 R24, R24, 0x3, RZ ;  /* 0x0000000318187819 */ /* 0x000fc400000012ff */
[----:B------:R-:W-:Y:S02]  /*19620*/  SHF.R.U64 R32, R32, 0x3, RZ ;  /* 0x0000000320207819 */ /* 0x000fe400000012ff */
[----:B------:R-:W-:Y:S01]  /*19630*/  SHF.R.U64 R40, R40, 0x3, RZ ;  /* 0x0000000328287819 */ /* 0x000fe200000012ff */
[----:B------:R-:W-:Y:S01]  /*19640*/  UIMAD UR4, UR15, UR11, UR4 ;  /* 0x0000000b0f0472a4 */ /* 0x000fe2000f8e0204 */
[----:B------:R-:W-:Y:S01]  /*19650*/  LOP3.LUT R12, R12, R13, RZ, 0x3c, !PT ;  /* 0x0000000d0c0c7212 */ /* 0x000fe200078e3cff */
[----:B------:R-:W-:Y:S01]  /*19660*/  UIMAD.WIDE.U32 UR6, UR15, UR10, UR6 ;  /* 0x0000000a0f0672a5 */ /* 0x000fe2000f8e0006 */
[----:B------:R-:W-:Y:S01]  /*19670*/  LOP3.LUT R24, R24, R25, RZ, 0x3c, !PT ;  /* 0x0000001918187212 */ /* 0x000fe200078e3cff */
[--C-:B------:R-:W-:Y:S01]  /*19680*/  IMAD.X R13, RZ, RZ, R9.reuse, P6 ;  /* 0x000000ffff0d7224 */ /* 0x100fe200030e0609 */
[----:B------:R-:W-:Y:S01]  /*19690*/  LOP3.LUT R32, R32, R33, RZ, 0x3c, !PT ;  /* 0x0000002120207212 */ /* 0x000fe200078e3cff */
[--C-:B------:R-:W-:Y:S01]  /*196a0*/  IMAD.X R25, RZ, RZ, R9.reuse, P5 ;  /* 0x000000ffff197224 */ /* 0x100fe200028e0609 */
[----:B------:R-:W-:Y:S01]  /*196b0*/  LOP3.LUT R40, R40, R41, RZ, 0x3c, !PT ;  /* 0x0000002928287212 */ /* 0x000fe200078e3cff */
[--C-:B------:R-:W-:Y:S01]  /*196c0*/  IMAD.X R33, RZ, RZ, R9.reuse, P4 ;  /* 0x000000ffff217224 */ /* 0x100fe200020e0609 */
[C---:B------:R-:W-:Y:S01]  /*196d0*/  IADD3 R49, P6, R8.reuse, 0x8000, RZ ;  /* 0x0000800008317810 */ /* 0x040fe20007fde0ff */
[----:B------:R-:W-:Y:S01]  /*196e0*/  IMAD.X R41, RZ, RZ, R9, P3 ;  /* 0x000000ffff297224 */ /* 0x000fe200018e0609 */
[C---:B------:R-:W-:Y:S01]  /*196f0*/  IADD3 R53, P5, R8.reuse, 0x9000, RZ ;  /* 0x0000900008357810 */ /* 0x040fe20007fbe0ff */
[----:B------:R-:W-:Y:S01]  /*19700*/  UIADD3 UR4, UR7, UR4, URZ ;  /* 0x0000000407047290 */ /* 0x000fe2000fffe03f */
[----:B------:R-:W-:-:S02]  /*19710*/  IADD3 R57, P4, R8, 0xa000, RZ ;  /* 0x0000a00008397810 */ /* 0x000fc40007f9e0ff */
[C---:B------:R-:W-:Y:S02]  /*19720*/  IADD3 R7, P3, R8.reuse, 0xb000, RZ ;  /* 0x0000b00008077810 */ /* 0x040fe40007f7e0ff */
[----:B------:R-:W-:Y:S02]  /*19730*/  LOP3.LUT R48, R49, 0x380, RZ, 0xc0, !PT ;  /* 0x0000038031307812 */ /* 0x000fe400078ec0ff */
[----:B------:R-:W-:Y:S01]  /*19740*/  LOP3.LUT R52, R53, 0x380, RZ, 0xc0, !PT ;  /* 0x0000038035347812 */ /* 0x000fe200078ec0ff */
[----:B------:R-:W-:Y:S01]  /*19750*/  IMAD.X R61, RZ, RZ, R9, P3 ;  /* 0x000000ffff3d7224 */ /* 0x000fe200018e0609 */
[----:B------:R-:W-:Y:S02]  /*19760*/  LOP3.LUT R56, R57, 0x380, RZ, 0xc0, !PT ;  /* 0x0000038039387812 */ /* 0x000fe400078ec0ff */
[----:B------:R-:W-:Y:S02]  /*19770*/  LOP3.LUT R5, R8, 0x380, RZ, 0xc0, !PT ;  /* 0x0000038008057812 */ /* 0x000fe400078ec0ff */
[----:B------:R-:W-:-:S02]  /*19780*/  LOP3.LUT R6, R7, 0x380, RZ, 0xc0, !PT ;  /* 0x0000038007067812 */ /* 0x000fc400078ec0ff */
[----:B------:R-:W-:Y:S02]  /*19790*/  SHF.R.U64 R48, R48, 0x3, RZ ;  /* 0x0000000330307819 */ /* 0x000fe400000012ff */
[----:B------:R-:W-:Y:S02]  /*197a0*/  SHF.R.U64 R52, R52, 0x3, RZ ;  /* 0x0000000334347819 */ /* 0x000fe400000012ff */
        /* <DEDUP_REMOVED lines=8> */
[----:B------:R-:W-:Y:S01]  /*19830*/  IMAD.X R57, RZ, RZ, R9, P4 ;  /* 0x000000ffff397224 */ /* 0x000fe200020e0609 */
[----:B------:R-:W-:Y:S01]  /*19840*/  LOP3.LUT R60, R6, R7, RZ, 0x3c, !PT ;  /* 0x00000007063c7212 */ /* 0x000fe200078e3cff */
[----:B------:R-:W-:Y:S01]  /*19850*/  VIADD R30, R215, UR60 ;  /* 0x0000003cd71e7c36 */ /* 0x000fe20008000000 */
[----:B------:R-:W-:Y:S01]  /*19860*/  BSSY B1, `(.L_x_5024) ;  /* 0x0000054000017945 */ /* 0x000fe20003800000 */
[----:B--2---:R-:W-:-:S02]  /*19870*/  VIADD R26, R16, UR60 ;  /* 0x0000003c101a7c36 */ /* 0x004fc40008000000 */
[----:B------:R-:W1:Y:S01]  /*19880*/  SHFL.IDX PT, R16, R14, RZ, 0x1c1f ;  /* 0x001c1fff0e107589 */ /* 0x000e6200000e0000 */
[----:B---3--:R-:W-:Y:S01]  /*19890*/  LOP3.LUT P0, RZ, R27, 0x3, RZ, 0xc0, !PT ;  /* 0x000000031bff7812 */ /* 0x008fe2000780c0ff */
[----:B------:R-:W-:-:S03]  /*198a0*/  VIADD R4, R26, 0x8 ;  /* 0x000000081a047836 */ /* 0x000fc60000000000 */
[-C--:B------:R-:W-:Y:S02]  /*198b0*/  ISETP.GE.OR P2, PT, R26, R67.reuse, P0 ;  /* 0x000000431a00720c */ /* 0x080fe40000746670 */
[----:B------:R-:W-:Y:S02]  /*198c0*/  ISETP.GE.OR P0, PT, R4, R67, P0 ;  /* 0x000000430400720c */ /* 0x000fe40000706670 */
[----:B------:R-:W-:Y:S01]  /*198d0*/  LOP3.LUT R4, R5, R8, RZ, 0x3c, !PT ;  /* 0x0000000805047212 */ /* 0x000fe200078e3cff */
[----:B------:R-:W-:-:S08]  /*198e0*/  IMAD.MOV.U32 R5, RZ, RZ, R9 ;  /* 0x000000ffff057224 */ /* 0x000fd000078e0009 */
[----:B-1----:R1:W-:Y:S04]  /*198f0*/  @!P2 ST.E desc[UR38][R16.64], R0 ;  /* 0x000000001000a985 */ /* 0x0023e8000c101926 */
[----:B------:R2:W-:Y:S04]  /*19900*/  @!P0 ST.E desc[UR38][R20.64], R2 ;  /* 0x0000000214008985 */ /* 0x0005e8000c101926 */
[----:B------:R-:W5:Y:S01]  /*19910*/  LD.E.128 R4, desc[UR38][R4.64] ;  /* 0x0000002604047980 */ /* 0x000f62000c101d00 */
[----:B-1----:R-:W1:Y:S01]  /*19920*/  @P1 LDC R17, c[0x0][0xbec] ;  /* 0x0002fb00ff111b82 */ /* 0x002e620000000800 */
[----:B------:R-:W-:-:S02]  /*19930*/  IMAD R0, R226, 0x20, R215 ;  /* 0x00000020e2007824 */ /* 0x000fc400078e02d7 */
[----:B------:R-:W5:Y:S02]  /*19940*/  LD.E.128 R8, desc[UR38][R10.64] ;  /* 0x000000260a087980 */ /* 0x000f64000c101d00 */
[----:B--2---:R-:W-:Y:S02]  /*19950*/  VIADD R20, R0, UR60 ;  /* 0x0000003c00147c36 */ /* 0x004fe40008000000 */
[----:B------:R-:W5:Y:S01]  /*19960*/  LD.E.128 R12, desc[UR38][R12.64] ;  /* 0x000000260c0c7980 */ /* 0x000f62000c101d00 */
[----:B------:R-:W-:Y:S02]  /*19970*/  IMAD.U32 R16, RZ, RZ, UR6 ;  /* 0x00000006ff107e24 */ /* 0x000fe4000f8e00ff */
[----:B------:R-:W-:Y:S01]  /*19980*/  IMAD.MOV.U32 R21, RZ, RZ, R20 ;  /* 0x000000ffff157224 */ /* 0x000fe200078e0014 */
[----:B------:R-:W5:Y:S04]  /*19990*/  LD.E.128 R24, desc[UR38][R24.64] ;  /* 0x0000002618187980 */ /* 0x000f68000c101d00 */
[----:B------:R-:W5:Y:S04]  /*199a0*/  LD.E.128 R32, desc[UR38][R32.64] ;  /* 0x0000002620207980 */ /* 0x000f68000c101d00 */
[----:B------:R-:W5:Y:S04]  /*199b0*/  LD.E.128 R36, desc[UR38][R36.64] ;  /* 0x0000002624247980 */ /* 0x000f68000c101d00 */
[----:B------:R-:W5:Y:S01]  /*199c0*/  LD.E.128 R40, desc[UR38][R40.64] ;  /* 0x0000002628287980 */ /* 0x000f62000c101d00 */
[----:B-1----:R-:W-:-:S03]  /*199d0*/  @P1 IMAD.HI.U32 R0, R20, R17, RZ ;  /* 0x0000001114001227 */ /* 0x002fc600078e00ff */
[----:B------:R-:W5:Y:S01]  /*199e0*/  LD.E.128 R44, desc[UR38][R44.64] ;  /* 0x000000262c2c7980 */ /* 0x000f62000c101d00 */
[----:B------:R-:W-:Y:S01]  /*199f0*/  IMAD.U32 R17, RZ, RZ, UR7 ;  /* 0x00000007ff117e24 */ /* 0x000fe2000f8e00ff */
[----:B------:R-:W-:Y:S01]  /*19a00*/  ULDC.64 UR6, c[0x0][0xaf0] ;  /* 0x0002bc0000067ab9 */ /* 0x000fe20000000a00 */
[----:B------:R-:W-:Y:S01]  /*19a10*/  IMAD.U32 R17, RZ, RZ, UR4 ;  /* 0x00000004ff117e24 */ /* 0x000fe2000f8e00ff */
[----:B0-----:R-:W-:Y:S01]  /*19a20*/  @P1 SHF.R.U32.HI R21, RZ, R29, R0 ;  /* 0x0000001dff151219 */ /* 0x001fe20000011600 */
[----:B------:R-:W-:Y:S01]  /*19a30*/  IMAD R2, R28, UR6, RZ ;  /* 0x000000061c027c24 */ /* 0x000fe2000f8e02ff */
[----:B------:R-:W5:Y:S01]  /*19a40*/  LD.E.128 R48, desc[UR38][R48.64] ;  /* 0x0000002630307980 */ /* 0x000f62000c101d00 */
[C---:B------:R-:W-:Y:S01]  /*19a50*/  IMAD.WIDE.U32 R16, R65.reuse, UR6, R16 ;  /* 0x0000000641107c25 */ /* 0x040fe2000f8e0010 */
[--C-:B------:R-:W-:Y:S02]  /*19a60*/  SHF.R.S32.HI R0, RZ, 0x1f, R21.reuse ;  /* 0x0000001fff007819 */ /* 0x100fe40000011415 */
[----:B------:R-:W5:Y:S01]  /*19a70*/  LD.E.128 R52, desc[UR38][R52.64] ;  /* 0x0000002634347980 */ /* 0x000f62000c101d00 */
[----:B------:R-:W-:Y:S01]  /*19a80*/  IMAD R29, R65, UR7, R2 ;  /* 0x00000007411d7c24 */ /* 0x000fe2000f8e0202 */
[----:B------:R-:W-:Y:S01]  /*19a90*/  ULDC.64 UR6, c[0x0][0xae0] ;  /* 0x0002b80000067ab9 */ /* 0x000fe20000000a00 */
[----:B------:R-:W-:Y:S01]  /*19aa0*/  IMAD.MOV R2, RZ, RZ, -R21 ;  /* 0x000000ffff027224 */ /* 0x000fe200078e0a15 */
[----:B------:R-:W5:Y:S01]  /*19ab0*/  LD.E.128 R56, desc[UR38][R56.64] ;  /* 0x0000002638387980 */ /* 0x000f62000c101d00 */
[----:B------:R-:W-:-:S02]  /*19ac0*/  IMAD.IADD R17, R17, 0x1, R29 ;  /* 0x0000000111117824 */ /* 0x000fc400078e021d */
[----:B------:R-:W-:Y:S01]  /*19ad0*/  IMAD R0, R0, UR6, RZ ;  /* 0x0000000600007c24 */ /* 0x000fe2000f8e02ff */
[----:B------:R-:W5:Y:S01]  /*19ae0*/  LD.E.128 R60, desc[UR38][R60.64] ;  /* 0x000000263c3c7980 */ /* 0x000f62000c101d00 */
[----:B------:R-:W-:Y:S01]  /*19af0*/  IMAD R29, R3, R2, R20 ;  /* 0x00000002031d7224 */ /* 0x000fe200078e0214 */
[----:B------:R-:W-:Y:S01]  /*19b00*/  UIADD3 UR4, UR41, 0x30820, URZ ;  /* 0x0003082029047890 */ /* 0x000fe2000fffe03f */
        /* <DEDUP_REMOVED lines=9> */
[----:B------:R-:W-:Y:S01]  /*19ba0*/  ULDC.64 UR6, c[0x0][0xad8] ;  /* 0x0002b60000067ab9 */ /* 0x000fe20000000a00 */
[----:B------:R-:W-:Y:S01]  /*19bb0*/  ISETP.GE.AND P2, PT, R30, R67, PT ;  /* 0x000000431e00720c */ /* 0x000fe20003f46270 */
[----:B------:R-:W-:Y:S01]  /*19bc0*/  IMAD.IADD R3, R3, 0x1, R65 ;  /* 0x0000000103037824 */ /* 0x000fe200078e0241 */
[----:B------:R-:W-:Y:S01]  /*19bd0*/  UPRMT UR4, URZ, 0x654, UR4 ;  /* 0x000006543f047896 */ /* 0x000fe20008000004 */
[----:B------:R-:W-:-:S02]  /*19be0*/  IMAD R16, R0, UR6, RZ ;  /* 0x0000000600107c24 */ /* 0x000fc4000f8e02ff */
[----:B------:R-:W-:-:S04]  /*19bf0*/  IMAD.WIDE.U32 R2, R29, UR6, R2 ;  /* 0x000000061d027c25 */ /* 0x000fc8000f8e0002 */
[----:B------:R-:W-:Y:S01]  /*19c00*/  IMAD R17, R29, UR7, R16 ;  /* 0x000000071d117c24 */ /* 0x000fe2000f8e0210 */
[----:B------:R-:W-:Y:S01]  /*19c10*/  ULDC.64 UR6, c[0x0][0xa80] ;  /* 0x0002a00000067ab9 */ /* 0x000fe20000000a00 */
[----:B------:R-:W-:Y:S01]  /*19c20*/  VIADD R0, R30, 0x20 ;  /* 0x000000201e007836 */ /* 0x000fe20000000000 */
[----:B------:R-:W-:Y:S01]  /*19c30*/  LEA R28, P3, R2, UR6, 0x1 ;  /* 0x00000006021c7c11 */ /* 0x000fe2000f8608ff */
[----:B------:R-:W-:-:S03]  /*19c40*/  IMAD.IADD R3, R3, 0x1, R17 ;  /* 0x0000000103037824 */ /* 0x000fc600078e0211 */
[-C--:B------:R-:W-:Y:S01]  /*19c50*/  ISETP.GE.AND P1, PT, R0, R67.reuse, PT ;  /* 0x000000430000720c */ /* 0x080fe20003f26270 */
[----:B------:R-:W-:Y:S01]  /*19c60*/  VIADD R0, R30, 0x40 ;  /* 0x000000401e007836 */ /* 0x000fe20000000000 */
[----:B------:R-:W-:Y:S01]  /*19c70*/  LEA.HI.X R29, R2, UR7, R3, 0x1, P3 ;  /* 0x00000007021d7c11 */ /* 0x000fe200098f0c03 */
[----:B0-----:R0:W1:Y:S01]  /*19c80*/  SHFL.IDX PT, R20, R28, RZ, 0x181f ;  /* 0x00181fff1c147589 */ /* 0x00106200000e0000 */
[----:B------:R-:W-:Y:S02]  /*19c90*/  SYNCS.ARRIVE.TRANS64.RED.A1T0 RZ, [UR4], RZ ;  /* 0x000000ffffff79a7 */ /* 0x000fe40008100404 */
        /* <DEDUP_REMOVED lines=12> */
[----:B-----5:R3:W-:Y:S01]  /*19d60*/  @!P4 ST.E.128 desc[UR38][R2.64], R4 ;  /* 0x000000040200c985 */ /* 0x0207e2000c101d26 */
[----:B------:R-:W-:-:S03]  /*19d70*/  @!P2 LEA.HI.X R21, R201, R0, R208, 0x1, P6 ;  /* 0x00000000c915a211 */ /* 0x000fc600030f0cd0 */
[----:B------:R3:W-:Y:S04]  /*19d80*/  @!P3 ST.E.128 desc[UR38][R16.64], R32 ;  /* 0x000000201000b985 */ /* 0x0007e8000c101d26 */
[----:B------:R3:W-:Y:S02]  /*19d90*/  @!P2 ST.E.128 desc[UR38][R20.64], R48 ;  /* 0x000000301400a985 */ /* 0x0007e4000c101d26 */
.L_x_5025:
[----:B------:R-:W-:Y:S05]  /*19da0*/  BSYNC B1 ;  /* 0x0000000000017941 */ /* 0x000fea0003800000 */
.L_x_5024:
        /* <DEDUP_REMOVED lines=17> */
.L_x_5027:
[----:B------:R-:W-:Y:S05]  /*19ec0*/  BSYNC B1 ;  /* 0x0000000000017941 */ /* 0x000fea0003800000 */
.L_x_5026:
        /* <DEDUP_REMOVED lines=17> */
.L_x_5029:
[----:B------:R-:W-:Y:S05]  /*19fe0*/  BSYNC B1 ;  /* 0x0000000000017941 */ /* 0x000fea0003800000 */
.L_x_5028:
        /* <DEDUP_REMOVED lines=8> */
[CC--:B--2---:R-:W-:Y:S02]  /*1a070*/  @!P2 LEA R2, P0, R197.reuse, R28.reuse, 0x1 ;  /* 0x0000001cc502a211 */ /* 0x0c4fe400078008ff */
[C---:B------:R-:W-:Y:S02]  /*1a080*/  @!P3 LEA R4, P1, R200.reuse, R28, 0x1 ;  /* 0x0000001cc804b211 */ /* 0x040fe400078208ff */
        /* <DEDUP_REMOVED lines=10> */
.L_x_5022:
[----:B------:R-:W1:Y:S08]  /*1a130*/  LDC.64 R4, c[0x0][0xc00] ;  /* 0x00030000ff047b82 */ /* 0x000e700000000a00 */
[----:B------:R-:W2:Y:S01]  /*1a140*/  LDC.64 R2, c[0x0][0xc00] ;  /* 0x00030000ff027b82 */ /* 0x000ea20000000a00 */
[----:B------:R-:W-:-:S07]  /*1a150*/  ULDC UR4, c[0x0][0xa88] ;  /* 0x0002a20000047ab9 */ /* 0x000fce0000000800 */
[----:B------:R-:W4:Y:S01]  /*1a160*/  LDC R13, c[0x0][0xbe8] ;  /* 0x0002fa00ff0d7b82 */ /* 0x000f220000000800 */
[----:B-1----:R-:W-:-:S04]  /*1a170*/  ISETP.NE.U32.AND P0, PT, R4, RZ, PT ;  /* 0x000000ff0400720c */ /* 0x002fc80003f05070 */
[----:B------:R-:W-:-:S03]  /*1a180*/  ISETP.NE.AND.EX P0, PT, R5, RZ, PT, P0 ;  /* 0x000000ff0500720c */ /* 0x000fc60003f05300 */
[----:B------:R-:W1:Y:S01]  /*1a190*/  LDC.64 R4, c[0x0][0xc08] ;  /* 0x00030200ff047b82 */ /* 0x000e620000000a00 */
[----:B--2---:R-:W-:-:S04]  /*1a1a0*/  IMAD.WIDE R2, R207, 0x4, R2 ;  /* 0x00000004cf027825 */ /* 0x004fc800078e0202 */
[----:B------:R-:W-:-:S05]  /*1a1b0*/  IMAD.U32 R0, RZ, RZ, UR4 ;  /* 0x00000004ff007e24 */ /* 0x000fca000f8e00ff */
[----:B------:R-:W2:Y:S01]  /*1a1c0*/  @P0 LDG.E R6, desc[UR38][R2.64] ;  /* 0x0000002602060981 */ /* 0x000ea2000c1e1900 */
[----:B-1----:R-:W-:-:S04]  /*1a1d0*/  ISETP.NE.U32.AND P1, PT, R4, RZ, PT ;  /* 0x000000ff0400720c */ /* 0x002fc80003f25070 */
[----:B------:R-:W-:-:S13]  /*1a1e0*/  ISETP.NE.AND.EX P1, PT, R5, RZ, PT, P1 ;  /* 0x000000ff0500720c */ /* 0x000fda0003f25310 */
[----:B------:R-:W1:Y:S02]  /*1a1f0*/  @P1 LDC.64 R4, c[0x0][0xc08] ;  /* 0x00030200ff041b82 */ /* 0x000e640000000a00 */
[----:B-1----:R-:W-:-:S05]  /*1a200*/  @P1 IMAD.WIDE R4, R207, 0x4, R4 ;  /* 0x00000004cf041825 */ /* 0x002fca00078e0204 */
[----:B------:R1:W5:Y:S01]  /*1a210*/  @P1 LDG.E R0, desc[UR38][R4.64] ;  /* 0x0000002604001981 */ /* 0x000362000c1e1900 */
[----:B----4-:R-:W-:Y:S01]  /*1a220*/  ISETP.NE.AND P2, PT, R13, 0x1, PT ;  /* 0x000000010d00780c */ /* 0x010fe20003f45270 */
[----:B------:R-:W-:Y:S01]  /*1a230*/  UMOV UR4, URZ ;  /* 0x0000003f00047c82 */ /* 0x000fe20008000000 */
[----:B------:R-:W-:-:S11]  /*1a240*/  ISETP.GE.AND P3, PT, R192, 0x80, PT ;  /* 0x00000080c000780c */ /* 0x000fd60003f66270 */
[----:B------:R-:W4:Y:S01]  /*1a250*/  @P2 LDC R10, c[0x0][0xbec] ;  /* 0x0002fb00ff0a2b82 */ /* 0x000f220000000800 */
[----:B--2---:R-:W-:Y:S02]  /*1a260*/  @P0 R2UR UR4, R6 ;  /* 0x00000000060402ca */ /* 0x004fe400000e0000 */
[----:B------:R-:W-:Y:S01]  /*1a270*/  SHF.R.S32.HI R6, RZ, 0x1f, R207 ;  /* 0x0000001fff067819 */ /* 0x000fe200000114cf */
[----:B-1--4-:R-:W-:-:S12]  /*1a280*/  @P1 BRA `(.L_x_5031) ;  /* 0x0000000000101947 */ /* 0x012fd80003800000 */
[----:B------:R-:W-:Y:S05]  /*1a290*/  @!P0 BRA `(.L_x_5031) ;  /* 0x00000000000c8947 */ /* 0x000fea0003800000 */
[----:B------:R-:W2:Y:S04]  /*1a2a0*/  LDG.E R5, desc[UR38][R2.64] ;  /* 0x0000002602057981 */ /* 0x000ea8000c1e1900 */
[----:B-----5:R-:W2:Y:S02]  /*1a2b0*/  LDG.E R0, desc[UR38][R2.64+0x4] ;  /* 0x0000042602007981 */ /* 0x020ea4000c1e1900 */
[----:B--2---:R-:W-:-:S07]  /*1a2c0*/  IMAD.IADD R0, R0, 0x1, -R5 ;  /* 0x0000000100007824 */ /* 0x004fce00078e0a05 */
.L_x_5031:
[----:B------:R-:W-:Y:S01]  /*1a2d0*/  R2UR UR6, R211 ;  /* 0x00000000d30672ca */ /* 0x000fe200000e0000 */
[----:B------:R-:W-:Y:S01]  /*1a2e0*/  USHF.R.S32.HI UR9, URZ, 0x1f, UR4 ;  /* 0x0000001f3f097899 */ /* 0x000fe20008011404 */
[----:B------:R-:W-:Y:S01]  /*1a2f0*/  BSSY B1, `(.L_x_5032) ;  /* 0x0000031000017945 */ /* 0x000fe20003800000 */
[----:B------:R-:W-:Y:S02]  /*1a300*/  SEL R11, R207, RZ, !P0 ;  /* 0x000000ffcf0b7207 */ /* 0x000fe40004000000 */
[----:B------:R-:W-:-:S08]  /*1a310*/  SEL R8, R6, RZ, !P0 ;  /* 0x000000ff06087207 */ /* 0x000fd00004000000 */
[----:B------:R-:W-:Y:S01]  /*1a320*/  USHF.R.S32.HI UR10, URZ, 0x1f, UR6 ;  /* 0x0000001f3f0a7899 */ /* 0x000fe20008011406 */
[----:B------:R-:W-:Y:S11]  /*1a330*/  @P3 BRA `(.L_x_5033) ;  /* 0x0000000000b03947 */ /* 0x000ff60003800000 */
[----:B------:R-:W1:Y:S01]  /*1a340*/  S2R R3, SR_TID.X ;  /* 0x0000000000037919 */ /* 0x000e620000002100 */
[----:B------:R-:W2:Y:S01]  /*1a350*/  LDC R9, c[0x0][0xbe8] ;  /* 0x0002fa00ff097b82 */ /* 0x000ea20000000800 */
[----:B------:R-:W-:Y:S02]  /*1a360*/  IMAD.U32 R4, RZ, RZ, UR60 ;  /* 0x0000003cff047e24 */ /* 0x000fe4000f8e00ff */
[----:B--2--5:R-:W-:-:S03]  /*1a370*/  IMAD R2, R0, R9, RZ ;  /* 0x0000000900027224 */ /* 0x024fc600078e02ff */
[----:B-1----:R-:W-:-:S04]  /*1a380*/  IADD3 R4, R4, -0x80, R3 ;  /* 0xffffff8004047810 */ /* 0x002fc80007ffe003 */
        /* <DEDUP_REMOVED lines=9> */
[----:B------:R-:W1:Y:S02]  /*1a420*/  @P0 LDC R3, c[0x0][0xbec] ;  /* 0x0002fb00ff030b82 */ /* 0x000e640000000800 */
[----:B------:R-:W-:Y:S02]  /*1a430*/  UIMAD.WIDE.U32 UR6, UR11, UR12, UR6 ;  /* 0x0000000c0b0672a5 */ /* 0x000fe4000f8e0006 */
[----:B------:R-:W-:-:S04]  /*1a440*/  UIMAD UR8, UR11, UR13, UR8 ;  /* 0x0000000d0b0872a4 */ /* 0x000fc8000f8e0208 */
[----:B------:R-:W2:Y:S01]  /*1a450*/  @P0 LDC R7, c[0x0][0xbf0] ;  /* 0x0002fc00ff070b82 */ /* 0x000ea20000000800 */
[----:B------:R-:W-:Y:S01]  /*1a460*/  UIADD3 UR8, UR7, UR8, URZ ;  /* 0x0000000807087290 */ /* 0x000fe2000fffe03f */
[----:B-1----:R-:W-:-:S04]  /*1a470*/  @P0 IMAD.HI.U32 R2, R4, R3, RZ ;  /* 0x0000000304020227 */ /* 0x002fc800078e00ff */
[----:B------:R-:W-:Y:S02]  /*1a480*/  IMAD.U32 R3, RZ, RZ, UR7 ;  /* 0x00000007ff037e24 */ /* 0x000fe4000f8e00ff */
[----:B------:R-:W-:Y:S01]  /*1a490*/  IMAD.U32 R3, RZ, RZ, UR8 ;  /* 0x00000008ff037e24 */ /* 0x000fe2000f8e00ff */
[----:B--2---:R-:W-:Y:S01]  /*1a4a0*/  @P0 SHF.R.U32.HI R5, RZ, R7, R2 ;  /* 0x00000007ff050219 */ /* 0x004fe20000011602 */
[----:B------:R-:W-:Y:S01]  /*1a4b0*/  IMAD.U32 R2, RZ, RZ, UR6 ;  /* 0x00000006ff027e24 */ /* 0x000fe2000f8e00ff */
[----:B------:R-:W-:-:S03]  /*1a4c0*/  ULDC.64 UR6, c[0x0][0xb98] ;  /* 0x0002e60000067ab9 */ /* 0x000fc60000000a00 */
[----:B------:R-:W-:Y:S02]  /*1a4d0*/  IMAD.MOV R7, RZ, RZ, -R5 ;  /* 0x000000ffff077224 */ /* 0x000fe400078e0a05 */
[----:B------:R-:W-:-:S04]  /*1a4e0*/  IMAD.WIDE.U32 R2, R11, UR6, R2 ;  /* 0x000000060b027c25 */ /* 0x000fc8000f8e0002 */
[----:B------:R-:W-:Y:S01]  /*1a4f0*/  IMAD R7, R9, R7, R4 ;  /* 0x0000000709077224 */ /* 0x000fe200078e0204 */
[----:B------:R-:W-:Y:S01]  /*1a500*/  SHF.R.S32.HI R9, RZ, 0x1f, R5 ;  /* 0x0000001fff097819 */ /* 0x000fe20000011405 */
[----:B------:R-:W-:Y:S01]  /*1a510*/  IMAD R4, R8, UR6, RZ ;  /* 0x0000000608047c24 */ /* 0x000fe2000f8e02ff */
[----:B------:R-:W-:-:S03]  /*1a520*/  IADD3 R2, P0, R5, R2, RZ ;  /* 0x0000000205027210 */ /* 0x000fc60007f1e0ff */
[----:B------:R-:W-:Y:S01]  /*1a530*/  IMAD R6, R11, UR7, R4 ;  /* 0x000000070b067c24 */ /* 0x000fe2000f8e0204 */
[----:B------:R-:W-:Y:S01]  /*1a540*/  SHF.R.S32.HI R4, RZ, 0x1f, R7 ;  /* 0x0000001fff047819 */ /* 0x000fe20000011407 */
[----:B------:R-:W-:-:S03]  /*1a550*/  ULDC.64 UR6, c[0x0][0xb88] ;  /* 0x0002e20000067ab9 */ /* 0x000fc60000000a00 */
[----:B------:R-:W-:Y:S01]  /*1a560*/  IADD3.X R3, R9, R3, R6, P0, !PT ;  /* 0x0000000309037210 */ /* 0x000fe200007fe406 */
[----:B------:R-:W-:-:S04]  /*1a570*/  IMAD R4, R4, UR6, RZ ;  /* 0x0000000604047c24 */ /* 0x000fc8000f8e02ff */
[C---:B------:R-:W-:Y:S02]  /*1a580*/  IMAD R5, R7.reuse, UR7, R4 ;  /* 0x0000000707057c24 */ /* 0x040fe4000f8e0204 */
[----:B------:R-:W-:Y:S01]  /*1a590*/  IMAD.WIDE.U32 R2, R7, UR6, R2 ;  /* 0x0000000607027c25 */ /* 0x000fe2000f8e0002 */
[----:B------:R-:W-:-:S03]  /*1a5a0*/  ULDC.64 UR6, c[0x0][0xb50] ;  /* 0x0002d40000067ab9 */ /* 0x000fc60000000a00 */
[----:B------:R-:W-:Y:S01]  /*1a5b0*/  IMAD.IADD R3, R3, 0x1, R5 ;  /* 0x0000000103037824 */ /* 0x000fe200078e0205 */
[----:B------:R-:W-:-:S04]  /*1a5c0*/  LEA R4, P0, R2, UR6, 0x2 ;  /* 0x0000000602047c11 */ /* 0x000fc8000f8010ff */
[----:B------:R-:W-:Y:S01]  /*1a5d0*/  LEA.HI.X R5, R2, UR7, R3, 0x2, P0 ;  /* 0x0000000702057c11 */ /* 0x000fe200080f1403 */
[----:B------:R-:W-:-:S05]  /*1a5e0*/  IMAD.MOV.U32 R3, RZ, RZ, -0x800000 ;  /* 0xff800000ff037424 */ /* 0x000fca00078e00ff */
[----:B------:R1:W-:Y:S03]  /*1a5f0*/  STG.E desc[UR38][R4.64], R3 ;  /* 0x0000000304007986 */ /* 0x0003e6000c101926 */
.L_x_5033:
[----:B------:R-:W-:Y:S05]  /*1a600*/  BSYNC B1 ;  /* 0x0000000000017941 */ /* 0x000fea0003800000 */
.L_x_5032:
[----:B-1----:R-:W1:Y:S01]  /*1a610*/  @P2 LDC R3, c[0x0][0xbf0] ;  /* 0x0002fc00ff032b82 */ /* 0x002e620000000800 */
[----:B------:R-:W-:Y:S01]  /*1a620*/  ULDC.64 UR12, c[0x0][0xaa0] ;  /* 0x0002a800000c7ab9 */ /* 0x000fe20000000a00 */
[----:B------:R-:W-:Y:S01]  /*1a630*/  R2UR UR11, R211 ;  /* 0x00000000d30b72ca */ /* 0x000fe200000e0000 */
[----:B------:R-:W-:Y:S01]  /*1a640*/  UIMAD UR8, UR9, UR12, URZ ;  /* 0x0000000c090872a4 */ /* 0x000fe2000f8e023f */
[----:B------:R-:W-:Y:S01]  /*1a650*/  IMAD R2, R226, 0x20, R215 ;  /* 0x00000020e2027824 */ /* 0x000fe200078e02d7 */
[----:B------:R-:W-:Y:S01]  /*1a660*/  UIMAD.WIDE.U32 UR6, UR4, UR12, URZ ;  /* 0x0000000c040672a5 */ /* 0x000fe2000f8e003f */
[----:B------:R-:W-:Y:S01]  /*1a670*/  BSSY B1, `(.L_x_5034) ;  /* 0x000003c000017945 */ /* 0x000fe20003800000 */
[----:B------:R-:W-:Y:S01]  /*1a680*/  UIMAD UR8, UR4, UR13, UR8 ;  /* 0x0000000d040872a4 */ /* 0x000fe2000f8e0208 */
[----:B------:R-:W-:Y:S02]  /*1a690*/  VIADD R9, R2, UR60 ;  /* 0x0000003c02097c36 */ /* 0x000fe40008000000 */
[----:B------:R-:W-:Y:S01]  /*1a6a0*/  ULDC.64 UR12, c[0x0][0xae8] ;  /* 0x0002ba00000c7ab9 */ /* 0x000fe20000000a00 */
[----:B------:R-:W-:Y:S01]  /*1a6b0*/  UIADD3 UR7, UR7, UR8, URZ ;  /* 0x0000000807077290 */ /* 0x000fe2000fffe03f */
[----:B------:R-:W-:Y:S01]  /*1a6c0*/  @P2 IMAD.HI.U32 R2, R9, R10, RZ ;  /* 0x0000000a09022227 */ /* 0x000fe200078e00ff */
[----:B------:R-:W-:-:S02]  /*1a6d0*/  UIMAD UR4, UR10, UR12, URZ ;  /* 0x0000000c0a0472a4 */ /* 0x000fc4000f8e023f */
[----:B------:R-:W-:Y:S01]  /*1a6e0*/  UIMAD.WIDE.U32 UR6, UR11, UR12, UR6 ;  /* 0x0000000c0b0672a5 */ /* 0x000fe2000f8e0006 */
[----:B------:R-:W-:Y:S01]  /*1a6f0*/  IMAD.MOV.U32 R5, RZ, RZ, R9 ;  /* 0x000000ffff057224 */ /* 0x000fe200078e0009 */
[----:B------:R-:W-:Y:S01]  /*1a700*/  UIMAD UR4, UR11, UR13, UR4 ;  /* 0x0000000d0b0472a4 */ /* 0x000fe2000f8e0204 */
[----:B------:R-:W-:-:S03]  /*1a710*/  ULDC.64 UR8, c[0x0][0xaf0] ;  /* 0x0002bc0000087ab9 */ /* 0x000fc60000000a00 */
[----:B------:R-:W-:Y:S01]  /*1a720*/  UIADD3 UR4, UR7, UR4, URZ ;  /* 0x0000000407047290 */ /* 0x000fe2000fffe03f */
[----:B------:R-:W-:Y:S01]  /*1a730*/  IMAD R6, R8, UR8, RZ ;  /* 0x0000000808067c24 */ /* 0x000fe2000f8e02ff */
[----:B-1----:R-:W-:Y:S01]  /*1a740*/  @P2 SHF.R.U32.HI R5, RZ, R3, R2 ;  /* 0x00000003ff052219 */ /* 0x002fe20000011602 */
[----:B------:R-:W-:Y:S02]  /*1a750*/  IMAD.U32 R3, RZ, RZ, UR7 ;  /* 0x00000007ff037e24 */ /* 0x000fe4000f8e00ff */
[----:B------:R-:W-:Y:S01]  /*1a760*/  IMAD.U32 R2, RZ, RZ, UR6 ;  /* 0x00000006ff027e24 */ /* 0x000fe2000f8e00ff */
[----:B------:R-:W-:Y:S01]  /*1a770*/  SHF.R.S32.HI R4, RZ, 0x1f, R5 ;  /* 0x0000001fff047819 */ /* 0x000fe20000011405 */
[----:B------:R-:W-:Y:S01]  /*1a780*/  IMAD.U32 R3, RZ, RZ, UR4 ;  /* 0x00000004ff037e24 */ /* 0x000fe2000f8e00ff */
[----:B------:R-:W-:Y:S01]  /*1a790*/  ULDC.64 UR6, c[0x0][0xae0] ;  /* 0x0002b80000067ab9 */ /* 0x000fe20000000a00 */
[C---:B------:R-:W-:Y:S02]  /*1a7a0*/  IMAD R7, R11.reuse, UR9, R6 ;  /* 0x000000090b077c24 */ /* 0x040fe4000f8e0206 */
[----:B------:R-:W-:-:S04]  /*1a7b0*/  IMAD.WIDE.U32 R2, R11, UR8, R2 ;  /* 0x000000080b027c25 */ /* 0x000fc8000f8e0002 */
        /* <DEDUP_REMOVED lines=22> */
[----:B------:R1:W2:Y:S02]  /*1a920*/  SHFL.IDX PT, R2, R4, RZ, 0x181f ;  /* 0x00181fff04027589 */ /* 0x0002a400000e0000 */
[----:B------:R-:W-:Y:S02]  /*1a930*/  ISETP.GE.AND P0, PT, R0, R13, PT ;  /* 0x0000000d0000720c */ /* 0x000fe40003f06270 */
[----:B------:R1:W4:Y:S01]  /*1a940*/  SHFL.IDX PT, R0, R5, RZ, 0x181f ;  /* 0x00181fff05007589 */ /* 0x00032200000e0000 */
[----:B------:R-:W-:Y:S10]  /*1a950*/  @P2 BRA `(.L_x_5035) ;  /* 0x0000000000342947 */ /* 0x000ff40003800000 */
[----:B------:R-:W-:Y:S02]  /*1a960*/  ULDC UR4, c[0x0][0xac8] ;  /* 0x0002b20000047ab9 */ /* 0x000fe40000000800 */
[----:B------:R-:W-:Y:S02]  /*1a970*/  ISETP.GE.AND P4, PT, R197, UR4, PT ;  /* 0x00000004c5007c0c */ /* 0x000fe4000bf86270 */
[----:B------:R-:W-:Y:S02]  /*1a980*/  ISETP.GE.AND P3, PT, R200, UR4, PT ;  /* 0x00000004c8007c0c */ /* 0x000fe4000bf66270 */
[----:B------:R-:W-:-:S09]  /*1a990*/  ISETP.GE.AND P2, PT, R201, UR4, PT ;  /* 0x00000004c9007c0c */ /* 0x000fd2000bf46270 */
[CC--:B--2---:R-:W-:Y:S02]  /*1a9a0*/  @!P4 LEA R8, P6, R197.reuse, R2.reuse, 0x1 ;  /* 0x00000002c508c211 */ /* 0x0c4fe400078c08ff */
[C---:B------:R-:W-:Y:S02]  /*1a9b0*/  @!P3 LEA R10, P5, R200.reuse, R2, 0x1 ;  /* 0x00000002c80ab211 */ /* 0x040fe400078a08ff */
[----:B----4-:R-:W-:Y:S02]  /*1a9c0*/  @!P4 LEA.HI.X R9, R197, R0, R210, 0x1, P6 ;  /* 0x00000000c509c211 */ /* 0x010fe400030f0cd2 */
[C---:B------:R-:W-:Y:S02]  /*1a9d0*/  @!P2 LEA R2, P6, R201.reuse, R2, 0x1 ;  /* 0x00000002c902a211 */ /* 0x040fe400078c08ff */
[-C--:B------:R-:W-:Y:S01]  /*1a9e0*/  @!P3 LEA.HI.X R11, R200, R0.reuse, R209, 0x1, P5 ;  /* 0x00000000c80bb211 */ /* 0x080fe200028f0cd1 */
[----:B------:R2:W-:Y:S01]  /*1a9f0*/  @!P4 ST.E.128 desc[UR38][R8.64], RZ ;  /* 0x000000ff0800c985 */ /* 0x0005e2000c101d26 */
[----:B------:R-:W-:-:S03]  /*1aa00*/  @!P2 LEA.HI.X R3, R201, R0, R208, 0x1, P6 ;  /* 0x00000000c903a211 */ /* 0x000fc600030f0cd0 */
[----:B------:R2:W-:Y:S04]  /*1aa10*/  @!P3 ST.E.128 desc[UR38][R10.64], RZ ;  /* 0x000000ff0a00b985 */ /* 0x0005e8000c101d26 */
[----:B------:R2:W-:Y:S02]  /*1aa20*/  @!P2 ST.E.128 desc[UR38][R2.64], RZ ;  /* 0x000000ff0200a985 */ /* 0x0005e4000c101d26 */
.L_x_5035:
[----:B------:R-:W-:Y:S05]  /*1aa30*/  BSYNC B1 ;  /* 0x0000000000017941 */ /* 0x000fea0003800000 */
.L_x_5034:
[----:B----4-:R4:W0:Y:S01]  /*1aa40*/  SHFL.IDX PT, R0, R5, 0x1, 0x181f ;  /* 0x00381f0005007f89 */ /* 0x01082200000e0000 */
[----:B------:R-:W-:Y:S03]  /*1aa50*/  BSSY B1, `(.L_x_5036) ;  /* 0x0000010000017945 */ /* 0x000fe60003800000 */
[----:B--2---:R4:W2:Y:S01]  /*1aa60*/  SHFL.IDX PT, R2, R4, 0x1, 0x181f ;  /* 0x00381f0004027f89 */ /* 0x0048a200000e0000 */
[----:B------:R-:W-:Y:S05]  /*1aa70*/  @P1 BRA `(.L_x_5037) ;  /* 0x0000000000341947 */ /* 0x000fea0003800000 */
        /* <DEDUP_REMOVED lines=13> */
.L_x_5037:
[----:B------:R-:W-:Y:S05]  /*1ab50*/  BSYNC B1 ;  /* 0x0000000000017941 */ /* 0x000fea0003800000 */
.L_x_5036:
[----:B0-----:R0:W0:Y:S01]  /*1ab60*/  SHFL.IDX PT, R0, R5, 0x2, 0x181f ;  /* 0x00581f0005007f89 */ /* 0x00102200000e0000 */
[----:B------:R-:W-:Y:S03]  /*1ab70*/  BSSY B1, `(.L_x_5038) ;  /* 0x0000010000017945 */ /* 0x000fe60003800000 */
[----:B--2---:R2:W0:Y:S01]  /*1ab80*/  SHFL.IDX PT, R2, R4, 0x2, 0x181f ;  /* 0x00581f0004027f89 */ /* 0x00442200000e0000 */
[----:B------:R-:W-:Y:S05]  /*1ab90*/  @P0 BRA `(.L_x_5039) ;  /* 0x0000000000340947 */ /* 0x000fea0003800000 */
[----:B------:R-:W-:Y:S02]  /*1aba0*/  ULDC UR4, c[0x0][0xac8] ;  /* 0x0002b20000047ab9 */ /* 0x000fe40000000800 */
[----:B------:R-:W-:Y:S02]  /*1abb0*/  ISETP.GE.AND P3, PT, R197, UR4, PT ;  /* 0x00000004c5007c0c */ /* 0x000fe4000bf66270 */
[----:B------:R-:W-:Y:S02]  /*1abc0*/  ISETP.GE.AND P4, PT, R200, UR4, PT ;  /* 0x00000004c8007c0c */ /* 0x000fe4000bf86270 */
[----:B------:R-:W-:-:S09]  /*1abd0*/  ISETP.GE.AND P5, PT, R201, UR4, PT ;  /* 0x00000004c9007c0c */ /* 0x000fd2000bfa6270 */
[-C--:B0-----:R-:W-:Y:S02]  /*1abe0*/  @!P3 LEA R8, P0, R197, R2.reuse, 0x1 ;  /* 0x00000002c508b211 */ /* 0x081fe400078008ff */
[CC--:B------:R-:W-:Y:S02]  /*1abf0*/  @!P4 LEA R10, P1, R200.reuse, R2.reuse, 0x1 ;  /* 0x00000002c80ac211 */ /* 0x0c0fe400078208ff */
[----:B------:R-:W-:Y:S02]  /*1ac00*/  @!P5 LEA R2, P2, R201, R2, 0x1 ;  /* 0x00000002c902d211 */ /* 0x000fe400078408ff */
[-C--:B------:R-:W-:Y:S02]  /*1ac10*/  @!P3 LEA.HI.X R9, R197, R0.reuse, R210, 0x1, P0 ;  /* 0x00000000c509b211 */ /* 0x080fe400000f0cd2 */
[-C--:B------:R-:W-:Y:S02]  /*1ac20*/  @!P4 LEA.HI.X R11, R200, R0.reuse, R209, 0x1, P1 ;  /* 0x00000000c80bc211 */ /* 0x080fe400008f0cd1 */
[----:B------:R-:W-:Y:S01]  /*1ac30*/  @!P5 LEA.HI.X R3, R201, R0, R208, 0x1, P2 ;  /* 0x00000000c903d211 */ /* 0x000fe200010f0cd0 */
[----:B------:R0:W-:Y:S04]  /*1ac40*/  @!P3 ST.E.128 desc[UR38][R8.64], RZ ;  /* 0x000000ff0800b985 */ /* 0x0001e8000c101d26 */
[----:B------:R0:W-:Y:S04]  /*1ac50*/  @!P4 ST.E.128 desc[UR38][R10.64], RZ ;  /* 0x000000ff0a00c985 */ /* 0x0001e8000c101d26 */
[----:B------:R0:W-:Y:S02]  /*1ac60*/  @!P5 ST.E.128 desc[UR38][R2.64], RZ ;  /* 0x000000ff0200d985 */ /* 0x0001e4000c101d26 */
.L_x_5039:
[----:B------:R-:W-:Y:S05]  /*1ac70*/  BSYNC B1 ;  /* 0x0000000000017941 */ /* 0x000fea0003800000 */
.L_x_5038:
[----:B0-----:R-:W-:Y:S01]  /*1ac80*/  VIADD R0, R6, 0x60 ;  /* 0x0000006006007836 */ /* 0x001fe20000000000 */
[----:B-1--4-:R-:W0:Y:S04]  /*1ac90*/  SHFL.IDX PT, R5, R5, 0x3, 0x181f ;  /* 0x00781f0005057f89 */ /* 0x012e2800000e0000 */
[----:B------:R-:W-:Y:S01]  /*1aca0*/  ISETP.GE.AND P0, PT, R0, R13, PT ;  /* 0x0000000d0000720c */ /* 0x000fe20003f06270 */
[----:B------:R1:W4:-:S12]  /*1acb0*/  SHFL.IDX PT, R2, R4, 0x3, 0x181f ;  /* 0x00781f0004027f89 */ /* 0x00031800000e0000 */
[----:B-1----:R-:W-:Y:S05]  /*1acc0*/  @P0 BRA `(.L_x_5030) ;  /* 0x0000000000340947 */ /* 0x002fea0003800000 */
[----:B------:R-:W-:Y:S02]  /*1acd0*/  ULDC UR4, c[0x0][0xac8] ;  /* 0x0002b20000047ab9 */ /* 0x000fe40000000800 */
[----:B------:R-:W-:Y:S02]  /*1ace0*/  ISETP.GE.AND P3, PT, R197, UR4, PT ;  /* 0x00000004c5007c0c */ /* 0x000fe4000bf66270 */
[----:B------:R-:W-:Y:S02]  /*1acf0*/  ISETP.GE.AND P4, PT, R200, UR4, PT ;  /* 0x00000004c8007c0c */ /* 0x000fe4000bf86270 */
[----:B------:R-:W-:-:S09]  /*1ad00*/  ISETP.GE.AND P5, PT, R201, UR4, PT ;  /* 0x00000004c9007c0c */ /* 0x000fd2000bfa6270 */
[-C--:B----4-:R-:W-:Y:S02]  /*1ad10*/  @!P3 LEA R6, P0, R197, R2.reuse, 0x1 ;  /* 0x00000002c506b211 */ /* 0x090fe400078008ff */
        /* <DEDUP_REMOVED lines=8> */
.L_x_5030:
[----:B------:R-:W-:Y:S05]  /*1ada0*/  BSYNC B0 ;  /* 0x0000000000007941 */ /* 0x000fea0003800000 */
.L_x_5021:
[----:B------:R-:W-:Y:S02]  /*1adb0*/  ULDC UR4, c[0x0][0xc3c] ;  /* 0x00030f0000047ab9 */ /* 0x000fe40000000800 */
[----:B------:R-:W-:-:S13]  /*1adc0*/  ISETP.GE.AND P0, PT, R31, UR4, PT ;  /* 0x000000041f007c0c */ /* 0x000fda000bf06270 */
[----:B------:R-:W-:Y:S05]  /*1add0*/  @!P0 BRA `(.L_x_5040) ;  /* 0xfffffe6400508947 */ /* 0x000fea000383ffff */
[----:B------:R-:W-:Y:S05]  /*1ade0*/  EXIT ;  /* 0x000000000000794d */ /* 0x000fea0003800000 */
.L_x_4858:
        /* <DEDUP_REMOVED lines=16> */
.L_x_5041:
        /* <DEDUP_REMOVED lines=42> */
.L_x_5047:
        /* <DEDUP_REMOVED lines=12> */
.L_x_5046:
[----:B------:R-:W-:Y:S05]  /*1b250*/  BSYNC B0 ;  /* 0x0000000000007941 */ /* 0x000fea0003800000 */
.L_x_5045:
        /* <DEDUP_REMOVED lines=20> */
.L_x_5043:
        /* <DEDUP_REMOVED lines=20> */
.L_x_5048:
        /* <DEDUP_REMOVED lines=31> */
[-C--:B------:R-:W-:Y:S02]  /*1b6d0*/  IABS R8, R18.reuse ;  /* 0x0000001200087213 */ /* 0x080fe40000000000 */
[----:B------:R-:W-:Y:S02]  /*1b6e0*/  IABS R4, R18 ;  /* 0x0000001200047213 */ /* 0x000fe40000000000 */
[----:B------:R-:W1:Y:S08]  /*1b6f0*/  I2F.RP R7, R8 ;  /* 0x0000000800077306 */ /* 0x000e700000209400 */
[----:B-1----:R-:W1:Y:S02]  /*1b700*/  MUFU.RCP R7, R7 ;  /* 0x0000000700077308 */ /* 0x002e640000001000 */
[----:B-1----:R-:W-:-:S06]  /*1b710*/  VIADD R3, R7, 0xffffffe ;  /* 0x0ffffffe07037836 */ /* 0x002fcc0000000000 */
[----:B------:R-:W0:Y:S02]  /*1b720*/  F2I.FTZ.U32.TRUNC.NTZ R3, R3 ;  /* 0x0000000300037305 */ /* 0x000e24000021f000 */
[----:B0-----:R-:W-:-:S04]  /*1b730*/  IMAD.MOV R10, RZ, RZ, -R3 ;  /* 0x000000ffff0a7224 */ /* 0x001fc800078e0a03 */
[----:B------:R-:W-:-:S04]  /*1b740*/  IMAD.MOV.U32 R9, RZ, RZ, R10 ;  /* 0x000000ffff097224 */ /* 0x000fc800078e000a */
        /* <DEDUP_REMOVED lines=21> */
.L_x_5044:
[----:B------:R-:W-:Y:S02]  /*1b8a0*/  IMAD.MOV.U32 R17, RZ, RZ, RZ ;  /* 0x000000ffff117224 */ /* 0x000fe400078e00ff */
[----:B------:R-:W-:Y:S02]  /*1b8b0*/  IMAD.U32 R16, RZ, RZ, UR6 ;  /* 0x00000006ff107e24 */ /* 0x000fe4000f8e00ff */
[----:B------:R-:W-:-:S07]  /*1b8c0*/  IMAD.MOV.U32 R18, RZ, RZ, RZ ;  /* 0x000000ffff127224 */ /* 0x000fce00078e00ff */
.L_x_5049:
[----:B------:R-:W-:-:S13]  /*1b8d0*/  ISETP.NE.AND P0, PT, R5, RZ, PT ;  /* 0x000000ff0500720c */ /* 0x000fda0003f05270 */
[----:B------:R-:W0:Y:S01]  /*1b8e0*/  @!P0 S2R R3, SR_CgaCtaId ;  /* 0x0000000000038919 */ /* 0x000e220000008800 */
[----:B------:R-:W-:-:S04]  /*1b8f0*/  @!P0 MOV R0, 0x400 ;  /* 0x0000040000008802 */ /* 0x000fc80000000f00 */
[----:B0-----:R-:W-:-:S05]  /*1b900*/  @!P0 LEA R0, R3, R0, 0x18 ;  /* 0x0000000003008211 */ /* 0x001fca00078ec0ff */
[----:B------:R1:W-:Y:S01]  /*1b910*/  @!P0 STS.128 [R0+0x308d0], R16 ;  /* 0x0308d01000008388 */ /* 0x0003e20000000c00 */
[----:B------:R-:W-:Y:S06]  /*1b920*/  BAR.ARV 0x5, 0x180 ;  /* 0x0146000000007b1d */ /* 0x000fec0000002000 */
.L_x_5042:
        /* <DEDUP_REMOVED lines=11> */
[----:B------:R-:W-:Y:S01]  /*1b9e0*/  CS2R R26, SRZ ;  /* 0x00000000001a7805 */ /* 0x000fe2000001ff00 */
[----:B------:R-:W-:Y:S01]  /*1b9f0*/  IMAD.MOV.U32 R29, RZ, RZ, 0x1 ;  /* 0x00000001ff1d7424 */ /* 0x000fe200078e00ff */
[----:B------:R-:W-:Y:S01]  /*1ba00*/  ULDC.64 UR36, c[0x0][0x198] ;  /* 0x0000660000247ab9 */ /* 0x000fe20000000a00 */
[----:B------:R3:W-:Y:S01]  /*1ba10*/  STL [R1+0x2ac], RZ ;  /* 0x0002acff01007387 */ /* 0x0007e20000100800 */
[----:B------:R-:W-:Y:S01]  /*1ba20*/  ULDC UR40, c[0x0][0xc] ;  /* 0x0000030000287ab9 */ /* 0x000fe20000000800 */
[C---:B-1----:R-:W-:Y:S01]  /*1ba30*/  IMAD.SHL.U32 R34, R6.reuse, 0x8, RZ ;  /* 0x0000000806227824 */ /* 0x042fe200078e00ff */
[----:B------:R-:W-:-:S05]  /*1ba40*/  LOP3.LUT R5, R6, 0x7f, RZ, 0xc0, !PT ;  /* 0x0000007f06057812 */ /* 0x000fca00078ec0ff */
[----:B------:R-:W-:Y:S01]  /*1ba50*/  IMAD.SHL.U32 R2, R5, 0x8, RZ ;  /* 0x0000000805027824 */ /* 0x000fe200078e00ff */
[----:B--2---:R-:W-:Y:S02]  /*1ba60*/  R2UR UR4, R0 ;  /* 0x00000000000472ca */ /* 0x004fe400000e0000 */
[C---:B------:R-:W-:Y:S02]  /*1ba70*/  LOP3.LUT R0, R34.reuse, 0x1f8, RZ, 0xc0, !PT ;  /* 0x000001f822007812 */ /* 0x040fe400078ec0ff */
[----:B------:R-:W-:Y:S02]  /*1ba80*/  LOP3.LUT R34, R34, 0x38, RZ, 0xc0, !PT ;  /* 0x0000003822227812 */ /* 0x000fe400078ec0ff */
[----:B------:R-:W-:Y:S01]  /*1ba90*/  LOP3.LUT R3, R0, 0x38, R6, 0x78, !PT ;  /* 0x0000003800037812 */ /* 0x000fe200078e7806 */
[----:B------:R-:W-:Y:S01]  /*1baa0*/  IMAD.SHL.U32 R0, R6, 0x10, RZ ;  /* 0x0000001006007824 */ /* 0x000fe200078e00ff */
[----:B------:R-:W-:Y:S02]  /*1bab0*/  LOP3.LUT R37, R34, 0x40, RZ, 0xfc, !PT ;  /* 0x0000004022257812 */ /* 0x000fe400078efcff */
[----:B------:R-:W-:-:S02]  /*1bac0*/  LOP3.LUT R4, R3, 0x200, R2, 0xf8, !PT ;  /* 0x0000020003047812 */ /* 0x000fc400078ef802 */
[----:B------:R-:W-:Y:S01]  /*1bad0*/  SHF.R.U32.HI R2, RZ, 0x3, R5 ;  /* 0x00000003ff027819 */ /* 0x000fe20000011605 */
[----:B------:R-:W-:Y:S01]  /*1bae0*/  ULOP3.LUT UR41, UR4, 0x2, URZ, 0xfc, !UPT ;  /* 0x0000000204297892 */ /* 0x000fe2000f8efc3f */
[----:B------:R-:W-:Y:S02]  /*1baf0*/  LOP3.LUT R36, R34, 0x80, RZ, 0xfc, !PT ;  /* 0x0000008022247812 */ /* 0x000fe400078efcff */
[----:B------:R-:W-:Y:S01]  /*1bb00*/  UMOV UR4, 0x400 ;  /* 0x0000040000047882 */ /* 0x000fe20000000000 */
[----:B------:R-:W-:Y:S01]  /*1bb10*/  LOP3.LUT R0, R2, 0x70, R0, 0xf8, !PT ;  /* 0x0000007002007812 */ /* 0x000fe200078ef800 */
[----:B0-----:R-:W-:-:S06]  /*1bb20*/  ULEA UR4, UR5, UR4, 0x18 ;  /* 0x0000000405047291 */ /* 0x001fcc000f8ec03f */
[----:B------:R-:W-:-:S04]  /*1bb30*/  IMAD.U32 R23, RZ, RZ, UR4 ;  /* 0x00000004ff177e24 */ /* 0x000fc8000f8e00ff */
[----:B------:R-:W-:-:S05]  /*1bb40*/  IMAD R0, R4, 0x2, R23 ;  /* 0x0000000204007824 */ /* 0x000fca00078e0217 */
[----:B------:R3:W-:Y:S02]  /*1bb50*/  STL [R1+0x284], R0 ;  /* 0x0002840001007387 */ /* 0x0007e40000100800 */
.L_x_5169:
        /* <DEDUP_REMOVED lines=8> */
[----:B-1----:R-:W1:Y:S01]  /*1bbe0*/  @P0 LDC.64 R2, c[0x0][0xa28] ;  /* 0x00028a00ff020b82 */ /* 0x002e620000000a00 */
[----:B------:R-:W-:Y:S01]  /*1bbf0*/  ISETP.NE.U32.AND P1, PT, RZ, UR6, PT ;  /* 0x00000006ff007c0c */ /* 0x000fe2000bf25070 */
[----:B-1----:R-:W-:-:S05]  /*1bc00*/  @P0 IMAD.WIDE R2, R19, 0x4, R2 ;  /* 0x0000000413020825 */ /* 0x002fca00078e0202 */
[----:B------:R1:W2:Y:S01]  /*1bc10*/  @P0 LDG.E R11, desc[UR38][R2.64] ;  /* 0x00000026020b0981 */ /* 0x0002a2000c1e1900 */
[----:B------:R-:W-:Y:S01]  /*1bc20*/  ISETP.NE.U32.AND P0, PT, RZ, UR4, PT ;  /* 0x00000004ff007c0c */ /* 0x000fe2000bf05070 */
[----:B------:R-:W-:Y:S01]  /*1bc30*/  IMAD.MOV.U32 R35, RZ, RZ, RZ ;  /* 0x000000ffff237224 */ /* 0x000fe200078e00ff */
[----:B------:R-:W-:Y:S01]  /*1bc40*/  ISETP.NE.AND.EX P1, PT, RZ, UR7, PT, P1 ;  /* 0x00000007ff007c0c */ /* 0x000fe2000bf25310 */
[----:B---3--:R-:W-:Y:S01]  /*1bc50*/  IMAD.MOV.U32 R0, RZ, RZ, RZ ;  /* 0x000000ffff007224 */ /* 0x008fe200078e00ff */
[----:B------:R-:W-:Y:S01]  /*1bc60*/  ISETP.NE.AND.EX P2, PT, RZ, UR5, PT, P0 ;  /* 0x00000005ff007c0c */ /* 0x000fe2000bf45300 */
[----:B------:R-:W-:Y:S01]  /*1bc70*/  ULDC.64 UR4, c[0x0][0xa00] ;  /* 0x0002800000047ab9 */ /* 0x000fe20000000a00 */
[----:B0-----:R-:W-:Y:S01]  /*1bc80*/  IMAD.WIDE R4, R19, 0x4, R4 ;  /* 0x0000000413047825 */ /* 0x001fe200078e0204 */
[----:B------:R-:W-:Y:S01]  /*1bc90*/  ISETP.NE.U32.AND P0, PT, RZ, UR4, PT ;  /* 0x00000004ff007c0c */ /* 0x000fe2000bf05070 */
[----:B-1----:R-:W0:Y:S03]  /*1bca0*/  LDC.64 R2, c[0x0][0xa10] ;  /* 0x00028400ff027b82 */ /* 0x002e260000000a00 */
[----:B------:R-:W-:-:S06]  /*1bcb0*/  ISETP.NE.AND.EX P0, PT, RZ, UR5, PT, P0 ;  /* 0x00000005ff007c0c */ /* 0x000fcc000bf05300 */
[----:B------:R-:W1:Y:S07]  /*1bcc0*/  @P2 LDC.64 R6, c[0x0][0xa18] ;  /* 0x00028600ff062b82 */ /* 0x000e6e0000000a00 */
        /* <DEDUP_REMOVED lines=9> */
[----:B-1----:R-:W-:Y:S02]  /*1bd60*/  @P2 IMAD.WIDE R6, R19, 0x4, R6 ;  /* 0x0000000413062825 */ /* 0x002fe400078e0206 */
[----:B------:R-:W-:Y:S01]  /*1bd70*/  ULDC UR5, c[0x0][0x2f0] ;  /* 0x0000bc0000057ab9 */ /* 0x000fe20000000800 */
[----:B------:R-:W-:Y:S02]  /*1bd80*/  USEL UR4, UR4, 0x1, UP0 ;  /* 0x0000000104047887 */ /* 0x000fe40008000000 */
[----:B------:R0:W5:Y:S02]  /*1bd90*/  @P2 LDG.E R31, desc[UR38][R6.64] ;  /* 0x00000026061f2981 */ /* 0x000164000c1e1900 */
[----:B------:R-:W-:-:S03]  /*1bda0*/  UIMAD UR4, UR4, UR5, URZ ;  /* 0x00000005040472a4 */ /* 0x000fc6000f8e023f */
[----:B------:R-:W-:-:S03]  /*1bdb0*/  ULDC UR5, c[0x0][0x348] ;  /* 0x0000d20000057ab9 */ /* 0x000fc60000000800 */
[----:B------:R-:W-:Y:S02]  /*1bdc0*/  IMAD.U32 R10, RZ, RZ, UR4 ;  /* 0x00000004ff0a7e24 */ /* 0x000fe4000f8e00ff */
[----:B0-----:R-:W-:Y:S01]  /*1bdd0*/  IMAD.U32 R6, RZ, RZ, UR5 ;  /* 0x00000005ff067e24 */ /* 0x001fe2000f8e00ff */
[----:B--2---:R0:W-:Y:S01]  /*1bde0*/  STL [R1+0x28c], R11 ;  /* 0x00028c0b01007387 */ /* 0x0041e20000100800 */
[----:B------:R-:W-:Y:S05]  /*1bdf0*/  @P2 BRA `(.L_x_5051) ;  /* 0x0000000000102947 */ /* 0x000fea0003800000 */
[----:B------:R-:W-:Y:S05]  /*1be00*/  @!P0 BRA `(.L_x_5051) ;  /* 0x00000000000c8947 */ /* 0x000fea0003800000 */
[----:B------:R-:W2:Y:S04]  /*1be10*/  LDG.E R8, desc[UR38][R4.64] ;  /* 0x0000002604087981 */ /* 0x000ea8000c1e1900 */
[----:B-----5:R-:W2:Y:S02]  /*1be20*/  LDG.E R31, desc[UR38][R4.64+0x4] ;  /* 0x00000426041f7981 */ /* 0x020ea4000c1e1900 */
[----:B--2---:R-:W-:-:S07]  /*1be30*/  IMAD.IADD R31, R31, 0x1, -R8 ;  /* 0x000000011f1f7824 */ /* 0x004fce00078e0a08 */
.L_x_5051:
[----:B------:R-:W-:Y:S02]  /*1be40*/  ULDC.64 UR4, c[0x0][0xa20] ;  /* 0x0002880000047ab9 */ /* 0x000fe40000000a00 */
[----:B------:R-:W-:-:S04]  /*1be50*/  ISETP.NE.U32.AND P0, PT, RZ, UR4, PT ;  /* 0x00000004ff007c0c */ /* 0x000fc8000bf05070 */
[----:B------:R-:W-:-:S13]  /*1be60*/  ISETP.NE.AND.EX P0, PT, RZ, UR5, PT, P0 ;  /* 0x00000005ff007c0c */ /* 0x000fda000bf05300 */
[----:B------:R-:W-:Y:S05]  /*1be70*/  @!P0 BRA `(.L_x_5052) ;  /* 0x0000000000108947 */ /* 0x000fea0003800000 */
[----:B------:R-:W1:Y:S02]  /*1be80*/  LDC.64 R4, c[0x0][0xa20] ;  /* 0x00028800ff047b82 */ /* 0x000e640000000a00 */
[----:B-1----:R-:W-:-:S05]  /*1be90*/  IMAD.WIDE R4, R19, 0x4, R4 ;  /* 0x0000000413047825 */ /* 0x002fca00078e0204 */
[----:B------:R1:W5:Y:S01]  /*1bea0*/  LDG.E R10, desc[UR38][R4.64] ;  /* 0x00000026040a7981 */ /* 0x000362000c1e1900 */
[----:B------:R-:W-:Y:S05]  /*1beb0*/  BRA `(.L_x_5053) ;  /* 0x0000000000247947 */ /* 0x000fea0003800000 */
.L_x_5052:
        /* <DEDUP_REMOVED lines=9> */
.L_x_5053:
[----:B-1----:R-:W2:Y:S01]  /*1bf50*/  @P1 LDG.E R5, desc[UR38][R2.64] ;  /* 0x0000002602051981 */ /* 0x002ea2000c1e1900 */
[----:B------:R-:W1:Y:S03]  /*1bf60*/  LDC R7, c[0x0][0x448] ;  /* 0x00011200ff077b82 */ /* 0x000e660000000800 */
[----:B------:R3:W2:Y:S01]  /*1bf70*/  @P1 LDG.E R4, desc[UR38][R2.64+0x4] ;  /* 0x0000042602041981 */ /* 0x0006a2000c1e1900 */
[----:B-----5:R-:W-:Y:S02]  /*1bf80*/  IMAD.IADD R10, R10, 0x1, -R11 ;  /* 0x000000010a0a7824 */ /* 0x020fe400078e0a0b */
[----:B------:R-:W-:Y:S02]  /*1bf90*/  IMAD.SHL.U32 R28, R17, 0x80, RZ ;  /* 0x00000080111c7824 */ /* 0x000fe400078e00ff */
[----:B---3--:R-:W3:Y:S01]  /*1bfa0*/  LDC.64 R2, c[0x0][0x9e0] ;  /* 0x00027800ff027b82 */ /* 0x008ee20000000a00 */
[----:B-1----:R-:W-:Y:S01]  /*1bfb0*/  ISETP.NE.AND P2, PT, R7, 0x1, PT ;  /* 0x000000010700780c */ /* 0x002fe20003f45270 */
[----:B------:R-:W-:-:S12]  /*1bfc0*/  VIADD R7, R28, 0x7f ;  /* 0x0000007f1c077836 */ /* 0x000fd80000000000 */
[----:B------:R-:W1:Y:S01]  /*1bfd0*/  @P2 LDC R8, c[0x0][0x44c] ;  /* 0x00011300ff082b82 */ /* 0x000e620000000800 */
[----:B---3--:R-:W-:-:S07]  /*1bfe0*/  ISETP.GE.AND P3, PT, R3, 0x1, PT ;  /* 0x000000010300780c */ /* 0x008fce0003f66270 */
[----:B------:R-:W3:Y:S01]  /*1bff0*/  @P2 LDC R9, c[0x0][0x450] ;  /* 0x00011400ff092b82 */ /* 0x000ee20000000800 */
[----:B--2---:R-:W-:Y:S02]  /*1c000*/  @P1 IMAD.IADD R6, R4, 0x1, -R5 ;  /* 0x0000000104061824 */ /* 0x004fe400078e0a05 */
[----:B-1----:R-:W-:-:S04]  /*1c010*/  @P2 IMAD.HI.U32 R4, R7, R8, RZ ;  /* 0x0000000807042227 */ /* 0x002fc800078e00ff */
[----:B------:R-:W-:Y:S01]  /*1c020*/  IMAD.IADD R13, R10, 0x1, R6 ;  /* 0x000000010a0d7824 */ /* 0x000fe200078e0206 */
[----:B---3--:R-:W-:-:S03]  /*1c030*/  @P2 SHF.R.U32.HI R7, RZ, R9, R4 ;  /* 0x00000009ff072219 */ /* 0x008fc60000011604 */
[C---:B------:R-:W-:Y:S01]  /*1c040*/  VIADD R4, R13.reuse, 0x5f ;  /* 0x0000005f0d047836 */ /* 0x040fe20000000000 */
[----:B------:R1:W-:Y:S01]  /*1c050*/  STL [R1+0x288], R13 ;  /* 0x0002880d01007387 */ /* 0x0003e20000100800 */
[----:B------:R-:W-:Y:S02]  /*1c060*/  IADD3 R8, R13, 0x1, -R31 ;  /* 0x000000010d087810 */ /* 0x000fe40007ffe81f */
[----:B------:R-:W-:-:S04]  /*1c070*/  IMAD.HI R4, R4, 0x2aaaaaab, RZ ;  /* 0x2aaaaaab04047827 */ /* 0x000fc800078e02ff */
[----:B------:R-:W-:Y:S01]  /*1c080*/  IMAD.IADD R7, R8, 0x1, R7 ;  /* 0x0000000108077824 */ /* 0x000fe200078e0207 */
[----:B------:R-:W-:-:S03]  /*1c090*/  SHF.R.U32.HI R9, RZ, 0x1f, R4 ;  /* 0x0000001fff097819 */ /* 0x000fc60000011604 */
[----:B------:R-:W-:Y:S01]  /*1c0a0*/  IMAD.IADD R2, R7, 0x1, R2 ;  /* 0x0000000107027824 */ /* 0x000fe200078e0202 */
[----:B------:R-:W-:Y:S01]  /*1c0b0*/  LEA.HI.SX32 R9, R4, R9, 0x1c ;  /* 0x0000000904097211 */ /* 0x000fe200078fe2ff */
[----:B-1----:R-:W-:Y:S06]  /*1c0c0*/  @!P3 BRA `(.L_x_5054) ;  /* 0x000000000048b947 */ /* 0x002fec0003800000 */
        /* <DEDUP_REMOVED lines=11> */
.L_x_5056:
[----:B------:R-:W-:-:S13]  /*1c180*/  ISETP.NE.AND P0, PT, R3, 0x1, PT ;  /* 0x000000010300780c */ /* 0x000fda0003f05270 */
[----:B------:R-:W0:Y:S02]  /*1c190*/  @P0 LDC.64 R4, c[0x0][0x9e8] ;  /* 0x00027a00ff040b82 */ /* 0x000e240000000a00 */
[----:B0-----:R-:W-:-:S05]  /*1c1a0*/  @P0 IMAD.HI.U32 R4, R11, R4, RZ ;  /* 0x000000040b040227 */ /* 0x001fca00078e00ff */
[----:B------:R-:W-:-:S07]  /*1c1b0*/  @P0 SHF.R.U32.HI R11, RZ, R5, R4 ;  /* 0x00000005ff0b0219 */ /* 0x000fce0000011604 */
.L_x_5057:
[----:B------:R-:W-:Y:S05]  /*1c1c0*/  BSYNC B0 ;  /* 0x0000000000007941 */ /* 0x000fea0003800000 */
.L_x_5055:
[----:B------:R-:W-:-:S05]  /*1c1d0*/  IMAD R11, R11, R3, R3 ;  /* 0x000000030b0b7224 */ /* 0x000fca00078e0203 */
[----:B------:R-:W-:-:S07]  /*1c1e0*/  VIMNMX R2, R2, R11, PT ;  /* 0x0000000b02027248 */ /* 0x000fce0003fe0100 */
.L_x_5054:
[----:B------:R-:W1:Y:S01]  /*1c1f0*/  @P2 LDC R5, c[0x0][0x44c] ;  /* 0x00011300ff052b82 */ /* 0x000e620000000800 */
[----:B------:R-:W-:Y:S01]  /*1c200*/  IMAD.MOV.U32 R4, RZ, RZ, R28 ;  /* 0x000000ffff047224 */ /* 0x000fe200078e001c */
[----:B------:R-:W-:Y:S01]  /*1c210*/  ULDC UR4, c[0x0][0x9dc] ;  /* 0x0002770000047ab9 */ /* 0x000fe20000000800 */
[----:B------:R-:W-:-:S05]  /*1c220*/  IMAD.IADD R7, R13, 0x1, -R31 ;  /* 0x000000010d077824 */ /* 0x000fca00078e0a1f */
[----:B------:R-:W2:Y:S01]  /*1c230*/  @P2 LDC R12, c[0x0][0x450] ;  /* 0x00011400ff0c2b82 */ /* 0x000ea20000000800 */
[----:B-1----:R-:W-:-:S05]  /*1c240*/  @P2 IMAD.HI.U32 R5, R28, R5, RZ ;  /* 0x000000051c052227 */ /* 0x002fca00078e00ff */
[----:B--2---:R-:W-:-:S05]  /*1c250*/  @P2 SHF.R.U32.HI R4, RZ, R12, R5 ;  /* 0x0000000cff042219 */ /* 0x004fca0000011605 */
        /* <DEDUP_REMOVED lines=13> */
.L_x_5060:
[----:B------:R-:W-:-:S13]  /*1c330*/  ISETP.NE.AND P0, PT, R3, 0x1, PT ;  /* 0x000000010300780c */ /* 0x000fda0003f05270 */
[----:B------:R-:W0:Y:S02]  /*1c340*/  @P0 LDC.64 R4, c[0x0][0x9e8] ;  /* 0x00027a00ff040b82 */ /* 0x000e240000000a00 */
[----:B0-----:R-:W-:-:S05]  /*1c350*/  @P0 IMAD.HI.U32 R4, R12, R4, RZ ;  /* 0x000000040c040227 */ /* 0x001fca00078e00ff */
[----:B------:R-:W-:-:S07]  /*1c360*/  @P0 SHF.R.U32.HI R12, RZ, R5, R4 ;  /* 0x00000005ff0c0219 */ /* 0x000fce0000011604 */
.L_x_5061:
[----:B------:R-:W-:Y:S05]  /*1c370*/  BSYNC B0 ;  /* 0x0000000000007941 */ /* 0x000fea0003800000 */
.L_x_5059:
[----:B------:R-:W-:-:S05]  /*1c380*/  IMAD R12, R12, R3, RZ ;  /* 0x000000030c0c7224 */ /* 0x000fca00078e02ff */
[----:B------:R-:W-:-:S07]  /*1c390*/  VIMNMX R11, R11, R12, !PT ;  /* 0x0000000c0b0b7248 */ /* 0x000fce0007fe0100 */
.L_x_5058:
[----:B------:R-:W-:Y:S01]  /*1c3a0*/  VIADD R2, R2, 0x5f ;  /* 0x0000005f02027836 */ /* 0x000fe20000000000 */
[----:B------:R-:W-:Y:S01]  /*1c3b0*/  BSSY B0, `(.L_x_5062) ;  /* 0x0000158000007945 */ /* 0x000fe20003800000 */
[----:B------:R-:W-:-:S04]  /*1c3c0*/  IMAD.HI R11, R11, 0x2aaaaaab, RZ ;  /* 0x2aaaaaab0b0b7827 */ /* 0x000fc800078e02ff */
[----:B------:R-:W-:Y:S01]  /*1c3d0*/  IMAD.HI R2, R2, 0x2aaaaaab, RZ ;  /* 0x2aaaaaab02027827 */ /* 0x000fe200078e02ff */
[----:B------:R-:W-:-:S04]  /*1c3e0*/  SHF.R.U32.HI R4, RZ, 0x1f, R11 ;  /* 0x0000001fff047819 */ /* 0x000fc8000001160b */
[----:B------:R-:W-:Y:S02]  /*1c3f0*/  SHF.R.U32.HI R3, RZ, 0x1f, R2 ;  /* 0x0000001fff037819 */ /* 0x000fe40000011602 */
[----:B------:R-:W-:Y:S02]  /*1c400*/  LEA.HI.SX32 R4, R11, R4, 0x1c ;  /* 0x000000040b047211 */ /* 0x000fe400078fe2ff */
[----:B------:R-:W-:Y:S02]  /*1c410*/  LEA.HI.SX32 R2, R2, R3, 0x1c ;  /* 0x0000000302027211 */ /* 0x000fe400078fe2ff */
[----:B------:R-:W-:Y:S02]  /*1c420*/  VIMNMX R3, RZ, R4, !PT ;  /* 0x00000004ff037248 */ /* 0x000fe40007fe0100 */
[----:B------:R-:W-:-:S03]  /*1c430*/  VIMNMX R5, R9, R2, PT ;  /* 0x0000000209057248 */ /* 0x000fc60003fe0100 */
[--C-:B------:R-:W-:Y:S02]  /*1c440*/  IMAD R3, R3, 0x60, -R10.reuse ;  /* 0x0000006003037824 */ /* 0x100fe400078e0a0a */
[----:B------:R-:W-:-:S03]  /*1c450*/  IMAD R5, R5, 0x60, -R10 ;  /* 0x0000006005057824 */ /* 0x000fc600078e0a0a */
[----:B------:R-:W-:Y:S02]  /*1c460*/  VIMNMX R3, RZ, R3, !PT ;  /* 0x00000003ff037248 */ /* 0x000fe40007fe0100 */
        /* <DEDUP_REMOVED lines=19> */
.L_x_5218:
[----:B-1----:R-:W-:Y:S02]  /*1c5a0*/  ISETP.NE.AND P0, PT, R14, RZ, PT ;  /* 0x000000ff0e00720c */ /* 0x002fe40003f05270 */
[----:B------:R-:W-:-:S11]  /*1c5b0*/  PLOP3.LUT P6, PT, PT, PT, PT, 0x8, 0x0 ;  /* 0x000000000000781c */ /* 0x000fd60003fce170 */
[----:B------:R-:W-:Y:S05]  /*1c5c0*/  @P0 BRA `(.L_x_5065) ;  /* 0x00000000000c0947 */ /* 0x000fea0003800000 */
[----:B------:R-:W-:-:S03]  /*1c5d0*/  UMOV UR4, 0xffffffff ;  /* 0xffffffff00047882 */ /* 0x000fc60000000000 */
[----:B------:R-:W-:Y:S05]  /*1c5e0*/  BRA.DIV UR4, `(.L_x_5066) ;  /* 0x0000006e04707947 */ /* 0x000fea000b800000 */
[----:B------:R-:W-:-:S13]  /*1c5f0*/  ELECT P6, URZ, PT ;  /* 0x00000000003f782f */ /* 0x000fda00038c0000 */
.L_x_5065:
        /* <DEDUP_REMOVED lines=9> */
.L_x_5221:
[----:B------:R-:W-:Y:S05]  /*1c690*/  BSYNC B1 ;  /* 0x0000000000017941 */ /* 0x000fea0003800000 */
.L_x_5067:
        /* <DEDUP_REMOVED lines=10> */
.L_x_5222:
[----:B------:R-:W-:Y:S05]  /*1c740*/  BSYNC B2 ;  /* 0x0000000000027941 */ /* 0x000fea0003800000 */
.L_x_5071:
[----:B------:R-:W-:Y:S04]  /*1c750*/  BSSY B2, `(.L_x_5073) ;  /* 0x0000009000027945 */ /* 0x000fe80003800000 */
[----:B------:R-:W-:Y:S05]  /*1c760*/  @P1 BRA `(.L_x_5074) ;  /* 0x00000000001c1947 */ /* 0x000fea0003800000 */
[----:B------:R-:W0:Y:S02]  /*1c770*/  S2R R3, SR_TID.X ;  /* 0x0000000000037919 */ /* 0x000e240000002100 */
[----:B0-----:R-:W-:Y:S01]  /*1c780*/  LOP3.LUT R6, R3, 0x1f, RZ, 0xc0, !PT ;  /* 0x0000001f03067812 */ /* 0x001fe200078ec0ff */
[----:B------:R-:W-:-:S03]  /*1c790*/  IMAD.MOV.U32 R3, RZ, RZ, 0x9000 ;  /* 0x00009000ff037424 */ /* 0x000fc600078e00ff */
[----:B------:R-:W-:Y:S01]  /*1c7a0*/  ISETP.NE.AND P0, PT, R6, RZ, PT ;  /* 0x000000ff0600720c */ /* 0x000fe20003f05270 */
[----:B------:R2:W-:-:S12]  /*1c7b0*/  SYNCS.ARRIVE.TRANS64 RZ, [R12+URZ+0x30890], R3 ;  /* 0x030890030cff79a7 */ /* 0x0005d8000800003f */
[----:B--2---:R-:W-:Y:S05]  /*1c7c0*/  @!P0 BRA `(.L_x_5074) ;  /* 0x0000000000048947 */ /* 0x004fea0003800000 */
[----:B------:R-:W-:Y:S01]  /*1c7d0*/  BPT.TRAP 0x1 ;  /* 0x000000040000795c */ /* 0x000fe20000300000 */
.L_x_5074:
[----:B------:R-:W-:Y:S05]  /*1c7e0*/  BSYNC B2 ;  /* 0x0000000000027941 */ /* 0x000fea0003800000 */
.L_x_5073:
[----:B------:R-:W-:Y:S01]  /*1c7f0*/  IMAD.MOV.U32 R17, RZ, RZ, RZ ;  /* 0x000000ffff117224 */ /* 0x000fe200078e00ff */
[----:B------:R-:W-:Y:S01]  /*1c800*/  UIADD3 UR4, UP0, UR36, 0x570, URZ ;  /* 0x0000057024047890 */ /* 0x000fe2000ff1e03f */
[----:B0-----:R-:W-:Y:S01]  /*1c810*/  IMAD R6, R2, 0x60, R0 ;  /* 0x0000006002067824 */ /* 0x001fe200078e0200 */
[----:B------:R-:W-:Y:S01]  /*1c820*/  PLOP3.LUT P0, PT, PT, PT, PT, 0x80, 0x0 ;  /* 0x000000000000781c */ /* 0x000fe20003f0f070 */
[----:B------:R-:W-:Y:S01]  /*1c830*/  IMAD R10, R27, 0x9000, R23 ;  /* 0x000090001b0a7824 */ /* 0x000fe200078e0217 */
[----:B------:R-:W-:Y:S01]  /*1c840*/  R2UR UR10, R17 ;  /* 0x00000000110a72ca */ /* 0x000fe200000e0000 */
[----:B------:R-:W-:Y:S01]  /*1c850*/  VIADD R6, R6, 0xffffffa0 ;  /* 0xffffffa006067836 */ /* 0x000fe20000000000 */
[----:B------:R-:W-:Y:S01]  /*1c860*/  UIADD3.X UR5, URZ, UR37, URZ, UP0, !UPT ;  /* 0x000000253f057290 */ /* 0x000fe200087fe43f */
[----:B------:R-:W-:Y:S01]  /*1c870*/  VIADD R3, R12, 0x30890 ;  /* 0x000308900c037836 */ /* 0x000fe20000000000 */
[----:B------:R-:W-:Y:S01]  /*1c880*/  UMOV UR6, 0x0 ;  /* 0x0000000000067882 */ /* 0x000fe20000000000 */
[----:B------:R-:W-:Y:S01]  /*1c890*/  VIADD R13, R10, 0x1e400 ;  /* 0x0001e4000a0d7836 */ /* 0x000fe20000000000 */
[----:B------:R-:W-:-:S09]  /*1c8a0*/  UMOV UR7, 0x12f00000 ;  /* 0x12f0000000077882 */ /* 0x000fd20000000000 */
.L_x_5075:
        /* <DEDUP_REMOVED lines=16> */
.L_x_5076:
        /* <DEDUP_REMOVED lines=16> */
.L_x_5077:
        /* <DEDUP_REMOVED lines=13> */
.L_x_5223:
[----:B------:R-:W-:Y:S05]  /*1cb80*/  BSYNC B2 ;  /* 0x0000000000027941 */ /* 0x000fea0003800000 */
.L_x_5078:
[----:B------:R-:W-:Y:S01]  /*1cb90*/  BSSY B2, `(.L_x_5080) ;  /* 0x000000b000027945 */ /* 0x000fe20003800000 */
[----:B------:R-:W-:Y:S02]  /*1cba0*/  IMAD.MOV.U32 R14, RZ, RZ, 0x0 ;  /* 0x00000000ff0e7424 */ /* 0x000fe400078e00ff */
[----:B------:R-:W-:Y:S01]  /*1cbb0*/  IMAD.MOV.U32 R15, RZ, RZ, 0x12f00000 ;  /* 0x12f00000ff0f7424 */ /* 0x000fe200078e00ff */
[----:B------:R-:W-:Y:S06]  /*1cbc0*/  @P1 BRA `(.L_x_5081) ;  /* 0x00000000001c1947 */ /* 0x000fec0003800000 */
[----:B------:R-:W2:Y:S02]  /*1cbd0*/  S2R R3, SR_TID.X ;  /* 0x0000000000037919 */ /* 0x000ea40000002100 */
[----:B--2---:R-:W-:Y:S01]  /*1cbe0*/  LOP3.LUT R13, R3, 0x1f, RZ, 0xc0, !PT ;  /* 0x0000001f030d7812 */ /* 0x004fe200078ec0ff */
[----:B------:R-:W-:-:S03]  /*1cbf0*/  IMAD.MOV.U32 R3, RZ, RZ, 0x9000 ;  /* 0x00009000ff037424 */ /* 0x000fc600078e00ff */
[----:B------:R-:W-:Y:S01]  /*1cc00*/  ISETP.NE.AND P0, PT, R13, RZ, PT ;  /* 0x000000ff0d00720c */ /* 0x000fe20003f05270 */
[----:B------:R2:W-:-:S12]  /*1cc10*/  SYNCS.ARRIVE.TRANS64 RZ, [R12+URZ+0x308b0], R3 ;  /* 0x0308b0030cff79a7 */ /* 0x0005d8000800003f */
[----:B--2---:R-:W-:Y:S05]  /*1cc20*/  @!P0 BRA `(.L_x_5081) ;  /* 0x0000000000048947 */ /* 0x004fea0003800000 */
[----:B------:R-:W-:Y:S01]  /*1cc30*/  BPT.TRAP 0x1 ;  /* 0x000000040000795c */ /* 0x000fe20000300000 */
.L_x_5081:
[----:B------:R-:W-:Y:S05]  /*1cc40*/  BSYNC B2 ;  /* 0x0000000000027941 */ /* 0x000fea0003800000 */
.L_x_5080:
        /* <DEDUP_REMOVED lines=8> */
.L_x_5082:
        /* <DEDUP_REMOVED lines=15> */
.L_x_5083:
        /* <DEDUP_REMOVED lines=15> */
.L_x_5084:
        /* <DEDUP_REMOVED lines=10> */
.L_x_5070:
[----:B------:R-:W-:Y:S05]  /*1cf50*/  BSYNC B1 ;  /* 0x0000000000017941 */ /* 0x000fea0003800000 */
.L_x_5069:
        /* <DEDUP_REMOVED lines=9> */
.L_x_5101:
[----:B------:R-:W-:Y:S05]  /*1cff0*/  YIELD ;  /* 0x0000000000007946 */ /* 0x000fea0003800000 */
[----:B------:R-:W-:Y:S04]  /*1d000*/  BSSY B1, `(.L_x_5085) ;  /* 0x000008a000017945 */ /* 0x000fe80003800000 */
[----:B------:R-:W-:Y:S05]  /*1d010*/  @!P6 BRA `(.L_x_5086) ;  /* 0x000000080020e947 */ /* 0x000fea0003800000 */
[----:B------:R-:W1:Y:S01]  /*1d020*/  S2R R2, SR_TID.X ;  /* 0x0000000000027919 */ /* 0x000e620000002100 */
[----:B------:R-:W-:Y:S01]  /*1d030*/  IMAD R11, R27, 0x8, R23 ;  /* 0x000000081b0b7824 */ /* 0x000fe200078e0217 */
[----:B------:R-:W-:Y:S01]  /*1d040*/  BSSY B2, `(.L_x_5087) ;  /* 0x0000006000027945 */ /* 0x000fe20003800000 */
[----:B-1----:R-:W-:Y:S02]  /*1d050*/  LOP3.LUT R3, R2, 0x7f, RZ, 0xc0, !PT ;  /* 0x0000007f02037812 */ /* 0x002fe400078ec0ff */
[----:B------:R-:W-:Y:S02]  /*1d060*/  SHF.L.U32 R2, R30, 0x1f, RZ ;  /* 0x0000001f1e027819 */ /* 0x000fe400000006ff */
[----:B------:R-:W-:Y:S02]  /*1d070*/  ISETP.NE.AND P2, PT, R3, RZ, PT ;  /* 0x000000ff0300720c */ /* 0x000fe40003f45270 */
[----:B------:R-:W1:Y:S02]  /*1d080*/  SYNCS.PHASECHK.TRANS64.TRYWAIT P1, [R11+URZ+0x308a0], R2 ;  /* 0x0308a0020b0075a7 */ /* 0x000e64000802017f */
[----:B-1----:R-:W-:Y:S09]  /*1d090*/  @!P1 BRA `(.L_x_5088) ;  /* 0x0000006400209947 */ /* 0x002ff20003800000 */
.L_x_5224:
[----:B------:R-:W-:Y:S05]  /*1d0a0*/  BSYNC B2 ;  /* 0x0000000000027941 */ /* 0x000fea0003800000 */
.L_x_5087:
        /* <DEDUP_REMOVED lines=9> */
.L_x_5090:
[----:B------:R-:W-:Y:S05]  /*1d140*/  BSYNC B2 ;  /* 0x0000000000027941 */ /* 0x000fea0003800000 */
.L_x_5089:
        /* <DEDUP_REMOVED lines=11> */
.L_x_5091:
        /* <DEDUP_REMOVED lines=16> */
.L_x_5092:
        /* <DEDUP_REMOVED lines=16> */
.L_x_5093:
        /* <DEDUP_REMOVED lines=13> */
.L_x_5225:
[----:B------:R-:W-:Y:S05]  /*1d4d0*/  BSYNC B2 ;  /* 0x0000000000027941 */ /* 0x000fea0003800000 */
.L_x_5094:
[----:B------:R-:W-:Y:S01]  /*1d4e0*/  BSSY B2, `(.L_x_5096) ;  /* 0x000000b000027945 */ /* 0x000fe20003800000 */
[----:B01----:R-:W-:Y:S02]  /*1d4f0*/  IMAD.MOV.U32 R2, RZ, RZ, 0x0 ;  /* 0x00000000ff027424 */ /* 0x003fe400078e00ff */
[----:B------:R-:W-:Y:S01]  /*1d500*/  IMAD.MOV.U32 R3, RZ, RZ, 0x12f00000 ;  /* 0x12f00000ff037424 */ /* 0x000fe200078e00ff */
[----:B------:R-:W-:Y:S06]  /*1d510*/  @P2 BRA `(.L_x_5097) ;  /* 0x00000000001c2947 */ /* 0x000fec0003800000 */
[----:B------:R-:W0:Y:S02]  /*1d520*/  S2R R14, SR_TID.X ;  /* 0x00000000000e7919 */ /* 0x000e240000002100 */
[----:B0-----:R-:W-:Y:S01]  /*1d530*/  LOP3.LUT R20, R14, 0x1f, RZ, 0xc0, !PT ;  /* 0x0000001f0e147812 */ /* 0x001fe200078ec0ff */
[----:B------:R-:W-:-:S03]  /*1d540*/  IMAD.MOV.U32 R14, RZ, RZ, 0x9000 ;  /* 0x00009000ff0e7424 */ /* 0x000fc600078e00ff */
[----:B------:R-:W-:Y:S01]  /*1d550*/  ISETP.NE.AND P1, PT, R20, RZ, PT ;  /* 0x000000ff1400720c */ /* 0x000fe20003f25270 */
[----:B------:R0:W-:-:S12]  /*1d560*/  SYNCS.ARRIVE.TRANS64 RZ, [R11+URZ+0x308b0], R14 ;  /* 0x0308b00e0bff79a7 */ /* 0x0001d8000800003f */
[----:B0-----:R-:W-:Y:S05]  /*1d570*/  @!P1 BRA `(.L_x_5097) ;  /* 0x0000000000049947 */ /* 0x001fea0003800000 */
[----:B------:R-:W-:Y:S01]  /*1d580*/  BPT.TRAP 0x1 ;  /* 0x000000040000795c */ /* 0x000fe20000300000 */
.L_x_5097:
[----:B------:R-:W-:Y:S05]  /*1d590*/  BSYNC B2 ;  /* 0x0000000000027941 */ /* 0x000fea0003800000 */
.L_x_5096:
        /* <DEDUP_REMOVED lines=8> */
.L_x_5098:
        /* <DEDUP_REMOVED lines=15> */
.L_x_5099:
        /* <DEDUP_REMOVED lines=15> */
.L_x_5100:
        /* <DEDUP_REMOVED lines=10> */
.L_x_5086:
[----:B------:R-:W-:Y:S05]  /*1d8a0*/  BSYNC B1 ;  /* 0x0000000000017941 */ /* 0x000fea0003800000 */
.L_x_5085:
        /* <DEDUP_REMOVED lines=8> */
.L_x_5063:
[----:B------:R-:W-:Y:S05]  /*1d930*/  BSYNC B0 ;  /* 0x0000000000007941 */ /* 0x000fea0003800000 */
.L_x_5062:
[----:B------:R-:W1:Y:S01]  /*1d940*/  LDC R0, c[0x0][0x448] ;  /* 0x00011200ff007b82 */ /* 0x000e620000000800 */
[----:B------:R-:W-:Y:S01]  /*1d950*/  VIADD R5, R28, 0x7f ;  /* 0x0000007f1c057836 */ /* 0x000fe20000000000 */
[----:B------:R-:W-:Y:S06]  /*1d960*/  @!P0 WARPSYNC.ALL ;  /* 0x0000000000008948 */ /* 0x000fec0003800000 */
[----:B------:R-:W2:Y:S08]  /*1d970*/  LDC.64 R2, c[0x0][0x9e0] ;  /* 0x00027800ff027b82 */ /* 0x000eb00000000a00 */
[----:B------:R-:W-:Y:S01]  /*1d980*/  @!P0 BAR.SYNC.DEFER_BLOCKING 0xc, 0x180 ;  /* 0x0306000000008b1d */ /* 0x000fe20000010000 */
[----:B-1----:R-:W-:-:S02]  /*1d990*/  ISETP.NE.AND P1, PT, R0, 0x1, PT ;  /* 0x000000010000780c */ /* 0x002fc40003f25270 */
[----:B--2---:R-:W-:-:S11]  /*1d9a0*/  ISETP.GE.AND P2, PT, R3, 0x1, PT ;  /* 0x000000010300780c */ /* 0x004fd60003f46270 */
[----:B------:R-:W1:Y:S08]  /*1d9b0*/  @P1 LDC R0, c[0x0][0x44c] ;  /* 0x00011300ff001b82 */ /* 0x000e700000000800 */
[----:B------:R-:W2:Y:S01]  /*1d9c0*/  @P1 LDC R11, c[0x0][0x450] ;  /* 0x00011400ff0b1b82 */ /* 0x000ea20000000800 */
[----:B-1----:R-:W-:-:S05]  /*1d9d0*/  @P1 IMAD.HI.U32 R0, R5, R0, RZ ;  /* 0x0000000005001227 */ /* 0x002fca00078e00ff */
[----:B--2---:R-:W-:-:S05]  /*1d9e0*/  @P1 SHF.R.U32.HI R5, RZ, R11, R0 ;  /* 0x0000000bff051219 */ /* 0x004fca0000011600 */
[----:B------:R-:W-:-:S04]  /*1d9f0*/  IMAD.IADD R11, R8, 0x1, R5 ;  /* 0x00000001080b7824 */ /* 0x000fc800078e0205 */
        /* <DEDUP_REMOVED lines=13> */
.L_x_5104:
[----:B------:R-:W-:-:S13]  /*1dad0*/  ISETP.NE.AND P0, PT, R3, 0x1, PT ;  /* 0x000000010300780c */ /* 0x000fda0003f05270 */
[----:B------:R-:W1:Y:S02]  /*1dae0*/  @P0 LDC.64 R4, c[0x0][0x9e8] ;  /* 0x00027a00ff040b82 */ /* 0x000e640000000a00 */
[----:B-1----:R-:W-:-:S05]  /*1daf0*/  @P0 IMAD.HI.U32 R4, R0, R4, RZ ;  /* 0x0000000400040227 */ /* 0x002fca00078e00ff */
[----:B------:R-:W-:-:S07]  /*1db00*/  @P0 SHF.R.U32.HI R0, RZ, R5, R4 ;  /* 0x00000005ff000219 */ /* 0x000fce0000011604 */
.L_x_5105:
[----:B------:R-:W-:Y:S05]  /*1db10*/  BSYNC B0 ;  /* 0x0000000000007941 */ /* 0x000fea0003800000 */
.L_x_5103:
[----:B------:R-:W-:-:S05]  /*1db20*/  IMAD R5, R0, R3, R3 ;  /* 0x0000000300057224 */ /* 0x000fca00078e0203 */
[----:B------:R-:W-:-:S07]  /*1db30*/  VIMNMX R2, R2, R5, PT ;  /* 0x0000000502027248 */ /* 0x000fce0003fe0100 */
.L_x_5102:
[----:B------:R-:W1:Y:S01]  /*1db40*/  @P1 LDC R5, c[0x0][0x44c] ;  /* 0x00011300ff051b82 */ /* 0x000e620000000800 */
[----:B------:R-:W-:Y:S01]  /*1db50*/  VIADD R2, R2, 0x5f ;  /* 0x0000005f02027836 */ /* 0x000fe20000000000 */
[----:B------:R-:W-:Y:S01]  /*1db60*/  ULDC UR4, c[0x0][0x9dc] ;  /* 0x0002770000047ab9 */ /* 0x000fe20000000800 */
[----:B------:R-:W-:Y:S02]  /*1db70*/  IMAD.MOV.U32 R0, RZ, RZ, R28 ;  /* 0x000000ffff007224 */ /* 0x000fe400078e001c */
[----:B------:R-:W-:-:S03]  /*1db80*/  IMAD.HI R2, R2, 0x2aaaaaab, RZ ;  /* 0x2aaaaaab02027827 */ /* 0x000fc600078e02ff */
[----:B------:R-:W2:Y:S01]  /*1db90*/  @P1 LDC R4, c[0x0][0x450] ;  /* 0x00011400ff041b82 */ /* 0x000ea20000000800 */
[----:B-1----:R-:W-:-:S05]  /*1dba0*/  @P1 IMAD.HI.U32 R5, R28, R5, RZ ;  /* 0x000000051c051227 */ /* 0x002fca00078e00ff */
[----:B--2---:R-:W-:Y:S02]  /*1dbb0*/  @P1 SHF.R.U32.HI R0, RZ, R4, R5 ;  /* 0x00000004ff001219 */ /* 0x004fe40000011605 */
[----:B------:R-:W-:-:S03]  /*1dbc0*/  SHF.R.U32.HI R5, RZ, 0x1f, R2 ;  /* 0x0000001fff057819 */ /* 0x000fc60000011602 */
[----:B------:R-:W-:Y:S01]  /*1dbd0*/  IMAD.IADD R7, R7, 0x1, R0 ;  /* 0x0000000107077824 */ /* 0x000fe200078e0200 */
[----:B------:R-:W-:-:S03]  /*1dbe0*/  LEA.HI.SX32 R2, R2, R5, 0x1c ;  /* 0x0000000502027211 */ /* 0x000fc600078fe2ff */
        /* <DEDUP_REMOVED lines=14> */
.L_x_5108:
[----:B------:R-:W-:-:S13]  /*1dcd0*/  ISETP.NE.AND P0, PT, R3, 0x1, PT ;  /* 0x000000010300780c */ /* 0x000fda0003f05270 */
[----:B------:R-:W2:Y:S02]  /*1dce0*/  @P0 LDC.64 R4, c[0x0][0x9e8] ;  /* 0x00027a00ff040b82 */ /* 0x000ea40000000a00 */
[----:B--2---:R-:W-:-:S05]  /*1dcf0*/  @P0 IMAD.HI.U32 R4, R7, R4, RZ ;  /* 0x0000000407040227 */ /* 0x004fca00078e00ff */
[----:B------:R-:W-:-:S07]  /*1dd00*/  @P0 SHF.R.U32.HI R7, RZ, R5, R4 ;  /* 0x00000005ff070219 */ /* 0x000fce0000011604 */
.L_x_5109:
[----:B------:R-:W-:Y:S05]  /*1dd10*/  BSYNC B0 ;  /* 0x0000000000007941 */ /* 0x000fea0003800000 */
.L_x_5107:
[----:B------:R-:W-:-:S05]  /*1dd20*/  IMAD R3, R7, R3, RZ ;  /* 0x0000000307037224 */ /* 0x000fca00078e02ff */
[----:B------:R-:W-:-:S07]  /*1dd30*/  VIMNMX R0, R0, R3, !PT ;  /* 0x0000000300007248 */ /* 0x000fce0007fe0100 */
.L_x_5106:
[----:B------:R-:W-:Y:S01]  /*1dd40*/  IMAD.HI R0, R0, 0x2aaaaaab, RZ ;  /* 0x2aaaaaab00007827 */ /* 0x000fe200078e02ff */
[----:B------:R-:W-:Y:S04]  /*1dd50*/  BSSY B7, `(.L_x_5110) ;  /* 0x000038e000077945 */ /* 0x000fe80003800000 */
[----:B------:R-:W-:-:S04]  /*1dd60*/  SHF.R.U32.HI R3, RZ, 0x1f, R0 ;  /* 0x0000001fff037819 */ /* 0x000fc80000011600 */
[----:B------:R-:W-:-:S04]  /*1dd70*/  LEA.HI.SX32 R3, R0, R3, 0x1c ;  /* 0x0000000300037211 */ /* 0x000fc800078fe2ff */
        /* <DEDUP_REMOVED lines=21> */
.L_x_5111:
        /* <DEDUP_REMOVED lines=20> */
.L_x_5114:
[----:B------:R-:W-:Y:S05]  /*1e010*/  BSYNC B6 ;  /* 0x0000000000067941 */ /* 0x000fea0003800000 */
.L_x_5113:
        /* <DEDUP_REMOVED lines=20> */
.L_x_5117:
        /* <DEDUP_REMOVED lines=15> */
.L_x_5116:
[----:B------:R-:W-:Y:S05]  /*1e250*/  BSYNC B6 ;  /* 0x0000000000067941 */ /* 0x000fea0003800000 */
.L_x_5115:
[----:B------:R-:W2:Y:S01]  /*1e260*/  S2R R2, SR_TID.X ;  /* 0x0000000000027919 */ /* 0x000ea20000002100 */
[----:B------:R-:W-:Y:S01]  /*1e270*/  ULDC.64 UR4, c[0x0][0x9f8] ;  /* 0x00027e0000047ab9 */ /* 0x000fe20000000a00 */
[----:B------:R-:W3:Y:S01]  /*1e280*/  LDL R21, [R1+0x288] ;  /* 0x0002880001157983 */ /* 0x000ee20000100800 */
[----:B------:R-:W-:-:S03]  /*1e290*/  ISETP.NE.U32.AND P0, PT, RZ, UR4, PT ;  /* 0x00000004ff007c0c */ /* 0x000fc6000bf05070 */
[----:B------:R-:W4:Y:S01]  /*1e2a0*/  LDL R20, [R1+0x28c] ;  /* 0x00028c0001147983 */ /* 0x000f220000100800 */
[----:B------:R-:W-:Y:S01]  /*1e2b0*/  ISETP.NE.AND.EX P0, PT, RZ, UR5, PT, P0 ;  /* 0x00000005ff007c0c */ /* 0x000fe2000bf05300 */
[----:B------:R-:W-:Y:S01]  /*1e2c0*/  IMAD.MOV.U32 R33, RZ, RZ, R19 ;  /* 0x000000ffff217224 */ /* 0x000fe200078e0013 */
[----:B------:R-:W0:Y:S01]  /*1e2d0*/  LDC R0, c[0x0][0x430] ;  /* 0x00010c00ff007b82 */ /* 0x000e220000000800 */
[----:B------:R-:W1:Y:S01]  /*1e2e0*/  S2R R17, SR_TID.X ;  /* 0x0000000000117919 */ /* 0x000e620000002100 */
[----:B------:R-:W-:Y:S01]  /*1e2f0*/  LOP3.LUT R22, R22, 0xfffffff7, RZ, 0xc0, !PT ;  /* 0xfffffff716167812 */ /* 0x000fe200078ec0ff */
[----:B------:R-:W-:Y:S01]  /*1e300*/  ULDC UR4, c[0x0][0x2f4] ;  /* 0x0000bd0000047ab9 */ /* 0x000fe20000000800 */
[----:B--2---:R-:W-:-:S07]  /*1e310*/  LOP3.LUT R25, R2, 0x7f, RZ, 0xc0, !PT ;  /* 0x0000007f02197812 */ /* 0x004fce00078ec0ff */
[----:B------:R-:W2:Y:S01]  /*1e320*/  @P0 LDC.64 R2, c[0x0][0x9f8] ;  /* 0x00027e00ff020b82 */ /* 0x000ea20000000a00 */
[----:B------:R-:W-:Y:S01]  /*1e330*/  SHF.R.U32.HI R25, RZ, 0x3, R25 ;  /* 0x00000003ff197819 */ /* 0x000fe20000011619 */
[----:B--2---:R-:W-:-:S05]  /*1e340*/  @P0 IMAD.WIDE R2, R19, 0x4, R2 ;  /* 0x0000000413020825 */ /* 0x004fca00078e0202 */
[----:B------:R2:W2:Y:S01]  /*1e350*/  @P0 LDG.E R33, desc[UR38][R2.64] ;  /* 0x0000002602210981 */ /* 0x0004a2000c1e1900 */
[----:B-1----:R-:W-:Y:S01]  /*1e360*/  IMAD.SHL.U32 R17, R17, 0x10, RZ ;  /* 0x0000001011117824 */ /* 0x002fe200078e00ff */
[----:B0-----:R-:W-:-:S04]  /*1e370*/  ISETP.NE.AND P1, PT, R0, 0x1, PT ;  /* 0x000000010000780c */ /* 0x001fc80003f25270 */
[----:B------:R-:W-:Y:S01]  /*1e380*/  LOP3.LUT R17, R25, 0x70, R17, 0xf8, !PT ;  /* 0x0000007019117812 */ /* 0x000fe200078ef811 */
[----:B------:R-:W-:-:S04]  /*1e390*/  VIADD R25, R24, 0xffffffff ;  /* 0xffffffff18197836 */ /* 0x000fc80000000000 */
[----:B------:R-:W-:-:S04]  /*1e3a0*/  IMAD R7, R25, 0x60, R17 ;  /* 0x0000006019077824 */ /* 0x000fc800078e0211 */
[----:B------:R-:W0:Y:S08]  /*1e3b0*/  @P1 LDC R6, c[0x0][0x434] ;  /* 0x00010d00ff061b82 */ /* 0x000e300000000800 */
[----:B------:R-:W1:Y:S01]  /*1e3c0*/  @P1 LDC R5, c[0x0][0x438] ;  /* 0x00010e00ff051b82 */ /* 0x000e620000000800 */
[----:B------:R-:W-:Y:S01]  /*1e3d0*/  ISETP.GE.AND P3, PT, R34, UR4, PT ;  /* 0x0000000422007c0c */ /* 0x000fe2000bf66270 */
[----:B------:R-:W-:Y:S01]  /*1e3e0*/  UMOV UR5, 0xffffffff ;  /* 0xffffffff00057882 */ /* 0x000fe20000000000 */
[----:B---3--:R-:W-:-:S04]  /*1e3f0*/  ISETP.GE.AND P0, PT, R7, R21, PT ;  /* 0x000000150700720c */ /* 0x008fc80003f06270 */
[----:B------:R-:W-:Y:S01]  /*1e400*/  ISETP.GT.U32.OR P0, PT, R17, 0x5f, P0 ;  /* 0x0000005f1100780c */ /* 0x000fe20000704470 */
[----:B----4-:R-:W-:-:S04]  /*1e410*/  IMAD.IADD R7, R7, 0x1, R20 ;  /* 0x0000000107077824 */ /* 0x010fc800078e0214 */
[----:B0-----:R-:W-:-:S04]  /*1e420*/  @P1 IMAD.HI.U32 R6, R7, R6, RZ ;  /* 0x0000000607061227 */ /* 0x001fc800078e00ff */
[----:B------:R-:W-:Y:S01]  /*1e430*/  IMAD.MOV.U32 R4, RZ, RZ, R7 ;  /* 0x000000ffff047224 */ /* 0x000fe200078e0007 */
[----:B-1----:R-:W-:-:S03]  /*1e440*/  @P1 SHF.R.U32.HI R4, RZ, R5, R6 ;  /* 0x00000005ff041219 */ /* 0x002fc60000011606 */
[----:B--2---:R-:W0:Y:S02]  /*1e450*/  @!P0 LDC.64 R2, c[0x0][0x428] ;  /* 0x00010a00ff028b82 */ /* 0x004e240000000a00 */
[----:B------:R-:W-:-:S04]  /*1e460*/  IMAD.MOV R5, RZ, RZ, -R4 ;  /* 0x000000ffff057224 */ /* 0x000fc800078e0a04 */
[----:B------:R-:W-:Y:S01]  /*1e470*/  IMAD R0, R0, R5, R7 ;  /* 0x0000000500007224 */ /* 0x000fe200078e0207 */
[--C-:B------:R-:W-:Y:S02]  /*1e480*/  @!P0 SHF.R.S32.HI R5, RZ, 0x1f, R4.reuse ;  /* 0x0000001fff058819 */ /* 0x100fe40000011404 */
[----:B------:R-:W-:Y:S01]  /*1e490*/  SHF.R.S32.HI R8, RZ, 0x1f, R33 ;  /* 0x0000001fff087819 */ /* 0x000fe20000011421 */
[----:B0-----:R-:W-:-:S04]  /*1e4a0*/  @!P0 IMAD.WIDE.U32 R4, R33, R2, R4 ;  /* 0x0000000221048225 */ /* 0x001fc800078e0004 */
[----:B------:R-:W-:Y:S01]  /*1e4b0*/  @!P0 IMAD R6, R8, R2, RZ ;  /* 0x0000000208068224 */ /* 0x000fe200078e02ff */
[----:B------:R0:W-:Y:S03]  /*1e4c0*/  STL [R1+0x294], R8 ;  /* 0x0002940801007387 */ /* 0x0001e60000100800 */
[----:B------:R-:W-:Y:S02]  /*1e4d0*/  @!P0 IMAD R6, R33, R3, R6 ;  /* 0x0000000321068224 */ /* 0x000fe400078e0206 */
[----:B------:R-:W1:Y:S02]  /*1e4e0*/  @!P0 LDC.64 R2, c[0x0][0x418] ;  /* 0x00010600ff028b82 */ /* 0x000e640000000a00 */
[----:B------:R-:W-:Y:S02]  /*1e4f0*/  @!P0 IMAD.IADD R6, R5, 0x1, R6 ;  /* 0x0000000105068824 */ /* 0x000fe400078e0206 */
[----:B------:R-:W-:Y:S01]  /*1e500*/  IMAD.U32 R5, RZ, RZ, UR41 ;  /* 0x00000029ff057e24 */ /* 0x000fe2000f8e00ff */
[----:B-1----:R-:W-:-:S04]  /*1e510*/  @!P0 LEA R2, P1, R4, R2, 0x2 ;  /* 0x0000000204028211 */ /* 0x002fc800078210ff */
[----:B------:R-:W-:Y:S01]  /*1e520*/  @!P0 LEA.HI.X R3, R4, R3, R6, 0x2, P1 ;  /* 0x0000000304038211 */ /* 0x000fe200008f1406 */
[----:B------:R-:W-:-:S06]  /*1e530*/  IMAD.MOV.U32 R4, RZ, RZ, RZ ;  /* 0x000000ffff047224 */ /* 0x000fcc00078e00ff */
[----:B------:R0:W5:Y:S01]  /*1e540*/  @!P0 LDG.E R4, desc[UR38][R2.64] ;  /* 0x0000002602048981 */ /* 0x000162000c1e1900 */
[----:B------:R-:W-:Y:S02]  /*1e550*/  ISETP.GT.U32.AND P0, PT, R17, 0x5f, PT ;  /* 0x0000005f1100780c */ /* 0x000fe40003f04070 */
[----:B------:R-:W-:Y:S02]  /*1e560*/  ISETP.NE.AND P2, PT, R5, 0x3, PT ;  /* 0x000000030500780c */ /* 0x000fe40003f45270 */
[----:B------:R-:W-:-:S09]  /*1e570*/  ISETP.GE.AND P1, PT, R37, UR4, PT ;  /* 0x0000000425007c0c */ /* 0x000fd2000bf26270 */
[----:B------:R-:W-:Y:S02]  /*1e580*/  @P0 LOP3.LUT R22, R22, 0x8, RZ, 0xfc, !PT ;  /* 0x0000000816160812 */ /* 0x000fe400078efcff */
[----:B------:R-:W-:Y:S02]  /*1e590*/  ISETP.GE.AND P0, PT, R36, UR4, PT ;  /* 0x0000000424007c0c */ /* 0x000fe4000bf06270 */
[----:B------:R-:W-:-:S04]  /*1e5a0*/  LOP3.LUT R22, R22, 0xffffffef, RZ, 0xc0, !PT ;  /* 0xffffffef16167812 */ /* 0x000fc800078ec0ff */
[----:B------:R-:W-:-:S04]  /*1e5b0*/  @P2 LOP3.LUT R22, R22, 0x10, RZ, 0xfc, !PT ;  /* 0x0000001016162812 */ /* 0x000fc800078efcff */
[----:B------:R-:W-:-:S04]  /*1e5c0*/  LOP3.LUT R22, R22, 0xfffffffb, RZ, 0xc0, !PT ;  /* 0xfffffffb16167812 */ /* 0x000fc800078ec0ff */
[----:B------:R-:W-:-:S04]  /*1e5d0*/  @P3 LOP3.LUT R22, R22, 0x4, RZ, 0xfc, !PT ;  /* 0x0000000416163812 */ /* 0x000fc800078efcff */
[----:B------:R-:W-:-:S04]  /*1e5e0*/  LOP3.LUT R22, R22, 0xfffffffe, RZ, 0xc0, !PT ;  /* 0xfffffffe16167812 */ /* 0x000fc800078ec0ff */
[----:B------:R-:W-:-:S04]  /*1e5f0*/  LOP3.LUT R22, R22, 0xfffffffd, RZ, 0xc0, !PT ;  /* 0xfffffffd16167812 */ /* 0x000fc800078ec0ff */
[----:B------:R-:W-:-:S04]  /*1e600*/  @P1 LOP3.LUT R22, R22, 0x2, RZ, 0xfc, !PT ;  /* 0x0000000216161812 */ /* 0x000fc800078efcff */
[----:B------:R-:W-:Y:S01]  /*1e610*/  @P0 LOP3.LUT R22, R22, 0x1, RZ, 0xfc, !PT ;  /* 0x0000000116160812 */ /* 0x000fe200078efcff */
[----:B0-----:R-:W-:Y:S06]  /*1e620*/  BRA.DIV UR5, `(.L_x_5118) ;  /* 0x0000004e05e47947 */ /* 0x001fec000b800000 */
.L_x_5228:
[----:B------:R-:W-:Y:S01]  /*1e630*/  SHF.R.S32.HI R32, RZ, 0x1f, R18 ;  /* 0x0000001fff207819 */ /* 0x000fe20000011412 */
[----:B------:R-:W-:Y:S06]  /*1e640*/  @!P2 BRA `(.L_x_5119) ;  /* 0x000000000004a947 */ /* 0x000fec0003800000 */
[----:B------:R-:W-:Y:S01]  /*1e650*/  BPT.TRAP 0x1 ;  /* 0x000000040000795c */ /* 0x000fe20000300000 */
.L_x_5119:
        /* <DEDUP_REMOVED lines=25> */
.L_x_5229:
[----:B------:R-:W-:Y:S05]  /*1e7f0*/  BSYNC B0 ;  /* 0x0000000000007941 */ /* 0x000fea0003800000 */
.L_x_5120:
[----:B------:R-:W2:Y:S01]  /*1e800*/  LDL R11, [R1+0x288] ;  /* 0x00028800010b7983 */ /* 0x000ea20000100800 */
[----:B------:R-:W-:Y:S01]  /*1e810*/  ULDC.64 UR4, c[0x0][0x300] ;  /* 0x0000c00000047ab9 */ /* 0x000fe20000000a00 */
[----:B------:R-:W-:Y:S01]  /*1e820*/  LOP3.LUT P4, RZ, R22, 0x4, RZ, 0xc0, !PT ;  /* 0x0000000416ff7812 */ /* 0x000fe2000788c0ff */
[----:B------:R-:W-:Y:S01]  /*1e830*/  IMAD R5, R5, UR4, RZ ;  /* 0x0000000405057c24 */ /* 0x000fe2000f8e02ff */
[----:B------:R-:W1:Y:S01]  /*1e840*/  S2R R8, SR_TID.X ;  /* 0x0000000000087919 */ /* 0x000e620000002100 */
[----:B0-----:R-:W-:Y:S01]  /*1e850*/  IMAD.WIDE.U32 R2, R0, UR4, RZ ;  /* 0x0000000400027c25 */ /* 0x001fe2000f8e00ff */
[----:B------:R-:W-:Y:S01]  /*1e860*/  LOP3.LUT P3, RZ, R22, 0x2, RZ, 0xc0, !PT ;  /* 0x0000000216ff7812 */ /* 0x000fe2000786c0ff */
[----:B------:R-:W0:Y:S02]  /*1e870*/  S2R R12, SR_TID.X ;  /* 0x00000000000c7919 */ /* 0x000e240000002100 */
        /* <DEDUP_REMOVED lines=17> */
[----:B------:R-:W-:Y:S01]  /*1e990*/  LEA.HI.X R0, R2, UR5, R0, 0x1, P0 ;  /* 0x0000000502007c11 */ /* 0x000fe200080f0c00 */
[----:B0-----:R-:W-:Y:S02]  /*1e9a0*/  IMAD.SHL.U32 R8, R12, 0x8, RZ ;  /* 0x000000080c087824 */ /* 0x001fe400078e00ff */
[----:B------:R-:W-:Y:S01]  /*1e9b0*/  IMAD.SHL.U32 R9, R10, 0x8, RZ ;  /* 0x000000080a097824 */ /* 0x000fe200078e00ff */
[----:B------:R-:W-:Y:S02]  /*1e9c0*/  SHF.R.U32.HI R10, RZ, 0x3, R10 ;  /* 0x00000003ff0a7819 */ /* 0x000fe4000001160a */
[----:B------:R-:W-:-:S04]  /*1e9d0*/  LOP3.LUT R8, R8, 0x1f8, RZ, 0xc0, !PT ;  /* 0x000001f808087812 */ /* 0x000fc800078ec0ff */
[----:B------:R-:W-:-:S04]  /*1e9e0*/  LOP3.LUT R8, R8, 0x38, R12, 0x78, !PT ;  /* 0x0000003808087812 */ /* 0x000fc800078e780c */
[----:B------:R-:W-:-:S05]  /*1e9f0*/  LOP3.LUT R8, R8, 0x200, R9, 0xf8, !PT ;  /* 0x0000020008087812 */ /* 0x000fca00078ef809 */
[----:B------:R-:W-:Y:S02]  /*1ea00*/  IMAD R5, R26, 0x4800, R8 ;  /* 0x000048001a057824 */ /* 0x000fe400078e0208 */
        /* <DEDUP_REMOVED lines=66> */
.L_x_5243:
        /* <DEDUP_REMOVED lines=12> */
.L_x_5123:
        /* <DEDUP_REMOVED lines=10> */
.L_x_5124:
[----:B------:R2:W-:Y:S02]  /*1ef90*/  SYNCS.ARRIVE.TRANS64.A1T0 RZ, [R7+URZ+0x30830], RZ ;  /* 0x030830ff07ff79a7 */ /* 0x0005e4000810003f */
[----:B------:R-:W-:Y:S05]  /*1efa0*/  WARPSYNC.ALL ;  /* 0x0000000000007948 */ /* 0x000fea0003800000 */
[----:B------:R-:W-:Y:S01]  /*1efb0*/  ULDC.64 UR4, c[0x0][0xa00] ;  /* 0x0002800000047ab9 */ /* 0x000fe20000000a00 */
[----:B-1----:R-:W-:Y:S01]  /*1efc0*/  VIADD R2, R23, 0x12400 ;  /* 0x0001240017027836 */ /* 0x002fe20000000000 */
[----:B------:R-:W-:Y:S01]  /*1efd0*/  BAR.SYNC.DEFER_BLOCKING 0x8, 0x180 ;  /* 0x0206000000007b1d */ /* 0x000fe20000010000 */
[----:B------:R-:W-:Y:S02]  /*1efe0*/  ISETP.NE.U32.AND P0, PT, RZ, UR4, PT ;  /* 0x00000004ff007c0c */ /* 0x000fe4000bf05070 */
[----:B------:R-:W-:-:S02]  /*1eff0*/  SHF.R.S32.HI R0, RZ, 0x1f, R19 ;  /* 0x0000001fff007819 */ /* 0x000fc40000011413 */
[----:B------:R-:W-:Y:S01]  /*1f000*/  ISETP.NE.AND.EX P0, PT, RZ, UR5, PT, P0 ;  /* 0x00000005ff007c0c */ /* 0x000fe2000bf05300 */
[----:B------:R-:W-:Y:S01]  /*1f010*/  ULDC.64 UR4, c[0x0][0x298] ;  /* 0x0000a60000047ab9 */ /* 0x000fe20000000a00 */
[----:B------:R-:W-:Y:S01]  /*1f020*/  LOP3.LUT P1, RZ, R2, 0x3ff, RZ, 0xc0, !PT ;  /* 0x000003ff02ff7812 */ /* 0x000fe2000782c0ff */
[----:B------:R-:W-:Y:S01]  /*1f030*/  BSSY B6, `(.L_x_5125) ;  /* 0x000001c000067945 */ /* 0x000fe20003800000 */
[----:B------:R-:W-:Y:S02]  /*1f040*/  SEL R2, R19, RZ, !P0 ;  /* 0x000000ff13027207 */ /* 0x000fe40004000000 */
[----:B------:R-:W-:-:S03]  /*1f050*/  SEL R0, R0, RZ, !P0 ;  /* 0x000000ff00007207 */ /* 0x000fc60004000000 */
[----:B------:R1:W-:Y:S04]  /*1f060*/  STL [R1+0x29c], R2 ;  /* 0x00029c0201007387 */ /* 0x0003e80000100800 */
[----:B------:R3:W-:Y:S01]  /*1f070*/  STL [R1+0x2b0], R0 ;  /* 0x0002b00001007387 */ /* 0x0007e20000100800 */
[----:B-1----:R-:W-:Y:S01]  /*1f080*/  IMAD.WIDE.U32 R2, R35, UR4, RZ ;  /* 0x0000000423027c25 */ /* 0x002fe2000f8e00ff */
[----:B---3--:R-:W-:-:S04]  /*1f090*/  SHF.R.S32.HI R0, RZ, 0x1f, R35 ;  /* 0x0000001fff007819 */ /* 0x008fc80000011423 */
[----:B------:R1:W-:Y:S01]  /*1f0a0*/  STL.64 [R1+0x2a0], R2 ;  /* 0x0002a00201007387 */ /* 0x0003e20000100a00 */
        /* <DEDUP_REMOVED lines=20> */
.L_x_5126:
[----:B------:R-:W-:Y:S05]  /*1f1f0*/  BSYNC B6 ;  /* 0x0000000000067941 */ /* 0x000fea0003800000 */
.L_x_5125:
[----:B------:R-:W3:Y:S01]  /*1f200*/  LDL.LU.64 R2, [R1+0x2a0] ;  /* 0x0002a00001027983 */ /* 0x000ee20000300a00 */
[----:B------:R-:W-:Y:S01]  /*1f210*/  ULDC.64 UR4, c[0x0][0x2d8] ;  /* 0x0000b60000047ab9 */ /* 0x000fe20000000a00 */
[----:B--2---:R-:W1:Y:S02]  /*1f220*/  LDC R7, c[0x0][0x448] ;  /* 0x00011200ff077b82 */ /* 0x004e640000000800 */
[----:B0-----:R-:W2:Y:S04]  /*1f230*/  LDL.LU R4, [R1+0x2b0] ;  /* 0x0002b00001047983 */ /* 0x001ea80000300800 */
[----:B------:R-:W4:Y:S01]  /*1f240*/  LDL.LU R20, [R1+0x29c] ;  /* 0x00029c0001147983 */ /* 0x000f220000300800 */
[----:B------:R-:W-:-:S03]  /*1f250*/  IMAD R0, R32, UR4, RZ ;  /* 0x0000000420007c24 */ /* 0x000fc6000f8e02ff */
[----:B------:R0:W5:Y:S01]  /*1f260*/  LDL R8, [R1+0x284] ;  /* 0x0002840001087983 */ /* 0x0001620000100800 */
[----:B------:R-:W-:Y:S01]  /*1f270*/  IMAD R0, R18, UR5, R0 ;  /* 0x0000000512007c24 */ /* 0x000fe2000f8e0200 */
[----:B------:R-:W0:Y:S01]  /*1f280*/  S2R R21, SR_TID.X ;  /* 0x0000000000157919 */ /* 0x000e220000002100 */
[----:B-1----:R-:W-:-:S13]  /*1f290*/  ISETP.NE.AND P0, PT, R7, 0x1, PT ;  /* 0x000000010700780c */ /* 0x002fda0003f05270 */
[----:B------:R-:W1:Y:S01]  /*1f2a0*/  @P0 LDC R6, c[0x0][0x44c] ;  /* 0x00011300ff060b82 */ /* 0x000e620000000800 */
[----:B0-----:R-:W-:-:S04]  /*1f2b0*/  LOP3.LUT R21, R21, 0x7f, RZ, 0xc0, !PT ;  /* 0x0000007f15157812 */ /* 0x001fc800078ec0ff */
[----:B------:R-:W-:Y:S01]  /*1f2c0*/  SHF.R.U32.HI R21, RZ, 0x3, R21 ;  /* 0x00000003ff157819 */ /* 0x000fe20000011615 */
[----:B---3--:R-:W-:Y:S02]  /*1f2d0*/  IMAD.MOV.U32 R3, RZ, RZ, R35 ;  /* 0x000000ffff037224 */ /* 0x008fe400078e0023 */
[----:B------:R-:W-:Y:S01]  /*1f2e0*/  IMAD.WIDE.U32 R2, R18, UR4, R2 ;  /* 0x0000000412027c25 */ /* 0x000fe2000f8e0002 */
[----:B------:R-:W-:-:S03]  /*1f2f0*/  ULDC.64 UR4, c[0x0][0x2e0] ;  /* 0x0000b80000047ab9 */ /* 0x000fc60000000a00 */
[----:B------:R-:W-:Y:S02]  /*1f300*/  IMAD.IADD R3, R3, 0x1, R0 ;  /* 0x0000000103037824 */ /* 0x000fe400078e0200 */
[----:B--2---:R-:W-:Y:S02]  /*1f310*/  IMAD R0, R4, UR4, RZ ;  /* 0x0000000404007c24 */ /* 0x004fe4000f8e02ff */
[----:B----4-:R-:W-:-:S04]  /*1f320*/  IMAD.WIDE.U32 R2, R20, UR4, R2 ;  /* 0x0000000414027c25 */ /* 0x010fc8000f8e0002 */
[----:B------:R-:W-:Y:S01]  /*1f330*/  IMAD R0, R20, UR5, R0 ;  /* 0x0000000514007c24 */ /* 0x000fe2000f8e0200 */
[----:B------:R-:W-:Y:S01]  /*1f340*/  ULDC.64 UR4, c[0x0][0x2d0] ;  /* 0x0000b40000047ab9 */ /* 0x000fe20000000a00 */
[----:B------:R-:W0:Y:S02]  /*1f350*/  S2R R20, SR_TID.X ;  /* 0x0000000000147919 */ /* 0x000e240000002100 */
[----:B------:R-:W-:Y:S02]  /*1f360*/  IMAD.IADD R3, R3, 0x1, R0 ;  /* 0x0000000103037824 */ /* 0x000fe400078e0200 */
[----:B------:R-:W2:Y:S01]  /*1f370*/  @P0 LDC R0, c[0x0][0x450] ;  /* 0x00011400ff000b82 */ /* 0x000ea20000000800 */
[----:B0-----:R-:W-:-:S05]  /*1f380*/  IMAD.SHL.U32 R20, R20, 0x10, RZ ;  /* 0x0000001014147824 */ /* 0x001fca00078e00ff */
[----:B------:R-:W-:-:S05]  /*1f390*/  LOP3.LUT R20, R21, 0x70, R20, 0xf8, !PT ;  /* 0x0000007015147812 */ /* 0x000fca00078ef814 */
[----:B------:R-:W-:-:S04]  /*1f3a0*/  IMAD.IADD R5, R20, 0x1, R28 ;  /* 0x0000000114057824 */ /* 0x000fc800078e021c */
[----:B-1----:R-:W-:-:S04]  /*1f3b0*/  @P0 IMAD.HI.U32 R6, R5, R6, RZ ;  /* 0x0000000605060227 */ /* 0x002fc800078e00ff */
[----:B------:R-:W-:Y:S01]  /*1f3c0*/  IMAD.MOV.U32 R4, RZ, RZ, R5 ;  /* 0x000000ffff047224 */ /* 0x000fe200078e0005 */
[----:B--2---:R-:W-:Y:S01]  /*1f3d0*/  @P0 SHF.R.U32.HI R4, RZ, R0, R6 ;  /* 0x00000000ff040219 */ /* 0x004fe20000011606 */
        /* <DEDUP_REMOVED lines=24> */
[----:B------:R-:W-:Y:S10]  /*1f560*/  BRA.DIV UR5, `(.L_x_5127) ;  /* 0x0000004a05847947 */ /* 0x000ff4000b800000 */
        /* <DEDUP_REMOVED lines=10> */
[----:B-----5:R-:W-:Y:S04]  /*1f610*/  @!P1 LDGSTS.E.BYPASS.LTC128B.128 [R8+0x12400], desc[UR38][R2.64], !P3 ;  /* 0x1240000002089fae */ /* 0x020fe8000d901d66 */
        /* <DEDUP_REMOVED lines=68> */
.L_x_5260:
        /* <DEDUP_REMOVED lines=12> */
.L_x_5129:
[----:B------:R-:W-:Y:S05]  /*1fb20*/  BSYNC B0 ;  /* 0x0000000000007941 */ /* 0x000fea0003800000 */
.L_x_5128:
[----:B------:R-:W-:Y:S01]  /*1fb30*/  NOP ;  /* 0x0000000000007918 */ /* 0x000fe20000000000 */
[----:B------:R-:W-:-:S13]  /*1fb40*/  PLOP3.LUT P0, PT, PT, PT, PT, 0x80, 0x0 ;  /* 0x000000000000781c */ /* 0x000fda0003f0f070 */
.L_x_5130:
[----:B------:R-:W-:Y:S02]  /*1fb50*/  PLOP3.LUT P1, PT, P1, P0, PT, 0xa2, 0x0 ;  /* 0x000000000000781c */ /* 0x000fe40000f21472 */
[----:B------:R-:W-:-:S08]  /*1fb60*/  @P0 R2UR P1, UR4, R23 ;  /* 0x00000000170402ca */ /* 0x000fd00000020000 */
[----:B------:R-:W-:-:S05]  /*1fb70*/  @P0 PLOP3.LUT P0, PT, P1, PT, PT, 0x80, 0x0 ;  /* 0x000000000000081c */ /* 0x000fca0000f0f070 */
[----:B------:R-:W-:Y:S01]  /*1fb80*/  @!P1 SYNCS.ARRIVE.TRANS64.RED.A0T1 RZ, [UR4+0x30800], RZ ;  /* 0x030800ffffff99a7 */ /* 0x000fe20008200404 */
[----:B------:R-:W-:Y:S07]  /*1fb90*/  @!P1 ARRIVES.LDGSTSBAR.64.TRANSCNT [UR4+0x30800] ;  /* 0x03080000ff0099b0 */ /* 0x000fee0008000a84 */
[----:B------:R-:W-:Y:S05]  /*1fba0*/  @P0 BRA.U.ANY `(.L_x_5130) ;  /* 0xfffffffd00e80947 */ /* 0x000fea000393ffff */
[----:B01----:R-:W2:Y:S02]  /*1fbb0*/  LDL.LU R2, [R1+0x2ac] ;  /* 0x0002ac0001027983 */ /* 0x003ea40000300800 */
[----:B--2---:R-:W-:-:S05]  /*1fbc0*/  VIADD R2, R2, 0x1 ;  /* 0x0000000102027836 */ /* 0x004fca0000000000 */
[----:B------:R0:W-:Y:S01]  /*1fbd0*/  STL [R1+0x2ac], R2 ;  /* 0x0002ac0201007387 */ /* 0x0001e20000100800 */
[----:B------:R-:W-:-:S04]  /*1fbe0*/  LEA.HI R0, R2, R2, RZ, 0x1 ;  /* 0x0000000202007211 */ /* 0x000fc800078f08ff */
[----:B------:R-:W-:-:S05]  /*1fbf0*/  LOP3.LUT R0, R0, 0xfffffffe, RZ, 0xc0, !PT ;  /* 0xfffffffe00007812 */ /* 0x000fca00078ec0ff */
[----:B------:R-:W-:-:S05]  /*1fc00*/  IMAD.IADD R0, R2, 0x1, -R0 ;  /* 0x0000000102007824 */ /* 0x000fca00078e0a00 */
[----:B------:R-:W-:Y:S01]  /*1fc10*/  SHF.L.U32 R0, R0, 0x1f, RZ ;  /* 0x0000001f00007819 */ /* 0x000fe200000006ff */
[----:B------:R-:W-:Y:S01]  /*1fc20*/  NOP ;  /* 0x0000000000007918 */ /* 0x000fe20000000000 */
[----:B0-----:R-:W2:Y:S01]  /*1fc30*/  LDL.LU R2, [R1+0x2a8] ;  /* 0x0002a80001027983 */ /* 0x001ea20000300800 */
[----:B------:R0:W-:Y:S01]  /*1fc40*/  SYNCS.ARRIVE.TRANS64.A1T0 RZ, [R23+URZ+0x30800], RZ ;  /* 0x030800ff17ff79a7 */ /* 0x0001e2000810003f */
[----:B------:R-:W-:Y:S01]  /*1fc50*/  BSSY B0, `(.L_x_5131) ;  /* 0x0000004000007945 */ /* 0x000fe20003800000 */
[----:B------:R-:W1:Y:S01]  /*1fc60*/  SYNCS.PHASECHK.TRANS64.TRYWAIT P0, [R23+URZ+0x30820], R0 ;  /* 0x03082000170075a7 */ /* 0x000e62000800017f */
[----:B--2---:R-:W-:Y:S02]  /*1fc70*/  VIADD R6, R2, 0xfffffffe ;  /* 0xfffffffe02067836 */ /* 0x004fe40000000000 */
[----:B01----:R-:W-:Y:S05]  /*1fc80*/  @!P0 BRA `(.L_x_5132) ;  /* 0x0000004c00748947 */ /* 0x003fea0003800000 */
.L_x_5261:
[----:B------:R-:W-:Y:S05]  /*1fc90*/  BSYNC B0 ;  /* 0x0000000000007941 */ /* 0x000fea0003800000 */
.L_x_5131:
        /* <DEDUP_REMOVED lines=11> */
.L_x_5147:
[----:B------:R-:W2:Y:S01]  /*1fd50*/  LDL R4, [R1+0x28c] ;  /* 0x00028c0001047983 */ /* 0x000ea20000100800 */
[----:B------:R-:W1:Y:S03]  /*1fd60*/  LDC R7, c[0x0][0x430] ;  /* 0x00010c00ff077b82 */ /* 0x000e660000000800 */
[----:B------:R-:W3:Y:S01]  /*1fd70*/  LDL R8, [R1+0x294] ;  /* 0x0002940001087983 */ /* 0x000ee20000100800 */
[----:B0-----:R-:W0:Y:S01]  /*1fd80*/  S2R R0, SR_TID.X ;  /* 0x0000000000007919 */ /* 0x001e220000002100 */
[----:B------:R-:W4:Y:S01]  /*1fd90*/  S2R R2, SR_TID.X ;  /* 0x0000000000027919 */ /* 0x000f220000002100 */
[----:B-1----:R-:W-:Y:S02]  /*1fda0*/  ISETP.NE.AND P0, PT, R7, 0x1, PT ;  /* 0x000000010700780c */ /* 0x002fe40003f05270 */
[----:B0-----:R-:W-:Y:S01]  /*1fdb0*/  LOP3.LUT R0, R0, 0x7f, RZ, 0xc0, !PT ;  /* 0x0000007f00007812 */ /* 0x001fe200078ec0ff */
[----:B----4-:R-:W-:-:S03]  /*1fdc0*/  IMAD.SHL.U32 R3, R2, 0x10, RZ ;  /* 0x0000001002037824 */ /* 0x010fc600078e00ff */
[----:B------:R-:W-:-:S07]  /*1fdd0*/  SHF.R.U32.HI R0, RZ, 0x3, R0 ;  /* 0x00000003ff007819 */ /* 0x000fce0000011600 */
[----:B------:R-:W0:Y:S01]  /*1fde0*/  @P0 LDC R2, c[0x0][0x438] ;  /* 0x00010e00ff020b82 */ /* 0x000e220000000800 */
[----:B------:R-:W-:-:S04]  /*1fdf0*/  LOP3.LUT R3, R0, 0x70, R3, 0xf8, !PT ;  /* 0x0000007000037812 */ /* 0x000fc800078ef803 */
[----:B------:R-:W-:-:S03]  /*1fe00*/  ISETP.GT.U32.AND P5, PT, R3, 0x5f, PT ;  /* 0x0000005f0300780c */ /* 0x000fc60003fa4070 */
[----:B------:R-:W1:Y:S01]  /*1fe10*/  @P0 LDC R0, c[0x0][0x434] ;  /* 0x00010d00ff000b82 */ /* 0x000e620000000800 */
[----:B--2---:R-:W-:-:S09]  /*1fe20*/  IMAD R9, R6, 0x60, R4 ;  /* 0x0000006006097824 */ /* 0x004fd200078e0204 */
[----:B------:R-:W3:Y:S01]  /*1fe30*/  @!P5 LDC.64 R4, c[0x0][0x428] ;  /* 0x00010a00ff04db82 */ /* 0x000ee20000000a00 */
[----:B------:R-:W-:-:S04]  /*1fe40*/  IMAD.IADD R9, R3, 0x1, R9 ;  /* 0x0000000103097824 */ /* 0x000fc800078e0209 */
[----:B-1----:R-:W-:-:S04]  /*1fe50*/  @P0 IMAD.HI.U32 R3, R9, R0, RZ ;  /* 0x0000000009030227 */ /* 0x002fc800078e00ff */
[----:B------:R-:W-:Y:S01]  /*1fe60*/  IMAD.MOV.U32 R0, RZ, RZ, R9 ;  /* 0x000000ffff007224 */ /* 0x000fe200078e0009 */
[----:B0-----:R-:W-:-:S04]  /*1fe70*/  @P0 SHF.R.U32.HI R0, RZ, R2, R3 ;  /* 0x00000002ff000219 */ /* 0x001fc80000011603 */
[--C-:B------:R-:W-:Y:S01]  /*1fe80*/  @!P5 SHF.R.S32.HI R3, RZ, 0x1f, R0.reuse ;  /* 0x0000001fff03d819 */ /* 0x100fe20000011400 */
[----:B------:R-:W-:Y:S02]  /*1fe90*/  @!P5 IMAD.MOV.U32 R2, RZ, RZ, R0 ;  /* 0x000000ffff02d224 */ /* 0x000fe400078e0000 */
[-C--:B---3--:R-:W-:Y:S02]  /*1fea0*/  @!P5 IMAD R8, R8, R4.reuse, RZ ;  /* 0x000000040808d224 */ /* 0x088fe400078e02ff */
        /* <DEDUP_REMOVED lines=10> */
[----:B------:R-:W-:Y:S01]  /*1ff50*/  LOP3.LUT P4, RZ, R22, 0x10, RZ, 0xc0, !PT ;  /* 0x0000001016ff7812 */ /* 0x000fe2000788c0ff */
[----:B------:R-:W-:-:S05]  /*1ff60*/  VIADD R26, R10, 0x1 ;  /* 0x000000010a1a7836 */ /* 0x000fca0000000000 */
[C---:B------:R-:W-:Y:S01]  /*1ff70*/  ISETP.NE.AND P0, PT, R26.reuse, 0x2, PT ;  /* 0x000000021a00780c */ /* 0x040fe20003f05270 */
[----:B------:R-:W-:Y:S05]  /*1ff80*/  YIELD ;  /* 0x0000000000007946 */ /* 0x000fea0003800000 */
[----:B------:R-:W-:Y:S01]  /*1ff90*/  SEL R29, RZ, 0x1, P0 ;  /* 0x00000001ff1d7807 */ /* 0x000fe20000000000 */
[----:B------:R-:W-:Y:S01]  /*1ffa0*/  IMAD.MOV.U32 R25, RZ, RZ, R6 ;  /* 0x000000ffff197224 */ /* 0x000fe200078e0006 */
[----:B------:R-:W-:Y:S02]  /*1ffb0*/  SEL R26, R26, RZ, P0 ;  /* 0x000000ff1a1a7207 */ /* 0x000fe40000000000 */
[----:B------:R-:W-:Y:S01]  /*1ffc0*/  LOP3.LUT R29, R20, R29, RZ, 0x3c, !PT ;  /* 0x0000001d141d7212 */ /* 0x000fe200078e3cff */
[----:B0-----:R-:W-:Y:S06]  /*1ffd0*/  @!P4 BRA `(.L_x_5135) ;  /* 0x000000000004c947 */ /* 0x001fec0003800000 */
[----:B------:R-:W-:Y:S01]  /*1ffe0*/  BPT.TRAP 0x1 ;  /* 0x000000040000795c */ /* 0x000fe20000300000 */
.L_x_5135:
[----:B------:R-:W-:Y:S01]  /*1fff0*/  IMAD R7, R26, 0x8, R23 ;  /* 0x000000081a077824 */ /* 0x000fe200078e0217 */
[----:B------:R-:W-:Y:S01]  /*20000*/  SHF.L.U32 R2, R29, 0x1f, RZ ;  /* 0x0000001f1d027819 */ /* 0x000fe200000006ff */
[----:B------:R-:W-:Y:S03]  /*20010*/  BSSY B1, `(.L_x_5136) ;  /* 0x0000003000017945 */ /* 0x000fe60003800000 */
[----:B------:R-:W0:Y:S02]  /*20020*/  SYNCS.PHASECHK.TRANS64.TRYWAIT P0, [R7+URZ+0x30840], R2 ;  /* 0x03084002070075a7 */ /* 0x000e24000800017f */
[----:B0-----:R-:W-:Y:S05]  /*20030*/  @!P0 BRA `(.L_x_5137) ;  /* 0x00000048009c8947 */ /* 0x001fea0003800000 */
.L_x_5262:
[----:B------:R-:W-:Y:S05]  /*20040*/  BSYNC B1 ;  /* 0x0000000000017941 */ /* 0x000fea0003800000 */
.L_x_5136:
[----:B------:R-:W1:Y:S01]  /*20050*/  S2R R5, SR_TID.X ;  /* 0x0000000000057919 */ /* 0x000e620000002100 */
[----:B------:R-:W-:Y:S01]  /*20060*/  SHF.R.S32.HI R21, RZ, 0x1f, R9 ;  /* 0x0000001fff157819 */ /* 0x000fe20000011409 */
[----:B------:R-:W-:Y:S01]  /*20070*/  ULDC.64 UR4, c[0x0][0x300] ;  /* 0x0000c00000047ab9 */ /* 0x000fe20000000a00 */
[----:B-----5:R-:W-:Y:S01]  /*20080*/  SHF.R.S32.HI R28, RZ, 0x1f, R0 ;  /* 0x0000001fff1c7819 */ /* 0x020fe20000011400 */
[----:B------:R-:W2:Y:S01]  /*20090*/  S2R R6, SR_TID.X ;  /* 0x0000000000067919 */ /* 0x000ea20000002100 */
[----:B0-----:R-:W-:Y:S01]  /*200a0*/  IMAD.WIDE.U32 R2, R9, UR4, RZ ;  /* 0x0000000409027c25 */ /* 0x001fe2000f8e00ff */
[C---:B------:R-:W-:Y:S02]  /*200b0*/  LOP3.LUT P5, RZ, R22.reuse, 0x2, RZ, 0xc0, !PT ;  /* 0x0000000216ff7812 */ /* 0x040fe400078ac0ff */
[----:B------:R-:W-:Y:S01]  /*200c0*/  LOP3.LUT P4, RZ, R22, 0x1, RZ, 0xc0, !PT ;  /* 0x0000000116ff7812 */ /* 0x000fe2000788c0ff */
        /* <DEDUP_REMOVED lines=9> */
[----:B------:R-:W-:Y:S01]  /*20160*/  IMAD R4, R32, UR4, RZ ;  /* 0x0000000420047c24 */ /* 0x000fe2000f8e02ff */
[----:B-1----:R-:W-:Y:S01]  /*20170*/  LOP3.LUT R5, R5, 0x7f, RZ, 0xc0, !PT ;  /* 0x0000007f05057812 */ /* 0x002fe200078ec0ff */
[----:B------:R-:W-:-:S04]  /*20180*/  IMAD.WIDE.U32 R2, R18, UR4, R2 ;  /* 0x0000000412027c25 */ /* 0x000fc8000f8e0002 */
[----:B------:R-:W-:Y:S02]  /*20190*/  IMAD.SHL.U32 R11, R5, 0x8, RZ ;  /* 0x00000008050b7824 */ /* 0x000fe400078e00ff */
[----:B--2---:R-:W-:Y:S02]  /*201a0*/  IMAD.SHL.U32 R5, R6, 0x8, RZ ;  /* 0x0000000806057824 */ /* 0x004fe400078e00ff */
[----:B------:R-:W-:Y:S01]  /*201b0*/  IMAD R4, R18, UR5, R4 ;  /* 0x0000000512047c24 */ /* 0x000fe2000f8e0204 */
[----:B------:R-:W-:Y:S02]  /*201c0*/  ULDC.64 UR4, c[0x0][0x2e8] ;  /* 0x0000ba0000047ab9 */ /* 0x000fe40000000a00 */
[----:B------:R-:W-:Y:S01]  /*201d0*/  LOP3.LUT R5, R5, 0x1f8, RZ, 0xc0, !PT ;  /* 0x000001f805057812 */ /* 0x000fe200078ec0ff */
[----:B------:R-:W-:Y:S01]  /*201e0*/  IMAD.IADD R4, R4, 0x1, R3 ;  /* 0x0000000104047824 */ /* 0x000fe200078e0203 */
[----:B------:R-:W-:Y:S01]  /*201f0*/  LEA R8, P0, R2, UR4, 0x1 ;  /* 0x0000000402087c11 */ /* 0x000fe2000f8008ff */
[----:B------:R-:W-:Y:S01]  /*20200*/  UMOV UR4, 0xffffffff ;  /* 0xffffffff00047882 */ /* 0x000fe20000000000 */
[----:B------:R-:W-:-:S02]  /*20210*/  LOP3.LUT R5, R5, 0x38, R6, 0x78, !PT ;  /* 0x0000003805057812 */ /* 0x000fc400078e7806 */
[----:B------:R-:W-:Y:S02]  /*20220*/  LEA.HI.X R6, R2, UR5, R4, 0x1, P0 ;  /* 0x0000000502067c11 */ /* 0x000fe400080f0c04 */
[----:B------:R-:W-:-:S05]  /*20230*/  LOP3.LUT R5, R5, 0x200, R11, 0xf8, !PT ;  /* 0x0000020005057812 */ /* 0x000fca00078ef80b */
[----:B------:R-:W-:Y:S01]  /*20240*/  IMAD R5, R26, 0x4800, R5 ;  /* 0x000048001a057824 */ /* 0x000fe200078e0205 */
        /* <DEDUP_REMOVED lines=41> */
.L_x_5276:
        /* <DEDUP_REMOVED lines=11> */
.L_x_5139:
        /* <DEDUP_REMOVED lines=10> */
.L_x_5140:
[----:B------:R2:W-:Y:S01]  /*20630*/  SYNCS.ARRIVE.TRANS64.A1T0 RZ, [R7+URZ+0x30830], RZ ;  /* 0x030830ff07ff79a7 */ /* 0x0005e2000810003f */
[----:B------:R-:W-:Y:S05]  /*20640*/  @!P5 BRA `(.L_x_5141) ;  /* 0x000000000004d947 */ /* 0x000fea0003800000 */
[----:B------:R-:W-:Y:S01]  /*20650*/  BPT.TRAP 0x1 ;  /* 0x000000040000795c */ /* 0x000fe20000300000 */
.L_x_5141:
[----:B-1----:R-:W-:Y:S01]  /*20660*/  SHF.L.U32 R2, R20, 0x1f, RZ ;  /* 0x0000001f14027819 */ /* 0x002fe200000006ff */
[----:B0-----:R-:W-:Y:S01]  /*20670*/  IMAD R6, R10, 0x8, R23 ;  /* 0x000000080a067824 */ /* 0x001fe200078e0217 */
[----:B------:R-:W-:Y:S03]  /*20680*/  BSSY B1, `(.L_x_5142) ;  /* 0x0000003000017945 */ /* 0x000fe60003800000 */
[----:B------:R-:W0:Y:S02]  /*20690*/  SYNCS.PHASECHK.TRANS64.TRYWAIT P0, [R6+URZ+0x30860], R2 ;  /* 0x03086002060075a7 */ /* 0x000e24000800017f */
[----:B0-----:R-:W-:Y:S05]  /*206a0*/  @!P0 BRA `(.L_x_5143) ;  /* 0x0000004800f48947 */ /* 0x001fea0003800000 */
.L_x_5277:
[----:B------:R-:W-:Y:S05]  /*206b0*/  BSYNC B1 ;  /* 0x0000000000017941 */ /* 0x000fea0003800000 */
.L_x_5142:
[----:B--2---:R-:W2:Y:S01]  /*206c0*/  LDL R7, [R1+0x288] ;  /* 0x0002880001077983 */ /* 0x004ea20000100800 */
[----:B------:R-:W1:Y:S01]  /*206d0*/  S2R R11, SR_TID.X ;  /* 0x00000000000b7919 */ /* 0x000e620000002100 */
[----:B------:R-:W-:Y:S01]  /*206e0*/  UMOV UR4, 0xffffffff ;  /* 0xffffffff00047882 */ /* 0x000fe20000000000 */
[C---:B-1----:R-:W-:Y:S01]  /*206f0*/  IMAD.SHL.U32 R5, R11.reuse, 0x8, RZ ;  /* 0x000000080b057824 */ /* 0x042fe200078e00ff */
[----:B------:R-:W-:-:S04]  /*20700*/  LOP3.LUT R3, R11, 0x7f, RZ, 0xc0, !PT ;  /* 0x0000007f0b037812 */ /* 0x000fc800078ec0ff */
[----:B------:R-:W-:Y:S01]  /*20710*/  LOP3.LUT R5, R5, 0x1f8, RZ, 0xc0, !PT ;  /* 0x000001f805057812 */ /* 0x000fe200078ec0ff */
[----:B------:R-:W-:-:S03]  /*20720*/  IMAD.SHL.U32 R8, R3, 0x8, RZ ;  /* 0x0000000803087824 */ /* 0x000fc600078e00ff */
[----:B------:R-:W-:Y:S02]  /*20730*/  LOP3.LUT R5, R5, 0x38, R11, 0x78, !PT ;  /* 0x0000003805057812 */ /* 0x000fe400078e780b */
[----:B------:R-:W-:Y:S02]  /*20740*/  SHF.R.U32.HI R3, RZ, 0x3, R3 ;  /* 0x00000003ff037819 */ /* 0x000fe40000011603 */
[----:B------:R-:W-:-:S05]  /*20750*/  LOP3.LUT R5, R5, 0x200, R8, 0xf8, !PT ;  /* 0x0000020005057812 */ /* 0x000fca00078ef808 */
[----:B------:R-:W-:Y:S02]  /*20760*/  IMAD R5, R10, 0x4800, R5 ;  /* 0x000048000a057824 */ /* 0x000fe400078e0205 */
[----:B--2---:R-:W-:-:S04]  /*20770*/  IMAD R7, R31, -0x60, R7 ;  /* 0xffffffa01f077824 */ /* 0x004fc800078e0207 */
        /* <DEDUP_REMOVED lines=56> */
.L_x_5291:
        /* <DEDUP_REMOVED lines=31> */
.L_x_5145:
        /* <DEDUP_REMOVED lines=10> */
.L_x_5146:
        /* <DEDUP_REMOVED lines=8> */
.L_x_5134:
[----:B------:R-:W-:Y:S05]  /*20e10*/  BSYNC B0 ;  /* 0x0000000000007941 */ /* 0x000fea0003800000 */
.L_x_5133:
        /* <DEDUP_REMOVED lines=17> */
.L_x_5149:
[----:B------:R-:W-:Y:S05]  /*20f30*/  BSYNC B0 ;  /* 0x0000000000007941 */ /* 0x000fea0003800000 */
.L_x_5148:
[----:B------:R-:W-:-:S13]  /*20f40*/  LOP3.LUT P0, RZ, R22, 0x10, RZ, 0xc0, !PT ;  /* 0x0000001016ff7812 */ /* 0x000fda000780c0ff */
[----:B------:R-:W-:Y:S05]  /*20f50*/  @!P0 BRA `(.L_x_5150) ;  /* 0x0000000000048947 */ /* 0x000fea0003800000 */
[----:B------:R-:W-:Y:S01]  /*20f60*/  BPT.TRAP 0x1 ;  /* 0x000000040000795c */ /* 0x000fe20000300000 */
.L_x_5150:
[----:B------:R-:W2:Y:S01]  /*20f70*/  LDL.LU R2, [R1+0x288] ;  /* 0x0002880001027983 */ /* 0x000ea20000300800 */
[----:B------:R-:W-:Y:S01]  /*20f80*/  IMAD R0, R26, 0x8, R23 ;  /* 0x000000081a007824 */ /* 0x000fe200078e0217 */
[----:B------:R-:W-:Y:S01]  /*20f90*/  SHF.L.U32 R3, R29, 0x1f, RZ ;  /* 0x0000001f1d037819 */ /* 0x000fe200000006ff */
[----:B------:R-:W-:Y:S03]  /*20fa0*/  BSSY B0, `(.L_x_5151) ;  /* 0x0000004000007945 */ /* 0x000fe60003800000 */
[----:B------:R-:W0:Y:S01]  /*20fb0*/  SYNCS.PHASECHK.TRANS64.TRYWAIT P0, [R0+URZ+0x30860], R3 ;  /* 0x03086003000075a7 */ /* 0x000e22000800017f */
[----:B--2---:R-:W-:Y:S01]  /*20fc0*/  IMAD R6, R25, -0x60, R2 ;  /* 0xffffffa019067824 */ /* 0x004fe200078e0202 */
[----:B0-----:R-:W-:Y:S06]  /*20fd0*/  @!P0 BRA `(.L_x_5152) ;  /* 0x0000004800d08947 */ /* 0x001fec0003800000 */
.L_x_5292:
[----:B------:R-:W-:Y:S05]  /*20fe0*/  BSYNC B0 ;  /* 0x0000000000007941 */ /* 0x000fea0003800000 */
.L_x_5151:
[----:B------:R-:W1:Y:S01]  /*20ff0*/  S2R R2, SR_TID.X ;  /* 0x0000000000027919 */ /* 0x000e620000002100 */
[----:B------:R-:W-:Y:S01]  /*21000*/  UMOV UR4, 0xffffffff ;  /* 0xffffffff00047882 */ /* 0x000fe20000000000 */
[----:B------:R-:W2:Y:S01]  /*21010*/  S2R R7, SR_TID.X ;  /* 0x0000000000077919 */ /* 0x000ea20000002100 */
[----:B-1----:R-:W-:Y:S01]  /*21020*/  LOP3.LUT R5, R2, 0x7f, RZ, 0xc0, !PT ;  /* 0x0000007f02057812 */ /* 0x002fe200078ec0ff */
[----:B--2---:R-:W-:-:S04]  /*21030*/  IMAD.SHL.U32 R2, R7, 0x8, RZ ;  /* 0x0000000807027824 */ /* 0x004fc800078e00ff */
[----:B------:R-:W-:Y:S01]  /*21040*/  IMAD.SHL.U32 R4, R5, 0x8, RZ ;  /* 0x0000000805047824 */ /* 0x000fe200078e00ff */
[----:B------:R-:W-:Y:S02]  /*21050*/  SHF.R.U32.HI R5, RZ, 0x3, R5 ;  /* 0x00000003ff057819 */ /* 0x000fe40000011605 */
[----:B------:R-:W-:-:S03]  /*21060*/  LOP3.LUT R2, R2, 0x1f8, RZ, 0xc0, !PT ;  /* 0x000001f802027812 */ /* 0x000fc600078ec0ff */
[----:B------:R-:W-:Y:S01]  /*21070*/  IMAD.IADD R6, R6, 0x1, -R5 ;  /* 0x0000000106067824 */ /* 0x000fe200078e0a05 */
[----:B------:R-:W-:-:S04]  /*21080*/  LOP3.LUT R2, R2, 0x38, R7, 0x78, !PT ;  /* 0x0000003802027812 */ /* 0x000fc800078e7807 */
[----:B------:R-:W-:-:S05]  /*21090*/  LOP3.LUT R2, R2, 0x200, R4, 0xf8, !PT ;  /* 0x0000020002027812 */ /* 0x000fca00078ef804 */
[----:B------:R-:W-:Y:S01]  /*210a0*/  IMAD R4, R26, 0x4800, R2 ;  /* 0x000048001a047824 */ /* 0x000fe200078e0202 */
        /* <DEDUP_REMOVED lines=59> */
.L_x_5306:
        /* <DEDUP_REMOVED lines=13> */
.L_x_5154:
        /* <DEDUP_REMOVED lines=10> */
.L_x_5155:
[----:B------:R-:W-:Y:S01]  /*215d0*/  VIADD R26, R26, 0x1 ;  /* 0x000000011a1a7836 */ /* 0x000fe20000000000 */
[----:B------:R1:W-:Y:S04]  /*215e0*/  SYNCS.ARRIVE.TRANS64.A1T0 RZ, [R0+URZ+0x30850], RZ ;  /* 0x030850ff00ff79a7 */ /* 0x0003e8000810003f */
[----:B------:R-:W-:-:S04]  /*215f0*/  ISETP.NE.AND P0, PT, R26, 0x2, PT ;  /* 0x000000021a00780c */ /* 0x000fc80003f05270 */
[----:B-1----:R-:W-:Y:S02]  /*21600*/  SEL R0, RZ, 0x1, P0 ;  /* 0x00000001ff007807 */ /* 0x002fe40000000000 */
[----:B------:R-:W-:Y:S02]  /*21610*/  SEL R26, R26, RZ, P0 ;  /* 0x000000ff1a1a7207 */ /* 0x000fe40000000000 */
[----:B------:R-:W-:-:S07]  /*21620*/  LOP3.LUT R29, R29, R0, RZ, 0x3c, !PT ;  /* 0x000000001d1d7212 */ /* 0x000fce00078e3cff */
.L_x_5112:
[----:B------:R-:W-:Y:S05]  /*21630*/  BSYNC B7 ;  /* 0x0000000000077941 */ /* 0x000fea0003800000 */
.L_x_5110:
        /* <DEDUP_REMOVED lines=8> */
[----:B------:R0:W2:Y:S01]  /*216c0*/  LDS.128 R16, [R23+0x308d0] ;  /* 0x0308d00017107984 */ /* 0x0000a20000000c00 */
[----:B------:R-:W-:Y:S06]  /*216d0*/  BAR.ARV 0x4, 0x180 ;  /* 0x0106000000007b1d */ /* 0x000fec0000002000 */
[----:B------:R-:W-:Y:S05]  /*216e0*/  BRA `(.L_x_5157) ;  /* 0x0000000800cc7947 */ /* 0x000fea0003800000 */
.L_x_5156:
        /* <DEDUP_REMOVED lines=8> */
[----:B0-----:R-:W0:Y:S02]  /*21770*/  @!P1 LDC.64 R2, c[0x0][0xc80] ;  /* 0x00032000ff029b82 */ /* 0x001e240000000a00 */
        /* <DEDUP_REMOVED lines=27> */
.L_x_5316:
[----:B------:R-:W-:Y:S02]  /*21930*/  ULDC UR4, c[0x0][0xc38] ;  /* 0x00030e0000047ab9 */ /* 0x000fe40000000800 */
[----:B------:R-:W-:-:S04]  /*21940*/  IMAD.U32 R7, RZ, RZ, UR4 ;  /* 0x00000004ff077e24 */ /* 0x000fc8000f8e00ff */
[----:B--2---:R-:W-:-:S04]  /*21950*/  IMAD R14, R14, R7, RZ ;  /* 0x000000070e0e7224 */ /* 0x004fc800078e02ff */
[----:B------:R-:W-:-:S05]  /*21960*/  IMAD.IADD R9, R4, 0x1, R14 ;  /* 0x0000000104097824 */ /* 0x000fca00078e020e */
[----:B------:R-:W-:-:S13]  /*21970*/  ISETP.GT.AND P6, PT, R9, R0, PT ;  /* 0x000000000900720c */ /* 0x000fda0003fc4270 */
[----:B------:R-:W-:Y:S05]  /*21980*/  @P6 BRA `(.L_x_5159) ;  /* 0x00000000009c6947 */ /* 0x000fea0003800000 */
.L_x_5164:
        /* <DEDUP_REMOVED lines=14> */
.L_x_5162:
[----:B------:R-:W-:Y:S05]  /*21a70*/  BSYNC B0 ;  /* 0x0000000000007941 */ /* 0x000fea0003800000 */
.L_x_5161:
        /* <DEDUP_REMOVED lines=18> */
.L_x_5324:
[----:B------:R-:W-:Y:S02]  /*21ba0*/  ULDC UR4, c[0x0][0xc38] ;  /* 0x00030e0000047ab9 */ /* 0x000fe40000000800 */
[----:B------:R-:W-:-:S04]  /*21bb0*/  IMAD.U32 R7, RZ, RZ, UR4 ;  /* 0x00000004ff077e24 */ /* 0x000fc8000f8e00ff */
[----:B--2---:R-:W-:-:S04]  /*21bc0*/  IMAD R14, R14, R7, RZ ;  /* 0x000000070e0e7224 */ /* 0x004fc800078e02ff */
[----:B------:R-:W-:-:S05]  /*21bd0*/  IMAD.IADD R9, R14, 0x1, R9 ;  /* 0x000000010e097824 */ /* 0x000fca00078e0209 */
[----:B------:R-:W-:-:S13]  /*21be0*/  ISETP.GT.AND P6, PT, R9, R0, PT ;  /* 0x000000000900720c */ /* 0x000fda0003fc4270 */
[----:B------:R-:W-:Y:S05]  /*21bf0*/  @!P6 BRA `(.L_x_5164) ;  /* 0xfffffffc0064e947 */ /* 0x000fea000383ffff */
.L_x_5159:
        /* <DEDUP_REMOVED lines=8> */
.L_x_5328:
[----:B------:R-:W-:Y:S01]  /*21c80*/  ISETP.NE.AND P0, PT, R3, RZ, PT ;  /* 0x000000ff0300720c */ /* 0x000fe20003f05270 */
[----:B------:R-:W-:-:S12]  /*21c90*/  IMAD.MOV.U32 R14, RZ, RZ, RZ ;  /* 0x000000ffff0e7224 */ /* 0x000fd800078e00ff */
[----:B------:R-:W-:Y:S05]  /*21ca0*/  @!P0 BRA `(.L_x_5166) ;  /* 0x0000000000108947 */ /* 0x000fea0003800000 */
[----:B------:R-:W-:Y:S01]  /*21cb0*/  UMOV UR4, 0xffffffff ;  /* 0xffffffff00047882 */ /* 0x000fe20000000000 */
[----:B------:R-:W-:Y:S02]  /*21cc0*/  VIADD R12, R4, 0xffffffff ;  /* 0xffffffff040c7836 */ /* 0x000fe40000000000 */
[----:B------:R-:W-:Y:S05]  /*21cd0*/  BRA.DIV UR4, `(.L_x_5167) ;  /* 0x0000004e04d07947 */ /* 0x000fea000b800000 */
[----:B------:R4:W0:Y:S02]  /*21ce0*/  SHFL.IDX PT, R14, R2, R12, 0x1f ;  /* 0x00001f0c020e7589 */ /* 0x00082400000e0000 */
.L_x_5166:
        /* <DEDUP_REMOVED lines=66> */
.L_x_5160:
[----:B------:R-:W-:Y:S01]  /*22110*/  UMOV UR4, URZ ;  /* 0x0000003f00047c82 */ /* 0x000fe20008000000 */
[----:B------:R-:W-:Y:S01]  /*22120*/  UMOV UR5, URZ ;  /* 0x0000003f00057c82 */ /* 0x000fe20008000000 */
[----:B------:R-:W-:Y:S01]  /*22130*/  ULDC UR6, c[0x0][0xc3c] ;  /* 0x00030f0000067ab9 */ /* 0x000fe20000000800 */
[----:B------:R-:W-:Y:S02]  /*22140*/  IMAD.MOV.U32 R16, RZ, RZ, R0 ;  /* 0x000000ffff107224 */ /* 0x000fe400078e0000 */
[----:B------:R-:W-:Y:S02]  /*22150*/  IMAD.U32 R17, RZ, RZ, UR4 ;  /* 0x00000004ff117e24 */ /* 0x000fe4000f8e00ff */
[----:B------:R-:W-:Y:S02]  /*22160*/  IMAD.U32 R18, RZ, RZ, UR5 ;  /* 0x00000005ff127e24 */ /* 0x000fe4000f8e00ff */
[----:B------:R-:W-:-:S07]  /*22170*/  IMAD.U32 R19, RZ, RZ, UR6 ;  /* 0x00000006ff137e24 */ /* 0x000fce000f8e00ff */
.L_x_5168:
        /* <DEDUP_REMOVED lines=10> */
.L_x_5157:
[----:B------:R-:W-:Y:S02]  /*22220*/  ULDC UR4, c[0x0][0xc3c] ;  /* 0x00030f0000047ab9 */ /* 0x000fe40000000800 */
[----:B--2---:R-:W-:-:S13]  /*22230*/  ISETP.GE.AND P0, PT, R19, UR4, PT ;  /* 0x0000000413007c0c */ /* 0x004fda000bf06270 */
[----:B------:R-:W-:Y:S05]  /*22240*/  @!P0 BRA `(.L_x_5169) ;  /* 0xffffff9800448947 */ /* 0x000fea000383ffff */
[----:B------:R-:W-:Y:S05]  /*22250*/  BSYNC B8 ;  /* 0x0000000000087941 */ /* 0x000fea0003800000 */
.L_x_5050:
[----:B-1----:R-:W2:Y:S01]  /*22260*/  LDL.LU R0, [R1+0x2ac] ;  /* 0x0002ac0001007983 */ /* 0x002ea20000300800 */
        /* <DEDUP_REMOVED lines=11> */
.L_x_5331:
[----:B------:R-:W-:Y:S05]  /*22320*/  BSYNC B0 ;  /* 0x0000000000007941 */ /* 0x000fea0003800000 */
.L_x_5170:
[----:B------:R-:W-:-:S03]  /*22330*/  UMOV UR4, 0xffffffff ;  /* 0xffffffff00047882 */ /* 0x000fc60000000000 */
[----:B------:R-:W-:Y:S05]  /*22340*/  BRA.DIV UR4, `(.L_x_5172) ;  /* 0x0000004a046c7947 */ /* 0x000fea000b800000 */
[----:B-1----:R-:W1:Y:S02]  /*22350*/  S2R R0, SR_TID.X ;  /* 0x0000000000007919 */ /* 0x002e640000002100 */
[----:B-1----:R-:W-:-:S04]  /*22360*/  SHF.R.U32.HI R0, RZ, 0x5, R0 ;  /* 0x00000005ff007819 */ /* 0x002fc80000011600 */
[----:B------:R-:W-:-:S05]  /*22370*/  LOP3.LUT R0, R0, 0x3, RZ, 0xc0, !PT ;  /* 0x0000000300007812 */ /* 0x000fca00078ec0ff */
[----:B------:R1:W2:Y:S02]  /*22380*/  SHFL.IDX PT, R14, R0, RZ, 0x1f ;  /* 0x00001fff000e7589 */ /* 0x0002a400000e0000 */
.L_x_5334:
[----:B--2---:R-:W-:Y:S01]  /*22390*/  ISETP.NE.AND P0, PT, R14, RZ, PT ;  /* 0x000000ff0e00720c */ /* 0x004fe20003f05270 */
[----:B------:R-:W-:-:S12]  /*223a0*/  BSSY B0, `(.L_x_5173) ;  /* 0x0000026000007945 */ /* 0x000fd80003800000 */
[----:B------:R-:W-:Y:S05]  /*223b0*/  @P0 BRA `(.L_x_5174) ;  /* 0x0000000000900947 */ /* 0x000fea0003800000 */
[----:B------:R-:W-:-:S03]  /*223c0*/  UMOV UR4, 0xffffffff ;  /* 0xffffffff00047882 */ /* 0x000fc60000000000 */
[----:B------:R-:W-:Y:S05]  /*223d0*/  BRA.DIV UR4, `(.L_x_5175) ;  /* 0x0000004a047c7947 */ /* 0x000fea000b800000 */
[----:B------:R-:W-:-:S13]  /*223e0*/  ELECT P6, URZ, PT ;  /* 0x00000000003f782f */ /* 0x000fda00038c0000 */
.L_x_5337:
        /* <DEDUP_REMOVED lines=8> */
.L_x_5176:
[C---:B------:R-:W-:Y:S01]  /*22470*/  IMAD R3, R26.reuse, 0x8, R5 ;  /* 0x000000081a037824 */ /* 0x040fe200078e0205 */
[----:B------:R-:W-:Y:S01]  /*22480*/  SHF.L.U32 R2, R29, 0x1f, RZ ;  /* 0x0000001f1d027819 */ /* 0x000fe200000006ff */
[----:B------:R-:W-:-:S03]  /*22490*/  VIADD R26, R26, 0x1 ;  /* 0x000000011a1a7836 */ /* 0x000fc60000000000 */
[----:B------:R-:W1:Y:S02]  /*224a0*/  SYNCS.PHASECHK.TRANS64.TRYWAIT P1, [R3+URZ+0x30840], R2 ;  /* 0x03084002030075a7 */ /* 0x000e64000802017f */
[----:B------:R-:W-:-:S04]  /*224b0*/  ISETP.NE.AND P2, PT, R26, 0x2, PT ;  /* 0x000000021a00780c */ /* 0x000fc80003f45270 */
[----:B------:R-:W-:Y:S01]  /*224c0*/  SEL R0, RZ, 0x1, P2 ;  /* 0x00000001ff007807 */ /* 0x000fe20001000000 */
[----:B-1----:R-:W-:Y:S08]  /*224d0*/  @!P1 BRA `(.L_x_5177) ;  /* 0x00000048005c9947 */ /* 0x002ff00003800000 */
.L_x_5338:
[----:B------:R-:W-:Y:S02]  /*224e0*/  SEL R26, R26, RZ, P2 ;  /* 0x000000ff1a1a7207 */ /* 0x000fe40001000000 */
[----:B------:R-:W-:Y:S01]  /*224f0*/  LOP3.LUT R0, R29, R0, RZ, 0x3c, !PT ;  /* 0x000000001d007212 */ /* 0x000fe200078e3cff */
[----:B------:R-:W-:Y:S06]  /*22500*/  @!P0 BRA `(.L_x_5178) ;  /* 0x0000000000048947 */ /* 0x000fec0003800000 */
[----:B------:R-:W-:Y:S01]  /*22510*/  BPT.TRAP 0x1 ;  /* 0x000000040000795c */ /* 0x000fe20000300000 */
.L_x_5178:
[----:B------:R-:W-:Y:S01]  /*22520*/  IMAD R5, R26, 0x8, R5 ;  /* 0x000000081a057824 */ /* 0x000fe200078e0205 */
[----:B------:R-:W-:-:S04]  /*22530*/  SHF.L.U32 R0, R0, 0x1f, RZ ;  /* 0x0000001f00007819 */ /* 0x000fc800000006ff */
[----:B------:R-:W2:Y:S02]  /*22540*/  SYNCS.PHASECHK.TRANS64.TRYWAIT P1, [R5+URZ+0x30840], R0 ;  /* 0x03084000050075a7 */ /* 0x000ea4000802017f */
[----:B--2---:R-:W-:Y:S05]  /*22550*/  @!P1 BRA `(.L_x_5179) ;  /* 0x0000004800509947 */ /* 0x004fea0003800000 */
.L_x_5339:
[----:B------:R-:W-:Y:S05]  /*22560*/  @!P0 BRA `(.L_x_5180) ;  /* 0x0000000000048947 */ /* 0x000fea0003800000 */
[----:B------:R-:W-:Y:S01]  /*22570*/  BPT.TRAP 0x1 ;  /* 0x000000040000795c */ /* 0x000fe20000300000 */
.L_x_5180:
[----:B------:R-:W4:Y:S02]  /*22580*/  SYNCS.PHASECHK.TRANS64.TRYWAIT P1, [R3+URZ+0x30860], R2 ;  /* 0x03086002030075a7 */ /* 0x000f24000802017f */
[----:B----4-:R-:W-:Y:S05]  /*22590*/  @!P1 BRA `(.L_x_5181) ;  /* 0x0000004800549947 */ /* 0x010fea0003800000 */
.L_x_5340:
[----:B------:R-:W-:Y:S05]  /*225a0*/  @!P0 BRA `(.L_x_5182) ;  /* 0x0000000000048947 */ /* 0x000fea0003800000 */
[----:B------:R-:W-:Y:S01]  /*225b0*/  BPT.TRAP 0x1 ;  /* 0x000000040000795c */ /* 0x000fe20000300000 */
.L_x_5182:
[----:B------:R0:W0:Y:S02]  /*225c0*/  SYNCS.PHASECHK.TRANS64.TRYWAIT P0, [R5+URZ+0x30860], R0 ;  /* 0x03086000050075a7 */ /* 0x000024000800017f */
[----:B0-----:R-:W-:Y:S05]  /*225d0*/  @!P0 NANOSLEEP.SYNCS 0x989680 ;  /* 0x009896800000895d */ /* 0x001fea0003900000 */
[----:B------:R-:W0:Y:S02]  /*225e0*/  @!P0 SYNCS.PHASECHK.TRANS64 P0, [R5+URZ+0x30860], R0 ;  /* 0x03086000050085a7 */ /* 0x000e24000800007f */
[----:B0-----:R-:W-:Y:S05]  /*225f0*/  @!P0 BRA `(.L_x_5182) ;  /* 0xfffffffc00f08947 */ /* 0x001fea000383ffff */
.L_x_5174:
[----:B------:R-:W-:Y:S05]  /*22600*/  BSYNC B0 ;  /* 0x0000000000007941 */ /* 0x000fea0003800000 */
.L_x_5173:
[----:B------:R-:W-:Y:S05]  /*22610*/  EXIT ;  /* 0x000000000000794d */ /* 0x000fea0003800000 */
.L_x_4875:
[----:B0-----:R0:W1:Y:S02]  /*22620*/  SYNCS.PHASECHK.TRANS64.TRYWAIT P1, [R33+URZ+0x308b0], R4 ;  /* 0x0308b004210075a7 */ /* 0x001064000802017f */
[----:B-1----:R-:W-:Y:S05]  /*22630*/  @!P1 NANOSLEEP.SYNCS 0x989680 ;  /* 0x009896800000995d */ /* 0x002fea0003900000 */
[----:B------:R-:W1:Y:S02]  /*22640*/  @!P1 SYNCS.PHASECHK.TRANS64 P1, [R33+URZ+0x308b0], R4 ;  /* 0x0308b004210095a7 */ /* 0x000e64000802007f */
[----:B-1----:R-:W-:Y:S05]  /*22650*/  @!P1 BRA `(.L_x_4875) ;  /* 0xfffffffc00f09947 */ /* 0x002fea000383ffff */
[----:B------:R-:W-:Y:S05]  /*22660*/  BRA `(.L_x_5183) ;  /* 0xfffffe1400187947 */ /* 0x000fea000383ffff */
.L_x_4876:
        /* <DEDUP_REMOVED lines=8> */
.L_x_5185:
[----:B------:R-:W-:Y:S05]  /*226f0*/  BSYNC B0 ;  /* 0x0000000000007941 */ /* 0x000fea0003800000 */
.L_x_5184:
        /* <DEDUP_REMOVED lines=8> */
.L_x_5186:
[----:B------:R-:W-:Y:S05]  /*22780*/  BRA `(.L_x_5187) ;  /* 0xfffffe1400587947 */ /* 0x000fea000383ffff */
.L_x_4879:
[----:B------:R-:W-:Y:S01]  /*22790*/  BSSY B0, `(.L_x_5188) ;  /* 0x0000008000007945 */ /* 0x000fe20003800000 */
[----:B-----5:R-:W-:Y:S02]  /*227a0*/  IMAD.MOV.U32 R13, RZ, RZ, R5 ;  /* 0x000000ffff0d7224 */ /* 0x020fe400078e0005 */
[----:B------:R-:W-:Y:S02]  /*227b0*/  IMAD.MOV.U32 R12, RZ, RZ, 0x1 ;  /* 0x00000001ff0c7424 */ /* 0x000fe400078e00ff */
[----:B------:R-:W-:Y:S02]  /*227c0*/  IMAD.MOV.U32 R11, RZ, RZ, 0x1c1f ;  /* 0x00001c1fff0b7424 */ /* 0x000fe400078e00ff */
[----:B------:R-:W-:-:S07]  /*227d0*/  IMAD.MOV.U32 R15, RZ, RZ, -0x1 ;  /* 0xffffffffff0f7424 */ /* 0x000fce00078e00ff */
[----:B0-2---:R-:W-:Y:S05]  /*227e0*/  WARPSYNC.COLLECTIVE R15, `(.L_x_5189) ;  /* 0x000000000f087348 */ /* 0x005fea0003c00000 */
[----:B--2---:R1:W2:Y:S02]  /*227f0*/  SHFL.IDX P6, R14, R13, R12, R11 ;  /* 0x0000000c0d0e7389 */ /* 0x0042a400000c000b */
[----:B012---:R-:W-:Y:S01]  /*22800*/  ENDCOLLECTIVE ;  /* 0x000000000000791b */ /* 0x007fe20003800000 */
.L_x_5189:
[----:B------:R-:W-:Y:S05]  /*22810*/  BSYNC B0 ;  /* 0x0000000000007941 */ /* 0x000fea0003800000 */
.L_x_5188:
        /* <DEDUP_REMOVED lines=8> */
.L_x_5190:
[----:B------:R-:W-:Y:S05]  /*228a0*/  BRA `(.L_x_5191) ;  /* 0xfffffe1800107947 */ /* 0x000fea000383ffff */
.L_x_4898:
[----:B------:R-:W-:Y:S02]  /*228b0*/  IMAD.MOV.U32 R13, RZ, RZ, R4 ;  /* 0x000000ffff0d7224 */ /* 0x000fe400078e0004 */
[----:B------:R-:W-:Y:S02]  /*228c0*/  IMAD.MOV.U32 R12, RZ, RZ, RZ ;  /* 0x000000ffff0c7224 */ /* 0x000fe400078e00ff */
[----:B------:R-:W-:Y:S02]  /*228d0*/  IMAD.MOV.U32 R11, RZ, RZ, 0x1c1f ;  /* 0x00001c1fff0b7424 */ /* 0x000fe400078e00ff */
[----:B------:R-:W-:-:S07]  /*228e0*/  IMAD.MOV.U32 R15, RZ, RZ, -0x1 ;  /* 0xffffffffff0f7424 */ /* 0x000fce00078e00ff */
[----:B0--3--:R-:W-:Y:S05]  /*228f0*/  WARPSYNC.COLLECTIVE R15, `(.L_x_5192) ;  /* 0x000000000f087348 */ /* 0x009fea0003c00000 */
[----:B---3--:R1:W2:Y:S02]  /*22900*/  SHFL.IDX P6, R14, R13, R12, R11 ;  /* 0x0000000c0d0e7389 */ /* 0x0082a400000c000b */
[----:B012---:R-:W-:Y:S01]  /*22910*/  ENDCOLLECTIVE ;  /* 0x000000000000791b */ /* 0x007fe20003800000 */
.L_x_5192:
[----:B------:R-:W-:Y:S02]  /*22920*/  IMAD.MOV.U32 R13, RZ, RZ, R0 ;  /* 0x000000ffff0d7224 */ /* 0x000fe400078e0000 */
[----:B------:R-:W-:-:S07]  /*22930*/  IMAD.MOV.U32 R3, RZ, RZ, R14 ;  /* 0x000000ffff037224 */ /* 0x000fce00078e000e */
[----:B------:R-:W-:Y:S05]  /*22940*/  WARPSYNC.COLLECTIVE R15, `(.L_x_5193) ;  /* 0x000000000f087348 */ /* 0x000fea0003c00000 */
[----:B------:R0:W1:Y:S02]  /*22950*/  SHFL.IDX P6, R14, R13, R12, R11 ;  /* 0x0000000c0d0e7389 */ /* 0x00006400000c000b */
[----:B01----:R-:W-:Y:S01]  /*22960*/  ENDCOLLECTIVE ;  /* 0x000000000000791b */ /* 0x003fe20003800000 */
.L_x_5193:
[----:B------:R-:W-:Y:S02]  /*22970*/  IMAD.MOV.U32 R13, RZ, RZ, R7 ;  /* 0x000000ffff0d7224 */ /* 0x000fe400078e0007 */
[----:B------:R-:W-:-:S07]  /*22980*/  IMAD.MOV.U32 R2, RZ, RZ, R14 ;  /* 0x000000ffff027224 */ /* 0x000fce00078e000e */
[----:B------:R-:W-:Y:S05]  /*22990*/  WARPSYNC.COLLECTIVE R15, `(.L_x_5194) ;  /* 0x000000000f087348 */ /* 0x000fea0003c00000 */
[----:B------:R0:W1:Y:S02]  /*229a0*/  SHFL.IDX P6, R14, R13, R12, R11 ;  /* 0x0000000c0d0e7389 */ /* 0x00006400000c000b */
[----:B01----:R-:W-:Y:S01]  /*229b0*/  ENDCOLLECTIVE ;  /* 0x000000000000791b */ /* 0x003fe20003800000 */
.L_x_5194:
[----:B------:R-:W-:Y:S02]  /*229c0*/  IMAD.MOV.U32 R13, RZ, RZ, R6 ;  /* 0x000000ffff0d7224 */ /* 0x000fe400078e0006 */
[----:B------:R-:W-:-:S07]  /*229d0*/  IMAD.MOV.U32 R5, RZ, RZ, R14 ;  /* 0x000000ffff057224 */ /* 0x000fce00078e000e */
[----:B------:R-:W-:Y:S05]  /*229e0*/  WARPSYNC.COLLECTIVE R15, `(.L_x_5195) ;  /* 0x000000000f087348 */ /* 0x000fea0003c00000 */
[----:B------:R0:W1:Y:S02]  /*229f0*/  SHFL.IDX P6, R14, R13, R12, R11 ;  /* 0x0000000c0d0e7389 */ /* 0x00006400000c000b */
[----:B01----:R-:W-:Y:S01]  /*22a00*/  ENDCOLLECTIVE ;  /* 0x000000000000791b */ /* 0x003fe20003800000 */
.L_x_5195:
[----:B------:R-:W-:Y:S05]  /*22a10*/  BRA `(.L_x_5196) ;  /* 0xfffffe2800e87947 */ /* 0x000fea000383ffff */
.L_x_4901:
[----:B------:R-:W-:Y:S01]  /*22a20*/  BSSY B1, `(.L_x_5197) ;  /* 0x0000008000017945 */ /* 0x000fe20003800000 */
[----:B------:R-:W-:Y:S02]  /*22a30*/  IMAD.MOV.U32 R13, RZ, RZ, R4 ;  /* 0x000000ffff0d7224 */ /* 0x000fe400078e0004 */
[----:B------:R-:W-:Y:S02]  /*22a40*/  IMAD.MOV.U32 R12, RZ, RZ, 0x1 ;  /* 0x00000001ff0c7424 */ /* 0x000fe400078e00ff */
[----:B------:R-:W-:Y:S02]  /*22a50*/  IMAD.MOV.U32 R11, RZ, RZ, 0x1c1f ;  /* 0x00001c1fff0b7424 */ /* 0x000fe400078e00ff */
[----:B------:R-:W-:-:S07]  /*22a60*/  IMAD.MOV.U32 R15, RZ, RZ, -0x1 ;  /* 0xffffffffff0f7424 */ /* 0x000fce00078e00ff */
[----:B-1-3--:R-:W-:Y:S05]  /*22a70*/  WARPSYNC.COLLECTIVE R15, `(.L_x_5198) ;  /* 0x000000000f087348 */ /* 0x00afea0003c00000 */
[----:B---3--:R0:W2:Y:S02]  /*22a80*/  SHFL.IDX P6, R14, R13, R12, R11 ;  /* 0x0000000c0d0e7389 */ /* 0x0080a400000c000b */
[----:B012---:R-:W-:Y:S01]  /*22a90*/  ENDCOLLECTIVE ;  /* 0x000000000000791b */ /* 0x007fe20003800000 */
.L_x_5198:
[----:B------:R-:W-:Y:S05]  /*22aa0*/  BSYNC B1 ;  /* 0x0000000000017941 */ /* 0x000fea0003800000 */
.L_x_5197:
        /* <DEDUP_REMOVED lines=8> */
.L_x_5199:
[----:B------:R-:W-:Y:S02]  /*22b30*/  IMAD.MOV.U32 R13, RZ, RZ, R7 ;  /* 0x000000ffff0d7224 */ /* 0x000fe400078e0007 */
[----:B------:R-:W-:-:S07]  /*22b40*/  IMAD.MOV.U32 R2, RZ, RZ, R14 ;  /* 0x000000ffff027224 */ /* 0x000fce00078e000e */
[----:B------:R-:W-:Y:S05]  /*22b50*/  WARPSYNC.COLLECTIVE R15, `(.L_x_5200) ;  /* 0x000000000f087348 */ /* 0x000fea0003c00000 */
[----:B------:R0:W1:Y:S02]  /*22b60*/  SHFL.IDX P6, R14, R13, R12, R11 ;  /* 0x0000000c0d0e7389 */ /* 0x00006400000c000b */
[----:B01----:R-:W-:Y:S01]  /*22b70*/  ENDCOLLECTIVE ;  /* 0x000000000000791b */ /* 0x003fe20003800000 */
.L_x_5200:
[----:B------:R-:W-:Y:S02]  /*22b80*/  IMAD.MOV.U32 R13, RZ, RZ, R6 ;  /* 0x000000ffff0d7224 */ /* 0x000fe400078e0006 */
[----:B------:R-:W-:-:S07]  /*22b90*/  IMAD.MOV.U32 R5, RZ, RZ, R14 ;  /* 0x000000ffff057224 */ /* 0x000fce00078e000e */
[----:B------:R-:W-:Y:S05]  /*22ba0*/  WARPSYNC.COLLECTIVE R15, `(.L_x_5201) ;  /* 0x000000000f087348 */ /* 0x000fea0003c00000 */
[----:B------:R0:W1:Y:S02]  /*22bb0*/  SHFL.IDX P6, R14, R13, R12, R11 ;  /* 0x0000000c0d0e7389 */ /* 0x00006400000c000b */
[----:B01----:R-:W-:Y:S01]  /*22bc0*/  ENDCOLLECTIVE ;  /* 0x000000000000791b */ /* 0x003fe20003800000 */
.L_x_5201:
[----:B------:R-:W-:Y:S05]  /*22bd0*/  BRA `(.L_x_5202) ;  /* 0xfffffe3000987947 */ /* 0x000fea000383ffff */
.L_x_4904:
[----:B0-----:R-:W-:-:S04]  /*22be0*/  IMAD.U32 R5, RZ, RZ, UR41 ;  /* 0x00000029ff057e24 */ /* 0x001fc8000f8e00ff */
[----:B------:R0:W1:Y:S03]  /*22bf0*/  SYNCS.PHASECHK.TRANS64.TRYWAIT P0, [R5+URZ+0x30800], R4 ;  /* 0x03080004050075a7 */ /* 0x000066000800017f */
[----:B-1----:R-:W-:Y:S05]  /*22c00*/  @!P0 NANOSLEEP.SYNCS 0x989680 ;  /* 0x009896800000895d */ /* 0x002fea0003900000 */
[----:B------:R-:W1:Y:S02]  /*22c10*/  @!P0 SYNCS.PHASECHK.TRANS64 P0, [R5+URZ+0x30800], R4 ;  /* 0x03080004050085a7 */ /* 0x000e64000800007f */
[----:B-1----:R-:W-:Y:S05]  /*22c20*/  @!P0 BRA `(.L_x_4904) ;  /* 0xfffffffc00ec8947 */ /* 0x002fea000383ffff */
[----:B------:R-:W-:Y:S05]  /*22c30*/  BRA `(.L_x_5203) ;  /* 0xfffffe3800bc7947 */ /* 0x000fea000383ffff */
.L_x_4928:
[----:B------:R-:W-:Y:S02]  /*22c40*/  IMAD.MOV.U32 R13, RZ, RZ, R4 ;  /* 0x000000ffff0d7224 */ /* 0x000fe400078e0004 */
[----:B------:R-:W-:Y:S02]  /*22c50*/  IMAD.MOV.U32 R12, RZ, RZ, RZ ;  /* 0x000000ffff0c7224 */ /* 0x000fe400078e00ff */
[----:B------:R-:W-:Y:S02]  /*22c60*/  IMAD.MOV.U32 R11, RZ, RZ, 0x1c1f ;  /* 0x00001c1fff0b7424 */ /* 0x000fe400078e00ff */
[----:B------:R-:W-:-:S07]  /*22c70*/  IMAD.MOV.U32 R15, RZ, RZ, -0x1 ;  /* 0xffffffffff0f7424 */ /* 0x000fce00078e00ff */
[----:B0--3--:R-:W-:Y:S05]  /*22c80*/  WARPSYNC.COLLECTIVE R15, `(.L_x_5204) ;  /* 0x000000000f087348 */ /* 0x009fea0003c00000 */
[----:B---3--:R1:W2:Y:S02]  /*22c90*/  SHFL.IDX P6, R14, R13, R12, R11 ;  /* 0x0000000c0d0e7389 */ /* 0x0082a400000c000b */
[----:B012---:R-:W-:Y:S01]  /*22ca0*/  ENDCOLLECTIVE ;  /* 0x000000000000791b */ /* 0x007fe20003800000 */
.L_x_5204:
[----:B------:R-:W-:Y:S02]  /*22cb0*/  IMAD.MOV.U32 R13, RZ, RZ, R0 ;  /* 0x000000ffff0d7224 */ /* 0x000fe400078e0000 */
[----:B------:R-:W-:-:S07]  /*22cc0*/  IMAD.MOV.U32 R3, RZ, RZ, R14 ;  /* 0x000000ffff037224 */ /* 0x000fce00078e000e */
[----:B------:R-:W-:Y:S05]  /*22cd0*/  WARPSYNC.COLLECTIVE R15, `(.L_x_5205) ;  /* 0x000000000f087348 */ /* 0x000fea0003c00000 */
[----:B------:R0:W1:Y:S02]  /*22ce0*/  SHFL.IDX P6, R14, R13, R12, R11 ;  /* 0x0000000c0d0e7389 */ /* 0x00006400000c000b */
[----:B01----:R-:W-:Y:S01]  /*22cf0*/  ENDCOLLECTIVE ;  /* 0x000000000000791b */ /* 0x003fe20003800000 */
.L_x_5205:
[----:B------:R-:W-:Y:S02]  /*22d00*/  IMAD.MOV.U32 R13, RZ, RZ, R9 ;  /* 0x000000ffff0d7224 */ /* 0x000fe400078e0009 */
[----:B------:R-:W-:-:S07]  /*22d10*/  IMAD.MOV.U32 R2, RZ, RZ, R14 ;  /* 0x000000ffff027224 */ /* 0x000fce00078e000e */
[----:B------:R-:W-:Y:S05]  /*22d20*/  WARPSYNC.COLLECTIVE R15, `(.L_x_5206) ;  /* 0x000000000f087348 */ /* 0x000fea0003c00000 */
[----:B------:R0:W1:Y:S02]  /*22d30*/  SHFL.IDX P6, R14, R13, R12, R11 ;  /* 0x0000000c0d0e7389 */ /* 0x00006400000c000b */
[----:B01----:R-:W-:Y:S01]  /*22d40*/  ENDCOLLECTIVE ;  /* 0x000000000000791b */ /* 0x003fe20003800000 */
.L_x_5206:
[----:B------:R-:W-:Y:S02]  /*22d50*/  IMAD.MOV.U32 R13, RZ, RZ, R8 ;  /* 0x000000ffff0d7224 */ /* 0x000fe400078e0008 */
[----:B------:R-:W-:-:S07]  /*22d60*/  IMAD.MOV.U32 R5, RZ, RZ, R14 ;  /* 0x000000ffff057224 */ /* 0x000fce00078e000e */
[----:B------:R-:W-:Y:S05]  /*22d70*/  WARPSYNC.COLLECTIVE R15, `(.L_x_5207) ;  /* 0x000000000f087348 */ /* 0x000fea0003c00000 */
[----:B------:R0:W1:Y:S02]  /*22d80*/  SHFL.IDX P6, R14, R13, R12, R11 ;  /* 0x0000000c0d0e7389 */ /* 0x00006400000c000b */
[----:B01----:R-:W-:Y:S01]  /*22d90*/  ENDCOLLECTIVE ;  /* 0x000000000000791b */ /* 0x003fe20003800000 */
.L_x_5207:
[----:B------:R-:W-:Y:S02]  /*22da0*/  IMAD.MOV.U32 R12, RZ, RZ, R2 ;  /* 0x000000ffff0c7224 */ /* 0x000fe400078e0002 */
[----:B------:R-:W-:Y:S01]  /*22db0*/  IMAD.MOV.U32 R13, RZ, RZ, R3 ;  /* 0x000000ffff0d7224 */ /* 0x000fe200078e0003 */
[----:B------:R-:W-:Y:S06]  /*22dc0*/  BRA `(.L_x_5208) ;  /* 0xfffffe6000607947 */ /* 0x000fec000383ffff */
.L_x_4931:
[----:B------:R-:W-:Y:S01]  /*22dd0*/  BSSY B1, `(.L_x_5209) ;  /* 0x0000008000017945 */ /* 0x000fe20003800000 */
[----:B------:R-:W-:Y:S02]  /*22de0*/  IMAD.MOV.U32 R13, RZ, RZ, R4 ;  /* 0x000000ffff0d7224 */ /* 0x000fe400078e0004 */
[----:B------:R-:W-:Y:S02]  /*22df0*/  IMAD.MOV.U32 R12, RZ, RZ, 0x1 ;  /* 0x00000001ff0c7424 */ /* 0x000fe400078e00ff */
[----:B------:R-:W-:Y:S02]  /*22e00*/  IMAD.MOV.U32 R11, RZ, RZ, 0x1c1f ;  /* 0x00001c1fff0b7424 */ /* 0x000fe400078e00ff */
[----:B------:R-:W-:-:S07]  /*22e10*/  IMAD.MOV.U32 R15, RZ, RZ, -0x1 ;  /* 0xffffffffff0f7424 */ /* 0x000fce00078e00ff */
[----:B------:R-:W-:Y:S05]  /*22e20*/  WARPSYNC.COLLECTIVE R15, `(.L_x_5210) ;  /* 0x000000000f087348 */ /* 0x000fea0003c00000 */
[----:B------:R0:W1:Y:S02]  /*22e30*/  SHFL.IDX P6, R14, R13, R12, R11 ;  /* 0x0000000c0d0e7389 */ /* 0x00006400000c000b */
[----:B01----:R-:W-:Y:S01]  /*22e40*/  ENDCOLLECTIVE ;  /* 0x000000000000791b */ /* 0x003fe20003800000 */
.L_x_5210:
[----:B------:R-:W-:Y:S05]  /*22e50*/  BSYNC B1 ;  /* 0x0000000000017941 */ /* 0x000fea0003800000 */
.L_x_5209:
        /* <DEDUP_REMOVED lines=8> */
.L_x_5211:
[----:B------:R-:W-:Y:S02]  /*22ee0*/  IMAD.MOV.U32 R13, RZ, RZ, R9 ;  /* 0x000000ffff0d7224 */ /* 0x000fe400078e0009 */
[----:B------:R-:W-:-:S07]  /*22ef0*/  IMAD.MOV.U32 R2, RZ, RZ, R14 ;  /* 0x000000ffff027224 */ /* 0x000fce00078e000e */
[----:B------:R-:W-:Y:S05]  /*22f00*/  WARPSYNC.COLLECTIVE R15, `(.L_x_5212) ;  /* 0x000000000f087348 */ /* 0x000fea0003c00000 */
[----:B------:R0:W1:Y:S02]  /*22f10*/  SHFL.IDX P6, R14, R13, R12, R11 ;  /* 0x0000000c0d0e7389 */ /* 0x00006400000c000b */
[----:B01----:R-:W-:Y:S01]  /*22f20*/  ENDCOLLECTIVE ;  /* 0x000000000000791b */ /* 0x003fe20003800000 */
.L_x_5212:
[----:B------:R-:W-:Y:S02]  /*22f30*/  IMAD.MOV.U32 R13, RZ, RZ, R8 ;  /* 0x000000ffff0d7224 */ /* 0x000fe400078e0008 */
[----:B------:R-:W-:-:S07]  /*22f40*/  IMAD.MOV.U32 R5, RZ, RZ, R14 ;  /* 0x000000ffff057224 */ /* 0x000fce00078e000e */
[----:B------:R-:W-:Y:S05]  /*22f50*/  WARPSYNC.COLLECTIVE R15, `(.L_x_5213) ;  /* 0x000000000f087348 */ /* 0x000fea0003c00000 */
[----:B------:R0:W1:Y:S02]  /*22f60*/  SHFL.IDX P6, R14, R13, R12, R11 ;  /* 0x0000000c0d0e7389 */ /* 0x00006400000c000b */
[----:B01----:R-:W-:Y:S01]  /*22f70*/  ENDCOLLECTIVE ;  /* 0x000000000000791b */ /* 0x003fe20003800000 */
.L_x_5213:
[----:B------:R-:W-:Y:S05]  /*22f80*/  BRA `(.L_x_5214) ;  /* 0xfffffe6400987947 */ /* 0x000fea000383ffff */
.L_x_4934:
[----:B0-----:R-:W-:-:S04]  /*22f90*/  IMAD.U32 R61, RZ, RZ, UR41 ;  /* 0x00000029ff3d7e24 */ /* 0x001fc8000f8e00ff */
[----:B------:R0:W1:Y:S03]  /*22fa0*/  SYNCS.PHASECHK.TRANS64.TRYWAIT P0, [R61+URZ+0x30800], R60 ;  /* 0x0308003c3d0075a7 */ /* 0x000066000800017f */
[----:B-1----:R-:W-:Y:S05]  /*22fb0*/  @!P0 NANOSLEEP.SYNCS 0x989680 ;  /* 0x009896800000895d */ /* 0x002fea0003900000 */
[----:B------:R-:W1:Y:S02]  /*22fc0*/  @!P0 SYNCS.PHASECHK.TRANS64 P0, [R61+URZ+0x30800], R60 ;  /* 0x0308003c3d0085a7 */ /* 0x000e64000800007f */
[----:B-1----:R-:W-:Y:S05]  /*22fd0*/  @!P0 BRA `(.L_x_4934) ;  /* 0xfffffffc00ec8947 */ /* 0x002fea000383ffff */
[----:B------:R-:W-:Y:S05]  /*22fe0*/  BRA `(.L_x_5215) ;  /* 0xfffffe6c001c7947 */ /* 0x000fea000383ffff */
.L_x_4948:
[----:B-1----:R1:W2:Y:S02]  /*22ff0*/  SYNCS.PHASECHK.TRANS64.TRYWAIT P1, [R3+URZ+0x30830], R0 ;  /* 0x03083000030075a7 */ /* 0x0022a4000802017f */
[----:B--2---:R-:W-:Y:S05]  /*23000*/  @!P1 NANOSLEEP.SYNCS 0x989680 ;  /* 0x009896800000995d */ /* 0x004fea0003900000 */
[----:B------:R-:W2:Y:S02]  /*23010*/  @!P1 SYNCS.PHASECHK.TRANS64 P1, [R3+URZ+0x30830], R0 ;  /* 0x03083000030095a7 */ /* 0x000ea4000802007f */
[----:B--2---:R-:W-:Y:S05]  /*23020*/  @!P1 BRA `(.L_x_4948) ;  /* 0xfffffffc00f09947 */ /* 0x004fea000383ffff */
[----:B------:R-:W-:Y:S05]  /*23030*/  BRA `(.L_x_4947) ;  /* 0xfffffe9400a07947 */ /* 0x000fea000383ffff */
.L_x_4965:
[----:B-1----:R-:W-:-:S04]  /*23040*/  IMAD.U32 R13, RZ, RZ, UR6 ;  /* 0x00000006ff0d7e24 */ /* 0x002fc8000f8e00ff */
[----:B------:R1:W2:Y:S03]  /*23050*/  SYNCS.PHASECHK.TRANS64.TRYWAIT P1, [R13+URZ+0x30830], R12 ;  /* 0x0308300c0d0075a7 */ /* 0x0002a6000802017f */
[----:B--2---:R-:W-:Y:S05]  /*23060*/  @!P1 NANOSLEEP.SYNCS 0x989680 ;  /* 0x009896800000995d */ /* 0x004fea0003900000 */
[----:B------:R-:W2:Y:S02]  /*23070*/  @!P1 SYNCS.PHASECHK.TRANS64 P1, [R13+URZ+0x30830], R12 ;  /* 0x0308300c0d0095a7 */ /* 0x000ea4000802007f */
[----:B--2---:R-:W-:Y:S05]  /*23080*/  @!P1 BRA `(.L_x_4965) ;  /* 0xfffffffc00ec9947 */ /* 0x004fea000383ffff */
[----:B------:R-:W-:Y:S05]  /*23090*/  BRA `(.L_x_4964) ;  /* 0xfffffec000c47947 */ /* 0x000fea000383ffff */
.L_x_4969:
[----:B---3--:R-:W-:-:S04]  /*230a0*/  IMAD.U32 R2, RZ, RZ, UR5 ;  /* 0x00000005ff027e24 */ /* 0x008fc8000f8e00ff */
[----:B------:R3:W4:Y:S03]  /*230b0*/  SYNCS.PHASECHK.TRANS64.TRYWAIT P1, [R2+URZ+0x30850], R0 ;  /* 0x03085000020075a7 */ /* 0x000726000802017f */
[----:B----4-:R-:W-:Y:S05]  /*230c0*/  @!P1 NANOSLEEP.SYNCS 0x989680 ;  /* 0x009896800000995d */ /* 0x010fea0003900000 */
[----:B------:R-:W4:Y:S02]  /*230d0*/  @!P1 SYNCS.PHASECHK.TRANS64 P1, [R2+URZ+0x30850], R0 ;  /* 0x03085000020095a7 */ /* 0x000f24000802007f */
[----:B----4-:R-:W-:Y:S05]  /*230e0*/  @!P1 BRA `(.L_x_4969) ;  /* 0xfffffffc00ec9947 */ /* 0x010fea000383ffff */
[----:B------:R-:W-:Y:S05]  /*230f0*/  BRA `(.L_x_4968) ;  /* 0xfffffecc005c7947 */ /* 0x000fea000383ffff */
.L_x_4988:
[----:B-1----:R-:W-:-:S04]  /*23100*/  IMAD.U32 R4, RZ, RZ, UR6 ;  /* 0x00000006ff047e24 */ /* 0x002fc8000f8e00ff */
[----:B------:R1:W2:Y:S03]  /*23110*/  SYNCS.PHASECHK.TRANS64.TRYWAIT P1, [R4+URZ+0x30830], R3 ;  /* 0x03083003040075a7 */ /* 0x0002a6000802017f */
[----:B--2---:R-:W-:Y:S05]  /*23120*/  @!P1 NANOSLEEP.SYNCS 0x989680 ;  /* 0x009896800000995d */ /* 0x004fea0003900000 */
[----:B------:R-:W2:Y:S02]  /*23130*/  @!P1 SYNCS.PHASECHK.TRANS64 P1, [R4+URZ+0x30830], R3 ;  /* 0x03083003040095a7 */ /* 0x000ea4000802007f */
[----:B--2---:R-:W-:Y:S05]  /*23140*/  @!P1 BRA `(.L_x_4988) ;  /* 0xfffffffc00ec9947 */ /* 0x004fea000383ffff */
[----:B------:R-:W-:Y:S05]  /*23150*/  BRA `(.L_x_4987) ;  /* 0xfffffef4007c7947 */ /* 0x000fea000383ffff */
.L_x_4992:
[----:B---3--:R-:W-:-:S04]  /*23160*/  IMAD.U32 R2, RZ, RZ, UR5 ;  /* 0x00000005ff027e24 */ /* 0x008fc8000f8e00ff */
[----:B------:R3:W4:Y:S03]  /*23170*/  SYNCS.PHASECHK.TRANS64.TRYWAIT P1, [R2+URZ+0x30850], R0 ;  /* 0x03085000020075a7 */ /* 0x000726000802017f */
[----:B----4-:R-:W-:Y:S05]  /*23180*/  @!P1 NANOSLEEP.SYNCS 0x989680 ;  /* 0x009896800000995d */ /* 0x010fea0003900000 */
[----:B------:R-:W4:Y:S02]  /*23190*/  @!P1 SYNCS.PHASECHK.TRANS64 P1, [R2+URZ+0x30850], R0 ;  /* 0x03085000020095a7 */ /* 0x000f24000802007f */
[----:B----4-:R-:W-:Y:S05]  /*231a0*/  @!P1 BRA `(.L_x_4992) ;  /* 0xfffffffc00ec9947 */ /* 0x010fea000383ffff */
[----:B------:R-:W-:Y:S05]  /*231b0*/  BRA `(.L_x_4991) ;  /* 0xffffff0000147947 */ /* 0x000fea000383ffff */
.L_x_5000:
[----:B-1----:R-:W-:-:S04]  /*231c0*/  IMAD.U32 R4, RZ, RZ, UR6 ;  /* 0x00000006ff047e24 */ /* 0x002fc8000f8e00ff */
[----:B------:R1:W2:Y:S03]  /*231d0*/  SYNCS.PHASECHK.TRANS64.TRYWAIT P1, [R4+URZ+0x30830], R3 ;  /* 0x03083003040075a7 */ /* 0x0002a6000802017f */
[----:B--2---:R-:W-:Y:S05]  /*231e0*/  @!P1 NANOSLEEP.SYNCS 0x989680 ;  /* 0x009896800000995d */ /* 0x004fea0003900000 */
[----:B------:R-:W2:Y:S02]  /*231f0*/  @!P1 SYNCS.PHASECHK.TRANS64 P1, [R4+URZ+0x30830], R3 ;  /* 0x03083003040095a7 */ /* 0x000ea4000802007f */
[----:B--2---:R-:W-:Y:S05]  /*23200*/  @!P1 BRA `(.L_x_5000) ;  /* 0xfffffffc00ec9947 */ /* 0x004fea000383ffff */
[----:B------:R-:W-:Y:S05]  /*23210*/  BRA `(.L_x_4999) ;  /* 0xffffff1000d87947 */ /* 0x000fea000383ffff */
.L_x_5004:
[----:B---3--:R-:W-:-:S04]  /*23220*/  IMAD.U32 R2, RZ, RZ, UR5 ;  /* 0x00000005ff027e24 */ /* 0x008fc8000f8e00ff */
[----:B------:R3:W4:Y:S03]  /*23230*/  SYNCS.PHASECHK.TRANS64.TRYWAIT P1, [R2+URZ+0x30850], R0 ;  /* 0x03085000020075a7 */ /* 0x000726000802017f */
[----:B----4-:R-:W-:Y:S05]  /*23240*/  @!P1 NANOSLEEP.SYNCS 0x989680 ;  /* 0x009896800000995d */ /* 0x010fea0003900000 */
[----:B------:R-:W4:Y:S02]  /*23250*/  @!P1 SYNCS.PHASECHK.TRANS64 P1, [R2+URZ+0x30850], R0 ;  /* 0x03085000020095a7 */ /* 0x000f24000802007f */
[----:B----4-:R-:W-:Y:S05]  /*23260*/  @!P1 BRA `(.L_x_5004) ;  /* 0xfffffffc00ec9947 */ /* 0x010fea000383ffff */
[----:B------:R-:W-:Y:S05]  /*23270*/  BRA `(.L_x_5003) ;  /* 0xffffff1c00707947 */ /* 0x000fea000383ffff */
.L_x_5019:
[----:B-1----:R-:W-:-:S04]  /*23280*/  IMAD.U32 R7, RZ, RZ, UR5 ;  /* 0x00000005ff077e24 */ /* 0x002fc8000f8e00ff */
[----:B------:R1:W2:Y:S03]  /*23290*/  SYNCS.PHASECHK.TRANS64.TRYWAIT P1, [R7+URZ+0x30850], R0 ;  /* 0x03085000070075a7 */ /* 0x0002a6000802017f */
[----:B--2---:R-:W-:Y:S05]  /*232a0*/  @!P1 NANOSLEEP.SYNCS 0x989680 ;  /* 0x009896800000995d */ /* 0x004fea0003900000 */
[----:B------:R-:W2:Y:S02]  /*232b0*/  @!P1 SYNCS.PHASECHK.TRANS64 P1, [R7+URZ+0x30850], R0 ;  /* 0x03085000070095a7 */ /* 0x000ea4000802007f */
[----:B--2---:R-:W-:Y:S05]  /*232c0*/  @!P1 BRA `(.L_x_5019) ;  /* 0xfffffffc00ec9947 */ /* 0x004fea000383ffff */
[----:B------:R-:W-:Y:S05]  /*232d0*/  BRA `(.L_x_5018) ;  /* 0xffffff4800307947 */ /* 0x000fea000383ffff */
.L_x_5064:
        /* <DEDUP_REMOVED lines=8> */
[----:B------:R-:W-:Y:S05]  /*23360*/  WARPSYNC.COLLECTIVE R15, `(.L_x_5217) ;  /* 0x000000000f087348 */ /* 0x000fea0003c00000 */
[----:B------:R0:W1:Y:S02]  /*23370*/  SHFL.IDX P6, R14, R13, R12, R11 ;  /* 0x0000000c0d0e7389 */ /* 0x00006400000c000b */
[----:B01----:R-:W-:Y:S01]  /*23380*/  ENDCOLLECTIVE ;  /* 0x000000000000791b */ /* 0x003fe20003800000 */
.L_x_5217:
[----:B------:R-:W-:Y:S05]  /*23390*/  BSYNC B1 ;  /* 0x0000000000017941 */ /* 0x000fea0003800000 */
.L_x_5216:
[----:B------:R-:W-:Y:S05]  /*233a0*/  BRA `(.L_x_5218) ;  /* 0xffffff90007c7947 */ /* 0x000fea000383ffff */
.L_x_5066:
[----:B------:R-:W-:Y:S01]  /*233b0*/  BSSY B1, `(.L_x_5219) ;  /* 0x0000006000017945 */ /* 0x000fe20003800000 */
[----:B------:R-:W-:-:S07]  /*233c0*/  IMAD.MOV.U32 R15, RZ, RZ, -0x1 ;  /* 0xffffffffff0f7424 */ /* 0x000fce00078e00ff */
[----:B0-----:R-:W-:Y:S05]  /*233d0*/  WARPSYNC.COLLECTIVE R15, `(.L_x_5220) ;  /* 0x000000000f0c7348 */ /* 0x001fea0003c00000 */
[----:B------:R-:W-:Y:S02]  /*233e0*/  ELECT P6, UR62, PT ;  /* 0x00000000003e782f */ /* 0x000fe400038c0000 */
[----:B------:R-:W-:Y:S01]  /*233f0*/  MOV R14, UR62 ;  /* 0x0000003e000e7c02 */ /* 0x000fe20008000f00 */
[----:B0-----:R-:W-:Y:S10]  /*23400*/  ENDCOLLECTIVE ;  /* 0x000000000000791b */ /* 0x001ff40003800000 */
.L_x_5220:
[----:B------:R-:W-:Y:S05]  /*23410*/  BSYNC B1 ;  /* 0x0000000000017941 */ /* 0x000fea0003800000 */
.L_x_5219:
[----:B------:R-:W-:Y:S05]  /*23420*/  BRA `(.L_x_5065) ;  /* 0xffffff9000747947 */ /* 0x000fea000383ffff */
.L_x_5068:
[----:B0-----:R0:W1:Y:S02]  /*23430*/  SYNCS.PHASECHK.TRANS64.TRYWAIT P0, [R23+URZ+0x30820], R6 ;  /* 0x03082006170075a7 */ /* 0x001064000800017f */
[----:B-1----:R-:W-:Y:S05]  /*23440*/  @!P0 NANOSLEEP.SYNCS 0x989680 ;  /* 0x009896800000895d */ /* 0x002fea0003900000 */
[----:B------:R-:W1:Y:S02]  /*23450*/  @!P0 SYNCS.PHASECHK.TRANS64 P0, [R23+URZ+0x30820], R6 ;  /* 0x03082006170085a7 */ /* 0x000e64000800007f */
[----:B-1----:R-:W-:Y:S05]  /*23460*/  @!P0 BRA `(.L_x_5068) ;  /* 0xfffffffc00f08947 */ /* 0x002fea000383ffff */
[----:B------:R-:W-:Y:S05]  /*23470*/  BRA `(.L_x_5221) ;  /* 0xffffff9000847947 */ /* 0x000fea000383ffff */
.L_x_5072:
[----:B-1----:R1:W2:Y:S02]  /*23480*/  SYNCS.PHASECHK.TRANS64.TRYWAIT P0, [R12+URZ+0x308a0], R11 ;  /* 0x0308a00b0c0075a7 */ /* 0x0022a4000800017f */
[----:B--2---:R-:W-:Y:S05]  /*23490*/  @!P0 NANOSLEEP.SYNCS 0x989680 ;  /* 0x009896800000895d */ /* 0x004fea0003900000 */
[----:B------:R-:W2:Y:S02]  /*234a0*/  @!P0 SYNCS.PHASECHK.TRANS64 P0, [R12+URZ+0x308a0], R11 ;  /* 0x0308a00b0c0085a7 */ /* 0x000ea4000800007f */
[----:B--2---:R-:W-:Y:S05]  /*234b0*/  @!P0 BRA `(.L_x_5072) ;  /* 0xfffffffc00f08947 */ /* 0x004fea000383ffff */
[----:B------:R-:W-:Y:S05]  /*234c0*/  BRA `(.L_x_5222) ;  /* 0xffffff90009c7947 */ /* 0x000fea000383ffff */
.L_x_5079:
[----:B0-----:R0:W2:Y:S02]  /*234d0*/  SYNCS.PHASECHK.TRANS64.TRYWAIT P0, [R12+URZ+0x308c0], R11 ;  /* 0x0308c00b0c0075a7 */ /* 0x0010a4000800017f */
[----:B--2---:R-:W-:Y:S05]  /*234e0*/  @!P0 NANOSLEEP.SYNCS 0x989680 ;  /* 0x009896800000895d */ /* 0x004fea0003900000 */
[----:B------:R-:W2:Y:S02]  /*234f0*/  @!P0 SYNCS.PHASECHK.TRANS64 P0, [R12+URZ+0x308c0], R11 ;  /* 0x0308c00b0c0085a7 */ /* 0x000ea4000800007f */
[----:B--2---:R-:W-:Y:S05]  /*23500*/  @!P0 BRA `(.L_x_5079) ;  /* 0xfffffffc00f08947 */ /* 0x004fea000383ffff */
[----:B------:R-:W-:Y:S05]  /*23510*/  BRA `(.L_x_5223) ;  /* 0xffffff9400987947 */ /* 0x000fea000383ffff */
.L_x_5088:
[----:B-1----:R1:W2:Y:S02]  /*23520*/  SYNCS.PHASECHK.TRANS64.TRYWAIT P1, [R11+URZ+0x308a0], R2 ;  /* 0x0308a0020b0075a7 */ /* 0x0022a4000802017f */
[----:B--2---:R-:W-:Y:S05]  /*23530*/  @!P1 NANOSLEEP.SYNCS 0x989680 ;  /* 0x009896800000995d */ /* 0x004fea0003900000 */
[----:B------:R-:W2:Y:S02]  /*23540*/  @!P1 SYNCS.PHASECHK.TRANS64 P1, [R11+URZ+0x308a0], R2 ;  /* 0x0308a0020b0095a7 */ /* 0x000ea4000802007f */
[----:B--2---:R-:W-:Y:S05]  /*23550*/  @!P1 BRA `(.L_x_5088) ;  /* 0xfffffffc00f09947 */ /* 0x004fea000383ffff */
[----:B------:R-:W-:Y:S05]  /*23560*/  BRA `(.L_x_5224) ;  /* 0xffffff9800cc7947 */ /* 0x000fea000383ffff */
.L_x_5095:
[----:B0-----:R0:W2:Y:S02]  /*23570*/  SYNCS.PHASECHK.TRANS64.TRYWAIT P1, [R11+URZ+0x308c0], R2 ;  /* 0x0308c0020b0075a7 */ /* 0x0010a4000802017f */
[----:B--2---:R-:W-:Y:S05]  /*23580*/  @!P1 NANOSLEEP.SYNCS 0x989680 ;  /* 0x009896800000995d */ /* 0x004fea0003900000 */
[----:B------:R-:W2:Y:S02]  /*23590*/  @!P1 SYNCS.PHASECHK.TRANS64 P1, [R11+URZ+0x308c0], R2 ;  /* 0x0308c0020b0095a7 */ /* 0x000ea4000802007f */
[----:B--2---:R-:W-:Y:S05]  /*235a0*/  @!P1 BRA `(.L_x_5095) ;  /* 0xfffffffc00f09947 */ /* 0x004fea000383ffff */
[----:B------:R-:W-:Y:S05]  /*235b0*/  BRA `(.L_x_5225) ;  /* 0xffffff9c00c47947 */ /* 0x000fea000383ffff */
.L_x_5118:
        /* <DEDUP_REMOVED lines=11> */
.L_x_5227:
[----:B------:R-:W-:Y:S05]  /*23670*/  BSYNC B0 ;  /* 0x0000000000007941 */ /* 0x000fea0003800000 */
.L_x_5226:
[----:B------:R-:W-:Y:S05]  /*23680*/  BRA `(.L_x_5228) ;  /* 0xffffffac00e87947 */ /* 0x000fea000383ffff */
.L_x_5121:
[----:B0-----:R0:W1:Y:S02]  /*23690*/  SYNCS.PHASECHK.TRANS64.TRYWAIT P0, [R7+URZ+0x30840], R2 ;  /* 0x03084002070075a7 */ /* 0x001064000800017f */
[----:B-1----:R-:W-:Y:S05]  /*236a0*/  @!P0 NANOSLEEP.SYNCS 0x989680 ;  /* 0x009896800000895d */ /* 0x002fea0003900000 */
[----:B------:R-:W1:Y:S02]  /*236b0*/  @!P0 SYNCS.PHASECHK.TRANS64 P0, [R7+URZ+0x30840], R2 ;  /* 0x03084002070085a7 */ /* 0x000e64000800007f */
[----:B-1----:R-:W-:Y:S05]  /*236c0*/  @!P0 BRA `(.L_x_5121) ;  /* 0xfffffffc00f08947 */ /* 0x002fea000383ffff */
[----:B------:R-:W-:Y:S05]  /*236d0*/  BRA `(.L_x_5229) ;  /* 0xffffffb000447947 */ /* 0x000fea000383ffff */
.L_x_5122:
        /* <DEDUP_REMOVED lines=8> */
.L_x_5231:
[----:B------:R-:W-:Y:S05]  /*23760*/  BSYNC B0 ;  /* 0x0000000000007941 */ /* 0x000fea0003800000 */
.L_x_5230:
        /* <DEDUP_REMOVED lines=9> */
.L_x_5232:
[----:B------:R-:W-:Y:S02]  /*23800*/  IMAD.MOV.U32 R13, RZ, RZ, R0 ;  /* 0x000000ffff0d7224 */ /* 0x000fe400078e0000 */
[----:B------:R-:W-:Y:S02]  /*23810*/  IMAD.MOV.U32 R12, RZ, RZ, 0x1 ;  /* 0x00000001ff0c7424 */ /* 0x000fe400078e00ff */
[----:B------:R-:W-:-:S07]  /*23820*/  IMAD.MOV.U32 R3, RZ, RZ, R14 ;  /* 0x000000ffff037224 */ /* 0x000fce00078e000e */
[----:B------:R-:W-:Y:S05]  /*23830*/  WARPSYNC.COLLECTIVE R15, `(.L_x_5233) ;  /* 0x000000000f087348 */ /* 0x000fea0003c00000 */
[----:B------:R0:W1:Y:S02]  /*23840*/  SHFL.IDX P6, R14, R13, R12, R11 ;  /* 0x0000000c0d0e7389 */ /* 0x00006400000c000b */
[----:B01----:R-:W-:Y:S01]  /*23850*/  ENDCOLLECTIVE ;  /* 0x000000000000791b */ /* 0x003fe20003800000 */
.L_x_5233:
        /* <DEDUP_REMOVED lines=17> */
.L_x_5234:
[----:B------:R-:W-:Y:S02]  /*23970*/  @P1 IMAD R8, R5, 0x2, R23 ;  /* 0x0000000205081824 */ /* 0x000fe400078e0217 */
[----:B------:R-:W-:Y:S02]  /*23980*/  IMAD.MOV.U32 R13, RZ, RZ, R0 ;  /* 0x000000ffff0d7224 */ /* 0x000fe400078e0000 */
[----:B------:R-:W-:Y:S02]  /*23990*/  IMAD.MOV.U32 R12, RZ, RZ, 0x2 ;  /* 0x00000002ff0c7424 */ /* 0x000fe400078e00ff */
[----:B------:R-:W-:-:S07]  /*239a0*/  IMAD.MOV.U32 R3, RZ, RZ, R14 ;  /* 0x000000ffff037224 */ /* 0x000fce00078e000e */
[----:B------:R-:W-:Y:S05]  /*239b0*/  WARPSYNC.COLLECTIVE R15, `(.L_x_5235) ;  /* 0x000000000f087348 */ /* 0x000fea0003c00000 */
[----:B------:R0:W1:Y:S02]  /*239c0*/  SHFL.IDX P6, R14, R13, R12, R11 ;  /* 0x0000000c0d0e7389 */ /* 0x00006400000c000b */
[----:B01----:R-:W-:Y:S01]  /*239d0*/  ENDCOLLECTIVE ;  /* 0x000000000000791b */ /* 0x003fe20003800000 */
.L_x_5235:
        /* <DEDUP_REMOVED lines=17> */
.L_x_5236:
[----:B------:R-:W-:Y:S02]  /*23af0*/  @P1 IMAD R8, R5, 0x2, R23 ;  /* 0x0000000205081824 */ /* 0x000fe400078e0217 */
[----:B------:R-:W-:Y:S02]  /*23b00*/  IMAD.MOV.U32 R13, RZ, RZ, R0 ;  /* 0x000000ffff0d7224 */ /* 0x000fe400078e0000 */
[----:B------:R-:W-:Y:S02]  /*23b10*/  IMAD.MOV.U32 R12, RZ, RZ, 0x3 ;  /* 0x00000003ff0c7424 */ /* 0x000fe400078e00ff */
[----:B------:R-:W-:-:S07]  /*23b20*/  IMAD.MOV.U32 R3, RZ, RZ, R14 ;  /* 0x000000ffff037224 */ /* 0x000fce00078e000e */
[----:B------:R-:W-:Y:S05]  /*23b30*/  WARPSYNC.COLLECTIVE R15, `(.L_x_5237) ;  /* 0x000000000f087348 */ /* 0x000fea0003c00000 */
[----:B------:R0:W1:Y:S02]  /*23b40*/  SHFL.IDX P6, R14, R13, R12, R11 ;  /* 0x0000000c0d0e7389 */ /* 0x00006400000c000b */
[----:B01----:R-:W-:Y:S01]  /*23b50*/  ENDCOLLECTIVE ;  /* 0x000000000000791b */ /* 0x003fe20003800000 */
.L_x_5237:
        /* <DEDUP_REMOVED lines=17> */
.L_x_5238:
[----:B------:R-:W-:Y:S02]  /*23c70*/  @P1 IMAD R8, R5, 0x2, R23 ;  /* 0x0000000205081824 */ /* 0x000fe400078e0217 */
[----:B------:R-:W-:Y:S02]  /*23c80*/  IMAD.MOV.U32 R13, RZ, RZ, R0 ;  /* 0x000000ffff0d7224 */ /* 0x000fe400078e0000 */
[----:B------:R-:W-:Y:S02]  /*23c90*/  IMAD.MOV.U32 R12, RZ, RZ, 0x4 ;  /* 0x00000004ff0c7424 */ /* 0x000fe400078e00ff */
[----:B------:R-:W-:-:S07]  /*23ca0*/  IMAD.MOV.U32 R3, RZ, RZ, R14 ;  /* 0x000000ffff037224 */ /* 0x000fce00078e000e */
[----:B------:R-:W-:Y:S05]  /*23cb0*/  WARPSYNC.COLLECTIVE R15, `(.L_x_5239) ;  /* 0x000000000f087348 */ /* 0x000fea0003c00000 */
[----:B------:R0:W1:Y:S02]  /*23cc0*/  SHFL.IDX P6, R14, R13, R12, R11 ;  /* 0x0000000c0d0e7389 */ /* 0x00006400000c000b */
[----:B01----:R-:W-:Y:S01]  /*23cd0*/  ENDCOLLECTIVE ;  /* 0x000000000000791b */ /* 0x003fe20003800000 */
.L_x_5239:
        /* <DEDUP_REMOVED lines=17> */
.L_x_5240:
[----:B------:R-:W-:Y:S02]  /*23df0*/  @P1 IMAD R8, R5, 0x2, R23 ;  /* 0x0000000205081824 */ /* 0x000fe400078e0217 */
[----:B------:R-:W-:Y:S02]  /*23e00*/  IMAD.MOV.U32 R13, RZ, RZ, R0 ;  /* 0x000000ffff0d7224 */ /* 0x000fe400078e0000 */
[----:B------:R-:W-:Y:S02]  /*23e10*/  IMAD.MOV.U32 R12, RZ, RZ, 0x5 ;  /* 0x00000005ff0c7424 */ /* 0x000fe400078e00ff */
[----:B------:R-:W-:-:S07]  /*23e20*/  IMAD.MOV.U32 R3, RZ, RZ, R14 ;  /* 0x000000ffff037224 */ /* 0x000fce00078e000e */
[----:B------:R-:W-:Y:S05]  /*23e30*/  WARPSYNC.COLLECTIVE R15, `(.L_x_5241) ;  /* 0x000000000f087348 */ /* 0x000fea0003c00000 */
[----:B------:R0:W1:Y:S02]  /*23e40*/  SHFL.IDX P6, R14, R13, R12, R11 ;  /* 0x0000000c0d0e7389 */ /* 0x00006400000c000b */
[----:B01----:R-:W-:Y:S01]  /*23e50*/  ENDCOLLECTIVE ;  /* 0x000000000000791b */ /* 0x003fe20003800000 */
.L_x_5241:
        /* <DEDUP_REMOVED lines=10> */
.L_x_5242:
        /* <DEDUP_REMOVED lines=8> */
.L_x_5127:
[----:B------:R-:W-:Y:S02]  /*23f80*/  IMAD.MOV.U32 R13, RZ, RZ, R4 ;  /* 0x000000ffff0d7224 */ /* 0x000fe400078e0004 */
[----:B------:R-:W-:Y:S02]  /*23f90*/  IMAD.MOV.U32 R12, RZ, RZ, RZ ;  /* 0x000000ffff0c7224 */ /* 0x000fe400078e00ff */
[----:B------:R-:W-:Y:S02]  /*23fa0*/  IMAD.MOV.U32 R11, RZ, RZ, 0x181f ;  /* 0x0000181fff0b7424 */ /* 0x000fe400078e00ff */
[----:B------:R-:W-:Y:S02]  /*23fb0*/  IMAD.MOV.U32 R15, RZ, RZ, -0x1 ;  /* 0xffffffffff0f7424 */ /* 0x000fe400078e00ff */
[----:B------:R-:W-:Y:S02]  /*23fc0*/  IMAD R31, R31, R7, RZ ;  /* 0x000000071f1f7224 */ /* 0x000fe400078e02ff */
[----:B------:R-:W-:-:S07]  /*23fd0*/  IMAD.IADD R28, R9, 0x1, R28 ;  /* 0x00000001091c7824 */ /* 0x000fce00078e021c */
[----:B-----5:R-:W-:Y:S05]  /*23fe0*/  WARPSYNC.COLLECTIVE R15, `(.L_x_5244) ;  /* 0x000000000f087348 */ /* 0x020fea0003c00000 */
[----:B------:R0:W1:Y:S02]  /*23ff0*/  SHFL.IDX P6, R14, R13, R12, R11 ;  /* 0x0000000c0d0e7389 */ /* 0x00006400000c000b */
[----:B01---5:R-:W-:Y:S01]  /*24000*/  ENDCOLLECTIVE ;  /* 0x000000000000791b */ /* 0x023fe20003800000 */
.L_x_5244:
[C---:B------:R-:W-:Y:S01]  /*24010*/  VIADD R6, R28.reuse, 0x10 ;  /* 0x000000101c067836 */ /* 0x040fe20000000000 */
[----:B------:R-:W-:Y:S01]  /*24020*/  ISETP.GE.AND P1, PT, R28, R31, PT ;  /* 0x0000001f1c00720c */ /* 0x000fe20003f26270 */
[----:B------:R-:W-:Y:S02]  /*24030*/  IMAD.MOV.U32 R13, RZ, RZ, R0 ;  /* 0x000000ffff0d7224 */ /* 0x000fe400078e0000 */
[----:B------:R-:W-:-:S10]  /*24040*/  IMAD.MOV.U32 R2, RZ, RZ, R14 ;  /* 0x000000ffff027224 */ /* 0x000fd400078e000e */
[----:B------:R-:W-:Y:S05]  /*24050*/  WARPSYNC.COLLECTIVE R15, `(.L_x_5245) ;  /* 0x000000000f087348 */ /* 0x000fea0003c00000 */
[----:B------:R0:W1:Y:S02]  /*24060*/  SHFL.IDX P6, R14, R13, R12, R11 ;  /* 0x0000000c0d0e7389 */ /* 0x00006400000c000b */
[----:B01----:R-:W-:Y:S01]  /*24070*/  ENDCOLLECTIVE ;  /* 0x000000000000791b */ /* 0x003fe20003800000 */
.L_x_5245:
[----:B------:R-:W-:Y:S02]  /*24080*/  IMAD.MOV.U32 R13, RZ, RZ, R4 ;  /* 0x000000ffff0d7224 */ /* 0x000fe400078e0004 */
[----:B------:R-:W-:Y:S02]  /*24090*/  IMAD.MOV.U32 R12, RZ, RZ, 0x1 ;  /* 0x00000001ff0c7424 */ /* 0x000fe400078e00ff */
[----:B------:R-:W-:-:S07]  /*240a0*/  IMAD.MOV.U32 R3, RZ, RZ, R14 ;  /* 0x000000ffff037224 */ /* 0x000fce00078e000e */
[----:B------:R-:W-:Y:S05]  /*240b0*/  WARPSYNC.COLLECTIVE R15, `(.L_x_5246) ;  /* 0x000000000f087348 */ /* 0x000fea0003c00000 */
[----:B------:R0:W1:Y:S02]  /*240c0*/  SHFL.IDX P6, R14, R13, R12, R11 ;  /* 0x0000000c0d0e7389 */ /* 0x00006400000c000b */
[----:B01----:R-:W-:Y:S01]  /*240d0*/  ENDCOLLECTIVE ;  /* 0x000000000000791b */ /* 0x003fe20003800000 */
.L_x_5246:
        /* <DEDUP_REMOVED lines=15> */
.L_x_5247:
[----:B------:R-:W-:Y:S02]  /*241d0*/  IMAD.MOV.U32 R13, RZ, RZ, R4 ;  /* 0x000000ffff0d7224 */ /* 0x000fe400078e0004 */
[----:B------:R-:W-:Y:S02]  /*241e0*/  IMAD.MOV.U32 R12, RZ, RZ, 0x2 ;  /* 0x00000002ff0c7424 */ /* 0x000fe400078e00ff */
[----:B------:R-:W-:-:S07]  /*241f0*/  IMAD.MOV.U32 R3, RZ, RZ, R14 ;  /* 0x000000ffff037224 */ /* 0x000fce00078e000e */
[----:B------:R-:W-:Y:S05]  /*24200*/  WARPSYNC.COLLECTIVE R15, `(.L_x_5248) ;  /* 0x000000000f087348 */ /* 0x000fea0003c00000 */
[----:B------:R0:W1:Y:S02]  /*24210*/  SHFL.IDX P6, R14, R13, R12, R11 ;  /* 0x0000000c0d0e7389 */ /* 0x00006400000c000b */
[----:B01----:R-:W-:Y:S01]  /*24220*/  ENDCOLLECTIVE ;  /* 0x000000000000791b */ /* 0x003fe20003800000 */
.L_x_5248:
        /* <DEDUP_REMOVED lines=17> */
.L_x_5249:
[----:B------:R-:W-:Y:S02]  /*24340*/  IMAD.MOV.U32 R13, RZ, RZ, R4 ;  /* 0x000000ffff0d7224 */ /* 0x000fe400078e0004 */
[----:B------:R-:W-:Y:S02]  /*24350*/  IMAD.MOV.U32 R12, RZ, RZ, 0x3 ;  /* 0x00000003ff0c7424 */ /* 0x000fe400078e00ff */
[----:B------:R-:W-:-:S07]  /*24360*/  IMAD.MOV.U32 R3, RZ, RZ, R14 ;  /* 0x000000ffff037224 */ /* 0x000fce00078e000e */
[----:B------:R-:W-:Y:S05]  /*24370*/  WARPSYNC.COLLECTIVE R15, `(.L_x_5250) ;  /* 0x000000000f087348 */ /* 0x000fea0003c00000 */
[----:B------:R0:W1:Y:S02]  /*24380*/  SHFL.IDX P6, R14, R13, R12, R11 ;  /* 0x0000000c0d0e7389 */ /* 0x00006400000c000b */
[----:B01----:R-:W-:Y:S01]  /*24390*/  ENDCOLLECTIVE ;  /* 0x000000000000791b */ /* 0x003fe20003800000 */
.L_x_5250:
        /* <DEDUP_REMOVED lines=17> */
.L_x_5251:
[----:B------:R-:W-:Y:S02]  /*244b0*/  IMAD.MOV.U32 R13, RZ, RZ, R4 ;  /* 0x000000ffff0d7224 */ /* 0x000fe400078e0004 */
[----:B------:R-:W-:Y:S02]  /*244c0*/  IMAD.MOV.U32 R12, RZ, RZ, 0x4 ;  /* 0x00000004ff0c7424 */ /* 0x000fe400078e00ff */
[----:B------:R-:W-:-:S07]  /*244d0*/  IMAD.MOV.U32 R3, RZ, RZ, R14 ;  /* 0x000000ffff037224 */ /* 0x000fce00078e000e */
[----:B------:R-:W-:Y:S05]  /*244e0*/  WARPSYNC.COLLECTIVE R15, `(.L_x_5252) ;  /* 0x000000000f087348 */ /* 0x000fea0003c00000 */
[----:B------:R0:W1:Y:S02]  /*244f0*/  SHFL.IDX P6, R14, R13, R12, R11 ;  /* 0x0000000c0d0e7389 */ /* 0x00006400000c000b */
[----:B01----:R-:W-:Y:S01]  /*24500*/  ENDCOLLECTIVE ;  /* 0x000000000000791b */ /* 0x003fe20003800000 */
.L_x_5252:
        /* <DEDUP_REMOVED lines=17> */
.L_x_5253:
[----:B------:R-:W-:Y:S02]  /*24620*/  IMAD.MOV.U32 R13, RZ, RZ, R4 ;  /* 0x000000ffff0d7224 */ /* 0x000fe400078e0004 */
[----:B------:R-:W-:Y:S02]  /*24630*/  IMAD.MOV.U32 R12, RZ, RZ, 0x5 ;  /* 0x00000005ff0c7424 */ /* 0x000fe400078e00ff */
[----:B------:R-:W-:-:S07]  /*24640*/  IMAD.MOV.U32 R3, RZ, RZ, R14 ;  /* 0x000000ffff037224 */ /* 0x000fce00078e000e */
[----:B------:R-:W-:Y:S05]  /*24650*/  WARPSYNC.COLLECTIVE R15, `(.L_x_5254) ;  /* 0x000000000f087348 */ /* 0x000fea0003c00000 */
[----:B------:R0:W1:Y:S02]  /*24660*/  SHFL.IDX P6, R14, R13, R12, R11 ;  /* 0x0000000c0d0e7389 */ /* 0x00006400000c000b */
[----:B01----:R-:W-:Y:S01]  /*24670*/  ENDCOLLECTIVE ;  /* 0x000000000000791b */ /* 0x003fe20003800000 */
.L_x_5254:
        /* <DEDUP_REMOVED lines=17> */
.L_x_5255:
[----:B------:R-:W-:Y:S02]  /*24790*/  IMAD.MOV.U32 R13, RZ, RZ, R4 ;  /* 0x000000ffff0d7224 */ /* 0x000fe400078e0004 */
[----:B------:R-:W-:Y:S02]  /*247a0*/  IMAD.MOV.U32 R12, RZ, RZ, 0x6 ;  /* 0x00000006ff0c7424 */ /* 0x000fe400078e00ff */
[----:B------:R-:W-:-:S07]  /*247b0*/  IMAD.MOV.U32 R3, RZ, RZ, R14 ;  /* 0x000000ffff037224 */ /* 0x000fce00078e000e */
[----:B------:R-:W-:Y:S05]  /*247c0*/  WARPSYNC.COLLECTIVE R15, `(.L_x_5256) ;  /* 0x000000000f087348 */ /* 0x000fea0003c00000 */
[----:B------:R0:W1:Y:S02]  /*247d0*/  SHFL.IDX P6, R14, R13, R12, R11 ;  /* 0x0000000c0d0e7389 */ /* 0x00006400000c000b */
[----:B01----:R-:W-:Y:S01]  /*247e0*/  ENDCOLLECTIVE ;  /* 0x000000000000791b */ /* 0x003fe20003800000 */
.L_x_5256:
        /* <DEDUP_REMOVED lines=17> */
.L_x_5257:
[----:B------:R-:W-:Y:S02]  /*24900*/  IMAD.MOV.U32 R13, RZ, RZ, R4 ;  /* 0x000000ffff0d7224 */ /* 0x000fe400078e0004 */
[----:B------:R-:W-:Y:S02]  /*24910*/  IMAD.MOV.U32 R12, RZ, RZ, 0x7 ;  /* 0x00000007ff0c7424 */ /* 0x000fe400078e00ff */
[----:B------:R-:W-:-:S07]  /*24920*/  IMAD.MOV.U32 R3, RZ, RZ, R14 ;  /* 0x000000ffff037224 */ /* 0x000fce00078e000e */
[----:B------:R-:W-:Y:S05]  /*24930*/  WARPSYNC.COLLECTIVE R15, `(.L_x_5258) ;  /* 0x000000000f087348 */ /* 0x000fea0003c00000 */
[----:B------:R0:W1:Y:S02]  /*24940*/  SHFL.IDX P6, R14, R13, R12, R11 ;  /* 0x0000000c0d0e7389 */ /* 0x00006400000c000b */
[----:B01----:R-:W-:Y:S01]  /*24950*/  ENDCOLLECTIVE ;  /* 0x000000000000791b */ /* 0x003fe20003800000 */
.L_x_5258:
        /* <DEDUP_REMOVED lines=15> */
.L_x_5259:
[----:B------:R-:W-:Y:S05]  /*24a50*/  BRA `(.L_x_5260) ;  /* 0xffffffb000007947 */ /* 0x000fea000383ffff */
.L_x_5132:
[----:B0-----:R0:W1:Y:S02]  /*24a60*/  SYNCS.PHASECHK.TRANS64.TRYWAIT P0, [R23+URZ+0x30820], R0 ;  /* 0x03082000170075a7 */ /* 0x001064000800017f */
[----:B-1----:R-:W-:Y:S05]  /*24a70*/  @!P0 NANOSLEEP.SYNCS 0x989680 ;  /* 0x009896800000895d */ /* 0x002fea0003900000 */
[----:B------:R-:W1:Y:S02]  /*24a80*/  @!P0 SYNCS.PHASECHK.TRANS64 P0, [R23+URZ+0x30820], R0 ;  /* 0x03082000170085a7 */ /* 0x000e64000800007f */
[----:B-1----:R-:W-:Y:S05]  /*24a90*/  @!P0 BRA `(.L_x_5132) ;  /* 0xfffffffc00f08947 */ /* 0x002fea000383ffff */
[----:B------:R-:W-:Y:S05]  /*24aa0*/  BRA `(.L_x_5261) ;  /* 0xffffffb000787947 */ /* 0x000fea000383ffff */
.L_x_5137:
[----:B0-----:R0:W1:Y:S02]  /*24ab0*/  SYNCS.PHASECHK.TRANS64.TRYWAIT P0, [R7+URZ+0x30840], R2 ;  /* 0x03084002070075a7 */ /* 0x001064000800017f */
[----:B-1----:R-:W-:Y:S05]  /*24ac0*/  @!P0 NANOSLEEP.SYNCS 0x989680 ;  /* 0x009896800000895d */ /* 0x002fea0003900000 */
[----:B------:R-:W1:Y:S02]  /*24ad0*/  @!P0 SYNCS.PHASECHK.TRANS64 P0, [R7+URZ+0x30840], R2 ;  /* 0x03084002070085a7 */ /* 0x000e64000800007f */
[----:B-1----:R-:W-:Y:S05]  /*24ae0*/  @!P0 BRA `(.L_x_5137) ;  /* 0xfffffffc00f08947 */ /* 0x002fea000383ffff */
[----:B------:R-:W-:Y:S05]  /*24af0*/  BRA `(.L_x_5262) ;  /* 0xffffffb400507947 */ /* 0x000fea000383ffff */
.L_x_5138:
        /* <DEDUP_REMOVED lines=8> */
.L_x_5264:
[----:B------:R-:W-:Y:S05]  /*24b80*/  BSYNC B1 ;  /* 0x0000000000017941 */ /* 0x000fea0003800000 */
.L_x_5263:
        /* <DEDUP_REMOVED lines=12> */
.L_x_5265:
[----:B------:R-:W-:Y:S02]  /*24c50*/  IMAD R5, R5, 0x2, R23 ;  /* 0x0000000205057824 */ /* 0x000fe400078e0217 */
[----:B------:R-:W-:Y:S02]  /*24c60*/  IMAD.MOV.U32 R13, RZ, RZ, R6 ;  /* 0x000000ffff0d7224 */ /* 0x000fe400078e0006 */
[----:B------:R-:W-:Y:S02]  /*24c70*/  IMAD.MOV.U32 R12, RZ, RZ, 0x1 ;  /* 0x00000001ff0c7424 */ /* 0x000fe400078e00ff */
[----:B------:R-:W-:-:S07]  /*24c80*/  IMAD.MOV.U32 R2, RZ, RZ, R14 ;  /* 0x000000ffff027224 */ /* 0x000fce00078e000e */
[----:B------:R-:W-:Y:S05]  /*24c90*/  WARPSYNC.COLLECTIVE R15, `(.L_x_5266) ;  /* 0x000000000f087348 */ /* 0x000fea0003c00000 */
[----:B------:R0:W1:Y:S02]  /*24ca0*/  SHFL.IDX P6, R14, R13, R12, R11 ;  /* 0x0000000c0d0e7389 */ /* 0x00006400000c000b */
[----:B01----:R-:W-:Y:S01]  /*24cb0*/  ENDCOLLECTIVE ;  /* 0x000000000000791b */ /* 0x003fe20003800000 */
.L_x_5266:
        /* <DEDUP_REMOVED lines=13> */
.L_x_5267:
[----:B------:R-:W-:Y:S02]  /*24d90*/  IMAD.MOV.U32 R13, RZ, RZ, R6 ;  /* 0x000000ffff0d7224 */ /* 0x000fe400078e0006 */
[----:B------:R-:W-:Y:S02]  /*24da0*/  IMAD.MOV.U32 R12, RZ, RZ, 0x2 ;  /* 0x00000002ff0c7424 */ /* 0x000fe400078e00ff */
[----:B------:R-:W-:-:S07]  /*24db0*/  IMAD.MOV.U32 R2, RZ, RZ, R14 ;  /* 0x000000ffff027224 */ /* 0x000fce00078e000e */
[----:B------:R-:W-:Y:S05]  /*24dc0*/  WARPSYNC.COLLECTIVE R15, `(.L_x_5268) ;  /* 0x000000000f087348 */ /* 0x000fea0003c00000 */
[----:B------:R0:W1:Y:S02]  /*24dd0*/  SHFL.IDX P6, R14, R13, R12, R11 ;  /* 0x0000000c0d0e7389 */ /* 0x00006400000c000b */
[----:B01----:R-:W-:Y:S01]  /*24de0*/  ENDCOLLECTIVE ;  /* 0x000000000000791b */ /* 0x003fe20003800000 */
.L_x_5268:
        /* <DEDUP_REMOVED lines=13> */
.L_x_5269:
[----:B------:R-:W-:Y:S02]  /*24ec0*/  IMAD.MOV.U32 R13, RZ, RZ, R6 ;  /* 0x000000ffff0d7224 */ /* 0x000fe400078e0006 */
[----:B------:R-:W-:Y:S02]  /*24ed0*/  IMAD.MOV.U32 R12, RZ, RZ, 0x3 ;  /* 0x00000003ff0c7424 */ /* 0x000fe400078e00ff */
[----:B------:R-:W-:-:S07]  /*24ee0*/  IMAD.MOV.U32 R2, RZ, RZ, R14 ;  /* 0x000000ffff027224 */ /* 0x000fce00078e000e */
[----:B------:R-:W-:Y:S05]  /*24ef0*/  WARPSYNC.COLLECTIVE R15, `(.L_x_5270) ;  /* 0x000000000f087348 */ /* 0x000fea0003c00000 */
[----:B------:R0:W1:Y:S02]  /*24f00*/  SHFL.IDX P6, R14, R13, R12, R11 ;  /* 0x0000000c0d0e7389 */ /* 0x00006400000c000b */
[----:B01----:R-:W-:Y:S01]  /*24f10*/  ENDCOLLECTIVE ;  /* 0x000000000000791b */ /* 0x003fe20003800000 */
.L_x_5270:
        /* <DEDUP_REMOVED lines=13> */
.L_x_5271:
[----:B------:R-:W-:Y:S02]  /*24ff0*/  IMAD.MOV.U32 R13, RZ, RZ, R6 ;  /* 0x000000ffff0d7224 */ /* 0x000fe400078e0006 */
[----:B------:R-:W-:Y:S02]  /*25000*/  IMAD.MOV.U32 R12, RZ, RZ, 0x4 ;  /* 0x00000004ff0c7424 */ /* 0x000fe400078e00ff */
[----:B------:R-:W-:-:S07]  /*25010*/  IMAD.MOV.U32 R2, RZ, RZ, R14 ;  /* 0x000000ffff027224 */ /* 0x000fce00078e000e */
[----:B------:R-:W-:Y:S05]  /*25020*/  WARPSYNC.COLLECTIVE R15, `(.L_x_5272) ;  /* 0x000000000f087348 */ /* 0x000fea0003c00000 */
[----:B------:R0:W1:Y:S02]  /*25030*/  SHFL.IDX P6, R14, R13, R12, R11 ;  /* 0x0000000c0d0e7389 */ /* 0x00006400000c000b */
[----:B01----:R-:W-:Y:S01]  /*25040*/  ENDCOLLECTIVE ;  /* 0x000000000000791b */ /* 0x003fe20003800000 */
.L_x_5272:
        /* <DEDUP_REMOVED lines=13> */
.L_x_5273:
[----:B------:R-:W-:Y:S02]  /*25120*/  IMAD.MOV.U32 R13, RZ, RZ, R6 ;  /* 0x000000ffff0d7224 */ /* 0x000fe400078e0006 */
[----:B------:R-:W-:Y:S02]  /*25130*/  IMAD.MOV.U32 R12, RZ, RZ, 0x5 ;  /* 0x00000005ff0c7424 */ /* 0x000fe400078e00ff */
[----:B------:R-:W-:-:S07]  /*25140*/  IMAD.MOV.U32 R2, RZ, RZ, R14 ;  /* 0x000000ffff027224 */ /* 0x000fce00078e000e */
[----:B------:R-:W-:Y:S05]  /*25150*/  WARPSYNC.COLLECTIVE R15, `(.L_x_5274) ;  /* 0x000000000f087348 */ /* 0x000fea0003c00000 */
[----:B------:R0:W1:Y:S02]  /*25160*/  SHFL.IDX P6, R14, R13, R12, R11 ;  /* 0x0000000c0d0e7389 */ /* 0x00006400000c000b */
[----:B01----:R-:W-:Y:S01]  /*25170*/  ENDCOLLECTIVE ;  /* 0x000000000000791b */ /* 0x003fe20003800000 */
.L_x_5274:
        /* <DEDUP_REMOVED lines=14> */
.L_x_5275:
[----:B------:R-:W-:Y:S01]  /*25260*/  IMAD.MOV.U32 R2, RZ, RZ, R14 ;  /* 0x000000ffff027224 */ /* 0x000fe200078e000e */
[----:B------:R-:W-:Y:S06]  /*25270*/  BRA `(.L_x_5276) ;  /* 0xffffffb000987947 */ /* 0x000fec000383ffff */
.L_x_5143:
[----:B0-----:R0:W1:Y:S02]  /*25280*/  SYNCS.PHASECHK.TRANS64.TRYWAIT P0, [R6+URZ+0x30860], R2 ;  /* 0x03086002060075a7 */ /* 0x001064000800017f */
[----:B-1----:R-:W-:Y:S05]  /*25290*/  @!P0 NANOSLEEP.SYNCS 0x989680 ;  /* 0x009896800000895d */ /* 0x002fea0003900000 */
[----:B------:R-:W1:Y:S02]  /*252a0*/  @!P0 SYNCS.PHASECHK.TRANS64 P0, [R6+URZ+0x30860], R2 ;  /* 0x03086002060085a7 */ /* 0x000e64000800007f */
[----:B-1----:R-:W-:Y:S05]  /*252b0*/  @!P0 BRA `(.L_x_5143) ;  /* 0xfffffffc00f08947 */ /* 0x002fea000383ffff */
[----:B------:R-:W-:Y:S05]  /*252c0*/  BRA `(.L_x_5277) ;  /* 0xffffffb000f87947 */ /* 0x000fea000383ffff */
.L_x_5144:
        /* <DEDUP_REMOVED lines=8> */
.L_x_5279:
[----:B------:R-:W-:Y:S05]  /*25350*/  BSYNC B1 ;  /* 0x0000000000017941 */ /* 0x000fea0003800000 */
.L_x_5278:
        /* <DEDUP_REMOVED lines=9> */
.L_x_5280:
[----:B------:R-:W-:Y:S02]  /*253f0*/  IMAD.MOV.U32 R13, RZ, RZ, R24 ;  /* 0x000000ffff0d7224 */ /* 0x000fe400078e0018 */
[----:B------:R-:W-:Y:S02]  /*25400*/  IMAD.MOV.U32 R12, RZ, RZ, 0x1 ;  /* 0x00000001ff0c7424 */ /* 0x000fe400078e00ff */
[----:B------:R-:W-:-:S07]  /*25410*/  IMAD.MOV.U32 R2, RZ, RZ, R14 ;  /* 0x000000ffff027224 */ /* 0x000fce00078e000e */
[----:B------:R-:W-:Y:S05]  /*25420*/  WARPSYNC.COLLECTIVE R15, `(.L_x_5281) ;  /* 0x000000000f087348 */ /* 0x000fea0003c00000 */
[----:B------:R0:W1:Y:S02]  /*25430*/  SHFL.IDX P6, R14, R13, R12, R11 ;  /* 0x0000000c0d0e7389 */ /* 0x00006400000c000b */
[----:B01----:R-:W-:Y:S01]  /*25440*/  ENDCOLLECTIVE ;  /* 0x000000000000791b */ /* 0x003fe20003800000 */
.L_x_5281:
        /* <DEDUP_REMOVED lines=16> */
.L_x_5282:
[----:B------:R-:W-:Y:S02]  /*25550*/  IMAD.MOV.U32 R13, RZ, RZ, R24 ;  /* 0x000000ffff0d7224 */ /* 0x000fe400078e0018 */
[----:B------:R-:W-:Y:S02]  /*25560*/  IMAD.MOV.U32 R12, RZ, RZ, 0x2 ;  /* 0x00000002ff0c7424 */ /* 0x000fe400078e00ff */
[----:B------:R-:W-:-:S07]  /*25570*/  IMAD.MOV.U32 R2, RZ, RZ, R14 ;  /* 0x000000ffff027224 */ /* 0x000fce00078e000e */
[----:B------:R-:W-:Y:S05]  /*25580*/  WARPSYNC.COLLECTIVE R15, `(.L_x_5283) ;  /* 0x000000000f087348 */ /* 0x000fea0003c00000 */
[----:B------:R0:W1:Y:S02]  /*25590*/  SHFL.IDX P6, R14, R13, R12, R11 ;  /* 0x0000000c0d0e7389 */ /* 0x00006400000c000b */
[----:B01----:R-:W-:Y:S01]  /*255a0*/  ENDCOLLECTIVE ;  /* 0x000000000000791b */ /* 0x003fe20003800000 */
.L_x_5283:
        /* <DEDUP_REMOVED lines=16> */
.L_x_5284:
[----:B------:R-:W-:Y:S02]  /*256b0*/  IMAD.MOV.U32 R13, RZ, RZ, R24 ;  /* 0x000000ffff0d7224 */ /* 0x000fe400078e0018 */
[----:B------:R-:W-:Y:S02]  /*256c0*/  IMAD.MOV.U32 R12, RZ, RZ, 0x3 ;  /* 0x00000003ff0c7424 */ /* 0x000fe400078e00ff */
[----:B------:R-:W-:-:S07]  /*256d0*/  IMAD.MOV.U32 R2, RZ, RZ, R14 ;  /* 0x000000ffff027224 */ /* 0x000fce00078e000e */
[----:B------:R-:W-:Y:S05]  /*256e0*/  WARPSYNC.COLLECTIVE R15, `(.L_x_5285) ;  /* 0x000000000f087348 */ /* 0x000fea0003c00000 */
[----:B------:R0:W1:Y:S02]  /*256f0*/  SHFL.IDX P6, R14, R13, R12, R11 ;  /* 0x0000000c0d0e7389 */ /* 0x00006400000c000b */
[----:B01----:R-:W-:Y:S01]  /*25700*/  ENDCOLLECTIVE ;  /* 0x000000000000791b */ /* 0x003fe20003800000 */
.L_x_5285:
        /* <DEDUP_REMOVED lines=16> */
.L_x_5286:
[----:B------:R-:W-:Y:S02]  /*25810*/  IMAD.MOV.U32 R13, RZ, RZ, R24 ;  /* 0x000000ffff0d7224 */ /* 0x000fe400078e0018 */
[----:B------:R-:W-:Y:S02]  /*25820*/  IMAD.MOV.U32 R12, RZ, RZ, 0x4 ;  /* 0x00000004ff0c7424 */ /* 0x000fe400078e00ff */
[----:B------:R-:W-:-:S07]  /*25830*/  IMAD.MOV.U32 R2, RZ, RZ, R14 ;  /* 0x000000ffff027224 */ /* 0x000fce00078e000e */
[----:B------:R-:W-:Y:S05]  /*25840*/  WARPSYNC.COLLECTIVE R15, `(.L_x_5287) ;  /* 0x000000000f087348 */ /* 0x000fea0003c00000 */
[----:B------:R0:W1:Y:S02]  /*25850*/  SHFL.IDX P6, R14, R13, R12, R11 ;  /* 0x0000000c0d0e7389 */ /* 0x00006400000c000b */
[----:B01----:R-:W-:Y:S01]  /*25860*/  ENDCOLLECTIVE ;  /* 0x000000000000791b */ /* 0x003fe20003800000 */
.L_x_5287:
        /* <DEDUP_REMOVED lines=16> */
.L_x_5288:
[----:B------:R-:W-:Y:S02]  /*25970*/  IMAD.MOV.U32 R13, RZ, RZ, R24 ;  /* 0x000000ffff0d7224 */ /* 0x000fe400078e0018 */
[----:B------:R-:W-:Y:S02]  /*25980*/  IMAD.MOV.U32 R12, RZ, RZ, 0x5 ;  /* 0x00000005ff0c7424 */ /* 0x000fe400078e00ff */
[----:B------:R-:W-:-:S07]  /*25990*/  IMAD.MOV.U32 R2, RZ, RZ, R14 ;  /* 0x000000ffff027224 */ /* 0x000fce00078e000e */
[----:B------:R-:W-:Y:S05]  /*259a0*/  WARPSYNC.COLLECTIVE R15, `(.L_x_5289) ;  /* 0x000000000f087348 */ /* 0x000fea0003c00000 */
[----:B------:R0:W1:Y:S02]  /*259b0*/  SHFL.IDX P6, R14, R13, R12, R11 ;  /* 0x0000000c0d0e7389 */ /* 0x00006400000c000b */
[----:B01----:R-:W-:Y:S01]  /*259c0*/  ENDCOLLECTIVE ;  /* 0x000000000000791b */ /* 0x003fe20003800000 */
.L_x_5289:
        /* <DEDUP_REMOVED lines=13> */
.L_x_5290:
        /* <DEDUP_REMOVED lines=8> */
.L_x_5152:
[----:B0-----:R0:W1:Y:S02]  /*25b20*/  SYNCS.PHASECHK.TRANS64.TRYWAIT P0, [R0+URZ+0x30860], R3 ;  /* 0x03086003000075a7 */ /* 0x001064000800017f */
[----:B-1----:R-:W-:Y:S05]  /*25b30*/  @!P0 NANOSLEEP.SYNCS 0x989680 ;  /* 0x009896800000895d */ /* 0x002fea0003900000 */
[----:B------:R-:W1:Y:S02]  /*25b40*/  @!P0 SYNCS.PHASECHK.TRANS64 P0, [R0+URZ+0x30860], R3 ;  /* 0x03086003000085a7 */ /* 0x000e64000800007f */
[----:B-1----:R-:W-:Y:S05]  /*25b50*/  @!P0 BRA `(.L_x_5152) ;  /* 0xfffffffc00f08947 */ /* 0x002fea000383ffff */
[----:B------:R-:W-:Y:S05]  /*25b60*/  BRA `(.L_x_5292) ;  /* 0xffffffb4001c7947 */ /* 0x000fea000383ffff */
.L_x_5153:
        /* <DEDUP_REMOVED lines=8> */
.L_x_5294:
[----:B------:R-:W-:Y:S05]  /*25bf0*/  BSYNC B0 ;  /* 0x0000000000007941 */ /* 0x000fea0003800000 */
.L_x_5293:
        /* <DEDUP_REMOVED lines=9> */
.L_x_5295:
        /* <DEDUP_REMOVED lines=14> */
.L_x_5296:
        /* <DEDUP_REMOVED lines=13> */
.L_x_5297:
[----:B------:R-:W-:Y:S02]  /*25e40*/  IMAD.MOV.U32 R13, RZ, RZ, R24 ;  /* 0x000000ffff0d7224 */ /* 0x000fe400078e0018 */
[----:B------:R-:W-:Y:S01]  /*25e50*/  IMAD.MOV.U32 R12, RZ, RZ, 0x2 ;  /* 0x00000002ff0c7424 */ /* 0x000fe200078e00ff */
[----:B------:R-:W-:-:S13]  /*25e60*/  IADD3 R2, P4, R14, R5, RZ ;  /* 0x000000050e027210 */ /* 0x000fda0007f9e0ff */
[----:B------:R-:W-:Y:S05]  /*25e70*/  WARPSYNC.COLLECTIVE R15, `(.L_x_5298) ;  /* 0x000000000f087348 */ /* 0x000fea0003c00000 */
[----:B------:R0:W1:Y:S02]  /*25e80*/  SHFL.IDX P6, R14, R13, R12, R11 ;  /* 0x0000000c0d0e7389 */ /* 0x00006400000c000b */
[----:B01----:R-:W-:Y:S01]  /*25e90*/  ENDCOLLECTIVE ;  /* 0x000000000000791b */ /* 0x003fe20003800000 */
.L_x_5298:
        /* <DEDUP_REMOVED lines=15> */
.L_x_5299:
[----:B------:R-:W-:Y:S02]  /*25f90*/  IMAD.MOV.U32 R13, RZ, RZ, R24 ;  /* 0x000000ffff0d7224 */ /* 0x000fe400078e0018 */
[----:B------:R-:W-:Y:S01]  /*25fa0*/  IMAD.MOV.U32 R12, RZ, RZ, 0x3 ;  /* 0x00000003ff0c7424 */ /* 0x000fe200078e00ff */
[----:B------:R-:W-:-:S13]  /*25fb0*/  IADD3 R2, P4, R14, R5, RZ ;  /* 0x000000050e027210 */ /* 0x000fda0007f9e0ff */
[----:B------:R-:W-:Y:S05]  /*25fc0*/  WARPSYNC.COLLECTIVE R15, `(.L_x_5300) ;  /* 0x000000000f087348 */ /* 0x000fea0003c00000 */
[----:B------:R0:W1:Y:S02]  /*25fd0*/  SHFL.IDX P6, R14, R13, R12, R11 ;  /* 0x0000000c0d0e7389 */ /* 0x00006400000c000b */
[----:B01----:R-:W-:Y:S01]  /*25fe0*/  ENDCOLLECTIVE ;  /* 0x000000000000791b */ /* 0x003fe20003800000 */
.L_x_5300:
        /* <DEDUP_REMOVED lines=15> */
.L_x_5301:
[----:B------:R-:W-:Y:S02]  /*260e0*/  IMAD.MOV.U32 R13, RZ, RZ, R24 ;  /* 0x000000ffff0d7224 */ /* 0x000fe400078e0018 */
[----:B------:R-:W-:Y:S01]  /*260f0*/  IMAD.MOV.U32 R12, RZ, RZ, 0x4 ;  /* 0x00000004ff0c7424 */ /* 0x000fe200078e00ff */
[----:B------:R-:W-:-:S13]  /*26100*/  IADD3 R2, P4, R14, R5, RZ ;  /* 0x000000050e027210 */ /* 0x000fda0007f9e0ff */
[----:B------:R-:W-:Y:S05]  /*26110*/  WARPSYNC.COLLECTIVE R15, `(.L_x_5302) ;  /* 0x000000000f087348 */ /* 0x000fea0003c00000 */
[----:B------:R0:W1:Y:S02]  /*26120*/  SHFL.IDX P6, R14, R13, R12, R11 ;  /* 0x0000000c0d0e7389 */ /* 0x00006400000c000b */
[----:B01----:R-:W-:Y:S01]  /*26130*/  ENDCOLLECTIVE ;  /* 0x000000000000791b */ /* 0x003fe20003800000 */
.L_x_5302:
        /* <DEDUP_REMOVED lines=15> */
.L_x_5303:
[----:B------:R-:W-:Y:S02]  /*26230*/  IMAD.MOV.U32 R13, RZ, RZ, R24 ;  /* 0x000000ffff0d7224 */ /* 0x000fe400078e0018 */
[----:B------:R-:W-:Y:S01]  /*26240*/  IMAD.MOV.U32 R12, RZ, RZ, 0x5 ;  /* 0x00000005ff0c7424 */ /* 0x000fe200078e00ff */
[----:B------:R-:W-:-:S13]  /*26250*/  IADD3 R2, P4, R14, R5, RZ ;  /* 0x000000050e027210 */ /* 0x000fda0007f9e0ff */
[----:B------:R-:W-:Y:S05]  /*26260*/  WARPSYNC.COLLECTIVE R15, `(.L_x_5304) ;  /* 0x000000000f087348 */ /* 0x000fea0003c00000 */
[----:B------:R0:W1:Y:S02]  /*26270*/  SHFL.IDX P6, R14, R13, R12, R11 ;  /* 0x0000000c0d0e7389 */ /* 0x00006400000c000b */
[----:B01----:R-:W-:Y:S01]  /*26280*/  ENDCOLLECTIVE ;  /* 0x000000000000791b */ /* 0x003fe20003800000 */
.L_x_5304:
        /* <DEDUP_REMOVED lines=14> */
.L_x_5305:
[----:B------:R-:W-:Y:S05]  /*26370*/  BRA `(.L_x_5306) ;  /* 0xffffffb000387947 */ /* 0x000fea000383ffff */
.L_x_5158:
        /* <DEDUP_REMOVED lines=8> */
.L_x_5308:
[----:B------:R-:W-:Y:S05]  /*26400*/  BSYNC B0 ;  /* 0x0000000000007941 */ /* 0x000fea0003800000 */
.L_x_5307:
        /* <DEDUP_REMOVED lines=9> */
.L_x_5309:
        /* <DEDUP_REMOVED lines=18> */
.L_x_5310:
[----:B------:R-:W-:Y:S01]  /*265c0*/  IMAD.MOV.U32 R12, RZ, RZ, 0x2 ;  /* 0x00000002ff0c7424 */ /* 0x000fe200078e00ff */
[----:B------:R-:W-:-:S05]  /*265d0*/  SEL R6, R14, RZ, P1 ;  /* 0x000000ff0e067207 */ /* 0x000fca0000800000 */
[----:B------:R-:W-:-:S04]  /*265e0*/  IMAD.IADD R6, R5, 0x1, R6 ;  /* 0x0000000105067824 */ /* 0x000fc800078e0206 */
[----:B------:R-:W-:-:S07]  /*265f0*/  IMAD.MOV.U32 R13, RZ, RZ, R6 ;  /* 0x000000ffff0d7224 */ /* 0x000fce00078e0006 */
[----:B------:R-:W-:Y:S05]  /*26600*/  WARPSYNC.COLLECTIVE R15, `(.L_x_5311) ;  /* 0x000000000f087348 */ /* 0x000fea0003c00000 */
[----:B------:R0:W1:Y:S02]  /*26610*/  SHFL.UP P6, R14, R13, R12, R11 ;  /* 0x0400000c0d0e7389 */ /* 0x00006400000c000b */
[----:B01----:R-:W-:Y:S01]  /*26620*/  ENDCOLLECTIVE ;  /* 0x000000000000791b */ /* 0x003fe20003800000 */
.L_x_5311:
[----:B------:R-:W-:Y:S01]  /*26630*/  IMAD.MOV.U32 R12, RZ, RZ, 0x4 ;  /* 0x00000004ff0c7424 */ /* 0x000fe200078e00ff */
[----:B------:R-:W-:-:S05]  /*26640*/  SEL R7, R14, RZ, P2 ;  /* 0x000000ff0e077207 */ /* 0x000fca0001000000 */
[----:B------:R-:W-:-:S04]  /*26650*/  IMAD.IADD R7, R6, 0x1, R7 ;  /* 0x0000000106077824 */ /* 0x000fc800078e0207 */
[----:B------:R-:W-:-:S07]  /*26660*/  IMAD.MOV.U32 R13, RZ, RZ, R7 ;  /* 0x000000ffff0d7224 */ /* 0x000fce00078e0007 */
[----:B------:R-:W-:Y:S05]  /*26670*/  WARPSYNC.COLLECTIVE R15, `(.L_x_5312) ;  /* 0x000000000f087348 */ /* 0x000fea0003c00000 */
[----:B------:R0:W1:Y:S02]  /*26680*/  SHFL.UP P6, R14, R13, R12, R11 ;  /* 0x0400000c0d0e7389 */ /* 0x00006400000c000b */
[----:B01----:R-:W-:Y:S01]  /*26690*/  ENDCOLLECTIVE ;  /* 0x000000000000791b */ /* 0x003fe20003800000 */
.L_x_5312:
[----:B------:R-:W-:Y:S01]  /*266a0*/  IMAD.MOV.U32 R12, RZ, RZ, 0x8 ;  /* 0x00000008ff0c7424 */ /* 0x000fe200078e00ff */
[----:B------:R-:W-:-:S05]  /*266b0*/  SEL R2, R14, RZ, P3 ;  /* 0x000000ff0e027207 */ /* 0x000fca0001800000 */
[----:B------:R-:W-:-:S04]  /*266c0*/  IMAD.IADD R2, R7, 0x1, R2 ;  /* 0x0000000107027824 */ /* 0x000fc800078e0202 */
[----:B------:R-:W-:-:S07]  /*266d0*/  IMAD.MOV.U32 R13, RZ, RZ, R2 ;  /* 0x000000ffff0d7224 */ /* 0x000fce00078e0002 */
[----:B------:R-:W-:Y:S05]  /*266e0*/  WARPSYNC.COLLECTIVE R15, `(.L_x_5313) ;  /* 0x000000000f087348 */ /* 0x000fea0003c00000 */
[----:B------:R0:W1:Y:S02]  /*266f0*/  SHFL.UP P6, R14, R13, R12, R11 ;  /* 0x0400000c0d0e7389 */ /* 0x00006400000c000b */
[----:B01----:R-:W-:Y:S01]  /*26700*/  ENDCOLLECTIVE ;  /* 0x000000000000791b */ /* 0x003fe20003800000 */
.L_x_5313:
[----:B------:R-:W-:Y:S01]  /*26710*/  IMAD.MOV.U32 R12, RZ, RZ, 0x10 ;  /* 0x00000010ff0c7424 */ /* 0x000fe200078e00ff */
[----:B------:R-:W-:-:S05]  /*26720*/  SEL R3, R14, RZ, P4 ;  /* 0x000000ff0e037207 */ /* 0x000fca0002000000 */
[----:B------:R-:W-:-:S04]  /*26730*/  IMAD.IADD R3, R2, 0x1, R3 ;  /* 0x0000000102037824 */ /* 0x000fc800078e0203 */
[----:B------:R-:W-:-:S07]  /*26740*/  IMAD.MOV.U32 R13, RZ, RZ, R3 ;  /* 0x000000ffff0d7224 */ /* 0x000fce00078e0003 */
[----:B------:R-:W-:Y:S05]  /*26750*/  WARPSYNC.COLLECTIVE R15, `(.L_x_5314) ;  /* 0x000000000f087348 */ /* 0x000fea0003c00000 */
[----:B------:R0:W1:Y:S02]  /*26760*/  SHFL.UP P6, R14, R13, R12, R11 ;  /* 0x0400000c0d0e7389 */ /* 0x00006400000c000b */
[----:B01----:R-:W-:Y:S01]  /*26770*/  ENDCOLLECTIVE ;  /* 0x000000000000791b */ /* 0x003fe20003800000 */
.L_x_5314:
        /* <DEDUP_REMOVED lines=8> */
.L_x_5315:
[----:B------:R-:W-:Y:S05]  /*26800*/  BRA `(.L_x_5316) ;  /* 0xffffffb000487947 */ /* 0x000fea000383ffff */
.L_x_5163:
        /* <DEDUP_REMOVED lines=8> */
.L_x_5318:
[----:B------:R-:W-:Y:S05]  /*26890*/  BSYNC B0 ;  /* 0x0000000000007941 */ /* 0x000fea0003800000 */
.L_x_5317:
        /* <DEDUP_REMOVED lines=8> */
.L_x_5319:
[----:B------:R-:W-:Y:S01]  /*26920*/  IMAD.MOV.U32 R12, RZ, RZ, 0x4 ;  /* 0x00000004ff0c7424 */ /* 0x000fe200078e00ff */
[----:B------:R-:W-:-:S05]  /*26930*/  SEL R2, R14, RZ, P2 ;  /* 0x000000ff0e027207 */ /* 0x000fca0001000000 */
[----:B------:R-:W-:-:S04]  /*26940*/  IMAD.IADD R2, R13, 0x1, R2 ;  /* 0x000000010d027824 */ /* 0x000fc800078e0202 */
[----:B------:R-:W-:-:S07]  /*26950*/  IMAD.MOV.U32 R13, RZ, RZ, R2 ;  /* 0x000000ffff0d7224 */ /* 0x000fce00078e0002 */
[----:B------:R-:W-:Y:S05]  /*26960*/  WARPSYNC.COLLECTIVE R15, `(.L_x_5320) ;  /* 0x000000000f087348 */ /* 0x000fea0003c00000 */
[----:B------:R0:W1:Y:S02]  /*26970*/  SHFL.UP P6, R14, R13, R12, R11 ;  /* 0x0400000c0d0e7389 */ /* 0x00006400000c000b */
[----:B01----:R-:W-:Y:S01]  /*26980*/  ENDCOLLECTIVE ;  /* 0x000000000000791b */ /* 0x003fe20003800000 */
.L_x_5320:
[----:B------:R-:W-:Y:S01]  /*26990*/  IMAD.MOV.U32 R12, RZ, RZ, 0x8 ;  /* 0x00000008ff0c7424 */ /* 0x000fe200078e00ff */
[----:B------:R-:W-:-:S05]  /*269a0*/  SEL R3, R14, RZ, P3 ;  /* 0x000000ff0e037207 */ /* 0x000fca0001800000 */
[----:B------:R-:W-:-:S04]  /*269b0*/  IMAD.IADD R3, R2, 0x1, R3 ;  /* 0x0000000102037824 */ /* 0x000fc800078e0203 */
[----:B------:R-:W-:-:S07]  /*269c0*/  IMAD.MOV.U32 R13, RZ, RZ, R3 ;  /* 0x000000ffff0d7224 */ /* 0x000fce00078e0003 */
[----:B------:R-:W-:Y:S05]  /*269d0*/  WARPSYNC.COLLECTIVE R15, `(.L_x_5321) ;  /* 0x000000000f087348 */ /* 0x000fea0003c00000 */
[----:B------:R0:W1:Y:S02]  /*269e0*/  SHFL.UP P6, R14, R13, R12, R11 ;  /* 0x0400000c0d0e7389 */ /* 0x00006400000c000b */
[----:B01----:R-:W-:Y:S01]  /*269f0*/  ENDCOLLECTIVE ;  /* 0x000000000000791b */ /* 0x003fe20003800000 */
.L_x_5321:
[----:B------:R-:W-:Y:S01]  /*26a00*/  IMAD.MOV.U32 R12, RZ, RZ, 0x10 ;  /* 0x00000010ff0c7424 */ /* 0x000fe200078e00ff */
[----:B------:R-:W-:-:S05]  /*26a10*/  SEL R4, R14, RZ, P4 ;  /* 0x000000ff0e047207 */ /* 0x000fca0002000000 */
[----:B------:R-:W-:-:S04]  /*26a20*/  IMAD.IADD R4, R3, 0x1, R4 ;  /* 0x0000000103047824 */ /* 0x000fc800078e0204 */
[----:B------:R-:W-:-:S07]  /*26a30*/  IMAD.MOV.U32 R13, RZ, RZ, R4 ;  /* 0x000000ffff0d7224 */ /* 0x000fce00078e0004 */
[----:B------:R-:W-:Y:S05]  /*26a40*/  WARPSYNC.COLLECTIVE R15, `(.L_x_5322) ;  /* 0x000000000f087348 */ /* 0x000fea0003c00000 */
[----:B------:R0:W1:Y:S02]  /*26a50*/  SHFL.UP P6, R14, R13, R12, R11 ;  /* 0x0400000c0d0e7389 */ /* 0x00006400000c000b */
[----:B01----:R-:W-:Y:S01]  /*26a60*/  ENDCOLLECTIVE ;  /* 0x000000000000791b */ /* 0x003fe20003800000 */
.L_x_5322:
        /* <DEDUP_REMOVED lines=8> */
.L_x_5323:
[----:B------:R-:W-:Y:S05]  /*26af0*/  BRA `(.L_x_5324) ;  /* 0xffffffb000287947 */ /* 0x000fea000383ffff */
.L_x_5165:
[----:B------:R-:W-:Y:S01]  /*26b00*/  BSSY B0, `(.L_x_5325) ;  /* 0x0000006000007945 */ /* 0x000fe20003800000 */
[----:B------:R-:W-:Y:S01]  /*26b10*/  PLOP3.LUT P6, PT, P6, PT, PT, 0x8, 0x0 ;  /* 0x000000000000781c */ /* 0x000fe200037ce170 */
[----:B------:R-:W-:-:S12]  /*26b20*/  IMAD.MOV.U32 R15, RZ, RZ, -0x1 ;  /* 0xffffffffff0f7424 */ /* 0x000fd800078e00ff */
[----:B01----:R-:W-:Y:S05]  /*26b30*/  WARPSYNC.COLLECTIVE R15, `(.L_x_5326) ;  /* 0x000000000f087348 */ /* 0x003fea0003c00000 */
[----:B------:R-:W-:Y:S01]  /*26b40*/  VOTE.ANY R14, PT, P6 ;  /* 0x00000000000e7806 */ /* 0x000fe200030e0100 */
[----:B01----:R-:W-:Y:S06]  /*26b50*/  ENDCOLLECTIVE ;  /* 0x000000000000791b */ /* 0x003fec0003800000 */
.L_x_5326:
[----:B------:R-:W-:Y:S05]  /*26b60*/  BSYNC B0 ;  /* 0x0000000000007941 */ /* 0x000fea0003800000 */
.L_x_5325:
        /* <DEDUP_REMOVED lines=9> */
.L_x_5327:
[----:B------:R-:W-:Y:S01]  /*26c00*/  IMAD.MOV.U32 R5, RZ, RZ, R14 ;  /* 0x000000ffff057224 */ /* 0x000fe200078e000e */
[----:B------:R-:W-:Y:S06]  /*26c10*/  BRA `(.L_x_5328) ;  /* 0xffffffb000187947 */ /* 0x000fec000383ffff */
.L_x_5167:
[----:B------:R-:W-:Y:S01]  /*26c20*/  BSSY B0, `(.L_x_5329) ;  /* 0x0000007000007945 */ /* 0x000fe20003800000 */
[----:B------:R-:W-:Y:S02]  /*26c30*/  IMAD.MOV.U32 R13, RZ, RZ, R2 ;  /* 0x000000ffff0d7224 */ /* 0x000fe400078e0002 */
[----:B------:R-:W-:Y:S02]  /*26c40*/  IMAD.MOV.U32 R11, RZ, RZ, 0x1f ;  /* 0x0000001fff0b7424 */ /* 0x000fe400078e00ff */
[----:B------:R-:W-:-:S07]  /*26c50*/  IMAD.MOV.U32 R15, RZ, RZ, -0x1 ;  /* 0xffffffffff0f7424 */ /* 0x000fce00078e00ff */
[----:B0123--:R-:W-:Y:S05]  /*26c60*/  WARPSYNC.COLLECTIVE R15, `(.L_x_5330) ;  /* 0x000000000f087348 */ /* 0x00ffea0003c00000 */
[----:B------:R4:W0:Y:S02]  /*26c70*/  SHFL.IDX P6, R14, R13, R12, R11 ;  /* 0x0000000c0d0e7389 */ /* 0x00082400000c000b */
[----:B01234-:R-:W-:Y:S01]  /*26c80*/  ENDCOLLECTIVE ;  /* 0x000000000000791b */ /* 0x01ffe20003800000 */
.L_x_5330:
[----:B------:R-:W-:Y:S05]  /*26c90*/  BSYNC B0 ;  /* 0x0000000000007941 */ /* 0x000fea0003800000 */
.L_x_5329:
[----:B------:R-:W-:Y:S05]  /*26ca0*/  BRA `(.L_x_5166) ;  /* 0xffffffb000107947 */ /* 0x000fea000383ffff */
.L_x_5171:
[----:B-1----:R1:W2:Y:S02]  /*26cb0*/  SYNCS.PHASECHK.TRANS64.TRYWAIT P0, [R5+URZ+0x30820], R0 ;  /* 0x03082000050075a7 */ /* 0x0022a4000800017f */
[----:B--2---:R-:W-:Y:S05]  /*26cc0*/  @!P0 NANOSLEEP.SYNCS 0x989680 ;  /* 0x009896800000895d */ /* 0x004fea0003900000 */
[----:B------:R-:W2:Y:S02]  /*26cd0*/  @!P0 SYNCS.PHASECHK.TRANS64 P0, [R5+URZ+0x30820], R0 ;  /* 0x03082000050085a7 */ /* 0x000ea4000800007f */
[----:B--2---:R-:W-:Y:S05]  /*26ce0*/  @!P0 BRA `(.L_x_5171) ;  /* 0xfffffffc00f08947 */ /* 0x004fea000383ffff */
[----:B------:R-:W-:Y:S05]  /*26cf0*/  BRA `(.L_x_5331) ;  /* 0xffffffb400887947 */ /* 0x000fea000383ffff */
.L_x_5172:
        /* <DEDUP_REMOVED lines=11> */
.L_x_5333:
[----:B------:R-:W-:Y:S05]  /*26db0*/  BSYNC B0 ;  /* 0x0000000000007941 */ /* 0x000fea0003800000 */
.L_x_5332:
[----:B------:R-:W-:Y:S05]  /*26dc0*/  BRA `(.L_x_5334) ;  /* 0xffffffb400707947 */ /* 0x000fea000383ffff */
.L_x_5175:
[----:B------:R-:W-:Y:S01]  /*26dd0*/  BSSY B1, `(.L_x_5335) ;  /* 0x0000006000017945 */ /* 0x000fe20003800000 */
[----:B------:R-:W-:-:S07]  /*26de0*/  IMAD.MOV.U32 R15, RZ, RZ, -0x1 ;  /* 0xffffffffff0f7424 */ /* 0x000fce00078e00ff */
[----:B01-3--:R-:W-:Y:S05]  /*26df0*/  WARPSYNC.COLLECTIVE R15, `(.L_x_5336) ;  /* 0x000000000f0c7348 */ /* 0x00bfea0003c00000 */
[----:B------:R-:W-:Y:S02]  /*26e00*/  ELECT P6, UR62, PT ;  /* 0x00000000003e782f */ /* 0x000fe400038c0000 */
[----:B------:R-:W-:Y:S01]  /*26e10*/  MOV R14, UR62 ;  /* 0x0000003e000e7c02 */ /* 0x000fe20008000f00 */
[----:B01-3--:R-:W-:Y:S10]  /*26e20*/  ENDCOLLECTIVE ;  /* 0x000000000000791b */ /* 0x00bff40003800000 */
.L_x_5336:
[----:B------:R-:W-:Y:S05]  /*26e30*/  BSYNC B1 ;  /* 0x0000000000017941 */ /* 0x000fea0003800000 */
.L_x_5335:
[----:B------:R-:W-:Y:S05]  /*26e40*/  BRA `(.L_x_5337) ;  /* 0xffffffb400687947 */ /* 0x000fea000383ffff */
.L_x_5177:
[----:B-1----:R1:W2:Y:S02]  /*26e50*/  SYNCS.PHASECHK.TRANS64.TRYWAIT P1, [R3+URZ+0x30840], R2 ;  /* 0x03084002030075a7 */ /* 0x0022a4000802017f */
[----:B--2---:R-:W-:Y:S05]  /*26e60*/  @!P1 NANOSLEEP.SYNCS 0x989680 ;  /* 0x009896800000995d */ /* 0x004fea0003900000 */
[----:B------:R-:W2:Y:S02]  /*26e70*/  @!P1 SYNCS.PHASECHK.TRANS64 P1, [R3+URZ+0x30840], R2 ;  /* 0x03084002030095a7 */ /* 0x000ea4000802007f */
[----:B--2---:R-:W-:Y:S05]  /*26e80*/  @!P1 BRA `(.L_x_5177) ;  /* 0xfffffffc00f09947 */ /* 0x004fea000383ffff */
[----:B------:R-:W-:Y:S05]  /*26e90*/  BRA `(.L_x_5338) ;  /* 0xffffffb400907947 */ /* 0x000fea000383ffff */
.L_x_5179:
[----:B--2---:R2:W4:Y:S02]  /*26ea0*/  SYNCS.PHASECHK.TRANS64.TRYWAIT P1, [R5+URZ+0x30840], R0 ;  /* 0x03084000050075a7 */ /* 0x004524000802017f */
[----:B----4-:R-:W-:Y:S05]  /*26eb0*/  @!P1 NANOSLEEP.SYNCS 0x989680 ;  /* 0x009896800000995d */ /* 0x010fea0003900000 */
[----:B------:R-:W4:Y:S02]  /*26ec0*/  @!P1 SYNCS.PHASECHK.TRANS64 P1, [R5+URZ+0x30840], R0 ;  /* 0x03084000050095a7 */ /* 0x000f24000802007f */
[----:B----4-:R-:W-:Y:S05]  /*26ed0*/  @!P1 BRA `(.L_x_5179) ;  /* 0xfffffffc00f09947 */ /* 0x010fea000383ffff */
[----:B------:R-:W-:Y:S05]  /*26ee0*/  BRA `(.L_x_5339) ;  /* 0xffffffb4009c7947 */ /* 0x000fea000383ffff */
.L_x_5181:
[----:B----4-:R4:W0:Y:S02]  /*26ef0*/  SYNCS.PHASECHK.TRANS64.TRYWAIT P1, [R3+URZ+0x30860], R2 ;  /* 0x03086002030075a7 */ /* 0x010824000802017f */
[----:B0-----:R-:W-:Y:S05]  /*26f00*/  @!P1 NANOSLEEP.SYNCS 0x989680 ;  /* 0x009896800000995d */ /* 0x001fea0003900000 */
[----:B------:R-:W0:Y:S02]  /*26f10*/  @!P1 SYNCS.PHASECHK.TRANS64 P1, [R3+URZ+0x30860], R2 ;  /* 0x03086002030095a7 */ /* 0x000e24000802007f */
[----:B0-----:R-:W-:Y:S05]  /*26f20*/  @!P1 BRA `(.L_x_5181) ;  /* 0xfffffffc00f09947 */ /* 0x001fea000383ffff */
[----:B------:R-:W-:Y:S05]  /*26f30*/  BRA `(.L_x_5340) ;  /* 0xffffffb400987947 */ /* 0x000fea000383ffff */
        .type           $_ZN7cutlass13device_kernelIN5flash11enable_sm90INS1_16FlashAttnFwdSm90INS1_25CollectiveMainloopFwdSm90ILi2EN4cute5tupleIJNS5_1CILi1EEES8_S8_EEENS6_IJNS7_ILi128EEENS7_ILi96EEENS7_ILi192EEEEEELi192ENS_10bfloat16_tEfNS_4arch4Sm90ELb0ELb1ELb0ELb1ELb1ELb1ELb0ELb1ELb1ELb1ELb0ELb0EEENS1_21CollectiveEpilogueFwdINS6_IJSA_SC_SB_EEES9_SE_SG_Li256ELb1ELb1ELb0ELb0EEENS1_36VarlenDynamicPersistentTileSchedulerILi128ELi96ELi256ELi128ELb0ELb1ELb1ELb1ELb0ELb1EEEEEEEEEvNT_6ParamsE$_ZZN5flash25CollectiveMainloopFwdSm90ILi2EN4cute5tupleIJNS1_1CILi1EEES4_S4_EEENS2_IJNS3_ILi128EEENS3_ILi96EEENS3_ILi192EEEEEELi192EN7cutlass10bfloat16_tEfNSA_4arch4Sm90ELb0ELb1ELb0ELb1ELb1ELb1ELb0ELb1ELb1ELb1ELb0ELb0EE12store_kv_newINS_16FlashAttnFwdSm90ISE_NS_21CollectiveEpilogueFwdINS2_IJS6_S8_S7_EEES5_SB_SD_Li256ELb1ELb1ELb0ELb0EEENS_36VarlenDynamicPersistentTileSchedulerILi128ELi96ELi256ELi128ELb0ELb1ELb1ELb1ELb0ELb1EEEE13SharedStorageEEEbRKNSE_6ParamsENSA_25PipelineTmaAsyncNoClusterILi2ENSA_16PipelineTmaAsyncILi2EEEEESU_RNSA_13PipelineStateILj2EEEiRT_RKNS_16SeqlenInfoQKNewKILb1ELb1EEENS2_IJiiiiEEEENKUliRKT_E_clISW_EEDaiS17_,@function
        .size           $_ZN7cutlass13device_kernelIN5flash11enable_sm90INS1_16FlashAttnFwdSm90INS1_25CollectiveMainloopFwdSm90ILi2EN4cute5tupleIJNS5_1CILi1EEES8_S8_EEENS6_IJNS7_ILi128EEENS7_ILi96EEENS7_ILi192EEEEEELi192ENS_10bfloat16_tEfNS_4arch4Sm90ELb0ELb1ELb0ELb1ELb1ELb1ELb0ELb1ELb1ELb1ELb0ELb0EEENS1_21CollectiveEpilogueFwdINS6_IJSA_SC_SB_EEES9_SE_SG_Li256ELb1ELb1ELb0ELb0EEENS1_36VarlenDynamicPersistentTileSchedulerILi128ELi96ELi256ELi128ELb0ELb1ELb1ELb1ELb0ELb1EEEEEEEEEvNT_6ParamsE$_ZZN5flash25CollectiveMainloopFwdSm90ILi2EN4cute5tupleIJNS1_1CILi1EEES4_S4_EEENS2_IJNS3_ILi128EEENS3_ILi96EEENS3_ILi192EEEEEELi192EN7cutlass10bfloat16_tEfNSA_4arch4Sm90ELb0ELb1ELb0ELb1ELb1ELb1ELb0ELb1ELb1ELb1ELb0ELb0EE12store_kv_newINS_16FlashAttnFwdSm90ISE_NS_21CollectiveEpilogueFwdINS2_IJS6_S8_S7_EEES5_SB_SD_Li256ELb1ELb1ELb0ELb0EEENS_36VarlenDynamicPersistentTileSchedulerILi128ELi96ELi256ELi128ELb0ELb1ELb1ELb1ELb0ELb1EEEE13SharedStorageEEEbRKNSE_6ParamsENSA_25PipelineTmaAsyncNoClusterILi2ENSA_16PipelineTmaAsyncILi2EEEEESU_RNSA_13PipelineStateILj2EEEiRT_RKNS_16SeqlenInfoQKNewKILb1ELb1EEENS2_IJiiiiEEEENKUliRKT_E_clISW_EEDaiS17_,(.L_x_15838 - $_ZN7cutlass13device_kernelIN5flash11enable_sm90INS1_16FlashAttnFwdSm90INS1_25CollectiveMainloopFwdSm90ILi2EN4cute5tupleIJNS5_1CILi1EEES8_S8_EEENS6_IJNS7_ILi128EEENS7_ILi96EEENS7_ILi192EEEEEELi192ENS_10bfloat16_tEfNS_4arch4Sm90ELb0ELb1ELb0ELb1ELb1ELb1ELb0ELb1ELb1ELb1ELb0ELb0EEENS1_21CollectiveEpilogueFwdINS6_IJSA_SC_SB_EEES9_SE_SG_Li256ELb1ELb1ELb0ELb0EEENS1_36VarlenDynamicPersistentTileSchedulerILi128ELi96ELi256ELi128ELb0ELb1ELb1ELb1ELb0ELb1EEEEEEEEEvNT_6ParamsE$_ZZN5flash25CollectiveMainloopFwdSm90ILi2EN4cute5tupleIJNS1_1CILi1EEES4_S4_EEENS2_IJNS3_ILi128EEENS3_ILi96EEENS3_ILi192EEEEEELi192EN7cutlass10bfloat16_tEfNSA_4arch4Sm90ELb0ELb1ELb0ELb1ELb1ELb1ELb0ELb1ELb1ELb1ELb0ELb0EE12store_kv_newINS_16FlashAttnFwdSm90ISE_NS_21CollectiveEpilogueFwdINS2_IJS6_S8_S7_EEES5_SB_SD_Li256ELb1ELb1ELb0ELb0EEENS_36VarlenDynamicPersistentTileSchedulerILi128ELi96ELi256ELi128ELb0ELb1ELb1ELb1ELb0ELb1EEEE13SharedStorageEEEbRKNSE_6ParamsENSA_25PipelineTmaAsyncNoClusterILi2ENSA_16PipelineTmaAsyncILi2EEEEESU_RNSA_13PipelineStateILj2EEEiRT_RKNS_16SeqlenInfoQKNewKILb1ELb1EEENS2_IJiiiiEEEENKUliRKT_E_clISW_EEDaiS17_)
$_ZN7cutlass13device_kernelIN5flash11enable_sm90INS1_16FlashAttnFwdSm90INS1_25CollectiveMainloopFwdSm90ILi2EN4cute5tupleIJNS5_1CILi1EEES8_S8_EEENS6_IJNS7_ILi128EEENS7_ILi96EEENS7_ILi192EEEEEELi192ENS_10bfloat16_tEfNS_4arch4Sm90ELb0ELb1ELb0ELb1ELb1ELb1ELb0ELb1ELb1ELb1ELb0ELb0EEENS1_21CollectiveEpilogueFwdINS6_IJSA_SC_SB_EEES9_SE_SG_Li256ELb1ELb1ELb0ELb0EEENS1_36VarlenDynamicPersistentTileSchedulerILi128ELi96ELi256ELi128ELb0ELb1ELb1ELb1ELb0ELb1EEEEEEEEEvNT_6ParamsE$_ZZN5flash25CollectiveMainloopFwdSm90ILi2EN4cute5tupleIJNS1_1CILi1EEES4_S4_EEENS2_IJNS3_ILi128EEENS3_ILi96EEENS3_ILi192EEEEEELi192EN7cutlass10bfloat16_tEfNSA_4arch4Sm90ELb0ELb1ELb0ELb1ELb1ELb1ELb0ELb1ELb1ELb1ELb0ELb0EE12store_kv_newINS_16FlashAttnFwdSm90ISE_NS_21CollectiveEpilogueFwdINS2_IJS6_S8_S7_EEES5_SB_SD_Li256ELb1ELb1ELb0ELb0EEENS_36VarlenDynamicPersistentTileSchedulerILi128ELi96ELi256ELi128ELb0ELb1ELb1ELb1ELb0ELb1EEEE13SharedStorageEEEbRKNSE_6ParamsENSA_25PipelineTmaAsyncNoClusterILi2ENSA_16PipelineTmaAsyncILi2EEEEESU_RNSA_13PipelineStateILj2EEEiRT_RKNS_16SeqlenInfoQKNewKILb1ELb1EEENS2_IJiiiiEEEENKUliRKT_E_clISW_EEDaiS17_:
[----:B------:R-:W-:Y:S05]  /*26f40*/  YIELD ;  /* 0x0000000000007946 */ /* 0x000fea0003800000 */
[----:B------:R-:W-:Y:S01]  /*26f50*/  ULDC UR4, c[0x0][0x20] ;  /* 0x0000080000047ab9 */ /* 0x000fe20000000800 */
[----:B------:R-:W0:Y:S01]  /*26f60*/  LDC.64 R78, c[0x0][0x208] ;  /* 0x00008200ff4e7b82 */ /* 0x000e220000000a00 */
[----:B------:R-:W-:Y:S01]  /*26f70*/  VIADD R75, R20, -UR4 ;  /* 0x80000004144b7c36 */ /* 0x000fe20008000000 */
[----:B------:R-:W-:-:S04]  /*26f80*/  R2UR UR6, R202 ;  /* 0x00000000ca0672ca */ /* 0x000fc800000e0000 */
[----:B------:R-:W2:Y:S01]  /*26f90*/  LDL.64 R4, [R75+0x8] ;  /* 0x000008004b047983 */ /* 0x000ea20000100a00 */
[----:B0-----:R-:W-:Y:S02]  /*26fa0*/  R2UR UR4, R78 ;  /* 0x000000004e0472ca */ /* 0x001fe400000e0000 */
[----:B------:R-:W-:-:S13]  /*26fb0*/  R2UR UR5, R79 ;  /* 0x000000004f0572ca */ /* 0x000fda00000e0000 */
[----:B--2---:R-:W2:Y:S01]  /*26fc0*/  LD.E R6, desc[UR4][R4.64+0x174] ;  /* 0x0001740404067980 */ /* 0x004ea2000c101900 */
[----:B------:R-:W0:Y:S01]  /*26fd0*/  LDC R76, c[0x0][0x20] ;  /* 0x00000800ff4c7b82 */ /* 0x000e220000000800 */
[----:B------:R-:W-:Y:S01]  /*26fe0*/  BSSY B0, `(.L_x_5341) ;  /* 0x0000aaa000007945 */ /* 0x000fe20003800000 */
[----:B0-----:R-:W-:Y:S02]  /*26ff0*/  IADD3 R76, -R76, UR6, RZ ;  /* 0x000000064c4c7c10 */ /* 0x001fe4000fffe1ff */
[----:B--2---:R-:W-:-:S13]  /*27000*/  ISETP.GE.AND P1, PT, R6, 0x1, PT ;  /* 0x000000010600780c */ /* 0x004fda0003f26270 */
[----:B------:R-:W-:Y:S05]  /*27010*/  @!P1 BRA `(.L_x_5342) ;  /* 0x0000009800e49947 */ /* 0x000fea0003800000 */
[----:B------:R-:W2:Y:S01]  /*27020*/  LDL.64 R6, [R75+0x20] ;  /* 0x000020004b067983 */ /* 0x000ea20000100a00 */
[C---:B------:R-:W-:Y:S02]  /*27030*/  R2UR UR4, R78.reuse ;  /* 0x000000004e0472ca */ /* 0x040fe400000e0000 */
[C---:B------:R-:W-:Y:S01]  /*27040*/  R2UR UR5, R79.reuse ;  /* 0x000000004f0572ca */ /* 0x040fe200000e0000 */
[----:B------:R0:W5:Y:S01]  /*27050*/  LDL.64 R10, [R75+0x30] ;  /* 0x000030004b0a7983 */ /* 0x0001620000100a00 */
[C---:B------:R-:W-:Y:S02]  /*27060*/  R2UR UR6, R78.reuse ;  /* 0x000000004e0672ca */ /* 0x040fe400000e0000 */
[C---:B------:R-:W-:Y:S02]  /*27070*/  R2UR UR7, R79.reuse ;  /* 0x000000004f0772ca */ /* 0x040fe400000e0000 */
[----:B------:R-:W-:Y:S02]  /*27080*/  R2UR UR8, R78 ;  /* 0x000000004e0872ca */ /* 0x000fe400000e0000 */
[----:B------:R-:W-:-:S09]  /*27090*/  R2UR UR9, R79 ;  /* 0x000000004f0972ca */ /* 0x000fd200000e0000 */
[----:B------:R-:W3:Y:S04]  /*270a0*/  LD.E.U8 R30, desc[UR6][R4.64+0x190] ;  /* 0x00019006041e7980 */ /* 0x000ee8000c101100 */
[----:B--2---:R-:W2:Y:S04]  /*270b0*/  LD.E.64 R32, desc[UR4][R6.64+0xa0] ;  /* 0x0000a00406207980 */ /* 0x004ea8000c101b00 */
[----:B------:R-:W4:Y:S04]  /*270c0*/  LD.E.64 R8, desc[UR6][R6.64+0x58] ;  /* 0x0000580606087980 */ /* 0x000f28000c101b00 */
[----:B------:R-:W4:Y:S04]  /*270d0*/  LD.E.64 R12, desc[UR8][R6.64+0x60] ;  /* 0x00006008060c7980 */ /* 0x000f28000c101b00 */
[----:B------:R-:W4:Y:S01]  /*270e0*/  LD.E.64 R14, desc[UR4][R6.64+0x68] ;  /* 0x00006804060e7980 */ /* 0x000f22000c101b00 */
[----:B---3--:R-:W-:-:S02]  /*270f0*/  ISETP.NE.AND P1, PT, R30, RZ, PT ;  /* 0x000000ff1e00720c */ /* 0x008fc40003f25270 */
[----:B--2---:R-:W-:Y:S01]  /*27100*/  SHF.R.S32.HI R31, RZ, 0x1f, R33 ;  /* 0x0000001fff1f7819 */ /* 0x004fe20000011421 */
[-C--:B----4-:R-:W-:Y:S02]  /*27110*/  IMAD R9, R9, R33.reuse, RZ ;  /* 0x0000002109097224 */ /* 0x090fe400078e02ff */
[----:B------:R-:W-:-:S04]  /*27120*/  IMAD.WIDE.U32 R28, R8, R33, RZ ;  /* 0x00000021081c7225 */ /* 0x000fc800078e00ff */
[----:B------:R-:W-:Y:S02]  /*27130*/  IMAD R9, R8, R31, R9 ;  /* 0x0000001f08097224 */ /* 0x000fe400078e0209 */
[-C--:B------:R-:W-:Y:S02]  /*27140*/  IMAD R8, R13, R32.reuse, RZ ;  /* 0x000000200d087224 */ /* 0x080fe400078e02ff */
[----:B------:R-:W-:Y:S01]  /*27150*/  IMAD.IADD R29, R29, 0x1, R9 ;  /* 0x000000011d1d7824 */ /* 0x000fe200078e0209 */
[----:B------:R-:W-:Y:S01]  /*27160*/  SHF.R.S32.HI R9, RZ, 0x1f, R32 ;  /* 0x0000001fff097819 */ /* 0x000fe20000011420 */
[----:B------:R-:W-:-:S04]  /*27170*/  IMAD.WIDE.U32 R4, R12, R32, R28 ;  /* 0x000000200c047225 */ /* 0x000fc800078e001c */
[----:B------:R-:W-:Y:S01]  /*27180*/  IMAD R9, R12, R9, R8 ;  /* 0x000000090c097224 */ /* 0x000fe200078e0208 */
[----:B------:R-:W-:-:S03]  /*27190*/  LEA R86, P2, R4, R14, 0x1 ;  /* 0x0000000e04567211 */ /* 0x000fc600078408ff */
[----:B------:R-:W-:-:S05]  /*271a0*/  IMAD.IADD R87, R5, 0x1, R9 ;  /* 0x0000000105577824 */ /* 0x000fca00078e0209 */
[----:B------:R-:W-:Y:S01]  /*271b0*/  LEA.HI.X R87, R4, R15, R87, 0x1, P2 ;  /* 0x0000000f04577211 */ /* 0x000fe200010f0c57 */
[----:B0-----:R-:W-:Y:S06]  /*271c0*/  @!P1 BRA `(.L_x_5343) ;  /* 0x0000004800849947 */ /* 0x001fec0003800000 */
[C---:B------:R-:W-:Y:S01]  /*271d0*/  R2UR UR8, R78.reuse ;  /* 0x000000004e0872ca */ /* 0x040fe200000e0000 */
[----:B------:R0:W5:Y:S01]  /*271e0*/  LDL.64 R4, [R75+0x10] ;  /* 0x000010004b047983 */ /* 0x0001620000100a00 */
[C---:B------:R-:W-:Y:S02]  /*271f0*/  R2UR UR9, R79.reuse ;  /* 0x000000004f0972ca */ /* 0x040fe400000e0000 */
[C---:B------:R-:W-:Y:S02]  /*27200*/  R2UR UR4, R78.reuse ;  /* 0x000000004e0472ca */ /* 0x040fe400000e0000 */
[C---:B------:R-:W-:Y:S02]  /*27210*/  R2UR UR5, R79.reuse ;  /* 0x000000004f0572ca */ /* 0x040fe400000e0000 */
[----:B------:R-:W-:Y:S02]  /*27220*/  R2UR UR6, R78 ;  /* 0x000000004e0672ca */ /* 0x000fe400000e0000 */
[----:B------:R-:W-:-:S05]  /*27230*/  R2UR UR7, R79 ;  /* 0x000000004f0772ca */ /* 0x000fca00000e0000 */
[----:B-----5:R-:W2:Y:S04]  /*27240*/  LD.E R6, desc[UR8][R10.64+0x10] ;  /* 0x000010080a067980 */ /* 0x020ea8000c101900 */
[----:B------:R-:W3:Y:S04]  /*27250*/  LD.E R13, desc[UR4][R10.64+0xc] ;  /* 0x00000c040a0d7980 */ /* 0x000ee8000c101900 */
[----:B------:R-:W4:Y:S04]  /*27260*/  LD.E.64 R38, desc[UR4][R10.64+0x60] ;  /* 0x000060040a267980 */ /* 0x000f28000c101b00 */
[----:B------:R-:W4:Y:S01]  /*27270*/  LD.E.64 R36, desc[UR6][R10.64+0x80] ;  /* 0x000080060a247980 */ /* 0x000f22000c101b00 */
[----:B------:R-:W-:-:S02]  /*27280*/  R2UR UR10, R78 ;  /* 0x000000004e0a72ca */ /* 0x000fc400000e0000 */
[C---:B------:R-:W-:Y:S01]  /*27290*/  R2UR UR11, R79.reuse ;  /* 0x000000004f0b72ca */ /* 0x040fe200000e0000 */
[----:B------:R0:W5:Y:S01]  /*272a0*/  LD.E.64 R14, desc[UR4][R10.64+0x58] ;  /* 0x000058040a0e7980 */ /* 0x000162000c101b00 */
[----:B------:R-:W-:Y:S02]  /*272b0*/  R2UR UR12, R78 ;  /* 0x000000004e0c72ca */ /* 0x000fe400000e0000 */
[----:B------:R-:W-:Y:S01]  /*272c0*/  R2UR UR13, R79 ;  /* 0x000000004f0d72ca */ /* 0x000fe200000e0000 */
[----:B------:R0:W5:Y:S01]  /*272d0*/  LD.E.64 R34, desc[UR8][R10.64+0x78] ;  /* 0x000078080a227980 */ /* 0x000162000c101b00 */
[----:B------:R-:W-:Y:S01]  /*272e0*/  SHF.R.S32.HI R9, RZ, 0x1f, R24 ;  /* 0x0000001fff097819 */ /* 0x000fe20000011418 */
[----:B------:R-:W-:Y:S01]  /*272f0*/  BSSY B2, `(.L_x_5344) ;  /* 0x000004c000027945 */ /* 0x000fe20003800000 */
[----:B------:R-:W-:Y:S02]  /*27300*/  CS2R R60, SRZ ;  /* 0x00000000003c7805 */ /* 0x000fe4000001ff00 */
[----:B------:R-:W-:-:S02]  /*27310*/  CS2R R64, SRZ ;  /* 0x0000000000407805 */ /* 0x000fc4000001ff00 */
[----:B------:R-:W-:Y:S02]  /*27320*/  CS2R R66, SRZ ;  /* 0x0000000000427805 */ /* 0x000fe4000001ff00 */
[----:B------:R-:W-:Y:S02]  /*27330*/  CS2R R70, SRZ ;  /* 0x0000000000467805 */ /* 0x000fe4000001ff00 */
[----:B------:R-:W-:Y:S02]  /*27340*/  CS2R R82, SRZ ;  /* 0x0000000000527805 */ /* 0x000fe4000001ff00 */
[----:B------:R-:W-:Y:S02]  /*27350*/  CS2R R90, SRZ ;  /* 0x00000000005a7805 */ /* 0x000fe4000001ff00 */
[----:B------:R-:W-:Y:S01]  /*27360*/  CS2R R58, SRZ ;  /* 0x00000000003a7805 */ /* 0x000fe2000001ff00 */
[----:B------:R0:W5:Y:S01]  /*27370*/  LD.E.U8 R44, desc[UR12][R10.64+0x18] ;  /* 0x0000180c0a2c7980 */ /* 0x000162000c101100 */
[----:B------:R-:W-:-:S02]  /*27380*/  CS2R R62, SRZ ;  /* 0x00000000003e7805 */ /* 0x000fc4000001ff00 */
[----:B------:R-:W-:Y:S02]  /*27390*/  CS2R R68, SRZ ;  /* 0x0000000000447805 */ /* 0x000fe4000001ff00 */
[----:B------:R-:W-:Y:S02]  /*273a0*/  CS2R R80, SRZ ;  /* 0x0000000000507805 */ /* 0x000fe4000001ff00 */
[----:B------:R-:W-:Y:S02]  /*273b0*/  CS2R R84, SRZ ;  /* 0x0000000000547805 */ /* 0x000fe4000001ff00 */
[----:B------:R-:W-:Y:S02]  /*273c0*/  CS2R R88, SRZ ;  /* 0x0000000000587805 */ /* 0x000fe4000001ff00 */
[----:B--2---:R-:W-:Y:S01]  /*273d0*/  SHF.R.S32.HI R7, RZ, 0x1f, R6 ;  /* 0x0000001fff077819 */ /* 0x004fe20000011406 */
[----:B---3--:R-:W-:-:S03]  /*273e0*/  IMAD R13, R24, -0x60, R13 ;  /* 0xffffffa0180d7824 */ /* 0x008fc600078e020d */
[----:B------:R-:W-:Y:S02]  /*273f0*/  LEA.HI R7, R7, R6, RZ, 0x2 ;  /* 0x0000000607077211 */ /* 0x000fe400078f10ff */
[----:B------:R-:W-:Y:S02]  /*27400*/  VIMNMX R33, R13, 0x60, PT ;  /* 0x000000600d217848 */ /* 0x000fe40003fe0100 */
[----:B------:R-:W-:Y:S01]  /*27410*/  SHF.R.S32.HI R28, RZ, 0x2, R7 ;  /* 0x00000002ff1c7819 */ /* 0x000fe20000011407 */
[-C--:B----4-:R-:W-:Y:S01]  /*27420*/  IMAD R8, R39, R24.reuse, RZ ;  /* 0x0000001827087224 */ /* 0x090fe200078e02ff */
[----:B------:R0:W5:Y:S02]  /*27430*/  LD.E.64 R6, desc[UR6][R10.64+0x68] ;  /* 0x000068060a067980 */ /* 0x000164000c101b00 */
[----:B------:R-:W-:Y:S01]  /*27440*/  ISETP.GE.AND P1, PT, R28, R33, PT ;  /* 0x000000211c00720c */ /* 0x000fe20003f26270 */
[----:B------:R-:W-:Y:S02]  /*27450*/  IMAD R12, R37, R24, RZ ;  /* 0x00000018250c7224 */ /* 0x000fe400078e02ff */
[----:B------:R-:W-:-:S02]  /*27460*/  IMAD R29, R38, R9, R8 ;  /* 0x00000009261d7224 */ /* 0x000fc400078e0208 */
[----:B------:R-:W-:Y:S02]  /*27470*/  IMAD R31, R36, R9, R12 ;  /* 0x00000009241f7224 */ /* 0x000fe400078e020c */
[-C--:B------:R-:W-:Y:S01]  /*27480*/  IMAD.WIDE.U32 R38, R38, R24.reuse, RZ ;  /* 0x0000001826267225 */ /* 0x080fe200078e00ff */
[----:B------:R0:W5:Y:S03]  /*27490*/  LD.E.64 R12, desc[UR10][R10.64+0x88] ;  /* 0x0000880a0a0c7980 */ /* 0x000166000c101b00 */
[----:B------:R-:W-:Y:S01]  /*274a0*/  IMAD.WIDE.U32 R36, R36, R24, RZ ;  /* 0x0000001824247225 */ /* 0x000fe200078e00ff */
[----:B------:R-:W-:-:S03]  /*274b0*/  CS2R R8, SRZ ;  /* 0x0000000000087805 */ /* 0x000fc6000001ff00 */
[----:B------:R-:W-:Y:S02]  /*274c0*/  IMAD.IADD R45, R39, 0x1, R29 ;  /* 0x00000001272d7824 */ /* 0x000fe400078e021d */
[----:B------:R-:W-:Y:S02]  /*274d0*/  VIADD R30, R28, 0x40 ;  /* 0x000000401c1e7836 */ /* 0x000fe40000000000 */
[----:B------:R-:W-:Y:S01]  /*274e0*/  IMAD.IADD R93, R37, 0x1, R31 ;  /* 0x00000001255d7824 */ /* 0x000fe200078e021f */
[----:B0-----:R-:W-:Y:S06]  /*274f0*/  @P1 BRA `(.L_x_5345) ;  /* 0x0000000000ac1947 */ /* 0x001fec0003800000 */
[----:B-----5:R-:W-:Y:S02]  /*27500*/  LOP3.LUT R11, R44, 0x1, RZ, 0xc0, !PT ;  /* 0x000000012c0b7812 */ /* 0x020fe400078ec0ff */
[----:B------:R-:W-:Y:S02]  /*27510*/  CS2R R90, SRZ ;  /* 0x00000000005a7805 */ /* 0x000fe4000001ff00 */
[----:B------:R-:W-:Y:S02]  /*27520*/  LEA R10, P1, R38, R6, 0x1 ;  /* 0x00000006260a7211 */ /* 0x000fe400078208ff */
[----:B------:R-:W-:Y:S02]  /*27530*/  CS2R R82, SRZ ;  /* 0x0000000000527805 */ /* 0x000fe4000001ff00 */
[----:B------:R-:W-:Y:S02]  /*27540*/  LEA R28, P2, R36, R12, 0x1 ;  /* 0x0000000c241c7211 */ /* 0x000fe400078408ff */
[----:B------:R-:W-:-:S02]  /*27550*/  CS2R R70, SRZ ;  /* 0x0000000000467805 */ /* 0x000fc4000001ff00 */
[----:B------:R-:W-:Y:S02]  /*27560*/  ISETP.NE.U32.AND P6, PT, R11, 0x1, PT ;  /* 0x000000010b00780c */ /* 0x000fe40003fc5070 */
[----:B------:R-:W-:Y:S02]  /*27570*/  CS2R R66, SRZ ;  /* 0x0000000000427805 */ /* 0x000fe4000001ff00 */
[----:B------:R-:W-:Y:S02]  /*27580*/  LEA.HI.X R11, R38, R7, R45, 0x1, P1 ;  /* 0x00000007260b7211 */ /* 0x000fe400008f0c2d */
[----:B------:R-:W-:Y:S02]  /*27590*/  CS2R R64, SRZ ;  /* 0x0000000000407805 */ /* 0x000fe4000001ff00 */
[----:B------:R-:W-:Y:S02]  /*275a0*/  LEA.HI.X R29, R36, R13, R93, 0x1, P2 ;  /* 0x0000000d241d7211 */ /* 0x000fe400010f0c5d */
[----:B------:R-:W-:-:S02]  /*275b0*/  CS2R R60, SRZ ;  /* 0x00000000003c7805 */ /* 0x000fc4000001ff00 */
[----:B------:R-:W-:Y:S02]  /*275c0*/  R2P PR, R44, 0x3e ;  /* 0x0000003e2c007804 */ /* 0x000fe40000000000 */
[----:B------:R-:W-:Y:S02]  /*275d0*/  @!P6 R2UR UR4, R78 ;  /* 0x000000004e04e2ca */ /* 0x000fe400000e0000 */
[----:B------:R-:W-:-:S09]  /*275e0*/  @!P6 R2UR UR5, R79 ;  /* 0x000000004f05e2ca */ /* 0x000fd200000e0000 */
[C---:B------:R-:W-:Y:S02]  /*275f0*/  @P1 R2UR UR6, R78.reuse ;  /* 0x000000004e0612ca */ /* 0x040fe400000e0000 */
[C---:B------:R-:W-:Y:S02]  /*27600*/  @P1 R2UR UR7, R79.reuse ;  /* 0x000000004f0712ca */ /* 0x040fe400000e0000 */
[C---:B------:R-:W-:Y:S02]  /*27610*/  @P2 R2UR UR8, R78.reuse ;  /* 0x000000004e0822ca */ /* 0x040fe400000e0000 */
[----:B------:R-:W-:Y:S02]  /*27620*/  @P2 R2UR UR9, R79 ;  /* 0x000000004f0922ca */ /* 0x000fe400000e0000 */
[----:B------:R-:W-:Y:S02]  /*27630*/  @P3 R2UR UR10, R78 ;  /* 0x000000004e0a32ca */ /* 0x000fe400000e0000 */
[----:B------:R-:W-:-:S02]  /*27640*/  CS2R R88, SRZ ;  /* 0x0000000000587805 */ /* 0x000fc4000001ff00 */
[C---:B------:R-:W-:Y:S02]  /*27650*/  @P3 R2UR UR11, R79.reuse ;  /* 0x000000004f0b32ca */ /* 0x040fe400000e0000 */
[----:B------:R-:W-:Y:S02]  /*27660*/  CS2R R84, SRZ ;  /* 0x0000000000547805 */ /* 0x000fe4000001ff00 */
[----:B------:R-:W-:Y:S02]  /*27670*/  @P4 R2UR UR12, R78 ;  /* 0x000000004e0c42ca */ /* 0x000fe400000e0000 */
[----:B------:R-:W-:Y:S02]  /*27680*/  CS2R R80, SRZ ;  /* 0x0000000000507805 */ /* 0x000fe4000001ff00 */
[----:B------:R-:W-:Y:S02]  /*27690*/  @P4 R2UR UR13, R79 ;  /* 0x000000004f0d42ca */ /* 0x000fe400000e0000 */
[----:B------:R-:W-:-:S02]  /*276a0*/  CS2R R68, SRZ ;  /* 0x0000000000447805 */ /* 0x000fc4000001ff00 */
[----:B------:R-:W-:Y:S02]  /*276b0*/  @P5 R2UR UR14, R78 ;  /* 0x000000004e0e52ca */ /* 0x000fe400000e0000 */
[----:B------:R-:W-:Y:S02]  /*276c0*/  CS2R R62, SRZ ;  /* 0x00000000003e7805 */ /* 0x000fe4000001ff00 */
[----:B------:R-:W-:Y:S02]  /*276d0*/  @P5 R2UR UR15, R79 ;  /* 0x000000004f0f52ca */ /* 0x000fe400000e0000 */
[----:B------:R-:W-:Y:S01]  /*276e0*/  CS2R R58, SRZ ;  /* 0x00000000003a7805 */ /* 0x000fe2000001ff00 */
[----:B------:R0:W5:Y:S04]  /*276f0*/  @!P6 LD.E.64 R90, desc[UR4][R10.64] ;  /* 0x000000040a5ae980 */ /* 0x000168000c101b00 */
[----:B------:R0:W5:Y:S04]  /*27700*/  @P1 LD.E.64 R82, desc[UR6][R10.64+0x20] ;  /* 0x000020060a521980 */ /* 0x000168000c101b00 */
[----:B------:R0:W5:Y:S04]  /*27710*/  @P2 LD.E.64 R70, desc[UR8][R10.64+0x40] ;  /* 0x000040080a462980 */ /* 0x000168000c101b00 */
[----:B------:R0:W5:Y:S04]  /*27720*/  @P3 LD.E.64 R66, desc[UR10][R10.64+0x60] ;  /* 0x0000600a0a423980 */ /* 0x000168000c101b00 */
[----:B------:R0:W5:Y:S04]  /*27730*/  @P4 LD.E.64 R64, desc[UR12][R10.64+0x80] ;  /* 0x0000800c0a404980 */ /* 0x000168000c101b00 */
[----:B------:R0:W5:Y:S04]  /*27740*/  @P5 LD.E.64 R60, desc[UR14][R10.64+0xa0] ;  /* 0x0000a00e0a3c5980 */ /* 0x000168000c101b00 */
[----:B------:R0:W5:Y:S04]  /*27750*/  @!P6 LD.E.64 R88, desc[UR4][R28.64] ;  /* 0x000000041c58e980 */ /* 0x000168000c101b00 */
[----:B------:R0:W5:Y:S04]  /*27760*/  @P1 LD.E.64 R84, desc[UR6][R28.64+0x20] ;  /* 0x000020061c541980 */ /* 0x000168000c101b00 */
[----:B------:R0:W5:Y:S04]  /*27770*/  @P2 LD.E.64 R80, desc[UR8][R28.64+0x40] ;  /* 0x000040081c502980 */ /* 0x000168000c101b00 */
[----:B------:R0:W5:Y:S04]  /*27780*/  @P3 LD.E.64 R68, desc[UR10][R28.64+0x60] ;  /* 0x0000600a1c443980 */ /* 0x000168000c101b00 */
[----:B------:R0:W5:Y:S04]  /*27790*/  @P4 LD.E.64 R62, desc[UR12][R28.64+0x80] ;  /* 0x0000800c1c3e4980 */ /* 0x000168000c101b00 */
[----:B------:R0:W5:Y:S02]  /*277a0*/  @P5 LD.E.64 R58, desc[UR14][R28.64+0xa0] ;  /* 0x0000a00e1c3a5980 */ /* 0x000164000c101b00 */
.L_x_5345:
[----:B------:R-:W-:Y:S05]  /*277b0*/  BSYNC B2 ;  /* 0x0000000000027941 */ /* 0x000fea0003800000 */
.L_x_5344:
[----:B------:R-:W-:Y:S01]  /*277c0*/  ISETP.GE.AND P1, PT, R30, R33, PT ;  /* 0x000000211e00720c */ /* 0x000fe20003f26270 */
[----:B------:R-:W-:Y:S01]  /*277d0*/  BSSY B2, `(.L_x_5346) ;  /* 0x000003c000027945 */ /* 0x000fe20003800000 */
[----:B------:R-:W-:Y:S02]  /*277e0*/  CS2R R30, SRZ ;  /* 0x00000000001e7805 */ /* 0x000fe4000001ff00 */
[----:B------:R-:W-:Y:S02]  /*277f0*/  CS2R R40, SRZ ;  /* 0x0000000000287805 */ /* 0x000fe4000001ff00 */
[----:B------:R-:W-:Y:S02]  /*27800*/  CS2R R46, SRZ ;  /* 0x00000000002e7805 */ /* 0x000fe4000001ff00 */
[----:B------:R-:W-:Y:S02]  /*27810*/  CS2R R50, SRZ ;  /* 0x0000000000327805 */ /* 0x000fe4000001ff00 */
[----:B------:R-:W-:-:S02]  /*27820*/  CS2R R54, SRZ ;  /* 0x0000000000367805 */ /* 0x000fc4000001ff00 */
[----:B0-----:R-:W-:Y:S02]  /*27830*/  CS2R R28, SRZ ;  /* 0x00000000001c7805 */ /* 0x001fe4000001ff00 */
[----:B------:R-:W-:Y:S02]  /*27840*/  CS2R R32, SRZ ;  /* 0x0000000000207805 */ /* 0x000fe4000001ff00 */
[----:B------:R-:W-:Y:S02]  /*27850*/  CS2R R42, SRZ ;  /* 0x00000000002a7805 */ /* 0x000fe4000001ff00 */
[----:B------:R-:W-:Y:S02]  /*27860*/  CS2R R48, SRZ ;  /* 0x0000000000307805 */ /* 0x000fe4000001ff00 */
[----:B------:R-:W-:Y:S02]  /*27870*/  CS2R R52, SRZ ;  /* 0x0000000000347805 */ /* 0x000fe4000001ff00 */
[----:B------:R-:W-:Y:S01]  /*27880*/  CS2R R56, SRZ ;  /* 0x0000000000387805 */ /* 0x000fe2000001ff00 */
[----:B------:R-:W-:Y:S06]  /*27890*/  @P1 BRA `(.L_x_5347) ;  /* 0x0000000000bc1947 */ /* 0x000fec0003800000 */
[----:B-----5:R-:W-:Y:S02]  /*278a0*/  IADD3 R39, P1, R14, R38, RZ ;  /* 0x000000260e277210 */ /* 0x020fe40007f3e0ff */
[----:B------:R-:W-:Y:S02]  /*278b0*/  CS2R R54, SRZ ;  /* 0x0000000000367805 */ /* 0x000fe4000001ff00 */
[----:B------:R-:W-:Y:S02]  /*278c0*/  IADD3 R37, P2, R34, R36, RZ ;  /* 0x0000002422257210 */ /* 0x000fe40007f5e0ff */
[----:B------:R-:W-:Y:S02]  /*278d0*/  CS2R R50, SRZ ;  /* 0x0000000000327805 */ /* 0x000fe4000001ff00 */
[----:B------:R-:W-:Y:S01]  /*278e0*/  LOP3.LUT R8, R44, 0x1, RZ, 0xc0, !PT ;  /* 0x000000012c087812 */ /* 0x000fe200078ec0ff */
[----:B------:R-:W-:Y:S01]  /*278f0*/  IMAD.X R14, R15, 0x1, R45, P1 ;  /* 0x000000010f0e7824 */ /* 0x000fe200008e062d */
[----:B------:R-:W-:Y:S01]  /*27900*/  LEA R6, P1, R39, R6, 0x1 ;  /* 0x0000000627067211 */ /* 0x000fe200078208ff */
[----:B------:R-:W-:Y:S01]  /*27910*/  IMAD.X R34, R35, 0x1, R93, P2 ;  /* 0x0000000123227824 */ /* 0x000fe200010e065d */
[----:B------:R-:W-:-:S02]  /*27920*/  LEA R10, P2, R37, R12, 0x1 ;  /* 0x0000000c250a7211 */ /* 0x000fc400078408ff */
[----:B------:R-:W-:Y:S02]  /*27930*/  CS2R R46, SRZ ;  /* 0x00000000002e7805 */ /* 0x000fe4000001ff00 */
[----:B------:R-:W-:Y:S02]  /*27940*/  ISETP.NE.U32.AND P6, PT, R8, 0x1, PT ;  /* 0x000000010800780c */ /* 0x000fe40003fc5070 */
[----:B------:R-:W-:Y:S02]  /*27950*/  CS2R R40, SRZ ;  /* 0x0000000000287805 */ /* 0x000fe4000001ff00 */
[----:B------:R-:W-:Y:S02]  /*27960*/  LEA.HI.X R7, R39, R7, R14, 0x1, P1 ;  /* 0x0000000727077211 */ /* 0x000fe400008f0c0e */
[----:B------:R-:W-:Y:S02]  /*27970*/  CS2R R30, SRZ ;  /* 0x00000000001e7805 */ /* 0x000fe4000001ff00 */
[----:B------:R-:W-:-:S02]  /*27980*/  LEA.HI.X R11, R37, R13, R34, 0x1, P2 ;  /* 0x0000000d250b7211 */ /* 0x000fc400010f0c22 */
[----:B------:R-:W-:Y:S02]  /*27990*/  CS2R R8, SRZ ;  /* 0x0000000000087805 */ /* 0x000fe4000001ff00 */
        /* <DEDUP_REMOVED lines=31> */
.L_x_5347:
[----:B------:R-:W-:Y:S05]  /*27b90*/  BSYNC B2 ;  /* 0x0000000000027941 */ /* 0x000fea0003800000 */
.L_x_5346:
[----:B------:R-:W-:Y:S01]  /*27ba0*/  R2UR UR4, R78 ;  /* 0x000000004e0472ca */ /* 0x000fe200000e0000 */
[----:B0----5:R0:W5:Y:S01]  /*27bb0*/  LDL R6, [R76] ;  /* 0x000000004c067983 */ /* 0x0211620000100800 */
[----:B------:R-:W-:-:S03]  /*27bc0*/  R2UR UR5, R79 ;  /* 0x000000004f0572ca */ /* 0x000fc600000e0000 */
[----:B------:R0:W5:Y:S10]  /*27bd0*/  LDL R7, [R76+0x4] ;  /* 0x000004004c077983 */ /* 0x0001740000100800 */
[----:B------:R-:W2:Y:S01]  /*27be0*/  LD.E R11, desc[UR4][R4.64+0x1c] ;  /* 0x00001c04040b7980 */ /* 0x000ea2000c101900 */
[----:B------:R-:W-:-:S02]  /*27bf0*/  IMAD.MOV.U32 R10, RZ, RZ, R60 ;  /* 0x000000ffff0a7224 */ /* 0x000fc400078e003c */
[----:B------:R-:W-:-:S03]  /*27c00*/  IMAD.MOV.U32 R12, RZ, RZ, R64 ;  /* 0x000000ffff0c7224 */ /* 0x000fc600078e0040 */
[----:B------:R-:W-:Y:S01]  /*27c10*/  PRMT R121, R10, 0x7610, R121 ;  /* 0x000076100a797816 */ /* 0x000fe20000000079 */
[----:B------:R-:W-:Y:S02]  /*27c20*/  IMAD.MOV.U32 R10, RZ, RZ, R61 ;  /* 0x000000ffff0a7224 */ /* 0x000fe400078e003d */
        /* <DEDUP_REMOVED lines=88> */
[----:B------:R-:W-:Y:S02]  /*281b0*/  PRMT R115, R12, 0x7610, R115 ;  /* 0x000076100c737816 */ /* 0x000fe40000000073 */
[----:B------:R-:W-:Y:S02]  /*281c0*/  PRMT R119, R13, 0x7610, R119 ;  /* 0x000076100d777816 */ /* 0x000fe40000000077 */
[----:B------:R-:W-:Y:S02]  /*281d0*/  PRMT R120, R14, 0x7610, R120 ;  /* 0x000076100e787816 */ /* 0x000fe40000000078 */
[----:B--2---:R-:W-:-:S04]  /*281e0*/  LOP3.LUT R11, R11, 0x1, RZ, 0xfc, !PT ;  /* 0x000000010b0b7812 */ /* 0x004fc800078efcff */
[----:B------:R-:W-:Y:S01]  /*281f0*/  ISETP.NE.AND P1, PT, R11, 0x3, PT ;  /* 0x000000030b00780c */ /* 0x000fe20003f25270 */
[----:B------:R-:W-:-:S05]  /*28200*/  IMAD.MOV.U32 R11, RZ, RZ, R52 ;  /* 0x000000ffff0b7224 */ /* 0x000fca00078e0034 */
[----:B------:R-:W-:-:S07]  /*28210*/  PRMT R114, R11, 0x7610, R114 ;  /* 0x000076100b727816 */ /* 0x000fce0000000072 */
[----:B0-----:R-:W-:Y:S05]  /*28220*/  @!P1 BRA `(.L_x_5349) ;  /* 0x0000000000049947 */ /* 0x001fea0003800000 */
[----:B------:R-:W-:Y:S01]  /*28230*/  BPT.TRAP 0x1 ;  /* 0x000000040000795c */ /* 0x000fe20000300000 */
.L_x_5349:
[----:B------:R-:W-:Y:S05]  /*28240*/  BSYNC B2 ;  /* 0x0000000000027941 */ /* 0x000fea0003800000 */
.L_x_5348:
[----:B------:R-:W-:Y:S02]  /*28250*/  R2UR UR4, R78 ;  /* 0x000000004e0472ca */ /* 0x000fe400000e0000 */
[----:B------:R-:W-:-:S13]  /*28260*/  R2UR UR5, R79 ;  /* 0x000000004f0572ca */ /* 0x000fda00000e0000 */
[----:B------:R-:W2:Y:S01]  /*28270*/  LD.E.64 R4, desc[UR4][R4.64+0x8] ;  /* 0x0000080404047980 */ /* 0x000ea2000c101b00 */
[----:B-----5:R-:W-:Y:S01]  /*28280*/  SHF.L.U32 R7, R7, 0x1f, RZ ;  /* 0x0000001f07077819 */ /* 0x020fe200000006ff */
[----:B------:R-:W-:Y:S01]  /*28290*/  BSSY B2, `(.L_x_5350) ;  /* 0x0000005000027945 */ /* 0x000fe20003800000 */
[----:B--2---:R-:W-:-:S05]  /*282a0*/  MOV R11, R4 ;  /* 0x00000004000b7202 */ /* 0x004fca0000000f00 */
[----:B------:R-:W-:-:S04]  /*282b0*/  IMAD R6, R6, 0x8, R11 ;  /* 0x0000000806067824 */ /* 0x000fc800078e020b */
[----:B------:R-:W0:Y:S02]  /*282c0*/  SYNCS.PHASECHK.TRANS64.TRYWAIT P1, [R6+URZ], R7 ;  /* 0x00000007060075a7 */ /* 0x000e24000802017f */
[----:B0-----:R-:W-:Y:S05]  /*282d0*/  @!P1 BRA `(.L_x_5351) ;  /* 0x00000098004c9947 */ /* 0x001fea0003800000 */
.L_x_5442:
[----:B------:R-:W-:Y:S05]  /*282e0*/  BSYNC B2 ;  /* 0x0000000000027941 */ /* 0x000fea0003800000 */
.L_x_5350:
[----:B------:R-:W2:Y:S01]  /*282f0*/  LDL.64 R34, [R75+0x30] ;  /* 0x000030004b227983 */ /* 0x000ea20000100a00 */
[----:B------:R-:W-:Y:S02]  /*28300*/  R2UR UR4, R78 ;  /* 0x000000004e0472ca */ /* 0x000fe400000e0000 */
[----:B------:R-:W-:Y:S01]  /*28310*/  R2UR UR5, R79 ;  /* 0x000000004f0572ca */ /* 0x000fe200000e0000 */
[----:B------:R-:W3:Y:S04]  /*28320*/  LDL R4, [R76] ;  /* 0x000000004c047983 */ /* 0x000ee80000100800 */
[----:B------:R-:W4:Y:S04]  /*28330*/  LDL.64 R38, [R75+0x38] ;  /* 0x000038004b267983 */ /* 0x000f280000100a00 */
[----:B------:R1:W5:Y:S04]  /*28340*/  LDL.64 R36, [R75+0x40] ;  /* 0x000040004b247983 */ /* 0x0003680000100a00 */
[----:B--2---:R-:W0:Y:S01]  /*28350*/  LD.E R5, desc[UR4][R34.64+0x8] ;  /* 0x0000080422057980 */ /* 0x004e22000c101900 */
[----:B---3--:R-:W-:-:S02]  /*28360*/  IMAD R4, R4, 0x4800, RZ ;  /* 0x0000480004047824 */ /* 0x008fc400078e02ff */
[----:B------:R-:W-:Y:S01]  /*28370*/  IMAD.MOV.U32 R92, RZ, RZ, 0x20 ;  /* 0x00000020ff5c7424 */ /* 0x000fe200078e00ff */
[----:B----4-:R-:W5:Y:S01]  /*28380*/  LD.E.64 R38, desc[UR4][R38.64] ;  /* 0x0000000426267980 */ /* 0x010f62000c101b00 */
[----:B------:R-:W-:Y:S01]  /*28390*/  UMOV UR4, 0xffffffff ;  /* 0xffffffff00047882 */ /* 0x000fe20000000000 */
[----:B0-----:R-:W-:-:S04]  /*283a0*/  SHF.R.S32.HI R6, RZ, 0x1f, R5 ;  /* 0x0000001fff067819 */ /* 0x001fc80000011405 */
[----:B------:R-:W-:-:S04]  /*283b0*/  LEA.HI R7, R6, R5, RZ, 0x2 ;  /* 0x0000000506077211 */ /* 0x000fc800078f10ff */
[--C-:B------:R-:W-:Y:S02]  /*283c0*/  SHF.R.S32.HI R116, RZ, 0x2, R7.reuse ;  /* 0x00000002ff747819 */ /* 0x100fe40000011407 */
[----:B------:R-:W-:-:S04]  /*283d0*/  SHF.R.S32.HI R11, RZ, 0x1f, R7 ;  /* 0x0000001fff0b7819 */ /* 0x000fc80000011407 */
[----:B------:R-:W-:-:S04]  /*283e0*/  LEA.HI R11, R11, R116, RZ, 0x3 ;  /* 0x000000740b0b7211 */ /* 0x000fc800078f18ff */
[----:B------:R-:W-:Y:S02]  /*283f0*/  LOP3.LUT R11, R11, 0xfffffff8, RZ, 0xc0, !PT ;  /* 0xfffffff80b0b7812 */ /* 0x000fe400078ec0ff */
[----:B------:R-:W-:-:S03]  /*28400*/  LOP3.LUT R12, R7, 0x1ffffffc, RZ, 0xc0, !PT ;  /* 0x1ffffffc070c7812 */ /* 0x000fc600078ec0ff */
[----:B------:R-:W-:Y:S02]  /*28410*/  IMAD.IADD R11, R116, 0x1, -R11 ;  /* 0x00000001740b7824 */ /* 0x000fe400078e0a0b */
[----:B------:R-:W-:Y:S02]  /*28420*/  IMAD.IADD R12, R5, 0x1, -R12 ;  /* 0x00000001050c7824 */ /* 0x000fe400078e0a0c */
[----:B------:R-:W-:Y:S02]  /*28430*/  IMAD.SHL.U32 R7, R11, 0x40, RZ ;  /* 0x000000400b077824 */ /* 0x000fe400078e00ff */
[----:B------:R-:W-:-:S03]  /*28440*/  IMAD.SHL.U32 R93, R12, 0x8, RZ ;  /* 0x000000080c5d7824 */ /* 0x000fc600078e00ff */
[----:B------:R-:W-:Y:S02]  /*28450*/  LOP3.LUT R12, R7, 0x1c0, RZ, 0xc0, !PT ;  /* 0x000001c0070c7812 */ /* 0x000fe400078ec0ff */
[----:B------:R-:W-:Y:S02]  /*28460*/  LEA.HI R5, R6, R5, RZ, 0x5 ;  /* 0x0000000506057211 */ /* 0x000fe400078f28ff */
[----:B------:R-:W-:Y:S02]  /*28470*/  LOP3.LUT R7, R12, 0x18, R93, 0xf8, !PT ;  /* 0x000000180c077812 */ /* 0x000fe400078ef85d */
[----:B------:R-:W-:Y:S01]  /*28480*/  SHF.R.U32.HI R12, RZ, 0x3, R12 ;  /* 0x00000003ff0c7819 */ /* 0x000fe2000001160c */
[----:B------:R-:W-:-:S03]  /*28490*/  IMAD.SHL.U32 R5, R5, 0x10, RZ ;  /* 0x0000001005057824 */ /* 0x000fc600078e00ff */
[----:B------:R-:W-:-:S04]  /*284a0*/  LOP3.LUT R12, R7, R12, RZ, 0x3c, !PT ;  /* 0x0000000c070c7212 */ /* 0x000fc800078e3cff */
[----:B------:R-:W-:Y:S02]  /*284b0*/  LOP3.LUT R5, R12, 0xfffffe00, R5, 0xf8, !PT ;  /* 0xfffffe000c057812 */ /* 0x000fe400078ef805 */
[----:B------:R-:W-:Y:S02]  /*284c0*/  LOP3.LUT P1, RZ, R11, 0x4, RZ, 0xc0, !PT ;  /* 0x000000040bff7812 */ /* 0x000fe4000782c0ff */
[----:B------:R-:W-:Y:S02]  /*284d0*/  IADD3 R95, P2, R4, R5, RZ ;  /* 0x00000005045f7210 */ /* 0x000fe40007f5e0ff */
[----:B------:R-:W-:Y:S02]  /*284e0*/  SEL R92, R92, 0xffffffe0, !P1 ;  /* 0xffffffe05c5c7807 */ /* 0x000fe40004800000 */
[----:B------:R-:W-:Y:S01]  /*284f0*/  LEA.HI.X.SX32 R97, R4, RZ, 0x1, P2 ;  /* 0x000000ff04617211 */ /* 0x000fe200010f0eff */
[----:B-1----:R-:W-:Y:S08]  /*28500*/  BRA.DIV UR4, `(.L_x_5352) ;  /* 0x0000009604d47947 */ /* 0x002ff0000b800000 */
[----:B------:R0:W1:Y:S04]  /*28510*/  SHFL.IDX PT, R5, R87, RZ, 0x1c1f ;  /* 0x001c1fff57057589 */ /* 0x00006800000e0000 */
[----:B------:R0:W2:Y:S02]  /*28520*/  SHFL.IDX PT, R14, R86, RZ, 0x1c1f ;  /* 0x001c1fff560e7589 */ /* 0x0000a400000e0000 */
.L_x_5446:
[----:B------:R-:W-:Y:S02]  /*28530*/  R2UR UR4, R78 ;  /* 0x000000004e0472ca */ /* 0x000fe400000e0000 */
[----:B------:R-:W-:-:S13]  /*28540*/  R2UR UR5, R79 ;  /* 0x000000004f0572ca */ /* 0x000fda00000e0000 */
[----:B------:R-:W3:Y:S01]  /*28550*/  LD.E R7, desc[UR4][R34.64+0xc] ;  /* 0x00000c0422077980 */ /* 0x000ee2000c101900 */
[C---:B-----5:R-:W-:Y:S01]  /*28560*/  LEA R44, P2, R95.reuse, R38, 0x1 ;  /* 0x000000265f2c7211 */ /* 0x060fe200078408ff */
[----:B------:R-:W-:Y:S01]  /*28570*/  BSSY B2, `(.L_x_5353) ;  /* 0x00001af000027945 */ /* 0x000fe20003800000 */
[----:B-1----:R-:W-:Y:S02]  /*28580*/  IMAD.MOV.U32 R15, RZ, RZ, R5 ;  /* 0x000000ffff0f7224 */ /* 0x002fe400078e0005 */
[----:B------:R-:W-:Y:S01]  /*28590*/  LEA.HI.X R45, R95, R39, R97, 0x1, P2 ;  /* 0x000000275f2d7211 */ /* 0x000fe200010f0c61 */
[----:B---3--:R-:W-:-:S05]  /*285a0*/  IMAD R7, R24, -0x60, R7 ;  /* 0xffffffa018077824 */ /* 0x008fca00078e0207 */
[----:B------:R-:W-:-:S04]  /*285b0*/  VIMNMX R7, R7, 0x60, PT ;  /* 0x0000006007077848 */ /* 0x000fc80003fe0100 */
[----:B------:R-:W-:-:S13]  /*285c0*/  ISETP.GE.AND P1, PT, R116, R7, PT ;  /* 0x000000077400720c */ /* 0x000fda0003f26270 */
[----:B------:R-:W-:Y:S05]  /*285d0*/  @P1 BRA `(.L_x_5354) ;  /* 0x0000001800a01947 */ /* 0x000fea0003800000 */
[----:B------:R-:W-:Y:S02]  /*285e0*/  R2UR UR4, R78 ;  /* 0x000000004e0472ca */ /* 0x000fe400000e0000 */
[----:B------:R-:W-:-:S13]  /*285f0*/  R2UR UR5, R79 ;  /* 0x000000004f0572ca */ /* 0x000fda00000e0000 */
[----:B------:R-:W3:Y:S01]  /*28600*/  LD.E.U8 R12, desc[UR4][R36.64] ;  /* 0x00000004240c7980 */ /* 0x000ee2000c101100 */
[----:B------:R-:W-:Y:S01]  /*28610*/  BSSY B3, `(.L_x_5355) ;  /* 0x0000042000037945 */ /* 0x000fe20003800000 */
[----:B---3--:R-:W-:-:S04]  /*28620*/  LOP3.LUT R4, R12, 0x1, RZ, 0xc0, !PT ;  /* 0x000000010c047812 */ /* 0x008fc800078ec0ff */
[----:B------:R-:W-:-:S13]  /*28630*/  ISETP.NE.U32.AND P1, PT, R4, 0x1, PT ;  /* 0x000000010400780c */ /* 0x000fda0003f25070 */
[----:B------:R-:W-:Y:S05]  /*28640*/  @P1 BRA `(.L_x_5356) ;  /* 0x0000000000f81947 */ /* 0x000fea0003800000 */
[----:B------:R-:W-:Y:S02]  /*28650*/  R2UR UR4, R78 ;  /* 0x000000004e0472ca */ /* 0x000fe400000e0000 */
[----:B------:R-:W-:-:S13]  /*28660*/  R2UR UR5, R79 ;  /* 0x000000004f0572ca */ /* 0x000fda00000e0000 */
[----:B------:R-:W3:Y:S01]  /*28670*/  LD.E.U8 R4, desc[UR4][R34.64+0x18] ;  /* 0x0000180422047980 */ /* 0x000ee2000c101100 */
[----:B------:R-:W-:Y:S01]  /*28680*/  BSSY B4, `(.L_x_5357) ;  /* 0x0000033000047945 */ /* 0x000fe20003800000 */
[----:B---3--:R-:W-:-:S04]  /*28690*/  LOP3.LUT R4, R4, 0x1, RZ, 0xc0, !PT ;  /* 0x0000000104047812 */ /* 0x008fc800078ec0ff */
[----:B------:R-:W-:Y:S02]  /*286a0*/  ISETP.NE.U32.AND P1, PT, R4, 0x1, PT ;  /* 0x000000010400780c */ /* 0x000fe40003f25070 */
[----:B------:R1:W5:Y:S11]  /*286b0*/  LD.E.128 R4, desc[UR4][R44.64] ;  /* 0x000000042c047980 */ /* 0x000376000c101d00 */
[----:B-1----:R-:W-:Y:S05]  /*286c0*/  @P1 BRA `(.L_x_5358) ;  /* 0x0000000000b81947 */ /* 0x002fea0003800000 */
[----:B------:R-:W-:Y:S01]  /*286d0*/  SHF.R.U64 R144, R90, 0x10, R91 ;  /* 0x000000105a907819 */ /* 0x000fe2000000125b */
[----:B-----5:R-:W-:Y:S01]  /*286e0*/  IMAD.U32 R13, R7, 0x10000, RZ ;  /* 0x00010000070d7824 */ /* 0x020fe200078e00ff */
[----:B------:R-:W-:Y:S01]  /*286f0*/  SHF.R.U64 R90, R88, 0x10, R89 ;  /* 0x00000010585a7819 */ /* 0x000fe20000001259 */
[----:B------:R-:W-:Y:S01]  /*28700*/  IMAD.U32 R11, R6, 0x10000, RZ ;  /* 0x00010000060b7824 */ /* 0x000fe200078e00ff */
[----:B------:R-:W-:Y:S02]  /*28710*/  SHF.R.U32.HI R145, RZ, 0x10, R91 ;  /* 0x00000010ff917819 */ /* 0x000fe4000001165b */
[----:B------:R-:W-:Y:S02]  /*28720*/  SHF.R.U32.HI R91, RZ, 0x10, R89 ;  /* 0x00000010ff5b7819 */ /* 0x000fe40000011659 */
[----:B------:R-:W-:Y:S02]  /*28730*/  PRMT R141, R141, 0x5410, R90 ;  /* 0x000054108d8d7816 */ /* 0x000fe4000000005a */
[----:B------:R-:W-:-:S02]  /*28740*/  PRMT R143, R143, 0x5410, R144 ;  /* 0x000054108f8f7816 */ /* 0x000fc40000000090 */
[----:B------:R-:W-:Y:S02]  /*28750*/  PRMT R91, R10, 0x5410, R91 ;  /* 0x000054100a5b7816 */ /* 0x000fe4000000005b */
[----:B------:R-:W-:Y:S02]  /*28760*/  LOP3.LUT R88, R7, 0xffff0000, RZ, 0xc0, !PT ;  /* 0xffff000007587812 */ /* 0x000fe400078ec0ff */
        /* <DEDUP_REMOVED lines=8> */
[----:B------:R-:W-:-:S02]  /*287f0*/  IMAD.U32 R6, R5, 0x10000, RZ ;  /* 0x0001000005067824 */ /* 0x000fc400078e00ff */
[C---:B------:R-:W-:Y:S01]  /*28800*/  FMUL.FTZ R145, R7.reuse, R90 ;  /* 0x0000005a07917220 */ /* 0x040fe20000410000 */
[C---:B------:R-:W-:Y:S02]  /*28810*/  IMAD.U32 R5, R4.reuse, 0x10000, RZ ;  /* 0x0001000004057824 */ /* 0x040fe400078e00ff */
[----:B------:R-:W-:Y:S01]  /*28820*/  FMUL.FTZ R7, R7, R10 ;  /* 0x0000000a07077220 */ /* 0x000fe20000410000 */
[----:B------:R-:W-:Y:S01]  /*28830*/  LOP3.LUT R4, R4, 0xffff0000, RZ, 0xc0, !PT ;  /* 0xffff000004047812 */ /* 0x000fe200078ec0ff */
[C---:B------:R-:W-:Y:S01]  /*28840*/  FMUL.FTZ R146, R12.reuse, R144 ;  /* 0x000000900c927220 */ /* 0x040fe20000410000 */
[----:B------:R-:W-:Y:S01]  /*28850*/  LOP3.LUT R91, R91, 0xffff0000, RZ, 0xc0, !PT ;  /* 0xffff00005b5b7812 */ /* 0x000fe200078ec0ff */
[-C--:B------:R-:W-:Y:S01]  /*28860*/  FMUL.FTZ R12, R12, R89.reuse ;  /* 0x000000590c0c7220 */ /* 0x080fe20000410000 */
[----:B------:R-:W-:Y:S01]  /*28870*/  LOP3.LUT R142, R142, 0xffff0000, RZ, 0xc0, !PT ;  /* 0xffff00008e8e7812 */ /* 0x000fe200078ec0ff */
[----:B------:R-:W-:Y:S02]  /*28880*/  IMAD.U32 R143, R143, 0x10000, RZ ;  /* 0x000100008f8f7824 */ /* 0x000fe400078e00ff */
[C---:B------:R-:W-:Y:S01]  /*28890*/  FFMA.FTZ R145, R6.reuse, R10, -R145 ;  /* 0x0000000a06917223 */ /* 0x040fe20000010891 */
[----:B------:R-:W-:Y:S01]  /*288a0*/  FFMA.FTZ R90, R6, R90, R7 ;  /* 0x0000005a065a7223 */ /* 0x000fe20000010007 */
[C---:B------:R-:W-:Y:S01]  /*288b0*/  FFMA.FTZ R146, R11.reuse, R89, -R146 ;  /* 0x000000590b927223 */ /* 0x040fe20000010892 */
[----:B------:R-:W-:Y:S01]  /*288c0*/  FMUL.FTZ R6, R4, R141 ;  /* 0x0000008d04067220 */ /* 0x000fe20000410000 */
        /* <DEDUP_REMOVED lines=14> */
.L_x_5358:
[----:B------:R-:W-:Y:S05]  /*289b0*/  BSYNC B4 ;  /* 0x0000000000047941 */ /* 0x000fea0003800000 */
.L_x_5357:
[C---:B------:R-:W-:Y:S01]  /*289c0*/  R2UR UR4, R78.reuse ;  /* 0x000000004e0472ca */ /* 0x040fe200000e0000 */
[----:B--2---:R-:W-:Y:S01]  /*289d0*/  IMAD.WIDE R10, R93, 0x2, R14 ;  /* 0x000000025d0a7825 */ /* 0x004fe200078e020e */
[C---:B------:R-:W-:Y:S02]  /*289e0*/  R2UR UR5, R79.reuse ;  /* 0x000000004f0572ca */ /* 0x040fe400000e0000 */
[----:B------:R-:W-:Y:S02]  /*289f0*/  R2UR UR6, R78 ;  /* 0x000000004e0672ca */ /* 0x000fe400000e0000 */
[----:B------:R-:W-:-:S09]  /*28a00*/  R2UR UR7, R79 ;  /* 0x000000004f0772ca */ /* 0x000fd200000e0000 */
[----:B-----5:R1:W-:Y:S04]  /*28a10*/  ST.E.128 desc[UR4][R10.64], R4 ;  /* 0x000000040a007985 */ /* 0x0203e8000c101d04 */
[----:B------:R1:W5:Y:S02]  /*28a20*/  LD.E.U8 R12, desc[UR6][R36.64] ;  /* 0x00000006240c7980 */ /* 0x000364000c101100 */
.L_x_5356:
[----:B------:R-:W-:Y:S05]  /*28a30*/  BSYNC B3 ;  /* 0x0000000000037941 */ /* 0x000fea0003800000 */
.L_x_5355:
[----:B-----5:R-:W-:Y:S01]  /*28a40*/  LOP3.LUT P1, RZ, R12, 0x2, RZ, 0xc0, !PT ;  /* 0x000000020cff7812 */ /* 0x020fe2000782c0ff */
[----:B------:R-:W-:-:S12]  /*28a50*/  BSSY B3, `(.L_x_5359) ;  /* 0x0000047000037945 */ /* 0x000fd80003800000 */
[----:B------:R-:W-:Y:S05]  /*28a60*/  @!P1 BRA `(.L_x_5360) ;  /* 0x0000000400149947 */ /* 0x000fea0003800000 */
[----:B------:R-:W-:Y:S02]  /*28a70*/  R2UR UR4, R78 ;  /* 0x000000004e0472ca */ /* 0x000fe400000e0000 */
[----:B------:R-:W-:-:S13]  /*28a80*/  R2UR UR5, R79 ;  /* 0x000000004f0572ca */ /* 0x000fda00000e0000 */
[----:B-1----:R-:W3:Y:S01]  /*28a90*/  LD.E.U8 R10, desc[UR4][R34.64+0x18] ;  /* 0x00001804220a7980 */ /* 0x002ee2000c101100 */
[----:B------:R-:W-:Y:S01]  /*28aa0*/  IADD3 R5, P1, R92, R95, RZ ;  /* 0x0000005f5c057210 */ /* 0x000fe20007f3e0ff */
[----:B------:R-:W-:-:S03]  /*28ab0*/  VIADD R6, R93, 0x20 ;  /* 0x000000205d067836 */ /* 0x000fc60000000000 */
[----:B------:R-:W-:Y:S02]  /*28ac0*/  LEA.HI.X.SX32 R7, R92, R97, 0x1, P1 ;  /* 0x000000615c077211 */ /* 0x000fe400008f0eff */
[----:B------:R-:W-:-:S04]  /*28ad0*/  LEA R4, P2, R5, R38, 0x1 ;  /* 0x0000002605047211 */ /* 0x000fc800078408ff */
[----:B------:R-:W-:Y:S02]  /*28ae0*/  LEA.HI.X R5, R5, R39, R7, 0x1, P2 ;  /* 0x0000002705057211 */ /* 0x000fe400010f0c07 */
[----:B------:R-:W-:Y:S01]  /*28af0*/  SHF.R.S32.HI R7, RZ, 0x1f, R6 ;  /* 0x0000001fff077819 */ /* 0x000fe20000011406 */
[----:B------:R-:W-:Y:S03]  /*28b00*/  BSSY B4, `(.L_x_5361) ;  /* 0x0000033000047945 */ /* 0x000fe60003800000 */
[----:B------:R-:W-:Y:S02]  /*28b10*/  LEA.HI R88, R7, R6, RZ, 0x3 ;  /* 0x0000000607587211 */ /* 0x000fe400078f18ff */
[----:B------:R-:W5:Y:S01]  /*28b20*/  LD.E.128 R4, desc[UR4][R4.64] ;  /* 0x0000000404047980 */ /* 0x000f62000c101d00 */
[----:B---3--:R-:W-:-:S13]  /*28b30*/  LOP3.LUT P1, RZ, R10, 0x2, RZ, 0xc0, !PT ;  /* 0x000000020aff7812 */ /* 0x008fda000782c0ff */
[----:B------:R-:W-:Y:S05]  /*28b40*/  @!P1 BRA `(.L_x_5362) ;  /* 0x0000000000b89947 */ /* 0x000fea0003800000 */
[----:B------:R-:W-:Y:S01]  /*28b50*/  SHF.R.U64 R90, R82, 0x10, R83 ;  /* 0x00000010525a7819 */ /* 0x000fe20000001253 */
[----:B-----5:R-:W-:Y:S01]  /*28b60*/  IMAD.U32 R12, R7, 0x10000, RZ ;  /* 0x00010000070c7824 */ /* 0x020fe200078e00ff */
[--C-:B------:R-:W-:Y:S01]  /*28b70*/  SHF.R.U64 R82, R84, 0x10, R85.reuse ;  /* 0x0000001054527819 */ /* 0x100fe20000001255 */
        /* <DEDUP_REMOVED lines=18> */
[-C--:B------:R-:W-:Y:S01]  /*28ca0*/  FMUL.FTZ R7, R7, R82.reuse ;  /* 0x0000005207077220 */ /* 0x080fe20000410000 */
        /* <DEDUP_REMOVED lines=8> */
[----:B------:R-:W-:Y:S01]  /*28d30*/  FFMA.FTZ R91, R10, R83, -R91 ;  /* 0x000000530a5b7223 */ /* 0x000fe2000001085b */
[----:B------:R-:W-:Y:S01]  /*28d40*/  FMUL.FTZ R6, R4, R139 ;  /* 0x0000008b04067220 */ /* 0x000fe20000410000 */
[----:B------:R-:W-:Y:S01]  /*28d50*/  FFMA.FTZ R10, R10, R85, R11 ;  /* 0x000000550a0a7223 */ /* 0x000fe2000001000b */
        /* <DEDUP_REMOVED lines=13> */
.L_x_5362:
[----:B------:R-:W-:Y:S05]  /*28e30*/  BSYNC B4 ;  /* 0x0000000000047941 */ /* 0x000fea0003800000 */
.L_x_5361:
[C---:B------:R-:W-:Y:S02]  /*28e40*/  R2UR UR4, R78.reuse ;  /* 0x000000004e0472ca */ /* 0x040fe400000e0000 */
[C---:B------:R-:W-:Y:S02]  /*28e50*/  R2UR UR5, R79.reuse ;  /* 0x000000004f0572ca */ /* 0x040fe400000e0000 */
[----:B------:R-:W-:Y:S02]  /*28e60*/  R2UR UR6, R78 ;  /* 0x000000004e0672ca */ /* 0x000fe400000e0000 */
[----:B------:R-:W-:Y:S02]  /*28e70*/  R2UR UR7, R79 ;  /* 0x000000004f0772ca */ /* 0x000fe400000e0000 */
[----:B------:R-:W-:-:S05]  /*28e80*/  LOP3.LUT R11, R88, 0xfffffff8, RZ, 0xc0, !PT ;  /* 0xfffffff8580b7812 */ /* 0x000fca00078ec0ff */
[----:B--2---:R-:W-:-:S05]  /*28e90*/  IMAD.WIDE R10, R11, 0x2, R14 ;  /* 0x000000020b0a7825 */ /* 0x004fca00078e020e */
[----:B-----5:R3:W-:Y:S04]  /*28ea0*/  ST.E.128 desc[UR4][R10.64], R4 ;  /* 0x000000040a007985 */ /* 0x0207e8000c101d04 */
[----:B------:R3:W5:Y:S02]  /*28eb0*/  LD.E.U8 R12, desc[UR6][R36.64] ;  /* 0x00000006240c7980 */ /* 0x000764000c101100 */
.L_x_5360:
[----:B------:R-:W-:Y:S05]  /*28ec0*/  BSYNC B3 ;  /* 0x0000000000037941 */ /* 0x000fea0003800000 */
.L_x_5359:
[----:B-----5:R-:W-:Y:S01]  /*28ed0*/  LOP3.LUT P1, RZ, R12, 0x4, RZ, 0xc0, !PT ;  /* 0x000000040cff7812 */ /* 0x020fe2000782c0ff */
[----:B------:R-:W-:-:S12]  /*28ee0*/  BSSY B3, `(.L_x_5363) ;  /* 0x0000043000037945 */ /* 0x000fd80003800000 */
[----:B------:R-:W-:Y:S05]  /*28ef0*/  @!P1 BRA `(.L_x_5364) ;  /* 0x0000000400049947 */ /* 0x000fea0003800000 */
[----:B------:R-:W-:Y:S02]  /*28f00*/  R2UR UR4, R78 ;  /* 0x000000004e0472ca */ /* 0x000fe400000e0000 */
[----:B------:R-:W-:-:S13]  /*28f10*/  R2UR UR5, R79 ;  /* 0x000000004f0572ca */ /* 0x000fda00000e0000 */
[----:B-1-3--:R-:W3:Y:S01]  /*28f20*/  LD.E.U8 R5, desc[UR4][R34.64+0x18] ;  /* 0x0000180422057980 */ /* 0x00aee2000c101100 */
[----:B------:R-:W-:Y:S01]  /*28f30*/  VIADD R4, R93, 0x40 ;  /* 0x000000405d047836 */ /* 0x000fe20000000000 */
[----:B------:R-:W-:Y:S01]  /*28f40*/  BSSY B4, `(.L_x_5365) ;  /* 0x0000034000047945 */ /* 0x000fe20003800000 */
[----:B---3--:R-:W-:-:S03]  /*28f50*/  LOP3.LUT P1, RZ, R5, 0x4, RZ, 0xc0, !PT ;  /* 0x0000000405ff7812 */ /* 0x008fc6000782c0ff */
[----:B------:R-:W-:-:S04]  /*28f60*/  SHF.R.S32.HI R5, RZ, 0x1f, R4 ;  /* 0x0000001fff057819 */ /* 0x000fc80000011404 */
[----:B------:R-:W-:Y:S02]  /*28f70*/  LEA.HI R82, R5, R4, RZ, 0x3 ;  /* 0x0000000405527211 */ /* 0x000fe400078f18ff */
[----:B------:R1:W5:Y:S04]  /*28f80*/  LD.E.128 R4, desc[UR4][R44.64+0x3000] ;  /* 0x003000042c047980 */ /* 0x000368000c101d00 */
[----:B------:R-:W-:Y:S05]  /*28f90*/  @!P1 BRA `(.L_x_5366) ;  /* 0x0000000000b89947 */ /* 0x000fea0003800000 */
[--C-:B------:R-:W-:Y:S01]  /*28fa0*/  SHF.R.U64 R83, R70, 0x10, R71.reuse ;  /* 0x0000001046537819 */ /* 0x100fe20000001247 */
[----:B-----5:R-:W-:Y:S01]  /*28fb0*/  IMAD.U32 R12, R7, 0x10000, RZ ;  /* 0x00010000070c7824 */ /* 0x020fe200078e00ff */
[----:B------:R-:W-:Y:S01]  /*28fc0*/  SHF.R.U32.HI R70, RZ, 0x10, R71 ;  /* 0x00000010ff467819 */ /* 0x000fe20000011647 */
[----:B------:R-:W-:Y:S01]  /*28fd0*/  IMAD.U32 R10, R6, 0x10000, RZ ;  /* 0x00010000060a7824 */ /* 0x000fe200078e00ff */
[--C-:B------:R-:W-:Y:S02]  /*28fe0*/  SHF.R.U64 R71, R80, 0x10, R81.reuse ;  /* 0x0000001050477819 */ /* 0x100fe40000001251 */
[----:B------:R-:W-:Y:S02]  /*28ff0*/  SHF.R.U32.HI R80, RZ, 0x10, R81 ;  /* 0x00000010ff507819 */ /* 0x000fe40000011651 */
[----:B------:R-:W-:Y:S02]  /*29000*/  PRMT R135, R135, 0x5410, R70 ;  /* 0x0000541087877816 */ /* 0x000fe40000000046 */
[----:B------:R-:W-:-:S02]  /*29010*/  PRMT R133, R133, 0x5410, R80 ;  /* 0x0000541085857816 */ /* 0x000fc40000000050 */
[----:B------:R-:W-:Y:S01]  /*29020*/  PRMT R134, R134, 0x5410, R71 ;  /* 0x0000541086867816 */ /* 0x000fe20000000047 */
[----:B------:R-:W-:Y:S01]  /*29030*/  IMAD.U32 R71, R135, 0x10000, RZ ;  /* 0x0001000087477824 */ /* 0x000fe200078e00ff */
[----:B------:R-:W-:Y:S01]  /*29040*/  LOP3.LUT R11, R6, 0xffff0000, RZ, 0xc0, !PT ;  /* 0xffff0000060b7812 */ /* 0x000fe200078ec0ff */
[----:B------:R-:W-:Y:S01]  /*29050*/  IMAD.U32 R81, R133, 0x10000, RZ ;  /* 0x0001000085517824 */ /* 0x000fe200078e00ff */
[----:B------:R-:W-:Y:S01]  /*29060*/  LOP3.LUT R13, R7, 0xffff0000, RZ, 0xc0, !PT ;  /* 0xffff0000070d7812 */ /* 0x000fe200078ec0ff */
[----:B------:R-:W-:Y:S01]  /*29070*/  IMAD.U32 R6, R5, 0x10000, RZ ;  /* 0x0001000005067824 */ /* 0x000fe200078e00ff */
[----:B------:R-:W-:Y:S01]  /*29080*/  PRMT R136, R136, 0x5410, R83 ;  /* 0x0000541088887816 */ /* 0x000fe20000000053 */
[----:B------:R-:W-:Y:S01]  /*29090*/  FMUL.FTZ R85, R11, R81 ;  /* 0x000000510b557220 */ /* 0x000fe20000410000 */
[----:B------:R-:W-:Y:S01]  /*290a0*/  LOP3.LUT R7, R5, 0xffff0000, RZ, 0xc0, !PT ;  /* 0xffff000005077812 */ /* 0x000fe200078ec0ff */
[-C--:B------:R-:W-:Y:S01]  /*290b0*/  FMUL.FTZ R11, R11, R71.reuse ;  /* 0x000000470b0b7220 */ /* 0x080fe20000410000 */
[----:B------:R-:W-:Y:S01]  /*290c0*/  LOP3.LUT R80, R134, 0xffff0000, RZ, 0xc0, !PT ;  /* 0xffff000086507812 */ /* 0x000fe200078ec0ff */
[----:B------:R-:W-:Y:S01]  /*290d0*/  IMAD.U32 R5, R4, 0x10000, RZ ;  /* 0x0001000004057824 */ /* 0x000fe200078e00ff */
[----:B------:R-:W-:Y:S01]  /*290e0*/  LOP3.LUT R70, R136, 0xffff0000, RZ, 0xc0, !PT ;  /* 0xffff000088467812 */ /* 0x000fe200078ec0ff */
[----:B------:R-:W-:Y:S01]  /*290f0*/  FFMA.FTZ R85, R10, R71, -R85 ;  /* 0x000000470a557223 */ /* 0x000fe20000010855 */
[----:B------:R-:W-:Y:S01]  /*29100*/  LOP3.LUT R133, R133, 0xffff0000, RZ, 0xc0, !PT ;  /* 0xffff000085857812 */ /* 0x000fe200078ec0ff */
[----:B------:R-:W-:Y:S01]  /*29110*/  FMUL.FTZ R83, R7, R80 ;  /* 0x0000005007537220 */ /* 0x000fe20000410000 */
[----:B------:R-:W-:Y:S01]  /*29120*/  LOP3.LUT R135, R135, 0xffff0000, RZ, 0xc0, !PT ;  /* 0xffff000087877812 */ /* 0x000fe200078ec0ff */
[-C--:B------:R-:W-:Y:S01]  /*29130*/  FMUL.FTZ R7, R7, R70.reuse ;  /* 0x0000004607077220 */ /* 0x080fe20000410000 */
[----:B------:R-:W-:Y:S01]  /*29140*/  LOP3.LUT R4, R4, 0xffff0000, RZ, 0xc0, !PT ;  /* 0xffff000004047812 */ /* 0x000fe200078ec0ff */
[----:B------:R-:W-:Y:S01]  /*29150*/  FFMA.FTZ R83, R6, R70, -R83 ;  /* 0x0000004606537223 */ /* 0x000fe20000010853 */
[----:B------:R-:W-:Y:S01]  /*29160*/  FFMA.FTZ R10, R10, R81, R11 ;  /* 0x000000510a0a7223 */ /* 0x000fe2000001000b */
[----:B------:R-:W-:-:S02]  /*29170*/  IMAD.U32 R134, R134, 0x10000, RZ ;  /* 0x0001000086867824 */ /* 0x000fc400078e00ff */
[C---:B------:R-:W-:Y:S01]  /*29180*/  FMUL.FTZ R11, R13.reuse, R133 ;  /* 0x000000850d0b7220 */ /* 0x040fe20000410000 */
[----:B------:R-:W-:Y:S02]  /*29190*/  IMAD.U32 R136, R136, 0x10000, RZ ;  /* 0x0001000088887824 */ /* 0x000fe400078e00ff */
[-C--:B------:R-:W-:Y:S01]  /*291a0*/  FMUL.FTZ R70, R13, R135.reuse ;  /* 0x000000870d467220 */ /* 0x080fe20000410000 */
[----:B------:R-:W-:Y:S01]  /*291b0*/  FFMA.FTZ R80, R6, R80, R7 ;  /* 0x0000005006507223 */ /* 0x000fe20000010007 */
        /* <DEDUP_REMOVED lines=12> */
.L_x_5366:
[----:B------:R-:W-:Y:S05]  /*29280*/  BSYNC B4 ;  /* 0x0000000000047941 */ /* 0x000fea0003800000 */
.L_x_5365:
        /* <DEDUP_REMOVED lines=8> */
.L_x_5364:
[----:B------:R-:W-:Y:S05]  /*29310*/  BSYNC B3 ;  /* 0x0000000000037941 */ /* 0x000fea0003800000 */
.L_x_5363:
[----:B-----5:R-:W-:Y:S01]  /*29320*/  LOP3.LUT P1, RZ, R12, 0x8, RZ, 0xc0, !PT ;  /* 0x000000080cff7812 */ /* 0x020fe2000782c0ff */
[----:B------:R-:W-:-:S12]  /*29330*/  BSSY B3, `(.L_x_5367) ;  /* 0x0000048000037945 */ /* 0x000fd80003800000 */
[----:B------:R-:W-:Y:S05]  /*29340*/  @!P1 BRA `(.L_x_5368) ;  /* 0x0000000400189947 */ /* 0x000fea0003800000 */
[----:B------:R-:W-:Y:S02]  /*29350*/  R2UR UR4, R78 ;  /* 0x000000004e0472ca */ /* 0x000fe400000e0000 */
[----:B------:R-:W-:-:S13]  /*29360*/  R2UR UR5, R79 ;  /* 0x000000004f0572ca */ /* 0x000fda00000e0000 */
[----:B-1-34-:R-:W3:Y:S01]  /*29370*/  LD.E.U8 R10, desc[UR4][R34.64+0x18] ;  /* 0x00001804220a7980 */ /* 0x01aee2000c101100 */
[----:B------:R-:W-:Y:S02]  /*29380*/  VIADD R4, R92, 0x1800 ;  /* 0x000018005c047836 */ /* 0x000fe40000000000 */
[----:B------:R-:W-:-:S03]  /*29390*/  VIADD R6, R93, 0x60 ;  /* 0x000000605d067836 */ /* 0x000fc60000000000 */
[----:B------:R-:W-:-:S04]  /*293a0*/  IADD3 R5, P1, R4, R95, RZ ;  /* 0x0000005f04057210 */ /* 0x000fc80007f3e0ff */
        /* <DEDUP_REMOVED lines=55> */
.L_x_5370:
[----:B------:R-:W-:Y:S05]  /*29720*/  BSYNC B4 ;  /* 0x0000000000047941 */ /* 0x000fea0003800000 */
.L_x_5369:
        /* <DEDUP_REMOVED lines=8> */
.L_x_5368:
[----:B------:R-:W-:Y:S05]  /*297b0*/  BSYNC B3 ;  /* 0x0000000000037941 */ /* 0x000fea0003800000 */
.L_x_5367:
[----:B-----5:R-:W-:Y:S01]  /*297c0*/  LOP3.LUT P1, RZ, R12, 0x10, RZ, 0xc0, !PT ;  /* 0x000000100cff7812 */ /* 0x020fe2000782c0ff */
[----:B------:R-:W-:-:S12]  /*297d0*/  BSSY B3, `(.L_x_5371) ;  /* 0x0000043000037945 */ /* 0x000fd80003800000 */
[----:B------:R-:W-:Y:S05]  /*297e0*/  @!P1 BRA `(.L_x_5372) ;  /* 0x0000000400049947 */ /* 0x000fea0003800000 */
[----:B------:R-:W-:Y:S02]  /*297f0*/  R2UR UR4, R78 ;  /* 0x000000004e0472ca */ /* 0x000fe400000e0000 */
[----:B------:R-:W-:-:S13]  /*29800*/  R2UR UR5, R79 ;  /* 0x000000004f0572ca */ /* 0x000fda00000e0000 */
[----:B-1-34-:R-:W3:Y:S01]  /*29810*/  LD.E.U8 R5, desc[UR4][R34.64+0x18] ;  /* 0x0000180422057980 */ /* 0x01aee2000c101100 */
[----:B------:R-:W-:Y:S01]  /*29820*/  VIADD R4, R93, 0x80 ;  /* 0x000000805d047836 */ /* 0x000fe20000000000 */
[----:B------:R-:W-:Y:S01]  /*29830*/  BSSY B4, `(.L_x_5373) ;  /* 0x0000034000047945 */ /* 0x000fe20003800000 */
[----:B---3--:R-:W-:-:S03]  /*29840*/  LOP3.LUT P1, RZ, R5, 0x10, RZ, 0xc0, !PT ;  /* 0x0000001005ff7812 */ /* 0x008fc6000782c0ff */
[----:B------:R-:W-:-:S04]  /*29850*/  SHF.R.S32.HI R5, RZ, 0x1f, R4 ;  /* 0x0000001fff057819 */ /* 0x000fc80000011404 */
[----:B------:R-:W-:Y:S02]  /*29860*/  LEA.HI R66, R5, R4, RZ, 0x3 ;  /* 0x0000000405427211 */ /* 0x000fe400078f18ff */
[----:B------:R1:W5:Y:S04]  /*29870*/  LD.E.128 R4, desc[UR4][R44.64+0x6000] ;  /* 0x006000042c047980 */ /* 0x000368000c101d00 */
[----:B------:R-:W-:Y:S05]  /*29880*/  @!P1 BRA `(.L_x_5374) ;  /* 0x0000000000b89947 */ /* 0x000fea0003800000 */
        /* <DEDUP_REMOVED lines=46> */
.L_x_5374:
[----:B------:R-:W-:Y:S05]  /*29b70*/  BSYNC B4 ;  /* 0x0000000000047941 */ /* 0x000fea0003800000 */
.L_x_5373:
        /* <DEDUP_REMOVED lines=8> */
.L_x_5372:
[----:B------:R-:W-:Y:S05]  /*29c00*/  BSYNC B3 ;  /* 0x0000000000037941 */ /* 0x000fea0003800000 */
.L_x_5371:
[----:B-----5:R-:W-:-:S13]  /*29c10*/  LOP3.LUT P1, RZ, R12, 0x20, RZ, 0xc0, !PT ;  /* 0x000000200cff7812 */ /* 0x020fda000782c0ff */
[----:B------:R-:W-:Y:S05]  /*29c20*/  @!P1 BRA `(.L_x_5354) ;  /* 0x00000004000c9947 */ /* 0x000fea0003800000 */
[----:B------:R-:W-:Y:S02]  /*29c30*/  R2UR UR4, R78 ;  /* 0x000000004e0472ca */ /* 0x000fe400000e0000 */
[----:B------:R-:W-:-:S13]  /*29c40*/  R2UR UR5, R79 ;  /* 0x000000004f0572ca */ /* 0x000fda00000e0000 */
[----:B-1234-:R-:W2:Y:S01]  /*29c50*/  LD.E.U8 R11, desc[UR4][R34.64+0x18] ;  /* 0x00001804220b7980 */ /* 0x01eea2000c101100 */
[----:B------:R-:W-:-:S05]  /*29c60*/  VIADD R4, R92, 0x3000 ;  /* 0x000030005c047836 */ /* 0x000fca0000000000 */
[----:B------:R-:W-:-:S04]  /*29c70*/  IADD3 R5, P1, R4, R95, RZ ;  /* 0x0000005f04057210 */ /* 0x000fc80007f3e0ff */
[----:B------:R-:W-:Y:S02]  /*29c80*/  LEA.HI.X.SX32 R6, R4, R97, 0x1, P1 ;  /* 0x0000006104067211 */ /* 0x000fe400008f0eff */
[----:B------:R-:W-:-:S04]  /*29c90*/  LEA R4, P1, R5, R38, 0x1 ;  /* 0x0000002605047211 */ /* 0x000fc800078208ff */
[----:B------:R-:W-:Y:S01]  /*29ca0*/  LEA.HI.X R5, R5, R39, R6, 0x1, P1 ;  /* 0x0000002705057211 */ /* 0x000fe200008f0c06 */
[----:B------:R-:W-:Y:S01]  /*29cb0*/  VIADD R10, R93, 0xa0 ;  /* 0x000000a05d0a7836 */ /* 0x000fe20000000000 */
[----:B------:R-:W-:Y:S04]  /*29cc0*/  BSSY B3, `(.L_x_5375) ;  /* 0x0000034000037945 */ /* 0x000fe80003800000 */
[----:B------:R-:W5:Y:S01]  /*29cd0*/  LD.E.128 R4, desc[UR4][R4.64] ;  /* 0x0000000404047980 */ /* 0x000f62000c101d00 */
[----:B--2---:R-:W-:Y:S02]  /*29ce0*/  LOP3.LUT P1, RZ, R11, 0x20, RZ, 0xc0, !PT ;  /* 0x000000200bff7812 */ /* 0x004fe4000782c0ff */
[----:B------:R-:W-:-:S04]  /*29cf0*/  SHF.R.S32.HI R11, RZ, 0x1f, R10 ;  /* 0x0000001fff0b7819 */ /* 0x000fc8000001140a */
[----:B------:R-:W-:-:S07]  /*29d00*/  LEA.HI R62, R11, R10, RZ, 0x3 ;  /* 0x0000000a0b3e7211 */ /* 0x000fce00078f18ff */
        /* <DEDUP_REMOVED lines=47> */
.L_x_5376:
[----:B------:R-:W-:Y:S05]  /*2a000*/  BSYNC B3 ;  /* 0x0000000000037941 */ /* 0x000fea0003800000 */
.L_x_5375:
[----:B------:R-:W-:Y:S02]  /*2a010*/  R2UR UR4, R78 ;  /* 0x000000004e0472ca */ /* 0x000fe400000e0000 */
[----:B------:R-:W-:Y:S02]  /*2a020*/  R2UR UR5, R79 ;  /* 0x000000004f0572ca */ /* 0x000fe400000e0000 */
[----:B------:R-:W-:-:S05]  /*2a030*/  LOP3.LUT R11, R62, 0xfffffff8, RZ, 0xc0, !PT ;  /* 0xfffffff83e0b7812 */ /* 0x000fca00078ec0ff */
[----:B------:R-:W-:-:S06]  /*2a040*/  IMAD.WIDE R14, R11, 0x2, R14 ;  /* 0x000000020b0e7825 */ /* 0x000fcc00078e020e */
[----:B-----5:R1:W-:Y:S02]  /*2a050*/  ST.E.128 desc[UR4][R14.64], R4 ;  /* 0x000000040e007985 */ /* 0x0203e4000c101d04 */
.L_x_5354:
[----:B------:R-:W-:Y:S05]  /*2a060*/  BSYNC B2 ;  /* 0x0000000000027941 */ /* 0x000fea0003800000 */
.L_x_5353:
[----:B------:R-:W-:-:S03]  /*2a070*/  UMOV UR4, 0xffffffff ;  /* 0xffffffff00047882 */ /* 0x000fc60000000000 */
[----:B------:R-:W-:Y:S05]  /*2a080*/  BRA.DIV UR4, `(.L_x_5377) ;  /* 0x0000007e043c7947 */ /* 0x000fea000b800000 */
[----:B0-----:R-:W0:Y:S04]  /*2a090*/  SHFL.IDX PT, R87, R87, 0x1, 0x1c1f ;  /* 0x003c1f0057577f89 */ /* 0x001e2800000e0000 */
[----:B-12---:R1:W2:Y:S02]  /*2a0a0*/  SHFL.IDX PT, R14, R86, 0x1, 0x1c1f ;  /* 0x003c1f00560e7f89 */ /* 0x0062a400000e0000 */
.L_x_5450:
[----:B------:R-:W-:Y:S02]  /*2a0b0*/  R2UR UR4, R78 ;  /* 0x000000004e0472ca */ /* 0x000fe400000e0000 */
[----:B------:R-:W-:-:S13]  /*2a0c0*/  R2UR UR5, R79 ;  /* 0x000000004f0572ca */ /* 0x000fda00000e0000 */
[----:B---34-:R-:W3:Y:S01]  /*2a0d0*/  LD.E R5, desc[UR4][R34.64+0xc] ;  /* 0x00000c0422057980 */ /* 0x018ee2000c101900 */
[----:B------:R-:W-:Y:S02]  /*2a0e0*/  VIADD R116, R116, 0x40 ;  /* 0x0000004074747836 */ /* 0x000fe40000000000 */
[----:B0-----:R-:W-:Y:S02]  /*2a0f0*/  IMAD.MOV.U32 R15, RZ, RZ, R87 ;  /* 0x000000ffff0f7224 */ /* 0x001fe400078e0057 */
        /* <DEDUP_REMOVED lines=18> */
[----:B0-----:R-:W-:Y:S05]  /*2a220*/  @P1 BRA `(.L_x_5382) ;  /* 0x0000000000b81947 */ /* 0x001fea0003800000 */
        /* <DEDUP_REMOVED lines=46> */
.L_x_5382:
[----:B------:R-:W-:Y:S05]  /*2a510*/  BSYNC B3 ;  /* 0x0000000000037941 */ /* 0x000fea0003800000 */
.L_x_5381:
[C---:B------:R-:W-:Y:S01]  /*2a520*/  R2UR UR4, R78.reuse ;  /* 0x000000004e0472ca */ /* 0x040fe200000e0000 */
[----:B--2---:R-:W-:Y:S01]  /*2a530*/  IMAD.WIDE R10, R93, 0x2, R14 ;  /* 0x000000025d0a7825 */ /* 0x004fe200078e020e */
[C---:B------:R-:W-:Y:S02]  /*2a540*/  R2UR UR5, R79.reuse ;  /* 0x000000004f0572ca */ /* 0x040fe400000e0000 */
[----:B------:R-:W-:Y:S02]  /*2a550*/  R2UR UR6, R78 ;  /* 0x000000004e0672ca */ /* 0x000fe400000e0000 */
[----:B------:R-:W-:-:S09]  /*2a560*/  R2UR UR7, R79 ;  /* 0x000000004f0772ca */ /* 0x000fd200000e0000 */
[----:B-----5:R0:W-:Y:S04]  /*2a570*/  ST.E.128 desc[UR4][R10.64], R4 ;  /* 0x000000040a007985 */ /* 0x0201e8000c101d04 */
[----:B------:R0:W5:Y:S02]  /*2a580*/  LD.E.U8 R12, desc[UR6][R36.64] ;  /* 0x00000006240c7980 */ /* 0x000164000c101100 */
.L_x_5380:
[----:B------:R-:W-:Y:S05]  /*2a590*/  BSYNC B2 ;  /* 0x0000000000027941 */ /* 0x000fea0003800000 */
.L_x_5379:
[----:B-----5:R-:W-:Y:S01]  /*2a5a0*/  LOP3.LUT P1, RZ, R12, 0x2, RZ, 0xc0, !PT ;  /* 0x000000020cff7812 */ /* 0x020fe2000782c0ff */
[----:B------:R-:W-:-:S12]  /*2a5b0*/  BSSY B2, `(.L_x_5383) ;  /* 0x0000048000027945 */ /* 0x000fd80003800000 */
[----:B------:R-:W-:Y:S05]  /*2a5c0*/  @!P1 BRA `(.L_x_5384) ;  /* 0x0000000400189947 */ /* 0x000fea0003800000 */
[----:B------:R-:W-:Y:S02]  /*2a5d0*/  R2UR UR4, R78 ;  /* 0x000000004e0472ca */ /* 0x000fe400000e0000 */
[----:B------:R-:W-:-:S13]  /*2a5e0*/  R2UR UR5, R79 ;  /* 0x000000004f0572ca */ /* 0x000fda00000e0000 */
[----:B0-----:R-:W3:Y:S01]  /*2a5f0*/  LD.E.U8 R10, desc[UR4][R34.64+0x18] ;  /* 0x00001804220a7980 */ /* 0x001ee2000c101100 */
        /* <DEDUP_REMOVED lines=58> */
.L_x_5386:
[----:B------:R-:W-:Y:S05]  /*2a9a0*/  BSYNC B3 ;  /* 0x0000000000037941 */ /* 0x000fea0003800000 */
.L_x_5385:
        /* <DEDUP_REMOVED lines=8> */
.L_x_5384:
[----:B------:R-:W-:Y:S05]  /*2aa30*/  BSYNC B2 ;  /* 0x0000000000027941 */ /* 0x000fea0003800000 */
.L_x_5383:
[----:B-----5:R-:W-:Y:S01]  /*2aa40*/  LOP3.LUT P1, RZ, R12, 0x4, RZ, 0xc0, !PT ;  /* 0x000000040cff7812 */ /* 0x020fe2000782c0ff */
[----:B------:R-:W-:-:S12]  /*2aa50*/  BSSY B2, `(.L_x_5387) ;  /* 0x0000043000027945 */ /* 0x000fd80003800000 */
[----:B------:R-:W-:Y:S05]  /*2aa60*/  @!P1 BRA `(.L_x_5388) ;  /* 0x0000000400049947 */ /* 0x000fea0003800000 */
[----:B------:R-:W-:Y:S02]  /*2aa70*/  R2UR UR4, R78 ;  /* 0x000000004e0472ca */ /* 0x000fe400000e0000 */
[----:B------:R-:W-:-:S13]  /*2aa80*/  R2UR UR5, R79 ;  /* 0x000000004f0572ca */ /* 0x000fda00000e0000 */
[----:B0--3--:R-:W3:Y:S01]  /*2aa90*/  LD.E.U8 R5, desc[UR4][R34.64+0x18] ;  /* 0x0000180422057980 */ /* 0x009ee2000c101100 */
        /* <DEDUP_REMOVED lines=53> */
.L_x_5390:
[----:B------:R-:W-:Y:S05]  /*2adf0*/  BSYNC B3 ;  /* 0x0000000000037941 */ /* 0x000fea0003800000 */
.L_x_5389:
        /* <DEDUP_REMOVED lines=8> */
.L_x_5388:
[----:B------:R-:W-:Y:S05]  /*2ae80*/  BSYNC B2 ;  /* 0x0000000000027941 */ /* 0x000fea0003800000 */
.L_x_5387:
[----:B-----5:R-:W-:Y:S01]  /*2ae90*/  LOP3.LUT P1, RZ, R12, 0x8, RZ, 0xc0, !PT ;  /* 0x000000080cff7812 */ /* 0x020fe2000782c0ff */
[----:B------:R-:W-:-:S12]  /*2aea0*/  BSSY B2, `(.L_x_5391) ;  /* 0x0000048000027945 */ /* 0x000fd80003800000 */
[----:B------:R-:W-:Y:S05]  /*2aeb0*/  @!P1 BRA `(.L_x_5392) ;  /* 0x0000000400189947 */ /* 0x000fea0003800000 */
[----:B------:R-:W-:Y:S02]  /*2aec0*/  R2UR UR4, R78 ;  /* 0x000000004e0472ca */ /* 0x000fe400000e0000 */
[----:B------:R-:W-:-:S13]  /*2aed0*/  R2UR UR5, R79 ;  /* 0x000000004f0572ca */ /* 0x000fda00000e0000 */
[----:B0--34-:R-:W3:Y:S01]  /*2aee0*/  LD.E.U8 R10, desc[UR4][R34.64+0x18] ;  /* 0x00001804220a7980 */ /* 0x019ee2000c101100 */
        /* <DEDUP_REMOVED lines=58> */
.L_x_5394:
[----:B------:R-:W-:Y:S05]  /*2b290*/  BSYNC B3 ;  /* 0x0000000000037941 */ /* 0x000fea0003800000 */
.L_x_5393:
        /* <DEDUP_REMOVED lines=8> */
.L_x_5392:
[----:B------:R-:W-:Y:S05]  /*2b320*/  BSYNC B2 ;  /* 0x0000000000027941 */ /* 0x000fea0003800000 */
.L_x_5391:
[----:B-----5:R-:W-:Y:S01]  /*2b330*/  LOP3.LUT P1, RZ, R12, 0x10, RZ, 0xc0, !PT ;  /* 0x000000100cff7812 */ /* 0x020fe2000782c0ff */
[----:B------:R-:W-:-:S12]  /*2b340*/  BSSY B2, `(.L_x_5395) ;  /* 0x0000043000027945 */ /* 0x000fd80003800000 */
[----:B------:R-:W-:Y:S05]  /*2b350*/  @!P1 BRA `(.L_x_5396) ;  /* 0x0000000400049947 */ /* 0x000fea0003800000 */
[----:B------:R-:W-:Y:S02]  /*2b360*/  R2UR UR4, R78 ;  /* 0x000000004e0472ca */ /* 0x000fe400000e0000 */
[----:B------:R-:W-:-:S13]  /*2b370*/  R2UR UR5, R79 ;  /* 0x000000004f0572ca */ /* 0x000fda00000e0000 */
[----:B0--34-:R-:W3:Y:S01]  /*2b380*/  LD.E.U8 R5, desc[UR4][R34.64+0x18] ;  /* 0x0000180422057980 */ /* 0x019ee2000c101100 */
        /* <DEDUP_REMOVED lines=53> */
.L_x_5398:
[----:B------:R-:W-:Y:S05]  /*2b6e0*/  BSYNC B3 ;  /* 0x0000000000037941 */ /* 0x000fea0003800000 */
.L_x_5397:
        /* <DEDUP_REMOVED lines=8> */
.L_x_5396:
[----:B------:R-:W-:Y:S05]  /*2b770*/  BSYNC B2 ;  /* 0x0000000000027941 */ /* 0x000fea0003800000 */
.L_x_5395:
[----:B-----5:R-:W-:-:S13]  /*2b780*/  LOP3.LUT P1, RZ, R12, 0x20, RZ, 0xc0, !PT ;  /* 0x000000200cff7812 */ /* 0x020fda000782c0ff */
[----:B------:R-:W-:Y:S05]  /*2b790*/  @!P1 BRA `(.L_x_5378) ;  /* 0x0000006000b89947 */ /* 0x000fea0003800000 */
[----:B------:R-:W-:Y:S02]  /*2b7a0*/  R2UR UR4, R78 ;  /* 0x000000004e0472ca */ /* 0x000fe400000e0000 */
[----:B------:R-:W-:-:S13]  /*2b7b0*/  R2UR UR5, R79 ;  /* 0x000000004f0572ca */ /* 0x000fda00000e0000 */
[----:B------:R-:W2:Y:S01]  /*2b7c0*/  LD.E.U8 R34, desc[UR4][R34.64+0x18] ;  /* 0x0000180422227980 */ /* 0x000ea2000c101100 */
[----:B------:R-:W-:-:S05]  /*2b7d0*/  VIADD R92, R92, 0x4000 ;  /* 0x000040005c5c7836 */ /* 0x000fca0000000000 */
[----:B------:R-:W-:-:S04]  /*2b7e0*/  IADD3 R95, P1, R92, R95, RZ ;  /* 0x0000005f5c5f7210 */ /* 0x000fc80007f3e0ff */
[----:B------:R-:W-:Y:S02]  /*2b7f0*/  LEA.HI.X.SX32 R92, R92, R97, 0x1, P1 ;  /* 0x000000615c5c7211 */ /* 0x000fe400008f0eff */
[----:B0-234-:R-:W-:-:S04]  /*2b800*/  LEA R4, P1, R95, R38, 0x1 ;  /* 0x000000265f047211 */ /* 0x01dfc800078208ff */
[----:B------:R-:W-:Y:S01]  /*2b810*/  LEA.HI.X R5, R95, R39, R92, 0x1, P1 ;  /* 0x000000275f057211 */ /* 0x000fe200008f0c5c */
[----:B------:R-:W-:Y:S01]  /*2b820*/  VIADD R93, R93, 0xa0 ;  /* 0x000000a05d5d7836 */ /* 0x000fe20000000000 */
[----:B------:R-:W-:Y:S04]  /*2b830*/  BSSY B2, `(.L_x_5399) ;  /* 0x0000034000027945 */ /* 0x000fe80003800000 */
[----:B------:R-:W-:Y:S01]  /*2b840*/  SHF.R.S32.HI R10, RZ, 0x1f, R93 ;  /* 0x0000001fff0a7819 */ /* 0x000fe2000001145d */
[----:B------:R-:W5:Y:S03]  /*2b850*/  LD.E.128 R4, desc[UR4][R4.64] ;  /* 0x0000000404047980 */ /* 0x000f66000c101d00 */
[----:B------:R-:W-:-:S02]  /*2b860*/  LEA.HI R93, R10, R93, RZ, 0x3 ;  /* 0x0000005d0a5d7211 */ /* 0x000fc400078f18ff */
[----:B------:R-:W-:-:S13]  /*2b870*/  LOP3.LUT P1, RZ, R34, 0x20, RZ, 0xc0, !PT ;  /* 0x0000002022ff7812 */ /* 0x000fda000782c0ff */
[----:B------:R-:W-:Y:S05]  /*2b880*/  @!P1 BRA `(.L_x_5400) ;  /* 0x0000000000b89947 */ /* 0x000fea0003800000 */
[--C-:B------:R-:W-:Y:S01]  /*2b890*/  SHF.R.U64 R13, R28, 0x10, R29.reuse ;  /* 0x000000101c0d7819 */ /* 0x100fe2000000121d */
[----:B-----5:R-:W-:Y:S01]  /*2b8a0*/  IMAD.U32 R10, R7, 0x10000, RZ ;  /* 0x00010000070a7824 */ /* 0x020fe200078e00ff */
[----:B------:R-:W-:Y:S02]  /*2b8b0*/  SHF.R.U32.HI R28, RZ, 0x10, R29 ;  /* 0x00000010ff1c7819 */ /* 0x000fe4000001161d */
[--C-:B------:R-:W-:Y:S02]  /*2b8c0*/  SHF.R.U32.HI R31, RZ, 0x10, R9.reuse ;  /* 0x00000010ff1f7819 */ /* 0x100fe40000011609 */
[----:B------:R-:W-:Y:S02]  /*2b8d0*/  PRMT R99, R99, 0x5410, R28 ;  /* 0x0000541063637816 */ /* 0x000fe4000000001c */
[----:B------:R-:W-:Y:S01]  /*2b8e0*/  SHF.R.U64 R33, R8, 0x10, R9 ;  /* 0x0000001008217819 */ /* 0x000fe20000001209 */
[----:B------:R-:W-:Y:S01]  /*2b8f0*/  IMAD.U32 R8, R6, 0x10000, RZ ;  /* 0x0001000006087824 */ /* 0x000fe200078e00ff */
[----:B------:R-:W-:Y:S01]  /*2b900*/  PRMT R96, R96, 0x5410, R31 ;  /* 0x0000541060607816 */ /* 0x000fe2000000001f */
[----:B------:R-:W-:Y:S01]  /*2b910*/  IMAD.U32 R29, R99, 0x10000, RZ ;  /* 0x00010000631d7824 */ /* 0x000fe200078e00ff */
[----:B------:R-:W-:-:S02]  /*2b920*/  PRMT R98, R98, 0x5410, R13 ;  /* 0x0000541062627816 */ /* 0x000fc4000000000d */
        /* <DEDUP_REMOVED lines=13> */
[C---:B------:R-:W-:Y:S01]  /*2ba00*/  FMUL.FTZ R31, R7.reuse, R28 ;  /* 0x0000001c071f7220 */ /* 0x040fe20000410000 */
[----:B------:R-:W-:Y:S01]  /*2ba10*/  LOP3.LUT R96, R96, 0xffff0000, RZ, 0xc0, !PT ;  /* 0xffff000060607812 */ /* 0x000fe200078ec0ff */
[-C--:B------:R-:W-:Y:S01]  /*2ba20*/  FMUL.FTZ R7, R7, R12.reuse ;  /* 0x0000000c07077220 */ /* 0x080fe20000410000 */
[----:B------:R-:W-:Y:S01]  /*2ba30*/  LOP3.LUT R4, R4, 0xffff0000, RZ, 0xc0, !PT ;  /* 0xffff000004047812 */ /* 0x000fe200078ec0ff */
[----:B------:R-:W-:Y:S01]  /*2ba40*/  FFMA.FTZ R31, R6, R12, -R31 ;  /* 0x0000000c061f7223 */ /* 0x000fe2000001081f */
[----:B------:R-:W-:Y:S01]  /*2ba50*/  FFMA.FTZ R8, R8, R29, R9 ;  /* 0x0000001d08087223 */ /* 0x000fe20000010009 */
[----:B------:R-:W-:-:S02]  /*2ba60*/  IMAD.U32 R98, R98, 0x10000, RZ ;  /* 0x0001000062627824 */ /* 0x000fc400078e00ff */
[CC--:B------:R-:W-:Y:S01]  /*2ba70*/  FMUL.FTZ R9, R11.reuse, R99.reuse ;  /* 0x000000630b097220 */ /* 0x0c0fe20000410000 */
[----:B------:R-:W-:Y:S02]  /*2ba80*/  IMAD.U32 R94, R94, 0x10000, RZ ;  /* 0x000100005e5e7824 */ /* 0x000fe400078e00ff */
        /* <DEDUP_REMOVED lines=14> */
.L_x_5400:
[----:B------:R-:W-:Y:S05]  /*2bb70*/  BSYNC B2 ;  /* 0x0000000000027941 */ /* 0x000fea0003800000 */
.L_x_5399:
[----:B------:R-:W-:Y:S02]  /*2bb80*/  R2UR UR4, R78 ;  /* 0x000000004e0472ca */ /* 0x000fe400000e0000 */
[----:B------:R-:W-:Y:S02]  /*2bb90*/  R2UR UR5, R79 ;  /* 0x000000004f0572ca */ /* 0x000fe400000e0000 */
[----:B------:R-:W-:-:S05]  /*2bba0*/  LOP3.LUT R93, R93, 0xfffffff8, RZ, 0xc0, !PT ;  /* 0xfffffff85d5d7812 */ /* 0x000fca00078ec0ff */
[----:B------:R-:W-:-:S06]  /*2bbb0*/  IMAD.WIDE R14, R93, 0x2, R14 ;  /* 0x000000025d0e7825 */ /* 0x000fcc00078e020e */
[----:B-----5:R0:W-:Y:S01]  /*2bbc0*/  ST.E.128 desc[UR4][R14.64], R4 ;  /* 0x000000040e007985 */ /* 0x0201e2000c101d04 */
[----:B------:R-:W-:Y:S05]  /*2bbd0*/  BRA `(.L_x_5378) ;  /* 0x0000005c00a87947 */ /* 0x000fea0003800000 */
.L_x_5343:
[C---:B------:R-:W-:Y:S01]  /*2bbe0*/  R2UR UR8, R78.reuse ;  /* 0x000000004e0872ca */ /* 0x040fe200000e0000 */
[----:B------:R0:W5:Y:S01]  /*2bbf0*/  LDL.64 R8, [R75+0x10] ;  /* 0x000010004b087983 */ /* 0x0001620000100a00 */
[C---:B------:R-:W-:Y:S02]  /*2bc00*/  R2UR UR9, R79.reuse ;  /* 0x000000004f0972ca */ /* 0x040fe400000e0000 */
[C---:B------:R-:W-:Y:S02]  /*2bc10*/  R2UR UR10, R78.reuse ;  /* 0x000000004e0a72ca */ /* 0x040fe400000e0000 */
[C---:B------:R-:W-:Y:S02]  /*2bc20*/  R2UR UR11, R79.reuse ;  /* 0x000000004f0b72ca */ /* 0x040fe400000e0000 */
[----:B------:R-:W-:Y:S02]  /*2bc30*/  R2UR UR4, R78 ;  /* 0x000000004e0472ca */ /* 0x000fe400000e0000 */
[----:B------:R-:W-:-:S02]  /*2bc40*/  R2UR UR5, R79 ;  /* 0x000000004f0572ca */ /* 0x000fc400000e0000 */
[C---:B------:R-:W-:Y:S02]  /*2bc50*/  R2UR UR6, R78.reuse ;  /* 0x000000004e0672ca */ /* 0x040fe400000e0000 */
[----:B------:R-:W-:Y:S01]  /*2bc60*/  R2UR UR7, R79 ;  /* 0x000000004f0772ca */ /* 0x000fe200000e0000 */
[----:B-----5:R-:W2:Y:S04]  /*2bc70*/  LD.E R4, desc[UR8][R10.64+0x14] ;  /* 0x000014080a047980 */ /* 0x020ea8000c101900 */
[----:B------:R-:W3:Y:S04]  /*2bc80*/  LD.E R7, desc[UR10][R10.64+0xc] ;  /* 0x00000c0a0a077980 */ /* 0x000ee8000c101900 */
[----:B------:R-:W4:Y:S04]  /*2bc90*/  LD.E.64 R80, desc[UR4][R10.64+0xa0] ;  /* 0x0000a0040a507980 */ /* 0x000f28000c101b00 */
[----:B------:R-:W4:Y:S01]  /*2bca0*/  LD.E.64 R12, desc[UR6][R10.64+0xc0] ;  /* 0x0000c0060a0c7980 */ /* 0x000f22000c101b00 */
[----:B------:R-:W-:-:S02]  /*2bcb0*/  R2UR UR12, R78 ;  /* 0x000000004e0c72ca */ /* 0x000fc400000e0000 */
[----:B------:R-:W-:Y:S01]  /*2bcc0*/  R2UR UR13, R79 ;  /* 0x000000004f0d72ca */ /* 0x000fe200000e0000 */
[----:B------:R0:W5:Y:S01]  /*2bcd0*/  LD.E.64 R82, desc[UR8][R10.64+0xb8] ;  /* 0x0000b8080a527980 */ /* 0x000162000c101b00 */
[----:B------:R-:W-:Y:S01]  /*2bce0*/  SHF.R.S32.HI R93, RZ, 0x1f, R24 ;  /* 0x0000001fff5d7819 */ /* 0x000fe20000011418 */
[----:B------:R-:W-:Y:S01]  /*2bcf0*/  BSSY B2, `(.L_x_5401) ;  /* 0x0000053000027945 */ /* 0x000fe20003800000 */
[----:B------:R-:W-:Y:S02]  /*2bd00*/  CS2R R50, SRZ ;  /* 0x0000000000327805 */ /* 0x000fe4000001ff00 */
[----:B------:R-:W-:Y:S02]  /*2bd10*/  CS2R R30, SRZ ;  /* 0x00000000001e7805 */ /* 0x000fe4000001ff00 */
[----:B------:R-:W-:Y:S02]  /*2bd20*/  CS2R R28, SRZ ;  /* 0x00000000001c7805 */ /* 0x000fe4000001ff00 */
[----:B------:R-:W-:-:S02]  /*2bd30*/  CS2R R34, SRZ ;  /* 0x0000000000227805 */ /* 0x000fc4000001ff00 */
[----:B------:R-:W-:Y:S02]  /*2bd40*/  CS2R R32, SRZ ;  /* 0x0000000000207805 */ /* 0x000fe4000001ff00 */
[----:B------:R-:W-:Y:S02]  /*2bd50*/  CS2R R38, SRZ ;  /* 0x0000000000267805 */ /* 0x000fe4000001ff00 */
[----:B------:R-:W-:Y:S01]  /*2bd60*/  CS2R R36, SRZ ;  /* 0x0000000000247805 */ /* 0x000fe2000001ff00 */
[----:B------:R0:W5:Y:S01]  /*2bd70*/  LD.E.U8 R92, desc[UR12][R10.64+0x19] ;  /* 0x0000190c0a5c7980 */ /* 0x000162000c101100 */
        /* <DEDUP_REMOVED lines=15> */
[----:B--2---:R-:W-:Y:S01]  /*2be70*/  SHF.R.S32.HI R5, RZ, 0x1f, R4 ;  /* 0x0000001fff057819 */ /* 0x004fe20000011404 */
[----:B---3--:R-:W-:-:S03]  /*2be80*/  IMAD R7, R24, -0x60, R7 ;  /* 0xffffffa018077824 */ /* 0x008fc600078e0207 */
[----:B------:R-:W-:-:S04]  /*2be90*/  LEA.HI R5, R5, R4, RZ, 0x2 ;  /* 0x0000000405057211 */ /* 0x000fc800078f10ff */
[----:B------:R-:W-:Y:S02]  /*2bea0*/  SHF.R.S32.HI R5, RZ, 0x2, R5 ;  /* 0x00000002ff057819 */ /* 0x000fe40000011405 */
[----:B------:R-:W-:-:S04]  /*2beb0*/  VIMNMX R7, R7, 0x60, PT ;  /* 0x0000006007077848 */ /* 0x000fc80003fe0100 */
[----:B------:R-:W-:Y:S01]  /*2bec0*/  ISETP.GE.AND P1, PT, R5, R7, PT ;  /* 0x000000070500720c */ /* 0x000fe20003f26270 */
[-C--:B----4-:R-:W-:Y:S02]  /*2bed0*/  IMAD R15, R81, R24.reuse, RZ ;  /* 0x00000018510f7224 */ /* 0x090fe400078e02ff */
[-C--:B------:R-:W-:Y:S02]  /*2bee0*/  IMAD R13, R13, R24.reuse, RZ ;  /* 0x000000180d0d7224 */ /* 0x080fe400078e02ff */
[----:B------:R-:W-:Y:S02]  /*2bef0*/  VIADD R4, R5, 0x40 ;  /* 0x0000004005047836 */ /* 0x000fe40000000000 */
[-C--:B------:R-:W-:Y:S02]  /*2bf00*/  IMAD R91, R80, R93.reuse, R15 ;  /* 0x0000005d505b7224 */ /* 0x080fe400078e020f */
[----:B------:R-:W-:Y:S01]  /*2bf10*/  IMAD R93, R12, R93, R13 ;  /* 0x0000005d0c5d7224 */ /* 0x000fe200078e020d */
[----:B------:R0:W5:Y:S01]  /*2bf20*/  LD.E.64 R14, desc[UR4][R10.64+0x98] ;  /* 0x000098040a0e7980 */ /* 0x000162000c101b00 */
[----:B------:R-:W-:Y:S01]  /*2bf30*/  IMAD.WIDE.U32 R84, R80, R24, RZ ;  /* 0x0000001850547225 */ /* 0x000fe200078e00ff */
[----:B------:R-:W-:-:S02]  /*2bf40*/  ISETP.GE.AND P3, PT, R4, R7, PT ;  /* 0x000000070400720c */ /* 0x000fc40003f66270 */
[----:B------:R0:W5:Y:S01]  /*2bf50*/  LD.E.64 R80, desc[UR10][R10.64+0xc8] ;  /* 0x0000c80a0a507980 */ /* 0x000162000c101b00 */
[----:B------:R-:W-:-:S03]  /*2bf60*/  IMAD.WIDE.U32 R88, R12, R24, RZ ;  /* 0x000000180c587225 */ /* 0x000fc600078e00ff */
[----:B------:R0:W5:Y:S01]  /*2bf70*/  LD.E.64 R12, desc[UR6][R10.64+0xa8] ;  /* 0x0000a8060a0c7980 */ /* 0x000162000c101b00 */
[----:B------:R-:W-:Y:S02]  /*2bf80*/  CS2R R6, SRZ ;  /* 0x0000000000067805 */ /* 0x000fe4000001ff00 */
[----:B------:R-:W-:Y:S01]  /*2bf90*/  CS2R R4, SRZ ;  /* 0x0000000000047805 */ /* 0x000fe2000001ff00 */
[----:B------:R-:W-:Y:S02]  /*2bfa0*/  IMAD.IADD R95, R85, 0x1, R91 ;  /* 0x00000001555f7824 */ /* 0x000fe400078e025b */
[----:B------:R-:W-:Y:S01]  /*2bfb0*/  IMAD.IADD R93, R89, 0x1, R93 ;  /* 0x00000001595d7824 */ /* 0x000fe200078e025d */
[----:B------:R-:W-:Y:S06]  /*2bfc0*/  @P1 BRA `(.L_x_5402) ;  /* 0x0000000000941947 */ /* 0x000fec0003800000 */
[----:B-----5:R-:W-:Y:S02]  /*2bfd0*/  LOP3.LUT R4, R92, 0x1, RZ, 0xc0, !PT ;  /* 0x000000015c047812 */ /* 0x020fe400078ec0ff */
[----:B------:R-:W-:Y:S02]  /*2bfe0*/  CS2R R34, SRZ ;  /* 0x0000000000227805 */ /* 0x000fe4000001ff00 */
[----:B------:R-:W-:Y:S02]  /*2bff0*/  CS2R R32, SRZ ;  /* 0x0000000000207805 */ /* 0x000fe4000001ff00 */
[----:B------:R-:W-:Y:S02]  /*2c000*/  CS2R R30, SRZ ;  /* 0x00000000001e7805 */ /* 0x000fe4000001ff00 */
[----:B------:R-:W-:Y:S02]  /*2c010*/  ISETP.NE.U32.AND P4, PT, R4, 0x1, PT ;  /* 0x000000010400780c */ /* 0x000fe40003f85070 */
[----:B------:R-:W-:-:S02]  /*2c020*/  CS2R R28, SRZ ;  /* 0x00000000001c7805 */ /* 0x000fc4000001ff00 */
[----:B------:R-:W-:Y:S02]  /*2c030*/  CS2R R6, SRZ ;  /* 0x0000000000067805 */ /* 0x000fe4000001ff00 */
[----:B------:R-:W-:Y:S02]  /*2c040*/  CS2R R4, SRZ ;  /* 0x0000000000047805 */ /* 0x000fe4000001ff00 */
[----:B------:R-:W-:Y:S02]  /*2c050*/  R2P PR, R92, 0x6 ;  /* 0x000000065c007804 */ /* 0x000fe40000000000 */
[----:B------:R-:W-:Y:S02]  /*2c060*/  CS2R R46, SRZ ;  /* 0x00000000002e7805 */ /* 0x000fe4000001ff00 */
[----:B0-----:R-:W-:Y:S02]  /*2c070*/  LEA R10, P5, R84, R12, 0x1 ;  /* 0x0000000c540a7211 */ /* 0x001fe400078a08ff */
[----:B------:R-:W-:-:S02]  /*2c080*/  CS2R R44, SRZ ;  /* 0x00000000002c7805 */ /* 0x000fc4000001ff00 */
[----:B------:R-:W-:Y:S02]  /*2c090*/  LEA R90, P6, R88, R80, 0x1 ;  /* 0x00000050585a7211 */ /* 0x000fe400078c08ff */
[----:B------:R-:W-:Y:S02]  /*2c0a0*/  CS2R R42, SRZ ;  /* 0x00000000002a7805 */ /* 0x000fe4000001ff00 */
[----:B------:R-:W-:Y:S02]  /*2c0b0*/  CS2R R40, SRZ ;  /* 0x0000000000287805 */ /* 0x000fe4000001ff00 */
[----:B------:R-:W-:Y:S02]  /*2c0c0*/  CS2R R38, SRZ ;  /* 0x0000000000267805 */ /* 0x000fe4000001ff00 */
[----:B------:R-:W-:Y:S02]  /*2c0d0*/  CS2R R36, SRZ ;  /* 0x0000000000247805 */ /* 0x000fe4000001ff00 */
[----:B------:R-:W-:-:S02]  /*2c0e0*/  @!P4 R2UR UR4, R78 ;  /* 0x000000004e04c2ca */ /* 0x000fc400000e0000 */
[C---:B------:R-:W-:Y:S02]  /*2c0f0*/  @!P4 R2UR UR5, R79.reuse ;  /* 0x000000004f05c2ca */ /* 0x040fe400000e0000 */
[C---:B------:R-:W-:Y:S02]  /*2c100*/  @P1 R2UR UR8, R78.reuse ;  /* 0x000000004e0812ca */ /* 0x040fe400000e0000 */
[C---:B------:R-:W-:Y:S02]  /*2c110*/  @P1 R2UR UR9, R79.reuse ;  /* 0x000000004f0912ca */ /* 0x040fe400000e0000 */
[C---:B------:R-:W-:Y:S02]  /*2c120*/  @P2 R2UR UR12, R78.reuse ;  /* 0x000000004e0c22ca */ /* 0x040fe400000e0000 */
[----:B------:R-:W-:Y:S02]  /*2c130*/  @P2 R2UR UR13, R79 ;  /* 0x000000004f0d22ca */ /* 0x000fe400000e0000 */
[----:B------:R-:W-:-:S02]  /*2c140*/  @!P4 R2UR UR6, R78 ;  /* 0x000000004e06c2ca */ /* 0x000fc400000e0000 */
[C---:B------:R-:W-:Y:S02]  /*2c150*/  @!P4 R2UR UR7, R79.reuse ;  /* 0x000000004f07c2ca */ /* 0x040fe400000e0000 */
[C---:B------:R-:W-:Y:S02]  /*2c160*/  @P1 R2UR UR10, R78.reuse ;  /* 0x000000004e0a12ca */ /* 0x040fe400000e0000 */
[C---:B------:R-:W-:Y:S02]  /*2c170*/  @P1 R2UR UR11, R79.reuse ;  /* 0x000000004f0b12ca */ /* 0x040fe400000e0000 */
[----:B------:R-:W-:Y:S02]  /*2c180*/  @P2 R2UR UR14, R78 ;  /* 0x000000004e0e22ca */ /* 0x000fe400000e0000 */
[----:B------:R-:W-:Y:S02]  /*2c190*/  @P2 R2UR UR15, R79 ;  /* 0x000000004f0f22ca */ /* 0x000fe400000e0000 */
[----:B------:R-:W-:-:S02]  /*2c1a0*/  LEA.HI.X R11, R84, R13, R95, 0x1, P5 ;  /* 0x0000000d540b7211 */ /* 0x000fc400028f0c5f */
[----:B------:R-:W-:-:S03]  /*2c1b0*/  LEA.HI.X R91, R88, R81, R93, 0x1, P6 ;  /* 0x00000051585b7211 */ /* 0x000fc600030f0c5d */
[----:B------:R1:W5:Y:S04]  /*2c1c0*/  @!P4 LD.E.128 R32, desc[UR4][R10.64] ;  /* 0x000000040a20c980 */ /* 0x000368000c101d00 */
[----:B------:R1:W5:Y:S04]  /*2c1d0*/  @P1 LD.E.128 R28, desc[UR8][R10.64+0x40] ;  /* 0x000040080a1c1980 */ /* 0x000368000c101d00 */
[----:B------:R1:W5:Y:S04]  /*2c1e0*/  @P2 LD.E.128 R4, desc[UR12][R10.64+0x80] ;  /* 0x0000800c0a042980 */ /* 0x000368000c101d00 */
[----:B------:R1:W5:Y:S04]  /*2c1f0*/  @!P4 LD.E.128 R44, desc[UR6][R90.64] ;  /* 0x000000065a2cc980 */ /* 0x000368000c101d00 */
[----:B------:R1:W5:Y:S04]  /*2c200*/  @P1 LD.E.128 R40, desc[UR10][R90.64+0x40] ;  /* 0x0000400a5a281980 */ /* 0x000368000c101d00 */
[----:B------:R1:W5:Y:S02]  /*2c210*/  @P2 LD.E.128 R36, desc[UR14][R90.64+0x80] ;  /* 0x0000800e5a242980 */ /* 0x000364000c101d00 */
.L_x_5402:
[----:B------:R-:W-:Y:S05]  /*2c220*/  BSYNC B2 ;  /* 0x0000000000027941 */ /* 0x000fea0003800000 */
.L_x_5401:
[----:B------:R-:W-:Y:S04]  /*2c230*/  BSSY B2, `(.L_x_5403) ;  /* 0x000002b000027945 */ /* 0x000fe80003800000 */
[----:B------:R-:W-:Y:S05]  /*2c240*/  @P3 BRA `(.L_x_5404) ;  /* 0x0000000000a43947 */ /* 0x000fea0003800000 */
[----:B-----5:R-:W-:Y:S02]  /*2c250*/  IADD3 R85, P3, R14, R84, RZ ;  /* 0x000000540e557210 */ /* 0x020fe40007f7e0ff */
[----:B------:R-:W-:Y:S02]  /*2c260*/  CS2R R58, SRZ ;  /* 0x00000000003a7805 */ /* 0x000fe4000001ff00 */
[----:B------:R-:W-:Y:S02]  /*2c270*/  IADD3 R89, P4, R82, R88, RZ ;  /* 0x0000005852597210 */ /* 0x000fe40007f9e0ff */
[----:B------:R-:W-:Y:S02]  /*2c280*/  CS2R R56, SRZ ;  /* 0x0000000000387805 */ /* 0x000fe4000001ff00 */
[C---:B01----:R-:W-:Y:S01]  /*2c290*/  LOP3.LUT R10, R92.reuse, 0x1, RZ, 0xc0, !PT ;  /* 0x000000015c0a7812 */ /* 0x043fe200078ec0ff */
[----:B------:R-:W-:Y:S01]  /*2c2a0*/  IMAD.X R14, R15, 0x1, R95, P3 ;  /* 0x000000010f0e7824 */ /* 0x000fe200018e065f */
[----:B------:R-:W-:Y:S01]  /*2c2b0*/  R2P PR, R92, 0x6 ;  /* 0x000000065c007804 */ /* 0x000fe20000000000 */
[----:B------:R-:W-:Y:S01]  /*2c2c0*/  IMAD.X R82, R83, 0x1, R93, P4 ;  /* 0x0000000153527824 */ /* 0x000fe200020e065d */
[----:B------:R-:W-:-:S02]  /*2c2d0*/  ISETP.NE.U32.AND P5, PT, R10, 0x1, PT ;  /* 0x000000010a00780c */ /* 0x000fc40003fa5070 */
[----:B------:R-:W-:Y:S02]  /*2c2e0*/  CS2R R54, SRZ ;  /* 0x0000000000367805 */ /* 0x000fe4000001ff00 */
[----:B------:R-:W-:Y:S02]  /*2c2f0*/  LEA R10, P3, R85, R12, 0x1 ;  /* 0x0000000c550a7211 */ /* 0x000fe400078608ff */
[----:B------:R-:W-:Y:S02]  /*2c300*/  CS2R R52, SRZ ;  /* 0x0000000000347805 */ /* 0x000fe4000001ff00 */
[----:B------:R-:W-:Y:S02]  /*2c310*/  LEA R12, P4, R89, R80, 0x1 ;  /* 0x00000050590c7211 */ /* 0x000fe400078808ff */
[----:B------:R-:W-:Y:S02]  /*2c320*/  CS2R R50, SRZ ;  /* 0x0000000000327805 */ /* 0x000fe4000001ff00 */
[----:B------:R-:W-:-:S02]  /*2c330*/  LEA.HI.X R11, R85, R13, R14, 0x1, P3 ;  /* 0x0000000d550b7211 */ /* 0x000fc400018f0c0e */
[----:B------:R-:W-:Y:S02]  /*2c340*/  CS2R R48, SRZ ;  /* 0x0000000000307805 */ /* 0x000fe4000001ff00 */
[----:B------:R-:W-:Y:S02]  /*2c350*/  CS2R R70, SRZ ;  /* 0x0000000000467805 */ /* 0x000fe4000001ff00 */
[----:B------:R-:W-:Y:S02]  /*2c360*/  CS2R R68, SRZ ;  /* 0x0000000000447805 */ /* 0x000fe4000001ff00 */
[----:B------:R-:W-:Y:S02]  /*2c370*/  CS2R R66, SRZ ;  /* 0x0000000000427805 */ /* 0x000fe4000001ff00 */
[----:B------:R-:W-:Y:S02]  /*2c380*/  @P1 R2UR UR8, R78 ;  /* 0x000000004e0812ca */ /* 0x000fe400000e0000 */
[----:B------:R-:W-:-:S02]  /*2c390*/  CS2R R64, SRZ ;  /* 0x0000000000407805 */ /* 0x000fc4000001ff00 */
[C---:B------:R-:W-:Y:S02]  /*2c3a0*/  @!P5 R2UR UR4, R78.reuse ;  /* 0x000000004e04d2ca */ /* 0x040fe400000e0000 */
[----:B------:R-:W-:Y:S02]  /*2c3b0*/  CS2R R62, SRZ ;  /* 0x00000000003e7805 */ /* 0x000fe4000001ff00 */
[C---:B------:R-:W-:Y:S02]  /*2c3c0*/  @!P5 R2UR UR5, R79.reuse ;  /* 0x000000004f05d2ca */ /* 0x040fe400000e0000 */
[----:B------:R-:W-:Y:S02]  /*2c3d0*/  CS2R R60, SRZ ;  /* 0x00000000003c7805 */ /* 0x000fe4000001ff00 */
[----:B------:R-:W-:Y:S02]  /*2c3e0*/  @P1 R2UR UR9, R79 ;  /* 0x000000004f0912ca */ /* 0x000fe400000e0000 */
[----:B------:R-:W-:-:S02]  /*2c3f0*/  @P2 R2UR UR12, R78 ;  /* 0x000000004e0c22ca */ /* 0x000fc400000e0000 */
[C---:B------:R-:W-:Y:S02]  /*2c400*/  @P2 R2UR UR13, R79.reuse ;  /* 0x000000004f0d22ca */ /* 0x040fe400000e0000 */
[C---:B------:R-:W-:Y:S02]  /*2c410*/  @!P5 R2UR UR6, R78.reuse ;  /* 0x000000004e06d2ca */ /* 0x040fe400000e0000 */
[C---:B------:R-:W-:Y:S02]  /*2c420*/  @!P5 R2UR UR7, R79.reuse ;  /* 0x000000004f07d2ca */ /* 0x040fe400000e0000 */
[C---:B------:R-:W-:Y:S01]  /*2c430*/  @P1 R2UR UR10, R78.reuse ;  /* 0x000000004e0a12ca */ /* 0x040fe200000e0000 */
[----:B------:R2:W5:Y:S01]  /*2c440*/  @!P5 LD.E.128 R56, desc[UR4][R10.64] ;  /* 0x000000040a38d980 */ /* 0x000562000c101d00 */
[C---:B------:R-:W-:Y:S02]  /*2c450*/  @P1 R2UR UR11, R79.reuse ;  /* 0x000000004f0b12ca */ /* 0x040fe400000e0000 */
[----:B------:R-:W-:Y:S01]  /*2c460*/  @P2 R2UR UR14, R78 ;  /* 0x000000004e0e22ca */ /* 0x000fe200000e0000 */
[----:B------:R2:W5:Y:S01]  /*2c470*/  @P1 LD.E.128 R52, desc[UR8][R10.64+0x40] ;  /* 0x000040080a341980 */ /* 0x000562000c101d00 */
[----:B------:R-:W-:-:S02]  /*2c480*/  @P2 R2UR UR15, R79 ;  /* 0x000000004f0f22ca */ /* 0x000fc400000e0000 */
[----:B------:R-:W-:Y:S01]  /*2c490*/  LEA.HI.X R13, R89, R81, R82, 0x1, P4 ;  /* 0x00000051590d7211 */ /* 0x000fe200020f0c52 */
[----:B------:R2:W5:Y:S04]  /*2c4a0*/  @P2 LD.E.128 R48, desc[UR12][R10.64+0x80] ;  /* 0x0000800c0a302980 */ /* 0x000568000c101d00 */
[----:B------:R2:W5:Y:S04]  /*2c4b0*/  @!P5 LD.E.128 R68, desc[UR6][R12.64] ;  /* 0x000000060c44d980 */ /* 0x000568000c101d00 */
[----:B------:R2:W5:Y:S04]  /*2c4c0*/  @P1 LD.E.128 R64, desc[UR10][R12.64+0x40] ;  /* 0x0000400a0c401980 */ /* 0x000568000c101d00 */
[----:B------:R2:W5:Y:S02]  /*2c4d0*/  @P2 LD.E.128 R60, desc[UR14][R12.64+0x80] ;  /* 0x0000800e0c3c2980 */ /* 0x000564000c101d00 */
.L_x_5404:
[----:B------:R-:W-:Y:S05]  /*2c4e0*/  BSYNC B2 ;  /* 0x0000000000027941 */ /* 0x000fea0003800000 */
.L_x_5403:
[----:B------:R-:W-:Y:S01]  /*2c4f0*/  R2UR UR4, R78 ;  /* 0x000000004e0472ca */ /* 0x000fe200000e0000 */
[----:B012---:R0:W5:Y:S01]  /*2c500*/  LDL R10, [R76] ;  /* 0x000000004c0a7983 */ /* 0x0071620000100800 */
[----:B------:R-:W-:-:S03]  /*2c510*/  R2UR UR5, R79 ;  /* 0x000000004f0572ca */ /* 0x000fc600000e0000 */
[----:B------:R0:W5:Y:S10]  /*2c520*/  LDL R11, [R76+0x4] ;  /* 0x000004004c0b7983 */ /* 0x0001740000100800 */
[----:B-----5:R-:W2:Y:S01]  /*2c530*/  LD.E R12, desc[UR4][R8.64+0x1c] ;  /* 0x00001c04080c7980 */ /* 0x020ea2000c101900 */
[----:B------:R-:W-:-:S02]  /*2c540*/  IMAD.MOV.U32 R13, RZ, RZ, R6 ;  /* 0x000000ffff0d7224 */ /* 0x000fc400078e0006 */
        /* <DEDUP_REMOVED lines=100> */
.L_x_5406:
[----:B------:R-:W-:Y:S05]  /*2cb90*/  BSYNC B2 ;  /* 0x0000000000027941 */ /* 0x000fea0003800000 */
.L_x_5405:
[----:B------:R-:W-:Y:S02]  /*2cba0*/  R2UR UR4, R78 ;  /* 0x000000004e0472ca */ /* 0x000fe400000e0000 */
[----:B------:R-:W-:-:S13]  /*2cbb0*/  R2UR UR5, R79 ;  /* 0x000000004f0572ca */ /* 0x000fda00000e0000 */
[----:B------:R-:W2:Y:S01]  /*2cbc0*/  LD.E.64 R8, desc[UR4][R8.64+0x8] ;  /* 0x0000080408087980 */ /* 0x000ea2000c101b00 */
[----:B------:R-:W-:Y:S01]  /*2cbd0*/  SHF.L.U32 R11, R11, 0x1f, RZ ;  /* 0x0000001f0b0b7819 */ /* 0x000fe200000006ff */
[----:B------:R-:W-:Y:S01]  /*2cbe0*/  BSSY B2, `(.L_x_5407) ;  /* 0x0000005000027945 */ /* 0x000fe20003800000 */
[----:B--2---:R-:W-:-:S05]  /*2cbf0*/  MOV R13, R8 ;  /* 0x00000008000d7202 */ /* 0x004fca0000000f00 */
[----:B------:R-:W-:-:S04]  /*2cc00*/  IMAD R10, R10, 0x8, R13 ;  /* 0x000000080a0a7824 */ /* 0x000fc800078e020d */
[----:B------:R-:W0:Y:S02]  /*2cc10*/  SYNCS.PHASECHK.TRANS64.TRYWAIT P1, [R10+URZ], R11 ;  /* 0x0000000b0a0075a7 */ /* 0x000e24000802017f */
[----:B0-----:R-:W-:Y:S05]  /*2cc20*/  @!P1 BRA `(.L_x_5408) ;  /* 0x00000050009c9947 */ /* 0x001fea0003800000 */
.L_x_5451:
[----:B------:R-:W-:Y:S05]  /*2cc30*/  BSYNC B2 ;  /* 0x0000000000027941 */ /* 0x000fea0003800000 */
.L_x_5407:
[----:B------:R-:W2:Y:S01]  /*2cc40*/  LDL.64 R80, [R75+0x30] ;  /* 0x000030004b507983 */ /* 0x000ea20000100a00 */
[C---:B------:R-:W-:Y:S02]  /*2cc50*/  R2UR UR4, R78.reuse ;  /* 0x000000004e0472ca */ /* 0x040fe400000e0000 */
[----:B------:R-:W-:Y:S01]  /*2cc60*/  R2UR UR5, R79 ;  /* 0x000000004f0572ca */ /* 0x000fe200000e0000 */
[----:B------:R-:W3:Y:S04]  /*2cc70*/  LDL.64 R84, [R75+0x38] ;  /* 0x000038004b547983 */ /* 0x000ee80000100a00 */
[----:B------:R-:W4:Y:S04]  /*2cc80*/  LDL R100, [R76] ;  /* 0x000000004c647983 */ /* 0x000f280000100800 */
[----:B------:R-:W4:Y:S04]  /*2cc90*/  LDL.64 R8, [R75+0x8] ;  /* 0x000008004b087983 */ /* 0x000f280000100a00 */
[----:B------:R1:W5:Y:S04]  /*2cca0*/  LDL.64 R82, [R75+0x40] ;  /* 0x000040004b527983 */ /* 0x0003680000100a00 */
[----:B--2---:R-:W2:Y:S01]  /*2ccb0*/  LD.E R128, desc[UR4][R80.64+0x8] ;  /* 0x0000080450807980 */ /* 0x004ea2000c101900 */
[----:B------:R-:W-:-:S02]  /*2ccc0*/  R2UR UR8, R78 ;  /* 0x000000004e0872ca */ /* 0x000fc400000e0000 */
[C---:B------:R-:W-:Y:S01]  /*2ccd0*/  R2UR UR9, R79.reuse ;  /* 0x000000004f0972ca */ /* 0x040fe200000e0000 */
[----:B---3--:R-:W5:Y:S01]  /*2cce0*/  LD.E.64 R84, desc[UR4][R84.64] ;  /* 0x0000000454547980 */ /* 0x008f62000c101b00 */
[----:B------:R-:W-:Y:S02]  /*2ccf0*/  R2UR UR6, R78 ;  /* 0x000000004e0672ca */ /* 0x000fe400000e0000 */
[----:B------:R-:W-:Y:S01]  /*2cd00*/  R2UR UR7, R79 ;  /* 0x000000004f0772ca */ /* 0x000fe200000e0000 */
[----:B----4-:R-:W-:Y:S01]  /*2cd10*/  IMAD R100, R100, 0x4800, RZ ;  /* 0x0000480064647824 */ /* 0x010fe200078e02ff */
[----:B------:R-:W-:-:S04]  /*2cd20*/  UMOV UR4, 0xffffffff ;  /* 0xffffffff00047882 */ /* 0x000fc80000000000 */
[----:B------:R-:W-:-:S03]  /*2cd30*/  SHF.R.S32.HI R101, RZ, 0x1f, R100 ;  /* 0x0000001fff657819 */ /* 0x000fc60000011464 */
[----:B------:R1:W5:Y:S04]  /*2cd40*/  LD.E R90, desc[UR8][R8.64+0x74] ;  /* 0x00007408085a7980 */ /* 0x000368000c101900 */
[----:B------:R1:W5:Y:S01]  /*2cd50*/  LD.E R91, desc[UR6][R80.64+0x4] ;  /* 0x00000406505b7980 */ /* 0x000362000c101900 */
[----:B--2---:R-:W-:-:S04]  /*2cd60*/  SHF.R.S32.HI R129, RZ, 0x1f, R128 ;  /* 0x0000001fff817819 */ /* 0x004fc80000011480 */
[----:B------:R-:W-:-:S04]  /*2cd70*/  LEA.HI R119, R129, R128, RZ, 0x2 ;  /* 0x0000008081777211 */ /* 0x000fc800078f10ff */
[----:B0-----:R-:W-:-:S05]  /*2cd80*/  LOP3.LUT R11, R119, 0x1ffffffc, RZ, 0xc0, !PT ;  /* 0x1ffffffc770b7812 */ /* 0x001fca00078ec0ff */
[----:B------:R-:W-:Y:S01]  /*2cd90*/  IMAD.IADD R11, R128, 0x1, -R11 ;  /* 0x00000001800b7824 */ /* 0x000fe200078e0a0b */
[----:B------:R-:W-:-:S03]  /*2cda0*/  SHF.R.S32.HI R119, RZ, 0x2, R119 ;  /* 0x00000002ff777819 */ /* 0x000fc60000011477 */
[----:B------:R-:W-:Y:S01]  /*2cdb0*/  IMAD.SHL.U32 R102, R11, 0x8, RZ ;  /* 0x000000080b667824 */ /* 0x000fe200078e00ff */
[----:B-1----:R-:W-:Y:S06]  /*2cdc0*/  BRA.DIV UR4, `(.L_x_5409) ;  /* 0x0000005204487947 */ /* 0x002fec000b800000 */
[----:B------:R0:W1:Y:S04]  /*2cdd0*/  SHFL.IDX PT, R9, R87, RZ, 0x1c1f ;  /* 0x001c1fff57097589 */ /* 0x00006800000e0000 */
[----:B------:R0:W2:Y:S02]  /*2cde0*/  SHFL.IDX PT, R14, R86, RZ, 0x1c1f ;  /* 0x001c1fff560e7589 */ /* 0x0000a400000e0000 */
.L_x_5455:
[----:B------:R-:W-:Y:S02]  /*2cdf0*/  R2UR UR4, R78 ;  /* 0x000000004e0472ca */ /* 0x000fe400000e0000 */
[----:B------:R-:W-:-:S13]  /*2ce00*/  R2UR UR5, R79 ;  /* 0x000000004f0572ca */ /* 0x000fda00000e0000 */
[----:B------:R-:W3:Y:S01]  /*2ce10*/  LD.E R11, desc[UR4][R80.64+0xc] ;  /* 0x00000c04500b7980 */ /* 0x000ee2000c101900 */
[----:B------:R-:W-:Y:S01]  /*2ce20*/  BSSY B2, `(.L_x_5410) ;  /* 0x00001e7000027945 */ /* 0x000fe20003800000 */
[----:B--2---:R-:W-:Y:S02]  /*2ce30*/  IMAD.MOV.U32 R88, RZ, RZ, R14 ;  /* 0x000000ffff587224 */ /* 0x004fe400078e000e */
[----:B-1----:R-:W-:Y:S02]  /*2ce40*/  IMAD.MOV.U32 R89, RZ, RZ, R9 ;  /* 0x000000ffff597224 */ /* 0x002fe400078e0009 */
[----:B---3--:R-:W-:-:S05]  /*2ce50*/  IMAD R11, R24, -0x60, R11 ;  /* 0xffffffa0180b7824 */ /* 0x008fca00078e020b */
[----:B------:R-:W-:-:S04]  /*2ce60*/  VIMNMX R8, R11, 0x60, PT ;  /* 0x000000600b087848 */ /* 0x000fc80003fe0100 */
[----:B------:R-:W-:-:S13]  /*2ce70*/  ISETP.GE.AND P1, PT, R119, R8, PT ;  /* 0x000000087700720c */ /* 0x000fda0003f26270 */
[----:B------:R-:W-:Y:S05]  /*2ce80*/  @P1 BRA `(.L_x_5411) ;  /* 0x0000001c00801947 */ /* 0x000fea0003800000 */
[----:B------:R-:W-:Y:S02]  /*2ce90*/  R2UR UR4, R78 ;  /* 0x000000004e0472ca */ /* 0x000fe400000e0000 */
[----:B------:R-:W-:-:S13]  /*2cea0*/  R2UR UR5, R79 ;  /* 0x000000004f0572ca */ /* 0x000fda00000e0000 */
[----:B-----5:R-:W2:Y:S01]  /*2ceb0*/  LD.E.U8 R8, desc[UR4][R82.64] ;  /* 0x0000000452087980 */ /* 0x020ea2000c101100 */
[----:B------:R-:W-:Y:S01]  /*2cec0*/  BSSY B3, `(.L_x_5412) ;  /* 0x000009c000037945 */ /* 0x000fe20003800000 */
[----:B--2---:R-:W-:-:S04]  /*2ced0*/  LOP3.LUT R8, R8, 0x1, RZ, 0xc0, !PT ;  /* 0x0000000108087812 */ /* 0x004fc800078ec0ff */
[----:B------:R-:W-:-:S13]  /*2cee0*/  ISETP.NE.U32.AND P1, PT, R8, 0x1, PT ;  /* 0x000000010800780c */ /* 0x000fda0003f25070 */
[----:B------:R-:W-:Y:S05]  /*2cef0*/  @P1 BRA `(.L_x_5413) ;  /* 0x0000000800601947 */ /* 0x000fea0003800000 */
[----:B------:R-:W-:Y:S01]  /*2cf00*/  LEA.HI R149, R91, R91, RZ, 0x1 ;  /* 0x0000005b5b957211 */ /* 0x000fe200078f08ff */
[----:B------:R-:W-:Y:S01]  /*2cf10*/  IMAD.IADD R8, R90, 0x1, -R91 ;  /* 0x000000015a087824 */ /* 0x000fe200078e0a5b */
[----:B------:R-:W-:Y:S02]  /*2cf20*/  LEA.HI R13, R129, R128, RZ, 0x5 ;  /* 0x00000080810d7211 */ /* 0x000fe400078f28ff */
[----:B------:R-:W-:Y:S02]  /*2cf30*/  SHF.R.S32.HI R149, RZ, 0x1, R149 ;  /* 0x00000001ff957819 */ /* 0x000fe40000011495 */
[----:B------:R-:W-:Y:S01]  /*2cf40*/  R2UR UR4, R78 ;  /* 0x000000004e0472ca */ /* 0x000fe200000e0000 */
[----:B------:R-:W-:Y:S01]  /*2cf50*/  IMAD.SHL.U32 R13, R13, 0x10, RZ ;  /* 0x000000100d0d7824 */ /* 0x000fe200078e00ff */
[----:B------:R-:W-:Y:S02]  /*2cf60*/  ISETP.GE.AND P1, PT, R102, R149, PT ;  /* 0x000000956600720c */ /* 0x000fe40003f26270 */
[----:B------:R-:W-:-:S02]  /*2cf70*/  R2UR UR5, R79 ;  /* 0x000000004f0572ca */ /* 0x000fc400000e0000 */
[----:B------:R-:W-:Y:S02]  /*2cf80*/  SEL R9, R149, RZ, P1 ;  /* 0x000000ff95097207 */ /* 0x000fe40000800000 */
[----:B------:R-:W-:Y:S02]  /*2cf90*/  SEL R11, R91, R8, !P1 ;  /* 0x000000085b0b7207 */ /* 0x000fe40004800000 */
[----:B------:R-:W-:Y:S01]  /*2cfa0*/  LOP3.LUT R13, R13, 0xfffffe00, RZ, 0xc0, !PT ;  /* 0xfffffe000d0d7812 */ /* 0x000fe200078ec0ff */
[----:B------:R-:W-:Y:S01]  /*2cfb0*/  IMAD.IADD R9, R102, 0x1, R9 ;  /* 0x0000000166097824 */ /* 0x000fe200078e0209 */
[----:B------:R-:W-:Y:S02]  /*2cfc0*/  SHF.R.S32.HI R12, RZ, 0x1f, R11 ;  /* 0x0000001fff0c7819 */ /* 0x000fe4000001140b */
[----:B------:R-:W-:Y:S02]  /*2cfd0*/  R2UR UR6, R78 ;  /* 0x000000004e0672ca */ /* 0x000fe400000e0000 */
[----:B------:R-:W-:-:S02]  /*2cfe0*/  SHF.R.S32.HI R8, RZ, 0x1f, R9 ;  /* 0x0000001fff087819 */ /* 0x000fc40000011409 */
[----:B------:R-:W-:Y:S01]  /*2cff0*/  LEA.HI R11, R12, R11, RZ, 0x4 ;  /* 0x0000000b0c0b7211 */ /* 0x000fe200078f20ff */
[----:B------:R-:W-:Y:S01]  /*2d000*/  IMAD.SHL.U32 R12, R119, 0x40, RZ ;  /* 0x00000040770c7824 */ /* 0x000fe200078e00ff */
[CC--:B------:R-:W-:Y:S02]  /*2d010*/  LEA.HI R10, R8.reuse, R9.reuse, RZ, 0x3 ;  /* 0x00000009080a7211 */ /* 0x0c0fe400078f18ff */
[----:B------:R-:W-:Y:S02]  /*2d020*/  LEA.HI R8, R8, R9, RZ, 0x6 ;  /* 0x0000000908087211 */ /* 0x000fe400078f30ff */
[----:B------:R-:W-:Y:S02]  /*2d030*/  SHF.R.S32.HI R146, RZ, 0x3, R10 ;  /* 0x00000003ff927819 */ /* 0x000fe4000001140a */
[----:B------:R-:W-:Y:S02]  /*2d040*/  LOP3.LUT R12, R12, 0x1c0, RZ, 0xc0, !PT ;  /* 0x000001c00c0c7812 */ /* 0x000fe400078ec0ff */
[----:B------:R-:W-:-:S02]  /*2d050*/  LEA.HI.SX32 R11, R11, R146, 0x1c ;  /* 0x000000920b0b7211 */ /* 0x000fc400078fe2ff */
[----:B------:R-:W-:Y:S02]  /*2d060*/  SHF.R.U32.HI R9, RZ, 0x3, R12 ;  /* 0x00000003ff097819 */ /* 0x000fe4000001160c */
[----:B------:R-:W-:Y:S01]  /*2d070*/  SHF.R.S32.HI R14, RZ, 0x1f, R11 ;  /* 0x0000001fff0e7819 */ /* 0x000fe2000001140b */
[----:B------:R-:W-:Y:S01]  /*2d080*/  IMAD.SHL.U32 R147, R11, 0x8, RZ ;  /* 0x000000080b937824 */ /* 0x000fe200078e00ff */
[----:B------:R-:W-:Y:S02]  /*2d090*/  SHF.R.S32.HI R8, RZ, 0x6, R8 ;  /* 0x00000006ff087819 */ /* 0x000fe40000011408 */
[----:B------:R-:W-:Y:S02]  /*2d0a0*/  LEA.HI R14, R14, R11, RZ, 0x3 ;  /* 0x0000000b0e0e7211 */ /* 0x000fe400078f18ff */
[----:B------:R-:W-:Y:S01]  /*2d0b0*/  LOP3.LUT R10, R12, 0x38, R10, 0xf8, !PT ;  /* 0x000000380c0a7812 */ /* 0x000fe200078ef80a */
[----:B------:R-:W-:Y:S01]  /*2d0c0*/  IMAD R8, R8, 0x1800, R13 ;  /* 0x0000180008087824 */ /* 0x000fe200078e020d */
[----:B------:R-:W-:-:S02]  /*2d0d0*/  SHF.R.S32.HI R14, RZ, 0x3, R14 ;  /* 0x00000003ff0e7819 */ /* 0x000fc4000001140e */
[----:B------:R-:W-:Y:S02]  /*2d0e0*/  LOP3.LUT R12, R12, 0x38, R147, 0xf8, !PT ;  /* 0x000000380c0c7812 */ /* 0x000fe400078ef893 */
[-C--:B------:R-:W-:Y:S01]  /*2d0f0*/  LOP3.LUT R11, R10, R9.reuse, RZ, 0x3c, !PT ;  /* 0x000000090a0b7212 */ /* 0x080fe200078e3cff */
[----:B------:R-:W-:Y:S01]  /*2d100*/  IMAD R14, R14, 0x1800, R13 ;  /* 0x000018000e0e7824 */ /* 0x000fe200078e020d */
[----:B------:R-:W-:Y:S02]  /*2d110*/  LOP3.LUT R9, R12, R9, RZ, 0x3c, !PT ;  /* 0x000000090c097212 */ /* 0x000fe400078e3cff */
[----:B------:R-:W-:Y:S01]  /*2d120*/  R2UR UR7, R79 ;  /* 0x000000004f0772ca */ /* 0x000fe200000e0000 */
[----:B------:R-:W-:Y:S02]  /*2d130*/  IMAD.IADD R11, R8, 0x1, R11 ;  /* 0x00000001080b7824 */ /* 0x000fe400078e020b */
[----:B------:R-:W-:-:S03]  /*2d140*/  IMAD.IADD R9, R14, 0x1, R9 ;  /* 0x000000010e097824 */ /* 0x000fc600078e0209 */
[C---:B------:R-:W-:Y:S02]  /*2d150*/  IADD3 R13, P1, R100.reuse, R11, RZ ;  /* 0x0000000b640d7210 */ /* 0x040fe40007f3e0ff */
[----:B------:R-:W-:-:S03]  /*2d160*/  IADD3 R11, P2, R100, R9, RZ ;  /* 0x00000009640b7210 */ /* 0x000fc60007f5e0ff */
[--C-:B------:R-:W-:Y:S01]  /*2d170*/  IMAD.X R9, RZ, RZ, R101.reuse, P1 ;  /* 0x000000ffff097224 */ /* 0x100fe200008e0665 */
[-C--:B------:R-:W-:Y:S01]  /*2d180*/  LEA R8, P1, R13, R84.reuse, 0x1 ;  /* 0x000000540d087211 */ /* 0x080fe200078208ff */
[----:B------:R-:W-:Y:S01]  /*2d190*/  IMAD.X R10, RZ, RZ, R101, P2 ;  /* 0x000000ffff0a7224 */ /* 0x000fe200010e0665 */
[----:B------:R-:W-:Y:S02]  /*2d1a0*/  LEA R12, P2, R11, R84, 0x1 ;  /* 0x000000540b0c7211 */ /* 0x000fe400078408ff */
[----:B------:R-:W-:Y:S02]  /*2d1b0*/  LEA.HI.X R9, R13, R85, R9, 0x1, P1 ;  /* 0x000000550d097211 */ /* 0x000fe400008f0c09 */
[----:B------:R-:W-:Y:S02]  /*2d1c0*/  ISETP.GE.AND P1, PT, R102, R149, PT ;  /* 0x000000956600720c */ /* 0x000fe40003f26270 */
[----:B------:R-:W-:Y:S01]  /*2d1d0*/  LEA.HI.X R13, R11, R85, R10, 0x1, P2 ;  /* 0x000000550b0d7211 */ /* 0x000fe200010f0c0a */
[----:B------:R-:W-:Y:S01]  /*2d1e0*/  BSSY B4, `(.L_x_5414) ;  /* 0x0000060000047945 */ /* 0x000fe20003800000 */
[----:B------:R-:W5:Y:S01]  /*2d1f0*/  LD.E.128 R8, desc[UR4][R8.64] ;  /* 0x0000000408087980 */ /* 0x000f62000c101d00 */
[----:B------:R-:W-:-:S03]  /*2d200*/  ISETP.GE.AND P2, PT, R147, R90, PT ;  /* 0x0000005a9300720c */ /* 0x000fc60003f46270 */
[----:B------:R-:W5:Y:S05]  /*2d210*/  LD.E.128 R12, desc[UR6][R12.64] ;  /* 0x000000060c0c7980 */ /* 0x000f6a000c101d00 */
[----:B------:R-:W-:Y:S05]  /*2d220*/  @P1 BRA `(.L_x_5415) ;  /* 0x00000004006c1947 */ /* 0x000fea0003800000 */
[----:B------:R-:W-:Y:S01]  /*2d230*/  SHF.R.U32.HI R151, RZ, 0x10, R33 ;  /* 0x00000010ff977819 */ /* 0x000fe20000011621 */
[----:B-----5:R-:W-:Y:S01]  /*2d240*/  IMAD.U32 R148, R15, 0x10000, RZ ;  /* 0x000100000f947824 */ /* 0x020fe200078e00ff */
[----:B------:R-:W-:Y:S02]  /*2d250*/  SHF.R.U32.HI R149, RZ, 0x10, R45 ;  /* 0x00000010ff957819 */ /* 0x000fe4000001162d */
[----:B------:R-:W-:Y:S02]  /*2d260*/  PRMT R144, R144, 0x5410, R151 ;  /* 0x0000541090907816 */ /* 0x000fe40000000097 */
[----:B------:R-:W-:Y:S02]  /*2d270*/  PRMT R149, R142, 0x5410, R149 ;  /* 0x000054108e957816 */ /* 0x000fe40000000095 */
[----:B------:R-:W-:Y:S01]  /*2d280*/  SHF.R.U64 R150, R44, 0x10, R45 ;  /* 0x000000102c967819 */ /* 0x000fe2000000122d */
[----:B------:R-:W-:Y:S01]  /*2d290*/  IMAD.U32 R44, R13, 0x10000, RZ ;  /* 0x000100000d2c7824 */ /* 0x000fe200078e00ff */
[----:B------:R-:W-:Y:S01]  /*2d2a0*/  SHF.R.U32.HI R153, RZ, 0x10, R47 ;  /* 0x00000010ff997819 */ /* 0x000fe2000001162f */
[----:B------:R-:W-:Y:S01]  /*2d2b0*/  IMAD.U32 R151, R149, 0x10000, RZ ;  /* 0x0001000095977824 */ /* 0x000fe200078e00ff */
[----:B------:R-:W-:Y:S01]  /*2d2c0*/  LOP3.LUT R45, R15, 0xffff0000, RZ, 0xc0, !PT ;  /* 0xffff00000f2d7812 */ /* 0x000fe200078ec0ff */
[----:B------:R-:W-:Y:S01]  /*2d2d0*/  IMAD.U32 R15, R144, 0x10000, RZ ;  /* 0x00010000900f7824 */ /* 0x000fe200078e00ff */
[----:B------:R-:W-:Y:S01]  /*2d2e0*/  PRMT R142, R141, 0x5410, R150 ;  /* 0x000054108d8e7816 */ /* 0x000fe20000000096 */
[----:B------:R-:W-:Y:S01]  /*2d2f0*/  FMUL.FTZ R141, R44, R151 ;  /* 0x000000972c8d7220 */ /* 0x000fe20000410000 */
[----:B------:R-:W-:-:S02]  /*2d300*/  SHF.R.U32.HI R152, RZ, 0x10, R35 ;  /* 0x00000010ff987819 */ /* 0x000fc40000011623 */
[----:B------:R-:W-:Y:S01]  /*2d310*/  SHF.R.U64 R155, R46, 0x10, R47 ;  /* 0x000000102e9b7819 */ /* 0x000fe2000000122f */
[----:B------:R-:W-:Y:S01]  /*2d320*/  IMAD.U32 R46, R11, 0x10000, RZ ;  /* 0x000100000b2e7824 */ /* 0x000fe200078e00ff */
[----:B------:R-:W-:Y:S01]  /*2d330*/  PRMT R150, R138, 0x5410, R153 ;  /* 0x000054108a967816 */ /* 0x000fe20000000099 */
[-C--:B------:R-:W-:Y:S01]  /*2d340*/  FMUL.FTZ R153, R44, R15.reuse ;  /* 0x0000000f2c997220 */ /* 0x080fe20000410000 */
[----:B------:R-:W-:Y:S01]  /*2d350*/  LOP3.LUT R47, R13, 0xffff0000, RZ, 0xc0, !PT ;  /* 0xffff00000d2f7812 */ /* 0x000fe200078ec0ff */
[----:B------:R-:W-:Y:S01]  /*2d360*/  IMAD.U32 R13, R12, 0x10000, RZ ;  /* 0x000100000c0d7824 */ /* 0x000fe200078e00ff */
[----:B------:R-:W-:Y:S01]  /*2d370*/  LOP3.LUT R138, R149, 0xffff0000, RZ, 0xc0, !PT ;  /* 0xffff0000958a7812 */ /* 0x000fe200078ec0ff */
[----:B------:R-:W-:Y:S01]  /*2d380*/  IMAD.U32 R149, R150, 0x10000, RZ ;  /* 0x0001000096957824 */ /* 0x000fe200078e00ff */
[----:B------:R-:W-:Y:S02]  /*2d390*/  LOP3.LUT R44, R144, 0xffff0000, RZ, 0xc0, !PT ;  /* 0xffff0000902c7812 */ /* 0x000fe400078ec0ff */
[----:B------:R-:W-:Y:S01]  /*2d3a0*/  SHF.R.U64 R154, R34, 0x10, R35 ;  /* 0x00000010229a7819 */ /* 0x000fe20000001223 */
[----:B------:R-:W-:Y:S01]  /*2d3b0*/  IMAD.U32 R34, R9, 0x10000, RZ ;  /* 0x0001000009227824 */ /* 0x000fe200078e00ff */
[----:B------:R-:W-:Y:S01]  /*2d3c0*/  PRMT R139, R139, 0x5410, R152 ;  /* 0x000054108b8b7816 */ /* 0x000fe20000000098 */
[----:B------:R-:W-:Y:S01]  /*2d3d0*/  FMUL.FTZ R144, R47, R138 ;  /* 0x0000008a2f907220 */ /* 0x000fe20000410000 */
[----:B------:R-:W-:Y:S01]  /*2d3e0*/  LOP3.LUT R35, R9, 0xffff0000, RZ, 0xc0, !PT ;  /* 0xffff000009237812 */ /* 0x000fe200078ec0ff */
[----:B------:R-:W-:Y:S01]  /*2d3f0*/  FMUL.FTZ R152, R47, R44 ;  /* 0x0000002c2f987220 */ /* 0x000fe20000410000 */
[----:B------:R-:W-:Y:S01]  /*2d400*/  FFMA.FTZ R15, R34, R15, -R141 ;  /* 0x0000000f220f7223 */ /* 0x000fe2000001088d */
[----:B------:R-:W-:Y:S01]  /*2d410*/  SHF.R.U64 R156, R32, 0x10, R33 ;  /* 0x00000010209c7819 */ /* 0x000fe20000001221 */
[----:B------:R-:W-:-:S02]  /*2d420*/  IMAD.U32 R141, R139, 0x10000, RZ ;  /* 0x000100008b8d7824 */ /* 0x000fc400078e00ff */
[C---:B------:R-:W-:Y:S01]  /*2d430*/  FFMA.FTZ R44, R35.reuse, R44, -R144 ;  /* 0x0000002c232c7223 */ /* 0x040fe20000010890 */
[----:B------:R-:W-:Y:S01]  /*2d440*/  FFMA.FTZ R35, R35, R138, R152 ;  /* 0x0000008a23237223 */ /* 0x000fe20000010098 */
[----:B------:R-:W-:Y:S01]  /*2d450*/  FMUL.FTZ R47, R148, R149 ;  /* 0x00000095942f7220 */ /* 0x000fe20000410000 */
[----:B------:R-:W-:Y:S01]  /*2d460*/  LOP3.LUT R150, R150, 0xffff0000, RZ, 0xc0, !PT ;  /* 0xffff000096967812 */ /* 0x000fe200078ec0ff */
[-C--:B------:R-:W-:Y:S01]  /*2d470*/  FMUL.FTZ R148, R148, R141.reuse ;  /* 0x0000008d94947220 */ /* 0x080fe20000410000 */
[----:B------:R-:W-:Y:S01]  /*2d480*/  LOP3.LUT R138, R139, 0xffff0000, RZ, 0xc0, !PT ;  /* 0xffff00008b8a7812 */ /* 0x000fe200078ec0ff */
[C---:B------:R-:W-:Y:S01]  /*2d490*/  FFMA.FTZ R141, R46.reuse, R141, -R47 ;  /* 0x0000008d2e8d7223 */ /* 0x040fe2000001082f */
[----:B------:R-:W-:Y:S01]  /*2d4a0*/  PRMT R145, R145, 0x5410, R156 ;  /* 0x0000541091917816 */ /* 0x000fe2000000009c */
[----:B------:R-:W-:Y:S01]  /*2d4b0*/  FFMA.FTZ R148, R46, R149, R148 ;  /* 0x000000952e947223 */ /* 0x000fe20000010094 */
[----:B------:R-:W-:Y:S01]  /*2d4c0*/  LOP3.LUT R33, R11, 0xffff0000, RZ, 0xc0, !PT ;  /* 0xffff00000b217812 */ /* 0x000fe200078ec0ff */
[C---:B------:R-:W-:Y:S01]  /*2d4d0*/  FMUL.FTZ R144, R45.reuse, R150 ;  /* 0x000000962d907220 */ /* 0x040fe20000410000 */
[----:B------:R-:W-:Y:S01]  /*2d4e0*/  FMUL.FTZ R152, R45, R138 ;  /* 0x0000008a2d987220 */ /* 0x000fe20000410000 */
[----:B------:R-:W-:Y:S01]  /*2d4f0*/  LOP3.LUT R12, R12, 0xffff0000, RZ, 0xc0, !PT ;  /* 0xffff00000c0c7812 */ /* 0x000fe200078ec0ff */
[----:B------:R-:W-:Y:S01]  /*2d500*/  IMAD.U32 R46, R145, 0x10000, RZ ;  /* 0x00010000912e7824 */ /* 0x000fe200078e00ff */
[C---:B------:R-:W-:Y:S01]  /*2d510*/  LOP3.LUT R45, R142.reuse, 0xffff0000, RZ, 0xc0, !PT ;  /* 0xffff00008e2d7812 */ /* 0x040fe200078ec0ff */
[----:B------:R-:W-:-:S02]  /*2d520*/  IMAD.U32 R47, R142, 0x10000, RZ ;  /* 0x000100008e2f7824 */ /* 0x000fc400078e00ff */
[----:B------:R-:W-:Y:S01]  /*2d530*/  FFMA.FTZ R144, R33, R138, -R144 ;  /* 0x0000008a21907223 */ /* 0x000fe20000010890 */
[C---:B------:R-:W-:Y:S01]  /*2d540*/  IMAD.U32 R32, R8.reuse, 0x10000, RZ ;  /* 0x0001000008207824 */ /* 0x040fe200078e00ff */
[----:B------:R-:W-:Y:S01]  /*2d550*/  LOP3.LUT R8, R8, 0xffff0000, RZ, 0xc0, !PT ;  /* 0xffff000008087812 */ /* 0x000fe200078ec0ff */
[----:B------:R-:W-:Y:S01]  /*2d560*/  FMUL.FTZ R139, R13, R47 ;  /* 0x0000002f0d8b7220 */ /* 0x000fe20000410000 */
[----:B------:R-:W-:Y:S01]  /*2d570*/  LOP3.LUT R145, R145, 0xffff0000, RZ, 0xc0, !PT ;  /* 0xffff000091917812 */ /* 0x000fe200078ec0ff */
[-C--:B------:R-:W-:Y:S01]  /*2d580*/  FMUL.FTZ R138, R13, R46.reuse ;  /* 0x0000002e0d8a7220 */ /* 0x080fe20000410000 */
[----:B------:R-:W-:Y:S01]  /*2d590*/  PRMT R140, R140, 0x5410, R155 ;  /* 0x000054108c8c7816 */ /* 0x000fe2000000009b */
[----:B------:R-:W-:Y:S01]  /*2d5a0*/  FMUL.FTZ R13, R12, R45 ;  /* 0x0000002d0c0d7220 */ /* 0x000fe20000410000 */
[----:B------:R-:W-:Y:S01]  /*2d5b0*/  PRMT R143, R143, 0x5410, R154 ;  /* 0x000054108f8f7816 */ /* 0x000fe2000000009a */
[C---:B------:R-:W-:Y:S01]  /*2d5c0*/  FFMA.FTZ R139, R32.reuse, R46, -R139 ;  /* 0x0000002e208b7223 */ /* 0x040fe2000001088b */
[----:B------:R-:W-:Y:S01]  /*2d5d0*/  FFMA.FTZ R138, R32, R47, R138 ;  /* 0x0000002f208a7223 */ /* 0x000fe2000001008a */
[C---:B------:R-:W-:Y:S01]  /*2d5e0*/  IMAD.U32 R9, R10.reuse, 0x10000, RZ ;  /* 0x000100000a097824 */ /* 0x040fe200078e00ff */
[----:B------:R-:W-:Y:S01]  /*2d5f0*/  LOP3.LUT R11, R10, 0xffff0000, RZ, 0xc0, !PT ;  /* 0xffff00000a0b7812 */ /* 0x000fe200078ec0ff */
[----:B------:R-:W-:Y:S01]  /*2d600*/  FFMA.FTZ R149, R33, R150, R152 ;  /* 0x0000009621957223 */ /* 0x000fe20000010098 */
[----:B------:R-:W-:Y:S01]  /*2d610*/  FFMA.FTZ R32, R8, R145, -R13 ;  /* 0x0000009108207223 */ /* 0x000fe2000001080d */
[----:B------:R-:W-:-:S02]  /*2d620*/  IMAD.U32 R10, R14, 0x10000, RZ ;  /* 0x000100000e0a7824 */ /* 0x000fc400078e00ff */
[----:B------:R-:W-:Y:S01]  /*2d630*/  FMUL.FTZ R33, R12, R145 ;  /* 0x000000910c217220 */ /* 0x000fe20000410000 */
[----:B------:R-:W-:Y:S01]  /*2d640*/  IMAD.U32 R13, R140, 0x10000, RZ ;  /* 0x000100008c0d7824 */ /* 0x000fe200078e00ff */
[----:B------:R-:W-:Y:S01]  /*2d650*/  LOP3.LUT R14, R14, 0xffff0000, RZ, 0xc0, !PT ;  /* 0xffff00000e0e7812 */ /* 0x000fe200078ec0ff */
[C---:B------:R-:W-:Y:S01]  /*2d660*/  IMAD.U32 R12, R143.reuse, 0x10000, RZ ;  /* 0x000100008f0c7824 */ /* 0x040fe200078e00ff */
[----:B------:R-:W-:Y:S01]  /*2d670*/  LOP3.LUT R140, R140, 0xffff0000, RZ, 0xc0, !PT ;  /* 0xffff00008c8c7812 */ /* 0x000fe200078ec0ff */
[----:B------:R-:W-:Y:S01]  /*2d680*/  FFMA.FTZ R33, R8, R45, R33 ;  /* 0x0000002d08217223 */ /* 0x000fe20000010021 */
[----:B------:R-:W-:Y:S01]  /*2d690*/  LOP3.LUT R143, R143, 0xffff0000, RZ, 0xc0, !PT ;  /* 0xffff00008f8f7812 */ /* 0x000fe200078ec0ff */
[C---:B------:R-:W-:Y:S01]  /*2d6a0*/  FMUL.FTZ R8, R10.reuse, R13 ;  /* 0x0000000d0a087220 */ /* 0x040fe20000410000 */
[----:B------:R-:W-:Y:S01]  /*2d6b0*/  FMUL.FTZ R10, R10, R12 ;  /* 0x0000000c0a0a7220 */ /* 0x000fe20000410000 */
[----:B------:R-:W-:Y:S01]  /*2d6c0*/  FMUL.FTZ R46, R14, R140 ;  /* 0x0000008c0e2e7220 */ /* 0x000fe20000410000 */
[----:B------:R-:W-:Y:S01]  /*2d6d0*/  FFMA.FTZ R34, R34, R151, R153 ;  /* 0x0000009722227223 */ /* 0x000fe20000010099 */
        /* <DEDUP_REMOVED lines=16> */
.L_x_5415:
[----:B------:R-:W-:Y:S05]  /*2d7e0*/  BSYNC B4 ;  /* 0x0000000000047941 */ /* 0x000fea0003800000 */
.L_x_5414:
[----:B------:R-:W-:Y:S01]  /*2d7f0*/  R2UR UR4, R78 ;  /* 0x000000004e0472ca */ /* 0x000fe200000e0000 */
[----:B------:R-:W-:Y:S01]  /*2d800*/  IMAD.SHL.U32 R33, R146, 0x8, RZ ;  /* 0x0000000892217824 */ /* 0x000fe200078e00ff */
[----:B------:R-:W-:Y:S01]  /*2d810*/  R2UR UR5, R79 ;  /* 0x000000004f0572ca */ /* 0x000fe200000e0000 */
[--C-:B------:R-:W-:Y:S01]  /*2d820*/  @!P2 IMAD.WIDE R34, R147, 0x2, R88.reuse ;  /* 0x000000029322a825 */ /* 0x100fe200078e0258 */
[----:B------:R-:W-:Y:S02]  /*2d830*/  @!P2 R2UR UR6, R78 ;  /* 0x000000004e06a2ca */ /* 0x000fe400000e0000 */
[----:B------:R-:W-:Y:S01]  /*2d840*/  @!P2 R2UR UR7, R79 ;  /* 0x000000004f07a2ca */ /* 0x000fe200000e0000 */
[----:B------:R-:W-:-:S08]  /*2d850*/  IMAD.WIDE R32, R33, 0x2, R88 ;  /* 0x0000000221207825 */ /* 0x000fd000078e0258 */
[----:B-----5:R1:W-:Y:S04]  /*2d860*/  ST.E.128 desc[UR4][R32.64], R8 ;  /* 0x0000000820007985 */ /* 0x0203e8000c101d04 */
[----:B------:R1:W-:Y:S02]  /*2d870*/  @!P2 ST.E.128 desc[UR6][R34.64], R12 ;  /* 0x0000000c2200a985 */ /* 0x0003e4000c101d06 */
.L_x_5413:
[----:B------:R-:W-:Y:S05]  /*2d880*/  BSYNC B3 ;  /* 0x0000000000037941 */ /* 0x000fea0003800000 */
.L_x_5412:
[----:B------:R-:W-:Y:S02]  /*2d890*/  R2UR UR4, R78 ;  /* 0x000000004e0472ca */ /* 0x000fe400000e0000 */
[----:B------:R-:W-:-:S13]  /*2d8a0*/  R2UR UR5, R79 ;  /* 0x000000004f0572ca */ /* 0x000fda00000e0000 */
[----:B-1----:R-:W2:Y:S01]  /*2d8b0*/  LD.E.U8 R8, desc[UR4][R82.64] ;  /* 0x0000000452087980 */ /* 0x002ea2000c101100 */
[----:B------:R-:W-:Y:S01]  /*2d8c0*/  BSSY B3, `(.L_x_5416) ;  /* 0x000009c000037945 */ /* 0x000fe20003800000 */
[----:B--2---:R-:W-:-:S13]  /*2d8d0*/  LOP3.LUT P1, RZ, R8, 0x2, RZ, 0xc0, !PT ;  /* 0x0000000208ff7812 */ /* 0x004fda000782c0ff */
[----:B------:R-:W-:Y:S05]  /*2d8e0*/  @!P1 BRA `(.L_x_5417) ;  /* 0x0000000800649947 */ /* 0x000fea0003800000 */
[----:B------:R-:W-:Y:S02]  /*2d8f0*/  R2UR UR4, R78 ;  /* 0x000000004e0472ca */ /* 0x000fe400000e0000 */
[----:B------:R-:W-:-:S13]  /*2d900*/  R2UR UR5, R79 ;  /* 0x000000004f0572ca */ /* 0x000fda00000e0000 */
[----:B------:R-:W2:Y:S01]  /*2d910*/  LD.E R8, desc[UR4][R80.64+0x4] ;  /* 0x0000040450087980 */ /* 0x000ea2000c101900 */
[----:B------:R-:W-:Y:S01]  /*2d920*/  VIADD R34, R102, 0x20 ;  /* 0x0000002066227836 */ /* 0x000fe20000000000 */
[----:B------:R-:W-:Y:S02]  /*2d930*/  LEA.HI R13, R129, R128, RZ, 0x5 ;  /* 0x00000080810d7211 */ /* 0x000fe400078f28ff */
[----:B------:R-:W-:Y:S02]  /*2d940*/  R2UR UR6, R78 ;  /* 0x000000004e0672ca */ /* 0x000fe400000e0000 */
[----:B------:R-:W-:Y:S01]  /*2d950*/  R2UR UR7, R79 ;  /* 0x000000004f0772ca */ /* 0x000fe200000e0000 */
[----:B------:R-:W-:-:S05]  /*2d960*/  IMAD.SHL.U32 R14, R13, 0x10, RZ ;  /* 0x000000100d0e7824 */ /* 0x000fca00078e00ff */
[----:B------:R-:W-:Y:S01]  /*2d970*/  LOP3.LUT R15, R14, 0xfffffe00, RZ, 0xc0, !PT ;  /* 0xfffffe000e0f7812 */ /* 0x000fe200078ec0ff */
[----:B------:R-:W-:Y:S01]  /*2d980*/  BSSY B4, `(.L_x_5418) ;  /* 0x0000086000047945 */ /* 0x000fe20003800000 */
[----:B--2---:R-:W-:-:S04]  /*2d990*/  LEA.HI R8, R8, R8, RZ, 0x1 ;  /* 0x0000000808087211 */ /* 0x004fc800078f08ff */
[----:B------:R-:W-:Y:S01]  /*2d9a0*/  SHF.R.S32.HI R35, RZ, 0x1, R8 ;  /* 0x00000001ff237819 */ /* 0x000fe20000011408 */
[----:B------:R-:W-:-:S03]  /*2d9b0*/  IMAD.IADD R8, R90, 0x1, -R91 ;  /* 0x000000015a087824 */ /* 0x000fc600078e0a5b */
[----:B------:R-:W-:-:S04]  /*2d9c0*/  ISETP.GE.AND P1, PT, R34, R35, PT ;  /* 0x000000232200720c */ /* 0x000fc80003f26270 */
[----:B------:R-:W-:Y:S02]  /*2d9d0*/  SEL R9, R35, RZ, P1 ;  /* 0x000000ff23097207 */ /* 0x000fe40000800000 */
[----:B------:R-:W-:-:S03]  /*2d9e0*/  SEL R11, R91, R8, !P1 ;  /* 0x000000085b0b7207 */ /* 0x000fc60004800000 */
[----:B------:R-:W-:Y:S01]  /*2d9f0*/  IMAD.IADD R9, R34, 0x1, R9 ;  /* 0x0000000122097824 */ /* 0x000fe200078e0209 */
[----:B------:R-:W-:-:S04]  /*2da00*/  SHF.R.S32.HI R12, RZ, 0x1f, R11 ;  /* 0x0000001fff0c7819 */ /* 0x000fc8000001140b */
[----:B------:R-:W-:Y:S02]  /*2da10*/  SHF.R.S32.HI R8, RZ, 0x1f, R9 ;  /* 0x0000001fff087819 */ /* 0x000fe40000011409 */
[----:B------:R-:W-:Y:S01]  /*2da20*/  LEA.HI R11, R12, R11, RZ, 0x4 ;  /* 0x0000000b0c0b7211 */ /* 0x000fe200078f20ff */
[----:B------:R-:W-:Y:S01]  /*2da30*/  IMAD.SHL.U32 R12, R119, 0x40, RZ ;  /* 0x00000040770c7824 */ /* 0x000fe200078e00ff */
[CC--:B------:R-:W-:Y:S02]  /*2da40*/  LEA.HI R10, R8.reuse, R9.reuse, RZ, 0x3 ;  /* 0x00000009080a7211 */ /* 0x0c0fe400078f18ff */
[----:B------:R-:W-:Y:S02]  /*2da50*/  LEA.HI R8, R8, R9, RZ, 0x6 ;  /* 0x0000000908087211 */ /* 0x000fe400078f30ff */
[----:B------:R-:W-:Y:S02]  /*2da60*/  SHF.R.S32.HI R32, RZ, 0x3, R10 ;  /* 0x00000003ff207819 */ /* 0x000fe4000001140a */
[----:B------:R-:W-:-:S02]  /*2da70*/  LOP3.LUT R13, R12, 0x1c0, RZ, 0xc0, !PT ;  /* 0x000001c00c0d7812 */ /* 0x000fc400078ec0ff */
[----:B------:R-:W-:Y:S02]  /*2da80*/  LEA.HI.SX32 R11, R11, R32, 0x1c ;  /* 0x000000200b0b7211 */ /* 0x000fe400078fe2ff */
[----:B------:R-:W-:Y:S02]  /*2da90*/  SHF.R.U32.HI R14, RZ, 0x3, R13 ;  /* 0x00000003ff0e7819 */ /* 0x000fe4000001160d */
[----:B------:R-:W-:Y:S01]  /*2daa0*/  SHF.R.S32.HI R12, RZ, 0x1f, R11 ;  /* 0x0000001fff0c7819 */ /* 0x000fe2000001140b */
[----:B------:R-:W-:Y:S01]  /*2dab0*/  IMAD.SHL.U32 R33, R11, 0x8, RZ ;  /* 0x000000080b217824 */ /* 0x000fe200078e00ff */
[----:B------:R-:W-:Y:S02]  /*2dac0*/  SHF.R.S32.HI R8, RZ, 0x6, R8 ;  /* 0x00000006ff087819 */ /* 0x000fe40000011408 */
[----:B------:R-:W-:Y:S02]  /*2dad0*/  LOP3.LUT R10, R13, 0x38, R10, 0xf8, !PT ;  /* 0x000000380d0a7812 */ /* 0x000fe400078ef80a */
[----:B------:R-:W-:Y:S01]  /*2dae0*/  LEA.HI R12, R12, R11, RZ, 0x3 ;  /* 0x0000000b0c0c7211 */ /* 0x000fe200078f18ff */
[----:B------:R-:W-:Y:S01]  /*2daf0*/  IMAD R8, R8, 0x1800, R15 ;  /* 0x0000180008087824 */ /* 0x000fe200078e020f */
[----:B------:R-:W-:-:S02]  /*2db00*/  LOP3.LUT R9, R10, R14, RZ, 0x3c, !PT ;  /* 0x0000000e0a097212 */ /* 0x000fc400078e3cff */
[----:B------:R-:W-:Y:S02]  /*2db10*/  SHF.R.S32.HI R12, RZ, 0x3, R12 ;  /* 0x00000003ff0c7819 */ /* 0x000fe4000001140c */
[----:B------:R-:W-:Y:S01]  /*2db20*/  LOP3.LUT R11, R13, 0x38, R33, 0xf8, !PT ;  /* 0x000000380d0b7812 */ /* 0x000fe200078ef821 */
[----:B------:R-:W-:Y:S02]  /*2db30*/  IMAD.IADD R9, R8, 0x1, R9 ;  /* 0x0000000108097824 */ /* 0x000fe400078e0209 */
[----:B------:R-:W-:Y:S01]  /*2db40*/  IMAD R12, R12, 0x1800, R15 ;  /* 0x000018000c0c7824 */ /* 0x000fe200078e020f */
[----:B------:R-:W-:Y:S02]  /*2db50*/  LOP3.LUT R11, R11, R14, RZ, 0x3c, !PT ;  /* 0x0000000e0b0b7212 */ /* 0x000fe400078e3cff */
[----:B------:R-:W-:-:S03]  /*2db60*/  IADD3 R9, P1, R100, R9, RZ ;  /* 0x0000000964097210 */ /* 0x000fc60007f3e0ff */
[----:B------:R-:W-:Y:S02]  /*2db70*/  IMAD.IADD R11, R12, 0x1, R11 ;  /* 0x000000010c0b7824 */ /* 0x000fe400078e020b */
[----:B------:R-:W-:Y:S01]  /*2db80*/  IMAD.X R13, RZ, RZ, R101, P1 ;  /* 0x000000ffff0d7224 */ /* 0x000fe200008e0665 */
[CC--:B------:R-:W-:Y:S02]  /*2db90*/  LEA R8, P1, R9.reuse, R84.reuse, 0x1 ;  /* 0x0000005409087211 */ /* 0x0c0fe400078208ff */
[----:B------:R-:W-:Y:S02]  /*2dba0*/  IADD3 R11, P2, R100, R11, RZ ;  /* 0x0000000b640b7210 */ /* 0x000fe40007f5e0ff */
[----:B------:R-:W-:Y:S02]  /*2dbb0*/  LEA.HI.X R9, R9, R85, R13, 0x1, P1 ;  /* 0x0000005509097211 */ /* 0x000fe400008f0c0d */
[----:B------:R-:W-:Y:S01]  /*2dbc0*/  ISETP.GE.AND P1, PT, R34, R35, PT ;  /* 0x000000232200720c */ /* 0x000fe20003f26270 */
[----:B------:R-:W-:Y:S01]  /*2dbd0*/  IMAD.X R10, RZ, RZ, R101, P2 ;  /* 0x000000ffff0a7224 */ /* 0x000fe200010e0665 */
[----:B------:R-:W-:-:S04]  /*2dbe0*/  LEA R12, P2, R11, R84, 0x1 ;  /* 0x000000540b0c7211 */ /* 0x000fc800078408ff */
[----:B------:R-:W-:Y:S02]  /*2dbf0*/  LEA.HI.X R13, R11, R85, R10, 0x1, P2 ;  /* 0x000000550b0d7211 */ /* 0x000fe400010f0c0a */
[----:B------:R-:W5:Y:S01]  /*2dc00*/  LD.E.128 R8, desc[UR4][R8.64] ;  /* 0x0000000408087980 */ /* 0x000f62000c101d00 */
[----:B------:R-:W-:-:S03]  /*2dc10*/  ISETP.GE.AND P2, PT, R33, R90, PT ;  /* 0x0000005a2100720c */ /* 0x000fc60003f46270 */
[----:B------:R-:W5:Y:S01]  /*2dc20*/  LD.E.128 R12, desc[UR6][R12.64] ;  /* 0x000000060c0c7980 */ /* 0x000f62000c101d00 */
[----:B------:R-:W-:Y:S09]  /*2dc30*/  @P1 BRA `(.L_x_5419) ;  /* 0x0000000400681947 */ /* 0x000ff20003800000 */
[----:B------:R-:W-:Y:S01]  /*2dc40*/  SHF.R.U32.HI R44, RZ, 0x10, R41 ;  /* 0x00000010ff2c7819 */ /* 0x000fe20000011629 */
[----:B-----5:R-:W-:Y:S01]  /*2dc50*/  IMAD.U32 R35, R13, 0x10000, RZ ;  /* 0x000100000d237824 */ /* 0x020fe200078e00ff */
[----:B------:R-:W-:Y:S02]  /*2dc60*/  SHF.R.U32.HI R140, RZ, 0x10, R29 ;  /* 0x00000010ff8c7819 */ /* 0x000fe4000001161d */
[----:B------:R-:W-:Y:S02]  /*2dc70*/  PRMT R137, R137, 0x5410, R44 ;  /* 0x0000541089897816 */ /* 0x000fe4000000002c */
[----:B------:R-:W-:Y:S02]  /*2dc80*/  PRMT R133, R133, 0x5410, R140 ;  /* 0x0000541085857816 */ /* 0x000fe4000000008c */
[----:B------:R-:W-:Y:S01]  /*2dc90*/  SHF.R.U32.HI R46, RZ, 0x10, R31 ;  /* 0x00000010ff2e7819 */ /* 0x000fe2000001161f */
[----:B------:R-:W-:Y:S01]  /*2dca0*/  IMAD.U32 R44, R137, 0x10000, RZ ;  /* 0x00010000892c7824 */ /* 0x000fe200078e00ff */
[----:B------:R-:W-:-:S02]  /*2dcb0*/  SHF.R.U32.HI R138, RZ, 0x10, R43 ;  /* 0x00000010ff8a7819 */ /* 0x000fc4000001162b */
[----:B------:R-:W-:Y:S01]  /*2dcc0*/  SHF.R.U64 R45, R42, 0x10, R43 ;  /* 0x000000102a2d7819 */ /* 0x000fe2000000122b */
[----:B------:R-:W-:Y:S01]  /*2dcd0*/  IMAD.U32 R42, R133, 0x10000, RZ ;  /* 0x00010000852a7824 */ /* 0x000fe200078e00ff */
[----:B------:R-:W-:Y:S01]  /*2dce0*/  SHF.R.U64 R141, R28, 0x10, R29 ;  /* 0x000000101c8d7819 */ /* 0x000fe2000000121d */
[----:B------:R-:W-:Y:S01]  /*2dcf0*/  IMAD.U32 R29, R9, 0x10000, RZ ;  /* 0x00010000091d7824 */ /* 0x000fe200078e00ff */
[----:B------:R-:W-:Y:S01]  /*2dd00*/  PRMT R131, R131, 0x5410, R46 ;  /* 0x0000541083837816 */ /* 0x000fe2000000002e */
[----:B------:R-:W-:Y:S01]  /*2dd10*/  FMUL.FTZ R46, R35, R44 ;  /* 0x0000002c232e7220 */ /* 0x000fe20000410000 */
[----:B------:R-:W-:Y:S01]  /*2dd20*/  PRMT R135, R135, 0x5410, R138 ;  /* 0x0000541087877816 */ /* 0x000fe2000000008a */
[-C--:B------:R-:W-:Y:S01]  /*2dd30*/  FMUL.FTZ R138, R35, R42.reuse ;  /* 0x0000002a238a7220 */ /* 0x080fe20000410000 */
[----:B------:R-:W-:Y:S01]  /*2dd40*/  SHF.R.U64 R47, R40, 0x10, R41 ;  /* 0x00000010282f7819 */ /* 0x000fe20000001229 */
[----:B------:R-:W-:Y:S01]  /*2dd50*/  FFMA.FTZ R35, R29, R42, -R46 ;  /* 0x0000002a1d237223 */ /* 0x000fe2000001082e */
[----:B------:R-:W-:Y:S01]  /*2dd60*/  LOP3.LUT R40, R13, 0xffff0000, RZ, 0xc0, !PT ;  /* 0xffff00000d287812 */ /* 0x000fe200078ec0ff */
[----:B------:R-:W-:Y:S01]  /*2dd70*/  IMAD.U32 R41, R15, 0x10000, RZ ;  /* 0x000100000f297824 */ /* 0x000fe200078e00ff */
[----:B------:R-:W-:Y:S01]  /*2dd80*/  LOP3.LUT R137, R137, 0xffff0000, RZ, 0xc0, !PT ;  /* 0xffff000089897812 */ /* 0x000fe200078ec0ff */
[----:B------:R-:W-:Y:S01]  /*2dd90*/  IMAD.U32 R46, R135, 0x10000, RZ ;  /* 0x00010000872e7824 */ /* 0x000fe200078e00ff */
[----:B------:R-:W-:Y:S01]  /*2dda0*/  LOP3.LUT R133, R133, 0xffff0000, RZ, 0xc0, !PT ;  /* 0xffff000085857812 */ /* 0x000fe200078ec0ff */
[----:B------:R-:W-:Y:S01]  /*2ddb0*/  FFMA.FTZ R138, R29, R44, R138 ;  /* 0x0000002c1d8a7223 */ /* 0x000fe2000001008a */
[----:B------:R-:W-:Y:S01]  /*2ddc0*/  SHF.R.U64 R139, R30, 0x10, R31 ;  /* 0x000000101e8b7819 */ /* 0x000fe2000000121f */
[----:B------:R-:W-:Y:S01]  /*2ddd0*/  IMAD.U32 R42, R131, 0x10000, RZ ;  /* 0x00010000832a7824 */ /* 0x000fe200078e00ff */
[----:B------:R-:W-:Y:S01]  /*2dde0*/  LOP3.LUT R30, R9, 0xffff0000, RZ, 0xc0, !PT ;  /* 0xffff0000091e7812 */ /* 0x000fe200078ec0ff */
[----:B------:R-:W-:Y:S01]  /*2ddf0*/  FMUL.FTZ R43, R40, R137 ;  /* 0x00000089282b7220 */ /* 0x000fe20000410000 */
[----:B------:R-:W-:Y:S01]  /*2de00*/  PRMT R136, R136, 0x5410, R47 ;  /* 0x0000541088887816 */ /* 0x000fe2000000002f */
[-C--:B------:R-:W-:Y:S01]  /*2de10*/  FMUL.FTZ R29, R40, R133.reuse ;  /* 0x00000085281d7220 */ /* 0x080fe20000410000 */
[----:B------:R-:W-:Y:S01]  /*2de20*/  PRMT R132, R132, 0x5410, R141 ;  /* 0x0000541084847816 */ /* 0x000fe2000000008d */
[----:B------:R-:W-:Y:S01]  /*2de30*/  FMUL.FTZ R44, R41, R46 ;  /* 0x0000002e292c7220 */ /* 0x000fe20000410000 */
[----:B------:R-:W-:Y:S01]  /*2de40*/  IMAD.U32 R31, R11, 0x10000, RZ ;  /* 0x000100000b1f7824 */ /* 0x000fe200078e00ff */
[----:B------:R-:W-:Y:S01]  /*2de50*/  LOP3.LUT R15, R15, 0xffff0000, RZ, 0xc0, !PT ;  /* 0xffff00000f0f7812 */ /* 0x000fe200078ec0ff */
[----:B------:R-:W-:Y:S01]  /*2de60*/  FMUL.FTZ R41, R41, R42 ;  /* 0x0000002a29297220 */ /* 0x000fe20000410000 */
[----:B------:R-:W-:Y:S01]  /*2de70*/  LOP3.LUT R135, R135, 0xffff0000, RZ, 0xc0, !PT ;  /* 0xffff000087877812 */ /* 0x000fe200078ec0ff */
[C---:B------:R-:W-:Y:S01]  /*2de80*/  FFMA.FTZ R40, R30.reuse, R133, -R43 ;  /* 0x000000851e287223 */ /* 0x040fe2000001082b */
[----:B------:R-:W-:Y:S01]  /*2de90*/  LOP3.LUT R131, R131, 0xffff0000, RZ, 0xc0, !PT ;  /* 0xffff000083837812 */ /* 0x000fe200078ec0ff */
[----:B------:R-:W-:Y:S01]  /*2dea0*/  FFMA.FTZ R137, R30, R137, R29 ;  /* 0x000000891e897223 */ /* 0x000fe2000001001d */
[----:B------:R-:W-:Y:S01]  /*2deb0*/  IMAD.U32 R13, R12, 0x10000, RZ ;  /* 0x000100000c0d7824 */ /* 0x000fe200078e00ff */
[----:B------:R-:W-:Y:S01]  /*2dec0*/  LOP3.LUT R34, R11, 0xffff0000, RZ, 0xc0, !PT ;  /* 0xffff00000b227812 */ /* 0x000fe200078ec0ff */
[----:B------:R-:W-:-:S02]  /*2ded0*/  IMAD.U32 R30, R136, 0x10000, RZ ;  /* 0x00010000881e7824 */ /* 0x000fc400078e00ff */
[C---:B------:R-:W-:Y:S01]  /*2dee0*/  FFMA.FTZ R44, R31.reuse, R42, -R44 ;  /* 0x0000002a1f2c7223 */ /* 0x040fe2000001082c */
[----:B------:R-:W-:Y:S02]  /*2def0*/  IMAD.U32 R29, R132, 0x10000, RZ ;  /* 0x00010000841d7824 */ /* 0x000fe400078e00ff */
[----:B------:R-:W-:Y:S01]  /*2df00*/  FFMA.FTZ R46, R31, R46, R41 ;  /* 0x0000002e1f2e7223 */ /* 0x000fe20000010029 */
[C---:B------:R-:W-:Y:S01]  /*2df10*/  FMUL.FTZ R31, R15.reuse, R135 ;  /* 0x000000870f1f7220 */ /* 0x040fe20000410000 */
[----:B------:R-:W-:Y:S01]  /*2df20*/  FMUL.FTZ R41, R15, R131 ;  /* 0x000000830f297220 */ /* 0x000fe20000410000 */
[----:B------:R-:W-:Y:S01]  /*2df30*/  IMAD.U32 R28, R8, 0x10000, RZ ;  /* 0x00010000081c7824 */ /* 0x000fe200078e00ff */
[----:B------:R-:W-:Y:S01]  /*2df40*/  LOP3.LUT R12, R12, 0xffff0000, RZ, 0xc0, !PT ;  /* 0xffff00000c0c7812 */ /* 0x000fe200078ec0ff */
[C---:B------:R-:W-:Y:S01]  /*2df50*/  FMUL.FTZ R15, R13.reuse, R30 ;  /* 0x0000001e0d0f7220 */ /* 0x040fe20000410000 */
[----:B------:R-:W-:Y:S01]  /*2df60*/  LOP3.LUT R136, R136, 0xffff0000, RZ, 0xc0, !PT ;  /* 0xffff000088887812 */ /* 0x000fe200078ec0ff */
[----:B------:R-:W-:Y:S01]  /*2df70*/  FMUL.FTZ R13, R13, R29 ;  /* 0x0000001d0d0d7220 */ /* 0x000fe20000410000 */
[----:B------:R-:W-:Y:S01]  /*2df80*/  LOP3.LUT R132, R132, 0xffff0000, RZ, 0xc0, !PT ;  /* 0xffff000084847812 */ /* 0x000fe200078ec0ff */
[----:B------:R-:W-:Y:S01]  /*2df90*/  FFMA.FTZ R131, R34, R131, -R31 ;  /* 0x0000008322837223 */ /* 0x000fe2000001081f */
[----:B------:R-:W-:Y:S01]  /*2dfa0*/  PRMT R130, R130, 0x5410, R139 ;  /* 0x0000541082827816 */ /* 0x000fe2000000008b */
[----:B------:R-:W-:Y:S01]  /*2dfb0*/  FFMA.FTZ R135, R34, R135, R41 ;  /* 0x0000008722877223 */ /* 0x000fe20000010029 */
[----:B------:R-:W-:Y:S01]  /*2dfc0*/  PRMT R134, R134, 0x5410, R45 ;  /* 0x0000541086867816 */ /* 0x000fe2000000002d */
[----:B------:R-:W-:Y:S01]  /*2dfd0*/  FFMA.FTZ R31, R28, R29, -R15 ;  /* 0x0000001d1c1f7223 */ /* 0x000fe2000001080f */
[----:B------:R-:W-:Y:S01]  /*2dfe0*/  LOP3.LUT R9, R8, 0xffff0000, RZ, 0xc0, !PT ;  /* 0xffff000008097812 */ /* 0x000fe200078ec0ff */
[----:B------:R-:W-:Y:S01]  /*2dff0*/  FMUL.FTZ R34, R12, R136 ;  /* 0x000000880c227220 */ /* 0x000fe20000410000 */
[----:B------:R-:W-:Y:S01]  /*2e000*/  FFMA.FTZ R28, R28, R30, R13 ;  /* 0x0000001e1c1c7223 */ /* 0x000fe2000001000d */
[----:B------:R-:W-:-:S02]  /*2e010*/  IMAD.U32 R11, R14, 0x10000, RZ ;  /* 0x000100000e0b7824 */ /* 0x000fc400078e00ff */
[-C--:B------:R-:W-:Y:S01]  /*2e020*/  FMUL.FTZ R30, R12, R132.reuse ;  /* 0x000000840c1e7220 */ /* 0x080fe20000410000 */
[----:B------:R-:W-:Y:S01]  /*2e030*/  LOP3.LUT R14, R14, 0xffff0000, RZ, 0xc0, !PT ;  /* 0xffff00000e0e7812 */ /* 0x000fe200078ec0ff */
[C---:B------:R-:W-:Y:S01]  /*2e040*/  IMAD.U32 R15, R134.reuse, 0x10000, RZ ;  /* 0x00010000860f7824 */ /* 0x040fe200078e00ff */
[----:B------:R-:W-:Y:S01]  /*2e050*/  LOP3.LUT R29, R134, 0xffff0000, RZ, 0xc0, !PT ;  /* 0xffff0000861d7812 */ /* 0x000fe200078ec0ff */
[C---:B------:R-:W-:Y:S01]  /*2e060*/  IMAD.U32 R12, R130.reuse, 0x10000, RZ ;  /* 0x00010000820c7824 */ /* 0x040fe200078e00ff */
[----:B------:R-:W-:Y:S01]  /*2e070*/  LOP3.LUT R13, R130, 0xffff0000, RZ, 0xc0, !PT ;  /* 0xffff0000820d7812 */ /* 0x000fe200078ec0ff */
[C---:B------:R-:W-:Y:S01]  /*2e080*/  FFMA.FTZ R34, R9.reuse, R132, -R34 ;  /* 0x0000008409227223 */ /* 0x040fe20000010822 */
[C---:B------:R-:W-:Y:S02]  /*2e090*/  IMAD.U32 R8, R10.reuse, 0x10000, RZ ;  /* 0x000100000a087824 */ /* 0x040fe400078e00ff */
[----:B------:R-:W-:Y:S01]  /*2e0a0*/  FFMA.FTZ R9, R9, R136, R30 ;  /* 0x0000008809097223 */ /* 0x000fe2000001001e */
[----:B------:R-:W-:Y:S01]  /*2e0b0*/  LOP3.LUT R10, R10, 0xffff0000, RZ, 0xc0, !PT ;  /* 0xffff00000a0a7812 */ /* 0x000fe200078ec0ff */
        /* <DEDUP_REMOVED lines=13> */
[----:B------:R-:W-:Y:S01]  /*2e190*/  IMAD.MOV.U32 R8, RZ, RZ, R34 ;  /* 0x000000ffff087224 */ /* 0x000fe200078e0022 */
[----:B------:R-:W-:Y:S02]  /*2e1a0*/  F2FP.BF16.F32.PACK_AB R11, R131, R44 ;  /* 0x0000002c830b723e */ /* 0x000fe400000010ff */
[----:B------:R-:W-:Y:S02]  /*2e1b0*/  F2FP.BF16.F32.PACK_AB R13, R137, R138 ;  /* 0x0000008a890d723e */ /* 0x000fe400000010ff */
[----:B------:R-:W-:-:S02]  /*2e1c0*/  F2FP.BF16.F32.PACK_AB R15, R135, R46 ;  /* 0x0000002e870f723e */ /* 0x000fc400000010ff */
[----:B------:R-:W-:-:S07]  /*2e1d0*/  F2FP.BF16.F32.PACK_AB R14, R29, R30 ;  /* 0x0000001e1d0e723e */ /* 0x000fce00000010ff */
.L_x_5419:
[----:B------:R-:W-:Y:S05]  /*2e1e0*/  BSYNC B4 ;  /* 0x0000000000047941 */ /* 0x000fea0003800000 */
.L_x_5418:
        /* <DEDUP_REMOVED lines=9> */
.L_x_5417:
[----:B------:R-:W-:Y:S05]  /*2e280*/  BSYNC B3 ;  /* 0x0000000000037941 */ /* 0x000fea0003800000 */
.L_x_5416:
[----:B------:R-:W-:Y:S02]  /*2e290*/  R2UR UR4, R78 ;  /* 0x000000004e0472ca */ /* 0x000fe400000e0000 */
[----:B------:R-:W-:-:S13]  /*2e2a0*/  R2UR UR5, R79 ;  /* 0x000000004f0572ca */ /* 0x000fda00000e0000 */
[----:B-1----:R-:W2:Y:S02]  /*2e2b0*/  LD.E.U8 R8, desc[UR4][R82.64] ;  /* 0x0000000452087980 */ /* 0x002ea4000c101100 */
        /* <DEDUP_REMOVED lines=55> */
[----:B------:R-:W-:Y:S01]  /*2e630*/  SHF.R.U64 R41, R36, 0x10, R37 ;  /* 0x0000001024297819 */ /* 0x000fe20000001225 */
[----:B-----5:R-:W-:Y:S01]  /*2e640*/  IMAD.U32 R30, R13, 0x10000, RZ ;  /* 0x000100000d1e7824 */ /* 0x020fe200078e00ff */
[----:B------:R-:W-:Y:S01]  /*2e650*/  SHF.R.U32.HI R35, RZ, 0x10, R5 ;  /* 0x00000010ff237819 */ /* 0x000fe20000011605 */
[----:B------:R-:W-:Y:S01]  /*2e660*/  IMAD.U32 R32, R15, 0x10000, RZ ;  /* 0x000100000f207824 */ /* 0x000fe200078e00ff */
[----:B------:R-:W-:Y:S02]  /*2e670*/  SHF.R.U32.HI R36, RZ, 0x10, R37 ;  /* 0x00000010ff247819 */ /* 0x000fe40000011625 */
[----:B------:R-:W-:Y:S02]  /*2e680*/  SHF.R.U64 R34, R6, 0x10, R7 ;  /* 0x0000001006227819 */ /* 0x000fe40000001207 */
[----:B------:R-:W-:Y:S02]  /*2e690*/  PRMT R120, R120, 0x5410, R35 ;  /* 0x0000541078787816 */ /* 0x000fe40000000023 */
[----:B------:R-:W-:-:S02]  /*2e6a0*/  PRMT R127, R127, 0x5410, R36 ;  /* 0x000054107f7f7816 */ /* 0x000fc40000000024 */
[--C-:B------:R-:W-:Y:S02]  /*2e6b0*/  SHF.R.U64 R37, R38, 0x10, R39.reuse ;  /* 0x0000001026257819 */ /* 0x100fe40000001227 */
[----:B------:R-:W-:Y:S01]  /*2e6c0*/  SHF.R.U32.HI R38, RZ, 0x10, R39 ;  /* 0x00000010ff267819 */ /* 0x000fe20000011627 */
[----:B------:R-:W-:Y:S01]  /*2e6d0*/  IMAD.U32 R35, R127, 0x10000, RZ ;  /* 0x000100007f237824 */ /* 0x000fe200078e00ff */
[----:B------:R-:W-:Y:S01]  /*2e6e0*/  PRMT R123, R123, 0x5410, R34 ;  /* 0x000054107b7b7816 */ /* 0x000fe20000000022 */
[----:B------:R-:W-:Y:S01]  /*2e6f0*/  IMAD.U32 R34, R120, 0x10000, RZ ;  /* 0x0001000078227824 */ /* 0x000fe200078e00ff */
[----:B------:R-:W-:Y:S01]  /*2e700*/  SHF.R.U32.HI R43, RZ, 0x10, R7 ;  /* 0x00000010ff2b7819 */ /* 0x000fe20000011607 */
[CC--:B------:R-:W-:Y:S01]  /*2e710*/  FMUL.FTZ R36, R30.reuse, R35.reuse ;  /* 0x000000231e247220 */ /* 0x0c0fe20000410000 */
[----:B------:R-:W-:Y:S01]  /*2e720*/  PRMT R125, R125, 0x5410, R38 ;  /* 0x000054107d7d7816 */ /* 0x000fe20000000026 */
[-C--:B------:R-:W-:Y:S01]  /*2e730*/  FMUL.FTZ R38, R30, R34.reuse ;  /* 0x000000221e267220 */ /* 0x080fe20000410000 */
[----:B------:R-:W-:Y:S01]  /*2e740*/  SHF.R.U64 R40, R4, 0x10, R5 ;  /* 0x0000001004287819 */ /* 0x000fe20000001205 */
[----:B------:R-:W-:Y:S01]  /*2e750*/  IMAD.U32 R5, R9, 0x10000, RZ ;  /* 0x0001000009057824 */ /* 0x000fe200078e00ff */
[----:B------:R-:W-:Y:S01]  /*2e760*/  LOP3.LUT R31, R13, 0xffff0000, RZ, 0xc0, !PT ;  /* 0xffff00000d1f7812 */ /* 0x000fe200078ec0ff */
[----:B------:R-:W-:Y:S01]  /*2e770*/  IMAD.U32 R30, R125, 0x10000, RZ ;  /* 0x000100007d1e7824 */ /* 0x000fe200078e00ff */
[----:B------:R-:W-:Y:S01]  /*2e780*/  LOP3.LUT R127, R127, 0xffff0000, RZ, 0xc0, !PT ;  /* 0xffff00007f7f7812 */ /* 0x000fe200078ec0ff */
[C---:B------:R-:W-:Y:S01]  /*2e790*/  FFMA.FTZ R36, R5.reuse, R34, -R36 ;  /* 0x0000002205247223 */ /* 0x040fe20000010824 */
        /* <DEDUP_REMOVED lines=8> */
[----:B------:R-:W-:Y:S01]  /*2e820*/  PRMT R121, R121, 0x5410, R40 ;  /* 0x0000541079797816 */ /* 0x000fe20000000028 */
[----:B------:R-:W-:Y:S01]  /*2e830*/  FMUL.FTZ R31, R31, R120 ;  /* 0x000000781f1f7220 */ /* 0x000fe20000410000 */
[----:B------:R-:W-:Y:S01]  /*2e840*/  PRMT R126, R126, 0x5410, R41 ;  /* 0x000054107e7e7816 */ /* 0x000fe20000000029 */
[----:B------:R-:W-:-:S02]  /*2e850*/  IMAD.U32 R9, R11, 0x10000, RZ ;  /* 0x000100000b097824 */ /* 0x000fc400078e00ff */
[----:B------:R-:W-:Y:S01]  /*2e860*/  FMUL.FTZ R40, R32, R30 ;  /* 0x0000001e20287220 */ /* 0x000fe20000410000 */
[----:B------:R-:W-:Y:S01]  /*2e870*/  LOP3.LUT R33, R15, 0xffff0000, RZ, 0xc0, !PT ;  /* 0xffff00000f217812 */ /* 0x000fe200078ec0ff */
[----:B------:R-:W-:Y:S01]  /*2e880*/  FFMA.FTZ R37, R6, R120, -R37 ;  /* 0x0000007806257223 */ /* 0x000fe20000010825 */
[----:B------:R-:W-:Y:S01]  /*2e890*/  LOP3.LUT R34, R125, 0xffff0000, RZ, 0xc0, !PT ;  /* 0xffff00007d227812 */ /* 0x000fe200078ec0ff */
[----:B------:R-:W-:Y:S01]  /*2e8a0*/  FMUL.FTZ R35, R32, R5 ;  /* 0x0000000520237220 */ /* 0x000fe20000410000 */
[----:B------:R-:W-:Y:S01]  /*2e8b0*/  FFMA.FTZ R127, R6, R127, R31 ;  /* 0x0000007f067f7223 */ /* 0x000fe2000001001f */
[----:B------:R-:W-:Y:S01]  /*2e8c0*/  LOP3.LUT R122, R122, 0xffff0000, RZ, 0xc0, !PT ;  /* 0xffff00007a7a7812 */ /* 0x000fe200078ec0ff */
[----:B------:R-:W-:Y:S01]  /*2e8d0*/  FFMA.FTZ R40, R9, R5, -R40 ;  /* 0x0000000509287223 */ /* 0x000fe20000010828 */
[----:B------:R-:W-:Y:S01]  /*2e8e0*/  IMAD.U32 R6, R126, 0x10000, RZ ;  /* 0x000100007e067824 */ /* 0x000fe200078e00ff */
[----:B------:R-:W-:Y:S01]  /*2e8f0*/  LOP3.LUT R11, R11, 0xffff0000, RZ, 0xc0, !PT ;  /* 0xffff00000b0b7812 */ /* 0x000fe200078ec0ff */
[----:B------:R-:W-:-:S02]  /*2e900*/  IMAD.U32 R5, R121, 0x10000, RZ ;  /* 0x0001000079057824 */ /* 0x000fc400078e00ff */
[----:B------:R-:W-:Y:S01]  /*2e910*/  FFMA.FTZ R35, R9, R30, R35 ;  /* 0x0000001e09237223 */ /* 0x000fe20000010023 */
[----:B------:R-:W-:Y:S01]  /*2e920*/  LOP3.LUT R12, R12, 0xffff0000, RZ, 0xc0, !PT ;  /* 0xffff00000c0c7812 */ /* 0x000fe200078ec0ff */
[C---:B------:R-:W-:Y:S01]  /*2e930*/  FMUL.FTZ R30, R33.reuse, R34 ;  /* 0x00000022211e7220 */ /* 0x040fe20000410000 */
[----:B------:R-:W-:Y:S01]  /*2e940*/  FMUL.FTZ R32, R33, R122 ;  /* 0x0000007a21207220 */ /* 0x000fe20000410000 */
[----:B------:R-:W-:Y:S01]  /*2e950*/  LOP3.LUT R9, R126, 0xffff0000, RZ, 0xc0, !PT ;  /* 0xffff00007e097812 */ /* 0x000fe200078ec0ff */
[----:B------:R-:W-:Y:S01]  /*2e960*/  FMUL.FTZ R31, R13, R6 ;  /* 0x000000060d1f7220 */ /* 0x000fe20000410000 */
[C---:B------:R-:W-:Y:S01]  /*2e970*/  IMAD.U32 R4, R8.reuse, 0x10000, RZ ;  /* 0x0001000008047824 */ /* 0x040fe200078e00ff */
[----:B------:R-:W-:Y:S01]  /*2e980*/  LOP3.LUT R121, R121, 0xffff0000, RZ, 0xc0, !PT ;  /* 0xffff000079797812 */ /* 0x000fe200078ec0ff */
[----:B------:R-:W-:Y:S01]  /*2e990*/  FMUL.FTZ R13, R13, R5 ;  /* 0x000000050d0d7220 */ /* 0x000fe20000410000 */
[----:B------:R-:W-:Y:S01]  /*2e9a0*/  LOP3.LUT R8, R8, 0xffff0000, RZ, 0xc0, !PT ;  /* 0xffff000008087812 */ /* 0x000fe200078ec0ff */
[C---:B------:R-:W-:Y:S01]  /*2e9b0*/  FFMA.FTZ R39, R11.reuse, R122, -R30 ;  /* 0x0000007a0b277223 */ /* 0x040fe2000001081e */
[----:B------:R-:W-:Y:S01]  /*2e9c0*/  FFMA.FTZ R32, R11, R34, R32 ;  /* 0x000000220b207223 */ /* 0x000fe20000010020 */
[----:B------:R-:W-:-:S02]  /*2e9d0*/  IMAD.U32 R15, R14, 0x10000, RZ ;  /* 0x000100000e0f7824 */ /* 0x000fc400078e00ff */
[----:B------:R-:W-:Y:S01]  /*2e9e0*/  FMUL.FTZ R11, R12, R9 ;  /* 0x000000090c0b7220 */ /* 0x000fe20000410000 */
[C---:B------:R-:W-:Y:S01]  /*2e9f0*/  FFMA.FTZ R31, R4.reuse, R5, -R31 ;  /* 0x00000005041f7223 */ /* 0x040fe2000001081f */
[----:B------:R-:W-:Y:S01]  /*2ea00*/  FFMA.FTZ R13, R4, R6, R13 ;  /* 0x00000006040d7223 */ /* 0x000fe2000001000d */
[----:B------:R-:W-:Y:S01]  /*2ea10*/  LOP3.LUT R14, R14, 0xffff0000, RZ, 0xc0, !PT ;  /* 0xffff00000e0e7812 */ /* 0x000fe200078ec0ff */
[-C--:B------:R-:W-:Y:S01]  /*2ea20*/  FMUL.FTZ R33, R12, R121.reuse ;  /* 0x000000790c217220 */ /* 0x080fe20000410000 */
[C---:B------:R-:W-:Y:S01]  /*2ea30*/  IMAD.U32 R4, R123.reuse, 0x10000, RZ ;  /* 0x000100007b047824 */ /* 0x040fe200078e00ff */
[C---:B------:R-:W-:Y:S01]  /*2ea40*/  LOP3.LUT R5, R124.reuse, 0xffff0000, RZ, 0xc0, !PT ;  /* 0xffff00007c057812 */ /* 0x040fe200078ec0ff */
[----:B------:R-:W-:Y:S01]  /*2ea50*/  IMAD.U32 R6, R124, 0x10000, RZ ;  /* 0x000100007c067824 */ /* 0x000fe200078e00ff */
[----:B------:R-:W-:Y:S01]  /*2ea60*/  LOP3.LUT R123, R123, 0xffff0000, RZ, 0xc0, !PT ;  /* 0xffff00007b7b7812 */ /* 0x000fe200078ec0ff */
[----:B------:R-:W-:Y:S01]  /*2ea70*/  FFMA.FTZ R12, R8, R121, -R11 ;  /* 0x00000079080c7223 */ /* 0x000fe2000001080b */
        /* <DEDUP_REMOVED lines=23> */
.L_x_5421:
[----:B------:R-:W-:Y:S05]  /*2ebf0*/  BSYNC B3 ;  /* 0x0000000000037941 */ /* 0x000fea0003800000 */
.L_x_5420:
[----:B------:R-:W-:Y:S01]  /*2ec00*/  R2UR UR4, R78 ;  /* 0x000000004e0472ca */ /* 0x000fe200000e0000 */
[----:B------:R-:W-:Y:S01]  /*2ec10*/  IMAD.SHL.U32 R5, R28, 0x8, RZ ;  /* 0x000000081c057824 */ /* 0x000fe200078e00ff */
[----:B------:R-:W-:Y:S02]  /*2ec20*/  R2UR UR5, R79 ;  /* 0x000000004f0572ca */ /* 0x000fe400000e0000 */
[----:B------:R-:W-:Y:S01]  /*2ec30*/  @!P2 R2UR UR6, R78 ;  /* 0x000000004e06a2ca */ /* 0x000fe200000e0000 */
[----:B------:R-:W-:Y:S01]  /*2ec40*/  IMAD.WIDE R4, R5, 0x2, R88 ;  /* 0x0000000205047825 */ /* 0x000fe200078e0258 */
[----:B------:R-:W-:-:S03]  /*2ec50*/  @!P2 R2UR UR7, R79 ;  /* 0x000000004f07a2ca */ /* 0x000fc600000e0000 */
[----:B------:R-:W-:-:S06]  /*2ec60*/  @!P2 IMAD.WIDE R88, R29, 0x2, R88 ;  /* 0x000000021d58a825 */ /* 0x000fcc00078e0258 */
[----:B-----5:R1:W-:Y:S04]  /*2ec70*/  ST.E.128 desc[UR4][R4.64], R8 ;  /* 0x0000000804007985 */ /* 0x0203e8000c101d04 */
[----:B------:R1:W-:Y:S02]  /*2ec80*/  @!P2 ST.E.128 desc[UR6][R88.64], R12 ;  /* 0x0000000c5800a985 */ /* 0x0003e4000c101d06 */
.L_x_5411:
[----:B------:R-:W-:Y:S05]  /*2ec90*/  BSYNC B2 ;  /* 0x0000000000027941 */ /* 0x000fea0003800000 */
.L_x_5410:
[----:B------:R-:W-:-:S03]  /*2eca0*/  UMOV UR4, 0xffffffff ;  /* 0xffffffff00047882 */ /* 0x000fc60000000000 */
[----:B------:R-:W-:Y:S05]  /*2ecb0*/  BRA.DIV UR4, `(.L_x_5422) ;  /* 0x0000003204d47947 */ /* 0x000fea000b800000 */
[----:B0-----:R-:W0:Y:S04]  /*2ecc0*/  SHFL.IDX PT, R87, R87, 0x1, 0x1c1f ;  /* 0x003c1f0057577f89 */ /* 0x001e2800000e0000 */
[----:B-1----:R1:W2:Y:S02]  /*2ecd0*/  SHFL.IDX PT, R14, R86, 0x1, 0x1c1f ;  /* 0x003c1f00560e7f89 */ /* 0x0022a400000e0000 */
.L_x_5459:
[----:B------:R-:W-:Y:S02]  /*2ece0*/  R2UR UR4, R78 ;  /* 0x000000004e0472ca */ /* 0x000fe400000e0000 */
[----:B------:R-:W-:-:S13]  /*2ecf0*/  R2UR UR5, R79 ;  /* 0x000000004f0572ca */ /* 0x000fda00000e0000 */
[----:B------:R-:W3:Y:S01]  /*2ed00*/  LD.E R5, desc[UR4][R80.64+0xc] ;  /* 0x00000c0450057980 */ /* 0x000ee2000c101900 */
        /* <DEDUP_REMOVED lines=8> */
[----:B-----5:R-:W3:Y:S01]  /*2ed90*/  LD.E.U8 R4, desc[UR4][R82.64] ;  /* 0x0000000452047980 */ /* 0x020ee2000c101100 */
[----:B------:R-:W-:Y:S01]  /*2eda0*/  BSSY B2, `(.L_x_5423) ;  /* 0x000009f000027945 */ /* 0x000fe20003800000 */
[----:B---3--:R-:W-:-:S04]  /*2edb0*/  LOP3.LUT R4, R4, 0x1, RZ, 0xc0, !PT ;  /* 0x0000000104047812 */ /* 0x008fc800078ec0ff */
[----:B------:R-:W-:-:S13]  /*2edc0*/  ISETP.NE.U32.AND P1, PT, R4, 0x1, PT ;  /* 0x000000010400780c */ /* 0x000fda0003f25070 */
[----:B------:R-:W-:Y:S05]  /*2edd0*/  @P1 BRA `(.L_x_5424) ;  /* 0x00000008006c1947 */ /* 0x000fea0003800000 */
[----:B------:R-:W-:Y:S02]  /*2ede0*/  R2UR UR4, R78 ;  /* 0x000000004e0472ca */ /* 0x000fe400000e0000 */
[----:B------:R-:W-:-:S13]  /*2edf0*/  R2UR UR5, R79 ;  /* 0x000000004f0572ca */ /* 0x000fda00000e0000 */
[----:B------:R-:W3:Y:S01]  /*2ee00*/  LD.E R4, desc[UR4][R80.64+0x4] ;  /* 0x0000040450047980 */ /* 0x000ee2000c101900 */
[----:B------:R-:W-:Y:S02]  /*2ee10*/  SHF.R.S32.HI R10, RZ, 0x1f, R119 ;  /* 0x0000001fff0a7819 */ /* 0x000fe40000011477 */
[----:B------:R-:W-:Y:S02]  /*2ee20*/  R2UR UR6, R78 ;  /* 0x000000004e0672ca */ /* 0x000fe400000e0000 */
[----:B------:R-:W-:Y:S02]  /*2ee30*/  LEA.HI R10, R10, R119, RZ, 0x3 ;  /* 0x000000770a0a7211 */ /* 0x000fe400078f18ff */
[----:B------:R-:W-:-:S03]  /*2ee40*/  R2UR UR7, R79 ;  /* 0x000000004f0772ca */ /* 0x000fc600000e0000 */
[----:B------:R-:W-:-:S05]  /*2ee50*/  IMAD.SHL.U32 R10, R10, 0x40, RZ ;  /* 0x000000400a0a7824 */ /* 0x000fca00078e00ff */
[----:B------:R-:W-:Y:S01]  /*2ee60*/  LOP3.LUT R10, R10, 0xfffffe00, RZ, 0xc0, !PT ;  /* 0xfffffe000a0a7812 */ /* 0x000fe200078ec0ff */
[----:B------:R-:W-:Y:S01]  /*2ee70*/  BSSY B3, `(.L_x_5425) ;  /* 0x0000088000037945 */ /* 0x000fe20003800000 */
[----:B---3--:R-:W-:-:S04]  /*2ee80*/  LEA.HI R4, R4, R4, RZ, 0x1 ;  /* 0x0000000404047211 */ /* 0x008fc800078f08ff */
        /* <DEDUP_REMOVED lines=42> */
[--C-:B------:R-:W-:Y:S01]  /*2f130*/  SHF.R.U64 R38, R68, 0x10, R69.reuse ;  /* 0x0000001044267819 */ /* 0x100fe20000001245 */
[----:B-----5:R-:W-:Y:S01]  /*2f140*/  IMAD.U32 R32, R9, 0x10000, RZ ;  /* 0x0001000009207824 */ /* 0x020fe200078e00ff */
[----:B------:R-:W-:Y:S01]  /*2f150*/  SHF.R.U32.HI R69, RZ, 0x10, R69 ;  /* 0x00000010ff457819 */ /* 0x000fe20000011645 */
[----:B------:R-:W-:Y:S01]  /*2f160*/  IMAD.U32 R28, R5, 0x10000, RZ ;  /* 0x00010000051c7824 */ /* 0x000fe200078e00ff */
[--C-:B------:R-:W-:Y:S01]  /*2f170*/  SHF.R.U64 R42, R56, 0x10, R57.reuse ;  /* 0x00000010382a7819 */ /* 0x100fe20000001239 */
[----:B------:R-:W-:Y:S01]  /*2f180*/  IMAD.U32 R34, R11, 0x10000, RZ ;  /* 0x000100000b227824 */ /* 0x000fe200078e00ff */
[----:B------:R-:W-:Y:S01]  /*2f190*/  SHF.R.U32.HI R57, RZ, 0x10, R57 ;  /* 0x00000010ff397819 */ /* 0x000fe20000011639 */
[----:B------:R-:W-:Y:S01]  /*2f1a0*/  IMAD.U32 R30, R8, 0x10000, RZ ;  /* 0x00010000081e7824 */ /* 0x000fe200078e00ff */
[----:B------:R-:W-:Y:S02]  /*2f1b0*/  PRMT R118, R118, 0x5410, R69 ;  /* 0x0000541076767816 */ /* 0x000fe40000000045 */
[----:B------:R-:W-:-:S02]  /*2f1c0*/  SHF.R.U64 R36, R70, 0x10, R71 ;  /* 0x0000001046247819 */ /* 0x000fc40000001247 */
[----:B------:R-:W-:Y:S01]  /*2f1d0*/  PRMT R114, R114, 0x5410, R57 ;  /* 0x0000541072727816 */ /* 0x000fe20000000039 */
[----:B------:R-:W-:Y:S01]  /*2f1e0*/  IMAD.U32 R39, R118, 0x10000, RZ ;  /* 0x0001000076277824 */ /* 0x000fe200078e00ff */
[----:B------:R-:W-:Y:S02]  /*2f1f0*/  SHF.R.U64 R40, R58, 0x10, R59 ;  /* 0x000000103a287819 */ /* 0x000fe4000000123b */
[----:B------:R-:W-:Y:S01]  /*2f200*/  SHF.R.U32.HI R71, RZ, 0x10, R71 ;  /* 0x00000010ff477819 */ /* 0x000fe20000011647 */
[----:B------:R-:W-:Y:S01]  /*2f210*/  IMAD.U32 R37, R114, 0x10000, RZ ;  /* 0x0001000072257824 */ /* 0x000fe200078e00ff */
[----:B------:R-:W-:Y:S01]  /*2f220*/  SHF.R.U32.HI R59, RZ, 0x10, R59 ;  /* 0x00000010ff3b7819 */ /* 0x000fe2000001163b */
[----:B------:R-:W-:Y:S01]  /*2f230*/  FMUL.FTZ R41, R32, R39 ;  /* 0x0000002720297220 */ /* 0x000fe20000410000 */
[----:B------:R-:W-:Y:S01]  /*2f240*/  PRMT R116, R116, 0x5410, R71 ;  /* 0x0000541074747816 */ /* 0x000fe20000000047 */
[----:B------:R-:W-:Y:S01]  /*2f250*/  FMUL.FTZ R43, R32, R37 ;  /* 0x00000025202b7220 */ /* 0x000fe20000410000 */
[----:B------:R-:W-:-:S02]  /*2f260*/  PRMT R112, R112, 0x5410, R59 ;  /* 0x0000541070707816 */ /* 0x000fc4000000003b */
        /* <DEDUP_REMOVED lines=11> */
[----:B------:R-:W-:Y:S01]  /*2f320*/  IMAD.U32 R8, R7, 0x10000, RZ ;  /* 0x0001000007087824 */ /* 0x000fe200078e00ff */
[----:B------:R-:W-:Y:S01]  /*2f330*/  LOP3.LUT R35, R11, 0xffff0000, RZ, 0xc0, !PT ;  /* 0xffff00000b237812 */ /* 0x000fe200078ec0ff */
[----:B------:R-:W-:Y:S01]  /*2f340*/  FMUL.FTZ R32, R33, R118 ;  /* 0x0000007621207220 */ /* 0x000fe20000410000 */
[----:B------:R-:W-:Y:S01]  /*2f350*/  PRMT R113, R113, 0x5410, R42 ;  /* 0x0000541071717816 */ /* 0x000fe2000000002a */
[-C--:B------:R-:W-:Y:S01]  /*2f360*/  FMUL.FTZ R34, R34, R37.reuse ;  /* 0x0000002522227220 */ /* 0x080fe20000410000 */
[----:B------:R-:W-:Y:S01]  /*2f370*/  LOP3.LUT R116, R116, 0xffff0000, RZ, 0xc0, !PT ;  /* 0xffff000074747812 */ /* 0x000fe200078ec0ff */
[-C--:B------:R-:W-:Y:S01]  /*2f380*/  FMUL.FTZ R28, R33, R114.reuse ;  /* 0x00000072211c7220 */ /* 0x080fe20000410000 */
[----:B------:R-:W-:Y:S01]  /*2f390*/  PRMT R117, R117, 0x5410, R38 ;  /* 0x0000541075757816 */ /* 0x000fe20000000026 */
[----:B------:R-:W-:Y:S01]  /*2f3a0*/  FFMA.FTZ R33, R29, R114, -R32 ;  /* 0x000000721d217223 */ /* 0x000fe20000010820 */
[----:B------:R-:W-:Y:S01]  /*2f3b0*/  LOP3.LUT R112, R112, 0xffff0000, RZ, 0xc0, !PT ;  /* 0xffff000070707812 */ /* 0x000fe200078ec0ff */
[C---:B------:R-:W-:Y:S01]  /*2f3c0*/  FFMA.FTZ R39, R8.reuse, R37, -R39 ;  /* 0x0000002508277223 */ /* 0x040fe20000010827 */
[----:B------:R-:W-:Y:S01]  /*2f3d0*/  LOP3.LUT R9, R7, 0xffff0000, RZ, 0xc0, !PT ;  /* 0xffff000007097812 */ /* 0x000fe200078ec0ff */
[----:B------:R-:W-:Y:S01]  /*2f3e0*/  FFMA.FTZ R34, R8, R41, R34 ;  /* 0x0000002908227223 */ /* 0x000fe20000010022 */
[----:B------:R-:W-:Y:S01]  /*2f3f0*/  FFMA.FTZ R118, R29, R118, R28 ;  /* 0x000000761d767223 */ /* 0x000fe2000001001c */
[----:B------:R-:W-:Y:S01]  /*2f400*/  FMUL.FTZ R32, R35, R116 ;  /* 0x0000007423207220 */ /* 0x000fe20000410000 */
[----:B------:R-:W-:-:S02]  /*2f410*/  IMAD.U32 R8, R113, 0x10000, RZ ;  /* 0x0001000071087824 */ /* 0x000fc400078e00ff */
[-C--:B------:R-:W-:Y:S01]  /*2f420*/  FMUL.FTZ R38, R35, R112.reuse ;  /* 0x0000007023267220 */ /* 0x080fe20000410000 */
[----:B------:R-:W-:Y:S02]  /*2f430*/  IMAD.U32 R28, R117, 0x10000, RZ ;  /* 0x00010000751c7824 */ /* 0x000fe400078e00ff */
[----:B------:R-:W-:Y:S01]  /*2f440*/  FFMA.FTZ R112, R9, R112, -R32 ;  /* 0x0000007009707223 */ /* 0x000fe20000010820 */
[----:B------:R-:W-:Y:S02]  /*2f450*/  IMAD.U32 R5, R4, 0x10000, RZ ;  /* 0x0001000004057824 */ /* 0x000fe400078e00ff */
[C---:B------:R-:W-:Y:S01]  /*2f460*/  FMUL.FTZ R29, R30.reuse, R8 ;  /* 0x000000081e1d7220 */ /* 0x040fe20000410000 */
[----:B------:R-:W-:Y:S01]  /*2f470*/  PRMT R111, R111, 0x5410, R40 ;  /* 0x000054106f6f7816 */ /* 0x000fe20000000028 */
[-C--:B------:R-:W-:Y:S01]  /*2f480*/  FMUL.FTZ R32, R30, R28.reuse ;  /* 0x0000001c1e207220 */ /* 0x080fe20000410000 */
[----:B------:R-:W-:Y:S01]  /*2f490*/  LOP3.LUT R117, R117, 0xffff0000, RZ, 0xc0, !PT ;  /* 0xffff000075757812 */ /* 0x000fe200078ec0ff */
[----:B------:R-:W-:Y:S01]  /*2f4a0*/  FFMA.FTZ R29, R5, R28, R29 ;  /* 0x0000001c051d7223 */ /* 0x000fe2000001001d */
[----:B------:R-:W-:-:S02]  /*2f4b0*/  IMAD.U32 R11, R10, 0x10000, RZ ;  /* 0x000100000a0b7824 */ /* 0x000fc400078e00ff */
        /* <DEDUP_REMOVED lines=9> */
[C---:B------:R-:W-:Y:S01]  /*2f550*/  IMAD.U32 R7, R6.reuse, 0x10000, RZ ;  /* 0x0001000006077824 */ /* 0x040fe200078e00ff */
[----:B------:R-:W-:Y:S01]  /*2f560*/  LOP3.LUT R111, R111, 0xffff0000, RZ, 0xc0, !PT ;  /* 0xffff00006f6f7812 */ /* 0x000fe200078ec0ff */
[----:B------:R-:W-:Y:S01]  /*2f570*/  FMUL.FTZ R30, R11, R28 ;  /* 0x0000001c0b1e7220 */ /* 0x000fe20000410000 */
[----:B------:R-:W-:Y:S01]  /*2f580*/  LOP3.LUT R6, R6, 0xffff0000, RZ, 0xc0, !PT ;  /* 0xffff000006067812 */ /* 0x000fe200078ec0ff */
[----:B------:R-:W-:Y:S01]  /*2f590*/  FMUL.FTZ R5, R10, R115 ;  /* 0x000000730a057220 */ /* 0x000fe20000410000 */
[-C--:B------:R-:W-:Y:S01]  /*2f5a0*/  FMUL.FTZ R31, R31, R113.reuse ;  /* 0x000000711f1f7220 */ /* 0x080fe20000410000 */
[----:B------:R-:W-:Y:S01]  /*2f5b0*/  FFMA.FTZ R9, R4, R113, -R9 ;  /* 0x0000007104097223 */ /* 0x000fe20000010809 */
[-C--:B------:R-:W-:Y:S01]  /*2f5c0*/  FMUL.FTZ R11, R11, R8.reuse ;  /* 0x000000080b0b7220 */ /* 0x080fe20000410000 */
        /* <DEDUP_REMOVED lines=16> */
[----:B------:R-:W-:Y:S01]  /*2f6d0*/  F2FP.BF16.F32.PACK_AB R7, R112, R39 ;  /* 0x000000277007723e */ /* 0x000fe200000010ff */
[----:B------:R-:W-:-:S07]  /*2f6e0*/  IMAD.MOV.U32 R11, RZ, RZ, R34 ;  /* 0x000000ffff0b7224 */ /* 0x000fce00078e0022 */
.L_x_5426:
[----:B------:R-:W-:Y:S05]  /*2f6f0*/  BSYNC B3 ;  /* 0x0000000000037941 */ /* 0x000fea0003800000 */
.L_x_5425:
[----:B------:R-:W-:Y:S01]  /*2f700*/  R2UR UR4, R78 ;  /* 0x000000004e0472ca */ /* 0x000fe200000e0000 */
[----:B------:R-:W-:Y:S01]  /*2f710*/  IMAD.SHL.U32 R29, R12, 0x8, RZ ;  /* 0x000000080c1d7824 */ /* 0x000fe200078e00ff */
[----:B------:R-:W-:Y:S01]  /*2f720*/  R2UR UR5, R79 ;  /* 0x000000004f0572ca */ /* 0x000fe200000e0000 */
[--C-:B--2---:R-:W-:Y:S01]  /*2f730*/  @!P2 IMAD.WIDE R12, R13, 0x2, R14.reuse ;  /* 0x000000020d0ca825 */ /* 0x104fe200078e020e */
[----:B------:R-:W-:Y:S02]  /*2f740*/  @!P2 R2UR UR6, R78 ;  /* 0x000000004e06a2ca */ /* 0x000fe400000e0000 */
[----:B------:R-:W-:Y:S01]  /*2f750*/  @!P2 R2UR UR7, R79 ;  /* 0x000000004f07a2ca */ /* 0x000fe200000e0000 */
[----:B------:R-:W-:-:S08]  /*2f760*/  IMAD.WIDE R28, R29, 0x2, R14 ;  /* 0x000000021d1c7825 */ /* 0x000fd000078e020e */
[----:B-----5:R0:W-:Y:S04]  /*2f770*/  ST.E.128 desc[UR4][R28.64], R4 ;  /* 0x000000041c007985 */ /* 0x0201e8000c101d04 */
[----:B------:R0:W-:Y:S02]  /*2f780*/  @!P2 ST.E.128 desc[UR6][R12.64], R8 ;  /* 0x000000080c00a985 */ /* 0x0001e4000c101d06 */
.L_x_5424:
[----:B------:R-:W-:Y:S05]  /*2f790*/  BSYNC B2 ;  /* 0x0000000000027941 */ /* 0x000fea0003800000 */
.L_x_5423:
[----:B------:R-:W-:Y:S02]  /*2f7a0*/  R2UR UR4, R78 ;  /* 0x000000004e0472ca */ /* 0x000fe400000e0000 */
[----:B------:R-:W-:-:S13]  /*2f7b0*/  R2UR UR5, R79 ;  /* 0x000000004f0572ca */ /* 0x000fda00000e0000 */
[----:B0-----:R-:W3:Y:S01]  /*2f7c0*/  LD.E.U8 R4, desc[UR4][R82.64] ;  /* 0x0000000452047980 */ /* 0x001ee2000c101100 */
[----:B------:R-:W-:Y:S01]  /*2f7d0*/  BSSY B2, `(.L_x_5427) ;  /* 0x000009d000027945 */ /* 0x000fe20003800000 */
[----:B---3--:R-:W-:-:S13]  /*2f7e0*/  LOP3.LUT P1, RZ, R4, 0x2, RZ, 0xc0, !PT ;  /* 0x0000000204ff7812 */ /* 0x008fda000782c0ff */
[----:B------:R-:W-:Y:S05]  /*2f7f0*/  @!P1 BRA `(.L_x_5428) ;  /* 0x0000000800689947 */ /* 0x000fea0003800000 */
[----:B------:R-:W-:Y:S02]  /*2f800*/  R2UR UR4, R78 ;  /* 0x000000004e0472ca */ /* 0x000fe400000e0000 */
[----:B------:R-:W-:-:S13]  /*2f810*/  R2UR UR5, R79 ;  /* 0x000000004f0572ca */ /* 0x000fda00000e0000 */
[----:B------:R-:W3:Y:S01]  /*2f820*/  LD.E R4, desc[UR4][R80.64+0x4] ;  /* 0x0000040450047980 */ /* 0x000ee2000c101900 */
[----:B------:R-:W-:Y:S01]  /*2f830*/  VIADD R29, R102, 0x20 ;  /* 0x00000020661d7836 */ /* 0x000fe20000000000 */
[----:B------:R-:W-:Y:S01]  /*2f840*/  SHF.R.S32.HI R10, RZ, 0x1f, R119 ;  /* 0x0000001fff0a7819 */ /* 0x000fe20000011477 */
[----:B------:R-:W-:Y:S01]  /*2f850*/  IMAD.IADD R6, R90, 0x1, -R91 ;  /* 0x000000015a067824 */ /* 0x000fe200078e0a5b */
[----:B------:R-:W-:Y:S02]  /*2f860*/  R2UR UR6, R78 ;  /* 0x000000004e0672ca */ /* 0x000fe400000e0000 */
[----:B------:R-:W-:Y:S02]  /*2f870*/  LEA.HI R10, R10, R119, RZ, 0x3 ;  /* 0x000000770a0a7211 */ /* 0x000fe400078f18ff */
[----:B------:R-:W-:-:S03]  /*2f880*/  R2UR UR7, R79 ;  /* 0x000000004f0772ca */ /* 0x000fc600000e0000 */
[----:B------:R-:W-:-:S05]  /*2f890*/  IMAD.SHL.U32 R10, R10, 0x40, RZ ;  /* 0x000000400a0a7824 */ /* 0x000fca00078e00ff */
[----:B------:R-:W-:Y:S01]  /*2f8a0*/  LOP3.LUT R11, R10, 0xfffffe00, RZ, 0xc0, !PT ;  /* 0xfffffe000a0b7812 */ /* 0x000fe200078ec0ff */
[----:B------:R-:W-:Y:S01]  /*2f8b0*/  BSSY B3, `(.L_x_5429) ;  /* 0x0000085000037945 */ /* 0x000fe20003800000 */
[----:B---3--:R-:W-:-:S04]  /*2f8c0*/  LEA.HI R4, R4, R4, RZ, 0x1 ;  /* 0x0000000404047211 */ /* 0x008fc800078f08ff */
[----:B------:R-:W-:-:S04]  /*2f8d0*/  SHF.R.S32.HI R28, RZ, 0x1, R4 ;  /* 0x00000001ff1c7819 */ /* 0x000fc80000011404 */
        /* <DEDUP_REMOVED lines=29> */
[C---:B------:R-:W-:Y:S02]  /*2fab0*/  LEA R4, P1, R5.reuse, R84, 0x1 ;  /* 0x0000005405047211 */ /* 0x040fe400078208ff */
        /* <DEDUP_REMOVED lines=12> */
[----:B------:R-:W-:Y:S01]  /*2fb80*/  SHF.R.U64 R37, R64, 0x10, R65 ;  /* 0x0000001040257819 */ /* 0x000fe20000001241 */
[----:B------:R-:W-:Y:S01]  /*2fb90*/  IMAD.U32 R28, R5, 0x10000, RZ ;  /* 0x00010000051c7824 */ /* 0x000fe200078e00ff */
        /* <DEDUP_REMOVED lines=86> */
.L_x_5430:
[----:B------:R-:W-:Y:S05]  /*30100*/  BSYNC B3 ;  /* 0x0000000000037941 */ /* 0x000fea0003800000 */
.L_x_5429:
        /* <DEDUP_REMOVED lines=9> */
.L_x_5428:
[----:B------:R-:W-:Y:S05]  /*301a0*/  BSYNC B2 ;  /* 0x0000000000027941 */ /* 0x000fea0003800000 */
.L_x_5427:
[----:B------:R-:W-:Y:S02]  /*301b0*/  R2UR UR4, R78 ;  /* 0x000000004e0472ca */ /* 0x000fe400000e0000 */
[----:B------:R-:W-:-:S13]  /*301c0*/  R2UR UR5, R79 ;  /* 0x000000004f0572ca */ /* 0x000fda00000e0000 */
[----:B------:R-:W3:Y:S02]  /*301d0*/  LD.E.U8 R82, desc[UR4][R82.64] ;  /* 0x0000000452527980 */ /* 0x000ee4000c101100 */
[----:B---3--:R-:W-:-:S13]  /*301e0*/  LOP3.LUT P1, RZ, R82, 0x4, RZ, 0xc0, !PT ;  /* 0x0000000452ff7812 */ /* 0x008fda000782c0ff */
[----:B------:R-:W-:Y:S05]  /*301f0*/  @!P1 BRA `(.L_x_5378) ;  /* 0x0000001800209947 */ /* 0x000fea0003800000 */
[----:B------:R-:W-:Y:S02]  /*30200*/  R2UR UR4, R78 ;  /* 0x000000004e0472ca */ /* 0x000fe400000e0000 */
[----:B------:R-:W-:-:S13]  /*30210*/  R2UR UR5, R79 ;  /* 0x000000004f0572ca */ /* 0x000fda00000e0000 */
[----:B------:R-:W3:Y:S01]  /*30220*/  LD.E R80, desc[UR4][R80.64+0x4] ;  /* 0x0000040450507980 */ /* 0x000ee2000c101900 */
[----:B------:R-:W-:Y:S01]  /*30230*/  VIADD R31, R102, 0x40 ;  /* 0x00000040661f7836 */ /* 0x000fe20000000000 */
[----:B0-----:R-:W-:Y:S01]  /*30240*/  SHF.R.S32.HI R10, RZ, 0x1f, R119 ;  /* 0x0000001fff0a7819 */ /* 0x001fe20000011477 */
[----:B------:R-:W-:Y:S01]  /*30250*/  IMAD.SHL.U32 R7, R119, 0x40, RZ ;  /* 0x0000004077077824 */ /* 0x000fe200078e00ff */
[----:B------:R-:W-:Y:S02]  /*30260*/  R2UR UR6, R78 ;  /* 0x000000004e0672ca */ /* 0x000fe400000e0000 */
[----:B------:R-:W-:Y:S02]  /*30270*/  LEA.HI R10, R10, R119, RZ, 0x3 ;  /* 0x000000770a0a7211 */ /* 0x000fe400078f18ff */
[----:B------:R-:W-:Y:S02]  /*30280*/  LOP3.LUT R9, R7, 0x1c0, RZ, 0xc0, !PT ;  /* 0x000001c007097812 */ /* 0x000fe400078ec0ff */
[----:B------:R-:W-:Y:S01]  /*30290*/  R2UR UR7, R79 ;  /* 0x000000004f0772ca */ /* 0x000fe200000e0000 */
[----:B------:R-:W-:Y:S01]  /*302a0*/  IMAD.SHL.U32 R10, R10, 0x40, RZ ;  /* 0x000000400a0a7824 */ /* 0x000fe200078e00ff */
[----:B------:R-:W-:-:S04]  /*302b0*/  SHF.R.U32.HI R28, RZ, 0x3, R9 ;  /* 0x00000003ff1c7819 */ /* 0x000fc80000011609 */
[----:B------:R-:W-:Y:S01]  /*302c0*/  LOP3.LUT R11, R10, 0xfffffe00, RZ, 0xc0, !PT ;  /* 0xfffffe000a0b7812 */ /* 0x000fe200078ec0ff */
[----:B------:R-:W-:Y:S01]  /*302d0*/  BSSY B2, `(.L_x_5431) ;  /* 0x0000081000027945 */ /* 0x000fe20003800000 */
[----:B---3--:R-:W-:-:S04]  /*302e0*/  LEA.HI R4, R80, R80, RZ, 0x1 ;  /* 0x0000005050047211 */ /* 0x008fc800078f08ff */
[----:B------:R-:W-:-:S04]  /*302f0*/  SHF.R.S32.HI R12, RZ, 0x1, R4 ;  /* 0x00000001ff0c7819 */ /* 0x000fc80000011404 */
[----:B------:R-:W-:-:S04]  /*30300*/  ISETP.GE.AND P1, PT, R31, R12, PT ;  /* 0x0000000c1f00720c */ /* 0x000fc80003f26270 */
[----:B------:R-:W-:-:S05]  /*30310*/  SEL R4, R12, RZ, P1 ;  /* 0x000000ff0c047207 */ /* 0x000fca0000800000 */
[----:B------:R-:W-:-:S04]  /*30320*/  IMAD.IADD R4, R31, 0x1, R4 ;  /* 0x000000011f047824 */ /* 0x000fc800078e0204 */
[----:B------:R-:W-:Y:S01]  /*30330*/  @P1 IMAD.IADD R91, R90, 0x1, -R91 ;  /* 0x000000015a5b1824 */ /* 0x000fe200078e0a5b */
[----:B------:R-:W-:-:S04]  /*30340*/  SHF.R.S32.HI R5, RZ, 0x1f, R4 ;  /* 0x0000001fff057819 */ /* 0x000fc80000011404 */
[----:B------:R-:W-:Y:S02]  /*30350*/  SHF.R.S32.HI R8, RZ, 0x1f, R91 ;  /* 0x0000001fff087819 */ /* 0x000fe4000001145b */
[CC--:B------:R-:W-:Y:S02]  /*30360*/  LEA.HI R6, R5.reuse, R4.reuse, RZ, 0x3 ;  /* 0x0000000405067211 */ /* 0x0c0fe400078f18ff */
[----:B------:R-:W-:Y:S02]  /*30370*/  LEA.HI R8, R8, R91, RZ, 0x4 ;  /* 0x0000005b08087211 */ /* 0x000fe400078f20ff */
[----:B------:R-:W-:Y:S02]  /*30380*/  SHF.R.S32.HI R13, RZ, 0x3, R6 ;  /* 0x00000003ff0d7819 */ /* 0x000fe40000011406 */
[----:B------:R-:W-:Y:S02]  /*30390*/  LEA.HI R4, R5, R4, RZ, 0x6 ;  /* 0x0000000405047211 */ /* 0x000fe400078f30ff */
[----:B------:R-:W-:-:S02]  /*303a0*/  LEA.HI.SX32 R8, R8, R13, 0x1c ;  /* 0x0000000d08087211 */ /* 0x000fc400078fe2ff */
[----:B------:R-:W-:Y:S02]  /*303b0*/  SHF.R.S32.HI R4, RZ, 0x6, R4 ;  /* 0x00000006ff047819 */ /* 0x000fe40000011404 */
[----:B------:R-:W-:Y:S01]  /*303c0*/  SHF.R.S32.HI R7, RZ, 0x1f, R8 ;  /* 0x0000001fff077819 */ /* 0x000fe20000011408 */
[----:B------:R-:W-:Y:S01]  /*303d0*/  IMAD.SHL.U32 R29, R8, 0x8, RZ ;  /* 0x00000008081d7824 */ /* 0x000fe200078e00ff */
[----:B------:R-:W-:Y:S01]  /*303e0*/  LOP3.LUT R6, R9, 0x38, R6, 0xf8, !PT ;  /* 0x0000003809067812 */ /* 0x000fe200078ef806 */
[----:B------:R-:W-:Y:S01]  /*303f0*/  IMAD R4, R4, 0x1800, R11 ;  /* 0x0000180004047824 */ /* 0x000fe200078e020b */
[----:B------:R-:W-:Y:S02]  /*30400*/  LEA.HI R7, R7, R8, RZ, 0x3 ;  /* 0x0000000807077211 */ /* 0x000fe400078f18ff */
[----:B------:R-:W-:Y:S02]  /*30410*/  LOP3.LUT R5, R6, R28, RZ, 0x3c, !PT ;  /* 0x0000001c06057212 */ /* 0x000fe400078e3cff */
[----:B------:R-:W-:-:S02]  /*30420*/  SHF.R.S32.HI R8, RZ, 0x3, R7 ;  /* 0x00000003ff087819 */ /* 0x000fc40000011407 */
[----:B------:R-:W-:Y:S01]  /*30430*/  LOP3.LUT R7, R9, 0x38, R29, 0xf8, !PT ;  /* 0x0000003809077812 */ /* 0x000fe200078ef81d */
[----:B------:R-:W-:Y:S02]  /*30440*/  IMAD.IADD R5, R4, 0x1, R5 ;  /* 0x0000000104057824 */ /* 0x000fe400078e0205 */
[----:B------:R-:W-:Y:S01]  /*30450*/  IMAD R8, R8, 0x1800, R11 ;  /* 0x0000180008087824 */ /* 0x000fe200078e020b */
[----:B------:R-:W-:Y:S02]  /*30460*/  LOP3.LUT R7, R7, R28, RZ, 0x3c, !PT ;  /* 0x0000001c07077212 */ /* 0x000fe400078e3cff */
[----:B------:R-:W-:-:S03]  /*30470*/  IADD3 R5, P1, R100, R5, RZ ;  /* 0x0000000564057210 */ /* 0x000fc60007f3e0ff */
[----:B------:R-:W-:Y:S02]  /*30480*/  IMAD.IADD R7, R8, 0x1, R7 ;  /* 0x0000000108077824 */ /* 0x000fe400078e0207 */
[--C-:B------:R-:W-:Y:S01]  /*30490*/  IMAD.X R6, RZ, RZ, R101.reuse, P1 ;  /* 0x000000ffff067224 */ /* 0x100fe200008e0665 */
[C---:B------:R-:W-:Y:S02]  /*304a0*/  LEA R4, P1, R5.reuse, R84, 0x1 ;  /* 0x0000005405047211 */ /* 0x040fe400078208ff */
[----:B------:R-:W-:Y:S02]  /*304b0*/  IADD3 R7, P2, R100, R7, RZ ;  /* 0x0000000764077210 */ /* 0x000fe40007f5e0ff */
[----:B------:R-:W-:Y:S02]  /*304c0*/  LEA.HI.X R5, R5, R85, R6, 0x1, P1 ;  /* 0x0000005505057211 */ /* 0x000fe400008f0c06 */
[----:B------:R-:W-:Y:S01]  /*304d0*/  ISETP.GE.AND P1, PT, R31, R12, PT ;  /* 0x0000000c1f00720c */ /* 0x000fe20003f26270 */
[----:B------:R-:W-:Y:S01]  /*304e0*/  IMAD.X R101, RZ, RZ, R101, P2 ;  /* 0x000000ffff657224 */ /* 0x000fe200010e0665 */
[----:B------:R-:W-:-:S04]  /*304f0*/  LEA R8, P2, R7, R84, 0x1 ;  /* 0x0000005407087211 */ /* 0x000fc800078408ff */
[----:B------:R-:W-:Y:S02]  /*30500*/  LEA.HI.X R9, R7, R85, R101, 0x1, P2 ;  /* 0x0000005507097211 */ /* 0x000fe400010f0c65 */
[----:B------:R-:W5:Y:S04]  /*30510*/  LD.E.128 R4, desc[UR4][R4.64] ;  /* 0x0000000404047980 */ /* 0x000f68000c101d00 */
[----:B------:R-:W5:Y:S01]  /*30520*/  LD.E.128 R8, desc[UR6][R8.64] ;  /* 0x0000000608087980 */ /* 0x000f62000c101d00 */
[----:B------:R-:W-:Y:S05]  /*30530*/  @P1 BRA `(.L_x_5432) ;  /* 0x0000000400681947 */ /* 0x000fea0003800000 */
        /* <DEDUP_REMOVED lines=14> */
[----:B------:R-:W-:Y:S02]  /*30620*/  SHF.R.U32.HI R50, RZ, 0x10, R51 ;  /* 0x00000010ff327819 */ /* 0x000fe40000011633 */
[----:B------:R-:W-:Y:S02]  /*30630*/  SHF.R.U32.HI R62, RZ, 0x10, R63 ;  /* 0x00000010ff3e7819 */ /* 0x000fe4000001163f */
[----:B------:R-:W-:Y:S01]  /*30640*/  PRMT R98, R98, 0x5410, R37 ;  /* 0x0000541062627816 */ /* 0x000fe20000000025 */
[----:B------:R-:W-:Y:S01]  /*30650*/  IMAD.U32 R37, R95, 0x10000, RZ ;  /* 0x000100005f257824 */ /* 0x000fe200078e00ff */
[----:B------:R-:W-:Y:S01]  /*30660*/  PRMT R96, R96, 0x5410, R41 ;  /* 0x0000541060607816 */ /* 0x000fe20000000029 */
[----:B------:R-:W-:Y:S01]  /*30670*/  FMUL.FTZ R41, R32, R39 ;  /* 0x0000002720297220 */ /* 0x000fe20000410000 */
[----:B------:R-:W-:-:S02]  /*30680*/  LOP3.LUT R33, R9, 0xffff0000, RZ, 0xc0, !PT ;  /* 0xffff000009217812 */ /* 0x000fc400078ec0ff */
[----:B------:R-:W-:Y:S01]  /*30690*/  PRMT R93, R93, 0x5410, R50 ;  /* 0x000054105d5d7816 */ /* 0x000fe20000000032 */
[-C--:B------:R-:W-:Y:S01]  /*306a0*/  FFMA.FTZ R36, R12, R37.reuse, -R41 ;  /* 0x000000250c247223 */ /* 0x080fe20000010829 */
[----:B------:R-:W-:Y:S02]  /*306b0*/  PRMT R97, R97, 0x5410, R62 ;  /* 0x0000541061617816 */ /* 0x000fe4000000003e */
[----:B------:R-:W-:Y:S02]  /*306c0*/  LOP3.LUT R99, R99, 0xffff0000, RZ, 0xc0, !PT ;  /* 0xffff000063637812 */ /* 0x000fe400078ec0ff */
[----:B------:R-:W-:Y:S01]  /*306d0*/  PRMT R94, R94, 0x5410, R43 ;  /* 0x000054105e5e7816 */ /* 0x000fe2000000002b */
[----:B------:R-:W-:Y:S01]  /*306e0*/  FMUL.FTZ R43, R32, R37 ;  /* 0x00000025202b7220 */ /* 0x000fe20000410000 */
[----:B------:R-:W-:Y:S01]  /*306f0*/  LOP3.LUT R95, R95, 0xffff0000, RZ, 0xc0, !PT ;  /* 0xffff00005f5f7812 */ /* 0x000fe200078ec0ff */
[----:B------:R-:W-:Y:S01]  /*30700*/  IMAD.U32 R41, R97, 0x10000, RZ ;  /* 0x0001000061297824 */ /* 0x000fe200078e00ff */
[----:B------:R-:W-:Y:S01]  /*30710*/  LOP3.LUT R28, R5, 0xffff0000, RZ, 0xc0, !PT ;  /* 0xffff0000051c7812 */ /* 0x000fe200078ec0ff */
[----:B------:R-:W-:Y:S01]  /*30720*/  FMUL.FTZ R45, R33, R99 ;  /* 0x00000063212d7220 */ /* 0x000fe20000410000 */
[----:B------:R-:W-:-:S02]  /*30730*/  IMAD.U32 R37, R93, 0x10000, RZ ;  /* 0x000100005d257824 */ /* 0x000fc400078e00ff */
[----:B------:R-:W-:Y:S01]  /*30740*/  FFMA.FTZ R43, R12, R39, R43 ;  /* 0x000000270c2b7223 */ /* 0x000fe2000001002b */
[----:B------:R-:W-:Y:S01]  /*30750*/  FMUL.FTZ R33, R33, R95 ;  /* 0x0000005f21217220 */ /* 0x000fe20000410000 */
[----:B------:R-:W-:Y:S01]  /*30760*/  LOP3.LUT R35, R11, 0xffff0000, RZ, 0xc0, !PT ;  /* 0xffff00000b237812 */ /* 0x000fe200078ec0ff */
[C---:B------:R-:W-:Y:S01]  /*30770*/  FMUL.FTZ R39, R34.reuse, R41 ;  /* 0x0000002922277220 */ /* 0x040fe20000410000 */
[----:B------:R-:W-:Y:S01]  /*30780*/  LOP3.LUT R32, R97, 0xffff0000, RZ, 0xc0, !PT ;  /* 0xffff000061207812 */ /* 0x000fe200078ec0ff */
[----:B------:R-:W-:Y:S01]  /*30790*/  FMUL.FTZ R38, R34, R37 ;  /* 0x0000002522267220 */ /* 0x000fe20000410000 */
[----:B------:R-:W-:Y:S01]  /*307a0*/  LOP3.LUT R12, R93, 0xffff0000, RZ, 0xc0, !PT ;  /* 0xffff00005d0c7812 */ /* 0x000fe200078ec0ff */
[----:B------:R-:W-:Y:S01]  /*307b0*/  FFMA.FTZ R45, R28, R95, -R45 ;  /* 0x0000005f1c2d7223 */ /* 0x000fe2000001082d */
[----:B------:R-:W-:Y:S01]  /*307c0*/  LOP3.LUT R31, R8, 0xffff0000, RZ, 0xc0, !PT ;  /* 0xffff0000081f7812 */ /* 0x000fe200078ec0ff */
[C---:B------:R-:W-:Y:S02]  /*307d0*/  IMAD.U32 R8, R7.reuse, 0x10000, RZ ;  /* 0x0001000007087824 */ /* 0x040fe400078e00ff */
[----:B------:R-:W-:Y:S01]  /*307e0*/  FFMA.FTZ R34, R28, R99, R33 ;  /* 0x000000631c227223 */ /* 0x000fe20000010021 */
[----:B------:R-:W-:Y:S01]  /*307f0*/  LOP3.LUT R9, R7, 0xffff0000, RZ, 0xc0, !PT ;  /* 0xffff000007097812 */ /* 0x000fe200078ec0ff */
[----:B------:R-:W-:-:S02]  /*30800*/  IMAD.U32 R28, R98, 0x10000, RZ ;  /* 0x00010000621c7824 */ /* 0x000fc400078e00ff */
[C---:B------:R-:W-:Y:S01]  /*30810*/  FMUL.FTZ R40, R35.reuse, R32 ;  /* 0x0000002023287220 */ /* 0x040fe20000410000 */
[-C--:B------:R-:W-:Y:S01]  /*30820*/  FMUL.FTZ R42, R35, R12.reuse ;  /* 0x0000000c232a7220 */ /* 0x080fe20000410000 */
[----:B------:R-:W-:Y:S01]  /*30830*/  LOP3.LUT R98, R98, 0xffff0000, RZ, 0xc0, !PT ;  /* 0xffff000062627812 */ /* 0x000fe200078ec0ff */
[C---:B------:R-:W-:Y:S01]  /*30840*/  FFMA.FTZ R39, R8.reuse, R37, -R39 ;  /* 0x0000002508277223 */ /* 0x040fe20000010827 */
[----:B------:R-:W-:Y:S01]  /*30850*/  FFMA.FTZ R38, R8, R41, R38 ;  /* 0x0000002908267223 */ /* 0x000fe20000010026 */
[C---:B------:R-:W-:Y:S01]  /*30860*/  IMAD.U32 R8, R94.reuse, 0x10000, RZ ;  /* 0x000100005e087824 */ /* 0x040fe200078e00ff */
[----:B------:R-:W-:Y:S01]  /*30870*/  LOP3.LUT R94, R94, 0xffff0000, RZ, 0xc0, !PT ;  /* 0xffff00005e5e7812 */ /* 0x000fe200078ec0ff */
[C---:B------:R-:W-:Y:S01]  /*30880*/  IMAD.U32 R5, R4.reuse, 0x10000, RZ ;  /* 0x0001000004057824 */ /* 0x040fe200078e00ff */
[----:B------:R-:W-:Y:S01]  /*30890*/  LOP3.LUT R4, R4, 0xffff0000, RZ, 0xc0, !PT ;  /* 0xffff000004047812 */ /* 0x000fe200078ec0ff */
[C---:B------:R-:W-:Y:S01]  /*308a0*/  FFMA.FTZ R40, R9.reuse, R12, -R40 ;  /* 0x0000000c09287223 */ /* 0x040fe20000010828 */
[----:B------:R-:W-:Y:S01]  /*308b0*/  FFMA.FTZ R37, R9, R32, R42 ;  /* 0x0000002009257223 */ /* 0x000fe2000001002a */
[C---:B------:R-:W-:Y:S01]  /*308c0*/  FMUL.FTZ R9, R31.reuse, R98 ;  /* 0x000000621f097220 */ /* 0x040fe20000410000 */
[C---:B------:R-:W-:Y:S01]  /*308d0*/  FMUL.FTZ R12, R30.reuse, R28 ;  /* 0x0000001c1e0c7220 */ /* 0x040fe20000410000 */
[----:B------:R-:W-:Y:S01]  /*308e0*/  FMUL.FTZ R33, R30, R8 ;  /* 0x000000081e217220 */ /* 0x000fe20000410000 */
[----:B------:R-:W-:Y:S01]  /*308f0*/  FMUL.FTZ R35, R31, R94 ;  /* 0x0000005e1f237220 */ /* 0x000fe20000410000 */
[----:B------:R-:W-:-:S02]  /*30900*/  IMAD.U32 R11, R10, 0x10000, RZ ;  /* 0x000100000a0b7824 */ /* 0x000fc400078e00ff */
[----:B------:R-:W-:Y:S01]  /*30910*/  FFMA.FTZ R31, R4, R94, -R9 ;  /* 0x0000005e041f7223 */ /* 0x000fe20000010809 */
[----:B------:R-:W-:Y:S01]  /*30920*/  LOP3.LUT R10, R10, 0xffff0000, RZ, 0xc0, !PT ;  /* 0xffff00000a0a7812 */ /* 0x000fe200078ec0ff */
[C---:B------:R-:W-:Y:S01]  /*30930*/  FFMA.FTZ R30, R5.reuse, R8, -R12 ;  /* 0x00000008051e7223 */ /* 0x040fe2000001080c */
[----:B------:R-:W-:Y:S01]  /*30940*/  FFMA.FTZ R33, R5, R28, R33 ;  /* 0x0000001c05217223 */ /* 0x000fe20000010021 */
        /* <DEDUP_REMOVED lines=25> */
.L_x_5432:
[----:B------:R-:W-:Y:S05]  /*30ae0*/  BSYNC B2 ;  /* 0x0000000000027941 */ /* 0x000fea0003800000 */
.L_x_5431:
[----:B------:R-:W-:Y:S01]  /*30af0*/  R2UR UR4, R78 ;  /* 0x000000004e0472ca */ /* 0x000fe200000e0000 */
[----:B------:R-:W-:Y:S01]  /*30b00*/  IMAD.SHL.U32 R13, R13, 0x8, RZ ;  /* 0x000000080d0d7824 */ /* 0x000fe200078e00ff */
[----:B------:R-:W-:Y:S02]  /*30b10*/  R2UR UR5, R79 ;  /* 0x000000004f0572ca */ /* 0x000fe400000e0000 */
[----:B------:R-:W-:Y:S01]  /*30b20*/  ISETP.GE.AND P1, PT, R29, R90, PT ;  /* 0x0000005a1d00720c */ /* 0x000fe20003f26270 */
[----:B--2---:R-:W-:-:S10]  /*30b30*/  IMAD.WIDE R12, R13, 0x2, R14 ;  /* 0x000000020d0c7825 */ /* 0x004fd400078e020e */
[----:B-----5:R4:W-:Y:S02]  /*30b40*/  ST.E.128 desc[UR4][R12.64], R4 ;  /* 0x000000040c007985 */ /* 0x0209e4000c101d04 */
[----:B------:R-:W-:Y:S05]  /*30b50*/  @P1 BRA `(.L_x_5378) ;  /* 0x0000000c00c81947 */ /* 0x000fea0003800000 */
[----:B------:R-:W-:Y:S01]  /*30b60*/  R2UR UR4, R78 ;  /* 0x000000004e0472ca */ /* 0x000fe200000e0000 */
[----:B------:R-:W-:Y:S01]  /*30b70*/  IMAD.WIDE R14, R29, 0x2, R14 ;  /* 0x000000021d0e7825 */ /* 0x000fe200078e020e */
[----:B------:R-:W-:-:S13]  /*30b80*/  R2UR UR5, R79 ;  /* 0x000000004f0572ca */ /* 0x000fda00000e0000 */
[----:B------:R0:W-:Y:S01]  /*30b90*/  ST.E.128 desc[UR4][R14.64], R8 ;  /* 0x000000080e007985 */ /* 0x0001e2000c101d04 */
[----:B------:R-:W-:Y:S05]  /*30ba0*/  BRA `(.L_x_5378) ;  /* 0x0000000c00b47947 */ /* 0x000fea0003800000 */
.L_x_5342:
[----:B------:R-:W2:Y:S01]  /*30bb0*/  LDL.64 R4, [R75+0x10] ;  /* 0x000010004b047983 */ /* 0x000ea20000100a00 */
[----:B------:R-:W-:Y:S02]  /*30bc0*/  R2UR UR4, R78 ;  /* 0x000000004e0472ca */ /* 0x000fe400000e0000 */
[----:B------:R-:W-:Y:S01]  /*30bd0*/  R2UR UR5, R79 ;  /* 0x000000004f0572ca */ /* 0x000fe200000e0000 */
[----:B------:R0:W5:Y:S04]  /*30be0*/  LDL R6, [R76] ;  /* 0x000000004c067983 */ /* 0x0001680000100800 */
[----:B------:R0:W5:Y:S08]  /*30bf0*/  LDL R7, [R76+0x4] ;  /* 0x000004004c077983 */ /* 0x0001700000100800 */
[----:B--2---:R-:W2:Y:S01]  /*30c00*/  LD.E R8, desc[UR4][R4.64+0x1c] ;  /* 0x00001c0404087980 */ /* 0x004ea2000c101900 */
[----:B------:R-:W-:Y:S01]  /*30c10*/  BSSY B2, `(.L_x_5433) ;  /* 0x0000005000027945 */ /* 0x000fe20003800000 */
[----:B--2---:R-:W-:-:S04]  /*30c20*/  LOP3.LUT R8, R8, 0x1, RZ, 0xfc, !PT ;  /* 0x0000000108087812 */ /* 0x004fc800078efcff */
[----:B------:R-:W-:-:S13]  /*30c30*/  ISETP.NE.AND P1, PT, R8, 0x3, PT ;  /* 0x000000030800780c */ /* 0x000fda0003f25270 */
[----:B0-----:R-:W-:Y:S05]  /*30c40*/  @!P1 BRA `(.L_x_5434) ;  /* 0x0000000000049947 */ /* 0x001fea0003800000 */
[----:B------:R-:W-:Y:S01]  /*30c50*/  BPT.TRAP 0x1 ;  /* 0x000000040000795c */ /* 0x000fe20000300000 */
.L_x_5434:
[----:B------:R-:W-:Y:S05]  /*30c60*/  BSYNC B2 ;  /* 0x0000000000027941 */ /* 0x000fea0003800000 */
.L_x_5433:
        /* <DEDUP_REMOVED lines=9> */
.L_x_5460:
[----:B------:R-:W-:Y:S05]  /*30d00*/  BSYNC B2 ;  /* 0x0000000000027941 */ /* 0x000fea0003800000 */
.L_x_5435:
[----:B------:R-:W2:Y:S01]  /*30d10*/  LDL.64 R28, [R75+0x20] ;  /* 0x000020004b1c7983 */ /* 0x000ea20000100a00 */
[C---:B------:R-:W-:Y:S02]  /*30d20*/  R2UR UR4, R78.reuse ;  /* 0x000000004e0472ca */ /* 0x040fe400000e0000 */
[C---:B------:R-:W-:Y:S01]  /*30d30*/  R2UR UR5, R79.reuse ;  /* 0x000000004f0572ca */ /* 0x040fe200000e0000 */
[----:B------:R-:W3:Y:S01]  /*30d40*/  LDL.64 R4, [R75+0x18] ;  /* 0x000018004b047983 */ /* 0x000ee20000100a00 */
[C---:B------:R-:W-:Y:S02]  /*30d50*/  R2UR UR6, R78.reuse ;  /* 0x000000004e0672ca */ /* 0x040fe400000e0000 */
[C---:B------:R-:W-:Y:S01]  /*30d60*/  R2UR UR7, R79.reuse ;  /* 0x000000004f0772ca */ /* 0x040fe200000e0000 */
[----:B------:R-:W4:Y:S01]  /*30d70*/  LDL R14, [R76] ;  /* 0x000000004c0e7983 */ /* 0x000f220000100800 */
[----:B------:R-:W-:Y:S02]  /*30d80*/  R2UR UR10, R78 ;  /* 0x000000004e0a72ca */ /* 0x000fe400000e0000 */
[----:B------:R-:W-:-:S02]  /*30d90*/  R2UR UR11, R79 ;  /* 0x000000004f0b72ca */ /* 0x000fc400000e0000 */
[C---:B------:R-:W-:Y:S02]  /*30da0*/  R2UR UR12, R78.reuse ;  /* 0x000000004e0c72ca */ /* 0x040fe400000e0000 */
[C---:B------:R-:W-:Y:S02]  /*30db0*/  R2UR UR13, R79.reuse ;  /* 0x000000004f0d72ca */ /* 0x040fe400000e0000 */
[----:B------:R-:W-:Y:S02]  /*30dc0*/  R2UR UR8, R78 ;  /* 0x000000004e0872ca */ /* 0x000fe400000e0000 */
[----:B------:R-:W-:Y:S01]  /*30dd0*/  R2UR UR9, R79 ;  /* 0x000000004f0972ca */ /* 0x000fe200000e0000 */
[----:B--2---:R-:W2:Y:S04]  /*30de0*/  LD.E.64 R36, desc[UR4][R28.64+0xa0] ;  /* 0x0000a0041c247980 */ /* 0x004ea8000c101b00 */
[----:B0-----:R-:W4:Y:S04]  /*30df0*/  LD.E.64 R6, desc[UR6][R28.64+0x58] ;  /* 0x000058061c067980 */ /* 0x001f28000c101b00 */
[----:B------:R-:W4:Y:S04]  /*30e00*/  LD.E R15, desc[UR10][R28.64+0x30] ;  /* 0x0000300a1c0f7980 */ /* 0x000f28000c101900 */
[----:B------:R-:W4:Y:S04]  /*30e10*/  LD.E R31, desc[UR12][R28.64+0x1c] ;  /* 0x00001c0c1c1f7980 */ /* 0x000f28000c101900 */
[----:B------:R-:W4:Y:S04]  /*30e20*/  LD.E.64 R8, desc[UR8][R28.64+0x60] ;  /* 0x000060081c087980 */ /* 0x000f28000c101b00 */
[----:B------:R-:W4:Y:S04]  /*30e30*/  LD.E.64 R10, desc[UR6][R28.64+0x68] ;  /* 0x000068061c0a7980 */ /* 0x000f28000c101b00 */
[----:B---3--:R-:W5:Y:S04]  /*30e40*/  LD.E R30, desc[UR4][R4.64] ;  /* 0x00000004041e7980 */ /* 0x008f68000c101900 */
[----:B------:R0:W5:Y:S01]  /*30e50*/  LD.E.64 R32, desc[UR6][R4.64+0x8] ;  /* 0x0000080604207980 */ /* 0x000162000c101b00 */
[----:B------:R-:W-:Y:S01]  /*30e60*/  UMOV UR4, 0xffffffff ;  /* 0xffffffff00047882 */ /* 0x000fe20000000000 */
[----:B--2---:R-:W-:Y:S01]  /*30e70*/  SHF.R.S32.HI R35, RZ, 0x1f, R37 ;  /* 0x0000001fff237819 */ /* 0x004fe20000011425 */
[----:B----4-:R-:W-:-:S02]  /*30e80*/  IMAD R7, R7, R37, RZ ;  /* 0x0000002507077224 */ /* 0x010fc400078e02ff */
[----:B------:R-:W-:-:S04]  /*30e90*/  IMAD.WIDE.U32 R12, R6, R37, RZ ;  /* 0x00000025060c7225 */ /* 0x000fc800078e00ff */
[----:B------:R-:W-:Y:S01]  /*30ea0*/  IMAD R7, R6, R35, R7 ;  /* 0x0000002306077224 */ /* 0x000fe200078e0207 */
[----:B------:R-:W-:Y:S01]  /*30eb0*/  SHF.R.S32.HI R6, RZ, 0x1f, R15 ;  /* 0x0000001fff067819 */ /* 0x000fe2000001140f */
[----:B------:R-:W-:Y:S01]  /*30ec0*/  IMAD R31, R24, -0x60, R31 ;  /* 0xffffffa0181f7824 */ /* 0x000fe200078e021f */
[----:B------:R-:W-:Y:S02]  /*30ed0*/  SHF.R.S32.HI R35, RZ, 0x1f, R36 ;  /* 0x0000001fff237819 */ /* 0x000fe40000011424 */
[----:B------:R-:W-:Y:S01]  /*30ee0*/  LEA.HI R6, R6, R15, RZ, 0x2 ;  /* 0x0000000f06067211 */ /* 0x000fe200078f10ff */
[----:B------:R-:W-:Y:S02]  /*30ef0*/  IMAD.IADD R13, R13, 0x1, R7 ;  /* 0x000000010d0d7824 */ /* 0x000fe400078e0207 */
[-C--:B------:R-:W-:Y:S01]  /*30f00*/  IMAD R9, R9, R36.reuse, RZ ;  /* 0x0000002409097224 */ /* 0x080fe200078e02ff */
[----:B------:R-:W-:Y:S02]  /*30f10*/  VIMNMX R34, R31, 0x60, PT ;  /* 0x000000601f227848 */ /* 0x000fe40003fe0100 */
[----:B------:R-:W-:Y:S01]  /*30f20*/  SHF.R.S32.HI R7, RZ, 0x2, R6 ;  /* 0x00000002ff077819 */ /* 0x000fe20000011406 */
[----:B------:R-:W-:Y:S01]  /*30f30*/  IMAD R9, R8, R35, R9 ;  /* 0x0000002308097224 */ /* 0x000fe200078e0209 */
[----:B------:R-:W-:Y:S01]  /*30f40*/  LOP3.LUT R6, R6, 0x1ffffffc, RZ, 0xc0, !PT ;  /* 0x1ffffffc06067812 */ /* 0x000fe200078ec0ff */
[----:B0-----:R-:W-:-:S04]  /*30f50*/  IMAD.WIDE.U32 R4, R8, R36, R12 ;  /* 0x0000002408047225 */ /* 0x001fc800078e000c */
[----:B------:R-:W-:Y:S01]  /*30f60*/  IMAD.IADD R36, R34, 0x1, -R7 ;  /* 0x0000000122247824 */ /* 0x000fe200078e0a07 */
[----:B------:R-:W-:Y:S01]  /*30f70*/  LEA R8, P2, R4, R10, 0x1 ;  /* 0x0000000a04087211 */ /* 0x000fe200078408ff */
[----:B------:R-:W-:Y:S02]  /*30f80*/  IMAD R7, R14, 0x4800, RZ ;  /* 0x000048000e077824 */ /* 0x000fe400078e02ff */
[----:B------:R-:W-:Y:S02]  /*30f90*/  IMAD.IADD R9, R5, 0x1, R9 ;  /* 0x0000000105097824 */ /* 0x000fe400078e0209 */
[----:B------:R-:W-:Y:S01]  /*30fa0*/  IMAD.IADD R6, R15, 0x1, -R6 ;  /* 0x000000010f067824 */ /* 0x000fe200078e0a06 */
[----:B------:R-:W-:Y:S02]  /*30fb0*/  ISETP.GE.AND P1, PT, R36, 0x1, PT ;  /* 0x000000012400780c */ /* 0x000fe40003f26270 */
[----:B------:R-:W-:Y:S01]  /*30fc0*/  LEA.HI.X R9, R4, R11, R9, 0x1, P2 ;  /* 0x0000000b04097211 */ /* 0x000fe200010f0c09 */
[----:B------:R-:W-:Y:S01]  /*30fd0*/  IMAD.SHL.U32 R35, R6, 0x8, RZ ;  /* 0x0000000806237824 */ /* 0x000fe200078e00ff */
[----:B------:R-:W-:Y:S01]  /*30fe0*/  SHF.R.S32.HI R31, RZ, 0x1f, R7 ;  /* 0x0000001fff1f7819 */ /* 0x000fe20000011407 */
[----:B------:R-:W-:Y:S08]  /*30ff0*/  BRA.DIV UR4, `(.L_x_5437) ;  /* 0x0000001204607947 */ /* 0x000ff0000b800000 */
[----:B------:R0:W1:Y:S04]  /*31000*/  SHFL.IDX PT, R5, R9, RZ, 0x1c1f ;  /* 0x001c1fff09057589 */ /* 0x00006800000e0000 */
[----:B------:R0:W2:Y:S02]  /*31010*/  SHFL.IDX PT, R14, R8, RZ, 0x1c1f ;  /* 0x001c1fff080e7589 */ /* 0x0000a400000e0000 */
.L_x_5464:
[C---:B-----5:R-:W-:Y:S01]  /*31020*/  IADD3 R11, P2, R30.reuse, R7, RZ ;  /* 0x000000071e0b7210 */ /* 0x060fe20007f5e0ff */
[----:B------:R-:W-:Y:S01]  /*31030*/  BSSY B2, `(.L_x_5438) ;  /* 0x0000052000027945 */ /* 0x000fe20003800000 */
[----:B-1----:R-:W-:Y:S02]  /*31040*/  IMAD.MOV.U32 R15, RZ, RZ, R5 ;  /* 0x000000ffff0f7224 */ /* 0x002fe400078e0005 */
[----:B------:R-:W-:Y:S02]  /*31050*/  LEA.HI.X.SX32 R31, R30, R31, 0x1, P2 ;  /* 0x0000001f1e1f7211 */ /* 0x000fe400010f0eff */
[----:B------:R-:W-:-:S04]  /*31060*/  LEA R30, P2, R11, R32, 0x1 ;  /* 0x000000200b1e7211 */ /* 0x000fc800078408ff */
[----:B------:R-:W-:Y:S01]  /*31070*/  LEA.HI.X R31, R11, R33, R31, 0x1, P2 ;  /* 0x000000210b1f7211 */ /* 0x000fe200010f0c1f */
[----:B------:R-:W-:Y:S01]  /*31080*/  IMAD.WIDE R32, R7, 0x2, R32 ;  /* 0x0000000207207825 */ /* 0x000fe200078e0220 */
[----:B------:R-:W-:Y:S07]  /*31090*/  @!P1 BRA `(.L_x_5439) ;  /* 0x00000004002c9947 */ /* 0x000fee0003800000 */
[----:B------:R-:W-:Y:S02]  /*310a0*/  R2UR UR4, R78 ;  /* 0x000000004e0472ca */ /* 0x000fe400000e0000 */
[----:B------:R-:W-:-:S13]  /*310b0*/  R2UR UR5, R79 ;  /* 0x000000004f0572ca */ /* 0x000fda00000e0000 */
[----:B------:R-:W3:Y:S02]  /*310c0*/  LD.E.U8 R12, desc[UR4][R28.64+0x98] ;  /* 0x000098041c0c7980 */ /* 0x000ee4000c101100 */
[----:B---3--:R-:W-:-:S04]  /*310d0*/  LOP3.LUT R4, R12, 0x1, RZ, 0xc0, !PT ;  /* 0x000000010c047812 */ /* 0x008fc800078ec0ff */
[----:B------:R-:W-:-:S13]  /*310e0*/  ISETP.NE.U32.AND P1, PT, R4, 0x1, PT ;  /* 0x000000010400780c */ /* 0x000fda0003f25070 */
[----:B------:R-:W-:Y:S02]  /*310f0*/  @!P1 R2UR UR4, R78 ;  /* 0x000000004e0492ca */ /* 0x000fe400000e0000 */
[----:B------:R-:W-:-:S13]  /*31100*/  @!P1 R2UR UR5, R79 ;  /* 0x000000004f0592ca */ /* 0x000fda00000e0000 */
[----:B------:R-:W3:Y:S01]  /*31110*/  @!P1 LD.E.128 R4, desc[UR4][R32.64] ;  /* 0x0000000420049980 */ /* 0x000ee2000c101d00 */
[----:B------:R-:W-:Y:S01]  /*31120*/  @!P1 R2UR UR6, R78 ;  /* 0x000000004e0692ca */ /* 0x000fe200000e0000 */
[----:B--2---:R-:W-:Y:S01]  /*31130*/  @!P1 IMAD.WIDE R10, R35, 0x2, R14 ;  /* 0x00000002230a9825 */ /* 0x004fe200078e020e */
[----:B------:R-:W-:-:S04]  /*31140*/  @!P1 R2UR UR7, R79 ;  /* 0x000000004f0792ca */ /* 0x000fc800000e0000 */
[----:B---3--:R1:W-:Y:S09]  /*31150*/  @!P1 ST.E.128 desc[UR4][R10.64], R4 ;  /* 0x000000040a009985 */ /* 0x0083f2000c101d04 */
[----:B------:R-:W2:Y:S02]  /*31160*/  @!P1 LD.E.U8 R12, desc[UR6][R28.64+0x98] ;  /* 0x000098061c0c9980 */ /* 0x000ea4000c101100 */
[----:B--2---:R-:W-:-:S13]  /*31170*/  LOP3.LUT P1, RZ, R12, 0x2, RZ, 0xc0, !PT ;  /* 0x000000020cff7812 */ /* 0x004fda000782c0ff */
[----:B------:R-:W-:Y:S02]  /*31180*/  @P1 R2UR UR4, R78 ;  /* 0x000000004e0412ca */ /* 0x000fe400000e0000 */
[----:B------:R-:W-:-:S13]  /*31190*/  @P1 R2UR UR5, R79 ;  /* 0x000000004f0512ca */ /* 0x000fda00000e0000 */
[----:B-1----:R-:W2:Y:S01]  /*311a0*/  @P1 LD.E.128 R4, desc[UR4][R30.64] ;  /* 0x000000041e041980 */ /* 0x002ea2000c101d00 */
[----:B------:R-:W-:Y:S01]  /*311b0*/  @P1 VIADD R13, R35, 0x20 ;  /* 0x00000020230d1836 */ /* 0x000fe20000000000 */
[----:B------:R-:W-:Y:S02]  /*311c0*/  @P1 R2UR UR6, R78 ;  /* 0x000000004e0612ca */ /* 0x000fe400000e0000 */
[----:B------:R-:W-:Y:S02]  /*311d0*/  @P1 R2UR UR7, R79 ;  /* 0x000000004f0712ca */ /* 0x000fe400000e0000 */
[----:B------:R-:W-:-:S04]  /*311e0*/  @P1 SHF.R.S32.HI R34, RZ, 0x1f, R13 ;  /* 0x0000001fff221819 */ /* 0x000fc8000001140d */
[----:B------:R-:W-:-:S04]  /*311f0*/  @P1 LEA.HI R34, R34, R13, RZ, 0x3 ;  /* 0x0000000d22221211 */ /* 0x000fc800078f18ff */
[----:B------:R-:W-:-:S05]  /*31200*/  @P1 LOP3.LUT R13, R34, 0xfffffff8, RZ, 0xc0, !PT ;  /* 0xfffffff8220d1812 */ /* 0x000fca00078ec0ff */
[----:B------:R-:W-:-:S05]  /*31210*/  @P1 IMAD.WIDE R10, R13, 0x2, R14 ;  /* 0x000000020d0a1825 */ /* 0x000fca00078e020e */
[----:B--2---:R1:W-:Y:S04]  /*31220*/  @P1 ST.E.128 desc[UR4][R10.64], R4 ;  /* 0x000000040a001985 */ /* 0x0043e8000c101d04 */
[----:B------:R-:W2:Y:S02]  /*31230*/  @P1 LD.E.U8 R12, desc[UR6][R28.64+0x98] ;  /* 0x000098061c0c1980 */ /* 0x000ea4000c101100 */
        /* <DEDUP_REMOVED lines=43> */
[----:B------:R-:W-:-:S05]  /*314f0*/  @P1 VIADD R12, R35, 0xa0 ;  /* 0x000000a0230c1836 */ /* 0x000fca0000000000 */
[----:B------:R-:W-:-:S04]  /*31500*/  @P1 SHF.R.S32.HI R13, RZ, 0x1f, R12 ;  /* 0x0000001fff0d1819 */ /* 0x000fc8000001140c */
[----:B------:R-:W-:-:S04]  /*31510*/  @P1 LEA.HI R13, R13, R12, RZ, 0x3 ;  /* 0x0000000c0d0d1211 */ /* 0x000fc800078f18ff */
[----:B------:R-:W-:-:S05]  /*31520*/  @P1 LOP3.LUT R13, R13, 0xfffffff8, RZ, 0xc0, !PT ;  /* 0xfffffff80d0d1812 */ /* 0x000fca00078ec0ff */
[----:B------:R-:W-:-:S05]  /*31530*/  @P1 IMAD.WIDE R14, R13, 0x2, R14 ;  /* 0x000000020d0e1825 */ /* 0x000fca00078e020e */
[----:B--2---:R1:W-:Y:S02]  /*31540*/  @P1 ST.E.128 desc[UR4][R14.64], R4 ;  /* 0x000000040e001985 */ /* 0x0043e4000c101d04 */
.L_x_5439:
[----:B------:R-:W-:Y:S05]  /*31550*/  BSYNC B2 ;  /* 0x0000000000027941 */ /* 0x000fea0003800000 */
.L_x_5438:
[----:B------:R-:W-:-:S03]  /*31560*/  UMOV UR4, 0xffffffff ;  /* 0xffffffff00047882 */ /* 0x000fc60000000000 */
[----:B------:R-:W-:Y:S05]  /*31570*/  BRA.DIV UR4, `(.L_x_5440) ;  /* 0x0000000e04487947 */ /* 0x000fea000b800000 */
[----:B-1----:R1:W3:Y:S04]  /*31580*/  SHFL.IDX PT, R5, R9, 0x1, 0x1c1f ;  /* 0x003c1f0009057f89 */ /* 0x0022e800000e0000 */
[----:B--2---:R1:W2:Y:S02]  /*31590*/  SHFL.IDX PT, R14, R8, 0x1, 0x1c1f ;  /* 0x003c1f00080e7f89 */ /* 0x0042a400000e0000 */
.L_x_5468:
[----:B------:R-:W-:Y:S01]  /*315a0*/  ISETP.GE.AND P1, PT, R36, 0x41, PT ;  /* 0x000000412400780c */ /* 0x000fe20003f26270 */
[----:B---3--:R-:W-:-:S12]  /*315b0*/  IMAD.MOV.U32 R15, RZ, RZ, R5 ;  /* 0x000000ffff0f7224 */ /* 0x008fd800078e0005 */
[----:B------:R-:W-:Y:S05]  /*315c0*/  @!P1 BRA `(.L_x_5378) ;  /* 0x00000004002c9947 */ /* 0x000fea0003800000 */
        /* <DEDUP_REMOVED lines=9> */
[----:B012---:R-:W-:Y:S01]  /*31660*/  @!P1 IMAD.WIDE R8, R35, 0x2, R14 ;  /* 0x0000000223089825 */ /* 0x007fe200078e020e */
[----:B------:R-:W-:-:S04]  /*31670*/  @!P1 R2UR UR7, R79 ;  /* 0x000000004f0792ca */ /* 0x000fc800000e0000 */
[----:B---3--:R0:W-:Y:S09]  /*31680*/  @!P1 ST.E.128 desc[UR4][R8.64], R4 ;  /* 0x0000000408009985 */ /* 0x0081f2000c101d04 */
[----:B------:R-:W2:Y:S02]  /*31690*/  @!P1 LD.E.U8 R10, desc[UR6][R28.64+0x98] ;  /* 0x000098061c0a9980 */ /* 0x000ea4000c101100 */
[----:B--2---:R-:W-:-:S13]  /*316a0*/  LOP3.LUT P1, RZ, R10, 0x2, RZ, 0xc0, !PT ;  /* 0x000000020aff7812 */ /* 0x004fda000782c0ff */
[----:B------:R-:W-:Y:S02]  /*316b0*/  @P1 R2UR UR4, R78 ;  /* 0x000000004e0412ca */ /* 0x000fe400000e0000 */
[----:B------:R-:W-:-:S13]  /*316c0*/  @P1 R2UR UR5, R79 ;  /* 0x000000004f0512ca */ /* 0x000fda00000e0000 */
[----:B0-----:R-:W2:Y:S01]  /*316d0*/  @P1 LD.E.128 R4, desc[UR4][R30.64+0x2000] ;  /* 0x002000041e041980 */ /* 0x001ea2000c101d00 */
        /* <DEDUP_REMOVED lines=52> */
[----:B------:R-:W-:-:S05]  /*31a20*/  @P1 VIADD R35, R35, 0xa0 ;  /* 0x000000a023231836 */ /* 0x000fca0000000000 */
[----:B------:R-:W-:-:S04]  /*31a30*/  @P1 SHF.R.S32.HI R10, RZ, 0x1f, R35 ;  /* 0x0000001fff0a1819 */ /* 0x000fc80000011423 */
[----:B------:R-:W-:-:S04]  /*31a40*/  @P1 LEA.HI R10, R10, R35, RZ, 0x3 ;  /* 0x000000230a0a1211 */ /* 0x000fc800078f18ff */
[----:B------:R-:W-:-:S05]  /*31a50*/  @P1 LOP3.LUT R11, R10, 0xfffffff8, RZ, 0xc0, !PT ;  /* 0xfffffff80a0b1812 */ /* 0x000fca00078ec0ff */
[----:B------:R-:W-:-:S05]  /*31a60*/  @P1 IMAD.WIDE R14, R11, 0x2, R14 ;  /* 0x000000020b0e1825 */ /* 0x000fca00078e020e */
[----:B--2---:R3:W-:Y:S02]  /*31a70*/  @P1 ST.E.128 desc[UR4][R14.64], R4 ;  /* 0x000000040e001985 */ /* 0x0047e4000c101d04 */
.L_x_5378:
[----:B------:R-:W-:Y:S05]  /*31a80*/  BSYNC B0 ;  /* 0x0000000000007941 */ /* 0x000fea0003800000 */
.L_x_5341:
[----:B0-234-:R-:W0:Y:S01]  /*31a90*/  S2R R5, SR_TID.X ;  /* 0x0000000000057919 */ /* 0x01de220000002100 */
[----:B------:R-:W-:Y:S01]  /*31aa0*/  @!PT LDS RZ, [RZ] ;  /* 0x00000000fffff984 */ /* 0x000fe20000000800 */
[----:B------:R-:W-:Y:S01]  /*31ab0*/  @!PT LDS RZ, [RZ] ;  /* 0x00000000fffff984 */ /* 0x000fe20000000800 */
[----:B------:R-:W-:Y:S01]  /*31ac0*/  @!PT LDS RZ, [RZ] ;  /* 0x00000000fffff984 */ /* 0x000fe20000000800 */
[----:B------:R-:W-:Y:S01]  /*31ad0*/  @!PT LDS RZ, [RZ] ;  /* 0x00000000fffff984 */ /* 0x000fe20000000800 */
[----:B------:R2:W-:Y:S06]  /*31ae0*/  MEMBAR.ALL.CTA ;  /* 0x0000000000007992 */ /* 0x0005ec0000008000 */
[----:B--2---:R-:W2:Y:S01]  /*31af0*/  FENCE.VIEW.ASYNC.S ;  /* 0x00000000000073c6 */ /* 0x004ea20000000000 */
[----:B------:R-:W-:Y:S05]  /*31b00*/  WARPSYNC.ALL ;  /* 0x0000000000007948 */ /* 0x000fea0003800000 */
[----:B0-----:R-:W-:-:S02]  /*31b10*/  LOP3.LUT P1, RZ, R5, 0x7f, RZ, 0xc0, !PT ;  /* 0x0000007f05ff7812 */ /* 0x001fc4000782c0ff */
[----:B------:R-:W-:-:S05]  /*31b20*/  LEA.HI R4, R5, 0x8, RZ, 0x19 ;  /* 0x0000000805047811 */ /* 0x000fca00078fc8ff */
[----:B--2---:R0:W-:Y:S06]  /*31b30*/  BAR.SYNC.DEFER_BLOCKING R4, 0x80 ;  /* 0x000200040000751d */ /* 0x0041ec0000010000 */
[----:B------:R-:W-:Y:S05]  /*31b40*/  @P1 BRA `(.L_x_5441) ;  /* 0x0000000000241947 */ /* 0x000fea0003800000 */
[----:B0-----:R-:W2:Y:S01]  /*31b50*/  LDL.64 R4, [R75+0x10] ;  /* 0x000010004b047983 */ /* 0x001ea20000100a00 */
[----:B------:R-:W-:Y:S02]  /*31b60*/  R2UR UR4, R78 ;  /* 0x000000004e0472ca */ /* 0x000fe400000e0000 */
[----:B------:R-:W-:Y:S01]  /*31b70*/  R2UR UR5, R79 ;  /* 0x000000004f0572ca */ /* 0x000fe200000e0000 */
[----:B------:R-:W3:-:S12]  /*31b80*/  LDL R76, [R76] ;  /* 0x000000004c4c7983 */ /* 0x000ed80000100800 */
[----:B--2---:R-:W2:Y:S02]  /*31b90*/  LD.E.64 R4, desc[UR4][R4.64+0x30] ;  /* 0x0000300404047980 */ /* 0x004ea4000c101b00 */
[----:B--2---:R-:W-:-:S05]  /*31ba0*/  MOV R7, R4 ;  /* 0x0000000400077202 */ /* 0x004fca0000000f00 */
[----:B---3--:R-:W-:-:S05]  /*31bb0*/  IMAD R6, R76, 0x8, R7 ;  /* 0x000000084c067824 */ /* 0x008fca00078e0207 */
[----:B------:R-:W-:-:S04]  /*31bc0*/  PRMT R6, RZ, 0x654, R6 ;  /* 0x00000654ff067816 */ /* 0x000fc80000000006 */
[----:B------:R2:W-:Y:S03]  /*31bd0*/  SYNCS.ARRIVE.TRANS64.RED.A1T0 RZ, [R6+URZ], RZ ;  /* 0x000000ff06ff79a7 */ /* 0x0005e6000810043f */
.L_x_5441:
[----:B0-----:R-:W-:Y:S02]  /*31be0*/  IMAD.MOV.U32 R4, RZ, RZ, R77 ;  /* 0x000000ffff047224 */ /* 0x001fe400078e004d */
[----:B------:R-:W-:-:S04]  /*31bf0*/  IMAD.MOV.U32 R5, RZ, RZ, 0x0 ;  /* 0x00000000ff057424 */ /* 0x000fc800078e00ff */
[----:B-12--5:R-:W-:Y:S05]  /*31c00*/  RET.REL.NODEC R4 `(_ZN7cutlass13device_kernelIN5flash11enable_sm90INS1_16FlashAttnFwdSm90INS1_25CollectiveMainloopFwdSm90ILi2EN4cute5tupleIJNS5_1CILi1EEES8_S8_EEENS6_IJNS7_ILi128EEENS7_ILi96EEENS7_ILi192EEEEEELi192ENS_10bfloat16_tEfNS_4arch4Sm90ELb0ELb1ELb0ELb1ELb1ELb1ELb0ELb1ELb1ELb1ELb0ELb0EEENS1_21CollectiveEpilogueFwdINS6_IJSA_SC_SB_EEES9_SE_SG_Li256ELb1ELb1ELb0ELb0EEENS1_36VarlenDynamicPersistentTileSchedulerILi128ELi96ELi256ELi128ELb0ELb1ELb1ELb1ELb0ELb1EEEEEEEEEvNT_6ParamsE) ;  /* 0xfffffce004fc7950 */ /* 0x026fea0003c3ffff */
.L_x_5351:
[----:B0-----:R0:W1:Y:S02]  /*31c10*/  SYNCS.PHASECHK.TRANS64.TRYWAIT P1, [R6+URZ], R7 ;  /* 0x00000007060075a7 */ /* 0x001064000802017f */
[----:B-1----:R-:W-:Y:S05]  /*31c20*/  @!P1 NANOSLEEP.SYNCS 0x989680 ;  /* 0x009896800000995d */ /* 0x002fea0003900000 */
[----:B------:R-:W1:Y:S02]  /*31c30*/  @!P1 SYNCS.PHASECHK.TRANS64 P1, [R6+URZ], R7 ;  /* 0x00000007060095a7 */ /* 0x000e64000802007f */
[----:B-1----:R-:W-:Y:S05]  /*31c40*/  @!P1 BRA `(.L_x_5351) ;  /* 0xfffffffc00f09947 */ /* 0x002fea000383ffff */
[----:B------:R-:W-:Y:S05]  /*31c50*/  BRA `(.L_x_5442) ;  /* 0xffffff6400a07947 */ /* 0x000fea000383ffff */
.L_x_5352:
        /* <DEDUP_REMOVED lines=8> */
.L_x_5444:
[----:B------:R-:W-:Y:S05]  /*31ce0*/  BSYNC B2 ;  /* 0x0000000000027941 */ /* 0x000fea0003800000 */
.L_x_5443:
        /* <DEDUP_REMOVED lines=8> */
.L_x_5445:
[----:B------:R-:W-:Y:S05]  /*31d70*/  BRA `(.L_x_5446) ;  /* 0xffffff6400ec7947 */ /* 0x000fea000383ffff */
.L_x_5377:
[----:B------:R-:W-:Y:S01]  /*31d80*/  BSSY B2, `(.L_x_5447) ;  /* 0x0000008000027945 */ /* 0x000fe20003800000 */
[----:B------:R-:W-:Y:S02]  /*31d90*/  IMAD.MOV.U32 R13, RZ, RZ, R87 ;  /* 0x000000ffff0d7224 */ /* 0x000fe400078e0057 */
[----:B------:R-:W-:Y:S02]  /*31da0*/  IMAD.MOV.U32 R12, RZ, RZ, 0x1 ;  /* 0x00000001ff0c7424 */ /* 0x000fe400078e00ff */
[----:B-1234-:R-:W-:Y:S02]  /*31db0*/  IMAD.MOV.U32 R11, RZ, RZ, 0x1c1f ;  /* 0x00001c1fff0b7424 */ /* 0x01efe400078e00ff */
[----:B------:R-:W-:-:S07]  /*31dc0*/  IMAD.MOV.U32 R15, RZ, RZ, -0x1 ;  /* 0xffffffffff0f7424 */ /* 0x000fce00078e00ff */
[----:B0-----:R-:W-:Y:S05]  /*31dd0*/  WARPSYNC.COLLECTIVE R15, `(.L_x_5448) ;  /* 0x000000000f087348 */ /* 0x001fea0003c00000 */
[----:B------:R1:W2:Y:S02]  /*31de0*/  SHFL.IDX P6, R14, R13, R12, R11 ;  /* 0x0000000c0d0e7389 */ /* 0x0002a400000c000b */
[----:B012---:R-:W-:Y:S01]  /*31df0*/  ENDCOLLECTIVE ;  /* 0x000000000000791b */ /* 0x007fe20003800000 */
.L_x_5448:
[----:B------:R-:W-:Y:S05]  /*31e00*/  BSYNC B2 ;  /* 0x0000000000027941 */ /* 0x000fea0003800000 */
.L_x_5447:
        /* <DEDUP_REMOVED lines=8> */
.L_x_5449:
[----:B------:R-:W-:Y:S05]  /*31e90*/  BRA `(.L_x_5450) ;  /* 0xffffff8000847947 */ /* 0x000fea000383ffff */
.L_x_5408:
[----:B0-----:R0:W1:Y:S02]  /*31ea0*/  SYNCS.PHASECHK.TRANS64.TRYWAIT P1, [R10+URZ], R11 ;  /* 0x0000000b0a0075a7 */ /* 0x001064000802017f */
[----:B-1----:R-:W-:Y:S05]  /*31eb0*/  @!P1 NANOSLEEP.SYNCS 0x989680 ;  /* 0x009896800000995d */ /* 0x002fea0003900000 */
[----:B------:R-:W1:Y:S02]  /*31ec0*/  @!P1 SYNCS.PHASECHK.TRANS64 P1, [R10+URZ], R11 ;  /* 0x0000000b0a0095a7 */ /* 0x000e64000802007f */
[----:B-1----:R-:W-:Y:S05]  /*31ed0*/  @!P1 BRA `(.L_x_5408) ;  /* 0xfffffffc00f09947 */ /* 0x002fea000383ffff */
[----:B------:R-:W-:Y:S05]  /*31ee0*/  BRA `(.L_x_5451) ;  /* 0xffffffac00507947 */ /* 0x000fea000383ffff */
.L_x_5409:
        /* <DEDUP_REMOVED lines=8> */
.L_x_5453:
[----:B------:R-:W-:Y:S05]  /*31f70*/  BSYNC B2 ;  /* 0x0000000000027941 */ /* 0x000fea0003800000 */
.L_x_5452:
        /* <DEDUP_REMOVED lines=8> */
.L_x_5454:
[----:B------:R-:W-:Y:S05]  /*32000*/  BRA `(.L_x_5455) ;  /* 0xffffffac00787947 */ /* 0x000fea000383ffff */
.L_x_5422:
[----:B------:R-:W-:Y:S01]  /*32010*/  BSSY B2, `(.L_x_5456) ;  /* 0x0000008000027945 */ /* 0x000fe20003800000 */
[----:B-1----:R-:W-:Y:S02]  /*32020*/  IMAD.MOV.U32 R13, RZ, RZ, R87 ;  /* 0x000000ffff0d7224 */ /* 0x002fe400078e0057 */
[----:B------:R-:W-:Y:S02]  /*32030*/  IMAD.MOV.U32 R12, RZ, RZ, 0x1 ;  /* 0x00000001ff0c7424 */ /* 0x000fe400078e00ff */
[----:B------:R-:W-:Y:S02]  /*32040*/  IMAD.MOV.U32 R11, RZ, RZ, 0x1c1f ;  /* 0x00001c1fff0b7424 */ /* 0x000fe400078e00ff */
[----:B------:R-:W-:-:S07]  /*32050*/  IMAD.MOV.U32 R15, RZ, RZ, -0x1 ;  /* 0xffffffffff0f7424 */ /* 0x000fce00078e00ff */
[----:B0----5:R-:W-:Y:S05]  /*32060*/  WARPSYNC.COLLECTIVE R15, `(.L_x_5457) ;  /* 0x000000000f087348 */ /* 0x021fea0003c00000 */
[----:B------:R1:W2:Y:S02]  /*32070*/  SHFL.IDX P6, R14, R13, R12, R11 ;  /* 0x0000000c0d0e7389 */ /* 0x0002a400000c000b */
[----:B012--5:R-:W-:Y:S01]  /*32080*/  ENDCOLLECTIVE ;  /* 0x000000000000791b */ /* 0x027fe20003800000 */
.L_x_5457:
[----:B------:R-:W-:Y:S05]  /*32090*/  BSYNC B2 ;  /* 0x0000000000027941 */ /* 0x000fea0003800000 */
.L_x_5456:
        /* <DEDUP_REMOVED lines=8> */
.L_x_5458:
[----:B------:R-:W-:Y:S05]  /*32120*/  BRA `(.L_x_5459) ;  /* 0xffffffc800ec7947 */ /* 0x000fea000383ffff */
.L_x_5436:
[----:B0-----:R0:W1:Y:S02]  /*32130*/  SYNCS.PHASECHK.TRANS64.TRYWAIT P1, [R6+URZ], R7 ;  /* 0x00000007060075a7 */ /* 0x001064000802017f */
[----:B-1----:R-:W-:Y:S05]  /*32140*/  @!P1 NANOSLEEP.SYNCS 0x989680 ;  /* 0x009896800000995d */ /* 0x002fea0003900000 */
[----:B------:R-:W1:Y:S02]  /*32150*/  @!P1 SYNCS.PHASECHK.TRANS64 P1, [R6+URZ], R7 ;  /* 0x00000007060095a7 */ /* 0x000e64000802007f */
[----:B-1----:R-:W-:Y:S05]  /*32160*/  @!P1 BRA `(.L_x_5436) ;  /* 0xfffffffc00f09947 */ /* 0x002fea000383ffff */
[----:B------:R-:W-:Y:S05]  /*32170*/  BRA `(.L_x_5460) ;  /* 0xffffffe800e07947 */ /* 0x000fea000383ffff */
.L_x_5437:
        /* <DEDUP_REMOVED lines=8> */
.L_x_5462:
[----:B------:R-:W-:Y:S05]  /*32200*/  BSYNC B2 ;  /* 0x0000000000027941 */ /* 0x000fea0003800000 */
.L_x_5461:
        /* <DEDUP_REMOVED lines=8> */
.L_x_5463:
[----:B------:R-:W-:Y:S05]  /*32290*/  BRA `(.L_x_5464) ;  /* 0xffffffec00607947 */ /* 0x000fea000383ffff */
.L_x_5440:
[----:B------:R-:W-:Y:S01]  /*322a0*/  BSSY B2, `(.L_x_5465) ;  /* 0x0000008000027945 */ /* 0x000fe20003800000 */
[----:B------:R-:W-:Y:S02]  /*322b0*/  IMAD.MOV.U32 R13, RZ, RZ, R9 ;  /* 0x000000ffff0d7224 */ /* 0x000fe400078e0009 */
[----:B------:R-:W-:Y:S02]  /*322c0*/  IMAD.MOV.U32 R12, RZ, RZ, 0x1 ;  /* 0x00000001ff0c7424 */ /* 0x000fe400078e00ff */
[----:B------:R-:W-:Y:S02]  /*322d0*/  IMAD.MOV.U32 R11, RZ, RZ, 0x1c1f ;  /* 0x00001c1fff0b7424 */ /* 0x000fe400078e00ff */
[----:B-1----:R-:W-:-:S07]  /*322e0*/  IMAD.MOV.U32 R15, RZ, RZ, -0x1 ;  /* 0xffffffffff0f7424 */ /* 0x002fce00078e00ff */
[----:B0-2---:R-:W-:Y:S05]  /*322f0*/  WARPSYNC.COLLECTIVE R15, `(.L_x_5466) ;  /* 0x000000000f087348 */ /* 0x005fea0003c00000 */
[----:B--2---:R1:W2:Y:S02]  /*32300*/  SHFL.IDX P6, R14, R13, R12, R11 ;  /* 0x0000000c0d0e7389 */ /* 0x0042a400000c000b */
[----:B012---:R-:W-:Y:S01]  /*32310*/  ENDCOLLECTIVE ;  /* 0x000000000000791b */ /* 0x007fe20003800000 */
.L_x_5466:
[----:B------:R-:W-:Y:S05]  /*32320*/  BSYNC B2 ;  /* 0x0000000000027941 */ /* 0x000fea0003800000 */
.L_x_5465:
        /* <DEDUP_REMOVED lines=8> */
.L_x_5467:
[----:B------:R-:W-:Y:S05]  /*323b0*/  BRA `(.L_x_5468) ;  /* 0xfffffff000787947 */ /* 0x000fea000383ffff */
.L_x_5469:
        /* <DEDUP_REMOVED lines=12> */
.L_x_15838:


//--------------------- .text._ZN7cutlass13device_kernelIN5flash11enable_sm90INS1_16FlashAttnFwdSm90INS1_25CollectiveMainloopFwdSm90ILi2EN4cute5tupleIJNS5_1CILi1EEES8_S8_EEENS6_IJNS7_ILi128EEENS7_ILi96EEENS7_ILi192EEEEEELi192ENS_10bfloat16_tEfNS_4arch4Sm90ELb1ELb0ELb0ELb0ELb1ELb0ELb0ELb1ELb1ELb1ELb0ELb0EEENS1_21CollectiveEpilogueFwdINS6_IJSA_SC_SB_EEES9_SE_SG_Li256ELb0ELb1ELb0ELb0EEENS1_30DynamicPersistentTileSchedulerILi256ELi128ELb0ELb1ELb1EEEEEEEEEvNT_6ParamsE --------------------------
	.section	.text._ZN7cutlass13device_kernelIN5flash11enable_sm90INS1_16FlashAttnFwdSm90INS1_25CollectiveMainloopFwdSm90ILi2EN4cute5tupleIJNS5_1CILi1EEES8_S8_EEENS6_IJNS7_ILi128EEENS7_ILi96EEENS7_ILi192EEEEEELi192ENS_10bfloat16_tEfNS_4arch4Sm90ELb1ELb0ELb0ELb0ELb1ELb0ELb0ELb1ELb1ELb1ELb0ELb0EEENS1_21CollectiveEpilogueFwdINS6_IJSA_SC_SB_EEES9_SE_SG_Li256ELb0ELb1ELb0ELb0EEENS1_30DynamicPersistentTileSchedulerILi256ELi128ELb0ELb1ELb1EEEEEEEEEvNT_6ParamsE,"ax",@progbits
	.align	128
.text._ZN7cutlass13device_kernelIN5flash11enable_sm90INS1_16FlashAttnFwdSm90INS1_25CollectiveMainloopFwdSm90ILi2EN4cute5tupleIJNS5_1CILi1EEES8_S8_EEENS6_IJNS7_ILi128EEENS7_ILi96EEENS7_ILi192EEEEEELi192ENS_10bfloat16_tEfNS_4arch4Sm90ELb1ELb0ELb0ELb0ELb1ELb0ELb0ELb1ELb1ELb1ELb0ELb0EEENS1_21CollectiveEpilogueFwdINS6_IJSA_SC_SB_EEES9_SE_SG_Li256ELb0ELb1ELb0ELb0EEENS1_30DynamicPersistentTileSchedulerILi256ELi128ELb0ELb1ELb1EEEEEEEEEvNT_6ParamsE:
        .type           _ZN7cutlass13device_kernelIN5flash11enable_sm90INS1_16FlashAttnFwdSm90INS1_25CollectiveMainloopFwdSm90ILi2EN4cute5tupleIJNS5_1CILi1EEES8_S8_EEENS6_IJNS7_ILi128EEENS7_ILi96EEENS7_ILi192EEEEEELi192ENS_10bfloat16_tEfNS_4arch4Sm90ELb1ELb0ELb0ELb0ELb1ELb0ELb0ELb1ELb1ELb1ELb0ELb0EEENS1_21CollectiveEpilogueFwdINS6_IJSA_SC_SB_EEES9_SE_SG_Li256ELb0ELb1ELb0ELb0EEENS1_30DynamicPersistentTileSchedulerILi256ELi128ELb0ELb1ELb1EEEEEEEEEvNT_6ParamsE,@function
        .size           _ZN7cutlass13device_kernelIN5flash11enable_sm90INS1_16FlashAttnFwdSm90INS1_25CollectiveMainloopFwdSm90ILi2EN4cute5tupleIJNS5_1CILi1EEES8_S8_EEENS6_IJNS7_ILi128EEENS7_ILi96EEENS7_ILi192EEEEEELi192ENS_10bfloat16_tEfNS_4arch4Sm90ELb1ELb0ELb0ELb0ELb1ELb0ELb0ELb1ELb1ELb1ELb0ELb0EEENS1_21CollectiveEpilogueFwdINS6_IJSA_SC_SB_EEES9_SE_SG_Li256ELb0ELb1ELb0ELb0EEENS1_30DynamicPersistentTileSchedulerILi256ELi128ELb0ELb1ELb1EEEEEEEEEvNT_6ParamsE,(.L_x_15840 - _ZN7cutlass13device_kernelIN5flash11enable_sm90INS1_16FlashAttnFwdSm90INS1_25CollectiveMainloopFwdSm90ILi2EN4cute5tupleIJNS5_1CILi1EEES8_S8_EEENS6_IJNS7_ILi128EEENS7_ILi96EEENS7_ILi192EEEEEELi192ENS_10bfloat16_tEfNS_4arch4Sm90ELb1ELb0ELb0ELb0ELb1ELb0ELb0ELb1ELb1ELb1ELb0ELb0EEENS1_21CollectiveEpilogueFwdINS6_IJSA_SC_SB_EEES9_SE_SG_Li256ELb0ELb1ELb0ELb0EEENS1_30DynamicPersistentTileSchedulerILi256ELi128ELb0ELb1ELb1EEEEEEEEEvNT_6ParamsE)
        .other          _ZN7cutlass13device_kernelIN5flash11enable_sm90INS1_16FlashAttnFwdSm90INS1_25CollectiveMainloopFwdSm90ILi2EN4cute5tupleIJNS5_1CILi1EEES8_S8_EEENS6_IJNS7_ILi128EEENS7_ILi96EEENS7_ILi192EEEEEELi192ENS_10bfloat16_tEfNS_4arch4Sm90ELb1ELb0ELb0ELb0ELb1ELb0ELb0ELb1ELb1ELb1ELb0ELb0EEENS1_21CollectiveEpilogueFwdINS6_IJSA_SC_SB_EEES9_SE_SG_Li256ELb0ELb1ELb0ELb0EEENS1_30DynamicPersistentTileSchedulerILi256ELi128ELb0ELb1ELb1EEEEEEEEEvNT_6ParamsE,@"STO_CUDA_ENTRY STV_DEFAULT"
_ZN7cutlass13device_kernelIN5flash11enable_sm90INS1_16FlashAttnFwdSm90INS1_25CollectiveMainloopFwdSm90ILi2EN4cute5tupleIJNS5_1CILi1EEES8_S8_EEENS6_IJNS7_ILi128EEENS7_ILi96EEENS7_ILi192EEEEEELi192ENS_10bfloat16_tEfNS_4arch4Sm90ELb1ELb0ELb0ELb0ELb1ELb0ELb0ELb1ELb1ELb1ELb0ELb0EEENS1_21CollectiveEpilogueFwdINS6_IJSA_SC_SB_EEES9_SE_SG_Li256ELb0ELb1ELb0ELb0EEENS1_30DynamicPersistentTileSchedulerILi256ELi128ELb0ELb1ELb1EEEEEEEEEvNT_6ParamsE:
        /* <DEDUP_REMOVED lines=45> */
.L_x_5470:
        /* <DEDUP_REMOVED lines=22> */
.L_x_5471:
        /* <DEDUP_REMOVED lines=18> */
.L_x_5472:
        /* <DEDUP_REMOVED lines=22> */
.L_x_5473:
        /* <DEDUP_REMOVED lines=23> */
.L_x_5474:
        /* <DEDUP_REMOVED lines=10> */
.L_x_5476:
        /* <DEDUP_REMOVED lines=12> */
[----:B------:R-:W-:Y:S01]  /*0980*/  UMOV UR39, URZ ;  /* 0x0000003f00277c82 */ /* 0x000fe20008000000 */
[----:B0-----:R-:W0:Y:S02]  /*0990*/  S2R R2, SR_TID.X ;  /* 0x0000000000027919 */ /* 0x001e240000002100 */
[----:B0-----:R-:W-:-:S05]  /*09a0*/  VIADD R203, R2, 0xffffff80 ;  /* 0xffffff8002cb7836 */ /* 0x001fca0000000000 */
[----:B------:R-:W-:-:S04]  /*09b0*/  SHF.R.S32.HI R0, RZ, 0x1f, R203 ;  /* 0x0000001fff007819 */ /* 0x000fc800000114cb */
[----:B------:R-:W-:-:S05]  /*09c0*/  LEA.HI R4, R0, R203, RZ, 0x5 ;  /* 0x000000cb00047211 */ /* 0x000fca00078f28ff */
[----:B------:R-:W-:-:S05]  /*09d0*/  IMAD.SHL.U32 R6, R4, 0x20, RZ ;  /* 0x0000002004067824 */ /* 0x000fca00078e00ff */
[----:B------:R-:W-:Y:S02]  /*09e0*/  LOP3.LUT R7, R6, 0xfffffc00, RZ, 0xc0, !PT ;  /* 0xfffffc0006077812 */ /* 0x000fe400078ec0ff */
[----:B------:R-:W-:-:S04]  /*09f0*/  LEA.HI R6, R0, R203, RZ, 0x2 ;  /* 0x000000cb00067211 */ /* 0x000fc800078f10ff */
[----:B------:R-:W-:-:S05]  /*0a00*/  LOP3.LUT R6, R6, 0xfffffffc, RZ, 0xc0, !PT ;  /* 0xfffffffc06067812 */ /* 0x000fca00078ec0ff */
[----:B------:R-:W-:Y:S01]  /*0a10*/  IMAD.IADD R6, R203, 0x1, -R6 ;  /* 0x00000001cb067824 */ /* 0x000fe200078e0a06 */
[----:B--2---:R-:W-:Y:S02]  /*0a20*/  R2UR UR5, R3 ;  /* 0x00000000030572ca */ /* 0x004fe400000e0000 */
[----:B------:R-:W-:-:S04]  /*0a30*/  LEA.HI R3, R0, R203, RZ, 0x7 ;  /* 0x000000cb00037211 */ /* 0x000fc800078f38ff */
[----:B------:R-:W-:Y:S02]  /*0a40*/  LOP3.LUT R2, R3, 0xffffff80, RZ, 0xc0, !PT ;  /* 0xffffff8003027812 */ /* 0x000fe400078ec0ff */
[----:B------:R-:W-:-:S03]  /*0a50*/  SHF.R.S32.HI R196, RZ, 0x7, R3 ;  /* 0x00000007ffc47819 */ /* 0x000fc60000011403 */
[C---:B------:R-:W-:Y:S01]  /*0a60*/  IMAD.IADD R195, R203.reuse, 0x1, -R2 ;  /* 0x00000001cbc37824 */ /* 0x040fe200078e0a02 */
[CC--:B------:R-:W-:Y:S01]  /*0a70*/  LEA.HI R2, R0.reuse, R203.reuse, RZ, 0x4 ;  /* 0x000000cb00027211 */ /* 0x0c0fe200078f20ff */
[----:B------:R-:W-:Y:S01]  /*0a80*/  ULOP3.LUT UR6, UR5, 0x1, URZ, 0xfc, !UPT ;  /* 0x0000000105067892 */ /* 0x000fe2000f8efc3f */
[----:B------:R-:W-:Y:S02]  /*0a90*/  LEA.HI R0, R0, R203, RZ, 0x3 ;  /* 0x000000cb00007211 */ /* 0x000fe400078f18ff */
[----:B------:R-:W-:Y:S01]  /*0aa0*/  SHF.R.S32.HI R8, RZ, 0x1f, R195 ;  /* 0x0000001fff087819 */ /* 0x000fe200000114c3 */
[----:B------:R-:W-:Y:S01]  /*0ab0*/  UMOV UR5, URZ ;  /* 0x0000003f00057c82 */ /* 0x000fe20008000000 */
[----:B------:R-:W-:Y:S01]  /*0ac0*/  LOP3.LUT R4, R2, 0x3fffff0, RZ, 0xc0, !PT ;  /* 0x03fffff002047812 */ /* 0x000fe200078ec0ff */
[----:B------:R-:W-:Y:S01]  /*0ad0*/  IMAD.U32 R194, RZ, RZ, UR5 ;  /* 0x00000005ffc27e24 */ /* 0x000fe2000f8e00ff */
[----:B------:R-:W-:Y:S02]  /*0ae0*/  LEA.HI R9, R8, R195, RZ, 0x2 ;  /* 0x000000c308097211 */ /* 0x000fe400078f10ff */
[----:B------:R-:W-:Y:S01]  /*0af0*/  SHF.R.S32.HI R5, RZ, 0x4, R2 ;  /* 0x00000004ff057819 */ /* 0x000fe20000011402 */
[----:B------:R-:W-:Y:S01]  /*0b00*/  IMAD.IADD R4, R203, 0x1, -R4 ;  /* 0x00000001cb047824 */ /* 0x000fe200078e0a04 */
[----:B------:R-:W-:-:S02]  /*0b10*/  SHF.R.S32.HI R10, RZ, 0x2, R9 ;  /* 0x00000002ff0a7819 */ /* 0x000fc40000011409 */
[----:B------:R-:W-:Y:S01]  /*0b20*/  SHF.R.S32.HI R11, RZ, 0x1f, R9 ;  /* 0x0000001fff0b7819 */ /* 0x000fe20000011409 */
[----:B------:R-:W-:Y:S01]  /*0b30*/  IMAD R7, R4, 0x40, R7 ;  /* 0x0000004004077824 */ /* 0x000fe200078e0207 */
[----:B------:R-:W-:Y:S02]  /*0b40*/  LEA.HI R2, R2, R5, RZ, 0x1 ;  /* 0x0000000502027211 */ /* 0x000fe400078f08ff */
[----:B------:R-:W-:Y:S02]  /*0b50*/  LEA.HI R11, R11, R10, RZ, 0x3 ;  /* 0x0000000a0b0b7211 */ /* 0x000fe400078f18ff */
[----:B------:R-:W-:Y:S02]  /*0b60*/  LOP3.LUT R2, R2, 0x1ffffffe, RZ, 0xc0, !PT ;  /* 0x1ffffffe02027812 */ /* 0x000fe400078ec0ff */
[----:B------:R-:W-:Y:S02]  /*0b70*/  LOP3.LUT R4, R0, 0xfffffff8, RZ, 0xc0, !PT ;  /* 0xfffffff800047812 */ /* 0x000fe400078ec0ff */
[----:B------:R-:W-:Y:S01]  /*0b80*/  LOP3.LUT R11, R11, 0xfffffff8, RZ, 0xc0, !PT ;  /* 0xfffffff80b0b7812 */ /* 0x000fe200078ec0ff */
[----:B------:R-:W-:Y:S01]  /*0b90*/  IMAD.IADD R2, R5, 0x1, -R2 ;  /* 0x0000000105027824 */ /* 0x000fe200078e0a02 */
[----:B------:R-:W-:Y:S01]  /*0ba0*/  LEA.HI R8, R8, R195, RZ, 0x5 ;  /* 0x000000c308087211 */ /* 0x000fe200078f28ff */
[----:B------:R-:W-:Y:S01]  /*0bb0*/  IMAD.IADD R23, R203, 0x1, -R4 ;  /* 0x00000001cb177824 */ /* 0x000fe200078e0a04 */
[----:B------:R-:W-:Y:S01]  /*0bc0*/  LEA.HI R3, R3, R196, RZ, 0x1 ;  /* 0x000000c403037211 */ /* 0x000fe200078f08ff */
[----:B------:R-:W-:Y:S01]  /*0bd0*/  IMAD R198, R2, 0x8, R7 ;  /* 0x0000000802c67824 */ /* 0x000fe200078e0207 */
[----:B------:R-:W-:Y:S01]  /*0be0*/  IADD3 R11, R10, -R11, RZ ;  /* 0x8000000b0a0b7210 */ /* 0x000fe20007ffe0ff */
[----:B------:R-:W-:Y:S01]  /*0bf0*/  IMAD.SHL.U32 R16, R23, 0x8, RZ ;  /* 0x0000000817107824 */ /* 0x000fe200078e00ff */
[----:B------:R-:W-:-:S02]  /*0c00*/  SHF.R.S32.HI R8, RZ, 0x5, R8 ;  /* 0x00000005ff087819 */ /* 0x000fc40000011408 */
[----:B------:R-:W-:Y:S01]  /*0c10*/  LEA.HI R5, R6, R6, RZ, 0x1 ;  /* 0x0000000606057211 */ /* 0x000fe200078f08ff */
[----:B------:R-:W-:Y:S01]  /*0c20*/  VIADD R19, R16, 0x40 ;  /* 0x0000004010137836 */ /* 0x000fe20000000000 */
[----:B------:R-:W-:Y:S01]  /*0c30*/  LOP3.LUT R3, R3, 0x3fffffe, RZ, 0xc0, !PT ;  /* 0x03fffffe03037812 */ /* 0x000fe200078ec0ff */
[----:B------:R-:W-:Y:S01]  /*0c40*/  IMAD R8, R8, 0x10, R11 ;  /* 0x0000001008087824 */ /* 0x000fe200078e020b */
[----:B------:R-:W-:Y:S01]  /*0c50*/  LOP3.LUT R5, R5, 0x1ffffffe, RZ, 0xc0, !PT ;  /* 0x1ffffffe05057812 */ /* 0x000fe200078ec0ff */
[----:B------:R-:W-:Y:S01]  /*0c60*/  VIADD R22, R16, 0x80 ;  /* 0x0000008010167836 */ /* 0x000fe20000000000 */
[----:B------:R-:W-:Y:S01]  /*0c70*/  SHF.R.S32.HI R193, RZ, 0x3, R0 ;  /* 0x00000003ffc17819 */ /* 0x000fe20000011400 */
[----:B------:R-:W-:Y:S01]  /*0c80*/  IMAD.IADD R3, R196, 0x1, -R3 ;  /* 0x00000001c4037824 */ /* 0x000fe200078e0a03 */
[----:B------:R-:W-:Y:S01]  /*0c90*/  LOP3.LUT R0, R9, 0x7ffffffc, RZ, 0xc0, !PT ;  /* 0x7ffffffc09007812 */ /* 0x000fe200078ec0ff */
[----:B------:R-:W-:Y:S01]  /*0ca0*/  IMAD.IADD R18, R6, 0x1, -R5 ;  /* 0x0000000106127824 */ /* 0x000fe200078e0a05 */
[----:B------:R-:W-:Y:S01]  /*0cb0*/  MOV R199, UR6 ;  /* 0x0000000600c77c02 */ /* 0x000fe20008000f00 */
[----:B------:R-:W-:Y:S01]  /*0cc0*/  IMAD R197, R3, 0x40, R8 ;  /* 0x0000004003c57824 */ /* 0x000fe200078e0208 */
[----:B------:R-:W-:Y:S01]  /*0cd0*/  SHF.R.S32.HI R202, RZ, 0x1f, R16 ;  /* 0x0000001fffca7819 */ /* 0x000fe20000011410 */
[----:B------:R-:W-:Y:S01]  /*0ce0*/  IMAD.IADD R17, R195, 0x1, -R0 ;  /* 0x00000001c3117824 */ /* 0x000fe200078e0a00 */
[----:B------:R-:W-:Y:S01]  /*0cf0*/  SHF.R.S32.HI R201, RZ, 0x1f, R19 ;  /* 0x0000001fffc97819 */ /* 0x000fe20000011413 */
[----:B------:R-:W-:Y:S01]  /*0d00*/  IMAD R18, R18, 0x8, R197 ;  /* 0x0000000812127824 */ /* 0x000fe200078e02c5 */
[----:B------:R-:W-:-:S07]  /*0d10*/  SHF.R.S32.HI R200, RZ, 0x1f, R22 ;  /* 0x0000001fffc87819 */ /* 0x000fce0000011416 */
.L_x_5533:
        /* <DEDUP_REMOVED lines=21> */
.L_x_5477:
[----:B------:R-:W-:Y:S01]  /*0e70*/  ULDC UR8, c[0x0][0xc54] ;  /* 0x0003150000087ab9 */ /* 0x000fe20000000800 */
[----:B------:R-:W-:Y:S01]  /*0e80*/  UMOV UR4, UR9 ;  /* 0x0000000900047c82 */ /* 0x000fe20008000000 */
[----:B------:R-:W-:-:S11]  /*0e90*/  UISETP.NE.AND UP0, UPT, UR8, 0x1, UPT ;  /* 0x000000010800788c */ /* 0x000fd6000bf05270 */
[----:B------:R-:W-:Y:S02]  /*0ea0*/  @UP0 ULDC.64 UR10, c[0x0][0xc58] ;  /* 0x00031600000a0ab9 */ /* 0x000fe40000000a00 */
[----:B------:R-:W-:-:S04]  /*0eb0*/  UIMAD.WIDE.U32 UR6, UR9, UR10, URZ ;  /* 0x0000000a090672a5 */ /* 0x000fc8000f8e003f */
[----:B------:R-:W-:-:S04]  /*0ec0*/  @UP0 USHF.R.U32.HI UR4, URZ, UR11, UR7 ;  /* 0x0000000b3f040299 */ /* 0x000fc80008011607 */
[----:B------:R-:W-:-:S12]  /*0ed0*/  UIMAD UR6, UR4, UR8, URZ ;  /* 0x00000008040672a4 */ /* 0x000fd8000f8e023f */
.L_x_5478:
        /* <DEDUP_REMOVED lines=13> */
[----:B------:R-:W-:Y:S01]  /*0fb0*/  UISETP.NE.AND.EX UP0, UPT, UR11, URZ, UPT, UP0 ;  /* 0x0000003f0b00728c */ /* 0x000fe2000bf05300 */
[----:B------:R-:W-:Y:S01]  /*0fc0*/  CS2R R114, SRZ ;  /* 0x0000000000727805 */ /* 0x000fe2000001ff00 */
[----:B------:R-:W-:Y:S01]  /*0fd0*/  USHF.L.U32 UR42, UR4, 0x7, URZ ;  /* 0x00000007042a7899 */ /* 0x000fe2000800063f */
[----:B------:R-:W-:Y:S01]  /*0fe0*/  CS2R R112, SRZ ;  /* 0x0000000000707805 */ /* 0x000fe2000001ff00 */
[----:B------:R-:W-:Y:S01]  /*0ff0*/  ULDC UR43, c[0x0][0x424] ;  /* 0x00010900002b7ab9 */ /* 0x000fe20000000800 */
[----:B------:R-:W-:Y:S01]  /*1000*/  ULDC UR8, c[0x0][0x288] ;  /* 0x0000a20000087ab9 */ /* 0x000fe20000000800 */
[----:B------:R-:W-:Y:S01]  /*1010*/  UIADD3 UR4, UR42, 0x7f, URZ ;  /* 0x0000007f2a047890 */ /* 0x000fe2000fffe03f */
[----:B------:R-:W-:Y:S01]  /*1020*/  CS2R R110, SRZ ;  /* 0x00000000006e7805 */ /* 0x000fe2000001ff00 */
        /* <DEDUP_REMOVED lines=12> */
[----:B------:R-:W-:Y:S01]  /*10f0*/  CS2R R100, SRZ ;  /* 0x0000000000647805 */ /* 0x000fe2000001ff00 */
        /* <DEDUP_REMOVED lines=23> */
[----:B------:R-:W-:Y:S01]  /*1270*/  UP2UR UR60, UPR, URZ, 0x4 ;  /* 0x000000043f3c7883 */ /* 0x000fe20008000000 */
        /* <DEDUP_REMOVED lines=11> */
[----:B------:R-:W-:Y:S02]  /*1330*/  UISETP.GE.AND UP0, UPT, UR14, 0x1, UPT ;  /* 0x000000010e00788c */ /* 0x000fe4000bf06270 */
[----:B------:R-:W-:Y:S01]  /*1340*/  IMAD.U32 R74, RZ, RZ, UR14 ;  /* 0x0000000eff4a7e24 */ /* 0x000fe2000f8e00ff */
[----:B------:R-:W-:Y:S01]  /*1350*/  @UP1 USHF.R.U32.HI UR61, URZ, UR6, UR5 ;  /* 0x000000063f3d1299 */ /* 0x000fe20008011605 */
[----:B------:R-:W-:-:S02]  /*1360*/  CS2R R132, SRZ ;  /* 0x0000000000847805 */ /* 0x000fc4000001ff00 */
[----:B------:R-:W-:Y:S02]  /*1370*/  CS2R R68, SRZ ;  /* 0x0000000000447805 */ /* 0x000fe4000001ff00 */
[----:B------:R-:W-:Y:S02]  /*1380*/  CS2R R140, SRZ ;  /* 0x00000000008c7805 */ /* 0x000fe4000001ff00 */
[----:B------:R-:W-:Y:S01]  /*1390*/  PLOP3.LUT P1, PT, PT, PT, UP0, 0x80, 0x0 ;  /* 0x000000000000781c */ /* 0x000fe20003f2f008 */
[----:B------:R-:W-:Y:S01]  /*13a0*/  UIADD3 UR4, -UR61, URZ, URZ ;  /* 0x0000003f3d047290 */ /* 0x000fe2000fffe13f */
[----:B------:R-:W-:Y:S02]  /*13b0*/  CS2R R64, SRZ ;  /* 0x0000000000407805 */ /* 0x000fe4000001ff00 */
[----:B------:R-:W-:Y:S02]  /*13c0*/  CS2R R142, SRZ ;  /* 0x00000000008e7805 */ /* 0x000fe4000001ff00 */
[----:B------:R-:W-:Y:S01]  /*13d0*/  CS2R R60, SRZ ;  /* 0x00000000003c7805 */ /* 0x000fe2000001ff00 */
[----:B------:R-:W-:Y:S01]  /*13e0*/  UIMAD UR4, UR11, UR4, UR12 ;  /* 0x000000040b0472a4 */ /* 0x000fe2000f8e020c */
[----:B------:R-:W-:Y:S01]  /*13f0*/  CS2R R134, SRZ ;  /* 0x0000000000867805 */ /* 0x000fe2000001ff00 */
[----:B------:R-:W-:Y:S01]  /*1400*/  IMAD.MOV.U32 R57, RZ, RZ, RZ ;  /* 0x000000ffff397224 */ /* 0x000fe200078e00ff */
[----:B------:R-:W-:Y:S01]  /*1410*/  CS2R R24, SRZ ;  /* 0x0000000000187805 */ /* 0x000fe2000001ff00 */
[----:B------:R-:W-:Y:S01]  /*1420*/  IMAD.MOV.U32 R148, RZ, RZ, RZ ;  /* 0x000000ffff947224 */ /* 0x000fe200078e00ff */
[----:B------:R-:W-:Y:S01]  /*1430*/  CS2R R138, SRZ ;  /* 0x00000000008a7805 */ /* 0x000fe2000001ff00 */
[----:B------:R-:W-:Y:S01]  /*1440*/  IMAD.U32 R192, RZ, RZ, UR4 ;  /* 0x00000004ffc07e24 */ /* 0x000fe2000f8e00ff */
[----:B------:R-:W-:-:S02]  /*1450*/  MOV R53, RZ ;  /* 0x000000ff00357202 */ /* 0x000fc40000000f00 */
[----:B------:R-:W-:Y:S02]  /*1460*/  CS2R R14, SRZ ;  /* 0x00000000000e7805 */ /* 0x000fe4000001ff00 */
[----:B------:R-:W-:Y:S02]  /*1470*/  CS2R R146, SRZ ;  /* 0x0000000000927805 */ /* 0x000fe4000001ff00 */
[----:B------:R-:W-:Y:S02]  /*1480*/  CS2R R136, SRZ ;  /* 0x0000000000887805 */ /* 0x000fe4000001ff00 */
[----:B------:R-:W-:Y:S02]  /*1490*/  CS2R R12, SRZ ;  /* 0x00000000000c7805 */ /* 0x000fe4000001ff00 */
[----:B------:R-:W-:Y:S01]  /*14a0*/  CS2R R10, SRZ ;  /* 0x00000000000a7805 */ /* 0x000fe2000001ff00 */
[----:B------:R-:W-:Y:S01]  /*14b0*/  IMAD.MOV.U32 R150, RZ, RZ, RZ ;  /* 0x000000ffff967224 */ /* 0x000fe200078e00ff */
[----:B------:R-:W-:-:S02]  /*14c0*/  CS2R R8, SRZ ;  /* 0x0000000000087805 */ /* 0x000fc4000001ff00 */
        /* <DEDUP_REMOVED lines=38> */
.L_x_5480:
        /* <DEDUP_REMOVED lines=11> */
.L_x_5597:
[----:B------:R-:W-:Y:S05]  /*17e0*/  @!P0 BRA `(.L_x_5482) ;  /* 0x0000000000048947 */ /* 0x000fea0003800000 */
[----:B------:R-:W-:Y:S01]  /*17f0*/  BPT.TRAP 0x1 ;  /* 0x000000040000795c */ /* 0x000fe20000300000 */
.L_x_5482:
[----:B0-----:R-:W-:Y:S01]  /*1800*/  IMAD.U32 R3, RZ, RZ, UR38 ;  /* 0x00000026ff037e24 */ /* 0x001fe2000f8e00ff */
[----:B------:R-:W-:-:S04]  /*1810*/  MOV R0, UR39 ;  /* 0x0000002700007c02 */ /* 0x000fc80008000f00 */
[----:B------:R-:W-:Y:S02]  /*1820*/  LEA R0, R0, UR40, 0x3 ;  /* 0x0000002800007c11 */ /* 0x000fe4000f8e18ff */
[----:B------:R-:W-:-:S04]  /*1830*/  SHF.L.U32 R3, R3, 0x1f, RZ ;  /* 0x0000001f03037819 */ /* 0x000fc800000006ff */
[----:B------:R0:W1:Y:S01]  /*1840*/  SYNCS.PHASECHK.TRANS64.TRYWAIT P1, [R0+URZ+0x30830], R3 ;  /* 0x03083003000075a7 */ /* 0x000062000802017f */
[----:B------:R-:W-:Y:S05]  /*1850*/  @!P0 BRA `(.L_x_5483) ;  /* 0x0000000000048947 */ /* 0x000fea0003800000 */
[----:B------:R-:W-:Y:S01]  /*1860*/  BPT.TRAP 0x1 ;  /* 0x000000040000795c */ /* 0x000fe20000300000 */
.L_x_5483:
[----:B-1----:R-:W-:Y:S05]  /*1870*/  @P1 BRA `(.L_x_5484) ;  /* 0x0000000000081947 */ /* 0x002fea0003800000 */
[----:B------:R-:W1:Y:S02]  /*1880*/  SYNCS.PHASECHK.TRANS64.TRYWAIT P1, [R0+URZ+0x30830], R3 ;  /* 0x03083003000075a7 */ /* 0x000e64000802017f */
[----:B-1----:R-:W-:Y:S05]  /*1890*/  @!P1 BRA `(.L_x_5485) ;  /* 0x000000dc00789947 */ /* 0x002fea0003800000 */
.L_x_5484:
        /* <DEDUP_REMOVED lines=99> */
.L_x_5486:
[----:B------:R-:W-:Y:S01]  /*1ed0*/  UISETP.NE.AND UP0, UPT, UR60, URZ, UPT ;  /* 0x0000003f3c00728c */ /* 0x000fe2000bf05270 */
[----:B------:R-:W-:Y:S01]  /*1ee0*/  VIADD R2, R18, UR42 ;  /* 0x0000002a12027c36 */ /* 0x000fe20008000000 */
[----:B------:R-:W-:Y:S01]  /*1ef0*/  R2UR UR6, R74 ;  /* 0x000000004a0672ca */ /* 0x000fe200000e0000 */
[----:B------:R-:W-:Y:S01]  /*1f00*/  ULDC UR10, c[0x0][0x2f0] ;  /* 0x0000bc00000a7ab9 */ /* 0x000fe20000000800 */
[----:B------:R-:W-:Y:S01]  /*1f10*/  ULDC UR11, c[0x0][0x288] ;  /* 0x0000a200000b7ab9 */ /* 0x000fe20000000800 */
[----:B------:R-:W-:Y:S01]  /*1f20*/  IMAD.U32 R12, RZ, RZ, UR10 ;  /* 0x0000000aff0c7e24 */ /* 0x000fe2000f8e00ff */
[----:B------:R-:W-:Y:S01]  /*1f30*/  PLOP3.LUT P1, PT, PT, PT, UP0, 0x80, 0x0 ;  /* 0x000000000000781c */ /* 0x000fe20003f2f008 */
[----:B------:R-:W-:Y:S01]  /*1f40*/  ULDC UR35, c[0x0][0x988] ;  /* 0x0002620000237ab9 */ /* 0x000fe20000000800 */
[----:B------:R-:W-:Y:S01]  /*1f50*/  PLOP3.LUT P2, PT, PT, PT, UP0, 0x80, 0x0 ;  /* 0x000000000000781c */ /* 0x000fe20003f4f008 */
[----:B------:R-:W2:Y:S01]  /*1f60*/  S2UR UR18, SR_CgaCtaId ;  /* 0x00000000001279c3 */ /* 0x000ea20000008800 */
[----:B------:R-:W-:Y:S01]  /*1f70*/  R2UR UR14, R0 ;  /* 0x00000000000e72ca */ /* 0x000fe200000e0000 */
[----:B------:R-:W-:Y:S01]  /*1f80*/  @UP0 ULDC UR4, c[0x0][0x44c] ;  /* 0x0001130000040ab9 */ /* 0x000fe20000000800 */
[----:B------:R-:W-:Y:S01]  /*1f90*/  @UP0 ULDC UR15, c[0x0][0x450] ;  /* 0x00011400000f0ab9 */ /* 0x000fe20000000800 */
[----:B------:R-:W-:-:S02]  /*1fa0*/  CS2R R118, SRZ ;  /* 0x0000000000767805 */ /* 0x000fc4000001ff00 */
[----:B------:R-:W-:Y:S02]  /*1fb0*/  CS2R R116, SRZ ;  /* 0x0000000000747805 */ /* 0x000fe4000001ff00 */
[----:B------:R-:W-:Y:S02]  /*1fc0*/  CS2R R114, SRZ ;  /* 0x0000000000727805 */ /* 0x000fe4000001ff00 */
[----:B------:R-:W-:Y:S02]  /*1fd0*/  CS2R R112, SRZ ;  /* 0x0000000000707805 */ /* 0x000fe4000001ff00 */
[----:B------:R-:W-:Y:S02]  /*1fe0*/  CS2R R110, SRZ ;  /* 0x00000000006e7805 */ /* 0x000fe4000001ff00 */
[----:B------:R-:W-:Y:S01]  /*1ff0*/  CS2R R108, SRZ ;  /* 0x00000000006c7805 */ /* 0x000fe2000001ff00 */
[----:B01----:R-:W-:Y:S01]  /*2000*/  @P1 IMAD.HI.U32 R3, R2, UR4, RZ ;  /* 0x0000000402031c27 */ /* 0x003fe2000f8e00ff */
[----:B------:R-:W-:Y:S01]  /*2010*/  @UP0 ULDC UR4, c[0x0][0x450] ;  /* 0x0001140000040ab9 */ /* 0x000fe20000000800 */
[----:B------:R-:W-:-:S02]  /*2020*/  CS2R R106, SRZ ;  /* 0x00000000006a7805 */ /* 0x000fc4000001ff00 */
[----:B------:R-:W-:Y:S02]  /*2030*/  CS2R R104, SRZ ;  /* 0x0000000000687805 */ /* 0x000fe4000001ff00 */
[----:B------:R-:W-:Y:S02]  /*2040*/  CS2R R102, SRZ ;  /* 0x0000000000667805 */ /* 0x000fe4000001ff00 */
[----:B------:R-:W-:Y:S01]  /*2050*/  @P2 SHF.R.U32.HI R2, RZ, UR4, R3 ;  /* 0x00000004ff022c19 */ /* 0x000fe20008011603 */
[----:B------:R-:W-:Y:S01]  /*2060*/  UIMAD UR4, UR6, -0x60, URZ ;  /* 0xffffffa0060478a4 */ /* 0x000fe2000f8e023f */
[----:B------:R-:W-:Y:S02]  /*2070*/  CS2R R100, SRZ ;  /* 0x0000000000647805 */ /* 0x000fe4000001ff00 */
[----:B------:R-:W-:Y:S02]  /*2080*/  CS2R R98, SRZ ;  /* 0x0000000000627805 */ /* 0x000fe4000001ff00 */
        /* <DEDUP_REMOVED lines=11> */
[----:B------:R-:W-:Y:S01]  /*2140*/  UMOV UR5, UR42 ;  /* 0x0000002a00057c82 */ /* 0x000fe20008000000 */
[----:B------:R-:W-:Y:S01]  /*2150*/  IMAD R3, R17, -0x2, R4 ;  /* 0xfffffffe11037824 */ /* 0x000fe200078e0204 */
[----:B------:R-:W-:-:S02]  /*2160*/  CS2R R88, SRZ ;  /* 0x0000000000587805 */ /* 0x000fc4000001ff00 */
[----:B------:R-:W-:Y:S02]  /*2170*/  CS2R R86, SRZ ;  /* 0x0000000000567805 */ /* 0x000fe4000001ff00 */
[----:B------:R-:W-:Y:S01]  /*2180*/  MOV R10, UR4 ;  /* 0x00000004000a7c02 */ /* 0x000fe20008000f00 */
[----:B------:R-:W-:Y:S01]  /*2190*/  IMAD R4, R12, UR43, R3 ;  /* 0x0000002b0c047c24 */ /* 0x000fe2000f8e0203 */
[----:B------:R-:W-:Y:S01]  /*21a0*/  UIADD3 UR4, UR6, -0x2, URZ ;  /* 0xfffffffe06047890 */ /* 0x000fe2000fffe03f */
[----:B------:R-:W-:Y:S02]  /*21b0*/  CS2R R84, SRZ ;  /* 0x0000000000547805 */ /* 0x000fe4000001ff00 */
[----:B------:R-:W-:Y:S01]  /*21c0*/  CS2R R82, SRZ ;  /* 0x0000000000527805 */ /* 0x000fe2000001ff00 */
[----:B------:R-:W-:Y:S01]  /*21d0*/  IMAD R3, R17, -0x2, R10 ;  /* 0xfffffffe11037824 */ /* 0x000fe200078e020a */
[----:B------:R-:W-:Y:S01]  /*21e0*/  @UP0 ULDC UR6, c[0x0][0x44c] ;  /* 0x0001130000060ab9 */ /* 0x000fe20000000800 */
[----:B------:R-:W-:Y:S01]  /*21f0*/  CS2R R80, SRZ ;  /* 0x0000000000507805 */ /* 0x000fe2000001ff00 */
[----:B------:R-:W-:Y:S01]  /*2200*/  UIMAD.WIDE.U32 UR6, UR42, UR6, URZ ;  /* 0x000000062a0672a5 */ /* 0x000fe2000f8e003f */
[----:B------:R-:W-:-:S02]  /*2210*/  CS2R R78, SRZ ;  /* 0x00000000004e7805 */ /* 0x000fc4000001ff00 */
[----:B0-----:R-:W-:Y:S01]  /*2220*/  IADD3 R10, R5, -UR11, R4 ;  /* 0x8000000b050a7c10 */ /* 0x001fe2000fffe004 */
[----:B------:R-:W-:Y:S01]  /*2230*/  VIADD R4, R4, -UR11 ;  /* 0x8000000b04047c36 */ /* 0x000fe20008000000 */
[----:B------:R-:W-:Y:S01]  /*2240*/  @UP0 USHF.R.U32.HI UR5, URZ, UR15, UR7 ;  /* 0x0000000f3f050299 */ /* 0x000fe20008011607 */
[----:B------:R-:W-:Y:S02]  /*2250*/  CS2R R76, SRZ ;  /* 0x00000000004c7805 */ /* 0x000fe4000001ff00 */
[----:B------:R-:W-:Y:S02]  /*2260*/  VIMNMX R10, R3, R10, PT ;  /* 0x0000000a030a7248 */ /* 0x000fe40003fe0100 */
[----:B------:R-:W-:Y:S02]  /*2270*/  CS2R R74, SRZ ;  /* 0x00000000004a7805 */ /* 0x000fe4000001ff00 */
[----:B-1----:R-:W-:Y:S01]  /*2280*/  VIADDMNMX R4, R2, R4, R3, PT ;  /* 0x0000000402047246 */ /* 0x002fe20003800103 */
[----:B------:R-:W-:Y:S01]  /*2290*/  UIADD3 UR6, UR10, UR5, URZ ;  /* 0x000000050a067290 */ /* 0x000fe2000fffe03f */
[C---:B------:R-:W-:Y:S01]  /*22a0*/  ISETP.GT.AND P1, PT, R10.reuse, RZ, PT ;  /* 0x000000ff0a00720c */ /* 0x040fe20003f24270 */
[----:B------:R-:W-:Y:S01]  /*22b0*/  UIADD3 UR5, UR14, 0x30840, URZ ;  /* 0x000308400e057890 */ /* 0x000fe2000fffe03f */
[C---:B------:R-:W-:Y:S01]  /*22c0*/  ISETP.GT.AND P2, PT, R10.reuse, 0x1, PT ;  /* 0x000000010a00780c */ /* 0x040fe20003f44270 */
[----:B------:R-:W-:Y:S01]  /*22d0*/  UIMAD.WIDE UR6, UR6, 0x2aaaaaab, URZ ;  /* 0x2aaaaaab060678a5 */ /* 0x000fe2000f8e023f */
[----:B------:R-:W-:Y:S01]  /*22e0*/  ISETP.GT.AND P3, PT, R10, 0x8, PT ;  /* 0x000000080a00780c */ /* 0x000fe20003f64270 */
[----:B--2---:R-:W-:Y:S01]  /*22f0*/  UPRMT UR5, UR18, 0x654, UR5 ;  /* 0x0000065412057896 */ /* 0x004fe20008000005 */
[----:B------:R-:W-:Y:S01]  /*2300*/  FSEL R26, R26, -INF , P1 ;  /* 0xff8000001a1a7808 */ /* 0x000fe20000800000 */
[----:B------:R-:W-:Y:S01]  /*2310*/  USHF.R.U32.HI UR6, URZ, 0x1f, UR7 ;  /* 0x0000001f3f067899 */ /* 0x000fe20008011607 */
[----:B------:R-:W-:-:S02]  /*2320*/  FSEL R27, R27, -INF , P2 ;  /* 0xff8000001b1b7808 */ /* 0x000fc40001000000 */
[----:B------:R-:W-:Y:S02]  /*2330*/  CS2R R72, SRZ ;  /* 0x0000000000487805 */ /* 0x000fe4000001ff00 */
[----:B------:R-:W-:Y:S01]  /*2340*/  ISETP.GT.AND P1, PT, R10, 0x9, PT ;  /* 0x000000090a00780c */ /* 0x000fe20003f24270 */
[----:B------:R-:W-:Y:S01]  /*2350*/  ULEA.HI.SX32 UR6, UR7, UR6, 0x1c ;  /* 0x0000000607067291 */ /* 0x000fe2000f8fe23f */
[----:B------:R-:W-:Y:S02]  /*2360*/  FSEL R30, R30, -INF , P3 ;  /* 0xff8000001e1e7808 */ /* 0x000fe40001800000 */
[----:B------:R-:W-:Y:S01]  /*2370*/  FMNMX.FTZ R5, R26, R27, !PT ;  /* 0x0000001b1a057209 */ /* 0x000fe20007810000 */
[----:B------:R-:W-:Y:S01]  /*2380*/  UISETP.LT.AND UP0, UPT, URZ, UR6, UPT ;  /* 0x000000063f00728c */ /* 0x000fe2000bf01270 */
[----:B------:R-:W-:Y:S01]  /*2390*/  ISETP.GT.AND P2, PT, R10, 0x10, PT ;  /* 0x000000100a00780c */ /* 0x000fe20003f44270 */
[----:B------:R-:W-:Y:S01]  /*23a0*/  SYNCS.ARRIVE.TRANS64.RED.A1T0 RZ, [UR5], RZ ;  /* 0x000000ffffff79a7 */ /* 0x000fe20008100405 */
[----:B------:R-:W-:Y:S01]  /*23b0*/  FSEL R31, R31, -INF , P1 ;  /* 0xff8000001f1f7808 */ /* 0x000fe20000800000 */
[----:B------:R-:W-:Y:S01]  /*23c0*/  USEL UR11, URZ, UR6, !UP0 ;  /* 0x000000063f0b7287 */ /* 0x000fe2000c000000 */
[----:B------:R-:W-:-:S02]  /*23d0*/  FMNMX.FTZ R12, R30, R5, !PT ;  /* 0x000000051e0c7209 */ /* 0x000fc40007810000 */
[----:B------:R-:W-:Y:S01]  /*23e0*/  ISETP.GT.AND P1, PT, R10, 0x11, PT ;  /* 0x000000110a00780c */ /* 0x000fe20003f24270 */
[----:B------:R-:W-:Y:S01]  /*23f0*/  UISETP.GE.AND UP0, UPT, UR4, UR11, UPT ;  /* 0x0000000b0400728c */ /* 0x000fe2000bf06270 */
        /* <DEDUP_REMOVED lines=67> */
[C---:B------:R-:W-:Y:S02]  /*2830*/  ISETP.GT.AND P2, PT, R4.reuse, 0x10, PT ;  /* 0x000000100400780c */ /* 0x040fe40003f44270 */
[----:B------:R-:W-:Y:S02]  /*2840*/  FSEL R29, R29, -INF , P1 ;  /* 0xff8000001d1d7808 */ /* 0x000fe40000800000 */
[----:B------:R-:W-:Y:S02]  /*2850*/  ISETP.GT.AND P1, PT, R4, 0x11, PT ;  /* 0x000000110400780c */ /* 0x000fe40003f24270 */
[----:B------:R-:W-:Y:S02]  /*2860*/  FSEL R32, R32, -INF , P2 ;  /* 0xff80000020207808 */ /* 0x000fe40001000000 */
[----:B------:R-:W-:-:S02]  /*2870*/  ISETP.GT.AND P3, PT, R4, 0x18, PT ;  /* 0x000000180400780c */ /* 0x000fc40003f64270 */
[----:B------:R-:W-:Y:S02]  /*2880*/  FSEL R33, R33, -INF , P1 ;  /* 0xff80000021217808 */ /* 0x000fe40000800000 */
[----:B------:R-:W-:Y:S02]  /*2890*/  ISETP.GT.AND P1, PT, R4, 0x19, PT ;  /* 0x000000190400780c */ /* 0x000fe40003f24270 */
[----:B------:R-:W-:Y:S02]  /*28a0*/  FSEL R36, R36, -INF , P3 ;  /* 0xff80000024247808 */ /* 0x000fe40001800000 */
[----:B0-----:R-:W-:Y:S02]  /*28b0*/  FMNMX.FTZ R5, R10, R5, !PT ;  /* 0x000000050a057209 */ /* 0x001fe40007810000 */
[----:B------:R-:W-:Y:S02]  /*28c0*/  FSEL R37, R37, -INF , P1 ;  /* 0xff80000025257808 */ /* 0x000fe40000800000 */
[----:B------:R-:W-:Y:S01]  /*28d0*/  ISETP.GT.AND P1, PT, R4, 0x21, PT ;  /* 0x000000210400780c */ /* 0x000fe20003f24270 */
[----:B------:R-:W0:Y:S03]  /*28e0*/  SHFL.BFLY PT, R12, R5, 0x1, 0x1f ;  /* 0x0c201f00050c7f89 */ /* 0x000e2600000e0000 */
[----:B------:R-:W-:-:S02]  /*28f0*/  FSEL R41, R41, -INF , P1 ;  /* 0xff80000029297808 */ /* 0x000fc40000800000 */
[----:B------:R-:W-:-:S04]  /*2900*/  ISETP.GT.AND P1, PT, R4, 0x29, PT ;  /* 0x000000290400780c */ /* 0x000fc80003f24270 */
[----:B------:R-:W-:Y:S02]  /*2910*/  FSEL R45, R45, -INF , P1 ;  /* 0xff8000002d2d7808 */ /* 0x000fe40000800000 */
[----:B------:R-:W-:-:S04]  /*2920*/  ISETP.GT.AND P1, PT, R4, 0x31, PT ;  /* 0x000000310400780c */ /* 0x000fc80003f24270 */
[----:B------:R-:W-:Y:S02]  /*2930*/  FSEL R49, R49, -INF , P1 ;  /* 0xff80000031317808 */ /* 0x000fe40000800000 */
[----:B------:R-:W-:-:S04]  /*2940*/  ISETP.GT.AND P1, PT, R4, 0x39, PT ;  /* 0x000000390400780c */ /* 0x000fc80003f24270 */
[----:B------:R-:W-:Y:S02]  /*2950*/  FSEL R53, R53, -INF , P1 ;  /* 0xff80000035357808 */ /* 0x000fe40000800000 */
[----:B------:R-:W-:Y:S02]  /*2960*/  ISETP.GT.AND P1, PT, R4, 0x41, PT ;  /* 0x000000410400780c */ /* 0x000fe40003f24270 */
[----:B0-----:R-:W-:Y:S02]  /*2970*/  FMNMX.FTZ R3, R5, R12, !PT ;  /* 0x0000000c05037209 */ /* 0x001fe40007810000 */
[----:B------:R-:W-:Y:S02]  /*2980*/  FMNMX.FTZ R5, R24, R25, !PT ;  /* 0x0000001918057209 */ /* 0x000fe40007810000 */
[C---:B------:R-:W-:Y:S01]  /*2990*/  FSETP.NEU.FTZ.AND P2, PT, R3.reuse, -INF , PT ;  /* 0xff8000000300780b */ /* 0x040fe20003f5d000 */
[----:B------:R-:W-:Y:S01]  /*29a0*/  FMUL.FTZ R10, R3, UR35 ;  /* 0x00000023030a7c20 */ /* 0x000fe20008410000 */
[----:B------:R-:W-:-:S02]  /*29b0*/  FMNMX.FTZ R2, R28, R5, !PT ;  /* 0x000000051c027209 */ /* 0x000fc40007810000 */
[----:B------:R-:W-:Y:S02]  /*29c0*/  FSEL R57, R57, -INF , P1 ;  /* 0xff80000039397808 */ /* 0x000fe40000800000 */
[----:B------:R-:W-:Y:S02]  /*29d0*/  FMNMX.FTZ R5, R29, R2, !PT ;  /* 0x000000021d057209 */ /* 0x000fe40007810000 */
[----:B------:R-:W-:Y:S02]  /*29e0*/  FSEL R10, R10, RZ, P2 ;  /* 0x000000ff0a0a7208 */ /* 0x000fe40001000000 */
[----:B------:R-:W-:Y:S02]  /*29f0*/  FMNMX.FTZ R2, R32, R5, !PT ;  /* 0x0000000520027209 */ /* 0x000fe40007810000 */
[----:B------:R-:W-:Y:S01]  /*2a00*/  ISETP.GT.AND P2, PT, R4, 0x20, PT ;  /* 0x000000200400780c */ /* 0x000fe20003f44270 */
[--C-:B------:R-:W-:Y:S01]  /*2a10*/  FFMA.FTZ R26, R26, UR35, -R10.reuse ;  /* 0x000000231a1a7c23 */ /* 0x100fe2000801080a */
[----:B------:R-:W-:Y:S01]  /*2a20*/  FMNMX.FTZ R5, R33, R2, !PT ;  /* 0x0000000221057209 */ /* 0x000fe20007810000 */
[--C-:B------:R-:W-:Y:S01]  /*2a30*/  FFMA.FTZ R27, R27, UR35, -R10.reuse ;  /* 0x000000231b1b7c23 */ /* 0x100fe2000801080a */
[----:B------:R-:W-:Y:S01]  /*2a40*/  FSEL R40, R40, -INF , P2 ;  /* 0xff80000028287808 */ /* 0x000fe20001000000 */
[--C-:B------:R-:W-:Y:S01]  /*2a50*/  FFMA.FTZ R30, R30, UR35, -R10.reuse ;  /* 0x000000231e1e7c23 */ /* 0x100fe2000801080a */
[----:B------:R-:W-:Y:S01]  /*2a60*/  FMNMX.FTZ R2, R36, R5, !PT ;  /* 0x0000000524027209 */ /* 0x000fe20007810000 */
[----:B------:R-:W-:Y:S01]  /*2a70*/  MUFU.EX2 R26, R26 ;  /* 0x0000001a001a7308 */ /* 0x000fe20000000800 */
[----:B------:R-:W-:Y:S01]  /*2a80*/  ISETP.GT.AND P2, PT, R4, 0x28, PT ;  /* 0x000000280400780c */ /* 0x000fe20003f44270 */
[--C-:B------:R-:W-:Y:S01]  /*2a90*/  FFMA.FTZ R31, R31, UR35, -R10.reuse ;  /* 0x000000231f1f7c23 */ /* 0x100fe2000801080a */
[----:B------:R-:W-:Y:S01]  /*2aa0*/  FMNMX.FTZ R5, R37, R2, !PT ;  /* 0x0000000225057209 */ /* 0x000fe20007810000 */
[--C-:B------:R-:W-:Y:S01]  /*2ab0*/  FFMA.FTZ R34, R34, UR35, -R10.reuse ;  /* 0x0000002322227c23 */ /* 0x100fe2000801080a */
[----:B------:R-:W-:Y:S01]  /*2ac0*/  FSEL R44, R44, -INF , P2 ;  /* 0xff8000002c2c7808 */ /* 0x000fe20001000000 */
[--C-:B------:R-:W-:Y:S01]  /*2ad0*/  FFMA.FTZ R35, R35, UR35, -R10.reuse ;  /* 0x0000002323237c23 */ /* 0x100fe2000801080a */
[----:B------:R-:W-:Y:S01]  /*2ae0*/  FMNMX.FTZ R2, R40, R5, !PT ;  /* 0x0000000528027209 */ /* 0x000fe20007810000 */
[----:B------:R-:W0:Y:S01]  /*2af0*/  MUFU.EX2 R27, R27 ;  /* 0x0000001b001b7308 */ /* 0x000e220000000800 */
[----:B------:R-:W-:Y:S01]  /*2b00*/  ISETP.GT.AND P2, PT, R4, 0x30, PT ;  /* 0x000000300400780c */ /* 0x000fe20003f44270 */
[--C-:B------:R-:W-:Y:S01]  /*2b10*/  FFMA.FTZ R38, R38, UR35, -R10.reuse ;  /* 0x0000002326267c23 */ /* 0x100fe2000801080a */
[----:B------:R-:W-:Y:S01]  /*2b20*/  FMNMX.FTZ R5, R41, R2, !PT ;  /* 0x0000000229057209 */ /* 0x000fe20007810000 */
[--C-:B------:R-:W-:Y:S01]  /*2b30*/  FFMA.FTZ R39, R39, UR35, -R10.reuse ;  /* 0x0000002327277c23 */ /* 0x100fe2000801080a */
[----:B------:R-:W-:Y:S01]  /*2b40*/  FSEL R48, R48, -INF , P2 ;  /* 0xff80000030307808 */ /* 0x000fe20001000000 */
[--C-:B------:R-:W-:Y:S01]  /*2b50*/  FFMA.FTZ R42, R42, UR35, -R10.reuse ;  /* 0x000000232a2a7c23 */ /* 0x100fe2000801080a */
[----:B------:R-:W-:Y:S01]  /*2b60*/  FMNMX.FTZ R2, R44, R5, !PT ;  /* 0x000000052c027209 */ /* 0x000fe20007810000 */
[----:B------:R-:W1:Y:S01]  /*2b70*/  MUFU.EX2 R30, R30 ;  /* 0x0000001e001e7308 */ /* 0x000e620000000800 */
[----:B------:R-:W-:Y:S01]  /*2b80*/  ISETP.GT.AND P2, PT, R4, 0x38, PT ;  /* 0x000000380400780c */ /* 0x000fe20003f44270 */
[--C-:B------:R-:W-:Y:S01]  /*2b90*/  FFMA.FTZ R43, R43, UR35, -R10.reuse ;  /* 0x000000232b2b7c23 */ /* 0x100fe2000801080a */
[----:B------:R-:W-:Y:S01]  /*2ba0*/  FMNMX.FTZ R5, R45, R2, !PT ;  /* 0x000000022d057209 */ /* 0x000fe20007810000 */
[--C-:B------:R-:W-:Y:S01]  /*2bb0*/  FFMA.FTZ R46, R46, UR35, -R10.reuse ;  /* 0x000000232e2e7c23 */ /* 0x100fe2000801080a */
[----:B------:R-:W-:Y:S01]  /*2bc0*/  FSEL R52, R52, -INF , P2 ;  /* 0xff80000034347808 */ /* 0x000fe20001000000 */
[--C-:B------:R-:W-:Y:S01]  /*2bd0*/  FFMA.FTZ R47, R47, UR35, -R10.reuse ;  /* 0x000000232f2f7c23 */ /* 0x100fe2000801080a */
[----:B------:R-:W-:Y:S01]  /*2be0*/  FMNMX.FTZ R2, R48, R5, !PT ;  /* 0x0000000530027209 */ /* 0x000fe20007810000 */
[----:B------:R-:W2:Y:S01]  /*2bf0*/  MUFU.EX2 R31, R31 ;  /* 0x0000001f001f7308 */ /* 0x000ea20000000800 */
[----:B------:R-:W-:Y:S01]  /*2c00*/  ISETP.GT.AND P2, PT, R4, 0x40, PT ;  /* 0x000000400400780c */ /* 0x000fe20003f44270 */
[----:B0-----:R-:W-:Y:S01]  /*2c10*/  FADD.FTZ R11, R26, R27 ;  /* 0x0000001b1a0b7221 */ /* 0x001fe20000010000 */
[----:B------:R-:W-:Y:S01]  /*2c20*/  FMNMX.FTZ R5, R49, R2, !PT ;  /* 0x0000000231057209 */ /* 0x000fe20007810000 */
[--C-:B------:R-:W-:Y:S01]  /*2c30*/  FFMA.FTZ R50, R50, UR35, -R10.reuse ;  /* 0x0000002332327c23 */ /* 0x100fe2000801080a */
[----:B------:R-:W-:Y:S01]  /*2c40*/  FSEL R56, R56, -INF , P2 ;  /* 0xff80000038387808 */ /* 0x000fe20001000000 */
[--C-:B------:R-:W-:Y:S01]  /*2c50*/  FFMA.FTZ R51, R51, UR35, -R10.reuse ;  /* 0x0000002333337c23 */ /* 0x100fe2000801080a */
[----:B------:R-:W-:Y:S01]  /*2c60*/  FMNMX.FTZ R2, R52, R5, !PT ;  /* 0x0000000534027209 */ /* 0x000fe20007810000 */
[----:B------:R-:W-:Y:S01]  /*2c70*/  MUFU.EX2 R34, R34 ;  /* 0x0000002200227308 */ /* 0x000fe20000000800 */
[----:B------:R-:W-:Y:S01]  /*2c80*/  ISETP.GT.AND P2, PT, R4, 0x48, PT ;  /* 0x000000480400780c */ /* 0x000fe20003f44270 */
[----:B-1----:R-:W-:Y:S01]  /*2c90*/  FADD.FTZ R14, R30, R11 ;  /* 0x0000000b1e0e7221 */ /* 0x002fe20000010000 */
[----:B------:R-:W-:Y:S01]  /*2ca0*/  FMNMX.FTZ R5, R53, R2, !PT ;  /* 0x0000000235057209 */ /* 0x000fe20007810000 */
[--C-:B------:R-:W-:Y:S01]  /*2cb0*/  FFMA.FTZ R54, R54, UR35, -R10.reuse ;  /* 0x0000002336367c23 */ /* 0x100fe2000801080a */
[----:B------:R-:W-:Y:S01]  /*2cc0*/  ISETP.GT.AND P1, PT, R4, 0x49, PT ;  /* 0x000000490400780c */ /* 0x000fe20003f24270 */
[----:B------:R-:W-:Y:S01]  /*2cd0*/  FFMA.FTZ R55, R55, UR35, -R10 ;  /* 0x0000002337377c23 */ /* 0x000fe2000801080a */
[----:B------:R-:W-:Y:S01]  /*2ce0*/  FMNMX.FTZ R2, R56, R5, !PT ;  /* 0x0000000538027209 */ /* 0x000fe20007810000 */
[----:B------:R-:W0:Y:S01]  /*2cf0*/  MUFU.EX2 R35, R35 ;  /* 0x0000002300237308 */ /* 0x000e220000000800 */
[----:B------:R-:W-:Y:S01]  /*2d00*/  FSEL R60, R60, -INF , P2 ;  /* 0xff8000003c3c7808 */ /* 0x000fe20001000000 */
[----:B--2---:R-:W-:Y:S01]  /*2d10*/  FADD.FTZ R11, R31, R14 ;  /* 0x0000000e1f0b7221 */ /* 0x004fe20000010000 */
[----:B------:R-:W-:Y:S01]  /*2d20*/  FMNMX.FTZ R5, R57, R2, !PT ;  /* 0x0000000239057209 */ /* 0x000fe20007810000 */
[--C-:B------:R-:W-:Y:S01]  /*2d30*/  FFMA.FTZ R58, R58, UR35, -R10.reuse ;  /* 0x000000233a3a7c23 */ /* 0x100fe2000801080a */
[----:B------:R-:W-:Y:S01]  /*2d40*/  ISETP.GT.AND P2, PT, R4, 0x50, PT ;  /* 0x000000500400780c */ /* 0x000fe20003f44270 */
[--C-:B------:R-:W-:Y:S01]  /*2d50*/  FFMA.FTZ R59, R59, UR35, -R10.reuse ;  /* 0x000000233b3b7c23 */ /* 0x100fe2000801080a */
[----:B------:R-:W-:Y:S01]  /*2d60*/  FSEL R61, R61, -INF , P1 ;  /* 0xff8000003d3d7808 */ /* 0x000fe20000800000 */
[----:B------:R-:W-:Y:S01]  /*2d70*/  MUFU.EX2 R38, R38 ;  /* 0x0000002600267308 */ /* 0x000fe20000000800 */
[----:B------:R-:W-:Y:S01]  /*2d80*/  FMNMX.FTZ R2, R60, R5, !PT ;  /* 0x000000053c027209 */ /* 0x000fe20007810000 */
[--C-:B------:R-:W-:Y:S01]  /*2d90*/  FFMA.FTZ R62, R62, UR35, -R10.reuse ;  /* 0x000000233e3e7c23 */ /* 0x100fe2000801080a */
[----:B------:R-:W-:Y:S01]  /*2da0*/  ISETP.GT.AND P1, PT, R4, 0x51, PT ;  /* 0x000000510400780c */ /* 0x000fe20003f24270 */
[--C-:B------:R-:W-:Y:S01]  /*2db0*/  FFMA.FTZ R63, R63, UR35, -R10.reuse ;  /* 0x000000233f3f7c23 */ /* 0x100fe2000801080a */
[----:B------:R-:W-:Y:S01]  /*2dc0*/  FSEL R64, R64, -INF , P2 ;  /* 0xff80000040407808 */ /* 0x000fe20001000000 */
[--C-:B------:R-:W-:Y:S01]  /*2dd0*/  FFMA.FTZ R66, R66, UR35, -R10.reuse ;  /* 0x0000002342427c23 */ /* 0x100fe2000801080a */
[----:B------:R-:W-:Y:S01]  /*2de0*/  FMNMX.FTZ R5, R61, R2, !PT ;  /* 0x000000023d057209 */ /* 0x000fe20007810000 */
[----:B------:R-:W1:Y:S01]  /*2df0*/  MUFU.EX2 R39, R39 ;  /* 0x0000002700277308 */ /* 0x000e620000000800 */
        /* <DEDUP_REMOVED lines=10> */
[----:B------:R-:W-:Y:S02]  /*2ea0*/  FSEL R69, R69, -INF , P1 ;  /* 0xff80000045457808 */ /* 0x000fe40000800000 */
[----:B------:R-:W-:Y:S01]  /*2eb0*/  FMNMX.FTZ R2, R68, R5, !PT ;  /* 0x0000000544027209 */ /* 0x000fe20007810000 */
[----:B------:R-:W2:Y:S01]  /*2ec0*/  MUFU.EX2 R43, R43 ;  /* 0x0000002b002b7308 */ /* 0x000ea20000000800 */
[----:B------:R-:W-:Y:S02]  /*2ed0*/  F2FP.BF16.F32.PACK_AB R189, R27, R26 ;  /* 0x0000001a1bbd723e */ /* 0x000fe400000010ff */
[----:B------:R-:W-:Y:S02]  /*2ee0*/  CS2R R26, SRZ ;  /* 0x00000000001a7805 */ /* 0x000fe4000001ff00 */
[----:B------:R-:W-:-:S02]  /*2ef0*/  FMNMX.FTZ R2, R69, R2, !PT ;  /* 0x0000000245027209 */ /* 0x000fc40007810000 */
[----:B------:R-:W-:Y:S02]  /*2f00*/  F2FP.BF16.F32.PACK_AB R191, R31, R30 ;  /* 0x0000001e1fbf723e */ /* 0x000fe400000010ff */
[----:B------:R-:W-:Y:S02]  /*2f10*/  CS2R R30, SRZ ;  /* 0x00000000001e7805 */ /* 0x000fe4000001ff00 */
[----:B0-----:R-:W-:Y:S01]  /*2f20*/  F2FP.BF16.F32.PACK_AB R185, R35, R34 ;  /* 0x0000002223b9723e */ /* 0x001fe200000010ff */
[----:B------:R-:W0:Y:S01]  /*2f30*/  SHFL.BFLY PT, R5, R2, 0x2, 0x1f ;  /* 0x0c401f0002057f89 */ /* 0x000e2200000e0000 */
[----:B------:R-:W-:Y:S01]  /*2f40*/  MUFU.EX2 R46, R46 ;  /* 0x0000002e002e7308 */ /* 0x000fe20000000800 */
[----:B-1----:R-:W-:-:S07]  /*2f50*/  F2FP.BF16.F32.PACK_AB R187, R39, R38 ;  /* 0x0000002627bb723e */ /* 0x002fce00000010ff */
[----:B------:R-:W1:Y:S01]  /*2f60*/  MUFU.EX2 R47, R47 ;  /* 0x0000002f002f7308 */ /* 0x000e620000000800 */
[----:B--2---:R-:W-:-:S07]  /*2f70*/  F2FP.BF16.F32.PACK_AB R181, R43, R42 ;  /* 0x0000002a2bb5723e */ /* 0x004fce00000010ff */
[----:B------:R-:W-:Y:S01]  /*2f80*/  MUFU.EX2 R50, R50 ;  /* 0x0000003200327308 */ /* 0x000fe20000000800 */
[----:B0-----:R-:W-:-:S07]  /*2f90*/  FMNMX.FTZ R5, R2, R5, !PT ;  /* 0x0000000502057209 */ /* 0x001fce0007810000 */
[----:B------:R-:W0:Y:S01]  /*2fa0*/  MUFU.EX2 R51, R51 ;  /* 0x0000003300337308 */ /* 0x000e220000000800 */
[----:B-1----:R-:W-:Y:S01]  /*2fb0*/  F2FP.BF16.F32.PACK_AB R183, R47, R46 ;  /* 0x0000002e2fb7723e */ /* 0x002fe200000010ff */
        /* <DEDUP_REMOVED lines=8> */
[----:B------:R-:W0:Y:S01]  /*3040*/  MUFU.EX2 R59, R59 ;  /* 0x0000003b003b7308 */ /* 0x000e220000000800 */
[----:B--2---:R-:W-:Y:S02]  /*3050*/  F2FP.BF16.F32.PACK_AB R179, R55, R54 ;  /* 0x0000003637b3723e */ /* 0x004fe400000010ff */
[----:B------:R-:W-:Y:S02]  /*3060*/  FSEL R2, R2, RZ, P1 ;  /* 0x000000ff02027208 */ /* 0x000fe40000800000 */
[----:B------:R-:W-:-:S03]  /*3070*/  PLOP3.LUT P1, PT, PT, PT, UP0, 0x80, 0x0 ;  /* 0x000000000000781c */ /* 0x000fc60003f2f008 */
        /* <DEDUP_REMOVED lines=25> */
[--C-:B------:R-:W-:Y:S01]  /*3210*/  FFMA.FTZ R65, R65, UR35, -R2.reuse ;  /* 0x0000002341417c23 */ /* 0x100fe20008010802 */
[--C-:B------:R-:W-:Y:S01]  /*3220*/  FFMA.FTZ R68, R68, UR35, -R2.reuse ;  /* 0x0000002344447c23 */ /* 0x100fe20008010802 */
[----:B------:R-:W-:Y:S01]  /*3230*/  FFMA.FTZ R2, R69, UR35, -R2 ;  /* 0x0000002345027c23 */ /* 0x000fe20008010802 */
[----:B0-----:R-:W-:-:S04]  /*3240*/  F2FP.BF16.F32.PACK_AB R173, R59, R58 ;  /* 0x0000003a3bad723e */ /* 0x001fc800000010ff */
        /* <DEDUP_REMOVED lines=15> */
[----:B------:R-:W-:-:S04]  /*3340*/  FADD.FTZ R12, R38, R11 ;  /* 0x0000000b260c7221 */ /* 0x000fc80000010000 */
[----:B------:R-:W-:Y:S01]  /*3350*/  FADD.FTZ R11, R39, R12 ;  /* 0x0000000c270b7221 */ /* 0x000fe20000010000 */
[----:B------:R-:W-:Y:S01]  /*3360*/  CS2R R38, SRZ ;  /* 0x0000000000267805 */ /* 0x000fe2000001ff00 */
[----:B------:R-:W1:Y:S01]  /*3370*/  MUFU.EX2 R37, R37 ;  /* 0x0000002500257308 */ /* 0x000e620000000800 */
[C---:B--2---:R-:W-:Y:S01]  /*3380*/  FADD.FTZ R5, R33.reuse, R0 ;  /* 0x0000000021057221 */ /* 0x044fe20000010000 */
[----:B------:R-:W-:Y:S01]  /*3390*/  FADD.FTZ R12, R42, R11 ;  /* 0x0000000b2a0c7221 */ /* 0x000fe20000010000 */
[----:B------:R-:W-:Y:S02]  /*33a0*/  F2FP.BF16.F32.PACK_AB R184, R33, R32 ;  /* 0x0000002021b8723e */ /* 0x000fe400000010ff */
[----:B------:R-:W-:Y:S01]  /*33b0*/  CS2R R32, SRZ ;  /* 0x0000000000207805 */ /* 0x000fe2000001ff00 */
[----:B------:R-:W-:Y:S01]  /*33c0*/  FADD.FTZ R11, R43, R12 ;  /* 0x0000000c2b0b7221 */ /* 0x000fe20000010000 */
[----:B------:R-:W-:Y:S01]  /*33d0*/  CS2R R42, SRZ ;  /* 0x00000000002a7805 */ /* 0x000fe2000001ff00 */
[----:B------:R-:W2:Y:S01]  /*33e0*/  MUFU.EX2 R40, R40 ;  /* 0x0000002800287308 */ /* 0x000ea20000000800 */
[----:B0-----:R-:W-:Y:S01]  /*33f0*/  FADD.FTZ R0, R36, R5 ;  /* 0x0000000524007221 */ /* 0x001fe20000010000 */
[----:B------:R-:W-:-:S04]  /*3400*/  FADD.FTZ R12, R46, R11 ;  /* 0x0000000b2e0c7221 */ /* 0x000fc80000010000 */
[----:B------:R-:W-:Y:S01]  /*3410*/  FADD.FTZ R11, R47, R12 ;  /* 0x0000000c2f0b7221 */ /* 0x000fe20000010000 */
[----:B------:R-:W-:Y:S01]  /*3420*/  CS2R R46, SRZ ;  /* 0x00000000002e7805 */ /* 0x000fe2000001ff00 */
[----:B------:R-:W0:Y:S01]  /*3430*/  MUFU.EX2 R41, R41 ;  /* 0x0000002900297308 */ /* 0x000e220000000800 */
[C---:B-1----:R-:W-:Y:S01]  /*3440*/  FADD.FTZ R5, R37.reuse, R0 ;  /* 0x0000000025057221 */ /* 0x042fe20000010000 */
[----:B------:R-:W-:Y:S01]  /*3450*/  FADD.FTZ R12, R50, R11 ;  /* 0x0000000b320c7221 */ /* 0x000fe20000010000 */
[----:B------:R-:W-:Y:S02]  /*3460*/  F2FP.BF16.F32.PACK_AB R186, R37, R36 ;  /* 0x0000002425ba723e */ /* 0x000fe400000010ff */
[----:B------:R-:W-:Y:S01]  /*3470*/  CS2R R36, SRZ ;  /* 0x0000000000247805 */ /* 0x000fe2000001ff00 */
[----:B------:R-:W-:Y:S01]  /*3480*/  FADD.FTZ R11, R51, R12 ;  /* 0x0000000c330b7221 */ /* 0x000fe20000010000 */
[----:B------:R-:W-:Y:S01]  /*3490*/  CS2R R50, SRZ ;  /* 0x0000000000327805 */ /* 0x000fe2000001ff00 */
[----:B------:R-:W1:Y:S01]  /*34a0*/  MUFU.EX2 R44, R44 ;  /* 0x0000002c002c7308 */ /* 0x000e620000000800 */
[----:B--2---:R-:W-:Y:S01]  /*34b0*/  FADD.FTZ R0, R40, R5 ;  /* 0x0000000528007221 */ /* 0x004fe20000010000 */
[----:B------:R-:W-:-:S04]  /*34c0*/  FADD.FTZ R12, R54, R11 ;  /* 0x0000000b360c7221 */ /* 0x000fc80000010000 */
[----:B------:R-:W-:Y:S01]  /*34d0*/  FADD.FTZ R11, R55, R12 ;  /* 0x0000000c370b7221 */ /* 0x000fe20000010000 */
[----:B------:R-:W-:Y:S01]  /*34e0*/  CS2R R54, SRZ ;  /* 0x0000000000367805 */ /* 0x000fe2000001ff00 */
        /* <DEDUP_REMOVED lines=21> */
[----:B--2---:R-:W-:-:S07]  /*3640*/  FADD.FTZ R0, R52, R5 ;  /* 0x0000000534007221 */ /* 0x004fce0000010000 */
[----:B------:R-:W2:Y:S01]  /*3650*/  MUFU.EX2 R57, R57 ;  /* 0x0000003900397308 */ /* 0x000ea20000000800 */
[C---:B0-----:R-:W-:Y:S01]  /*3660*/  FADD.FTZ R5, R53.reuse, R0 ;  /* 0x0000000035057221 */ /* 0x041fe20000010000 */
[----:B------:R-:W-:Y:S02]  /*3670*/  F2FP.BF16.F32.PACK_AB R178, R53, R52 ;  /* 0x0000003435b2723e */ /* 0x000fe400000010ff */
[----:B------:R-:W-:-:S04]  /*3680*/  CS2R R52, SRZ ;  /* 0x0000000000347805 */ /* 0x000fc8000001ff00 */
[----:B------:R-:W0:Y:S01]  /*3690*/  MUFU.EX2 R60, R60 ;  /* 0x0000003c003c7308 */ /* 0x000e220000000800 */
[----:B-1----:R-:W-:-:S07]  /*36a0*/  FADD.FTZ R0, R56, R5 ;  /* 0x0000000538007221 */ /* 0x002fce0000010000 */
        /* <DEDUP_REMOVED lines=10> */
[----:B------:R-:W-:Y:S01]  /*3750*/  MUFU.EX2 R66, R66 ;  /* 0x0000004200427308 */ /* 0x000fe20000000800 */
[C---:B--2---:R-:W-:Y:S01]  /*3760*/  FADD.FTZ R13, R63.reuse, R12 ;  /* 0x0000000c3f0d7221 */ /* 0x044fe20000010000 */
[----:B------:R-:W-:Y:S02]  /*3770*/  F2FP.BF16.F32.PACK_AB R175, R63, R62 ;  /* 0x0000003e3faf723e */ /* 0x000fe400000010ff */
[----:B------:R-:W-:-:S04]  /*3780*/  CS2R R62, SRZ ;  /* 0x00000000003e7805 */ /* 0x000fc8000001ff00 */
[----:B------:R-:W1:Y:S01]  /*3790*/  MUFU.EX2 R65, R65 ;  /* 0x0000004100417308 */ /* 0x000e620000000800 */
[----:B0-----:R-:W-:-:S07]  /*37a0*/  FADD.FTZ R0, R64, R11 ;  /* 0x0000000b40007221 */ /* 0x001fce0000010000 */
[----:B------:R-:W0:Y:S08]  /*37b0*/  MUFU.EX2 R67, R67 ;  /* 0x0000004300437308 */ /* 0x000e300000000800 */
[----:B------:R-:W2:Y:S01]  /*37c0*/  MUFU.EX2 R68, R68 ;  /* 0x0000004400447308 */ /* 0x000ea20000000800 */
[C---:B-1----:R-:W-:Y:S01]  /*37d0*/  FADD.FTZ R11, R65.reuse, R0 ;  /* 0x00000000410b7221 */ /* 0x042fe20000010000 */
[----:B------:R-:W-:-:S02]  /*37e0*/  F2FP.BF16.F32.PACK_AB R168, R65, R64 ;  /* 0x0000004041a8723e */ /* 0x000fc400000010ff */
[----:B------:R-:W-:-:S04]  /*37f0*/  CS2R R64, SRZ ;  /* 0x0000000000407805 */ /* 0x000fc8000001ff00 */
[----:B------:R-:W1:Y:S01]  /*3800*/  MUFU.EX2 R70, R70 ;  /* 0x0000004600467308 */ /* 0x000e620000000800 */
[----:B0-----:R-:W-:-:S07]  /*3810*/  F2FP.BF16.F32.PACK_AB R169, R67, R66 ;  /* 0x0000004243a9723e */ /* 0x001fce00000010ff */
[----:B------:R0:W3:Y:S08]  /*3820*/  MUFU.EX2 R5, R2 ;  /* 0x0000000200057308 */ /* 0x0000f00000000800 */
[----:B------:R2:W4:Y:S01]  /*3830*/  MUFU.EX2 R171, R10 ;  /* 0x0000000a00ab7308 */ /* 0x0005220000000800 */
[----:B0-----:R-:W-:-:S04]  /*3840*/  FADD.FTZ R2, R66, R13 ;  /* 0x0000000d42027221 */ /* 0x001fc80000010000 */
[----:B------:R-:W-:Y:S01]  /*3850*/  FADD.FTZ R13, R67, R2 ;  /* 0x00000002430d7221 */ /* 0x000fe20000010000 */
[----:B------:R-:W-:Y:S01]  /*3860*/  IMAD.MOV.U32 R2, RZ, RZ, 0x3f800000 ;  /* 0x3f800000ff027424 */ /* 0x000fe200078e00ff */
[----:B------:R-:W-:Y:S01]  /*3870*/  CS2R R66, SRZ ;  /* 0x0000000000427805 */ /* 0x000fe2000001ff00 */
[----:B--2---:R-:W-:Y:S01]  /*3880*/  FADD.FTZ R10, R68, R11 ;  /* 0x0000000b440a7221 */ /* 0x004fe20000010000 */
[----:B-1----:R-:W-:Y:S01]  /*3890*/  FADD.FTZ R0, R70, R13 ;  /* 0x0000000d46007221 */ /* 0x002fe20000010000 */
        /* <DEDUP_REMOVED lines=15> */
[----:B------:R-:W-:-:S06]  /*3990*/  ULDC UR35, c[0x0][0x988] ;  /* 0x0002620000237ab9 */ /* 0x000fcc0000000800 */
.L_x_5498:
[----:B------:R-:W-:-:S04]  /*39a0*/  UISETP.NE.AND UP0, UPT, UR6, 0x1, UPT ;  /* 0x000000010600788c */ /* 0x000fc8000bf05270 */
[----:B------:R-:W-:-:S04]  /*39b0*/  USEL UR38, URZ, 0x1, UP0 ;  /* 0x000000013f267887 */ /* 0x000fc80008000000 */
[----:B------:R-:W-:Y:S01]  /*39c0*/  ULOP3.LUT UR38, UR5, UR38, URZ, 0x3c, !UPT ;  /* 0x0000002605267292 */ /* 0x000fe2000f8e3c3f */
[----:B------:R-:W-:Y:S11]  /*39d0*/  @!P0 BRA `(.L_x_5488) ;  /* 0x0000000000048947 */ /* 0x000ff60003800000 */
[----:B------:R-:W-:Y:S01]  /*39e0*/  BPT.TRAP 0x1 ;  /* 0x000000040000795c */ /* 0x000fe20000300000 */
.L_x_5488:
        /* <DEDUP_REMOVED lines=9> */
.L_x_5489:
[----:B-1----:R-:W-:Y:S05]  /*3a80*/  @P1 BRA `(.L_x_5490) ;  /* 0x0000000000081947 */ /* 0x002fea0003800000 */
[----:B------:R-:W1:Y:S02]  /*3a90*/  SYNCS.PHASECHK.TRANS64.TRYWAIT P1, [UR7+0x30830], R3 ;  /* 0x03083003ff0075a7 */ /* 0x000e640008020147 */
[----:B-1----:R-:W-:Y:S05]  /*3aa0*/  @!P1 BRA `(.L_x_5491) ;  /* 0x000000bc00089947 */ /* 0x002fea0003800000 */
.L_x_5490:
        /* <DEDUP_REMOVED lines=175> */
.L_x_5492:
[----:B------:R-:W-:Y:S01]  /*45a0*/  ULEA UR10, UR6, UR40, 0x3 ;  /* 0x00000028060a7291 */ /* 0x000fe2000f8e183f */
[----:B------:R-:W-:-:S04]  /*45b0*/  MOV R0, UR5 ;  /* 0x0000000500007c02 */ /* 0x000fc80008000f00 */
[----:B------:R-:W-:-:S04]  /*45c0*/  SHF.L.U32 R0, R0, 0x1f, RZ ;  /* 0x0000001f00007819 */ /* 0x000fc800000006ff */
[----:B------:R2:W3:Y:S01]  /*45d0*/  SYNCS.PHASECHK.TRANS64.TRYWAIT P1, [UR10+0x30850], R0 ;  /* 0x03085000ff0075a7 */ /* 0x0004e2000802014a */
[----:B------:R-:W-:Y:S05]  /*45e0*/  @!P0 BRA `(.L_x_5493) ;  /* 0x0000000000048947 */ /* 0x000fea0003800000 */
[----:B------:R-:W-:Y:S01]  /*45f0*/  BPT.TRAP 0x1 ;  /* 0x000000040000795c */ /* 0x000fe20000300000 */
.L_x_5493:
[----:B---3--:R-:W-:Y:S05]  /*4600*/  @P1 BRA `(.L_x_5494) ;  /* 0x0000000000081947 */ /* 0x008fea0003800000 */
[----:B------:R-:W3:Y:S02]  /*4610*/  SYNCS.PHASECHK.TRANS64.TRYWAIT P1, [UR10+0x30850], R0 ;  /* 0x03085000ff0075a7 */ /* 0x000ee4000802014a */
[----:B---3--:R-:W-:Y:S05]  /*4620*/  @!P1 BRA `(.L_x_5495) ;  /* 0x000000b000409947 */ /* 0x008fea0003800000 */
.L_x_5494:
        /* <DEDUP_REMOVED lines=37> */
.L_x_5496:
[----:B------:R-:W-:Y:S01]  /*4880*/  UISETP.NE.AND UP0, UPT, UR60, URZ, UPT ;  /* 0x0000003f3c00728c */ /* 0x000fe2000bf05270 */
[----:B0-2---:R-:W-:Y:S01]  /*4890*/  VIADD R0, R18, UR42 ;  /* 0x0000002a12007c36 */ /* 0x005fe20008000000 */
[----:B------:R-:W0:Y:S01]  /*48a0*/  LDC R13, c[0x0][0x2f0] ;  /* 0x0000bc00ff0d7b82 */ /* 0x000e220000000800 */
[----:B------:R-:W-:-:S03]  /*48b0*/  UIADD3 UR7, UR7, 0x30840, URZ ;  /* 0x0003084007077890 */ /* 0x000fc6000fffe03f */
[----:B------:R-:W-:Y:S02]  /*48c0*/  PLOP3.LUT P1, PT, PT, PT, UP0, 0x80, 0x0 ;  /* 0x000000000000781c */ /* 0x000fe40003f2f008 */
[----:B------:R-:W-:Y:S02]  /*48d0*/  PLOP3.LUT P2, PT, PT, PT, UP0, 0x80, 0x0 ;  /* 0x000000000000781c */ /* 0x000fe40003f4f008 */
[----:B------:R-:W2:Y:S01]  /*48e0*/  S2UR UR6, SR_CgaCtaId ;  /* 0x00000000000679c3 */ /* 0x000ea20000008800 */
[----:B------:R-:W-:-:S08]  /*48f0*/  @UP0 ULDC UR5, c[0x0][0x44c] ;  /* 0x0001130000050ab9 */ /* 0x000fd00000000800 */
[----:B------:R-:W-:Y:S01]  /*4900*/  @P1 IMAD.HI.U32 R2, R0, UR5, RZ ;  /* 0x0000000500021c27 */ /* 0x000fe2000f8e00ff */
[----:B------:R-:W-:-:S04]  /*4910*/  @UP0 ULDC UR5, c[0x0][0x450] ;  /* 0x0001140000050ab9 */ /* 0x000fc80000000800 */
[----:B------:R-:W-:Y:S01]  /*4920*/  @P2 SHF.R.U32.HI R0, RZ, UR5, R2 ;  /* 0x00000005ff002c19 */ /* 0x000fe20008011602 */
[----:B------:R-:W-:Y:S02]  /*4930*/  UMOV UR5, 0x1 ;  /* 0x0000000100057882 */ /* 0x000fe40000000000 */
[----:B------:R-:W-:Y:S02]  /*4940*/  UIMAD UR5, UR4, -0x60, UR5 ;  /* 0xffffffa0040578a4 */ /* 0x000fe4000f8e0205 */
[----:B-1----:R-:W1:Y:S04]  /*4950*/  SHFL.IDX PT, R3, R0, RZ, 0x1c1f ;  /* 0x001c1fff00037589 */ /* 0x002e6800000e0000 */
[----:B------:R-:W-:Y:S01]  /*4960*/  IMAD.U32 R2, RZ, RZ, UR5 ;  /* 0x00000005ff027e24 */ /* 0x000fe2000f8e00ff */
[----:B--2---:R-:W-:-:S03]  /*4970*/  UPRMT UR7, UR6, 0x654, UR7 ;  /* 0x0000065406077896 */ /* 0x004fc60008000007 */
[----:B------:R-:W-:-:S04]  /*4980*/  IMAD R2, R17, -0x2, R2 ;  /* 0xfffffffe11027824 */ /* 0x000fc800078e0202 */
[----:B0-----:R-:W-:Y:S02]  /*4990*/  IMAD R2, R13, UR43, R2 ;  /* 0x0000002b0d027c24 */ /* 0x001fe4000f8e0202 */
[----:B------:R-:W-:Y:S03]  /*49a0*/  SYNCS.ARRIVE.TRANS64.RED.A1T0 RZ, [UR7], RZ ;  /* 0x000000ffffff79a7 */ /* 0x000fe60008100407 */
[----:B-1----:R-:W-:-:S04]  /*49b0*/  IADD3 R4, R3, -UR34, R2 ;  /* 0x8000002203047c10 */ /* 0x002fc8000fffe002 */
[C---:B------:R-:W-:Y:S02]  /*49c0*/  ISETP.GT.AND P1, PT, R4.reuse, RZ, PT ;  /* 0x000000ff0400720c */ /* 0x040fe40003f24270 */
[----:B------:R-:W-:Y:S02]  /*49d0*/  ISETP.GT.AND P2, PT, R4, 0x1, PT ;  /* 0x000000010400780c */ /* 0x000fe40003f44270 */
        /* <DEDUP_REMOVED lines=72> */
[----:B0-----:R-:W-:-:S04]  /*4e60*/  IADD3 R2, R15, -UR34, R2 ;  /* 0x800000220f027c10 */ /* 0x001fc8000fffe002 */
[C---:B------:R-:W-:Y:S02]  /*4e70*/  ISETP.GT.AND P1, PT, R2.reuse, RZ, PT ;  /* 0x000000ff0200720c */ /* 0x040fe40003f24270 */
[----:B------:R-:W-:Y:S02]  /*4e80*/  ISETP.GT.AND P2, PT, R2, 0x1, PT ;  /* 0x000000010200780c */ /* 0x000fe40003f44270 */
[----:B-1----:R-:W-:Y:S02]  /*4e90*/  FMNMX.FTZ R21, R14, R21, !PT ;  /* 0x000000150e157209 */ /* 0x002fe40007810000 */
[----:B------:R-:W-:Y:S02]  /*4ea0*/  FSEL R122, R122, -INF , P1 ;  /* 0xff8000007a7a7808 */ /* 0x000fe40000800000 */
[----:B------:R-:W-:Y:S01]  /*4eb0*/  ISETP.GT.AND P3, PT, R2, 0x8, PT ;  /* 0x000000080200780c */ /* 0x000fe20003f64270 */
[----:B------:R-:W0:Y:S01]  /*4ec0*/  SHFL.BFLY PT, R4, R21, 0x1, 0x1f ;  /* 0x0c201f0015047f89 */ /* 0x000e2200000e0000 */
[----:B------:R-:W-:-:S02]  /*4ed0*/  FSEL R123, R123, -INF , P2 ;  /* 0xff8000007b7b7808 */ /* 0x000fc40001000000 */
[----:B------:R-:W-:Y:S02]  /*4ee0*/  FMNMX.FTZ R0, R122, R11, !PT ;  /* 0x0000000b7a007209 */ /* 0x000fe40007810000 */
[----:B------:R-:W-:Y:S02]  /*4ef0*/  ISETP.GT.AND P4, PT, R2, 0x9, PT ;  /* 0x000000090200780c */ /* 0x000fe40003f84270 */
[----:B------:R-:W-:Y:S02]  /*4f00*/  FSEL R126, R126, -INF , P3 ;  /* 0xff8000007e7e7808 */ /* 0x000fe40001800000 */
[----:B------:R-:W-:Y:S02]  /*4f10*/  FMNMX.FTZ R15, R123, R0, !PT ;  /* 0x000000007b0f7209 */ /* 0x000fe40007810000 */
[----:B------:R-:W-:Y:S02]  /*4f20*/  ISETP.GT.AND P2, PT, R2, 0x10, PT ;  /* 0x000000100200780c */ /* 0x000fe40003f44270 */
[----:B------:R-:W-:-:S02]  /*4f30*/  FSEL R127, R127, -INF , P4 ;  /* 0xff8000007f7f7808 */ /* 0x000fc40002000000 */
[----:B------:R-:W-:Y:S02]  /*4f40*/  ISETP.GT.AND P3, PT, R2, 0x11, PT ;  /* 0x000000110200780c */ /* 0x000fe40003f64270 */
[----:B------:R-:W-:Y:S02]  /*4f50*/  FSEL R130, R130, -INF , P2 ;  /* 0xff80000082827808 */ /* 0x000fe40001000000 */
[C---:B------:R-:W-:Y:S02]  /*4f60*/  ISETP.GT.AND P2, PT, R2.reuse, 0x18, PT ;  /* 0x000000180200780c */ /* 0x040fe40003f44270 */
[----:B------:R-:W-:Y:S02]  /*4f70*/  FSEL R131, R131, -INF , P3 ;  /* 0xff80000083837808 */ /* 0x000fe40001800000 */
[----:B------:R-:W-:Y:S02]  /*4f80*/  ISETP.GT.AND P3, PT, R2, 0x19, PT ;  /* 0x000000190200780c */ /* 0x000fe40003f64270 */
[----:B0-----:R-:W-:-:S02]  /*4f90*/  FMNMX.FTZ R4, R21, R4, !PT ;  /* 0x0000000415047209 */ /* 0x001fc40007810000 */
[----:B------:R-:W-:Y:S02]  /*4fa0*/  FSEL R134, R134, -INF , P2 ;  /* 0xff80000086867808 */ /* 0x000fe40001000000 */
[C---:B------:R-:W-:Y:S01]  /*4fb0*/  FSETP.NEU.FTZ.AND P1, PT, R4.reuse, -INF , PT ;  /* 0xff8000000400780b */ /* 0x040fe20003f3d000 */
[----:B------:R-:W-:Y:S01]  /*4fc0*/  FMUL.FTZ R14, R4, UR35 ;  /* 0x00000023040e7c20 */ /* 0x000fe20008410000 */
[----:B------:R-:W-:Y:S02]  /*4fd0*/  ISETP.GT.AND P2, PT, R2, 0x20, PT ;  /* 0x000000200200780c */ /* 0x000fe40003f44270 */
[----:B------:R-:W-:Y:S02]  /*4fe0*/  FSEL R135, R135, -INF , P3 ;  /* 0xff80000087877808 */ /* 0x000fe40001800000 */
[----:B------:R-:W-:Y:S02]  /*4ff0*/  FSEL R0, R14, RZ, P1 ;  /* 0x000000ff0e007208 */ /* 0x000fe40000800000 */
[----:B------:R-:W-:-:S02]  /*5000*/  FMNMX.FTZ R14, R126, R15, !PT ;  /* 0x0000000f7e0e7209 */ /* 0x000fc40007810000 */
[----:B------:R-:W-:Y:S01]  /*5010*/  ISETP.GT.AND P3, PT, R2, 0x21, PT ;  /* 0x000000210200780c */ /* 0x000fe20003f64270 */
[--C-:B------:R-:W-:Y:S01]  /*5020*/  FFMA.FTZ R190, R3, UR35, -R0.reuse ;  /* 0x0000002303be7c23 */ /* 0x100fe20008010800 */
[----:B------:R-:W-:Y:S01]  /*5030*/  FMNMX.FTZ R15, R127, R14, !PT ;  /* 0x0000000e7f0f7209 */ /* 0x000fe20007810000 */
[--C-:B------:R-:W-:Y:S01]  /*5040*/  FFMA.FTZ R188, R121, UR35, -R0.reuse ;  /* 0x0000002379bc7c23 */ /* 0x100fe20008010800 */
[----:B------:R-:W-:Y:S01]  /*5050*/  FSEL R138, R138, -INF , P2 ;  /* 0xff8000008a8a7808 */ /* 0x000fe20001000000 */
[--C-:B------:R-:W-:Y:S01]  /*5060*/  FFMA.FTZ R21, R129, UR35, -R0.reuse ;  /* 0x0000002381157c23 */ /* 0x100fe20008010800 */
[----:B------:R-:W-:Y:S01]  /*5070*/  FMNMX.FTZ R14, R130, R15, !PT ;  /* 0x0000000f820e7209 */ /* 0x000fe20007810000 */
[--C-:B------:R-:W-:Y:S01]  /*5080*/  FFMA.FTZ R121, R133, UR35, -R0.reuse ;  /* 0x0000002385797c23 */ /* 0x100fe20008010800 */
        /* <DEDUP_REMOVED lines=39> */
[----:B------:R-:W-:Y:S01]  /*5300*/  FFMA.FTZ R153, R165, UR35, -R0 ;  /* 0x00000023a5997c23 */ /* 0x000fe20008010800 */
[----:B------:R-:W-:Y:S01]  /*5310*/  FMNMX.FTZ R3, R147, R14, !PT ;  /* 0x0000000e93037209 */ /* 0x000fe20007810000 */
[----:B------:R-:W-:Y:S01]  /*5320*/  MUFU.EX2 R13, R13 ;  /* 0x0000000d000d7308 */ /* 0x000fe20000000800 */
[----:B------:R-:W-:-:S02]  /*5330*/  ISETP.GT.AND P2, PT, R2, 0x40, PT ;  /* 0x000000400200780c */ /* 0x000fc40003f44270 */
[----:B------:R-:W-:Y:S02]  /*5340*/  FSEL R151, R151, -INF , P3 ;  /* 0xff80000097977808 */ /* 0x000fe40001800000 */
[----:B------:R-:W-:Y:S02]  /*5350*/  FMNMX.FTZ R14, R150, R3, !PT ;  /* 0x00000003960e7209 */ /* 0x000fe40007810000 */
[----:B------:R-:W-:Y:S01]  /*5360*/  ISETP.GT.AND P3, PT, R2, 0x41, PT ;  /* 0x000000410200780c */ /* 0x000fe20003f64270 */
[----:B------:R-:W-:Y:S01]  /*5370*/  MUFU.EX2 R188, R188 ;  /* 0x000000bc00bc7308 */ /* 0x000fe20000000800 */
[----:B------:R-:W-:Y:S02]  /*5380*/  FSEL R154, R154, -INF , P2 ;  /* 0xff8000009a9a7808 */ /* 0x000fe40001000000 */
[----:B------:R-:W-:Y:S02]  /*5390*/  FMNMX.FTZ R3, R151, R14, !PT ;  /* 0x0000000e97037209 */ /* 0x000fe40007810000 */
[----:B------:R-:W-:-:S02]  /*53a0*/  ISETP.GT.AND P2, PT, R2, 0x48, PT ;  /* 0x000000480200780c */ /* 0x000fc40003f44270 */
[----:B------:R-:W-:Y:S01]  /*53b0*/  FSEL R155, R155, -INF , P3 ;  /* 0xff8000009b9b7808 */ /* 0x000fe20001800000 */
[----:B------:R-:W-:Y:S01]  /*53c0*/  MUFU.EX2 R190, R190 ;  /* 0x000000be00be7308 */ /* 0x000fe20000000800 */
[----:B------:R-:W-:Y:S02]  /*53d0*/  FMNMX.FTZ R14, R154, R3, !PT ;  /* 0x000000039a0e7209 */ /* 0x000fe40007810000 */
[----:B------:R-:W-:Y:S02]  /*53e0*/  ISETP.GT.AND P3, PT, R2, 0x49, PT ;  /* 0x000000490200780c */ /* 0x000fe40003f64270 */
[----:B------:R-:W-:Y:S02]  /*53f0*/  FSEL R158, R158, -INF , P2 ;  /* 0xff8000009e9e7808 */ /* 0x000fe40001000000 */
        /* <DEDUP_REMOVED lines=17> */
[----:B------:R-:W-:-:S02]  /*5510*/  FSEL R167, R167, -INF , P3 ;  /* 0xff800000a7a77808 */ /* 0x000fc40001800000 */
[----:B------:R-:W-:-:S04]  /*5520*/  FMNMX.FTZ R2, R166, R3, !PT ;  /* 0x00000003a6027209 */ /* 0x000fc80007810000 */
        /* <DEDUP_REMOVED lines=18> */
[----:B------:R-:W-:Y:S02]  /*5650*/  FADD.FTZ R2, -R0, R11 ;  /* 0x0000000b00027221 */ /* 0x000fe40000010100 */
[--C-:B------:R-:W-:Y:S01]  /*5660*/  FFMA.FTZ R20, R123, UR35, -R14.reuse ;  /* 0x000000237b147c23 */ /* 0x100fe2000801080e */
[----:B------:R-:W-:Y:S01]  /*5670*/  FSEL R123, R4, RZ, P1 ;  /* 0x000000ff047b7208 */ /* 0x000fe20000800000 */
[--C-:B------:R-:W-:Y:S01]  /*5680*/  FFMA.FTZ R189, R122, UR35, -R14.reuse ;  /* 0x000000237abd7c23 */ /* 0x100fe2000801080e */
[----:B------:R-:W-:Y:S01]  /*5690*/  FMUL.FTZ R2, R2, UR35 ;  /* 0x0000002302027c20 */ /* 0x000fe20008410000 */
        /* <DEDUP_REMOVED lines=24> */
[----:B------:R-:W-:-:S03]  /*5820*/  FFMA.FTZ R166, R166, UR35, -R14 ;  /* 0x00000023a6a67c23 */ /* 0x000fc6000801080e */
[----:B------:R-:W1:Y:S01]  /*5830*/  MUFU.EX2 R2, R2 ;  /* 0x0000000200027308 */ /* 0x000e620000000800 */
[----:B0-----:R-:W-:-:S04]  /*5840*/  FFMA.FTZ R11, R0, R10, R13 ;  /* 0x0000000a000b7223 */ /* 0x001fc8000001000d */
[----:B------:R-:W-:-:S03]  /*5850*/  FADD.FTZ R11, R188, R11 ;  /* 0x0000000bbc0b7221 */ /* 0x000fc60000010000 */
[----:B------:R-:W0:Y:S01]  /*5860*/  MUFU.EX2 R191, R191 ;  /* 0x000000bf00bf7308 */ /* 0x000e220000000800 */
[----:B------:R-:W-:-:S04]  /*5870*/  FADD.FTZ R132, R190, R11 ;  /* 0x0000000bbe847221 */ /* 0x000fc80000010000 */
[----:B------:R-:W-:-:S03]  /*5880*/  FADD.FTZ R11, R15, R132 ;  /* 0x000000840f0b7221 */ /* 0x000fc60000010000 */
[----:B------:R-:W2:Y:S01]  /*5890*/  MUFU.EX2 R120, R120 ;  /* 0x0000007800787308 */ /* 0x000ea20000000800 */
[----:B-1----:R-:W-:Y:S01]  /*58a0*/  FFMA.FTZ R5, R2, R5, R189 ;  /* 0x0000000502057223 */ /* 0x002fe200000100bd */
[----:B------:R-:W-:-:S03]  /*58b0*/  FADD.FTZ R132, R184, R11 ;  /* 0x0000000bb8847221 */ /* 0x000fc60000010000 */
[----:B------:R-:W-:Y:S01]  /*58c0*/  FADD.FTZ R10, R20, R5 ;  /* 0x00000005140a7221 */ /* 0x000fe20000010000 */
        /* <DEDUP_REMOVED lines=70> */
[----:B-1----:R-:W-:Y:S01]  /*5d30*/  FADD.FTZ R5, R14, R5 ;  /* 0x000000050e057221 */ /* 0x002fe20000010000 */
[----:B------:R-:W-:Y:S06]  /*5d40*/  @!P0 BRA `(.L_x_5497) ;  /* 0x0000000000048947 */ /* 0x000fec0003800000 */
[----:B------:R-:W-:Y:S01]  /*5d50*/  BPT.TRAP 0x1 ;  /* 0x000000040000795c */ /* 0x000fe20000300000 */
.L_x_5497:
[----:B------:R-:W0:Y:S01]  /*5d60*/  S2UR UR5, SR_CgaCtaId ;  /* 0x00000000000579c3 */ /* 0x000e220000008800 */
[----:B------:R-:W-:Y:S01]  /*5d70*/  UISETP.GT.AND UP0, UPT, UR4, UR11, UPT ;  /* 0x0000000b0400728c */ /* 0x000fe2000bf04270 */
[----:B------:R-:W-:Y:S01]  /*5d80*/  F2FP.BF16.F32.PACK_AB R183, R12, R183 ;  /* 0x000000b70cb7723e */ /* 0x000fe200000010ff */
[----:B------:R-:W-:Y:S01]  /*5d90*/  UIADD3 UR10, UR10, 0x30860, URZ ;  /* 0x000308600a0a7890 */ /* 0x000fe2000fffe03f */
[----:B------:R-:W-:Y:S01]  /*5da0*/  F2FP.BF16.F32.PACK_AB R188, R188, R13 ;  /* 0x0000000dbcbc723e */ /* 0x000fe200000010ff */
[----:B------:R-:W-:Y:S01]  /*5db0*/  UIADD3 UR4, UR4, -0x1, URZ ;  /* 0xffffffff04047890 */ /* 0x000fe2000fffe03f */
[----:B------:R-:W-:Y:S01]  /*5dc0*/  F2FP.BF16.F32.PACK_AB R189, R20, R189 ;  /* 0x000000bd14bd723e */ /* 0x000fe200000010ff */
[----:B------:R-:W-:Y:S01]  /*5dd0*/  UMOV UR6, UR39 ;  /* 0x0000002700067c82 */ /* 0x000fe20008000000 */
[----:B------:R-:W-:Y:S01]  /*5de0*/  PLOP3.LUT P1, PT, PT, PT, UP0, 0x80, 0x0 ;  /* 0x000000000000781c */ /* 0x000fe20003f2f008 */
        /* <DEDUP_REMOVED lines=27> */
.L_x_5487:
[----:B------:R-:W-:-:S13]  /*5fa0*/  ISETP.LE.AND P1, PT, RZ, UR4, PT ;  /* 0x00000004ff007c0c */ /* 0x000fda000bf23270 */
[----:B------:R-:W-:Y:S05]  /*5fb0*/  @!P1 BRA `(.L_x_5499) ;  /* 0x0000001c00b89947 */ /* 0x000fea0003800000 */
[----:B------:R-:W-:Y:S01]  /*5fc0*/  IMAD.MOV.U32 R12, RZ, RZ, R3 ;  /* 0x000000ffff0c7224 */ /* 0x000fe200078e0003 */
[----:B------:R-:W-:Y:S01]  /*5fd0*/  UMOV UR5, UR38 ;  /* 0x0000002600057c82 */ /* 0x000fe20008000000 */
[----:B------:R-:W-:Y:S01]  /*5fe0*/  IMAD.MOV.U32 R11, RZ, RZ, R4 ;  /* 0x000000ffff0b7224 */ /* 0x000fe200078e0004 */
[----:B------:R-:W-:Y:S01]  /*5ff0*/  UMOV UR6, UR39 ;  /* 0x0000002700067c82 */ /* 0x000fe20008000000 */
[----:B------:R-:W-:-:S05]  /*6000*/  ULDC UR11, c[0x0][0x988] ;  /* 0x00026200000b7ab9 */ /* 0x000fca0000000800 */
.L_x_5510:
        /* <DEDUP_REMOVED lines=8> */
.L_x_5500:
[----:B------:R-:W-:Y:S01]  /*6090*/  ULEA UR7, UR39, UR40, 0x3 ;  /* 0x0000002827077291 */ /* 0x000fe2000f8e183f */
[----:B------:R-:W-:-:S05]  /*60a0*/  IMAD.U32 R3, RZ, RZ, UR38 ;  /* 0x00000026ff037e24 */ /* 0x000fca000f8e00ff */
[----:B------:R-:W-:-:S04]  /*60b0*/  SHF.L.U32 R3, R3, 0x1f, RZ ;  /* 0x0000001f03037819 */ /* 0x000fc800000006ff */
[----:B------:R0:W1:Y:S01]  /*60c0*/  SYNCS.PHASECHK.TRANS64.TRYWAIT P1, [UR7+0x30830], R3 ;  /* 0x03083003ff0075a7 */ /* 0x0000620008020147 */
[----:B------:R-:W-:Y:S05]  /*60d0*/  @!P0 BRA `(.L_x_5501) ;  /* 0x0000000000048947 */ /* 0x000fea0003800000 */
[----:B------:R-:W-:Y:S01]  /*60e0*/  BPT.TRAP 0x1 ;  /* 0x000000040000795c */ /* 0x000fe20000300000 */
.L_x_5501:
[----:B-1----:R-:W-:Y:S05]  /*60f0*/  @P1 BRA `(.L_x_5502) ;  /* 0x0000000000081947 */ /* 0x002fea0003800000 */
[----:B------:R-:W1:Y:S02]  /*6100*/  SYNCS.PHASECHK.TRANS64.TRYWAIT P1, [UR7+0x30830], R3 ;  /* 0x03083003ff0075a7 */ /* 0x000e640008020147 */
[----:B-1----:R-:W-:Y:S05]  /*6110*/  @!P1 BRA `(.L_x_5503) ;  /* 0x00000094009c9947 */ /* 0x002fea0003800000 */
.L_x_5502:
        /* <DEDUP_REMOVED lines=175> */
.L_x_5504:
[----:B------:R-:W-:Y:S01]  /*6c10*/  ULEA UR14, UR6, UR40, 0x3 ;  /* 0x00000028060e7291 */ /* 0x000fe2000f8e183f */
[----:B------:R-:W-:-:S05]  /*6c20*/  IMAD.U32 R0, RZ, RZ, UR5 ;  /* 0x00000005ff007e24 */ /* 0x000fca000f8e00ff */
[----:B------:R-:W-:-:S04]  /*6c30*/  SHF.L.U32 R0, R0, 0x1f, RZ ;  /* 0x0000001f00007819 */ /* 0x000fc800000006ff */
[----:B------:R2:W3:Y:S01]  /*6c40*/  SYNCS.PHASECHK.TRANS64.TRYWAIT P1, [UR14+0x30850], R0 ;  /* 0x03085000ff0075a7 */ /* 0x0004e2000802014e */
[----:B------:R-:W-:Y:S05]  /*6c50*/  @!P0 BRA `(.L_x_5505) ;  /* 0x0000000000048947 */ /* 0x000fea0003800000 */
[----:B------:R-:W-:Y:S01]  /*6c60*/  BPT.TRAP 0x1 ;  /* 0x000000040000795c */ /* 0x000fe20000300000 */
.L_x_5505:
[----:B---3--:R-:W-:Y:S05]  /*6c70*/  @P1 BRA `(.L_x_5506) ;  /* 0x0000000000081947 */ /* 0x008fea0003800000 */
[----:B------:R-:W3:Y:S02]  /*6c80*/  SYNCS.PHASECHK.TRANS64.TRYWAIT P1, [UR14+0x30850], R0 ;  /* 0x03085000ff0075a7 */ /* 0x000ee4000802014e */
[----:B---3--:R-:W-:Y:S05]  /*6c90*/  @!P1 BRA `(.L_x_5507) ;  /* 0x0000008800d49947 */ /* 0x008fea0003800000 */
.L_x_5506:
        /* <DEDUP_REMOVED lines=37> */
.L_x_5508:
[----:B0-2---:R-:W-:Y:S01]  /*6ef0*/  FMNMX.FTZ R0, R120, R11, !PT ;  /* 0x0000000b78007209 */ /* 0x005fe20007810000 */
[----:B------:R-:W-:Y:S01]  /*6f00*/  UMOV UR35, UR11 ;  /* 0x0000000b00237c82 */ /* 0x000fe20008000000 */
[----:B------:R-:W-:Y:S01]  /*6f10*/  FMNMX.FTZ R2, R122, R12, !PT ;  /* 0x0000000c7a027209 */ /* 0x000fe20007810000 */
[----:B------:R-:W0:Y:S01]  /*6f20*/  S2UR UR6, SR_CgaCtaId ;  /* 0x00000000000679c3 */ /* 0x000e220000008800 */
[----:B-1----:R-:W-:Y:S01]  /*6f30*/  FMNMX.FTZ R3, R121, R0, !PT ;  /* 0x0000000079037209 */ /* 0x002fe20007810000 */
[----:B------:R-:W-:Y:S01]  /*6f40*/  ULEA UR5, UR10, UR40, 0x3 ;  /* 0x000000280a057291 */ /* 0x000fe2000f8e183f */
[----:B------:R-:W-:Y:S02]  /*6f50*/  FMNMX.FTZ R13, R123, R2, !PT ;  /* 0x000000027b0d7209 */ /* 0x000fe40007810000 */
[----:B------:R-:W-:Y:S01]  /*6f60*/  FMNMX.FTZ R0, R124, R3, !PT ;  /* 0x000000037c007209 */ /* 0x000fe20007810000 */
[----:B------:R-:W-:Y:S01]  /*6f70*/  UIADD3 UR5, UR5, 0x30840, URZ ;  /* 0x0003084005057890 */ /* 0x000fe2000fffe03f */
        /* <DEDUP_REMOVED lines=84> */
[----:B------:R-:W1:Y:S03]  /*74c0*/  MUFU.EX2 R11, R11 ;  /* 0x0000000b000b7308 */ /* 0x000e660000000800 */
[--C-:B------:R-:W-:Y:S01]  /*74d0*/  FFMA.FTZ R189, R122, UR35, -R12.reuse ;  /* 0x000000237abd7c23 */ /* 0x100fe2000801080c */
[--C-:B0-----:R-:W-:Y:S01]  /*74e0*/  FFMA.FTZ R14, R123, UR35, -R12.reuse ;  /* 0x000000237b0e7c23 */ /* 0x101fe2000801080c */
        /* <DEDUP_REMOVED lines=120> */
.L_x_5509:
[----:B------:R-:W0:Y:S01]  /*7c70*/  S2UR UR5, SR_CgaCtaId ;  /* 0x00000000000579c3 */ /* 0x000e220000008800 */
[----:B------:R-:W-:Y:S01]  /*7c80*/  UIADD3 UR14, UR14, 0x30860, URZ ;  /* 0x000308600e0e7890 */ /* 0x000fe2000fffe03f */
[----:B------:R-:W-:Y:S01]  /*7c90*/  ISETP.LT.AND P1, PT, RZ, UR4, PT ;  /* 0x00000004ff007c0c */ /* 0x000fe2000bf21270 */
[----:B------:R-:W-:Y:S01]  /*7ca0*/  UIADD3 UR4, UR4, -0x1, URZ ;  /* 0xffffffff04047890 */ /* 0x000fe2000fffe03f */
[----:B------:R-:W-:Y:S01]  /*7cb0*/  F2FP.BF16.F32.PACK_AB R188, R188, R11 ;  /* 0x0000000bbcbc723e */ /* 0x000fe200000010ff */
        /* <DEDUP_REMOVED lines=28> */
[----:B------:R-:W-:Y:S01]  /*7e80*/  MOV R12, R3 ;  /* 0x00000003000c7202 */ /* 0x000fe20000000f00 */
[----:B------:R-:W-:Y:S06]  /*7e90*/  @P1 BRA `(.L_x_5510) ;  /* 0xffffffe0005c1947 */ /* 0x000fec000383ffff */
.L_x_5499:
        /* <DEDUP_REMOVED lines=99> */
.L_x_5511:
[----:B------:R-:W-:Y:S01]  /*84d0*/  ULEA UR5, UR39, UR40, 0x3 ;  /* 0x0000002827057291 */ /* 0x000fe2000f8e183f */
[----:B------:R-:W-:-:S05]  /*84e0*/  IMAD.U32 R0, RZ, RZ, UR38 ;  /* 0x00000026ff007e24 */ /* 0x000fca000f8e00ff */
[----:B------:R-:W-:-:S04]  /*84f0*/  SHF.L.U32 R0, R0, 0x1f, RZ ;  /* 0x0000001f00007819 */ /* 0x000fc800000006ff */
[----:B------:R0:W1:Y:S01]  /*8500*/  SYNCS.PHASECHK.TRANS64.TRYWAIT P1, [UR5+0x30850], R0 ;  /* 0x03085000ff0075a7 */ /* 0x0000620008020145 */
[----:B------:R-:W-:Y:S05]  /*8510*/  @!P0 BRA `(.L_x_5512) ;  /* 0x0000000000048947 */ /* 0x000fea0003800000 */
[----:B------:R-:W-:Y:S01]  /*8520*/  BPT.TRAP 0x1 ;  /* 0x000000040000795c */ /* 0x000fe20000300000 */
.L_x_5512:
[----:B-1----:R-:W-:Y:S05]  /*8530*/  @P1 BRA `(.L_x_5513) ;  /* 0x0000000000081947 */ /* 0x002fea0003800000 */
[----:B------:R-:W1:Y:S02]  /*8540*/  SYNCS.PHASECHK.TRANS64.TRYWAIT P1, [UR5+0x30850], R0 ;  /* 0x03085000ff0075a7 */ /* 0x000e640008020145 */
[----:B-1----:R-:W-:Y:S05]  /*8550*/  @!P1 BRA `(.L_x_5514) ;  /* 0x0000007000bc9947 */ /* 0x002fea0003800000 */
.L_x_5513:
        /* <DEDUP_REMOVED lines=64> */
.L_x_5515:
        /* <DEDUP_REMOVED lines=109> */
.L_x_5479:
        /* <DEDUP_REMOVED lines=10> */
[----:B------:R-:W1:Y:S01]  /*90d0*/  LDC R56, c[0x0][0xbe8] ;  /* 0x0002fa00ff387b82 */ /* 0x000e620000000800 */
[----:B------:R-:W-:Y:S01]  /*90e0*/  F2FP.BF16.F32.PACK_AB R6, R7, R6 ;  /* 0x000000060706723e */ /* 0x000fe200000010ff */
[----:B------:R-:W-:Y:S01]  /*90f0*/  ULDC.64 UR8, c[0x0][0xb90] ;  /* 0x0002e40000087ab9 */ /* 0x000fe20000000a00 */
[----:B------:R-:W-:Y:S01]  /*9100*/  F2FP.BF16.F32.PACK_AB R7, R154, R33 ;  /* 0x000000219a07723e */ /* 0x000fe200000010ff */
[----:B------:R-:W-:Y:S01]  /*9110*/  USHF.R.S32.HI UR12, URZ, 0x1f, UR61 ;  /* 0x0000001f3f0c7899 */ /* 0x000fe2000801143d */
[----:B------:R-:W-:Y:S02]  /*9120*/  F2FP.BF16.F32.PACK_AB R4, R25, R4 ;  /* 0x000000041904723e */ /* 0x000fe400000010ff */
[----:B------:R-:W-:Y:S02]  /*9130*/  R2UR UR11, R192 ;  /* 0x00000000c00b72ca */ /* 0x000fe400000e0000 */
[----:B------:R-:W-:-:S02]  /*9140*/  F2FP.BF16.F32.PACK_AB R5, R152, R5 ;  /* 0x000000059805723e */ /* 0x000fc400000010ff */
        /* <DEDUP_REMOVED lines=10> */
[----:B------:R-:W-:-:S02]  /*91f0*/  F2FP.BF16.F32.PACK_AB R24, R57, R24 ;  /* 0x000000183918723e */ /* 0x000fc400000010ff */
[----:B------:R-:W-:Y:S01]  /*9200*/  F2FP.BF16.F32.PACK_AB R96, R97, R96 ;  /* 0x000000606160723e */ /* 0x000fe200000010ff */
[----:B------:R-:W-:Y:S01]  /*9210*/  UIMAD UR5, UR11, UR9, UR5 ;  /* 0x000000090b0572a4 */ /* 0x000fe2000f8e0205 */
[----:B------:R-:W-:Y:S02]  /*9220*/  F2FP.BF16.F32.PACK_AB R97, R99, R98 ;  /* 0x000000626361723e */ /* 0x000fe400000010ff */
[----:B------:R-:W-:Y:S02]  /*9230*/  MOV R48, R52 ;  /* 0x0000003400307202 */ /* 0x000fe40000000f00 */
[----:B0-----:R-:W-:Y:S01]  /*9240*/  MOV R49, R21 ;  /* 0x0000001500317202 */ /* 0x001fe20000000f00 */
[----:B------:R-:W-:Y:S01]  /*9250*/  IMAD R21, R193, 0x40, R16 ;  /* 0x00000040c1157824 */ /* 0x000fe200078e0210 */
[----:B------:R-:W-:Y:S01]  /*9260*/  ULDC.64 UR8, c[0x0][0xb98] ;  /* 0x0002e60000087ab9 */ /* 0x000fe20000000a00 */
[----:B------:R-:W-:Y:S01]  /*9270*/  UIADD3 UR7, UR7, UR5, URZ ;  /* 0x0000000507077290 */ /* 0x000fe2000fffe03f */
[----:B------:R-:W-:Y:S01]  /*9280*/  F2FP.BF16.F32.PACK_AB R104, R105, R104 ;  /* 0x000000686968723e */ /* 0x000fe200000010ff */
[--C-:B------:R-:W-:Y:S01]  /*9290*/  IMAD.WIDE R46, R198, 0x2, R48.reuse ;  /* 0x00000002c62e7825 */ /* 0x100fe200078e0230 */
[----:B------:R-:W-:Y:S01]  /*92a0*/  UIMAD UR5, UR12, UR8, URZ ;  /* 0x000000080c0572a4 */ /* 0x000fe2000f8e023f */
[----:B------:R-:W-:Y:S01]  /*92b0*/  F2FP.BF16.F32.PACK_AB R98, R101, R100 ;  /* 0x000000646562723e */ /* 0x000fe200000010ff */
[----:B------:R-:W-:Y:S01]  /*92c0*/  UIMAD.WIDE.U32 UR6, UR61, UR8, UR6 ;  /* 0x000000083d0672a5 */ /* 0x000fe2000f8e0006 */
[----:B------:R-:W-:Y:S01]  /*92d0*/  IMAD.WIDE R48, R21, 0x2, R48 ;  /* 0x0000000215307825 */ /* 0x000fe200078e0230 */
[C---:B------:R-:W-:Y:S01]  /*92e0*/  IADD3 R27, P5, R46.reuse, 0x8060, RZ ;  /* 0x000080602e1b7810 */ /* 0x040fe20007fbe0ff */
[----:B------:R-:W-:Y:S01]  /*92f0*/  UIMAD UR5, UR61, UR9, UR5 ;  /* 0x000000093d0572a4 */ /* 0x000fe2000f8e0205 */
[----:B------:R-:W-:-:S02]  /*9300*/  LOP3.LUT R21, R46, 0x380, RZ, 0xc0, !PT ;  /* 0x000003802e157812 */ /* 0x000fc400078ec0ff */
[----:B------:R-:W-:Y:S01]  /*9310*/  LOP3.LUT R26, R27, 0x380, RZ, 0xc0, !PT ;  /* 0x000003801b1a7812 */ /* 0x000fe200078ec0ff */
[----:B------:R-:W-:Y:S01]  /*9320*/  ULDC.64 UR8, c[0x0][0xae8] ;  /* 0x0002ba0000087ab9 */ /* 0x000fe20000000a00 */
        /* <DEDUP_REMOVED lines=19> */
[C---:B------:R-:W-:Y:S02]  /*9460*/  IADD3 R35, P0, R46.reuse, 0x60, RZ ;  /* 0x000000602e237810 */ /* 0x040fe40007f1e0ff */
        /* <DEDUP_REMOVED lines=43> */
[----:B------:R-:W-:Y:S02]  /*9720*/  LOP3.LUT R25, R46, 0x380, RZ, 0xc0, !PT ;  /* 0x000003802e197812 */ /* 0x000fe400078ec0ff */
        /* <DEDUP_REMOVED lines=17> */
[----:B------:R-:W-:Y:S01]  /*9840*/  IADD3.X R75, RZ, R47, RZ, P5, !PT ;  /* 0x0000002fff4b7210 */ /* 0x000fe20002ffe4ff */
[----:B------:R-:W-:Y:S01]  /*9850*/  IMAD.X R47, RZ, RZ, R49, P0 ;  /* 0x000000ffff2f7224 */ /* 0x000fe200000e0631 */
[----:B------:R-:W-:Y:S01]  /*9860*/  MOV R86, R86 ;  /* 0x0000005600567202 */ /* 0x000fe20000000f00 */
[----:B------:R-:W2:Y:S01]  /*9870*/  @P1 LDC R53, c[0x0][0xbf0] ;  /* 0x0002fc00ff351b82 */ /* 0x000ea20000000800 */
[----:B------:R-:W-:-:S02]  /*9880*/  IADD3 R39, P3, R48, 0x7000, RZ ;  /* 0x0000700030277810 */ /* 0x000fc40007f7e0ff */
[----:B------:R-:W-:Y:S02]  /*9890*/  IADD3 R37, P2, R48, 0x6000, RZ ;  /* 0x0000600030257810 */ /* 0x000fe40007f5e0ff */
[----:B------:R-:W-:Y:S02]  /*98a0*/  LOP3.LUT R38, R39, 0x380, RZ, 0xc0, !PT ;  /* 0x0000038027267812 */ /* 0x000fe400078ec0ff */
[----:B------:R-:W-:Y:S01]  /*98b0*/  MOV R78, R78 ;  /* 0x0000004e004e7202 */ /* 0x000fe20000000f00 */
[----:B0-----:R-:W-:Y:S01]  /*98c0*/  @P1 IMAD.HI.U32 R4, R26, R25, RZ ;  /* 0x000000191a041227 */ /* 0x001fe200078e00ff */
[----:B------:R-:W-:Y:S02]  /*98d0*/  F2FP.BF16.F32.PACK_AB R5, R144, R135 ;  /* 0x000000879005723e */ /* 0x000fe400000010ff */
[----:B------:R-:W-:Y:S02]  /*98e0*/  F2FP.BF16.F32.PACK_AB R6, R120, R3 ;  /* 0x000000037806723e */ /* 0x000fe400000010ff */
[----:B------:R-:W-:-:S02]  /*98f0*/  F2FP.BF16.F32.PACK_AB R7, R145, R136 ;  /* 0x000000889107723e */ /* 0x000fc400000010ff */
        /* <DEDUP_REMOVED lines=10> */
[----:B------:R-:W-:-:S02]  /*99a0*/  LOP3.LUT R36, R37, 0x380, RZ, 0xc0, !PT ;  /* 0x0000038025247812 */ /* 0x000fc400078ec0ff */
[----:B------:R-:W-:Y:S01]  /*99b0*/  MOV R74, R74 ;  /* 0x0000004a004a7202 */ /* 0x000fe20000000f00 */
[----:B------:R3:W-:Y:S01]  /*99c0*/  STSM.16.M88.4 [R82], R12 ;  /* 0x0000000c52007844 */ /* 0x0007e20000000200 */
[----:B------:R-:W-:Y:S02]  /*99d0*/  SHF.R.U64 R38, R38, 0x3, RZ ;  /* 0x0000000326267819 */ /* 0x000fe400000012ff */
[----:B------:R-:W-:Y:S01]  /*99e0*/  SHF.R.U64 R36, R36, 0x3, RZ ;  /* 0x0000000324247819 */ /* 0x000fe200000012ff */
[----:B------:R4:W-:Y:S01]  /*99f0*/  STSM.16.M88.4 [R78], R24 ;  /* 0x000000184e007844 */ /* 0x0009e20000000200 */
[----:B------:R-:W-:Y:S01]  /*9a00*/  LOP3.LUT R38, R38, R39, RZ, 0x3c, !PT ;  /* 0x0000002726267212 */ /* 0x000fe200078e3cff */
[----:B------:R-:W-:Y:S01]  /*9a10*/  IMAD.X R39, RZ, RZ, R49, P3 ;  /* 0x000000ffff277224 */ /* 0x000fe200018e0631 */
[----:B------:R-:W-:Y:S02]  /*9a20*/  LOP3.LUT R36, R36, R37, RZ, 0x3c, !PT ;  /* 0x0000002524247212 */ /* 0x000fe400078e3cff */
[----:B0-----:R-:W-:-:S02]  /*9a30*/  F2FP.BF16.F32.PACK_AB R4, R65, R64 ;  /* 0x000000404104723e */ /* 0x001fc400000010ff */
[----:B------:R-:W-:Y:S02]  /*9a40*/  F2FP.BF16.F32.PACK_AB R5, R140, R131 ;  /* 0x000000838c05723e */ /* 0x000fe400000010ff */
[----:B-1----:R-:W-:Y:S01]  /*9a50*/  MOV R10, UR5 ;  /* 0x00000005000a7c02 */ /* 0x002fe20008000f00 */
[----:B------:R-:W-:Y:S01]  /*9a60*/  ULDC UR5, c[0x0][0xa88] ;  /* 0x0002a20000057ab9 */ /* 0x000fe20000000800 */
[----:B------:R-:W-:Y:S01]  /*9a70*/  SHF.R.S32.HI R9, RZ, 0x1f, R50 ;  /* 0x0000001fff097819 */ /* 0x000fe20000011432 */
[----:B---3--:R-:W-:Y:S01]  /*9a80*/  VIADD R14, R197, UR42 ;  /* 0x0000002ac50e7c36 */ /* 0x008fe20008000000 */
[----:B------:R-:W-:Y:S02]  /*9a90*/  IADD3 R12, P0, R50, UR6, RZ ;  /* 0x00000006320c7c10 */ /* 0x000fe4000ff1e0ff */
[----:B------:R-:W-:Y:S02]  /*9aa0*/  SHF.R.S32.HI R8, RZ, 0x1f, R3 ;  /* 0x0000001fff087819 */ /* 0x000fe40000011403 */
[----:B------:R-:W-:Y:S01]  /*9ab0*/  IADD3.X R13, R9, UR7, R10, P0, !PT ;  /* 0x00000007090d7c10 */ /* 0x000fe200087fe40a */
[----:B------:R-:W-:Y:S01]  /*9ac0*/  ULDC.64 UR6, c[0x0][0xb88] ;  /* 0x0002e20000067ab9 */ /* 0x000fe20000000a00 */
[----:B------:R-:W-:Y:S01]  /*9ad0*/  F2FP.BF16.F32.PACK_AB R6, R69, R68 ;  /* 0x000000444506723e */ /* 0x000fe200000010ff */
[----:B------:R-:W-:Y:S01]  /*9ae0*/  IMAD R8, R8, UR6, RZ ;  /* 0x0000000608087c24 */ /* 0x000fe2000f8e02ff */
[----:B------:R-:W-:Y:S01]  /*9af0*/  F2FP.BF16.F32.PACK_AB R7, R132, R129 ;  /* 0x000000818407723e */ /* 0x000fe200000010ff */
[----:B------:R-:W-:Y:S01]  /*9b00*/  IMAD.WIDE.U32 R12, R3, UR6, R12 ;  /* 0x00000006030c7c25 */ /* 0x000fe2000f8e000c */
[----:B------:R-:W-:-:S02]  /*9b10*/  LOP3.LUT P0, RZ, R195, 0x3, RZ, 0xc0, !PT ;  /* 0x00000003c3ff7812 */ /* 0x000fc4000780c0ff */
[----:B------:R-:W-:Y:S01]  /*9b20*/  IADD3.X R37, RZ, R49, RZ, P2, !PT ;  /* 0x00000031ff257210 */ /* 0x000fe200017fe4ff */
[----:B------:R-:W-:Y:S01]  /*9b30*/  IMAD R15, R3, UR7, R8 ;  /* 0x00000007030f7c24 */ /* 0x000fe2000f8e0208 */
[----:B------:R0:W-:Y:S01]  /*9b40*/  STSM.16.M88.4 [R74], R4 ;  /* 0x000000044a007844 */ /* 0x0001e20000000200 */
[----:B------:R-:W-:Y:S01]  /*9b50*/  ULDC.64 UR6, c[0x0][0xb50] ;  /* 0x0002d40000067ab9 */ /* 0x000fe20000000a00 */
[----:B------:R-:W-:Y:S01]  /*9b60*/  IMAD R3, R56, UR5, RZ ;  /* 0x0000000538037c24 */ /* 0x000fe2000f8e02ff */
[----:B----4-:R-:W-:Y:S02]  /*9b70*/  LEA R24, P3, R12, UR6, 0x2 ;  /* 0x000000060c187c11 */ /* 0x010fe4000f8610ff */
[----:B------:R-:W-:Y:S02]  /*9b80*/  MOV R70, R70 ;  /* 0x0000004600467202 */ /* 0x000fe40000000f00 */
[----:B------:R-:W-:Y:S01]  /*9b90*/  ISETP.GE.OR P2, PT, R14, R3, P0 ;  /* 0x000000030e00720c */ /* 0x000fe20000746670 */
[----:B------:R-:W-:Y:S01]  /*9ba0*/  SHFL.IDX PT, R68, R24, RZ, 0x1c1f ;  /* 0x001c1fff18447589 */ /* 0x000fe200000e0000 */
[----:B------:R-:W-:-:S02]  /*9bb0*/  F2FP.BF16.F32.PACK_AB R8, R73, R72 ;  /* 0x000000484908723e */ /* 0x000fc400000010ff */
[----:B------:R-:W-:Y:S02]  /*9bc0*/  F2FP.BF16.F32.PACK_AB R9, R128, R127 ;  /* 0x0000007f8009723e */ /* 0x000fe400000010ff */
[----:B------:R-:W-:Y:S02]  /*9bd0*/  F2FP.BF16.F32.PACK_AB R10, R77, R76 ;  /* 0x0000004c4d0a723e */ /* 0x000fe400000010ff */
[----:B------:R-:W-:Y:S01]  /*9be0*/  F2FP.BF16.F32.PACK_AB R11, R130, R125 ;  /* 0x0000007d820b723e */ /* 0x000fe200000010ff */
[----:B0-----:R-:W-:Y:S01]  /*9bf0*/  VIADD R4, R14, 0x8 ;  /* 0x000000080e047836 */ /* 0x001fe20000000000 */
[----:B------:R-:W-:Y:S01]  /*9c00*/  MOV R62, R62 ;  /* 0x0000003e003e7202 */ /* 0x000fe20000000f00 */
[----:B------:R-:W-:Y:S01]  /*9c10*/  IMAD.IADD R5, R13, 0x1, R15 ;  /* 0x000000010d057824 */ /* 0x000fe200078e020f */
[----:B------:R-:W-:Y:S01]  /*9c20*/  F2FP.BF16.F32.PACK_AB R6, R85, R84 ;  /* 0x000000545506723e */ /* 0x000fe200000010ff */
[----:B------:R-:W-:Y:S01]  /*9c30*/  STSM.16.M88.4 [R70], R8 ;  /* 0x0000000846007844 */ /* 0x000fe20000000200 */
[----:B------:R-:W-:-:S02]  /*9c40*/  ISETP.GE.OR P0, PT, R4, R3, P0 ;  /* 0x000000030400720c */ /* 0x000fc40000706670 */
[----:B------:R-:W-:Y:S01]  /*9c50*/  LEA.HI.X R25, R12, UR7, R5, 0x2, P3 ;  /* 0x000000070c197c11 */ /* 0x000fe200098f1405 */
[----:B------:R-:W-:Y:S01]  /*9c60*/  SHFL.IDX PT, R70, R24, 0x1, 0x1c1f ;  /* 0x003c1f0018467f89 */ /* 0x000fe200000e0000 */
[----:B------:R-:W-:Y:S02]  /*9c70*/  F2FP.BF16.F32.PACK_AB R4, R81, R80 ;  /* 0x000000505104723e */ /* 0x000fe400000010ff */
[----:B------:R-:W-:Y:S01]  /*9c80*/  F2FP.BF16.F32.PACK_AB R5, R121, R126 ;  /* 0x0000007e7905723e */ /* 0x000fe200000010ff */
[----:B------:R-:W0:Y:S01]  /*9c90*/  SHFL.IDX PT, R69, R25, RZ, 0x1c1f ;  /* 0x001c1fff19457589 */ /* 0x000e2200000e0000 */
[----:B------:R-:W-:Y:S02]  /*9ca0*/  F2FP.BF16.F32.PACK_AB R7, R123, R124 ;  /* 0x0000007c7b07723e */ /* 0x000fe400000010ff */
[----:B------:R-:W-:Y:S01]  /*9cb0*/  MOV R58, R58 ;  /* 0x0000003a003a7202 */ /* 0x000fe20000000f00 */
[----:B------:R-:W1:Y:S01]  /*9cc0*/  SHFL.IDX PT, R71, R25, 0x1, 0x1c1f ;  /* 0x003c1f0019477f89 */ /* 0x000e6200000e0000 */
[----:B------:R-:W-:-:S02]  /*9cd0*/  F2FP.BF16.F32.PACK_AB R12, R89, R88 ;  /* 0x00000058590c723e */ /* 0x000fc400000010ff */
[----:B------:R-:W-:Y:S01]  /*9ce0*/  F2FP.BF16.F32.PACK_AB R13, R91, R90 ;  /* 0x0000005a5b0d723e */ /* 0x000fe200000010ff */
[----:B------:R-:W-:Y:S01]  /*9cf0*/  STSM.16.M88.4 [R62], R4 ;  /* 0x000000043e007844 */ /* 0x000fe20000000200 */
[----:B------:R-:W-:Y:S02]  /*9d00*/  F2FP.BF16.F32.PACK_AB R14, R93, R92 ;  /* 0x0000005c5d0e723e */ /* 0x000fe400000010ff */
[----:B------:R-:W-:Y:S02]  /*9d10*/  F2FP.BF16.F32.PACK_AB R15, R95, R94 ;  /* 0x0000005e5f0f723e */ /* 0x000fe400000010ff */
[----:B------:R-:W-:Y:S02]  /*9d20*/  MOV R54, R54 ;  /* 0x0000003600367202 */ /* 0x000fe40000000f00 */
[----:B------:R-:W-:Y:S01]  /*9d30*/  F2FP.BF16.F32.PACK_AB R99, R103, R102 ;  /* 0x000000666763723e */ /* 0x000fe200000010ff */
[----:B------:R-:W-:Y:S01]  /*9d40*/  STSM.16.M88.4 [R58], R12 ;  /* 0x0000000c3a007844 */ /* 0x000fe20000000200 */
        /* <DEDUP_REMOVED lines=20> */
[--C-:B------:R-:W-:Y:S01]  /*9e90*/  IMAD.X R29, RZ, RZ, R49.reuse, P5 ;  /* 0x000000ffff1d7224 */ /* 0x100fe200028e0631 */
[----:B------:R-:W-:Y:S02]  /*9ea0*/  LOP3.LUT R30, R31, 0x380, RZ, 0xc0, !PT ;  /* 0x000003801f1e7812 */ /* 0x000fe400078ec0ff */
[----:B------:R-:W-:Y:S01]  /*9eb0*/  IADD3 R43, P5, R48, 0x9000, RZ ;  /* 0x00009000302b7810 */ /* 0x000fe20007fbe0ff */
[----:B------:R-:W-:Y:S01]  /*9ec0*/  UIMAD UR5, UR10, UR8, URZ ;  /* 0x000000080a0572a4 */ /* 0x000fe2000f8e023f */
[----:B------:R-:W-:Y:S02]  /*9ed0*/  SHF.R.U64 R30, R30, 0x3, RZ ;  /* 0x000000031e1e7819 */ /* 0x000fe400000012ff */
[----:B------:R-:W-:Y:S01]  /*9ee0*/  LOP3.LUT R42, R43, 0x380, RZ, 0xc0, !PT ;  /* 0x000003802b2a7812 */ /* 0x000fe200078ec0ff */
[----:B0-----:R0:W-:Y:S01]  /*9ef0*/  @!P2 ST.E desc[UR36][R68.64], R0 ;  /* 0x000000004400a985 */ /* 0x0011e2000c101924 */
[----:B------:R-:W-:Y:S01]  /*9f00*/  LOP3.LUT R30, R30, R31, RZ, 0x3c, !PT ;  /* 0x0000001f1e1e7212 */ /* 0x000fe200078e3cff */
[----:B------:R-:W-:Y:S01]  /*9f10*/  IMAD.X R31, RZ, RZ, R49, P6 ;  /* 0x000000ffff1f7224 */ /* 0x000fe200030e0631 */
[----:B------:R-:W-:Y:S01]  /*9f20*/  SHF.R.U64 R42, R42, 0x3, RZ ;  /* 0x000000032a2a7819 */ /* 0x000fe200000012ff */
[----:B-1----:R1:W-:Y:S01]  /*9f30*/  @!P0 ST.E desc[UR36][R70.64], R2 ;  /* 0x0000000246008985 */ /* 0x0023e2000c101924 */
[----:B------:R-:W-:Y:S01]  /*9f40*/  UIMAD.WIDE.U32 UR6, UR11, UR8, URZ ;  /* 0x000000080b0672a5 */ /* 0x000fe2000f8e003f */
[----:B------:R-:W-:-:S02]  /*9f50*/  IADD3 R41, P4, R48, 0x8000, RZ ;  /* 0x0000800030297810 */ /* 0x000fc40007f9e0ff */
[----:B------:R3:W5:Y:S01]  /*9f60*/  LD.E.128 R24, desc[UR36][R20.64] ;  /* 0x0000002414187980 */ /* 0x000762000c101d00 */
[----:B------:R-:W-:Y:S01]  /*9f70*/  UIMAD UR5, UR11, UR9, UR5 ;  /* 0x000000090b0572a4 */ /* 0x000fe2000f8e0205 */
[----:B------:R-:W-:Y:S01]  /*9f80*/  IADD3 R45, P6, R48, 0xa000, RZ ;  /* 0x0000a000302d7810 */ /* 0x000fe20007fde0ff */
[----:B0-----:R-:W-:Y:S01]  /*9f90*/  IMAD R0, R23, 0x20, R193 ;  /* 0x0000002017007824 */ /* 0x001fe200078e02c1 */
[----:B------:R-:W-:Y:S01]  /*9fa0*/  ULDC.64 UR10, c[0x0][0xaf0] ;  /* 0x0002bc00000a7ab9 */ /* 0x000fe20000000a00 */
[----:B------:R-:W-:Y:S01]  /*9fb0*/  LOP3.LUT R42, R42, R43, RZ, 0x3c, !PT ;  /* 0x0000002b2a2a7212 */ /* 0x000fe200078e3cff */
[----:B------:R0:W5:Y:S01]  /*9fc0*/  LD.E.128 R8, desc[UR36][R28.64] ;  /* 0x000000241c087980 */ /* 0x000162000c101d00 */
[----:B------:R-:W-:Y:S01]  /*9fd0*/  LOP3.LUT R40, R41, 0x380, RZ, 0xc0, !PT ;  /* 0x0000038029287812 */ /* 0x000fe200078ec0ff */
[----:B---3--:R-:W3:Y:S01]  /*9fe0*/  @P1 LDC R21, c[0x0][0xbec] ;  /* 0x0002fb00ff151b82 */ /* 0x008ee20000000800 */
[----:B-1----:R-:W-:Y:S01]  /*9ff0*/  VIADD R2, R0, UR42 ;  /* 0x0000002a00027c36 */ /* 0x002fe20008000000 */
[----:B------:R-:W-:Y:S01]  /*a000*/  UIMAD UR8, UR12, UR10, URZ ;  /* 0x0000000a0c0872a4 */ /* 0x000fe2000f8e023f */
[----:B------:R-:W-:Y:S01]  /*a010*/  LOP3.LUT R44, R45, 0x380, RZ, 0xc0, !PT ;  /* 0x000003802d2c7812 */ /* 0x000fe200078ec0ff */
[----:B------:R-:W-:Y:S01]  /*a020*/  UIADD3 UR7, UR7, UR5, URZ ;  /* 0x0000000507077290 */ /* 0x000fe2000fffe03f */
[----:B------:R-:W-:Y:S01]  /*a030*/  LOP3.LUT R43, R48, 0x380, RZ, 0xc0, !PT ;  /* 0x00000380302b7812 */ /* 0x000fe200078ec0ff */
[----:B------:R1:W5:Y:S01]  /*a040*/  LD.E.128 R4, desc[UR36][R30.64] ;  /* 0x000000241e047980 */ /* 0x000362000c101d00 */
[----:B0-----:R-:W-:Y:S01]  /*a050*/  IMAD.MOV.U32 R29, RZ, RZ, R2 ;  /* 0x000000ffff1d7224 */ /* 0x001fe200078e0002 */
[----:B------:R-:W-:Y:S01]  /*a060*/  UIMAD UR5, UR61, UR11, UR8 ;  /* 0x0000000b3d0572a4 */ /* 0x000fe2000f8e0208 */
[----:B------:R-:W-:Y:S01]  /*a070*/  SHF.R.U64 R40, R40, 0x3, RZ ;  /* 0x0000000328287819 */ /* 0x000fe200000012ff */
[----:B------:R-:W-:Y:S01]  /*a080*/  UIMAD.WIDE.U32 UR6, UR61, UR10, UR6 ;  /* 0x0000000a3d0672a5 */ /* 0x000fe2000f8e0006 */
[----:B------:R-:W-:Y:S01]  /*a090*/  SHF.R.U64 R44, R44, 0x3, RZ ;  /* 0x000000032c2c7819 */ /* 0x000fe200000012ff */
[----:B------:R-:W-:Y:S01]  /*a0a0*/  ULDC.64 UR8, c[0x0][0xae0] ;  /* 0x0002b80000087ab9 */ /* 0x000fe20000000a00 */
[----:B------:R-:W-:Y:S01]  /*a0b0*/  SHF.R.U64 R43, R43, 0x3, RZ ;  /* 0x000000032b2b7819 */ /* 0x000fe200000012ff */
[----:B------:R-:W-:Y:S01]  /*a0c0*/  UIADD3 UR5, UR7, UR5, URZ ;  /* 0x0000000507057290 */ /* 0x000fe2000fffe03f */
[----:B------:R-:W-:Y:S01]  /*a0d0*/  LOP3.LUT R40, R40, R41, RZ, 0x3c, !PT ;  /* 0x0000002928287212 */ /* 0x000fe200078e3cff */
[--C-:B------:R-:W-:Y:S01]  /*a0e0*/  IMAD.X R41, RZ, RZ, R49.reuse, P4 ;  /* 0x000000ffff297224 */ /* 0x100fe200020e0631 */
[----:B------:R-:W-:Y:S01]  /*a0f0*/  LOP3.LUT R44, R44, R45, RZ, 0x3c, !PT ;  /* 0x0000002d2c2c7212 */ /* 0x000fe200078e3cff */
[--C-:B------:R-:W-:Y:S01]  /*a100*/  IMAD.X R45, RZ, RZ, R49.reuse, P6 ;  /* 0x000000ffff2d7224 */ /* 0x100fe200030e0631 */
[----:B------:R-:W-:Y:S01]  /*a110*/  LOP3.LUT R48, R43, R48, RZ, 0x3c, !PT ;  /* 0x000000302b307212 */ /* 0x000fe200078e3cff */
[----:B------:R-:W-:Y:S01]  /*a120*/  IMAD.X R43, RZ, RZ, R49, P5 ;  /* 0x000000ffff2b7224 */ /* 0x000fe200028e0631 */
[----:B------:R0:W5:Y:S01]  /*a130*/  LD.E.128 R72, desc[UR36][R32.64] ;  /* 0x0000002420487980 */ /* 0x000162000c101d00 */
[----:B---3--:R-:W-:-:S03]  /*a140*/  @P1 IMAD.HI.U32 R0, R2, R21, RZ ;  /* 0x0000001502001227 */ /* 0x008fc600078e00ff */
[----:B------:R-:W5:Y:S02]  /*a150*/  LD.E.128 R48, desc[UR36][R48.64] ;  /* 0x0000002430307980 */ /* 0x000f64000c101d00 */
[----:B--2---:R-:W-:Y:S01]  /*a160*/  @P1 SHF.R.U32.HI R29, RZ, R53, R0 ;  /* 0x00000035ff1d1219 */ /* 0x004fe20000011600 */
[----:B------:R-:W-:Y:S01]  /*a170*/  IMAD.U32 R20, RZ, RZ, UR6 ;  /* 0x00000006ff147e24 */ /* 0x000fe2000f8e00ff */
[----:B------:R2:W5:Y:S02]  /*a180*/  LD.E.128 R64, desc[UR36][R34.64] ;  /* 0x0000002422407980 */ /* 0x000564000c101d00 */
[--C-:B------:R-:W-:Y:S01]  /*a190*/  SHF.R.S32.HI R0, RZ, 0x1f, R29.reuse ;  /* 0x0000001fff007819 */ /* 0x100fe2000001141d */
[----:B-1----:R-:W-:Y:S01]  /*a1a0*/  IMAD.MOV R31, RZ, RZ, -R29 ;  /* 0x000000ffff1f7224 */ /* 0x002fe200078e0a1d */
[----:B------:R-:W-:Y:S01]  /*a1b0*/  MOV R21, UR7 ;  /* 0x0000000700157c02 */ /* 0x000fe20008000f00 */
[----:B------:R-:W-:Y:S01]  /*a1c0*/  IMAD.U32 R21, RZ, RZ, UR5 ;  /* 0x00000005ff157e24 */ /* 0x000fe2000f8e00ff */
[----:B------:R1:W5:Y:S01]  /*a1d0*/  LD.E.128 R60, desc[UR36][R36.64] ;  /* 0x00000024243c7980 */ /* 0x000362000c101d00 */
[----:B------:R-:W-:Y:S01]  /*a1e0*/  IMAD R0, R0, UR8, RZ ;  /* 0x0000000800007c24 */ /* 0x000fe2000f8e02ff */
[----:B------:R-:W-:Y:S01]  /*a1f0*/  ULDC.64 UR6, c[0x0][0xad8] ;  /* 0x0002b60000067ab9 */ /* 0x000fe20000000a00 */
[----:B------:R-:W-:Y:S01]  /*a200*/  IMAD R31, R56, R31, R2 ;  /* 0x0000001f381f7224 */ /* 0x000fe200078e0202 */
[----:B------:R1:W5:Y:S01]  /*a210*/  LD.E.128 R12, desc[UR36][R38.64] ;  /* 0x00000024260c7980 */ /* 0x000362000c101d00 */
[----:B0-----:R-:W-:-:S03]  /*a220*/  IMAD R33, R29, UR9, R0 ;  /* 0x000000091d217c24 */ /* 0x001fc6000f8e0200 */
[----:B------:R1:W5:Y:S01]  /*a230*/  LD.E.128 R84, desc[UR36][R40.64] ;  /* 0x0000002428547980 */ /* 0x000362000c101d00 */
[----:B------:R-:W-:-:S03]  /*a240*/  SHF.R.S32.HI R0, RZ, 0x1f, R31 ;  /* 0x0000001fff007819 */ /* 0x000fc6000001141f */
[----:B------:R1:W5:Y:S01]  /*a250*/  LD.E.128 R80, desc[UR36][R42.64] ;  /* 0x000000242a507980 */ /* 0x000362000c101d00 */
[----:B------:R-:W-:-:S03]  /*a260*/  IMAD.WIDE.U32 R20, R29, UR8, R20 ;  /* 0x000000081d147c25 */ /* 0x000fc6000f8e0014 */
[----:B------:R1:W5:Y:S04]  /*a270*/  LD.E.128 R76, desc[UR36][R44.64] ;  /* 0x000000242c4c7980 */ /* 0x000368000c101d00 */
[----:B------:R1:W5:Y:S01]  /*a280*/  LD.E.128 R68, desc[UR36][R46.64] ;  /* 0x000000242e447980 */ /* 0x000362000c101d00 */
        /* <DEDUP_REMOVED lines=8> */
[----:B--2---:R-:W-:Y:S02]  /*a310*/  VIADD R34, R193, UR42 ;  /* 0x0000002ac1227c36 */ /* 0x004fe40008000000 */
[C---:B------:R-:W-:Y:S02]  /*a320*/  IMAD R29, R31.reuse, UR7, R2 ;  /* 0x000000071f1d7c24 */ /* 0x040fe4000f8e0202 */
[----:B------:R-:W-:Y:S01]  /*a330*/  IMAD.WIDE.U32 R20, R31, UR6, R20 ;  /* 0x000000061f147c25 */ /* 0x000fe2000f8e0014 */
[----:B------:R-:W-:Y:S01]  /*a340*/  ISETP.GE.AND P2, PT, R34, R3, PT ;  /* 0x000000032200720c */ /* 0x000fe20003f46270 */
[----:B------:R-:W-:Y:S02]  /*a350*/  ULDC.64 UR6, c[0x0][0xa80] ;  /* 0x0002a00000067ab9 */ /* 0x000fe40000000a00 */
[----:B------:R-:W-:Y:S01]  /*a360*/  IMAD.IADD R21, R21, 0x1, R29 ;  /* 0x0000000115157824 */ /* 0x000fe200078e021d */
[----:B------:R-:W-:Y:S01]  /*a370*/  LEA R2, P3, R20, UR6, 0x1 ;  /* 0x0000000614027c11 */ /* 0x000fe2000f8608ff */
[----:B------:R-:W-:-:S02]  /*a380*/  VIADD R52, R52, 0x30820 ;  /* 0x0003082034347836 */ /* 0x000fc40000000000 */
[----:B------:R-:W-:Y:S01]  /*a390*/  VIADD R0, R34, 0x20 ;  /* 0x0000002022007836 */ /* 0x000fe20000000000 */
[----:B------:R-:W-:Y:S02]  /*a3a0*/  LEA.HI.X R32, R20, UR7, R21, 0x1, P3 ;  /* 0x0000000714207c11 */ /* 0x000fe400098f0c15 */
[----:B------:R-:W-:Y:S02]  /*a3b0*/  PRMT R52, RZ, 0x654, R52 ;  /* 0x00000654ff347816 */ /* 0x000fe40000000034 */
[-C--:B------:R-:W-:Y:S01]  /*a3c0*/  ISETP.GE.AND P1, PT, R0, R3.reuse, PT ;  /* 0x000000030000720c */ /* 0x080fe20003f26270 */
[----:B------:R-:W-:Y:S01]  /*a3d0*/  VIADD R0, R34, 0x40 ;  /* 0x0000004022007836 */ /* 0x000fe20000000000 */
[----:B0-----:R1:W-:Y:S01]  /*a3e0*/  SYNCS.ARRIVE.TRANS64.RED.A1T0 RZ, [R52+URZ], RZ ;  /* 0x000000ff34ff79a7 */ /* 0x0013e2000810043f */
[----:B------:R1:W0:Y:S01]  /*a3f0*/  SHFL.IDX PT, R29, R2, RZ, 0x181f ;  /* 0x00181fff021d7589 */ /* 0x00022200000e0000 */
[----:B------:R-:W-:Y:S03]  /*a400*/  BSSY B1, `(.L_x_5518) ;  /* 0x0000011000017945 */ /* 0x000fe60003800000 */
[----:B------:R1:W2:Y:S01]  /*a410*/  SHFL.IDX PT, R31, R32, RZ, 0x181f ;  /* 0x00181fff201f7589 */ /* 0x0002a200000e0000 */
[----:B------:R-:W-:Y:S01]  /*a420*/  ISETP.GE.AND P0, PT, R0, R3, PT ;  /* 0x000000030000720c */ /* 0x000fe20003f06270 */
[----:B------:R-:W-:-:S12]  /*a430*/  @P2 BRA `(.L_x_5519) ;  /* 0x0000000000342947 */ /* 0x000fd80003800000 */
[----:B------:R-:W-:Y:S02]  /*a440*/  ULDC UR5, c[0x0][0xac8] ;  /* 0x0002b20000057ab9 */ /* 0x000fe40000000800 */
[----:B------:R-:W-:Y:S02]  /*a450*/  ISETP.GE.AND P4, PT, R16, UR5, PT ;  /* 0x0000000510007c0c */ /* 0x000fe4000bf86270 */
[----:B------:R-:W-:Y:S02]  /*a460*/  ISETP.GE.AND P3, PT, R19, UR5, PT ;  /* 0x0000000513007c0c */ /* 0x000fe4000bf66270 */
[----:B------:R-:W-:-:S09]  /*a470*/  ISETP.GE.AND P2, PT, R22, UR5, PT ;  /* 0x0000000516007c0c */ /* 0x000fd2000bf46270 */
[CC--:B0-----:R-:W-:Y:S02]  /*a480*/  @!P4 LEA R20, P6, R16.reuse, R29.reuse, 0x1 ;  /* 0x0000001d1014c211 */ /* 0x0c1fe400078c08ff */
        /* <DEDUP_REMOVED lines=8> */
.L_x_5519:
[----:B------:R-:W-:Y:S05]  /*a510*/  BSYNC B1 ;  /* 0x0000000000017941 */ /* 0x000fea0003800000 */
.L_x_5518:
[----:B--23--:R2:W3:Y:S01]  /*a520*/  SHFL.IDX PT, R31, R32, 0x1, 0x181f ;  /* 0x00381f00201f7f89 */ /* 0x00c4e200000e0000 */
[----:B------:R-:W-:Y:S03]  /*a530*/  BSSY B1, `(.L_x_5520) ;  /* 0x0000010000017945 */ /* 0x000fe60003800000 */
[----:B------:R2:W4:Y:S01]  /*a540*/  SHFL.IDX PT, R21, R2, 0x1, 0x181f ;  /* 0x00381f0002157f89 */ /* 0x00052200000e0000 */
[----:B------:R-:W-:Y:S05]  /*a550*/  @P1 BRA `(.L_x_5521) ;  /* 0x0000000000341947 */ /* 0x000fea0003800000 */
[----:B------:R-:W-:Y:S02]  /*a560*/  ULDC UR5, c[0x0][0xac8] ;  /* 0x0002b20000057ab9 */ /* 0x000fe40000000800 */
[----:B------:R-:W-:Y:S02]  /*a570*/  ISETP.GE.AND P4, PT, R16, UR5, PT ;  /* 0x0000000510007c0c */ /* 0x000fe4000bf86270 */
[----:B------:R-:W-:Y:S02]  /*a580*/  ISETP.GE.AND P5, PT, R19, UR5, PT ;  /* 0x0000000513007c0c */ /* 0x000fe4000bfa6270 */
[----:B------:R-:W-:-:S09]  /*a590*/  ISETP.GE.AND P6, PT, R22, UR5, PT ;  /* 0x0000000516007c0c */ /* 0x000fd2000bfc6270 */
[-C--:B----4-:R-:W-:Y:S02]  /*a5a0*/  @!P4 LEA R20, P1, R16, R21.reuse, 0x1 ;  /* 0x000000151014c211 */ /* 0x090fe400078208ff */
[CC--:B------:R-:W-:Y:S02]  /*a5b0*/  @!P5 LEA R28, P2, R19.reuse, R21.reuse, 0x1 ;  /* 0x00000015131cd211 */ /* 0x0c0fe400078408ff */
[----:B------:R-:W-:Y:S02]  /*a5c0*/  @!P6 LEA R30, P3, R22, R21, 0x1 ;  /* 0x00000015161ee211 */ /* 0x000fe400078608ff */
[-C--:B---3--:R-:W-:Y:S02]  /*a5d0*/  @!P4 LEA.HI.X R21, R16, R31.reuse, R202, 0x1, P1 ;  /* 0x0000001f1015c211 */ /* 0x088fe400008f0cca */
[-C--:B0-----:R-:W-:Y:S02]  /*a5e0*/  @!P5 LEA.HI.X R29, R19, R31.reuse, R201, 0x1, P2 ;  /* 0x0000001f131dd211 */ /* 0x081fe400010f0cc9 */
[----:B------:R-:W-:Y:S01]  /*a5f0*/  @!P6 LEA.HI.X R31, R22, R31, R200, 0x1, P3 ;  /* 0x0000001f161fe211 */ /* 0x000fe200018f0cc8 */
[----:B-----5:R0:W-:Y:S04]  /*a600*/  @!P4 ST.E.128 desc[UR36][R20.64], R24 ;  /* 0x000000181400c985 */ /* 0x0201e8000c101d24 */
[----:B------:R0:W-:Y:S04]  /*a610*/  @!P5 ST.E.128 desc[UR36][R28.64], R64 ;  /* 0x000000401c00d985 */ /* 0x0001e8000c101d24 */
[----:B------:R0:W-:Y:S02]  /*a620*/  @!P6 ST.E.128 desc[UR36][R30.64], R80 ;  /* 0x000000501e00e985 */ /* 0x0001e4000c101d24 */
.L_x_5521:
[----:B------:R-:W-:Y:S05]  /*a630*/  BSYNC B1 ;  /* 0x0000000000017941 */ /* 0x000fea0003800000 */
.L_x_5520:
[----:B0----5:R0:W0:Y:S01]  /*a640*/  SHFL.IDX PT, R27, R32, 0x2, 0x181f ;  /* 0x00581f00201b7f89 */ /* 0x02102200000e0000 */
[----:B------:R-:W-:Y:S03]  /*a650*/  BSSY B1, `(.L_x_5522) ;  /* 0x0000010000017945 */ /* 0x000fe60003800000 */
[----:B----4-:R4:W0:Y:S01]  /*a660*/  SHFL.IDX PT, R21, R2, 0x2, 0x181f ;  /* 0x00581f0002157f89 */ /* 0x01082200000e0000 */
        /* <DEDUP_REMOVED lines=11> */
[----:B------:R0:W-:Y:S04]  /*a720*/  @!P3 ST.E.128 desc[UR36][R20.64], R8 ;  /* 0x000000081400b985 */ /* 0x0001e8000c101d24 */
[----:B------:R0:W-:Y:S04]  /*a730*/  @!P4 ST.E.128 desc[UR36][R24.64], R60 ;  /* 0x0000003c1800c985 */ /* 0x0001e8000c101d24 */
[----:B------:R0:W-:Y:S02]  /*a740*/  @!P5 ST.E.128 desc[UR36][R26.64], R76 ;  /* 0x0000004c1a00d985 */ /* 0x0001e4000c101d24 */
.L_x_5523:
[----:B------:R-:W-:Y:S05]  /*a750*/  BSYNC B1 ;  /* 0x0000000000017941 */ /* 0x000fea0003800000 */
.L_x_5522:
[----:B------:R-:W-:Y:S01]  /*a760*/  VIADD R0, R34, 0x60 ;  /* 0x0000006022007836 */ /* 0x000fe20000000000 */
[----:B0-----:R0:W0:Y:S04]  /*a770*/  SHFL.IDX PT, R11, R32, 0x3, 0x181f ;  /* 0x00781f00200b7f89 */ /* 0x00102800000e0000 */
[----:B------:R-:W-:Y:S01]  /*a780*/  ISETP.GE.AND P0, PT, R0, R3, PT ;  /* 0x000000030000720c */ /* 0x000fe20003f06270 */
[----:B------:R0:W0:-:S12]  /*a790*/  SHFL.IDX PT, R21, R2, 0x3, 0x181f ;  /* 0x00781f0002157f89 */ /* 0x00001800000e0000 */
[----:B------:R-:W-:Y:S05]  /*a7a0*/  @P0 BRA `(.L_x_5524) ;  /* 0x0000000800dc0947 */ /* 0x000fea0003800000 */
[----:B------:R-:W-:Y:S02]  /*a7b0*/  ULDC UR5, c[0x0][0xac8] ;  /* 0x0002b20000057ab9 */ /* 0x000fe40000000800 */
[----:B------:R-:W-:Y:S02]  /*a7c0*/  ISETP.GE.AND P2, PT, R16, UR5, PT ;  /* 0x0000000510007c0c */ /* 0x000fe4000bf46270 */
[----:B------:R-:W-:-:S11]  /*a7d0*/  ISETP.GE.AND P3, PT, R19, UR5, PT ;  /* 0x0000000513007c0c */ /* 0x000fd6000bf66270 */
[CC--:B012-4-:R-:W-:Y:S02]  /*a7e0*/  @!P2 LEA R2, P0, R16.reuse, R21.reuse, 0x1 ;  /* 0x000000151002a211 */ /* 0x0d7fe400078008ff */
        /* <DEDUP_REMOVED lines=11> */
.L_x_5517:
[----:B------:R-:W0:Y:S01]  /*a8a0*/  LDC R8, c[0x0][0xbe8] ;  /* 0x0002fa00ff087b82 */ /* 0x000e220000000800 */
[----:B------:R-:W-:Y:S01]  /*a8b0*/  R2UR UR5, R192 ;  /* 0x00000000c00572ca */ /* 0x000fe200000e0000 */
[----:B------:R-:W-:Y:S01]  /*a8c0*/  USHF.R.S32.HI UR9, URZ, 0x1f, UR61 ;  /* 0x0000001f3f097899 */ /* 0x000fe2000801143d */
[----:B------:R-:W-:Y:S01]  /*a8d0*/  ISETP.GE.AND P0, PT, R203, 0x80, PT ;  /* 0x00000080cb00780c */ /* 0x000fe20003f06270 */
[----:B------:R-:W-:Y:S01]  /*a8e0*/  BSSY B1, `(.L_x_5525) ;  /* 0x0000030000017945 */ /* 0x000fe20003800000 */
[----:B------:R-:W-:-:S09]  /*a8f0*/  LEA R6, R23, R193, 0x5 ;  /* 0x000000c117067211 */ /* 0x000fd200078e28ff */
        /* <DEDUP_REMOVED lines=17> */
[----:B------:R-:W-:-:S09]  /*aa10*/  IMAD.MOV.U32 R2, RZ, RZ, R4 ;  /* 0x000000ffff027224 */ /* 0x000fd200078e0004 */
        /* <DEDUP_REMOVED lines=28> */
.L_x_5526:
[----:B------:R-:W-:Y:S05]  /*abe0*/  BSYNC B1 ;  /* 0x0000000000017941 */ /* 0x000fea0003800000 */
.L_x_5525:
[----:B------:R-:W-:Y:S01]  /*abf0*/  R2UR UR12, R192 ;  /* 0x00000000c00c72ca */ /* 0x000fe200000e0000 */
[----:B------:R-:W-:Y:S01]  /*ac00*/  ULDC.64 UR10, c[0x0][0xae8] ;  /* 0x0002ba00000a7ab9 */ /* 0x000fe20000000a00 */
[----:B------:R-:W-:Y:S01]  /*ac10*/  VIADD R6, R6, UR42 ;  /* 0x0000002a06067c36 */ /* 0x000fe20008000000 */
[----:B------:R-:W-:Y:S01]  /*ac20*/  UIMAD UR5, UR8, UR10, URZ ;  /* 0x0000000a080572a4 */ /* 0x000fe2000f8e023f */
[----:B------:R-:W-:Y:S02]  /*ac30*/  BSSY B1, `(.L_x_5527) ;  /* 0x0000038000017945 */ /* 0x000fe40003800000 */
[----:B0-----:R-:W-:-:S04]  /*ac40*/  @P1 IMAD.HI.U32 R0, R6, R9, RZ ;  /* 0x0000000906001227 */ /* 0x001fc800078e00ff */
[----:B--2---:R-:W-:Y:S01]  /*ac50*/  IMAD.MOV.U32 R5, RZ, RZ, R6 ;  /* 0x000000ffff057224 */ /* 0x004fe200078e0006 */
[----:B-1----:R-:W-:Y:S02]  /*ac60*/  @P1 SHF.R.U32.HI R5, RZ, R11, R0 ;  /* 0x0000000bff051219 */ /* 0x002fe40000011600 */
[----:B------:R-:W-:Y:S02]  /*ac70*/  UIMAD.WIDE.U32 UR6, UR12, UR10, URZ ;  /* 0x0000000a0c0672a5 */ /* 0x000fe4000f8e003f */
[----:B------:R-:W-:Y:S01]  /*ac80*/  UIMAD UR5, UR12, UR11, UR5 ;  /* 0x0000000b0c0572a4 */ /* 0x000fe2000f8e0205 */
[----:B------:R-:W-:Y:S02]  /*ac90*/  SHF.R.S32.HI R0, RZ, 0x1f, R5 ;  /* 0x0000001fff007819 */ /* 0x000fe40000011405 */
[----:B------:R-:W-:Y:S01]  /*aca0*/  ULDC.64 UR10, c[0x0][0xaf0] ;  /* 0x0002bc00000a7ab9 */ /* 0x000fe20000000a00 */
[----:B------:R-:W-:Y:S01]  /*acb0*/  UIADD3 UR7, UR7, UR5, URZ ;  /* 0x0000000507077290 */ /* 0x000fe2000fffe03f */
[----:B------:R-:W-:Y:S01]  /*acc0*/  IADD3 R7, -R5, RZ, RZ ;  /* 0x000000ff05077210 */ /* 0x000fe20007ffe1ff */
[----:B------:R-:W-:-:S02]  /*acd0*/  UIMAD UR5, UR9, UR10, URZ ;  /* 0x0000000a090572a4 */ /* 0x000fc4000f8e023f */
[----:B------:R-:W-:Y:S02]  /*ace0*/  UIMAD.WIDE.U32 UR6, UR61, UR10, UR6 ;  /* 0x0000000a3d0672a5 */ /* 0x000fe4000f8e0006 */
[----:B------:R-:W-:Y:S01]  /*acf0*/  UIMAD UR5, UR61, UR11, UR5 ;  /* 0x0000000b3d0572a4 */ /* 0x000fe2000f8e0205 */
[----:B------:R-:W-:Y:S01]  /*ad00*/  IMAD R7, R8, R7, R6 ;  /* 0x0000000708077224 */ /* 0x000fe200078e0206 */
[----:B------:R-:W-:Y:S01]  /*ad10*/  ULDC.64 UR8, c[0x0][0xae0] ;  /* 0x0002b80000087ab9 */ /* 0x000fe20000000a00 */
[----:B------:R-:W-:Y:S01]  /*ad20*/  VIADD R6, R193, UR42 ;  /* 0x0000002ac1067c36 */ /* 0x000fe20008000000 */
[----:B------:R-:W-:Y:S01]  /*ad30*/  UIADD3 UR5, UR7, UR5, URZ ;  /* 0x0000000507057290 */ /* 0x000fe2000fffe03f */
[----:B------:R-:W-:Y:S02]  /*ad40*/  IMAD R0, R0, UR8, RZ ;  /* 0x0000000800007c24 */ /* 0x000fe4000f8e02ff */
        /* <DEDUP_REMOVED lines=38> */
.L_x_5528:
[----:B------:R-:W-:Y:S05]  /*afb0*/  BSYNC B1 ;  /* 0x0000000000017941 */ /* 0x000fea0003800000 */
.L_x_5527:
        /* <DEDUP_REMOVED lines=17> */
.L_x_5530:
[----:B------:R-:W-:Y:S05]  /*b0d0*/  BSYNC B1 ;  /* 0x0000000000017941 */ /* 0x000fea0003800000 */
.L_x_5529:
        /* <DEDUP_REMOVED lines=17> */
.L_x_5532:
[----:B------:R-:W-:Y:S05]  /*b1f0*/  BSYNC B1 ;  /* 0x0000000000017941 */ /* 0x000fea0003800000 */
.L_x_5531:
[----:B------:R-:W-:Y:S01]  /*b200*/  IADD3 R0, R6, 0x60, RZ ;  /* 0x0000006006007810 */ /* 0x000fe20007ffe0ff */
[----:B0-23--:R-:W0:Y:S03]  /*b210*/  SHFL.IDX PT, R5, R5, 0x3, 0x181f ;  /* 0x00781f0005057f89 */ /* 0x00de2600000e0000 */
        /* <DEDUP_REMOVED lines=16> */
.L_x_5524:
[----:B------:R-:W-:Y:S05]  /*b320*/  BSYNC B0 ;  /* 0x0000000000007941 */ /* 0x000fea0003800000 */
.L_x_5516:
[----:B------:R-:W-:Y:S02]  /*b330*/  ULDC UR5, c[0x0][0xc38] ;  /* 0x00030e0000057ab9 */ /* 0x000fe40000000800 */
[----:B------:R-:W-:-:S06]  /*b340*/  UISETP.GE.AND UP0, UPT, UR4, UR5, UPT ;  /* 0x000000050400728c */ /* 0x000fcc000bf06270 */
[----:B------:R-:W-:-:S13]  /*b350*/  PLOP3.LUT P0, PT, PT, PT, UP0, 0x80, 0x0 ;  /* 0x000000000000781c */ /* 0x000fda0003f0f008 */
[----:B------:R-:W-:Y:S05]  /*b360*/  @!P0 BRA `(.L_x_5533) ;  /* 0xffffff58006c8947 */ /* 0x000fea000383ffff */
[----:B------:R-:W-:Y:S05]  /*b370*/  EXIT ;  /* 0x000000000000794d */ /* 0x000fea0003800000 */
.L_x_5475:
        /* <DEDUP_REMOVED lines=40> */
[----:B------:R-:W-:Y:S02]  /*b600*/  LOP3.LUT R37, R37, 0x38, RZ, 0xc0, !PT ;  /* 0x0000003825257812 */ /* 0x000fe400078ec0ff */
[----:B------:R-:W-:Y:S02]  /*b610*/  LEA R31, R30, R17, 0x1 ;  /* 0x000000111e1f7211 */ /* 0x000fe400078e08ff */
[C---:B------:R-:W-:Y:S02]  /*b620*/  LOP3.LUT R0, R37.reuse, 0x40, RZ, 0xfc, !PT ;  /* 0x0000004025007812 */ /* 0x040fe400078efcff */
[----:B------:R-:W-:Y:S02]  /*b630*/  LOP3.LUT R2, R37, 0x80, RZ, 0xfc, !PT ;  /* 0x0000008025027812 */ /* 0x000fe400078efcff */
[----:B------:R-:W-:-:S02]  /*b640*/  ISETP.GE.AND P1, PT, R0, UR9, PT ;  /* 0x0000000900007c0c */ /* 0x000fc4000bf26270 */
        /* <DEDUP_REMOVED lines=11> */
[----:B------:R-:W-:-:S04]  /*b700*/  UIMAD.WIDE UR4, UR4, 0x2aaaaaab, URZ ;  /* 0x2aaaaaab040478a5 */ /* 0x000fc8000f8e023f */
[----:B------:R-:W-:Y:S01]  /*b710*/  @P0 LOP3.LUT R16, R16, 0x2, RZ, 0xfc, !PT ;  /* 0x0000000210100812 */ /* 0x000fe200078efcff */
[----:B------:R-:W-:Y:S01]  /*b720*/  USHF.R.U32.HI UR41, URZ, 0x1f, UR5 ;  /* 0x0000001f3f297899 */ /* 0x000fe20008011605 */
[----:B------:R-:W-:Y:S02]  /*b730*/  ISETP.GE.AND P0, PT, R0, UR7, PT ;  /* 0x0000000700007c0c */ /* 0x000fe4000bf06270 */
[----:B------:R-:W-:Y:S01]  /*b740*/  LOP3.LUT R16, R16, 0xfffffbff, RZ, 0xc0, !PT ;  /* 0xfffffbff10107812 */ /* 0x000fe200078ec0ff */
[----:B------:R-:W-:Y:S01]  /*b750*/  ULEA.HI.SX32 UR41, UR5, UR41, 0x1c ;  /* 0x0000002905297291 */ /* 0x000fe2000f8fe23f */
[----:B------:R-:W-:Y:S02]  /*b760*/  LOP3.LUT R0, R36, 0x70, R3, 0xf8, !PT ;  /* 0x0000007024007812 */ /* 0x000fe400078ef803 */
[----:B------:R-:W-:Y:S02]  /*b770*/  @P1 LOP3.LUT R16, R16, 0x400, RZ, 0xfc, !PT ;  /* 0x0000040010101812 */ /* 0x000fe400078efcff */
[----:B------:R-:W-:-:S02]  /*b780*/  ISETP.GE.AND P1, PT, R2, UR9, PT ;  /* 0x0000000902007c0c */ /* 0x000fc4000bf26270 */
        /* <DEDUP_REMOVED lines=18> */
.L_x_5583:
        /* <DEDUP_REMOVED lines=22> */
.L_x_5535:
[----:B------:R-:W-:Y:S01]  /*ba10*/  ULDC UR8, c[0x0][0xc54] ;  /* 0x0003150000087ab9 */ /* 0x000fe20000000800 */
[----:B------:R-:W-:Y:S01]  /*ba20*/  UMOV UR6, UR7 ;  /* 0x0000000700067c82 */ /* 0x000fe20008000000 */
[----:B------:R-:W-:-:S11]  /*ba30*/  UISETP.NE.AND UP0, UPT, UR8, 0x1, UPT ;  /* 0x000000010800788c */ /* 0x000fd6000bf05270 */
[----:B------:R-:W-:Y:S02]  /*ba40*/  @UP0 ULDC.64 UR10, c[0x0][0xc58] ;  /* 0x00031600000a0ab9 */ /* 0x000fe40000000a00 */
[----:B------:R-:W-:-:S04]  /*ba50*/  UIMAD.WIDE.U32 UR4, UR7, UR10, URZ ;  /* 0x0000000a070472a5 */ /* 0x000fc8000f8e003f */
[----:B------:R-:W-:-:S04]  /*ba60*/  @UP0 USHF.R.U32.HI UR6, URZ, UR11, UR5 ;  /* 0x0000000b3f060299 */ /* 0x000fc80008011605 */
[----:B------:R-:W-:-:S12]  /*ba70*/  UIMAD UR4, UR6, UR8, URZ ;  /* 0x00000008060472a4 */ /* 0x000fd8000f8e023f */
.L_x_5536:
        /* <DEDUP_REMOVED lines=58> */
.L_x_5538:
        /* <DEDUP_REMOVED lines=20> */
.L_x_5541:
[----:B------:R-:W-:Y:S05]  /*bf60*/  BSYNC B6 ;  /* 0x0000000000067941 */ /* 0x000fea0003800000 */
.L_x_5540:
        /* <DEDUP_REMOVED lines=20> */
.L_x_5544:
[----:B------:R0:W1:Y:S01]  /*c0b0*/  LDC.64 R2, c[0x4][R18] ;  /* 0x0100000012027b82 */ /* 0x0000620000000a00 */
[----:B------:R-:W-:Y:S01]  /*c0c0*/  ULDC.64 UR4, c[0x4][0x138] ;  /* 0x01004e0000047ab9 */ /* 0x000fe20000000a00 */
[----:B------:R-:W-:Y:S01]  /*c0d0*/  ULDC.64 UR6, c[0x4][0x140] ;  /* 0x0100500000067ab9 */ /* 0x000fe20000000a00 */
[----:B------:R-:W-:Y:S01]  /*c0e0*/  IMAD.U32 R4, RZ, RZ, UR4 ;  /* 0x00000004ff047e24 */ /* 0x000fe2000f8e00ff */
[----:B------:R-:W-:Y:S01]  /*c0f0*/  MOV R7, UR7 ;  /* 0x0000000700077c02 */ /* 0x000fe20008000f00 */
[----:B------:R-:W-:Y:S01]  /*c100*/  IMAD.U32 R5, RZ, RZ, UR5 ;  /* 0x00000005ff057e24 */ /* 0x000fe2000f8e00ff */
[----:B------:R-:W-:Y:S01]  /*c110*/  ULDC.64 UR4, c[0x4][0x80] ;  /* 0x0100200000047ab9 */ /* 0x000fe20000000a00 */
[----:B------:R-:W-:Y:S02]  /*c120*/  IMAD.U32 R6, RZ, RZ, UR6 ;  /* 0x00000006ff067e24 */ /* 0x000fe4000f8e00ff */
[----:B------:R-:W-:Y:S02]  /*c130*/  IMAD.U32 R10, RZ, RZ, UR4 ;  /* 0x00000004ff0a7e24 */ /* 0x000fe4000f8e00ff */
[----:B------:R-:W-:-:S02]  /*c140*/  IMAD.U32 R11, RZ, RZ, UR5 ;  /* 0x00000005ff0b7e24 */ /* 0x000fc4000f8e00ff */
[----:B------:R-:W-:Y:S02]  /*c150*/  IMAD.MOV.U32 R8, RZ, RZ, 0x70 ;  /* 0x00000070ff087424 */ /* 0x000fe400078e00ff */
[----:B------:R-:W-:Y:S02]  /*c160*/  IMAD.MOV.U32 R12, RZ, RZ, 0x1 ;  /* 0x00000001ff0c7424 */ /* 0x000fe400078e00ff */
[----:B0-----:R-:W-:-:S07]  /*c170*/  IMAD.MOV.U32 R13, RZ, RZ, RZ ;  /* 0x000000ffff0d7224 */ /* 0x001fce00078e00ff */
[----:B------:R-:W-:-:S07]  /*c180*/  LEPC R20, `(.L_x_5543) ;  /* 0x000000001014794e */ /* 0x000fce0000000000 */
[----:B-1----:R-:W-:Y:S05]  /*c190*/  CALL.ABS.NOINC R2 ;  /* 0x0000000002007343 */ /* 0x002fea0003c00000 */
.L_x_5543:
[----:B------:R-:W-:Y:S05]  /*c1a0*/  BSYNC B6 ;  /* 0x0000000000067941 */ /* 0x000fea0003800000 */
.L_x_5542:
        /* <DEDUP_REMOVED lines=13> */
[----:B------:R-:W-:Y:S02]  /*c280*/  MOV R22, UR4 ;  /* 0x0000000400167c02 */ /* 0x000fe40008000f00 */
[----:B------:R-:W-:Y:S05]  /*c290*/  BRA.DIV UR5, `(.L_x_5545) ;  /* 0x0000003605847947 */ /* 0x000fea000b800000 */
.L_x_5599:
        /* <DEDUP_REMOVED lines=26> */
[C---:B-1----:R-:W-:Y:S01]  /*c440*/  @!P0 LEA R4, P1, R2.reuse, R4, 0x2 ;  /* 0x0000000402048211 */ /* 0x042fe200078210ff */
[----:B------:R-:W-:Y:S01]  /*c450*/  IMAD.MOV.U32 R6, RZ, RZ, RZ ;  /* 0x000000ffff067224 */ /* 0x000fe200078e00ff */
[----:B------:R-:W-:Y:S02]  /*c460*/  IADD3 R7, -R9, RZ, RZ ;  /* 0x000000ff09077210 */ /* 0x000fe40007ffe1ff */
[----:B------:R-:W-:-:S05]  /*c470*/  @!P0 LEA.HI.X R5, R2, R5, R3, 0x2, P1 ;  /* 0x0000000502058211 */ /* 0x000fca00008f1403 */
        /* <DEDUP_REMOVED lines=15> */
.L_x_5546:
        /* <DEDUP_REMOVED lines=25> */
.L_x_5600:
[----:B------:R-:W-:Y:S05]  /*c700*/  BSYNC B0 ;  /* 0x0000000000007941 */ /* 0x000fea0003800000 */
.L_x_5547:
        /* <DEDUP_REMOVED lines=21> */
[----:B------:R-:W-:Y:S01]  /*c860*/  UMOV UR4, 0xffffffff ;  /* 0xffffffff00047882 */ /* 0x000fe20000000000 */
[----:B------:R-:W-:Y:S01]  /*c870*/  IADD3 R3, R3, R5, RZ ;  /* 0x0000000503037210 */ /* 0x000fe20007ffe0ff */
        /* <DEDUP_REMOVED lines=54> */
[----:B------:R0:W1:Y:S03]  /*cbe0*/  SHFL.IDX PT, R8, R6, 0x5, 0x181f ;  /* 0x00b81f0006087f89 */ /* 0x00006600000e0000 */
[----:B------:R-:W-:Y:S01]  /*cbf0*/  @P0 IMAD.MOV.U32 R3, RZ, RZ, R9 ;  /* 0x000000ffff030224 */ /* 0x000fe200078e0009 */
[----:B------:R0:W2:Y:S04]  /*cc00*/  SHFL.IDX PT, R14, R4, 0x5, 0x181f ;  /* 0x00b81f00040e7f89 */ /* 0x0000a800000e0000 */
[----:B------:R0:W-:Y:S04]  /*cc10*/  @P0 LDGSTS.E.BYPASS.LTC128B.128 [R21+0x20400], desc[UR36][R2.64], !P4 ;  /* 0x2040000002150fae */ /* 0x0001e8000e101d64 */
[----:B------:R0:W-:Y:S04]  /*cc20*/  @P0 LDGSTS.E.BYPASS.LTC128B.128 [R21+0x23400], desc[UR36][R2.64+0x80], !P3 ;  /* 0x2340008002150fae */ /* 0x0001e8000d901d64 */
[----:B------:R0:W-:Y:S02]  /*cc30*/  @P0 LDGSTS.E.BYPASS.LTC128B.128 [R21+0x26400], desc[UR36][R2.64+0x100], !P2 ;  /* 0x2640010002150fae */ /* 0x0001e4000d101d64 */
.L_x_5614:
        /* <DEDUP_REMOVED lines=12> */
.L_x_5550:
        /* <DEDUP_REMOVED lines=10> */
.L_x_5551:
        /* <DEDUP_REMOVED lines=23> */
.L_x_5553:
[----:B------:R-:W-:Y:S05]  /*cf10*/  BSYNC B6 ;  /* 0x0000000000067941 */ /* 0x000fea0003800000 */
.L_x_5552:
[----:B0-----:R-:W0:Y:S01]  /*cf20*/  S2R R2, SR_TID.X ;  /* 0x0000000000027919 */ /* 0x001e220000002100 */
        /* <DEDUP_REMOVED lines=9> */
[----:B------:R-:W-:-:S03]  /*cfc0*/  LOP3.LUT P5, RZ, R16, 0x200, RZ, 0xc0, !PT ;  /* 0x0000020010ff7812 */ /* 0x000fc600078ac0ff */
[----:B------:R-:W-:-:S04]  /*cfd0*/  UIMAD UR6, UR6, UR8, URZ ;  /* 0x00000008060672a4 */ /* 0x000fc8000f8e023f */
[----:B------:R-:W-:Y:S02]  /*cfe0*/  UIMAD UR7, UR7, UR9, UR6 ;  /* 0x00000009070772a4 */ /* 0x000fe4000f8e0206 */
[----:B------:R-:W-:Y:S01]  /*cff0*/  USHF.R.S32.HI UR6, URZ, 0x1f, UR43 ;  /* 0x0000001f3f067899 */ /* 0x000fe2000801142b */
[----:B0-----:R-:W-:-:S05]  /*d000*/  IMAD.SHL.U32 R2, R2, 0x10, RZ ;  /* 0x0000001002027824 */ /* 0x001fca00078e00ff */
[----:B------:R-:W-:-:S04]  /*d010*/  LOP3.LUT R2, R36, 0x70, R2, 0xf8, !PT ;  /* 0x0000007024027812 */ /* 0x000fc800078ef802 */
[----:B------:R-:W-:-:S05]  /*d020*/  LEA R0, R0, R2, 0x7 ;  /* 0x0000000200007211 */ /* 0x000fca00078e38ff */
        /* <DEDUP_REMOVED lines=35> */
[----:B------:R-:W-:-:S03]  /*d260*/  IMAD.U32 R3, RZ, RZ, UR44 ;  /* 0x0000002cff037e24 */ /* 0x000fc6000f8e00ff */
[----:B------:R-:W1:Y:S01]  /*d270*/  SHFL.IDX PT, R2, R5, RZ, 0x181f ;  /* 0x00181fff05027589 */ /* 0x000e6200000e0000 */
[----:B------:R-:W-:-:S03]  /*d280*/  IMAD R4, R3, 0x80, R36 ;  /* 0x0000008003047824 */ /* 0x000fc600078e0224 */
[----:B------:R-:W-:Y:S01]  /*d290*/  SHFL.IDX PT, R6, R5, 0x1, 0x181f ;  /* 0x00381f0005067f89 */ /* 0x000fe200000e0000 */
[C---:B------:R-:W-:Y:S01]  /*d2a0*/  VIADD R7, R4.reuse, 0x10 ;  /* 0x0000001004077836 */ /* 0x040fe20000000000 */
[----:B------:R-:W-:-:S13]  /*d2b0*/  ISETP.GE.AND P0, PT, R4, UR39, PT ;  /* 0x0000002704007c0c */ /* 0x000fda000bf06270 */
        /* <DEDUP_REMOVED lines=72> */
.L_x_5631:
        /* <DEDUP_REMOVED lines=12> */
.L_x_5555:
        /* <DEDUP_REMOVED lines=18> */
.L_x_5632:
[----:B------:R-:W-:Y:S05]  /*d920*/  BSYNC B0 ;  /* 0x0000000000007941 */ /* 0x000fea0003800000 */
.L_x_5556:
[----:B------:R-:W-:-:S06]  /*d930*/  UISETP.GE.AND UP0, UPT, UR45, 0x2, UPT ;  /* 0x000000022d00788c */ /* 0x000fcc000bf06270 */
[----:B------:R-:W-:-:S13]  /*d940*/  PLOP3.LUT P0, PT, PT, PT, UP0, 0x40, 0x0 ;  /* 0x000000000000781c */ /* 0x000fda0003f0e808 */
[----:B------:R-:W-:Y:S05]  /*d950*/  @P0 BRA `(.L_x_5558) ;  /* 0x0000000c00fc0947 */ /* 0x000fea0003800000 */
[----:B------:R-:W-:Y:S01]  /*d960*/  UIADD3 UR4, UR45, -0x2, URZ ;  /* 0xfffffffe2d047890 */ /* 0x000fe2000fffe03f */
[----:B------:R-:W-:Y:S01]  /*d970*/  BSSY B0, `(.L_x_5558) ;  /* 0x00000fd000007945 */ /* 0x000fe20003800000 */
[----:B------:R-:W-:Y:S02]  /*d980*/  IMAD.MOV.U32 R20, RZ, RZ, R26 ;  /* 0x000000ffff147224 */ /* 0x000fe400078e001a */
[----:B------:R-:W-:Y:S02]  /*d990*/  IMAD.MOV.U32 R9, RZ, RZ, R23 ;  /* 0x000000ffff097224 */ /* 0x000fe400078e0017 */
[----:B------:R-:W-:Y:S01]  /*d9a0*/  IMAD.MOV.U32 R27, RZ, RZ, R24 ;  /* 0x000000ffff1b7224 */ /* 0x000fe200078e0018 */
[----:B------:R-:W-:-:S07]  /*d9b0*/  MOV R8, UR4 ;  /* 0x0000000400087c02 */ /* 0x000fce0008000f00 */
.L_x_5571:
        /* <DEDUP_REMOVED lines=26> */
[----:B------:R-:W-:Y:S02]  /*db60*/  ISETP.NE.AND P0, PT, R23, 0x2, PT ;  /* 0x000000021700780c */ /* 0x000fe40003f05270 */
[----:B------:R-:W-:Y:S01]  /*db70*/  IADD3 R7, -R11, RZ, RZ ;  /* 0x000000ff0b077210 */ /* 0x000fe20007ffe1ff */
        /* <DEDUP_REMOVED lines=10> */
.L_x_5559:
[----:B------:R-:W-:Y:S01]  /*dc20*/  IMAD R6, R23, 0x8, R17 ;  /* 0x0000000817067824 */ /* 0x000fe200078e0211 */
[----:B------:R-:W-:Y:S01]  /*dc30*/  SHF.L.U32 R3, R26, 0x1f, RZ ;  /* 0x0000001f1a037819 */ /* 0x000fe200000006ff */
[----:B------:R-:W-:Y:S03]  /*dc40*/  BSSY B1, `(.L_x_5560) ;  /* 0x0000003000017945 */ /* 0x000fe60003800000 */
[----:B------:R-:W0:Y:S02]  /*dc50*/  SYNCS.PHASECHK.TRANS64.TRYWAIT P0, [R6+URZ+0x30840], R3 ;  /* 0x03084003060075a7 */ /* 0x000e24000800017f */
[----:B0-----:R-:W-:Y:S05]  /*dc60*/  @!P0 BRA `(.L_x_5561) ;  /* 0x0000002c00f88947 */ /* 0x001fea0003800000 */
.L_x_5633:
[----:B------:R-:W-:Y:S05]  /*dc70*/  BSYNC B1 ;  /* 0x0000000000017941 */ /* 0x000fea0003800000 */
.L_x_5560:
        /* <DEDUP_REMOVED lines=27> */
[----:B------:R-:W-:Y:S01]  /*de30*/  IMAD.SHL.U32 R4, R37, 0x2, RZ ;  /* 0x0000000225047824 */ /* 0x000fe200078e00ff */
[----:B------:R-:W-:Y:S02]  /*de40*/  LEA R8, R8, R17, 0x1 ;  /* 0x0000001108087211 */ /* 0x000fe400078e08ff */
        /* <DEDUP_REMOVED lines=36> */
.L_x_5647:
        /* <DEDUP_REMOVED lines=10> */
.L_x_5563:
        /* <DEDUP_REMOVED lines=10> */
.L_x_5564:
[----:B------:R1:W-:Y:S01]  /*e1d0*/  SYNCS.ARRIVE.TRANS64.A1T0 RZ, [R6+URZ+0x30830], RZ ;  /* 0x030830ff06ff79a7 */ /* 0x0003e2000810003f */
[----:B------:R-:W-:Y:S05]  /*e1e0*/  @!P2 BRA `(.L_x_5565) ;  /* 0x000000000004a947 */ /* 0x000fea0003800000 */
[----:B------:R-:W-:Y:S01]  /*e1f0*/  BPT.TRAP 0x1 ;  /* 0x000000040000795c */ /* 0x000fe20000300000 */
.L_x_5565:
[----:B0-----:R-:W-:Y:S01]  /*e200*/  SHF.L.U32 R3, R20, 0x1f, RZ ;  /* 0x0000001f14037819 */ /* 0x001fe200000006ff */
[----:B-1----:R-:W-:Y:S01]  /*e210*/  IMAD R6, R9, 0x8, R17 ;  /* 0x0000000809067824 */ /* 0x002fe200078e0211 */
[----:B------:R-:W-:Y:S03]  /*e220*/  BSSY B1, `(.L_x_5566) ;  /* 0x0000003000017945 */ /* 0x000fe60003800000 */
[----:B------:R-:W0:Y:S02]  /*e230*/  SYNCS.PHASECHK.TRANS64.TRYWAIT P0, [R6+URZ+0x30860], R3 ;  /* 0x03086003060075a7 */ /* 0x000e24000800017f */
[----:B0-----:R-:W-:Y:S05]  /*e240*/  @!P0 BRA `(.L_x_5567) ;  /* 0x00000030004c8947 */ /* 0x001fea0003800000 */
.L_x_5648:
[----:B------:R-:W-:Y:S05]  /*e250*/  BSYNC B1 ;  /* 0x0000000000017941 */ /* 0x000fea0003800000 */
.L_x_5566:
[----:B------:R-:W-:Y:S01]  /*e260*/  IMAD.MOV.U32 R2, RZ, RZ, -0x60 ;  /* 0xffffffa0ff027424 */ /* 0x000fe200078e00ff */
[----:B------:R-:W-:Y:S01]  /*e270*/  UMOV UR4, 0xffffffff ;  /* 0xffffffff00047882 */ /* 0x000fe20000000000 */
[C---:B------:R-:W-:Y:S01]  /*e280*/  LOP3.LUT P3, RZ, R16.reuse, 0x20, RZ, 0xc0, !PT ;  /* 0x0000002010ff7812 */ /* 0x040fe2000786c0ff */
[----:B------:R-:W-:Y:S01]  /*e290*/  IMAD R7, R9, 0x4800, R30 ;  /* 0x0000480009077824 */ /* 0x000fe200078e021e */
[C---:B------:R-:W-:Y:S01]  /*e2a0*/  LOP3.LUT P2, RZ, R16.reuse, 0x10, RZ, 0xc0, !PT ;  /* 0x0000001010ff7812 */ /* 0x040fe2000784c0ff */
[----:B0-----:R-:W-:Y:S01]  /*e2b0*/  IMAD R3, R27, R2, UR38 ;  /* 0x000000261b037e24 */ /* 0x001fe2000f8e0202 */
[----:B------:R-:W-:-:S04]  /*e2c0*/  LOP3.LUT P1, RZ, R16, 0x8, RZ, 0xc0, !PT ;  /* 0x0000000810ff7812 */ /* 0x000fc8000782c0ff */
[----:B------:R-:W-:Y:S01]  /*e2d0*/  IADD3 R8, -R36, R3, RZ ;  /* 0x0000000324087210 */ /* 0x000fe20007ffe1ff */
[----:B------:R-:W-:Y:S08]  /*e2e0*/  BRA.DIV UR4, `(.L_x_5568) ;  /* 0x0000003204387947 */ /* 0x000ff0000b800000 */
        /* <DEDUP_REMOVED lines=44> */
[----:B------:R-:W0:Y:S04]  /*e5b0*/  SHFL.IDX PT, R19, R19, 0x5, 0x181f ;  /* 0x00b81f0013137f89 */ /* 0x000e2800000e0000 */
[----:B------:R2:W3:Y:S01]  /*e5c0*/  SHFL.IDX PT, R14, R18, 0x5, 0x181f ;  /* 0x00b81f00120e7f89 */ /* 0x0004e200000e0000 */
[----:B-1----:R-:W-:Y:S01]  /*e5d0*/  IMAD.X R3, RZ, RZ, R3, P0 ;  /* 0x000000ffff037224 */ /* 0x002fe200000e0603 */
[----:B------:R-:W-:-:S13]  /*e5e0*/  ISETP.LT.OR P0, PT, R8, 0x41, P3 ;  /* 0x000000410800780c */ /* 0x000fda0001f01670 */
[----:B------:R2:W-:Y:S01]  /*e5f0*/  LDGSTS.E.BYPASS.LTC128B.128 [R7+0x2400], desc[UR36][R2.64], !P0 ;  /* 0x0240000002077fae */ /* 0x0005e2000c101d64 */
[----:B------:R-:W-:-:S13]  /*e600*/  ISETP.LT.OR P0, PT, R8, 0x41, P2 ;  /* 0x000000410800780c */ /* 0x000fda0001701670 */
[----:B------:R2:W-:Y:S01]  /*e610*/  LDGSTS.E.BYPASS.LTC128B.128 [R7+0x5400], desc[UR36][R2.64+0x80], !P0 ;  /* 0x0540008002077fae */ /* 0x0005e2000c101d64 */
[----:B------:R-:W-:-:S13]  /*e620*/  ISETP.LT.OR P0, PT, R8, 0x41, P1 ;  /* 0x000000410800780c */ /* 0x000fda0000f01670 */
[----:B0--3--:R2:W-:Y:S02]  /*e630*/  LDGSTS.E.BYPASS.LTC128B.128 [R7+0x8400], desc[UR36][R2.64+0x100], !P0 ;  /* 0x0840010002077fae */ /* 0x0095e4000c101d64 */
.L_x_5662:
[----:B0-2---:R-:W-:Y:S01]  /*e640*/  IADD3 R2, P0, R14, R4, RZ ;  /* 0x000000040e027210 */ /* 0x005fe20007f1e0ff */
        /* <DEDUP_REMOVED lines=15> */
[----:B------:R-:W-:Y:S01]  /*e740*/  IMAD R25, R25, UR4, RZ ;  /* 0x0000000419197c24 */ /* 0x000fe2000f8e02ff */
[----:B------:R-:W-:-:S03]  /*e750*/  IADD3 R3, R3, R9, RZ ;  /* 0x0000000903037210 */ /* 0x000fc60007ffe0ff */
[C---:B------:R-:W-:Y:S02]  /*e760*/  IMAD R25, R0.reuse, UR5, R25 ;  /* 0x0000000500197c24 */ /* 0x040fe4000f8e0219 */
[----:B------:R-:W-:Y:S01]  /*e770*/  IMAD.WIDE.U32 R2, R0, UR4, R2 ;  /* 0x0000000400027c25 */ /* 0x000fe2000f8e0002 */
[----:B------:R-:W-:Y:S01]  /*e780*/  ULDC.64 UR4, c[0x0][0x330] ;  /* 0x0000cc0000047ab9 */ /* 0x000fe20000000a00 */
[----:B------:R-:W-:Y:S02]  /*e790*/  NOP ;  /* 0x0000000000007918 */ /* 0x000fe40000000000 */
        /* <DEDUP_REMOVED lines=8> */
[----:B------:R-:W-:-:S13]  /*e820*/  PLOP3.LUT P0, PT, PT, PT, PT, 0x80, 0x0 ;  /* 0x000000000000781c */ /* 0x000fda0003f0f070 */
.L_x_5569:
        /* <DEDUP_REMOVED lines=10> */
.L_x_5570:
[C---:B------:R-:W-:Y:S01]  /*e8d0*/  ISETP.GT.AND P0, PT, R24.reuse, RZ, PT ;  /* 0x000000ff1800720c */ /* 0x040fe20003f04270 */
[----:B------:R1:W-:Y:S01]  /*e8e0*/  SYNCS.ARRIVE.TRANS64.A1T0 RZ, [R6+URZ+0x30850], RZ ;  /* 0x030850ff06ff79a7 */ /* 0x0003e2000810003f */
[----:B------:R-:W-:Y:S02]  /*e8f0*/  VIADD R8, R24, 0xffffffff ;  /* 0xffffffff18087836 */ /* 0x000fe40000000000 */
[----:B------:R-:W-:Y:S02]  /*e900*/  IMAD.MOV.U32 R20, RZ, RZ, R26 ;  /* 0x000000ffff147224 */ /* 0x000fe400078e001a */
[----:B------:R-:W-:Y:S02]  /*e910*/  IMAD.MOV.U32 R9, RZ, RZ, R23 ;  /* 0x000000ffff097224 */ /* 0x000fe400078e0017 */
[----:B------:R-:W-:-:S05]  /*e920*/  IMAD.MOV.U32 R27, RZ, RZ, R24 ;  /* 0x000000ffff1b7224 */ /* 0x000fca00078e0018 */
[----:B-1----:R-:W-:Y:S05]  /*e930*/  @P0 BRA `(.L_x_5571) ;  /* 0xfffffff000200947 */ /* 0x002fea000383ffff */
[----:B------:R-:W-:Y:S05]  /*e940*/  BSYNC B0 ;  /* 0x0000000000007941 */ /* 0x000fea0003800000 */
.L_x_5558:
        /* <DEDUP_REMOVED lines=17> */
.L_x_5573:
[----:B------:R-:W-:Y:S05]  /*ea60*/  BSYNC B0 ;  /* 0x0000000000007941 */ /* 0x000fea0003800000 */
.L_x_5572:
[----:B------:R-:W-:-:S13]  /*ea70*/  LOP3.LUT P0, RZ, R16, 0x80, RZ, 0xc0, !PT ;  /* 0x0000008010ff7812 */ /* 0x000fda000780c0ff */
[----:B------:R-:W-:Y:S05]  /*ea80*/  @!P0 BRA `(.L_x_5574) ;  /* 0x0000000000048947 */ /* 0x000fea0003800000 */
[----:B------:R-:W-:Y:S01]  /*ea90*/  BPT.TRAP 0x1 ;  /* 0x000000040000795c */ /* 0x000fe20000300000 */
.L_x_5574:
[----:B------:R-:W-:Y:S01]  /*eaa0*/  LEA R4, R23, R17, 0x3 ;  /* 0x0000001117047211 */ /* 0x000fe200078e18ff */
[----:B------:R-:W-:Y:S01]  /*eab0*/  IMAD.MOV.U32 R5, RZ, RZ, -0x60 ;  /* 0xffffffa0ff057424 */ /* 0x000fe200078e00ff */
[----:B------:R-:W-:Y:S01]  /*eac0*/  SHF.L.U32 R3, R26, 0x1f, RZ ;  /* 0x0000001f1a037819 */ /* 0x000fe200000006ff */
[----:B------:R-:W-:Y:S02]  /*ead0*/  BSSY B0, `(.L_x_5575) ;  /* 0x0000004000007945 */ /* 0x000fe40003800000 */
[----:B------:R-:W-:Y:S01]  /*eae0*/  IMAD R5, R24, R5, UR38 ;  /* 0x0000002618057e24 */ /* 0x000fe2000f8e0205 */
[----:B------:R-:W0:Y:S02]  /*eaf0*/  SYNCS.PHASECHK.TRANS64.TRYWAIT P0, [R4+URZ+0x30860], R3 ;  /* 0x03086003040075a7 */ /* 0x000e24000800017f */
[----:B0-----:R-:W-:Y:S05]  /*eb00*/  @!P0 BRA `(.L_x_5576) ;  /* 0x00000030002c8947 */ /* 0x001fea0003800000 */
.L_x_5663:
[----:B------:R-:W-:Y:S05]  /*eb10*/  BSYNC B0 ;  /* 0x0000000000007941 */ /* 0x000fea0003800000 */
.L_x_5575:
        /* <DEDUP_REMOVED lines=52> */
[----:B------:R0:W2:Y:S02]  /*ee60*/  SHFL.IDX PT, R14, R18, 0x5, 0x181f ;  /* 0x00b81f00120e7f89 */ /* 0x0000a400000e0000 */
[----:B-1----:R-:W-:Y:S02]  /*ee70*/  IADD3.X R3, RZ, R7, RZ, P0, !PT ;  /* 0x00000007ff037210 */ /* 0x002fe400007fe4ff */
[----:B------:R-:W-:Y:S01]  /*ee80*/  ISETP.LT.OR P0, PT, R5, 0x41, P4 ;  /* 0x000000410500780c */ /* 0x000fe20002701670 */
[----:B------:R0:W1:-:S12]  /*ee90*/  SHFL.IDX PT, R7, R19, 0x5, 0x181f ;  /* 0x00b81f0013077f89 */ /* 0x00005800000e0000 */
[----:B------:R0:W-:Y:S01]  /*eea0*/  LDGSTS.E.BYPASS.LTC128B.128 [R0+0x2400], desc[UR36][R2.64], !P0 ;  /* 0x0240000002007fae */ /* 0x0001e2000c101d64 */
[----:B------:R-:W-:-:S13]  /*eeb0*/  ISETP.LT.OR P0, PT, R5, 0x41, P3 ;  /* 0x000000410500780c */ /* 0x000fda0001f01670 */
[----:B------:R0:W-:Y:S01]  /*eec0*/  LDGSTS.E.BYPASS.LTC128B.128 [R0+0x5400], desc[UR36][R2.64+0x80], !P0 ;  /* 0x0540008002007fae */ /* 0x0001e2000c101d64 */
[----:B------:R-:W-:-:S13]  /*eed0*/  ISETP.LT.OR P0, PT, R5, 0x41, P1 ;  /* 0x000000410500780c */ /* 0x000fda0000f01670 */
[----:B-12---:R0:W-:Y:S02]  /*eee0*/  LDGSTS.E.BYPASS.LTC128B.128 [R0+0x8400], desc[UR36][R2.64+0x100], !P0 ;  /* 0x0840010002007fae */ /* 0x0061e4000c101d64 */
.L_x_5677:
        /* <DEDUP_REMOVED lines=13> */
.L_x_5578:
        /* <DEDUP_REMOVED lines=10> */
.L_x_5579:
[----:B------:R1:W-:Y:S01]  /*f060*/  SYNCS.ARRIVE.TRANS64.A1T0 RZ, [R4+URZ+0x30850], RZ ;  /* 0x030850ff04ff79a7 */ /* 0x0003e2000810003f */
[----:B------:R-:W-:-:S05]  /*f070*/  VIADD R23, R23, 0x1 ;  /* 0x0000000117177836 */ /* 0x000fca0000000000 */
[----:B------:R-:W-:-:S04]  /*f080*/  ISETP.NE.AND P0, PT, R23, 0x2, PT ;  /* 0x000000021700780c */ /* 0x000fc80003f05270 */
[----:B0-----:R-:W-:Y:S02]  /*f090*/  SEL R3, RZ, 0x1, P0 ;  /* 0x00000001ff037807 */ /* 0x001fe40000000000 */
[----:B------:R-:W-:Y:S02]  /*f0a0*/  SEL R23, R23, RZ, P0 ;  /* 0x000000ff17177207 */ /* 0x000fe40000000000 */
[----:B-1----:R-:W-:-:S07]  /*f0b0*/  LOP3.LUT R26, R26, R3, RZ, 0x3c, !PT ;  /* 0x000000031a1a7212 */ /* 0x002fce00078e3cff */
.L_x_5539:
[----:B------:R-:W-:Y:S05]  /*f0c0*/  BSYNC B7 ;  /* 0x0000000000077941 */ /* 0x000fea0003800000 */
.L_x_5537:
        /* <DEDUP_REMOVED lines=11> */
.L_x_5580:
[----:B------:R-:W-:-:S03]  /*f180*/  UMOV UR4, 0xffffffff ;  /* 0xffffffff00047882 */ /* 0x000fc60000000000 */
[----:B------:R-:W-:Y:S05]  /*f190*/  BRA.DIV UR4, `(.L_x_5582) ;  /* 0x0000003204cc7947 */ /* 0x000fea000b800000 */
[----:B------:R0:W1:Y:S02]  /*f1a0*/  SHFL.IDX PT, R14, R34, RZ, 0x1f ;  /* 0x00001fff220e7589 */ /* 0x00006400000e0000 */
.L_x_5680:
        /* <DEDUP_REMOVED lines=8> */
.L_x_5581:
[----:B------:R-:W-:Y:S02]  /*f230*/  ULDC UR4, c[0x0][0xc38] ;  /* 0x00030e0000047ab9 */ /* 0x000fe40000000800 */
[----:B-1----:R-:W-:-:S13]  /*f240*/  ISETP.GE.AND P0, PT, R34, UR4, PT ;  /* 0x0000000422007c0c */ /* 0x002fda000bf06270 */
[----:B------:R-:W-:Y:S05]  /*f250*/  @!P0 BRA `(.L_x_5583) ;  /* 0xffffffc400948947 */ /* 0x000fea000383ffff */
.L_x_5534:
        /* <DEDUP_REMOVED lines=12> */
.L_x_5681:
[----:B------:R-:W-:Y:S05]  /*f320*/  BSYNC B0 ;  /* 0x0000000000007941 */ /* 0x000fea0003800000 */
.L_x_5584:
[----:B------:R-:W-:-:S03]  /*f330*/  UMOV UR4, 0xffffffff ;  /* 0xffffffff00047882 */ /* 0x000fc60000000000 */
[----:B------:R-:W-:Y:S05]  /*f340*/  BRA.DIV UR4, `(.L_x_5586) ;  /* 0x00000032049c7947 */ /* 0x000fea000b800000 */
[----:B-1----:R-:W1:Y:S02]  /*f350*/  S2R R0, SR_TID.X ;  /* 0x0000000000007919 */ /* 0x002e640000002100 */
[----:B-1----:R-:W-:-:S04]  /*f360*/  SHF.R.U32.HI R0, RZ, 0x5, R0 ;  /* 0x00000005ff007819 */ /* 0x002fc80000011600 */
[----:B------:R-:W-:-:S05]  /*f370*/  LOP3.LUT R0, R0, 0x3, RZ, 0xc0, !PT ;  /* 0x0000000300007812 */ /* 0x000fca00078ec0ff */
[----:B------:R1:W2:Y:S02]  /*f380*/  SHFL.IDX PT, R14, R0, RZ, 0x1f ;  /* 0x00001fff000e7589 */ /* 0x0002a400000e0000 */
.L_x_5684:
[----:B--2---:R-:W-:Y:S01]  /*f390*/  ISETP.NE.AND P0, PT, R14, RZ, PT ;  /* 0x000000ff0e00720c */ /* 0x004fe20003f05270 */
[----:B------:R-:W-:-:S12]  /*f3a0*/  BSSY B0, `(.L_x_5587) ;  /* 0x0000026000007945 */ /* 0x000fd80003800000 */
[----:B------:R-:W-:Y:S05]  /*f3b0*/  @P0 BRA `(.L_x_5588) ;  /* 0x0000000000900947 */ /* 0x000fea0003800000 */
[----:B------:R-:W-:-:S03]  /*f3c0*/  UMOV UR4, 0xffffffff ;  /* 0xffffffff00047882 */ /* 0x000fc60000000000 */
[----:B------:R-:W-:Y:S05]  /*f3d0*/  BRA.DIV UR4, `(.L_x_5589) ;  /* 0x0000003204ac7947 */ /* 0x000fea000b800000 */
[----:B------:R-:W-:-:S13]  /*f3e0*/  ELECT P6, URZ, PT ;  /* 0x00000000003f782f */ /* 0x000fda00038c0000 */
.L_x_5687:
        /* <DEDUP_REMOVED lines=8> */
.L_x_5590:
[C---:B------:R-:W-:Y:S01]  /*f470*/  LEA R5, R23.reuse, R4, 0x3 ;  /* 0x0000000417057211 */ /* 0x040fe200078e18ff */
[----:B------:R-:W-:Y:S01]  /*f480*/  VIADD R23, R23, 0x1 ;  /* 0x0000000117177836 */ /* 0x000fe20000000000 */
[----:B------:R-:W-:-:S04]  /*f490*/  SHF.L.U32 R0, R26, 0x1f, RZ ;  /* 0x0000001f1a007819 */ /* 0x000fc800000006ff */
[----:B------:R-:W1:Y:S01]  /*f4a0*/  SYNCS.PHASECHK.TRANS64.TRYWAIT P1, [R5+URZ+0x30840], R0 ;  /* 0x03084000050075a7 */ /* 0x000e62000802017f */
[----:B------:R-:W-:-:S04]  /*f4b0*/  ISETP.NE.AND P2, PT, R23, 0x2, PT ;  /* 0x000000021700780c */ /* 0x000fc80003f45270 */
[----:B------:R-:W-:Y:S01]  /*f4c0*/  SEL R3, RZ, 0x1, P2 ;  /* 0x00000001ff037807 */ /* 0x000fe20001000000 */
[----:B-1----:R-:W-:Y:S08]  /*f4d0*/  @!P1 BRA `(.L_x_5591) ;  /* 0x00000030008c9947 */ /* 0x002ff00003800000 */
.L_x_5688:
[----:B------:R-:W-:Y:S02]  /*f4e0*/  SEL R23, R23, RZ, P2 ;  /* 0x000000ff17177207 */ /* 0x000fe40001000000 */
[----:B------:R-:W-:Y:S01]  /*f4f0*/  LOP3.LUT R2, R26, R3, RZ, 0x3c, !PT ;  /* 0x000000031a027212 */ /* 0x000fe200078e3cff */
[----:B------:R-:W-:Y:S06]  /*f500*/  @!P0 BRA `(.L_x_5592) ;  /* 0x0000000000048947 */ /* 0x000fec0003800000 */
[----:B------:R-:W-:Y:S01]  /*f510*/  BPT.TRAP 0x1 ;  /* 0x000000040000795c */ /* 0x000fe20000300000 */
.L_x_5592:
[----:B------:R-:W-:Y:S01]  /*f520*/  IMAD R23, R23, 0x8, R4 ;  /* 0x0000000817177824 */ /* 0x000fe200078e0204 */
[----:B------:R-:W-:-:S04]  /*f530*/  SHF.L.U32 R2, R2, 0x1f, RZ ;  /* 0x0000001f02027819 */ /* 0x000fc800000006ff */
[----:B------:R-:W2:Y:S02]  /*f540*/  SYNCS.PHASECHK.TRANS64.TRYWAIT P1, [R23+URZ+0x30840], R2 ;  /* 0x03084002170075a7 */ /* 0x000ea4000802017f */
[----:B--2---:R-:W-:Y:S05]  /*f550*/  @!P1 BRA `(.L_x_5593) ;  /* 0x0000003000809947 */ /* 0x004fea0003800000 */
.L_x_5689:
[----:B------:R-:W-:Y:S05]  /*f560*/  @!P0 BRA `(.L_x_5594) ;  /* 0x0000000000048947 */ /* 0x000fea0003800000 */
[----:B------:R-:W-:Y:S01]  /*f570*/  BPT.TRAP 0x1 ;  /* 0x000000040000795c */ /* 0x000fe20000300000 */
.L_x_5594:
[----:B------:R-:W3:Y:S02]  /*f580*/  SYNCS.PHASECHK.TRANS64.TRYWAIT P1, [R5+URZ+0x30860], R0 ;  /* 0x03086000050075a7 */ /* 0x000ee4000802017f */
[----:B---3--:R-:W-:Y:S05]  /*f590*/  @!P1 BRA `(.L_x_5595) ;  /* 0x0000003000849947 */ /* 0x008fea0003800000 */
.L_x_5690:
[----:B------:R-:W-:Y:S05]  /*f5a0*/  @!P0 BRA `(.L_x_5596) ;  /* 0x0000000000048947 */ /* 0x000fea0003800000 */
[----:B------:R-:W-:Y:S01]  /*f5b0*/  BPT.TRAP 0x1 ;  /* 0x000000040000795c */ /* 0x000fe20000300000 */
.L_x_5596:
[----:B----4-:R4:W0:Y:S02]  /*f5c0*/  SYNCS.PHASECHK.TRANS64.TRYWAIT P0, [R23+URZ+0x30860], R2 ;  /* 0x03086002170075a7 */ /* 0x010824000800017f */
[----:B0-----:R-:W-:Y:S05]  /*f5d0*/  @!P0 NANOSLEEP.SYNCS 0x989680 ;  /* 0x009896800000895d */ /* 0x001fea0003900000 */
[----:B------:R-:W0:Y:S02]  /*f5e0*/  @!P0 SYNCS.PHASECHK.TRANS64 P0, [R23+URZ+0x30860], R2 ;  /* 0x03086002170085a7 */ /* 0x000e24000800007f */
[----:B0-----:R-:W-:Y:S05]  /*f5f0*/  @!P0 BRA `(.L_x_5596) ;  /* 0xfffffffc00f08947 */ /* 0x001fea000383ffff */
.L_x_5588:
[----:B------:R-:W-:Y:S05]  /*f600*/  BSYNC B0 ;  /* 0x0000000000007941 */ /* 0x000fea0003800000 */
.L_x_5587:
[----:B------:R-:W-:Y:S05]  /*f610*/  EXIT ;  /* 0x000000000000794d */ /* 0x000fea0003800000 */
.L_x_5481:
[----:B0-----:R-:W-:-:S04]  /*f620*/  IMAD.U32 R3, RZ, RZ, UR40 ;  /* 0x00000028ff037e24 */ /* 0x001fc8000f8e00ff */
[----:B------:R0:W1:Y:S03]  /*f630*/  SYNCS.PHASECHK.TRANS64.TRYWAIT P1, [R3+URZ+0x30800], R0 ;  /* 0x03080000030075a7 */ /* 0x000066000802017f */
[----:B-1----:R-:W-:Y:S05]  /*f640*/  @!P1 NANOSLEEP.SYNCS 0x989680 ;  /* 0x009896800000995d */ /* 0x002fea0003900000 */
[----:B------:R-:W1:Y:S02]  /*f650*/  @!P1 SYNCS.PHASECHK.TRANS64 P1, [R3+URZ+0x30800], R0 ;  /* 0x03080000030095a7 */ /* 0x000e64000802007f */
[----:B-1----:R-:W-:Y:S05]  /*f660*/  @!P1 BRA `(.L_x_5481) ;  /* 0xfffffffc00ec9947 */ /* 0x002fea000383ffff */
[----:B------:R-:W-:Y:S05]  /*f670*/  BRA `(.L_x_5597) ;  /* 0xffffff2000587947 */ /* 0x000fea000383ffff */
.L_x_5485:
[----:B-1----:R1:W2:Y:S02]  /*f680*/  SYNCS.PHASECHK.TRANS64.TRYWAIT P1, [R0+URZ+0x30830], R3 ;  /* 0x03083003000075a7 */ /* 0x0022a4000802017f */
[----:B--2---:R-:W-:Y:S05]  /*f690*/  @!P1 NANOSLEEP.SYNCS 0x989680 ;  /* 0x009896800000995d */ /* 0x004fea0003900000 */
[----:B------:R-:W2:Y:S02]  /*f6a0*/  @!P1 SYNCS.PHASECHK.TRANS64 P1, [R0+URZ+0x30830], R3 ;  /* 0x03083003000095a7 */ /* 0x000ea4000802007f */
[----:B--2---:R-:W-:Y:S05]  /*f6b0*/  @!P1 BRA `(.L_x_5485) ;  /* 0xfffffffc00f09947 */ /* 0x004fea000383ffff */
[----:B------:R-:W-:Y:S05]  /*f6c0*/  BRA `(.L_x_5484) ;  /* 0xffffff2000747947 */ /* 0x000fea000383ffff */
.L_x_5491:
[----:B-1----:R-:W-:-:S04]  /*f6d0*/  IMAD.U32 R4, RZ, RZ, UR7 ;  /* 0x00000007ff047e24 */ /* 0x002fc8000f8e00ff */
[----:B------:R1:W2:Y:S03]  /*f6e0*/  SYNCS.PHASECHK.TRANS64.TRYWAIT P1, [R4+URZ+0x30830], R3 ;  /* 0x03083003040075a7 */ /* 0x0002a6000802017f */
[----:B--2---:R-:W-:Y:S05]  /*f6f0*/  @!P1 NANOSLEEP.SYNCS 0x989680 ;  /* 0x009896800000995d */ /* 0x004fea0003900000 */
[----:B------:R-:W2:Y:S02]  /*f700*/  @!P1 SYNCS.PHASECHK.TRANS64 P1, [R4+URZ+0x30830], R3 ;  /* 0x03083003040095a7 */ /* 0x000ea4000802007f */
[----:B--2---:R-:W-:Y:S05]  /*f710*/  @!P1 BRA `(.L_x_5491) ;  /* 0xfffffffc00ec9947 */ /* 0x004fea000383ffff */
[----:B------:R-:W-:Y:S05]  /*f720*/  BRA `(.L_x_5490) ;  /* 0xffffff4000e07947 */ /* 0x000fea000383ffff */
.L_x_5495:
[----:B01----:R-:W-:-:S04]  /*f730*/  IMAD.U32 R3, RZ, RZ, UR10 ;  /* 0x0000000aff037e24 */ /* 0x003fc8000f8e00ff */
[----:B------:R0:W1:Y:S03]  /*f740*/  SYNCS.PHASECHK.TRANS64.TRYWAIT P1, [R3+URZ+0x30850], R0 ;  /* 0x03085000030075a7 */ /* 0x000066000802017f */
[----:B-1----:R-:W-:Y:S05]  /*f750*/  @!P1 NANOSLEEP.SYNCS 0x989680 ;  /* 0x009896800000995d */ /* 0x002fea0003900000 */
[----:B------:R-:W1:Y:S02]  /*f760*/  @!P1 SYNCS.PHASECHK.TRANS64 P1, [R3+URZ+0x30850], R0 ;  /* 0x03085000030095a7 */ /* 0x000e64000802007f */
[----:B-1----:R-:W-:Y:S05]  /*f770*/  @!P1 BRA `(.L_x_5495) ;  /* 0xfffffffc00ec9947 */ /* 0x002fea000383ffff */
[----:B------:R-:W-:Y:S05]  /*f780*/  BRA `(.L_x_5494) ;  /* 0xffffff4c00a87947 */ /* 0x000fea000383ffff */
.L_x_5503:
[----:B-1----:R-:W-:-:S04]  /*f790*/  IMAD.U32 R4, RZ, RZ, UR7 ;  /* 0x00000007ff047e24 */ /* 0x002fc8000f8e00ff */
[----:B------:R1:W2:Y:S03]  /*f7a0*/  SYNCS.PHASECHK.TRANS64.TRYWAIT P1, [R4+URZ+0x30830], R3 ;  /* 0x03083003040075a7 */ /* 0x0002a6000802017f */
[----:B--2---:R-:W-:Y:S05]  /*f7b0*/  @!P1 NANOSLEEP.SYNCS 0x989680 ;  /* 0x009896800000995d */ /* 0x004fea0003900000 */
[----:B------:R-:W2:Y:S02]  /*f7c0*/  @!P1 SYNCS.PHASECHK.TRANS64 P1, [R4+URZ+0x30830], R3 ;  /* 0x03083003040095a7 */ /* 0x000ea4000802007f */
[----:B--2---:R-:W-:Y:S05]  /*f7d0*/  @!P1 BRA `(.L_x_5503) ;  /* 0xfffffffc00ec9947 */ /* 0x004fea000383ffff */
[----:B------:R-:W-:Y:S05]  /*f7e0*/  BRA `(.L_x_5502) ;  /* 0xffffff68004c7947 */ /* 0x000fea000383ffff */
.L_x_5507:
[----:B01----:R-:W-:-:S04]  /*f7f0*/  IMAD.U32 R3, RZ, RZ, UR14 ;  /* 0x0000000eff037e24 */ /* 0x003fc8000f8e00ff */
[----:B------:R0:W1:Y:S03]  /*f800*/  SYNCS.PHASECHK.TRANS64.TRYWAIT P1, [R3+URZ+0x30850], R0 ;  /* 0x03085000030075a7 */ /* 0x000066000802017f */
[----:B-1----:R-:W-:Y:S05]  /*f810*/  @!P1 NANOSLEEP.SYNCS 0x989680 ;  /* 0x009896800000995d */ /* 0x002fea0003900000 */
[----:B------:R-:W1:Y:S02]  /*f820*/  @!P1 SYNCS.PHASECHK.TRANS64 P1, [R3+URZ+0x30850], R0 ;  /* 0x03085000030095a7 */ /* 0x000e64000802007f */
[----:B-1----:R-:W-:Y:S05]  /*f830*/  @!P1 BRA `(.L_x_5507) ;  /* 0xfffffffc00ec9947 */ /* 0x002fea000383ffff */
[----:B------:R-:W-:Y:S05]  /*f840*/  BRA `(.L_x_5506) ;  /* 0xffffff7400147947 */ /* 0x000fea000383ffff */
.L_x_5514:
[----:B-1----:R-:W-:-:S04]  /*f850*/  MOV R7, UR5 ;  /* 0x0000000500077c02 */ /* 0x002fc80008000f00 */
[----:B------:R1:W2:Y:S03]  /*f860*/  SYNCS.PHASECHK.TRANS64.TRYWAIT P1, [R7+URZ+0x30850], R0 ;  /* 0x03085000070075a7 */ /* 0x0002a6000802017f */
[----:B--2---:R-:W-:Y:S05]  /*f870*/  @!P1 NANOSLEEP.SYNCS 0x989680 ;  /* 0x009896800000995d */ /* 0x004fea0003900000 */
[----:B------:R-:W2:Y:S02]  /*f880*/  @!P1 SYNCS.PHASECHK.TRANS64 P1, [R7+URZ+0x30850], R0 ;  /* 0x03085000070095a7 */ /* 0x000ea4000802007f */
[----:B--2---:R-:W-:Y:S05]  /*f890*/  @!P1 BRA `(.L_x_5514) ;  /* 0xfffffffc00ec9947 */ /* 0x004fea000383ffff */
[----:B------:R-:W-:Y:S05]  /*f8a0*/  BRA `(.L_x_5513) ;  /* 0xffffff8c002c7947 */ /* 0x000fea000383ffff */
.L_x_5545:
        /* <DEDUP_REMOVED lines=10> */
.L_x_5598:
[----:B------:R-:W-:Y:S05]  /*f950*/  BRA `(.L_x_5599) ;  /* 0xffffffc800507947 */ /* 0x000fea000383ffff */
.L_x_5548:
[----:B0-----:R0:W1:Y:S02]  /*f960*/  SYNCS.PHASECHK.TRANS64.TRYWAIT P0, [R0+URZ+0x30840], R3 ;  /* 0x03084003000075a7 */ /* 0x001064000800017f */
[----:B-1----:R-:W-:Y:S05]  /*f970*/  @!P0 NANOSLEEP.SYNCS 0x989680 ;  /* 0x009896800000895d */ /* 0x002fea0003900000 */
[----:B------:R-:W1:Y:S02]  /*f980*/  @!P0 SYNCS.PHASECHK.TRANS64 P0, [R0+URZ+0x30840], R3 ;  /* 0x03084003000085a7 */ /* 0x000e64000800007f */
[----:B-1----:R-:W-:Y:S05]  /*f990*/  @!P0 BRA `(.L_x_5548) ;  /* 0xfffffffc00f08947 */ /* 0x002fea000383ffff */
[----:B------:R-:W-:Y:S05]  /*f9a0*/  BRA `(.L_x_5600) ;  /* 0xffffffcc00547947 */ /* 0x000fea000383ffff */
.L_x_5549:
        /* <DEDUP_REMOVED lines=8> */
.L_x_5602:
[----:B------:R-:W-:Y:S05]  /*fa30*/  BSYNC B0 ;  /* 0x0000000000007941 */ /* 0x000fea0003800000 */
.L_x_5601:
        /* <DEDUP_REMOVED lines=9> */
.L_x_5603:
[----:B------:R-:W-:Y:S02]  /*fad0*/  IMAD.MOV.U32 R13, RZ, RZ, R6 ;  /* 0x000000ffff0d7224 */ /* 0x000fe400078e0006 */
[----:B------:R-:W-:Y:S01]  /*fae0*/  IMAD.MOV.U32 R12, RZ, RZ, 0x1 ;  /* 0x00000001ff0c7424 */ /* 0x000fe200078e00ff */
[----:B------:R-:W-:-:S05]  /*faf0*/  @P0 LEA R14, P1, R37, R14, 0x1 ;  /* 0x0000000e250e0211 */ /* 0x000fca00078208ff */
[----:B------:R-:W-:Y:S01]  /*fb00*/  @P0 IMAD.X R3, RZ, RZ, R2, P1 ;  /* 0x000000ffff030224 */ /* 0x000fe200008e0602 */
[----:B------:R-:W-:-:S07]  /*fb10*/  @P0 MOV R2, R14 ;  /* 0x0000000e00020202 */ /* 0x000fce0000000f00 */
[----:B------:R-:W-:Y:S05]  /*fb20*/  WARPSYNC.COLLECTIVE R15, `(.L_x_5604) ;  /* 0x000000000f087348 */ /* 0x000fea0003c00000 */
[----:B------:R0:W1:Y:S02]  /*fb30*/  SHFL.IDX P6, R14, R13, R12, R11 ;  /* 0x0000000c0d0e7389 */ /* 0x00006400000c000b */
[----:B01----:R-:W-:Y:S01]  /*fb40*/  ENDCOLLECTIVE ;  /* 0x000000000000791b */ /* 0x003fe20003800000 */
.L_x_5604:
        /* <DEDUP_REMOVED lines=12> */
.L_x_5605:
        /* <DEDUP_REMOVED lines=8> */
.L_x_5606:
        /* <DEDUP_REMOVED lines=14> */
.L_x_5607:
        /* <DEDUP_REMOVED lines=8> */
.L_x_5608:
        /* <DEDUP_REMOVED lines=14> */
.L_x_5609:
        /* <DEDUP_REMOVED lines=8> */
.L_x_5610:
        /* <DEDUP_REMOVED lines=14> */
.L_x_5611:
        /* <DEDUP_REMOVED lines=8> */
.L_x_5612:
        /* <DEDUP_REMOVED lines=13> */
.L_x_5613:
[----:B------:R-:W-:Y:S05]  /*10180*/  BRA `(.L_x_5614) ;  /* 0xffffffc800ac7947 */ /* 0x000fea000383ffff */
.L_x_5554:
[----:B------:R-:W-:Y:S01]  /*10190*/  IMAD.MOV.U32 R13, RZ, RZ, R5 ;  /* 0x000000ffff0d7224 */ /* 0x000fe200078e0005 */
[----:B------:R-:W-:Y:S01]  /*101a0*/  MOV R15, 0xffffffff ;  /* 0xffffffff000f7802 */ /* 0x000fe20000000f00 */
[----:B------:R-:W-:Y:S02]  /*101b0*/  IMAD.MOV.U32 R12, RZ, RZ, RZ ;  /* 0x000000ffff0c7224 */ /* 0x000fe400078e00ff */
[----:B------:R-:W-:Y:S02]  /*101c0*/  IMAD.MOV.U32 R11, RZ, RZ, 0x181f ;  /* 0x0000181fff0b7424 */ /* 0x000fe400078e00ff */
[----:B------:R-:W-:-:S07]  /*101d0*/  IMAD.U32 R3, RZ, RZ, UR44 ;  /* 0x0000002cff037e24 */ /* 0x000fce000f8e00ff */
[----:B------:R-:W-:Y:S05]  /*101e0*/  WARPSYNC.COLLECTIVE R15, `(.L_x_5615) ;  /* 0x000000000f087348 */ /* 0x000fea0003c00000 */
[----:B------:R0:W1:Y:S02]  /*101f0*/  SHFL.IDX P6, R14, R13, R12, R11 ;  /* 0x0000000c0d0e7389 */ /* 0x00006400000c000b */
[----:B01----:R-:W-:Y:S01]  /*10200*/  ENDCOLLECTIVE ;  /* 0x000000000000791b */ /* 0x003fe20003800000 */
.L_x_5615:
        /* <DEDUP_REMOVED lines=8> */
.L_x_5616:
        /* <DEDUP_REMOVED lines=8> */
.L_x_5617:
        /* <DEDUP_REMOVED lines=12> */
.L_x_5618:
[----:B------:R-:W-:Y:S01]  /*103d0*/  MOV R13, R5 ;  /* 0x00000005000d7202 */ /* 0x000fe20000000f00 */
[----:B------:R-:W-:Y:S01]  /*103e0*/  IMAD.MOV.U32 R12, RZ, RZ, 0x2 ;  /* 0x00000002ff0c7424 */ /* 0x000fe200078e00ff */
[----:B------:R-:W-:-:S05]  /*103f0*/  @!P0 LEA R14, P1, R37, R14, 0x1 ;  /* 0x0000000e250e8211 */ /* 0x000fca00078208ff */
[----:B------:R-:W-:-:S08]  /*10400*/  @!P0 IMAD.MOV.U32 R2, RZ, RZ, R14 ;  /* 0x000000ffff028224 */ /* 0x000fd000078e000e */
[----:B------:R-:W-:Y:S05]  /*10410*/  WARPSYNC.COLLECTIVE R15, `(.L_x_5619) ;  /* 0x000000000f087348 */ /* 0x000fea0003c00000 */
[----:B------:R0:W1:Y:S02]  /*10420*/  SHFL.IDX P6, R14, R13, R12, R11 ;  /* 0x0000000c0d0e7389 */ /* 0x00006400000c000b */
[----:B01----:R-:W-:Y:S01]  /*10430*/  ENDCOLLECTIVE ;  /* 0x000000000000791b */ /* 0x003fe20003800000 */
.L_x_5619:
        /* <DEDUP_REMOVED lines=15> */
.L_x_5620:
[----:B------:R-:W-:Y:S01]  /*10530*/  MOV R13, R5 ;  /* 0x00000005000d7202 */ /* 0x000fe20000000f00 */
[----:B------:R-:W-:Y:S01]  /*10540*/  IMAD.MOV.U32 R12, RZ, RZ, 0x3 ;  /* 0x00000003ff0c7424 */ /* 0x000fe200078e00ff */
[----:B------:R-:W-:-:S05]  /*10550*/  @!P0 LEA R14, P1, R37, R14, 0x1 ;  /* 0x0000000e250e8211 */ /* 0x000fca00078208ff */
[----:B------:R-:W-:-:S08]  /*10560*/  @!P0 IMAD.MOV.U32 R2, RZ, RZ, R14 ;  /* 0x000000ffff028224 */ /* 0x000fd000078e000e */
[----:B------:R-:W-:Y:S05]  /*10570*/  WARPSYNC.COLLECTIVE R15, `(.L_x_5621) ;  /* 0x000000000f087348 */ /* 0x000fea0003c00000 */
[----:B------:R0:W1:Y:S02]  /*10580*/  SHFL.IDX P6, R14, R13, R12, R11 ;  /* 0x0000000c0d0e7389 */ /* 0x00006400000c000b */
[----:B01----:R-:W-:Y:S01]  /*10590*/  ENDCOLLECTIVE ;  /* 0x000000000000791b */ /* 0x003fe20003800000 */
.L_x_5621:
        /* <DEDUP_REMOVED lines=15> */
.L_x_5622:
[----:B------:R-:W-:Y:S01]  /*10690*/  MOV R13, R5 ;  /* 0x00000005000d7202 */ /* 0x000fe20000000f00 */
[----:B------:R-:W-:Y:S01]  /*106a0*/  IMAD.MOV.U32 R12, RZ, RZ, 0x4 ;  /* 0x00000004ff0c7424 */ /* 0x000fe200078e00ff */
[----:B------:R-:W-:-:S05]  /*106b0*/  @!P0 LEA R14, P1, R37, R14, 0x1 ;  /* 0x0000000e250e8211 */ /* 0x000fca00078208ff */
[----:B------:R-:W-:-:S08]  /*106c0*/  @!P0 IMAD.MOV.U32 R2, RZ, RZ, R14 ;  /* 0x000000ffff028224 */ /* 0x000fd000078e000e */
[----:B------:R-:W-:Y:S05]  /*106d0*/  WARPSYNC.COLLECTIVE R15, `(.L_x_5623) ;  /* 0x000000000f087348 */ /* 0x000fea0003c00000 */
[----:B------:R0:W1:Y:S02]  /*106e0*/  SHFL.IDX P6, R14, R13, R12, R11 ;  /* 0x0000000c0d0e7389 */ /* 0x00006400000c000b */
[----:B01----:R-:W-:Y:S01]  /*106f0*/  ENDCOLLECTIVE ;  /* 0x000000000000791b */ /* 0x003fe20003800000 */
.L_x_5623:
        /* <DEDUP_REMOVED lines=15> */
.L_x_5624:
[----:B------:R-:W-:Y:S01]  /*107f0*/  MOV R13, R5 ;  /* 0x00000005000d7202 */ /* 0x000fe20000000f00 */
[----:B------:R-:W-:Y:S01]  /*10800*/  IMAD.MOV.U32 R12, RZ, RZ, 0x5 ;  /* 0x00000005ff0c7424 */ /* 0x000fe200078e00ff */
[----:B------:R-:W-:-:S05]  /*10810*/  @!P0 LEA R14, P1, R37, R14, 0x1 ;  /* 0x0000000e250e8211 */ /* 0x000fca00078208ff */
[----:B------:R-:W-:-:S08]  /*10820*/  @!P0 IMAD.MOV.U32 R2, RZ, RZ, R14 ;  /* 0x000000ffff028224 */ /* 0x000fd000078e000e */
[----:B------:R-:W-:Y:S05]  /*10830*/  WARPSYNC.COLLECTIVE R15, `(.L_x_5625) ;  /* 0x000000000f087348 */ /* 0x000fea0003c00000 */
[----:B------:R0:W1:Y:S02]  /*10840*/  SHFL.IDX P6, R14, R13, R12, R11 ;  /* 0x0000000c0d0e7389 */ /* 0x00006400000c000b */
[----:B01----:R-:W-:Y:S01]  /*10850*/  ENDCOLLECTIVE ;  /* 0x000000000000791b */ /* 0x003fe20003800000 */
.L_x_5625:
        /* <DEDUP_REMOVED lines=15> */
.L_x_5626:
[----:B------:R-:W-:Y:S01]  /*10950*/  MOV R13, R5 ;  /* 0x00000005000d7202 */ /* 0x000fe20000000f00 */
[----:B------:R-:W-:Y:S01]  /*10960*/  IMAD.MOV.U32 R12, RZ, RZ, 0x6 ;  /* 0x00000006ff0c7424 */ /* 0x000fe200078e00ff */
[----:B------:R-:W-:-:S05]  /*10970*/  @!P0 LEA R14, P1, R37, R14, 0x1 ;  /* 0x0000000e250e8211 */ /* 0x000fca00078208ff */
[----:B------:R-:W-:-:S08]  /*10980*/  @!P0 IMAD.MOV.U32 R2, RZ, RZ, R14 ;  /* 0x000000ffff028224 */ /* 0x000fd000078e000e */
[----:B------:R-:W-:Y:S05]  /*10990*/  WARPSYNC.COLLECTIVE R15, `(.L_x_5627) ;  /* 0x000000000f087348 */ /* 0x000fea0003c00000 */
[----:B------:R0:W1:Y:S02]  /*109a0*/  SHFL.IDX P6, R14, R13, R12, R11 ;  /* 0x0000000c0d0e7389 */ /* 0x00006400000c000b */
[----:B01----:R-:W-:Y:S01]  /*109b0*/  ENDCOLLECTIVE ;  /* 0x000000000000791b */ /* 0x003fe20003800000 */
.L_x_5627:
        /* <DEDUP_REMOVED lines=15> */
.L_x_5628:
[----:B------:R-:W-:Y:S01]  /*10ab0*/  IMAD.MOV.U32 R13, RZ, RZ, R5 ;  /* 0x000000ffff0d7224 */ /* 0x000fe200078e0005 */
[----:B------:R-:W-:Y:S02]  /*10ac0*/  MOV R12, 0x7 ;  /* 0x00000007000c7802 */ /* 0x000fe40000000f00 */
[----:B------:R-:W-:-:S05]  /*10ad0*/  @!P0 LEA R14, P1, R37, R14, 0x1 ;  /* 0x0000000e250e8211 */ /* 0x000fca00078208ff */
[----:B------:R-:W-:-:S08]  /*10ae0*/  @!P0 IMAD.MOV.U32 R2, RZ, RZ, R14 ;  /* 0x000000ffff028224 */ /* 0x000fd000078e000e */
[----:B------:R-:W-:Y:S05]  /*10af0*/  WARPSYNC.COLLECTIVE R15, `(.L_x_5629) ;  /* 0x000000000f087348 */ /* 0x000fea0003c00000 */
[----:B------:R0:W1:Y:S02]  /*10b00*/  SHFL.IDX P6, R14, R13, R12, R11 ;  /* 0x0000000c0d0e7389 */ /* 0x00006400000c000b */
[----:B01----:R-:W-:Y:S01]  /*10b10*/  ENDCOLLECTIVE ;  /* 0x000000000000791b */ /* 0x003fe20003800000 */
.L_x_5629:
        /* <DEDUP_REMOVED lines=13> */
.L_x_5630:
[----:B------:R-:W-:Y:S05]  /*10bf0*/  BRA `(.L_x_5631) ;  /* 0xffffffc800d07947 */ /* 0x000fea000383ffff */
.L_x_5557:
[----:B0-----:R0:W1:Y:S02]  /*10c00*/  SYNCS.PHASECHK.TRANS64.TRYWAIT P0, [R17+URZ+0x30820], R0 ;  /* 0x03082000110075a7 */ /* 0x001064000800017f */
[----:B-1----:R-:W-:Y:S05]  /*10c10*/  @!P0 NANOSLEEP.SYNCS 0x989680 ;  /* 0x009896800000895d */ /* 0x002fea0003900000 */
[----:B------:R-:W1:Y:S02]  /*10c20*/  @!P0 SYNCS.PHASECHK.TRANS64 P0, [R17+URZ+0x30820], R0 ;  /* 0x03082000110085a7 */ /* 0x000e64000800007f */
[----:B-1----:R-:W-:Y:S05]  /*10c30*/  @!P0 BRA `(.L_x_5557) ;  /* 0xfffffffc00f08947 */ /* 0x002fea000383ffff */
[----:B------:R-:W-:Y:S05]  /*10c40*/  BRA `(.L_x_5632) ;  /* 0xffffffcc00347947 */ /* 0x000fea000383ffff */
.L_x_5561:
[----:B0-----:R0:W1:Y:S02]  /*10c50*/  SYNCS.PHASECHK.TRANS64.TRYWAIT P0, [R6+URZ+0x30840], R3 ;  /* 0x03084003060075a7 */ /* 0x001064000800017f */
[----:B-1----:R-:W-:Y:S05]  /*10c60*/  @!P0 NANOSLEEP.SYNCS 0x989680 ;  /* 0x009896800000895d */ /* 0x002fea0003900000 */
[----:B------:R-:W1:Y:S02]  /*10c70*/  @!P0 SYNCS.PHASECHK.TRANS64 P0, [R6+URZ+0x30840], R3 ;  /* 0x03084003060085a7 */ /* 0x000e64000800007f */
[----:B-1----:R-:W-:Y:S05]  /*10c80*/  @!P0 BRA `(.L_x_5561) ;  /* 0xfffffffc00f08947 */ /* 0x002fea000383ffff */
[----:B------:R-:W-:Y:S05]  /*10c90*/  BRA `(.L_x_5633) ;  /* 0xffffffcc00f47947 */ /* 0x000fea000383ffff */
.L_x_5562:
        /* <DEDUP_REMOVED lines=8> */
.L_x_5635:
[----:B------:R-:W-:Y:S05]  /*10d20*/  BSYNC B1 ;  /* 0x0000000000017941 */ /* 0x000fea0003800000 */
.L_x_5634:
[----:B------:R-:W-:Y:S01]  /*10d30*/  MOV R13, R7 ;  /* 0x00000007000d7202 */ /* 0x000fe20000000f00 */
        /* <DEDUP_REMOVED lines=8> */
.L_x_5636:
[----:B------:R-:W-:Y:S02]  /*10dc0*/  IMAD R8, R8, 0x2, R17 ;  /* 0x0000000208087824 */ /* 0x000fe400078e0211 */
[----:B------:R-:W-:Y:S01]  /*10dd0*/  IMAD.MOV.U32 R13, RZ, RZ, R10 ;  /* 0x000000ffff0d7224 */ /* 0x000fe200078e000a */
[----:B------:R-:W-:Y:S02]  /*10de0*/  MOV R12, 0x1 ;  /* 0x00000001000c7802 */ /* 0x000fe40000000f00 */
[----:B------:R-:W-:-:S13]  /*10df0*/  IADD3 R2, P0, R14, R4, RZ ;  /* 0x000000040e027210 */ /* 0x000fda0007f1e0ff */
[----:B------:R-:W-:Y:S05]  /*10e00*/  WARPSYNC.COLLECTIVE R15, `(.L_x_5637) ;  /* 0x000000000f087348 */ /* 0x000fea0003c00000 */
[----:B------:R0:W1:Y:S02]  /*10e10*/  SHFL.IDX P6, R14, R13, R12, R11 ;  /* 0x0000000c0d0e7389 */ /* 0x00006400000c000b */
[----:B01----:R-:W-:Y:S01]  /*10e20*/  ENDCOLLECTIVE ;  /* 0x000000000000791b */ /* 0x003fe20003800000 */
.L_x_5637:
        /* <DEDUP_REMOVED lines=12> */
.L_x_5638:
[----:B------:R-:W-:Y:S02]  /*10ef0*/  IMAD.MOV.U32 R13, RZ, RZ, R10 ;  /* 0x000000ffff0d7224 */ /* 0x000fe400078e000a */
[----:B------:R-:W-:Y:S01]  /*10f00*/  IMAD.MOV.U32 R12, RZ, RZ, 0x2 ;  /* 0x00000002ff0c7424 */ /* 0x000fe200078e00ff */
[----:B------:R-:W-:-:S13]  /*10f10*/  IADD3 R2, P0, R14, R4, RZ ;  /* 0x000000040e027210 */ /* 0x000fda0007f1e0ff */
[----:B------:R-:W-:Y:S05]  /*10f20*/  WARPSYNC.COLLECTIVE R15, `(.L_x_5639) ;  /* 0x000000000f087348 */ /* 0x000fea0003c00000 */
[----:B------:R0:W1:Y:S02]  /*10f30*/  SHFL.IDX P6, R14, R13, R12, R11 ;  /* 0x0000000c0d0e7389 */ /* 0x00006400000c000b */
[----:B01----:R-:W-:Y:S01]  /*10f40*/  ENDCOLLECTIVE ;  /* 0x000000000000791b */ /* 0x003fe20003800000 */
.L_x_5639:
        /* <DEDUP_REMOVED lines=12> */
.L_x_5640:
[----:B------:R-:W-:Y:S02]  /*11010*/  IMAD.MOV.U32 R13, RZ, RZ, R10 ;  /* 0x000000ffff0d7224 */ /* 0x000fe400078e000a */
[----:B------:R-:W-:Y:S01]  /*11020*/  IMAD.MOV.U32 R12, RZ, RZ, 0x3 ;  /* 0x00000003ff0c7424 */ /* 0x000fe200078e00ff */
[----:B------:R-:W-:-:S13]  /*11030*/  IADD3 R2, P0, R14, R4, RZ ;  /* 0x000000040e027210 */ /* 0x000fda0007f1e0ff */
[----:B------:R-:W-:Y:S05]  /*11040*/  WARPSYNC.COLLECTIVE R15, `(.L_x_5641) ;  /* 0x000000000f087348 */ /* 0x000fea0003c00000 */
[----:B------:R0:W1:Y:S02]  /*11050*/  SHFL.IDX P6, R14, R13, R12, R11 ;  /* 0x0000000c0d0e7389 */ /* 0x00006400000c000b */
[----:B01----:R-:W-:Y:S01]  /*11060*/  ENDCOLLECTIVE ;  /* 0x000000000000791b */ /* 0x003fe20003800000 */
.L_x_5641:
[----:B------:R-:W-:-:S05]  /*11070*/  IADD3.X R3, RZ, R35, RZ, P0, !PT ;  /* 0x00000023ff037210 */ /* 0x000fca00007fe4ff */
        /* <DEDUP_REMOVED lines=11> */
.L_x_5642:
[----:B------:R-:W-:Y:S02]  /*11130*/  IMAD.MOV.U32 R13, RZ, RZ, R10 ;  /* 0x000000ffff0d7224 */ /* 0x000fe400078e000a */
[----:B------:R-:W-:Y:S01]  /*11140*/  IMAD.MOV.U32 R12, RZ, RZ, 0x4 ;  /* 0x00000004ff0c7424 */ /* 0x000fe200078e00ff */
[----:B------:R-:W-:-:S13]  /*11150*/  IADD3 R2, P0, R14, R4, RZ ;  /* 0x000000040e027210 */ /* 0x000fda0007f1e0ff */
[----:B------:R-:W-:Y:S05]  /*11160*/  WARPSYNC.COLLECTIVE R15, `(.L_x_5643) ;  /* 0x000000000f087348 */ /* 0x000fea0003c00000 */
[----:B------:R0:W1:Y:S02]  /*11170*/  SHFL.IDX P6, R14, R13, R12, R11 ;  /* 0x0000000c0d0e7389 */ /* 0x00006400000c000b */
[----:B01----:R-:W-:Y:S01]  /*11180*/  ENDCOLLECTIVE ;  /* 0x000000000000791b */ /* 0x003fe20003800000 */
.L_x_5643:
        /* <DEDUP_REMOVED lines=12> */
.L_x_5644:
[----:B------:R-:W-:Y:S02]  /*11250*/  IMAD.MOV.U32 R13, RZ, RZ, R10 ;  /* 0x000000ffff0d7224 */ /* 0x000fe400078e000a */
[----:B------:R-:W-:Y:S01]  /*11260*/  IMAD.MOV.U32 R12, RZ, RZ, 0x5 ;  /* 0x00000005ff0c7424 */ /* 0x000fe200078e00ff */
[----:B------:R-:W-:-:S13]  /*11270*/  IADD3 R2, P0, R14, R4, RZ ;  /* 0x000000040e027210 */ /* 0x000fda0007f1e0ff */
[----:B------:R-:W-:Y:S05]  /*11280*/  WARPSYNC.COLLECTIVE R15, `(.L_x_5645) ;  /* 0x000000000f087348 */ /* 0x000fea0003c00000 */
[----:B------:R0:W1:Y:S02]  /*11290*/  SHFL.IDX P6, R14, R13, R12, R11 ;  /* 0x0000000c0d0e7389 */ /* 0x00006400000c000b */
[----:B01----:R-:W-:Y:S01]  /*112a0*/  ENDCOLLECTIVE ;  /* 0x000000000000791b */ /* 0x003fe20003800000 */
.L_x_5645:
        /* <DEDUP_REMOVED lines=12> */
.L_x_5646:
[----:B------:R-:W-:Y:S05]  /*11370*/  BRA `(.L_x_5647) ;  /* 0xffffffcc00447947 */ /* 0x000fea000383ffff */
.L_x_5567:
[----:B0-----:R0:W1:Y:S02]  /*11380*/  SYNCS.PHASECHK.TRANS64.TRYWAIT P0, [R6+URZ+0x30860], R3 ;  /* 0x03086003060075a7 */ /* 0x001064000800017f */
[----:B-1----:R-:W-:Y:S05]  /*11390*/  @!P0 NANOSLEEP.SYNCS 0x989680 ;  /* 0x009896800000895d */ /* 0x002fea0003900000 */
[----:B------:R-:W1:Y:S02]  /*113a0*/  @!P0 SYNCS.PHASECHK.TRANS64 P0, [R6+URZ+0x30860], R3 ;  /* 0x03086003060085a7 */ /* 0x000e64000800007f */
[----:B-1----:R-:W-:Y:S05]  /*113b0*/  @!P0 BRA `(.L_x_5567) ;  /* 0xfffffffc00f08947 */ /* 0x002fea000383ffff */
[----:B------:R-:W-:Y:S05]  /*113c0*/  BRA `(.L_x_5648) ;  /* 0xffffffcc00a07947 */ /* 0x000fea000383ffff */
.L_x_5568:
        /* <DEDUP_REMOVED lines=8> */
.L_x_5650:
[----:B------:R-:W-:Y:S05]  /*11450*/  BSYNC B1 ;  /* 0x0000000000017941 */ /* 0x000fea0003800000 */
.L_x_5649:
        /* <DEDUP_REMOVED lines=9> */
.L_x_5651:
[----:B------:R-:W-:Y:S02]  /*114f0*/  IMAD.MOV.U32 R13, RZ, RZ, R19 ;  /* 0x000000ffff0d7224 */ /* 0x000fe400078e0013 */
[----:B------:R-:W-:Y:S01]  /*11500*/  IMAD.MOV.U32 R12, RZ, RZ, 0x1 ;  /* 0x00000001ff0c7424 */ /* 0x000fe200078e00ff */
[----:B------:R-:W-:-:S13]  /*11510*/  IADD3 R2, P0, R14, R4, RZ ;  /* 0x000000040e027210 */ /* 0x000fda0007f1e0ff */
[----:B------:R-:W-:Y:S05]  /*11520*/  WARPSYNC.COLLECTIVE R15, `(.L_x_5652) ;  /* 0x000000000f087348 */ /* 0x000fea0003c00000 */
[----:B------:R0:W1:Y:S02]  /*11530*/  SHFL.IDX P6, R14, R13, R12, R11 ;  /* 0x0000000c0d0e7389 */ /* 0x00006400000c000b */
[----:B01----:R-:W-:Y:S01]  /*11540*/  ENDCOLLECTIVE ;  /* 0x000000000000791b */ /* 0x003fe20003800000 */
.L_x_5652:
[----:B------:R-:W-:Y:S02]  /*11550*/  IADD3.X R3, RZ, R3, RZ, P0, !PT ;  /* 0x00000003ff037210 */ /* 0x000fe400007fe4ff */
        /* <DEDUP_REMOVED lines=14> */
.L_x_5653:
[----:B------:R-:W-:Y:S01]  /*11640*/  IMAD.MOV.U32 R13, RZ, RZ, R19 ;  /* 0x000000ffff0d7224 */ /* 0x000fe200078e0013 */
[----:B------:R-:W-:Y:S02]  /*11650*/  MOV R12, 0x2 ;  /* 0x00000002000c7802 */ /* 0x000fe40000000f00 */
[----:B------:R-:W-:-:S13]  /*11660*/  IADD3 R2, P0, R14, R4, RZ ;  /* 0x000000040e027210 */ /* 0x000fda0007f1e0ff */
[----:B------:R-:W-:Y:S05]  /*11670*/  WARPSYNC.COLLECTIVE R15, `(.L_x_5654) ;  /* 0x000000000f087348 */ /* 0x000fea0003c00000 */
[----:B------:R0:W1:Y:S02]  /*11680*/  SHFL.IDX P6, R14, R13, R12, R11 ;  /* 0x0000000c0d0e7389 */ /* 0x00006400000c000b */
[----:B01----:R-:W-:Y:S01]  /*11690*/  ENDCOLLECTIVE ;  /* 0x000000000000791b */ /* 0x003fe20003800000 */
.L_x_5654:
        /* <DEDUP_REMOVED lines=15> */
.L_x_5655:
[----:B------:R-:W-:Y:S02]  /*11790*/  IMAD.MOV.U32 R13, RZ, RZ, R19 ;  /* 0x000000ffff0d7224 */ /* 0x000fe400078e0013 */
[----:B------:R-:W-:Y:S01]  /*117a0*/  IMAD.MOV.U32 R12, RZ, RZ, 0x3 ;  /* 0x00000003ff0c7424 */ /* 0x000fe200078e00ff */
[----:B------:R-:W-:-:S13]  /*117b0*/  IADD3 R2, P0, R14, R4, RZ ;  /* 0x000000040e027210 */ /* 0x000fda0007f1e0ff */
[----:B------:R-:W-:Y:S05]  /*117c0*/  WARPSYNC.COLLECTIVE R15, `(.L_x_5656) ;  /* 0x000000000f087348 */ /* 0x000fea0003c00000 */
[----:B------:R0:W1:Y:S02]  /*117d0*/  SHFL.IDX P6, R14, R13, R12, R11 ;  /* 0x0000000c0d0e7389 */ /* 0x00006400000c000b */
[----:B01----:R-:W-:Y:S01]  /*117e0*/  ENDCOLLECTIVE ;  /* 0x000000000000791b */ /* 0x003fe20003800000 */
.L_x_5656:
        /* <DEDUP_REMOVED lines=15> */
.L_x_5657:
[----:B------:R-:W-:Y:S02]  /*118e0*/  IMAD.MOV.U32 R13, RZ, RZ, R19 ;  /* 0x000000ffff0d7224 */ /* 0x000fe400078e0013 */
[----:B------:R-:W-:Y:S01]  /*118f0*/  IMAD.MOV.U32 R12, RZ, RZ, 0x4 ;  /* 0x00000004ff0c7424 */ /* 0x000fe200078e00ff */
[----:B------:R-:W-:-:S13]  /*11900*/  IADD3 R2, P0, R14, R4, RZ ;  /* 0x000000040e027210 */ /* 0x000fda0007f1e0ff */
[----:B------:R-:W-:Y:S05]  /*11910*/  WARPSYNC.COLLECTIVE R15, `(.L_x_5658) ;  /* 0x000000000f087348 */ /* 0x000fea0003c00000 */
[----:B------:R0:W1:Y:S02]  /*11920*/  SHFL.IDX P6, R14, R13, R12, R11 ;  /* 0x0000000c0d0e7389 */ /* 0x00006400000c000b */
[----:B01----:R-:W-:Y:S01]  /*11930*/  ENDCOLLECTIVE ;  /* 0x000000000000791b */ /* 0x003fe20003800000 */
.L_x_5658:
        /* <DEDUP_REMOVED lines=15> */
.L_x_5659:
[----:B------:R-:W-:Y:S02]  /*11a30*/  IMAD.MOV.U32 R13, RZ, RZ, R19 ;  /* 0x000000ffff0d7224 */ /* 0x000fe400078e0013 */
[----:B------:R-:W-:Y:S01]  /*11a40*/  IMAD.MOV.U32 R12, RZ, RZ, 0x5 ;  /* 0x00000005ff0c7424 */ /* 0x000fe200078e00ff */
[----:B------:R-:W-:-:S13]  /*11a50*/  IADD3 R2, P0, R14, R4, RZ ;  /* 0x000000040e027210 */ /* 0x000fda0007f1e0ff */
[----:B------:R-:W-:Y:S05]  /*11a60*/  WARPSYNC.COLLECTIVE R15, `(.L_x_5660) ;  /* 0x000000000f087348 */ /* 0x000fea0003c00000 */
[----:B------:R0:W1:Y:S02]  /*11a70*/  SHFL.IDX P6, R14, R13, R12, R11 ;  /* 0x0000000c0d0e7389 */ /* 0x00006400000c000b */
[----:B01----:R-:W-:Y:S01]  /*11a80*/  ENDCOLLECTIVE ;  /* 0x000000000000791b */ /* 0x003fe20003800000 */
.L_x_5660:
        /* <DEDUP_REMOVED lines=12> */
.L_x_5661:
[----:B------:R-:W-:Y:S01]  /*11b50*/  @!PT LDS RZ, [RZ] ;  /* 0x00000000fffff984 */ /* 0x000fe20000000800 */
[----:B------:R-:W-:Y:S01]  /*11b60*/  @!PT LDS RZ, [RZ] ;  /* 0x00000000fffff984 */ /* 0x000fe20000000800 */
[----:B------:R-:W-:Y:S01]  /*11b70*/  @!PT LDS RZ, [RZ] ;  /* 0x00000000fffff984 */ /* 0x000fe20000000800 */
[----:B------:R0:W-:Y:S01]  /*11b80*/  LDGSTS.E.BYPASS.LTC128B.128 [R7+0x5400], desc[UR36][R2.64+0x80], !P0 ;  /* 0x0540008002077fae */ /* 0x0001e2000c101d64 */
[----:B------:R-:W-:-:S13]  /*11b90*/  ISETP.LT.OR P0, PT, R8, 0x41, P1 ;  /* 0x000000410800780c */ /* 0x000fda0000f01670 */
[----:B------:R0:W-:Y:S01]  /*11ba0*/  LDGSTS.E.BYPASS.LTC128B.128 [R7+0x8400], desc[UR36][R2.64+0x100], !P0 ;  /* 0x0840010002077fae */ /* 0x0001e2000c101d64 */
[----:B------:R-:W-:Y:S05]  /*11bb0*/  BRA `(.L_x_5662) ;  /* 0xffffffc800a07947 */ /* 0x000fea000383ffff */
.L_x_5576:
[----:B0-----:R0:W1:Y:S02]  /*11bc0*/  SYNCS.PHASECHK.TRANS64.TRYWAIT P0, [R4+URZ+0x30860], R3 ;  /* 0x03086003040075a7 */ /* 0x001064000800017f */
[----:B-1----:R-:W-:Y:S05]  /*11bd0*/  @!P0 NANOSLEEP.SYNCS 0x989680 ;  /* 0x009896800000895d */ /* 0x002fea0003900000 */
[----:B------:R-:W1:Y:S02]  /*11be0*/  @!P0 SYNCS.PHASECHK.TRANS64 P0, [R4+URZ+0x30860], R3 ;  /* 0x03086003040085a7 */ /* 0x000e64000800007f */
[----:B-1----:R-:W-:Y:S05]  /*11bf0*/  @!P0 BRA `(.L_x_5576) ;  /* 0xfffffffc00f08947 */ /* 0x002fea000383ffff */
[----:B------:R-:W-:Y:S05]  /*11c00*/  BRA `(.L_x_5663) ;  /* 0xffffffcc00c07947 */ /* 0x000fea000383ffff */
.L_x_5577:
        /* <DEDUP_REMOVED lines=8> */
.L_x_5665:
[----:B------:R-:W-:Y:S05]  /*11c90*/  BSYNC B0 ;  /* 0x0000000000007941 */ /* 0x000fea0003800000 */
.L_x_5664:
[----:B------:R-:W-:Y:S01]  /*11ca0*/  IMAD.MOV.U32 R13, RZ, RZ, R18 ;  /* 0x000000ffff0d7224 */ /* 0x000fe200078e0012 */
[----:B------:R-:W-:Y:S01]  /*11cb0*/  MOV R12, RZ ;  /* 0x000000ff000c7202 */ /* 0x000fe20000000f00 */
[----:B------:R-:W-:Y:S02]  /*11cc0*/  IMAD.MOV.U32 R11, RZ, RZ, 0x181f ;  /* 0x0000181fff0b7424 */ /* 0x000fe400078e00ff */
[----:B------:R-:W-:Y:S02]  /*11cd0*/  IMAD.MOV.U32 R15, RZ, RZ, -0x1 ;  /* 0xffffffffff0f7424 */ /* 0x000fe400078e00ff */
[----:B------:R-:W-:Y:S02]  /*11ce0*/  IMAD.MOV.U32 R0, RZ, RZ, R14 ;  /* 0x000000ffff007224 */ /* 0x000fe400078e000e */
[----:B------:R-:W-:-:S07]  /*11cf0*/  IMAD.SHL.U32 R6, R37, 0x2, RZ ;  /* 0x0000000225067824 */ /* 0x000fce00078e00ff */
[----:B------:R-:W-:Y:S05]  /*11d00*/  WARPSYNC.COLLECTIVE R15, `(.L_x_5666) ;  /* 0x000000000f087348 */ /* 0x000fea0003c00000 */
[----:B------:R0:W1:Y:S02]  /*11d10*/  SHFL.IDX P6, R14, R13, R12, R11 ;  /* 0x0000000c0d0e7389 */ /* 0x00006400000c000b */
[----:B01----:R-:W-:Y:S01]  /*11d20*/  ENDCOLLECTIVE ;  /* 0x000000000000791b */ /* 0x003fe20003800000 */
.L_x_5666:
[----:B------:R-:W-:Y:S02]  /*11d30*/  IMAD.MOV.U32 R13, RZ, RZ, R19 ;  /* 0x000000ffff0d7224 */ /* 0x000fe400078e0013 */
[----:B------:R-:W-:Y:S01]  /*11d40*/  IMAD.MOV.U32 R12, RZ, RZ, 0x1 ;  /* 0x00000001ff0c7424 */ /* 0x000fe200078e00ff */
[----:B------:R-:W-:-:S13]  /*11d50*/  IADD3 R2, P0, R14, R6, RZ ;  /* 0x000000060e027210 */ /* 0x000fda0007f1e0ff */
[----:B------:R-:W-:Y:S05]  /*11d60*/  WARPSYNC.COLLECTIVE R15, `(.L_x_5667) ;  /* 0x000000000f087348 */ /* 0x000fea0003c00000 */
[----:B------:R0:W1:Y:S02]  /*11d70*/  SHFL.IDX P6, R14, R13, R12, R11 ;  /* 0x0000000c0d0e7389 */ /* 0x00006400000c000b */
[----:B01----:R-:W-:Y:S01]  /*11d80*/  ENDCOLLECTIVE ;  /* 0x000000000000791b */ /* 0x003fe20003800000 */
.L_x_5667:
        /* <DEDUP_REMOVED lines=13> */
.L_x_5668:
        /* <DEDUP_REMOVED lines=12> */
.L_x_5669:
        /* <DEDUP_REMOVED lines=12> */
.L_x_5670:
        /* <DEDUP_REMOVED lines=12> */
.L_x_5671:
        /* <DEDUP_REMOVED lines=12> */
.L_x_5672:
        /* <DEDUP_REMOVED lines=12> */
.L_x_5673:
        /* <DEDUP_REMOVED lines=12> */
.L_x_5674:
        /* <DEDUP_REMOVED lines=12> */
.L_x_5675:
        /* <DEDUP_REMOVED lines=12> */
.L_x_5676:
[----:B------:R-:W-:Y:S01]  /*12460*/  @!PT LDS RZ, [RZ] ;  /* 0x00000000fffff984 */ /* 0x000fe20000000800 */
[----:B------:R-:W-:Y:S01]  /*12470*/  @!PT LDS RZ, [RZ] ;  /* 0x00000000fffff984 */ /* 0x000fe20000000800 */
[----:B------:R-:W-:Y:S01]  /*12480*/  @!PT LDS RZ, [RZ] ;  /* 0x00000000fffff984 */ /* 0x000fe20000000800 */
[----:B------:R1:W-:Y:S01]  /*12490*/  LDGSTS.E.BYPASS.LTC128B.128 [R0+0x5400], desc[UR36][R2.64+0x80], !P0 ;  /* 0x0540008002007fae */ /* 0x0003e2000c101d64 */
[----:B------:R-:W-:-:S13]  /*124a0*/  ISETP.LT.OR P0, PT, R5, 0x41, P1 ;  /* 0x000000410500780c */ /* 0x000fda0000f01670 */
[----:B------:R1:W-:Y:S01]  /*124b0*/  LDGSTS.E.BYPASS.LTC128B.128 [R0+0x8400], desc[UR36][R2.64+0x100], !P0 ;  /* 0x0840010002007fae */ /* 0x0003e2000c101d64 */
[----:B------:R-:W-:Y:S05]  /*124c0*/  BRA `(.L_x_5677) ;  /* 0xffffffc800887947 */ /* 0x000fea000383ffff */
.L_x_5582:
[----:B------:R-:W-:Y:S01]  /*124d0*/  BSSY B0, `(.L_x_5678) ;  /* 0x0000008000007945 */ /* 0x000fe20003800000 */
[----:B------:R-:W-:Y:S01]  /*124e0*/  IMAD.MOV.U32 R13, RZ, RZ, R34 ;  /* 0x000000ffff0d7224 */ /* 0x000fe200078e0022 */
[----:B------:R-:W-:Y:S01]  /*124f0*/  MOV R11, 0x1f ;  /* 0x0000001f000b7802 */ /* 0x000fe20000000f00 */
[----:B------:R-:W-:Y:S02]  /*12500*/  IMAD.MOV.U32 R12, RZ, RZ, RZ ;  /* 0x000000ffff0c7224 */ /* 0x000fe400078e00ff */
[----:B------:R-:W-:-:S07]  /*12510*/  IMAD.MOV.U32 R15, RZ, RZ, -0x1 ;  /* 0xffffffffff0f7424 */ /* 0x000fce00078e00ff */
[----:B-----5:R-:W-:Y:S05]  /*12520*/  WARPSYNC.COLLECTIVE R15, `(.L_x_5679) ;  /* 0x000000000f087348 */ /* 0x020fea0003c00000 */
[----:B------:R0:W1:Y:S02]  /*12530*/  SHFL.IDX P6, R14, R13, R12, R11 ;  /* 0x0000000c0d0e7389 */ /* 0x00006400000c000b */
[----:B01---5:R-:W-:Y:S01]  /*12540*/  ENDCOLLECTIVE ;  /* 0x000000000000791b */ /* 0x023fe20003800000 */
.L_x_5679:
[----:B------:R-:W-:Y:S05]  /*12550*/  BSYNC B0 ;  /* 0x0000000000007941 */ /* 0x000fea0003800000 */
.L_x_5678:
[----:B------:R-:W-:Y:S05]  /*12560*/  BRA `(.L_x_5680) ;  /* 0xffffffcc00107947 */ /* 0x000fea000383ffff */
.L_x_5585:
[----:B-1----:R1:W2:Y:S02]  /*12570*/  SYNCS.PHASECHK.TRANS64.TRYWAIT P0, [R4+URZ+0x30820], R0 ;  /* 0x03082000040075a7 */ /* 0x0022a4000800017f */
[----:B--2---:R-:W-:Y:S05]  /*12580*/  @!P0 NANOSLEEP.SYNCS 0x989680 ;  /* 0x009896800000895d */ /* 0x004fea0003900000 */
[----:B------:R-:W2:Y:S02]  /*12590*/  @!P0 SYNCS.PHASECHK.TRANS64 P0, [R4+URZ+0x30820], R0 ;  /* 0x03082000040085a7 */ /* 0x000ea4000800007f */
[----:B--2---:R-:W-:Y:S05]  /*125a0*/  @!P0 BRA `(.L_x_5585) ;  /* 0xfffffffc00f08947 */ /* 0x004fea000383ffff */
[----:B------:R-:W-:Y:S05]  /*125b0*/  BRA `(.L_x_5681) ;  /* 0xffffffcc00587947 */ /* 0x000fea000383ffff */
.L_x_5586:
        /* <DEDUP_REMOVED lines=11> */
.L_x_5683:
[----:B------:R-:W-:Y:S05]  /*12670*/  BSYNC B0 ;  /* 0x0000000000007941 */ /* 0x000fea0003800000 */
.L_x_5682:
[----:B------:R-:W-:Y:S05]  /*12680*/  BRA `(.L_x_5684) ;  /* 0xffffffcc00407947 */ /* 0x000fea000383ffff */
.L_x_5589:
[----:B------:R-:W-:Y:S01]  /*12690*/  BSSY B1, `(.L_x_5685) ;  /* 0x0000006000017945 */ /* 0x000fe20003800000 */
[----:B------:R-:W-:-:S07]  /*126a0*/  IMAD.MOV.U32 R15, RZ, RZ, -0x1 ;  /* 0xffffffffff0f7424 */ /* 0x000fce00078e00ff */
[----:B01---5:R-:W-:Y:S05]  /*126b0*/  WARPSYNC.COLLECTIVE R15, `(.L_x_5686) ;  /* 0x000000000f0c7348 */ /* 0x023fea0003c00000 */
[----:B------:R-:W-:Y:S02]  /*126c0*/  ELECT P6, UR62, PT ;  /* 0x00000000003e782f */ /* 0x000fe400038c0000 */
[----:B------:R-:W-:Y:S01]  /*126d0*/  MOV R14, UR62 ;  /* 0x0000003e000e7c02 */ /* 0x000fe20008000f00 */
[----:B01---5:R-:W-:Y:S10]  /*126e0*/  ENDCOLLECTIVE ;  /* 0x000000000000791b */ /* 0x023ff40003800000 */
.L_x_5686:
[----:B------:R-:W-:Y:S05]  /*126f0*/  BSYNC B1 ;  /* 0x0000000000017941 */ /* 0x000fea0003800000 */
.L_x_5685:
[----:B------:R-:W-:Y:S05]  /*12700*/  BRA `(.L_x_5687) ;  /* 0xffffffcc00387947 */ /* 0x000fea000383ffff */
.L_x_5591:
[----:B-1----:R1:W2:Y:S02]  /*12710*/  SYNCS.PHASECHK.TRANS64.TRYWAIT P1, [R5+URZ+0x30840], R0 ;  /* 0x03084000050075a7 */ /* 0x0022a4000802017f */
[----:B--2---:R-:W-:Y:S05]  /*12720*/  @!P1 NANOSLEEP.SYNCS 0x989680 ;  /* 0x009896800000995d */ /* 0x004fea0003900000 */
[----:B------:R-:W2:Y:S02]  /*12730*/  @!P1 SYNCS.PHASECHK.TRANS64 P1, [R5+URZ+0x30840], R0 ;  /* 0x03084000050095a7 */ /* 0x000ea4000802007f */
[----:B--2---:R-:W-:Y:S05]  /*12740*/  @!P1 BRA `(.L_x_5591) ;  /* 0xfffffffc00f09947 */ /* 0x004fea000383ffff */
[----:B------:R-:W-:Y:S05]  /*12750*/  BRA `(.L_x_5688) ;  /* 0xffffffcc00607947 */ /* 0x000fea000383ffff */
.L_x_5593:
[----:B--2---:R2:W3:Y:S02]  /*12760*/  SYNCS.PHASECHK.TRANS64.TRYWAIT P1, [R23+URZ+0x30840], R2 ;  /* 0x03084002170075a7 */ /* 0x0044e4000802017f */
[----:B---3--:R-:W-:Y:S05]  /*12770*/  @!P1 NANOSLEEP.SYNCS 0x989680 ;  /* 0x009896800000995d */ /* 0x008fea0003900000 */
[----:B------:R-:W3:Y:S02]  /*12780*/  @!P1 SYNCS.PHASECHK.TRANS64 P1, [R23+URZ+0x30840], R2 ;  /* 0x03084002170095a7 */ /* 0x000ee4000802007f */
[----:B---3--:R-:W-:Y:S05]  /*12790*/  @!P1 BRA `(.L_x_5593) ;  /* 0xfffffffc00f09947 */ /* 0x008fea000383ffff */
[----:B------:R-:W-:Y:S05]  /*127a0*/  BRA `(.L_x_5689) ;  /* 0xffffffcc006c7947 */ /* 0x000fea000383ffff */
.L_x_5595:
[----:B---3--:R3:W4:Y:S02]  /*127b0*/  SYNCS.PHASECHK.TRANS64.TRYWAIT P1, [R5+URZ+0x30860], R0 ;  /* 0x03086000050075a7 */ /* 0x008724000802017f */
[----:B----4-:R-:W-:Y:S05]  /*127c0*/  @!P1 NANOSLEEP.SYNCS 0x989680 ;  /* 0x009896800000995d */ /* 0x010fea0003900000 */
[----:B------:R-:W4:Y:S02]  /*127d0*/  @!P1 SYNCS.PHASECHK.TRANS64 P1, [R5+URZ+0x30860], R0 ;  /* 0x03086000050095a7 */ /* 0x000f24000802007f */
[----:B----4-:R-:W-:Y:S05]  /*127e0*/  @!P1 BRA `(.L_x_5595) ;  /* 0xfffffffc00f09947 */ /* 0x010fea000383ffff */
[----:B------:R-:W-:Y:S05]  /*127f0*/  BRA `(.L_x_5690) ;  /* 0xffffffcc00687947 */ /* 0x000fea000383ffff */
.L_x_5691:
        /* <DEDUP_REMOVED lines=16> */
.L_x_15840:


//--------------------- .text._ZN7cutlass13device_kernelIN5flash11enable_sm90INS1_16FlashAttnFwdSm90INS1_25CollectiveMainloopFwdSm90ILi2EN4cute5tupleIJNS5_1CILi1EEES8_S8_EEENS6_IJNS7_ILi128EEENS7_ILi96EEENS7_ILi192EEEEEELi192ENS_10bfloat16_tEfNS_4arch4Sm90ELb1ELb0ELb0ELb1ELb1ELb0ELb0ELb1ELb1ELb1ELb0ELb0EEENS1_21CollectiveEpilogueFwdINS6_IJSA_SC_SB_EEES9_SE_SG_Li256ELb1ELb1ELb0ELb0EEENS1_36VarlenDynamicPersistentTileSchedulerILi128ELi96ELi256ELi128ELb0ELb1ELb1ELb1ELb1ELb1EEEEEEEEEvNT_6ParamsE --------------------------
	.section	.text._ZN7cutlass13device_kernelIN5flash11enable_sm90INS1_16FlashAttnFwdSm90INS1_25CollectiveMainloopFwdSm90ILi2EN4cute5tupleIJNS5_1CILi1EEES8_S8_EEENS6_IJNS7_ILi128EEENS7_ILi96EEENS7_ILi192EEEEEELi192ENS_10bfloat16_tEfNS_4arch4Sm90ELb1ELb0ELb0ELb1ELb1ELb0ELb0ELb1ELb1ELb1ELb0ELb0EEENS1_21CollectiveEpilogueFwdINS6_IJSA_SC_SB_EEES9_SE_SG_Li256ELb1ELb1ELb0ELb0EEENS1_36VarlenDynamicPersistentTileSchedulerILi128ELi96ELi256ELi128ELb0ELb1ELb1ELb1ELb1ELb1EEEEEEEEEvNT_6ParamsE,"ax",@progbits
	.align	128
.text._ZN7cutlass13device_kernelIN5flash11enable_sm90INS1_16FlashAttnFwdSm90INS1_25CollectiveMainloopFwdSm90ILi2EN4cute5tupleIJNS5_1CILi1EEES8_S8_EEENS6_IJNS7_ILi128EEENS7_ILi96EEENS7_ILi192EEEEEELi192ENS_10bfloat16_tEfNS_4arch4Sm90ELb1ELb0ELb0ELb1ELb1ELb0ELb0ELb1ELb1ELb1ELb0ELb0EEENS1_21CollectiveEpilogueFwdINS6_IJSA_SC_SB_EEES9_SE_SG_Li256ELb1ELb1ELb0ELb0EEENS1_36VarlenDynamicPersistentTileSchedulerILi128ELi96ELi256ELi128ELb0ELb1ELb1ELb1ELb1ELb1EEEEEEEEEvNT_6ParamsE:
        .type           _ZN7cutlass13device_kernelIN5flash11enable_sm90INS1_16FlashAttnFwdSm90INS1_25CollectiveMainloopFwdSm90ILi2EN4cute5tupleIJNS5_1CILi1EEES8_S8_EEENS6_IJNS7_ILi128EEENS7_ILi96EEENS7_ILi192EEEEEELi192ENS_10bfloat16_tEfNS_4arch4Sm90ELb1ELb0ELb0ELb1ELb1ELb0ELb0ELb1ELb1ELb1ELb0ELb0EEENS1_21CollectiveEpilogueFwdINS6_IJSA_SC_SB_EEES9_SE_SG_Li256ELb1ELb1ELb0ELb0EEENS1_36VarlenDynamicPersistentTileSchedulerILi128ELi96ELi256ELi128ELb0ELb1ELb1ELb1ELb1ELb1EEEEEEEEEvNT_6ParamsE,@function
        .size           _ZN7cutlass13device_kernelIN5flash11enable_sm90INS1_16FlashAttnFwdSm90INS1_25CollectiveMainloopFwdSm90ILi2EN4cute5tupleIJNS5_1CILi1EEES8_S8_EEENS6_IJNS7_ILi128EEENS7_ILi96EEENS7_ILi192EEEEEELi192ENS_10bfloat16_tEfNS_4arch4Sm90ELb1ELb0ELb0ELb1ELb1ELb0ELb0ELb1ELb1ELb1ELb0ELb0EEENS1_21CollectiveEpilogueFwdINS6_IJSA_SC_SB_EEES9_SE_SG_Li256ELb1ELb1ELb0ELb0EEENS1_36VarlenDynamicPersistentTileSchedulerILi128ELi96ELi256ELi128ELb0ELb1ELb1ELb1ELb1ELb1EEEEEEEEEvNT_6ParamsE,(.L_x_15841 - _ZN7cutlass13device_kernelIN5flash11enable_sm90INS1_16FlashAttnFwdSm90INS1_25CollectiveMainloopFwdSm90ILi2EN4cute5tupleIJNS5_1CILi1EEES8_S8_EEENS6_IJNS7_ILi128EEENS7_ILi96EEENS7_ILi192EEEEEELi192ENS_10bfloat16_tEfNS_4arch4Sm90ELb1ELb0ELb0ELb1ELb1ELb0ELb0ELb1ELb1ELb1ELb0ELb0EEENS1_21CollectiveEpilogueFwdINS6_IJSA_SC_SB_EEES9_SE_SG_Li256ELb1ELb1ELb0ELb0EEENS1_36VarlenDynamicPersistentTileSchedulerILi128ELi96ELi256ELi128ELb0ELb1ELb1ELb1ELb1ELb1EEEEEEEEEvNT_6ParamsE)
        .other          _ZN7cutlass13device_kernelIN5flash11enable_sm90INS1_16FlashAttnFwdSm90INS1_25CollectiveMainloopFwdSm90ILi2EN4cute5tupleIJNS5_1CILi1EEES8_S8_EEENS6_IJNS7_ILi128EEENS7_ILi96EEENS7_ILi192EEEEEELi192ENS_10bfloat16_tEfNS_4arch4Sm90ELb1ELb0ELb0ELb1ELb1ELb0ELb0ELb1ELb1ELb1ELb0ELb0EEENS1_21CollectiveEpilogueFwdINS6_IJSA_SC_SB_EEES9_SE_SG_Li256ELb1ELb1ELb0ELb0EEENS1_36VarlenDynamicPersistentTileSchedulerILi128ELi96ELi256ELi128ELb0ELb1ELb1ELb1ELb1ELb1EEEEEEEEEvNT_6ParamsE,@"STO_CUDA_ENTRY STV_DEFAULT"
_ZN7cutlass13device_kernelIN5flash11enable_sm90INS1_16FlashAttnFwdSm90INS1_25CollectiveMainloopFwdSm90ILi2EN4cute5tupleIJNS5_1CILi1EEES8_S8_EEENS6_IJNS7_ILi128EEENS7_ILi96EEENS7_ILi192EEEEEELi192ENS_10bfloat16_tEfNS_4arch4Sm90ELb1ELb0ELb0ELb1ELb1ELb0ELb0ELb1ELb1ELb1ELb0ELb0EEENS1_21CollectiveEpilogueFwdINS6_IJSA_SC_SB_EEES9_SE_SG_Li256ELb1ELb1ELb0ELb0EEENS1_36VarlenDynamicPersistentTileSchedulerILi128ELi96ELi256ELi128ELb0ELb1ELb1ELb1ELb1ELb1EEEEEEEEEvNT_6ParamsE:
        /* <DEDUP_REMOVED lines=45> */
.L_x_5692:
        /* <DEDUP_REMOVED lines=22> */
.L_x_5693:
        /* <DEDUP_REMOVED lines=18> */
.L_x_5694:
        /* <DEDUP_REMOVED lines=22> */
.L_x_5695:
        /* <DEDUP_REMOVED lines=23> */
.L_x_5696:
        /* <DEDUP_REMOVED lines=10> */
.L_x_5698:
        /* <DEDUP_REMOVED lines=24> */
[----:B------:R-:W-:-:S03]  /*0a40*/  SHF.R.S32.HI R198, RZ, 0x7, R3 ;  /* 0x00000007ffc67819 */ /* 0x000fc60000011403 */
[----:B------:R-:W-:-:S05]  /*0a50*/  IMAD.SHL.U32 R6, R4, 0x20, RZ ;  /* 0x0000002004067824 */ /* 0x000fca00078e00ff */
[----:B------:R-:W-:Y:S02]  /*0a60*/  LOP3.LUT R7, R6, 0xfffffc00, RZ, 0xc0, !PT ;  /* 0xfffffc0006077812 */ /* 0x000fe400078ec0ff */
[----:B------:R-:W-:-:S04]  /*0a70*/  LEA.HI R6, R0, R205, RZ, 0x2 ;  /* 0x000000cd00067211 */ /* 0x000fc800078f10ff */
[----:B------:R-:W-:-:S05]  /*0a80*/  LOP3.LUT R6, R6, 0xfffffffc, RZ, 0xc0, !PT ;  /* 0xfffffffc06067812 */ /* 0x000fca00078ec0ff */
[----:B------:R-:W-:Y:S01]  /*0a90*/  IMAD.IADD R6, R205, 0x1, -R6 ;  /* 0x00000001cd067824 */ /* 0x000fe200078e0a06 */
[----:B--2---:R-:W-:Y:S02]  /*0aa0*/  R2UR UR4, R2 ;  /* 0x00000000020472ca */ /* 0x004fe400000e0000 */
[C---:B------:R-:W-:Y:S02]  /*0ab0*/  LOP3.LUT R2, R3.reuse, 0xffffff80, RZ, 0xc0, !PT ;  /* 0xffffff8003027812 */ /* 0x040fe400078ec0ff */
[----:B------:R-:W-:-:S03]  /*0ac0*/  LEA.HI R3, R3, R198, RZ, 0x1 ;  /* 0x000000c603037211 */ /* 0x000fc600078f08ff */
[C---:B------:R-:W-:Y:S01]  /*0ad0*/  IMAD.IADD R197, R205.reuse, 0x1, -R2 ;  /* 0x00000001cdc57824 */ /* 0x040fe200078e0a02 */
[CC--:B------:R-:W-:Y:S02]  /*0ae0*/  LEA.HI R2, R0.reuse, R205.reuse, RZ, 0x4 ;  /* 0x000000cd00027211 */ /* 0x0c0fe400078f20ff */
[----:B------:R-:W-:Y:S02]  /*0af0*/  LEA.HI R0, R0, R205, RZ, 0x3 ;  /* 0x000000cd00007211 */ /* 0x000fe400078f18ff */
[----:B------:R-:W-:Y:S01]  /*0b00*/  SHF.R.S32.HI R8, RZ, 0x1f, R197 ;  /* 0x0000001fff087819 */ /* 0x000fe200000114c5 */
[----:B------:R-:W-:Y:S01]  /*0b10*/  ULOP3.LUT UR7, UR4, 0x1, URZ, 0xfc, !UPT ;  /* 0x0000000104077892 */ /* 0x000fe2000f8efc3f */
[----:B------:R-:W-:Y:S02]  /*0b20*/  LOP3.LUT R4, R2, 0x3fffff0, RZ, 0xc0, !PT ;  /* 0x03fffff002047812 */ /* 0x000fe400078ec0ff */
[----:B------:R-:W-:Y:S01]  /*0b30*/  LEA.HI R9, R8, R197, RZ, 0x2 ;  /* 0x000000c508097211 */ /* 0x000fe200078f10ff */
[----:B------:R-:W-:Y:S01]  /*0b40*/  UMOV UR4, URZ ;  /* 0x0000003f00047c82 */ /* 0x000fe20008000000 */
[----:B------:R-:W-:Y:S01]  /*0b50*/  SHF.R.S32.HI R5, RZ, 0x4, R2 ;  /* 0x00000004ff057819 */ /* 0x000fe20000011402 */
[----:B------:R-:W-:Y:S01]  /*0b60*/  IMAD.IADD R4, R205, 0x1, -R4 ;  /* 0x00000001cd047824 */ /* 0x000fe200078e0a04 */
[--C-:B------:R-:W-:Y:S01]  /*0b70*/  SHF.R.S32.HI R10, RZ, 0x2, R9.reuse ;  /* 0x00000002ff0a7819 */ /* 0x100fe20000011409 */
[----:B------:R-:W-:Y:S01]  /*0b80*/  IMAD.U32 R201, RZ, RZ, UR7 ;  /* 0x00000007ffc97e24 */ /* 0x000fe2000f8e00ff */
[----:B------:R-:W-:Y:S01]  /*0b90*/  SHF.R.S32.HI R11, RZ, 0x1f, R9 ;  /* 0x0000001fff0b7819 */ /* 0x000fe20000011409 */
[----:B------:R-:W-:Y:S01]  /*0ba0*/  IMAD R7, R4, 0x40, R7 ;  /* 0x0000004004077824 */ /* 0x000fe200078e0207 */
[----:B------:R-:W-:Y:S01]  /*0bb0*/  LEA.HI R2, R2, R5, RZ, 0x1 ;  /* 0x0000000502027211 */ /* 0x000fe200078f08ff */
[----:B------:R-:W-:Y:S01]  /*0bc0*/  IMAD.U32 R196, RZ, RZ, UR4 ;  /* 0x00000004ffc47e24 */ /* 0x000fe2000f8e00ff */
[----:B------:R-:W-:-:S02]  /*0bd0*/  LEA.HI R11, R11, R10, RZ, 0x3 ;  /* 0x0000000a0b0b7211 */ /* 0x000fc400078f18ff */
[----:B------:R-:W-:Y:S02]  /*0be0*/  LOP3.LUT R2, R2, 0x1ffffffe, RZ, 0xc0, !PT ;  /* 0x1ffffffe02027812 */ /* 0x000fe400078ec0ff */
[----:B------:R-:W-:Y:S02]  /*0bf0*/  LOP3.LUT R11, R11, 0xfffffff8, RZ, 0xc0, !PT ;  /* 0xfffffff80b0b7812 */ /* 0x000fe400078ec0ff */
[----:B------:R-:W-:Y:S01]  /*0c00*/  LOP3.LUT R4, R0, 0xfffffff8, RZ, 0xc0, !PT ;  /* 0xfffffff800047812 */ /* 0x000fe200078ec0ff */
[----:B------:R-:W-:Y:S01]  /*0c10*/  IMAD.IADD R2, R5, 0x1, -R2 ;  /* 0x0000000105027824 */ /* 0x000fe200078e0a02 */
[----:B------:R-:W-:Y:S01]  /*0c20*/  LEA.HI R8, R8, R197, RZ, 0x5 ;  /* 0x000000c508087211 */ /* 0x000fe200078f28ff */
[----:B------:R-:W-:Y:S01]  /*0c30*/  IMAD.IADD R11, R10, 0x1, -R11 ;  /* 0x000000010a0b7824 */ /* 0x000fe200078e0a0b */
[----:B------:R-:W-:Y:S01]  /*0c40*/  LEA.HI R5, R6, R6, RZ, 0x1 ;  /* 0x0000000606057211 */ /* 0x000fe200078f08ff */
[----:B------:R-:W-:Y:S01]  /*0c50*/  IMAD.IADD R23, R205, 0x1, -R4 ;  /* 0x00000001cd177824 */ /* 0x000fe200078e0a04 */
[----:B------:R-:W-:Y:S01]  /*0c60*/  SHF.R.S32.HI R8, RZ, 0x5, R8 ;  /* 0x00000005ff087819 */ /* 0x000fe20000011408 */
[----:B------:R-:W-:Y:S01]  /*0c70*/  IMAD R200, R2, 0x8, R7 ;  /* 0x0000000802c87824 */ /* 0x000fe200078e0207 */
[----:B------:R-:W-:Y:S01]  /*0c80*/  LOP3.LUT R3, R3, 0x3fffffe, RZ, 0xc0, !PT ;  /* 0x03fffffe03037812 */ /* 0x000fe200078ec0ff */
[----:B------:R-:W-:Y:S01]  /*0c90*/  IMAD.SHL.U32 R16, R23, 0x8, RZ ;  /* 0x0000000817107824 */ /* 0x000fe200078e00ff */
[----:B------:R-:W-:-:S02]  /*0ca0*/  LEA R8, R8, R11, 0x4 ;  /* 0x0000000b08087211 */ /* 0x000fc400078e20ff */
[----:B------:R-:W-:Y:S01]  /*0cb0*/  LOP3.LUT R5, R5, 0x1ffffffe, RZ, 0xc0, !PT ;  /* 0x1ffffffe05057812 */ /* 0x000fe200078ec0ff */
[----:B------:R-:W-:Y:S01]  /*0cc0*/  IMAD.IADD R3, R198, 0x1, -R3 ;  /* 0x00000001c6037824 */ /* 0x000fe200078e0a03 */
[----:B------:R-:W-:Y:S01]  /*0cd0*/  SHF.R.S32.HI R195, RZ, 0x3, R0 ;  /* 0x00000003ffc37819 */ /* 0x000fe20000011400 */
[C---:B------:R-:W-:Y:S01]  /*0ce0*/  VIADD R19, R16.reuse, 0x40 ;  /* 0x0000004010137836 */ /* 0x040fe20000000000 */
[----:B------:R-:W-:Y:S01]  /*0cf0*/  LOP3.LUT R0, R9, 0x7ffffffc, RZ, 0xc0, !PT ;  /* 0x7ffffffc09007812 */ /* 0x000fe200078ec0ff */
[----:B------:R-:W-:Y:S01]  /*0d00*/  VIADD R22, R16, 0x80 ;  /* 0x0000008010167836 */ /* 0x000fe20000000000 */
[----:B------:R-:W-:Y:S01]  /*0d10*/  SHF.R.S32.HI R204, RZ, 0x1f, R16 ;  /* 0x0000001fffcc7819 */ /* 0x000fe20000011410 */
[----:B------:R-:W-:Y:S01]  /*0d20*/  IMAD.IADD R18, R6, 0x1, -R5 ;  /* 0x0000000106127824 */ /* 0x000fe200078e0a05 */
[----:B------:R-:W-:Y:S01]  /*0d30*/  SHF.R.S32.HI R203, RZ, 0x1f, R19 ;  /* 0x0000001fffcb7819 */ /* 0x000fe20000011413 */
[----:B------:R-:W-:Y:S01]  /*0d40*/  IMAD R199, R3, 0x40, R8 ;  /* 0x0000004003c77824 */ /* 0x000fe200078e0208 */
[----:B------:R-:W-:-:S02]  /*0d50*/  SHF.R.S32.HI R202, RZ, 0x1f, R22 ;  /* 0x0000001fffca7819 */ /* 0x000fc40000011416 */
[----:B------:R-:W-:Y:S01]  /*0d60*/  IADD3 R17, R197, -R0, RZ ;  /* 0x80000000c5117210 */ /* 0x000fe20007ffe0ff */
[----:B------:R-:W-:-:S07]  /*0d70*/  IMAD R18, R18, 0x8, R199 ;  /* 0x0000000812127824 */ /* 0x000fce00078e02c7 */
.L_x_5758:
        /* <DEDUP_REMOVED lines=16> */
[----:B------:R-:W-:Y:S01]  /*0e80*/  IMAD.U32 R194, RZ, RZ, UR7 ;  /* 0x00000007ffc27e24 */ /* 0x000fe2000f8e00ff */
[----:B------:R-:W-:Y:S01]  /*0e90*/  @UP1 ULEA UR10, UP0, UR4, UR10, 0x2 ;  /* 0x0000000a040a1291 */ /* 0x000fe2000f80103f */
[----:B------:R-:W-:-:S03]  /*0ea0*/  IMAD.U32 R2, RZ, RZ, UR8 ;  /* 0x00000008ff027e24 */ /* 0x000fc6000f8e00ff */
[----:B------:R-:W-:Y:S01]  /*0eb0*/  @UP1 ULEA.HI.X UR11, UR4, UR11, UR7, 0x2, UP0 ;  /* 0x0000000b040b1291 */ /* 0x000fe200080f1407 */
[----:B------:R-:W-:Y:S01]  /*0ec0*/  IMAD.U32 R3, RZ, RZ, UR9 ;  /* 0x00000009ff037e24 */ /* 0x000fe2000f8e00ff */
[----:B------:R-:W-:Y:S01]  /*0ed0*/  ULDC.64 UR8, c[0x0][0x418] ;  /* 0x0001060000087ab9 */ /* 0x000fe20000000a00 */
[----:B------:R-:W-:Y:S01]  /*0ee0*/  IMAD.U32 R4, RZ, RZ, UR10 ;  /* 0x0000000aff047e24 */ /* 0x000fe2000f8e00ff */
[----:B------:R-:W-:Y:S01]  /*0ef0*/  ULDC UR4, c[0x0][0x424] ;  /* 0x0001090000047ab9 */ /* 0x000fe20000000800 */
[----:B------:R-:W-:Y:S01]  /*0f00*/  ULDC UR7, c[0x0][0x2f0] ;  /* 0x0000bc0000077ab9 */ /* 0x000fe20000000800 */
[----:B------:R-:W-:Y:S01]  /*0f10*/  IMAD.U32 R5, RZ, RZ, UR11 ;  /* 0x0000000bff057e24 */ /* 0x000fe2000f8e00ff */
[----:B------:R-:W2:Y:S04]  /*0f20*/  @P0 LDG.E R2, desc[UR36][R2.64] ;  /* 0x0000002402020981 */ /* 0x000ea8000c1e1900 */
[----:B---3--:R-:W3:Y:S01]  /*0f30*/  @P2 LDG.E R4, desc[UR36][R4.64] ;  /* 0x0000002404042981 */ /* 0x008ee2000c1e1900 */
[----:B------:R-:W-:Y:S01]  /*0f40*/  UISETP.NE.U32.AND UP0, UPT, UR8, URZ, UPT ;  /* 0x0000003f0800728c */ /* 0x000fe2000bf05070 */
[----:B------:R-:W-:Y:S01]  /*0f50*/  IMAD.U32 R193, RZ, RZ, UR6 ;  /* 0x00000006ffc17e24 */ /* 0x000fe2000f8e00ff */
[----:B------:R-:W-:-:S02]  /*0f60*/  UMOV UR60, URZ ;  /* 0x0000003f003c7c82 */ /* 0x000fc40008000000 */
[----:B------:R-:W-:-:S03]  /*0f70*/  UISETP.NE.AND.EX UP0, UPT, UR9, URZ, UPT, UP0 ;  /* 0x0000003f0900728c */ /* 0x000fc6000bf05300 */
[----:B------:R-:W-:Y:S01]  /*0f80*/  ULDC.64 UR8, c[0x0][0xa20] ;  /* 0x0002880000087ab9 */ /* 0x000fe20000000a00 */
[----:B------:R-:W-:Y:S01]  /*0f90*/  USEL UR4, UR4, 0x1, UP0 ;  /* 0x0000000104047887 */ /* 0x000fe20008000000 */
[----:B------:R-:W-:-:S03]  /*0fa0*/  ISETP.NE.U32.AND P1, PT, RZ, UR8, PT ;  /* 0x00000008ff007c0c */ /* 0x000fc6000bf25070 */
[----:B------:R-:W-:Y:S01]  /*0fb0*/  UIMAD UR4, UR4, UR7, URZ ;  /* 0x00000007040472a4 */ /* 0x000fe2000f8e023f */
[----:B------:R-:W-:Y:S02]  /*0fc0*/  ISETP.NE.AND.EX P1, PT, RZ, UR9, PT, P1 ;  /* 0x00000009ff007c0c */ /* 0x000fe4000bf25310 */
[----:B--2---:R-:W-:Y:S02]  /*0fd0*/  @P0 R2UR UR60, R2 ;  /* 0x00000000023c02ca */ /* 0x004fe400000e0000 */
[----:B---3--:R-:W-:Y:S01]  /*0fe0*/  @P2 R2UR UR43, R4 ;  /* 0x00000000042b22ca */ /* 0x008fe200000e0000 */
[----:B----4-:R-:W-:-:S14]  /*0ff0*/  @P2 BRA `(.L_x_5699) ;  /* 0x00000000003c2947 */ /* 0x010fdc0003800000 */
[----:B------:R-:W-:Y:S01]  /*1000*/  ULDC.64 UR6, c[0x0][0xa00] ;  /* 0x0002800000067ab9 */ /* 0x000fe20000000a00 */
[----:B------:R-:W-:Y:S01]  /*1010*/  ULDC UR43, c[0x0][0x288] ;  /* 0x0000a200002b7ab9 */ /* 0x000fe20000000800 */
[----:B------:R-:W-:-:S04]  /*1020*/  ISETP.NE.U32.AND P0, PT, RZ, UR6, PT ;  /* 0x00000006ff007c0c */ /* 0x000fc8000bf05070 */
        /* <DEDUP_REMOVED lines=12> */
.L_x_5699:
[----:B------:R-:W-:Y:S05]  /*10f0*/  @!P1 BRA `(.L_x_5700) ;  /* 0x0000000000249947 */ /* 0x000fea0003800000 */
[----:B------:R-:W-:Y:S02]  /*1100*/  R2UR UR6, R192 ;  /* 0x00000000c00672ca */ /* 0x000fe400000e0000 */
[----:B------:R-:W-:-:S11]  /*1110*/  R2UR UR7, R194 ;  /* 0x00000000c20772ca */ /* 0x000fd600000e0000 */
[----:B------:R-:W-:-:S04]  /*1120*/  ULEA UR4, UP0, UR6, UR8, 0x2 ;  /* 0x0000000806047291 */ /* 0x000fc8000f80103f */
[----:B------:R-:W-:Y:S02]  /*1130*/  ULEA.HI.X UR6, UR6, UR9, UR7, 0x2, UP0 ;  /* 0x0000000906067291 */ /* 0x000fe400080f1407 */
[----:B------:R-:W-:-:S04]  /*1140*/  MOV R2, UR4 ;  /* 0x0000000400027c02 */ /* 0x000fc80008000f00 */
[----:B------:R-:W-:-:S05]  /*1150*/  IMAD.U32 R3, RZ, RZ, UR6 ;  /* 0x00000006ff037e24 */ /* 0x000fca000f8e00ff */
[----:B------:R-:W2:Y:S02]  /*1160*/  LDG.E R2, desc[UR36][R2.64] ;  /* 0x0000002402027981 */ /* 0x000ea4000c1e1900 */
[----:B--2---:R-:W-:Y:S01]  /*1170*/  R2UR UR4, R2 ;  /* 0x00000000020472ca */ /* 0x004fe200000e0000 */
[----:B------:R-:W-:-:S14]  /*1180*/  BRA `(.L_x_5701) ;  /* 0x0000000000387947 */ /* 0x000fdc0003800000 */
.L_x_5700:
[----:B------:R-:W-:Y:S02]  /*1190*/  ULDC.64 UR6, c[0x0][0xa08] ;  /* 0x0002820000067ab9 */ /* 0x000fe40000000a00 */
        /* <DEDUP_REMOVED lines=13> */
.L_x_5701:
[----:B------:R-:W-:Y:S01]  /*1270*/  UIADD3 UR60, -UR60, UR4, URZ ;  /* 0x000000043c3c7290 */ /* 0x000fe2000fffe13f */
[----:B------:R-:W-:Y:S01]  /*1280*/  PLOP3.LUT P0, PT, PT, PT, PT, 0x80, 0x0 ;  /* 0x000000000000781c */ /* 0x000fe20003f0f070 */
[----:B------:R-:W-:Y:S01]  /*1290*/  USHF.L.U32 UR42, UR5, 0x7, URZ ;  /* 0x00000007052a7899 */ /* 0x000fe2000800063f */
[----:B------:R-:W-:Y:S01]  /*12a0*/  CS2R R2, SRZ ;  /* 0x0000000000027805 */ /* 0x000fe2000001ff00 */
[----:B------:R-:W-:Y:S01]  /*12b0*/  ULDC UR4, c[0x0][0x448] ;  /* 0x0001120000047ab9 */ /* 0x000fe20000000800 */
[----:B------:R-:W-:Y:S01]  /*12c0*/  UIADD3 UR7, UR60, 0x60, -UR43 ;  /* 0x000000603c077890 */ /* 0x000fe2000fffe82b */
[----:B------:R-:W-:Y:S01]  /*12d0*/  IMAD.MOV.U32 R0, RZ, RZ, RZ ;  /* 0x000000ffff007224 */ /* 0x000fe200078e00ff */
[----:B------:R-:W-:Y:S01]  /*12e0*/  UISETP.NE.AND UP0, UPT, UR4, 0x1, UPT ;  /* 0x000000010400788c */ /* 0x000fe2000bf05270 */
[----:B------:R-:W-:Y:S01]  /*12f0*/  CS2R R118, SRZ ;  /* 0x0000000000767805 */ /* 0x000fe2000001ff00 */
[----:B------:R-:W-:Y:S01]  /*1300*/  UIADD3 UR6, UR42, 0x7f, URZ ;  /* 0x0000007f2a067890 */ /* 0x000fe2000fffe03f */
[----:B------:R-:W-:Y:S01]  /*1310*/  CS2R R116, SRZ ;  /* 0x0000000000747805 */ /* 0x000fe2000001ff00 */
[----:B------:R-:W-:Y:S01]  /*1320*/  UP2UR UR61, UPR, URZ, 0x1 ;  /* 0x000000013f3d7883 */ /* 0x000fe20008000000 */
[----:B------:R-:W-:-:S02]  /*1330*/  CS2R R114, SRZ ;  /* 0x0000000000727805 */ /* 0x000fc4000001ff00 */
[----:B------:R-:W-:Y:S02]  /*1340*/  CS2R R112, SRZ ;  /* 0x0000000000707805 */ /* 0x000fe4000001ff00 */
[----:B------:R-:W-:Y:S02]  /*1350*/  CS2R R110, SRZ ;  /* 0x00000000006e7805 */ /* 0x000fe4000001ff00 */
[----:B------:R-:W-:Y:S02]  /*1360*/  CS2R R108, SRZ ;  /* 0x00000000006c7805 */ /* 0x000fe4000001ff00 */
[----:B------:R-:W-:Y:S02]  /*1370*/  CS2R R106, SRZ ;  /* 0x00000000006a7805 */ /* 0x000fe4000001ff00 */
[----:B------:R-:W-:Y:S01]  /*1380*/  CS2R R104, SRZ ;  /* 0x0000000000687805 */ /* 0x000fe2000001ff00 */
        /* <DEDUP_REMOVED lines=9> */
[----:B------:R-:W-:Y:S01]  /*1420*/  IMAD.MOV.U32 R43, RZ, RZ, RZ ;  /* 0x000000ffff2b7224 */ /* 0x000fe200078e00ff */
        /* <DEDUP_REMOVED lines=25> */
[----:B------:R-:W-:Y:S01]  /*15c0*/  CS2R R64, SRZ ;  /* 0x0000000000407805 */ /* 0x000fe2000001ff00 */
[----:B------:R-:W-:Y:S01]  /*15d0*/  IMAD.U32 R102, RZ, RZ, UR9 ;  /* 0x00000009ff667e24 */ /* 0x000fe2000f8e00ff */
[----:B------:R-:W-:-:S02]  /*15e0*/  CS2R R62, SRZ ;  /* 0x00000000003e7805 */ /* 0x000fc4000001ff00 */
[----:B------:R-:W-:Y:S02]  /*15f0*/  CS2R R60, SRZ ;  /* 0x00000000003c7805 */ /* 0x000fe4000001ff00 */
[----:B------:R-:W-:Y:S02]  /*1600*/  CS2R R58, SRZ ;  /* 0x00000000003a7805 */ /* 0x000fe4000001ff00 */
[----:B------:R-:W-:Y:S02]  /*1610*/  PLOP3.LUT P1, PT, PT, PT, UP0, 0x80, 0x0 ;  /* 0x000000000000781c */ /* 0x000fe40003f2f008 */
        /* <DEDUP_REMOVED lines=49> */
.L_x_5703:
        /* <DEDUP_REMOVED lines=11> */
.L_x_5845:
[----:B------:R-:W-:Y:S05]  /*19e0*/  @!P0 BRA `(.L_x_5705) ;  /* 0x0000000000048947 */ /* 0x000fea0003800000 */
[----:B------:R-:W-:Y:S01]  /*19f0*/  BPT.TRAP 0x1 ;  /* 0x000000040000795c */ /* 0x000fe20000300000 */
.L_x_5705:
[----:B0-----:R-:W-:Y:S02]  /*1a00*/  IMAD.U32 R0, RZ, RZ, UR39 ;  /* 0x00000027ff007e24 */ /* 0x001fe4000f8e00ff */
[----:B------:R-:W-:-:S03]  /*1a10*/  IMAD.U32 R3, RZ, RZ, UR38 ;  /* 0x00000026ff037e24 */ /* 0x000fc6000f8e00ff */
[----:B------:R-:W-:Y:S02]  /*1a20*/  LEA R0, R0, UR40, 0x3 ;  /* 0x0000002800007c11 */ /* 0x000fe4000f8e18ff */
[----:B------:R-:W-:-:S04]  /*1a30*/  SHF.L.U32 R3, R3, 0x1f, RZ ;  /* 0x0000001f03037819 */ /* 0x000fc800000006ff */
[----:B------:R0:W1:Y:S01]  /*1a40*/  SYNCS.PHASECHK.TRANS64.TRYWAIT P1, [R0+URZ+0x30830], R3 ;  /* 0x03083003000075a7 */ /* 0x000062000802017f */
[----:B------:R-:W-:Y:S05]  /*1a50*/  @!P0 BRA `(.L_x_5706) ;  /* 0x0000000000048947 */ /* 0x000fea0003800000 */
[----:B------:R-:W-:Y:S01]  /*1a60*/  BPT.TRAP 0x1 ;  /* 0x000000040000795c */ /* 0x000fe20000300000 */
.L_x_5706:
[----:B-1----:R-:W-:Y:S05]  /*1a70*/  @P1 BRA `(.L_x_5707) ;  /* 0x0000000000081947 */ /* 0x002fea0003800000 */
[----:B------:R-:W1:Y:S02]  /*1a80*/  SYNCS.PHASECHK.TRANS64.TRYWAIT P1, [R0+URZ+0x30830], R3 ;  /* 0x03083003000075a7 */ /* 0x000e64000802017f */
[----:B-1----:R-:W-:Y:S05]  /*1a90*/  @!P1 BRA `(.L_x_5708) ;  /* 0x000000f800549947 */ /* 0x002fea0003800000 */
.L_x_5707:
        /* <DEDUP_REMOVED lines=19> */
[----:B------:R-:W-:Y:S01]  /*1bd0*/  MOV R8, UR8 ;  /* 0x0000000800087c02 */ /* 0x000fe20008000f00 */
        /* <DEDUP_REMOVED lines=79> */
.L_x_5709:
[----:B------:R-:W-:Y:S01]  /*20d0*/  UISETP.NE.AND UP0, UPT, UR61, URZ, UPT ;  /* 0x0000003f3d00728c */ /* 0x000fe2000bf05270 */
[----:B------:R-:W-:Y:S01]  /*20e0*/  VIADD R2, R18, UR42 ;  /* 0x0000002a12027c36 */ /* 0x000fe20008000000 */
[----:B------:R-:W-:Y:S01]  /*20f0*/  R2UR UR6, R102 ;  /* 0x00000000660672ca */ /* 0x000fe200000e0000 */
[----:B------:R-:W-:Y:S01]  /*2100*/  UMOV UR5, 0xffffffa0 ;  /* 0xffffffa000057882 */ /* 0x000fe20000000000 */
[----:B------:R-:W-:Y:S01]  /*2110*/  IMAD.U32 R11, RZ, RZ, UR43 ;  /* 0x0000002bff0b7e24 */ /* 0x000fe2000f8e00ff */
[----:B------:R-:W-:Y:S01]  /*2120*/  ULDC UR34, c[0x0][0x988] ;  /* 0x0002620000227ab9 */ /* 0x000fe20000000800 */
[----:B------:R-:W-:Y:S01]  /*2130*/  PLOP3.LUT P1, PT, PT, PT, UP0, 0x80, 0x0 ;  /* 0x000000000000781c */ /* 0x000fe20003f2f008 */
[----:B------:R-:W2:Y:S01]  /*2140*/  S2UR UR14, SR_CgaCtaId ;  /* 0x00000000000e79c3 */ /* 0x000ea20000008800 */
[----:B------:R-:W-:Y:S02]  /*2150*/  PLOP3.LUT P2, PT, PT, PT, UP0, 0x80, 0x0 ;  /* 0x000000000000781c */ /* 0x000fe40003f4f008 */
[----:B------:R-:W-:-:S02]  /*2160*/  CS2R R118, SRZ ;  /* 0x0000000000767805 */ /* 0x000fc4000001ff00 */
[----:B------:R-:W-:Y:S01]  /*2170*/  R2UR UR10, R0 ;  /* 0x00000000000a72ca */ /* 0x000fe200000e0000 */
[----:B------:R-:W-:Y:S01]  /*2180*/  @UP0 ULDC UR4, c[0x0][0x44c] ;  /* 0x0001130000040ab9 */ /* 0x000fe20000000800 */
[----:B------:R-:W-:Y:S01]  /*2190*/  @UP0 ULDC UR11, c[0x0][0x450] ;  /* 0x00011400000b0ab9 */ /* 0x000fe20000000800 */
[----:B------:R-:W-:Y:S02]  /*21a0*/  CS2R R116, SRZ ;  /* 0x0000000000747805 */ /* 0x000fe4000001ff00 */
[----:B------:R-:W-:Y:S01]  /*21b0*/  CS2R R114, SRZ ;  /* 0x0000000000727805 */ /* 0x000fe2000001ff00 */
[----:B------:R-:W-:Y:S01]  /*21c0*/  UIMAD UR5, UR6, UR5, 0x61 ;  /* 0x00000061060574a4 */ /* 0x000fe2000f8e0205 */
[----:B------:R-:W-:Y:S02]  /*21d0*/  CS2R R112, SRZ ;  /* 0x0000000000707805 */ /* 0x000fe4000001ff00 */
[----:B------:R-:W-:Y:S02]  /*21e0*/  CS2R R110, SRZ ;  /* 0x00000000006e7805 */ /* 0x000fe4000001ff00 */
[----:B------:R-:W-:Y:S01]  /*21f0*/  CS2R R108, SRZ ;  /* 0x00000000006c7805 */ /* 0x000fe2000001ff00 */
[----:B01----:R-:W-:Y:S01]  /*2200*/  @P1 IMAD.HI.U32 R3, R2, UR4, RZ ;  /* 0x0000000402031c27 */ /* 0x003fe2000f8e00ff */
[----:B------:R-:W-:Y:S01]  /*2210*/  @UP0 ULDC UR4, c[0x0][0x450] ;  /* 0x0001140000040ab9 */ /* 0x000fe20000000800 */
[----:B------:R-:W-:-:S02]  /*2220*/  CS2R R106, SRZ ;  /* 0x00000000006a7805 */ /* 0x000fc4000001ff00 */
[----:B------:R-:W-:Y:S01]  /*2230*/  CS2R R104, SRZ ;  /* 0x0000000000687805 */ /* 0x000fe2000001ff00 */
[----:B------:R-:W-:Y:S01]  /*2240*/  IMAD.U32 R4, RZ, RZ, UR5 ;  /* 0x00000005ff047e24 */ /* 0x000fe2000f8e00ff */
[----:B------:R-:W-:Y:S01]  /*2250*/  @P2 SHF.R.U32.HI R2, RZ, UR4, R3 ;  /* 0x00000004ff022c19 */ /* 0x000fe20008011603 */
[----:B------:R-:W-:Y:S01]  /*2260*/  UIMAD UR4, UR6, -0x60, UR60 ;  /* 0xffffffa0060478a4 */ /* 0x000fe2000f8e023c */
[----:B------:R-:W-:Y:S01]  /*2270*/  CS2R R102, SRZ ;  /* 0x0000000000667805 */ /* 0x000fe2000001ff00 */
[----:B------:R-:W-:Y:S01]  /*2280*/  IMAD R4, R17, -0x2, R4 ;  /* 0xfffffffe11047824 */ /* 0x000fe200078e0204 */
[----:B------:R-:W-:Y:S01]  /*2290*/  UMOV UR5, UR42 ;  /* 0x0000002a00057c82 */ /* 0x000fe20008000000 */
[----:B------:R-:W0:Y:S01]  /*22a0*/  SHFL.IDX PT, R5, R2, 0x1, 0x1c1f ;  /* 0x003c1f0002057f89 */ /* 0x000e2200000e0000 */
[----:B------:R-:W-:Y:S01]  /*22b0*/  UIADD3 UR4, UR4, 0x60, URZ ;  /* 0x0000006004047890 */ /* 0x000fe2000fffe03f */
[----:B------:R-:W-:Y:S02]  /*22c0*/  CS2R R100, SRZ ;  /* 0x0000000000647805 */ /* 0x000fe4000001ff00 */
[----:B------:R-:W-:Y:S01]  /*22d0*/  IADD3 R4, -R11, UR60, R4 ;  /* 0x0000003c0b047c10 */ /* 0x000fe2000fffe104 */
[----:B------:R-:W1:Y:S01]  /*22e0*/  SHFL.IDX PT, R2, R2, RZ, 0x1c1f ;  /* 0x001c1fff02027589 */ /* 0x000e6200000e0000 */
[----:B------:R-:W-:-:S02]  /*22f0*/  CS2R R98, SRZ ;  /* 0x0000000000627805 */ /* 0x000fc4000001ff00 */
[----:B------:R-:W-:Y:S01]  /*2300*/  CS2R R96, SRZ ;  /* 0x0000000000607805 */ /* 0x000fe2000001ff00 */
[----:B------:R-:W-:Y:S01]  /*2310*/  IMAD.U32 R10, RZ, RZ, UR4 ;  /* 0x00000004ff0a7e24 */ /* 0x000fe2000f8e00ff */
        /* <DEDUP_REMOVED lines=8> */
[----:B------:R-:W-:Y:S02]  /*23a0*/  CS2R R86, SRZ ;  /* 0x0000000000567805 */ /* 0x000fe4000001ff00 */
[----:B------:R-:W-:Y:S01]  /*23b0*/  CS2R R84, SRZ ;  /* 0x0000000000547805 */ /* 0x000fe2000001ff00 */
[----:B------:R-:W-:Y:S01]  /*23c0*/  @UP0 USHF.R.U32.HI UR5, URZ, UR11, UR7 ;  /* 0x0000000b3f050299 */ /* 0x000fe20008011607 */
[----:B------:R-:W-:Y:S02]  /*23d0*/  CS2R R82, SRZ ;  /* 0x0000000000527805 */ /* 0x000fe4000001ff00 */
[----:B------:R-:W-:Y:S02]  /*23e0*/  CS2R R80, SRZ ;  /* 0x0000000000507805 */ /* 0x000fe4000001ff00 */
[----:B------:R-:W-:Y:S01]  /*23f0*/  CS2R R78, SRZ ;  /* 0x00000000004e7805 */ /* 0x000fe2000001ff00 */
[----:B------:R-:W-:Y:S01]  /*2400*/  UIADD3 UR6, UR5, UR60, -UR43 ;  /* 0x0000003c05067290 */ /* 0x000fe2000fffe82b */
[----:B------:R-:W-:-:S02]  /*2410*/  CS2R R76, SRZ ;  /* 0x00000000004c7805 */ /* 0x000fc4000001ff00 */
[----:B0-----:R-:W-:Y:S01]  /*2420*/  VIADDMNMX R5, R5, R4, R3, PT ;  /* 0x0000000405057246 */ /* 0x001fe20003800103 */
[----:B------:R-:W-:Y:S01]  /*2430*/  UIADD3 UR5, UR10, 0x30840, URZ ;  /* 0x000308400a057890 */ /* 0x000fe2000fffe03f */
[----:B------:R-:W-:Y:S01]  /*2440*/  CS2R R74, SRZ ;  /* 0x00000000004a7805 */ /* 0x000fe2000001ff00 */
[----:B------:R-:W-:Y:S01]  /*2450*/  UIMAD.WIDE UR6, UR6, 0x2aaaaaab, URZ ;  /* 0x2aaaaaab060678a5 */ /* 0x000fe2000f8e023f */
[C---:B------:R-:W-:Y:S01]  /*2460*/  ISETP.GT.AND P1, PT, R5.reuse, RZ, PT ;  /* 0x000000ff0500720c */ /* 0x040fe20003f24270 */
[----:B--2---:R-:W-:Y:S01]  /*2470*/  UPRMT UR5, UR14, 0x654, UR5 ;  /* 0x000006540e057896 */ /* 0x004fe20008000005 */
[C---:B------:R-:W-:Y:S01]  /*2480*/  ISETP.GT.AND P2, PT, R5.reuse, 0x1, PT ;  /* 0x000000010500780c */ /* 0x040fe20003f44270 */
[----:B------:R-:W-:Y:S01]  /*2490*/  USHF.R.U32.HI UR6, URZ, 0x1f, UR7 ;  /* 0x0000001f3f067899 */ /* 0x000fe20008011607 */
[----:B------:R-:W-:Y:S02]  /*24a0*/  ISETP.GT.AND P3, PT, R5, 0x8, PT ;  /* 0x000000080500780c */ /* 0x000fe40003f64270 */
[----:B------:R-:W-:-:S02]  /*24b0*/  CS2R R72, SRZ ;  /* 0x0000000000487805 */ /* 0x000fc4000001ff00 */
[----:B------:R-:W-:Y:S01]  /*24c0*/  FSEL R26, R26, -INF , P1 ;  /* 0xff8000001a1a7808 */ /* 0x000fe20000800000 */
[----:B------:R-:W-:Y:S01]  /*24d0*/  ULEA.HI.SX32 UR6, UR7, UR6, 0x1c ;  /* 0x0000000607067291 */ /* 0x000fe2000f8fe23f */
[----:B------:R-:W-:Y:S02]  /*24e0*/  FSEL R27, R27, -INF , P2 ;  /* 0xff8000001b1b7808 */ /* 0x000fe40001000000 */
[C---:B------:R-:W-:Y:S01]  /*24f0*/  ISETP.GT.AND P1, PT, R5.reuse, 0x9, PT ;  /* 0x000000090500780c */ /* 0x040fe20003f24270 */
[----:B------:R-:W-:Y:S01]  /*2500*/  UISETP.LT.AND UP0, UPT, URZ, UR6, UPT ;  /* 0x000000063f00728c */ /* 0x000fe2000bf01270 */
[----:B------:R-:W-:Y:S01]  /*2510*/  FSEL R30, R30, -INF , P3 ;  /* 0xff8000001e1e7808 */ /* 0x000fe20001800000 */
[----:B------:R-:W-:Y:S01]  /*2520*/  SYNCS.ARRIVE.TRANS64.RED.A1T0 RZ, [UR5], RZ ;  /* 0x000000ffffff79a7 */ /* 0x000fe20008100405 */
[----:B------:R-:W-:Y:S01]  /*2530*/  FMNMX.FTZ R11, R26, R27, !PT ;  /* 0x0000001b1a0b7209 */ /* 0x000fe20007810000 */
[----:B------:R-:W-:Y:S01]  /*2540*/  USEL UR11, URZ, UR6, !UP0 ;  /* 0x000000063f0b7287 */ /* 0x000fe2000c000000 */
[----:B------:R-:W-:-:S02]  /*2550*/  ISETP.GT.AND P2, PT, R5, 0x10, PT ;  /* 0x000000100500780c */ /* 0x000fc40003f44270 */
[----:B------:R-:W-:Y:S01]  /*2560*/  FSEL R31, R31, -INF , P1 ;  /* 0xff8000001f1f7808 */ /* 0x000fe20000800000 */
[----:B------:R-:W-:Y:S01]  /*2570*/  UISETP.GE.AND UP0, UPT, UR4, UR11, UPT ;  /* 0x0000000b0400728c */ /* 0x000fe2000bf06270 */
        /* <DEDUP_REMOVED lines=60> */
[----:B-1----:R-:W-:Y:S02]  /*2940*/  VIADDMNMX R4, R2, R4, R3, PT ;  /* 0x0000000402047246 */ /* 0x002fe40003800103 */
        /* <DEDUP_REMOVED lines=17> */
[----:B------:R-:W-:Y:S02]  /*2a60*/  FMNMX.FTZ R5, R24, R25, !PT ;  /* 0x0000001918057209 */ /* 0x000fe40007810000 */
[----:B------:R-:W-:Y:S01]  /*2a70*/  FSEL R36, R36, -INF , P3 ;  /* 0xff80000024247808 */ /* 0x000fe20001800000 */
[----:B------:R-:W0:Y:S01]  /*2a80*/  SHFL.BFLY PT, R12, R11, 0x1, 0x1f ;  /* 0x0c201f000b0c7f89 */ /* 0x000e2200000e0000 */
[----:B------:R-:W-:Y:S02]  /*2a90*/  FMNMX.FTZ R2, R28, R5, !PT ;  /* 0x000000051c027209 */ /* 0x000fe40007810000 */
[----:B------:R-:W-:Y:S02]  /*2aa0*/  FSEL R37, R37, -INF , P1 ;  /* 0xff80000025257808 */ /* 0x000fe40000800000 */
[----:B------:R-:W-:Y:S02]  /*2ab0*/  FMNMX.FTZ R5, R29, R2, !PT ;  /* 0x000000021d057209 */ /* 0x000fe40007810000 */
[----:B------:R-:W-:-:S02]  /*2ac0*/  ISETP.GT.AND P1, PT, R4, 0x21, PT ;  /* 0x000000210400780c */ /* 0x000fc40003f24270 */
[----:B------:R-:W-:Y:S02]  /*2ad0*/  FMNMX.FTZ R2, R32, R5, !PT ;  /* 0x0000000520027209 */ /* 0x000fe40007810000 */
[----:B------:R-:W-:Y:S02]  /*2ae0*/  FSEL R41, R41, -INF , P1 ;  /* 0xff80000029297808 */ /* 0x000fe40000800000 */
[----:B------:R-:W-:Y:S02]  /*2af0*/  FMNMX.FTZ R5, R33, R2, !PT ;  /* 0x0000000221057209 */ /* 0x000fe40007810000 */
[----:B------:R-:W-:Y:S02]  /*2b00*/  ISETP.GT.AND P1, PT, R4, 0x29, PT ;  /* 0x000000290400780c */ /* 0x000fe40003f24270 */
[----:B------:R-:W-:Y:S02]  /*2b10*/  FMNMX.FTZ R2, R36, R5, !PT ;  /* 0x0000000524027209 */ /* 0x000fe40007810000 */
[----:B------:R-:W-:-:S02]  /*2b20*/  FSEL R45, R45, -INF , P1 ;  /* 0xff8000002d2d7808 */ /* 0x000fc40000800000 */
[----:B------:R-:W-:Y:S02]  /*2b30*/  FMNMX.FTZ R5, R37, R2, !PT ;  /* 0x0000000225057209 */ /* 0x000fe40007810000 */
[C---:B------:R-:W-:Y:S02]  /*2b40*/  ISETP.GT.AND P1, PT, R4.reuse, 0x31, PT ;  /* 0x000000310400780c */ /* 0x040fe40003f24270 */
[----:B0-----:R-:W-:Y:S02]  /*2b50*/  FMNMX.FTZ R3, R11, R12, !PT ;  /* 0x0000000c0b037209 */ /* 0x001fe40007810000 */
[----:B------:R-:W-:Y:S02]  /*2b60*/  FSEL R49, R49, -INF , P1 ;  /* 0xff80000031317808 */ /* 0x000fe40000800000 */
[C---:B------:R-:W-:Y:S01]  /*2b70*/  FSETP.NEU.FTZ.AND P2, PT, R3.reuse, -INF , PT ;  /* 0xff8000000300780b */ /* 0x040fe20003f5d000 */
[----:B------:R-:W-:Y:S01]  /*2b80*/  FMUL.FTZ R10, R3, UR34 ;  /* 0x00000022030a7c20 */ /* 0x000fe20008410000 */
[----:B------:R-:W-:-:S04]  /*2b90*/  ISETP.GT.AND P1, PT, R4, 0x39, PT ;  /* 0x000000390400780c */ /* 0x000fc80003f24270 */
[----:B------:R-:W-:Y:S02]  /*2ba0*/  FSEL R10, R10, RZ, P2 ;  /* 0x000000ff0a0a7208 */ /* 0x000fe40001000000 */
[----:B------:R-:W-:Y:S02]  /*2bb0*/  ISETP.GT.AND P2, PT, R4, 0x20, PT ;  /* 0x000000200400780c */ /* 0x000fe40003f44270 */
[----:B------:R-:W-:Y:S01]  /*2bc0*/  FSEL R53, R53, -INF , P1 ;  /* 0xff80000035357808 */ /* 0x000fe20000800000 */
[--C-:B------:R-:W-:Y:S01]  /*2bd0*/  FFMA.FTZ R26, R26, UR34, -R10.reuse ;  /* 0x000000221a1a7c23 */ /* 0x100fe2000801080a */
[----:B------:R-:W-:Y:S01]  /*2be0*/  FSEL R40, R40, -INF , P2 ;  /* 0xff80000028287808 */ /* 0x000fe20001000000 */
[--C-:B------:R-:W-:Y:S01]  /*2bf0*/  FFMA.FTZ R27, R27, UR34, -R10.reuse ;  /* 0x000000221b1b7c23 */ /* 0x100fe2000801080a */
[----:B------:R-:W-:Y:S01]  /*2c00*/  ISETP.GT.AND P2, PT, R4, 0x28, PT ;  /* 0x000000280400780c */ /* 0x000fe20003f44270 */
[--C-:B------:R-:W-:Y:S01]  /*2c10*/  FFMA.FTZ R30, R30, UR34, -R10.reuse ;  /* 0x000000221e1e7c23 */ /* 0x100fe2000801080a */
[----:B------:R-:W-:Y:S01]  /*2c20*/  FMNMX.FTZ R2, R40, R5, !PT ;  /* 0x0000000528027209 */ /* 0x000fe20007810000 */
[----:B------:R-:W-:Y:S01]  /*2c30*/  MUFU.EX2 R26, R26 ;  /* 0x0000001a001a7308 */ /* 0x000fe20000000800 */
[----:B------:R-:W-:Y:S01]  /*2c40*/  FSEL R44, R44, -INF , P2 ;  /* 0xff8000002c2c7808 */ /* 0x000fe20001000000 */
[--C-:B------:R-:W-:Y:S01]  /*2c50*/  FFMA.FTZ R31, R31, UR34, -R10.reuse ;  /* 0x000000221f1f7c23 */ /* 0x100fe2000801080a */
[----:B------:R-:W-:Y:S01]  /*2c60*/  FMNMX.FTZ R5, R41, R2, !PT ;  /* 0x0000000229057209 */ /* 0x000fe20007810000 */
[--C-:B------:R-:W-:Y:S01]  /*2c70*/  FFMA.FTZ R34, R34, UR34, -R10.reuse ;  /* 0x0000002222227c23 */ /* 0x100fe2000801080a */
[----:B------:R-:W-:Y:S01]  /*2c80*/  ISETP.GT.AND P2, PT, R4, 0x30, PT ;  /* 0x000000300400780c */ /* 0x000fe20003f44270 */
[--C-:B------:R-:W-:Y:S01]  /*2c90*/  FFMA.FTZ R35, R35, UR34, -R10.reuse ;  /* 0x0000002223237c23 */ /* 0x100fe2000801080a */
[----:B------:R-:W-:Y:S01]  /*2ca0*/  FMNMX.FTZ R2, R44, R5, !PT ;  /* 0x000000052c027209 */ /* 0x000fe20007810000 */
[----:B------:R-:W0:Y:S01]  /*2cb0*/  MUFU.EX2 R27, R27 ;  /* 0x0000001b001b7308 */ /* 0x000e220000000800 */
[----:B------:R-:W-:Y:S01]  /*2cc0*/  FSEL R48, R48, -INF , P2 ;  /* 0xff80000030307808 */ /* 0x000fe20001000000 */
[--C-:B------:R-:W-:Y:S01]  /*2cd0*/  FFMA.FTZ R38, R38, UR34, -R10.reuse ;  /* 0x0000002226267c23 */ /* 0x100fe2000801080a */
[----:B------:R-:W-:Y:S01]  /*2ce0*/  FMNMX.FTZ R5, R45, R2, !PT ;  /* 0x000000022d057209 */ /* 0x000fe20007810000 */
[--C-:B------:R-:W-:Y:S01]  /*2cf0*/  FFMA.FTZ R39, R39, UR34, -R10.reuse ;  /* 0x0000002227277c23 */ /* 0x100fe2000801080a */
[----:B------:R-:W-:Y:S01]  /*2d00*/  ISETP.GT.AND P2, PT, R4, 0x38, PT ;  /* 0x000000380400780c */ /* 0x000fe20003f44270 */
[--C-:B------:R-:W-:Y:S01]  /*2d10*/  FFMA.FTZ R42, R42, UR34, -R10.reuse ;  /* 0x000000222a2a7c23 */ /* 0x100fe2000801080a */
[----:B------:R-:W-:Y:S01]  /*2d20*/  FMNMX.FTZ R2, R48, R5, !PT ;  /* 0x0000000530027209 */ /* 0x000fe20007810000 */
[----:B------:R-:W1:Y:S01]  /*2d30*/  MUFU.EX2 R30, R30 ;  /* 0x0000001e001e7308 */ /* 0x000e620000000800 */
[----:B------:R-:W-:Y:S01]  /*2d40*/  FSEL R52, R52, -INF , P2 ;  /* 0xff80000034347808 */ /* 0x000fe20001000000 */
[--C-:B------:R-:W-:Y:S01]  /*2d50*/  FFMA.FTZ R43, R43, UR34, -R10.reuse ;  /* 0x000000222b2b7c23 */ /* 0x100fe2000801080a */
[----:B------:R-:W-:Y:S01]  /*2d60*/  FMNMX.FTZ R5, R49, R2, !PT ;  /* 0x0000000231057209 */ /* 0x000fe20007810000 */
[--C-:B------:R-:W-:Y:S01]  /*2d70*/  FFMA.FTZ R46, R46, UR34, -R10.reuse ;  /* 0x000000222e2e7c23 */ /* 0x100fe2000801080a */
[----:B------:R-:W-:Y:S01]  /*2d80*/  ISETP.GT.AND P2, PT, R4, 0x40, PT ;  /* 0x000000400400780c */ /* 0x000fe20003f44270 */
[--C-:B------:R-:W-:Y:S01]  /*2d90*/  FFMA.FTZ R47, R47, UR34, -R10.reuse ;  /* 0x000000222f2f7c23 */ /* 0x100fe2000801080a */
[----:B------:R-:W-:Y:S01]  /*2da0*/  FMNMX.FTZ R2, R52, R5, !PT ;  /* 0x0000000534027209 */ /* 0x000fe20007810000 */
[----:B------:R-:W2:Y:S01]  /*2db0*/  MUFU.EX2 R31, R31 ;  /* 0x0000001f001f7308 */ /* 0x000ea20000000800 */
[----:B------:R-:W-:Y:S01]  /*2dc0*/  ISETP.GT.AND P1, PT, R4, 0x41, PT ;  /* 0x000000410400780c */ /* 0x000fe20003f24270 */
[----:B0-----:R-:W-:Y:S01]  /*2dd0*/  FADD.FTZ R11, R26, R27 ;  /* 0x0000001b1a0b7221 */ /* 0x001fe20000010000 */
[----:B------:R-:W-:Y:S01]  /*2de0*/  FSEL R56, R56, -INF , P2 ;  /* 0xff80000038387808 */ /* 0x000fe20001000000 */
[--C-:B------:R-:W-:Y:S01]  /*2df0*/  FFMA.FTZ R50, R50, UR34, -R10.reuse ;  /* 0x0000002232327c23 */ /* 0x100fe2000801080a */
[----:B------:R-:W-:Y:S01]  /*2e00*/  FMNMX.FTZ R5, R53, R2, !PT ;  /* 0x0000000235057209 */ /* 0x000fe20007810000 */
[--C-:B------:R-:W-:Y:S01]  /*2e10*/  FFMA.FTZ R51, R51, UR34, -R10.reuse ;  /* 0x0000002233337c23 */ /* 0x100fe2000801080a */
[----:B------:R-:W-:Y:S01]  /*2e20*/  ISETP.GT.AND P2, PT, R4, 0x48, PT ;  /* 0x000000480400780c */ /* 0x000fe20003f44270 */
[----:B------:R-:W-:Y:S01]  /*2e30*/  MUFU.EX2 R34, R34 ;  /* 0x0000002200227308 */ /* 0x000fe20000000800 */
[----:B------:R-:W-:Y:S01]  /*2e40*/  FSEL R57, R57, -INF , P1 ;  /* 0xff80000039397808 */ /* 0x000fe20000800000 */
[----:B-1----:R-:W-:Y:S01]  /*2e50*/  FADD.FTZ R14, R30, R11 ;  /* 0x0000000b1e0e7221 */ /* 0x002fe20000010000 */
[----:B------:R-:W-:Y:S01]  /*2e60*/  FMNMX.FTZ R2, R56, R5, !PT ;  /* 0x0000000538027209 */ /* 0x000fe20007810000 */
[--C-:B------:R-:W-:Y:S01]  /*2e70*/  FFMA.FTZ R54, R54, UR34, -R10.reuse ;  /* 0x0000002236367c23 */ /* 0x100fe2000801080a */
[----:B------:R-:W-:Y:S01]  /*2e80*/  ISETP.GT.AND P1, PT, R4, 0x49, PT ;  /* 0x000000490400780c */ /* 0x000fe20003f24270 */
[----:B------:R-:W-:Y:S01]  /*2e90*/  FFMA.FTZ R55, R55, UR34, -R10 ;  /* 0x0000002237377c23 */ /* 0x000fe2000801080a */
[----:B------:R-:W-:Y:S01]  /*2ea0*/  FSEL R60, R60, -INF , P2 ;  /* 0xff8000003c3c7808 */ /* 0x000fe20001000000 */
[----:B------:R-:W0:Y:S01]  /*2eb0*/  MUFU.EX2 R35, R35 ;  /* 0x0000002300237308 */ /* 0x000e220000000800 */
[----:B------:R-:W-:Y:S01]  /*2ec0*/  FMNMX.FTZ R5, R57, R2, !PT ;  /* 0x0000000239057209 */ /* 0x000fe20007810000 */
[----:B--2---:R-:W-:Y:S01]  /*2ed0*/  FADD.FTZ R11, R31, R14 ;  /* 0x0000000e1f0b7221 */ /* 0x004fe20000010000 */
[----:B------:R-:W-:Y:S01]  /*2ee0*/  ISETP.GT.AND P2, PT, R4, 0x50, PT ;  /* 0x000000500400780c */ /* 0x000fe20003f44270 */
[--C-:B------:R-:W-:Y:S01]  /*2ef0*/  FFMA.FTZ R58, R58, UR34, -R10.reuse ;  /* 0x000000223a3a7c23 */ /* 0x100fe2000801080a */
[----:B------:R-:W-:Y:S01]  /*2f00*/  FSEL R61, R61, -INF , P1 ;  /* 0xff8000003d3d7808 */ /* 0x000fe20000800000 */
[--C-:B------:R-:W-:Y:S01]  /*2f10*/  FFMA.FTZ R59, R59, UR34, -R10.reuse ;  /* 0x000000223b3b7c23 */ /* 0x100fe2000801080a */
[----:B------:R-:W-:Y:S01]  /*2f20*/  FMNMX.FTZ R2, R60, R5, !PT ;  /* 0x000000053c027209 */ /* 0x000fe20007810000 */
[----:B------:R-:W-:Y:S01]  /*2f30*/  MUFU.EX2 R38, R38 ;  /* 0x0000002600267308 */ /* 0x000fe20000000800 */
[----:B------:R-:W-:Y:S01]  /*2f40*/  ISETP.GT.AND P1, PT, R4, 0x51, PT ;  /* 0x000000510400780c */ /* 0x000fe20003f24270 */
[--C-:B------:R-:W-:Y:S01]  /*2f50*/  FFMA.FTZ R62, R62, UR34, -R10.reuse ;  /* 0x000000223e3e7c23 */ /* 0x100fe2000801080a */
[----:B------:R-:W-:Y:S01]  /*2f60*/  FSEL R64, R64, -INF , P2 ;  /* 0xff80000040407808 */ /* 0x000fe20001000000 */
[--C-:B------:R-:W-:Y:S01]  /*2f70*/  FFMA.FTZ R63, R63, UR34, -R10.reuse ;  /* 0x000000223f3f7c23 */ /* 0x100fe2000801080a */
[----:B------:R-:W-:Y:S01]  /*2f80*/  FMNMX.FTZ R5, R61, R2, !PT ;  /* 0x000000023d057209 */ /* 0x000fe20007810000 */
[--C-:B------:R-:W-:Y:S01]  /*2f90*/  FFMA.FTZ R66, R66, UR34, -R10.reuse ;  /* 0x0000002242427c23 */ /* 0x100fe2000801080a */
[----:B------:R-:W-:Y:S01]  /*2fa0*/  ISETP.GT.AND P2, PT, R4, 0x58, PT ;  /* 0x000000580400780c */ /* 0x000fe20003f44270 */
[----:B------:R-:W1:Y:S01]  /*2fb0*/  MUFU.EX2 R39, R39 ;  /* 0x0000002700277308 */ /* 0x000e620000000800 */
[----:B------:R-:W-:Y:S01]  /*2fc0*/  FSEL R65, R65, -INF , P1 ;  /* 0xff80000041417808 */ /* 0x000fe20000800000 */
[--C-:B------:R-:W-:Y:S01]  /*2fd0*/  FFMA.FTZ R67, R67, UR34, -R10.reuse ;  /* 0x0000002243437c23 */ /* 0x100fe2000801080a */
[----:B------:R-:W-:Y:S01]  /*2fe0*/  FMNMX.FTZ R2, R64, R5, !PT ;  /* 0x0000000540027209 */ /* 0x000fe20007810000 */
[--C-:B------:R-:W-:Y:S01]  /*2ff0*/  FFMA.FTZ R70, R70, UR34, -R10.reuse ;  /* 0x0000002246467c23 */ /* 0x100fe2000801080a */
[----:B------:R-:W-:Y:S01]  /*3000*/  ISETP.GT.AND P1, PT, R4, 0x59, PT ;  /* 0x000000590400780c */ /* 0x000fe20003f24270 */
[----:B------:R-:W-:Y:S01]  /*3010*/  FFMA.FTZ R10, R71, UR34, -R10 ;  /* 0x00000022470a7c23 */ /* 0x000fe2000801080a */
[----:B------:R-:W-:Y:S01]  /*3020*/  FSEL R68, R68, -INF , P2 ;  /* 0xff80000044447808 */ /* 0x000fe20001000000 */
[----:B------:R-:W-:Y:S01]  /*3030*/  MUFU.EX2 R42, R42 ;  /* 0x0000002a002a7308 */ /* 0x000fe20000000800 */
[----:B------:R-:W-:-:S02]  /*3040*/  FMNMX.FTZ R5, R65, R2, !PT ;  /* 0x0000000241057209 */ /* 0x000fc40007810000 */
[----:B------:R-:W-:Y:S02]  /*3050*/  FSEL R69, R69, -INF , P1 ;  /* 0xff80000045457808 */ /* 0x000fe40000800000 */
[----:B------:R-:W-:Y:S02]  /*3060*/  FMNMX.FTZ R2, R68, R5, !PT ;  /* 0x0000000544027209 */ /* 0x000fe40007810000 */
[----:B------:R-:W-:Y:S01]  /*3070*/  F2FP.BF16.F32.PACK_AB R189, R27, R26 ;  /* 0x0000001a1bbd723e */ /* 0x000fe200000010ff */
[----:B------:R-:W2:Y:S01]  /*3080*/  MUFU.EX2 R43, R43 ;  /* 0x0000002b002b7308 */ /* 0x000ea20000000800 */
[----:B------:R-:W-:Y:S02]  /*3090*/  FMNMX.FTZ R2, R69, R2, !PT ;  /* 0x0000000245027209 */ /* 0x000fe40007810000 */
[----:B------:R-:W-:Y:S02]  /*30a0*/  CS2R R26, SRZ ;  /* 0x00000000001a7805 */ /* 0x000fe4000001ff00 */
[----:B------:R-:W-:-:S02]  /*30b0*/  F2FP.BF16.F32.PACK_AB R191, R31, R30 ;  /* 0x0000001e1fbf723e */ /* 0x000fc400000010ff */
[----:B------:R-:W-:Y:S02]  /*30c0*/  CS2R R30, SRZ ;  /* 0x00000000001e7805 */ /* 0x000fe4000001ff00 */
[----:B0-----:R-:W-:Y:S01]  /*30d0*/  F2FP.BF16.F32.PACK_AB R185, R35, R34 ;  /* 0x0000002223b9723e */ /* 0x001fe200000010ff */
[----:B------:R-:W0:Y:S01]  /*30e0*/  SHFL.BFLY PT, R5, R2, 0x2, 0x1f ;  /* 0x0c401f0002057f89 */ /* 0x000e2200000e0000 */
[----:B-1----:R-:W-:Y:S01]  /*30f0*/  F2FP.BF16.F32.PACK_AB R187, R39, R38 ;  /* 0x0000002627bb723e */ /* 0x002fe200000010ff */
[----:B------:R-:W-:Y:S08]  /*3100*/  MUFU.EX2 R46, R46 ;  /* 0x0000002e002e7308 */ /* 0x000ff00000000800 */
        /* <DEDUP_REMOVED lines=157> */
[----:B------:R-:W-:Y:S01]  /*3ae0*/  MOV R12, R4 ;  /* 0x00000004000c7202 */ /* 0x000fe20000000f00 */
[----:B------:R-:W-:Y:S01]  /*3af0*/  IMAD.MOV.U32 R2, RZ, RZ, 0x3f800000 ;  /* 0x3f800000ff027424 */ /* 0x000fe200078e00ff */
[----:B------:R-:W-:Y:S01]  /*3b00*/  UMOV UR5, UR38 ;  /* 0x0000002600057c82 */ /* 0x000fe20008000000 */
[----:B------:R-:W-:Y:S01]  /*3b10*/  IMAD.MOV.U32 R119, RZ, RZ, RZ ;  /* 0x000000ffff777224 */ /* 0x000fe200078e00ff */
[----:B------:R-:W-:Y:S01]  /*3b20*/  UMOV UR6, UR39 ;  /* 0x0000002700067c82 */ /* 0x000fe20008000000 */
[----:B------:R-:W-:-:S05]  /*3b30*/  ULDC UR34, c[0x0][0x988] ;  /* 0x0002620000227ab9 */ /* 0x000fca0000000800 */
.L_x_5721:
[----:B------:R-:W-:-:S04]  /*3b40*/  UISETP.NE.AND UP0, UPT, UR6, 0x1, UPT ;  /* 0x000000010600788c */ /* 0x000fc8000bf05270 */
[----:B------:R-:W-:-:S04]  /*3b50*/  USEL UR38, URZ, 0x1, UP0 ;  /* 0x000000013f267887 */ /* 0x000fc80008000000 */
[----:B------:R-:W-:Y:S01]  /*3b60*/  ULOP3.LUT UR38, UR5, UR38, URZ, 0x3c, !UPT ;  /* 0x0000002605267292 */ /* 0x000fe2000f8e3c3f */
[----:B------:R-:W-:Y:S11]  /*3b70*/  @!P0 BRA `(.L_x_5711) ;  /* 0x0000000000048947 */ /* 0x000ff60003800000 */
[----:B------:R-:W-:Y:S01]  /*3b80*/  BPT.TRAP 0x1 ;  /* 0x000000040000795c */ /* 0x000fe20000300000 */
.L_x_5711:
        /* <DEDUP_REMOVED lines=9> */
.L_x_5712:
[----:B-1----:R-:W-:Y:S05]  /*3c20*/  @P1 BRA `(.L_x_5713) ;  /* 0x0000000000081947 */ /* 0x002fea0003800000 */
[----:B------:R-:W1:Y:S02]  /*3c30*/  SYNCS.PHASECHK.TRANS64.TRYWAIT P1, [UR7+0x30830], R3 ;  /* 0x03083003ff0075a7 */ /* 0x000e640008020147 */
[----:B-1----:R-:W-:Y:S05]  /*3c40*/  @!P1 BRA `(.L_x_5714) ;  /* 0x000000d400fc9947 */ /* 0x002fea0003800000 */
.L_x_5713:
        /* <DEDUP_REMOVED lines=175> */
.L_x_5715:
[----:B------:R-:W-:Y:S01]  /*4740*/  ULEA UR10, UR6, UR40, 0x3 ;  /* 0x00000028060a7291 */ /* 0x000fe2000f8e183f */
[----:B------:R-:W-:-:S05]  /*4750*/  IMAD.U32 R0, RZ, RZ, UR5 ;  /* 0x00000005ff007e24 */ /* 0x000fca000f8e00ff */
[----:B------:R-:W-:-:S04]  /*4760*/  SHF.L.U32 R0, R0, 0x1f, RZ ;  /* 0x0000001f00007819 */ /* 0x000fc800000006ff */
[----:B------:R2:W3:Y:S01]  /*4770*/  SYNCS.PHASECHK.TRANS64.TRYWAIT P1, [UR10+0x30850], R0 ;  /* 0x03085000ff0075a7 */ /* 0x0004e2000802014a */
[----:B------:R-:W-:Y:S05]  /*4780*/  @!P0 BRA `(.L_x_5716) ;  /* 0x0000000000048947 */ /* 0x000fea0003800000 */
[----:B------:R-:W-:Y:S01]  /*4790*/  BPT.TRAP 0x1 ;  /* 0x000000040000795c */ /* 0x000fe20000300000 */
.L_x_5716:
[----:B---3--:R-:W-:Y:S05]  /*47a0*/  @P1 BRA `(.L_x_5717) ;  /* 0x0000000000081947 */ /* 0x008fea0003800000 */
[----:B------:R-:W3:Y:S02]  /*47b0*/  SYNCS.PHASECHK.TRANS64.TRYWAIT P1, [UR10+0x30850], R0 ;  /* 0x03085000ff0075a7 */ /* 0x000ee4000802014a */
[----:B---3--:R-:W-:Y:S05]  /*47c0*/  @!P1 BRA `(.L_x_5718) ;  /* 0x000000cc00349947 */ /* 0x008fea0003800000 */
.L_x_5717:
        /* <DEDUP_REMOVED lines=37> */
.L_x_5719:
[----:B------:R-:W-:Y:S01]  /*4a20*/  UISETP.NE.AND UP0, UPT, UR61, URZ, UPT ;  /* 0x0000003f3d00728c */ /* 0x000fe2000bf05270 */
[----:B0-2---:R-:W-:Y:S01]  /*4a30*/  VIADD R0, R18, UR42 ;  /* 0x0000002a12007c36 */ /* 0x005fe20008000000 */
[----:B------:R-:W0:Y:S01]  /*4a40*/  S2UR UR6, SR_CgaCtaId ;  /* 0x00000000000679c3 */ /* 0x000e220000008800 */
[----:B------:R-:W-:Y:S01]  /*4a50*/  IMAD.U32 R13, RZ, RZ, UR43 ;  /* 0x0000002bff0d7e24 */ /* 0x000fe2000f8e00ff */
[----:B------:R-:W-:Y:S02]  /*4a60*/  UIADD3 UR7, UR7, 0x30840, URZ ;  /* 0x0003084007077890 */ /* 0x000fe4000fffe03f */
[----:B------:R-:W-:Y:S02]  /*4a70*/  PLOP3.LUT P1, PT, PT, PT, UP0, 0x80, 0x0 ;  /* 0x000000000000781c */ /* 0x000fe40003f2f008 */
[----:B------:R-:W-:-:S03]  /*4a80*/  PLOP3.LUT P2, PT, PT, PT, UP0, 0x80, 0x0 ;  /* 0x000000000000781c */ /* 0x000fc60003f4f008 */
[----:B------:R-:W-:-:S08]  /*4a90*/  @UP0 ULDC UR5, c[0x0][0x44c] ;  /* 0x0001130000050ab9 */ /* 0x000fd00000000800 */
[----:B------:R-:W-:Y:S01]  /*4aa0*/  @P1 IMAD.HI.U32 R2, R0, UR5, RZ ;  /* 0x0000000500021c27 */ /* 0x000fe2000f8e00ff */
[----:B------:R-:W-:-:S04]  /*4ab0*/  @UP0 ULDC UR5, c[0x0][0x450] ;  /* 0x0001140000050ab9 */ /* 0x000fc80000000800 */
[----:B------:R-:W-:Y:S01]  /*4ac0*/  @P2 SHF.R.U32.HI R0, RZ, UR5, R2 ;  /* 0x00000005ff002c19 */ /* 0x000fe20008011602 */
[----:B------:R-:W-:Y:S01]  /*4ad0*/  UMOV UR5, 0x1 ;  /* 0x0000000100057882 */ /* 0x000fe20000000000 */
[----:B0-----:R-:W-:Y:S02]  /*4ae0*/  UPRMT UR7, UR6, 0x654, UR7 ;  /* 0x0000065406077896 */ /* 0x001fe40008000007 */
[----:B------:R-:W-:Y:S01]  /*4af0*/  UIMAD UR5, UR4, -0x60, UR5 ;  /* 0xffffffa0040578a4 */ /* 0x000fe2000f8e0205 */
[----:B-1----:R-:W0:Y:S05]  /*4b00*/  SHFL.IDX PT, R3, R0, RZ, 0x1c1f ;  /* 0x001c1fff00037589 */ /* 0x002e2a00000e0000 */
[----:B------:R-:W-:Y:S01]  /*4b10*/  IMAD.U32 R2, RZ, RZ, UR5 ;  /* 0x00000005ff027e24 */ /* 0x000fe2000f8e00ff */
[----:B------:R-:W-:Y:S03]  /*4b20*/  SYNCS.ARRIVE.TRANS64.RED.A1T0 RZ, [UR7], RZ ;  /* 0x000000ffffff79a7 */ /* 0x000fe60008100407 */
[----:B------:R-:W-:-:S05]  /*4b30*/  IMAD R2, R17, -0x2, R2 ;  /* 0xfffffffe11027824 */ /* 0x000fca00078e0202 */
[----:B------:R-:W-:-:S05]  /*4b40*/  IADD3 R2, -R13, UR60, R2 ;  /* 0x0000003c0d027c10 */ /* 0x000fca000fffe102 */
[----:B0-----:R-:W-:-:S05]  /*4b50*/  IMAD.IADD R4, R2, 0x1, R3 ;  /* 0x0000000102047824 */ /* 0x001fca00078e0203 */
        /* <DEDUP_REMOVED lines=92> */
[----:B0-----:R-:W-:Y:S02]  /*5120*/  FMNMX.FTZ R4, R21, R4, !PT ;  /* 0x0000000415047209 */ /* 0x001fe40007810000 */
[----:B------:R-:W-:-:S02]  /*5130*/  ISETP.GT.AND P3, PT, R2, 0x19, PT ;  /* 0x000000190200780c */ /* 0x000fc40003f64270 */
[C---:B------:R-:W-:Y:S01]  /*5140*/  FSETP.NEU.FTZ.AND P1, PT, R4.reuse, -INF , PT ;  /* 0xff8000000400780b */ /* 0x040fe20003f3d000 */
[----:B------:R-:W-:Y:S01]  /*5150*/  FMUL.FTZ R14, R4, UR34 ;  /* 0x00000022040e7c20 */ /* 0x000fe20008410000 */
[----:B------:R-:W-:Y:S02]  /*5160*/  FSEL R134, R134, -INF , P2 ;  /* 0xff80000086867808 */ /* 0x000fe40001000000 */
[----:B------:R-:W-:Y:S02]  /*5170*/  ISETP.GT.AND P2, PT, R2, 0x20, PT ;  /* 0x000000200200780c */ /* 0x000fe40003f44270 */
[----:B------:R-:W-:Y:S02]  /*5180*/  FSEL R0, R14, RZ, P1 ;  /* 0x000000ff0e007208 */ /* 0x000fe40000800000 */
[----:B------:R-:W-:Y:S02]  /*5190*/  FMNMX.FTZ R14, R126, R15, !PT ;  /* 0x0000000f7e0e7209 */ /* 0x000fe40007810000 */
        /* <DEDUP_REMOVED lines=51> */
[----:B------:R-:W-:Y:S02]  /*54d0*/  ISETP.GT.AND P2, PT, R2, 0x40, PT ;  /* 0x000000400200780c */ /* 0x000fe40003f44270 */
[----:B------:R-:W-:Y:S02]  /*54e0*/  FSEL R151, R151, -INF , P3 ;  /* 0xff80000097977808 */ /* 0x000fe40001800000 */
[----:B------:R-:W-:Y:S01]  /*54f0*/  FMNMX.FTZ R14, R150, R3, !PT ;  /* 0x00000003960e7209 */ /* 0x000fe20007810000 */
[----:B------:R-:W-:Y:S01]  /*5500*/  MUFU.EX2 R188, R188 ;  /* 0x000000bc00bc7308 */ /* 0x000fe20000000800 */
[----:B------:R-:W-:Y:S02]  /*5510*/  ISETP.GT.AND P3, PT, R2, 0x41, PT ;  /* 0x000000410200780c */ /* 0x000fe40003f64270 */
[----:B------:R-:W-:Y:S02]  /*5520*/  FSEL R154, R154, -INF , P2 ;  /* 0xff8000009a9a7808 */ /* 0x000fe40001000000 */
[----:B------:R-:W-:-:S02]  /*5530*/  FMNMX.FTZ R3, R151, R14, !PT ;  /* 0x0000000e97037209 */ /* 0x000fc40007810000 */
[----:B------:R-:W-:Y:S01]  /*5540*/  ISETP.GT.AND P2, PT, R2, 0x48, PT ;  /* 0x000000480200780c */ /* 0x000fe20003f44270 */
[----:B------:R-:W-:Y:S01]  /*5550*/  MUFU.EX2 R190, R190 ;  /* 0x000000be00be7308 */ /* 0x000fe20000000800 */
[----:B------:R-:W-:Y:S02]  /*5560*/  FSEL R155, R155, -INF , P3 ;  /* 0xff8000009b9b7808 */ /* 0x000fe40001800000 */
[----:B------:R-:W-:Y:S02]  /*5570*/  FMNMX.FTZ R14, R154, R3, !PT ;  /* 0x000000039a0e7209 */ /* 0x000fe40007810000 */
[----:B------:R-:W-:Y:S02]  /*5580*/  ISETP.GT.AND P3, PT, R2, 0x49, PT ;  /* 0x000000490200780c */ /* 0x000fe40003f64270 */
        /* <DEDUP_REMOVED lines=18> */
[----:B------:R-:W-:Y:S02]  /*56b0*/  FSEL R167, R167, -INF , P3 ;  /* 0xff800000a7a77808 */ /* 0x000fe40001800000 */
[----:B------:R-:W-:-:S03]  /*56c0*/  FMNMX.FTZ R2, R166, R3, !PT ;  /* 0x00000003a6027209 */ /* 0x000fc60007810000 */
[----:B------:R-:W-:Y:S01]  /*56d0*/  MUFU.EX2 R121, R121 ;  /* 0x0000007900797308 */ /* 0x000fe20000000800 */
[----:B------:R-:W-:-:S05]  /*56e0*/  FMNMX.FTZ R2, R167, R2, !PT ;  /* 0x00000002a7027209 */ /* 0x000fca0007810000 */
[----:B------:R-:W0:Y:S02]  /*56f0*/  SHFL.BFLY PT, R3, R2, 0x2, 0x1f ;  /* 0x0c401f0002037f89 */ /* 0x000e2400000e0000 */
        /* <DEDUP_REMOVED lines=16> */
[----:B------:R-:W-:Y:S01]  /*5800*/  MUFU.EX2 R172, R172 ;  /* 0x000000ac00ac7308 */ /* 0x000fe20000000800 */
        /* <DEDUP_REMOVED lines=27> */
[----:B------:R-:W-:-:S04]  /*59c0*/  FFMA.FTZ R166, R166, UR34, -R14 ;  /* 0x00000022a6a67c23 */ /* 0x000fc8000801080e */
[----:B------:R-:W1:Y:S08]  /*59d0*/  MUFU.EX2 R2, R2 ;  /* 0x0000000200027308 */ /* 0x000e700000000800 */
[----:B------:R-:W2:Y:S01]  /*59e0*/  MUFU.EX2 R191, R191 ;  /* 0x000000bf00bf7308 */ /* 0x000ea20000000800 */
[----:B0-----:R-:W-:-:S04]  /*59f0*/  FFMA.FTZ R11, R0, R10, R13 ;  /* 0x0000000a000b7223 */ /* 0x001fc8000001000d */
[----:B------:R-:W-:-:S03]  /*5a00*/  FADD.FTZ R11, R188, R11 ;  /* 0x0000000bbc0b7221 */ /* 0x000fc60000010000 */
[----:B------:R-:W0:Y:S01]  /*5a10*/  MUFU.EX2 R120, R120 ;  /* 0x0000007800787308 */ /* 0x000e220000000800 */
[----:B-1----:R-:W-:Y:S01]  /*5a20*/  FFMA.FTZ R5, R2, R5, R189 ;  /* 0x0000000502057223 */ /* 0x002fe200000100bd */
[----:B------:R-:W-:-:S03]  /*5a30*/  FADD.FTZ R132, R190, R11 ;  /* 0x0000000bbe847221 */ /* 0x000fc60000010000 */
[----:B------:R-:W-:Y:S01]  /*5a40*/  FADD.FTZ R10, R20, R5 ;  /* 0x00000005140a7221 */ /* 0x000fe20000010000 */
[----:B------:R-:W-:Y:S02]  /*5a50*/  FADD.FTZ R11, R15, R132 ;  /* 0x000000840f0b7221 */ /* 0x000fe40000010000 */
[----:B------:R-:W1:Y:S01]  /*5a60*/  MUFU.EX2 R185, R185 ;  /* 0x000000b900b97308 */ /* 0x000e620000000800 */
[----:B--2---:R-:W-:Y:S01]  /*5a70*/  FADD.FTZ R5, R191, R10 ;  /* 0x0000000abf057221 */ /* 0x004fe20000010000 */
[----:B------:R-:W-:-:S04]  /*5a80*/  FADD.FTZ R132, R184, R11 ;  /* 0x0000000bb8847221 */ /* 0x000fc80000010000 */
[----:B------:R-:W-:Y:S01]  /*5a90*/  FADD.FTZ R11, R21, R132 ;  /* 0x00000084150b7221 */ /* 0x000fe20000010000 */
[----:B------:R-:W-:Y:S01]  /*5aa0*/  FFMA.FTZ R132, R155, UR34, -R14 ;  /* 0x000000229b847c23 */ /* 0x000fe2000801080e */
[----:B------:R-:W2:Y:S01]  /*5ab0*/  MUFU.EX2 R122, R122 ;  /* 0x0000007a007a7308 */ /* 0x000ea20000000800 */
[----:B0-----:R-:W-:Y:S01]  /*5ac0*/  FADD.FTZ R10, R120, R5 ;  /* 0x00000005780a7221 */ /* 0x001fe20000010000 */
[----:B------:R-:W-:-:S04]  /*5ad0*/  FADD.FTZ R134, R186, R11 ;  /* 0x0000000bba867221 */ /* 0x000fc80000010000 */
[----:B------:R-:W-:Y:S02]  /*5ae0*/  FADD.FTZ R11, R121, R134 ;  /* 0x00000086790b7221 */ /* 0x000fe40000010000 */
[----:B------:R-:W0:Y:S01]  /*5af0*/  MUFU.EX2 R187, R187 ;  /* 0x000000bb00bb7308 */ /* 0x000e220000000800 */
[----:B-1----:R-:W-:Y:S01]  /*5b00*/  FADD.FTZ R5, R185, R10 ;  /* 0x0000000ab9057221 */ /* 0x002fe20000010000 */
[----:B------:R-:W-:-:S04]  /*5b10*/  FADD.FTZ R134, R180, R11 ;  /* 0x0000000bb4867221 */ /* 0x000fc80000010000 */
[----:B------:R-:W-:Y:S01]  /*5b20*/  FADD.FTZ R11, R125, R134 ;  /* 0x000000867d0b7221 */ /* 0x000fe20000010000 */
[--C-:B------:R-:W-:Y:S01]  /*5b30*/  FFMA.FTZ R134, R159, UR34, -R14.reuse ;  /* 0x000000229f867c23 */ /* 0x100fe2000801080e */
[----:B------:R-:W1:Y:S01]  /*5b40*/  MUFU.EX2 R124, R124 ;  /* 0x0000007c007c7308 */ /* 0x000e620000000800 */
[----:B--2---:R-:W-:Y:S01]  /*5b50*/  FADD.FTZ R10, R122, R5 ;  /* 0x000000057a0a7221 */ /* 0x004fe20000010000 */
[----:B------:R-:W-:Y:S01]  /*5b60*/  FADD.FTZ R136, R182, R11 ;  /* 0x0000000bb6887221 */ /* 0x000fe20000010000 */
[----:B------:R-:W-:-:S03]  /*5b70*/  FFMA.FTZ R14, R167, UR34, -R14 ;  /* 0x00000022a70e7c23 */ /* 0x000fc6000801080e */
        /* <DEDUP_REMOVED lines=56> */
.L_x_5720:
        /* <DEDUP_REMOVED lines=36> */
.L_x_5710:
[----:B------:R-:W-:-:S13]  /*6140*/  ISETP.LE.AND P1, PT, RZ, UR4, PT ;  /* 0x00000004ff007c0c */ /* 0x000fda000bf23270 */
[----:B------:R-:W-:Y:S05]  /*6150*/  @!P1 BRA `(.L_x_5722) ;  /* 0x0000001c00b89947 */ /* 0x000fea0003800000 */
[----:B------:R-:W-:Y:S01]  /*6160*/  IMAD.MOV.U32 R12, RZ, RZ, R3 ;  /* 0x000000ffff0c7224 */ /* 0x000fe200078e0003 */
[----:B------:R-:W-:Y:S01]  /*6170*/  UMOV UR5, UR38 ;  /* 0x0000002600057c82 */ /* 0x000fe20008000000 */
[----:B------:R-:W-:Y:S01]  /*6180*/  IMAD.MOV.U32 R11, RZ, RZ, R4 ;  /* 0x000000ffff0b7224 */ /* 0x000fe200078e0004 */
[----:B------:R-:W-:Y:S01]  /*6190*/  UMOV UR6, UR39 ;  /* 0x0000002700067c82 */ /* 0x000fe20008000000 */
[----:B------:R-:W-:-:S05]  /*61a0*/  ULDC UR11, c[0x0][0x988] ;  /* 0x00026200000b7ab9 */ /* 0x000fca0000000800 */
.L_x_5733:
        /* <DEDUP_REMOVED lines=8> */
.L_x_5723:
[----:B------:R-:W-:Y:S01]  /*6230*/  ULEA UR7, UR39, UR40, 0x3 ;  /* 0x0000002827077291 */ /* 0x000fe2000f8e183f */
[----:B------:R-:W-:-:S05]  /*6240*/  IMAD.U32 R3, RZ, RZ, UR38 ;  /* 0x00000026ff037e24 */ /* 0x000fca000f8e00ff */
[----:B------:R-:W-:-:S04]  /*6250*/  SHF.L.U32 R3, R3, 0x1f, RZ ;  /* 0x0000001f03037819 */ /* 0x000fc800000006ff */
[----:B------:R0:W1:Y:S01]  /*6260*/  SYNCS.PHASECHK.TRANS64.TRYWAIT P1, [UR7+0x30830], R3 ;  /* 0x03083003ff0075a7 */ /* 0x0000620008020147 */
[----:B------:R-:W-:Y:S05]  /*6270*/  @!P0 BRA `(.L_x_5724) ;  /* 0x0000000000048947 */ /* 0x000fea0003800000 */
[----:B------:R-:W-:Y:S01]  /*6280*/  BPT.TRAP 0x1 ;  /* 0x000000040000795c */ /* 0x000fe20000300000 */
.L_x_5724:
[----:B-1----:R-:W-:Y:S05]  /*6290*/  @P1 BRA `(.L_x_5725) ;  /* 0x0000000000081947 */ /* 0x002fea0003800000 */
[----:B------:R-:W1:Y:S02]  /*62a0*/  SYNCS.PHASECHK.TRANS64.TRYWAIT P1, [UR7+0x30830], R3 ;  /* 0x03083003ff0075a7 */ /* 0x000e640008020147 */
[----:B-1----:R-:W-:Y:S05]  /*62b0*/  @!P1 BRA `(.L_x_5726) ;  /* 0x000000b000909947 */ /* 0x002fea0003800000 */
.L_x_5725:
        /* <DEDUP_REMOVED lines=175> */
.L_x_5727:
[----:B------:R-:W-:Y:S01]  /*6db0*/  ULEA UR14, UR6, UR40, 0x3 ;  /* 0x00000028060e7291 */ /* 0x000fe2000f8e183f */
[----:B------:R-:W-:-:S05]  /*6dc0*/  IMAD.U32 R0, RZ, RZ, UR5 ;  /* 0x00000005ff007e24 */ /* 0x000fca000f8e00ff */
[----:B------:R-:W-:-:S04]  /*6dd0*/  SHF.L.U32 R0, R0, 0x1f, RZ ;  /* 0x0000001f00007819 */ /* 0x000fc800000006ff */
[----:B------:R2:W3:Y:S01]  /*6de0*/  SYNCS.PHASECHK.TRANS64.TRYWAIT P1, [UR14+0x30850], R0 ;  /* 0x03085000ff0075a7 */ /* 0x0004e2000802014e */
[----:B------:R-:W-:Y:S05]  /*6df0*/  @!P0 BRA `(.L_x_5728) ;  /* 0x0000000000048947 */ /* 0x000fea0003800000 */
[----:B------:R-:W-:Y:S01]  /*6e00*/  BPT.TRAP 0x1 ;  /* 0x000000040000795c */ /* 0x000fe20000300000 */
.L_x_5728:
[----:B---3--:R-:W-:Y:S05]  /*6e10*/  @P1 BRA `(.L_x_5729) ;  /* 0x0000000000081947 */ /* 0x008fea0003800000 */
[----:B------:R-:W3:Y:S02]  /*6e20*/  SYNCS.PHASECHK.TRANS64.TRYWAIT P1, [UR14+0x30850], R0 ;  /* 0x03085000ff0075a7 */ /* 0x000ee4000802014e */
[----:B---3--:R-:W-:Y:S05]  /*6e30*/  @!P1 BRA `(.L_x_5730) ;  /* 0x000000a400c89947 */ /* 0x008fea0003800000 */
.L_x_5729:
        /* <DEDUP_REMOVED lines=37> */
.L_x_5731:
        /* <DEDUP_REMOVED lines=216> */
.L_x_5732:
        /* <DEDUP_REMOVED lines=35> */
.L_x_5722:
        /* <DEDUP_REMOVED lines=99> */
.L_x_5734:
[----:B------:R-:W-:Y:S01]  /*8670*/  ULEA UR5, UR39, UR40, 0x3 ;  /* 0x0000002827057291 */ /* 0x000fe2000f8e183f */
[----:B------:R-:W-:-:S05]  /*8680*/  IMAD.U32 R0, RZ, RZ, UR38 ;  /* 0x00000026ff007e24 */ /* 0x000fca000f8e00ff */
[----:B------:R-:W-:-:S04]  /*8690*/  SHF.L.U32 R0, R0, 0x1f, RZ ;  /* 0x0000001f00007819 */ /* 0x000fc800000006ff */
[----:B------:R0:W1:Y:S01]  /*86a0*/  SYNCS.PHASECHK.TRANS64.TRYWAIT P1, [UR5+0x30850], R0 ;  /* 0x03085000ff0075a7 */ /* 0x0000620008020145 */
[----:B------:R-:W-:Y:S05]  /*86b0*/  @!P0 BRA `(.L_x_5735) ;  /* 0x0000000000048947 */ /* 0x000fea0003800000 */
[----:B------:R-:W-:Y:S01]  /*86c0*/  BPT.TRAP 0x1 ;  /* 0x000000040000795c */ /* 0x000fe20000300000 */
.L_x_5735:
[----:B-1----:R-:W-:Y:S05]  /*86d0*/  @P1 BRA `(.L_x_5736) ;  /* 0x0000000000081947 */ /* 0x002fea0003800000 */
[----:B------:R-:W1:Y:S02]  /*86e0*/  SYNCS.PHASECHK.TRANS64.TRYWAIT P1, [UR5+0x30850], R0 ;  /* 0x03085000ff0075a7 */ /* 0x000e640008020145 */
[----:B-1----:R-:W-:Y:S05]  /*86f0*/  @!P1 BRA `(.L_x_5737) ;  /* 0x0000008c00b09947 */ /* 0x002fea0003800000 */
.L_x_5736:
[----:B------:R-:W-:Y:S01]  /*8700*/  UIADD3 UR40, UR40, 0x400, URZ ;  /* 0x0000040028287890 */ /* 0x000fe2000fffe03f */
[----:B------:R-:W-:Y:S01]  /*8710*/  WARPGROUP.ARRIVE ;  /* 0x00000000000079c5 */ /* 0x000fe20000000000 */
[----:B------:R-:W-:Y:S01]  /*8720*/  UMOV UR7, 0x40000040 ;  /* 0x4000004000077882 */ /* 0x000fe20000000000 */
[----:B-1----:R-:W1:Y:S01]  /*8730*/  SHFL.BFLY PT, R7, R10, 0x2, 0x1f ;  /* 0x0c401f000a077f89 */ /* 0x002e6200000e0000 */
[----:B------:R-:W-:Y:S01]  /*8740*/  USHF.R.U32.HI UR40, URZ, 0x4, UR40 ;  /* 0x000000043f287899 */ /* 0x000fe20008011628 */
[----:B------:R-:W-:Y:S01]  /*8750*/  IMAD.MOV.U32 R8, RZ, RZ, RZ ;  /* 0x000000ffff087224 */ /* 0x000fe200078e00ff */
[----:B------:R-:W-:Y:S01]  /*8760*/  MOV R13, UR34 ;  /* 0x00000022000d7c02 */ /* 0x000fe20008000f00 */
[----:B0-----:R-:W0:Y:S01]  /*8770*/  SHFL.BFLY PT, R0, R5, 0x2, 0x1f ;  /* 0x0c401f0005007f89 */ /* 0x001e2200000e0000 */
[----:B------:R-:W-:-:S04]  /*8780*/  ULOP3.LUT UR40, UR40, 0x3fff, URZ, 0xc0, !UPT ;  /* 0x00003fff28287892 */ /* 0x000fc8000f8ec03f */
        /* <DEDUP_REMOVED lines=55> */
.L_x_5738:
        /* <DEDUP_REMOVED lines=109> */
.L_x_5702:
        /* <DEDUP_REMOVED lines=30> */
[----:B------:R-:W-:Y:S02]  /*93b0*/  R2UR UR7, R194 ;  /* 0x00000000c20772ca */ /* 0x000fe400000e0000 */
[----:B------:R-:W-:Y:S02]  /*93c0*/  MOV R20, R42 ;  /* 0x0000002a00147202 */ /* 0x000fe40000000f00 */
[----:B0-----:R-:W-:-:S03]  /*93d0*/  MOV R21, R5 ;  /* 0x0000000500157202 */ /* 0x001fc60000000f00 */
[----:B------:R-:W-:-:S04]  /*93e0*/  IMAD.WIDE R4, R200, 0x2, R20 ;  /* 0x00000002c8047825 */ /* 0x000fc800078e0214 */
[----:B------:R-:W-:Y:S01]  /*93f0*/  UIMAD.WIDE UR8, UR4, 0x4, UR8 ;  /* 0x00000004040878a5 */ /* 0x000fe2000f8e0208 */
[C---:B------:R-:W-:Y:S02]  /*9400*/  IADD3 R135, P1, R4.reuse, 0x40, RZ ;  /* 0x0000004004877810 */ /* 0x040fe40007f3e0ff */
[C---:B------:R-:W-:Y:S02]  /*9410*/  LOP3.LUT R25, R4.reuse, 0x380, RZ, 0xc0, !PT ;  /* 0x0000038004197812 */ /* 0x040fe400078ec0ff */
[C---:B------:R-:W-:Y:S01]  /*9420*/  IADD3 R103, P2, R4.reuse, 0x20, RZ ;  /* 0x0000002004677810 */ /* 0x040fe20007f5e0ff */
[--C-:B------:R-:W-:Y:S01]  /*9430*/  IMAD.X R11, RZ, RZ, R5.reuse, P1 ;  /* 0x000000ffff0b7224 */ /* 0x100fe200008e0605 */
[C---:B------:R-:W-:Y:S02]  /*9440*/  IADD3 R137, P6, R4.reuse, 0x60, RZ ;  /* 0x0000006004897810 */ /* 0x040fe40007fde0ff */
[C---:B------:R-:W-:Y:S01]  /*9450*/  IADD3 R139, P5, R4.reuse, 0x4000, RZ ;  /* 0x00004000048b7810 */ /* 0x040fe20007fbe0ff */
[--C-:B------:R-:W-:Y:S01]  /*9460*/  IMAD.X R9, RZ, RZ, R5.reuse, P2 ;  /* 0x000000ffff097224 */ /* 0x100fe200010e0605 */
[----:B------:R-:W-:Y:S01]  /*9470*/  LOP3.LUT R10, R135, 0x380, RZ, 0xc0, !PT ;  /* 0x00000380870a7812 */ /* 0x000fe200078ec0ff */
[--C-:B------:R-:W-:Y:S01]  /*9480*/  IMAD.X R13, RZ, RZ, R5.reuse, P6 ;  /* 0x000000ffff0d7224 */ /* 0x100fe200030e0605 */
[----:B------:R-:W-:Y:S01]  /*9490*/  SHF.R.U64 R25, R25, 0x3, RZ ;  /* 0x0000000319197819 */ /* 0x000fe200000012ff */
        /* <DEDUP_REMOVED lines=12> */
[----:B------:R-:W-:Y:S01]  /*9560*/  SHF.R.U64 R10, R10, 0x3, RZ ;  /* 0x000000030a0a7819 */ /* 0x000fe200000012ff */
[--C-:B------:R-:W-:Y:S01]  /*9570*/  IMAD.X R37, RZ, RZ, R5.reuse, P6 ;  /* 0x000000ffff257224 */ /* 0x100fe200030e0605 */
[----:B------:R-:W-:Y:S01]  /*9580*/  LOP3.LUT R4, R25, R4, RZ, 0x3c, !PT ;  /* 0x0000000419047212 */ /* 0x000fe200078e3cff */
[----:B------:R-:W-:Y:S01]  /*9590*/  IMAD.X R25, RZ, RZ, R5, P5 ;  /* 0x000000ffff197224 */ /* 0x000fe200028e0605 */
[----:B------:R-:W-:-:S02]  /*95a0*/  LOP3.LUT R10, R10, R135, RZ, 0x3c, !PT ;  /* 0x000000870a0a7212 */ /* 0x000fc400078e3cff */
[----:B------:R-:W-:Y:S02]  /*95b0*/  LOP3.LUT R8, R103, 0x380, RZ, 0xc0, !PT ;  /* 0x0000038067087812 */ /* 0x000fe400078ec0ff */
[----:B------:R-:W-:Y:S02]  /*95c0*/  MOV R135, R4 ;  /* 0x0000000400877202 */ /* 0x000fe40000000f00 */
[----:B------:R-:W-:Y:S02]  /*95d0*/  LOP3.LUT R12, R137, 0x380, RZ, 0xc0, !PT ;  /* 0x00000380890c7812 */ /* 0x000fe400078ec0ff */
[----:B------:R-:W-:Y:S02]  /*95e0*/  LOP3.LUT R14, R139, 0x380, RZ, 0xc0, !PT ;  /* 0x000003808b0e7812 */ /* 0x000fe400078ec0ff */
[----:B------:R-:W-:Y:S02]  /*95f0*/  F2FP.BF16.F32.PACK_AB R4, R123, R24 ;  /* 0x000000187b04723e */ /* 0x000fe400000010ff */
[----:B------:R-:W-:-:S02]  /*9600*/  LOP3.LUT R32, R147, 0x380, RZ, 0xc0, !PT ;  /* 0x0000038093207812 */ /* 0x000fc400078ec0ff */
[----:B------:R-:W-:Y:S02]  /*9610*/  LOP3.LUT R24, R149, 0x380, RZ, 0xc0, !PT ;  /* 0x0000038095187812 */ /* 0x000fe400078ec0ff */
[----:B------:R-:W-:Y:S02]  /*9620*/  LOP3.LUT R26, R141, 0x380, RZ, 0xc0, !PT ;  /* 0x000003808d1a7812 */ /* 0x000fe400078ec0ff */
[----:B------:R-:W-:Y:S02]  /*9630*/  LOP3.LUT R38, R153, 0x380, RZ, 0xc0, !PT ;  /* 0x0000038099267812 */ /* 0x000fe400078ec0ff */
[----:B------:R-:W-:Y:S02]  /*9640*/  SHF.R.U64 R8, R8, 0x3, RZ ;  /* 0x0000000308087819 */ /* 0x000fe400000012ff */
[----:B------:R-:W-:Y:S02]  /*9650*/  LOP3.LUT R28, R143, 0x380, RZ, 0xc0, !PT ;  /* 0x000003808f1c7812 */ /* 0x000fe400078ec0ff */
[----:B------:R-:W-:-:S02]  /*9660*/  LOP3.LUT R30, R145, 0x380, RZ, 0xc0, !PT ;  /* 0x00000380911e7812 */ /* 0x000fc400078ec0ff */
[----:B------:R-:W-:Y:S02]  /*9670*/  IADD3.X R33, RZ, R5, RZ, P2, !PT ;  /* 0x00000005ff217210 */ /* 0x000fe400017fe4ff */
[----:B------:R-:W-:Y:S02]  /*9680*/  SHF.R.U64 R12, R12, 0x3, RZ ;  /* 0x000000030c0c7819 */ /* 0x000fe400000012ff */
[----:B------:R-:W-:Y:S02]  /*9690*/  SHF.R.U64 R14, R14, 0x3, RZ ;  /* 0x000000030e0e7819 */ /* 0x000fe400000012ff */
[----:B------:R-:W-:Y:S02]  /*96a0*/  SHF.R.U64 R32, R32, 0x3, RZ ;  /* 0x0000000320207819 */ /* 0x000fe400000012ff */
[----:B------:R-:W-:Y:S01]  /*96b0*/  F2FP.BF16.F32.PACK_AB R5, R133, R132 ;  /* 0x000000848505723e */ /* 0x000fe200000010ff */
[----:B------:R-:W-:Y:S01]  /*96c0*/  BAR.SYNC.DEFER_BLOCKING 0x1, 0x100 ;  /* 0x0044000000007b1d */ /* 0x000fe20000010000 */
[----:B------:R-:W-:-:S02]  /*96d0*/  SHF.R.U64 R24, R24, 0x3, RZ ;  /* 0x0000000318187819 */ /* 0x000fc400000012ff */
[----:B------:R-:W-:Y:S02]  /*96e0*/  SHF.R.U64 R26, R26, 0x3, RZ ;  /* 0x000000031a1a7819 */ /* 0x000fe400000012ff */
[----:B------:R-:W-:Y:S02]  /*96f0*/  SHF.R.U64 R38, R38, 0x3, RZ ;  /* 0x0000000326267819 */ /* 0x000fe400000012ff */
[----:B------:R-:W-:Y:S02]  /*9700*/  LOP3.LUT R8, R8, R103, RZ, 0x3c, !PT ;  /* 0x0000006708087212 */ /* 0x000fe400078e3cff */
[----:B------:R-:W-:Y:S02]  /*9710*/  SHF.R.U64 R28, R28, 0x3, RZ ;  /* 0x000000031c1c7819 */ /* 0x000fe400000012ff */
[----:B------:R-:W-:Y:S02]  /*9720*/  SHF.R.U64 R30, R30, 0x3, RZ ;  /* 0x000000031e1e7819 */ /* 0x000fe400000012ff */
[----:B------:R-:W-:-:S02]  /*9730*/  LOP3.LUT R12, R12, R137, RZ, 0x3c, !PT ;  /* 0x000000890c0c7212 */ /* 0x000fc400078e3cff */
[----:B------:R-:W-:Y:S02]  /*9740*/  LOP3.LUT R14, R14, R139, RZ, 0x3c, !PT ;  /* 0x0000008b0e0e7212 */ /* 0x000fe400078e3cff */
[----:B------:R-:W-:Y:S02]  /*9750*/  LOP3.LUT R32, R32, R147, RZ, 0x3c, !PT ;  /* 0x0000009320207212 */ /* 0x000fe400078e3cff */
[----:B------:R-:W-:Y:S02]  /*9760*/  LOP3.LUT R36, R151, 0x380, RZ, 0xc0, !PT ;  /* 0x0000038097247812 */ /* 0x000fe400078ec0ff */
[----:B------:R-:W-:Y:S02]  /*9770*/  LOP3.LUT R34, R24, R149, RZ, 0x3c, !PT ;  /* 0x0000009518227212 */ /* 0x000fe400078e3cff */
[----:B------:R-:W-:Y:S01]  /*9780*/  LOP3.LUT R26, R26, R141, RZ, 0x3c, !PT ;  /* 0x0000008d1a1a7212 */ /* 0x000fe200078e3cff */
[----:B------:R0:W-:Y:S01]  /*9790*/  STSM.16.M88.4 [R135], R4 ;  /* 0x0000000487007844 */ /* 0x0001e20000000200 */
[----:B------:R-:W-:-:S02]  /*97a0*/  LOP3.LUT R24, R38, R153, RZ, 0x3c, !PT ;  /* 0x0000009926187212 */ /* 0x000fc400078e3cff */
[----:B------:R-:W-:Y:S02]  /*97b0*/  LOP3.LUT R28, R28, R143, RZ, 0x3c, !PT ;  /* 0x0000008f1c1c7212 */ /* 0x000fe400078e3cff */
[----:B------:R-:W-:Y:S02]  /*97c0*/  LOP3.LUT R30, R30, R145, RZ, 0x3c, !PT ;  /* 0x000000911e1e7212 */ /* 0x000fe400078e3cff */
[----:B------:R-:W-:Y:S02]  /*97d0*/  MOV R133, R8 ;  /* 0x0000000800857202 */ /* 0x000fe40000000f00 */
[----:B------:R-:W-:Y:S02]  /*97e0*/  MOV R132, R10 ;  /* 0x0000000a00847202 */ /* 0x000fe40000000f00 */
[----:B------:R-:W-:Y:S02]  /*97f0*/  MOV R131, R12 ;  /* 0x0000000c00837202 */ /* 0x000fe40000000f00 */
[----:B------:R-:W-:-:S02]  /*9800*/  MOV R123, R14 ;  /* 0x0000000e007b7202 */ /* 0x000fc40000000f00 */
[----:B------:R-:W-:Y:S02]  /*9810*/  F2FP.BF16.F32.PACK_AB R8, R41, R40 ;  /* 0x000000282908723e */ /* 0x000fe400000010ff */
[----:B0-----:R-:W-:Y:S02]  /*9820*/  F2FP.BF16.F32.PACK_AB R4, R121, R120 ;  /* 0x000000787904723e */ /* 0x001fe400000010ff */
[----:B------:R-:W-:Y:S02]  /*9830*/  F2FP.BF16.F32.PACK_AB R5, R130, R127 ;  /* 0x0000007f8205723e */ /* 0x000fe400000010ff */
[----:B------:R-:W-:Y:S02]  /*9840*/  F2FP.BF16.F32.PACK_AB R6, R122, R3 ;  /* 0x000000037a06723e */ /* 0x000fe400000010ff */
[----:B------:R-:W-:Y:S02]  /*9850*/  F2FP.BF16.F32.PACK_AB R7, R129, R126 ;  /* 0x0000007e8107723e */ /* 0x000fe400000010ff */
[----:B------:R-:W-:-:S02]  /*9860*/  F2FP.BF16.F32.PACK_AB R9, R128, R125 ;  /* 0x0000007d8009723e */ /* 0x000fc400000010ff */
[----:B------:R-:W-:Y:S01]  /*9870*/  F2FP.BF16.F32.PACK_AB R10, R45, R44 ;  /* 0x0000002c2d0a723e */ /* 0x000fe200000010ff */
[----:B------:R0:W-:Y:S01]  /*9880*/  STSM.16.M88.4 [R133], R4 ;  /* 0x0000000485007844 */ /* 0x0001e20000000200 */
[----:B------:R-:W-:Y:S02]  /*9890*/  F2FP.BF16.F32.PACK_AB R11, R47, R124 ;  /* 0x0000007c2f0b723e */ /* 0x000fe400000010ff */
[----:B------:R-:W-:Y:S02]  /*98a0*/  SHF.R.U64 R36, R36, 0x3, RZ ;  /* 0x0000000324247819 */ /* 0x000fe400000012ff */
[----:B------:R-:W-:Y:S01]  /*98b0*/  MOV R33, R32 ;  /* 0x0000002000217202 */ /* 0x000fe20000000f00 */
[----:B------:R1:W-:Y:S01]  /*98c0*/  STSM.16.M88.4 [R132], R8 ;  /* 0x0000000884007844 */ /* 0x0003e20000000200 */
[----:B------:R-:W-:Y:S02]  /*98d0*/  F2FP.BF16.F32.PACK_AB R12, R49, R48 ;  /* 0x00000030310c723e */ /* 0x000fe400000010ff */
[----:B------:R-:W-:-:S02]  /*98e0*/  F2FP.BF16.F32.PACK_AB R13, R51, R50 ;  /* 0x00000032330d723e */ /* 0x000fc400000010ff */
[----:B------:R-:W-:Y:S02]  /*98f0*/  F2FP.BF16.F32.PACK_AB R14, R53, R52 ;  /* 0x00000034350e723e */ /* 0x000fe400000010ff */
[----:B------:R-:W-:Y:S02]  /*9900*/  F2FP.BF16.F32.PACK_AB R15, R55, R54 ;  /* 0x00000036370f723e */ /* 0x000fe400000010ff */
[----:B------:R-:W-:Y:S02]  /*9910*/  MOV R103, R26 ;  /* 0x0000001a00677202 */ /* 0x000fe40000000f00 */
[----:B------:R-:W-:Y:S01]  /*9920*/  MOV R32, R24 ;  /* 0x0000001800207202 */ /* 0x000fe20000000f00 */
[----:B------:R2:W-:Y:S01]  /*9930*/  STSM.16.M88.4 [R131], R12 ;  /* 0x0000000c83007844 */ /* 0x0005e20000000200 */
        /* <DEDUP_REMOVED lines=17> */
[----:B-1----:R-:W-:Y:S02]  /*9a50*/  F2FP.BF16.F32.PACK_AB R8, R81, R80 ;  /* 0x000000505108723e */ /* 0x002fe400000010ff */
[----:B------:R-:W-:Y:S01]  /*9a60*/  F2FP.BF16.F32.PACK_AB R9, R83, R82 ;  /* 0x000000525309723e */ /* 0x000fe200000010ff */
[----:B------:R0:W-:Y:S01]  /*9a70*/  STSM.16.M88.4 [R102], R4 ;  /* 0x0000000466007844 */ /* 0x0001e20000000200 */
[----:B------:R-:W-:Y:S02]  /*9a80*/  F2FP.BF16.F32.PACK_AB R10, R85, R84 ;  /* 0x00000054550a723e */ /* 0x000fe400000010ff */
[----:B------:R-:W-:Y:S02]  /*9a90*/  F2FP.BF16.F32.PACK_AB R11, R87, R86 ;  /* 0x00000056570b723e */ /* 0x000fe400000010ff */
[----:B--2---:R-:W-:Y:S02]  /*9aa0*/  F2FP.BF16.F32.PACK_AB R12, R89, R88 ;  /* 0x00000058590c723e */ /* 0x004fe400000010ff */
[----:B------:R-:W-:Y:S01]  /*9ab0*/  F2FP.BF16.F32.PACK_AB R13, R91, R90 ;  /* 0x0000005a5b0d723e */ /* 0x000fe200000010ff */
[----:B------:R1:W-:Y:S01]  /*9ac0*/  STSM.16.M88.4 [R38], R8 ;  /* 0x0000000826007844 */ /* 0x0003e20000000200 */
[----:B------:R-:W-:-:S02]  /*9ad0*/  F2FP.BF16.F32.PACK_AB R14, R93, R92 ;  /* 0x0000005c5d0e723e */ /* 0x000fc400000010ff */
[----:B------:R-:W-:Y:S02]  /*9ae0*/  F2FP.BF16.F32.PACK_AB R15, R95, R94 ;  /* 0x0000005e5f0f723e */ /* 0x000fe400000010ff */
[----:B------:R-:W-:Y:S02]  /*9af0*/  MOV R34, R34 ;  /* 0x0000002200227202 */ /* 0x000fe40000000f00 */
[----:B------:R-:W-:Y:S01]  /*9b00*/  MOV R36, R36 ;  /* 0x0000002400247202 */ /* 0x000fe20000000f00 */
[----:B------:R2:W-:Y:S01]  /*9b10*/  STSM.16.M88.4 [R33], R12 ;  /* 0x0000000c21007844 */ /* 0x0005e20000000200 */
[----:B------:R-:W-:Y:S01]  /*9b20*/  PLOP3.LUT P0, PT, PT, PT, UP0, 0x80, 0x0 ;  /* 0x000000000000781c */ /* 0x000fe20003f0f008 */
[----:B0-----:R-:W-:Y:S02]  /*9b30*/  IMAD.U32 R4, RZ, RZ, UR8 ;  /* 0x00000008ff047e24 */ /* 0x001fe4000f8e00ff */
[----:B------:R2:W-:Y:S01]  /*9b40*/  STSM.16.M88.4 [R34], R96 ;  /* 0x0000006022007844 */ /* 0x0005e20000000200 */
[----:B------:R-:W-:Y:S01]  /*9b50*/  IMAD.U32 R5, RZ, RZ, UR9 ;  /* 0x00000009ff057e24 */ /* 0x000fe2000f8e00ff */
[----:B------:R-:W-:-:S02]  /*9b60*/  ULDC.64 UR8, c[0x0][0xc08] ;  /* 0x0003020000087ab9 */ /* 0x000fc40000000a00 */
[----:B------:R2:W-:Y:S01]  /*9b70*/  STSM.16.M88.4 [R36], R104 ;  /* 0x0000006824007844 */ /* 0x0005e20000000200 */
[----:B-1----:R-:W0:Y:S03]  /*9b80*/  LDC R38, c[0x0][0xbe8] ;  /* 0x0002fa00ff267b82 */ /* 0x002e260000000800 */
[----:B------:R2:W-:Y:S05]  /*9b90*/  STSM.16.M88.4 [R32], R112 ;  /* 0x0000007020007844 */ /* 0x0005ea0000000200 */
[----:B------:R-:W-:Y:S06]  /*9ba0*/  BAR.SYNC.DEFER_BLOCKING 0x1, 0x100 ;  /* 0x0044000000007b1d */ /* 0x000fec0000010000 */
[----:B------:R-:W3:Y:S01]  /*9bb0*/  @P0 LDG.E R3, desc[UR36][R4.64] ;  /* 0x0000002404030981 */ /* 0x000ee2000c1e1900 */
[----:B------:R-:W-:Y:S01]  /*9bc0*/  UISETP.NE.U32.AND UP1, UPT, UR8, URZ, UPT ;  /* 0x0000003f0800728c */ /* 0x000fe2000bf25070 */
[----:B0-----:R-:W-:-:S03]  /*9bd0*/  ISETP.NE.AND P1, PT, R38, 0x1, PT ;  /* 0x000000012600780c */ /* 0x001fc60003f25270 */
[----:B------:R-:W-:-:S06]  /*9be0*/  UISETP.NE.AND.EX UP1, UPT, UR9, URZ, UPT, UP1 ;  /* 0x0000003f0900728c */ /* 0x000fcc000bf25310 */
[----:B------:R-:W-:-:S04]  /*9bf0*/  PLOP3.LUT P2, PT, PT, PT, UP1, 0x80, 0x0 ;  /* 0x000000000000781c */ /* 0x000fc80003f4f018 */
[----:B------:R-:W0:Y:S01]  /*9c00*/  @P1 LDC R6, c[0x0][0xbec] ;  /* 0x0002fb00ff061b82 */ /* 0x000e220000000800 */
[----:B------:R-:W-:-:S04]  /*9c10*/  @UP1 ULEA UR8, UP2, UR4, UR8, 0x2 ;  /* 0x0000000804081291 */ /* 0x000fc8000f84103f */
[----:B------:R-:W-:Y:S02]  /*9c20*/  @UP1 ULEA.HI.X UR9, UR4, UR9, UR7, 0x2, UP2 ;  /* 0x0000000904091291 */ /* 0x000fe400090f1407 */
[----:B------:R-:W-:Y:S01]  /*9c30*/  IMAD.U32 R10, RZ, RZ, UR8 ;  /* 0x00000008ff0a7e24 */ /* 0x000fe2000f8e00ff */
[----:B------:R-:W-:Y:S01]  /*9c40*/  ULDC UR7, c[0x0][0xa88] ;  /* 0x0002a20000077ab9 */ /* 0x000fe20000000800 */
[----:B------:R-:W-:Y:S01]  /*9c50*/  UMOV UR4, URZ ;  /* 0x0000003f00047c82 */ /* 0x000fe20008000000 */
[----:B------:R-:W1:Y:S01]  /*9c60*/  @P1 LDC R8, c[0x0][0xbf0] ;  /* 0x0002fc00ff081b82 */ /* 0x000e620000000800 */
[----:B------:R-:W-:Y:S01]  /*9c70*/  IMAD.U32 R11, RZ, RZ, UR9 ;  /* 0x00000009ff0b7e24 */ /* 0x000fe2000f8e00ff */
[----:B---3--:R-:W-:Y:S01]  /*9c80*/  @P0 R2UR UR4, R3 ;  /* 0x00000000030402ca */ /* 0x008fe200000e0000 */
[----:B------:R-:W-:-:S06]  /*9c90*/  IMAD.U32 R3, RZ, RZ, UR7 ;  /* 0x00000007ff037e24 */ /* 0x000fcc000f8e00ff */
[----:B------:R2:W5:Y:S01]  /*9ca0*/  @P2 LDG.E R3, desc[UR36][R10.64] ;  /* 0x000000240a032981 */ /* 0x000562000c1e1900 */
[----:B01----:R-:W-:Y:S07]  /*9cb0*/  @P2 BRA `(.L_x_5741) ;  /* 0x0000000000102947 */ /* 0x003fee0003800000 */
[----:B------:R-:W-:Y:S05]  /*9cc0*/  @!P0 BRA `(.L_x_5741) ;  /* 0x00000000000c8947 */ /* 0x000fea0003800000 */
[----:B--2---:R-:W2:Y:S04]  /*9cd0*/  LDG.E R10, desc[UR36][R4.64] ;  /* 0x00000024040a7981 */ /* 0x004ea8000c1e1900 */
[----:B-----5:R-:W2:Y:S02]  /*9ce0*/  LDG.E R3, desc[UR36][R4.64+0x4] ;  /* 0x0000042404037981 */ /* 0x020ea4000c1e1900 */
[----:B--2---:R-:W-:-:S07]  /*9cf0*/  IMAD.IADD R3, R3, 0x1, -R10 ;  /* 0x0000000103037824 */ /* 0x004fce00078e0a0a */
.L_x_5741:
[----:B------:R-:W-:Y:S01]  /*9d00*/  R2UR UR17, R193 ;  /* 0x00000000c11172ca */ /* 0x000fe200000e0000 */
[----:B------:R-:W-:Y:S01]  /*9d10*/  ULDC.64 UR12, c[0x0][0xb90] ;  /* 0x0002e400000c7ab9 */ /* 0x000fe20000000a00 */
[----:B------:R-:W-:Y:S01]  /*9d20*/  R2UR UR16, R194 ;  /* 0x00000000c21072ca */ /* 0x000fe200000e0000 */
[----:B------:R-:W-:Y:S01]  /*9d30*/  VIADD R9, R18, UR42 ;  /* 0x0000002a12097c36 */ /* 0x000fe20008000000 */
[----:B------:R-:W-:Y:S01]  /*9d40*/  R2UR UR15, R192 ;  /* 0x00000000c00f72ca */ /* 0x000fe200000e0000 */
[----:B------:R-:W-:Y:S01]  /*9d50*/  USHF.R.S32.HI UR11, URZ, 0x1f, UR4 ;  /* 0x0000001f3f0b7899 */ /* 0x000fe20008011404 */
[----:B------:R-:W-:Y:S01]  /*9d60*/  VIADD R26, R199, UR42 ;  /* 0x0000002ac71a7c36 */ /* 0x000fe20008000000 */
[----:B------:R-:W-:Y:S01]  /*9d70*/  UMOV UR10, UR4 ;  /* 0x00000004000a7c82 */ /* 0x000fe20008000000 */
[----:B------:R-:W-:Y:S01]  /*9d80*/  @P1 IMAD.HI.U32 R5, R9, R6, RZ ;  /* 0x0000000609051227 */ /* 0x000fe200078e00ff */
[----:B------:R-:W-:-:S03]  /*9d90*/  MOV R4, R9 ;  /* 0x0000000900047202 */ /* 0x000fc60000000f00 */
[----:B-----5:R-:W-:Y:S01]  /*9da0*/  IMAD R43, R3, R38, RZ ;  /* 0x00000026032b7224 */ /* 0x020fe200078e02ff */
[----:B------:R-:W-:Y:S01]  /*9db0*/  USHF.R.S32.HI UR14, URZ, 0x1f, UR17 ;  /* 0x0000001f3f0e7899 */ /* 0x000fe20008011411 */
[----:B------:R-:W-:Y:S01]  /*9dc0*/  @P1 SHF.R.U32.HI R4, RZ, R8, R5 ;  /* 0x00000008ff041219 */ /* 0x000fe20000011605 */
[----:B------:R-:W-:Y:S01]  /*9dd0*/  UIMAD.WIDE.U32 UR8, UR17, UR12, UR10 ;  /* 0x0000000c110872a5 */ /* 0x000fe2000f8e000a */
[----:B------:R-:W-:Y:S01]  /*9de0*/  IMAD R5, R195, 0x40, R16 ;  /* 0x00000040c3057824 */ /* 0x000fe200078e0210 */
[----:B------:R-:W-:Y:S02]  /*9df0*/  UIMAD UR7, UR14, UR12, URZ ;  /* 0x0000000c0e0772a4 */ /* 0x000fe4000f8e023f */
        /* <DEDUP_REMOVED lines=10> */
[C---:B--2---:R-:W-:Y:S01]  /*9ea0*/  IADD3 R13, P2, R20.reuse, 0x1000, RZ ;  /* 0x00001000140d7810 */ /* 0x044fe20007f5e0ff */
[----:B------:R-:W-:Y:S01]  /*9eb0*/  UIMAD.WIDE.U32 UR8, UR15, UR12, UR8 ;  /* 0x0000000c0f0872a5 */ /* 0x000fe2000f8e0008 */
[----:B------:R-:W-:Y:S01]  /*9ec0*/  IADD3 R33, P3, R20, 0x6000, RZ ;  /* 0x0000600014217810 */ /* 0x000fe20007f7e0ff */
[----:B------:R-:W-:Y:S01]  /*9ed0*/  UIMAD UR7, UR15, UR13, UR7 ;  /* 0x0000000d0f0772a4 */ /* 0x000fe2000f8e0207 */
[----:B------:R-:W-:-:S02]  /*9ee0*/  SHF.R.S32.HI R6, RZ, 0x1f, R7 ;  /* 0x0000001fff067819 */ /* 0x000fc40000011407 */
[----:B------:R-:W-:Y:S01]  /*9ef0*/  LOP3.LUT R12, R13, 0x380, RZ, 0xc0, !PT ;  /* 0x000003800d0c7812 */ /* 0x000fe200078ec0ff */
[----:B------:R-:W-:Y:S01]  /*9f00*/  ULDC.64 UR12, c[0x0][0xaa0] ;  /* 0x0002a800000c7ab9 */ /* 0x000fe20000000a00 */
[----:B------:R-:W-:Y:S01]  /*9f10*/  IADD3 R4, P0, R4, UR8, RZ ;  /* 0x0000000804047c10 */ /* 0x000fe2000ff1e0ff */
[----:B------:R-:W-:Y:S01]  /*9f20*/  IMAD.U32 R8, RZ, RZ, UR7 ;  /* 0x00000007ff087e24 */ /* 0x000fe2000f8e00ff */
[----:B------:R-:W-:Y:S02]  /*9f30*/  SHF.R.U64 R12, R12, 0x3, RZ ;  /* 0x000000030c0c7819 */ /* 0x000fe400000012ff */
[----:B------:R-:W-:Y:S02]  /*9f40*/  LOP3.LUT R32, R33, 0x380, RZ, 0xc0, !PT ;  /* 0x0000038021207812 */ /* 0x000fe400078ec0ff */
[----:B------:R-:W-:Y:S01]  /*9f50*/  IADD3.X R5, R5, UR9, R8, P0, !PT ;  /* 0x0000000905057c10 */ /* 0x000fe200087fe408 */
[----:B------:R-:W-:Y:S01]  /*9f60*/  ULDC.64 UR8, c[0x0][0xb88] ;  /* 0x0002e20000087ab9 */ /* 0x000fe20000000a00 */
[----:B------:R-:W-:Y:S01]  /*9f70*/  LOP3.LUT R12, R12, R13, RZ, 0x3c, !PT ;  /* 0x0000000d0c0c7212 */ /* 0x000fe200078e3cff */
[----:B------:R-:W-:Y:S01]  /*9f80*/  IMAD R6, R6, UR8, RZ ;  /* 0x0000000806067c24 */ /* 0x000fe2000f8e02ff */
[----:B------:R-:W-:Y:S01]  /*9f90*/  SHF.R.U64 R32, R32, 0x3, RZ ;  /* 0x0000000320207819 */ /* 0x000fe200000012ff */
[----:B------:R-:W-:Y:S01]  /*9fa0*/  IMAD.WIDE.U32 R4, R7, UR8, R4 ;  /* 0x0000000807047c25 */ /* 0x000fe2000f8e0004 */
[----:B------:R-:W-:-:S02]  /*9fb0*/  IADD3 R9, P6, R20, 0x2000, RZ ;  /* 0x0000200014097810 */ /* 0x000fc40007fde0ff */
[----:B------:R-:W-:Y:S01]  /*9fc0*/  LOP3.LUT R32, R32, R33, RZ, 0x3c, !PT ;  /* 0x0000002120207212 */ /* 0x000fe200078e3cff */
[----:B------:R-:W-:Y:S01]  /*9fd0*/  IMAD R11, R7, UR9, R6 ;  /* 0x00000009070b7c24 */ /* 0x000fe2000f8e0206 */
[----:B------:R-:W-:Y:S01]  /*9fe0*/  ULDC.64 UR8, c[0x0][0xb50] ;  /* 0x0002d40000087ab9 */ /* 0x000fe20000000a00 */
[----:B------:R-:W-:Y:S01]  /*9ff0*/  IMAD.X R13, RZ, RZ, R21, P2 ;  /* 0x000000ffff0d7224 */ /* 0x000fe200010e0615 */
[----:B------:R-:W-:Y:S01]  /*a000*/  IADD3 R25, P2, R20, 0x7000, RZ ;  /* 0x0000700014197810 */ /* 0x000fe20007f5e0ff */
[----:B------:R-:W-:Y:S01]  /*a010*/  IMAD.IADD R5, R5, 0x1, R11 ;  /* 0x0000000105057824 */ /* 0x000fe200078e020b */
[C---:B------:R-:W-:Y:S01]  /*a020*/  LEA R11, P0, R4.reuse, UR8, 0x2 ;  /* 0x00000008040b7c11 */ /* 0x040fe2000f8010ff */
[----:B------:R-:W-:Y:S01]  /*a030*/  IMAD.X R33, RZ, RZ, R21, P3 ;  /* 0x000000ffff217224 */ /* 0x000fe200018e0615 */
[----:B------:R-:W-:Y:S02]  /*a040*/  LOP3.LUT R24, R25, 0x380, RZ, 0xc0, !PT ;  /* 0x0000038019187812 */ /* 0x000fe400078ec0ff */
[----:B------:R-:W-:Y:S01]  /*a050*/  LEA.HI.X R14, R4, UR9, R5, 0x2, P0 ;  /* 0x00000009040e7c11 */ /* 0x000fe200080f1405 */
[----:B------:R-:W-:Y:S01]  /*a060*/  SHFL.IDX PT, R36, R11, RZ, 0x1c1f ;  /* 0x001c1fff0b247589 */ /* 0x000fe200000e0000 */
[----:B------:R-:W-:-:S02]  /*a070*/  IADD3 R45, P0, R20, 0x5000, RZ ;  /* 0x00005000142d7810 */ /* 0x000fc40007f1e0ff */
[----:B------:R-:W-:Y:S01]  /*a080*/  SHF.R.U64 R24, R24, 0x3, RZ ;  /* 0x0000000318187819 */ /* 0x000fe200000012ff */
[----:B------:R-:W0:Y:S01]  /*a090*/  SHFL.IDX PT, R37, R14, RZ, 0x1c1f ;  /* 0x001c1fff0e257589 */ /* 0x000e2200000e0000 */
[----:B------:R-:W-:Y:S02]  /*a0a0*/  LOP3.LUT R44, R45, 0x380, RZ, 0xc0, !PT ;  /* 0x000003802d2c7812 */ /* 0x000fe400078ec0ff */
[----:B------:R-:W-:Y:S01]  /*a0b0*/  IADD3 R10, P3, R20, 0xb000, RZ ;  /* 0x0000b000140a7810 */ /* 0x000fe20007f7e0ff */
[----:B------:R-:W-:Y:S01]  /*a0c0*/  SHFL.IDX PT, R40, R11, 0x1, 0x1c1f ;  /* 0x003c1f000b287f89 */ /* 0x000fe200000e0000 */
[----:B------:R-:W-:Y:S02]  /*a0d0*/  SHF.R.U64 R44, R44, 0x3, RZ ;  /* 0x000000032c2c7819 */ /* 0x000fe400000012ff */
[----:B------:R-:W-:Y:S01]  /*a0e0*/  LOP3.LUT R24, R24, R25, RZ, 0x3c, !PT ;  /* 0x0000001918187212 */ /* 0x000fe200078e3cff */
[--C-:B------:R-:W-:Y:S01]  /*a0f0*/  IMAD.X R25, RZ, RZ, R21.reuse, P2 ;  /* 0x000000ffff197224 */ /* 0x100fe200010e0615 */
[----:B------:R-:W-:Y:S01]  /*a100*/  LOP3.LUT R44, R44, R45, RZ, 0x3c, !PT ;  /* 0x0000002d2c2c7212 */ /* 0x000fe200078e3cff */
[----:B------:R-:W-:Y:S01]  /*a110*/  IMAD.X R45, RZ, RZ, R21, P0 ;  /* 0x000000ffff2d7224 */ /* 0x000fe200000e0615 */
[----:B------:R-:W-:Y:S01]  /*a120*/  LOP3.LUT P0, RZ, R197, 0x3, RZ, 0xc0, !PT ;  /* 0x00000003c5ff7812 */ /* 0x000fe2000780c0ff */
[----:B------:R-:W1:Y:S01]  /*a130*/  SHFL.IDX PT, R41, R14, 0x1, 0x1c1f ;  /* 0x003c1f000e297f89 */ /* 0x000e6200000e0000 */
[----:B------:R-:W-:-:S02]  /*a140*/  LOP3.LUT R3, R10, 0x380, RZ, 0xc0, !PT ;  /* 0x000003800a037812 */ /* 0x000fc400078ec0ff */
[----:B------:R-:W-:Y:S02]  /*a150*/  IADD3 R53, P4, R20, 0x4000, RZ ;  /* 0x0000400014357810 */ /* 0x000fe40007f9e0ff */
[----:B------:R-:W-:Y:S02]  /*a160*/  IADD3 R6, R26, 0x8, RZ ;  /* 0x000000081a067810 */ /* 0x000fe40007ffe0ff */
[----:B------:R-:W-:Y:S02]  /*a170*/  LOP3.LUT R8, R9, 0x380, RZ, 0xc0, !PT ;  /* 0x0000038009087812 */ /* 0x000fe400078ec0ff */
[----:B------:R-:W-:Y:S01]  /*a180*/  LOP3.LUT R7, R20, 0x380, RZ, 0xc0, !PT ;  /* 0x0000038014077812 */ /* 0x000fe200078ec0ff */
[----:B------:R-:W-:Y:S01]  /*a190*/  UIMAD UR7, UR11, UR12, URZ ;  /* 0x0000000c0b0772a4 */ /* 0x000fe2000f8e023f */
[----:B------:R-:W-:Y:S01]  /*a1a0*/  ISETP.GE.OR P2, PT, R26, R43, P0 ;  /* 0x0000002b1a00720c */ /* 0x000fe20000746670 */
[----:B------:R-:W-:Y:S01]  /*a1b0*/  UIMAD.WIDE.U32 UR8, UR4, UR12, URZ ;  /* 0x0000000c040872a5 */ /* 0x000fe2000f8e003f */
[----:B------:R-:W-:Y:S01]  /*a1c0*/  SHF.R.U64 R3, R3, 0x3, RZ ;  /* 0x0000000303037819 */ /* 0x000fe200000012ff */
[----:B------:R-:W-:Y:S01]  /*a1d0*/  ULDC.64 UR10, c[0x0][0xae8] ;  /* 0x0002ba00000a7ab9 */ /* 0x000fe20000000a00 */
[----:B------:R-:W-:Y:S01]  /*a1e0*/  IADD3 R5, P5, R20, 0x3000, RZ ;  /* 0x0000300014057810 */ /* 0x000fe20007fbe0ff */
[----:B------:R-:W-:Y:S01]  /*a1f0*/  IMAD.X R49, RZ, RZ, R21, P3 ;  /* 0x000000ffff317224 */ /* 0x000fe200018e0615 */
[----:B------:R-:W-:-:S02]  /*a200*/  LOP3.LUT R48, R3, R10, RZ, 0x3c, !PT ;  /* 0x0000000a03307212 */ /* 0x000fc400078e3cff */
[----:B------:R-:W2:Y:S01]  /*a210*/  @P1 LDC R3, c[0x0][0xbec] ;  /* 0x0002fb00ff031b82 */ /* 0x000ea20000000800 */
[----:B------:R-:W-:Y:S02]  /*a220*/  LOP3.LUT R4, R5, 0x380, RZ, 0xc0, !PT ;  /* 0x0000038005047812 */ /* 0x000fe400078ec0ff */
[----:B------:R-:W-:Y:S02]  /*a230*/  LOP3.LUT R52, R53, 0x380, RZ, 0xc0, !PT ;  /* 0x0000038035347812 */ /* 0x000fe400078ec0ff */
[----:B0-----:R0:W-:Y:S01]  /*a240*/  @!P2 ST.E desc[UR36][R36.64], R0 ;  /* 0x000000002400a985 */ /* 0x0011e2000c101924 */
[----:B------:R-:W-:Y:S02]  /*a250*/  ISETP.GE.OR P0, PT, R6, R43, P0 ;  /* 0x0000002b0600720c */ /* 0x000fe40000706670 */
[----:B------:R-:W-:Y:S02]  /*a260*/  SHF.R.U64 R8, R8, 0x3, RZ ;  /* 0x0000000308087819 */ /* 0x000fe400000012ff */
[----:B------:R-:W-:-:S02]  /*a270*/  SHF.R.U64 R4, R4, 0x3, RZ ;  /* 0x0000000304047819 */ /* 0x000fc400000012ff */
[----:B------:R-:W-:Y:S02]  /*a280*/  SHF.R.U64 R52, R52, 0x3, RZ ;  /* 0x0000000334347819 */ /* 0x000fe400000012ff */
[----:B------:R-:W-:Y:S02]  /*a290*/  SHF.R.U64 R7, R7, 0x3, RZ ;  /* 0x0000000307077819 */ /* 0x000fe400000012ff */
[----:B------:R-:W-:Y:S01]  /*a2a0*/  LOP3.LUT R8, R8, R9, RZ, 0x3c, !PT ;  /* 0x0000000908087212 */ /* 0x000fe200078e3cff */
[----:B0-----:R-:W0:Y:S01]  /*a2b0*/  @P1 LDC R37, c[0x0][0xbf0] ;  /* 0x0002fc00ff251b82 */ /* 0x001e220000000800 */
[----:B------:R-:W-:Y:S01]  /*a2c0*/  LOP3.LUT R4, R4, R5, RZ, 0x3c, !PT ;  /* 0x0000000504047212 */ /* 0x000fe200078e3cff */
[--C-:B------:R-:W-:Y:S01]  /*a2d0*/  IMAD.X R9, RZ, RZ, R21.reuse, P6 ;  /* 0x000000ffff097224 */ /* 0x100fe200030e0615 */
[----:B------:R-:W-:Y:S01]  /*a2e0*/  LOP3.LUT R52, R52, R53, RZ, 0x3c, !PT ;  /* 0x0000003534347212 */ /* 0x000fe200078e3cff */
[--C-:B------:R-:W-:Y:S01]  /*a2f0*/  IMAD.X R5, RZ, RZ, R21.reuse, P5 ;  /* 0x000000ffff057224 */ /* 0x100fe200028e0615 */
[C---:B------:R-:W-:Y:S01]  /*a300*/  IADD3 R65, P6, R20.reuse, 0x8000, RZ ;  /* 0x0000800014417810 */ /* 0x040fe20007fde0ff */
[----:B------:R-:W-:Y:S01]  /*a310*/  IMAD.X R53, RZ, RZ, R21, P4 ;  /* 0x000000ffff357224 */ /* 0x000fe200020e0615 */
[C---:B------:R-:W-:Y:S01]  /*a320*/  IADD3 R61, P5, R20.reuse, 0x9000, RZ ;  /* 0x00009000143d7810 */ /* 0x040fe20007fbe0ff */
[----:B------:R-:W-:Y:S01]  /*a330*/  UIMAD UR7, UR4, UR13, UR7 ;  /* 0x0000000d040772a4 */ /* 0x000fe2000f8e0207 */
[----:B------:R-:W-:Y:S01]  /*a340*/  IADD3 R57, P4, R20, 0xa000, RZ ;  /* 0x0000a00014397810 */ /* 0x000fe20007f9e0ff */
[----:B------:R-:W-:Y:S01]  /*a350*/  IMAD R0, R23, 0x20, R195 ;  /* 0x0000002017007824 */ /* 0x000fe200078e02c3 */
[----:B------:R-:W-:Y:S01]  /*a360*/  LOP3.LUT R20, R7, R20, RZ, 0x3c, !PT ;  /* 0x0000001407147212 */ /* 0x000fe200078e3cff */
[----:B------:R-:W-:Y:S01]  /*a370*/  UIADD3 UR9, UR9, UR7, URZ ;  /* 0x0000000709097290 */ /* 0x000fe2000fffe03f */
[----:B------:R-:W-:Y:S01]  /*a380*/  LOP3.LUT R64, R65, 0x380, RZ, 0xc0, !PT ;  /* 0x0000038041407812 */ /* 0x000fe200078ec0ff */
[----:B------:R-:W-:Y:S01]  /*a390*/  UIMAD UR4, UR14, UR10, URZ ;  /* 0x0000000a0e0472a4 */ /* 0x000fe2000f8e023f */
[----:B------:R-:W-:Y:S01]  /*a3a0*/  LOP3.LUT R60, R61, 0x380, RZ, 0xc0, !PT ;  /* 0x000003803d3c7812 */ /* 0x000fe200078ec0ff */
[----:B-1----:R1:W-:Y:S01]  /*a3b0*/  @!P0 ST.E desc[UR36][R40.64], R2 ;  /* 0x0000000228008985 */ /* 0x0023e2000c101924 */
[----:B------:R-:W-:Y:S01]  /*a3c0*/  LOP3.LUT R56, R57, 0x380, RZ, 0xc0, !PT ;  /* 0x0000038039387812 */ /* 0x000fe200078ec0ff */
[----:B------:R-:W-:Y:S01]  /*a3d0*/  UIMAD UR4, UR17, UR11, UR4 ;  /* 0x0000000b110472a4 */ /* 0x000fe2000f8e0204 */
[----:B------:R-:W-:Y:S01]  /*a3e0*/  SHF.R.U64 R64, R64, 0x3, RZ ;  /* 0x0000000340407819 */ /* 0x000fe200000012ff */
[----:B------:R3:W5:Y:S01]  /*a3f0*/  LD.E.128 R28, desc[UR36][R20.64] ;  /* 0x00000024141c7980 */ /* 0x000762000c101d00 */
[----:B------:R-:W-:Y:S01]  /*a400*/  UIMAD.WIDE.U32 UR8, UR17, UR10, UR8 ;  /* 0x0000000a110872a5 */ /* 0x000fe2000f8e0008 */
[----:B------:R-:W-:-:S02]  /*a410*/  SHF.R.U64 R60, R60, 0x3, RZ ;  /* 0x000000033c3c7819 */ /* 0x000fc400000012ff */
[----:B------:R-:W-:Y:S01]  /*a420*/  SHF.R.U64 R56, R56, 0x3, RZ ;  /* 0x0000000338387819 */ /* 0x000fe200000012ff */
[----:B------:R-:W-:Y:S01]  /*a430*/  ULDC.64 UR10, c[0x0][0xaf0] ;  /* 0x0002bc00000a7ab9 */ /* 0x000fe20000000a00 */
[----:B------:R-:W-:Y:S01]  /*a440*/  LOP3.LUT R64, R64, R65, RZ, 0x3c, !PT ;  /* 0x0000004140407212 */ /* 0x000fe200078e3cff */
[----:B------:R-:W5:Y:S01]  /*a450*/  LD.E.128 R12, desc[UR36][R12.64] ;  /* 0x000000240c0c7980 */ /* 0x000f62000c101d00 */
[----:B---3--:R-:W-:Y:S01]  /*a460*/  VIADD R20, R0, UR42 ;  /* 0x0000002a00147c36 */ /* 0x008fe20008000000 */
[----:B------:R-:W-:Y:S01]  /*a470*/  UIADD3 UR9, UR9, UR4, URZ ;  /* 0x0000000409097290 */ /* 0x000fe2000fffe03f */
[----:B------:R-:W-:Y:S01]  /*a480*/  LOP3.LUT R60, R60, R61, RZ, 0x3c, !PT ;  /* 0x0000003d3c3c7212 */ /* 0x000fe200078e3cff */
[--C-:B------:R-:W-:Y:S01]  /*a490*/  IMAD.X R65, RZ, RZ, R21.reuse, P6 ;  /* 0x000000ffff417224 */ /* 0x100fe200030e0615 */
[----:B------:R-:W-:Y:S01]  /*a4a0*/  LOP3.LUT R56, R56, R57, RZ, 0x3c, !PT ;  /* 0x0000003938387212 */ /* 0x000fe200078e3cff */
[----:B--2---:R-:W-:Y:S01]  /*a4b0*/  @P1 IMAD.HI.U32 R0, R20, R3, RZ ;  /* 0x0000000314001227 */ /* 0x004fe200078e00ff */
[----:B------:R-:W-:Y:S01]  /*a4c0*/  UIMAD UR4, UR16, UR10, URZ ;  /* 0x0000000a100472a4 */ /* 0x000fe2000f8e023f */
[----:B------:R-:W5:Y:S02]  /*a4d0*/  LD.E.128 R8, desc[UR36][R8.64] ;  /* 0x0000002408087980 */ /* 0x000f64000c101d00 */
[----:B------:R-:W-:-:S02]  /*a4e0*/  IMAD.X R61, RZ, RZ, R21, P5 ;  /* 0x000000ffff3d7224 */ /* 0x000fc400028e0615 */
[----:B------:R-:W-:Y:S01]  /*a4f0*/  IMAD.X R57, RZ, RZ, R21, P4 ;  /* 0x000000ffff397224 */ /* 0x000fe200020e0615 */
[----:B------:R-:W-:Y:S01]  /*a500*/  UIMAD.WIDE.U32 UR8, UR15, UR10, UR8 ;  /* 0x0000000a0f0872a5 */ /* 0x000fe2000f8e0008 */
[----:B------:R-:W-:Y:S01]  /*a510*/  IMAD.MOV.U32 R21, RZ, RZ, R20 ;  /* 0x000000ffff157224 */ /* 0x000fe200078e0014 */
[----:B0-----:R-:W-:Y:S01]  /*a520*/  @P1 SHF.R.U32.HI R21, RZ, R37, R0 ;  /* 0x00000025ff151219 */ /* 0x001fe20000011600 */
[----:B------:R-:W-:Y:S01]  /*a530*/  UIMAD UR4, UR15, UR11, UR4 ;  /* 0x0000000b0f0472a4 */ /* 0x000fe2000f8e0204 */
[----:B------:R-:W5:Y:S02]  /*a540*/  LD.E.128 R4, desc[UR36][R4.64] ;  /* 0x0000002404047980 */ /* 0x000f64000c101d00 */
[--C-:B------:R-:W-:Y:S01]  /*a550*/  SHF.R.S32.HI R0, RZ, 0x1f, R21.reuse ;  /* 0x0000001fff007819 */ /* 0x100fe20000011415 */
[----:B------:R-:W-:Y:S01]  /*a560*/  UIADD3 UR4, UR9, UR4, URZ ;  /* 0x0000000409047290 */ /* 0x000fe2000fffe03f */
[----:B------:R-:W-:Y:S01]  /*a570*/  IMAD.MOV R37, RZ, RZ, -R21 ;  /* 0x000000ffff257224 */ /* 0x000fe200078e0a15 */
[----:B------:R-:W-:Y:S01]  /*a580*/  ULDC.64 UR10, c[0x0][0xae0] ;  /* 0x0002b800000a7ab9 */ /* 0x000fe20000000a00 */
[----:B-1----:R-:W-:Y:S01]  /*a590*/  MOV R2, UR8 ;  /* 0x0000000800027c02 */ /* 0x002fe20008000f00 */
[----:B------:R-:W-:Y:S01]  /*a5a0*/  IMAD R0, R0, UR10, RZ ;  /* 0x0000000a00007c24 */ /* 0x000fe2000f8e02ff */
[----:B------:R-:W5:Y:S01]  /*a5b0*/  LD.E.128 R52, desc[UR36][R52.64] ;  /* 0x0000002434347980 */ /* 0x000f62000c101d00 */
[----:B------:R-:W-:-:S02]  /*a5c0*/  IMAD R37, R38, R37, R20 ;  /* 0x0000002526257224 */ /* 0x000fc400078e0214 */
[----:B------:R-:W-:Y:S01]  /*a5d0*/  IMAD.U32 R3, RZ, RZ, UR9 ;  /* 0x00000009ff037e24 */ /* 0x000fe2000f8e00ff */
[----:B------:R-:W5:Y:S01]  /*a5e0*/  LD.E.128 R44, desc[UR36][R44.64] ;  /* 0x000000242c2c7980 */ /* 0x000f62000c101d00 */
[----:B------:R-:W-:Y:S01]  /*a5f0*/  IMAD.U32 R3, RZ, RZ, UR4 ;  /* 0x00000004ff037e24 */ /* 0x000fe2000f8e00ff */
[----:B------:R-:W-:Y:S01]  /*a600*/  ULDC.64 UR8, c[0x0][0xad8] ;  /* 0x0002b60000087ab9 */ /* 0x000fe20000000a00 */
[----:B------:R-:W-:Y:S01]  /*a610*/  IMAD R41, R21, UR11, R0 ;  /* 0x0000000b15297c24 */ /* 0x000fe2000f8e0200 */
[----:B------:R-:W5:Y:S01]  /*a620*/  LD.E.128 R32, desc[UR36][R32.64] ;  /* 0x0000002420207980 */ /* 0x000f62000c101d00 */
[----:B------:R-:W-:-:S03]  /*a630*/  SHF.R.S32.HI R0, RZ, 0x1f, R37 ;  /* 0x0000001fff007819 */ /* 0x000fc60000011425 */
[----:B------:R-:W5:Y:S01]  /*a640*/  LD.E.128 R24, desc[UR36][R24.64] ;  /* 0x0000002418187980 */ /* 0x000f62000c101d00 */
[----:B------:R-:W-:-:S03]  /*a650*/  IMAD.WIDE.U32 R2, R21, UR10, R2 ;  /* 0x0000000a15027c25 */ /* 0x000fc6000f8e0002 */
        /* <DEDUP_REMOVED lines=26> */
[----:B------:R0:W1:Y:S01]  /*a800*/  SHFL.IDX PT, R21, R38, RZ, 0x181f ;  /* 0x00181fff26157589 */ /* 0x00006200000e0000 */
        /* <DEDUP_REMOVED lines=17> */
.L_x_5743:
[----:B------:R-:W-:Y:S05]  /*a920*/  BSYNC B1 ;  /* 0x0000000000017941 */ /* 0x000fea0003800000 */
.L_x_5742:
        /* <DEDUP_REMOVED lines=11> */
[-C--:B----4-:R-:W-:Y:S02]  /*a9e0*/  @!P4 LEA.HI.X R3, R16, R29.reuse, R204, 0x1, P1 ;  /* 0x0000001d1003c211 */ /* 0x090fe400008f0ccc */
[-C--:B-1----:R-:W-:Y:S02]  /*a9f0*/  @!P5 LEA.HI.X R21, R19, R29.reuse, R203, 0x1, P2 ;  /* 0x0000001d1315d211 */ /* 0x082fe400010f0ccb */
[----:B------:R-:W-:Y:S01]  /*aa00*/  @!P6 LEA.HI.X R29, R22, R29, R202, 0x1, P3 ;  /* 0x0000001d161de211 */ /* 0x000fe200018f0cca */
[----:B------:R0:W-:Y:S04]  /*aa10*/  @!P4 ST.E.128 desc[UR36][R2.64], R12 ;  /* 0x0000000c0200c985 */ /* 0x0001e8000c101d24 */
[----:B------:R0:W-:Y:S04]  /*aa20*/  @!P5 ST.E.128 desc[UR36][R20.64], R44 ;  /* 0x0000002c1400d985 */ /* 0x0001e8000c101d24 */
[----:B------:R0:W-:Y:S02]  /*aa30*/  @!P6 ST.E.128 desc[UR36][R28.64], R60 ;  /* 0x0000003c1c00e985 */ /* 0x0001e4000c101d24 */
.L_x_5745:
[----:B------:R-:W-:Y:S05]  /*aa40*/  BSYNC B1 ;  /* 0x0000000000017941 */ /* 0x000fea0003800000 */
.L_x_5744:
[----:B0-----:R0:W0:Y:S01]  /*aa50*/  SHFL.IDX PT, R15, R40, 0x2, 0x181f ;  /* 0x00581f00280f7f89 */ /* 0x00102200000e0000 */
        /* <DEDUP_REMOVED lines=16> */
.L_x_5747:
[----:B------:R-:W-:Y:S05]  /*ab60*/  BSYNC B1 ;  /* 0x0000000000017941 */ /* 0x000fea0003800000 */
.L_x_5746:
        /* <DEDUP_REMOVED lines=8> */
[CC--:B0-----:R-:W-:Y:S02]  /*abf0*/  @!P2 LEA R2, P0, R16.reuse, R13.reuse, 0x1 ;  /* 0x0000000d1002a211 */ /* 0x0c1fe400078008ff */
        /* <DEDUP_REMOVED lines=11> */
.L_x_5740:
        /* <DEDUP_REMOVED lines=15> */
[----:B------:R-:W-:-:S03]  /*ada0*/  MOV R3, UR7 ;  /* 0x0000000700037c02 */ /* 0x000fc60008000f00 */
        /* <DEDUP_REMOVED lines=22> */
.L_x_5749:
        /* <DEDUP_REMOVED lines=48> */
.L_x_5751:
[----:B------:R-:W-:Y:S05]  /*b210*/  BSYNC B1 ;  /* 0x0000000000017941 */ /* 0x000fea0003800000 */
.L_x_5750:
[----:B0-----:R-:W0:Y:S01]  /*b220*/  @P0 LDC R3, c[0x0][0xbf0] ;  /* 0x0002fc00ff030b82 */ /* 0x001e220000000800 */
[----:B------:R-:W-:Y:S01]  /*b230*/  ULDC.64 UR14, c[0x0][0xaa0] ;  /* 0x0002a800000e7ab9 */ /* 0x000fe20000000a00 */
[----:B------:R-:W-:Y:S01]  /*b240*/  R2UR UR16, R193 ;  /* 0x00000000c11072ca */ /* 0x000fe200000e0000 */
[----:B------:R-:W-:Y:S01]  /*b250*/  UIMAD UR7, UR10, UR14, URZ ;  /* 0x0000000e0a0772a4 */ /* 0x000fe2000f8e023f */
[----:B------:R-:W-:Y:S01]  /*b260*/  LEA R2, R23, R195, 0x5 ;  /* 0x000000c317027211 */ /* 0x000fe200078e28ff */
[----:B------:R-:W-:Y:S01]  /*b270*/  UIMAD.WIDE.U32 UR8, UR4, UR14, URZ ;  /* 0x0000000e040872a5 */ /* 0x000fe2000f8e003f */
[----:B------:R-:W-:Y:S01]  /*b280*/  BSSY B1, `(.L_x_5752) ;  /* 0x000003c000017945 */ /* 0x000fe20003800000 */
[----:B------:R-:W-:Y:S02]  /*b290*/  UIMAD UR7, UR4, UR15, UR7 ;  /* 0x0000000f040772a4 */ /* 0x000fe4000f8e0207 */
[----:B------:R-:W-:Y:S01]  /*b2a0*/  VIADD R6, R2, UR42 ;  /* 0x0000002a02067c36 */ /* 0x000fe20008000000 */
        /* <DEDUP_REMOVED lines=57> */
.L_x_5753:
[----:B------:R-:W-:Y:S05]  /*b640*/  BSYNC B1 ;  /* 0x0000000000017941 */ /* 0x000fea0003800000 */
.L_x_5752:
        /* <DEDUP_REMOVED lines=17> */
.L_x_5755:
[----:B------:R-:W-:Y:S05]  /*b760*/  BSYNC B1 ;  /* 0x0000000000017941 */ /* 0x000fea0003800000 */
.L_x_5754:
        /* <DEDUP_REMOVED lines=17> */
.L_x_5757:
[----:B------:R-:W-:Y:S05]  /*b880*/  BSYNC B1 ;  /* 0x0000000000017941 */ /* 0x000fea0003800000 */
.L_x_5756:
        /* <DEDUP_REMOVED lines=18> */
.L_x_5748:
[----:B------:R-:W-:Y:S05]  /*b9b0*/  BSYNC B0 ;  /* 0x0000000000007941 */ /* 0x000fea0003800000 */
.L_x_5739:
[----:B------:R-:W-:Y:S02]  /*b9c0*/  ULDC UR4, c[0x0][0xc3c] ;  /* 0x00030f0000047ab9 */ /* 0x000fe40000000800 */
[----:B------:R-:W-:-:S13]  /*b9d0*/  ISETP.GE.AND P0, PT, R39, UR4, PT ;  /* 0x0000000427007c0c */ /* 0x000fda000bf06270 */
[----:B------:R-:W-:Y:S05]  /*b9e0*/  @!P0 BRA `(.L_x_5758) ;  /* 0xffffff5000e48947 */ /* 0x000fea000383ffff */
[----:B------:R-:W-:Y:S05]  /*b9f0*/  EXIT ;  /* 0x000000000000794d */ /* 0x000fea0003800000 */
.L_x_5697:
        /* <DEDUP_REMOVED lines=16> */
.L_x_5759:
        /* <DEDUP_REMOVED lines=37> */
[----:B------:R-:W-:Y:S01]  /*bd50*/  MOV R4, R3 ;  /* 0x0000000300047202 */ /* 0x000fe20000000f00 */
[----:B------:R-:W-:Y:S01]  /*bd60*/  UMOV UR4, URZ ;  /* 0x0000003f00047c82 */ /* 0x000fe20008000000 */
[----:B------:R-:W-:-:S05]  /*bd70*/  ULDC UR5, c[0x0][0xc38] ;  /* 0x00030e0000057ab9 */ /* 0x000fca0000000800 */
.L_x_5765:
        /* <DEDUP_REMOVED lines=12> */
.L_x_5764:
[----:B------:R-:W-:Y:S05]  /*be40*/  BSYNC B0 ;  /* 0x0000000000007941 */ /* 0x000fea0003800000 */
.L_x_5763:
        /* <DEDUP_REMOVED lines=20> */
.L_x_5761:
[----:B------:R-:W-:-:S04]  /*bf90*/  IMAD.IADD R11, R4, 0x1, -R3 ;  /* 0x00000001040b7824 */ /* 0x000fc800078e0a03 */
[----:B------:R-:W-:-:S05]  /*bfa0*/  IMAD R2, R6, UR5, R11 ;  /* 0x0000000506027c24 */ /* 0x000fca000f8e020b */
[----:B------:R-:W-:Y:S02]  /*bfb0*/  ISETP.GT.AND P0, PT, R2, UR6, PT ;  /* 0x0000000602007c0c */ /* 0x000fe4000bf04270 */
[----:B------:R-:W0:Y:S11]  /*bfc0*/  LDC.64 R2, c[0x0][0xc90] ;  /* 0x00032400ff027b82 */ /* 0x000e360000000a00 */
[----:B------:R-:W-:-:S04]  /*bfd0*/  VOTE.ANY R8, PT, !P0 ;  /* 0x0000000000087806 */ /* 0x000fc800040e0100 */
[----:B------:R-:W1:Y:S02]  /*bfe0*/  POPC R13, R8 ;  /* 0x00000008000d7309 */ /* 0x000e640000000000 */
[----:B-1----:R-:W-:-:S05]  /*bff0*/  IADD3 R19, R13, UR4, RZ ;  /* 0x000000040d137c10 */ /* 0x002fca000fffe0ff */
        /* <DEDUP_REMOVED lines=13> */
.L_x_5766:
        /* <DEDUP_REMOVED lines=15> */
[----:B------:R-:W-:Y:S01]  /*c1c0*/  @!P1 IMAD.IADD R3, R3, 0x1, -R12 ;  /* 0x0000000103039824 */ /* 0x000fe200078e0a0c */
[----:B------:R-:W-:Y:S02]  /*c1d0*/  @!P1 IADD3 R2, R2, 0x1, RZ ;  /* 0x0000000102029810 */ /* 0x000fe40007ffe0ff */
        /* <DEDUP_REMOVED lines=42> */
.L_x_5762:
[----:B------:R-:W-:Y:S01]  /*c480*/  ULDC UR4, c[0x0][0xc3c] ;  /* 0x00030f0000047ab9 */ /* 0x000fe20000000800 */
[----:B------:R-:W-:Y:S02]  /*c490*/  IMAD.MOV.U32 R17, RZ, RZ, RZ ;  /* 0x000000ffff117224 */ /* 0x000fe400078e00ff */
[----:B------:R-:W-:Y:S02]  /*c4a0*/  IMAD.U32 R16, RZ, RZ, UR6 ;  /* 0x00000006ff107e24 */ /* 0x000fe4000f8e00ff */
[----:B------:R-:W-:Y:S02]  /*c4b0*/  IMAD.MOV.U32 R18, RZ, RZ, RZ ;  /* 0x000000ffff127224 */ /* 0x000fe400078e00ff */
[----:B------:R-:W-:-:S07]  /*c4c0*/  IMAD.U32 R19, RZ, RZ, UR4 ;  /* 0x00000004ff137e24 */ /* 0x000fce000f8e00ff */
.L_x_5767:
[----:B------:R-:W-:-:S13]  /*c4d0*/  ISETP.NE.AND P0, PT, R5, RZ, PT ;  /* 0x000000ff0500720c */ /* 0x000fda0003f05270 */
[----:B------:R-:W0:Y:S01]  /*c4e0*/  @!P0 S2R R3, SR_CgaCtaId ;  /* 0x0000000000038919 */ /* 0x000e220000008800 */
[----:B------:R-:W-:-:S04]  /*c4f0*/  @!P0 MOV R0, 0x400 ;  /* 0x0000040000008802 */ /* 0x000fc80000000f00 */
[----:B0-----:R-:W-:-:S05]  /*c500*/  @!P0 LEA R0, R3, R0, 0x18 ;  /* 0x0000000003008211 */ /* 0x001fca00078ec0ff */
[----:B------:R1:W-:Y:S01]  /*c510*/  @!P0 STS.128 [R0+0x308d0], R16 ;  /* 0x0308d01000008388 */ /* 0x0003e20000000c00 */
[----:B------:R-:W-:Y:S06]  /*c520*/  BAR.ARV 0x5, 0x180 ;  /* 0x0146000000007b1d */ /* 0x000fec0000002000 */
.L_x_5760:
[----:B------:R2:W-:Y:S01]  /*c530*/  STL [R1+0x20], RZ ;  /* 0x000020ff01007387 */ /* 0x0005e20000100800 */
[----:B------:R-:W-:Y:S01]  /*c540*/  ULDC UR4, c[0x0][0xc3c] ;  /* 0x00030f0000047ab9 */ /* 0x000fe20000000800 */
[----:B------:R-:W-:Y:S01]  /*c550*/  MOV R28, 0x1 ;  /* 0x00000001001c7802 */ /* 0x000fe20000000f00 */
[----:B------:R-:W-:Y:S01]  /*c560*/  IMAD.MOV.U32 R27, RZ, RZ, RZ ;  /* 0x000000ffff1b7224 */ /* 0x000fe200078e00ff */
[----:B0-----:R-:W-:-:S13]  /*c570*/  ISETP.GE.AND P0, PT, R19, UR4, PT ;  /* 0x0000000413007c0c */ /* 0x001fda000bf06270 */
[----:B--2---:R-:W-:Y:S05]  /*c580*/  @P0 BRA `(.L_x_5768) ;  /* 0x0000004800900947 */ /* 0x004fea0003800000 */
[----:B-1----:R-:W2:Y:S01]  /*c590*/  LDL R0, [R1+0x28] ;  /* 0x0000280001007983 */ /* 0x002ea20000100800 */
        /* <DEDUP_REMOVED lines=24> */
.L_x_5831:
        /* <DEDUP_REMOVED lines=49> */
.L_x_5769:
        /* <DEDUP_REMOVED lines=9> */
.L_x_5770:
        /* <DEDUP_REMOVED lines=9> */
.L_x_5771:
[----:B------:R-:W3:Y:S01]  /*cb50*/  LDL R5, [R1+0xc] ;  /* 0x00000c0001057983 */ /* 0x000ee20000100800 */
[----:B-12---:R-:W1:Y:S01]  /*cb60*/  LDC R2, c[0x0][0x448] ;  /* 0x00011200ff027b82 */ /* 0x006e620000000800 */
[----:B-----5:R-:W-:Y:S01]  /*cb70*/  IMAD.IADD R0, R0, 0x1, -R30 ;  /* 0x0000000100007824 */ /* 0x020fe200078e0a1e */
[----:B------:R-:W-:Y:S01]  /*cb80*/  LOP3.LUT R23, R23, 0xffffff7f, RZ, 0xc0, !PT ;  /* 0xffffff7f17177812 */ /* 0x000fe200078ec0ff */
[----:B------:R-:W-:Y:S03]  /*cb90*/  BSSY B7, `(.L_x_5772) ;  /* 0x0000381000077945 */ /* 0x000fe60003800000 */
[----:B------:R2:W-:Y:S01]  /*cba0*/  STL [R1], R0 ;  /* 0x0000000001007387 */ /* 0x0005e20000100800 */
        /* <DEDUP_REMOVED lines=8> */
[C---:B---3--:R-:W-:Y:S01]  /*cc30*/  IADD3 R3, R0.reuse, 0x60, -R5 ;  /* 0x0000006000037810 */ /* 0x048fe20007ffe805 */
[----:B--2---:R-:W-:-:S03]  /*cc40*/  VIADD R0, R0, 0x5f ;  /* 0x0000005f00007836 */ /* 0x004fc60000000000 */
[----:B------:R-:W-:Y:S01]  /*cc50*/  IADD3 R2, R3, R2, RZ ;  /* 0x0000000203027210 */ /* 0x000fe20007ffe0ff */
        /* <DEDUP_REMOVED lines=27> */
.L_x_5773:
        /* <DEDUP_REMOVED lines=10> */
[----:B------:R-:W0:Y:S01]  /*ceb0*/  LDC.64 R2, c[0x4][R2] ;  /* 0x0100000002027b82 */ /* 0x000e220000000a00 */
[----:B------:R-:W-:Y:S02]  /*cec0*/  IMAD.U32 R5, RZ, RZ, UR7 ;  /* 0x00000007ff057e24 */ /* 0x000fe4000f8e00ff */
[----:B------:R-:W-:Y:S02]  /*ced0*/  IMAD.U32 R6, RZ, RZ, UR8 ;  /* 0x00000008ff067e24 */ /* 0x000fe4000f8e00ff */
[----:B------:R-:W-:-:S02]  /*cee0*/  IMAD.U32 R7, RZ, RZ, UR9 ;  /* 0x00000009ff077e24 */ /* 0x000fc4000f8e00ff */
[----:B------:R-:W-:Y:S02]  /*cef0*/  IMAD.U32 R10, RZ, RZ, UR4 ;  /* 0x00000004ff0a7e24 */ /* 0x000fe4000f8e00ff */
[----:B------:R-:W-:Y:S02]  /*cf00*/  IMAD.U32 R11, RZ, RZ, UR5 ;  /* 0x00000005ff0b7e24 */ /* 0x000fe4000f8e00ff */
[----:B------:R-:W-:Y:S02]  /*cf10*/  IMAD.MOV.U32 R8, RZ, RZ, 0x70 ;  /* 0x00000070ff087424 */ /* 0x000fe400078e00ff */
[----:B------:R-:W-:-:S07]  /*cf20*/  IMAD.MOV.U32 R12, RZ, RZ, 0x1 ;  /* 0x00000001ff0c7424 */ /* 0x000fce00078e00ff */
[----:B------:R-:W-:-:S07]  /*cf30*/  LEPC R20, `(.L_x_5776) ;  /* 0x000000001014794e */ /* 0x000fce0000000000 */
[----:B0-----:R-:W-:Y:S05]  /*cf40*/  CALL.ABS.NOINC R2 ;  /* 0x0000000002007343 */ /* 0x001fea0003c00000 */
.L_x_5776:
[----:B------:R-:W-:Y:S05]  /*cf50*/  BSYNC B6 ;  /* 0x0000000000067941 */ /* 0x000fea0003800000 */
.L_x_5775:
        /* <DEDUP_REMOVED lines=10> */
[----:B------:R-:W-:Y:S01]  /*d000*/  MOV R13, RZ ;  /* 0x000000ff000d7202 */ /* 0x000fe20000000f00 */
[----:B------:R-:W-:Y:S02]  /*d010*/  IMAD.U32 R5, RZ, RZ, UR7 ;  /* 0x00000007ff057e24 */ /* 0x000fe4000f8e00ff */
[----:B------:R-:W-:Y:S02]  /*d020*/  IMAD.U32 R6, RZ, RZ, UR8 ;  /* 0x00000008ff067e24 */ /* 0x000fe4000f8e00ff */
[----:B------:R-:W-:-:S02]  /*d030*/  IMAD.U32 R7, RZ, RZ, UR9 ;  /* 0x00000009ff077e24 */ /* 0x000fc4000f8e00ff */
[----:B------:R-:W-:Y:S02]  /*d040*/  IMAD.U32 R10, RZ, RZ, UR4 ;  /* 0x00000004ff0a7e24 */ /* 0x000fe4000f8e00ff */
[----:B------:R-:W-:Y:S02]  /*d050*/  IMAD.U32 R11, RZ, RZ, UR5 ;  /* 0x00000005ff0b7e24 */ /* 0x000fe4000f8e00ff */
[----:B------:R-:W-:Y:S02]  /*d060*/  IMAD.MOV.U32 R8, RZ, RZ, 0x70 ;  /* 0x00000070ff087424 */ /* 0x000fe400078e00ff */
[----:B0-----:R-:W-:-:S07]  /*d070*/  IMAD.MOV.U32 R12, RZ, RZ, 0x1 ;  /* 0x00000001ff0c7424 */ /* 0x001fce00078e00ff */
[----:B------:R-:W-:-:S07]  /*d080*/  LEPC R20, `(.L_x_5779) ;  /* 0x000000001014794e */ /* 0x000fce0000000000 */
[----:B-1----:R-:W-:Y:S05]  /*d090*/  CALL.ABS.NOINC R2 ;  /* 0x0000000002007343 */ /* 0x002fea0003c00000 */
.L_x_5779:
        /* <DEDUP_REMOVED lines=15> */
.L_x_5778:
[----:B------:R-:W-:Y:S05]  /*d190*/  BSYNC B6 ;  /* 0x0000000000067941 */ /* 0x000fea0003800000 */
.L_x_5777:
[----:B------:R-:W2:Y:S01]  /*d1a0*/  LDL R26, [R1+0x10] ;  /* 0x00001000011a7983 */ /* 0x000ea20000100800 */
[----:B------:R-:W-:Y:S01]  /*d1b0*/  ULDC.64 UR4, c[0x0][0x9f8] ;  /* 0x00027e0000047ab9 */ /* 0x000fe20000000a00 */
[----:B------:R-:W0:Y:S02]  /*d1c0*/  LDC R6, c[0x0][0x430] ;  /* 0x00010c00ff067b82 */ /* 0x000e240000000800 */
[----:B------:R-:W3:Y:S01]  /*d1d0*/  LDL R2, [R1] ;  /* 0x0000000001027983 */ /* 0x000ee20000100800 */
[----:B------:R-:W-:Y:S01]  /*d1e0*/  ISETP.NE.U32.AND P0, PT, RZ, UR4, PT ;  /* 0x00000004ff007c0c */ /* 0x000fe2000bf05070 */
[----:B------:R-:W1:Y:S03]  /*d1f0*/  S2R R20, SR_TID.X ;  /* 0x0000000000147919 */ /* 0x000e660000002100 */
[----:B------:R-:W-:-:S13]  /*d200*/  ISETP.NE.AND.EX P0, PT, RZ, UR5, PT, P0 ;  /* 0x00000005ff007c0c */ /* 0x000fda000bf05300 */
[----:B------:R-:W-:Y:S01]  /*d210*/  @P0 IADD3 R24, P1, R24, UR4, RZ ;  /* 0x0000000418180c10 */ /* 0x000fe2000ff3e0ff */
[----:B------:R-:W4:Y:S01]  /*d220*/  S2R R21, SR_TID.X ;  /* 0x0000000000157919 */ /* 0x000f220000002100 */
[----:B------:R-:W-:Y:S01]  /*d230*/  LOP3.LUT R23, R23, 0xffffffdf, RZ, 0xc0, !PT ;  /* 0xffffffdf17177812 */ /* 0x000fe200078ec0ff */
[----:B------:R-:W-:Y:S01]  /*d240*/  ULDC UR4, c[0x0][0x2f4] ;  /* 0x0000bd0000047ab9 */ /* 0x000fe20000000800 */
[----:B------:R-:W-:-:S05]  /*d250*/  @P0 IADD3.X R25, R25, UR5, RZ, P1, !PT ;  /* 0x0000000519190c10 */ /* 0x000fca0008ffe4ff */
[----:B------:R-:W3:Y:S01]  /*d260*/  @P0 LDG.E R31, desc[UR36][R24.64] ;  /* 0x00000024181f0981 */ /* 0x000ee2000c1e1900 */
[----:B0-----:R-:W-:Y:S02]  /*d270*/  ISETP.NE.AND P2, PT, R6, 0x1, PT ;  /* 0x000000010600780c */ /* 0x001fe40003f45270 */
[----:B-1----:R-:W-:-:S04]  /*d280*/  LOP3.LUT R20, R20, 0x7f, RZ, 0xc0, !PT ;  /* 0x0000007f14147812 */ /* 0x002fc800078ec0ff */
[----:B------:R-:W-:-:S07]  /*d290*/  SHF.R.U32.HI R0, RZ, 0x3, R20 ;  /* 0x00000003ff007819 */ /* 0x000fce0000011614 */
[----:B------:R-:W0:Y:S01]  /*d2a0*/  @P2 LDC R4, c[0x0][0x434] ;  /* 0x00010d00ff042b82 */ /* 0x000e220000000800 */
[----:B----4-:R-:W-:-:S04]  /*d2b0*/  SHF.L.U32 R20, R21, 0x4, RZ ;  /* 0x0000000415147819 */ /* 0x010fc800000006ff */
[----:B------:R-:W-:-:S03]  /*d2c0*/  LOP3.LUT R20, R0, 0x70, R20, 0xf8, !PT ;  /* 0x0000007000147812 */ /* 0x000fc600078ef814 */
[----:B------:R-:W1:Y:S01]  /*d2d0*/  @P2 LDC R0, c[0x0][0x438] ;  /* 0x00010e00ff002b82 */ /* 0x000e620000000800 */
        /* <DEDUP_REMOVED lines=20> */
[----:B------:R-:W0:Y:S01]  /*d420*/  @!P0 LDC.64 R2, c[0x0][0x418] ;  /* 0x00010600ff028b82 */ /* 0x000e220000000a00 */
[----:B------:R-:W-:Y:S01]  /*d430*/  ISETP.GE.AND P2, PT, R32, UR4, PT ;  /* 0x0000000420007c0c */ /* 0x000fe2000bf46270 */
[----:B------:R-:W-:-:S12]  /*d440*/  @!P0 IMAD.IADD R6, R5, 0x1, R6 ;  /* 0x0000000105068824 */ /* 0x000fd800078e0206 */
[----:B------:R-:W-:Y:S02]  /*d450*/  @P2 LOP3.LUT R23, R23, 0x4, RZ, 0xfc, !PT ;  /* 0x0000000417172812 */ /* 0x000fe400078efcff */
[----:B0-----:R-:W-:-:S04]  /*d460*/  @!P0 LEA R2, P1, R4, R2, 0x2 ;  /* 0x0000000204028211 */ /* 0x001fc800078210ff */
[----:B------:R-:W-:Y:S01]  /*d470*/  @!P0 LEA.HI.X R3, R4, R3, R6, 0x2, P1 ;  /* 0x0000000304038211 */ /* 0x000fe200008f1406 */
[----:B------:R-:W-:Y:S01]  /*d480*/  IMAD.MOV.U32 R4, RZ, RZ, RZ ;  /* 0x000000ffff047224 */ /* 0x000fe200078e00ff */
[----:B------:R-:W-:Y:S02]  /*d490*/  ISETP.GE.AND P1, PT, R34, UR4, PT ;  /* 0x0000000422007c0c */ /* 0x000fe4000bf26270 */
[----:B------:R-:W-:-:S03]  /*d4a0*/  LOP3.LUT R23, R23, 0xfffffffd, RZ, 0xc0, !PT ;  /* 0xfffffffd17177812 */ /* 0x000fc600078ec0ff */
[----:B------:R0:W5:Y:S01]  /*d4b0*/  @!P0 LDG.E R4, desc[UR36][R2.64] ;  /* 0x0000002402048981 */ /* 0x000162000c1e1900 */
[----:B------:R-:W-:-:S07]  /*d4c0*/  ISETP.GE.AND P0, PT, R33, UR4, PT ;  /* 0x0000000421007c0c */ /* 0x000fce000bf06270 */
[----:B------:R-:W-:-:S04]  /*d4d0*/  @P1 LOP3.LUT R23, R23, 0x2, RZ, 0xfc, !PT ;  /* 0x0000000217171812 */ /* 0x000fc800078efcff */
[----:B------:R-:W-:Y:S01]  /*d4e0*/  LOP3.LUT R23, R23, 0xfffffffe, RZ, 0xc0, !PT ;  /* 0xfffffffe17177812 */ /* 0x000fe200078ec0ff */
[----:B0-----:R-:W-:-:S03]  /*d4f0*/  IMAD.U32 R2, RZ, RZ, UR38 ;  /* 0x00000026ff027e24 */ /* 0x001fc6000f8e00ff */
[----:B------:R-:W-:Y:S01]  /*d500*/  @P0 LOP3.LUT R23, R23, 0x1, RZ, 0xfc, !PT ;  /* 0x0000000117170812 */ /* 0x000fe200078efcff */
[----:B------:R-:W-:Y:S06]  /*d510*/  BRA.DIV UR5, `(.L_x_5780) ;  /* 0x0000004205407947 */ /* 0x000fec000b800000 */
.L_x_5848:
        /* <DEDUP_REMOVED lines=9> */
.L_x_5781:
        /* <DEDUP_REMOVED lines=25> */
.L_x_5849:
[----:B------:R-:W-:Y:S05]  /*d740*/  BSYNC B0 ;  /* 0x0000000000007941 */ /* 0x000fea0003800000 */
.L_x_5782:
        /* <DEDUP_REMOVED lines=93> */
.L_x_5863:
        /* <DEDUP_REMOVED lines=12> */
.L_x_5785:
        /* <DEDUP_REMOVED lines=10> */
.L_x_5786:
        /* <DEDUP_REMOVED lines=23> */
[----:B------:R-:W-:Y:S01]  /*dff0*/  MOV R4, UR6 ;  /* 0x0000000600047c02 */ /* 0x000fe20008000f00 */
[----:B------:R-:W-:Y:S01]  /*e000*/  IMAD.U32 R5, RZ, RZ, UR7 ;  /* 0x00000007ff057e24 */ /* 0x000fe2000f8e00ff */
        /* <DEDUP_REMOVED lines=10> */
.L_x_5788:
[----:B------:R-:W-:Y:S05]  /*e0b0*/  BSYNC B6 ;  /* 0x0000000000067941 */ /* 0x000fea0003800000 */
.L_x_5787:
[----:B------:R-:W3:Y:S01]  /*e0c0*/  LDL.LU.64 R2, [R1+0x18] ;  /* 0x0000180001027983 */ /* 0x000ee20000300a00 */
[----:B------:R-:W0:Y:S01]  /*e0d0*/  LDC R21, c[0x0][0x448] ;  /* 0x00011200ff157b82 */ /* 0x000e220000000800 */
[----:B------:R-:W-:Y:S02]  /*e0e0*/  ULDC.64 UR4, c[0x0][0x2d8] ;  /* 0x0000b60000047ab9 */ /* 0x000fe40000000a00 */
[----:B------:R-:W4:Y:S01]  /*e0f0*/  LDL.LU R20, [R1+0x24] ;  /* 0x0000240001147983 */ /* 0x000f220000300800 */
[----:B------:R-:W-:-:S03]  /*e100*/  IMAD R0, R30, UR4, RZ ;  /* 0x000000041e007c24 */ /* 0x000fc6000f8e02ff */
[----:B------:R1:W5:Y:S01]  /*e110*/  LDL R9, [R1+0xc] ;  /* 0x00000c0001097983 */ /* 0x0003620000100800 */
[----:B------:R-:W-:Y:S01]  /*e120*/  IMAD R5, R18, UR5, R0 ;  /* 0x0000000512057c24 */ /* 0x000fe2000f8e0200 */
[----:B------:R-:W2:Y:S01]  /*e130*/  S2R R4, SR_TID.X ;  /* 0x0000000000047919 */ /* 0x000ea20000002100 */
[----:B0-----:R-:W-:Y:S02]  /*e140*/  ISETP.NE.AND P6, PT, R21, 0x1, PT ;  /* 0x000000011500780c */ /* 0x001fe40003fc5270 */
[----:B------:R-:W0:Y:S11]  /*e150*/  S2R R21, SR_TID.X ;  /* 0x0000000000157919 */ /* 0x000e360000002100 */
[----:B------:R-:W1:Y:S01]  /*e160*/  @P6 LDC R6, c[0x0][0x44c] ;  /* 0x00011300ff066b82 */ /* 0x000e620000000800 */
[----:B--2---:R-:W-:-:S04]  /*e170*/  LOP3.LUT R4, R4, 0x7f, RZ, 0xc0, !PT ;  /* 0x0000007f04047812 */ /* 0x004fc800078ec0ff */
[----:B------:R-:W-:Y:S01]  /*e180*/  SHF.R.U32.HI R4, RZ, 0x3, R4 ;  /* 0x00000003ff047819 */ /* 0x000fe20000011604 */
[----:B0-----:R-:W-:-:S05]  /*e190*/  IMAD.SHL.U32 R21, R21, 0x10, RZ ;  /* 0x0000001015157824 */ /* 0x001fca00078e00ff */
[----:B------:R-:W-:-:S05]  /*e1a0*/  LOP3.LUT R21, R4, 0x70, R21, 0xf8, !PT ;  /* 0x0000007004157812 */ /* 0x000fca00078ef815 */
[----:B------:R-:W-:-:S04]  /*e1b0*/  IMAD R0, R17, 0x80, R21 ;  /* 0x0000008011007824 */ /* 0x000fc800078e0215 */
[----:B-1----:R-:W-:-:S04]  /*e1c0*/  @P6 IMAD.HI.U32 R6, R0, R6, RZ ;  /* 0x0000000600066227 */ /* 0x002fc800078e00ff */
[----:B------:R-:W-:Y:S02]  /*e1d0*/  IMAD.MOV.U32 R4, RZ, RZ, R0 ;  /* 0x000000ffff047224 */ /* 0x000fe400078e0000 */
[----:B---3--:R-:W-:Y:S02]  /*e1e0*/  IMAD.MOV.U32 R3, RZ, RZ, R35 ;  /* 0x000000ffff037224 */ /* 0x008fe400078e0023 */
[----:B------:R-:W-:Y:S01]  /*e1f0*/  IMAD.WIDE.U32 R2, R18, UR4, R2 ;  /* 0x0000000412027c25 */ /* 0x000fe2000f8e0002 */
[----:B------:R-:W-:-:S04]  /*e200*/  ULDC.64 UR4, c[0x0][0x2e0] ;  /* 0x0000b80000047ab9 */ /* 0x000fc80000000a00 */
[----:B------:R-:W-:Y:S02]  /*e210*/  IADD3 R3, R3, R5, RZ ;  /* 0x0000000503037210 */ /* 0x000fe40007ffe0ff */
[----:B------:R-:W0:Y:S01]  /*e220*/  @P6 LDC R5, c[0x0][0x450] ;  /* 0x00011400ff056b82 */ /* 0x000e220000000800 */
[----:B------:R-:W-:Y:S01]  /*e230*/  IMAD.WIDE.U32 R2, R29, UR4, R2 ;  /* 0x000000041d027c25 */ /* 0x000fe2000f8e0002 */
[----:B0-----:R-:W-:-:S03]  /*e240*/  @P6 SHF.R.U32.HI R4, RZ, R5, R6 ;  /* 0x00000005ff046219 */ /* 0x001fc60000011606 */
[----:B----4-:R-:W-:-:S04]  /*e250*/  IMAD R5, R20, UR4, RZ ;  /* 0x0000000414057c24 */ /* 0x010fc8000f8e02ff */
[----:B------:R-:W-:Y:S02]  /*e260*/  IMAD R5, R29, UR5, R5 ;  /* 0x000000051d057c24 */ /* 0x000fe4000f8e0205 */
[----:B------:R-:W-:Y:S01]  /*e270*/  IMAD.MOV R6, RZ, RZ, -R4 ;  /* 0x000000ffff067224 */ /* 0x000fe200078e0a04 */
[----:B------:R-:W0:Y:S01]  /*e280*/  S2R R20, SR_TID.X ;  /* 0x0000000000147919 */ /* 0x000e220000002100 */
[----:B------:R-:W-:Y:S01]  /*e290*/  IMAD.IADD R3, R3, 0x1, R5 ;  /* 0x0000000103037824 */ /* 0x000fe200078e0205 */
[----:B------:R-:W-:Y:S01]  /*e2a0*/  ULDC.64 UR4, c[0x0][0x2d0] ;  /* 0x0000b40000047ab9 */ /* 0x000fe20000000a00 */
[----:B------:R-:W1:Y:S01]  /*e2b0*/  LDC R5, c[0x0][0x448] ;  /* 0x00011200ff057b82 */ /* 0x000e620000000800 */
        /* <DEDUP_REMOVED lines=24> */
[----:B-----5:R-:W-:Y:S02]  /*e440*/  IMAD R5, R9, R5, RZ ;  /* 0x0000000509057224 */ /* 0x020fe400078e02ff */
[----:B------:R-:W-:Y:S01]  /*e450*/  IMAD R17, R17, 0x80, R8 ;  /* 0x0000008011117824 */ /* 0x000fe200078e0208 */
[----:B------:R-:W1:Y:S03]  /*e460*/  SHFL.IDX PT, R2, R4, RZ, 0x181f ;  /* 0x00181fff04027589 */ /* 0x000e6600000e0000 */
[C---:B------:R-:W-:Y:S01]  /*e470*/  VIADD R6, R17.reuse, 0x10 ;  /* 0x0000001011067836 */ /* 0x040fe20000000000 */
[----:B------:R-:W-:-:S13]  /*e480*/  ISETP.GE.AND P1, PT, R17, R5, PT ;  /* 0x000000051100720c */ /* 0x000fda0003f26270 */
[----:B0-----:R-:W-:-:S05]  /*e490*/  @!P1 LEA R14, P4, R32, R14, 0x1 ;  /* 0x0000000e200e9211 */ /* 0x001fca00078808ff */
[----:B-1----:R-:W-:Y:S01]  /*e4a0*/  @!P1 IMAD.X R3, RZ, RZ, R2, P4 ;  /* 0x000000ffff039224 */ /* 0x002fe200020e0602 */
[----:B------:R-:W-:Y:S02]  /*e4b0*/  @!P1 MOV R2, R14 ;  /* 0x0000000e00029202 */ /* 0x000fe40000000f00 */
[----:B------:R-:W0:Y:S04]  /*e4c0*/  SHFL.IDX PT, R14, R0, 0x1, 0x181f ;  /* 0x00381f00000e7f89 */ /* 0x000e2800000e0000 */
        /* <DEDUP_REMOVED lines=53> */
[----:B------:R-:W0:Y:S01]  /*e820*/  SHFL.IDX PT, R14, R0, 0x6, 0x181f ;  /* 0x00d81f00000e7f89 */ /* 0x000e2200000e0000 */
[----:B------:R-:W-:-:S05]  /*e830*/  @!P1 MOV R3, R7 ;  /* 0x0000000700039202 */ /* 0x000fca0000000f00 */
        /* <DEDUP_REMOVED lines=14> */
.L_x_5880:
        /* <DEDUP_REMOVED lines=12> */
.L_x_5791:
[----:B------:R-:W-:Y:S05]  /*e9e0*/  BSYNC B0 ;  /* 0x0000000000007941 */ /* 0x000fea0003800000 */
.L_x_5790:
[----:B------:R-:W-:Y:S01]  /*e9f0*/  NOP ;  /* 0x0000000000007918 */ /* 0x000fe20000000000 */
[----:B------:R-:W-:-:S13]  /*ea00*/  PLOP3.LUT P0, PT, PT, PT, PT, 0x80, 0x0 ;  /* 0x000000000000781c */ /* 0x000fda0003f0f070 */
.L_x_5792:
        /* <DEDUP_REMOVED lines=18> */
.L_x_5881:
[----:B------:R-:W-:Y:S05]  /*eb30*/  BSYNC B0 ;  /* 0x0000000000007941 */ /* 0x000fea0003800000 */
.L_x_5793:
[----:B------:R-:W3:Y:S01]  /*eb40*/  LDL R0, [R1+0x10] ;  /* 0x0000100001007983 */ /* 0x000ee20000100800 */
[----:B------:R-:W-:Y:S01]  /*eb50*/  BSSY B0, `(.L_x_5795) ;  /* 0x0000109000007945 */ /* 0x000fe20003800000 */
[----:B---3--:R-:W-:-:S13]  /*eb60*/  ISETP.GE.AND P0, PT, R0, 0x2, PT ;  /* 0x000000020000780c */ /* 0x008fda0003f06270 */
[----:B------:R-:W-:Y:S05]  /*eb70*/  @!P0 BRA `(.L_x_5796) ;  /* 0x0000001000188947 */ /* 0x000fea0003800000 */
[----:B------:R-:W-:Y:S01]  /*eb80*/  ULDC UR4, c[0x0][0x2f4] ;  /* 0x0000bd0000047ab9 */ /* 0x000fe20000000800 */
[----:B------:R-:W-:Y:S01]  /*eb90*/  VIADD R8, R0, 0xfffffffe ;  /* 0xfffffffe00087836 */ /* 0x000fe20000000000 */
[----:B------:R-:W-:Y:S01]  /*eba0*/  MOV R17, R28 ;  /* 0x0000001c00117202 */ /* 0x000fe20000000f00 */
[----:B------:R-:W-:Y:S01]  /*ebb0*/  IMAD.MOV.U32 R10, RZ, RZ, R27 ;  /* 0x000000ffff0a7224 */ /* 0x000fe200078e001b */
[----:B------:R-:W-:Y:S01]  /*ebc0*/  ISETP.GE.AND P3, PT, R32, UR4, PT ;  /* 0x0000000420007c0c */ /* 0x000fe2000bf66270 */
[----:B------:R-:W-:Y:S01]  /*ebd0*/  IMAD.MOV.U32 R29, RZ, RZ, R26 ;  /* 0x000000ffff1d7224 */ /* 0x000fe200078e001a */
[----:B------:R-:W-:Y:S02]  /*ebe0*/  ISETP.GE.AND P2, PT, R34, UR4, PT ;  /* 0x0000000422007c0c */ /* 0x000fe4000bf46270 */
[----:B------:R-:W-:-:S13]  /*ebf0*/  ISETP.GE.AND P1, PT, R33, UR4, PT ;  /* 0x0000000421007c0c */ /* 0x000fda000bf26270 */
.L_x_5809:
        /* <DEDUP_REMOVED lines=24> */
[----:B------:R-:W-:-:S04]  /*ed80*/  @!P5 IMAD.WIDE.U32 R2, R31, R6, R2 ;  /* 0x000000061f02d225 */ /* 0x000fc800078e0002 */
[----:B------:R-:W-:Y:S01]  /*ed90*/  @!P5 IMAD.IADD R7, R7, 0x1, R3 ;  /* 0x000000010707d824 */ /* 0x000fe200078e0203 */
[----:B--2---:R-:W-:Y:S01]  /*eda0*/  @!P5 LEA R4, P0, R2, R4, 0x2 ;  /* 0x000000040204d211 */ /* 0x004fe200078010ff */
[----:B------:R-:W-:-:S03]  /*edb0*/  IMAD.MOV.U32 R0, RZ, RZ, RZ ;  /* 0x000000ffff007224 */ /* 0x000fc600078e00ff */
[----:B------:R-:W-:-:S05]  /*edc0*/  @!P5 LEA.HI.X R5, R2, R5, R7, 0x2, P0 ;  /* 0x000000050205d211 */ /* 0x000fca00000f1407 */
[----:B------:R0:W5:Y:S01]  /*edd0*/  @!P5 LDG.E R0, desc[UR36][R4.64] ;  /* 0x000000240400d981 */ /* 0x000162000c1e1900 */
[----:B------:R-:W-:Y:S01]  /*ede0*/  LOP3.LUT P4, RZ, R23, 0x10, RZ, 0xc0, !PT ;  /* 0x0000001017ff7812 */ /* 0x000fe2000788c0ff */
[----:B------:R-:W-:Y:S01]  /*edf0*/  VIADD R27, R10, 0x1 ;  /* 0x000000010a1b7836 */ /* 0x000fe20000000000 */
[----:B------:R-:W-:Y:S01]  /*ee00*/  IADD3 R2, -R11, RZ, RZ ;  /* 0x000000ff0b027210 */ /* 0x000fe20007ffe1ff */
[----:B------:R-:W-:Y:S05]  /*ee10*/  YIELD ;  /* 0x0000000000007946 */ /* 0x000fea0003800000 */
[----:B------:R-:W-:Y:S01]  /*ee20*/  ISETP.NE.AND P0, PT, R27, 0x2, PT ;  /* 0x000000021b00780c */ /* 0x000fe20003f05270 */
[----:B------:R-:W-:-:S02]  /*ee30*/  ULDC UR4, c[0x0][0x430] ;  /* 0x00010c0000047ab9 */ /* 0x000fc40000000800 */
[----:B------:R-:W-:Y:S01]  /*ee40*/  IMAD R9, R2, UR4, R9 ;  /* 0x0000000402097c24 */ /* 0x000fe2000f8e0209 */
[----:B------:R-:W-:Y:S01]  /*ee50*/  SEL R28, RZ, 0x1, P0 ;  /* 0x00000001ff1c7807 */ /* 0x000fe20000000000 */
[----:B------:R-:W-:Y:S01]  /*ee60*/  IMAD.MOV.U32 R26, RZ, RZ, R8 ;  /* 0x000000ffff1a7224 */ /* 0x000fe200078e0008 */
[----:B------:R-:W-:Y:S02]  /*ee70*/  SEL R27, R27, RZ, P0 ;  /* 0x000000ff1b1b7207 */ /* 0x000fe40000000000 */
[----:B------:R-:W-:Y:S01]  /*ee80*/  LOP3.LUT R28, R17, R28, RZ, 0x3c, !PT ;  /* 0x0000001c111c7212 */ /* 0x000fe200078e3cff */
[----:B0-----:R-:W-:Y:S06]  /*ee90*/  @!P4 BRA `(.L_x_5797) ;  /* 0x000000000004c947 */ /* 0x001fec0003800000 */
[----:B------:R-:W-:Y:S01]  /*eea0*/  BPT.TRAP 0x1 ;  /* 0x000000040000795c */ /* 0x000fe20000300000 */
.L_x_5797:
[----:B------:R-:W-:Y:S01]  /*eeb0*/  IMAD R7, R27, 0x8, R22 ;  /* 0x000000081b077824 */ /* 0x000fe200078e0216 */
[----:B------:R-:W-:Y:S01]  /*eec0*/  SHF.L.U32 R2, R28, 0x1f, RZ ;  /* 0x0000001f1c027819 */ /* 0x000fe200000006ff */
[----:B------:R-:W-:Y:S03]  /*eed0*/  BSSY B1, `(.L_x_5798) ;  /* 0x0000003000017945 */ /* 0x000fe60003800000 */
[----:B------:R-:W0:Y:S02]  /*eee0*/  SYNCS.PHASECHK.TRANS64.TRYWAIT P0, [R7+URZ+0x30840], R2 ;  /* 0x03084002070075a7 */ /* 0x000e24000800017f */
[----:B0-----:R-:W-:Y:S05]  /*eef0*/  @!P0 BRA `(.L_x_5799) ;  /* 0x0000003800e48947 */ /* 0x001fea0003800000 */
.L_x_5882:
[----:B------:R-:W-:Y:S05]  /*ef00*/  BSYNC B1 ;  /* 0x0000000000017941 */ /* 0x000fea0003800000 */
.L_x_5798:
        /* <DEDUP_REMOVED lines=65> */
.L_x_5896:
        /* <DEDUP_REMOVED lines=11> */
.L_x_5801:
        /* <DEDUP_REMOVED lines=10> */
.L_x_5802:
[----:B------:R2:W-:Y:S01]  /*f470*/  SYNCS.ARRIVE.TRANS64.A1T0 RZ, [R7+URZ+0x30830], RZ ;  /* 0x030830ff07ff79a7 */ /* 0x0005e2000810003f */
[----:B------:R-:W-:Y:S05]  /*f480*/  @!P5 BRA `(.L_x_5803) ;  /* 0x000000000004d947 */ /* 0x000fea0003800000 */
[----:B------:R-:W-:Y:S01]  /*f490*/  BPT.TRAP 0x1 ;  /* 0x000000040000795c */ /* 0x000fe20000300000 */
.L_x_5803:
[----:B-1----:R-:W2:Y:S01]  /*f4a0*/  LDL R3, [R1] ;  /* 0x0000000001037983 */ /* 0x002ea20000100800 */
[----:B------:R-:W-:Y:S01]  /*f4b0*/  SHF.L.U32 R2, R17, 0x1f, RZ ;  /* 0x0000001f11027819 */ /* 0x000fe200000006ff */
[----:B0-----:R-:W-:Y:S01]  /*f4c0*/  IMAD R6, R10, 0x8, R22 ;  /* 0x000000080a067824 */ /* 0x001fe200078e0216 */
[----:B------:R-:W-:Y:S03]  /*f4d0*/  BSSY B1, `(.L_x_5804) ;  /* 0x0000004000017945 */ /* 0x000fe60003800000 */
[----:B------:R-:W0:Y:S01]  /*f4e0*/  SYNCS.PHASECHK.TRANS64.TRYWAIT P0, [R6+URZ+0x30860], R2 ;  /* 0x03086002060075a7 */ /* 0x000e22000800017f */
[----:B--2---:R-:W-:Y:S01]  /*f4f0*/  IMAD R7, R29, -0x60, R3 ;  /* 0xffffffa01d077824 */ /* 0x004fe200078e0203 */
[----:B0-----:R-:W-:Y:S06]  /*f500*/  @!P0 BRA `(.L_x_5805) ;  /* 0x0000003c00548947 */ /* 0x001fec0003800000 */
.L_x_5897:
[----:B------:R-:W-:Y:S05]  /*f510*/  BSYNC B1 ;  /* 0x0000000000017941 */ /* 0x000fea0003800000 */
.L_x_5804:
[----:B------:R-:W1:Y:S01]  /*f520*/  S2R R3, SR_TID.X ;  /* 0x0000000000037919 */ /* 0x000e620000002100 */
[----:B------:R-:W-:Y:S01]  /*f530*/  UMOV UR4, 0xffffffff ;  /* 0xffffffff00047882 */ /* 0x000fe20000000000 */
[----:B------:R-:W-:Y:S01]  /*f540*/  IMAD R5, R10, 0x4800, R36 ;  /* 0x000048000a057824 */ /* 0x000fe200078e0224 */
[----:B-1----:R-:W-:-:S04]  /*f550*/  LOP3.LUT R3, R3, 0x7f, RZ, 0xc0, !PT ;  /* 0x0000007f03037812 */ /* 0x002fc800078ec0ff */
[----:B------:R-:W-:-:S05]  /*f560*/  SHF.R.U32.HI R3, RZ, 0x3, R3 ;  /* 0x00000003ff037819 */ /* 0x000fca0000011603 */
        /* <DEDUP_REMOVED lines=55> */
.L_x_5911:
        /* <DEDUP_REMOVED lines=31> */
.L_x_5807:
        /* <DEDUP_REMOVED lines=10> */
.L_x_5808:
[C---:B------:R-:W-:Y:S01]  /*fb70*/  ISETP.GT.AND P0, PT, R26.reuse, RZ, PT ;  /* 0x000000ff1a00720c */ /* 0x040fe20003f04270 */
[----:B------:R1:W-:Y:S01]  /*fb80*/  SYNCS.ARRIVE.TRANS64.A1T0 RZ, [R6+URZ+0x30850], RZ ;  /* 0x030850ff06ff79a7 */ /* 0x0003e2000810003f */
[----:B------:R-:W-:Y:S02]  /*fb90*/  VIADD R8, R26, 0xffffffff ;  /* 0xffffffff1a087836 */ /* 0x000fe40000000000 */
[----:B------:R-:W-:Y:S02]  /*fba0*/  IMAD.MOV.U32 R17, RZ, RZ, R28 ;  /* 0x000000ffff117224 */ /* 0x000fe400078e001c */
[----:B------:R-:W-:Y:S02]  /*fbb0*/  IMAD.MOV.U32 R10, RZ, RZ, R27 ;  /* 0x000000ffff0a7224 */ /* 0x000fe400078e001b */
[----:B------:R-:W-:-:S05]  /*fbc0*/  IMAD.MOV.U32 R29, RZ, RZ, R26 ;  /* 0x000000ffff1d7224 */ /* 0x000fca00078e001a */
[----:B-1----:R-:W-:Y:S05]  /*fbd0*/  @P0 BRA `(.L_x_5809) ;  /* 0xfffffff000080947 */ /* 0x002fea000383ffff */
.L_x_5796:
[----:B------:R-:W-:Y:S05]  /*fbe0*/  BSYNC B0 ;  /* 0x0000000000007941 */ /* 0x000fea0003800000 */
.L_x_5795:
        /* <DEDUP_REMOVED lines=17> */
.L_x_5811:
[----:B------:R-:W-:Y:S05]  /*fd00*/  BSYNC B0 ;  /* 0x0000000000007941 */ /* 0x000fea0003800000 */
.L_x_5810:
[----:B------:R-:W-:-:S13]  /*fd10*/  LOP3.LUT P0, RZ, R23, 0x10, RZ, 0xc0, !PT ;  /* 0x0000001017ff7812 */ /* 0x000fda000780c0ff */
[----:B------:R-:W-:Y:S05]  /*fd20*/  @!P0 BRA `(.L_x_5812) ;  /* 0x0000000000048947 */ /* 0x000fea0003800000 */
[----:B------:R-:W-:Y:S01]  /*fd30*/  BPT.TRAP 0x1 ;  /* 0x000000040000795c */ /* 0x000fe20000300000 */
.L_x_5812:
[----:B------:R-:W3:Y:S01]  /*fd40*/  LDL.LU R2, [R1] ;  /* 0x0000000001027983 */ /* 0x000ee20000300800 */
[----:B------:R-:W-:Y:S01]  /*fd50*/  LEA R0, R27, R22, 0x3 ;  /* 0x000000161b007211 */ /* 0x000fe200078e18ff */
[----:B------:R-:W-:Y:S01]  /*fd60*/  BSSY B0, `(.L_x_5813) ;  /* 0x0000005000007945 */ /* 0x000fe20003800000 */
[----:B0-----:R-:W-:-:S04]  /*fd70*/  SHF.L.U32 R3, R28, 0x1f, RZ ;  /* 0x0000001f1c037819 */ /* 0x001fc800000006ff */
[----:B------:R-:W0:Y:S01]  /*fd80*/  SYNCS.PHASECHK.TRANS64.TRYWAIT P0, [R0+URZ+0x30860], R3 ;  /* 0x03086003000075a7 */ /* 0x000e22000800017f */
[----:B---3--:R-:W-:Y:S01]  /*fd90*/  IMAD R6, R26, -0x60, R2 ;  /* 0xffffffa01a067824 */ /* 0x008fe200078e0202 */
[----:B0-----:R-:W-:Y:S06]  /*fda0*/  @!P0 BRA `(.L_x_5814) ;  /* 0x0000003c00508947 */ /* 0x001fec0003800000 */
.L_x_5912:
[----:B------:R-:W-:Y:S05]  /*fdb0*/  BSYNC B0 ;  /* 0x0000000000007941 */ /* 0x000fea0003800000 */
.L_x_5813:
        /* <DEDUP_REMOVED lines=65> */
.L_x_5926:
        /* <DEDUP_REMOVED lines=13> */
.L_x_5816:
        /* <DEDUP_REMOVED lines=10> */
.L_x_5817:
[----:B------:R1:W-:Y:S01]  /*10340*/  SYNCS.ARRIVE.TRANS64.A1T0 RZ, [R0+URZ+0x30850], RZ ;  /* 0x030850ff00ff79a7 */ /* 0x0003e2000810003f */
[----:B------:R-:W-:-:S04]  /*10350*/  IADD3 R27, R27, 0x1, RZ ;  /* 0x000000011b1b7810 */ /* 0x000fc80007ffe0ff */
[----:B------:R-:W-:-:S04]  /*10360*/  ISETP.NE.AND P0, PT, R27, 0x2, PT ;  /* 0x000000021b00780c */ /* 0x000fc80003f05270 */
[----:B0-----:R-:W-:Y:S02]  /*10370*/  SEL R3, RZ, 0x1, P0 ;  /* 0x00000001ff037807 */ /* 0x001fe40000000000 */
[----:B------:R-:W-:Y:S02]  /*10380*/  SEL R27, R27, RZ, P0 ;  /* 0x000000ff1b1b7207 */ /* 0x000fe40000000000 */
[----:B-1----:R-:W-:-:S07]  /*10390*/  LOP3.LUT R28, R28, R3, RZ, 0x3c, !PT ;  /* 0x000000031c1c7212 */ /* 0x002fce00078e3cff */
.L_x_5774:
[----:B------:R-:W-:Y:S05]  /*103a0*/  BSYNC B7 ;  /* 0x0000000000077941 */ /* 0x000fea0003800000 */
.L_x_5772:
        /* <DEDUP_REMOVED lines=11> */
.L_x_5818:
        /* <DEDUP_REMOVED lines=36> */
.L_x_5936:
[----:B------:R-:W-:Y:S02]  /*106a0*/  ULDC UR4, c[0x0][0xc38] ;  /* 0x00030e0000047ab9 */ /* 0x000fe40000000800 */
[----:B------:R-:W-:-:S05]  /*106b0*/  MOV R7, UR4 ;  /* 0x0000000400077c02 */ /* 0x000fca0008000f00 */
[----:B-1----:R-:W-:-:S04]  /*106c0*/  IMAD R14, R14, R7, RZ ;  /* 0x000000070e0e7224 */ /* 0x002fc800078e02ff */
[----:B------:R-:W-:-:S05]  /*106d0*/  IMAD.IADD R9, R4, 0x1, R14 ;  /* 0x0000000104097824 */ /* 0x000fca00078e020e */
[----:B------:R-:W-:-:S13]  /*106e0*/  ISETP.GT.AND P6, PT, R9, R0, PT ;  /* 0x000000000900720c */ /* 0x000fda0003fc4270 */
[----:B------:R-:W-:Y:S05]  /*106f0*/  @P6 BRA `(.L_x_5821) ;  /* 0x00000000009c6947 */ /* 0x000fea0003800000 */
.L_x_5826:
        /* <DEDUP_REMOVED lines=14> */
.L_x_5824:
[----:B------:R-:W-:Y:S05]  /*107e0*/  BSYNC B0 ;  /* 0x0000000000007941 */ /* 0x000fea0003800000 */
.L_x_5823:
        /* <DEDUP_REMOVED lines=18> */
.L_x_5944:
[----:B------:R-:W-:Y:S02]  /*10910*/  ULDC UR4, c[0x0][0xc38] ;  /* 0x00030e0000047ab9 */ /* 0x000fe40000000800 */
[----:B------:R-:W-:-:S05]  /*10920*/  MOV R7, UR4 ;  /* 0x0000000400077c02 */ /* 0x000fca0008000f00 */
[----:B-1----:R-:W-:-:S04]  /*10930*/  IMAD R14, R14, R7, RZ ;  /* 0x000000070e0e7224 */ /* 0x002fc800078e02ff */
[----:B------:R-:W-:-:S05]  /*10940*/  IMAD.IADD R9, R14, 0x1, R9 ;  /* 0x000000010e097824 */ /* 0x000fca00078e0209 */
[----:B------:R-:W-:-:S13]  /*10950*/  ISETP.GT.AND P6, PT, R9, R0, PT ;  /* 0x000000000900720c */ /* 0x000fda0003fc4270 */
[----:B------:R-:W-:Y:S05]  /*10960*/  @!P6 BRA `(.L_x_5826) ;  /* 0xfffffffc0064e947 */ /* 0x000fea000383ffff */
.L_x_5821:
        /* <DEDUP_REMOVED lines=8> */
.L_x_5948:
[----:B------:R-:W-:Y:S01]  /*109f0*/  ISETP.NE.AND P0, PT, R2, RZ, PT ;  /* 0x000000ff0200720c */ /* 0x000fe20003f05270 */
[----:B------:R-:W-:-:S12]  /*10a00*/  IMAD.MOV.U32 R14, RZ, RZ, RZ ;  /* 0x000000ffff0e7224 */ /* 0x000fd800078e00ff */
[----:B------:R-:W-:Y:S05]  /*10a10*/  @!P0 BRA `(.L_x_5828) ;  /* 0x0000000000108947 */ /* 0x000fea0003800000 */
[----:B------:R-:W-:Y:S01]  /*10a20*/  UMOV UR4, 0xffffffff ;  /* 0xffffffff00047882 */ /* 0x000fe20000000000 */
[----:B------:R-:W-:Y:S02]  /*10a30*/  VIADD R12, R4, 0xffffffff ;  /* 0xffffffff040c7836 */ /* 0x000fe40000000000 */
[----:B------:R-:W-:Y:S05]  /*10a40*/  BRA.DIV UR4, `(.L_x_5829) ;  /* 0x0000004204687947 */ /* 0x000fea000b800000 */
[----:B------:R3:W4:Y:S02]  /*10a50*/  SHFL.IDX PT, R14, R6, R12, 0x1f ;  /* 0x00001f0c060e7589 */ /* 0x00072400000e0000 */
.L_x_5828:
        /* <DEDUP_REMOVED lines=38> */
[----:B------:R-:W0:Y:S02]  /*10cc0*/  I2F.RP R8, R7 ;  /* 0x0000000700087306 */ /* 0x000e240000209400 */
[----:B------:R-:W-:-:S06]  /*10cd0*/  IADD3 R4, RZ, -R4, RZ ;  /* 0x80000004ff047210 */ /* 0x000fcc0007ffe0ff */
        /* <DEDUP_REMOVED lines=26> */
.L_x_5822:
[----:B------:R-:W-:Y:S01]  /*10e80*/  UMOV UR4, URZ ;  /* 0x0000003f00047c82 */ /* 0x000fe20008000000 */
[----:B------:R-:W-:Y:S01]  /*10e90*/  UMOV UR5, URZ ;  /* 0x0000003f00057c82 */ /* 0x000fe20008000000 */
[----:B------:R-:W-:Y:S01]  /*10ea0*/  ULDC UR6, c[0x0][0xc3c] ;  /* 0x00030f0000067ab9 */ /* 0x000fe20000000800 */
[----:B------:R-:W-:Y:S01]  /*10eb0*/  IMAD.MOV.U32 R16, RZ, RZ, R0 ;  /* 0x000000ffff107224 */ /* 0x000fe200078e0000 */
[----:B------:R-:W-:Y:S01]  /*10ec0*/  MOV R18, UR5 ;  /* 0x0000000500127c02 */ /* 0x000fe20008000f00 */
[----:B------:R-:W-:Y:S02]  /*10ed0*/  IMAD.U32 R17, RZ, RZ, UR4 ;  /* 0x00000004ff117e24 */ /* 0x000fe4000f8e00ff */
[----:B------:R-:W-:-:S07]  /*10ee0*/  IMAD.U32 R19, RZ, RZ, UR6 ;  /* 0x00000006ff137e24 */ /* 0x000fce000f8e00ff */
.L_x_5830:
        /* <DEDUP_REMOVED lines=10> */
.L_x_5819:
[----:B------:R-:W-:Y:S02]  /*10f90*/  ULDC UR4, c[0x0][0xc3c] ;  /* 0x00030f0000047ab9 */ /* 0x000fe40000000800 */
[----:B-1----:R-:W-:-:S13]  /*10fa0*/  ISETP.GE.AND P0, PT, R19, UR4, PT ;  /* 0x0000000413007c0c */ /* 0x002fda000bf06270 */
[----:B------:R-:W-:Y:S05]  /*10fb0*/  @!P0 BRA `(.L_x_5831) ;  /* 0xffffffb400d88947 */ /* 0x000fea000383ffff */
[----:B------:R-:W-:Y:S05]  /*10fc0*/  BSYNC B8 ;  /* 0x0000000000087941 */ /* 0x000fea0003800000 */
.L_x_5768:
        /* <DEDUP_REMOVED lines=12> */
.L_x_5951:
[----:B------:R-:W-:Y:S05]  /*11090*/  BSYNC B0 ;  /* 0x0000000000007941 */ /* 0x000fea0003800000 */
.L_x_5832:
[----:B------:R-:W-:-:S03]  /*110a0*/  UMOV UR4, 0xffffffff ;  /* 0xffffffff00047882 */ /* 0x000fc60000000000 */
[----:B------:R-:W-:Y:S05]  /*110b0*/  BRA.DIV UR4, `(.L_x_5834) ;  /* 0x0000003e04047947 */ /* 0x000fea000b800000 */
[----:B-1----:R-:W1:Y:S02]  /*110c0*/  S2R R0, SR_TID.X ;  /* 0x0000000000007919 */ /* 0x002e640000002100 */
[----:B-1----:R-:W-:-:S04]  /*110d0*/  SHF.R.U32.HI R0, RZ, 0x5, R0 ;  /* 0x00000005ff007819 */ /* 0x002fc80000011600 */
[----:B------:R-:W-:-:S05]  /*110e0*/  LOP3.LUT R0, R0, 0x3, RZ, 0xc0, !PT ;  /* 0x0000000300007812 */ /* 0x000fca00078ec0ff */
[----:B------:R1:W3:Y:S02]  /*110f0*/  SHFL.IDX PT, R14, R0, RZ, 0x1f ;  /* 0x00001fff000e7589 */ /* 0x0002e400000e0000 */
.L_x_5954:
[----:B---3--:R-:W-:Y:S01]  /*11100*/  ISETP.NE.AND P0, PT, R14, RZ, PT ;  /* 0x000000ff0e00720c */ /* 0x008fe20003f05270 */
[----:B------:R-:W-:-:S12]  /*11110*/  BSSY B0, `(.L_x_5835) ;  /* 0x0000026000007945 */ /* 0x000fd80003800000 */
[----:B------:R-:W-:Y:S05]  /*11120*/  @P0 BRA `(.L_x_5836) ;  /* 0x0000000000900947 */ /* 0x000fea0003800000 */
[----:B------:R-:W-:-:S03]  /*11130*/  UMOV UR4, 0xffffffff ;  /* 0xffffffff00047882 */ /* 0x000fc60000000000 */
[----:B------:R-:W-:Y:S05]  /*11140*/  BRA.DIV UR4, `(.L_x_5837) ;  /* 0x0000003e04147947 */ /* 0x000fea000b800000 */
[----:B------:R-:W-:-:S13]  /*11150*/  ELECT P6, URZ, PT ;  /* 0x00000000003f782f */ /* 0x000fda00038c0000 */
.L_x_5957:
        /* <DEDUP_REMOVED lines=8> */
.L_x_5838:
[C---:B------:R-:W-:Y:S01]  /*111e0*/  IMAD R5, R27.reuse, 0x8, R4 ;  /* 0x000000081b057824 */ /* 0x040fe200078e0204 */
[----:B------:R-:W-:Y:S01]  /*111f0*/  SHF.L.U32 R0, R28, 0x1f, RZ ;  /* 0x0000001f1c007819 */ /* 0x000fe200000006ff */
[----:B------:R-:W-:-:S03]  /*11200*/  VIADD R27, R27, 0x1 ;  /* 0x000000011b1b7836 */ /* 0x000fc60000000000 */
[----:B------:R-:W1:Y:S02]  /*11210*/  SYNCS.PHASECHK.TRANS64.TRYWAIT P1, [R5+URZ+0x30840], R0 ;  /* 0x03084000050075a7 */ /* 0x000e64000802017f */
[----:B------:R-:W-:-:S04]  /*11220*/  ISETP.NE.AND P2, PT, R27, 0x2, PT ;  /* 0x000000021b00780c */ /* 0x000fc80003f45270 */
[----:B------:R-:W-:Y:S01]  /*11230*/  SEL R3, RZ, 0x1, P2 ;  /* 0x00000001ff037807 */ /* 0x000fe20001000000 */
[----:B-1----:R-:W-:Y:S08]  /*11240*/  @!P1 BRA `(.L_x_5839) ;  /* 0x0000003800f49947 */ /* 0x002ff00003800000 */
.L_x_5958:
[----:B------:R-:W-:Y:S02]  /*11250*/  SEL R27, R27, RZ, P2 ;  /* 0x000000ff1b1b7207 */ /* 0x000fe40001000000 */
[----:B------:R-:W-:Y:S01]  /*11260*/  LOP3.LUT R2, R28, R3, RZ, 0x3c, !PT ;  /* 0x000000031c027212 */ /* 0x000fe200078e3cff */
[----:B------:R-:W-:Y:S06]  /*11270*/  @!P0 BRA `(.L_x_5840) ;  /* 0x0000000000048947 */ /* 0x000fec0003800000 */
[----:B------:R-:W-:Y:S01]  /*11280*/  BPT.TRAP 0x1 ;  /* 0x000000040000795c */ /* 0x000fe20000300000 */
.L_x_5840:
[----:B------:R-:W-:Y:S01]  /*11290*/  IMAD R27, R27, 0x8, R4 ;  /* 0x000000081b1b7824 */ /* 0x000fe200078e0204 */
[----:B------:R-:W-:-:S04]  /*112a0*/  SHF.L.U32 R2, R2, 0x1f, RZ ;  /* 0x0000001f02027819 */ /* 0x000fc800000006ff */
[----:B------:R-:W3:Y:S02]  /*112b0*/  SYNCS.PHASECHK.TRANS64.TRYWAIT P1, [R27+URZ+0x30840], R2 ;  /* 0x030840021b0075a7 */ /* 0x000ee4000802017f */
[----:B---3--:R-:W-:Y:S05]  /*112c0*/  @!P1 BRA `(.L_x_5841) ;  /* 0x0000003800e89947 */ /* 0x008fea0003800000 */
.L_x_5959:
[----:B------:R-:W-:Y:S05]  /*112d0*/  @!P0 BRA `(.L_x_5842) ;  /* 0x0000000000048947 */ /* 0x000fea0003800000 */
[----:B------:R-:W-:Y:S01]  /*112e0*/  BPT.TRAP 0x1 ;  /* 0x000000040000795c */ /* 0x000fe20000300000 */
.L_x_5842:
[----:B------:R-:W4:Y:S02]  /*112f0*/  SYNCS.PHASECHK.TRANS64.TRYWAIT P1, [R5+URZ+0x30860], R0 ;  /* 0x03086000050075a7 */ /* 0x000f24000802017f */
[----:B----4-:R-:W-:Y:S05]  /*11300*/  @!P1 BRA `(.L_x_5843) ;  /* 0x0000003800ec9947 */ /* 0x010fea0003800000 */
.L_x_5960:
[----:B------:R-:W-:Y:S05]  /*11310*/  @!P0 BRA `(.L_x_5844) ;  /* 0x0000000000048947 */ /* 0x000fea0003800000 */
[----:B------:R-:W-:Y:S01]  /*11320*/  BPT.TRAP 0x1 ;  /* 0x000000040000795c */ /* 0x000fe20000300000 */
.L_x_5844:
[----:B------:R0:W0:Y:S02]  /*11330*/  SYNCS.PHASECHK.TRANS64.TRYWAIT P0, [R27+URZ+0x30860], R2 ;  /* 0x030860021b0075a7 */ /* 0x000024000800017f */
[----:B0-----:R-:W-:Y:S05]  /*11340*/  @!P0 NANOSLEEP.SYNCS 0x989680 ;  /* 0x009896800000895d */ /* 0x001fea0003900000 */
[----:B------:R-:W0:Y:S02]  /*11350*/  @!P0 SYNCS.PHASECHK.TRANS64 P0, [R27+URZ+0x30860], R2 ;  /* 0x030860021b0085a7 */ /* 0x000e24000800007f */
[----:B0-----:R-:W-:Y:S05]  /*11360*/  @!P0 BRA `(.L_x_5844) ;  /* 0xfffffffc00f08947 */ /* 0x001fea000383ffff */
.L_x_5836:
[----:B------:R-:W-:Y:S05]  /*11370*/  BSYNC B0 ;  /* 0x0000000000007941 */ /* 0x000fea0003800000 */
.L_x_5835:
[----:B------:R-:W-:Y:S05]  /*11380*/  EXIT ;  /* 0x000000000000794d */ /* 0x000fea0003800000 */
.L_x_5704:
[----:B0-----:R-:W-:-:S04]  /*11390*/  IMAD.U32 R3, RZ, RZ, UR40 ;  /* 0x00000028ff037e24 */ /* 0x001fc8000f8e00ff */
[----:B------:R0:W1:Y:S03]  /*113a0*/  SYNCS.PHASECHK.TRANS64.TRYWAIT P1, [R3+URZ+0x30800], R0 ;  /* 0x03080000030075a7 */ /* 0x000066000802017f */
[----:B-1----:R-:W-:Y:S05]  /*113b0*/  @!P1 NANOSLEEP.SYNCS 0x989680 ;  /* 0x009896800000995d */ /* 0x002fea0003900000 */
[----:B------:R-:W1:Y:S02]  /*113c0*/  @!P1 SYNCS.PHASECHK.TRANS64 P1, [R3+URZ+0x30800], R0 ;  /* 0x03080000030095a7 */ /* 0x000e64000802007f */
[----:B-1----:R-:W-:Y:S05]  /*113d0*/  @!P1 BRA `(.L_x_5704) ;  /* 0xfffffffc00ec9947 */ /* 0x002fea000383ffff */
[----:B------:R-:W-:Y:S05]  /*113e0*/  BRA `(.L_x_5845) ;  /* 0xffffff04007c7947 */ /* 0x000fea000383ffff */
.L_x_5708:
[----:B-1----:R1:W2:Y:S02]  /*113f0*/  SYNCS.PHASECHK.TRANS64.TRYWAIT P1, [R0+URZ+0x30830], R3 ;  /* 0x03083003000075a7 */ /* 0x0022a4000802017f */
[----:B--2---:R-:W-:Y:S05]  /*11400*/  @!P1 NANOSLEEP.SYNCS 0x989680 ;  /* 0x009896800000995d */ /* 0x004fea0003900000 */
[----:B------:R-:W2:Y:S02]  /*11410*/  @!P1 SYNCS.PHASECHK.TRANS64 P1, [R0+URZ+0x30830], R3 ;  /* 0x03083003000095a7 */ /* 0x000ea4000802007f */
[----:B--2---:R-:W-:Y:S05]  /*11420*/  @!P1 BRA `(.L_x_5708) ;  /* 0xfffffffc00f09947 */ /* 0x004fea000383ffff */
[----:B------:R-:W-:Y:S05]  /*11430*/  BRA `(.L_x_5707) ;  /* 0xffffff0400987947 */ /* 0x000fea000383ffff */
.L_x_5714:
[----:B-1----:R-:W-:-:S04]  /*11440*/  IMAD.U32 R4, RZ, RZ, UR7 ;  /* 0x00000007ff047e24 */ /* 0x002fc8000f8e00ff */
[----:B------:R1:W2:Y:S03]  /*11450*/  SYNCS.PHASECHK.TRANS64.TRYWAIT P1, [R4+URZ+0x30830], R3 ;  /* 0x03083003040075a7 */ /* 0x0002a6000802017f */
[----:B--2---:R-:W-:Y:S05]  /*11460*/  @!P1 NANOSLEEP.SYNCS 0x989680 ;  /* 0x009896800000995d */ /* 0x004fea0003900000 */
[----:B------:R-:W2:Y:S02]  /*11470*/  @!P1 SYNCS.PHASECHK.TRANS64 P1, [R4+URZ+0x30830], R3 ;  /* 0x03083003040095a7 */ /* 0x000ea4000802007f */
[----:B--2---:R-:W-:Y:S05]  /*11480*/  @!P1 BRA `(.L_x_5714) ;  /* 0xfffffffc00ec9947 */ /* 0x004fea000383ffff */
[----:B------:R-:W-:Y:S05]  /*11490*/  BRA `(.L_x_5713) ;  /* 0xffffff2400ec7947 */ /* 0x000fea000383ffff */
.L_x_5718:
[----:B01----:R-:W-:-:S04]  /*114a0*/  MOV R3, UR10 ;  /* 0x0000000a00037c02 */ /* 0x003fc80008000f00 */
[----:B------:R0:W1:Y:S03]  /*114b0*/  SYNCS.PHASECHK.TRANS64.TRYWAIT P1, [R3+URZ+0x30850], R0 ;  /* 0x03085000030075a7 */ /* 0x000066000802017f */
[----:B-1----:R-:W-:Y:S05]  /*114c0*/  @!P1 NANOSLEEP.SYNCS 0x989680 ;  /* 0x009896800000995d */ /* 0x002fea0003900000 */
[----:B------:R-:W1:Y:S02]  /*114d0*/  @!P1 SYNCS.PHASECHK.TRANS64 P1, [R3+URZ+0x30850], R0 ;  /* 0x03085000030095a7 */ /* 0x000e64000802007f */
[----:B-1----:R-:W-:Y:S05]  /*114e0*/  @!P1 BRA `(.L_x_5718) ;  /* 0xfffffffc00ec9947 */ /* 0x002fea000383ffff */
[----:B------:R-:W-:Y:S05]  /*114f0*/  BRA `(.L_x_5717) ;  /* 0xffffff3000b47947 */ /* 0x000fea000383ffff */
.L_x_5726:
[----:B-1----:R-:W-:-:S04]  /*11500*/  IMAD.U32 R4, RZ, RZ, UR7 ;  /* 0x00000007ff047e24 */ /* 0x002fc8000f8e00ff */
[----:B------:R1:W2:Y:S03]  /*11510*/  SYNCS.PHASECHK.TRANS64.TRYWAIT P1, [R4+URZ+0x30830], R3 ;  /* 0x03083003040075a7 */ /* 0x0002a6000802017f */
[----:B--2---:R-:W-:Y:S05]  /*11520*/  @!P1 NANOSLEEP.SYNCS 0x989680 ;  /* 0x009896800000995d */ /* 0x004fea0003900000 */
[----:B------:R-:W2:Y:S02]  /*11530*/  @!P1 SYNCS.PHASECHK.TRANS64 P1, [R4+URZ+0x30830], R3 ;  /* 0x03083003040095a7 */ /* 0x000ea4000802007f */
[----:B--2---:R-:W-:Y:S05]  /*11540*/  @!P1 BRA `(.L_x_5726) ;  /* 0xfffffffc00ec9947 */ /* 0x004fea000383ffff */
[----:B------:R-:W-:Y:S05]  /*11550*/  BRA `(.L_x_5725) ;  /* 0xffffff4c00587947 */ /* 0x000fea000383ffff */
.L_x_5730:
[----:B01----:R-:W-:-:S04]  /*11560*/  IMAD.U32 R3, RZ, RZ, UR14 ;  /* 0x0000000eff037e24 */ /* 0x003fc8000f8e00ff */
[----:B------:R0:W1:Y:S03]  /*11570*/  SYNCS.PHASECHK.TRANS64.TRYWAIT P1, [R3+URZ+0x30850], R0 ;  /* 0x03085000030075a7 */ /* 0x000066000802017f */
[----:B-1----:R-:W-:Y:S05]  /*11580*/  @!P1 NANOSLEEP.SYNCS 0x989680 ;  /* 0x009896800000995d */ /* 0x002fea0003900000 */
[----:B------:R-:W1:Y:S02]  /*11590*/  @!P1 SYNCS.PHASECHK.TRANS64 P1, [R3+URZ+0x30850], R0 ;  /* 0x03085000030095a7 */ /* 0x000e64000802007f */
[----:B-1----:R-:W-:Y:S05]  /*115a0*/  @!P1 BRA `(.L_x_5730) ;  /* 0xfffffffc00ec9947 */ /* 0x002fea000383ffff */
[----:B------:R-:W-:Y:S05]  /*115b0*/  BRA `(.L_x_5729) ;  /* 0xffffff5800207947 */ /* 0x000fea000383ffff */
.L_x_5737:
[----:B-1----:R-:W-:-:S04]  /*115c0*/  IMAD.U32 R7, RZ, RZ, UR5 ;  /* 0x00000005ff077e24 */ /* 0x002fc8000f8e00ff */
[----:B------:R1:W2:Y:S03]  /*115d0*/  SYNCS.PHASECHK.TRANS64.TRYWAIT P1, [R7+URZ+0x30850], R0 ;  /* 0x03085000070075a7 */ /* 0x0002a6000802017f */
[----:B--2---:R-:W-:Y:S05]  /*115e0*/  @!P1 NANOSLEEP.SYNCS 0x989680 ;  /* 0x009896800000995d */ /* 0x004fea0003900000 */
[----:B------:R-:W2:Y:S02]  /*115f0*/  @!P1 SYNCS.PHASECHK.TRANS64 P1, [R7+URZ+0x30850], R0 ;  /* 0x03085000070095a7 */ /* 0x000ea4000802007f */
[----:B--2---:R-:W-:Y:S05]  /*11600*/  @!P1 BRA `(.L_x_5737) ;  /* 0xfffffffc00ec9947 */ /* 0x004fea000383ffff */
[----:B------:R-:W-:Y:S05]  /*11610*/  BRA `(.L_x_5736) ;  /* 0xffffff7000387947 */ /* 0x000fea000383ffff */
.L_x_5780:
[----:B------:R-:W-:Y:S01]  /*11620*/  SHF.R.U32.HI R8, RZ, 0x5, R21 ;  /* 0x00000005ff087819 */ /* 0x000fe20000011615 */
[----:B------:R-:W-:Y:S01]  /*11630*/  BSSY B0, `(.L_x_5846) ;  /* 0x0000009000007945 */ /* 0x000fe20003800000 */
[----:B------:R-:W-:Y:S02]  /*11640*/  IMAD.MOV.U32 R12, RZ, RZ, RZ ;  /* 0x000000ffff0c7224 */ /* 0x000fe400078e00ff */
[----:B------:R-:W-:Y:S01]  /*11650*/  LOP3.LUT R8, R8, 0x3, RZ, 0xc0, !PT ;  /* 0x0000000308087812 */ /* 0x000fe200078ec0ff */
[----:B------:R-:W-:Y:S02]  /*11660*/  IMAD.MOV.U32 R11, RZ, RZ, 0x1f ;  /* 0x0000001fff0b7424 */ /* 0x000fe400078e00ff */
[----:B------:R-:W-:Y:S02]  /*11670*/  IMAD.MOV.U32 R15, RZ, RZ, -0x1 ;  /* 0xffffffffff0f7424 */ /* 0x000fe400078e00ff */
[----:B------:R-:W-:-:S07]  /*11680*/  IMAD.MOV.U32 R13, RZ, RZ, R8 ;  /* 0x000000ffff0d7224 */ /* 0x000fce00078e0008 */
[----:B-----5:R-:W-:Y:S05]  /*11690*/  WARPSYNC.COLLECTIVE R15, `(.L_x_5847) ;  /* 0x000000000f087348 */ /* 0x020fea0003c00000 */
[----:B------:R0:W1:Y:S02]  /*116a0*/  SHFL.IDX P6, R14, R13, R12, R11 ;  /* 0x0000000c0d0e7389 */ /* 0x00006400000c000b */
[----:B01---5:R-:W-:Y:S01]  /*116b0*/  ENDCOLLECTIVE ;  /* 0x000000000000791b */ /* 0x023fe20003800000 */
.L_x_5847:
[----:B------:R-:W-:Y:S05]  /*116c0*/  BSYNC B0 ;  /* 0x0000000000007941 */ /* 0x000fea0003800000 */
.L_x_5846:
[----:B------:R-:W-:Y:S05]  /*116d0*/  BRA `(.L_x_5848) ;  /* 0xffffffbc00907947 */ /* 0x000fea000383ffff */
.L_x_5783:
[----:B0-----:R0:W1:Y:S02]  /*116e0*/  SYNCS.PHASECHK.TRANS64.TRYWAIT P0, [R7+URZ+0x30840], R2 ;  /* 0x03084002070075a7 */ /* 0x001064000800017f */
[----:B-1----:R-:W-:Y:S05]  /*116f0*/  @!P0 NANOSLEEP.SYNCS 0x989680 ;  /* 0x009896800000895d */ /* 0x002fea0003900000 */
[----:B------:R-:W1:Y:S02]  /*11700*/  @!P0 SYNCS.PHASECHK.TRANS64 P0, [R7+URZ+0x30840], R2 ;  /* 0x03084002070085a7 */ /* 0x000e64000800007f */
[----:B-1----:R-:W-:Y:S05]  /*11710*/  @!P0 BRA `(.L_x_5783) ;  /* 0xfffffffc00f08947 */ /* 0x002fea000383ffff */
[----:B------:R-:W-:Y:S05]  /*11720*/  BRA `(.L_x_5849) ;  /* 0xffffffc000047947 */ /* 0x000fea000383ffff */
.L_x_5784:
        /* <DEDUP_REMOVED lines=8> */
.L_x_5851:
[----:B------:R-:W-:Y:S05]  /*117b0*/  BSYNC B0 ;  /* 0x0000000000007941 */ /* 0x000fea0003800000 */
.L_x_5850:
        /* <DEDUP_REMOVED lines=9> */
.L_x_5852:
[----:B------:R-:W-:Y:S01]  /*11850*/  MOV R13, R0 ;  /* 0x00000000000d7202 */ /* 0x000fe20000000f00 */
[----:B------:R-:W-:Y:S02]  /*11860*/  IMAD.MOV.U32 R12, RZ, RZ, 0x1 ;  /* 0x00000001ff0c7424 */ /* 0x000fe400078e00ff */
[----:B------:R-:W-:-:S07]  /*11870*/  IMAD.MOV.U32 R3, RZ, RZ, R14 ;  /* 0x000000ffff037224 */ /* 0x000fce00078e000e */
[----:B------:R-:W-:Y:S05]  /*11880*/  WARPSYNC.COLLECTIVE R15, `(.L_x_5853) ;  /* 0x000000000f087348 */ /* 0x000fea0003c00000 */
[----:B------:R0:W1:Y:S02]  /*11890*/  SHFL.IDX P6, R14, R13, R12, R11 ;  /* 0x0000000c0d0e7389 */ /* 0x00006400000c000b */
[----:B01----:R-:W-:Y:S01]  /*118a0*/  ENDCOLLECTIVE ;  /* 0x000000000000791b */ /* 0x003fe20003800000 */
.L_x_5853:
        /* <DEDUP_REMOVED lines=17> */
.L_x_5854:
[----:B------:R-:W-:Y:S02]  /*119c0*/  @P1 IMAD R8, R5, 0x2, R22 ;  /* 0x0000000205081824 */ /* 0x000fe400078e0216 */
[----:B------:R-:W-:Y:S02]  /*119d0*/  IMAD.MOV.U32 R13, RZ, RZ, R0 ;  /* 0x000000ffff0d7224 */ /* 0x000fe400078e0000 */
[----:B------:R-:W-:Y:S02]  /*119e0*/  IMAD.MOV.U32 R12, RZ, RZ, 0x2 ;  /* 0x00000002ff0c7424 */ /* 0x000fe400078e00ff */
[----:B------:R-:W-:-:S07]  /*119f0*/  IMAD.MOV.U32 R3, RZ, RZ, R14 ;  /* 0x000000ffff037224 */ /* 0x000fce00078e000e */
[----:B------:R-:W-:Y:S05]  /*11a00*/  WARPSYNC.COLLECTIVE R15, `(.L_x_5855) ;  /* 0x000000000f087348 */ /* 0x000fea0003c00000 */
[----:B------:R0:W1:Y:S02]  /*11a10*/  SHFL.IDX P6, R14, R13, R12, R11 ;  /* 0x0000000c0d0e7389 */ /* 0x00006400000c000b */
[----:B01----:R-:W-:Y:S01]  /*11a20*/  ENDCOLLECTIVE ;  /* 0x000000000000791b */ /* 0x003fe20003800000 */
.L_x_5855:
        /* <DEDUP_REMOVED lines=17> */
.L_x_5856:
[----:B------:R-:W-:Y:S02]  /*11b40*/  @P1 IMAD R8, R5, 0x2, R22 ;  /* 0x0000000205081824 */ /* 0x000fe400078e0216 */
[----:B------:R-:W-:Y:S02]  /*11b50*/  IMAD.MOV.U32 R13, RZ, RZ, R0 ;  /* 0x000000ffff0d7224 */ /* 0x000fe400078e0000 */
[----:B------:R-:W-:Y:S02]  /*11b60*/  IMAD.MOV.U32 R12, RZ, RZ, 0x3 ;  /* 0x00000003ff0c7424 */ /* 0x000fe400078e00ff */
[----:B------:R-:W-:-:S07]  /*11b70*/  IMAD.MOV.U32 R3, RZ, RZ, R14 ;  /* 0x000000ffff037224 */ /* 0x000fce00078e000e */
[----:B------:R-:W-:Y:S05]  /*11b80*/  WARPSYNC.COLLECTIVE R15, `(.L_x_5857) ;  /* 0x000000000f087348 */ /* 0x000fea0003c00000 */
[----:B------:R0:W1:Y:S02]  /*11b90*/  SHFL.IDX P6, R14, R13, R12, R11 ;  /* 0x0000000c0d0e7389 */ /* 0x00006400000c000b */
[----:B01----:R-:W-:Y:S01]  /*11ba0*/  ENDCOLLECTIVE ;  /* 0x000000000000791b */ /* 0x003fe20003800000 */
.L_x_5857:
        /* <DEDUP_REMOVED lines=17> */
.L_x_5858:
[----:B------:R-:W-:Y:S01]  /*11cc0*/  @P1 LEA R8, R5, R22, 0x1 ;  /* 0x0000001605081211 */ /* 0x000fe200078e08ff */
[----:B------:R-:W-:Y:S02]  /*11cd0*/  IMAD.MOV.U32 R13, RZ, RZ, R0 ;  /* 0x000000ffff0d7224 */ /* 0x000fe400078e0000 */
[----:B------:R-:W-:Y:S02]  /*11ce0*/  IMAD.MOV.U32 R12, RZ, RZ, 0x4 ;  /* 0x00000004ff0c7424 */ /* 0x000fe400078e00ff */
[----:B------:R-:W-:-:S07]  /*11cf0*/  IMAD.MOV.U32 R3, RZ, RZ, R14 ;  /* 0x000000ffff037224 */ /* 0x000fce00078e000e */
[----:B------:R-:W-:Y:S05]  /*11d00*/  WARPSYNC.COLLECTIVE R15, `(.L_x_5859) ;  /* 0x000000000f087348 */ /* 0x000fea0003c00000 */
[----:B------:R0:W1:Y:S02]  /*11d10*/  SHFL.IDX P6, R14, R13, R12, R11 ;  /* 0x0000000c0d0e7389 */ /* 0x00006400000c000b */
[----:B01----:R-:W-:Y:S01]  /*11d20*/  ENDCOLLECTIVE ;  /* 0x000000000000791b */ /* 0x003fe20003800000 */
.L_x_5859:
        /* <DEDUP_REMOVED lines=17> */
.L_x_5860:
[----:B------:R-:W-:Y:S02]  /*11e40*/  @P1 IMAD R8, R5, 0x2, R22 ;  /* 0x0000000205081824 */ /* 0x000fe400078e0216 */
[----:B------:R-:W-:Y:S02]  /*11e50*/  IMAD.MOV.U32 R13, RZ, RZ, R0 ;  /* 0x000000ffff0d7224 */ /* 0x000fe400078e0000 */
[----:B------:R-:W-:Y:S02]  /*11e60*/  IMAD.MOV.U32 R12, RZ, RZ, 0x5 ;  /* 0x00000005ff0c7424 */ /* 0x000fe400078e00ff */
[----:B------:R-:W-:-:S07]  /*11e70*/  IMAD.MOV.U32 R3, RZ, RZ, R14 ;  /* 0x000000ffff037224 */ /* 0x000fce00078e000e */
[----:B------:R-:W-:Y:S05]  /*11e80*/  WARPSYNC.COLLECTIVE R15, `(.L_x_5861) ;  /* 0x000000000f087348 */ /* 0x000fea0003c00000 */
[----:B------:R0:W1:Y:S02]  /*11e90*/  SHFL.IDX P6, R14, R13, R12, R11 ;  /* 0x0000000c0d0e7389 */ /* 0x00006400000c000b */
[----:B01----:R-:W-:Y:S01]  /*11ea0*/  ENDCOLLECTIVE ;  /* 0x000000000000791b */ /* 0x003fe20003800000 */
.L_x_5861:
        /* <DEDUP_REMOVED lines=10> */
.L_x_5862:
        /* <DEDUP_REMOVED lines=8> */
.L_x_5789:
        /* <DEDUP_REMOVED lines=9> */
.L_x_5864:
[C---:B------:R-:W-:Y:S01]  /*12060*/  VIADD R6, R17.reuse, 0x10 ;  /* 0x0000001011067836 */ /* 0x040fe20000000000 */
[----:B------:R-:W-:Y:S01]  /*12070*/  ISETP.GE.AND P1, PT, R17, R5, PT ;  /* 0x000000051100720c */ /* 0x000fe20003f26270 */
[----:B------:R-:W-:Y:S02]  /*12080*/  IMAD.MOV.U32 R13, RZ, RZ, R0 ;  /* 0x000000ffff0d7224 */ /* 0x000fe400078e0000 */
[----:B------:R-:W-:-:S10]  /*12090*/  IMAD.MOV.U32 R2, RZ, RZ, R14 ;  /* 0x000000ffff027224 */ /* 0x000fd400078e000e */
[----:B------:R-:W-:Y:S05]  /*120a0*/  WARPSYNC.COLLECTIVE R15, `(.L_x_5865) ;  /* 0x000000000f087348 */ /* 0x000fea0003c00000 */
[----:B------:R0:W1:Y:S02]  /*120b0*/  SHFL.IDX P6, R14, R13, R12, R11 ;  /* 0x0000000c0d0e7389 */ /* 0x00006400000c000b */
[----:B01----:R-:W-:Y:S01]  /*120c0*/  ENDCOLLECTIVE ;  /* 0x000000000000791b */ /* 0x003fe20003800000 */
.L_x_5865:
        /* <DEDUP_REMOVED lines=8> */
.L_x_5866:
[----:B------:R-:W-:Y:S01]  /*12150*/  @!PT LDS RZ, [RZ] ;  /* 0x00000000fffff984 */ /* 0x000fe20000000800 */
[----:B------:R-:W-:Y:S01]  /*12160*/  @!PT LDS RZ, [RZ] ;  /* 0x00000000fffff984 */ /* 0x000fe20000000800 */
[----:B------:R-:W-:Y:S01]  /*12170*/  @!PT LDS RZ, [RZ] ;  /* 0x00000000fffff984 */ /* 0x000fe20000000800 */
[----:B------:R-:W-:Y:S04]  /*12180*/  @!P1 LDGSTS.E.BYPASS.LTC128B.128 [R37+0x12400], desc[UR36][R2.64], !P3 ;  /* 0x1240000002259fae */ /* 0x000fe8000d901d64 */
[----:B------:R-:W-:Y:S04]  /*12190*/  @!P1 LDGSTS.E.BYPASS.LTC128B.128 [R37+0x16400], desc[UR36][R2.64+0x80], !P2 ;  /* 0x1640008002259fae */ /* 0x000fe8000d101d64 */
[----:B------:R0:W-:Y:S01]  /*121a0*/  @!P1 LDGSTS.E.BYPASS.LTC128B.128 [R37+0x1a400], desc[UR36][R2.64+0x100], !P0 ;  /* 0x1a40010002259fae */ /* 0x0001e2000c101d64 */
[----:B------:R-:W-:Y:S01]  /*121b0*/  ISETP.GE.AND P1, PT, R6, R5, PT ;  /* 0x000000050600720c */ /* 0x000fe20003f26270 */
[----:B------:R-:W-:Y:S01]  /*121c0*/  IMAD.MOV.U32 R13, RZ, RZ, R0 ;  /* 0x000000ffff0d7224 */ /* 0x000fe200078e0000 */
[----:B------:R-:W-:Y:S01]  /*121d0*/  IADD3 R6, R17, 0x20, RZ ;  /* 0x0000002011067810 */ /* 0x000fe20007ffe0ff */
[----:B0-----:R-:W-:-:S10]  /*121e0*/  IMAD.MOV.U32 R2, RZ, RZ, R14 ;  /* 0x000000ffff027224 */ /* 0x001fd400078e000e */
[----:B------:R-:W-:Y:S05]  /*121f0*/  WARPSYNC.COLLECTIVE R15, `(.L_x_5867) ;  /* 0x000000000f087348 */ /* 0x000fea0003c00000 */
[----:B------:R0:W1:Y:S02]  /*12200*/  SHFL.IDX P6, R14, R13, R12, R11 ;  /* 0x0000000c0d0e7389 */ /* 0x00006400000c000b */
[----:B01----:R-:W-:Y:S01]  /*12210*/  ENDCOLLECTIVE ;  /* 0x000000000000791b */ /* 0x003fe20003800000 */
.L_x_5867:
        /* <DEDUP_REMOVED lines=8> */
.L_x_5868:
[----:B------:R-:W-:-:S05]  /*122a0*/  @!P1 IMAD.MOV.U32 R3, RZ, RZ, R7 ;  /* 0x000000ffff039224 */ /* 0x000fca00078e0007 */
        /* <DEDUP_REMOVED lines=13> */
.L_x_5869:
        /* <DEDUP_REMOVED lines=8> */
.L_x_5870:
        /* <DEDUP_REMOVED lines=14> */
.L_x_5871:
        /* <DEDUP_REMOVED lines=8> */
.L_x_5872:
[----:B------:R-:W-:-:S05]  /*12560*/  @!P1 IMAD.MOV.U32 R3, RZ, RZ, R7 ;  /* 0x000000ffff039224 */ /* 0x000fca00078e0007 */
        /* <DEDUP_REMOVED lines=8> */
[----:B------:R-:W-:Y:S02]  /*125f0*/  VIADD R6, R17, 0x50 ;  /* 0x0000005011067836 */ /* 0x000fe40000000000 */
[----:B0-----:R-:W-:-:S10]  /*12600*/  IMAD.MOV.U32 R2, RZ, RZ, R14 ;  /* 0x000000ffff027224 */ /* 0x001fd400078e000e */
[----:B------:R-:W-:Y:S05]  /*12610*/  WARPSYNC.COLLECTIVE R15, `(.L_x_5873) ;  /* 0x000000000f087348 */ /* 0x000fea0003c00000 */
[----:B------:R0:W1:Y:S02]  /*12620*/  SHFL.IDX P6, R14, R13, R12, R11 ;  /* 0x0000000c0d0e7389 */ /* 0x00006400000c000b */
[----:B01----:R-:W-:Y:S01]  /*12630*/  ENDCOLLECTIVE ;  /* 0x000000000000791b */ /* 0x003fe20003800000 */
.L_x_5873:
        /* <DEDUP_REMOVED lines=8> */
.L_x_5874:
        /* <DEDUP_REMOVED lines=14> */
.L_x_5875:
        /* <DEDUP_REMOVED lines=8> */
.L_x_5876:
        /* <DEDUP_REMOVED lines=13> */
.L_x_5877:
        /* <DEDUP_REMOVED lines=8> */
.L_x_5878:
        /* <DEDUP_REMOVED lines=12> */
.L_x_5879:
[----:B------:R-:W-:Y:S05]  /*12a30*/  BRA `(.L_x_5880) ;  /* 0xffffffbc00b87947 */ /* 0x000fea000383ffff */
.L_x_5794:
[----:B0-----:R0:W1:Y:S02]  /*12a40*/  SYNCS.PHASECHK.TRANS64.TRYWAIT P0, [R22+URZ+0x30820], R3 ;  /* 0x03082003160075a7 */ /* 0x001064000800017f */
[----:B-1----:R-:W-:Y:S05]  /*12a50*/  @!P0 NANOSLEEP.SYNCS 0x989680 ;  /* 0x009896800000895d */ /* 0x002fea0003900000 */
[----:B------:R-:W1:Y:S02]  /*12a60*/  @!P0 SYNCS.PHASECHK.TRANS64 P0, [R22+URZ+0x30820], R3 ;  /* 0x03082003160085a7 */ /* 0x000e64000800007f */
[----:B-1----:R-:W-:Y:S05]  /*12a70*/  @!P0 BRA `(.L_x_5794) ;  /* 0xfffffffc00f08947 */ /* 0x002fea000383ffff */
[----:B------:R-:W-:Y:S05]  /*12a80*/  BRA `(.L_x_5881) ;  /* 0xffffffc000287947 */ /* 0x000fea000383ffff */
.L_x_5799:
[----:B0-----:R0:W1:Y:S02]  /*12a90*/  SYNCS.PHASECHK.TRANS64.TRYWAIT P0, [R7+URZ+0x30840], R2 ;  /* 0x03084002070075a7 */ /* 0x001064000800017f */
[----:B-1----:R-:W-:Y:S05]  /*12aa0*/  @!P0 NANOSLEEP.SYNCS 0x989680 ;  /* 0x009896800000895d */ /* 0x002fea0003900000 */
[----:B------:R-:W1:Y:S02]  /*12ab0*/  @!P0 SYNCS.PHASECHK.TRANS64 P0, [R7+URZ+0x30840], R2 ;  /* 0x03084002070085a7 */ /* 0x000e64000800007f */
[----:B-1----:R-:W-:Y:S05]  /*12ac0*/  @!P0 BRA `(.L_x_5799) ;  /* 0xfffffffc00f08947 */ /* 0x002fea000383ffff */
[----:B------:R-:W-:Y:S05]  /*12ad0*/  BRA `(.L_x_5882) ;  /* 0xffffffc400087947 */ /* 0x000fea000383ffff */
.L_x_5800:
        /* <DEDUP_REMOVED lines=8> */
.L_x_5884:
[----:B------:R-:W-:Y:S05]  /*12b60*/  BSYNC B1 ;  /* 0x0000000000017941 */ /* 0x000fea0003800000 */
.L_x_5883:
[----:B------:R-:W-:Y:S01]  /*12b70*/  IMAD.MOV.U32 R13, RZ, RZ, R8 ;  /* 0x000000ffff0d7224 */ /* 0x000fe200078e0008 */
[----:B------:R-:W-:Y:S01]  /*12b80*/  MOV R12, RZ ;  /* 0x000000ff000c7202 */ /* 0x000fe20000000f00 */
[----:B------:R-:W-:Y:S01]  /*12b90*/  IMAD.MOV.U32 R11, RZ, RZ, 0x181f ;  /* 0x0000181fff0b7424 */ /* 0x000fe200078e00ff */
[----:B------:R-:W-:Y:S01]  /*12ba0*/  LOP3.LUT R23, R23, 0xfffffdff, RZ, 0xc0, !PT ;  /* 0xfffffdff17177812 */ /* 0x000fe200078ec0ff */
[----:B------:R-:W-:Y:S02]  /*12bb0*/  IMAD.MOV.U32 R15, RZ, RZ, -0x1 ;  /* 0xffffffffff0f7424 */ /* 0x000fe400078e00ff */
[----:B------:R-:W-:Y:S01]  /*12bc0*/  IMAD.MOV.U32 R3, RZ, RZ, R14 ;  /* 0x000000ffff037224 */ /* 0x000fe200078e000e */
[----:B------:R-:W-:Y:S01]  /*12bd0*/  @P1 LOP3.LUT R23, R23, 0x200, RZ, 0xfc, !PT ;  /* 0x0000020017171812 */ /* 0x000fe200078efcff */
[----:B------:R-:W-:-:S07]  /*12be0*/  IMAD.SHL.U32 R4, R32, 0x2, RZ ;  /* 0x0000000220047824 */ /* 0x000fce00078e00ff */
[----:B------:R-:W-:Y:S05]  /*12bf0*/  WARPSYNC.COLLECTIVE R15, `(.L_x_5885) ;  /* 0x000000000f087348 */ /* 0x000fea0003c00000 */
[----:B------:R0:W1:Y:S02]  /*12c00*/  SHFL.IDX P6, R14, R13, R12, R11 ;  /* 0x0000000c0d0e7389 */ /* 0x00006400000c000b */
[----:B01----:R-:W-:Y:S01]  /*12c10*/  ENDCOLLECTIVE ;  /* 0x000000000000791b */ /* 0x003fe20003800000 */
.L_x_5885:
[----:B------:R-:W-:Y:S01]  /*12c20*/  IMAD R5, R5, 0x2, R22 ;  /* 0x0000000205057824 */ /* 0x000fe200078e0216 */
[----:B------:R-:W-:Y:S01]  /*12c30*/  LOP3.LUT P1, RZ, R23, 0x4, RZ, 0xc0, !PT ;  /* 0x0000000417ff7812 */ /* 0x000fe2000782c0ff */
[----:B------:R-:W-:Y:S02]  /*12c40*/  IMAD.MOV.U32 R13, RZ, RZ, R6 ;  /* 0x000000ffff0d7224 */ /* 0x000fe400078e0006 */
[----:B------:R-:W-:Y:S02]  /*12c50*/  IMAD.MOV.U32 R12, RZ, RZ, 0x1 ;  /* 0x00000001ff0c7424 */ /* 0x000fe400078e00ff */
[----:B------:R-:W-:-:S08]  /*12c60*/  IMAD.MOV.U32 R2, RZ, RZ, R14 ;  /* 0x000000ffff027224 */ /* 0x000fd000078e000e */
[----:B------:R-:W-:Y:S05]  /*12c70*/  WARPSYNC.COLLECTIVE R15, `(.L_x_5886) ;  /* 0x000000000f087348 */ /* 0x000fea0003c00000 */
[----:B------:R0:W1:Y:S02]  /*12c80*/  SHFL.IDX P6, R14, R13, R12, R11 ;  /* 0x0000000c0d0e7389 */ /* 0x00006400000c000b */
[----:B01----:R-:W-:Y:S01]  /*12c90*/  ENDCOLLECTIVE ;  /* 0x000000000000791b */ /* 0x003fe20003800000 */
.L_x_5886:
[----:B------:R-:W-:-:S05]  /*12ca0*/  IADD3 R2, P0, R2, R4, RZ ;  /* 0x0000000402027210 */ /* 0x000fca0007f1e0ff */
[----:B------:R-:W-:-:S05]  /*12cb0*/  IMAD.X R3, RZ, RZ, R3, P0 ;  /* 0x000000ffff037224 */ /* 0x000fca00000e0603 */
[----:B------:R-:W-:Y:S01]  /*12cc0*/  @!PT LDS RZ, [RZ] ;  /* 0x00000000fffff984 */ /* 0x000fe20000000800 */
[----:B------:R-:W-:Y:S01]  /*12cd0*/  @!PT LDS RZ, [RZ] ;  /* 0x00000000fffff984 */ /* 0x000fe20000000800 */
[----:B------:R-:W-:Y:S01]  /*12ce0*/  @!PT LDS RZ, [RZ] ;  /* 0x00000000fffff984 */ /* 0x000fe20000000800 */
[----:B------:R-:W-:Y:S01]  /*12cf0*/  LDGSTS.E.BYPASS.LTC128B.128 [R5+0x1e400], desc[UR36][R2.64], !P1 ;  /* 0x1e40000002057fae */ /* 0x000fe2000c901d64 */
[----:B------:R-:W-:-:S03]  /*12d00*/  MOV R13, R8 ;  /* 0x00000008000d7202 */ /* 0x000fc60000000f00 */
[----:B------:R-:W-:Y:S04]  /*12d10*/  LDGSTS.E.BYPASS.LTC128B.128 [R5+0x21400], desc[UR36][R2.64+0x80], !P5 ;  /* 0x2140008002057fae */ /* 0x000fe8000e901d64 */
[----:B------:R0:W-:Y:S02]  /*12d20*/  LDGSTS.E.BYPASS.LTC128B.128 [R5+0x24400], desc[UR36][R2.64+0x100], !P4 ;  /* 0x2440010002057fae */ /* 0x0001e4000e101d64 */
[----:B0-----:R-:W-:-:S07]  /*12d30*/  IMAD.MOV.U32 R3, RZ, RZ, R14 ;  /* 0x000000ffff037224 */ /* 0x001fce00078e000e */
[----:B------:R-:W-:Y:S05]  /*12d40*/  WARPSYNC.COLLECTIVE R15, `(.L_x_5887) ;  /* 0x000000000f087348 */ /* 0x000fea0003c00000 */
[----:B------:R0:W1:Y:S02]  /*12d50*/  SHFL.IDX P6, R14, R13, R12, R11 ;  /* 0x0000000c0d0e7389 */ /* 0x00006400000c000b */
[----:B01----:R-:W-:Y:S01]  /*12d60*/  ENDCOLLECTIVE ;  /* 0x000000000000791b */ /* 0x003fe20003800000 */
.L_x_5887:
[----:B------:R-:W-:Y:S02]  /*12d70*/  IMAD.MOV.U32 R13, RZ, RZ, R6 ;  /* 0x000000ffff0d7224 */ /* 0x000fe400078e0006 */
[----:B------:R-:W-:Y:S02]  /*12d80*/  IMAD.MOV.U32 R12, RZ, RZ, 0x2 ;  /* 0x00000002ff0c7424 */ /* 0x000fe400078e00ff */
[----:B------:R-:W-:-:S07]  /*12d90*/  IMAD.MOV.U32 R2, RZ, RZ, R14 ;  /* 0x000000ffff027224 */ /* 0x000fce00078e000e */
[----:B------:R-:W-:Y:S05]  /*12da0*/  WARPSYNC.COLLECTIVE R15, `(.L_x_5888) ;  /* 0x000000000f087348 */ /* 0x000fea0003c00000 */
[----:B------:R0:W1:Y:S02]  /*12db0*/  SHFL.IDX P6, R14, R13, R12, R11 ;  /* 0x0000000c0d0e7389 */ /* 0x00006400000c000b */
[----:B01----:R-:W-:Y:S01]  /*12dc0*/  ENDCOLLECTIVE ;  /* 0x000000000000791b */ /* 0x003fe20003800000 */
.L_x_5888:
        /* <DEDUP_REMOVED lines=13> */
.L_x_5889:
[----:B------:R-:W-:Y:S01]  /*12ea0*/  IMAD.MOV.U32 R13, RZ, RZ, R6 ;  /* 0x000000ffff0d7224 */ /* 0x000fe200078e0006 */
[----:B------:R-:W-:Y:S01]  /*12eb0*/  MOV R12, 0x3 ;  /* 0x00000003000c7802 */ /* 0x000fe20000000f00 */
[----:B------:R-:W-:-:S07]  /*12ec0*/  IMAD.MOV.U32 R2, RZ, RZ, R14 ;  /* 0x000000ffff027224 */ /* 0x000fce00078e000e */
[----:B------:R-:W-:Y:S05]  /*12ed0*/  WARPSYNC.COLLECTIVE R15, `(.L_x_5890) ;  /* 0x000000000f087348 */ /* 0x000fea0003c00000 */
[----:B------:R0:W1:Y:S02]  /*12ee0*/  SHFL.IDX P6, R14, R13, R12, R11 ;  /* 0x0000000c0d0e7389 */ /* 0x00006400000c000b */
[----:B01----:R-:W-:Y:S01]  /*12ef0*/  ENDCOLLECTIVE ;  /* 0x000000000000791b */ /* 0x003fe20003800000 */
.L_x_5890:
        /* <DEDUP_REMOVED lines=13> */
.L_x_5891:
[----:B------:R-:W-:Y:S02]  /*12fd0*/  IMAD.MOV.U32 R13, RZ, RZ, R6 ;  /* 0x000000ffff0d7224 */ /* 0x000fe400078e0006 */
[----:B------:R-:W-:Y:S02]  /*12fe0*/  IMAD.MOV.U32 R12, RZ, RZ, 0x4 ;  /* 0x00000004ff0c7424 */ /* 0x000fe400078e00ff */
[----:B------:R-:W-:-:S07]  /*12ff0*/  IMAD.MOV.U32 R2, RZ, RZ, R14 ;  /* 0x000000ffff027224 */ /* 0x000fce00078e000e */
[----:B------:R-:W-:Y:S05]  /*13000*/  WARPSYNC.COLLECTIVE R15, `(.L_x_5892) ;  /* 0x000000000f087348 */ /* 0x000fea0003c00000 */
[----:B------:R0:W1:Y:S02]  /*13010*/  SHFL.IDX P6, R14, R13, R12, R11 ;  /* 0x0000000c0d0e7389 */ /* 0x00006400000c000b */
[----:B01----:R-:W-:Y:S01]  /*13020*/  ENDCOLLECTIVE ;  /* 0x000000000000791b */ /* 0x003fe20003800000 */
.L_x_5892:
        /* <DEDUP_REMOVED lines=13> */
.L_x_5893:
[----:B------:R-:W-:Y:S02]  /*13100*/  IMAD.MOV.U32 R13, RZ, RZ, R6 ;  /* 0x000000ffff0d7224 */ /* 0x000fe400078e0006 */
[----:B------:R-:W-:Y:S02]  /*13110*/  IMAD.MOV.U32 R12, RZ, RZ, 0x5 ;  /* 0x00000005ff0c7424 */ /* 0x000fe400078e00ff */
[----:B------:R-:W-:-:S07]  /*13120*/  IMAD.MOV.U32 R2, RZ, RZ, R14 ;  /* 0x000000ffff027224 */ /* 0x000fce00078e000e */
[----:B------:R-:W-:Y:S05]  /*13130*/  WARPSYNC.COLLECTIVE R15, `(.L_x_5894) ;  /* 0x000000000f087348 */ /* 0x000fea0003c00000 */
[----:B------:R0:W1:Y:S02]  /*13140*/  SHFL.IDX P6, R14, R13, R12, R11 ;  /* 0x0000000c0d0e7389 */ /* 0x00006400000c000b */
[----:B01----:R-:W-:Y:S01]  /*13150*/  ENDCOLLECTIVE ;  /* 0x000000000000791b */ /* 0x003fe20003800000 */
.L_x_5894:
        /* <DEDUP_REMOVED lines=14> */
.L_x_5895:
[----:B------:R-:W-:Y:S01]  /*13240*/  IMAD.MOV.U32 R2, RZ, RZ, R14 ;  /* 0x000000ffff027224 */ /* 0x000fe200078e000e */
[----:B------:R-:W-:Y:S06]  /*13250*/  BRA `(.L_x_5896) ;  /* 0xffffffc000307947 */ /* 0x000fec000383ffff */
.L_x_5805:
[----:B0-----:R0:W1:Y:S02]  /*13260*/  SYNCS.PHASECHK.TRANS64.TRYWAIT P0, [R6+URZ+0x30860], R2 ;  /* 0x03086002060075a7 */ /* 0x001064000800017f */
[----:B-1----:R-:W-:Y:S05]  /*13270*/  @!P0 NANOSLEEP.SYNCS 0x989680 ;  /* 0x009896800000895d */ /* 0x002fea0003900000 */
[----:B------:R-:W1:Y:S02]  /*13280*/  @!P0 SYNCS.PHASECHK.TRANS64 P0, [R6+URZ+0x30860], R2 ;  /* 0x03086002060085a7 */ /* 0x000e64000800007f */
[----:B-1----:R-:W-:Y:S05]  /*13290*/  @!P0 BRA `(.L_x_5805) ;  /* 0xfffffffc00f08947 */ /* 0x002fea000383ffff */
[----:B------:R-:W-:Y:S05]  /*132a0*/  BRA `(.L_x_5897) ;  /* 0xffffffc000987947 */ /* 0x000fea000383ffff */
.L_x_5806:
        /* <DEDUP_REMOVED lines=8> */
.L_x_5899:
[----:B------:R-:W-:Y:S05]  /*13330*/  BSYNC B1 ;  /* 0x0000000000017941 */ /* 0x000fea0003800000 */
.L_x_5898:
[----:B------:R-:W-:Y:S01]  /*13340*/  IMAD.MOV.U32 R13, RZ, RZ, R24 ;  /* 0x000000ffff0d7224 */ /* 0x000fe200078e0018 */
[----:B------:R-:W-:Y:S01]  /*13350*/  MOV R3, R14 ;  /* 0x0000000e00037202 */ /* 0x000fe20000000f00 */
[----:B------:R-:W-:Y:S02]  /*13360*/  IMAD.MOV.U32 R12, RZ, RZ, RZ ;  /* 0x000000ffff0c7224 */ /* 0x000fe400078e00ff */
[----:B------:R-:W-:Y:S02]  /*13370*/  IMAD.MOV.U32 R11, RZ, RZ, 0x181f ;  /* 0x0000181fff0b7424 */ /* 0x000fe400078e00ff */
[----:B------:R-:W-:Y:S02]  /*13380*/  IMAD.MOV.U32 R15, RZ, RZ, -0x1 ;  /* 0xffffffffff0f7424 */ /* 0x000fe400078e00ff */
[----:B------:R-:W-:-:S07]  /*13390*/  IMAD R5, R5, 0x2, R22 ;  /* 0x0000000205057824 */ /* 0x000fce00078e0216 */
[----:B------:R-:W-:Y:S05]  /*133a0*/  WARPSYNC.COLLECTIVE R15, `(.L_x_5900) ;  /* 0x000000000f087348 */ /* 0x000fea0003c00000 */
[----:B------:R0:W1:Y:S02]  /*133b0*/  SHFL.IDX P6, R14, R13, R12, R11 ;  /* 0x0000000c0d0e7389 */ /* 0x00006400000c000b */
[----:B01----:R-:W-:Y:S01]  /*133c0*/  ENDCOLLECTIVE ;  /* 0x000000000000791b */ /* 0x003fe20003800000 */
.L_x_5900:
[----:B------:R-:W-:Y:S02]  /*133d0*/  IMAD.MOV.U32 R13, RZ, RZ, R25 ;  /* 0x000000ffff0d7224 */ /* 0x000fe400078e0019 */
[----:B------:R-:W-:Y:S02]  /*133e0*/  IMAD.MOV.U32 R12, RZ, RZ, 0x1 ;  /* 0x00000001ff0c7424 */ /* 0x000fe400078e00ff */
[----:B------:R-:W-:-:S07]  /*133f0*/  IMAD.MOV.U32 R2, RZ, RZ, R14 ;  /* 0x000000ffff027224 */ /* 0x000fce00078e000e */
[----:B------:R-:W-:Y:S05]  /*13400*/  WARPSYNC.COLLECTIVE R15, `(.L_x_5901) ;  /* 0x000000000f087348 */ /* 0x000fea0003c00000 */
[----:B------:R0:W1:Y:S02]  /*13410*/  SHFL.IDX P6, R14, R13, R12, R11 ;  /* 0x0000000c0d0e7389 */ /* 0x00006400000c000b */
[----:B01----:R-:W-:Y:S01]  /*13420*/  ENDCOLLECTIVE ;  /* 0x000000000000791b */ /* 0x003fe20003800000 */
.L_x_5901:
        /* <DEDUP_REMOVED lines=16> */
.L_x_5902:
[----:B------:R-:W-:Y:S02]  /*13530*/  IMAD.MOV.U32 R13, RZ, RZ, R25 ;  /* 0x000000ffff0d7224 */ /* 0x000fe400078e0019 */
[----:B------:R-:W-:Y:S02]  /*13540*/  IMAD.MOV.U32 R12, RZ, RZ, 0x2 ;  /* 0x00000002ff0c7424 */ /* 0x000fe400078e00ff */
[----:B------:R-:W-:-:S07]  /*13550*/  IMAD.MOV.U32 R2, RZ, RZ, R14 ;  /* 0x000000ffff027224 */ /* 0x000fce00078e000e */
[----:B------:R-:W-:Y:S05]  /*13560*/  WARPSYNC.COLLECTIVE R15, `(.L_x_5903) ;  /* 0x000000000f087348 */ /* 0x000fea0003c00000 */
[----:B------:R0:W1:Y:S02]  /*13570*/  SHFL.IDX P6, R14, R13, R12, R11 ;  /* 0x0000000c0d0e7389 */ /* 0x00006400000c000b */
[----:B01----:R-:W-:Y:S01]  /*13580*/  ENDCOLLECTIVE ;  /* 0x000000000000791b */ /* 0x003fe20003800000 */
.L_x_5903:
        /* <DEDUP_REMOVED lines=16> */
.L_x_5904:
[----:B------:R-:W-:Y:S01]  /*13690*/  MOV R13, R25 ;  /* 0x00000019000d7202 */ /* 0x000fe20000000f00 */
[----:B------:R-:W-:Y:S02]  /*136a0*/  IMAD.MOV.U32 R12, RZ, RZ, 0x3 ;  /* 0x00000003ff0c7424 */ /* 0x000fe400078e00ff */
[----:B------:R-:W-:-:S07]  /*136b0*/  IMAD.MOV.U32 R2, RZ, RZ, R14 ;  /* 0x000000ffff027224 */ /* 0x000fce00078e000e */
[----:B------:R-:W-:Y:S05]  /*136c0*/  WARPSYNC.COLLECTIVE R15, `(.L_x_5905) ;  /* 0x000000000f087348 */ /* 0x000fea0003c00000 */
[----:B------:R0:W1:Y:S02]  /*136d0*/  SHFL.IDX P6, R14, R13, R12, R11 ;  /* 0x0000000c0d0e7389 */ /* 0x00006400000c000b */
[----:B01----:R-:W-:Y:S01]  /*136e0*/  ENDCOLLECTIVE ;  /* 0x000000000000791b */ /* 0x003fe20003800000 */
.L_x_5905:
        /* <DEDUP_REMOVED lines=16> */
.L_x_5906:
[----:B------:R-:W-:Y:S02]  /*137f0*/  IMAD.MOV.U32 R13, RZ, RZ, R25 ;  /* 0x000000ffff0d7224 */ /* 0x000fe400078e0019 */
[----:B------:R-:W-:Y:S02]  /*13800*/  IMAD.MOV.U32 R12, RZ, RZ, 0x4 ;  /* 0x00000004ff0c7424 */ /* 0x000fe400078e00ff */
[----:B------:R-:W-:-:S07]  /*13810*/  IMAD.MOV.U32 R2, RZ, RZ, R14 ;  /* 0x000000ffff027224 */ /* 0x000fce00078e000e */
[----:B------:R-:W-:Y:S05]  /*13820*/  WARPSYNC.COLLECTIVE R15, `(.L_x_5907) ;  /* 0x000000000f087348 */ /* 0x000fea0003c00000 */
[----:B------:R0:W1:Y:S02]  /*13830*/  SHFL.IDX P6, R14, R13, R12, R11 ;  /* 0x0000000c0d0e7389 */ /* 0x00006400000c000b */
[----:B01----:R-:W-:Y:S01]  /*13840*/  ENDCOLLECTIVE ;  /* 0x000000000000791b */ /* 0x003fe20003800000 */
.L_x_5907:
        /* <DEDUP_REMOVED lines=16> */
.L_x_5908:
[----:B------:R-:W-:Y:S02]  /*13950*/  IMAD.MOV.U32 R13, RZ, RZ, R25 ;  /* 0x000000ffff0d7224 */ /* 0x000fe400078e0019 */
[----:B------:R-:W-:Y:S01]  /*13960*/  IMAD.MOV.U32 R12, RZ, RZ, 0x5 ;  /* 0x00000005ff0c7424 */ /* 0x000fe200078e00ff */
[----:B------:R-:W-:-:S07]  /*13970*/  MOV R2, R14 ;  /* 0x0000000e00027202 */ /* 0x000fce0000000f00 */
[----:B------:R-:W-:Y:S05]  /*13980*/  WARPSYNC.COLLECTIVE R15, `(.L_x_5909) ;  /* 0x000000000f087348 */ /* 0x000fea0003c00000 */
[----:B------:R0:W1:Y:S02]  /*13990*/  SHFL.IDX P6, R14, R13, R12, R11 ;  /* 0x0000000c0d0e7389 */ /* 0x00006400000c000b */
[----:B01----:R-:W-:Y:S01]  /*139a0*/  ENDCOLLECTIVE ;  /* 0x000000000000791b */ /* 0x003fe20003800000 */
.L_x_5909:
        /* <DEDUP_REMOVED lines=13> */
.L_x_5910:
[----:B------:R-:W-:Y:S01]  /*13a80*/  @!PT LDS RZ, [RZ] ;  /* 0x00000000fffff984 */ /* 0x000fe20000000800 */
[----:B------:R-:W-:Y:S01]  /*13a90*/  @!PT LDS RZ, [RZ] ;  /* 0x00000000fffff984 */ /* 0x000fe20000000800 */
[----:B------:R-:W-:Y:S01]  /*13aa0*/  @!PT LDS RZ, [RZ] ;  /* 0x00000000fffff984 */ /* 0x000fe20000000800 */
[----:B------:R1:W-:Y:S01]  /*13ab0*/  LDGSTS.E.BYPASS.LTC128B.128 [R5+0x5400], desc[UR36][R2.64+0x80], !P0 ;  /* 0x0540008002057fae */ /* 0x0003e2000c101d64 */
[----:B------:R-:W-:-:S13]  /*13ac0*/  ISETP.LT.OR P0, PT, R7, 0x41, P1 ;  /* 0x000000410700780c */ /* 0x000fda0000f01670 */
[----:B------:R1:W-:Y:S01]  /*13ad0*/  LDGSTS.E.BYPASS.LTC128B.128 [R5+0x8400], desc[UR36][R2.64+0x100], !P0 ;  /* 0x0840010002057fae */ /* 0x0003e2000c101d64 */
[----:B------:R-:W-:Y:S05]  /*13ae0*/  BRA `(.L_x_5911) ;  /* 0xffffffbc007c7947 */ /* 0x000fea000383ffff */
.L_x_5814:
[----:B0-----:R0:W1:Y:S02]  /*13af0*/  SYNCS.PHASECHK.TRANS64.TRYWAIT P0, [R0+URZ+0x30860], R3 ;  /* 0x03086003000075a7 */ /* 0x001064000800017f */
[----:B-1----:R-:W-:Y:S05]  /*13b00*/  @!P0 NANOSLEEP.SYNCS 0x989680 ;  /* 0x009896800000895d */ /* 0x002fea0003900000 */
[----:B------:R-:W1:Y:S02]  /*13b10*/  @!P0 SYNCS.PHASECHK.TRANS64 P0, [R0+URZ+0x30860], R3 ;  /* 0x03086003000085a7 */ /* 0x000e64000800007f */
[----:B-1----:R-:W-:Y:S05]  /*13b20*/  @!P0 BRA `(.L_x_5814) ;  /* 0xfffffffc00f08947 */ /* 0x002fea000383ffff */
[----:B------:R-:W-:Y:S05]  /*13b30*/  BRA `(.L_x_5912) ;  /* 0xffffffc0009c7947 */ /* 0x000fea000383ffff */
.L_x_5815:
        /* <DEDUP_REMOVED lines=8> */
.L_x_5914:
[----:B------:R-:W-:Y:S05]  /*13bc0*/  BSYNC B0 ;  /* 0x0000000000007941 */ /* 0x000fea0003800000 */
.L_x_5913:
[----:B------:R-:W-:Y:S01]  /*13bd0*/  IMAD.MOV.U32 R13, RZ, RZ, R24 ;  /* 0x000000ffff0d7224 */ /* 0x000fe200078e0018 */
[----:B------:R-:W-:Y:S01]  /*13be0*/  MOV R3, R14 ;  /* 0x0000000e00037202 */ /* 0x000fe20000000f00 */
[----:B------:R-:W-:Y:S02]  /*13bf0*/  IMAD.MOV.U32 R12, RZ, RZ, RZ ;  /* 0x000000ffff0c7224 */ /* 0x000fe400078e00ff */
[----:B------:R-:W-:Y:S02]  /*13c00*/  IMAD.MOV.U32 R11, RZ, RZ, 0x181f ;  /* 0x0000181fff0b7424 */ /* 0x000fe400078e00ff */
[----:B------:R-:W-:Y:S02]  /*13c10*/  IMAD.MOV.U32 R15, RZ, RZ, -0x1 ;  /* 0xffffffffff0f7424 */ /* 0x000fe400078e00ff */
[----:B------:R-:W-:Y:S02]  /*13c20*/  IMAD.SHL.U32 R5, R32, 0x2, RZ ;  /* 0x0000000220057824 */ /* 0x000fe400078e00ff */
[----:B------:R-:W-:-:S07]  /*13c30*/  IMAD R4, R7, 0x2, R22 ;  /* 0x0000000207047824 */ /* 0x000fce00078e0216 */
[----:B------:R-:W-:Y:S05]  /*13c40*/  WARPSYNC.COLLECTIVE R15, `(.L_x_5915) ;  /* 0x000000000f087348 */ /* 0x000fea0003c00000 */
[----:B------:R0:W1:Y:S02]  /*13c50*/  SHFL.IDX P6, R14, R13, R12, R11 ;  /* 0x0000000c0d0e7389 */ /* 0x00006400000c000b */
[----:B01----:R-:W-:Y:S01]  /*13c60*/  ENDCOLLECTIVE ;  /* 0x000000000000791b */ /* 0x003fe20003800000 */
.L_x_5915:
[----:B------:R-:W-:Y:S02]  /*13c70*/  ULDC UR4, c[0x0][0x2f4] ;  /* 0x0000bd0000047ab9 */ /* 0x000fe40000000800 */
        /* <DEDUP_REMOVED lines=12> */
.L_x_5916:
        /* <DEDUP_REMOVED lines=13> */
.L_x_5917:
[----:B------:R-:W-:Y:S02]  /*13e10*/  IMAD.MOV.U32 R13, RZ, RZ, R25 ;  /* 0x000000ffff0d7224 */ /* 0x000fe400078e0019 */
[----:B------:R-:W-:Y:S01]  /*13e20*/  IMAD.MOV.U32 R12, RZ, RZ, 0x2 ;  /* 0x00000002ff0c7424 */ /* 0x000fe200078e00ff */
[----:B------:R-:W-:-:S13]  /*13e30*/  IADD3 R2, P4, R14, R5, RZ ;  /* 0x000000050e027210 */ /* 0x000fda0007f9e0ff */
[----:B------:R-:W-:Y:S05]  /*13e40*/  WARPSYNC.COLLECTIVE R15, `(.L_x_5918) ;  /* 0x000000000f087348 */ /* 0x000fea0003c00000 */
[----:B------:R0:W1:Y:S02]  /*13e50*/  SHFL.IDX P6, R14, R13, R12, R11 ;  /* 0x0000000c0d0e7389 */ /* 0x00006400000c000b */
[----:B01----:R-:W-:Y:S01]  /*13e60*/  ENDCOLLECTIVE ;  /* 0x000000000000791b */ /* 0x003fe20003800000 */
.L_x_5918:
        /* <DEDUP_REMOVED lines=15> */
.L_x_5919:
[----:B------:R-:W-:Y:S02]  /*13f60*/  IMAD.MOV.U32 R13, RZ, RZ, R25 ;  /* 0x000000ffff0d7224 */ /* 0x000fe400078e0019 */
[----:B------:R-:W-:Y:S01]  /*13f70*/  IMAD.MOV.U32 R12, RZ, RZ, 0x3 ;  /* 0x00000003ff0c7424 */ /* 0x000fe200078e00ff */
[----:B------:R-:W-:-:S13]  /*13f80*/  IADD3 R2, P4, R14, R5, RZ ;  /* 0x000000050e027210 */ /* 0x000fda0007f9e0ff */
[----:B------:R-:W-:Y:S05]  /*13f90*/  WARPSYNC.COLLECTIVE R15, `(.L_x_5920) ;  /* 0x000000000f087348 */ /* 0x000fea0003c00000 */
[----:B------:R0:W1:Y:S02]  /*13fa0*/  SHFL.IDX P6, R14, R13, R12, R11 ;  /* 0x0000000c0d0e7389 */ /* 0x00006400000c000b */
[----:B01----:R-:W-:Y:S01]  /*13fb0*/  ENDCOLLECTIVE ;  /* 0x000000000000791b */ /* 0x003fe20003800000 */
.L_x_5920:
        /* <DEDUP_REMOVED lines=15> */
.L_x_5921:
[----:B------:R-:W-:Y:S02]  /*140b0*/  IMAD.MOV.U32 R13, RZ, RZ, R25 ;  /* 0x000000ffff0d7224 */ /* 0x000fe400078e0019 */
[----:B------:R-:W-:Y:S01]  /*140c0*/  IMAD.MOV.U32 R12, RZ, RZ, 0x4 ;  /* 0x00000004ff0c7424 */ /* 0x000fe200078e00ff */
[----:B------:R-:W-:-:S13]  /*140d0*/  IADD3 R2, P4, R14, R5, RZ ;  /* 0x000000050e027210 */ /* 0x000fda0007f9e0ff */
[----:B------:R-:W-:Y:S05]  /*140e0*/  WARPSYNC.COLLECTIVE R15, `(.L_x_5922) ;  /* 0x000000000f087348 */ /* 0x000fea0003c00000 */
[----:B------:R0:W1:Y:S02]  /*140f0*/  SHFL.IDX P6, R14, R13, R12, R11 ;  /* 0x0000000c0d0e7389 */ /* 0x00006400000c000b */
[----:B01----:R-:W-:Y:S01]  /*14100*/  ENDCOLLECTIVE ;  /* 0x000000000000791b */ /* 0x003fe20003800000 */
.L_x_5922:
        /* <DEDUP_REMOVED lines=15> */
.L_x_5923:
[----:B------:R-:W-:Y:S02]  /*14200*/  IMAD.MOV.U32 R13, RZ, RZ, R25 ;  /* 0x000000ffff0d7224 */ /* 0x000fe400078e0019 */
[----:B------:R-:W-:Y:S01]  /*14210*/  IMAD.MOV.U32 R12, RZ, RZ, 0x5 ;  /* 0x00000005ff0c7424 */ /* 0x000fe200078e00ff */
[----:B------:R-:W-:-:S13]  /*14220*/  IADD3 R2, P4, R14, R5, RZ ;  /* 0x000000050e027210 */ /* 0x000fda0007f9e0ff */
[----:B------:R-:W-:Y:S05]  /*14230*/  WARPSYNC.COLLECTIVE R15, `(.L_x_5924) ;  /* 0x000000000f087348 */ /* 0x000fea0003c00000 */
[----:B------:R0:W1:Y:S02]  /*14240*/  SHFL.IDX P6, R14, R13, R12, R11 ;  /* 0x0000000c0d0e7389 */ /* 0x00006400000c000b */
[----:B01----:R-:W-:Y:S01]  /*14250*/  ENDCOLLECTIVE ;  /* 0x000000000000791b */ /* 0x003fe20003800000 */
.L_x_5924:
        /* <DEDUP_REMOVED lines=10> */
[----:B------:R-:W-:-:S07]  /*14300*/  MOV R25, R14 ;  /* 0x0000000e00197202 */ /* 0x000fce0000000f00 */
[----:B0-----:R-:W-:Y:S05]  /*14310*/  WARPSYNC.COLLECTIVE R15, `(.L_x_5925) ;  /* 0x000000000f087348 */ /* 0x001fea0003c00000 */
[----:B------:R1:W2:Y:S02]  /*14320*/  SHFL.IDX P6, R14, R13, R12, R11 ;  /* 0x0000000c0d0e7389 */ /* 0x0002a400000c000b */
[----:B012---:R-:W-:Y:S01]  /*14330*/  ENDCOLLECTIVE ;  /* 0x000000000000791b */ /* 0x007fe20003800000 */
.L_x_5925:
[----:B------:R-:W-:Y:S05]  /*14340*/  BRA `(.L_x_5926) ;  /* 0xffffffbc00a07947 */ /* 0x000fea000383ffff */
.L_x_5820:
        /* <DEDUP_REMOVED lines=8> */
.L_x_5928:
[----:B------:R-:W-:Y:S05]  /*143d0*/  BSYNC B0 ;  /* 0x0000000000007941 */ /* 0x000fea0003800000 */
.L_x_5927:
        /* <DEDUP_REMOVED lines=9> */
.L_x_5929:
        /* <DEDUP_REMOVED lines=18> */
.L_x_5930:
[----:B------:R-:W-:Y:S01]  /*14590*/  IMAD.MOV.U32 R12, RZ, RZ, 0x2 ;  /* 0x00000002ff0c7424 */ /* 0x000fe200078e00ff */
[----:B------:R-:W-:-:S05]  /*145a0*/  SEL R6, R14, RZ, P1 ;  /* 0x000000ff0e067207 */ /* 0x000fca0000800000 */
[----:B------:R-:W-:-:S04]  /*145b0*/  IMAD.IADD R6, R5, 0x1, R6 ;  /* 0x0000000105067824 */ /* 0x000fc800078e0206 */
[----:B------:R-:W-:-:S07]  /*145c0*/  IMAD.MOV.U32 R13, RZ, RZ, R6 ;  /* 0x000000ffff0d7224 */ /* 0x000fce00078e0006 */
[----:B------:R-:W-:Y:S05]  /*145d0*/  WARPSYNC.COLLECTIVE R15, `(.L_x_5931) ;  /* 0x000000000f087348 */ /* 0x000fea0003c00000 */
[----:B------:R0:W1:Y:S02]  /*145e0*/  SHFL.UP P6, R14, R13, R12, R11 ;  /* 0x0400000c0d0e7389 */ /* 0x00006400000c000b */
[----:B01----:R-:W-:Y:S01]  /*145f0*/  ENDCOLLECTIVE ;  /* 0x000000000000791b */ /* 0x003fe20003800000 */
.L_x_5931:
[----:B------:R-:W-:Y:S01]  /*14600*/  IMAD.MOV.U32 R12, RZ, RZ, 0x4 ;  /* 0x00000004ff0c7424 */ /* 0x000fe200078e00ff */
[----:B------:R-:W-:-:S04]  /*14610*/  SEL R7, R14, RZ, P2 ;  /* 0x000000ff0e077207 */ /* 0x000fc80001000000 */
[----:B------:R-:W-:-:S05]  /*14620*/  IADD3 R7, R6, R7, RZ ;  /* 0x0000000706077210 */ /* 0x000fca0007ffe0ff */
[----:B------:R-:W-:-:S07]  /*14630*/  IMAD.MOV.U32 R13, RZ, RZ, R7 ;  /* 0x000000ffff0d7224 */ /* 0x000fce00078e0007 */
[----:B------:R-:W-:Y:S05]  /*14640*/  WARPSYNC.COLLECTIVE R15, `(.L_x_5932) ;  /* 0x000000000f087348 */ /* 0x000fea0003c00000 */
[----:B------:R0:W1:Y:S02]  /*14650*/  SHFL.UP P6, R14, R13, R12, R11 ;  /* 0x0400000c0d0e7389 */ /* 0x00006400000c000b */
[----:B01----:R-:W-:Y:S01]  /*14660*/  ENDCOLLECTIVE ;  /* 0x000000000000791b */ /* 0x003fe20003800000 */
.L_x_5932:
[----:B------:R-:W-:Y:S01]  /*14670*/  IMAD.MOV.U32 R12, RZ, RZ, 0x8 ;  /* 0x00000008ff0c7424 */ /* 0x000fe200078e00ff */
[----:B------:R-:W-:-:S05]  /*14680*/  SEL R2, R14, RZ, P3 ;  /* 0x000000ff0e027207 */ /* 0x000fca0001800000 */
[----:B------:R-:W-:-:S04]  /*14690*/  IMAD.IADD R2, R7, 0x1, R2 ;  /* 0x0000000107027824 */ /* 0x000fc800078e0202 */
[----:B------:R-:W-:-:S07]  /*146a0*/  IMAD.MOV.U32 R13, RZ, RZ, R2 ;  /* 0x000000ffff0d7224 */ /* 0x000fce00078e0002 */
[----:B------:R-:W-:Y:S05]  /*146b0*/  WARPSYNC.COLLECTIVE R15, `(.L_x_5933) ;  /* 0x000000000f087348 */ /* 0x000fea0003c00000 */
[----:B------:R0:W1:Y:S02]  /*146c0*/  SHFL.UP P6, R14, R13, R12, R11 ;  /* 0x0400000c0d0e7389 */ /* 0x00006400000c000b */
[----:B01----:R-:W-:Y:S01]  /*146d0*/  ENDCOLLECTIVE ;  /* 0x000000000000791b */ /* 0x003fe20003800000 */
.L_x_5933:
[----:B------:R-:W-:Y:S01]  /*146e0*/  IMAD.MOV.U32 R12, RZ, RZ, 0x10 ;  /* 0x00000010ff0c7424 */ /* 0x000fe200078e00ff */
[----:B------:R-:W-:-:S05]  /*146f0*/  SEL R3, R14, RZ, P4 ;  /* 0x000000ff0e037207 */ /* 0x000fca0002000000 */
[----:B------:R-:W-:-:S04]  /*14700*/  IMAD.IADD R3, R2, 0x1, R3 ;  /* 0x0000000102037824 */ /* 0x000fc800078e0203 */
[----:B------:R-:W-:-:S07]  /*14710*/  IMAD.MOV.U32 R13, RZ, RZ, R3 ;  /* 0x000000ffff0d7224 */ /* 0x000fce00078e0003 */
[----:B------:R-:W-:Y:S05]  /*14720*/  WARPSYNC.COLLECTIVE R15, `(.L_x_5934) ;  /* 0x000000000f087348 */ /* 0x000fea0003c00000 */
[----:B------:R0:W1:Y:S02]  /*14730*/  SHFL.UP P6, R14, R13, R12, R11 ;  /* 0x0400000c0d0e7389 */ /* 0x00006400000c000b */
[----:B01----:R-:W-:Y:S01]  /*14740*/  ENDCOLLECTIVE ;  /* 0x000000000000791b */ /* 0x003fe20003800000 */
.L_x_5934:
[----:B------:R-:W-:Y:S02]  /*14750*/  IMAD.MOV.U32 R12, RZ, RZ, 0x1f ;  /* 0x0000001fff0c7424 */ /* 0x000fe400078e00ff */
[----:B------:R-:W-:Y:S01]  /*14760*/  IMAD.MOV.U32 R11, RZ, RZ, 0x1f ;  /* 0x0000001fff0b7424 */ /* 0x000fe200078e00ff */
[----:B------:R-:W-:-:S05]  /*14770*/  SEL R6, R14, RZ, P5 ;  /* 0x000000ff0e067207 */ /* 0x000fca0002800000 */
[----:B------:R-:W-:-:S05]  /*14780*/  IMAD.IADD R6, R3, 0x1, R6 ;  /* 0x0000000103067824 */ /* 0x000fca00078e0206 */
[----:B------:R-:W-:-:S07]  /*14790*/  MOV R13, R6 ;  /* 0x00000006000d7202 */ /* 0x000fce0000000f00 */
[----:B------:R-:W-:Y:S05]  /*147a0*/  WARPSYNC.COLLECTIVE R15, `(.L_x_5935) ;  /* 0x000000000f087348 */ /* 0x000fea0003c00000 */
[----:B------:R0:W1:Y:S02]  /*147b0*/  SHFL.IDX P6, R14, R13, R12, R11 ;  /* 0x0000000c0d0e7389 */ /* 0x00006400000c000b */
[----:B01----:R-:W-:Y:S01]  /*147c0*/  ENDCOLLECTIVE ;  /* 0x000000000000791b */ /* 0x003fe20003800000 */
.L_x_5935:
[----:B------:R-:W-:Y:S05]  /*147d0*/  BRA `(.L_x_5936) ;  /* 0xffffffbc00b07947 */ /* 0x000fea000383ffff */
.L_x_5825:
        /* <DEDUP_REMOVED lines=8> */
.L_x_5938:
[----:B------:R-:W-:Y:S05]  /*14860*/  BSYNC B0 ;  /* 0x0000000000007941 */ /* 0x000fea0003800000 */
.L_x_5937:
        /* <DEDUP_REMOVED lines=8> */
.L_x_5939:
[----:B------:R-:W-:Y:S01]  /*148f0*/  IMAD.MOV.U32 R12, RZ, RZ, 0x4 ;  /* 0x00000004ff0c7424 */ /* 0x000fe200078e00ff */
[----:B------:R-:W-:-:S05]  /*14900*/  SEL R2, R14, RZ, P2 ;  /* 0x000000ff0e027207 */ /* 0x000fca0001000000 */
[----:B------:R-:W-:-:S04]  /*14910*/  IMAD.IADD R2, R13, 0x1, R2 ;  /* 0x000000010d027824 */ /* 0x000fc800078e0202 */
[----:B------:R-:W-:-:S07]  /*14920*/  IMAD.MOV.U32 R13, RZ, RZ, R2 ;  /* 0x000000ffff0d7224 */ /* 0x000fce00078e0002 */
[----:B------:R-:W-:Y:S05]  /*14930*/  WARPSYNC.COLLECTIVE R15, `(.L_x_5940) ;  /* 0x000000000f087348 */ /* 0x000fea0003c00000 */
[----:B------:R0:W1:Y:S02]  /*14940*/  SHFL.UP P6, R14, R13, R12, R11 ;  /* 0x0400000c0d0e7389 */ /* 0x00006400000c000b */
[----:B01----:R-:W-:Y:S01]  /*14950*/  ENDCOLLECTIVE ;  /* 0x000000000000791b */ /* 0x003fe20003800000 */
.L_x_5940:
[----:B------:R-:W-:Y:S01]  /*14960*/  IMAD.MOV.U32 R12, RZ, RZ, 0x8 ;  /* 0x00000008ff0c7424 */ /* 0x000fe200078e00ff */
[----:B------:R-:W-:-:S05]  /*14970*/  SEL R3, R14, RZ, P3 ;  /* 0x000000ff0e037207 */ /* 0x000fca0001800000 */
[----:B------:R-:W-:-:S04]  /*14980*/  IMAD.IADD R3, R2, 0x1, R3 ;  /* 0x0000000102037824 */ /* 0x000fc800078e0203 */
[----:B------:R-:W-:-:S07]  /*14990*/  IMAD.MOV.U32 R13, RZ, RZ, R3 ;  /* 0x000000ffff0d7224 */ /* 0x000fce00078e0003 */
[----:B------:R-:W-:Y:S05]  /*149a0*/  WARPSYNC.COLLECTIVE R15, `(.L_x_5941) ;  /* 0x000000000f087348 */ /* 0x000fea0003c00000 */
[----:B------:R0:W1:Y:S02]  /*149b0*/  SHFL.UP P6, R14, R13, R12, R11 ;  /* 0x0400000c0d0e7389 */ /* 0x00006400000c000b */
[----:B01----:R-:W-:Y:S01]  /*149c0*/  ENDCOLLECTIVE ;  /* 0x000000000000791b */ /* 0x003fe20003800000 */
.L_x_5941:
[----:B------:R-:W-:Y:S01]  /*149d0*/  IMAD.MOV.U32 R12, RZ, RZ, 0x10 ;  /* 0x00000010ff0c7424 */ /* 0x000fe200078e00ff */
[----:B------:R-:W-:-:S05]  /*149e0*/  SEL R4, R14, RZ, P4 ;  /* 0x000000ff0e047207 */ /* 0x000fca0002000000 */
[----:B------:R-:W-:-:S04]  /*149f0*/  IMAD.IADD R4, R3, 0x1, R4 ;  /* 0x0000000103047824 */ /* 0x000fc800078e0204 */
[----:B------:R-:W-:-:S07]  /*14a00*/  IMAD.MOV.U32 R13, RZ, RZ, R4 ;  /* 0x000000ffff0d7224 */ /* 0x000fce00078e0004 */
[----:B------:R-:W-:Y:S05]  /*14a10*/  WARPSYNC.COLLECTIVE R15, `(.L_x_5942) ;  /* 0x000000000f087348 */ /* 0x000fea0003c00000 */
[----:B------:R0:W1:Y:S02]  /*14a20*/  SHFL.UP P6, R14, R13, R12, R11 ;  /* 0x0400000c0d0e7389 */ /* 0x00006400000c000b */
[----:B01----:R-:W-:Y:S01]  /*14a30*/  ENDCOLLECTIVE ;  /* 0x000000000000791b */ /* 0x003fe20003800000 */
.L_x_5942:
[----:B------:R-:W-:Y:S02]  /*14a40*/  IMAD.MOV.U32 R12, RZ, RZ, 0x1f ;  /* 0x0000001fff0c7424 */ /* 0x000fe400078e00ff */
[----:B------:R-:W-:Y:S01]  /*14a50*/  IMAD.MOV.U32 R11, RZ, RZ, 0x1f ;  /* 0x0000001fff0b7424 */ /* 0x000fe200078e00ff */
[----:B------:R-:W-:-:S04]  /*14a60*/  SEL R3, R14, RZ, P5 ;  /* 0x000000ff0e037207 */ /* 0x000fc80002800000 */
[----:B------:R-:W-:-:S05]  /*14a70*/  IADD3 R6, R4, R3, RZ ;  /* 0x0000000304067210 */ /* 0x000fca0007ffe0ff */
[----:B------:R-:W-:-:S07]  /*14a80*/  IMAD.MOV.U32 R13, RZ, RZ, R6 ;  /* 0x000000ffff0d7224 */ /* 0x000fce00078e0006 */
[----:B------:R-:W-:Y:S05]  /*14a90*/  WARPSYNC.COLLECTIVE R15, `(.L_x_5943) ;  /* 0x000000000f087348 */ /* 0x000fea0003c00000 */
[----:B------:R0:W1:Y:S02]  /*14aa0*/  SHFL.IDX P6, R14, R13, R12, R11 ;  /* 0x0000000c0d0e7389 */ /* 0x00006400000c000b */
[----:B01----:R-:W-:Y:S01]  /*14ab0*/  ENDCOLLECTIVE ;  /* 0x000000000000791b */ /* 0x003fe20003800000 */
.L_x_5943:
[----:B------:R-:W-:Y:S05]  /*14ac0*/  BRA `(.L_x_5944) ;  /* 0xffffffbc00907947 */ /* 0x000fea000383ffff */
.L_x_5827:
[----:B------:R-:W-:Y:S01]  /*14ad0*/  BSSY B0, `(.L_x_5945) ;  /* 0x0000006000007945 */ /* 0x000fe20003800000 */
[----:B------:R-:W-:Y:S01]  /*14ae0*/  PLOP3.LUT P6, PT, P6, PT, PT, 0x8, 0x0 ;  /* 0x000000000000781c */ /* 0x000fe200037ce170 */
[----:B------:R-:W-:-:S12]  /*14af0*/  IMAD.MOV.U32 R15, RZ, RZ, -0x1 ;  /* 0xffffffffff0f7424 */ /* 0x000fd800078e00ff */
[----:B0-----:R-:W-:Y:S05]  /*14b00*/  WARPSYNC.COLLECTIVE R15, `(.L_x_5946) ;  /* 0x000000000f087348 */ /* 0x001fea0003c00000 */
[----:B------:R-:W-:Y:S01]  /*14b10*/  VOTE.ANY R14, PT, P6 ;  /* 0x00000000000e7806 */ /* 0x000fe200030e0100 */
[----:B0-----:R-:W-:Y:S06]  /*14b20*/  ENDCOLLECTIVE ;  /* 0x000000000000791b */ /* 0x001fec0003800000 */
.L_x_5946:
[----:B------:R-:W-:Y:S05]  /*14b30*/  BSYNC B0 ;  /* 0x0000000000007941 */ /* 0x000fea0003800000 */
.L_x_5945:
        /* <DEDUP_REMOVED lines=9> */
.L_x_5947:
[----:B------:R-:W-:Y:S01]  /*14bd0*/  MOV R5, R14 ;  /* 0x0000000e00057202 */ /* 0x000fe20000000f00 */
[----:B------:R-:W-:Y:S06]  /*14be0*/  BRA `(.L_x_5948) ;  /* 0xffffffbc00807947 */ /* 0x000fec000383ffff */
.L_x_5829:
[----:B------:R-:W-:Y:S01]  /*14bf0*/  BSSY B0, `(.L_x_5949) ;  /* 0x0000007000007945 */ /* 0x000fe20003800000 */
[----:B------:R-:W-:Y:S02]  /*14c00*/  IMAD.MOV.U32 R13, RZ, RZ, R6 ;  /* 0x000000ffff0d7224 */ /* 0x000fe400078e0006 */
[----:B------:R-:W-:Y:S02]  /*14c10*/  IMAD.MOV.U32 R11, RZ, RZ, 0x1f ;  /* 0x0000001fff0b7424 */ /* 0x000fe400078e00ff */
[----:B------:R-:W-:-:S07]  /*14c20*/  IMAD.MOV.U32 R15, RZ, RZ, -0x1 ;  /* 0xffffffffff0f7424 */ /* 0x000fce00078e00ff */
[----:B012---:R-:W-:Y:S05]  /*14c30*/  WARPSYNC.COLLECTIVE R15, `(.L_x_5950) ;  /* 0x000000000f087348 */ /* 0x007fea0003c00000 */
[----:B------:R3:W4:Y:S02]  /*14c40*/  SHFL.IDX P6, R14, R13, R12, R11 ;  /* 0x0000000c0d0e7389 */ /* 0x00072400000c000b */
[----:B01234-:R-:W-:Y:S01]  /*14c50*/  ENDCOLLECTIVE ;  /* 0x000000000000791b */ /* 0x01ffe20003800000 */
.L_x_5950:
[----:B------:R-:W-:Y:S05]  /*14c60*/  BSYNC B0 ;  /* 0x0000000000007941 */ /* 0x000fea0003800000 */
.L_x_5949:
[----:B------:R-:W-:Y:S05]  /*14c70*/  BRA `(.L_x_5828) ;  /* 0xffffffbc00787947 */ /* 0x000fea000383ffff */
.L_x_5833:
[----:B-1----:R1:W3:Y:S02]  /*14c80*/  SYNCS.PHASECHK.TRANS64.TRYWAIT P0, [R4+URZ+0x30820], R0 ;  /* 0x03082000040075a7 */ /* 0x0022e4000800017f */
[----:B---3--:R-:W-:Y:S05]  /*14c90*/  @!P0 NANOSLEEP.SYNCS 0x989680 ;  /* 0x009896800000895d */ /* 0x008fea0003900000 */
[----:B------:R-:W3:Y:S02]  /*14ca0*/  @!P0 SYNCS.PHASECHK.TRANS64 P0, [R4+URZ+0x30820], R0 ;  /* 0x03082000040085a7 */ /* 0x000ee4000800007f */
[----:B---3--:R-:W-:Y:S05]  /*14cb0*/  @!P0 BRA `(.L_x_5833) ;  /* 0xfffffffc00f08947 */ /* 0x008fea000383ffff */
[----:B------:R-:W-:Y:S05]  /*14cc0*/  BRA `(.L_x_5951) ;  /* 0xffffffc000f07947 */ /* 0x000fea000383ffff */
.L_x_5834:
        /* <DEDUP_REMOVED lines=11> */
.L_x_5953:
[----:B------:R-:W-:Y:S05]  /*14d80*/  BSYNC B0 ;  /* 0x0000000000007941 */ /* 0x000fea0003800000 */
.L_x_5952:
[----:B------:R-:W-:Y:S05]  /*14d90*/  BRA `(.L_x_5954) ;  /* 0xffffffc000d87947 */ /* 0x000fea000383ffff */
.L_x_5837:
[----:B------:R-:W-:Y:S01]  /*14da0*/  BSSY B1, `(.L_x_5955) ;  /* 0x0000006000017945 */ /* 0x000fe20003800000 */
[----:B------:R-:W-:-:S07]  /*14db0*/  IMAD.MOV.U32 R15, RZ, RZ, -0x1 ;  /* 0xffffffffff0f7424 */ /* 0x000fce00078e00ff */
[----:B012---:R-:W-:Y:S05]  /*14dc0*/  WARPSYNC.COLLECTIVE R15, `(.L_x_5956) ;  /* 0x000000000f0c7348 */ /* 0x007fea0003c00000 */
[----:B------:R-:W-:Y:S02]  /*14dd0*/  ELECT P6, UR62, PT ;  /* 0x00000000003e782f */ /* 0x000fe400038c0000 */
[----:B------:R-:W-:Y:S01]  /*14de0*/  MOV R14, UR62 ;  /* 0x0000003e000e7c02 */ /* 0x000fe20008000f00 */
[----:B012---:R-:W-:Y:S10]  /*14df0*/  ENDCOLLECTIVE ;  /* 0x000000000000791b */ /* 0x007ff40003800000 */
.L_x_5956:
[----:B------:R-:W-:Y:S05]  /*14e00*/  BSYNC B1 ;  /* 0x0000000000017941 */ /* 0x000fea0003800000 */
.L_x_5955:
[----:B------:R-:W-:Y:S05]  /*14e10*/  BRA `(.L_x_5957) ;  /* 0xffffffc000d07947 */ /* 0x000fea000383ffff */
.L_x_5839:
[----:B-1----:R1:W3:Y:S02]  /*14e20*/  SYNCS.PHASECHK.TRANS64.TRYWAIT P1, [R5+URZ+0x30840], R0 ;  /* 0x03084000050075a7 */ /* 0x0022e4000802017f */
[----:B---3--:R-:W-:Y:S05]  /*14e30*/  @!P1 NANOSLEEP.SYNCS 0x989680 ;  /* 0x009896800000995d */ /* 0x008fea0003900000 */
[----:B------:R-:W3:Y:S02]  /*14e40*/  @!P1 SYNCS.PHASECHK.TRANS64 P1, [R5+URZ+0x30840], R0 ;  /* 0x03084000050095a7 */ /* 0x000ee4000802007f */
[----:B---3--:R-:W-:Y:S05]  /*14e50*/  @!P1 BRA `(.L_x_5839) ;  /* 0xfffffffc00f09947 */ /* 0x008fea000383ffff */
[----:B------:R-:W-:Y:S05]  /*14e60*/  BRA `(.L_x_5958) ;  /* 0xffffffc000f87947 */ /* 0x000fea000383ffff */
.L_x_5841:
[----:B---3--:R3:W4:Y:S02]  /*14e70*/  SYNCS.PHASECHK.TRANS64.TRYWAIT P1, [R27+URZ+0x30840], R2 ;  /* 0x030840021b0075a7 */ /* 0x008724000802017f */
[----:B----4-:R-:W-:Y:S05]  /*14e80*/  @!P1 NANOSLEEP.SYNCS 0x989680 ;  /* 0x009896800000995d */ /* 0x010fea0003900000 */
[----:B------:R-:W4:Y:S02]  /*14e90*/  @!P1 SYNCS.PHASECHK.TRANS64 P1, [R27+URZ+0x30840], R2 ;  /* 0x030840021b0095a7 */ /* 0x000f24000802007f */
[----:B----4-:R-:W-:Y:S05]  /*14ea0*/  @!P1 BRA `(.L_x_5841) ;  /* 0xfffffffc00f09947 */ /* 0x010fea000383ffff */
[----:B------:R-:W-:Y:S05]  /*14eb0*/  BRA `(.L_x_5959) ;  /* 0xffffffc400047947 */ /* 0x000fea000383ffff */
.L_x_5843:
[----:B----4-:R4:W0:Y:S02]  /*14ec0*/  SYNCS.PHASECHK.TRANS64.TRYWAIT P1, [R5+URZ+0x30860], R0 ;  /* 0x03086000050075a7 */ /* 0x010824000802017f */
[----:B0-----:R-:W-:Y:S05]  /*14ed0*/  @!P1 NANOSLEEP.SYNCS 0x989680 ;  /* 0x009896800000995d */ /* 0x001fea0003900000 */
[----:B------:R-:W0:Y:S02]  /*14ee0*/  @!P1 SYNCS.PHASECHK.TRANS64 P1, [R5+URZ+0x30860], R0 ;  /* 0x03086000050095a7 */ /* 0x000e24000802007f */
[----:B0-----:R-:W-:Y:S05]  /*14ef0*/  @!P1 BRA `(.L_x_5843) ;  /* 0xfffffffc00f09947 */ /* 0x001fea000383ffff */
[----:B------:R-:W-:Y:S05]  /*14f00*/  BRA `(.L_x_5960) ;  /* 0xffffffc400007947 */ /* 0x000fea000383ffff */
.L_x_5961:
        /* <DEDUP_REMOVED lines=15> */
.L_x_15841:


//--------------------- .text._ZN7cutlass13device_kernelIN5flash11enable_sm90INS1_16FlashAttnFwdSm90INS1_25CollectiveMainloopFwdSm90ILi2EN4cute5tupleIJNS5_1CILi1EEES8_S8_EEENS6_IJNS7_ILi128EEENS7_ILi96EEENS7_ILi192EEEEEELi192ENS_10bfloat16_tEfNS_4arch4Sm90ELb1ELb0ELb0ELb1ELb1ELb1ELb0ELb1ELb1ELb1ELb0ELb0EEENS1_21CollectiveEpilogueFwdINS6_IJSA_SC_SB_EEES9_SE_SG_Li256ELb1ELb1ELb0ELb0EEENS1_36VarlenDynamicPersistentTileSchedulerILi128ELi96ELi256ELi128ELb0ELb1ELb1ELb1ELb1ELb1EEEEEEEEEvNT_6ParamsE --------------------------
	.section	.text._ZN7cutlass13device_kernelIN5flash11enable_sm90INS1_16FlashAttnFwdSm90INS1_25CollectiveMainloopFwdSm90ILi2EN4cute5tupleIJNS5_1CILi1EEES8_S8_EEENS6_IJNS7_ILi128EEENS7_ILi96EEENS7_ILi192EEEEEELi192ENS_10bfloat16_tEfNS_4arch4Sm90ELb1ELb0ELb0ELb1ELb1ELb1ELb0ELb1ELb1ELb1ELb0ELb0EEENS1_21CollectiveEpilogueFwdINS6_IJSA_SC_SB_EEES9_SE_SG_Li256ELb1ELb1ELb0ELb0EEENS1_36VarlenDynamicPersistentTileSchedulerILi128ELi96ELi256ELi128ELb0ELb1ELb1ELb1ELb1ELb1EEEEEEEEEvNT_6ParamsE,"ax",@progbits
	.align	128
.text._ZN7cutlass13device_kernelIN5flash11enable_sm90INS1_16FlashAttnFwdSm90INS1_25CollectiveMainloopFwdSm90ILi2EN4cute5tupleIJNS5_1CILi1EEES8_S8_EEENS6_IJNS7_ILi128EEENS7_ILi96EEENS7_ILi192EEEEEELi192ENS_10bfloat16_tEfNS_4arch4Sm90ELb1ELb0ELb0ELb1ELb1ELb1ELb0ELb1ELb1ELb1ELb0ELb0EEENS1_21CollectiveEpilogueFwdINS6_IJSA_SC_SB_EEES9_SE_SG_Li256ELb1ELb1ELb0ELb0EEENS1_36VarlenDynamicPersistentTileSchedulerILi128ELi96ELi256ELi128ELb0ELb1ELb1ELb1ELb1ELb1EEEEEEEEEvNT_6ParamsE:
        .type           _ZN7cutlass13device_kernelIN5flash11enable_sm90INS1_16FlashAttnFwdSm90INS1_25CollectiveMainloopFwdSm90ILi2EN4cute5tupleIJNS5_1CILi1EEES8_S8_EEENS6_IJNS7_ILi128EEENS7_ILi96EEENS7_ILi192EEEEEELi192ENS_10bfloat16_tEfNS_4arch4Sm90ELb1ELb0ELb0ELb1ELb1ELb1ELb0ELb1ELb1ELb1ELb0ELb0EEENS1_21CollectiveEpilogueFwdINS6_IJSA_SC_SB_EEES9_SE_SG_Li256ELb1ELb1ELb0ELb0EEENS1_36VarlenDynamicPersistentTileSchedulerILi128ELi96ELi256ELi128ELb0ELb1ELb1ELb1ELb1ELb1EEEEEEEEEvNT_6ParamsE,@function
        .size           _ZN7cutlass13device_kernelIN5flash11enable_sm90INS1_16FlashAttnFwdSm90INS1_25CollectiveMainloopFwdSm90ILi2EN4cute5tupleIJNS5_1CILi1EEES8_S8_EEENS6_IJNS7_ILi128EEENS7_ILi96EEENS7_ILi192EEEEEELi192ENS_10bfloat16_tEfNS_4arch4Sm90ELb1ELb0ELb0ELb1ELb1ELb1ELb0ELb1ELb1ELb1ELb0ELb0EEENS1_21CollectiveEpilogueFwdINS6_IJSA_SC_SB_EEES9_SE_SG_Li256ELb1ELb1ELb0ELb0EEENS1_36VarlenDynamicPersistentTileSchedulerILi128ELi96ELi256ELi128ELb0ELb1ELb1ELb1ELb1ELb1EEEEEEEEEvNT_6ParamsE,(.L_x_15842 - _ZN7cutlass13device_kernelIN5flash11enable_sm90INS1_16FlashAttnFwdSm90INS1_25CollectiveMainloopFwdSm90ILi2EN4cute5tupleIJNS5_1CILi1EEES8_S8_EEENS6_IJNS7_ILi128EEENS7_ILi96EEENS7_ILi192EEEEEELi192ENS_10bfloat16_tEfNS_4arch4Sm90ELb1ELb0ELb0ELb1ELb1ELb1ELb0ELb1ELb1ELb1ELb0ELb0EEENS1_21CollectiveEpilogueFwdINS6_IJSA_SC_SB_EEES9_SE_SG_Li256ELb1ELb1ELb0ELb0EEENS1_36VarlenDynamicPersistentTileSchedulerILi128ELi96ELi256ELi128ELb0ELb1ELb1ELb1ELb1ELb1EEEEEEEEEvNT_6ParamsE)
        .other          _ZN7cutlass13device_kernelIN5flash11enable_sm90INS1_16FlashAttnFwdSm90INS1_25CollectiveMainloopFwdSm90ILi2EN4cute5tupleIJNS5_1CILi1EEES8_S8_EEENS6_IJNS7_ILi128EEENS7_ILi96EEENS7_ILi192EEEEEELi192ENS_10bfloat16_tEfNS_4arch4Sm90ELb1ELb0ELb0ELb1ELb1ELb1ELb0ELb1ELb1ELb1ELb0ELb0EEENS1_21CollectiveEpilogueFwdINS6_IJSA_SC_SB_EEES9_SE_SG_Li256ELb1ELb1ELb0ELb0EEENS1_36VarlenDynamicPersistentTileSchedulerILi128ELi96ELi256ELi128ELb0ELb1ELb1ELb1ELb1ELb1EEEEEEEEEvNT_6ParamsE,@"STO_CUDA_ENTRY STV_DEFAULT"
_ZN7cutlass13device_kernelIN5flash11enable_sm90INS1_16FlashAttnFwdSm90INS1_25CollectiveMainloopFwdSm90ILi2EN4cute5tupleIJNS5_1CILi1EEES8_S8_EEENS6_IJNS7_ILi128EEENS7_ILi96EEENS7_ILi192EEEEEELi192ENS_10bfloat16_tEfNS_4arch4Sm90ELb1ELb0ELb0ELb1ELb1ELb1ELb0ELb1ELb1ELb1ELb0ELb0EEENS1_21CollectiveEpilogueFwdINS6_IJSA_SC_SB_EEES9_SE_SG_Li256ELb1ELb1ELb0ELb0EEENS1_36VarlenDynamicPersistentTileSchedulerILi128ELi96ELi256ELi128ELb0ELb1ELb1ELb1ELb1ELb1EEEEEEEEEvNT_6ParamsE:
        /* <DEDUP_REMOVED lines=18> */
.L_x_5963:
[----:B------:R-:W-:Y:S05]  /*0120*/  BSYNC B0 ;  /* 0x0000000000007941 */ /* 0x000fea0003800000 */
.L_x_5962:
        /* <DEDUP_REMOVED lines=41> */
.L_x_5964:
        /* <DEDUP_REMOVED lines=22> */
.L_x_5965:
        /* <DEDUP_REMOVED lines=18> */
.L_x_5966:
        /* <DEDUP_REMOVED lines=22> */
.L_x_5967:
        /* <DEDUP_REMOVED lines=22> */
.L_x_5968:
[----:B------:R-:W-:Y:S01]  /*0900*/  PLOP3.LUT P0, PT, PT, PT, UP0, 0x80, 0x0 ;  /* 0x000000000000781c */ /* 0x000fe20003f0f008 */
[----:B------:R-:W-:Y:S01]  /*0910*/  UMOV UR60, 0x1 ;  /* 0x00000001003c7882 */ /* 0x000fe20000000000 */
[----:B------:R-:W-:Y:S01]  /*0920*/  NOP ;  /* 0x0000000000007918 */ /* 0x000fe20000000000 */
[----:B------:R-:W-:Y:S01]  /*0930*/  USEL UR60, UR60, 0x2, !UP0 ;  /* 0x000000023c3c7887 */ /* 0x000fe2000c000000 */
[----:B------:R-:W-:Y:S01]  /*0940*/  BSSY B9, `(.L_x_5969) ;  /* 0x00023eb000097945 */ /* 0x000fe20003800000 */
[----:B012-4-:R-:W-:Y:S08]  /*0950*/  BAR.SYNC.DEFER_BLOCKING 0x0 ;  /* 0x0000000000007b1d */ /* 0x017ff00000010000 */
[----:B------:R-:W-:Y:S05]  /*0960*/  @!P0 BRA `(.L_x_5970) ;  /* 0x000001cc000c8947 */ /* 0x000fea0003800000 */
.L_x_5971:
        /* <DEDUP_REMOVED lines=27> */
[----:B------:R-:W-:-:S03]  /*0b20*/  SHF.R.S32.HI R12, RZ, 0x7, R2 ;  /* 0x00000007ff0c7819 */ /* 0x000fc60000011402 */
[----:B------:R-:W-:Y:S01]  /*0b30*/  IMAD.IADD R15, R0, 0x1, -R5 ;  /* 0x00000001000f7824 */ /* 0x000fe200078e0a05 */
[----:B------:R-:W-:Y:S02]  /*0b40*/  SHF.R.S32.HI R5, RZ, 0x4, R4 ;  /* 0x00000004ff057819 */ /* 0x000fe40000011404 */
[----:B------:R-:W-:Y:S02]  /*0b50*/  LEA.HI R2, R2, R12, RZ, 0x1 ;  /* 0x0000000c02027211 */ /* 0x000fe400078f08ff */
[----:B------:R-:W-:Y:S01]  /*0b60*/  SHF.R.S32.HI R7, RZ, 0x1f, R15 ;  /* 0x0000001fff077819 */ /* 0x000fe2000001140f */
[----:B------:R-:W-:Y:S01]  /*0b70*/  STL [R1+0x48], R15 ;  /* 0x0000480f01007387 */ /* 0x000fe20000100800 */
[----:B------:R-:W-:Y:S02]  /*0b80*/  LOP3.LUT R2, R2, 0x3fffffe, RZ, 0xc0, !PT ;  /* 0x03fffffe02027812 */ /* 0x000fe400078ec0ff */
[CC--:B------:R-:W-:Y:S01]  /*0b90*/  LEA.HI R8, R7.reuse, R15.reuse, RZ, 0x2 ;  /* 0x0000000f07087211 */ /* 0x0c0fe200078f10ff */
[----:B------:R0:W-:Y:S01]  /*0ba0*/  STL [R1+0x64], R12 ;  /* 0x0000640c01007387 */ /* 0x0001e20000100800 */
[----:B------:R-:W-:Y:S01]  /*0bb0*/  LEA.HI R7, R7, R15, RZ, 0x5 ;  /* 0x0000000f07077211 */ /* 0x000fe200078f28ff */
[----:B------:R-:W-:Y:S01]  /*0bc0*/  IMAD.IADD R2, R12, 0x1, -R2 ;  /* 0x000000010c027824 */ /* 0x000fe200078e0a02 */
[----:B------:R-:W-:-:S02]  /*0bd0*/  SHF.R.S32.HI R9, RZ, 0x2, R8 ;  /* 0x00000002ff097819 */ /* 0x000fc40000011408 */
[----:B------:R-:W-:Y:S02]  /*0be0*/  SHF.R.S32.HI R6, RZ, 0x1f, R8 ;  /* 0x0000001fff067819 */ /* 0x000fe40000011408 */
[----:B------:R-:W-:Y:S02]  /*0bf0*/  SHF.R.S32.HI R7, RZ, 0x5, R7 ;  /* 0x00000005ff077819 */ /* 0x000fe40000011407 */
[----:B------:R-:W-:Y:S02]  /*0c00*/  LEA.HI R10, R6, R9, RZ, 0x3 ;  /* 0x00000009060a7211 */ /* 0x000fe400078f18ff */
[----:B------:R-:W-:Y:S02]  /*0c10*/  LEA.HI R6, R4, R5, RZ, 0x1 ;  /* 0x0000000504067211 */ /* 0x000fe400078f08ff */
[----:B------:R-:W-:Y:S02]  /*0c20*/  LOP3.LUT R10, R10, 0xfffffff8, RZ, 0xc0, !PT ;  /* 0xfffffff80a0a7812 */ /* 0x000fe400078ec0ff */
[----:B------:R-:W-:-:S02]  /*0c30*/  LOP3.LUT R6, R6, 0x1ffffffe, RZ, 0xc0, !PT ;  /* 0x1ffffffe06067812 */ /* 0x000fc400078ec0ff */
[----:B------:R-:W-:Y:S01]  /*0c40*/  LOP3.LUT R222, R8, 0x7ffffffc, RZ, 0xc0, !PT ;  /* 0x7ffffffc08de7812 */ /* 0x000fe200078ec0ff */
[----:B------:R-:W-:Y:S02]  /*0c50*/  IMAD.IADD R10, R9, 0x1, -R10 ;  /* 0x00000001090a7824 */ /* 0x000fe400078e0a0a */
[----:B------:R-:W-:Y:S01]  /*0c60*/  IMAD.IADD R6, R5, 0x1, -R6 ;  /* 0x0000000105067824 */ /* 0x000fe200078e0a06 */
[-C--:B------:R-:W-:Y:S01]  /*0c70*/  LEA.HI R5, R3, R0.reuse, RZ, 0x5 ;  /* 0x0000000003057211 */ /* 0x080fe200078f28ff */
[----:B------:R-:W-:Y:S01]  /*0c80*/  IMAD R9, R7, 0x10, R10 ;  /* 0x0000001007097824 */ /* 0x000fe200078e020a */
[-C--:B------:R-:W-:Y:S01]  /*0c90*/  LEA.HI R10, R3, R0.reuse, RZ, 0x2 ;  /* 0x00000000030a7211 */ /* 0x080fe200078f10ff */
[----:B------:R-:W-:Y:S01]  /*0ca0*/  IMAD.IADD R222, R15, 0x1, -R222 ;  /* 0x000000010fde7824 */ /* 0x000fe200078e0ade */
[----:B------:R-:W-:Y:S01]  /*0cb0*/  LEA.HI R7, R3, R0, RZ, 0x3 ;  /* 0x0000000003077211 */ /* 0x000fe200078f18ff */
[----:B------:R-:W-:Y:S01]  /*0cc0*/  IMAD R14, R2, 0x40, R9 ;  /* 0x00000040020e7824 */ /* 0x000fe200078e0209 */
[----:B------:R-:W-:-:S02]  /*0cd0*/  SHF.R.S32.HI R204, RZ, 0x2, R10 ;  /* 0x00000002ffcc7819 */ /* 0x000fc4000001140a */
[----:B------:R-:W-:Y:S02]  /*0ce0*/  LOP3.LUT R3, R4, 0x3fffff0, RZ, 0xc0, !PT ;  /* 0x03fffff004037812 */ /* 0x000fe400078ec0ff */
[----:B------:R-:W-:Y:S02]  /*0cf0*/  SHF.R.S32.HI R4, RZ, 0x5, R5 ;  /* 0x00000005ff047819 */ /* 0x000fe40000011405 */
[----:B------:R-:W-:Y:S01]  /*0d00*/  LOP3.LUT R11, R10, 0xfffffffc, RZ, 0xc0, !PT ;  /* 0xfffffffc0a0b7812 */ /* 0x000fe200078ec0ff */
[----:B------:R-:W-:Y:S01]  /*0d10*/  IMAD.IADD R3, R0, 0x1, -R3 ;  /* 0x0000000100037824 */ /* 0x000fe200078e0a03 */
[----:B------:R-:W-:Y:S01]  /*0d20*/  LOP3.LUT R5, R7, 0xfffffff8, RZ, 0xc0, !PT ;  /* 0xfffffff807057812 */ /* 0x000fe200078ec0ff */
[----:B------:R-:W-:Y:S01]  /*0d30*/  IMAD.SHL.U32 R215, R4, 0x200, RZ ;  /* 0x0000020004d77824 */ /* 0x000fe200078e00ff */
[----:B------:R-:W-:Y:S01]  /*0d40*/  SHF.R.S32.HI R13, RZ, 0x1f, R10 ;  /* 0x0000001fff0d7819 */ /* 0x000fe2000001140a */
[----:B------:R-:W-:Y:S02]  /*0d50*/  VIADD R10, R204, 0x40 ;  /* 0x00000040cc0a7836 */ /* 0x000fe40000000000 */
[C---:B------:R-:W-:Y:S01]  /*0d60*/  IMAD.IADD R20, R0.reuse, 0x1, -R11 ;  /* 0x0000000100147824 */ /* 0x040fe200078e0a0b */
[----:B------:R-:W-:Y:S01]  /*0d70*/  LEA.HI R13, R13, R204, RZ, 0x3 ;  /* 0x000000cc0d0d7211 */ /* 0x000fe200078f18ff */
[----:B------:R-:W-:Y:S01]  /*0d80*/  IMAD.IADD R226, R0, 0x1, -R5 ;  /* 0x0000000100e27824 */ /* 0x000fe200078e0a05 */
[----:B------:R-:W-:Y:S01]  /*0d90*/  SHF.R.S32.HI R0, RZ, 0x1f, R10 ;  /* 0x0000001fff007819 */ /* 0x000fe2000001140a */
[----:B------:R-:W-:Y:S01]  /*0da0*/  IMAD.SHL.U32 R194, R20, 0x4, RZ ;  /* 0x0000000414c27824 */ /* 0x000fe200078e00ff */
[----:B------:R-:W-:Y:S01]  /*0db0*/  LOP3.LUT R13, R13, 0xfffffff8, RZ, 0xc0, !PT ;  /* 0xfffffff80d0d7812 */ /* 0x000fe200078ec0ff */
[----:B------:R-:W-:Y:S01]  /*0dc0*/  IMAD R3, R4, 0x10, R3 ;  /* 0x0000001004037824 */ /* 0x000fe200078e0203 */
[----:B------:R-:W-:Y:S01]  /*0dd0*/  LEA.HI R0, R0, R10, RZ, 0x3 ;  /* 0x0000000a00007211 */ /* 0x000fe200078f18ff */
[C---:B------:R-:W-:Y:S01]  /*0de0*/  VIADD R206, R194.reuse, 0x40 ;  /* 0x00000040c2ce7836 */ /* 0x040fe20000000000 */
[----:B------:R-:W-:Y:S01]  /*0df0*/  STL [R1+0x3c], R20 ;  /* 0x00003c1401007387 */ /* 0x000fe20000100800 */
[----:B------:R-:W-:-:S02]  /*0e00*/  VIADD R207, R194, 0x20 ;  /* 0x00000020c2cf7836 */ /* 0x000fc40000000000 */
[----:B------:R-:W-:Y:S01]  /*0e10*/  IMAD.SHL.U32 R0, R0, 0x40, RZ ;  /* 0x0000004000007824 */ /* 0x000fe200078e00ff */
[----:B------:R-:W-:Y:S01]  /*0e20*/  STL [R1+0x68], R14 ;  /* 0x0000680e01007387 */ /* 0x000fe20000100800 */
[----:B------:R-:W-:Y:S02]  /*0e30*/  IMAD.IADD R193, R194, 0x1, R206 ;  /* 0x00000001c2c17824 */ /* 0x000fe400078e02ce */
[----:B------:R-:W-:Y:S01]  /*0e40*/  IMAD.IADD R221, R204, 0x1, -R13 ;  /* 0x00000001ccdd7824 */ /* 0x000fe200078e0a0d */
[----:B------:R-:W-:Y:S01]  /*0e50*/  LOP3.LUT R216, R0, 0xfffffe00, RZ, 0xc0, !PT ;  /* 0xfffffe0000d87812 */ /* 0x000fe200078ec0ff */
[----:B------:R-:W-:Y:S01]  /*0e60*/  IMAD.IADD R196, R194, 0x1, R207 ;  /* 0x00000001c2c47824 */ /* 0x000fe200078e02cf */
[----:B------:R-:W-:Y:S01]  /*0e70*/  SHF.R.S32.HI R0, RZ, 0x1f, R193 ;  /* 0x0000001fff007819 */ /* 0x000fe200000114c1 */
[----:B------:R-:W-:Y:S01]  /*0e80*/  IMAD.SHL.U32 R213, R221, 0x40, RZ ;  /* 0x00000040ddd57824 */ /* 0x000fe200078e00ff */
[----:B------:R-:W-:Y:S01]  /*0e90*/  STL [R1+0x38], RZ ;  /* 0x000038ff01007387 */ /* 0x000fe20000100800 */
[----:B------:R-:W-:Y:S01]  /*0ea0*/  IMAD.SHL.U32 R211, R10, 0x40, RZ ;  /* 0x000000400ad37824 */ /* 0x000fe200078e00ff */
[-C--:B------:R-:W-:Y:S01]  /*0eb0*/  LEA.HI R4, R0, R193.reuse, RZ, 0x6 ;  /* 0x000000c100047211 */ /* 0x080fe200078f30ff */
[----:B0-----:R-:W-:Y:S01]  /*0ec0*/  IMAD R12, R3, 0x8, R6 ;  /* 0x00000008030c7824 */ /* 0x001fe200078e0206 */
[----:B------:R-:W-:Y:S01]  /*0ed0*/  SHF.R.S32.HI R3, RZ, 0x1f, R196 ;  /* 0x0000001fff037819 */ /* 0x000fe200000114c4 */
[----:B------:R-:W-:Y:S01]  /*0ee0*/  IMAD.SHL.U32 R217, R226, 0x8, RZ ;  /* 0x00000008e2d97824 */ /* 0x000fe200078e00ff */
[----:B------:R-:W-:Y:S01]  /*0ef0*/  LOP3.LUT R213, R213, 0x1c0, RZ, 0xc0, !PT ;  /* 0x000001c0d5d57812 */ /* 0x000fe200078ec0ff */
[----:B------:R-:W-:Y:S01]  /*0f00*/  IMAD.SHL.U32 R4, R4, 0x80, RZ ;  /* 0x0000008004047824 */ /* 0x000fe200078e00ff */
[----:B------:R-:W-:Y:S01]  /*0f10*/  LEA.HI R2, R0, R193, RZ, 0x3 ;  /* 0x000000c100027211 */ /* 0x000fe200078f18ff */
[----:B------:R-:W-:Y:S01]  /*0f20*/  IMAD.SHL.U32 R16, R20, 0x8, RZ ;  /* 0x0000000814107824 */ /* 0x000fe200078e00ff */
[----:B------:R-:W-:Y:S01]  /*0f30*/  LOP3.LUT R211, R211, 0x1c0, RZ, 0xc0, !PT ;  /* 0x000001c0d3d37812 */ /* 0x000fe200078ec0ff */
[----:B------:R-:W-:Y:S01]  /*0f40*/  VIADD R225, R217, 0x80 ;  /* 0x00000080d9e17836 */ /* 0x000fe20000000000 */
[-C--:B------:R-:W-:Y:S01]  /*0f50*/  LEA.HI R198, R3, R196.reuse, RZ, 0x3 ;  /* 0x000000c403c67211 */ /* 0x080fe200078f18ff */
[C---:B------:R-:W-:Y:S01]  /*0f60*/  VIADD R23, R16.reuse, 0x60 ;  /* 0x0000006010177836 */ /* 0x040fe20000000000 */
[----:B------:R-:W-:Y:S01]  /*0f70*/  SHF.R.U32.HI R214, RZ, 0x3, R213 ;  /* 0x00000003ffd67819 */ /* 0x000fe200000116d5 */
[C---:B------:R-:W-:Y:S01]  /*0f80*/  VIADD R22, R16.reuse, 0x80 ;  /* 0x0000008010167836 */ /* 0x040fe20000000000 */
[--C-:B------:R-:W-:Y:S01]  /*0f90*/  LOP3.LUT R5, R213, 0x38, R2.reuse, 0xf8, !PT ;  /* 0x00000038d5057812 */ /* 0x100fe200078ef802 */
[----:B------:R-:W-:Y:S01]  /*0fa0*/  VIADD R192, R16, 0xa0 ;  /* 0x000000a010c07836 */ /* 0x000fe20000000000 */
[----:B------:R-:W-:Y:S01]  /*0fb0*/  SHF.R.U32.HI R13, RZ, 0x3, R211 ;  /* 0x00000003ff0d7819 */ /* 0x000fe200000116d3 */
[C---:B------:R-:W-:Y:S01]  /*0fc0*/  VIADD R209, R194.reuse, 0x10 ;  /* 0x00000010c2d17836 */ /* 0x040fe20000000000 */
[----:B------:R-:W-:Y:S01]  /*0fd0*/  LOP3.LUT R10, R211, 0x38, R2, 0xf8, !PT ;  /* 0x00000038d30a7812 */ /* 0x000fe200078ef802 */
[----:B------:R-:W-:Y:S01]  /*0fe0*/  VIADD R224, R217, 0x40 ;  /* 0x00000040d9e07836 */ /* 0x000fe20000000000 */
[----:B------:R-:W-:Y:S01]  /*0ff0*/  LOP3.LUT R6, R211, 0x38, R198, 0xf8, !PT ;  /* 0x00000038d3067812 */ /* 0x000fe200078ef8c6 */
[C---:B------:R-:W-:Y:S01]  /*1000*/  VIADD R208, R194.reuse, 0x30 ;  /* 0x00000030c2d07836 */ /* 0x040fe20000000000 */
[----:B------:R-:W-:Y:S01]  /*1010*/  LEA.HI R3, R3, R196, RZ, 0x6 ;  /* 0x000000c403037211 */ /* 0x000fe200078f30ff */
[----:B------:R-:W-:Y:S01]  /*1020*/  VIADD R210, R194, 0x50 ;  /* 0x00000050c2d27836 */ /* 0x000fe20000000000 */
[----:B------:R-:W-:-:S02]  /*1030*/  LOP3.LUT R4, R4, 0xffffe000, RZ, 0xc0, !PT ;  /* 0xffffe00004047812 */ /* 0x000fc400078ec0ff */
[----:B------:R-:W-:Y:S01]  /*1040*/  LOP3.LUT R5, R5, R214, RZ, 0x3c, !PT ;  /* 0x000000d605057212 */ /* 0x000fe200078e3cff */
[----:B------:R-:W-:Y:S01]  /*1050*/  IMAD.SHL.U32 R0, R3, 0x80, RZ ;  /* 0x0000008003007824 */ /* 0x000fe200078e00ff */
[-C--:B------:R-:W-:Y:S02]  /*1060*/  LOP3.LUT R11, R10, R13.reuse, RZ, 0x3c, !PT ;  /* 0x0000000d0a0b7212 */ /* 0x080fe400078e3cff */
[----:B------:R-:W-:Y:S02]  /*1070*/  LOP3.LUT R9, R6, R13, RZ, 0x3c, !PT ;  /* 0x0000000d06097212 */ /* 0x000fe400078e3cff */
[-C--:B------:R-:W-:Y:S02]  /*1080*/  IADD3 R6, R5, R4.reuse, R215 ;  /* 0x0000000405067210 */ /* 0x080fe40007ffe0d7 */
[----:B------:R-:W-:Y:S01]  /*1090*/  IADD3 R11, R11, R4, R216 ;  /* 0x000000040b0b7210 */ /* 0x000fe20007ffe0d8 */
[----:B------:R-:W-:Y:S01]  /*10a0*/  IMAD.U32 R4, RZ, RZ, UR4 ;  /* 0x00000004ff047e24 */ /* 0x000fe2000f8e00ff */
[----:B------:R-:W-:-:S02]  /*10b0*/  SHF.R.S32.HI R5, RZ, 0x3, R7 ;  /* 0x00000003ff057819 */ /* 0x000fc40000011407 */
[----:B------:R-:W-:Y:S02]  /*10c0*/  LOP3.LUT R3, R213, 0x38, R198, 0xf8, !PT ;  /* 0x00000038d5037812 */ /* 0x000fe400078ef8c6 */
[----:B------:R-:W-:Y:S01]  /*10d0*/  LOP3.LUT R0, R0, 0xffffe000, RZ, 0xc0, !PT ;  /* 0xffffe00000007812 */ /* 0x000fe200078ec0ff */
[----:B------:R0:W-:Y:S01]  /*10e0*/  STL [R1+0x44], R5 ;  /* 0x0000440501007387 */ /* 0x0001e20000100800 */
[----:B------:R-:W-:Y:S02]  /*10f0*/  LOP3.LUT R3, R3, R214, RZ, 0x3c, !PT ;  /* 0x000000d603037212 */ /* 0x000fe400078e3cff */
[----:B------:R-:W-:Y:S01]  /*1100*/  SHF.R.S32.HI R199, RZ, 0x3, R2 ;  /* 0x00000003ffc77819 */ /* 0x000fe20000011402 */
[----:B------:R1:W-:Y:S01]  /*1110*/  STL [R1+0x60], R4 ;  /* 0x0000600401007387 */ /* 0x0003e20000100800 */
[-C--:B------:R-:W-:Y:S02]  /*1120*/  IADD3 R3, R3, R0.reuse, R215 ;  /* 0x0000000003037210 */ /* 0x080fe40007ffe0d7 */
[----:B------:R-:W-:Y:S01]  /*1130*/  IADD3 R9, R9, R0, R216 ;  /* 0x0000000009097210 */ /* 0x000fe20007ffe0d8 */
[----:B------:R-:W-:Y:S01]  /*1140*/  IMAD.U32 R0, RZ, RZ, UR5 ;  /* 0x00000005ff007e24 */ /* 0x000fe2000f8e00ff */
[----:B------:R-:W-:-:S02]  /*1150*/  LEA R2, R3, UR4, 0x1 ;  /* 0x0000000403027c11 */ /* 0x000fc4000f8e08ff */
[--C-:B0-----:R-:W-:Y:S02]  /*1160*/  LOP3.LUT R5, R211, 0x38, R16.reuse, 0xf8, !PT ;  /* 0x00000038d3057812 */ /* 0x101fe400078ef810 */
[----:B------:R-:W-:Y:S02]  /*1170*/  LEA R3, R6, UR4, 0x1 ;  /* 0x0000000406037c11 */ /* 0x000fe4000f8e08ff */
[----:B-1----:R-:W-:Y:S01]  /*1180*/  SHF.R.S32.HI R4, RZ, 0x1f, R225 ;  /* 0x0000001fff047819 */ /* 0x002fe200000114e1 */
[----:B------:R-:W-:Y:S01]  /*1190*/  IMAD.SHL.U32 R4, R12, 0x8, RZ ;  /* 0x000000080c047824 */ /* 0x000fe200078e00ff */
[----:B------:R-:W-:Y:S02]  /*11a0*/  LOP3.LUT R5, R216, R5, R13, 0xf6, !PT ;  /* 0x00000005d8057212 */ /* 0x000fe400078ef60d */
[----:B------:R-:W-:Y:S02]  /*11b0*/  LEA.HI R0, R20, R20, RZ, 0x1 ;  /* 0x0000001414007211 */ /* 0x000fe400078f08ff */
[----:B------:R0:W-:Y:S01]  /*11c0*/  STL [R1+0x6c], R4 ;  /* 0x00006c0401007387 */ /* 0x0001e20000100800 */
[----:B------:R-:W-:-:S02]  /*11d0*/  SHF.R.S32.HI R17, RZ, 0x1f, R16 ;  /* 0x0000001fff117819 */ /* 0x000fc40000011410 */
[----:B------:R-:W-:Y:S01]  /*11e0*/  LOP3.LUT R0, R0, 0x1ffffffe, RZ, 0xc0, !PT ;  /* 0x1ffffffe00007812 */ /* 0x000fe200078ec0ff */
[----:B------:R1:W-:Y:S01]  /*11f0*/  STL [R1+0x5c], R2 ;  /* 0x00005c0201007387 */ /* 0x0003e20000100800 */
[----:B------:R-:W-:Y:S02]  /*1200*/  SHF.R.S32.HI R203, RZ, 0x1f, R23 ;  /* 0x0000001fffcb7819 */ /* 0x000fe40000011417 */
[----:B------:R-:W-:Y:S01]  /*1210*/  SHF.R.S32.HI R202, RZ, 0x1f, R22 ;  /* 0x0000001fffca7819 */ /* 0x000fe20000011416 */
[----:B------:R-:W-:Y:S01]  /*1220*/  IMAD.IADD R0, R20, 0x1, -R0 ;  /* 0x0000000114007824 */ /* 0x000fe200078e0a00 */
[----:B------:R-:W-:Y:S02]  /*1230*/  SHF.R.S32.HI R201, RZ, 0x1f, R192 ;  /* 0x0000001fffc97819 */ /* 0x000fe400000114c0 */
[----:B0-----:R-:W-:Y:S01]  /*1240*/  LEA R4, R5, UR4, 0x1 ;  /* 0x0000000405047c11 */ /* 0x001fe2000f8e08ff */
[----:B------:R-:W-:Y:S01]  /*1250*/  IMAD R223, R0, 0x8, R14 ;  /* 0x0000000800df7824 */ /* 0x000fe200078e020e */
[----:B------:R-:W-:-:S02]  /*1260*/  SHF.R.S32.HI R198, RZ, 0x3, R198 ;  /* 0x00000003ffc67819 */ /* 0x000fc400000114c6 */
[----:B-1----:R-:W-:Y:S01]  /*1270*/  LEA R2, R11, UR4, 0x1 ;  /* 0x000000040b027c11 */ /* 0x002fe2000f8e08ff */
[----:B------:R0:W-:Y:S02]  /*1280*/  STL [R1+0x58], R4 ;  /* 0x0000580401007387 */ /* 0x0001e40000100800 */
[----:B0-----:R-:W-:-:S05]  /*1290*/  LEA R4, R9, UR4, 0x1 ;  /* 0x0000000409047c11 */ /* 0x001fca000f8e08ff */
[----:B------:R0:W-:Y:S04]  /*12a0*/  STL [R1+0x50], R4 ;  /* 0x0000500401007387 */ /* 0x0001e80000100800 */
[----:B------:R0:W-:Y:S04]  /*12b0*/  STL [R1+0x54], R3 ;  /* 0x0000540301007387 */ /* 0x0001e80000100800 */
[----:B------:R0:W-:Y:S02]  /*12c0*/  STL [R1+0x4c], R2 ;  /* 0x00004c0201007387 */ /* 0x0001e40000100800 */
.L_x_6208:
[----:B0---4-:R-:W0:Y:S01]  /*12d0*/  LDC.64 R2, c[0x0][0xc88] ;  /* 0x00032200ff027b82 */ /* 0x011e220000000a00 */
[----:B------:R-:W-:Y:S01]  /*12e0*/  ULDC.64 UR10, c[0x0][0x208] ;  /* 0x00008200000a7ab9 */ /* 0x000fe20000000a00 */
[----:B------:R-:W-:Y:S01]  /*12f0*/  ULDC.64 UR4, c[0x0][0xa28] ;  /* 0x00028a0000047ab9 */ /* 0x000fe20000000a00 */
[----:B------:R-:W-:Y:S01]  /*1300*/  ULDC.64 UR8, c[0x0][0xa18] ;  /* 0x0002860000087ab9 */ /* 0x000fe20000000a00 */
[----:B------:R-:W-:Y:S01]  /*1310*/  ULDC.64 UR6, c[0x0][0xa08] ;  /* 0x0002820000067ab9 */ /* 0x000fe20000000a00 */
[----:B0-----:R-:W-:-:S05]  /*1320*/  IMAD.WIDE R2, R31, 0x4, R2 ;  /* 0x000000041f027825 */ /* 0x001fca00078e0202 */
[----:B--2---:R-:W2:Y:S01]  /*1330*/  LDG.E R8, desc[UR10][R2.64] ;  /* 0x0000000a02087981 */ /* 0x004ea2000c1e1900 */
[----:B------:R-:W-:Y:S01]  /*1340*/  ISETP.NE.U32.AND P2, PT, RZ, UR4, PT ;  /* 0x00000004ff007c0c */ /* 0x000fe2000bf45070 */
[----:B------:R-:W-:Y:S01]  /*1350*/  IMAD.MOV.U32 R26, RZ, RZ, RZ ;  /* 0x000000ffff1a7224 */ /* 0x000fe200078e00ff */
[----:B------:R-:W-:Y:S02]  /*1360*/  ISETP.NE.U32.AND P1, PT, RZ, UR8, PT ;  /* 0x00000008ff007c0c */ /* 0x000fe4000bf25070 */
[----:B------:R-:W-:Y:S02]  /*1370*/  ISETP.NE.AND.EX P2, PT, RZ, UR5, PT, P2 ;  /* 0x00000005ff007c0c */ /* 0x000fe4000bf45320 */
[----:B------:R-:W-:Y:S02]  /*1380*/  ISETP.NE.AND.EX P1, PT, RZ, UR9, PT, P1 ;  /* 0x00000009ff007c0c */ /* 0x000fe4000bf25310 */
[----:B------:R-:W-:-:S04]  /*1390*/  ISETP.NE.U32.AND P0, PT, RZ, UR6, PT ;  /* 0x00000006ff007c0c */ /* 0x000fc8000bf05070 */
[----:B------:R-:W-:Y:S01]  /*13a0*/  ISETP.NE.AND.EX P0, PT, RZ, UR7, PT, P0 ;  /* 0x00000007ff007c0c */ /* 0x000fe2000bf05300 */
[----:B------:R-:W-:Y:S01]  /*13b0*/  IMAD.MOV.U32 R227, RZ, RZ, R30 ;  /* 0x000000ffffe37224 */ /* 0x000fe200078e001e */
[----:B--2---:R-:W-:Y:S01]  /*13c0*/  SHF.R.S32.HI R0, RZ, 0x1f, R8 ;  /* 0x0000001fff007819 */ /* 0x004fe20000011408 */
[----:B------:R-:W-:Y:S02]  /*13d0*/  STL [R1+0x4], R8 ;  /* 0x0000040801007387 */ /* 0x000fe40000100800 */
[C---:B------:R-:W-:Y:S01]  /*13e0*/  @P2 LEA R2, P3, R8.reuse, UR4, 0x2 ;  /* 0x0000000408022c11 */ /* 0x040fe2000f8610ff */
[----:B------:R-:W-:Y:S01]  /*13f0*/  ULDC UR4, c[0x0][0x288] ;  /* 0x0000a20000047ab9 */ /* 0x000fe20000000800 */
[C-C-:B------:R-:W-:Y:S01]  /*1400*/  SHF.L.U64.HI R229, R8.reuse, 0x2, R0.reuse ;  /* 0x0000000208e57819 */ /* 0x140fe20000010200 */
[----:B------:R0:W-:Y:S01]  /*1410*/  STL [R1+0x40], R0 ;  /* 0x0000400001007387 */ /* 0x0001e20000100800 */
[C---:B------:R-:W-:Y:S01]  /*1420*/  @P2 LEA.HI.X R3, R8.reuse, UR5, R0, 0x2, P3 ;  /* 0x0000000508032c11 */ /* 0x040fe200098f1400 */
[----:B------:R-:W-:-:S02]  /*1430*/  IMAD.SHL.U32 R228, R8, 0x4, RZ ;  /* 0x0000000408e47824 */ /* 0x000fc400078e00ff */
[----:B------:R-:W-:Y:S01]  /*1440*/  IMAD.U32 R219, RZ, RZ, UR4 ;  /* 0x00000004ffdb7e24 */ /* 0x000fe2000f8e00ff */
[----:B------:R-:W-:Y:S01]  /*1450*/  ULDC.64 UR4, c[0x0][0x418] ;  /* 0x0001060000047ab9 */ /* 0x000fe20000000a00 */
[----:B0-----:R-:W-:Y:S01]  /*1460*/  IMAD.MOV.U32 R0, RZ, RZ, RZ ;  /* 0x000000ffff007224 */ /* 0x001fe200078e00ff */
[----:B------:R-:W-:Y:S01]  /*1470*/  UISETP.NE.U32.AND UP0, UPT, UR4, URZ, UPT ;  /* 0x0000003f0400728c */ /* 0x000fe2000bf05070 */
[C---:B---3--:R-:W-:Y:S02]  /*1480*/  IADD3 R6, P4, R228.reuse, UR6, RZ ;  /* 0x00000006e4067c10 */ /* 0x048fe4000ff9e0ff */
[----:B------:R-:W-:Y:S02]  /*1490*/  ULDC UR4, c[0x0][0x424] ;  /* 0x0001090000047ab9 */ /* 0x000fe40000000800 */
[----:B------:R0:W5:Y:S01]  /*14a0*/  @P2 LDG.E R0, desc[UR10][R2.64] ;  /* 0x0000000a02002981 */ /* 0x000162000c1e1900 */
[----:B------:R-:W-:Y:S01]  /*14b0*/  @P1 IADD3 R4, P2, R228, UR8, RZ ;  /* 0x00000008e4041c10 */ /* 0x000fe2000ff5e0ff */
[----:B------:R-:W-:Y:S01]  /*14c0*/  UISETP.NE.AND.EX UP0, UPT, UR5, URZ, UPT, UP0 ;  /* 0x0000003f0500728c */ /* 0x000fe2000bf05300 */
[----:B------:R-:W-:-:S02]  /*14d0*/  IADD3.X R7, R229, UR7, RZ, P4, !PT ;  /* 0x00000007e5077c10 */ /* 0x000fc4000a7fe4ff */
[----:B------:R-:W-:Y:S01]  /*14e0*/  @P1 IADD3.X R5, R229, UR9, RZ, P2, !PT ;  /* 0x00000009e5051c10 */ /* 0x000fe200097fe4ff */
[----:B------:R-:W-:Y:S01]  /*14f0*/  ULDC.64 UR8, c[0x0][0xa20] ;  /* 0x0002880000087ab9 */ /* 0x000fe20000000a00 */
[----:B------:R-:W-:Y:S01]  /*1500*/  USEL UR4, UR4, 0x1, UP0 ;  /* 0x0000000104047887 */ /* 0x000fe20008000000 */
[----:B------:R-:W-:Y:S01]  /*1510*/  ISETP.NE.U32.AND P2, PT, RZ, UR8, PT ;  /* 0x00000008ff007c0c */ /* 0x000fe2000bf45070 */
[----:B------:R-:W-:Y:S01]  /*1520*/  ULDC UR5, c[0x0][0x2f0] ;  /* 0x0000bc0000057ab9 */ /* 0x000fe20000000800 */
[----:B------:R0:W5:Y:S01]  /*1530*/  @P0 LDG.E R26, desc[UR10][R6.64] ;  /* 0x0000000a061a0981 */ /* 0x000162000c1e1900 */
[----:B------:R-:W-:Y:S01]  /*1540*/  UIMAD UR4, UR4, UR5, URZ ;  /* 0x00000005040472a4 */ /* 0x000fe2000f8e023f */
[----:B------:R-:W-:Y:S02]  /*1550*/  ISETP.NE.AND.EX P2, PT, RZ, UR9, PT, P2 ;  /* 0x00000009ff007c0c */ /* 0x000fe4000bf45320 */
        /* <DEDUP_REMOVED lines=14> */
.L_x_5973:
        /* <DEDUP_REMOVED lines=8> */
.L_x_5974:
[----:B------:R-:W-:Y:S05]  /*16c0*/  @!P0 BRA `(.L_x_5975) ;  /* 0x0000000000108947 */ /* 0x000fea0003800000 */
[----:B------:R-:W-:Y:S02]  /*16d0*/  ULDC.64 UR4, c[0x0][0x208] ;  /* 0x0000820000047ab9 */ /* 0x000fe40000000a00 */
[----:B------:R-:W2:Y:S04]  /*16e0*/  LDG.E R4, desc[UR4][R6.64] ;  /* 0x0000000406047981 */ /* 0x000ea8000c1e1900 */
[----:B------:R-:W2:Y:S02]  /*16f0*/  LDG.E R27, desc[UR4][R6.64+0x4] ;  /* 0x00000404061b7981 */ /* 0x000ea4000c1e1900 */
[----:B--2---:R-:W-:-:S07]  /*1700*/  IMAD.IADD R27, R27, 0x1, -R4 ;  /* 0x000000011b1b7824 */ /* 0x004fce00078e0a04 */
.L_x_5975:
[----:B------:R-:W-:Y:S01]  /*1710*/  ULDC.64 UR4, c[0x0][0xa10] ;  /* 0x0002840000047ab9 */ /* 0x000fe20000000a00 */
[----:B------:R-:W-:Y:S01]  /*1720*/  ULDC.64 UR6, c[0x0][0x208] ;  /* 0x0000820000067ab9 */ /* 0x000fe20000000a00 */
[----:B------:R-:W-:Y:S01]  /*1730*/  ISETP.NE.U32.AND P0, PT, RZ, UR4, PT ;  /* 0x00000004ff007c0c */ /* 0x000fe2000bf05070 */
[----:B------:R-:W1:Y:S03]  /*1740*/  LDC R9, c[0x0][0x448] ;  /* 0x00011200ff097b82 */ /* 0x000e660000000800 */
[----:B------:R-:W-:Y:S01]  /*1750*/  ISETP.NE.AND.EX P0, PT, RZ, UR5, PT, P0 ;  /* 0x00000005ff007c0c */ /* 0x000fe2000bf05300 */
[----:B------:R-:W-:-:S12]  /*1760*/  ULDC.64 UR4, c[0x0][0xa30] ;  /* 0x00028c0000047ab9 */ /* 0x000fd80000000a00 */
[----:B0-----:R-:W0:Y:S02]  /*1770*/  @P0 LDC.64 R4, c[0x0][0xa10] ;  /* 0x00028400ff040b82 */ /* 0x001e240000000a00 */
[----:B0-----:R-:W-:-:S05]  /*1780*/  @P0 IMAD.WIDE R4, R24, 0x4, R4 ;  /* 0x0000000418040825 */ /* 0x001fca00078e0204 */
[----:B------:R-:W2:Y:S04]  /*1790*/  @P0 LDG.E R3, desc[UR6][R4.64] ;  /* 0x0000000604030981 */ /* 0x000ea8000c1e1900 */
[----:B------:R0:W2:Y:S01]  /*17a0*/  @P0 LDG.E R8, desc[UR6][R4.64+0x4] ;  /* 0x0000040604080981 */ /* 0x0000a2000c1e1900 */
[----:B------:R-:W-:Y:S01]  /*17b0*/  ISETP.NE.U32.AND P1, PT, RZ, UR4, PT ;  /* 0x00000004ff007c0c */ /* 0x000fe2000bf25070 */
[----:B-----5:R-:W-:-:S03]  /*17c0*/  IMAD.MOV.U32 R137, RZ, RZ, R27 ;  /* 0x000000ffff897224 */ /* 0x020fc600078e001b */
[----:B------:R-:W-:-:S13]  /*17d0*/  ISETP.NE.AND.EX P1, PT, RZ, UR5, PT, P1 ;  /* 0x00000005ff007c0c */ /* 0x000fda000bf25310 */
[----:B------:R-:W-:-:S04]  /*17e0*/  @P1 IADD3 R6, P2, R228, UR4, RZ ;  /* 0x00000004e4061c10 */ /* 0x000fc8000ff5e0ff */
[----:B------:R-:W-:-:S05]  /*17f0*/  @P1 IADD3.X R7, R229, UR5, RZ, P2, !PT ;  /* 0x00000005e5071c10 */ /* 0x000fca00097fe4ff */
[----:B------:R3:W5:Y:S01]  /*1800*/  @P1 LDG.E R137, desc[UR6][R6.64] ;  /* 0x0000000606891981 */ /* 0x000762000c1e1900 */
[----:B-1----:R-:W-:Y:S01]  /*1810*/  ISETP.NE.AND P1, PT, R9, 0x1, PT ;  /* 0x000000010900780c */ /* 0x002fe20003f25270 */
[----:B------:R-:W-:Y:S01]  /*1820*/  IMAD.SHL.U32 R218, R29, 0x80, RZ ;  /* 0x000000801dda7824 */ /* 0x000fe200078e00ff */
[----:B------:R-:W-:Y:S01]  /*1830*/  PLOP3.LUT P2, PT, PT, PT, PT, 0x80, 0x0 ;  /* 0x000000000000781c */ /* 0x000fe20003f4f070 */
[----:B------:R-:W-:Y:S02]  /*1840*/  IMAD.IADD R11, R27, 0x1, -R0 ;  /* 0x000000011b0b7824 */ /* 0x000fe400078e0a00 */
[----:B0-----:R-:W-:-:S08]  /*1850*/  VIADD R4, R218, 0x7f ;  /* 0x0000007fda047836 */ /* 0x001fd00000000000 */
[----:B------:R-:W0:Y:S08]  /*1860*/  @P1 LDC R9, c[0x0][0x44c] ;  /* 0x00011300ff091b82 */ /* 0x000e300000000800 */
[----:B------:R-:W1:Y:S01]  /*1870*/  @P1 LDC R5, c[0x0][0x450] ;  /* 0x00011400ff051b82 */ /* 0x000e620000000800 */
[----:B0-----:R-:W-:-:S05]  /*1880*/  @P1 IMAD.HI.U32 R0, R4, R9, RZ ;  /* 0x0000000904001227 */ /* 0x001fca00078e00ff */
[----:B-1----:R-:W-:Y:S01]  /*1890*/  @P1 SHF.R.U32.HI R4, RZ, R5, R0 ;  /* 0x00000005ff041219 */ /* 0x002fe20000011600 */
[----:B--2---:R-:W-:-:S04]  /*18a0*/  @P0 IMAD.IADD R2, R8, 0x1, -R3 ;  /* 0x0000000108020824 */ /* 0x004fc800078e0a03 */
[----:B------:R-:W-:-:S04]  /*18b0*/  IMAD.IADD R220, R11, 0x1, R2 ;  /* 0x000000010bdc7824 */ /* 0x000fc800078e0202 */
[C---:B------:R-:W-:Y:S01]  /*18c0*/  VIADD R0, R220.reuse, 0x5f ;  /* 0x0000005fdc007836 */ /* 0x040fe20000000000 */
[----:B------:R-:W-:-:S03]  /*18d0*/  IADD3 R138, R220, 0x60, -R219 ;  /* 0x00000060dc8a7810 */ /* 0x000fc60007ffe8db */
[----:B------:R-:W-:-:S04]  /*18e0*/  IMAD.HI R0, R0, 0x2aaaaaab, RZ ;  /* 0x2aaaaaab00007827 */ /* 0x000fc800078e02ff */
[----:B------:R-:W-:Y:S01]  /*18f0*/  IMAD.IADD R4, R138, 0x1, R4 ;  /* 0x000000018a047824 */ /* 0x000fe200078e0204 */
[----:B------:R-:W-:-:S03]  /*1900*/  SHF.R.U32.HI R139, RZ, 0x1f, R0 ;  /* 0x0000001fff8b7819 */ /* 0x000fc60000011600 */
[----:B------:R-:W-:Y:S01]  /*1910*/  IMAD.HI R4, R4, 0x2aaaaaab, RZ ;  /* 0x2aaaaaab04047827 */ /* 0x000fe200078e02ff */
[----:B------:R-:W-:-:S03]  /*1920*/  LEA.HI.SX32 R139, R0, R139, 0x1c ;  /* 0x0000008b008b7211 */ /* 0x000fc600078fe2ff */
[----:B------:R-:W-:Y:S01]  /*1930*/  IMAD.MOV R0, RZ, RZ, -R11 ;  /* 0x000000ffff007224 */ /* 0x000fe200078e0a0b */
[----:B------:R-:W-:-:S04]  /*1940*/  SHF.R.U32.HI R3, RZ, 0x1f, R4 ;  /* 0x0000001fff037819 */ /* 0x000fc80000011604 */
[----:B------:R-:W-:-:S04]  /*1950*/  LEA.HI.SX32 R4, R4, R3, 0x1c ;  /* 0x0000000304047211 */ /* 0x000fc800078fe2ff */
[----:B------:R-:W-:-:S05]  /*1960*/  VIMNMX R4, R139, R4, PT ;  /* 0x000000048b047248 */ /* 0x000fca0003fe0100 */
[----:B------:R-:W-:Y:S01]  /*1970*/  IMAD R3, R4, 0x60, -R11 ;  /* 0x0000006004037824 */ /* 0x000fe200078e0a0b */
[----:B------:R-:W-:-:S04]  /*1980*/  VIMNMX R4, RZ, R0, !PT ;  /* 0x00000000ff047248 */ /* 0x000fc80007fe0100 */
        /* <DEDUP_REMOVED lines=10> */
[----:B---3--:R-:W-:Y:S05]  /*1a30*/  @!P0 BRA `(.L_x_5976) ;  /* 0x0000009400dc8947 */ /* 0x008fea0003800000 */
        /* <DEDUP_REMOVED lines=20> */
.L_x_5978:
[----:B------:R-:W-:Y:S05]  /*1b80*/  BSYNC B6 ;  /* 0x0000000000067941 */ /* 0x000fea0003800000 */
.L_x_5977:
        /* <DEDUP_REMOVED lines=20> */
.L_x_5980:
[----:B------:R-:W-:Y:S05]  /*1cd0*/  BSYNC B6 ;  /* 0x0000000000067941 */ /* 0x000fea0003800000 */
.L_x_5979:
[----:B------:R-:W-:Y:S01]  /*1ce0*/  ULDC.64 UR4, c[0x0][0x9f8] ;  /* 0x00027e0000047ab9 */ /* 0x000fe20000000a00 */
[----:B------:R-:W2:Y:S01]  /*1cf0*/  LDL R21, [R1+0x3c] ;  /* 0x00003c0001157983 */ /* 0x000ea20000100800 */
[----:B------:R-:W-:Y:S01]  /*1d00*/  ISETP.NE.U32.AND P0, PT, RZ, UR4, PT ;  /* 0x00000004ff007c0c */ /* 0x000fe2000bf05070 */
[----:B------:R-:W-:Y:S01]  /*1d10*/  ULDC.64 UR6, c[0x0][0x208] ;  /* 0x0000820000067ab9 */ /* 0x000fe20000000a00 */
[----:B------:R-:W0:Y:S01]  /*1d20*/  LDC.64 R96, c[0x0][0x3f8] ;  /* 0x0000fe00ff607b82 */ /* 0x000e220000000a00 */
[----:B------:R-:W3:Y:S01]  /*1d30*/  LDL.LU R20, [R1] ;  /* 0x0000000001147983 */ /* 0x000ee20000300800 */
[----:B------:R-:W-:-:S06]  /*1d40*/  ISETP.NE.AND.EX P0, PT, RZ, UR5, PT, P0 ;  /* 0x00000005ff007c0c */ /* 0x000fcc000bf05300 */
[----:B------:R-:W1:Y:S07]  /*1d50*/  LDC R15, c[0x0][0x3f4] ;  /* 0x0000fd00ff0f7b82 */ /* 0x000e6e0000000800 */
[----:B------:R-:W-:Y:S01]  /*1d60*/  @P0 IADD3 R4, P1, R228, UR4, RZ ;  /* 0x00000004e4040c10 */ /* 0x000fe2000ff3e0ff */
[----:B------:R-:W-:Y:S01]  /*1d70*/  ULDC UR4, c[0x0][0x2f4] ;  /* 0x0000bd0000047ab9 */ /* 0x000fe20000000800 */
[----:B------:R-:W4:Y:S02]  /*1d80*/  LDC.64 R90, c[0x0][0x408] ;  /* 0x00010200ff5a7b82 */ /* 0x000f240000000a00 */
[----:B------:R-:W-:-:S05]  /*1d90*/  @P0 IADD3.X R5, R229, UR5, RZ, P1, !PT ;  /* 0x00000005e5050c10 */ /* 0x000fca0008ffe4ff */
[----:B------:R1:W3:Y:S01]  /*1da0*/  @P0 LDG.E R24, desc[UR6][R4.64] ;  /* 0x0000000604180981 */ /* 0x0002e2000c1e1900 */
[----:B------:R-:W-:Y:S01]  /*1db0*/  ISETP.GE.AND P1, PT, R196, UR4, PT ;  /* 0x00000004c4007c0c */ /* 0x000fe2000bf26270 */
[----:B0-----:R-:W-:Y:S01]  /*1dc0*/  IMAD.WIDE.U32 R98, R204, R96, R16 ;  /* 0x00000060cc627225 */ /* 0x001fe200078e0010 */
[----:B------:R-:W-:Y:S01]  /*1dd0*/  ISETP.GE.AND P0, PT, R16, UR4, PT ;  /* 0x0000000410007c0c */ /* 0x000fe2000bf06270 */
[----:B------:R-:W0:Y:S01]  /*1de0*/  S2R R140, SR_TID.X ;  /* 0x00000000008c7919 */ /* 0x000e220000002100 */
[----:B------:R-:W-:Y:S01]  /*1df0*/  SEL R3, RZ, 0xffffffff, P1 ;  /* 0xffffffffff037807 */ /* 0x000fe20000800000 */
[----:B------:R-:W-:Y:S01]  /*1e00*/  IMAD.SHL.U32 R104, R96, 0x40, RZ ;  /* 0x0000004060687824 */ /* 0x000fe200078e00ff */
[----:B------:R-:W-:Y:S01]  /*1e10*/  SEL R0, RZ, 0x1, P0 ;  /* 0x00000001ff007807 */ /* 0x000fe20000000000 */
[----:B------:R-:W-:Y:S01]  /*1e20*/  IMAD.IADD R125, R26, 0x1, R27 ;  /* 0x000000011a7d7824 */ /* 0x000fe200078e021b */
[----:B------:R-:W-:Y:S01]  /*1e30*/  ISETP.GE.AND P0, PT, R193, UR4, PT ;  /* 0x00000004c1007c0c */ /* 0x000fe2000bf06270 */
[----:B------:R-:W-:Y:S01]  /*1e40*/  IMAD.SHL.U32 R3, R3, 0x2, RZ ;  /* 0x0000000203037824 */ /* 0x000fe200078e00ff */
[----:B------:R-:W-:Y:S01]  /*1e50*/  ISETP.GE.AND P1, PT, R23, UR4, PT ;  /* 0x0000000417007c0c */ /* 0x000fe2000bf26270 */
[----:B-1----:R-:W-:Y:S01]  /*1e60*/  IMAD.SHL.U32 R122, R15, 0x2, RZ ;  /* 0x000000020f7a7824 */ /* 0x002fe200078e00ff */
[----:B------:R-:W-:-:S02]  /*1e70*/  SHF.R.S32.HI R5, RZ, 0x1f, R204 ;  /* 0x0000001fff057819 */ /* 0x000fc400000114cc */
[----:B------:R-:W-:Y:S02]  /*1e80*/  LOP3.LUT R0, R3, 0x2, R0, 0xe2, !PT ;  /* 0x0000000203007812 */ /* 0x000fe400078ee200 */
[----:B------:R-:W-:Y:S01]  /*1e90*/  SEL R3, RZ, 0x4, P0 ;  /* 0x00000004ff037807 */ /* 0x000fe20000000000 */
[C---:B------:R-:W-:Y:S01]  /*1ea0*/  IMAD R6, R5.reuse, R96, RZ ;  /* 0x0000006005067224 */ /* 0x040fe200078e02ff */
[----:B------:R-:W-:Y:S01]  /*1eb0*/  SEL R4, RZ, 0x8, P1 ;  /* 0x00000008ff047807 */ /* 0x000fe20000800000 */
[-C--:B----4-:R-:W-:Y:S01]  /*1ec0*/  IMAD R5, R5, R90.reuse, RZ ;  /* 0x0000005a05057224 */ /* 0x090fe200078e02ff */
[----:B------:R-:W-:Y:S01]  /*1ed0*/  SHF.R.S32.HI R195, RZ, 0x1f, R194 ;  /* 0x0000001fffc37819 */ /* 0x000fe200000114c2 */
[----:B------:R-:W-:Y:S01]  /*1ee0*/  IMAD R7, R204, R97, R6 ;  /* 0x00000061cc077224 */ /* 0x000fe200078e0206 */
[----:B------:R-:W-:Y:S01]  /*1ef0*/  ISETP.GE.AND P2, PT, R22, UR4, PT ;  /* 0x0000000416007c0c */ /* 0x000fe2000bf46270 */
[----:B------:R-:W-:Y:S01]  /*1f00*/  IMAD.WIDE.U32 R92, R204, R90, R16 ;  /* 0x0000005acc5c7225 */ /* 0x000fe200078e0010 */
[----:B------:R-:W-:-:S02]  /*1f10*/  LOP3.LUT R0, R4, R0, R3, 0xfe, !PT ;  /* 0x0000000004007212 */ /* 0x000fc400078efe03 */
[----:B------:R-:W-:Y:S01]  /*1f20*/  SEL R3, RZ, 0x10, P2 ;  /* 0x00000010ff037807 */ /* 0x000fe20001000000 */
[----:B------:R-:W-:Y:S01]  /*1f30*/  IMAD.WIDE.U32 R100, R204, R96, R194 ;  /* 0x00000060cc647225 */ /* 0x000fe200078e00c2 */
[-C--:B------:R-:W-:Y:S02]  /*1f40*/  ISETP.GE.AND P0, PT, R16, R15.reuse, PT ;  /* 0x0000000f1000720c */ /* 0x080fe40003f06270 */
[----:B------:R-:W-:Y:S01]  /*1f50*/  ISETP.GE.AND P1, PT, R196, R15, PT ;  /* 0x0000000fc400720c */ /* 0x000fe20003f26270 */
[----:B------:R-:W-:Y:S01]  /*1f60*/  IMAD.IADD R101, R101, 0x1, R7 ;  /* 0x0000000165657824 */ /* 0x000fe200078e0207 */
[----:B------:R-:W-:Y:S01]  /*1f70*/  LOP3.LUT R9, R0, R3, RZ, 0xfc, !PT ;  /* 0x0000000300097212 */ /* 0x000fe200078efcff */
[----:B------:R-:W-:Y:S01]  /*1f80*/  IMAD.IADD R99, R7, 0x1, R99 ;  /* 0x0000000107637824 */ /* 0x000fe200078e0263 */
[----:B------:R-:W-:Y:S01]  /*1f90*/  ISETP.GE.AND P3, PT, R193, R15, PT ;  /* 0x0000000fc100720c */ /* 0x000fe20003f66270 */
[C---:B------:R-:W-:Y:S01]  /*1fa0*/  IMAD R7, R204.reuse, R91, R5 ;  /* 0x0000005bcc077224 */ /* 0x040fe200078e0205 */
[C---:B------:R-:W-:Y:S01]  /*1fb0*/  SEL R3, R15.reuse, RZ, P0 ;  /* 0x000000ff0f037207 */ /* 0x040fe20000000000 */
[----:B------:R-:W-:Y:S01]  /*1fc0*/  IMAD.WIDE.U32 R94, R204, R90, R194 ;  /* 0x0000005acc5e7225 */ /* 0x000fe200078e00c2 */
[----:B------:R-:W-:-:S02]  /*1fd0*/  SEL R5, R15, RZ, P1 ;  /* 0x000000ff0f057207 */ /* 0x000fc40000800000 */
[----:B------:R-:W-:Y:S01]  /*1fe0*/  SEL R0, R15, RZ, P3 ;  /* 0x000000ff0f007207 */ /* 0x000fe20001800000 */
[----:B------:R-:W-:Y:S01]  /*1ff0*/  IMAD.IADD R3, R16, 0x1, R3 ;  /* 0x0000000110037824 */ /* 0x000fe200078e0203 */
[----:B------:R-:W-:Y:S01]  /*2000*/  LOP3.LUT P2, RZ, R221, 0x4, RZ, 0xc0, !PT ;  /* 0x00000004ddff7812 */ /* 0x000fe2000784c0ff */
[----:B------:R-:W-:Y:S01]  /*2010*/  IMAD.IADD R5, R196, 0x1, R5 ;  /* 0x00000001c4057824 */ /* 0x000fe200078e0205 */
[----:B------:R-:W-:Y:S01]  /*2020*/  SHF.R.U32.HI R28, RZ, 0x3, R211 ;  /* 0x00000003ff1c7819 */ /* 0x000fe200000116d3 */
[----:B------:R-:W-:Y:S01]  /*2030*/  IMAD.IADD R11, R193, 0x1, R0 ;  /* 0x00000001c10b7824 */ /* 0x000fe200078e0200 */
[----:B------:R-:W-:Y:S01]  /*2040*/  SHF.R.S32.HI R0, RZ, 0x1f, R3 ;  /* 0x0000001fff007819 */ /* 0x000fe20000011403 */
[----:B------:R-:W-:Y:S01]  /*2050*/  IMAD.IADD R95, R95, 0x1, R7 ;  /* 0x000000015f5f7824 */ /* 0x000fe200078e0207 */
[----:B------:R-:W-:Y:S01]  /*2060*/  SHF.R.S32.HI R4, RZ, 0x1f, R5 ;  /* 0x0000001fff047819 */ /* 0x000fe20000011405 */
[----:B------:R-:W-:Y:S01]  /*2070*/  IMAD.IADD R93, R7, 0x1, R93 ;  /* 0x00000001075d7824 */ /* 0x000fe200078e025d */
[CC--:B------:R-:W-:Y:S01]  /*2080*/  LEA.HI R6, R0.reuse, R3.reuse, RZ, 0x3 ;  /* 0x0000000300067211 */ /* 0x0c0fe200078f18ff */
[----:B-----5:R-:W-:Y:S01]  /*2090*/  IMAD.WIDE.U32 R100, R137, R96, R100 ;  /* 0x0000006089647225 */ /* 0x020fe200078e0064 */
[----:B------:R-:W-:-:S02]  /*20a0*/  LEA.HI R0, R0, R3, RZ, 0x6 ;  /* 0x0000000300007211 */ /* 0x000fc400078f30ff */
[CC--:B------:R-:W-:Y:S01]  /*20b0*/  LEA.HI R3, R4.reuse, R5.reuse, RZ, 0x6 ;  /* 0x0000000504037211 */ /* 0x0c0fe200078f30ff */
[----:B------:R-:W-:Y:S01]  /*20c0*/  IMAD.WIDE.U32 R98, R137, R96, R98 ;  /* 0x0000006089627225 */ /* 0x000fe200078e0062 */
[----:B------:R-:W-:Y:S02]  /*20d0*/  LEA.HI R10, R4, R5, RZ, 0x3 ;  /* 0x00000005040a7211 */ /* 0x000fe400078f18ff */
[----:B------:R-:W-:Y:S01]  /*20e0*/  SHF.R.S32.HI R0, RZ, 0x6, R0 ;  /* 0x00000006ff007819 */ /* 0x000fe20000011400 */
[----:B------:R-:W-:Y:S01]  /*20f0*/  IMAD R127, R91, 0x60, RZ ;  /* 0x000000605b7f7824 */ /* 0x000fe200078e02ff */
[----:B------:R-:W-:Y:S01]  /*2100*/  SHF.R.S32.HI R4, RZ, 0x6, R3 ;  /* 0x00000006ff047819 */ /* 0x000fe20000011403 */
[----:B------:R-:W-:Y:S01]  /*2110*/  IMAD.SHL.U32 R106, R90, 0x40, RZ ;  /* 0x000000405a6a7824 */ /* 0x000fe200078e00ff */
[C---:B------:R-:W-:Y:S01]  /*2120*/  LOP3.LUT R3, R213.reuse, 0x38, R6, 0xf8, !PT ;  /* 0x00000038d5037812 */ /* 0x040fe200078ef806 */
[C---:B------:R-:W-:Y:S01]  /*2130*/  IMAD R135, R0.reuse, 0x1800, R215 ;  /* 0x0000180000877824 */ /* 0x040fe200078e02d7 */
[----:B------:R-:W-:Y:S01]  /*2140*/  SHF.R.S32.HI R12, RZ, 0x1f, R11 ;  /* 0x0000001fff0c7819 */ /* 0x000fe2000001140b */
[----:B------:R-:W-:Y:S01]  /*2150*/  IMAD R133, R0, 0x1800, R216 ;  /* 0x0000180000857824 */ /* 0x000fe200078e02d8 */
[----:B------:R-:W-:Y:S01]  /*2160*/  LOP3.LUT R5, R213, 0x38, R10, 0xf8, !PT ;  /* 0x00000038d5057812 */ /* 0x000fe200078ef80a */
[C---:B------:R-:W-:Y:S01]  /*2170*/  IMAD R134, R4.reuse, 0x1800, R215 ;  /* 0x0000180004867824 */ /* 0x040fe200078e02d7 */
[----:B------:R-:W-:Y:S01]  /*2180*/  LOP3.LUT R0, R3, R214, RZ, 0x3c, !PT ;  /* 0x000000d603007212 */ /* 0x000fe200078e3cff */
[----:B------:R-:W-:Y:S01]  /*2190*/  IMAD R130, R4, 0x1800, R216 ;  /* 0x0000180004827824 */ /* 0x000fe200078e02d8 */
[----:B------:R-:W-:Y:S01]  /*21a0*/  LOP3.LUT R7, R211, 0x38, R6, 0xf8, !PT ;  /* 0x00000038d3077812 */ /* 0x000fe200078ef806 */
[----:B------:R-:W-:Y:S01]  /*21b0*/  IMAD.WIDE.U32 R94, R137, R90, R94 ;  /* 0x0000005a895e7225 */ /* 0x000fe200078e005e */
[----:B------:R-:W-:-:S02]  /*21c0*/  LEA.HI R14, R12, R11, RZ, 0x3 ;  /* 0x0000000b0c0e7211 */ /* 0x000fc400078f18ff */
[----:B------:R-:W-:Y:S01]  /*21d0*/  LOP3.LUT R5, R5, R214, RZ, 0x3c, !PT ;  /* 0x000000d605057212 */ /* 0x000fe200078e3cff */
[----:B------:R-:W-:Y:S01]  /*21e0*/  IMAD.IADD R135, R135, 0x1, R0 ;  /* 0x0000000187877824 */ /* 0x000fe200078e0200 */
[----:B------:R-:W-:Y:S01]  /*21f0*/  LEA.HI R11, R12, R11, RZ, 0x6 ;  /* 0x0000000b0c0b7211 */ /* 0x000fe200078f30ff */
[----:B------:R-:W-:Y:S01]  /*2200*/  IMAD.WIDE.U32 R92, R137, R90, R92 ;  /* 0x0000005a895c7225 */ /* 0x000fe200078e005c */
[----:B------:R-:W-:Y:S02]  /*2210*/  LOP3.LUT R8, R7, R28, RZ, 0x3c, !PT ;  /* 0x0000001c07087212 */ /* 0x000fe400078e3cff */
[----:B------:R-:W-:Y:S01]  /*2220*/  LOP3.LUT R0, R211, 0x38, R10, 0xf8, !PT ;  /* 0x00000038d3007812 */ /* 0x000fe200078ef80a */
[----:B------:R-:W-:Y:S01]  /*2230*/  IMAD.IADD R134, R134, 0x1, R5 ;  /* 0x0000000186867824 */ /* 0x000fe200078e0205 */
[----:B------:R-:W-:Y:S01]  /*2240*/  SHF.R.S32.HI R13, RZ, 0x1f, R137 ;  /* 0x0000001fff0d7819 */ /* 0x000fe20000011489 */
[----:B------:R-:W-:Y:S01]  /*2250*/  IMAD.IADD R133, R133, 0x1, R8 ;  /* 0x0000000185857824 */ /* 0x000fe200078e0208 */
[----:B------:R-:W-:-:S02]  /*2260*/  SHF.R.S32.HI R11, RZ, 0x6, R11 ;  /* 0x00000006ff0b7819 */ /* 0x000fc4000001140b */
[--C-:B------:R-:W-:Y:S01]  /*2270*/  LOP3.LUT R3, R213, 0x38, R14.reuse, 0xf8, !PT ;  /* 0x00000038d5037812 */ /* 0x100fe200078ef80e */
[----:B------:R-:W-:Y:S01]  /*2280*/  IMAD R8, R13, R96, RZ ;  /* 0x000000600d087224 */ /* 0x000fe200078e02ff */
[----:B------:R-:W-:Y:S01]  /*2290*/  LOP3.LUT R5, R0, R28, RZ, 0x3c, !PT ;  /* 0x0000001c00057212 */ /* 0x000fe200078e3cff */
[----:B------:R-:W-:Y:S01]  /*22a0*/  IMAD R131, R11, 0x1800, R215 ;  /* 0x000018000b837824 */ /* 0x000fe200078e02d7 */
[----:B------:R-:W-:Y:S01]  /*22b0*/  LOP3.LUT R7, R211, 0x38, R14, 0xf8, !PT ;  /* 0x00000038d3077812 */ /* 0x000fe200078ef80e */
[----:B------:R-:W-:Y:S01]  /*22c0*/  IMAD R129, R11, 0x1800, R216 ;  /* 0x000018000b817824 */ /* 0x000fe200078e02d8 */
[----:B------:R-:W-:Y:S01]  /*22d0*/  LOP3.LUT R0, R3, R214, RZ, 0x3c, !PT ;  /* 0x000000d603007212 */ /* 0x000fe200078e3cff */
[----:B------:R-:W-:Y:S01]  /*22e0*/  IMAD.IADD R130, R130, 0x1, R5 ;  /* 0x0000000182827824 */ /* 0x000fe200078e0205 */
[----:B------:R-:W-:Y:S01]  /*22f0*/  LOP3.LUT R4, R7, R28, RZ, 0x3c, !PT ;  /* 0x0000001c07047212 */ /* 0x000fe200078e3cff */
[----:B------:R-:W-:Y:S01]  /*2300*/  IMAD R5, R97, 0x60, RZ ;  /* 0x0000006061057824 */ /* 0x000fe200078e02ff */
[C---:B------:R-:W-:Y:S01]  /*2310*/  SHF.L.U64.HI R103, R96.reuse, 0x6, R97 ;  /* 0x0000000660677819 */ /* 0x040fe20000010261 */
[----:B------:R-:W-:Y:S01]  /*2320*/  IMAD R7, R137, R97, R8 ;  /* 0x0000006189077224 */ /* 0x000fe200078e0208 */
[----:B------:R-:W-:Y:S01]  /*2330*/  LOP3.LUT R3, R213, 0x18, R16, 0xf8, !PT ;  /* 0x00000018d5037812 */ /* 0x000fe200078ef810 */
[----:B------:R-:W-:Y:S01]  /*2340*/  IMAD.WIDE.U32 R96, R96, 0x60, RZ ;  /* 0x0000006060607825 */ /* 0x000fe200078e00ff */
[----:B------:R-:W-:-:S02]  /*2350*/  SHF.L.U64.HI R105, R90, 0x6, R91 ;  /* 0x000000065a697819 */ /* 0x000fc4000001025b */
[----:B------:R-:W-:Y:S01]  /*2360*/  LOP3.LUT R128, R3, R214, RZ, 0x3c, !PT ;  /* 0x000000d603807212 */ /* 0x000fe200078e3cff */
[----:B------:R-:W-:Y:S01]  /*2370*/  IMAD.IADD R131, R131, 0x1, R0 ;  /* 0x0000000183837824 */ /* 0x000fe200078e0200 */
[----:B------:R-:W-:Y:S01]  /*2380*/  IADD3 R126, R97, R5, RZ ;  /* 0x00000005617e7210 */ /* 0x000fe20007ffe0ff */
[----:B------:R-:W-:Y:S01]  /*2390*/  IMAD R0, R13, R90, RZ ;  /* 0x0000005a0d007224 */ /* 0x000fe200078e02ff */
[----:B------:R-:W-:Y:S01]  /*23a0*/  SHF.R.S32.HI R113, RZ, 0x3, R6 ;  /* 0x00000003ff717819 */ /* 0x000fe20000011406 */
[----:B------:R-:W-:Y:S01]  /*23b0*/  IMAD.IADD R102, R101, 0x1, R7 ;  /* 0x0000000165667824 */ /* 0x000fe200078e0207 */
[----:B------:R-:W-:Y:S01]  /*23c0*/  LOP3.LUT R5, R6, 0xfffffff8, RZ, 0xc0, !PT ;  /* 0xfffffff806057812 */ /* 0x000fe200078ec0ff */
[----:B------:R-:W-:Y:S01]  /*23d0*/  IMAD R11, R137, R91, R0 ;  /* 0x0000005b890b7224 */ /* 0x000fe200078e0200 */
[----:B------:R-:W-:Y:S01]  /*23e0*/  LOP3.LUT R6, R10, 0xfffffff8, RZ, 0xc0, !PT ;  /* 0xfffffff80a067812 */ /* 0x000fe200078ec0ff */
[----:B------:R-:W-:Y:S01]  /*23f0*/  IMAD.IADD R3, R7, 0x1, R99 ;  /* 0x0000000107037824 */ /* 0x000fe200078e0263 */
[----:B------:R-:W-:Y:S01]  /*2400*/  LOP3.LUT R7, R14, 0xfffffff8, RZ, 0xc0, !PT ;  /* 0xfffffff80e077812 */ /* 0x000fe200078ec0ff */
[----:B------:R-:W-:Y:S01]  /*2410*/  IMAD.WIDE.U32 R90, R90, 0x60, RZ ;  /* 0x000000605a5a7825 */ /* 0x000fe200078e00ff */
[----:B------:R-:W-:-:S02]  /*2420*/  SHF.R.S32.HI R112, RZ, 0x3, R10 ;  /* 0x00000003ff707819 */ /* 0x000fc4000001140a */
[----:B------:R-:W-:Y:S01]  /*2430*/  SHF.R.S32.HI R0, RZ, 0x1f, R30 ;  /* 0x0000001fff007819 */ /* 0x000fe2000001141e */
[----:B------:R-:W-:Y:S01]  /*2440*/  IMAD.IADD R129, R129, 0x1, R4 ;  /* 0x0000000181817824 */ /* 0x000fe200078e0204 */
[----:B0-----:R-:W-:Y:S01]  /*2450*/  LEA.HI R140, R140, 0x8, RZ, 0x19 ;  /* 0x000000088c8c7811 */ /* 0x001fe200078fc8ff */
[----:B------:R-:W-:Y:S01]  /*2460*/  IMAD.IADD R128, R215, 0x1, R128 ;  /* 0x00000001d7807824 */ /* 0x000fe200078e0280 */
[----:B------:R-:W-:Y:S01]  /*2470*/  SHF.R.S32.HI R111, RZ, 0x3, R14 ;  /* 0x00000003ff6f7819 */ /* 0x000fe2000001140e */
[----:B------:R-:W-:Y:S01]  /*2480*/  IMAD.IADD R127, R91, 0x1, R127 ;  /* 0x000000015b7f7824 */ /* 0x000fe200078e027f */
[----:B------:R-:W-:Y:S01]  /*2490*/  SHF.R.S32.HI R109, RZ, 0x1f, R5 ;  /* 0x0000001fff6d7819 */ /* 0x000fe20000011405 */
[----:B------:R-:W-:Y:S01]  /*24a0*/  IMAD.IADD R89, R95, 0x1, R11 ;  /* 0x000000015f597824 */ /* 0x000fe200078e020b */
[----:B------:R-:W-:Y:S01]  /*24b0*/  SHF.R.S32.HI R108, RZ, 0x1f, R6 ;  /* 0x0000001fff6c7819 */ /* 0x000fe20000011406 */
[----:B------:R-:W-:Y:S01]  /*24c0*/  IMAD.IADD R4, R11, 0x1, R93 ;  /* 0x000000010b047824 */ /* 0x000fe200078e025d */
[----:B------:R-:W-:Y:S01]  /*24d0*/  SHF.R.S32.HI R107, RZ, 0x1f, R7 ;  /* 0x0000001fff6b7819 */ /* 0x000fe20000011407 */
[----:B--2---:R-:W-:Y:S01]  /*24e0*/  IMAD R110, R21, 0x40, R204 ;  /* 0x00000040156e7824 */ /* 0x004fe200078e02cc */
[----:B---3--:R-:W-:-:S04]  /*24f0*/  LOP3.LUT R20, R20, 0xfffffffe, RZ, 0xc0, !PT ;  /* 0xfffffffe14147812 */ /* 0x008fc800078ec0ff */
[----:B------:R-:W-:-:S04]  /*2500*/  @P3 LOP3.LUT R20, R20, 0x1, RZ, 0xfc, !PT ;  /* 0x0000000114143812 */ /* 0x000fc800078efcff */
[----:B------:R-:W-:-:S04]  /*2510*/  LOP3.LUT R20, R20, 0xfffffffb, RZ, 0xc0, !PT ;  /* 0xfffffffb14147812 */ /* 0x000fc800078ec0ff */
[----:B------:R-:W-:Y:S02]  /*2520*/  @P2 LOP3.LUT R20, R20, 0x4, RZ, 0xfc, !PT ;  /* 0x0000000414142812 */ /* 0x000fe400078efcff */
[----:B------:R-:W-:-:S03]  /*2530*/  ISETP.GE.AND P2, PT, R192, UR4, PT ;  /* 0x00000004c0007c0c */ /* 0x000fc6000bf46270 */
[----:B------:R0:W-:Y:S01]  /*2540*/  STL [R1], R20 ;  /* 0x0000001401007387 */ /* 0x0001e20000100800 */
[----:B------:R-:W-:-:S04]  /*2550*/  SEL R8, RZ, 0x20, P2 ;  /* 0x00000020ff087807 */ /* 0x000fc80001000000 */
[C---:B------:R-:W-:Y:S02]  /*2560*/  LOP3.LUT R26, R9.reuse, R8, RZ, 0xfc, !PT ;  /* 0x00000008091a7212 */ /* 0x040fe400078efcff */
[----:B------:R-:W-:Y:S02]  /*2570*/  LOP3.LUT R8, R9, 0x1, RZ, 0xc0, !PT ;  /* 0x0000000109087812 */ /* 0x000fe400078ec0ff */
[C---:B------:R-:W-:Y:S02]  /*2580*/  LOP3.LUT R9, R26.reuse, 0x2, RZ, 0xc0, !PT ;  /* 0x000000021a097812 */ /* 0x040fe400078ec0ff */
[C---:B------:R-:W-:Y:S02]  /*2590*/  LOP3.LUT R10, R26.reuse, 0x4, RZ, 0xc0, !PT ;  /* 0x000000041a0a7812 */ /* 0x040fe400078ec0ff */
[C---:B0-----:R-:W-:Y:S02]  /*25a0*/  LOP3.LUT R20, R26.reuse, 0x8, RZ, 0xc0, !PT ;  /* 0x000000081a147812 */ /* 0x041fe400078ec0ff */
[----:B------:R-:W-:-:S02]  /*25b0*/  LOP3.LUT R21, R26, 0x10, RZ, 0xc0, !PT ;  /* 0x000000101a157812 */ /* 0x000fc400078ec0ff */
[----:B------:R-:W-:Y:S02]  /*25c0*/  SHF.R.S32.HI R124, RZ, 0x1f, R24 ;  /* 0x0000001fff7c7819 */ /* 0x000fe40000011418 */
[----:B------:R-:W-:-:S07]  /*25d0*/  LOP3.LUT R26, R26, 0x20, RZ, 0xc0, !PT ;  /* 0x000000201a1a7812 */ /* 0x000fce00078ec0ff */
.L_x_6086:
[----:B--2---:R-:W2:Y:S01]  /*25e0*/  LDL.LU R33, [R1] ;  /* 0x0000000001217983 */ /* 0x004ea20000300800 */
[----:B------:R-:W0:Y:S01]  /*25f0*/  LDC R32, c[0x0][0x430] ;  /* 0x00010c00ff207b82 */ /* 0x000e220000000800 */
[----:B------:R-:W-:Y:S01]  /*2600*/  VIADD R25, R25, 0xffffffff ;  /* 0xffffffff19197836 */ /* 0x000fe20000000000 */
[----:B------:R-:W-:Y:S01]  /*2610*/  ULDC.64 UR4, c[0x0][0x208] ;  /* 0x0000820000047ab9 */ /* 0x000fe20000000a00 */
[----:B------:R-:W-:Y:S02]  /*2620*/  IMAD.MOV.U32 R27, RZ, RZ, RZ ;  /* 0x000000ffff1b7224 */ /* 0x000fe400078e00ff */
        /* <DEDUP_REMOVED lines=28> */
[----:B------:R-:W-:-:S04]  /*27f0*/  IMAD R28, R32, R11, R36 ;  /* 0x0000000b201c7224 */ /* 0x000fc800078e0224 */
[C---:B------:R-:W-:Y:S02]  /*2800*/  @P4 VIADD R31, R29.reuse, 0xffffffe0 ;  /* 0xffffffe01d1f4836 */ /* 0x040fe40000000000 */
[--C-:B------:R-:W-:Y:S02]  /*2810*/  IMAD R29, R29, 0x2, R114.reuse ;  /* 0x000000021d1d7824 */ /* 0x100fe400078e0272 */
        /* <DEDUP_REMOVED lines=30> */
[-C--:B------:R-:W-:Y:S01]  /*2a00*/  IMAD R14, R126, R25.reuse, RZ ;  /* 0x000000197e0e7224 */ /* 0x080fe200078e02ff */
        /* <DEDUP_REMOVED lines=29> */
[----:B------:R-:W-:Y:S01]  /*2be0*/  ULDC.64 UR6, c[0x0][0x208] ;  /* 0x0000820000067ab9 */ /* 0x000fe20000000a00 */
[----:B------:R-:W-:Y:S01]  /*2bf0*/  IMAD.X R36, R11, 0x1, R102, P2 ;  /* 0x000000010b247824 */ /* 0x000fe200010e0666 */
[----:B------:R-:W-:-:S04]  /*2c00*/  LEA R34, P2, R35, UR4, 0x1 ;  /* 0x0000000423227c11 */ /* 0x000fc8000f8408ff */
        /* <DEDUP_REMOVED lines=34> */
.L_x_5985:
[----:B------:R-:W-:Y:S05]  /*2e30*/  BSYNC B1 ;  /* 0x0000000000017941 */ /* 0x000fea0003800000 */
.L_x_5984:
        /* <DEDUP_REMOVED lines=21> */
[----:B------:R-:W-:Y:S01]  /*2f90*/  IADD3.X R13, R102, R11, R103, P2, P5 ;  /* 0x0000000b660d7210 */ /* 0x000fe200017ea467 */
[----:B------:R-:W-:Y:S01]  /*2fa0*/  ULDC.64 UR6, c[0x0][0x208] ;  /* 0x0000820000067ab9 */ /* 0x000fe20000000a00 */
        /* <DEDUP_REMOVED lines=35> */
.L_x_5987:
[----:B------:R-:W-:Y:S05]  /*31e0*/  BSYNC B1 ;  /* 0x0000000000017941 */ /* 0x000fea0003800000 */
.L_x_5986:
        /* <DEDUP_REMOVED lines=99> */
.L_x_5988:
[----:B------:R-:W-:Y:S01]  /*3820*/  IMAD R87, R19, 0x8, R18 ;  /* 0x0000000813577824 */ /* 0x000fe200078e0212 */
[----:B------:R-:W-:Y:S01]  /*3830*/  SHF.L.U32 R88, R205, 0x1f, RZ ;  /* 0x0000001fcd587819 */ /* 0x000fe200000006ff */
[----:B------:R-:W-:Y:S03]  /*3840*/  BSSY B1, `(.L_x_5989) ;  /* 0x0000003000017945 */ /* 0x000fe60003800000 */
[----:B------:R-:W0:Y:S02]  /*3850*/  SYNCS.PHASECHK.TRANS64.TRYWAIT P5, [R87+URZ+0x30890], R88 ;  /* 0x03089058570075a7 */ /* 0x000e2400080a017f */
[----:B0-----:R-:W-:Y:S05]  /*3860*/  @!P5 BRA `(.L_x_5990) ;  /* 0x0000020c00e8d947 */ /* 0x001fea0003800000 */
.L_x_6333:
[----:B------:R-:W-:Y:S05]  /*3870*/  BSYNC B1 ;  /* 0x0000000000017941 */ /* 0x000fea0003800000 */
.L_x_5989:
[----:B------:R-:W-:-:S03]  /*3880*/  UMOV UR4, 0xffffffff ;  /* 0xffffffff00047882 */ /* 0x000fc60000000000 */
[----:B------:R-:W-:Y:S05]  /*3890*/  BRA.DIV UR4, `(.L_x_5991) ;  /* 0x0000020e04f07947 */ /* 0x000fea000b800000 */
[----:B------:R1:W2:Y:S04]  /*38a0*/  SHFL.IDX PT, R82, R115, RZ, 0x1c1f ;  /* 0x001c1fff73527589 */ /* 0x0002a800000e0000 */
[----:B------:R1:W3:Y:S02]  /*38b0*/  SHFL.IDX PT, R11, R118, RZ, 0x1c1f ;  /* 0x001c1fff760b7589 */ /* 0x0002e400000e0000 */
.L_x_6337:
        /* <DEDUP_REMOVED lines=56> */
.L_x_5997:
[----:B------:R-:W-:Y:S05]  /*3c40*/  BSYNC B3 ;  /* 0x0000000000037941 */ /* 0x000fea0003800000 */
.L_x_5996:
[----:B------:R-:W-:Y:S02]  /*3c50*/  ULDC.64 UR4, c[0x0][0x208] ;  /* 0x0000820000047ab9 */ /* 0x000fe40000000a00 */
[----:B0-----:R4:W-:Y:S03]  /*3c60*/  ST.E.128 desc[UR4][R80.64], R12 ;  /* 0x0000000c50007985 */ /* 0x0019e6000c101d04 */
.L_x_5995:
[----:B------:R-:W-:Y:S05]  /*3c70*/  BSYNC B2 ;  /* 0x0000000000027941 */ /* 0x000fea0003800000 */
.L_x_5994:
        /* <DEDUP_REMOVED lines=12> */
[----:B------:R-:W-:Y:S02]  /*3d40*/  SHF.R.U64 R72, R74, 0x10, R75 ;  /* 0x000000104a487819 */ /* 0x000fe4000000124b */
        /* <DEDUP_REMOVED lines=8> */
[CC--:B------:R-:W-:Y:S01]  /*3dd0*/  FMUL.FTZ R152, R78.reuse, R79.reuse ;  /* 0x0000004f4e987220 */ /* 0x0c0fe20000410000 */
[----:B------:R-:W-:Y:S01]  /*3de0*/  SHF.R.U32.HI R73, RZ, 0x10, R73 ;  /* 0x00000010ff497819 */ /* 0x000fe20000011649 */
[-C--:B------:R-:W-:Y:S01]  /*3df0*/  FMUL.FTZ R154, R78, R80.reuse ;  /* 0x000000504e9a7220 */ /* 0x080fe20000410000 */
[----:B------:R-:W-:Y:S01]  /*3e00*/  IMAD.U32 R75, R13, 0x10000, RZ ;  /* 0x000100000d4b7824 */ /* 0x000fe200078e00ff */
[----:B------:R-:W-:Y:S01]  /*3e10*/  PRMT R78, R180, 0x5410, R81 ;  /* 0x00005410b44e7816 */ /* 0x000fe20000000051 */
[----:B------:R-:W-:Y:S01]  /*3e20*/  IMAD.U32 R81, R12, 0x10000, RZ ;  /* 0x000100000c517824 */ /* 0x000fe200078e00ff */
[----:B------:R-:W-:Y:S01]  /*3e30*/  PRMT R73, R177, 0x5410, R73 ;  /* 0x00005410b1497816 */ /* 0x000fe20000000049 */
[C---:B------:R-:W-:Y:S01]  /*3e40*/  FFMA.FTZ R80, R75.reuse, R80, -R152 ;  /* 0x000000504b507223 */ /* 0x040fe20000010898 */
[----:B------:R-:W-:Y:S01]  /*3e50*/  LOP3.LUT R13, R14, 0xffff0000, RZ, 0xc0, !PT ;  /* 0xffff00000e0d7812 */ /* 0x000fe200078ec0ff */
[----:B------:R-:W-:Y:S01]  /*3e60*/  FFMA.FTZ R75, R75, R79, R154 ;  /* 0x0000004f4b4b7223 */ /* 0x000fe2000001009a */
[C---:B------:R-:W-:Y:S01]  /*3e70*/  IMAD.U32 R152, R78.reuse, 0x10000, RZ ;  /* 0x000100004e987824 */ /* 0x040fe200078e00ff */
[----:B------:R-:W-:Y:S01]  /*3e80*/  LOP3.LUT R78, R78, 0xffff0000, RZ, 0xc0, !PT ;  /* 0xffff00004e4e7812 */ /* 0x000fe200078ec0ff */
[C---:B------:R-:W-:Y:S01]  /*3e90*/  IMAD.U32 R154, R73.reuse, 0x10000, RZ ;  /* 0x00010000499a7824 */ /* 0x040fe200078e00ff */
[----:B------:R-:W-:Y:S01]  /*3ea0*/  LOP3.LUT R73, R73, 0xffff0000, RZ, 0xc0, !PT ;  /* 0xffff000049497812 */ /* 0x000fe200078ec0ff */
[----:B------:R-:W-:-:S02]  /*3eb0*/  IMAD.U32 R79, R14, 0x10000, RZ ;  /* 0x000100000e4f7824 */ /* 0x000fc400078e00ff */
[----:B------:R-:W-:Y:S01]  /*3ec0*/  FMUL.FTZ R160, R13, R152 ;  /* 0x000000980da07220 */ /* 0x000fe20000410000 */
[----:B------:R-:W-:Y:S01]  /*3ed0*/  LOP3.LUT R14, R15, 0xffff0000, RZ, 0xc0, !PT ;  /* 0xffff00000f0e7812 */ /* 0x000fe200078ec0ff */
[-C--:B------:R-:W-:Y:S01]  /*3ee0*/  FMUL.FTZ R162, R13, R154.reuse ;  /* 0x0000009a0da27220 */ /* 0x080fe20000410000 */
[----:B------:R-:W-:Y:S01]  /*3ef0*/  LOP3.LUT R12, R12, 0xffff0000, RZ, 0xc0, !PT ;  /* 0xffff00000c0c7812 */ /* 0x000fe200078ec0ff */
[----:B------:R-:W-:Y:S01]  /*3f00*/  FFMA.FTZ R160, R79, R154, -R160 ;  /* 0x0000009a4fa07223 */ /* 0x000fe200000108a0 */
[----:B------:R-:W-:Y:S02]  /*3f10*/  IMAD.U32 R15, R15, 0x10000, RZ ;  /* 0x000100000f0f7824 */ /* 0x000fe400078e00ff */
        /* <DEDUP_REMOVED lines=15> */
.L_x_6001:
[----:B------:R-:W-:Y:S05]  /*4010*/  BSYNC B3 ;  /* 0x0000000000037941 */ /* 0x000fea0003800000 */
.L_x_6000:
[----:B------:R-:W-:Y:S02]  /*4020*/  ULDC.64 UR4, c[0x0][0x208] ;  /* 0x0000820000047ab9 */ /* 0x000fe40000000a00 */
[----:B0-----:R0:W-:Y:S03]  /*4030*/  ST.E.128 desc[UR4][R76.64], R12 ;  /* 0x0000000c4c007985 */ /* 0x0011e6000c101d04 */
.L_x_5999:
[----:B------:R-:W-:Y:S05]  /*4040*/  BSYNC B2 ;  /* 0x0000000000027941 */ /* 0x000fea0003800000 */
.L_x_5998:
        /* <DEDUP_REMOVED lines=30> */
[----:B------:R-:W-:Y:S01]  /*4230*/  IMAD.U32 R15, R13, 0x10000, RZ ;  /* 0x000100000d0f7824 */ /* 0x000fe200078e00ff */
[----:B------:R-:W-:Y:S01]  /*4240*/  SHF.L.U32 R79, R70, 0x10, RZ ;  /* 0x00000010464f7819 */ /* 0x000fe200000006ff */
[----:B------:R-:W-:Y:S01]  /*4250*/  FMUL.FTZ R81, R81, R80 ;  /* 0x0000005051517220 */ /* 0x000fe20000410000 */
[----:B------:R-:W-:-:S02]  /*4260*/  IMAD.U32 R13, R12, 0x10000, RZ ;  /* 0x000100000c0d7824 */ /* 0x000fc400078e00ff */
[----:B------:R-:W-:Y:S01]  /*4270*/  FMUL.FTZ R154, R14, R77 ;  /* 0x0000004d0e9a7220 */ /* 0x000fe20000410000 */
[----:B------:R-:W-:Y:S01]  /*4280*/  LOP3.LUT R12, R12, 0xffff0000, RZ, 0xc0, !PT ;  /* 0xffff00000c0c7812 */ /* 0x000fe200078ec0ff */
[C---:B------:R-:W-:Y:S01]  /*4290*/  FFMA.FTZ R152, R15.reuse, R80, -R152 ;  /* 0x000000500f987223 */ /* 0x040fe20000010898 */
[----:B------:R-:W-:Y:S01]  /*42a0*/  FFMA.FTZ R81, R15, R78, R81 ;  /* 0x0000004e0f517223 */ /* 0x000fe20000010051 */
[-C--:B------:R-:W-:Y:S01]  /*42b0*/  FMUL.FTZ R14, R14, R79.reuse ;  /* 0x0000004f0e0e7220 */ /* 0x080fe20000410000 */
[----:B------:R-:W-:Y:S01]  /*42c0*/  LOP3.LUT R71, R71, 0xffff0000, RZ, 0xc0, !PT ;  /* 0xffff000047477812 */ /* 0x000fe200078ec0ff */
[C---:B------:R-:W-:Y:S01]  /*42d0*/  FFMA.FTZ R154, R69.reuse, R79, -R154 ;  /* 0x0000004f459a7223 */ /* 0x040fe2000001089a */
[----:B------:R-:W-:Y:S01]  /*42e0*/  LOP3.LUT R15, R70, 0xffff0000, RZ, 0xc0, !PT ;  /* 0xffff0000460f7812 */ /* 0x000fe200078ec0ff */
[----:B------:R-:W-:Y:S01]  /*42f0*/  FFMA.FTZ R69, R69, R77, R14 ;  /* 0x0000004d45457223 */ /* 0x000fe2000001000e */
[-C--:B------:R-:W-:Y:S01]  /*4300*/  FMUL.FTZ R14, R12, R74.reuse ;  /* 0x0000004a0c0e7220 */ /* 0x080fe20000410000 */
[----:B------:R-:W-:Y:S01]  /*4310*/  FMUL.FTZ R77, R68, R71 ;  /* 0x00000047444d7220 */ /* 0x000fe20000410000 */
[----:B------:R-:W-:Y:S01]  /*4320*/  FMUL.FTZ R79, R12, R75 ;  /* 0x0000004b0c4f7220 */ /* 0x000fe20000410000 */
[----:B------:R-:W-:Y:S01]  /*4330*/  FMUL.FTZ R68, R68, R15 ;  /* 0x0000000f44447220 */ /* 0x000fe20000410000 */
        /* <DEDUP_REMOVED lines=9> */
.L_x_6005:
[----:B------:R-:W-:Y:S05]  /*43d0*/  BSYNC B3 ;  /* 0x0000000000037941 */ /* 0x000fea0003800000 */
.L_x_6004:
[----:B------:R-:W-:Y:S02]  /*43e0*/  ULDC.64 UR4, c[0x0][0x208] ;  /* 0x0000820000047ab9 */ /* 0x000fe40000000a00 */
[----:B----4-:R0:W-:Y:S03]  /*43f0*/  ST.E.128 desc[UR4][R72.64], R12 ;  /* 0x0000000c48007985 */ /* 0x0101e6000c101d04 */
.L_x_6003:
[----:B------:R-:W-:Y:S05]  /*4400*/  BSYNC B2 ;  /* 0x0000000000027941 */ /* 0x000fea0003800000 */
.L_x_6002:
        /* <DEDUP_REMOVED lines=54> */
.L_x_6009:
[----:B------:R-:W-:Y:S05]  /*4770*/  BSYNC B3 ;  /* 0x0000000000037941 */ /* 0x000fea0003800000 */
.L_x_6008:
[----:B------:R-:W-:Y:S02]  /*4780*/  ULDC.64 UR4, c[0x0][0x208] ;  /* 0x0000820000047ab9 */ /* 0x000fe40000000a00 */
[----:B----4-:R0:W-:Y:S03]  /*4790*/  ST.E.128 desc[UR4][R68.64], R12 ;  /* 0x0000000c44007985 */ /* 0x0101e6000c101d04 */
.L_x_6007:
[----:B------:R-:W-:Y:S05]  /*47a0*/  BSYNC B2 ;  /* 0x0000000000027941 */ /* 0x000fea0003800000 */
.L_x_6006:
        /* <DEDUP_REMOVED lines=12> */
[----:B------:R-:W-:Y:S02]  /*4870*/  SHF.R.U32.HI R63, RZ, 0x10, R63 ;  /* 0x00000010ff3f7819 */ /* 0x000fe4000001163f */
[----:B------:R-:W-:Y:S02]  /*4880*/  PRMT R171, R171, 0x5410, R62 ;  /* 0x00005410abab7816 */ /* 0x000fe4000000003e */
[----:B------:R-:W-:Y:S01]  /*4890*/  PRMT R169, R169, 0x5410, R66 ;  /* 0x00005410a9a97816 */ /* 0x000fe20000000042 */
[----:B------:R-:W-:Y:S01]  /*48a0*/  IMAD.U32 R66, R13, 0x10000, RZ ;  /* 0x000100000d427824 */ /* 0x000fe200078e00ff */
[----:B------:R-:W-:-:S02]  /*48b0*/  SHF.R.U32.HI R67, RZ, 0x10, R61 ;  /* 0x00000010ff437819 */ /* 0x000fc4000001163d */
[----:B------:R-:W-:Y:S02]  /*48c0*/  PRMT R172, R172, 0x5410, R63 ;  /* 0x00005410acac7816 */ /* 0x000fe4000000003f */
[----:B------:R-:W-:Y:S01]  /*48d0*/  LOP3.LUT R68, R13, 0xffff0000, RZ, 0xc0, !PT ;  /* 0xffff00000d447812 */ /* 0x000fe200078ec0ff */
        /* <DEDUP_REMOVED lines=8> */
[----:B------:R-:W-:Y:S01]  /*4960*/  FMUL.FTZ R68, R68, R63 ;  /* 0x0000003f44447220 */ /* 0x000fe20000410000 */
[----:B------:R-:W-:Y:S01]  /*4970*/  LOP3.LUT R14, R15, 0xffff0000, RZ, 0xc0, !PT ;  /* 0xffff00000f0e7812 */ /* 0x000fe200078ec0ff */
[----:B------:R-:W-:-:S02]  /*4980*/  IMAD.U32 R67, R170, 0x10000, RZ ;  /* 0x00010000aa437824 */ /* 0x000fc400078e00ff */
[C---:B------:R-:W-:Y:S01]  /*4990*/  FFMA.FTZ R63, R66.reuse, R63, -R71 ;  /* 0x0000003f423f7223 */ /* 0x040fe20000010847 */
[CC--:B------:R-:W-:Y:S01]  /*49a0*/  FMUL.FTZ R73, R61.reuse, R62.reuse ;  /* 0x0000003e3d497220 */ /* 0x0c0fe20000410000 */
[----:B------:R-:W-:Y:S01]  /*49b0*/  FFMA.FTZ R66, R66, R69, R68 ;  /* 0x0000004542427223 */ /* 0x000fe20000010044 */
[-C--:B------:R-:W-:Y:S01]  /*49c0*/  FMUL.FTZ R69, R61, R67.reuse ;  /* 0x000000433d457220 */ /* 0x080fe20000410000 */
[----:B------:R-:W-:Y:S01]  /*49d0*/  LOP3.LUT R172, R172, 0xffff0000, RZ, 0xc0, !PT ;  /* 0xffff0000acac7812 */ /* 0x000fe200078ec0ff */
[----:B------:R-:W-:Y:S01]  /*49e0*/  FFMA.FTZ R61, R60, R67, -R73 ;  /* 0x000000433c3d7223 */ /* 0x000fe20000010849 */
[----:B------:R-:W-:Y:S01]  /*49f0*/  LOP3.LUT R170, R170, 0xffff0000, RZ, 0xc0, !PT ;  /* 0xffff0000aaaa7812 */ /* 0x000fe200078ec0ff */
[----:B------:R-:W-:Y:S01]  /*4a00*/  IMAD.U32 R169, R169, 0x10000, RZ ;  /* 0x00010000a9a97824 */ /* 0x000fe200078e00ff */
[----:B------:R-:W-:Y:S01]  /*4a10*/  LOP3.LUT R12, R12, 0xffff0000, RZ, 0xc0, !PT ;  /* 0xffff00000c0c7812 */ /* 0x000fe200078ec0ff */
[----:B------:R-:W-:Y:S01]  /*4a20*/  FFMA.FTZ R60, R60, R62, R69 ;  /* 0x0000003e3c3c7223 */ /* 0x000fe20000010045 */
[C---:B------:R-:W-:Y:S01]  /*4a30*/  FMUL.FTZ R62, R14.reuse, R172 ;  /* 0x000000ac0e3e7220 */ /* 0x040fe20000410000 */
[----:B------:R-:W-:Y:S01]  /*4a40*/  FMUL.FTZ R67, R14, R170 ;  /* 0x000000aa0e437220 */ /* 0x000fe20000410000 */
[----:B------:R-:W-:-:S02]  /*4a50*/  IMAD.U32 R15, R15, 0x10000, RZ ;  /* 0x000100000f0f7824 */ /* 0x000fc400078e00ff */
[C---:B------:R-:W-:Y:S01]  /*4a60*/  FMUL.FTZ R14, R12.reuse, R171 ;  /* 0x000000ab0c0e7220 */ /* 0x040fe20000410000 */
[----:B------:R-:W-:Y:S01]  /*4a70*/  FMUL.FTZ R12, R12, R169 ;  /* 0x000000a90c0c7220 */ /* 0x000fe20000410000 */
[----:B------:R-:W-:Y:S01]  /*4a80*/  F2FP.BF16.F32.PACK_AB R63, R66, R63 ;  /* 0x0000003f423f723e */ /* 0x000fe200000010ff */
[----:B------:R-:W-:Y:S01]  /*4a90*/  FFMA.FTZ R62, R15, R170, -R62 ;  /* 0x000000aa0f3e7223 */ /* 0x000fe2000001083e */
[C---:B------:R-:W-:Y:S01]  /*4aa0*/  FFMA.FTZ R14, R13.reuse, R169, -R14 ;  /* 0x000000a90d0e7223 */ /* 0x040fe2000001080e */
[----:B------:R-:W-:Y:S01]  /*4ab0*/  FFMA.FTZ R13, R13, R171, R12 ;  /* 0x000000ab0d0d7223 */ /* 0x000fe2000001000c */
[----:B------:R-:W-:Y:S01]  /*4ac0*/  FFMA.FTZ R67, R15, R172, R67 ;  /* 0x000000ac0f437223 */ /* 0x000fe20000010043 */
[----:B------:R-:W-:-:S03]  /*4ad0*/  F2FP.BF16.F32.PACK_AB R60, R60, R61 ;  /* 0x0000003d3c3c723e */ /* 0x000fc600000010ff */
[----:B------:R-:W-:Y:S01]  /*4ae0*/  F2FP.BF16.F32.PACK_AB R12, R13, R14 ;  /* 0x0000000e0d0c723e */ /* 0x000fe200000010ff */
[----:B------:R-:W-:Y:S01]  /*4af0*/  IMAD.MOV.U32 R13, RZ, RZ, R63 ;  /* 0x000000ffff0d7224 */ /* 0x000fe200078e003f */
[----:B------:R-:W-:Y:S01]  /*4b00*/  F2FP.BF16.F32.PACK_AB R15, R67, R62 ;  /* 0x0000003e430f723e */ /* 0x000fe200000010ff */
[----:B------:R-:W-:-:S07]  /*4b10*/  IMAD.MOV.U32 R14, RZ, RZ, R60 ;  /* 0x000000ffff0e7224 */ /* 0x000fce00078e003c */
.L_x_6013:
[----:B------:R-:W-:Y:S05]  /*4b20*/  BSYNC B3 ;  /* 0x0000000000037941 */ /* 0x000fea0003800000 */
.L_x_6012:
[----:B------:R-:W-:Y:S02]  /*4b30*/  ULDC.64 UR4, c[0x0][0x208] ;  /* 0x0000820000047ab9 */ /* 0x000fe40000000a00 */
[----:B----4-:R0:W-:Y:S03]  /*4b40*/  ST.E.128 desc[UR4][R64.64], R12 ;  /* 0x0000000c40007985 */ /* 0x0101e6000c101d04 */
.L_x_6011:
[----:B------:R-:W-:Y:S05]  /*4b50*/  BSYNC B2 ;  /* 0x0000000000027941 */ /* 0x000fea0003800000 */
.L_x_6010:
        /* <DEDUP_REMOVED lines=13> */
[----:B------:R-:W-:Y:S01]  /*4c30*/  PRMT R167, R167, 0x5410, R58 ;  /* 0x00005410a7a77816 */ /* 0x000fe2000000003a */
[----:B------:R-:W-:Y:S01]  /*4c40*/  IMAD.U32 R58, R13, 0x10000, RZ ;  /* 0x000100000d3a7824 */ /* 0x000fe200078e00ff */
[----:B------:R-:W-:-:S02]  /*4c50*/  PRMT R164, R164, 0x5410, R65 ;  /* 0x00005410a4a47816 */ /* 0x000fc40000000041 */
[----:B------:R-:W-:Y:S01]  /*4c60*/  PRMT R165, R165, 0x5410, R62 ;  /* 0x00005410a5a57816 */ /* 0x000fe2000000003e */
[----:B------:R-:W-:Y:S01]  /*4c70*/  IMAD.U32 R64, R167, 0x10000, RZ ;  /* 0x00010000a7407824 */ /* 0x000fe200078e00ff */
[----:B------:R-:W-:Y:S02]  /*4c80*/  PRMT R166, R166, 0x5410, R63 ;  /* 0x00005410a6a67816 */ /* 0x000fe4000000003f */
[----:B------:R-:W-:Y:S01]  /*4c90*/  LOP3.LUT R57, R14, 0xffff0000, RZ, 0xc0, !PT ;  /* 0xffff00000e397812 */ /* 0x000fe200078ec0ff */
[C---:B------:R-:W-:Y:S01]  /*4ca0*/  IMAD.U32 R14, R15.reuse, 0x10000, RZ ;  /* 0x000100000f0e7824 */ /* 0x040fe200078e00ff */
[----:B------:R-:W-:Y:S01]  /*4cb0*/  LOP3.LUT R11, R15, 0xffff0000, RZ, 0xc0, !PT ;  /* 0xffff00000f0b7812 */ /* 0x000fe200078ec0ff */
[----:B------:R-:W-:Y:S01]  /*4cc0*/  IMAD.U32 R62, R165, 0x10000, RZ ;  /* 0x00010000a53e7824 */ /* 0x000fe200078e00ff */
[----:B------:R-:W-:Y:S01]  /*4cd0*/  LOP3.LUT R15, R13, 0xffff0000, RZ, 0xc0, !PT ;  /* 0xffff00000d0f7812 */ /* 0x000fe200078ec0ff */
[C---:B------:R-:W-:Y:S01]  /*4ce0*/  FMUL.FTZ R67, R57.reuse, R64 ;  /* 0x0000004039437220 */ /* 0x040fe20000410000 */
[----:B------:R-:W-:Y:S01]  /*4cf0*/  LOP3.LUT R63, R166, 0xffff0000, RZ, 0xc0, !PT ;  /* 0xffff0000a63f7812 */ /* 0x000fe200078ec0ff */
[----:B------:R-:W-:Y:S01]  /*4d00*/  FMUL.FTZ R57, R57, R62 ;  /* 0x0000003e39397220 */ /* 0x000fe20000410000 */
[----:B------:R-:W-:Y:S01]  /*4d10*/  LOP3.LUT R59, R164, 0xffff0000, RZ, 0xc0, !PT ;  /* 0xffff0000a43b7812 */ /* 0x000fe200078ec0ff */
[C---:B------:R-:W-:Y:S01]  /*4d20*/  IMAD.U32 R13, R12.reuse, 0x10000, RZ ;  /* 0x000100000c0d7824 */ /* 0x040fe200078e00ff */
[----:B------:R-:W-:Y:S01]  /*4d30*/  LOP3.LUT R167, R167, 0xffff0000, RZ, 0xc0, !PT ;  /* 0xffff0000a7a77812 */ /* 0x000fe200078ec0ff */
[----:B------:R-:W-:Y:S01]  /*4d40*/  FMUL.FTZ R65, R15, R63 ;  /* 0x0000003f0f417220 */ /* 0x000fe20000410000 */
[----:B------:R-:W-:Y:S01]  /*4d50*/  LOP3.LUT R165, R165, 0xffff0000, RZ, 0xc0, !PT ;  /* 0xffff0000a5a57812 */ /* 0x000fe200078ec0ff */
[-C--:B------:R-:W-:Y:S01]  /*4d60*/  FMUL.FTZ R66, R15, R59.reuse ;  /* 0x0000003b0f427220 */ /* 0x080fe20000410000 */
[----:B------:R-:W-:Y:S01]  /*4d70*/  LOP3.LUT R15, R12, 0xffff0000, RZ, 0xc0, !PT ;  /* 0xffff00000c0f7812 */ /* 0x000fe200078ec0ff */
[----:B------:R-:W-:Y:S01]  /*4d80*/  FFMA.FTZ R12, R58, R59, -R65 ;  /* 0x0000003b3a0c7223 */ /* 0x000fe20000010841 */
[----:B------:R-:W-:-:S02]  /*4d90*/  IMAD.U32 R166, R166, 0x10000, RZ ;  /* 0x00010000a6a67824 */ /* 0x000fc400078e00ff */
[----:B------:R-:W-:Y:S01]  /*4da0*/  FFMA.FTZ R63, R58, R63, R66 ;  /* 0x0000003f3a3f7223 */ /* 0x000fe20000010042 */
[----:B------:R-:W-:Y:S01]  /*4db0*/  FFMA.FTZ R64, R56, R64, R57 ;  /* 0x0000004038407223 */ /* 0x000fe20000010039 */
[----:B------:R-:W-:Y:S02]  /*4dc0*/  IMAD.U32 R164, R164, 0x10000, RZ ;  /* 0x00010000a4a47824 */ /* 0x000fe400078e00ff */
[C---:B------:R-:W-:Y:S01]  /*4dd0*/  FMUL.FTZ R57, R11.reuse, R167 ;  /* 0x000000a70b397220 */ /* 0x040fe20000410000 */
[-C--:B------:R-:W-:Y:S01]  /*4de0*/  FMUL.FTZ R58, R11, R165.reuse ;  /* 0x000000a50b3a7220 */ /* 0x080fe20000410000 */
[----:B------:R-:W-:Y:S01]  /*4df0*/  FFMA.FTZ R67, R56, R62, -R67 ;  /* 0x0000003e38437223 */ /* 0x000fe20000010843 */
        /* <DEDUP_REMOVED lines=10> */
[----:B------:R-:W-:-:S07]  /*4ea0*/  IMAD.MOV.U32 R15, RZ, RZ, R57 ;  /* 0x000000ffff0f7224 */ /* 0x000fce00078e0039 */
.L_x_6015:
[----:B------:R-:W-:Y:S05]  /*4eb0*/  BSYNC B2 ;  /* 0x0000000000027941 */ /* 0x000fea0003800000 */
.L_x_6014:
[----:B------:R-:W-:Y:S02]  /*4ec0*/  ULDC.64 UR4, c[0x0][0x208] ;  /* 0x0000820000047ab9 */ /* 0x000fe40000000a00 */
[----:B----4-:R0:W-:Y:S03]  /*4ed0*/  ST.E.128 desc[UR4][R60.64], R12 ;  /* 0x0000000c3c007985 */ /* 0x0101e6000c101d04 */
.L_x_5993:
[----:B------:R-:W-:Y:S05]  /*4ee0*/  BSYNC B1 ;  /* 0x0000000000017941 */ /* 0x000fea0003800000 */
.L_x_5992:
[----:B------:R-:W-:-:S03]  /*4ef0*/  UMOV UR4, 0xffffffff ;  /* 0xffffffff00047882 */ /* 0x000fc60000000000 */
[----:B------:R-:W-:Y:S05]  /*4f00*/  BRA.DIV UR4, `(.L_x_6016) ;  /* 0x000001fa04a07947 */ /* 0x000fea000b800000 */
[----:B-1----:R-:W1:Y:S04]  /*4f10*/  SHFL.IDX PT, R115, R115, 0x1, 0x1c1f ;  /* 0x003c1f0073737f89 */ /* 0x002e6800000e0000 */
[----:B------:R-:W0:Y:S02]  /*4f20*/  SHFL.IDX PT, R118, R118, 0x1, 0x1c1f ;  /* 0x003c1f0076767f89 */ /* 0x000e2400000e0000 */
.L_x_6341:
[----:B------:R-:W-:Y:S05]  /*4f30*/  @P4 BRA `(.L_x_6017) ;  /* 0x00000058006c4947 */ /* 0x000fea0003800000 */
[----:B------:R-:W-:Y:S01]  /*4f40*/  ISETP.NE.AND P3, PT, R8, RZ, PT ;  /* 0x000000ff0800720c */ /* 0x000fe20003f65270 */
[----:B------:R-:W-:-:S12]  /*4f50*/  BSSY B1, `(.L_x_6018) ;  /* 0x0000038000017945 */ /* 0x000fd80003800000 */
[----:B------:R-:W-:Y:S05]  /*4f60*/  @!P3 BRA `(.L_x_6019) ;  /* 0x0000000000d8b947 */ /* 0x000fea0003800000 */
[----:B0---4-:R0:W4:Y:S01]  /*4f70*/  LDS.128 R12, [R29+0x20000] ;  /* 0x020000001d0c7984 */ /* 0x0111220000000c00 */
[C---:B------:R-:W-:Y:S01]  /*4f80*/  LEA R56, P3, R16.reuse, R118, 0x1 ;  /* 0x0000007610387211 */ /* 0x040fe200078608ff */
[----:B------:R-:W-:Y:S03]  /*4f90*/  BSSY B2, `(.L_x_6020) ;  /* 0x0000031000027945 */ /* 0x000fe60003800000 */
[----:B-1----:R-:W-:Y:S02]  /*4fa0*/  LEA.HI.X R57, R16, R115, R17, 0x1, P3 ;  /* 0x0000007310397211 */ /* 0x002fe400018f0c11 */
[----:B------:R-:W-:-:S13]  /*4fb0*/  ISETP.GE.AND P3, PT, R194, R119, PT ;  /* 0x00000077c200720c */ /* 0x000fda0003f66270 */
[----:B0-----:R-:W-:Y:S05]  /*4fc0*/  @P3 BRA `(.L_x_6021) ;  /* 0x0000000000b43947 */ /* 0x001fea0003800000 */
[----:B------:R-:W-:Y:S02]  /*4fd0*/  SHF.R.U64 R60, R52, 0x10, R53 ;  /* 0x00000010343c7819 */ /* 0x000fe40000001235 */
[--C-:B------:R-:W-:Y:S02]  /*4fe0*/  SHF.R.U64 R52, R54, 0x10, R55.reuse ;  /* 0x0000001036347819 */ /* 0x100fe40000001237 */
[----:B------:R-:W-:Y:S02]  /*4ff0*/  SHF.R.U32.HI R55, RZ, 0x10, R55 ;  /* 0x00000010ff377819 */ /* 0x000fe40000011637 */
[----:B------:R-:W-:Y:S02]  /*5000*/  PRMT R163, R163, 0x5410, R52 ;  /* 0x00005410a3a37816 */ /* 0x000fe40000000034 */
[----:B------:R-:W-:Y:S01]  /*5010*/  SHF.R.U32.HI R58, RZ, 0x10, R53 ;  /* 0x00000010ff3a7819 */ /* 0x000fe20000011635 */
[----:B----4-:R-:W-:Y:S01]  /*5020*/  IMAD.U32 R53, R14, 0x10000, RZ ;  /* 0x000100000e357824 */ /* 0x010fe200078e00ff */
[----:B------:R-:W-:-:S02]  /*5030*/  PRMT R159, R159, 0x5410, R60 ;  /* 0x000054109f9f7816 */ /* 0x000fc4000000003c */
[----:B------:R-:W-:Y:S02]  /*5040*/  PRMT R168, R168, 0x5410, R55 ;  /* 0x00005410a8a87816 */ /* 0x000fe40000000037 */
[----:B------:R-:W-:Y:S02]  /*5050*/  LOP3.LUT R52, R13, 0xffff0000, RZ, 0xc0, !PT ;  /* 0xffff00000d347812 */ /* 0x000fe400078ec0ff */
[----:B------:R-:W-:Y:S01]  /*5060*/  LOP3.LUT R59, R163, 0xffff0000, RZ, 0xc0, !PT ;  /* 0xffff0000a33b7812 */ /* 0x000fe200078ec0ff */
[----:B------:R-:W-:Y:S01]  /*5070*/  IMAD.U32 R60, R168, 0x10000, RZ ;  /* 0x00010000a83c7824 */ /* 0x000fe200078e00ff */
[----:B------:R-:W-:Y:S01]  /*5080*/  PRMT R161, R161, 0x5410, R58 ;  /* 0x00005410a1a17816 */ /* 0x000fe2000000003a */
[----:B------:R-:W-:Y:S01]  /*5090*/  IMAD.U32 R163, R163, 0x10000, RZ ;  /* 0x00010000a3a37824 */ /* 0x000fe200078e00ff */
[----:B------:R-:W-:Y:S01]  /*50a0*/  LOP3.LUT R55, R159, 0xffff0000, RZ, 0xc0, !PT ;  /* 0xffff00009f377812 */ /* 0x000fe200078ec0ff */
[----:B------:R-:W-:Y:S01]  /*50b0*/  FMUL.FTZ R62, R52, R59 ;  /* 0x0000003b343e7220 */ /* 0x000fe20000410000 */
[----:B------:R-:W-:Y:S01]  /*50c0*/  LOP3.LUT R54, R14, 0xffff0000, RZ, 0xc0, !PT ;  /* 0xffff00000e367812 */ /* 0x000fe200078ec0ff */
[C---:B------:R-:W-:Y:S01]  /*50d0*/  IMAD.U32 R14, R15.reuse, 0x10000, RZ ;  /* 0x000100000f0e7824 */ /* 0x040fe200078e00ff */
[----:B---3--:R-:W-:Y:S01]  /*50e0*/  LOP3.LUT R11, R15, 0xffff0000, RZ, 0xc0, !PT ;  /* 0xffff00000f0b7812 */ /* 0x008fe200078ec0ff */
[----:B------:R-:W-:-:S02]  /*50f0*/  IMAD.U32 R15, R13, 0x10000, RZ ;  /* 0x000100000d0f7824 */ /* 0x000fc400078e00ff */
[-C--:B------:R-:W-:Y:S01]  /*5100*/  FMUL.FTZ R52, R52, R55.reuse ;  /* 0x0000003734347220 */ /* 0x080fe20000410000 */
[C---:B------:R-:W-:Y:S01]  /*5110*/  IMAD.U32 R13, R12.reuse, 0x10000, RZ ;  /* 0x000100000c0d7824 */ /* 0x040fe200078e00ff */
[----:B------:R-:W-:Y:S01]  /*5120*/  LOP3.LUT R12, R12, 0xffff0000, RZ, 0xc0, !PT ;  /* 0xffff00000c0c7812 */ /* 0x000fe200078ec0ff */
[----:B------:R-:W-:Y:S01]  /*5130*/  IMAD.U32 R58, R161, 0x10000, RZ ;  /* 0x00010000a13a7824 */ /* 0x000fe200078e00ff */
[----:B------:R-:W-:Y:S01]  /*5140*/  LOP3.LUT R168, R168, 0xffff0000, RZ, 0xc0, !PT ;  /* 0xffff0000a8a87812 */ /* 0x000fe200078ec0ff */
[----:B------:R-:W-:Y:S01]  /*5150*/  IMAD.U32 R159, R159, 0x10000, RZ ;  /* 0x000100009f9f7824 */ /* 0x000fe200078e00ff */
[----:B------:R-:W-:Y:S01]  /*5160*/  LOP3.LUT R161, R161, 0xffff0000, RZ, 0xc0, !PT ;  /* 0xffff0000a1a17812 */ /* 0x000fe200078ec0ff */
[C---:B------:R-:W-:Y:S01]  /*5170*/  FFMA.FTZ R62, R15.reuse, R55, -R62 ;  /* 0x000000370f3e7223 */ /* 0x040fe2000001083e */
[----:B------:R-:W-:Y:S01]  /*5180*/  FFMA.FTZ R15, R15, R59, R52 ;  /* 0x0000003b0f0f7223 */ /* 0x000fe20000010034 */
[C---:B------:R-:W-:Y:S01]  /*5190*/  FMUL.FTZ R55, R11.reuse, R168 ;  /* 0x000000a80b377220 */ /* 0x040fe20000410000 */
[----:B------:R-:W-:Y:S01]  /*51a0*/  FMUL.FTZ R52, R12, R163 ;  /* 0x000000a30c347220 */ /* 0x000fe20000410000 */
[----:B------:R-:W-:Y:S01]  /*51b0*/  FMUL.FTZ R64, R54, R60 ;  /* 0x0000003c36407220 */ /* 0x000fe20000410000 */
[----:B------:R-:W-:Y:S01]  /*51c0*/  FMUL.FTZ R11, R11, R161 ;  /* 0x000000a10b0b7220 */ /* 0x000fe20000410000 */
[----:B------:R-:W-:Y:S01]  /*51d0*/  FMUL.FTZ R12, R12, R159 ;  /* 0x0000009f0c0c7220 */ /* 0x000fe20000410000 */
[-C--:B------:R-:W-:Y:S01]  /*51e0*/  FMUL.FTZ R54, R54, R58.reuse ;  /* 0x0000003a36367220 */ /* 0x080fe20000410000 */
        /* <DEDUP_REMOVED lines=11> */
.L_x_6021:
[----:B------:R-:W-:Y:S05]  /*52a0*/  BSYNC B2 ;  /* 0x0000000000027941 */ /* 0x000fea0003800000 */
.L_x_6020:
[----:B------:R-:W-:Y:S02]  /*52b0*/  ULDC.64 UR4, c[0x0][0x208] ;  /* 0x0000820000047ab9 */ /* 0x000fe40000000a00 */
[----:B----4-:R0:W-:Y:S03]  /*52c0*/  ST.E.128 desc[UR4][R56.64], R12 ;  /* 0x0000000c38007985 */ /* 0x0101e6000c101d04 */
.L_x_6019:
[----:B------:R-:W-:Y:S05]  /*52d0*/  BSYNC B1 ;  /* 0x0000000000017941 */ /* 0x000fea0003800000 */
.L_x_6018:
        /* <DEDUP_REMOVED lines=8> */
[----:B-1----:R-:W-:Y:S02]  /*5360*/  IMAD.MOV.U32 R53, RZ, RZ, R115 ;  /* 0x000000ffff357224 */ /* 0x002fe400078e0073 */
        /* <DEDUP_REMOVED lines=48> */
.L_x_6025:
[----:B------:R-:W-:Y:S05]  /*5670*/  BSYNC B2 ;  /* 0x0000000000027941 */ /* 0x000fea0003800000 */
.L_x_6024:
[----:B------:R-:W-:Y:S02]  /*5680*/  ULDC.64 UR4, c[0x0][0x208] ;  /* 0x0000820000047ab9 */ /* 0x000fe40000000a00 */
[----:B----4-:R0:W-:Y:S03]  /*5690*/  ST.E.128 desc[UR4][R52.64], R12 ;  /* 0x0000000c34007985 */ /* 0x0101e6000c101d04 */
.L_x_6023:
[----:B------:R-:W-:Y:S05]  /*56a0*/  BSYNC B1 ;  /* 0x0000000000017941 */ /* 0x000fea0003800000 */
.L_x_6022:
        /* <DEDUP_REMOVED lines=57> */
.L_x_6029:
[----:B------:R-:W-:Y:S05]  /*5a40*/  BSYNC B2 ;  /* 0x0000000000027941 */ /* 0x000fea0003800000 */
.L_x_6028:
[----:B------:R-:W-:Y:S02]  /*5a50*/  ULDC.64 UR4, c[0x0][0x208] ;  /* 0x0000820000047ab9 */ /* 0x000fe40000000a00 */
[----:B----4-:R0:W-:Y:S03]  /*5a60*/  ST.E.128 desc[UR4][R48.64], R12 ;  /* 0x0000000c30007985 */ /* 0x0101e6000c101d04 */
.L_x_6027:
[----:B------:R-:W-:Y:S05]  /*5a70*/  BSYNC B1 ;  /* 0x0000000000017941 */ /* 0x000fea0003800000 */
.L_x_6026:
        /* <DEDUP_REMOVED lines=9> */
[----:B------:R-:W-:Y:S01]  /*5b10*/  SHF.R.U64 R47, R40, 0x10, R41 ;  /* 0x00000010282f7819 */ /* 0x000fe20000001229 */
[----:B----4-:R-:W-:Y:S01]  /*5b20*/  IMAD.U32 R40, R14, 0x10000, RZ ;  /* 0x000100000e287824 */ /* 0x010fe200078e00ff */
[--C-:B---3--:R-:W-:Y:S02]  /*5b30*/  SHF.R.U64 R11, R42, 0x10, R43.reuse ;  /* 0x000000102a0b7819 */ /* 0x108fe4000000122b */
        /* <DEDUP_REMOVED lines=43> */
.L_x_6033:
[----:B------:R-:W-:Y:S05]  /*5df0*/  BSYNC B2 ;  /* 0x0000000000027941 */ /* 0x000fea0003800000 */
.L_x_6032:
[----:B------:R-:W-:Y:S02]  /*5e00*/  ULDC.64 UR4, c[0x0][0x208] ;  /* 0x0000820000047ab9 */ /* 0x000fe40000000a00 */
[----:B----4-:R0:W-:Y:S03]  /*5e10*/  ST.E.128 desc[UR4][R44.64], R12 ;  /* 0x0000000c2c007985 */ /* 0x0101e6000c101d04 */
.L_x_6031:
[----:B------:R-:W-:Y:S05]  /*5e20*/  BSYNC B1 ;  /* 0x0000000000017941 */ /* 0x000fea0003800000 */
.L_x_6030:
        /* <DEDUP_REMOVED lines=55> */
.L_x_6037:
[----:B------:R-:W-:Y:S05]  /*61a0*/  BSYNC B2 ;  /* 0x0000000000027941 */ /* 0x000fea0003800000 */
.L_x_6036:
[----:B------:R-:W-:Y:S02]  /*61b0*/  ULDC.64 UR4, c[0x0][0x208] ;  /* 0x0000820000047ab9 */ /* 0x000fe40000000a00 */
[----:B----4-:R0:W-:Y:S03]  /*61c0*/  ST.E.128 desc[UR4][R40.64], R12 ;  /* 0x0000000c28007985 */ /* 0x0101e6000c101d04 */
.L_x_6035:
[----:B------:R-:W-:Y:S05]  /*61d0*/  BSYNC B1 ;  /* 0x0000000000017941 */ /* 0x000fea0003800000 */
.L_x_6034:
[----:B------:R-:W-:-:S13]  /*61e0*/  ISETP.NE.AND P3, PT, R26, RZ, PT ;  /* 0x000000ff1a00720c */ /* 0x000fda0003f65270 */
        /* <DEDUP_REMOVED lines=53> */
.L_x_6039:
[----:B------:R-:W-:Y:S05]  /*6540*/  BSYNC B1 ;  /* 0x0000000000017941 */ /* 0x000fea0003800000 */
.L_x_6038:
[----:B------:R-:W-:Y:S02]  /*6550*/  ULDC.64 UR4, c[0x0][0x208] ;  /* 0x0000820000047ab9 */ /* 0x000fe40000000a00 */
[----:B----4-:R0:W-:Y:S01]  /*6560*/  ST.E.128 desc[UR4][R36.64], R12 ;  /* 0x0000000c24007985 */ /* 0x0101e2000c101d04 */
[----:B------:R-:W-:Y:S05]  /*6570*/  BRA `(.L_x_6017) ;  /* 0x0000004000dc7947 */ /* 0x000fea0003800000 */
.L_x_5983:
        /* <DEDUP_REMOVED lines=22> */
[C---:B------:R-:W-:Y:S02]  /*66e0*/  LEA R56, P2, R32.reuse, UR4, 0x1 ;  /* 0x0000000420387c11 */ /* 0x040fe4000f8408ff */
[----:B------:R-:W-:Y:S01]  /*66f0*/  CS2R R52, SRZ ;  /* 0x0000000000347805 */ /* 0x000fe2000001ff00 */
[----:B------:R-:W-:Y:S01]  /*6700*/  ULDC.64 UR6, c[0x0][0x208] ;  /* 0x0000820000067ab9 */ /* 0x000fe20000000a00 */
        /* <DEDUP_REMOVED lines=23> */
.L_x_6041:
[----:B------:R-:W-:Y:S05]  /*6880*/  BSYNC B1 ;  /* 0x0000000000017941 */ /* 0x000fea0003800000 */
.L_x_6040:
        /* <DEDUP_REMOVED lines=24> */
[----:B------:R-:W-:Y:S01]  /*6a10*/  CS2R R76, SRZ ;  /* 0x00000000004c7805 */ /* 0x000fe2000001ff00 */
[----:B------:R-:W-:Y:S01]  /*6a20*/  ULDC.64 UR6, c[0x0][0x208] ;  /* 0x0000820000067ab9 */ /* 0x000fe20000000a00 */
        /* <DEDUP_REMOVED lines=23> */
.L_x_6043:
[----:B------:R-:W-:Y:S05]  /*6ba0*/  BSYNC B1 ;  /* 0x0000000000017941 */ /* 0x000fea0003800000 */
.L_x_6042:
[----:B------:R-:W-:Y:S01]  /*6bb0*/  IMAD.MOV.U32 R11, RZ, RZ, R32 ;  /* 0x000000ffff0b7224 */ /* 0x000fe200078e0020 */
[----:B0-----:R-:W-:Y:S01]  /*6bc0*/  MOV R12, R33 ;  /* 0x00000021000c7202 */ /* 0x001fe20000000f00 */
        /* <DEDUP_REMOVED lines=23> */
[----:B------:R-:W-:-:S02]  /*6d40*/  UISETP.NE.AND UP0, UPT, UR4, 0x3, UPT ;  /* 0x000000030400788c */ /* 0x000fc4000bf05270 */
[----:B------:R-:W-:Y:S01]  /*6d50*/  PRMT R161, R11, 0x5410, R13 ;  /* 0x000054100ba17816 */ /* 0x000fe2000000000d */
[----:B------:R-:W-:Y:S01]  /*6d60*/  IMAD.MOV.U32 R11, RZ, RZ, R50 ;  /* 0x000000ffff0b7224 */ /* 0x000fe200078e0032 */
[----:B------:R-:W-:Y:S01]  /*6d70*/  PRMT R162, R12, 0x5410, R14 ;  /* 0x000054100ca27816 */ /* 0x000fe2000000000e */
[----:B------:R-:W-:Y:S01]  /*6d80*/  IMAD.MOV.U32 R12, RZ, RZ, R51 ;  /* 0x000000ffff0c7224 */ /* 0x000fe200078e0033 */
[----:B------:R-:W-:Y:S01]  /*6d90*/  PLOP3.LUT P2, PT, PT, PT, UP0, 0x80, 0x0 ;  /* 0x000000000000781c */ /* 0x000fe20003f4f008 */
        /* <DEDUP_REMOVED lines=47> */
[----:B------:R-:W-:-:S04]  /*7090*/  PRMT R159, R12, 0x5410, R11 ;  /* 0x000054100c9f7816 */ /* 0x000fc8000000000b */
[----:B------:R-:W-:Y:S01]  /*70a0*/  PRMT R158, R14, 0x5410, R13 ;  /* 0x000054100e9e7816 */ /* 0x000fe2000000000d */
[----:B------:R-:W-:Y:S06]  /*70b0*/  @!P2 BRA `(.L_x_6044) ;  /* 0x000000000004a947 */ /* 0x000fec0003800000 */
[----:B------:R-:W-:Y:S01]  /*70c0*/  BPT.TRAP 0x1 ;  /* 0x000000040000795c */ /* 0x000fe20000300000 */
.L_x_6044:
[----:B------:R-:W-:Y:S01]  /*70d0*/  IMAD R87, R19, 0x8, R18 ;  /* 0x0000000813577824 */ /* 0x000fe200078e0212 */
[----:B------:R-:W-:Y:S01]  /*70e0*/  SHF.L.U32 R88, R205, 0x1f, RZ ;  /* 0x0000001fcd587819 */ /* 0x000fe200000006ff */
[----:B------:R-:W0:Y:S01]  /*70f0*/  LDC R132, c[0x0][0x2f4] ;  /* 0x0000bd00ff847b82 */ /* 0x000e220000000800 */
[----:B------:R-:W-:Y:S02]  /*7100*/  BSSY B1, `(.L_x_6045) ;  /* 0x0000003000017945 */ /* 0x000fe40003800000 */
[----:B------:R-:W1:Y:S02]  /*7110*/  SYNCS.PHASECHK.TRANS64.TRYWAIT P5, [R87+URZ+0x30890], R88 ;  /* 0x03089058570075a7 */ /* 0x000e6400080a017f */
[----:B-1----:R-:W-:Y:S05]  /*7120*/  @!P5 BRA `(.L_x_6046) ;  /* 0x000001d80064d947 */ /* 0x002fea0003800000 */
.L_x_6342:
[----:B------:R-:W-:Y:S05]  /*7130*/  BSYNC B1 ;  /* 0x0000000000017941 */ /* 0x000fea0003800000 */
.L_x_6045:
[----:B------:R-:W-:Y:S01]  /*7140*/  UMOV UR4, 0xffffffff ;  /* 0xffffffff00047882 */ /* 0x000fe20000000000 */
[----:B0-----:R-:W-:Y:S02]  /*7150*/  IMAD.IADD R136, R132, 0x1, -R122 ;  /* 0x0000000184887824 */ /* 0x001fe400078e0a7a */
[----:B------:R-:W-:Y:S05]  /*7160*/  BRA.DIV UR4, `(.L_x_6047) ;  /* 0x000001da04687947 */ /* 0x000fea000b800000 */
[----:B------:R0:W2:Y:S04]  /*7170*/  SHFL.IDX PT, R117, R115, RZ, 0x1c1f ;  /* 0x001c1fff73757589 */ /* 0x0000a800000e0000 */
[----:B------:R0:W3:Y:S02]  /*7180*/  SHFL.IDX PT, R11, R118, RZ, 0x1c1f ;  /* 0x001c1fff760b7589 */ /* 0x0000e400000e0000 */
.L_x_6346:
        /* <DEDUP_REMOVED lines=26> */
[----:B------:R-:W2:Y:S04]  /*7330*/  LDS.128 R80, [R80+0x1e400] ;  /* 0x01e4000050507984 */ /* 0x000ea80000000c00 */
[----:B------:R-:W3:Y:S01]  /*7340*/  LDS.128 R12, [R12+0x1e400] ;  /* 0x01e400000c0c7984 */ /* 0x000ee20000000c00 */
[----:B------:R-:W-:Y:S05]  /*7350*/  @P3 BRA `(.L_x_6053) ;  /* 0x0000000400743947 */ /* 0x000fea0003800000 */
[--C-:B------:R-:W-:Y:S02]  /*7360*/  SHF.R.U64 R150, R40, 0x10, R41.reuse ;  /* 0x0000001028967819 */ /* 0x100fe40000001229 */
[----:B------:R-:W-:Y:S02]  /*7370*/  SHF.R.U32.HI R149, RZ, 0x10, R41 ;  /* 0x00000010ff957819 */ /* 0x000fe40000011629 */
[----:B------:R-:W-:Y:S02]  /*7380*/  SHF.R.U32.HI R41, RZ, 0x10, R53 ;  /* 0x00000010ff297819 */ /* 0x000fe40000011635 */
[----:B------:R-:W-:Y:S02]  /*7390*/  PRMT R149, R152, 0x5410, R149 ;  /* 0x0000541098957816 */ /* 0x000fe40000000095 */
[----:B------:R-:W-:Y:S01]  /*73a0*/  PRMT R41, R153, 0x5410, R41 ;  /* 0x0000541099297816 */ /* 0x000fe20000000029 */
[----:B--2---:R-:W-:Y:S01]  /*73b0*/  IMAD.U32 R153, R81, 0x10000, RZ ;  /* 0x0001000051997824 */ /* 0x004fe200078e00ff */
[--C-:B------:R-:W-:Y:S01]  /*73c0*/  SHF.R.U64 R40, R42, 0x10, R43.reuse ;  /* 0x000000102a287819 */ /* 0x100fe2000000122b */
[----:B---3--:R-:W-:Y:S01]  /*73d0*/  IMAD.U32 R42, R13, 0x10000, RZ ;  /* 0x000100000d2a7824 */ /* 0x008fe200078e00ff */
[----:B------:R-:W-:Y:S01]  /*73e0*/  SHF.R.U32.HI R151, RZ, 0x10, R43 ;  /* 0x00000010ff977819 */ /* 0x000fe2000001162b */
[----:B------:R-:W-:Y:S01]  /*73f0*/  IMAD.U32 R152, R41, 0x10000, RZ ;  /* 0x0001000029987824 */ /* 0x000fe200078e00ff */
[----:B------:R-:W-:Y:S01]  /*7400*/  LOP3.LUT R81, R81, 0xffff0000, RZ, 0xc0, !PT ;  /* 0xffff000051517812 */ /* 0x000fe200078ec0ff */
[----:B------:R-:W-:Y:S01]  /*7410*/  IMAD.U32 R43, R149, 0x10000, RZ ;  /* 0x00010000952b7824 */ /* 0x000fe200078e00ff */
[----:B------:R-:W-:Y:S01]  /*7420*/  SHF.R.U64 R52, R52, 0x10, R53 ;  /* 0x0000001034347819 */ /* 0x000fe20000001235 */
[CC--:B------:R-:W-:Y:S01]  /*7430*/  FMUL.FTZ R154, R153.reuse, R152.reuse ;  /* 0x00000098999a7220 */ /* 0x0c0fe20000410000 */
[----:B------:R-:W-:Y:S01]  /*7440*/  SHF.R.U32.HI R53, RZ, 0x10, R55 ;  /* 0x00000010ff357819 */ /* 0x000fe20000011637 */
[-C--:B------:R-:W-:Y:S01]  /*7450*/  FMUL.FTZ R153, R153, R43.reuse ;  /* 0x0000002b99997220 */ /* 0x080fe20000410000 */
[----:B------:R-:W-:Y:S01]  /*7460*/  LOP3.LUT R13, R13, 0xffff0000, RZ, 0xc0, !PT ;  /* 0xffff00000d0d7812 */ /* 0x000fe200078ec0ff */
[----:B------:R-:W-:Y:S01]  /*7470*/  FFMA.FTZ R43, R42, R43, -R154 ;  /* 0x0000002b2a2b7223 */ /* 0x000fe2000001089a */
[----:B------:R-:W-:Y:S01]  /*7480*/  PRMT R53, R168, 0x5410, R53 ;  /* 0x00005410a8357816 */ /* 0x000fe20000000035 */
[----:B------:R-:W-:Y:S01]  /*7490*/  FFMA.FTZ R42, R42, R152, R153 ;  /* 0x000000982a2a7223 */ /* 0x000fe20000010099 */
[----:B------:R-:W-:Y:S01]  /*74a0*/  LOP3.LUT R152, R149, 0xffff0000, RZ, 0xc0, !PT ;  /* 0xffff000095987812 */ /* 0x000fe200078ec0ff */
[----:B------:R-:W-:Y:S01]  /*74b0*/  IMAD.U32 R153, R83, 0x10000, RZ ;  /* 0x0001000053997824 */ /* 0x000fe200078e00ff */
[----:B------:R-:W-:-:S02]  /*74c0*/  LOP3.LUT R149, R41, 0xffff0000, RZ, 0xc0, !PT ;  /* 0xffff000029957812 */ /* 0x000fc400078ec0ff */
[----:B------:R-:W-:Y:S02]  /*74d0*/  PRMT R151, R165, 0x5410, R151 ;  /* 0x00005410a5977816 */ /* 0x000fe40000000097 */
[----:B------:R-:W-:Y:S01]  /*74e0*/  LOP3.LUT R83, R83, 0xffff0000, RZ, 0xc0, !PT ;  /* 0xffff000053537812 */ /* 0x000fe200078ec0ff */
[CC--:B------:R-:W-:Y:S01]  /*74f0*/  FMUL.FTZ R41, R81.reuse, R149.reuse ;  /* 0x0000009551297220 */ /* 0x0c0fe20000410000 */
[-C--:B------:R-:W-:Y:S01]  /*7500*/  FMUL.FTZ R81, R81, R152.reuse ;  /* 0x0000009851517220 */ /* 0x080fe20000410000 */
[----:B------:R-:W-:Y:S02]  /*7510*/  PRMT R52, R172, 0x5432, R52 ;  /* 0x00005432ac347816 */ /* 0x000fe40000000034 */
[C---:B------:R-:W-:Y:S01]  /*7520*/  FFMA.FTZ R41, R13.reuse, R152, -R41 ;  /* 0x000000980d297223 */ /* 0x040fe20000010829 */
[----:B------:R-:W-:Y:S01]  /*7530*/  FFMA.FTZ R13, R13, R149, R81 ;  /* 0x000000950d0d7223 */ /* 0x000fe20000010051 */
[----:B------:R-:W-:Y:S01]  /*7540*/  IMAD.U32 R152, R53, 0x10000, RZ ;  /* 0x0001000035987824 */ /* 0x000fe200078e00ff */
[----:B------:R-:W-:Y:S01]  /*7550*/  PRMT R150, R170, 0x5432, R150 ;  /* 0x00005432aa967816 */ /* 0x000fe20000000096 */
[----:B------:R-:W-:Y:S01]  /*7560*/  IMAD.U32 R149, R151, 0x10000, RZ ;  /* 0x0001000097957824 */ /* 0x000fe200078e00ff */
[----:B------:R-:W-:Y:S01]  /*7570*/  SHF.R.U64 R54, R54, 0x10, R55 ;  /* 0x0000001036367819 */ /* 0x000fe20000001237 */
[----:B------:R-:W-:-:S02]  /*7580*/  IMAD.U32 R81, R15, 0x10000, RZ ;  /* 0x000100000f517824 */ /* 0x000fc400078e00ff */
[CC--:B------:R-:W-:Y:S01]  /*7590*/  FMUL.FTZ R154, R153.reuse, R152.reuse ;  /* 0x00000098999a7220 */ /* 0x0c0fe20000410000 */
[-C--:B------:R-:W-:Y:S01]  /*75a0*/  FMUL.FTZ R153, R153, R149.reuse ;  /* 0x0000009599997220 */ /* 0x080fe20000410000 */
[----:B------:R-:W-:Y:S02]  /*75b0*/  LOP3.LUT R15, R15, 0xffff0000, RZ, 0xc0, !PT ;  /* 0xffff00000f0f7812 */ /* 0x000fe400078ec0ff */
[C---:B------:R-:W-:Y:S01]  /*75c0*/  FFMA.FTZ R149, R81.reuse, R149, -R154 ;  /* 0x0000009551957223 */ /* 0x040fe2000001089a */
[----:B------:R-:W-:Y:S01]  /*75d0*/  FFMA.FTZ R81, R81, R152, R153 ;  /* 0x0000009851517223 */ /* 0x000fe20000010099 */
[----:B------:R-:W-:Y:S01]  /*75e0*/  LOP3.LUT R152, R151, 0xffff0000, RZ, 0xc0, !PT ;  /* 0xffff000097987812 */ /* 0x000fe200078ec0ff */
[C---:B------:R-:W-:Y:S01]  /*75f0*/  IMAD.U32 R153, R150.reuse, 0x10000, RZ ;  /* 0x0001000096997824 */ /* 0x040fe200078e00ff */
[----:B------:R-:W-:Y:S02]  /*7600*/  LOP3.LUT R151, R53, 0xffff0000, RZ, 0xc0, !PT ;  /* 0xffff000035977812 */ /* 0x000fe400078ec0ff */
[----:B------:R-:W-:-:S02]  /*7610*/  LOP3.LUT R150, R150, 0xffff0000, RZ, 0xc0, !PT ;  /* 0xffff000096967812 */ /* 0x000fc400078ec0ff */
[----:B------:R-:W-:Y:S01]  /*7620*/  LOP3.LUT R55, R12, 0xffff0000, RZ, 0xc0, !PT ;  /* 0xffff00000c377812 */ /* 0x000fe200078ec0ff */
[CC--:B------:R-:W-:Y:S01]  /*7630*/  FMUL.FTZ R53, R83.reuse, R151.reuse ;  /* 0x0000009753357220 */ /* 0x0c0fe20000410000 */
[-C--:B------:R-:W-:Y:S01]  /*7640*/  FMUL.FTZ R83, R83, R152.reuse ;  /* 0x0000009853537220 */ /* 0x080fe20000410000 */
[----:B------:R-:W-:Y:S02]  /*7650*/  PRMT R54, R171, 0x5432, R54 ;  /* 0x00005432ab367816 */ /* 0x000fe40000000036 */
[C---:B------:R-:W-:Y:S01]  /*7660*/  FFMA.FTZ R53, R15.reuse, R152, -R53 ;  /* 0x000000980f357223 */ /* 0x040fe20000010835 */
[----:B------:R-:W-:Y:S01]  /*7670*/  FFMA.FTZ R15, R15, R151, R83 ;  /* 0x000000970f0f7223 */ /* 0x000fe20000010053 */
[C---:B------:R-:W-:Y:S01]  /*7680*/  IMAD.U32 R152, R80.reuse, 0x10000, RZ ;  /* 0x0001000050987824 */ /* 0x040fe200078e00ff */
[----:B------:R-:W-:Y:S01]  /*7690*/  LOP3.LUT R80, R80, 0xffff0000, RZ, 0xc0, !PT ;  /* 0xffff000050507812 */ /* 0x000fe200078ec0ff */
[C---:B------:R-:W-:Y:S01]  /*76a0*/  IMAD.U32 R151, R52.reuse, 0x10000, RZ ;  /* 0x0001000034977824 */ /* 0x040fe200078e00ff */
[----:B------:R-:W-:Y:S01]  /*76b0*/  LOP3.LUT R52, R52, 0xffff0000, RZ, 0xc0, !PT ;  /* 0xffff000034347812 */ /* 0x000fe200078ec0ff */
[----:B------:R-:W-:Y:S01]  /*76c0*/  IMAD.U32 R83, R12, 0x10000, RZ ;  /* 0x000100000c537824 */ /* 0x000fe200078e00ff */
[----:B------:R-:W-:Y:S01]  /*76d0*/  PRMT R40, R169, 0x5432, R40 ;  /* 0x00005432a9287816 */ /* 0x000fe20000000028 */
[C---:B------:R-:W-:Y:S01]  /*76e0*/  FMUL.FTZ R154, R152.reuse, R151 ;  /* 0x00000097989a7220 */ /* 0x040fe20000410000 */
[-C--:B------:R-:W-:Y:S01]  /*76f0*/  FMUL.FTZ R152, R152, R153.reuse ;  /* 0x0000009998987220 */ /* 0x080fe20000410000 */
[C---:B------:R-:W-:Y:S01]  /*7700*/  FMUL.FTZ R12, R80.reuse, R52 ;  /* 0x00000034500c7220 */ /* 0x040fe20000410000 */
[----:B------:R-:W-:Y:S01]  /*7710*/  FMUL.FTZ R80, R80, R150 ;  /* 0x0000009650507220 */ /* 0x000fe20000410000 */
[C---:B------:R-:W-:Y:S01]  /*7720*/  FFMA.FTZ R154, R83.reuse, R153, -R154 ;  /* 0x00000099539a7223 */ /* 0x040fe2000001089a */
[----:B------:R-:W-:Y:S01]  /*7730*/  FFMA.FTZ R152, R83, R151, R152 ;  /* 0x0000009753987223 */ /* 0x000fe20000010098 */
[----:B------:R-:W-:-:S02]  /*7740*/  IMAD.U32 R151, R82, 0x10000, RZ ;  /* 0x0001000052977824 */ /* 0x000fc400078e00ff */
[C---:B------:R-:W-:Y:S01]  /*7750*/  FFMA.FTZ R52, R55.reuse, R52, R80 ;  /* 0x0000003437347223 */ /* 0x040fe20000010050 */
[----:B------:R-:W-:Y:S02]  /*7760*/  IMAD.U32 R80, R54, 0x10000, RZ ;  /* 0x0001000036507824 */ /* 0x000fe400078e00ff */
[----:B------:R-:W-:Y:S01]  /*7770*/  FFMA.FTZ R12, R55, R150, -R12 ;  /* 0x00000096370c7223 */ /* 0x000fe2000001080c */
[----:B------:R-:W-:Y:S01]  /*7780*/  IMAD.U32 R83, R40, 0x10000, RZ ;  /* 0x0001000028537824 */ /* 0x000fe200078e00ff */
[----:B------:R-:W-:Y:S01]  /*7790*/  LOP3.LUT R82, R82, 0xffff0000, RZ, 0xc0, !PT ;  /* 0xffff000052527812 */ /* 0x000fe200078ec0ff */
[C---:B------:R-:W-:Y:S01]  /*77a0*/  FMUL.FTZ R150, R151.reuse, R80 ;  /* 0x0000005097967220 */ /* 0x040fe20000410000 */
[----:B------:R-:W-:Y:S02]  /*77b0*/  IMAD.U32 R55, R14, 0x10000, RZ ;  /* 0x000100000e377824 */ /* 0x000fe400078e00ff */
[-C--:B------:R-:W-:Y:S01]  /*77c0*/  FMUL.FTZ R151, R151, R83.reuse ;  /* 0x0000005397977220 */ /* 0x080fe20000410000 */
[----:B------:R-:W-:Y:S01]  /*77d0*/  LOP3.LUT R54, R54, 0xffff0000, RZ, 0xc0, !PT ;  /* 0xffff000036367812 */ /* 0x000fe200078ec0ff */
[----:B------:R-:W-:-:S02]  /*77e0*/  FFMA.FTZ R150, R55, R83, -R150 ;  /* 0x0000005337967223 */ /* 0x000fc40000010896 */
[----:B------:R-:W-:Y:S01]  /*77f0*/  FFMA.FTZ R151, R55, R80, R151 ;  /* 0x0000005037977223 */ /* 0x000fe20000010097 */
[----:B------:R-:W-:Y:S01]  /*7800*/  LOP3.LUT R40, R40, 0xffff0000, RZ, 0xc0, !PT ;  /* 0xffff000028287812 */ /* 0x000fe200078ec0ff */
[----:B------:R-:W-:Y:S01]  /*7810*/  FMUL.FTZ R55, R82, R54 ;  /* 0x0000003652377220 */ /* 0x000fe20000410000 */
[----:B------:R-:W-:Y:S02]  /*7820*/  LOP3.LUT R14, R14, 0xffff0000, RZ, 0xc0, !PT ;  /* 0xffff00000e0e7812 */ /* 0x000fe400078ec0ff */
[----:B------:R-:W-:Y:S01]  /*7830*/  F2FP.BF16.F32.PACK_AB R41, R41, R43 ;  /* 0x0000002b2929723e */ /* 0x000fe200000010ff */
[-C--:B------:R-:W-:Y:S01]  /*7840*/  FMUL.FTZ R82, R82, R40.reuse ;  /* 0x0000002852527220 */ /* 0x080fe20000410000 */
[----:B------:R-:W-:Y:S01]  /*7850*/  F2FP.BF16.F32.PACK_AB R53, R53, R149 ;  /* 0x000000953535723e */ /* 0x000fe200000010ff */
[C---:B------:R-:W-:Y:S01]  /*7860*/  FFMA.FTZ R55, R14.reuse, R40, -R55 ;  /* 0x000000280e377223 */ /* 0x040fe20000010837 */
[----:B------:R-:W-:Y:S01]  /*7870*/  F2FP.BF16.F32.PACK_AB R42, R13, R42 ;  /* 0x0000002a0d2a723e */ /* 0x000fe200000010ff */
[----:B------:R-:W-:Y:S01]  /*7880*/  FFMA.FTZ R82, R14, R54, R82 ;  /* 0x000000360e527223 */ /* 0x000fe20000010052 */
[----:B------:R-:W-:Y:S01]  /*7890*/  F2FP.BF16.F32.PACK_AB R52, R52, R152 ;  /* 0x000000983434723e */ /* 0x000fe200000010ff */
[----:B------:R-:W-:Y:S01]  /*78a0*/  IMAD.MOV.U32 R13, RZ, RZ, R41 ;  /* 0x000000ffff0d7224 */ /* 0x000fe200078e0029 */
[----:B------:R-:W-:-:S02]  /*78b0*/  F2FP.BF16.F32.PACK_AB R55, R55, R150 ;  /* 0x000000963737723e */ /* 0x000fc400000010ff */
[----:B------:R-:W-:Y:S01]  /*78c0*/  F2FP.BF16.F32.PACK_AB R83, R15, R81 ;  /* 0x000000510f53723e */ /* 0x000fe200000010ff */
[----:B------:R-:W-:Y:S01]  /*78d0*/  IMAD.MOV.U32 R80, RZ, RZ, R52 ;  /* 0x000000ffff507224 */ /* 0x000fe200078e0034 */
[----:B------:R-:W-:Y:S01]  /*78e0*/  F2FP.BF16.F32.PACK_AB R12, R12, R154 ;  /* 0x0000009a0c0c723e */ /* 0x000fe200000010ff */
[----:B------:R-:W-:Y:S01]  /*78f0*/  IMAD.MOV.U32 R81, RZ, RZ, R42 ;  /* 0x000000ffff517224 */ /* 0x000fe200078e002a */
[----:B------:R-:W-:Y:S01]  /*7900*/  F2FP.BF16.F32.PACK_AB R82, R82, R151 ;  /* 0x000000975252723e */ /* 0x000fe200000010ff */
[----:B------:R-:W-:Y:S02]  /*7910*/  IMAD.MOV.U32 R14, RZ, RZ, R55 ;  /* 0x000000ffff0e7224 */ /* 0x000fe400078e0037 */
[----:B------:R-:W-:-:S07]  /*7920*/  IMAD.MOV.U32 R15, RZ, RZ, R53 ;  /* 0x000000ffff0f7224 */ /* 0x000fce00078e0035 */
.L_x_6053:
[----:B------:R-:W-:Y:S05]  /*7930*/  BSYNC B3 ;  /* 0x0000000000037941 */ /* 0x000fea0003800000 */
.L_x_6052:
[C---:B------:R-:W-:Y:S01]  /*7940*/  ISETP.GE.AND P3, PT, R148.reuse, R132, PT ;  /* 0x000000849400720c */ /* 0x040fe20003f66270 */
[----:B------:R-:W-:Y:S02]  /*7950*/  ULDC.64 UR4, c[0x0][0x208] ;  /* 0x0000820000047ab9 */ /* 0x000fe40000000a00 */
[----:B---3--:R3:W-:Y:S10]  /*7960*/  ST.E.128 desc[UR4][R120.64], R12 ;  /* 0x0000000c78007985 */ /* 0x0087f4000c101d04 */
[----:B------:R-:W-:-:S05]  /*7970*/  @!P3 IMAD.WIDE R40, R148, 0x2, R116 ;  /* 0x000000029428b825 */ /* 0x000fca00078e0274 */
[----:B--2---:R3:W-:Y:S02]  /*7980*/  @!P3 ST.E.128 desc[UR4][R40.64], R80 ;  /* 0x000000502800b985 */ /* 0x0047e4000c101d04 */
.L_x_6051:
[----:B------:R-:W-:Y:S05]  /*7990*/  BSYNC B2 ;  /* 0x0000000000027941 */ /* 0x000fea0003800000 */
.L_x_6050:
        /* <DEDUP_REMOVED lines=37> */
[----:B------:R-:W-:Y:S01]  /*7bf0*/  FMUL.FTZ R121, R120, R83 ;  /* 0x0000005378797220 */ /* 0x000fe20000410000 */
[----:B------:R-:W-:Y:S01]  /*7c00*/  SHF.R.U64 R48, R48, 0x10, R49 ;  /* 0x0000001030307819 */ /* 0x000fe20000001231 */
[-C--:B------:R-:W-:Y:S01]  /*7c10*/  FMUL.FTZ R120, R120, R82.reuse ;  /* 0x0000005278787220 */ /* 0x080fe20000410000 */
[----:B------:R-:W-:Y:S01]  /*7c20*/  PRMT R37, R164, 0x5410, R37 ;  /* 0x00005410a4257816 */ /* 0x000fe20000000025 */
        /* <DEDUP_REMOVED lines=9> */
[----:B------:R-:W-:-:S02]  /*7cc0*/  SHF.R.U64 R38, R38, 0x10, R39 ;  /* 0x0000001026267819 */ /* 0x000fc40000001227 */
[C---:B------:R-:W-:Y:S01]  /*7cd0*/  FFMA.FTZ R55, R13.reuse, R83, -R55 ;  /* 0x000000530d377223 */ /* 0x040fe20000010837 */
[----:B------:R-:W-:Y:S01]  /*7ce0*/  FFMA.FTZ R13, R13, R80, R41 ;  /* 0x000000500d0d7223 */ /* 0x000fe20000010029 */
[----:B------:R-:W-:Y:S01]  /*7cf0*/  SHF.R.U32.HI R41, RZ, 0x10, R51 ;  /* 0x00000010ff297819 */ /* 0x000fe20000011633 */
[----:B------:R-:W-:Y:S01]  /*7d00*/  IMAD.U32 R83, R15, 0x10000, RZ ;  /* 0x000100000f537824 */ /* 0x000fe200078e00ff */
[----:B------:R-:W-:Y:S01]  /*7d10*/  SHF.R.U32.HI R80, RZ, 0x10, R39 ;  /* 0x00000010ff507819 */ /* 0x000fe20000011627 */
[----:B------:R-:W-:Y:S01]  /*7d20*/  IMAD.U32 R39, R14, 0x10000, RZ ;  /* 0x000100000e277824 */ /* 0x000fe200078e00ff */
        /* <DEDUP_REMOVED lines=8> */
[----:B------:R-:W-:Y:S01]  /*7db0*/  PRMT R50, R164, 0x5432, R50 ;  /* 0x00005432a4327816 */ /* 0x000fe20000000032 */
[-C--:B------:R-:W-:Y:S01]  /*7dc0*/  FMUL.FTZ R49, R43, R41.reuse ;  /* 0x000000292b317220 */ /* 0x080fe20000410000 */
[----:B------:R-:W-:Y:S01]  /*7dd0*/  FMUL.FTZ R121, R121, R148 ;  /* 0x0000009479797220 */ /* 0x000fe20000410000 */
[----:B------:R-:W-:Y:S01]  /*7de0*/  FMUL.FTZ R43, R43, R36 ;  /* 0x000000242b2b7220 */ /* 0x000fe20000410000 */
[----:B------:R-:W-:Y:S01]  /*7df0*/  FFMA.FTZ R148, R83, R148, -R149 ;  /* 0x0000009453947223 */ /* 0x000fe20000010895 */
[----:B------:R-:W-:Y:S01]  /*7e00*/  FFMA.FTZ R36, R15, R36, -R49 ;  /* 0x000000240f247223 */ /* 0x000fe20000010831 */
[----:B------:R-:W-:Y:S01]  /*7e10*/  FFMA.FTZ R121, R83, R120, R121 ;  /* 0x0000007853797223 */ /* 0x000fe20000010079 */
[----:B------:R-:W-:Y:S01]  /*7e20*/  FFMA.FTZ R15, R15, R41, R43 ;  /* 0x000000290f0f7223 */ /* 0x000fe2000001002b */
[----:B------:R-:W-:Y:S01]  /*7e30*/  PRMT R41, R166, 0x5432, R48 ;  /* 0x00005432a6297816 */ /* 0x000fe20000000030 */
        /* <DEDUP_REMOVED lines=10> */
[----:B------:R-:W-:-:S02]  /*7ee0*/  PRMT R38, R165, 0x5432, R38 ;  /* 0x00005432a5267816 */ /* 0x000fc40000000026 */
[C---:B------:R-:W-:Y:S01]  /*7ef0*/  FFMA.FTZ R80, R43.reuse, R49, -R80 ;  /* 0x000000312b507223 */ /* 0x040fe20000010850 */
[----:B------:R-:W-:Y:S01]  /*7f00*/  FFMA.FTZ R83, R43, R48, R83 ;  /* 0x000000302b537223 */ /* 0x000fe20000010053 */
[----:B------:R-:W-:Y:S01]  /*7f10*/  FMUL.FTZ R48, R40, R41 ;  /* 0x0000002928307220 */ /* 0x000fe20000410000 */
[----:B------:R-:W-:Y:S01]  /*7f20*/  LOP3.LUT R43, R14, 0xffff0000, RZ, 0xc0, !PT ;  /* 0xffff00000e2b7812 */ /* 0x000fe200078ec0ff */
[-C--:B------:R-:W-:Y:S01]  /*7f30*/  FMUL.FTZ R40, R40, R37.reuse ;  /* 0x0000002528287220 */ /* 0x080fe20000410000 */
        /* <DEDUP_REMOVED lines=8> */
[C---:B------:R-:W-:Y:S01]  /*7fc0*/  FMUL.FTZ R12, R14.reuse, R37 ;  /* 0x000000250e0c7220 */ /* 0x040fe20000410000 */
[-C--:B------:R-:W-:Y:S01]  /*7fd0*/  FMUL.FTZ R41, R14, R49.reuse ;  /* 0x000000310e297220 */ /* 0x080fe20000410000 */
[C---:B------:R-:W-:Y:S01]  /*7fe0*/  FMUL.FTZ R14, R42.reuse, R50 ;  /* 0x000000322a0e7220 */ /* 0x040fe20000410000 */
[----:B------:R-:W-:Y:S01]  /*7ff0*/  F2FP.BF16.F32.PACK_AB R55, R55, R82 ;  /* 0x000000523737723e */ /* 0x000fe200000010ff */
[-C--:B------:R-:W-:Y:S01]  /*8000*/  FMUL.FTZ R42, R42, R38.reuse ;  /* 0x000000262a2a7220 */ /* 0x080fe20000410000 */
[C---:B------:R-:W-:Y:S01]  /*8010*/  FFMA.FTZ R12, R39.reuse, R49, -R12 ;  /* 0x00000031270c7223 */ /* 0x040fe2000001080c */
[----:B------:R-:W-:Y:S01]  /*8020*/  FFMA.FTZ R41, R39, R37, R41 ;  /* 0x0000002527297223 */ /* 0x000fe20000010029 */
[C---:B------:R-:W-:Y:S01]  /*8030*/  FFMA.FTZ R14, R43.reuse, R38, -R14 ;  /* 0x000000262b0e7223 */ /* 0x040fe2000001080e */
[----:B------:R-:W-:Y:S01]  /*8040*/  FFMA.FTZ R42, R43, R50, R42 ;  /* 0x000000322b2a7223 */ /* 0x000fe2000001002a */
[----:B------:R-:W-:-:S02]  /*8050*/  F2FP.BF16.F32.PACK_AB R36, R36, R148 ;  /* 0x000000942424723e */ /* 0x000fc400000010ff */
[----:B------:R-:W-:Y:S01]  /*8060*/  F2FP.BF16.F32.PACK_AB R81, R13, R81 ;  /* 0x000000510d51723e */ /* 0x000fe200000010ff */
[----:B------:R-:W-:Y:S01]  /*8070*/  IMAD.MOV.U32 R13, RZ, RZ, R55 ;  /* 0x000000ffff0d7224 */ /* 0x000fe200078e0037 */
        /* <DEDUP_REMOVED lines=9> */
.L_x_6057:
[----:B------:R-:W-:Y:S05]  /*8110*/  BSYNC B3 ;  /* 0x0000000000037941 */ /* 0x000fea0003800000 */
.L_x_6056:
[C---:B------:R-:W-:Y:S01]  /*8120*/  ISETP.GE.AND P3, PT, R54.reuse, R132, PT ;  /* 0x000000843600720c */ /* 0x040fe20003f66270 */
[----:B------:R-:W-:Y:S02]  /*8130*/  ULDC.64 UR4, c[0x0][0x208] ;  /* 0x0000820000047ab9 */ /* 0x000fe40000000a00 */
[----:B--2---:R4:W-:Y:S10]  /*8140*/  ST.E.128 desc[UR4][R52.64], R12 ;  /* 0x0000000c34007985 */ /* 0x0049f4000c101d04 */
[----:B------:R-:W-:-:S05]  /*8150*/  @!P3 IMAD.WIDE R36, R54, 0x2, R116 ;  /* 0x000000023624b825 */ /* 0x000fca00078e0274 */
[----:B---3--:R4:W-:Y:S02]  /*8160*/  @!P3 ST.E.128 desc[UR4][R36.64], R40 ;  /* 0x000000282400b985 */ /* 0x0089e4000c101d04 */
.L_x_6055:
[----:B------:R-:W-:Y:S05]  /*8170*/  BSYNC B2 ;  /* 0x0000000000027941 */ /* 0x000fea0003800000 */
.L_x_6054:
        /* <DEDUP_REMOVED lines=33> */
[----:B------:R-:W-:Y:S01]  /*8390*/  SHF.R.U64 R32, R32, 0x10, R33 ;  /* 0x0000001020207819 */ /* 0x000fe20000001221 */
[----:B------:R-:W-:Y:S01]  /*83a0*/  IMAD.U32 R53, R38, 0x10000, RZ ;  /* 0x0001000026357824 */ /* 0x000fe200078e00ff */
[----:B------:R-:W-:Y:S01]  /*83b0*/  SHF.R.U32.HI R44, RZ, 0x10, R45 ;  /* 0x00000010ff2c7819 */ /* 0x000fe2000001162d */
[----:B------:R-:W-:Y:S01]  /*83c0*/  IMAD.U32 R45, R13, 0x10000, RZ ;  /* 0x000100000d2d7824 */ /* 0x000fe200078e00ff */
[----:B------:R-:W-:Y:S01]  /*83d0*/  SHF.R.U32.HI R33, RZ, 0x10, R33 ;  /* 0x00000010ff217819 */ /* 0x000fe20000011621 */
[----:B------:R-:W-:Y:S01]  /*83e0*/  IMAD.U32 R50, R14, 0x10000, RZ ;  /* 0x000100000e327824 */ /* 0x000fe200078e00ff */
[----:B------:R-:W-:-:S02]  /*83f0*/  PRMT R44, R162, 0x5432, R44 ;  /* 0x00005432a22c7816 */ /* 0x000fc4000000002c */
[----:B------:R-:W-:Y:S02]  /*8400*/  PRMT R33, R160, 0x5410, R33 ;  /* 0x00005410a0217816 */ /* 0x000fe40000000021 */
[--C-:B------:R-:W-:Y:S01]  /*8410*/  SHF.R.U64 R43, R46, 0x10, R47.reuse ;  /* 0x000000102e2b7819 */ /* 0x100fe2000000122f */
[----:B------:R-:W-:Y:S01]  /*8420*/  IMAD.U32 R54, R44, 0x10000, RZ ;  /* 0x000100002c367824 */ /* 0x000fe200078e00ff */
[----:B------:R-:W-:Y:S01]  /*8430*/  SHF.R.U32.HI R46, RZ, 0x10, R47 ;  /* 0x00000010ff2e7819 */ /* 0x000fe2000001162f */
[----:B------:R-:W-:Y:S01]  /*8440*/  IMAD.U32 R55, R33, 0x10000, RZ ;  /* 0x0001000021377824 */ /* 0x000fe200078e00ff */
[C---:B------:R-:W-:Y:S02]  /*8450*/  PRMT R35, R161.reuse, 0x5432, R35 ;  /* 0x00005432a1237816 */ /* 0x040fe40000000023 */
[----:B------:R-:W-:Y:S01]  /*8460*/  PRMT R161, R161, 0x5410, R43 ;  /* 0x00005410a1a17816 */ /* 0x000fe2000000002b */
[CC--:B------:R-:W-:Y:S01]  /*8470*/  FMUL.FTZ R43, R48.reuse, R54.reuse ;  /* 0x00000036302b7220 */ /* 0x0c0fe20000410000 */
[----:B------:R-:W-:Y:S01]  /*8480*/  LOP3.LUT R49, R37, 0xffff0000, RZ, 0xc0, !PT ;  /* 0xffff000025317812 */ /* 0x000fe200078ec0ff */
[-C--:B------:R-:W-:Y:S01]  /*8490*/  FMUL.FTZ R48, R48, R55.reuse ;  /* 0x0000003730307220 */ /* 0x080fe20000410000 */
[----:B------:R-:W-:Y:S01]  /*84a0*/  LOP3.LUT R44, R44, 0xffff0000, RZ, 0xc0, !PT ;  /* 0xffff00002c2c7812 */ /* 0x000fe200078ec0ff */
[C---:B------:R-:W-:Y:S01]  /*84b0*/  FFMA.FTZ R43, R45.reuse, R55, -R43 ;  /* 0x000000372d2b7223 */ /* 0x040fe2000001082b */
[----:B------:R-:W-:Y:S01]  /*84c0*/  PRMT R42, R160, 0x5432, R42 ;  /* 0x00005432a02a7816 */ /* 0x000fe2000000002a */
[----:B------:R-:W-:Y:S01]  /*84d0*/  FFMA.FTZ R48, R45, R54, R48 ;  /* 0x000000362d307223 */ /* 0x000fe20000010030 */
[----:B------:R-:W-:Y:S01]  /*84e0*/  PRMT R46, R162, 0x5410, R46 ;  /* 0x00005410a22e7816 */ /* 0x000fe2000000002e */
[-C--:B------:R-:W-:Y:S01]  /*84f0*/  FMUL.FTZ R80, R49, R44.reuse ;  /* 0x0000002c31507220 */ /* 0x080fe20000410000 */
[----:B------:R-:W-:Y:S01]  /*8500*/  LOP3.LUT R33, R33, 0xffff0000, RZ, 0xc0, !PT ;  /* 0xffff000021217812 */ /* 0x000fe200078ec0ff */
[----:B------:R-:W-:Y:S01]  /*8510*/  IMAD.U32 R45, R42, 0x10000, RZ ;  /* 0x000100002a2d7824 */ /* 0x000fe200078e00ff */
[----:B------:R-:W-:Y:S01]  /*8520*/  LOP3.LUT R47, R13, 0xffff0000, RZ, 0xc0, !PT ;  /* 0xffff00000d2f7812 */ /* 0x000fe200078ec0ff */
[----:B------:R-:W-:Y:S01]  /*8530*/  IMAD.U32 R55, R46, 0x10000, RZ ;  /* 0x000100002e377824 */ /* 0x000fe200078e00ff */
[----:B------:R-:W-:Y:S01]  /*8540*/  PRMT R32, R163, 0x5410, R32 ;  /* 0x00005410a3207816 */ /* 0x000fe20000000020 */
[----:B------:R-:W-:Y:S01]  /*8550*/  FMUL.FTZ R49, R49, R33 ;  /* 0x0000002131317220 */ /* 0x000fe20000410000 */
[----:B------:R-:W-:Y:S01]  /*8560*/  LOP3.LUT R39, R39, 0xffff0000, RZ, 0xc0, !PT ;  /* 0xffff000027277812 */ /* 0x000fe200078ec0ff */
[----:B------:R-:W-:Y:S01]  /*8570*/  IMAD.U32 R37, R36, 0x10000, RZ ;  /* 0x0001000024257824 */ /* 0x000fe200078e00ff */
[----:B------:R-:W-:Y:S01]  /*8580*/  LOP3.LUT R46, R46, 0xffff0000, RZ, 0xc0, !PT ;  /* 0xffff00002e2e7812 */ /* 0x000fe200078ec0ff */
[----:B------:R-:W-:Y:S01]  /*8590*/  FFMA.FTZ R49, R47, R44, R49 ;  /* 0x0000002c2f317223 */ /* 0x000fe20000010031 */
[----:B------:R-:W-:Y:S01]  /*85a0*/  LOP3.LUT R42, R42, 0xffff0000, RZ, 0xc0, !PT ;  /* 0xffff00002a2a7812 */ /* 0x000fe200078ec0ff */
[----:B------:R-:W-:-:S02]  /*85b0*/  IMAD.U32 R54, R35, 0x10000, RZ ;  /* 0x0001000023367824 */ /* 0x000fc400078e00ff */
[----:B------:R-:W-:Y:S01]  /*85c0*/  FFMA.FTZ R80, R47, R33, -R80 ;  /* 0x000000212f507223 */ /* 0x000fe20000010850 */
[----:B------:R-:W-:Y:S02]  /*85d0*/  IMAD.U32 R44, R32, 0x10000, RZ ;  /* 0x00010000202c7824 */ /* 0x000fe400078e00ff */
[C---:B------:R-:W-:Y:S01]  /*85e0*/  FMUL.FTZ R120, R39.reuse, R46 ;  /* 0x0000002e27787220 */ /* 0x040fe20000410000 */
[----:B------:R-:W-:Y:S01]  /*85f0*/  FMUL.FTZ R82, R39, R42 ;  /* 0x0000002a27527220 */ /* 0x000fe20000410000 */
[----:B------:R-:W-:Y:S01]  /*8600*/  LOP3.LUT R36, R36, 0xffff0000, RZ, 0xc0, !PT ;  /* 0xffff000024247812 */ /* 0x000fe200078ec0ff */
[C---:B------:R-:W-:Y:S01]  /*8610*/  FMUL.FTZ R33, R52.reuse, R55 ;  /* 0x0000003734217220 */ /* 0x040fe20000410000 */
[----:B------:R-:W-:Y:S01]  /*8620*/  LOP3.LUT R35, R35, 0xffff0000, RZ, 0xc0, !PT ;  /* 0xffff000023237812 */ /* 0x000fe200078ec0ff */
[-C--:B------:R-:W-:Y:S01]  /*8630*/  FMUL.FTZ R52, R52, R45.reuse ;  /* 0x0000002d34347220 */ /* 0x080fe20000410000 */
[----:B------:R-:W-:Y:S01]  /*8640*/  LOP3.LUT R39, R32, 0xffff0000, RZ, 0xc0, !PT ;  /* 0xffff000020277812 */ /* 0x000fe200078ec0ff */
[C---:B------:R-:W-:Y:S01]  /*8650*/  FMUL.FTZ R32, R37.reuse, R54 ;  /* 0x0000003625207220 */ /* 0x040fe20000410000 */
[C---:B------:R-:W-:Y:S01]  /*8660*/  SHF.L.U32 R13, R12.reuse, 0x10, RZ ;  /* 0x000000100c0d7819 */ /* 0x040fe200000006ff */
[-C--:B------:R-:W-:Y:S01]  /*8670*/  FMUL.FTZ R37, R37, R44.reuse ;  /* 0x0000002c25257220 */ /* 0x080fe20000410000 */
[----:B------:R-:W-:Y:S01]  /*8680*/  LOP3.LUT R12, R12, 0xffff0000, RZ, 0xc0, !PT ;  /* 0xffff00000c0c7812 */ /* 0x000fe200078ec0ff */
[----:B------:R-:W-:Y:S01]  /*8690*/  FFMA.FTZ R33, R51, R45, -R33 ;  /* 0x0000002d33217223 */ /* 0x000fe20000010821 */
[----:B------:R-:W-:Y:S01]  /*86a0*/  FMUL.FTZ R45, R36, R35 ;  /* 0x00000023242d7220 */ /* 0x000fe20000410000 */
[----:B------:R-:W-:Y:S01]  /*86b0*/  PRMT R34, R163, 0x5432, R34 ;  /* 0x00005432a3227816 */ /* 0x000fe20000000022 */
[C---:B------:R-:W-:Y:S01]  /*86c0*/  FFMA.FTZ R32, R13.reuse, R44, -R32 ;  /* 0x0000002c0d207223 */ /* 0x040fe20000010820 */
[----:B------:R-:W-:Y:S01]  /*86d0*/  FFMA.FTZ R37, R13, R54, R37 ;  /* 0x000000360d257223 */ /* 0x000fe20000010025 */
[----:B------:R-:W-:Y:S01]  /*86e0*/  LOP3.LUT R15, R15, 0xffff0000, RZ, 0xc0, !PT ;  /* 0xffff00000f0f7812 */ /* 0x000fe200078ec0ff */
        /* <DEDUP_REMOVED lines=8> */
[----:B------:R-:W-:Y:S01]  /*8770*/  FFMA.FTZ R42, R15, R42, -R120 ;  /* 0x0000002a0f2a7223 */ /* 0x000fe20000010878 */
[----:B------:R-:W-:Y:S01]  /*8780*/  FFMA.FTZ R12, R12, R35, R47 ;  /* 0x000000230c0c7223 */ /* 0x000fe2000001002f */
[----:B------:R-:W-:Y:S01]  /*8790*/  FFMA.FTZ R52, R51, R55, R52 ;  /* 0x0000003733347223 */ /* 0x000fe20000010034 */
[----:B------:R-:W-:Y:S01]  /*87a0*/  FFMA.FTZ R15, R15, R46, R82 ;  /* 0x0000002e0f0f7223 */ /* 0x000fe20000010052 */
[C---:B------:R-:W-:Y:S01]  /*87b0*/  FMUL.FTZ R47, R38.reuse, R161 ;  /* 0x000000a1262f7220 */ /* 0x040fe20000410000 */
[C---:B------:R-:W-:Y:S01]  /*87c0*/  FMUL.FTZ R35, R53.reuse, R13 ;  /* 0x0000000d35237220 */ /* 0x040fe20000410000 */
[-C--:B------:R-:W-:Y:S01]  /*87d0*/  FMUL.FTZ R34, R53, R36.reuse ;  /* 0x0000002435227220 */ /* 0x080fe20000410000 */
[-C--:B------:R-:W-:Y:S01]  /*87e0*/  FMUL.FTZ R38, R38, R39.reuse ;  /* 0x0000002726267220 */ /* 0x080fe20000410000 */
[----:B------:R-:W-:Y:S01]  /*87f0*/  FFMA.FTZ R47, R14, R39, -R47 ;  /* 0x000000270e2f7223 */ /* 0x000fe2000001082f */
[C---:B------:R-:W-:Y:S01]  /*8800*/  FFMA.FTZ R36, R50.reuse, R36, -R35 ;  /* 0x0000002432247223 */ /* 0x040fe20000010823 */
[----:B------:R-:W-:Y:S01]  /*8810*/  F2FP.BF16.F32.PACK_AB R39, R15, R52 ;  /* 0x000000340f27723e */ /* 0x000fe200000010ff */
        /* <DEDUP_REMOVED lines=10> */
[----:B------:R-:W-:-:S02]  /*88c0*/  IMAD.MOV.U32 R12, RZ, RZ, R42 ;  /* 0x000000ffff0c7224 */ /* 0x000fc400078e002a */
[----:B------:R-:W-:Y:S02]  /*88d0*/  IMAD.MOV.U32 R13, RZ, RZ, R43 ;  /* 0x000000ffff0d7224 */ /* 0x000fe400078e002b */
[----:B------:R-:W-:Y:S02]  /*88e0*/  IMAD.MOV.U32 R37, RZ, RZ, R48 ;  /* 0x000000ffff257224 */ /* 0x000fe400078e0030 */
[----:B------:R-:W-:-:S07]  /*88f0*/  IMAD.MOV.U32 R15, RZ, RZ, R33 ;  /* 0x000000ffff0f7224 */ /* 0x000fce00078e0021 */
.L_x_6059:
[----:B------:R-:W-:Y:S05]  /*8900*/  BSYNC B2 ;  /* 0x0000000000027941 */ /* 0x000fea0003800000 */
.L_x_6058:
[C---:B------:R-:W-:Y:S01]  /*8910*/  ISETP.GE.AND P3, PT, R11.reuse, R132, PT ;  /* 0x000000840b00720c */ /* 0x040fe20003f66270 */
[----:B------:R-:W-:Y:S02]  /*8920*/  ULDC.64 UR4, c[0x0][0x208] ;  /* 0x0000820000047ab9 */ /* 0x000fe40000000a00 */
[----:B--2---:R2:W-:Y:S10]  /*8930*/  ST.E.128 desc[UR4][R40.64], R12 ;  /* 0x0000000c28007985 */ /* 0x0045f4000c101d04 */
[----:B------:R-:W-:-:S05]  /*8940*/  @!P3 IMAD.WIDE R116, R11, 0x2, R116 ;  /* 0x000000020b74b825 */ /* 0x000fca00078e0274 */
[----:B---3--:R2:W-:Y:S02]  /*8950*/  @!P3 ST.E.128 desc[UR4][R116.64], R36 ;  /* 0x000000247400b985 */ /* 0x0085e4000c101d04 */
.L_x_6049:
[----:B------:R-:W-:Y:S05]  /*8960*/  BSYNC B1 ;  /* 0x0000000000017941 */ /* 0x000fea0003800000 */
.L_x_6048:
[----:B------:R-:W-:-:S03]  /*8970*/  UMOV UR4, 0xffffffff ;  /* 0xffffffff00047882 */ /* 0x000fc60000000000 */
[----:B------:R-:W-:Y:S05]  /*8980*/  BRA.DIV UR4, `(.L_x_6060) ;  /* 0x000001c204ac7947 */ /* 0x000fea000b800000 */
[----:B0-----:R-:W0:Y:S04]  /*8990*/  SHFL.IDX PT, R115, R115, 0x1, 0x1c1f ;  /* 0x003c1f0073737f89 */ /* 0x001e2800000e0000 */
[----:B--2-4-:R2:W4:Y:S02]  /*89a0*/  SHFL.IDX PT, R36, R118, 0x1, 0x1c1f ;  /* 0x003c1f0076247f89 */ /* 0x01452400000e0000 */
.L_x_6350:
        /* <DEDUP_REMOVED lines=33> */
[----:B------:R-:W-:Y:S01]  /*8bc0*/  SHF.R.U64 R44, R76, 0x10, R77 ;  /* 0x000000104c2c7819 */ /* 0x000fe2000000124d */
[----:B------:R-:W-:Y:S01]  /*8bd0*/  IMAD.U32 R52, R35, 0x10000, RZ ;  /* 0x0001000023347824 */ /* 0x000fe200078e00ff */
[----:B------:R-:W-:Y:S01]  /*8be0*/  SHF.R.U32.HI R64, RZ, 0x10, R65 ;  /* 0x00000010ff407819 */ /* 0x000fe20000011641 */
[----:B---3--:R-:W-:Y:S01]  /*8bf0*/  IMAD.U32 R50, R15, 0x10000, RZ ;  /* 0x000100000f327824 */ /* 0x008fe200078e00ff */
[----:B------:R-:W-:Y:S01]  /*8c00*/  SHF.R.U32.HI R76, RZ, 0x10, R77 ;  /* 0x00000010ff4c7819 */ /* 0x000fe2000001164d */
[----:B------:R-:W-:Y:S01]  /*8c10*/  IMAD.U32 R45, R13, 0x10000, RZ ;  /* 0x000100000d2d7824 */ /* 0x000fe200078e00ff */
[----:B------:R-:W-:Y:S01]  /*8c20*/  PRMT R64, R157, 0x5432, R64 ;  /* 0x000054329d407816 */ /* 0x000fe20000000040 */
[----:B------:R-:W-:Y:S01]  /*8c30*/  IMAD.U32 R49, R14, 0x10000, RZ ;  /* 0x000100000e317824 */ /* 0x000fe200078e00ff */
[----:B------:R-:W-:-:S02]  /*8c40*/  PRMT R76, R159, 0x5432, R76 ;  /* 0x000054329f4c7816 */ /* 0x000fc4000000004c */
[----:B------:R-:W-:Y:S02]  /*8c50*/  SHF.R.U64 R43, R78, 0x10, R79 ;  /* 0x000000104e2b7819 */ /* 0x000fe4000000124f */
[----:B0-----:R-:W-:Y:S01]  /*8c60*/  SHF.R.U64 R11, R66, 0x10, R67 ;  /* 0x00000010420b7819 */ /* 0x001fe20000001243 */
[----:B------:R-:W-:Y:S01]  /*8c70*/  IMAD.U32 R54, R76, 0x10000, RZ ;  /* 0x000100004c367824 */ /* 0x000fe200078e00ff */
[----:B------:R-:W-:Y:S02]  /*8c80*/  SHF.R.U32.HI R79, RZ, 0x10, R79 ;  /* 0x00000010ff4f7819 */ /* 0x000fe4000001164f */
[----:B------:R-:W-:Y:S01]  /*8c90*/  PRMT R159, R159, 0x5410, R44 ;  /* 0x000054109f9f7816 */ /* 0x000fe2000000002c */
[----:B------:R-:W-:Y:S01]  /*8ca0*/  IMAD.U32 R44, R64, 0x10000, RZ ;  /* 0x00010000402c7824 */ /* 0x000fe200078e00ff */
[----:B------:R-:W-:Y:S01]  /*8cb0*/  SHF.R.U32.HI R67, RZ, 0x10, R67 ;  /* 0x00000010ff437819 */ /* 0x000fe20000011643 */
        /* <DEDUP_REMOVED lines=8> */
[----:B------:R-:W-:Y:S01]  /*8d40*/  FMUL.FTZ R77, R48, R55 ;  /* 0x00000037304d7220 */ /* 0x000fe20000410000 */
[----:B------:R-:W-:Y:S01]  /*8d50*/  LOP3.LUT R47, R64, 0xffff0000, RZ, 0xc0, !PT ;  /* 0xffff0000402f7812 */ /* 0x000fe200078ec0ff */
[----:B------:R-:W-:Y:S01]  /*8d60*/  IMAD.U32 R65, R79, 0x10000, RZ ;  /* 0x000100004f417824 */ /* 0x000fe200078e00ff */
[----:B------:R-:W-:Y:S01]  /*8d70*/  LOP3.LUT R46, R13, 0xffff0000, RZ, 0xc0, !PT ;  /* 0xffff00000d2e7812 */ /* 0x000fe200078ec0ff */
[----:B------:R-:W-:Y:S01]  /*8d80*/  IMAD.U32 R53, R67, 0x10000, RZ ;  /* 0x0001000043357824 */ /* 0x000fe200078e00ff */
[----:B------:R-:W-:Y:S01]  /*8d90*/  PRMT R42, R157, 0x5410, R42 ;  /* 0x000054109d2a7816 */ /* 0x000fe2000000002a */
[----:B------:R-:W-:Y:S01]  /*8da0*/  FMUL.FTZ R81, R48, R47 ;  /* 0x0000002f30517220 */ /* 0x000fe20000410000 */
[----:B------:R-:W-:-:S02]  /*8db0*/  IMAD.U32 R64, R159, 0x10000, RZ ;  /* 0x000100009f407824 */ /* 0x000fc400078e00ff */
[----:B------:R-:W-:Y:S01]  /*8dc0*/  FFMA.FTZ R47, R46, R47, -R77 ;  /* 0x0000002f2e2f7223 */ /* 0x000fe2000001084d */
[C---:B------:R-:W-:Y:S01]  /*8dd0*/  FMUL.FTZ R77, R52.reuse, R65 ;  /* 0x00000041344d7220 */ /* 0x040fe20000410000 */
[----:B------:R-:W-:Y:S01]  /*8de0*/  FMUL.FTZ R52, R52, R53 ;  /* 0x0000003534347220 */ /* 0x000fe20000410000 */
[----:B------:R-:W-:Y:S01]  /*8df0*/  LOP3.LUT R32, R32, 0xffff0000, RZ, 0xc0, !PT ;  /* 0xffff000020207812 */ /* 0x000fe200078ec0ff */
[----:B------:R-:W-:Y:S01]  /*8e00*/  FFMA.FTZ R46, R46, R55, R81 ;  /* 0x000000372e2e7223 */ /* 0x000fe20000010051 */
[C---:B------:R-:W-:Y:S01]  /*8e10*/  FFMA.FTZ R48, R50.reuse, R53, -R77 ;  /* 0x0000003532307223 */ /* 0x040fe2000001084d */
[----:B------:R-:W-:Y:S01]  /*8e20*/  FFMA.FTZ R50, R50, R65, R52 ;  /* 0x0000004132327223 */ /* 0x000fe20000010034 */
[----:B------:R-:W-:Y:S01]  /*8e30*/  IMAD.U32 R52, R42, 0x10000, RZ ;  /* 0x000100002a347824 */ /* 0x000fe200078e00ff */
[----:B------:R-:W-:Y:S01]  /*8e40*/  LOP3.LUT R159, R159, 0xffff0000, RZ, 0xc0, !PT ;  /* 0xffff00009f9f7812 */ /* 0x000fe200078ec0ff */
[----:B------:R-:W-:Y:S01]  /*8e50*/  IMAD.U32 R13, R12, 0x10000, RZ ;  /* 0x000100000c0d7824 */ /* 0x000fe200078e00ff */
[----:B------:R-:W-:Y:S01]  /*8e60*/  LOP3.LUT R53, R42, 0xffff0000, RZ, 0xc0, !PT ;  /* 0xffff00002a357812 */ /* 0x000fe200078ec0ff */
[----:B------:R-:W-:Y:S01]  /*8e70*/  FFMA.FTZ R45, R45, R54, R76 ;  /* 0x000000362d2d7223 */ /* 0x000fe2000001004c */
[----:B------:R-:W-:Y:S01]  /*8e80*/  PRMT R43, R158, 0x5410, R43 ;  /* 0x000054109e2b7816 */ /* 0x000fe2000000002b */
[----:B------:R-:W-:Y:S01]  /*8e90*/  FMUL.FTZ R42, R33, R64 ;  /* 0x00000040212a7220 */ /* 0x000fe20000410000 */
[----:B------:R-:W-:Y:S01]  /*8ea0*/  LOP3.LUT R35, R35, 0xffff0000, RZ, 0xc0, !PT ;  /* 0xffff000023237812 */ /* 0x000fe200078ec0ff */
[-C--:B------:R-:W-:Y:S01]  /*8eb0*/  FMUL.FTZ R55, R33, R52.reuse ;  /* 0x0000003421377220 */ /* 0x080fe20000410000 */
[----:B------:R-:W-:Y:S01]  /*8ec0*/  PRMT R11, R156, 0x5410, R11 ;  /* 0x000054109c0b7816 */ /* 0x000fe2000000000b */
[C---:B------:R-:W-:Y:S01]  /*8ed0*/  FMUL.FTZ R65, R32.reuse, R159 ;  /* 0x0000009f20417220 */ /* 0x040fe20000410000 */
[----:B------:R-:W-:Y:S01]  /*8ee0*/  LOP3.LUT R66, R79, 0xffff0000, RZ, 0xc0, !PT ;  /* 0xffff00004f427812 */ /* 0x000fe200078ec0ff */
[----:B------:R-:W-:Y:S01]  /*8ef0*/  FFMA.FTZ R33, R13, R52, -R42 ;  /* 0x000000340d217223 */ /* 0x000fe2000001082a */
[----:B------:R-:W-:Y:S01]  /*8f00*/  LOP3.LUT R54, R67, 0xffff0000, RZ, 0xc0, !PT ;  /* 0xffff000043367812 */ /* 0x000fe200078ec0ff */
[-C--:B------:R-:W-:Y:S01]  /*8f10*/  FMUL.FTZ R67, R32, R53.reuse ;  /* 0x0000003520437220 */ /* 0x080fe20000410000 */
[----:B------:R-:W-:Y:S01]  /*8f20*/  LOP3.LUT R12, R12, 0xffff0000, RZ, 0xc0, !PT ;  /* 0xffff00000c0c7812 */ /* 0x000fe200078ec0ff */
[----:B------:R-:W-:Y:S01]  /*8f30*/  FFMA.FTZ R55, R13, R64, R55 ;  /* 0x000000400d377223 */ /* 0x000fe20000010037 */
[----:B------:R-:W-:Y:S01]  /*8f40*/  LOP3.LUT R51, R14, 0xffff0000, RZ, 0xc0, !PT ;  /* 0xffff00000e337812 */ /* 0x000fe200078ec0ff */
[C---:B------:R-:W-:Y:S01]  /*8f50*/  IMAD.U32 R14, R34.reuse, 0x10000, RZ ;  /* 0x00010000220e7824 */ /* 0x040fe200078e00ff */
[----:B------:R-:W-:Y:S01]  /*8f60*/  LOP3.LUT R15, R15, 0xffff0000, RZ, 0xc0, !PT ;  /* 0xffff00000f0f7812 */ /* 0x000fe200078ec0ff */
[----:B------:R-:W-:Y:S01]  /*8f70*/  IMAD.U32 R32, R43, 0x10000, RZ ;  /* 0x000100002b207824 */ /* 0x000fe200078e00ff */
[----:B------:R-:W-:Y:S01]  /*8f80*/  LOP3.LUT R34, R34, 0xffff0000, RZ, 0xc0, !PT ;  /* 0xffff000022227812 */ /* 0x000fe200078ec0ff */
[----:B------:R-:W-:Y:S01]  /*8f90*/  FMUL.FTZ R76, R35, R66 ;  /* 0x00000042234c7220 */ /* 0x000fe20000410000 */
[----:B------:R-:W-:Y:S01]  /*8fa0*/  IMAD.U32 R13, R11, 0x10000, RZ ;  /* 0x000100000b0d7824 */ /* 0x000fe200078e00ff */
[----:B------:R-:W-:Y:S01]  /*8fb0*/  LOP3.LUT R43, R43, 0xffff0000, RZ, 0xc0, !PT ;  /* 0xffff00002b2b7812 */ /* 0x000fe200078ec0ff */
[-C--:B------:R-:W-:Y:S01]  /*8fc0*/  FMUL.FTZ R78, R35, R54.reuse ;  /* 0x00000036234e7220 */ /* 0x080fe20000410000 */
[----:B------:R-:W-:Y:S01]  /*8fd0*/  LOP3.LUT R11, R11, 0xffff0000, RZ, 0xc0, !PT ;  /* 0xffff00000b0b7812 */ /* 0x000fe200078ec0ff */
[----:B------:R-:W-:Y:S01]  /*8fe0*/  FFMA.FTZ R42, R12, R53, -R65 ;  /* 0x000000350c2a7223 */ /* 0x000fe20000010841 */
[C---:B------:R-:W-:Y:S01]  /*8ff0*/  FFMA.FTZ R35, R15.reuse, R54, -R76 ;  /* 0x000000360f237223 */ /* 0x040fe2000001084c */
[C---:B------:R-:W-:Y:S01]  /*9000*/  FMUL.FTZ R52, R14.reuse, R32 ;  /* 0x000000200e347220 */ /* 0x040fe20000410000 */
[----:B------:R-:W-:Y:S01]  /*9010*/  FMUL.FTZ R53, R14, R13 ;  /* 0x0000000d0e357220 */ /* 0x000fe20000410000 */
[----:B------:R-:W-:Y:S01]  /*9020*/  FFMA.FTZ R15, R15, R66, R78 ;  /* 0x000000420f0f7223 */ /* 0x000fe2000001004e */
[C---:B------:R-:W-:Y:S01]  /*9030*/  FMUL.FTZ R14, R34.reuse, R43 ;  /* 0x0000002b220e7220 */ /* 0x040fe20000410000 */
[----:B------:R-:W-:Y:S01]  /*9040*/  FMUL.FTZ R34, R34, R11 ;  /* 0x0000000b22227220 */ /* 0x000fe20000410000 */
[----:B------:R-:W-:Y:S01]  /*9050*/  FFMA.FTZ R12, R12, R159, R67 ;  /* 0x0000009f0c0c7223 */ /* 0x000fe20000010043 */
[----:B------:R-:W-:Y:S01]  /*9060*/  F2FP.BF16.F32.PACK_AB R35, R35, R48 ;  /* 0x000000302323723e */ /* 0x000fe200000010ff */
        /* <DEDUP_REMOVED lines=13> */
[----:B------:R-:W-:Y:S02]  /*9140*/  F2FP.BF16.F32.PACK_AB R14, R11, R52 ;  /* 0x000000340b0e723e */ /* 0x000fe400000010ff */
[----:B------:R-:W-:-:S07]  /*9150*/  F2FP.BF16.F32.PACK_AB R34, R34, R53 ;  /* 0x000000352222723e */ /* 0x000fce00000010ff */
.L_x_6064:
[----:B------:R-:W-:Y:S05]  /*9160*/  BSYNC B2 ;  /* 0x0000000000027941 */ /* 0x000fea0003800000 */
.L_x_6063:
[----:B------:R-:W-:Y:S02]  /*9170*/  ULDC.64 UR4, c[0x0][0x208] ;  /* 0x0000820000047ab9 */ /* 0x000fe40000000a00 */
[----:B---3--:R3:W-:Y:S04]  /*9180*/  ST.E.128 desc[UR4][R38.64], R12 ;  /* 0x0000000c26007985 */ /* 0x0087e8000c101d04 */
[----:B----4-:R3:W-:Y:S02]  /*9190*/  @!P3 ST.E.128 desc[UR4][R40.64], R32 ;  /* 0x000000202800b985 */ /* 0x0107e4000c101d04 */
.L_x_6062:
[----:B------:R-:W-:Y:S05]  /*91a0*/  BSYNC B1 ;  /* 0x0000000000017941 */ /* 0x000fea0003800000 */
.L_x_6061:
        /* <DEDUP_REMOVED lines=15> */
[----:B------:R-:W-:Y:S02]  /*92a0*/  LOP3.LUT R11, R211, 0x38, R41, 0xf8, !PT ;  /* 0x00000038d30b7812 */ /* 0x000fe400078ef829 */
        /* <DEDUP_REMOVED lines=15> */
[--C-:B------:R-:W-:Y:S01]  /*93a0*/  SHF.R.U64 R60, R72, 0x10, R73.reuse ;  /* 0x00000010483c7819 */ /* 0x100fe20000001249 */
[----:B------:R-:W-:Y:S01]  /*93b0*/  IMAD.U32 R52, R35, 0x10000, RZ ;  /* 0x0001000023347824 */ /* 0x000fe200078e00ff */
[----:B------:R-:W-:Y:S01]  /*93c0*/  SHF.R.U32.HI R72, RZ, 0x10, R73 ;  /* 0x00000010ff487819 */ /* 0x000fe20000011649 */
[----:B---3--:R-:W-:Y:S01]  /*93d0*/  IMAD.U32 R44, R13, 0x10000, RZ ;  /* 0x000100000d2c7824 */ /* 0x008fe200078e00ff */
[----:B------:R-:W-:Y:S01]  /*93e0*/  SHF.R.U32.HI R61, RZ, 0x10, R61 ;  /* 0x00000010ff3d7819 */ /* 0x000fe2000001163d */
[----:B------:R-:W-:Y:S01]  /*93f0*/  IMAD.U32 R50, R15, 0x10000, RZ ;  /* 0x000100000f327824 */ /* 0x000fe200078e00ff */
[----:B------:R-:W-:Y:S01]  /*9400*/  PRMT R49, R146, 0x5410, R49 ;  /* 0x0000541092317816 */ /* 0x000fe20000000031 */
[----:B------:R-:W-:Y:S01]  /*9410*/  IMAD.U32 R42, R32, 0x10000, RZ ;  /* 0x00010000202a7824 */ /* 0x000fe200078e00ff */
[----:B------:R-:W-:Y:S01]  /*9420*/  PRMT R53, R155, 0x5432, R72 ;  /* 0x000054329b357816 */ /* 0x000fe20000000048 */
[----:B0-----:R-:W-:Y:S01]  /*9430*/  IMAD.U32 R11, R14, 0x10000, RZ ;  /* 0x000100000e0b7824 */ /* 0x001fe200078e00ff */
[----:B------:R-:W-:-:S02]  /*9440*/  PRMT R146, R146, 0x5432, R61 ;  /* 0x0000543292927816 */ /* 0x000fc4000000003d */
[----:B------:R-:W-:Y:S01]  /*9450*/  SHF.R.U64 R54, R74, 0x10, R75 ;  /* 0x000000104a367819 */ /* 0x000fe2000000124b */
[----:B------:R-:W-:Y:S01]  /*9460*/  IMAD.U32 R55, R53, 0x10000, RZ ;  /* 0x0001000035377824 */ /* 0x000fe200078e00ff */
[----:B------:R-:W-:Y:S02]  /*9470*/  SHF.R.U64 R64, R62, 0x10, R63 ;  /* 0x000000103e407819 */ /* 0x000fe4000000123f */
[----:B------:R-:W-:Y:S01]  /*9480*/  SHF.R.U32.HI R74, RZ, 0x10, R75 ;  /* 0x00000010ff4a7819 */ /* 0x000fe2000001164b */
[----:B------:R-:W-:Y:S01]  /*9490*/  FMUL.FTZ R61, R46, R55 ;  /* 0x000000372e3d7220 */ /* 0x000fe20000410000 */
[----:B------:R-:W-:Y:S01]  /*94a0*/  LOP3.LUT R48, R35, 0xffff0000, RZ, 0xc0, !PT ;  /* 0xffff000023307812 */ /* 0x000fe200078ec0ff */
[----:B------:R-:W-:Y:S01]  /*94b0*/  IMAD.U32 R35, R146, 0x10000, RZ ;  /* 0x0001000092237824 */ /* 0x000fe200078e00ff */
[----:B------:R-:W-:Y:S02]  /*94c0*/  SHF.R.U32.HI R62, RZ, 0x10, R63 ;  /* 0x00000010ff3e7819 */ /* 0x000fe4000001163f */
[----:B------:R-:W-:-:S02]  /*94d0*/  LOP3.LUT R51, R33, 0xffff0000, RZ, 0xc0, !PT ;  /* 0xffff000021337812 */ /* 0x000fc400078ec0ff */
[----:B------:R-:W-:Y:S02]  /*94e0*/  PRMT R45, R147, 0x5410, R54 ;  /* 0x00005410932d7816 */ /* 0x000fe40000000036 */
[----:B------:R-:W-:Y:S02]  /*94f0*/  PRMT R33, R145, 0x5410, R64 ;  /* 0x0000541091217816 */ /* 0x000fe40000000040 */
[----:B------:R-:W-:Y:S02]  /*9500*/  PRMT R147, R147, 0x5432, R74 ;  /* 0x0000543293937816 */ /* 0x000fe4000000004a */
[----:B------:R-:W-:Y:S01]  /*9510*/  LOP3.LUT R54, R53, 0xffff0000, RZ, 0xc0, !PT ;  /* 0xffff000035367812 */ /* 0x000fe200078ec0ff */
[-C--:B------:R-:W-:Y:S01]  /*9520*/  FMUL.FTZ R53, R46, R35.reuse ;  /* 0x000000232e357220 */ /* 0x080fe20000410000 */
[----:B------:R-:W-:Y:S01]  /*9530*/  PRMT R145, R145, 0x5432, R62 ;  /* 0x0000543291917816 */ /* 0x000fe2000000003e */
[----:B------:R-:W-:Y:S01]  /*9540*/  FFMA.FTZ R35, R44, R35, -R61 ;  /* 0x000000232c237223 */ /* 0x000fe2000001083d */
[----:B------:R-:W-:Y:S01]  /*9550*/  LOP3.LUT R46, R146, 0xffff0000, RZ, 0xc0, !PT ;  /* 0xffff0000922e7812 */ /* 0x000fe200078ec0ff */
[----:B------:R-:W-:-:S02]  /*9560*/  IMAD.U32 R61, R147, 0x10000, RZ ;  /* 0x00010000933d7824 */ /* 0x000fc400078e00ff */
[----:B------:R-:W-:Y:S01]  /*9570*/  FFMA.FTZ R44, R44, R55, R53 ;  /* 0x000000372c2c7223 */ /* 0x000fe20000010035 */
[----:B------:R-:W-:Y:S01]  /*9580*/  IMAD.U32 R53, R145, 0x10000, RZ ;  /* 0x0001000091357824 */ /* 0x000fe200078e00ff */
[----:B------:R-:W-:Y:S01]  /*9590*/  PRMT R155, R155, 0x5410, R60 ;  /* 0x000054109b9b7816 */ /* 0x000fe2000000003c */
[C---:B------:R-:W-:Y:S01]  /*95a0*/  FMUL.FTZ R60, R51.reuse, R54 ;  /* 0x00000036333c7220 */ /* 0x040fe20000410000 */
[----:B------:R-:W-:Y:S01]  /*95b0*/  FMUL.FTZ R62, R51, R46 ;  /* 0x0000002e333e7220 */ /* 0x000fe20000410000 */
[C---:B------:R-:W-:Y:S01]  /*95c0*/  FMUL.FTZ R51, R52.reuse, R61 ;  /* 0x0000003d34337220 */ /* 0x040fe20000410000 */
[----:B------:R-:W-:Y:S01]  /*95d0*/  LOP3.LUT R47, R13, 0xffff0000, RZ, 0xc0, !PT ;  /* 0xffff00000d2f7812 */ /* 0x000fe200078ec0ff */
[-C--:B------:R-:W-:Y:S01]  /*95e0*/  FMUL.FTZ R52, R52, R53.reuse ;  /* 0x0000003534347220 */ /* 0x080fe20000410000 */
[----:B------:R-:W-:Y:S01]  /*95f0*/  LOP3.LUT R147, R147, 0xffff0000, RZ, 0xc0, !PT ;  /* 0xffff000093937812 */ /* 0x000fe200078ec0ff */
[C---:B------:R-:W-:Y:S01]  /*9600*/  FFMA.FTZ R53, R50.reuse, R53, -R51 ;  /* 0x0000003532357223 */ /* 0x040fe20000010833 */
[----:B------:R-:W-:Y:S01]  /*9610*/  LOP3.LUT R145, R145, 0xffff0000, RZ, 0xc0, !PT ;  /* 0xffff000091917812 */ /* 0x000fe200078ec0ff */
[----:B------:R-:W-:Y:S01]  /*9620*/  FFMA.FTZ R52, R50, R61, R52 ;  /* 0x0000003d32347223 */ /* 0x000fe20000010034 */
[----:B------:R-:W-:-:S02]  /*9630*/  IMAD.U32 R51, R155, 0x10000, RZ ;  /* 0x000100009b337824 */ /* 0x000fc400078e00ff */
[----:B------:R-:W-:Y:S01]  /*9640*/  FFMA.FTZ R46, R47, R46, -R60 ;  /* 0x0000002e2f2e7223 */ /* 0x000fe2000001083c */
[----:B------:R-:W-:Y:S02]  /*9650*/  IMAD.U32 R50, R49, 0x10000, RZ ;  /* 0x0001000031327824 */ /* 0x000fe400078e00ff */
[----:B------:R-:W-:Y:S01]  /*9660*/  FFMA.FTZ R47, R47, R54, R62 ;  /* 0x000000362f2f7223 */ /* 0x000fe2000001003e */
[C---:B------:R-:W-:Y:S01]  /*9670*/  FMUL.FTZ R54, R48.reuse, R147 ;  /* 0x0000009330367220 */ /* 0x040fe20000410000 */
[----:B------:R-:W-:Y:S01]  /*9680*/  FMUL.FTZ R60, R48, R145 ;  /* 0x00000091303c7220 */ /* 0x000fe20000410000 */
[----:B------:R-:W-:Y:S01]  /*9690*/  LOP3.LUT R43, R15, 0xffff0000, RZ, 0xc0, !PT ;  /* 0xffff00000f2b7812 */ /* 0x000fe200078ec0ff */
[----:B------:R-:W-:Y:S01]  /*96a0*/  FMUL.FTZ R48, R42, R51 ;  /* 0x000000332a307220 */ /* 0x000fe20000410000 */
[----:B------:R-:W-:Y:S01]  /*96b0*/  IMAD.U32 R13, R12, 0x10000, RZ ;  /* 0x000100000c0d7824 */ /* 0x000fe200078e00ff */
[----:B------:R-:W-:Y:S01]  /*96c0*/  LOP3.LUT R32, R32, 0xffff0000, RZ, 0xc0, !PT ;  /* 0xffff000020207812 */ /* 0x000fe200078ec0ff */
[----:B------:R-:W-:Y:S01]  /*96d0*/  FMUL.FTZ R42, R42, R50 ;  /* 0x000000322a2a7220 */ /* 0x000fe20000410000 */
[----:B------:R-:W-:Y:S01]  /*96e0*/  LOP3.LUT R155, R155, 0xffff0000, RZ, 0xc0, !PT ;  /* 0xffff00009b9b7812 */ /* 0x000fe200078ec0ff */
[----:B------:R-:W-:Y:S01]  /*96f0*/  FFMA.FTZ R54, R43, R145, -R54 ;  /* 0x000000912b367223 */ /* 0x000fe20000010836 */
[----:B------:R-:W-:Y:S01]  /*9700*/  LOP3.LUT R49, R49, 0xffff0000, RZ, 0xc0, !PT ;  /* 0xffff000031317812 */ /* 0x000fe200078ec0ff */
[----:B------:R-:W-:Y:S01]  /*9710*/  FFMA.FTZ R147, R43, R147, R60 ;  /* 0x000000932b937223 */ /* 0x000fe2000001003c */
[----:B------:R-:W-:Y:S01]  /*9720*/  FFMA.FTZ R42, R13, R51, R42 ;  /* 0x000000330d2a7223 */ /* 0x000fe2000001002a */
[----:B------:R-:W-:Y:S01]  /*9730*/  LOP3.LUT R12, R12, 0xffff0000, RZ, 0xc0, !PT ;  /* 0xffff00000c0c7812 */ /* 0x000fe200078ec0ff */
[----:B------:R-:W-:Y:S01]  /*9740*/  FMUL.FTZ R43, R32, R155 ;  /* 0x0000009b202b7220 */ /* 0x000fe20000410000 */
[----:B------:R-:W-:Y:S01]  /*9750*/  LOP3.LUT R15, R14, 0xffff0000, RZ, 0xc0, !PT ;  /* 0xffff00000e0f7812 */ /* 0x000fe200078ec0ff */
[----:B------:R-:W-:Y:S01]  /*9760*/  FMUL.FTZ R51, R32, R49 ;  /* 0x0000003120337220 */ /* 0x000fe20000410000 */
[----:B------:R-:W-:-:S02]  /*9770*/  IMAD.U32 R14, R34, 0x10000, RZ ;  /* 0x00010000220e7824 */ /* 0x000fc400078e00ff */
[----:B------:R-:W-:Y:S01]  /*9780*/  FFMA.FTZ R48, R13, R50, -R48 ;  /* 0x000000320d307223 */ /* 0x000fe20000010830 */
        /* <DEDUP_REMOVED lines=25> */
.L_x_6068:
[----:B------:R-:W-:Y:S05]  /*9920*/  BSYNC B2 ;  /* 0x0000000000027941 */ /* 0x000fea0003800000 */
.L_x_6067:
[----:B------:R-:W-:Y:S02]  /*9930*/  ULDC.64 UR4, c[0x0][0x208] ;  /* 0x0000820000047ab9 */ /* 0x000fe40000000a00 */
[----:B---3--:R3:W-:Y:S04]  /*9940*/  ST.E.128 desc[UR4][R38.64], R12 ;  /* 0x0000000c26007985 */ /* 0x0087e8000c101d04 */
[----:B----4-:R3:W-:Y:S02]  /*9950*/  @!P3 ST.E.128 desc[UR4][R40.64], R32 ;  /* 0x000000202800b985 */ /* 0x0107e4000c101d04 */
.L_x_6066:
[----:B------:R-:W-:Y:S05]  /*9960*/  BSYNC B1 ;  /* 0x0000000000017941 */ /* 0x000fea0003800000 */
.L_x_6065:
        /* <DEDUP_REMOVED lines=28> */
[----:B------:R-:W-:Y:S01]  /*9b30*/  SHF.R.U64 R49, R56, 0x10, R57 ;  /* 0x0000001038317819 */ /* 0x000fe20000001239 */
[----:B---3--:R-:W-:Y:S01]  /*9b40*/  IMAD.U32 R45, R33, 0x10000, RZ ;  /* 0x00010000212d7824 */ /* 0x008fe200078e00ff */
[----:B------:R-:W-:Y:S01]  /*9b50*/  SHF.R.U32.HI R51, RZ, 0x10, R69 ;  /* 0x00000010ff337819 */ /* 0x000fe20000011645 */
[----:B0-----:R-:W-:Y:S01]  /*9b60*/  IMAD.U32 R41, R13, 0x10000, RZ ;  /* 0x000100000d297824 */ /* 0x001fe200078e00ff */
[----:B------:R-:W-:Y:S01]  /*9b70*/  SHF.R.U32.HI R57, RZ, 0x10, R57 ;  /* 0x00000010ff397819 */ /* 0x000fe20000011639 */
[----:B------:R-:W-:Y:S01]  /*9b80*/  IMAD.U32 R47, R35, 0x10000, RZ ;  /* 0x00010000232f7824 */ /* 0x000fe200078e00ff */
[----:B------:R-:W-:Y:S01]  /*9b90*/  PRMT R48, R142, 0x5410, R49 ;  /* 0x000054108e307816 */ /* 0x000fe20000000031 */
[----:B------:R-:W-:Y:S01]  /*9ba0*/  IMAD.U32 R43, R32, 0x10000, RZ ;  /* 0x00010000202b7824 */ /* 0x000fe200078e00ff */
[----:B------:R-:W-:Y:S01]  /*9bb0*/  PRMT R51, R144, 0x5432, R51 ;  /* 0x0000543290337816 */ /* 0x000fe20000000033 */
[----:B------:R-:W-:Y:S01]  /*9bc0*/  IMAD.U32 R40, R12, 0x10000, RZ ;  /* 0x000100000c287824 */ /* 0x000fe200078e00ff */
[----:B------:R-:W-:-:S02]  /*9bd0*/  SHF.R.U64 R50, R58, 0x10, R59 ;  /* 0x000000103a327819 */ /* 0x000fc4000000123b */
[----:B------:R-:W-:Y:S01]  /*9be0*/  PRMT R142, R142, 0x5432, R57 ;  /* 0x000054328e8e7816 */ /* 0x000fe20000000039 */
[----:B------:R-:W-:Y:S01]  /*9bf0*/  IMAD.U32 R52, R51, 0x10000, RZ ;  /* 0x0001000033347824 */ /* 0x000fe200078e00ff */
[----:B------:R-:W-:Y:S02]  /*9c00*/  SHF.R.U64 R53, R68, 0x10, R69 ;  /* 0x0000001044357819 */ /* 0x000fe40000001245 */
[--C-:B------:R-:W-:Y:S02]  /*9c10*/  SHF.R.U64 R54, R70, 0x10, R71.reuse ;  /* 0x0000001046367819 */ /* 0x100fe40000001247 */
[----:B------:R-:W-:Y:S02]  /*9c20*/  SHF.R.U32.HI R70, RZ, 0x10, R71 ;  /* 0x00000010ff467819 */ /* 0x000fe40000011647 */
[----:B------:R-:W-:Y:S01]  /*9c30*/  PRMT R49, R141, 0x5410, R50 ;  /* 0x000054108d317816 */ /* 0x000fe20000000032 */
[----:B------:R-:W-:Y:S01]  /*9c40*/  IMAD.U32 R50, R142, 0x10000, RZ ;  /* 0x000100008e327824 */ /* 0x000fe200078e00ff */
[----:B------:R-:W-:-:S02]  /*9c50*/  PRMT R144, R144, 0x5410, R53 ;  /* 0x0000541090907816 */ /* 0x000fc40000000035 */
[----:B------:R-:W-:Y:S01]  /*9c60*/  SHF.R.U32.HI R58, RZ, 0x10, R59 ;  /* 0x00000010ff3a7819 */ /* 0x000fe2000001163b */
[----:B------:R-:W-:Y:S01]  /*9c70*/  FMUL.FTZ R56, R45, R50 ;  /* 0x000000322d387220 */ /* 0x000fe20000410000 */
[----:B------:R-:W-:Y:S02]  /*9c80*/  LOP3.LUT R46, R33, 0xffff0000, RZ, 0xc0, !PT ;  /* 0xffff0000212e7812 */ /* 0x000fe400078ec0ff */
[----:B------:R-:W-:Y:S01]  /*9c90*/  PRMT R53, R143, 0x5410, R54 ;  /* 0x000054108f357816 */ /* 0x000fe20000000036 */
[-C--:B------:R-:W-:Y:S01]  /*9ca0*/  FMUL.FTZ R54, R45, R52.reuse ;  /* 0x000000342d367220 */ /* 0x080fe20000410000 */
[----:B------:R-:W-:Y:S01]  /*9cb0*/  LOP3.LUT R51, R51, 0xffff0000, RZ, 0xc0, !PT ;  /* 0xffff000033337812 */ /* 0x000fe200078ec0ff */
[----:B------:R-:W-:Y:S01]  /*9cc0*/  FFMA.FTZ R56, R41, R52, R56 ;  /* 0x0000003429387223 */ /* 0x000fe20000010038 */
[----:B------:R-:W-:Y:S01]  /*9cd0*/  PRMT R143, R143, 0x5432, R70 ;  /* 0x000054328f8f7816 */ /* 0x000fe20000000046 */
[----:B------:R-:W-:Y:S01]  /*9ce0*/  FFMA.FTZ R54, R41, R50, -R54 ;  /* 0x0000003229367223 */ /* 0x000fe20000010836 */
[----:B------:R-:W-:Y:S01]  /*9cf0*/  LOP3.LUT R45, R142, 0xffff0000, RZ, 0xc0, !PT ;  /* 0xffff00008e2d7812 */ /* 0x000fe200078ec0ff */
[C---:B------:R-:W-:Y:S01]  /*9d00*/  FMUL.FTZ R55, R46.reuse, R51 ;  /* 0x000000332e377220 */ /* 0x040fe20000410000 */
[----:B------:R-:W-:Y:S01]  /*9d10*/  LOP3.LUT R42, R13, 0xffff0000, RZ, 0xc0, !PT ;  /* 0xffff00000d2a7812 */ /* 0x000fe200078ec0ff */
[----:B------:R-:W-:Y:S01]  /*9d20*/  IMAD.U32 R50, R143, 0x10000, RZ ;  /* 0x000100008f327824 */ /* 0x000fe200078e00ff */
[----:B------:R-:W-:Y:S01]  /*9d30*/  PRMT R141, R141, 0x5432, R58 ;  /* 0x000054328d8d7816 */ /* 0x000fe2000000003a */
[-C--:B------:R-:W-:Y:S01]  /*9d40*/  FMUL.FTZ R57, R46, R45.reuse ;  /* 0x0000002d2e397220 */ /* 0x080fe20000410000 */
[----:B------:R-:W-:Y:S01]  /*9d50*/  LOP3.LUT R44, R32, 0xffff0000, RZ, 0xc0, !PT ;  /* 0xffff0000202c7812 */ /* 0x000fe200078ec0ff */
[----:B------:R-:W-:Y:S01]  /*9d60*/  FFMA.FTZ R55, R42, R45, -R55 ;  /* 0x0000002d2a377223 */ /* 0x000fe20000010837 */
[----:B------:R-:W-:-:S02]  /*9d70*/  IMAD.U32 R32, R15, 0x10000, RZ ;  /* 0x000100000f207824 */ /* 0x000fc400078e00ff */
[-C--:B------:R-:W-:Y:S01]  /*9d80*/  FMUL.FTZ R45, R47, R50.reuse ;  /* 0x000000322f2d7220 */ /* 0x080fe20000410000 */
[----:B------:R-:W-:Y:S02]  /*9d90*/  IMAD.U32 R41, R141, 0x10000, RZ ;  /* 0x000100008d297824 */ /* 0x000fe400078e00ff */
[----:B------:R-:W-:Y:S01]  /*9da0*/  FFMA.FTZ R57, R42, R51, R57 ;  /* 0x000000332a397223 */ /* 0x000fe20000010039 */
[----:B------:R-:W-:Y:S02]  /*9db0*/  LOP3.LUT R35, R35, 0xffff0000, RZ, 0xc0, !PT ;  /* 0xffff000023237812 */ /* 0x000fe400078ec0ff */
[----:B------:R-:W-:Y:S01]  /*9dc0*/  LOP3.LUT R46, R143, 0xffff0000, RZ, 0xc0, !PT ;  /* 0xffff00008f2e7812 */ /* 0x000fe200078ec0ff */
[-C--:B------:R-:W-:Y:S01]  /*9dd0*/  FMUL.FTZ R47, R47, R41.reuse ;  /* 0x000000292f2f7220 */ /* 0x080fe20000410000 */
[----:B------:R-:W-:Y:S01]  /*9de0*/  LOP3.LUT R42, R141, 0xffff0000, RZ, 0xc0, !PT ;  /* 0xffff00008d2a7812 */ /* 0x000fe200078ec0ff */
[----:B------:R-:W-:Y:S01]  /*9df0*/  FFMA.FTZ R45, R32, R41, -R45 ;  /* 0x00000029202d7223 */ /* 0x000fe2000001082d */
[----:B------:R-:W-:Y:S01]  /*9e00*/  IMAD.U32 R41, R144, 0x10000, RZ ;  /* 0x0001000090297824 */ /* 0x000fe200078e00ff */
[----:B------:R-:W-:Y:S01]  /*9e10*/  LOP3.LUT R33, R15, 0xffff0000, RZ, 0xc0, !PT ;  /* 0xffff00000f217812 */ /* 0x000fe200078ec0ff */
[----:B------:R-:W-:Y:S01]  /*9e20*/  FFMA.FTZ R47, R32, R50, R47 ;  /* 0x00000032202f7223 */ /* 0x000fe2000001002f */
[C---:B------:R-:W-:Y:S01]  /*9e30*/  FMUL.FTZ R50, R35.reuse, R46 ;  /* 0x0000002e23327220 */ /* 0x040fe20000410000 */
[----:B------:R-:W-:Y:S01]  /*9e40*/  FMUL.FTZ R52, R35, R42 ;  /* 0x0000002a23347220 */ /* 0x000fe20000410000 */
[----:B------:R-:W-:-:S02]  /*9e50*/  IMAD.U32 R32, R48, 0x10000, RZ ;  /* 0x0001000030207824 */ /* 0x000fc400078e00ff */
[-C--:B------:R-:W-:Y:S01]  /*9e60*/  FMUL.FTZ R35, R43, R41.reuse ;  /* 0x000000292b237220 */ /* 0x080fe20000410000 */
[----:B------:R-:W-:Y:S01]  /*9e70*/  LOP3.LUT R144, R144, 0xffff0000, RZ, 0xc0, !PT ;  /* 0xffff000090907812 */ /* 0x000fe200078ec0ff */
[C---:B------:R-:W-:Y:S01]  /*9e80*/  FFMA.FTZ R50, R33.reuse, R42, -R50 ;  /* 0x0000002a21327223 */ /* 0x040fe20000010832 */
[----:B------:R-:W-:Y:S01]  /*9e90*/  FFMA.FTZ R52, R33, R46, R52 ;  /* 0x0000002e21347223 */ /* 0x000fe20000010034 */
[----:B------:R-:W-:Y:S02]  /*9ea0*/  IMAD.U32 R15, R34, 0x10000, RZ ;  /* 0x00010000220f7824 */ /* 0x000fe400078e00ff */
[-C--:B------:R-:W-:Y:S01]  /*9eb0*/  FMUL.FTZ R42, R43, R32.reuse ;  /* 0x000000202b2a7220 */ /* 0x080fe20000410000 */
[----:B------:R-:W-:Y:S01]  /*9ec0*/  FFMA.FTZ R35, R40, R32, -R35 ;  /* 0x0000002028237223 */ /* 0x000fe20000010823 */
[----:B------:R-:W-:Y:S01]  /*9ed0*/  IMAD.U32 R33, R53, 0x10000, RZ ;  /* 0x0001000035217824 */ /* 0x000fe200078e00ff */
[----:B------:R-:W-:Y:S01]  /*9ee0*/  LOP3.LUT R13, R12, 0xffff0000, RZ, 0xc0, !PT ;  /* 0xffff00000c0d7812 */ /* 0x000fe200078ec0ff */
[----:B------:R-:W-:Y:S01]  /*9ef0*/  IMAD.U32 R32, R49, 0x10000, RZ ;  /* 0x0001000031207824 */ /* 0x000fe200078e00ff */
[----:B------:R-:W-:Y:S01]  /*9f00*/  LOP3.LUT R34, R34, 0xffff0000, RZ, 0xc0, !PT ;  /* 0xffff000022227812 */ /* 0x000fe200078ec0ff */
[----:B------:R-:W-:Y:S01]  /*9f10*/  FMUL.FTZ R46, R44, R144 ;  /* 0x000000902c2e7220 */ /* 0x000fe20000410000 */
[----:B------:R-:W-:Y:S01]  /*9f20*/  LOP3.LUT R48, R48, 0xffff0000, RZ, 0xc0, !PT ;  /* 0xffff000030307812 */ /* 0x000fe200078ec0ff */
[----:B------:R-:W-:Y:S01]  /*9f30*/  IMAD.U32 R12, R14, 0x10000, RZ ;  /* 0x000100000e0c7824 */ /* 0x000fe200078e00ff */
[----:B------:R-:W-:Y:S01]  /*9f40*/  LOP3.LUT R53, R53, 0xffff0000, RZ, 0xc0, !PT ;  /* 0xffff000035357812 */ /* 0x000fe200078ec0ff */
[----:B------:R-:W-:Y:S01]  /*9f50*/  FFMA.FTZ R42, R40, R41, R42 ;  /* 0x00000029282a7223 */ /* 0x000fe2000001002a */
[----:B------:R-:W-:Y:S01]  /*9f60*/  LOP3.LUT R49, R49, 0xffff0000, RZ, 0xc0, !PT ;  /* 0xffff000031317812 */ /* 0x000fe200078ec0ff */
[C---:B------:R-:W-:Y:S01]  /*9f70*/  FMUL.FTZ R41, R15.reuse, R33 ;  /* 0x000000210f297220 */ /* 0x040fe20000410000 */
[----:B------:R-:W-:Y:S01]  /*9f80*/  LOP3.LUT R14, R14, 0xffff0000, RZ, 0xc0, !PT ;  /* 0xffff00000e0e7812 */ /* 0x000fe200078ec0ff */
[----:B------:R-:W-:Y:S01]  /*9f90*/  FMUL.FTZ R40, R15, R32 ;  /* 0x000000200f287220 */ /* 0x000fe20000410000 */
[CC--:B------:R-:W-:Y:S01]  /*9fa0*/  FFMA.FTZ R46, R13.reuse, R48.reuse, -R46 ;  /* 0x000000300d2e7223 */ /* 0x0c0fe2000001082e */
[----:B------:R-:W-:Y:S01]  /*9fb0*/  FMUL.FTZ R15, R34, R53 ;  /* 0x00000035220f7220 */ /* 0x000fe20000410000 */
[----:B------:R-:W-:Y:S01]  /*9fc0*/  FMUL.FTZ R44, R44, R48 ;  /* 0x000000302c2c7220 */ /* 0x000fe20000410000 */
[----:B------:R-:W-:Y:S01]  /*9fd0*/  FMUL.FTZ R34, R34, R49 ;  /* 0x0000003122227220 */ /* 0x000fe20000410000 */
[C---:B------:R-:W-:Y:S01]  /*9fe0*/  FFMA.FTZ R41, R12.reuse, R32, -R41 ;  /* 0x000000200c297223 */ /* 0x040fe20000010829 */
[----:B------:R-:W-:Y:S01]  /*9ff0*/  FFMA.FTZ R40, R12, R33, R40 ;  /* 0x000000210c287223 */ /* 0x000fe20000010028 */
[----:B------:R-:W-:Y:S01]  /*a000*/  FFMA.FTZ R12, R14, R49, -R15 ;  /* 0x000000310e0c7223 */ /* 0x000fe2000001080f */
[----:B------:R-:W-:Y:S01]  /*a010*/  FFMA.FTZ R13, R13, R144, R44 ;  /* 0x000000900d0d7223 */ /* 0x000fe2000001002c */
[----:B------:R-:W-:Y:S01]  /*a020*/  F2FP.BF16.F32.PACK_AB R35, R46, R35 ;  /* 0x000000232e23723e */ /* 0x000fe200000010ff */
        /* <DEDUP_REMOVED lines=11> */
.L_x_6070:
[----:B------:R-:W-:Y:S05]  /*a0e0*/  BSYNC B1 ;  /* 0x0000000000017941 */ /* 0x000fea0003800000 */
.L_x_6069:
[----:B------:R-:W-:Y:S01]  /*a0f0*/  ISETP.GE.AND P3, PT, R11, R132, PT ;  /* 0x000000840b00720c */ /* 0x000fe20003f66270 */
[----:B------:R-:W-:Y:S02]  /*a100*/  ULDC.64 UR4, c[0x0][0x208] ;  /* 0x0000820000047ab9 */ /* 0x000fe40000000a00 */
[----:B0-----:R0:W-:Y:S10]  /*a110*/  ST.E.128 desc[UR4][R38.64], R12 ;  /* 0x0000000c26007985 */ /* 0x0011f4000c101d04 */
[----:B------:R-:W-:Y:S05]  /*a120*/  @P3 BRA `(.L_x_6017) ;  /* 0x0000000400f03947 */ /* 0x000fea0003800000 */
[----:B------:R-:W-:Y:S01]  /*a130*/  IMAD.WIDE R36, R11, 0x2, R36 ;  /* 0x000000020b247825 */ /* 0x000fe200078e0224 */
[----:B------:R-:W-:-:S04]  /*a140*/  ULDC.64 UR4, c[0x0][0x208] ;  /* 0x0000820000047ab9 */ /* 0x000fc80000000a00 */
[----:B---3--:R3:W-:Y:S01]  /*a150*/  ST.E.128 desc[UR4][R36.64], R32 ;  /* 0x0000002024007985 */ /* 0x0087e2000c101d04 */
[----:B------:R-:W-:Y:S05]  /*a160*/  BRA `(.L_x_6017) ;  /* 0x0000000400e07947 */ /* 0x000fea0003800000 */
.L_x_5982:
[----:B------:R-:W-:-:S04]  /*a170*/  ULOP3.LUT UR4, UR60, 0x1, URZ, 0xfc, !UPT ;  /* 0x000000013c047892 */ /* 0x000fc8000f8efc3f */
[----:B------:R-:W-:-:S06]  /*a180*/  UISETP.NE.AND UP0, UPT, UR4, 0x3, UPT ;  /* 0x000000030400788c */ /* 0x000fcc000bf05270 */
[----:B------:R-:W-:-:S13]  /*a190*/  PLOP3.LUT P2, PT, PT, PT, UP0, 0x80, 0x0 ;  /* 0x000000000000781c */ /* 0x000fda0003f4f008 */
[----:B------:R-:W-:Y:S05]  /*a1a0*/  @!P2 BRA `(.L_x_6071) ;  /* 0x000000000004a947 */ /* 0x000fea0003800000 */
[----:B------:R-:W-:Y:S01]  /*a1b0*/  BPT.TRAP 0x1 ;  /* 0x000000040000795c */ /* 0x000fe20000300000 */
.L_x_6071:
[----:B------:R-:W-:Y:S01]  /*a1c0*/  IMAD R87, R19, 0x8, R18 ;  /* 0x0000000813577824 */ /* 0x000fe200078e0212 */
[----:B------:R-:W-:Y:S01]  /*a1d0*/  SHF.L.U32 R88, R205, 0x1f, RZ ;  /* 0x0000001fcd587819 */ /* 0x000fe200000006ff */
[----:B------:R-:W-:Y:S01]  /*a1e0*/  BSSY B1, `(.L_x_6072) ;  /* 0x0000004000017945 */ /* 0x000fe20003800000 */
[----:B------:R-:W-:Y:S02]  /*a1f0*/  SHF.R.S32.HI R84, RZ, 0x1f, R28 ;  /* 0x0000001fff547819 */ /* 0x000fe4000001141c */
[----:B------:R-:W0:Y:S02]  /*a200*/  SYNCS.PHASECHK.TRANS64.TRYWAIT P3, [R87+URZ+0x30890], R88 ;  /* 0x03089058570075a7 */ /* 0x000e24000806017f */
[----:B0-----:R-:W-:Y:S05]  /*a210*/  @!P3 BRA `(.L_x_6073) ;  /* 0x000001a800d4b947 */ /* 0x001fea0003800000 */
.L_x_6351:
[----:B------:R-:W-:Y:S05]  /*a220*/  BSYNC B1 ;  /* 0x0000000000017941 */ /* 0x000fea0003800000 */
.L_x_6072:
        /* <DEDUP_REMOVED lines=27> */
.L_x_6355:
        /* <DEDUP_REMOVED lines=24> */
[----:B------:R-:W-:Y:S02]  /*a560*/  @!P5 IMAD.SHL.U32 R11, R199, 0x8, RZ ;  /* 0x00000008c70bd824 */ /* 0x000fe400078e00ff */
        /* <DEDUP_REMOVED lines=13> */
.L_x_6076:
[----:B------:R-:W-:Y:S05]  /*a640*/  BSYNC B1 ;  /* 0x0000000000017941 */ /* 0x000fea0003800000 */
.L_x_6075:
[----:B------:R-:W-:-:S03]  /*a650*/  UMOV UR4, 0xffffffff ;  /* 0xffffffff00047882 */ /* 0x000fc60000000000 */
[----:B------:R-:W-:Y:S05]  /*a660*/  BRA.DIV UR4, `(.L_x_6077) ;  /* 0x000001aa04207947 */ /* 0x000fea000b800000 */
[----:B--2---:R2:W0:Y:S04]  /*a670*/  SHFL.IDX PT, R39, R41, 0x1, 0x1c1f ;  /* 0x003c1f0029277f89 */ /* 0x00442800000e0000 */
[----:B---3--:R2:W3:Y:S02]  /*a680*/  SHFL.IDX PT, R38, R40, 0x1, 0x1c1f ;  /* 0x003c1f0028267f89 */ /* 0x0084e400000e0000 */
.L_x_6359:
[----:B------:R-:W-:-:S13]  /*a690*/  ISETP.GE.AND P3, PT, R42, 0x41, PT ;  /* 0x000000412a00780c */ /* 0x000fda0003f66270 */
[----:B------:R-:W-:Y:S05]  /*a6a0*/  @!P3 BRA `(.L_x_6017) ;  /* 0x000000000090b947 */ /* 0x000fea0003800000 */
[----:B------:R-:W-:Y:S01]  /*a6b0*/  ULDC UR4, c[0x0][0x2f4] ;  /* 0x0000bd0000047ab9 */ /* 0x000fe20000000800 */
[----:B------:R-:W-:Y:S01]  /*a6c0*/  ULDC.64 UR6, c[0x0][0x208] ;  /* 0x0000820000067ab9 */ /* 0x000fe20000000a00 */
        /* <DEDUP_REMOVED lines=13> */
[----:B------:R-:W-:Y:S01]  /*a7a0*/  @!P5 IMAD.SHL.U32 R11, R198, 0x8, RZ ;  /* 0x00000008c60bd824 */ /* 0x000fe200078e00ff */
[----:B0-----:R-:W-:Y:S01]  /*a7b0*/  @!P5 MOV R37, R39 ;  /* 0x000000270025d202 */ /* 0x001fe20000000f00 */
[----:B------:R-:W-:-:S04]  /*a7c0*/  @!P5 IMAD.MOV.U32 R36, RZ, RZ, R38 ;  /* 0x000000ffff24d224 */ /* 0x000fc800078e0026 */
        /* <DEDUP_REMOVED lines=18> */
.L_x_6017:
[----:B------:R-:W-:Y:S05]  /*a8f0*/  BSYNC B0 ;  /* 0x0000000000007941 */ /* 0x000fea0003800000 */
.L_x_5981:
        /* <DEDUP_REMOVED lines=17> */
.L_x_6079:
[----:B------:R-:W-:Y:S05]  /*aa10*/  BSYNC B0 ;  /* 0x0000000000007941 */ /* 0x000fea0003800000 */
.L_x_6078:
[----:B------:R-:W3:Y:S01]  /*aa20*/  SYNCS.PHASECHK.TRANS64.TRYWAIT P2, [R87+URZ+0x308b0], R88 ;  /* 0x0308b058570075a7 */ /* 0x000ee2000804017f */
[----:B------:R-:W-:Y:S01]  /*aa30*/  ULDC UR61, c[0x0][0x2f4] ;  /* 0x0000bd00003d7ab9 */ /* 0x000fe20000000800 */
[----:B------:R-:W-:Y:S04]  /*aa40*/  BSSY B0, `(.L_x_6080) ;  /* 0x0000002000007945 */ /* 0x000fe80003800000 */
[----:B---3--:R-:W-:Y:S05]  /*aa50*/  @!P2 BRA `(.L_x_6081) ;  /* 0x000001a40070a947 */ /* 0x008fea0003800000 */
.L_x_6360:
[----:B------:R-:W-:Y:S05]  /*aa60*/  BSYNC B0 ;  /* 0x0000000000007941 */ /* 0x000fea0003800000 */
.L_x_6080:
[----:B------:R-:W-:Y:S01]  /*aa70*/  ULDC.64 UR4, c[0x0][0x328] ;  /* 0x0000ca0000047ab9 */ /* 0x000fe20000000a00 */
[----:B------:R-:W-:Y:S01]  /*aa80*/  IMAD.IADD R86, R86, 0x1, -R204 ;  /* 0x0000000156567824 */ /* 0x000fe200078e0acc */
[----:B------:R-:W-:Y:S01]  /*aa90*/  BSSY B0, `(.L_x_6082) ;  /* 0x0000037000007945 */ /* 0x000fe20003800000 */
[----:B0-----:R-:W-:Y:S02]  /*aaa0*/  IMAD R11, R84, UR4, RZ ;  /* 0x00000004540b7c24 */ /* 0x001fe4000f8e02ff */
[----:B----4-:R-:W-:-:S04]  /*aab0*/  IMAD.WIDE.U32 R12, R28, UR4, RZ ;  /* 0x000000041c0c7c25 */ /* 0x010fc8000f8e00ff */
[----:B------:R-:W-:Y:S01]  /*aac0*/  IMAD R11, R28, UR5, R11 ;  /* 0x000000051c0b7c24 */ /* 0x000fe2000f8e020b */
[----:B------:R-:W-:Y:S02]  /*aad0*/  ULDC.64 UR4, c[0x0][0x338] ;  /* 0x0000ce0000047ab9 */ /* 0x000fe40000000a00 */
        /* <DEDUP_REMOVED lines=17> */
[----:B------:R-:W-:Y:S01]  /*abf0*/  ISETP.GE.AND P5, PT, R16, UR61, PT ;  /* 0x0000003d10007c0c */ /* 0x000fe2000bfa6270 */
[----:B------:R-:W-:Y:S01]  /*ac00*/  ULDC.64 UR4, c[0x0][0x208] ;  /* 0x0000820000047ab9 */ /* 0x000fe20000000a00 */
        /* <DEDUP_REMOVED lines=12> */
[----:B-12---:R-:W-:-:S04]  /*acd0*/  @!P5 IMAD.SHL.U32 R41, R198, 0x8, RZ ;  /* 0x00000008c629d824 */ /* 0x006fc800078e00ff */
[----:B0-----:R-:W-:-:S05]  /*ace0*/  @!P5 IMAD.WIDE R38, R41, 0x2, R36 ;  /* 0x000000022926d825 */ /* 0x001fca00078e0224 */
[----:B----4-:R0:W-:Y:S01]  /*acf0*/  @!P5 ST.E.128 desc[UR4][R38.64], R12 ;  /* 0x0000000c2600d985 */ /* 0x0101e2000c101d04 */
[----:B------:R-:W-:-:S13]  /*ad00*/  ISETP.GE.AND P5, PT, R193, UR61, PT ;  /* 0x0000003dc1007c0c */ /* 0x000fda000bfa6270 */
[----:B------:R-:W1:Y:S01]  /*ad10*/  @!P5 LDS.128 R12, [R29+0x3000] ;  /* 0x003000001d0cd984 */ /* 0x000e620000000c00 */
[----:B------:R-:W-:Y:S02]  /*ad20*/  @!P5 IMAD.SHL.U32 R41, R199, 0x8, RZ ;  /* 0x00000008c729d824 */ /* 0x000fe400078e00ff */
[----:B0-----:R-:W-:Y:S02]  /*ad30*/  @!P5 IMAD.MOV.U32 R38, RZ, RZ, R36 ;  /* 0x000000ffff26d224 */ /* 0x001fe400078e0024 */
[----:B------:R-:W-:Y:S02]  /*ad40*/  @!P5 IMAD.MOV.U32 R39, RZ, RZ, R37 ;  /* 0x000000ffff27d224 */ /* 0x000fe400078e0025 */
[----:B------:R-:W-:-:S05]  /*ad50*/  @!P5 IMAD.WIDE R38, R41, 0x2, R38 ;  /* 0x000000022926d825 */ /* 0x000fca00078e0226 */
[----:B-1----:R-:W-:Y:S01]  /*ad60*/  @!P5 ST.E.128 desc[UR4][R38.64], R12 ;  /* 0x0000000c2600d985 */ /* 0x002fe2000c101d04 */
        /* <DEDUP_REMOVED lines=9> */
.L_x_6083:
[----:B------:R-:W-:Y:S05]  /*ae00*/  BSYNC B0 ;  /* 0x0000000000007941 */ /* 0x000fea0003800000 */
.L_x_6082:
[----:B------:R-:W-:Y:S01]  /*ae10*/  ISETP.GE.AND P2, PT, R86, 0x41, PT ;  /* 0x000000415600780c */ /* 0x000fe20003f46270 */
[----:B0-----:R0:W0:Y:S01]  /*ae20*/  SHFL.IDX PT, R37, R11, 0x1, 0x1c1f ;  /* 0x003c1f000b257f89 */ /* 0x00102200000e0000 */
[----:B------:R-:W-:Y:S03]  /*ae30*/  BSSY B0, `(.L_x_6084) ;  /* 0x0000024000007945 */ /* 0x000fe60003800000 */
[----:B----4-:R4:W0:Y:S08]  /*ae40*/  SHFL.IDX PT, R36, R27, 0x1, 0x1c1f ;  /* 0x003c1f001b247f89 */ /* 0x01083000000e0000 */
[----:B----4-:R-:W-:Y:S05]  /*ae50*/  @!P2 BRA `(.L_x_6085) ;  /* 0x000000000084a947 */ /* 0x010fea0003800000 */
[----:B------:R-:W-:Y:S01]  /*ae60*/  ISETP.GE.AND P5, PT, R16, UR61, PT ;  /* 0x0000003d10007c0c */ /* 0x000fe2000bfa6270 */
[----:B------:R-:W-:Y:S01]  /*ae70*/  ULDC.64 UR4, c[0x0][0x208] ;  /* 0x0000820000047ab9 */ /* 0x000fe20000000a00 */
        /* <DEDUP_REMOVED lines=31> */
.L_x_6085:
[----:B------:R-:W-:Y:S05]  /*b070*/  BSYNC B0 ;  /* 0x0000000000007941 */ /* 0x000fea0003800000 */
.L_x_6084:
        /* <DEDUP_REMOVED lines=19> */
.L_x_5976:
[----:B------:R-:W0:Y:S01]  /*b1b0*/  LDC R0, c[0x0][0x448] ;  /* 0x00011200ff007b82 */ /* 0x000e220000000800 */
[----:B------:R-:W-:Y:S01]  /*b1c0*/  VIADD R3, R218, 0x7f ;  /* 0x0000007fda037836 */ /* 0x000fe20000000000 */
[----:B------:R-:W-:Y:S01]  /*b1d0*/  BSSY B0, `(.L_x_6087) ;  /* 0x0000044000007945 */ /* 0x000fe20003800000 */
[----:B--2---:R-:W-:Y:S02]  /*b1e0*/  CS2R R118, SRZ ;  /* 0x0000000000767805 */ /* 0x004fe4000001ff00 */
        /* <DEDUP_REMOVED lines=8> */
[----:B------:R-:W-:Y:S01]  /*b270*/  IMAD.MOV.U32 R103, RZ, RZ, RZ ;  /* 0x000000ffff677224 */ /* 0x000fe200078e00ff */
        /* <DEDUP_REMOVED lines=11> */
[----:B0-----:R-:W-:-:S02]  /*b330*/  ISETP.NE.AND P0, PT, R0, 0x1, PT ;  /* 0x000000010000780c */ /* 0x001fc40003f05270 */
[----:B------:R-:W-:Y:S02]  /*b340*/  CS2R R122, SRZ ;  /* 0x00000000007a7805 */ /* 0x000fe4000001ff00 */
[----:B------:R-:W-:Y:S02]  /*b350*/  CS2R R80, SRZ ;  /* 0x0000000000507805 */ /* 0x000fe4000001ff00 */
        /* <DEDUP_REMOVED lines=9> */
[----:B------:R-:W-:Y:S01]  /*b3f0*/  CS2R R56, SRZ ;  /* 0x0000000000387805 */ /* 0x000fe2000001ff00 */
[----:B------:R-:W0:Y:S01]  /*b400*/  @P0 LDC R0, c[0x0][0x44c] ;  /* 0x00011300ff000b82 */ /* 0x000e220000000800 */
[----:B------:R-:W-:-:S02]  /*b410*/  CS2R R130, SRZ ;  /* 0x0000000000827805 */ /* 0x000fc4000001ff00 */
[----:B------:R-:W-:Y:S02]  /*b420*/  CS2R R50, SRZ ;  /* 0x0000000000327805 */ /* 0x000fe4000001ff00 */
        /* <DEDUP_REMOVED lines=10> */
[----:B------:R-:W-:Y:S01]  /*b4d0*/  CS2R R32, SRZ ;  /* 0x0000000000207805 */ /* 0x000fe2000001ff00 */
[----:B------:R-:W-:Y:S01]  /*b4e0*/  IMAD.MOV.U32 R8, RZ, RZ, RZ ;  /* 0x000000ffff087224 */ /* 0x000fe200078e00ff */
[----:B------:R-:W-:Y:S01]  /*b4f0*/  CS2R R26, SRZ ;  /* 0x00000000001a7805 */ /* 0x000fe2000001ff00 */
[----:B------:R-:W-:Y:S02]  /*b500*/  IMAD.MOV.U32 R136, RZ, RZ, RZ ;  /* 0x000000ffff887224 */ /* 0x000fe400078e00ff */
[----:B0-----:R-:W-:-:S05]  /*b510*/  @P0 IMAD.HI.U32 R0, R3, R0, RZ ;  /* 0x0000000003000227 */ /* 0x001fca00078e00ff */
[----:B-1----:R-:W-:Y:S02]  /*b520*/  @P0 SHF.R.U32.HI R3, RZ, R5, R0 ;  /* 0x00000005ff030219 */ /* 0x002fe40000011600 */
[----:B------:R-:W-:Y:S02]  /*b530*/  CS2R R4, SRZ ;  /* 0x0000000000047805 */ /* 0x000fe4000001ff00 */
[----:B------:R-:W-:Y:S01]  /*b540*/  PLOP3.LUT P0, PT, PT, PT, PT, 0x80, 0x0 ;  /* 0x000000000000781c */ /* 0x000fe20003f0f070 */
[----:B------:R-:W-:Y:S02]  /*b550*/  IMAD.IADD R3, R138, 0x1, R3 ;  /* 0x000000018a037824 */ /* 0x000fe400078e0203 */
[----:B------:R-:W-:Y:S02]  /*b560*/  IMAD.MOV.U32 R138, RZ, RZ, RZ ;  /* 0x000000ffff8a7224 */ /* 0x000fe400078e00ff */
[----:B------:R-:W-:-:S05]  /*b570*/  IMAD.HI R3, R3, 0x2aaaaaab, RZ ;  /* 0x2aaaaaab03037827 */ /* 0x000fca00078e02ff */
[----:B------:R-:W-:-:S04]  /*b580*/  SHF.R.U32.HI R0, RZ, 0x1f, R3 ;  /* 0x0000001fff007819 */ /* 0x000fc80000011603 */
[----:B------:R-:W-:Y:S02]  /*b590*/  LEA.HI.SX32 R0, R3, R0, 0x1c ;  /* 0x0000000003007211 */ /* 0x000fe400078fe2ff */
[----:B------:R-:W-:Y:S02]  /*b5a0*/  CS2R R2, SRZ ;  /* 0x0000000000027805 */ /* 0x000fe4000001ff00 */
[----:B------:R-:W-:Y:S01]  /*b5b0*/  VIMNMX R72, R139, R0, PT ;  /* 0x000000008b487248 */ /* 0x000fe20003fe0100 */
[----:B------:R-:W-:-:S03]  /*b5c0*/  IMAD.MOV.U32 R0, RZ, RZ, RZ ;  /* 0x000000ffff007224 */ /* 0x000fc600078e00ff */
[----:B------:R-:W-:Y:S01]  /*b5d0*/  ISETP.GE.AND P1, PT, R72, 0x1, PT ;  /* 0x000000014800780c */ /* 0x000fe20003f26270 */
[----:B------:R-:W-:-:S12]  /*b5e0*/  @P2 BRA `(.L_x_6088) ;  /* 0x0000000000082947 */ /* 0x000fd80003800000 */
[----:B------:R-:W0:Y:S02]  /*b5f0*/  FENCE.VIEW.ASYNC.G ;  /* 0x00000000000073c6 */ /* 0x000e240000000100 */
[----:B0-----:R-:W-:Y:S06]  /*b600*/  BAR.ARV 0xc, 0x180 ;  /* 0x0306000000007b1d */ /* 0x001fec0000002000 */
.L_x_6088:
[----:B------:R-:W-:Y:S05]  /*b610*/  BSYNC B0 ;  /* 0x0000000000007941 */ /* 0x000fea0003800000 */
.L_x_6087:
[----:B------:R-:W-:Y:S01]  /*b620*/  CS2R R24, SRZ ;  /* 0x0000000000187805 */ /* 0x000fe2000001ff00 */
[----:B------:R-:W-:Y:S06]  /*b630*/  @!P1 BRA `(.L_x_6089) ;  /* 0x000000f400e89947 */ /* 0x000fec0003800000 */
[----:B------:R-:W2:Y:S04]  /*b640*/  LDL R6, [R1+0x64] ;  /* 0x0000640001067983 */ /* 0x000ea80000100800 */
[----:B------:R-:W3:Y:S04]  /*b650*/  LDL R7, [R1+0x60] ;  /* 0x0000600001077983 */ /* 0x000ee80000100800 */
[----:B--2---:R-:W0:Y:S01]  /*b660*/  SHFL.IDX PT, R0, R6, RZ, 0x1f ;  /* 0x00001fff06007589 */ /* 0x004e2200000e0000 */
[----:B---3--:R-:W-:-:S13]  /*b670*/  R2UR UR4, R7 ;  /* 0x00000000070472ca */ /* 0x008fda00000e0000 */
[----:B------:R-:W-:Y:S01]  /*b680*/  ULOP3.LUT UP0, URZ, UR4, 0x1bf, URZ, 0xc0, !UPT ;  /* 0x000001bf043f7892 */ /* 0x000fe2000f80c03f */
[----:B0-----:R-:W-:-:S04]  /*b690*/  LEA.HI R2, R0, R0, RZ, 0x1 ;  /* 0x0000000000027211 */ /* 0x001fc800078f08ff */
[----:B------:R-:W-:Y:S02]  /*b6a0*/  LOP3.LUT R3, R2, 0x1e, RZ, 0xc0, !PT ;  /* 0x0000001e02037812 */ /* 0x000fe400078ec0ff */
[----:B------:R-:W-:-:S03]  /*b6b0*/  PLOP3.LUT P0, PT, PT, PT, UP0, 0x80, 0x0 ;  /* 0x000000000000781c */ /* 0x000fc60003f0f008 */
        /* <DEDUP_REMOVED lines=21> */
.L_x_6090:
        /* <DEDUP_REMOVED lines=13> */
.L_x_6094:
[----:B-1----:R1:W2:Y:S02]  /*b8e0*/  SYNCS.PHASECHK.TRANS64.TRYWAIT P0, [R18+URZ+0x30800], R3 ;  /* 0x03080003120075a7 */ /* 0x0022a4000800017f */
[----:B--2---:R-:W-:Y:S05]  /*b8f0*/  @!P0 NANOSLEEP.SYNCS 0x989680 ;  /* 0x009896800000895d */ /* 0x004fea0003900000 */
[----:B------:R-:W2:Y:S02]  /*b900*/  @!P0 SYNCS.PHASECHK.TRANS64 P0, [R18+URZ+0x30800], R3 ;  /* 0x03080003120085a7 */ /* 0x000ea4000800007f */
[----:B--2---:R-:W-:Y:S05]  /*b910*/  @!P0 BRA `(.L_x_6094) ;  /* 0xfffffffc00f08947 */ /* 0x004fea000383ffff */
.L_x_6093:
[----:B------:R-:W-:Y:S05]  /*b920*/  BSYNC B0 ;  /* 0x0000000000007941 */ /* 0x000fea0003800000 */
.L_x_6092:
[----:B------:R-:W-:Y:S05]  /*b930*/  BRA `(.L_x_6095) ;  /* 0x0000007400707947 */ /* 0x000fea0003800000 */
.L_x_6091:
[----:B------:R-:W2:Y:S01]  /*b940*/  LDL R0, [R1+0x60] ;  /* 0x0000600001007983 */ /* 0x000ea20000100800 */
[----:B------:R-:W-:Y:S02]  /*b950*/  ULDC.64 UR6, c[0x0][0x408] ;  /* 0x0001020000067ab9 */ /* 0x000fe40000000a00 */
[----:B-----5:R-:W-:Y:S01]  /*b960*/  IMAD.WIDE.U32 R26, R137, UR6, RZ ;  /* 0x00000006891a7c25 */ /* 0x020fe2000f8e00ff */
[----:B--2---:R-:W-:Y:S02]  /*b970*/  R2UR UR4, R0 ;  /* 0x00000000000472ca */ /* 0x004fe400000e0000 */
[----:B------:R-:W-:-:S11]  /*b980*/  SHF.R.S32.HI R0, RZ, 0x1f, R137 ;  /* 0x0000001fff007819 */ /* 0x000fd60000011489 */
        /* <DEDUP_REMOVED lines=27> */
.L_x_6096:
[----:B------:R-:W-:Y:S01]  /*bb40*/  ULDC.U8 UR4, c[0x0][0x410] ;  /* 0x0001040000047ab9 */ /* 0x000fe20000000000 */
[----:B------:R-:W-:Y:S01]  /*bb50*/  BSSY B0, `(.L_x_6097) ;  /* 0x0000732000007945 */ /* 0x000fe20003800000 */
[----:B------:R-:W-:Y:S01]  /*bb60*/  ISETP.NE.AND P0, PT, RZ, UR4, PT ;  /* 0x00000004ff007c0c */ /* 0x000fe2000bf05270 */
[----:B------:R-:W-:-:S12]  /*bb70*/  IMAD.IADD R62, R204, 0x1, R218 ;  /* 0x00000001cc3e7824 */ /* 0x000fd800078e02da */
[----:B------:R-:W-:Y:S05]  /*bb80*/  @!P0 BRA `(.L_x_6098) ;  /* 0x0000003800888947 */ /* 0x000fea0003800000 */
[----:B------:R-:W2:Y:S01]  /*bb90*/  LDL R21, [R1+0x3c] ;  /* 0x00003c0001157983 */ /* 0x000ea20000100800 */
        /* <DEDUP_REMOVED lines=8> */
[----:B------:R-:W-:Y:S01]  /*bc20*/  SHF.R.S32.HI R67, RZ, 0x1f, R208 ;  /* 0x0000001fff437819 */ /* 0x000fe200000114d0 */
[----:B------:R-:W-:Y:S01]  /*bc30*/  IMAD.MOV.U32 R11, RZ, RZ, R31 ;  /* 0x000000ffff0b7224 */ /* 0x000fe200078e001f */
[----:B------:R-:W-:-:S02]  /*bc40*/  SHF.R.S32.HI R65, RZ, 0x1f, R206 ;  /* 0x0000001fff417819 */ /* 0x000fc400000114ce */
[----:B------:R-:W-:Y:S02]  /*bc50*/  SHF.R.S32.HI R63, RZ, 0x1f, R210 ;  /* 0x0000001fff3f7819 */ /* 0x000fe400000114d2 */
[----:B0-----:R-:W-:-:S13]  /*bc60*/  ISETP.NE.AND P0, PT, R20, 0x1, PT ;  /* 0x000000011400780c */ /* 0x001fda0003f05270 */
[----:B------:R-:W0:Y:S08]  /*bc70*/  @P0 LDC R0, c[0x0][0x44c] ;  /* 0x00011300ff000b82 */ /* 0x000e300000000800 */
[----:B------:R-:W1:Y:S01]  /*bc80*/  @P0 LDC R5, c[0x0][0x450] ;  /* 0x00011400ff050b82 */ /* 0x000e620000000800 */
[----:B--2---:R-:W-:-:S04]  /*bc90*/  IMAD R3, R21, 0x40, R62 ;  /* 0x0000004015037824 */ /* 0x004fc800078e023e */
        /* <DEDUP_REMOVED lines=23> */
.L_x_6366:
        /* <DEDUP_REMOVED lines=30> */
[-C--:B--2---:R-:W-:Y:S01]  /*bff0*/  @!P3 IADD3 R26, P6, R0, R29.reuse, RZ ;  /* 0x0000001d001ab210 */ /* 0x084fe20007fde0ff */
[----:B------:R-:W-:Y:S01]  /*c000*/  @!P0 IMAD.SHL.U32 R45, R206, 0x2, RZ ;  /* 0x00000002ce2d8824 */ /* 0x000fe200078e00ff */
[----:B----4-:R-:W-:Y:S01]  /*c010*/  @!P3 IADD3 R28, P5, R14, R29, RZ ;  /* 0x0000001d0e1cb210 */ /* 0x010fe20007fbe0ff */
[----:B-1----:R-:W-:Y:S01]  /*c020*/  @!P4 IMAD.MOV.U32 R21, RZ, RZ, R3 ;  /* 0x000000ffff15c224 */ /* 0x002fe200078e0003 */
[----:B------:R-:W-:Y:S01]  /*c030*/  @!P1 SHF.L.U64.HI R24, R208, 0x1, R67 ;  /* 0x00000001d0189819 */ /* 0x000fe20000010243 */
[--C-:B------:R-:W-:Y:S01]  /*c040*/  @!P3 IMAD.X R27, R3, 0x1, R8.reuse, P6 ;  /* 0x00000001031bb824 */ /* 0x100fe200030e0608 */
[-C--:B------:R-:W-:Y:S01]  /*c050*/  @!P2 IADD3 R12, P6, R0, R35.reuse, RZ ;  /* 0x00000023000ca210 */ /* 0x080fe20007fde0ff */
[----:B---3--:R-:W-:Y:S01]  /*c060*/  @!P3 IMAD.X R29, R5, 0x1, R8, P5 ;  /* 0x00000001051db824 */ /* 0x008fe200028e0608 */
[----:B------:R-:W-:Y:S01]  /*c070*/  @!P2 IADD3 R34, P5, R14, R35, RZ ;  /* 0x000000230e22a210 */ /* 0x000fe20007fbe0ff */
[----:B------:R-:W-:Y:S01]  /*c080*/  @!P4 IMAD.MOV.U32 R15, RZ, RZ, R5 ;  /* 0x000000ffff0fc224 */ /* 0x000fe200078e0005 */
[----:B------:R-:W-:Y:S01]  /*c090*/  @!P0 SHF.L.U64.HI R32, R206, 0x1, R65 ;  /* 0x00000001ce208819 */ /* 0x000fe20000010241 */
[--C-:B------:R-:W-:Y:S01]  /*c0a0*/  @!P2 IMAD.X R13, R3, 0x1, R20.reuse, P6 ;  /* 0x00000001030da824 */ /* 0x100fe200030e0614 */
[----:B------:R-:W-:Y:S01]  /*c0b0*/  @!P1 IADD3 R8, P6, R0, R37, RZ ;  /* 0x0000002500089210 */ /* 0x000fe20007fde0ff */
[----:B------:R-:W-:Y:S01]  /*c0c0*/  @!P2 IMAD.X R35, R5, 0x1, R20, P5 ;  /* 0x000000010523a824 */ /* 0x000fe200028e0614 */
[----:B------:R-:W-:Y:S01]  /*c0d0*/  ISETP.GE.AND P5, PT, R210, UR4, PT ;  /* 0x00000004d2007c0c */ /* 0x000fe2000bfa6270 */
[----:B------:R-:W-:-:S02]  /*c0e0*/  @!P4 IMAD.MOV.U32 R20, RZ, RZ, R0 ;  /* 0x000000ffff14c224 */ /* 0x000fc400078e0000 */
[----:B------:R-:W-:Y:S01]  /*c0f0*/  @!P1 IMAD.X R9, R3, 0x1, R24, P6 ;  /* 0x0000000103099824 */ /* 0x000fe200030e0618 */
[----:B------:R-:W-:Y:S01]  /*c100*/  @!P1 IADD3 R36, P6, R14, R37, RZ ;  /* 0x000000250e249210 */ /* 0x000fe20007fde0ff */
[----:B------:R-:W-:-:S04]  /*c110*/  @!P4 IMAD.WIDE R20, R194, 0x2, R20 ;  /* 0x00000002c214c825 */ /* 0x000fc800078e0214 */
[----:B------:R-:W-:Y:S01]  /*c120*/  @!P1 IMAD.X R37, R5, 0x1, R24, P6 ;  /* 0x0000000105259824 */ /* 0x000fe200030e0618 */
[-C--:B------:R-:W-:Y:S01]  /*c130*/  @!P0 IADD3 R42, P6, R0, R45.reuse, RZ ;  /* 0x0000002d002a8210 */ /* 0x080fe20007fde0ff */
[----:B------:R-:W-:Y:S01]  /*c140*/  @!P4 IMAD.WIDE R24, R194, 0x2, R14 ;  /* 0x00000002c218c825 */ /* 0x000fe200078e020e */
[----:B------:R1:W5:Y:S03]  /*c150*/  @!P4 LD.E.64 R60, desc[UR6][R20.64] ;  /* 0x00000006143cc980 */ /* 0x000366000c101b00 */
[----:B------:R-:W-:Y:S01]  /*c160*/  @!P0 IMAD.X R43, R3, 0x1, R32, P6 ;  /* 0x00000001032b8824 */ /* 0x000fe200030e0620 */
[----:B------:R-:W-:Y:S01]  /*c170*/  @!P0 IADD3 R44, P6, R14, R45, RZ ;  /* 0x0000002d0e2c8210 */ /* 0x000fe20007fde0ff */
[C---:B------:R-:W-:Y:S01]  /*c180*/  @!P5 IMAD.SHL.U32 R15, R210.reuse, 0x2, RZ ;  /* 0x00000002d20fd824 */ /* 0x040fe200078e00ff */
[----:B------:R1:W5:Y:S01]  /*c190*/  @!P4 LD.E.64 R58, desc[UR6][R24.64] ;  /* 0x00000006183ac980 */ /* 0x000362000c101b00 */
[----:B------:R-:W-:-:S02]  /*c1a0*/  @!P5 SHF.L.U64.HI R30, R210, 0x1, R63 ;  /* 0x00000001d21ed819 */ /* 0x000fc4000001023f */
[----:B------:R-:W-:Y:S01]  /*c1b0*/  CS2R R54, SRZ ;  /* 0x0000000000367805 */ /* 0x000fe2000001ff00 */
[----:B------:R-:W-:Y:S01]  /*c1c0*/  @!P0 IMAD.X R45, R5, 0x1, R32, P6 ;  /* 0x00000001052d8824 */ /* 0x000fe200030e0620 */
[-C--:B------:R-:W-:Y:S02]  /*c1d0*/  @!P5 IADD3 R68, P4, R0, R15.reuse, RZ ;  /* 0x0000000f0044d210 */ /* 0x080fe40007f9e0ff */
[----:B------:R-:W-:Y:S02]  /*c1e0*/  CS2R R56, SRZ ;  /* 0x0000000000387805 */ /* 0x000fe4000001ff00 */
[----:B------:R-:W-:Y:S02]  /*c1f0*/  @!P5 IADD3 R14, P6, R14, R15, RZ ;  /* 0x0000000f0e0ed210 */ /* 0x000fe40007fde0ff */
[----:B------:R-:W-:Y:S02]  /*c200*/  CS2R R50, SRZ ;  /* 0x0000000000327805 */ /* 0x000fe4000001ff00 */
[----:B------:R-:W-:Y:S01]  /*c210*/  CS2R R52, SRZ ;  /* 0x0000000000347805 */ /* 0x000fe2000001ff00 */
[--C-:B------:R-:W-:Y:S01]  /*c220*/  @!P5 IMAD.X R69, R3, 0x1, R30.reuse, P4 ;  /* 0x000000010345d824 */ /* 0x100fe200020e061e */
[----:B------:R-:W-:Y:S01]  /*c230*/  CS2R R48, SRZ ;  /* 0x0000000000307805 */ /* 0x000fe2000001ff00 */
[----:B------:R-:W-:Y:S01]  /*c240*/  @!P5 IMAD.X R15, R5, 0x1, R30, P6 ;  /* 0x00000001050fd824 */ /* 0x000fe200030e061e */
[----:B------:R-:W-:-:S02]  /*c250*/  CS2R R46, SRZ ;  /* 0x00000000002e7805 */ /* 0x000fc4000001ff00 */
[----:B------:R-:W-:Y:S02]  /*c260*/  CS2R R40, SRZ ;  /* 0x0000000000287805 */ /* 0x000fe4000001ff00 */
        /* <DEDUP_REMOVED lines=13> */
.L_x_6101:
[----:B------:R-:W-:Y:S05]  /*c340*/  BSYNC B1 ;  /* 0x0000000000017941 */ /* 0x000fea0003800000 */
.L_x_6100:
[----:B-1---5:R-:W-:Y:S01]  /*c350*/  IMAD.MOV.U32 R8, RZ, RZ, R41 ;  /* 0x000000ffff087224 */ /* 0x022fe200078e0029 */
[----:B------:R-:W-:Y:S01]  /*c360*/  UMOV UR4, 0xffffffff ;  /* 0xffffffff00047882 */ /* 0x000fe20000000000 */
[----:B--2---:R-:W-:Y:S02]  /*c370*/  IMAD.MOV.U32 R0, RZ, RZ, R32 ;  /* 0x000000ffff007224 */ /* 0x004fe400078e0020 */
[----:B------:R-:W-:Y:S01]  /*c380*/  IMAD.MOV.U32 R3, RZ, RZ, R33 ;  /* 0x000000ffff037224 */ /* 0x000fe200078e0021 */
[----:B------:R-:W-:Y:S01]  /*c390*/  PRMT R82, R8, 0x7610, R82 ;  /* 0x0000761008527816 */ /* 0x000fe20000000052 */
        /* <DEDUP_REMOVED lines=48> */
[----:B------:R1:W1:Y:S04]  /*c6a0*/  SHFL.IDX PT, R5, R10, 0x1, 0x1c1f ;  /* 0x003c1f000a057f89 */ /* 0x00026800000e0000 */
[----:B0-----:R-:W0:Y:S02]  /*c6b0*/  SHFL.IDX PT, R4, R4, 0x1, 0x1c1f ;  /* 0x003c1f0004047f89 */ /* 0x001e2400000e0000 */
.L_x_6372:
[----:B------:R-:W-:Y:S01]  /*c6c0*/  VIADD R62, R62, 0x40 ;  /* 0x000000403e3e7836 */ /* 0x000fe20000000000 */
[----:B-1----:R-:W-:Y:S01]  /*c6d0*/  LOP3.LUT R7, R213, 0x18, R16, 0xf8, !PT ;  /* 0x00000018d5077812 */ /* 0x002fe200078ef810 */
[----:B------:R-:W-:Y:S01]  /*c6e0*/  BSSY B1, `(.L_x_6103) ;  /* 0x0000054000017945 */ /* 0x000fe20003800000 */
[----:B------:R-:W-:Y:S02]  /*c6f0*/  LOP3.LUT P0, RZ, R221, 0x4, RZ, 0xc0, !PT ;  /* 0x00000004ddff7812 */ /* 0x000fe4000780c0ff */
[----:B------:R-:W-:Y:S02]  /*c700*/  CS2R R12, SRZ ;  /* 0x00000000000c7805 */ /* 0x000fe4000001ff00 */
[----:B------:R-:W-:Y:S02]  /*c710*/  ISETP.GE.AND P1, PT, R62, R85, PT ;  /* 0x000000553e00720c */ /* 0x000fe40003f26270 */
[----:B------:R-:W-:Y:S02]  /*c720*/  CS2R R20, SRZ ;  /* 0x0000000000147805 */ /* 0x000fe4000001ff00 */
[----:B------:R-:W-:-:S02]  /*c730*/  LOP3.LUT R6, R7, R214, RZ, 0x3c, !PT ;  /* 0x000000d607067212 */ /* 0x000fc400078e3cff */
[----:B------:R-:W-:Y:S02]  /*c740*/  CS2R R26, SRZ ;  /* 0x00000000001a7805 */ /* 0x000fe4000001ff00 */
[----:B------:R-:W-:Y:S02]  /*c750*/  CS2R R34, SRZ ;  /* 0x0000000000227805 */ /* 0x000fe4000001ff00 */
[----:B------:R-:W-:Y:S02]  /*c760*/  CS2R R42, SRZ ;  /* 0x00000000002a7805 */ /* 0x000fe4000001ff00 */
[----:B------:R-:W-:Y:S02]  /*c770*/  IADD3 R7, R215, R6, RZ ;  /* 0x00000006d7077210 */ /* 0x000fe40007ffe0ff */
[----:B------:R-:W-:Y:S02]  /*c780*/  CS2R R10, SRZ ;  /* 0x00000000000a7805 */ /* 0x000fe4000001ff00 */
[----:B----4-:R-:W-:-:S02]  /*c790*/  CS2R R14, SRZ ;  /* 0x00000000000e7805 */ /* 0x010fc4000001ff00 */
[----:B------:R-:W-:Y:S02]  /*c7a0*/  CS2R R24, SRZ ;  /* 0x0000000000187805 */ /* 0x000fe4000001ff00 */
[----:B------:R-:W-:Y:S02]  /*c7b0*/  CS2R R28, SRZ ;  /* 0x00000000001c7805 */ /* 0x000fe4000001ff00 */
[----:B------:R-:W-:Y:S01]  /*c7c0*/  CS2R R36, SRZ ;  /* 0x0000000000247805 */ /* 0x000fe2000001ff00 */
[----:B------:R-:W-:Y:S01]  /*c7d0*/  IMAD R62, R7, 0x2, R18 ;  /* 0x00000002073e7824 */ /* 0x000fe200078e0212 */
        /* <DEDUP_REMOVED lines=13> */
[----:B------:R-:W-:Y:S02]  /*c8b0*/  @!P3 SHF.L.U64.HI R64, R207, 0x1, R64 ;  /* 0x00000001cf40b819 */ /* 0x000fe40000010240 */
[-C--:B---3--:R-:W-:Y:S01]  /*c8c0*/  @!P4 IADD3 R10, P5, R0, R9.reuse, RZ ;  /* 0x00000009000ac210 */ /* 0x088fe20007fbe0ff */
[----:B------:R-:W-:Y:S01]  /*c8d0*/  @!P1 IMAD.SHL.U32 R7, R206, 0x2, RZ ;  /* 0x00000002ce079824 */ /* 0x000fe200078e00ff */
[C---:B------:R-:W-:Y:S01]  /*c8e0*/  @!P2 SHF.L.U64.HI R6, R208.reuse, 0x1, R67 ;  /* 0x00000001d006a819 */ /* 0x040fe20000010243 */
[----:B------:R-:W-:Y:S01]  /*c8f0*/  @!P2 IMAD.SHL.U32 R67, R208, 0x2, RZ ;  /* 0x00000002d043a824 */ /* 0x000fe200078e00ff */
[----:B0-----:R-:W-:Y:S01]  /*c900*/  @!P4 IADD3 R8, P6, R4, R9, RZ ;  /* 0x000000090408c210 */ /* 0x001fe20007fde0ff */
        /* <DEDUP_REMOVED lines=18> */
[----:B------:R-:W-:Y:S02]  /*ca30*/  @!P6 IMAD.MOV.U32 R13, RZ, RZ, R3 ;  /* 0x000000ffff0de224 */ /* 0x000fe400078e0003 */
[----:B------:R-:W-:-:S04]  /*ca40*/  @!P6 IMAD.WIDE R14, R194, 0x2, R4 ;  /* 0x00000002c20ee825 */ /* 0x000fc800078e0204 */
[----:B------:R-:W-:Y:S01]  /*ca50*/  @!P6 IMAD.WIDE R12, R194, 0x2, R12 ;  /* 0x00000002c20ce825 */ /* 0x000fe200078e020c */
[----:B------:R-:W5:Y:S03]  /*ca60*/  @!P6 LD.E.64 R44, desc[UR6][R14.64] ;  /* 0x000000060e2ce980 */ /* 0x000f66000c101b00 */
        /* <DEDUP_REMOVED lines=12> */
[----:B------:R-:W-:Y:S01]  /*cb30*/  @!P5 IMAD.X R5, R5, 0x1, R20, P6 ;  /* 0x000000010505d824 */ /* 0x000fe200030e0614 */
[----:B------:R2:W5:Y:S01]  /*cb40*/  @!P4 LD.E.64 R36, desc[UR6][R8.64] ;  /* 0x000000060824c980 */ /* 0x000562000c101b00 */
[----:B------:R-:W-:Y:S02]  /*cb50*/  CS2R R20, SRZ ;  /* 0x0000000000147805 */ /* 0x000fe4000001ff00 */
[----:B0-----:R-:W-:Y:S02]  /*cb60*/  CS2R R12, SRZ ;  /* 0x00000000000c7805 */ /* 0x001fe4000001ff00 */
[----:B------:R-:W-:Y:S01]  /*cb70*/  CS2R R14, SRZ ;  /* 0x00000000000e7805 */ /* 0x000fe2000001ff00 */
[----:B------:R4:W5:Y:S01]  /*cb80*/  @!P3 LD.E.64 R26, desc[UR6][R76.64] ;  /* 0x000000064c1ab980 */ /* 0x000962000c101b00 */
[----:B-1----:R-:W-:-:S03]  /*cb90*/  CS2R R10, SRZ ;  /* 0x00000000000a7805 */ /* 0x002fc6000001ff00 */
[----:B------:R4:W5:Y:S01]  /*cba0*/  @!P3 LD.E.64 R28, desc[UR6][R70.64] ;  /* 0x00000006461cb980 */ /* 0x000962000c101b00 */
[----:B--2---:R-:W-:-:S03]  /*cbb0*/  CS2R R8, SRZ ;  /* 0x0000000000087805 */ /* 0x004fc6000001ff00 */
[----:B------:R4:W5:Y:S04]  /*cbc0*/  @!P2 LD.E.64 R20, desc[UR6][R68.64] ;  /* 0x000000064414a980 */ /* 0x000968000c101b00 */
[----:B------:R4:W5:Y:S04]  /*cbd0*/  @!P2 LD.E.64 R24, desc[UR6][R66.64] ;  /* 0x000000064218a980 */ /* 0x000968000c101b00 */
[----:B------:R4:W5:Y:S04]  /*cbe0*/  @!P1 LD.E.64 R12, desc[UR6][R64.64] ;  /* 0x00000006400c9980 */ /* 0x000968000c101b00 */
[----:B------:R4:W5:Y:S04]  /*cbf0*/  @!P1 LD.E.64 R14, desc[UR6][R6.64] ;  /* 0x00000006060e9980 */ /* 0x000968000c101b00 */
[----:B------:R4:W5:Y:S04]  /*cc00*/  @!P5 LD.E.64 R8, desc[UR6][R74.64] ;  /* 0x000000064a08d980 */ /* 0x000968000c101b00 */
[----:B------:R4:W5:Y:S02]  /*cc10*/  @!P5 LD.E.64 R10, desc[UR6][R4.64] ;  /* 0x00000006040ad980 */ /* 0x000964000c101b00 */
.L_x_6104:
[----:B------:R-:W-:Y:S05]  /*cc20*/  BSYNC B1 ;  /* 0x0000000000017941 */ /* 0x000fea0003800000 */
.L_x_6103:
[----:B----4-:R-:W0:Y:S01]  /*cc30*/  LDL R64, [R1+0x38] ;  /* 0x0000380001407983 */ /* 0x010e220000100800 */
[C---:B------:R-:W-:Y:S01]  /*cc40*/  VIADD R5, R62.reuse, 0x12400 ;  /* 0x000124003e057836 */ /* 0x040fe20000000000 */
[----:B------:R-:W-:Y:S01]  /*cc50*/  VIADDMNMX R85, R85, -R218, 0x80, PT ;  /* 0x0000008055557446 */ /* 0x000fe200038009da */
[----:B---3--:R-:W-:Y:S01]  /*cc60*/  VIADD R0, R62, 0x12440 ;  /* 0x000124403e007836 */ /* 0x008fe20000000000 */
[----:B------:R-:W-:Y:S01]  /*cc70*/  BSSY B1, `(.L_x_6105) ;  /* 0x0000034000017945 */ /* 0x000fe20003800000 */
[----:B------:R-:W-:Y:S01]  /*cc80*/  @P0 VIADD R0, R5, 0xffffffc0 ;  /* 0xffffffc005000836 */ /* 0x000fe20000000000 */
[----:B------:R-:W-:Y:S01]  /*cc90*/  ISETP.GE.AND P1, PT, R204, R85, PT ;  /* 0x00000055cc00720c */ /* 0x000fe20003f26270 */
[----:B-----5:R-:W-:Y:S02]  /*cca0*/  IMAD.MOV.U32 R5, RZ, RZ, R9 ;  /* 0x000000ffff057224 */ /* 0x020fe400078e0009 */
[----:B------:R-:W-:Y:S02]  /*ccb0*/  IMAD.MOV.U32 R6, RZ, RZ, R12 ;  /* 0x000000ffff067224 */ /* 0x000fe400078e000c */
[----:B------:R-:W-:Y:S01]  /*ccc0*/  IMAD.MOV.U32 R7, RZ, RZ, R13 ;  /* 0x000000ffff077224 */ /* 0x000fe200078e000d */
[----:B------:R-:W-:Y:S01]  /*ccd0*/  PRMT R63, R5, 0x7610, R63 ;  /* 0x00007610053f7816 */ /* 0x000fe2000000003f */
[----:B--2---:R-:W-:Y:S01]  /*cce0*/  IMAD.MOV.U32 R3, RZ, RZ, R8 ;  /* 0x000000ffff037224 */ /* 0x004fe200078e0008 */
        /* <DEDUP_REMOVED lines=13> */
[----:B------:R-:W-:-:S05]  /*cdc0*/  IMAD.MOV.U32 R7, RZ, RZ, R11 ;  /* 0x000000ffff077224 */ /* 0x000fca00078e000b */
[----:B------:R-:W-:Y:S01]  /*cdd0*/  PRMT R65, R7, 0x7610, R65 ;  /* 0x0000761007417816 */ /* 0x000fe20000000041 */
[----:B------:R-:W-:-:S05]  /*cde0*/  IMAD.MOV.U32 R7, RZ, RZ, R25 ;  /* 0x000000ffff077224 */ /* 0x000fca00078e0019 */
[----:B------:R-:W-:Y:S01]  /*cdf0*/  PRMT R75, R7, 0x7610, R75 ;  /* 0x00007610074b7816 */ /* 0x000fe2000000004b */
[----:B------:R-:W-:-:S05]  /*ce00*/  IMAD.MOV.U32 R7, RZ, RZ, R36 ;  /* 0x000000ffff077224 */ /* 0x000fca00078e0024 */
[----:B------:R-:W-:Y:S02]  /*ce10*/  PRMT R102, R7, 0x7610, R102 ;  /* 0x0000761007667816 */ /* 0x000fe40000000066 */
[----:B0-----:R-:W-:-:S04]  /*ce20*/  LEA.HI R4, R64, R64, RZ, 0x1 ;  /* 0x0000004040047211 */ /* 0x001fc800078f08ff */
[----:B------:R-:W-:-:S05]  /*ce30*/  LOP3.LUT R4, R4, 0xfffffffe, RZ, 0xc0, !PT ;  /* 0xfffffffe04047812 */ /* 0x000fca00078ec0ff */
[----:B------:R-:W-:Y:S02]  /*ce40*/  IMAD.IADD R4, R64, 0x1, -R4 ;  /* 0x0000000140047824 */ /* 0x000fe400078e0a04 */
[----:B------:R-:W-:-:S03]  /*ce50*/  IMAD.MOV.U32 R64, RZ, RZ, R26 ;  /* 0x000000ffff407224 */ /* 0x000fc600078e001a */
[----:B------:R-:W-:Y:S01]  /*ce60*/  SHF.L.U32 R5, R4, 0x1f, RZ ;  /* 0x0000001f04057819 */ /* 0x000fe200000006ff */
[----:B------:R-:W-:Y:S01]  /*ce70*/  IMAD.MOV.U32 R4, RZ, RZ, R27 ;  /* 0x000000ffff047224 */ /* 0x000fe200078e001b */
[----:B------:R-:W-:Y:S01]  /*ce80*/  PRMT R76, R64, 0x7610, R76 ;  /* 0x00007610404c7816 */ /* 0x000fe2000000004c */
[----:B------:R-:W-:Y:S01]  /*ce90*/  IMAD.MOV.U32 R64, RZ, RZ, R42 ;  /* 0x000000ffff407224 */ /* 0x000fe200078e002a */
[----:B------:R-:W0:Y:S02]  /*cea0*/  SYNCS.PHASECHK.TRANS64.TRYWAIT P0, [R18+URZ+0x30800], R5 ;  /* 0x03080005120075a7 */ /* 0x000e24000800017f */
[----:B------:R-:W-:Y:S01]  /*ceb0*/  PRMT R77, R4, 0x7610, R77 ;  /* 0x00007610044d7816 */ /* 0x000fe2000000004d */
[----:B------:R-:W-:Y:S01]  /*cec0*/  IMAD.MOV.U32 R4, RZ, RZ, R43 ;  /* 0x000000ffff047224 */ /* 0x000fe200078e002b */
[----:B------:R-:W-:Y:S02]  /*ced0*/  PRMT R104, R64, 0x7610, R104 ;  /* 0x0000761040687816 */ /* 0x000fe40000000068 */
[----:B------:R-:W-:Y:S01]  /*cee0*/  PRMT R64, R6, 0x7610, R64 ;  /* 0x0000761006407816 */ /* 0x000fe20000000040 */
[----:B------:R-:W-:Y:S01]  /*cef0*/  IMAD.MOV.U32 R6, RZ, RZ, R24 ;  /* 0x000000ffff067224 */ /* 0x000fe200078e0018 */
[----:B------:R-:W-:Y:S01]  /*cf00*/  PRMT R105, R4, 0x7610, R105 ;  /* 0x0000761004697816 */ /* 0x000fe20000000069 */
[----:B------:R-:W-:-:S03]  /*cf10*/  IMAD.MOV.U32 R4, RZ, RZ, R15 ;  /* 0x000000ffff047224 */ /* 0x000fc600078e000f */
[----:B------:R-:W-:Y:S01]  /*cf20*/  PRMT R74, R6, 0x7610, R74 ;  /* 0x00007610064a7816 */ /* 0x000fe2000000004a */
[----:B------:R-:W-:Y:S01]  /*cf30*/  IMAD.MOV.U32 R6, RZ, RZ, R29 ;  /* 0x000000ffff067224 */ /* 0x000fe200078e001d */
[----:B------:R-:W-:Y:S01]  /*cf40*/  PRMT R69, R4, 0x7610, R69 ;  /* 0x0000761004457816 */ /* 0x000fe20000000045 */
[----:B------:R-:W-:-:S03]  /*cf50*/  IMAD.MOV.U32 R4, RZ, RZ, R28 ;  /* 0x000000ffff047224 */ /* 0x000fc600078e001c */
[----:B------:R-:W-:Y:S01]  /*cf60*/  PRMT R95, R6, 0x7610, R95 ;  /* 0x00007610065f7816 */ /* 0x000fe2000000005f */
[----:B------:R-:W-:Y:S01]  /*cf70*/  IMAD.MOV.U32 R6, RZ, RZ, R45 ;  /* 0x000000ffff067224 */ /* 0x000fe200078e002d */
[----:B------:R-:W-:Y:S01]  /*cf80*/  PRMT R94, R4, 0x7610, R94 ;  /* 0x00007610045e7816 */ /* 0x000fe2000000005e */
[----:B------:R-:W-:Y:S01]  /*cf90*/  IMAD.MOV.U32 R4, RZ, RZ, R44 ;  /* 0x000000ffff047224 */ /* 0x000fe200078e002c */
[----:B0-----:R-:W-:Y:S06]  /*cfa0*/  @!P0 BRA `(.L_x_6106) ;  /* 0x0000018400148947 */ /* 0x001fec0003800000 */
.L_x_6373:
[----:B------:R-:W-:Y:S05]  /*cfb0*/  BSYNC B1 ;  /* 0x0000000000017941 */ /* 0x000fea0003800000 */
.L_x_6105:
        /* <DEDUP_REMOVED lines=59> */
.L_x_6110:
[----:B------:R-:W-:Y:S05]  /*d370*/  BSYNC B2 ;  /* 0x0000000000027941 */ /* 0x000fea0003800000 */
.L_x_6109:
        /* <DEDUP_REMOVED lines=48> */
.L_x_6112:
[----:B------:R-:W-:Y:S05]  /*d680*/  BSYNC B2 ;  /* 0x0000000000027941 */ /* 0x000fea0003800000 */
.L_x_6111:
[----:B------:R-:W-:Y:S04]  /*d690*/  BSSY B2, `(.L_x_6113) ;  /* 0x0000030000027945 */ /* 0x000fe80003800000 */
[----:B------:R-:W-:Y:S05]  /*d6a0*/  @P2 BRA `(.L_x_6114) ;  /* 0x0000000000b82947 */ /* 0x000fea0003800000 */
[----:B01----:R-:W0:Y:S01]  /*d6b0*/  LDS.128 R4, [R62+0x16400] ;  /* 0x016400003e047984 */ /* 0x003e220000000c00 */
        /* <DEDUP_REMOVED lines=45> */
.L_x_6114:
[----:B------:R-:W-:Y:S05]  /*d990*/  BSYNC B2 ;  /* 0x0000000000027941 */ /* 0x000fea0003800000 */
.L_x_6113:
        /* <DEDUP_REMOVED lines=48> */
.L_x_6116:
[----:B------:R-:W-:Y:S05]  /*dca0*/  BSYNC B2 ;  /* 0x0000000000027941 */ /* 0x000fea0003800000 */
.L_x_6115:
        /* <DEDUP_REMOVED lines=48> */
.L_x_6118:
[----:B------:R-:W-:Y:S05]  /*dfb0*/  BSYNC B2 ;  /* 0x0000000000027941 */ /* 0x000fea0003800000 */
.L_x_6117:
        /* <DEDUP_REMOVED lines=47> */
.L_x_6108:
[----:B------:R-:W-:Y:S05]  /*e2b0*/  BSYNC B1 ;  /* 0x0000000000017941 */ /* 0x000fea0003800000 */
.L_x_6107:
        /* <DEDUP_REMOVED lines=37> */
[----:B------:R-:W-:Y:S01]  /*e510*/  SHF.L.U32 R33, R106, 0x10, RZ ;  /* 0x000000106a217819 */ /* 0x000fe200000006ff */
[----:B------:R-:W-:Y:S01]  /*e520*/  IMAD.U32 R31, R104, 0x10000, RZ ;  /* 0x00010000681f7824 */ /* 0x000fe200078e00ff */
[----:B------:R-:W-:Y:S01]  /*e530*/  LOP3.LUT R4, R4, 0xffff0000, RZ, 0xc0, !PT ;  /* 0xffff000004047812 */ /* 0x000fe200078ec0ff */
[----:B------:R-:W-:Y:S01]  /*e540*/  FFMA.FTZ R38, R30, R38, -R41 ;  /* 0x000000261e267223 */ /* 0x000fe20000010829 */
        /* <DEDUP_REMOVED lines=17> */
.L_x_6121:
[----:B------:R-:W-:Y:S05]  /*e660*/  BSYNC B1 ;  /* 0x0000000000017941 */ /* 0x000fea0003800000 */
.L_x_6120:
[----:B------:R-:W-:Y:S04]  /*e670*/  BSSY B1, `(.L_x_6122) ;  /* 0x0000030000017945 */ /* 0x000fe80003800000 */
[----:B------:R-:W-:Y:S05]  /*e680*/  @P1 BRA `(.L_x_6123) ;  /* 0x0000000000b81947 */ /* 0x000fea0003800000 */
[----:B0-----:R-:W0:Y:S01]  /*e690*/  LDS.128 R4, [R0+0x2000] ;  /* 0x0020000000047984 */ /* 0x001e220000000c00 */
        /* <DEDUP_REMOVED lines=45> */
.L_x_6123:
[----:B------:R-:W-:Y:S05]  /*e970*/  BSYNC B1 ;  /* 0x0000000000017941 */ /* 0x000fea0003800000 */
.L_x_6122:
        /* <DEDUP_REMOVED lines=48> */
.L_x_6125:
[----:B------:R-:W-:Y:S05]  /*ec80*/  BSYNC B1 ;  /* 0x0000000000017941 */ /* 0x000fea0003800000 */
.L_x_6124:
        /* <DEDUP_REMOVED lines=48> */
.L_x_6127:
[----:B------:R-:W-:Y:S05]  /*ef90*/  BSYNC B1 ;  /* 0x0000000000017941 */ /* 0x000fea0003800000 */
.L_x_6126:
        /* <DEDUP_REMOVED lines=48> */
.L_x_6129:
[----:B------:R-:W-:Y:S05]  /*f2a0*/  BSYNC B1 ;  /* 0x0000000000017941 */ /* 0x000fea0003800000 */
.L_x_6128:
        /* <DEDUP_REMOVED lines=15> */
[C---:B------:R-:W-:Y:S01]  /*f3a0*/  IMAD.U32 R10, R7.reuse, 0x10000, RZ ;  /* 0x00010000070a7824 */ /* 0x040fe200078e00ff */
[----:B------:R-:W-:Y:S01]  /*f3b0*/  LOP3.LUT R7, R7, 0xffff0000, RZ, 0xc0, !PT ;  /* 0xffff000007077812 */ /* 0x000fe200078ec0ff */
[----:B------:R-:W-:-:S02]  /*f3c0*/  IMAD.U32 R8, R6, 0x10000, RZ ;  /* 0x0001000006087824 */ /* 0x000fc400078e00ff */
[CC--:B------:R-:W-:Y:S01]  /*f3d0*/  FMUL.FTZ R14, R9.reuse, R12.reuse ;  /* 0x0000000c090e7220 */ /* 0x0c0fe20000410000 */
[----:B------:R-:W-:Y:S01]  /*f3e0*/  FMUL.FTZ R15, R9, R13 ;  /* 0x0000000d090f7220 */ /* 0x000fe20000410000 */
[C---:B------:R-:W-:Y:S01]  /*f3f0*/  FMUL.FTZ R9, R7.reuse, R65 ;  /* 0x0000004107097220 */ /* 0x040fe20000410000 */
[----:B------:R-:W-:Y:S02]  /*f400*/  IMAD.U32 R3, R4, 0x10000, RZ ;  /* 0x0001000004037824 */ /* 0x000fe400078e00ff */
[C---:B------:R-:W-:Y:S01]  /*f410*/  FFMA.FTZ R21, R8.reuse, R13, R14 ;  /* 0x0000000d08157223 */ /* 0x040fe2000001000e */
[----:B------:R-:W-:Y:S01]  /*f420*/  FFMA.FTZ R12, R8, R12, -R15 ;  /* 0x0000000c080c7223 */ /* 0x000fe2000001080f */
[-C--:B------:R-:W-:Y:S01]  /*f430*/  FMUL.FTZ R13, R7, R63.reuse ;  /* 0x0000003f070d7220 */ /* 0x080fe20000410000 */
[C---:B------:R-:W-:Y:S01]  /*f440*/  IMAD.U32 R6, R5.reuse, 0x10000, RZ ;  /* 0x0001000005067824 */ /* 0x040fe200078e00ff */
[----:B------:R-:W-:Y:S01]  /*f450*/  LOP3.LUT R4, R4, 0xffff0000, RZ, 0xc0, !PT ;  /* 0xffff000004047812 */ /* 0x000fe200078ec0ff */
[C---:B------:R-:W-:Y:S01]  /*f460*/  IMAD.U32 R8, R64.reuse, 0x10000, RZ ;  /* 0x0001000040087824 */ /* 0x040fe200078e00ff */
[----:B------:R-:W-:Y:S01]  /*f470*/  LOP3.LUT R5, R5, 0xffff0000, RZ, 0xc0, !PT ;  /* 0xffff000005057812 */ /* 0x000fe200078ec0ff */
[C---:B------:R-:W-:Y:S01]  /*f480*/  IMAD.U32 R7, R11.reuse, 0x10000, RZ ;  /* 0x000100000b077824 */ /* 0x040fe200078e00ff */
[----:B------:R-:W-:Y:S01]  /*f490*/  LOP3.LUT R64, R64, 0xffff0000, RZ, 0xc0, !PT ;  /* 0xffff000040407812 */ /* 0x000fe200078ec0ff */
[C---:B------:R-:W-:Y:S01]  /*f4a0*/  FFMA.FTZ R63, R10.reuse, R63, -R9 ;  /* 0x0000003f0a3f7223 */ /* 0x040fe20000010809 */
[----:B------:R-:W-:Y:S01]  /*f4b0*/  LOP3.LUT R11, R11, 0xffff0000, RZ, 0xc0, !PT ;  /* 0xffff00000b0b7812 */ /* 0x000fe200078ec0ff */
        /* <DEDUP_REMOVED lines=15> */
.L_x_6098:
[----:B------:R-:W2:Y:S01]  /*f5b0*/  LDL R3, [R1+0x3c] ;  /* 0x00003c0001037983 */ /* 0x000ea20000100800 */
[----:B------:R-:W0:Y:S01]  /*f5c0*/  LDC R10, c[0x0][0x448] ;  /* 0x00011200ff0a7b82 */ /* 0x000e220000000800 */
[----:B------:R-:W-:Y:S01]  /*f5d0*/  ULDC.64 UR4, c[0x0][0x3f8] ;  /* 0x0000fe0000047ab9 */ /* 0x000fe20000000a00 */
[----:B------:R-:W-:Y:S01]  /*f5e0*/  ULDC.64 UR6, c[0x0][0x408] ;  /* 0x0001020000067ab9 */ /* 0x000fe20000000a00 */
[----:B------:R-:W-:Y:S02]  /*f5f0*/  IMAD.MOV.U32 R4, RZ, RZ, R24 ;  /* 0x000000ffff047224 */ /* 0x000fe400078e0018 */
[----:B------:R-:W-:Y:S02]  /*f600*/  IMAD.MOV.U32 R8, RZ, RZ, R26 ;  /* 0x000000ffff087224 */ /* 0x000fe400078e001a */
[----:B------:R-:W-:Y:S01]  /*f610*/  IMAD.MOV.U32 R9, RZ, RZ, R31 ;  /* 0x000000ffff097224 */ /* 0x000fe200078e001f */
[----:B0-----:R-:W-:-:S13]  /*f620*/  ISETP.NE.AND P0, PT, R10, 0x1, PT ;  /* 0x000000010a00780c */ /* 0x001fda0003f05270 */
[----:B------:R-:W0:Y:S08]  /*f630*/  @P0 LDC R0, c[0x0][0x44c] ;  /* 0x00011300ff000b82 */ /* 0x000e300000000800 */
[----:B------:R-:W1:Y:S01]  /*f640*/  @P0 LDC R5, c[0x0][0x450] ;  /* 0x00011400ff050b82 */ /* 0x000e620000000800 */
[----:B--2---:R-:W-:-:S04]  /*f650*/  IMAD R3, R3, 0x40, R62 ;  /* 0x0000004003037824 */ /* 0x004fc800078e023e */
        /* <DEDUP_REMOVED lines=24> */
.L_x_6379:
        /* <DEDUP_REMOVED lines=17> */
[----:B--2---:R-:W-:Y:S01]  /*f8f0*/  IMAD.MOV.U32 R10, RZ, RZ, R0 ;  /* 0x000000ffff0a7224 */ /* 0x004fe200078e0000 */
[----:B------:R-:W-:Y:S01]  /*f900*/  ISETP.GE.AND P2, PT, R16, UR4, PT ;  /* 0x0000000410007c0c */ /* 0x000fe2000bf46270 */
[----:B-1----:R-:W-:Y:S01]  /*f910*/  IMAD.MOV.U32 R11, RZ, RZ, R3 ;  /* 0x000000ffff0b7224 */ /* 0x002fe200078e0003 */
[----:B------:R-:W-:Y:S01]  /*f920*/  ISETP.GE.AND P3, PT, R196, UR4, PT ;  /* 0x00000004c4007c0c */ /* 0x000fe2000bf66270 */
[----:B---3--:R-:W-:Y:S01]  /*f930*/  IMAD.MOV.U32 R15, RZ, RZ, R5 ;  /* 0x000000ffff0f7224 */ /* 0x008fe200078e0005 */
[----:B------:R-:W-:Y:S02]  /*f940*/  ISETP.GE.AND P4, PT, R193, UR4, PT ;  /* 0x00000004c1007c0c */ /* 0x000fe4000bf86270 */
[----:B------:R-:W-:Y:S02]  /*f950*/  CS2R R28, SRZ ;  /* 0x00000000001c7805 */ /* 0x000fe4000001ff00 */
[----:B------:R-:W-:-:S02]  /*f960*/  CS2R R30, SRZ ;  /* 0x00000000001e7805 */ /* 0x000fc4000001ff00 */
[----:B------:R-:W-:Y:S02]  /*f970*/  CS2R R40, SRZ ;  /* 0x0000000000287805 */ /* 0x000fe4000001ff00 */
[----:B------:R-:W-:Y:S01]  /*f980*/  CS2R R42, SRZ ;  /* 0x00000000002a7805 */ /* 0x000fe2000001ff00 */
[----:B------:R-:W-:Y:S01]  /*f990*/  ULDC.64 UR6, c[0x0][0x208] ;  /* 0x0000820000067ab9 */ /* 0x000fe20000000a00 */
[----:B------:R-:W-:Y:S02]  /*f9a0*/  @!P2 IMAD.SHL.U32 R9, R16, 0x2, RZ ;  /* 0x000000021009a824 */ /* 0x000fe400078e00ff */
[----:B------:R-:W-:Y:S02]  /*f9b0*/  @!P3 IMAD.SHL.U32 R25, R198, 0x8, RZ ;  /* 0x00000008c619b824 */ /* 0x000fe400078e00ff */
[----:B------:R-:W-:Y:S01]  /*f9c0*/  @!P4 IMAD.SHL.U32 R27, R199, 0x8, RZ ;  /* 0x00000008c71bc824 */ /* 0x000fe200078e00ff */
[-C--:B------:R-:W-:Y:S02]  /*f9d0*/  @!P2 IADD3 R48, P0, R0, R9.reuse, RZ ;  /* 0x000000090030a210 */ /* 0x080fe40007f1e0ff */
[----:B----4-:R-:W-:Y:S01]  /*f9e0*/  @!P2 IADD3 R4, P1, R14, R9, RZ ;  /* 0x000000090e04a210 */ /* 0x010fe20007f3e0ff */
[----:B------:R-:W-:Y:S01]  /*f9f0*/  @!P3 IMAD.WIDE R8, R25, 0x2, R10 ;  /* 0x000000021908b825 */ /* 0x000fe200078e020a */
[----:B------:R-:W-:-:S03]  /*fa00*/  @!P2 SHF.L.U64.HI R0, R16, 0x1, R17 ;  /* 0x000000011000a819 */ /* 0x000fc60000010211 */
[----:B------:R-:W-:Y:S01]  /*fa10*/  @!P4 IMAD.WIDE R12, R27, 0x2, R10 ;  /* 0x000000021b0cc825 */ /* 0x000fe200078e020a */
[----:B------:R-:W-:Y:S02]  /*fa20*/  CS2R R36, SRZ ;  /* 0x0000000000247805 */ /* 0x000fe4000001ff00 */
[----:B------:R-:W-:Y:S02]  /*fa30*/  CS2R R38, SRZ ;  /* 0x0000000000267805 */ /* 0x000fe4000001ff00 */
[----:B------:R-:W-:Y:S01]  /*fa40*/  CS2R R32, SRZ ;  /* 0x0000000000207805 */ /* 0x000fe2000001ff00 */
[--C-:B------:R-:W-:Y:S01]  /*fa50*/  @!P3 IMAD.WIDE R10, R25, 0x2, R14.reuse ;  /* 0x00000002190ab825 */ /* 0x100fe200078e020e */
[----:B------:R-:W-:Y:S02]  /*fa60*/  CS2R R24, SRZ ;  /* 0x0000000000187805 */ /* 0x000fe4000001ff00 */
[----:B------:R-:W-:Y:S02]  /*fa70*/  CS2R R34, SRZ ;  /* 0x0000000000227805 */ /* 0x000fe4000001ff00 */
[----:B------:R-:W-:Y:S01]  /*fa80*/  CS2R R44, SRZ ;  /* 0x00000000002c7805 */ /* 0x000fe2000001ff00 */
[----:B------:R-:W-:Y:S01]  /*fa90*/  @!P4 IMAD.WIDE R14, R27, 0x2, R14 ;  /* 0x000000021b0ec825 */ /* 0x000fe200078e020e */
[----:B------:R-:W-:-:S02]  /*faa0*/  CS2R R26, SRZ ;  /* 0x00000000001a7805 */ /* 0x000fc4000001ff00 */
[----:B------:R-:W-:Y:S01]  /*fab0*/  CS2R R46, SRZ ;  /* 0x00000000002e7805 */ /* 0x000fe2000001ff00 */
[----:B------:R1:W5:Y:S01]  /*fac0*/  @!P3 LD.E.128 R28, desc[UR6][R8.64] ;  /* 0x00000006081cb980 */ /* 0x000362000c101d00 */
[--C-:B------:R-:W-:Y:S02]  /*fad0*/  @!P2 IMAD.X R49, R3, 0x1, R0.reuse, P0 ;  /* 0x000000010331a824 */ /* 0x100fe400000e0600 */
[----:B------:R-:W-:Y:S01]  /*fae0*/  @!P2 IMAD.X R5, R5, 0x1, R0, P1 ;  /* 0x000000010505a824 */ /* 0x000fe200008e0600 */
[----:B------:R1:W5:Y:S04]  /*faf0*/  @!P3 LD.E.128 R40, desc[UR6][R10.64] ;  /* 0x000000060a28b980 */ /* 0x000368000c101d00 */
[----:B------:R1:W5:Y:S04]  /*fb00*/  @!P4 LD.E.128 R24, desc[UR6][R12.64] ;  /* 0x000000060c18c980 */ /* 0x000368000c101d00 */
[----:B------:R1:W5:Y:S04]  /*fb10*/  @!P4 LD.E.128 R36, desc[UR6][R14.64] ;  /* 0x000000060e24c980 */ /* 0x000368000c101d00 */
[----:B------:R1:W5:Y:S04]  /*fb20*/  @!P2 LD.E.128 R32, desc[UR6][R48.64] ;  /* 0x000000063020a980 */ /* 0x000368000c101d00 */
[----:B------:R1:W5:Y:S02]  /*fb30*/  @!P2 LD.E.128 R44, desc[UR6][R4.64] ;  /* 0x00000006042ca980 */ /* 0x000364000c101d00 */
.L_x_6132:
[----:B------:R-:W-:Y:S05]  /*fb40*/  BSYNC B1 ;  /* 0x0000000000017941 */ /* 0x000fea0003800000 */
.L_x_6131:
[----:B-1---5:R-:W-:Y:S01]  /*fb50*/  IMAD.MOV.U32 R4, RZ, RZ, R46 ;  /* 0x000000ffff047224 */ /* 0x022fe200078e002e */
[----:B------:R-:W-:Y:S01]  /*fb60*/  UMOV UR4, 0xffffffff ;  /* 0xffffffff00047882 */ /* 0x000fe20000000000 */
[----:B---3--:R-:W-:Y:S02]  /*fb70*/  IMAD.MOV.U32 R5, RZ, RZ, R47 ;  /* 0x000000ffff057224 */ /* 0x008fe400078e002f */
        /* <DEDUP_REMOVED lines=50> */
[----:B0-----:R-:W0:Y:S04]  /*fea0*/  SHFL.IDX PT, R21, R21, 0x1, 0x1c1f ;  /* 0x003c1f0015157f89 */ /* 0x001e2800000e0000 */
[----:B-1----:R-:W0:Y:S02]  /*feb0*/  SHFL.IDX PT, R20, R20, 0x1, 0x1c1f ;  /* 0x003c1f0014147f89 */ /* 0x002e2400000e0000 */
.L_x_6385:
[----:B------:R-:W-:Y:S01]  /*fec0*/  VIADD R62, R62, 0x40 ;  /* 0x000000403e3e7836 */ /* 0x000fe20000000000 */
[----:B------:R-:W-:Y:S01]  /*fed0*/  BSSY B1, `(.L_x_6134) ;  /* 0x0000033000017945 */ /* 0x000fe20003800000 */
[----:B------:R-:W-:Y:S02]  /*fee0*/  CS2R R6, SRZ ;  /* 0x0000000000067805 */ /* 0x000fe4000001ff00 */
[----:B------:R-:W-:Y:S02]  /*fef0*/  CS2R R8, SRZ ;  /* 0x0000000000087805 */ /* 0x000fe4000001ff00 */
[----:B------:R-:W-:Y:S02]  /*ff00*/  CS2R R10, SRZ ;  /* 0x00000000000a7805 */ /* 0x000fe4000001ff00 */
[----:B------:R-:W-:Y:S02]  /*ff10*/  ISETP.GE.AND P0, PT, R62, R73, PT ;  /* 0x000000493e00720c */ /* 0x000fe40003f06270 */
[----:B------:R-:W-:-:S02]  /*ff20*/  CS2R R12, SRZ ;  /* 0x00000000000c7805 */ /* 0x000fc4000001ff00 */
[----:B----4-:R-:W-:Y:S02]  /*ff30*/  CS2R R14, SRZ ;  /* 0x00000000000e7805 */ /* 0x010fe4000001ff00 */
[----:B------:R-:W-:Y:S02]  /*ff40*/  CS2R R48, SRZ ;  /* 0x0000000000307805 */ /* 0x000fe4000001ff00 */
[----:B------:R-:W-:Y:S02]  /*ff50*/  CS2R R50, SRZ ;  /* 0x0000000000327805 */ /* 0x000fe4000001ff00 */
[----:B------:R-:W-:Y:S02]  /*ff60*/  CS2R R52, SRZ ;  /* 0x0000000000347805 */ /* 0x000fe4000001ff00 */
[----:B------:R-:W-:Y:S02]  /*ff70*/  CS2R R54, SRZ ;  /* 0x0000000000367805 */ /* 0x000fe4000001ff00 */
[----:B------:R-:W-:-:S02]  /*ff80*/  CS2R R56, SRZ ;  /* 0x0000000000387805 */ /* 0x000fc4000001ff00 */
[----:B------:R-:W-:Y:S01]  /*ff90*/  CS2R R58, SRZ ;  /* 0x00000000003a7805 */ /* 0x000fe2000001ff00 */
[----:B------:R-:W-:Y:S06]  /*ffa0*/  @P0 BRA `(.L_x_6135) ;  /* 0x0000000000940947 */ /* 0x000fec0003800000 */
[----:B------:R-:W-:Y:S01]  /*ffb0*/  ULDC UR4, c[0x0][0x3f4] ;  /* 0x0000fd0000047ab9 */ /* 0x000fe20000000800 */
[----:B---3--:R-:W-:Y:S01]  /*ffc0*/  IMAD.MOV.U32 R4, RZ, RZ, R0 ;  /* 0x000000ffff047224 */ /* 0x008fe200078e0000 */
[----:B------:R-:W-:Y:S01]  /*ffd0*/  ISETP.GE.AND P2, PT, R16, UR4, PT ;  /* 0x0000000410007c0c */ /* 0x000fe2000bf46270 */
[----:B--2---:R-:W-:Y:S01]  /*ffe0*/  IMAD.MOV.U32 R5, RZ, RZ, R3 ;  /* 0x000000ffff057224 */ /* 0x004fe200078e0003 */
        /* <DEDUP_REMOVED lines=8> */
[----:B------:R-:W-:Y:S01]  /*10070*/  ULDC.64 UR6, c[0x0][0x208] ;  /* 0x0000820000067ab9 */ /* 0x000fe20000000a00 */
[----:B------:R-:W-:Y:S02]  /*10080*/  @!P2 IMAD.SHL.U32 R63, R16, 0x2, RZ ;  /* 0x00000002103fa824 */ /* 0x000fe400078e00ff */
[----:B------:R-:W-:-:S02]  /*10090*/  @!P3 IMAD.SHL.U32 R71, R198, 0x8, RZ ;  /* 0x00000008c647b824 */ /* 0x000fc400078e00ff */
[----:B------:R-:W-:Y:S01]  /*100a0*/  @!P4 IMAD.SHL.U32 R65, R199, 0x8, RZ ;  /* 0x00000008c741c824 */ /* 0x000fe200078e00ff */
[-C--:B------:R-:W-:Y:S01]  /*100b0*/  @!P2 IADD3 R60, P0, R0, R63.reuse, RZ ;  /* 0x0000003f003ca210 */ /* 0x080fe20007f1e0ff */
[----:B------:R-:W-:Y:S01]  /*100c0*/  @!P3 IMAD.WIDE R66, R71, 0x2, R4 ;  /* 0x000000024742b825 */ /* 0x000fe200078e0204 */
[----:B0-----:R-:W-:Y:S02]  /*100d0*/  @!P2 IADD3 R62, P1, R20, R63, RZ ;  /* 0x0000003f143ea210 */ /* 0x001fe40007f3e0ff */
[----:B------:R-:W-:Y:S01]  /*100e0*/  @!P2 SHF.L.U64.HI R0, R16, 0x1, R17 ;  /* 0x000000011000a819 */ /* 0x000fe20000010211 */
[----:B------:R-:W-:Y:S01]  /*100f0*/  @!P4 IMAD.WIDE R68, R65, 0x2, R4 ;  /* 0x000000024144c825 */ /* 0x000fe200078e0204 */
[----:B------:R-:W-:Y:S02]  /*10100*/  CS2R R12, SRZ ;  /* 0x00000000000c7805 */ /* 0x000fe4000001ff00 */
[----:B------:R-:W-:Y:S02]  /*10110*/  CS2R R14, SRZ ;  /* 0x00000000000e7805 */ /* 0x000fe4000001ff00 */
[----:B------:R-:W-:-:S02]  /*10120*/  CS2R R48, SRZ ;  /* 0x0000000000307805 */ /* 0x000fc4000001ff00 */
[----:B------:R-:W-:Y:S02]  /*10130*/  CS2R R50, SRZ ;  /* 0x0000000000327805 */ /* 0x000fe4000001ff00 */
[----:B------:R-:W-:Y:S02]  /*10140*/  CS2R R4, SRZ ;  /* 0x0000000000047805 */ /* 0x000fe4000001ff00 */
[----:B------:R-:W-:Y:S01]  /*10150*/  CS2R R6, SRZ ;  /* 0x0000000000067805 */ /* 0x000fe2000001ff00 */
[--C-:B------:R-:W-:Y:S01]  /*10160*/  @!P3 IMAD.WIDE R70, R71, 0x2, R20.reuse ;  /* 0x000000024746b825 */ /* 0x100fe200078e0214 */
        /* <DEDUP_REMOVED lines=9> */
.L_x_6135:
[----:B------:R-:W-:Y:S05]  /*10200*/  BSYNC B1 ;  /* 0x0000000000017941 */ /* 0x000fea0003800000 */
.L_x_6134:
[----:B-1----:R-:W3:Y:S01]  /*10210*/  LDL R60, [R1+0x38] ;  /* 0x00003800013c7983 */ /* 0x002ee20000100800 */
[----:B--2--5:R-:W-:Y:S01]  /*10220*/  IMAD.MOV.U32 R3, RZ, RZ, R4 ;  /* 0x000000ffff037224 */ /* 0x024fe200078e0004 */
[----:B------:R-:W-:Y:S01]  /*10230*/  VIADDMNMX R73, R73, -R218, 0x80, PT ;  /* 0x0000008049497446 */ /* 0x000fe200038009da */
[----:B0-----:R-:W-:Y:S01]  /*10240*/  IMAD.MOV.U32 R20, RZ, RZ, R5 ;  /* 0x000000ffff147224 */ /* 0x001fe200078e0005 */
        /* <DEDUP_REMOVED lines=24> */
[----:B------:R-:W-:Y:S01]  /*103d0*/  ISETP.GE.AND P1, PT, R204, R73, PT ;  /* 0x00000049cc00720c */ /* 0x000fe20003f26270 */
[----:B------:R-:W-:-:S02]  /*103e0*/  IMAD.MOV.U32 R62, RZ, RZ, R55 ;  /* 0x000000ffff3e7224 */ /* 0x000fc400078e0037 */
[----:B------:R-:W-:Y:S02]  /*103f0*/  IMAD.MOV.U32 R63, RZ, RZ, R56 ;  /* 0x000000ffff3f7224 */ /* 0x000fe400078e0038 */
[----:B------:R-:W-:Y:S01]  /*10400*/  IMAD.MOV.U32 R64, RZ, RZ, R57 ;  /* 0x000000ffff407224 */ /* 0x000fe200078e0039 */
[----:B------:R-:W-:Y:S01]  /*10410*/  PRMT R81, R62, 0x7610, R81 ;  /* 0x000076103e517816 */ /* 0x000fe20000000051 */
[----:B------:R-:W-:Y:S01]  /*10420*/  IMAD.MOV.U32 R62, RZ, RZ, R59 ;  /* 0x000000ffff3e7224 */ /* 0x000fe200078e003b */
[----:B------:R-:W-:Y:S02]  /*10430*/  PRMT R68, R63, 0x7610, R68 ;  /* 0x000076103f447816 */ /* 0x000fe40000000044 */
[----:B------:R-:W-:Y:S02]  /*10440*/  PRMT R69, R64, 0x7610, R69 ;  /* 0x0000761040457816 */ /* 0x000fe40000000045 */
[----:B---3--:R-:W-:-:S04]  /*10450*/  LEA.HI R0, R60, R60, RZ, 0x1 ;  /* 0x0000003c3c007211 */ /* 0x008fc800078f08ff */
[----:B------:R-:W-:-:S05]  /*10460*/  LOP3.LUT R0, R0, 0xfffffffe, RZ, 0xc0, !PT ;  /* 0xfffffffe00007812 */ /* 0x000fca00078ec0ff */
[----:B------:R-:W-:Y:S01]  /*10470*/  IMAD.IADD R0, R60, 0x1, -R0 ;  /* 0x000000013c007824 */ /* 0x000fe200078e0a00 */
[----:B------:R-:W-:-:S04]  /*10480*/  MOV R60, R48 ;  /* 0x00000030003c7202 */ /* 0x000fc80000000f00 */
[----:B------:R-:W-:Y:S01]  /*10490*/  SHF.L.U32 R61, R0, 0x1f, RZ ;  /* 0x0000001f003d7819 */ /* 0x000fe200000006ff */
[----:B------:R-:W-:Y:S01]  /*104a0*/  IMAD.MOV.U32 R0, RZ, RZ, R11 ;  /* 0x000000ffff007224 */ /* 0x000fe200078e000b */
[----:B------:R-:W-:Y:S01]  /*104b0*/  PRMT R95, R60, 0x7610, R95 ;  /* 0x000076103c5f7816 */ /* 0x000fe2000000005f */
[----:B------:R-:W-:Y:S01]  /*104c0*/  IMAD.MOV.U32 R60, RZ, RZ, R51 ;  /* 0x000000ffff3c7224 */ /* 0x000fe200078e0033 */
[----:B------:R-:W0:Y:S02]  /*104d0*/  SYNCS.PHASECHK.TRANS64.TRYWAIT P0, [R18+URZ+0x30800], R61 ;  /* 0x0308003d120075a7 */ /* 0x000e24000800017f */
[----:B------:R-:W-:Y:S02]  /*104e0*/  PRMT R77, R0, 0x7610, R77 ;  /* 0x00007610004d7816 */ /* 0x000fe4000000004d */
[----:B------:R-:W-:Y:S01]  /*104f0*/  PRMT R98, R60, 0x7610, R98 ;  /* 0x000076103c627816 */ /* 0x000fe20000000062 */
[----:B------:R-:W-:Y:S01]  /*10500*/  IMAD.MOV.U32 R60, RZ, RZ, R54 ;  /* 0x000000ffff3c7224 */ /* 0x000fe200078e0036 */
[----:B------:R-:W-:-:S02]  /*10510*/  PRMT R0, R3, 0x7610, R0 ;  /* 0x0000761003007816 */ /* 0x000fc40000000000 */
[----:B------:R-:W-:Y:S02]  /*10520*/  PRMT R3, R20, 0x7610, R3 ;  /* 0x0000761014037816 */ /* 0x000fe40000000003 */
[----:B------:R-:W-:Y:S01]  /*10530*/  PRMT R20, R21, 0x7610, R20 ;  /* 0x0000761015147816 */ /* 0x000fe20000000014 */
[----:B------:R-:W-:Y:S01]  /*10540*/  IMAD.MOV.U32 R21, RZ, RZ, R15 ;  /* 0x000000ffff157224 */ /* 0x000fe200078e000f */
[----:B------:R-:W-:Y:S01]  /*10550*/  PRMT R80, R60, 0x7610, R80 ;  /* 0x000076103c507816 */ /* 0x000fe20000000050 */
[----:B------:R-:W-:Y:S01]  /*10560*/  IMAD.MOV.U32 R60, RZ, RZ, R58 ;  /* 0x000000ffff3c7224 */ /* 0x000fe200078e003a */
[----:B0-----:R-:W-:Y:S06]  /*10570*/  @!P0 BRA `(.L_x_6137) ;  /* 0x0000015000988947 */ /* 0x001fec0003800000 */
.L_x_6386:
[----:B------:R-:W-:Y:S05]  /*10580*/  BSYNC B1 ;  /* 0x0000000000017941 */ /* 0x000fea0003800000 */
.L_x_6136:
        /* <DEDUP_REMOVED lines=10> */
[----:B------:R-:W2:Y:S01]  /*10630*/  LDL R63, [R1+0x3c] ;  /* 0x00003c00013f7983 */ /* 0x000ea20000100800 */
[----:B0-----:R-:W-:Y:S02]  /*10640*/  LOP3.LUT R61, R213, 0x38, R16, 0xf8, !PT ;  /* 0x00000038d53d7812 */ /* 0x001fe400078ef810 */
[--C-:B------:R-:W-:Y:S02]  /*10650*/  SHF.R.U64 R114, R32, 0x10, R33.reuse ;  /* 0x0000001020727819 */ /* 0x100fe40000001221 */
[----:B------:R-:W-:Y:S02]  /*10660*/  LOP3.LUT R60, R61, R214, RZ, 0x3c, !PT ;  /* 0x000000d63d3c7212 */ /* 0x000fe400078e3cff */
[----:B------:R-:W-:Y:S02]  /*10670*/  SHF.R.U32.HI R113, RZ, 0x10, R33 ;  /* 0x00000010ff717819 */ /* 0x000fe40000011621 */
[----:B------:R-:W-:Y:S01]  /*10680*/  SHF.R.U64 R33, R34, 0x10, R35 ;  /* 0x0000001022217819 */ /* 0x000fe20000001223 */
[----:B------:R-:W-:Y:S01]  /*10690*/  IMAD.IADD R107, R215, 0x1, R60 ;  /* 0x00000001d76b7824 */ /* 0x000fe200078e023c */
[----:B------:R-:W-:-:S02]  /*106a0*/  SHF.R.U64 R34, R44, 0x10, R45 ;  /* 0x000000102c227819 */ /* 0x000fc4000000122d */
[----:B------:R-:W-:Y:S01]  /*106b0*/  SHF.R.U32.HI R119, RZ, 0x10, R45 ;  /* 0x00000010ff777819 */ /* 0x000fe2000001162d */
[----:B------:R-:W-:Y:S01]  /*106c0*/  IMAD R107, R107, 0x2, R18 ;  /* 0x000000026b6b7824 */ /* 0x000fe200078e0212 */
[----:B------:R-:W-:Y:S02]  /*106d0*/  PRMT R117, R109, 0x5410, R34 ;  /* 0x000054106d757816 */ /* 0x000fe40000000022 */
[--C-:B------:R-:W-:Y:S02]  /*106e0*/  SHF.R.U64 R45, R46, 0x10, R47.reuse ;  /* 0x000000102e2d7819 */ /* 0x100fe4000000122f */
[----:B------:R-:W-:Y:S01]  /*106f0*/  PRMT R115, R111, 0x5410, R114 ;  /* 0x000054106f737816 */ /* 0x000fe20000000072 */
[----:B------:R-:W-:Y:S01]  /*10700*/  IMAD.U32 R120, R117, 0x10000, RZ ;  /* 0x0001000075787824 */ /* 0x000fe200078e00ff */
[----:B------:R-:W-:Y:S02]  /*10710*/  SHF.R.U32.HI R46, RZ, 0x10, R47 ;  /* 0x00000010ff2e7819 */ /* 0x000fe4000001162f */
[----:B------:R-:W-:-:S02]  /*10720*/  PRMT R119, R110, 0x5410, R119 ;  /* 0x000054106e777816 */ /* 0x000fc40000000077 */
[----:B------:R-:W-:Y:S02]  /*10730*/  SHF.R.U32.HI R32, RZ, 0x10, R35 ;  /* 0x00000010ff207819 */ /* 0x000fe40000011623 */
[----:B------:R-:W-:Y:S01]  /*10740*/  PRMT R35, R75, 0x5432, R46 ;  /* 0x000054324b237816 */ /* 0x000fe2000000002e */
[----:B------:R-:W-:Y:S01]  /*10750*/  IMAD.U32 R122, R119, 0x10000, RZ ;  /* 0x00010000777a7824 */ /* 0x000fe200078e00ff */
[----:B------:R-:W-:Y:S02]  /*10760*/  PRMT R116, R112, 0x5410, R113 ;  /* 0x0000541070747816 */ /* 0x000fe40000000071 */
[----:B------:R-:W-:Y:S01]  /*10770*/  PRMT R32, R77, 0x5432, R32 ;  /* 0x000054324d207816 */ /* 0x000fe20000000020 */
[----:B------:R-:W-:Y:S01]  /*10780*/  IMAD.U32 R121, R35, 0x10000, RZ ;  /* 0x0001000023797824 */ /* 0x000fe200078e00ff */
[----:B------:R-:W-:Y:S02]  /*10790*/  LOP3.LUT R117, R117, 0xffff0000, RZ, 0xc0, !PT ;  /* 0xffff000075757812 */ /* 0x000fe400078ec0ff */
[----:B------:R-:W-:-:S02]  /*107a0*/  LOP3.LUT R119, R119, 0xffff0000, RZ, 0xc0, !PT ;  /* 0xffff000077777812 */ /* 0x000fc400078ec0ff */
[----:B------:R-:W-:Y:S02]  /*107b0*/  PRMT R45, R74, 0x5432, R45 ;  /* 0x000054324a2d7816 */ /* 0x000fe4000000002d */
[----:B------:R-:W-:Y:S02]  /*107c0*/  PRMT R33, R76, 0x5432, R33 ;  /* 0x000054324c217816 */ /* 0x000fe40000000021 */
        /* <DEDUP_REMOVED lines=12> */
[C---:B0-----:R-:W-:Y:S01]  /*10890*/  IMAD.U32 R109, R60.reuse, 0x10000, RZ ;  /* 0x000100003c6d7824 */ /* 0x041fe200078e00ff */
[----:B------:R-:W-:Y:S01]  /*108a0*/  LOP3.LUT R110, R60, 0xffff0000, RZ, 0xc0, !PT ;  /* 0xffff00003c6e7812 */ /* 0x000fe200078ec0ff */
[----:B------:R-:W-:Y:S01]  /*108b0*/  IMAD.U32 R60, R115, 0x10000, RZ ;  /* 0x00010000733c7824 */ /* 0x000fe200078e00ff */
[C---:B------:R-:W-:Y:S01]  /*108c0*/  LOP3.LUT R34, R62.reuse, 0xffff0000, RZ, 0xc0, !PT ;  /* 0xffff00003e227812 */ /* 0x040fe200078ec0ff */
[----:B------:R-:W-:Y:S01]  /*108d0*/  IMAD.U32 R44, R62, 0x10000, RZ ;  /* 0x000100003e2c7824 */ /* 0x000fe200078e00ff */
[C---:B------:R-:W-:Y:S01]  /*108e0*/  LOP3.LUT R62, R63.reuse, 0xffff0000, RZ, 0xc0, !PT ;  /* 0xffff00003f3e7812 */ /* 0x040fe200078ec0ff */
        /* <DEDUP_REMOVED lines=8> */
[----:B------:R-:W-:Y:S01]  /*10970*/  IMAD.U32 R114, R67, 0x10000, RZ ;  /* 0x0001000043727824 */ /* 0x000fe200078e00ff */
[C---:B------:R-:W-:Y:S01]  /*10980*/  LOP3.LUT R46, R66.reuse, 0xffff0000, RZ, 0xc0, !PT ;  /* 0xffff0000422e7812 */ /* 0x040fe200078ec0ff */
[----:B------:R-:W-:-:S02]  /*10990*/  IMAD.U32 R65, R66, 0x10000, RZ ;  /* 0x0001000042417824 */ /* 0x000fc400078e00ff */
[----:B------:R-:W-:Y:S01]  /*109a0*/  FFMA.FTZ R47, R109, R60, -R118 ;  /* 0x0000003c6d2f7223 */ /* 0x000fe20000010876 */
[----:B------:R-:W-:Y:S01]  /*109b0*/  IMAD.U32 R111, R61, 0x10000, RZ ;  /* 0x000100003d6f7824 */ /* 0x000fe200078e00ff */
[----:B------:R-:W-:Y:S01]  /*109c0*/  LOP3.LUT R66, R67, 0xffff0000, RZ, 0xc0, !PT ;  /* 0xffff000043427812 */ /* 0x000fe200078ec0ff */
[----:B------:R-:W-:Y:S02]  /*109d0*/  IMAD.U32 R118, R116, 0x10000, RZ ;  /* 0x0001000074767824 */ /* 0x000fe400078e00ff */
[----:B------:R-:W-:Y:S01]  /*109e0*/  FMUL.FTZ R126, R113, R122 ;  /* 0x0000007a717e7220 */ /* 0x000fe20000410000 */
[----:B------:R-:W-:Y:S01]  /*109f0*/  FFMA.FTZ R60, R109, R120, R124 ;  /* 0x000000786d3c7223 */ /* 0x000fe2000001007c */
[----:B------:R-:W-:Y:S02]  /*10a00*/  IMAD.U32 R67, R32, 0x10000, RZ ;  /* 0x0001000020437824 */ /* 0x000fe400078e00ff */
[C---:B------:R-:W-:Y:S01]  /*10a10*/  FMUL.FTZ R109, R114.reuse, R121 ;  /* 0x00000079726d7220 */ /* 0x040fe20000410000 */
[-C--:B------:R-:W-:Y:S01]  /*10a20*/  FMUL.FTZ R120, R113, R118.reuse ;  /* 0x0000007671787220 */ /* 0x080fe20000410000 */
[----:B------:R-:W-:Y:S01]  /*10a30*/  FFMA.FTZ R126, R111, R118, -R126 ;  /* 0x000000766f7e7223 */ /* 0x000fe2000001087e */
[-C--:B------:R-:W-:Y:S01]  /*10a40*/  FMUL.FTZ R114, R114, R67.reuse ;  /* 0x0000004372727220 */ /* 0x080fe20000410000 */
[----:B------:R-:W-:Y:S01]  /*10a50*/  FFMA.FTZ R118, R112, R67, -R109 ;  /* 0x0000004370767223 */ /* 0x000fe2000001086d */
[----:B------:R-:W-:Y:S01]  /*10a60*/  FMUL.FTZ R67, R63, R117 ;  /* 0x000000753f437220 */ /* 0x000fe20000410000 */
[----:B------:R-:W-:Y:S01]  /*10a70*/  LOP3.LUT R116, R116, 0xffff0000, RZ, 0xc0, !PT ;  /* 0xffff000074747812 */ /* 0x000fe200078ec0ff */
[----:B------:R-:W-:Y:S01]  /*10a80*/  FFMA.FTZ R121, R112, R121, R114 ;  /* 0x0000007970797223 */ /* 0x000fe20000010072 */
[----:B------:R-:W-:Y:S01]  /*10a90*/  LOP3.LUT R61, R61, 0xffff0000, RZ, 0xc0, !PT ;  /* 0xffff00003d3d7812 */ /* 0x000fe200078ec0ff */
[----:B------:R-:W-:Y:S01]  /*10aa0*/  FFMA.FTZ R112, R110, R115, -R67 ;  /* 0x000000736e707223 */ /* 0x000fe20000010843 */
[----:B------:R-:W-:Y:S01]  /*10ab0*/  FMUL.FTZ R114, R64, R119 ;  /* 0x0000007740727220 */ /* 0x000fe20000410000 */
[----:B------:R-:W-:Y:S01]  /*10ac0*/  FMUL.FTZ R109, R63, R115 ;  /* 0x000000733f6d7220 */ /* 0x000fe20000410000 */
[----:B------:R-:W-:-:S02]  /*10ad0*/  IMAD.U32 R67, R45, 0x10000, RZ ;  /* 0x000100002d437824 */ /* 0x000fc400078e00ff */
[----:B------:R-:W-:Y:S01]  /*10ae0*/  FMUL.FTZ R64, R64, R116 ;  /* 0x0000007440407220 */ /* 0x000fe20000410000 */
[----:B------:R-:W-:Y:S02]  /*10af0*/  IMAD.U32 R63, R33, 0x10000, RZ ;  /* 0x00010000213f7824 */ /* 0x000fe400078e00ff */
[----:B------:R-:W-:Y:S01]  /*10b00*/  FFMA.FTZ R120, R111, R122, R120 ;  /* 0x0000007a6f787223 */ /* 0x000fe20000010078 */
[----:B------:R-:W-:Y:S01]  /*10b10*/  FMUL.FTZ R113, R65, R67 ;  /* 0x0000004341717220 */ /* 0x000fe20000410000 */
[C---:B------:R-:W-:Y:S01]  /*10b20*/  FFMA.FTZ R111, R61.reuse, R116, -R114 ;  /* 0x000000743d6f7223 */ /* 0x040fe20000010872 */
[----:B------:R-:W-:Y:S01]  /*10b30*/  FFMA.FTZ R119, R61, R119, R64 ;  /* 0x000000773d777223 */ /* 0x000fe20000010040 */
[-C--:B------:R-:W-:Y:S01]  /*10b40*/  FMUL.FTZ R65, R65, R63.reuse ;  /* 0x0000003f41417220 */ /* 0x080fe20000410000 */
        /* <DEDUP_REMOVED lines=8> */
[----:B------:R-:W-:Y:S01]  /*10bd0*/  FFMA.FTZ R109, R110, R117, R109 ;  /* 0x000000756e6d7223 */ /* 0x000fe2000001006d */
        /* <DEDUP_REMOVED lines=16> */
.L_x_6141:
[----:B------:R-:W-:Y:S05]  /*10ce0*/  BSYNC B2 ;  /* 0x0000000000027941 */ /* 0x000fea0003800000 */
.L_x_6140:
[----:B------:R-:W-:Y:S04]  /*10cf0*/  BSSY B2, `(.L_x_6142) ;  /* 0x0000069000027945 */ /* 0x000fe80003800000 */
[----:B------:R-:W-:Y:S05]  /*10d00*/  @P1 BRA `(.L_x_6143) ;  /* 0x00000004009c1947 */ /* 0x000fea0003800000 */
[----:B-1----:R-:W2:Y:S01]  /*10d10*/  LDL R108, [R1+0x5c] ;  /* 0x00005c00016c7983 */ /* 0x002ea20000100800 */
        /* <DEDUP_REMOVED lines=14> */
[----:B------:R-:W-:Y:S02]  /*10e00*/  SHF.R.U32.HI R31, RZ, 0x10, R31 ;  /* 0x00000010ff1f7819 */ /* 0x000fe4000001161f */
[----:B------:R-:W-:Y:S01]  /*10e10*/  SHF.R.U32.HI R41, RZ, 0x10, R41 ;  /* 0x00000010ff297819 */ /* 0x000fe20000011629 */
[----:B------:R-:W-:Y:S01]  /*10e20*/  IMAD R60, R45, 0x2, R18 ;  /* 0x000000022d3c7824 */ /* 0x000fe200078e0212 */
[----:B------:R-:W-:Y:S02]  /*10e30*/  PRMT R104, R104, 0x5410, R29 ;  /* 0x0000541068687816 */ /* 0x000fe4000000001d */
[----:B------:R-:W-:Y:S02]  /*10e40*/  PRMT R99, R99, 0x5410, R30 ;  /* 0x0000541063637816 */ /* 0x000fe4000000001e */
[----:B------:R-:W1:Y:S01]  /*10e50*/  LDS.128 R44, [R60+0x12400] ;  /* 0x012400003c2c7984 */ /* 0x000e620000000c00 */
[----:B------:R-:W-:Y:S02]  /*10e60*/  PRMT R101, R101, 0x5410, R28 ;  /* 0x0000541065657816 */ /* 0x000fe4000000001c */
[----:B------:R-:W-:Y:S01]  /*10e70*/  SHF.R.U32.HI R43, RZ, 0x10, R43 ;  /* 0x00000010ff2b7819 */ /* 0x000fe2000001162b */
[----:B------:R-:W-:Y:S01]  /*10e80*/  IMAD.U32 R63, R99, 0x10000, RZ ;  /* 0x00010000633f7824 */ /* 0x000fe200078e00ff */
[----:B------:R-:W-:-:S02]  /*10e90*/  PRMT R106, R106, 0x5410, R31 ;  /* 0x000054106a6a7816 */ /* 0x000fc4000000001f */
[----:B------:R-:W-:Y:S02]  /*10ea0*/  PRMT R103, R103, 0x5410, R64 ;  /* 0x0000541067677816 */ /* 0x000fe40000000040 */
[----:B------:R-:W-:Y:S02]  /*10eb0*/  PRMT R100, R100, 0x5410, R41 ;  /* 0x0000541064647816 */ /* 0x000fe40000000029 */
[----:B------:R-:W-:Y:S02]  /*10ec0*/  PRMT R102, R102, 0x5410, R43 ;  /* 0x0000541066667816 */ /* 0x000fe4000000002b */
[----:B------:R-:W-:Y:S01]  /*10ed0*/  PRMT R105, R105, 0x5410, R62 ;  /* 0x0000541069697816 */ /* 0x000fe2000000003e */
[----:B------:R-:W-:Y:S01]  /*10ee0*/  IMAD.U32 R62, R103, 0x10000, RZ ;  /* 0x00010000673e7824 */ /* 0x000fe200078e00ff */
[----:B-1----:R-:W-:Y:S01]  /*10ef0*/  LOP3.LUT R41, R44, 0xffff0000, RZ, 0xc0, !PT ;  /* 0xffff00002c297812 */ /* 0x002fe200078ec0ff */
[----:B------:R-:W-:Y:S02]  /*10f00*/  IMAD.U32 R42, R45, 0x10000, RZ ;  /* 0x000100002d2a7824 */ /* 0x000fe400078e00ff */
[----:B------:R-:W-:-:S02]  /*10f10*/  IMAD.U32 R43, R46, 0x10000, RZ ;  /* 0x000100002e2b7824 */ /* 0x000fc400078e00ff */
[----:B0-----:R-:W-:Y:S01]  /*10f20*/  IMAD.U32 R61, R47, 0x10000, RZ ;  /* 0x000100002f3d7824 */ /* 0x001fe200078e00ff */
        /* <DEDUP_REMOVED lines=10> */
[----:B------:R-:W-:-:S02]  /*10fd0*/  LOP3.LUT R44, R45, 0xffff0000, RZ, 0xc0, !PT ;  /* 0xffff00002d2c7812 */ /* 0x000fc400078ec0ff */
[----:B------:R-:W-:Y:S01]  /*10fe0*/  LOP3.LUT R45, R46, 0xffff0000, RZ, 0xc0, !PT ;  /* 0xffff00002e2d7812 */ /* 0x000fe200078ec0ff */
[----:B------:R-:W-:Y:S01]  /*10ff0*/  FMUL.FTZ R65, R35, R63 ;  /* 0x0000003f23417220 */ /* 0x000fe20000410000 */
[----:B------:R-:W-:Y:S01]  /*11000*/  LOP3.LUT R46, R47, 0xffff0000, RZ, 0xc0, !PT ;  /* 0xffff00002f2e7812 */ /* 0x000fe200078ec0ff */
[----:B------:R-:W-:Y:S02]  /*11010*/  IMAD.U32 R47, R100, 0x10000, RZ ;  /* 0x00010000642f7824 */ /* 0x000fe400078e00ff */
[-C--:B------:R-:W-:Y:S01]  /*11020*/  FMUL.FTZ R67, R35, R62.reuse ;  /* 0x0000003e23437220 */ /* 0x080fe20000410000 */
[----:B------:R-:W-:Y:S01]  /*11030*/  FFMA.FTZ R65, R28, R62, -R65 ;  /* 0x0000003e1c417223 */ /* 0x000fe20000010841 */
[----:B------:R-:W-:Y:S02]  /*11040*/  IMAD.U32 R35, R104, 0x10000, RZ ;  /* 0x0001000068237824 */ /* 0x000fe400078e00ff */
[----:B------:R-:W-:Y:S01]  /*11050*/  FMUL.FTZ R107, R42, R47 ;  /* 0x0000002f2a6b7220 */ /* 0x000fe20000410000 */
[----:B------:R-:W-:-:S02]  /*11060*/  IMAD.U32 R62, R102, 0x10000, RZ ;  /* 0x00010000663e7824 */ /* 0x000fc400078e00ff */
[----:B------:R-:W-:Y:S01]  /*11070*/  FFMA.FTZ R67, R28, R63, R67 ;  /* 0x0000003f1c437223 */ /* 0x000fe20000010043 */
[----:B------:R-:W-:Y:S02]  /*11080*/  IMAD.U32 R28, R106, 0x10000, RZ ;  /* 0x000100006a1c7824 */ /* 0x000fe400078e00ff */
[-C--:B------:R-:W-:Y:S01]  /*11090*/  FMUL.FTZ R63, R42, R35.reuse ;  /* 0x000000232a3f7220 */ /* 0x080fe20000410000 */
[C---:B------:R-:W-:Y:S01]  /*110a0*/  FFMA.FTZ R107, R30.reuse, R35, -R107 ;  /* 0x000000231e6b7223 */ /* 0x040fe2000001086b */
[----:B------:R-:W-:Y:S01]  /*110b0*/  FMUL.FTZ R35, R61, R62 ;  /* 0x0000003e3d237220 */ /* 0x000fe20000410000 */
[----:B------:R-:W-:Y:S01]  /*110c0*/  LOP3.LUT R42, R99, 0xffff0000, RZ, 0xc0, !PT ;  /* 0xffff0000632a7812 */ /* 0x000fe200078ec0ff */
[-C--:B------:R-:W-:Y:S01]  /*110d0*/  FMUL.FTZ R99, R61, R28.reuse ;  /* 0x0000001c3d637220 */ /* 0x080fe20000410000 */
[----:B------:R-:W-:Y:S01]  /*110e0*/  FFMA.FTZ R63, R30, R47, R63 ;  /* 0x0000002f1e3f7223 */ /* 0x000fe2000001003f */
[----:B------:R-:W-:Y:S01]  /*110f0*/  FFMA.FTZ R61, R40, R28, -R35 ;  /* 0x0000001c283d7223 */ /* 0x000fe20000010823 */
[----:B------:R-:W-:Y:S01]  /*11100*/  LOP3.LUT R28, R103, 0xffff0000, RZ, 0xc0, !PT ;  /* 0xffff0000671c7812 */ /* 0x000fe200078ec0ff */
[----:B------:R-:W-:Y:S01]  /*11110*/  FMUL.FTZ R30, R41, R42 ;  /* 0x0000002a291e7220 */ /* 0x000fe20000410000 */
[----:B------:R-:W-:Y:S01]  /*11120*/  LOP3.LUT R47, R100, 0xffff0000, RZ, 0xc0, !PT ;  /* 0xffff0000642f7812 */ /* 0x000fe200078ec0ff */
[----:B------:R-:W-:Y:S01]  /*11130*/  FFMA.FTZ R99, R40, R62, R99 ;  /* 0x0000003e28637223 */ /* 0x000fe20000010063 */
[----:B------:R-:W-:Y:S01]  /*11140*/  LOP3.LUT R35, R104, 0xffff0000, RZ, 0xc0, !PT ;  /* 0xffff000068237812 */ /* 0x000fe200078ec0ff */
[-C--:B------:R-:W-:Y:S01]  /*11150*/  FFMA.FTZ R40, R29, R28.reuse, -R30 ;  /* 0x0000001c1d287223 */ /* 0x080fe2000001081e */
[----:B------:R-:W-:Y:S01]  /*11160*/  FMUL.FTZ R62, R41, R28 ;  /* 0x0000001c293e7220 */ /* 0x000fe20000410000 */
[----:B------:R-:W-:-:S02]  /*11170*/  IMAD.U32 R30, R101, 0x10000, RZ ;  /* 0x00010000651e7824 */ /* 0x000fc400078e00ff */
[C---:B------:R-:W-:Y:S01]  /*11180*/  FMUL.FTZ R41, R44.reuse, R47 ;  /* 0x0000002f2c297220 */ /* 0x040fe20000410000 */
[-C--:B------:R-:W-:Y:S01]  /*11190*/  FMUL.FTZ R44, R44, R35.reuse ;  /* 0x000000232c2c7220 */ /* 0x080fe20000410000 */
[----:B------:R-:W-:Y:S02]  /*111a0*/  IMAD.U32 R28, R105, 0x10000, RZ ;  /* 0x00010000691c7824 */ /* 0x000fe400078e00ff */
[----:B------:R-:W-:Y:S01]  /*111b0*/  FMUL.FTZ R64, R43, R30 ;  /* 0x0000001e2b407220 */ /* 0x000fe20000410000 */
[----:B------:R-:W-:Y:S01]  /*111c0*/  FFMA.FTZ R62, R29, R42, R62 ;  /* 0x0000002a1d3e7223 */ /* 0x000fe2000001003e */
        /* <DEDUP_REMOVED lines=10> */
[----:B------:R-:W-:-:S02]  /*11270*/  FMUL.FTZ R41, R46, R35 ;  /* 0x000000232e297220 */ /* 0x000fc40000410000 */
[-C--:B------:R-:W-:Y:S01]  /*11280*/  FMUL.FTZ R45, R45, R28.reuse ;  /* 0x0000001c2d2d7220 */ /* 0x080fe20000410000 */
[C---:B------:R-:W-:Y:S01]  /*11290*/  FFMA.FTZ R31, R33.reuse, R28, -R30 ;  /* 0x0000001c211f7223 */ /* 0x040fe2000001081e */
[-C--:B------:R-:W-:Y:S01]  /*112a0*/  FMUL.FTZ R100, R46, R29.reuse ;  /* 0x0000001d2e647220 */ /* 0x080fe20000410000 */
[----:B------:R-:W-:Y:S01]  /*112b0*/  FFMA.FTZ R46, R34, R29, -R41 ;  /* 0x0000001d222e7223 */ /* 0x000fe20000010829 */
[----:B------:R-:W-:Y:S01]  /*112c0*/  FFMA.FTZ R45, R33, R32, R45 ;  /* 0x00000020212d7223 */ /* 0x000fe2000001002d */
[----:B------:R-:W-:Y:S01]  /*112d0*/  F2FP.BF16.F32.PACK_AB R28, R40, R65 ;  /* 0x00000041281c723e */ /* 0x000fe200000010ff */
[----:B------:R-:W-:Y:S01]  /*112e0*/  FFMA.FTZ R100, R34, R35, R100 ;  /* 0x0000002322647223 */ /* 0x000fe20000010064 */
        /* <DEDUP_REMOVED lines=9> */
.L_x_6143:
[----:B------:R-:W-:Y:S05]  /*11380*/  BSYNC B2 ;  /* 0x0000000000027941 */ /* 0x000fea0003800000 */
.L_x_6142:
[----:B------:R-:W-:Y:S05]  /*11390*/  @P2 BRA `(.L_x_6139) ;  /* 0x00000004009c2947 */ /* 0x000fea0003800000 */
[----:B--2---:R-:W2:Y:S01]  /*113a0*/  LDL R60, [R1+0x54] ;  /* 0x00005400013c7983 */ /* 0x004ea20000100800 */
        /* <DEDUP_REMOVED lines=13> */
[----:B-1----:R-:W-:-:S02]  /*11480*/  IADD3 R33, R29, R30, R215 ;  /* 0x0000001e1d217210 */ /* 0x002fc40007ffe0d7 */
[----:B------:R-:W-:Y:S02]  /*11490*/  SHF.R.U64 R25, R38, 0x10, R39 ;  /* 0x0000001026197819 */ /* 0x000fe40000001227 */
[----:B------:R-:W-:Y:S01]  /*114a0*/  SHF.R.U32.HI R36, RZ, 0x10, R37 ;  /* 0x00000010ff247819 */ /* 0x000fe20000011625 */
[----:B------:R-:W-:Y:S01]  /*114b0*/  IMAD R40, R33, 0x2, R18 ;  /* 0x0000000221287824 */ /* 0x000fe200078e0212 */
[----:B------:R-:W-:Y:S02]  /*114c0*/  PRMT R87, R87, 0x5410, R24 ;  /* 0x0000541057577816 */ /* 0x000fe40000000018 */
[----:B------:R-:W-:Y:S02]  /*114d0*/  PRMT R82, R82, 0x5410, R27 ;  /* 0x0000541052527816 */ /* 0x000fe4000000001b */
[----:B------:R-:W1:Y:S01]  /*114e0*/  LDS.128 R32, [R40+0x12400] ;  /* 0x0124000028207984 */ /* 0x000e620000000c00 */
[----:B------:R-:W-:Y:S02]  /*114f0*/  PRMT R84, R84, 0x5410, R25 ;  /* 0x0000541054547816 */ /* 0x000fe40000000019 */
[----:B------:R-:W-:Y:S01]  /*11500*/  PRMT R89, R89, 0x5410, R26 ;  /* 0x0000541059597816 */ /* 0x000fe2000000001a */
[----:B------:R-:W-:Y:S01]  /*11510*/  IMAD.U32 R42, R82, 0x10000, RZ ;  /* 0x00010000522a7824 */ /* 0x000fe200078e00ff */
[----:B------:R-:W-:-:S02]  /*11520*/  PRMT R86, R86, 0x5410, R43 ;  /* 0x0000541056567816 */ /* 0x000fc4000000002b */
[----:B------:R-:W-:Y:S02]  /*11530*/  PRMT R83, R83, 0x5410, R36 ;  /* 0x0000541053537816 */ /* 0x000fe40000000024 */
[----:B------:R-:W-:Y:S02]  /*11540*/  SHF.R.U32.HI R38, RZ, 0x10, R39 ;  /* 0x00000010ff267819 */ /* 0x000fe40000011627 */
[----:B------:R-:W-:Y:S01]  /*11550*/  PRMT R88, R88, 0x5410, R41 ;  /* 0x0000541058587816 */ /* 0x000fe20000000029 */
[----:B------:R-:W-:Y:S01]  /*11560*/  IMAD.U32 R41, R86, 0x10000, RZ ;  /* 0x0001000056297824 */ /* 0x000fe200078e00ff */
[----:B------:R-:W-:Y:S01]  /*11570*/  PRMT R85, R85, 0x5410, R38 ;  /* 0x0000541055557816 */ /* 0x000fe20000000026 */
[----:B------:R-:W-:Y:S01]  /*11580*/  IMAD.U32 R43, R83, 0x10000, RZ ;  /* 0x00010000532b7824 */ /* 0x000fe200078e00ff */
[----:B------:R-:W-:Y:S02]  /*11590*/  LOP3.LUT R82, R82, 0xffff0000, RZ, 0xc0, !PT ;  /* 0xffff000052527812 */ /* 0x000fe400078ec0ff */
[----:B------:R-:W-:-:S02]  /*115a0*/  LOP3.LUT R86, R86, 0xffff0000, RZ, 0xc0, !PT ;  /* 0xffff000056567812 */ /* 0x000fc400078ec0ff */
[----:B------:R-:W-:Y:S01]  /*115b0*/  LOP3.LUT R83, R83, 0xffff0000, RZ, 0xc0, !PT ;  /* 0xffff000053537812 */ /* 0x000fe200078ec0ff */
[C---:B-1----:R-:W-:Y:S01]  /*115c0*/  IMAD.U32 R37, R33.reuse, 0x10000, RZ ;  /* 0x0001000021257824 */ /* 0x042fe200078e00ff */
[----:B------:R-:W-:Y:S01]  /*115d0*/  LOP3.LUT R33, R33, 0xffff0000, RZ, 0xc0, !PT ;  /* 0xffff000021217812 */ /* 0x000fe200078ec0ff */
[C---:B------:R-:W-:Y:S01]  /*115e0*/  IMAD.U32 R39, R35.reuse, 0x10000, RZ ;  /* 0x0001000023277824 */ /* 0x040fe200078e00ff */
[----:B------:R-:W-:Y:S01]  /*115f0*/  LOP3.LUT R35, R35, 0xffff0000, RZ, 0xc0, !PT ;  /* 0xffff000023237812 */ /* 0x000fe200078ec0ff */
[----:B0-----:R-:W-:Y:S01]  /*11600*/  FMUL.FTZ R61, R37, R43 ;  /* 0x0000002b253d7220 */ /* 0x001fe20000410000 */
        /* <DEDUP_REMOVED lines=31> */
[----:B------:R-:W-:Y:S01]  /*11800*/  LOP3.LUT R84, R84, 0xffff0000, RZ, 0xc0, !PT ;  /* 0xffff000054547812 */ /* 0x000fe200078ec0ff */
[----:B------:R-:W-:Y:S01]  /*11810*/  FFMA.FTZ R86, R25, R86, -R24 ;  /* 0x0000005619567223 */ /* 0x000fe20000010818 */
[C---:B------:R-:W-:Y:S01]  /*11820*/  IMAD.U32 R24, R88.reuse, 0x10000, RZ ;  /* 0x0001000058187824 */ /* 0x040fe200078e00ff */
[----:B------:R-:W-:Y:S01]  /*11830*/  LOP3.LUT R88, R88, 0xffff0000, RZ, 0xc0, !PT ;  /* 0xffff000058587812 */ /* 0x000fe200078ec0ff */
[----:B------:R-:W-:Y:S01]  /*11840*/  FFMA.FTZ R41, R36, R41, R42 ;  /* 0x0000002924297223 */ /* 0x000fe2000001002a */
[----:B------:R-:W-:Y:S01]  /*11850*/  LOP3.LUT R85, R85, 0xffff0000, RZ, 0xc0, !PT ;  /* 0xffff000055557812 */ /* 0x000fe200078ec0ff */
[-C--:B------:R-:W-:Y:S01]  /*11860*/  FMUL.FTZ R38, R38, R24.reuse ;  /* 0x0000001826267220 */ /* 0x080fe20000410000 */
[----:B------:R-:W-:Y:S01]  /*11870*/  LOP3.LUT R89, R89, 0xffff0000, RZ, 0xc0, !PT ;  /* 0xffff000059597812 */ /* 0x000fe200078ec0ff */
[----:B------:R-:W-:Y:S01]  /*11880*/  FFMA.FTZ R44, R27, R24, -R44 ;  /* 0x000000181b2c7223 */ /* 0x000fe2000001082c */
[C---:B------:R-:W-:Y:S01]  /*11890*/  FMUL.FTZ R31, R33.reuse, R83 ;  /* 0x00000053211f7220 */ /* 0x040fe20000410000 */
[----:B------:R-:W-:Y:S01]  /*118a0*/  FMUL.FTZ R42, R33, R87 ;  /* 0x00000057212a7220 */ /* 0x000fe20000410000 */
[----:B------:R-:W-:Y:S01]  /*118b0*/  FFMA.FTZ R32, R25, R82, R32 ;  /* 0x0000005219207223 */ /* 0x000fe20000010020 */
[C---:B------:R-:W-:Y:S01]  /*118c0*/  FMUL.FTZ R24, R34.reuse, R84 ;  /* 0x0000005422187220 */ /* 0x040fe20000410000 */
[----:B------:R-:W-:Y:S01]  /*118d0*/  FFMA.FTZ R38, R27, R26, R38 ;  /* 0x0000001a1b267223 */ /* 0x000fe20000010026 */
[-C--:B------:R-:W-:Y:S01]  /*118e0*/  FMUL.FTZ R25, R34, R88.reuse ;  /* 0x0000005822197220 */ /* 0x080fe20000410000 */
[C---:B------:R-:W-:Y:S01]  /*118f0*/  FMUL.FTZ R33, R35.reuse, R85 ;  /* 0x0000005523217220 */ /* 0x040fe20000410000 */
[----:B------:R-:W-:Y:S01]  /*11900*/  FMUL.FTZ R26, R35, R89 ;  /* 0x00000059231a7220 */ /* 0x000fe20000410000 */
[----:B------:R-:W-:Y:S01]  /*11910*/  FFMA.FTZ R36, R28, R87, -R31 ;  /* 0x000000571c247223 */ /* 0x000fe2000001081f */
        /* <DEDUP_REMOVED lines=15> */
.L_x_6139:
[----:B------:R-:W-:Y:S05]  /*11a10*/  BSYNC B1 ;  /* 0x0000000000017941 */ /* 0x000fea0003800000 */
.L_x_6138:
[----:B---3--:R-:W-:-:S05]  /*11a20*/  VIADD R24, R204, 0x40 ;  /* 0x00000040cc187836 */ /* 0x008fca0000000000 */
[----:B------:R-:W-:-:S13]  /*11a30*/  ISETP.GE.AND P0, PT, R24, R73, PT ;  /* 0x000000491800720c */ /* 0x000fda0003f06270 */
[----:B------:R-:W-:Y:S05]  /*11a40*/  @P0 BRA `(.L_x_6119) ;  /* 0x0000001400080947 */ /* 0x000fea0003800000 */
[----:B-12---:R-:W1:Y:S01]  /*11a50*/  LDC R33, c[0x0][0x3f4] ;  /* 0x0000fd00ff217b82 */ /* 0x006e620000000800 */
[----:B------:R-:W-:Y:S01]  /*11a60*/  BSSY B1, `(.L_x_6144) ;  /* 0x000006e000017945 */ /* 0x000fe20003800000 */
[----:B------:R-:W-:Y:S02]  /*11a70*/  SHF.R.U32.HI R44, RZ, 0x3, R211 ;  /* 0x00000003ff2c7819 */ /* 0x000fe400000116d3 */
[-C--:B-1----:R-:W-:Y:S02]  /*11a80*/  ISETP.GE.AND P0, PT, R16, R33.reuse, PT ;  /* 0x000000211000720c */ /* 0x082fe40003f06270 */
[-C--:B------:R-:W-:Y:S02]  /*11a90*/  ISETP.GE.AND P1, PT, R196, R33.reuse, PT ;  /* 0x00000021c400720c */ /* 0x080fe40003f26270 */
[----:B------:R-:W-:-:S09]  /*11aa0*/  ISETP.GE.AND P2, PT, R193, R33, PT ;  /* 0x00000021c100720c */ /* 0x000fd20003f46270 */
        /* <DEDUP_REMOVED lines=9> */
[----:B------:R-:W-:Y:S02]  /*11b40*/  PRMT R90, R90, 0x5410, R35 ;  /* 0x000054105a5a7816 */ /* 0x000fe40000000023 */
[----:B------:R-:W-:Y:S02]  /*11b50*/  PRMT R92, R92, 0x5410, R5 ;  /* 0x000054105c5c7816 */ /* 0x000fe40000000005 */
[----:B------:R-:W-:Y:S01]  /*11b60*/  PRMT R93, R93, 0x5410, R4 ;  /* 0x000054105d5d7816 */ /* 0x000fe20000000004 */
[----:B------:R-:W-:Y:S01]  /*11b70*/  IMAD.U32 R39, R90, 0x10000, RZ ;  /* 0x000100005a277824 */ /* 0x000fe200078e00ff */
[----:B------:R-:W-:Y:S01]  /*11b80*/  PRMT R94, R94, 0x5410, R7 ;  /* 0x000054105e5e7816 */ /* 0x000fe20000000007 */
[----:B------:R-:W-:Y:S01]  /*11b90*/  IMAD.U32 R40, R92, 0x10000, RZ ;  /* 0x000100005c287824 */ /* 0x000fe200078e00ff */
[----:B------:R-:W-:-:S02]  /*11ba0*/  PRMT R95, R95, 0x5410, R36 ;  /* 0x000054105f5f7816 */ /* 0x000fc40000000024 */
[----:B------:R-:W-:Y:S02]  /*11bb0*/  PRMT R97, R97, 0x5410, R34 ;  /* 0x0000541061617816 */ /* 0x000fe40000000022 */
[----:B------:R-:W-:Y:S01]  /*11bc0*/  SHF.R.U32.HI R49, RZ, 0x10, R49 ;  /* 0x00000010ff317819 */ /* 0x000fe20000011631 */
[----:B------:R-:W-:Y:S01]  /*11bd0*/  IMAD.U32 R38, R95, 0x10000, RZ ;  /* 0x000100005f267824 */ /* 0x000fe200078e00ff */
[----:B------:R-:W-:Y:S02]  /*11be0*/  SHF.R.U32.HI R51, RZ, 0x10, R51 ;  /* 0x00000010ff337819 */ /* 0x000fe40000011633 */
[----:B------:R-:W-:Y:S02]  /*11bf0*/  PRMT R96, R96, 0x5410, R49 ;  /* 0x0000541060607816 */ /* 0x000fe40000000031 */
[----:B------:R-:W-:Y:S02]  /*11c00*/  PRMT R98, R98, 0x5410, R51 ;  /* 0x0000541062627816 */ /* 0x000fe40000000033 */
[----:B------:R-:W-:-:S02]  /*11c10*/  LOP3.LUT R90, R90, 0xffff0000, RZ, 0xc0, !PT ;  /* 0xffff00005a5a7812 */ /* 0x000fc400078ec0ff */
[----:B------:R-:W-:Y:S02]  /*11c20*/  LOP3.LUT R95, R95, 0xffff0000, RZ, 0xc0, !PT ;  /* 0xffff00005f5f7812 */ /* 0x000fe400078ec0ff */
        /* <DEDUP_REMOVED lines=10> */
[----:B---3--:R-:W1:Y:S03]  /*11cd0*/  LDS.128 R24, [R42] ;  /* 0x000000002a187984 */ /* 0x008e660000000c00 */
[----:B------:R-:W-:-:S05]  /*11ce0*/  IMAD R32, R29, 0x2, R18 ;  /* 0x000000021d207824 */ /* 0x000fca00078e0212 */
[----:B------:R-:W2:Y:S01]  /*11cf0*/  LDS.128 R28, [R32+0x12400] ;  /* 0x01240000201c7984 */ /* 0x000ea20000000c00 */
        /* <DEDUP_REMOVED lines=25> */
[----:B------:R-:W-:Y:S01]  /*11e90*/  FMUL.FTZ R39, R37, R4 ;  /* 0x0000000425277220 */ /* 0x000fe20000410000 */
[----:B------:R-:W-:-:S02]  /*11ea0*/  IMAD.U32 R36, R30, 0x10000, RZ ;  /* 0x000100001e247824 */ /* 0x000fc400078e00ff */
[----:B------:R-:W-:Y:S01]  /*11eb0*/  FFMA.FTZ R37, R34, R4, -R27 ;  /* 0x0000000422257223 */ /* 0x000fe2000001081b */
[----:B------:R-:W-:Y:S01]  /*11ec0*/  FMUL.FTZ R4, R28, R90 ;  /* 0x0000005a1c047220 */ /* 0x000fe20000410000 */
[----:B------:R-:W-:Y:S02]  /*11ed0*/  IMAD.U32 R6, R93, 0x10000, RZ ;  /* 0x000100005d067824 */ /* 0x000fe400078e00ff */
[----:B------:R-:W-:Y:S01]  /*11ee0*/  FFMA.FTZ R39, R34, R38, R39 ;  /* 0x0000002622277223 */ /* 0x000fe20000010027 */
[-C--:B------:R-:W-:Y:S01]  /*11ef0*/  FMUL.FTZ R34, R28, R95.reuse ;  /* 0x0000005f1c227220 */ /* 0x080fe20000410000 */
[----:B------:R-:W-:Y:S01]  /*11f00*/  FFMA.FTZ R28, R5, R95, -R4 ;  /* 0x0000005f051c7223 */ /* 0x000fe20000010804 */
[----:B------:R-:W-:Y:S01]  /*11f10*/  LOP3.LUT R30, R30, 0xffff0000, RZ, 0xc0, !PT ;  /* 0xffff00001e1e7812 */ /* 0x000fe200078ec0ff */
[----:B------:R-:W-:Y:S01]  /*11f20*/  IMAD.U32 R4, R97, 0x10000, RZ ;  /* 0x0001000061047824 */ /* 0x000fe200078e00ff */
[----:B------:R-:W-:Y:S01]  /*11f30*/  LOP3.LUT R31, R31, 0xffff0000, RZ, 0xc0, !PT ;  /* 0xffff00001f1f7812 */ /* 0x000fe200078ec0ff */
[----:B------:R-:W-:Y:S01]  /*11f40*/  FMUL.FTZ R38, R36, R6 ;  /* 0x0000000624267220 */ /* 0x000fe20000410000 */
[----:B------:R-:W-:Y:S01]  /*11f50*/  LOP3.LUT R93, R93, 0xffff0000, RZ, 0xc0, !PT ;  /* 0xffff00005d5d7812 */ /* 0x000fe200078ec0ff */
        /* <DEDUP_REMOVED lines=8> */
[C---:B------:R-:W-:Y:S01]  /*11fe0*/  FMUL.FTZ R4, R30.reuse, R93 ;  /* 0x0000005d1e047220 */ /* 0x040fe20000410000 */
[----:B------:R-:W-:Y:S01]  /*11ff0*/  FMUL.FTZ R5, R31, R94 ;  /* 0x0000005e1f057220 */ /* 0x000fe20000410000 */
[----:B------:R-:W-:Y:S01]  /*12000*/  FMUL.FTZ R29, R29, R96 ;  /* 0x000000601d1d7220 */ /* 0x000fe20000410000 */
[-C--:B------:R-:W-:Y:S01]  /*12010*/  FMUL.FTZ R30, R30, R97.reuse ;  /* 0x000000611e1e7220 */ /* 0x080fe20000410000 */
[----:B------:R-:W-:Y:S01]  /*12020*/  FMUL.FTZ R31, R31, R98 ;  /* 0x000000621f1f7220 */ /* 0x000fe20000410000 */
[----:B------:R-:W-:Y:S01]  /*12030*/  FFMA.FTZ R96, R24, R96, -R27 ;  /* 0x0000006018607223 */ /* 0x000fe2000001081b */
[----:B------:R-:W-:Y:S01]  /*12040*/  FFMA.FTZ R97, R25, R97, -R4 ;  /* 0x0000006119617223 */ /* 0x000fe20000010804 */
[----:B------:R-:W-:Y:S01]  /*12050*/  FFMA.FTZ R98, R26, R98, -R5 ;  /* 0x000000621a627223 */ /* 0x000fe20000010805 */
[----:B------:R-:W-:Y:S01]  /*12060*/  FFMA.FTZ R92, R24, R92, R29 ;  /* 0x0000005c185c7223 */ /* 0x000fe2000001001d */
        /* <DEDUP_REMOVED lines=13> */
.L_x_6145:
[----:B------:R-:W-:Y:S05]  /*12140*/  BSYNC B1 ;  /* 0x0000000000017941 */ /* 0x000fea0003800000 */
.L_x_6144:
[----:B------:R-:W-:Y:S04]  /*12150*/  BSSY B1, `(.L_x_6146) ;  /* 0x0000069000017945 */ /* 0x000fe80003800000 */
[----:B------:R-:W-:Y:S05]  /*12160*/  @P1 BRA `(.L_x_6147) ;  /* 0x00000004009c1947 */ /* 0x000fea0003800000 */
[----:B------:R-:W2:Y:S01]  /*12170*/  LDL R43, [R1+0x50] ;  /* 0x00005000012b7983 */ /* 0x000ea20000100800 */
[----:B-1----:R-:W-:Y:S02]  /*12180*/  LEA.HI R4, R33, R198, RZ, 0x1d ;  /* 0x000000c621047211 */ /* 0x002fe400078fe8ff */
        /* <DEDUP_REMOVED lines=9> */
[----:B------:R-:W-:Y:S02]  /*12220*/  PRMT R78, R78, 0x5410, R35 ;  /* 0x000054104e4e7816 */ /* 0x000fe40000000023 */
[----:B------:R-:W-:Y:S02]  /*12230*/  LOP3.LUT R6, R6, 0x7fffe000, RZ, 0xc0, !PT ;  /* 0x7fffe00006067812 */ /* 0x000fe400078ec0ff */
[----:B------:R-:W-:Y:S01]  /*12240*/  PRMT R74, R74, 0x5410, R29 ;  /* 0x000054104a4a7816 */ /* 0x000fe2000000001d */
[----:B------:R-:W-:Y:S01]  /*12250*/  IMAD.U32 R34, R78, 0x10000, RZ ;  /* 0x000100004e227824 */ /* 0x000fe200078e00ff */
[----:B------:R-:W-:-:S02]  /*12260*/  IADD3 R25, R5, R6, R216 ;  /* 0x0000000605197210 */ /* 0x000fc40007ffe0d8 */
[----:B------:R-:W-:Y:S01]  /*12270*/  SHF.R.U32.HI R52, RZ, 0x10, R53 ;  /* 0x00000010ff347819 */ /* 0x000fe20000011635 */
[----:B------:R-:W-:Y:S01]  /*12280*/  IMAD.U32 R35, R74, 0x10000, RZ ;  /* 0x000100004a237824 */ /* 0x000fe200078e00ff */
[----:B------:R-:W-:Y:S01]  /*12290*/  SHF.R.U64 R31, R54, 0x10, R55 ;  /* 0x00000010361f7819 */ /* 0x000fe20000001237 */
[----:B------:R-:W-:Y:S01]  /*122a0*/  IMAD R28, R25, 0x2, R18 ;  /* 0x00000002191c7824 */ /* 0x000fe200078e0212 */
[----:B------:R-:W-:Y:S02]  /*122b0*/  SHF.R.U64 R9, R10, 0x10, R11 ;  /* 0x000000100a097819 */ /* 0x000fe4000000120b */
[----:B------:R-:W-:Y:S02]  /*122c0*/  PRMT R75, R75, 0x5410, R8 ;  /* 0x000054104b4b7816 */ /* 0x000fe40000000008 */
[----:B------:R-:W1:Y:S01]  /*122d0*/  LDS.128 R24, [R28+0x12400] ;  /* 0x012400001c187984 */ /* 0x000e620000000c00 */
[----:B------:R-:W-:Y:S02]  /*122e0*/  SHF.R.U32.HI R54, RZ, 0x10, R55 ;  /* 0x00000010ff367819 */ /* 0x000fe40000011637 */
[----:B------:R-:W-:Y:S01]  /*122f0*/  SHF.R.U32.HI R10, RZ, 0x10, R11 ;  /* 0x00000010ff0a7819 */ /* 0x000fe2000001160b */
[----:B------:R-:W-:Y:S01]  /*12300*/  IMAD.U32 R36, R75, 0x10000, RZ ;  /* 0x000100004b247824 */ /* 0x000fe200078e00ff */
[----:B------:R-:W-:-:S02]  /*12310*/  PRMT R79, R79, 0x5410, R52 ;  /* 0x000054104f4f7816 */ /* 0x000fc40000000034 */
[----:B------:R-:W-:Y:S02]  /*12320*/  PRMT R81, R81, 0x5410, R54 ;  /* 0x0000541051517816 */ /* 0x000fe40000000036 */
[----:B------:R-:W-:Y:S02]  /*12330*/  PRMT R77, R77, 0x5410, R10 ;  /* 0x000054104d4d7816 */ /* 0x000fe4000000000a */
[----:B------:R-:W-:Y:S02]  /*12340*/  PRMT R76, R76, 0x5410, R9 ;  /* 0x000054104c4c7816 */ /* 0x000fe40000000009 */
[----:B------:R-:W-:Y:S01]  /*12350*/  PRMT R80, R80, 0x5410, R31 ;  /* 0x0000541050507816 */ /* 0x000fe2000000001f */
[C---:B-1----:R-:W-:Y:S01]  /*12360*/  IMAD.U32 R29, R24.reuse, 0x10000, RZ ;  /* 0x00010000181d7824 */ /* 0x042fe200078e00ff */
[----:B------:R-:W-:Y:S01]  /*12370*/  SHF.L.U32 R32, R27, 0x10, RZ ;  /* 0x000000101b207819 */ /* 0x000fe200000006ff */
[----:B------:R-:W-:Y:S01]  /*12380*/  IMAD.U32 R30, R25, 0x10000, RZ ;  /* 0x00010000191e7824 */ /* 0x000fe200078e00ff */
[----:B------:R-:W-:Y:S01]  /*12390*/  LOP3.LUT R24, R24, 0xffff0000, RZ, 0xc0, !PT ;  /* 0xffff000018187812 */ /* 0x000fe200078ec0ff */
[C---:B------:R-:W-:Y:S01]  /*123a0*/  FMUL.FTZ R37, R29.reuse, R35 ;  /* 0x000000231d257220 */ /* 0x040fe20000410000 */
[----:B------:R-:W-:Y:S01]  /*123b0*/  FMUL.FTZ R39, R29, R34 ;  /* 0x000000221d277220 */ /* 0x000fe20000410000 */
[----:B------:R-:W-:-:S02]  /*123c0*/  IMAD.U32 R29, R79, 0x10000, RZ ;  /* 0x000100004f1d7824 */ /* 0x000fc400078e00ff */
[----:B------:R-:W-:Y:S01]  /*123d0*/  FMUL.FTZ R38, R30, R36 ;  /* 0x000000241e267220 */ /* 0x000fe20000410000 */
[----:B------:R-:W-:Y:S01]  /*123e0*/  LOP3.LUT R25, R25, 0xffff0000, RZ, 0xc0, !PT ;  /* 0xffff000019197812 */ /* 0x000fe200078ec0ff */
[----:B------:R-:W-:Y:S02]  /*123f0*/  IMAD.U32 R31, R26, 0x10000, RZ ;  /* 0x000100001a1f7824 */ /* 0x000fe400078e00ff */
[----:B------:R-:W-:Y:S01]  /*12400*/  FMUL.FTZ R30, R30, R29 ;  /* 0x0000001d1e1e7220 */ /* 0x000fe20000410000 */
[----:B------:R-:W-:Y:S02]  /*12410*/  LOP3.LUT R26, R26, 0xffff0000, RZ, 0xc0, !PT ;  /* 0xffff00001a1a7812 */ /* 0x000fe400078ec0ff */
[----:B------:R-:W-:Y:S01]  /*12420*/  LOP3.LUT R27, R27, 0xffff0000, RZ, 0xc0, !PT ;  /* 0xffff00001b1b7812 */ /* 0x000fe200078ec0ff */
[----:B--2---:R-:W1:Y:S02]  /*12430*/  LDS.128 R4, [R43] ;  /* 0x000000002b047984 */ /* 0x004e640000000c00 */
[C---:B-1----:R-:W-:Y:S01]  /*12440*/  IMAD.U32 R8, R4.reuse, 0x10000, RZ ;  /* 0x0001000004087824 */ /* 0x042fe200078e00ff */
[----:B------:R-:W-:Y:S01]  /*12450*/  LOP3.LUT R4, R4, 0xffff0000, RZ, 0xc0, !PT ;  /* 0xffff000004047812 */ /* 0x000fe200078ec0ff */
[C---:B------:R-:W-:Y:S01]  /*12460*/  IMAD.U32 R9, R5.reuse, 0x10000, RZ ;  /* 0x0001000005097824 */ /* 0x040fe200078e00ff */
[----:B------:R-:W-:Y:S01]  /*12470*/  LOP3.LUT R5, R5, 0xffff0000, RZ, 0xc0, !PT ;  /* 0xffff000005057812 */ /* 0x000fe200078ec0ff */
[C---:B------:R-:W-:Y:S01]  /*12480*/  FFMA.FTZ R37, R8.reuse, R34, -R37 ;  /* 0x0000002208257223 */ /* 0x040fe20000010825 */
[----:B------:R-:W-:Y:S01]  /*12490*/  FFMA.FTZ R39, R8, R35, R39 ;  /* 0x0000002308277223 */ /* 0x000fe20000010027 */
[----:B------:R-:W-:-:S02]  /*124a0*/  IMAD.U32 R34, R77, 0x10000, RZ ;  /* 0x000100004d227824 */ /* 0x000fc400078e00ff */
[----:B------:R-:W-:Y:S01]  /*124b0*/  FFMA.FTZ R38, R9, R29, -R38 ;  /* 0x0000001d09267223 */ /* 0x000fe20000010826 */
[----:B------:R-:W-:Y:S01]  /*124c0*/  IMAD.U32 R8, R81, 0x10000, RZ ;  /* 0x0001000051087824 */ /* 0x000fe200078e00ff */
[----:B------:R-:W-:Y:S01]  /*124d0*/  LOP3.LUT R29, R74, 0xffff0000, RZ, 0xc0, !PT ;  /* 0xffff00004a1d7812 */ /* 0x000fe200078ec0ff */
[----:B------:R-:W-:Y:S02]  /*124e0*/  IMAD.U32 R11, R7, 0x10000, RZ ;  /* 0x00010000070b7824 */ /* 0x000fe400078e00ff */
[C---:B------:R-:W-:Y:S01]  /*124f0*/  FMUL.FTZ R40, R32.reuse, R34 ;  /* 0x0000002220287220 */ /* 0x040fe20000410000 */
        /* <DEDUP_REMOVED lines=13> */
[----:B------:R-:W-:Y:S01]  /*125d0*/  FMUL.FTZ R34, R25, R30 ;  /* 0x0000001e19227220 */ /* 0x000fe20000410000 */
[----:B------:R-:W-:Y:S02]  /*125e0*/  IMAD.U32 R9, R80, 0x10000, RZ ;  /* 0x0001000050097824 */ /* 0x000fe400078e00ff */
[----:B------:R-:W-:Y:S01]  /*125f0*/  FMUL.FTZ R29, R31, R11 ;  /* 0x0000000b1f1d7220 */ /* 0x000fe20000410000 */
[-C--:B------:R-:W-:Y:S01]  /*12600*/  FMUL.FTZ R41, R25, R8.reuse ;  /* 0x0000000819297220 */ /* 0x080fe20000410000 */
[----:B------:R-:W-:Y:S01]  /*12610*/  FFMA.FTZ R25, R5, R8, -R34 ;  /* 0x0000000805197223 */ /* 0x000fe20000010822 */
        /* <DEDUP_REMOVED lines=28> */
.L_x_6147:
[----:B------:R-:W-:Y:S05]  /*127e0*/  BSYNC B1 ;  /* 0x0000000000017941 */ /* 0x000fea0003800000 */
.L_x_6146:
[----:B------:R-:W-:Y:S05]  /*127f0*/  @P2 BRA `(.L_x_6119) ;  /* 0x00000004009c2947 */ /* 0x000fea0003800000 */
[----:B------:R-:W3:Y:S01]  /*12800*/  LDL R34, [R1+0x4c] ;  /* 0x00004c0001227983 */ /* 0x000ee20000100800 */
[----:B------:R-:W-:Y:S02]  /*12810*/  LEA.HI R33, R33, R199, RZ, 0x1d ;  /* 0x000000c721217211 */ /* 0x000fe400078fe8ff */
[----:B-1----:R-:W-:Y:S02]  /*12820*/  SHF.R.U64 R25, R12, 0x10, R13 ;  /* 0x000000100c197819 */ /* 0x002fe4000000120d */
[----:B--2---:R-:W-:Y:S01]  /*12830*/  SHF.R.S32.HI R6, RZ, 0x1f, R33 ;  /* 0x0000001fff067819 */ /* 0x004fe20000011421 */
[----:B------:R-:W-:Y:S01]  /*12840*/  IMAD.SHL.U32 R4, R33, 0x8, RZ ;  /* 0x0000000821047824 */ /* 0x000fe200078e00ff */
[----:B------:R-:W-:Y:S02]  /*12850*/  SHF.R.U32.HI R28, RZ, 0x10, R13 ;  /* 0x00000010ff1c7819 */ /* 0x000fe4000001160d */
[----:B------:R-:W-:Y:S02]  /*12860*/  LEA.HI R6, R6, R33, RZ, 0x3 ;  /* 0x0000002106067211 */ /* 0x000fe400078f18ff */
[----:B------:R-:W-:-:S02]  /*12870*/  LOP3.LUT R4, R211, 0x38, R4, 0xf8, !PT ;  /* 0x00000038d3047812 */ /* 0x000fc400078ef804 */
[----:B------:R-:W-:Y:S01]  /*12880*/  SHF.R.U64 R13, R14, 0x10, R15 ;  /* 0x000000100e0d7819 */ /* 0x000fe2000000120f */
[----:B------:R-:W-:Y:S01]  /*12890*/  IMAD.SHL.U32 R6, R6, 0x400, RZ ;  /* 0x0000040006067824 */ /* 0x000fe200078e00ff */
[----:B------:R-:W-:Y:S02]  /*128a0*/  LOP3.LUT R5, R4, R44, RZ, 0x3c, !PT ;  /* 0x0000002c04057212 */ /* 0x000fe400078e3cff */
[----:B------:R-:W-:Y:S02]  /*128b0*/  SHF.R.U64 R29, R56, 0x10, R57 ;  /* 0x00000010381d7819 */ /* 0x000fe40000001239 */
[----:B------:R-:W-:Y:S02]  /*128c0*/  LOP3.LUT R6, R6, 0x7fffe000, RZ, 0xc0, !PT ;  /* 0x7fffe00006067812 */ /* 0x000fe400078ec0ff */
[----:B------:R-:W-:Y:S02]  /*128d0*/  SHF.R.U64 R27, R58, 0x10, R59 ;  /* 0x000000103a1b7819 */ /* 0x000fe4000000123b */
[----:B------:R-:W-:-:S02]  /*128e0*/  IADD3 R9, R5, R6, R216 ;  /* 0x0000000605097210 */ /* 0x000fc40007ffe0d8 */
[----:B------:R-:W-:Y:S02]  /*128f0*/  SHF.R.U32.HI R14, RZ, 0x10, R15 ;  /* 0x00000010ff0e7819 */ /* 0x000fe4000001160f */
[----:B------:R-:W-:Y:S01]  /*12900*/  PRMT R26, R0, 0x5410, R25 ;  /* 0x00005410001a7816 */ /* 0x000fe20000000019 */
[----:B------:R-:W-:Y:S01]  /*12910*/  IMAD R24, R9, 0x2, R18 ;  /* 0x0000000209187824 */ /* 0x000fe200078e0212 */
[----:B------:R-:W-:Y:S02]  /*12920*/  PRMT R68, R68, 0x5410, R29 ;  /* 0x0000541044447816 */ /* 0x000fe4000000001d */
[----:B------:R-:W-:Y:S01]  /*12930*/  PRMT R70, R70, 0x5410, R27 ;  /* 0x0000541046467816 */ /* 0x000fe2000000001b */
[----:B------:R-:W-:Y:S01]  /*12940*/  IMAD.U32 R27, R26, 0x10000, RZ ;  /* 0x000100001a1b7824 */ /* 0x000fe200078e00ff */
[----:B------:R-:W1:Y:S01]  /*12950*/  LDS.128 R8, [R24+0x12400] ;  /* 0x0124000018087984 */ /* 0x000e620000000c00 */
[----:B------:R-:W-:Y:S01]  /*12960*/  PRMT R31, R21, 0x5410, R14 ;  /* 0x00005410151f7816 */ /* 0x000fe2000000000e */
[----:B------:R-:W-:Y:S01]  /*12970*/  IMAD.U32 R25, R68, 0x10000, RZ ;  /* 0x0001000044197824 */ /* 0x000fe200078e00ff */
[----:B------:R-:W-:-:S02]  /*12980*/  SHF.R.U32.HI R56, RZ, 0x10, R57 ;  /* 0x00000010ff387819 */ /* 0x000fc40000011639 */
[----:B------:R-:W-:Y:S01]  /*12990*/  PRMT R28, R3, 0x5410, R28 ;  /* 0x00005410031c7816 */ /* 0x000fe2000000001c */
[----:B------:R-:W-:Y:S01]  /*129a0*/  IMAD.U32 R32, R31, 0x10000, RZ ;  /* 0x000100001f207824 */ /* 0x000fe200078e00ff */
[----:B------:R-:W-:Y:S02]  /*129b0*/  SHF.R.U32.HI R58, RZ, 0x10, R59 ;  /* 0x00000010ff3a7819 */ /* 0x000fe4000001163b */
[----:B------:R-:W-:Y:S01]  /*129c0*/  PRMT R69, R69, 0x5410, R56 ;  /* 0x0000541045457816 */ /* 0x000fe20000000038 */
[----:B------:R-:W-:Y:S01]  /*129d0*/  IMAD.U32 R29, R28, 0x10000, RZ ;  /* 0x000100001c1d7824 */ /* 0x000fe200078e00ff */
[----:B------:R-:W-:Y:S02]  /*129e0*/  PRMT R71, R71, 0x5410, R58 ;  /* 0x0000541047477816 */ /* 0x000fe4000000003a */
[----:B------:R-:W-:Y:S02]  /*129f0*/  PRMT R30, R20, 0x5410, R13 ;  /* 0x00005410141e7816 */ /* 0x000fe4000000000d */
[----:B------:R-:W-:-:S02]  /*12a00*/  LOP3.LUT R26, R26, 0xffff0000, RZ, 0xc0, !PT ;  /* 0xffff00001a1a7812 */ /* 0x000fc400078ec0ff */
[----:B------:R-:W-:Y:S02]  /*12a10*/  LOP3.LUT R68, R68, 0xffff0000, RZ, 0xc0, !PT ;  /* 0xffff000044447812 */ /* 0x000fe400078ec0ff */
[----:B------:R-:W-:Y:S01]  /*12a20*/  LOP3.LUT R28, R28, 0xffff0000, RZ, 0xc0, !PT ;  /* 0xffff00001c1c7812 */ /* 0x000fe200078ec0ff */
[C---:B-1----:R-:W-:Y:S01]  /*12a30*/  IMAD.U32 R14, R8.reuse, 0x10000, RZ ;  /* 0x00010000080e7824 */ /* 0x042fe200078e00ff */
[----:B------:R-:W-:Y:S01]  /*12a40*/  LOP3.LUT R8, R8, 0xffff0000, RZ, 0xc0, !PT ;  /* 0xffff000008087812 */ /* 0x000fe200078ec0ff */
[C---:B------:R-:W-:Y:S01]  /*12a50*/  IMAD.U32 R15, R9.reuse, 0x10000, RZ ;  /* 0x00010000090f7824 */ /* 0x040fe200078e00ff */
[----:B------:R-:W-:Y:S01]  /*12a60*/  LOP3.LUT R9, R9, 0xffff0000, RZ, 0xc0, !PT ;  /* 0xffff000009097812 */ /* 0x000fe200078ec0ff */
[C---:B------:R-:W-:Y:S01]  /*12a70*/  FMUL.FTZ R33, R14.reuse, R27 ;  /* 0x0000001b0e217220 */ /* 0x040fe20000410000 */
[-C--:B------:R-:W-:Y:S01]  /*12a80*/  FMUL.FTZ R35, R14, R25.reuse ;  /* 0x000000190e237220 */ /* 0x080fe20000410000 */
[C---:B------:R-:W-:Y:S01]  /*12a90*/  IMAD.U32 R14, R69.reuse, 0x10000, RZ ;  /* 0x00010000450e7824 */ /* 0x040fe200078e00ff */
[----:B------:R-:W-:Y:S01]  /*12aa0*/  LOP3.LUT R69, R69, 0xffff0000, RZ, 0xc0, !PT ;  /* 0xffff000045457812 */ /* 0x000fe200078ec0ff */
[C---:B------:R-:W-:Y:S01]  /*12ab0*/  IMAD.U32 R21, R11.reuse, 0x10000, RZ ;  /* 0x000100000b157824 */ /* 0x040fe200078e00ff */
[----:B------:R-:W-:Y:S01]  /*12ac0*/  LOP3.LUT R11, R11, 0xffff0000, RZ, 0xc0, !PT ;  /* 0xffff00000b0b7812 */ /* 0x000fe200078ec0ff */
[C---:B------:R-:W-:Y:S01]  /*12ad0*/  IMAD.U32 R20, R10.reuse, 0x10000, RZ ;  /* 0x000100000a147824 */ /* 0x040fe200078e00ff */
[----:B------:R-:W-:Y:S01]  /*12ae0*/  LOP3.LUT R10, R10, 0xffff0000, RZ, 0xc0, !PT ;  /* 0xffff00000a0a7812 */ /* 0x000fe200078ec0ff */
[----:B---3--:R-:W1:Y:S02]  /*12af0*/  LDS.128 R4, [R34] ;  /* 0x0000000022047984 */ /* 0x008e640000000c00 */
[C---:B-1----:R-:W-:Y:S01]  /*12b00*/  IMAD.U32 R0, R4.reuse, 0x10000, RZ ;  /* 0x0001000004007824 */ /* 0x042fe200078e00ff */
[----:B------:R-:W-:Y:S01]  /*12b10*/  LOP3.LUT R3, R4, 0xffff0000, RZ, 0xc0, !PT ;  /* 0xffff000004037812 */ /* 0x000fe200078ec0ff */
[C---:B------:R-:W-:Y:S01]  /*12b20*/  IMAD.U32 R12, R5.reuse, 0x10000, RZ ;  /* 0x00010000050c7824 */ /* 0x040fe200078e00ff */
[----:B------:R-:W-:Y:S01]  /*12b30*/  LOP3.LUT R4, R5, 0xffff0000, RZ, 0xc0, !PT ;  /* 0xffff000005047812 */ /* 0x000fe200078ec0ff */
[C---:B------:R-:W-:Y:S01]  /*12b40*/  FFMA.FTZ R33, R0.reuse, R25, -R33 ;  /* 0x0000001900217223 */ /* 0x040fe20000010821 */
[----:B------:R-:W-:Y:S01]  /*12b50*/  FMUL.FTZ R25, R15, R29 ;  /* 0x0000001d0f197220 */ /* 0x000fe20000410000 */
[----:B------:R-:W-:Y:S01]  /*12b60*/  FFMA.FTZ R35, R0, R27, R35 ;  /* 0x0000001b00237223 */ /* 0x000fe20000010023 */
[----:B------:R-:W-:-:S02]  /*12b70*/  IMAD.U32 R0, R71, 0x10000, RZ ;  /* 0x0001000047007824 */ /* 0x000fc400078e00ff */
[-C--:B------:R-:W-:Y:S01]  /*12b80*/  FMUL.FTZ R15, R15, R14.reuse ;  /* 0x0000000e0f0f7220 */ /* 0x080fe20000410000 */
[C---:B------:R-:W-:Y:S01]  /*12b90*/  FFMA.FTZ R25, R12.reuse, R14, -R25 ;  /* 0x0000000e0c197223 */ /* 0x040fe20000010819 */
[----:B------:R-:W-:Y:S02]  /*12ba0*/  IMAD.U32 R13, R7, 0x10000, RZ ;  /* 0x00010000070d7824 */ /* 0x000fe400078e00ff */
[C---:B------:R-:W-:Y:S01]  /*12bb0*/  FMUL.FTZ R14, R21.reuse, R32 ;  /* 0x00000020150e7220 */ /* 0x040fe20000410000 */
[----:B------:R-:W-:Y:S01]  /*12bc0*/  FMUL.FTZ R27, R21, R0 ;  /* 0x00000000151b7220 */ /* 0x000fe20000410000 */
[----:B------:R-:W-:Y:S01]  /*12bd0*/  FFMA.FTZ R15, R12, R29, R15 ;  /* 0x0000001d0c0f7223 */ /* 0x000fe2000001000f */
[C---:B------:R-:W-:Y:S01]  /*12be0*/  FMUL.FTZ R12, R8.reuse, R68 ;  /* 0x00000044080c7220 */ /* 0x040fe20000410000 */
[C---:B------:R-:W-:Y:S01]  /*12bf0*/  FFMA.FTZ R21, R13.reuse, R0, -R14 ;  /* 0x000000000d157223 */ /* 0x040fe2000001080e */
[----:B------:R-:W-:Y:S01]  /*12c00*/  FMUL.FTZ R0, R8, R26 ;  /* 0x0000001a08007220 */ /* 0x000fe20000410000 */
[----:B------:R-:W-:Y:S01]  /*12c10*/  FFMA.FTZ R27, R13, R32, R27 ;  /* 0x000000200d1b7223 */ /* 0x000fe2000001001b */
[----:B------:R-:W-:-:S02]  /*12c20*/  IMAD.U32 R8, R30, 0x10000, RZ ;  /* 0x000100001e087824 */ /* 0x000fc400078e00ff */
[----:B------:R-:W-:Y:S01]  /*12c30*/  FMUL.FTZ R13, R9, R28 ;  /* 0x0000001c090d7220 */ /* 0x000fe20000410000 */
[----:B------:R-:W-:Y:S01]  /*12c40*/  FFMA.FTZ R68, R3, R68, -R0 ;  /* 0x0000004403447223 */ /* 0x000fe20000010800 */
[-C--:B------:R-:W-:Y:S01]  /*12c50*/  FMUL.FTZ R9, R9, R69.reuse ;  /* 0x0000004509097220 */ /* 0x080fe20000410000 */
[----:B------:R-:W-:Y:S02]  /*12c60*/  IMAD.U32 R0, R70, 0x10000, RZ ;  /* 0x0001000046007824 */ /* 0x000fe400078e00ff */
[----:B------:R-:W-:Y:S01]  /*12c70*/  FFMA.FTZ R12, R3, R26, R12 ;  /* 0x0000001a030c7223 */ /* 0x000fe2000001000c */
[----:B------:R-:W-:Y:S02]  /*12c80*/  IMAD.U32 R5, R6, 0x10000, RZ ;  /* 0x0001000006057824 */ /* 0x000fe400078e00ff */
[----:B------:R-:W-:Y:S01]  /*12c90*/  FMUL.FTZ R26, R20, R8 ;  /* 0x00000008141a7220 */ /* 0x000fe20000410000 */
[C---:B------:R-:W-:Y:S01]  /*12ca0*/  FFMA.FTZ R28, R4.reuse, R28, R9 ;  /* 0x0000001c041c7223 */ /* 0x040fe20000010009 */
[----:B------:R-:W-:Y:S01]  /*12cb0*/  FFMA.FTZ R14, R4, R69, -R13 ;  /* 0x00000045040e7223 */ /* 0x000fe2000001080d */
[-C--:B------:R-:W-:Y:S01]  /*12cc0*/  FMUL.FTZ R20, R20, R0.reuse ;  /* 0x0000000014147220 */ /* 0x080fe20000410000 */
        /* <DEDUP_REMOVED lines=8> */
[----:B------:R-:W-:Y:S01]  /*12d50*/  LOP3.LUT R6, R6, 0xffff0000, RZ, 0xc0, !PT ;  /* 0xffff000006067812 */ /* 0x000fe200078ec0ff */
[----:B------:R-:W-:Y:S01]  /*12d60*/  FMUL.FTZ R8, R11, R4 ;  /* 0x000000040b087220 */ /* 0x000fe20000410000 */
[----:B------:R-:W-:Y:S01]  /*12d70*/  LOP3.LUT R7, R7, 0xffff0000, RZ, 0xc0, !PT ;  /* 0xffff000007077812 */ /* 0x000fe200078ec0ff */
[----:B------:R-:W-:-:S02]  /*12d80*/  FMUL.FTZ R13, R11, R0 ;  /* 0x000000000b0d7220 */ /* 0x000fc40000410000 */
[C---:B------:R-:W-:Y:S01]  /*12d90*/  FFMA.FTZ R3, R6.reuse, R3, -R5 ;  /* 0x0000000306037223 */ /* 0x040fe20000010805 */
[----:B------:R-:W-:Y:S01]  /*12da0*/  FFMA.FTZ R11, R6, R9, R10 ;  /* 0x00000009060b7223 */ /* 0x000fe2000001000a */
[C---:B------:R-:W-:Y:S01]  /*12db0*/  FFMA.FTZ R0, R7.reuse, R0, -R8 ;  /* 0x0000000007007223 */ /* 0x040fe20000010808 */
        /* <DEDUP_REMOVED lines=11> */
.L_x_6119:
[----:B------:R-:W-:Y:S05]  /*12e70*/  BSYNC B0 ;  /* 0x0000000000007941 */ /* 0x000fea0003800000 */
.L_x_6097:
        /* <DEDUP_REMOVED lines=8> */
.L_x_6095:
[----:B------:R-:W-:-:S06]  /*12f00*/  ULOP3.LUT UR4, UR60, 0x1, URZ, 0xfc, !UPT ;  /* 0x000000013c047892 */ /* 0x000fcc000f8efc3f */
[----:B01-3--:R-:W-:-:S05]  /*12f10*/  IMAD.U32 R0, RZ, RZ, UR4 ;  /* 0x00000004ff007e24 */ /* 0x00bfca000f8e00ff */
[----:B------:R-:W-:-:S13]  /*12f20*/  ISETP.NE.AND P0, PT, R0, 0x3, PT ;  /* 0x000000030000780c */ /* 0x000fda0003f05270 */
[----:B------:R-:W-:Y:S05]  /*12f30*/  @!P0 BRA `(.L_x_6148) ;  /* 0x0000000000048947 */ /* 0x000fea0003800000 */
[----:B------:R-:W-:Y:S01]  /*12f40*/  BPT.TRAP 0x1 ;  /* 0x000000040000795c */ /* 0x000fe20000300000 */
.L_x_6148:
[----:B------:R-:W-:Y:S01]  /*12f50*/  IMAD R0, R197, 0x8, R18 ;  /* 0x00000008c5007824 */ /* 0x000fe200078e0212 */
[----:B------:R-:W-:-:S04]  /*12f60*/  SHF.L.U32 R3, R200, 0x1f, RZ ;  /* 0x0000001fc8037819 */ /* 0x000fc800000006ff */
[----:B------:R0:W1:Y:S01]  /*12f70*/  SYNCS.PHASECHK.TRANS64.TRYWAIT P1, [R0+URZ+0x30830], R3 ;  /* 0x03083003000075a7 */ /* 0x000062000802017f */
[----:B------:R-:W-:Y:S05]  /*12f80*/  @!P0 BRA `(.L_x_6149) ;  /* 0x0000000000048947 */ /* 0x000fea0003800000 */
[----:B------:R-:W-:Y:S01]  /*12f90*/  BPT.TRAP 0x1 ;  /* 0x000000040000795c */ /* 0x000fe20000300000 */
.L_x_6149:
[----:B-1----:R-:W-:Y:S05]  /*12fa0*/  @P1 BRA `(.L_x_6150) ;  /* 0x0000000000081947 */ /* 0x002fea0003800000 */
[----:B------:R-:W1:Y:S02]  /*12fb0*/  SYNCS.PHASECHK.TRANS64.TRYWAIT P1, [R0+URZ+0x30830], R3 ;  /* 0x03083003000075a7 */ /* 0x000e64000802017f */
[----:B-1----:R-:W-:Y:S05]  /*12fc0*/  @!P1 BRA `(.L_x_6151) ;  /* 0x0000012800189947 */ /* 0x002fea0003800000 */
.L_x_6150:
[----:B------:R-:W-:Y:S05]  /*12fd0*/  WARPSYNC.ALL ;  /* 0x0000000000007948 */ /* 0x000fea0003800000 */
[----:B01----:R-:W-:Y:S01]  /*12fe0*/  VIADD R3, R18, 0x1e400 ;  /* 0x0001e40012037836 */ /* 0x003fe20000000000 */
[----:B------:R-:W-:Y:S01]  /*12ff0*/  R2UR UR4, R2 ;  /* 0x00000000020472ca */ /* 0x000fe200000e0000 */
[----:B--2-4-:R-:W-:Y:S01]  /*13000*/  WARPGROUP.ARRIVE ;  /* 0x00000000000079c5 */ /* 0x014fe20000000000 */
[----:B------:R-:W-:Y:S01]  /*13010*/  UMOV UR9, 0x40000040 ;  /* 0x4000004000097882 */ /* 0x000fe20000000000 */
[----:B------:R-:W-:Y:S01]  /*13020*/  IMAD.MOV.U32 R5, RZ, RZ, 0x40000040 ;  /* 0x40000040ff057424 */ /* 0x000fe200078e00ff */
[----:B------:R-:W-:Y:S01]  /*13030*/  SHF.R.U32.HI R3, RZ, 0x4, R3 ;  /* 0x00000004ff037819 */ /* 0x000fe20000011603 */
[----:B------:R-:W-:Y:S01]  /*13040*/  IMAD.U32 R7, RZ, RZ, UR9 ;  /* 0x00000009ff077e24 */ /* 0x000fe2000f8e00ff */
[----:B------:R-:W-:Y:S01]  /*13050*/  UMOV UR57, 0x40000040 ;  /* 0x4000004000397882 */ /* 0x000fe20000000000 */
[----:B------:R-:W-:Y:S01]  /*13060*/  UMOV UR53, 0x40000040 ;  /* 0x4000004000357882 */ /* 0x000fe20000000000 */
[----:B------:R-:W-:Y:S01]  /*13070*/  LOP3.LUT R3, R3, 0x3fff, RZ, 0xc0, !PT ;  /* 0x00003fff03037812 */ /* 0x000fe200078ec0ff */
[----:B------:R-:W-:Y:S01]  /*13080*/  UMOV UR49, 0x40000040 ;  /* 0x4000004000317882 */ /* 0x000fe20000000000 */
[----:B------:R-:W-:Y:S01]  /*13090*/  UMOV UR45, 0x40000040 ;  /* 0x40000040002d7882 */ /* 0x000fe20000000000 */
[----:B------:R-:W-:Y:S01]  /*130a0*/  UMOV UR41, 0x40000040 ;  /* 0x4000004000297882 */ /* 0x000fe20000000000 */
[----:B------:R-:W-:Y:S01]  /*130b0*/  LOP3.LUT R8, R3, 0x10000, RZ, 0xfc, !PT ;  /* 0x0001000003087812 */ /* 0x000fe200078efcff */
[----:B------:R-:W-:Y:S01]  /*130c0*/  IMAD.MOV.U32 R3, RZ, RZ, 0x40000040 ;  /* 0x40000040ff037424 */ /* 0x000fe200078e00ff */
[----:B------:R-:W-:Y:S01]  /*130d0*/  ULOP3.LUT UR4, UR4, 0x10000, URZ, 0xfc, !UPT ;  /* 0x0001000004047892 */ /* 0x000fe2000f8efc3f */
[----:B------:R-:W-:-:S02]  /*130e0*/  UMOV UR37, 0x40000040 ;  /* 0x4000004000257882 */ /* 0x000fc40000000000 */
[----:B------:R-:W-:Y:S01]  /*130f0*/  IMAD R2, R197, 0x900, R8 ;  /* 0x00000900c5027824 */ /* 0x000fe200078e0208 */
[----:B------:R-:W-:Y:S01]  /*13100*/  R2UR UR11, R3 ;  /* 0x00000000030b72ca */ /* 0x000fe200000e0000 */
[----:B------:R-:W-:Y:S01]  /*13110*/  UIADD3 UR5, UR4, 0x2, URZ ;  /* 0x0000000204057890 */ /* 0x000fe2000fffe03f */
[----:B------:R-:W-:Y:S01]  /*13120*/  IMAD.MOV.U32 R3, RZ, RZ, 0x40000040 ;  /* 0x40000040ff037424 */ /* 0x000fe200078e00ff */
[----:B------:R-:W-:Y:S01]  /*13130*/  UMOV UR8, UR4 ;  /* 0x0000000400087c82 */ /* 0x000fe20008000000 */
[C---:B------:R-:W-:Y:S01]  /*13140*/  R2UR UR10, R2.reuse ;  /* 0x00000000020a72ca */ /* 0x040fe200000e0000 */
[----:B------:R-:W-:Y:S01]  /*13150*/  VIADD R4, R2, 0x2 ;  /* 0x0000000202047836 */ /* 0x000fe20000000000 */
[----:B------:R-:W-:Y:S01]  /*13160*/  UIADD3 UR56, UR4, 0x404, URZ ;  /* 0x0000040404387890 */ /* 0x000fe2000fffe03f */
[----:B------:R-:W-:Y:S01]  /*13170*/  IMAD.U32 R6, RZ, RZ, UR8 ;  /* 0x00000008ff067e24 */ /* 0x000fe2000f8e00ff */
[----:B------:R-:W-:Y:S01]  /*13180*/  UIADD3 UR52, UR4, 0x406, URZ ;  /* 0x0000040604347890 */ /* 0x000fe2000fffe03f */
[----:B------:R-:W-:Y:S01]  /*13190*/  R2UR UR39, R3 ;  /* 0x00000000032772ca */ /* 0x000fe200000e0000 */
[----:B------:R-:W-:-:S02]  /*131a0*/  UIADD3 UR48, UR4, 0x800, URZ ;  /* 0x0000080004307890 */ /* 0x000fc4000fffe03f */
[----:B------:R0:W-:Y:S01]  /*131b0*/  STL.64 [R1+0x30], R6 ;  /* 0x0000300601007387 */ /* 0x0001e20000100a00 */
        /* <DEDUP_REMOVED lines=9> */
[----:B------:R-:W-:Y:S01]  /*13250*/  IMAD.MOV.U32 R5, RZ, RZ, 0x40000040 ;  /* 0x40000040ff057424 */ /* 0x000fe200078e00ff */
[----:B------:R-:W-:Y:S01]  /*13260*/  UIADD3 UR36, UR4, 0x806, URZ ;  /* 0x0000080604247890 */ /* 0x000fe2000fffe03f */
[----:B0-----:R-:W-:-:S02]  /*13270*/  IMAD.U32 R6, RZ, RZ, UR8 ;  /* 0x00000008ff067e24 */ /* 0x001fc4000f8e00ff */
        /* <DEDUP_REMOVED lines=48> */
[----:B------:R-:W-:Y:S02]  /*13580*/  VIADD R4, R2, 0x304 ;  /* 0x0000030402047836 */ /* 0x000fe40000000000 */
[----:B------:R-:W-:Y:S02]  /*13590*/  IMAD.MOV.U32 R5, RZ, RZ, 0x40000040 ;  /* 0x40000040ff057424 */ /* 0x000fe400078e00ff */
[----:B0-----:R-:W-:Y:S01]  /*135a0*/  IMAD.U32 R6, RZ, RZ, UR8 ;  /* 0x00000008ff067e24 */ /* 0x001fe2000f8e00ff */
[----:B------:R-:W-:Y:S01]  /*135b0*/  R2UR UR58, R4 ;  /* 0x00000000043a72ca */ /* 0x000fe200000e0000 */
[----:B------:R-:W-:Y:S01]  /*135c0*/  VIADD R4, R2, 0x306 ;  /* 0x0000030602047836 */ /* 0x000fe20000000000 */
[----:B------:R-:W-:Y:S01]  /*135d0*/  R2UR UR59, R5 ;  /* 0x00000000053b72ca */ /* 0x000fe200000e0000 */
[----:B------:R-:W-:-:S02]  /*135e0*/  IMAD.MOV.U32 R5, RZ, RZ, 0x40000040 ;  /* 0x40000040ff057424 */ /* 0x000fc400078e00ff */
        /* <DEDUP_REMOVED lines=42> */
.L_x_6152:
[----:B------:R-:W0:Y:S01]  /*13890*/  LDC R2, c[0x0][0x448] ;  /* 0x00011200ff027b82 */ /* 0x000e220000000800 */
[----:B------:R-:W-:Y:S01]  /*138a0*/  IMAD.MOV.U32 R5, RZ, RZ, -0x60 ;  /* 0xffffffa0ff057424 */ /* 0x000fe200078e00ff */
[----:B------:R-:W-:Y:S01]  /*138b0*/  ULDC UR4, c[0x0][0x988] ;  /* 0x0002620000047ab9 */ /* 0x000fe20000000800 */
[----:B------:R-:W-:Y:S01]  /*138c0*/  BSSY B0, `(.L_x_6153) ;  /* 0x000041c000007945 */ /* 0x000fe20003800000 */
[----:B------:R-:W-:Y:S01]  /*138d0*/  CS2R R118, SRZ ;  /* 0x0000000000767805 */ /* 0x000fe2000001ff00 */
[----:B------:R-:W-:Y:S01]  /*138e0*/  IMAD R5, R72, R5, 0x61 ;  /* 0x0000006148057424 */ /* 0x000fe200078e0205 */
[----:B------:R-:W-:Y:S02]  /*138f0*/  CS2R R116, SRZ ;  /* 0x0000000000747805 */ /* 0x000fe4000001ff00 */
[----:B------:R-:W-:Y:S02]  /*13900*/  CS2R R114, SRZ ;  /* 0x0000000000727805 */ /* 0x000fe4000001ff00 */
[----:B------:R-:W-:Y:S01]  /*13910*/  CS2R R112, SRZ ;  /* 0x0000000000707805 */ /* 0x000fe2000001ff00 */
[----:B------:R-:W-:Y:S01]  /*13920*/  IMAD R5, R222, -0x2, R5 ;  /* 0xfffffffede057824 */ /* 0x000fe200078e0205 */
[----:B------:R-:W-:-:S02]  /*13930*/  CS2R R110, SRZ ;  /* 0x00000000006e7805 */ /* 0x000fc4000001ff00 */
[----:B------:R-:W-:Y:S02]  /*13940*/  CS2R R108, SRZ ;  /* 0x00000000006c7805 */ /* 0x000fe4000001ff00 */
[----:B------:R-:W-:Y:S02]  /*13950*/  CS2R R106, SRZ ;  /* 0x00000000006a7805 */ /* 0x000fe4000001ff00 */
[----:B------:R-:W-:Y:S02]  /*13960*/  CS2R R104, SRZ ;  /* 0x0000000000687805 */ /* 0x000fe4000001ff00 */
[----:B------:R-:W-:Y:S02]  /*13970*/  IADD3 R6, -R219, R5, R220 ;  /* 0x00000005db067210 */ /* 0x000fe40007ffe1dc */
[----:B------:R-:W-:Y:S02]  /*13980*/  CS2R R102, SRZ ;  /* 0x0000000000667805 */ /* 0x000fe4000001ff00 */
[----:B------:R-:W-:-:S02]  /*13990*/  CS2R R100, SRZ ;  /* 0x0000000000647805 */ /* 0x000fc4000001ff00 */
[----:B------:R-:W-:Y:S02]  /*139a0*/  CS2R R98, SRZ ;  /* 0x0000000000627805 */ /* 0x000fe4000001ff00 */
[----:B------:R-:W-:Y:S02]  /*139b0*/  CS2R R96, SRZ ;  /* 0x0000000000607805 */ /* 0x000fe4000001ff00 */
[----:B------:R-:W-:Y:S02]  /*139c0*/  CS2R R94, SRZ ;  /* 0x00000000005e7805 */ /* 0x000fe4000001ff00 */
[----:B------:R-:W-:Y:S02]  /*139d0*/  CS2R R92, SRZ ;  /* 0x00000000005c7805 */ /* 0x000fe4000001ff00 */
[----:B------:R-:W-:Y:S02]  /*139e0*/  CS2R R90, SRZ ;  /* 0x00000000005a7805 */ /* 0x000fe4000001ff00 */
[----:B0-----:R-:W-:Y:S01]  /*139f0*/  ISETP.NE.AND P1, PT, R2, 0x1, PT ;  /* 0x000000010200780c */ /* 0x001fe20003f25270 */
[----:B------:R-:W-:-:S12]  /*13a00*/  IMAD.IADD R2, R223, 0x1, R218 ;  /* 0x00000001df027824 */ /* 0x000fd800078e02da */
[----:B------:R-:W0:Y:S08]  /*13a10*/  @P1 LDC R3, c[0x0][0x44c] ;  /* 0x00011300ff031b82 */ /* 0x000e300000000800 */
[----:B------:R-:W1:Y:S01]  /*13a20*/  @P1 LDC R4, c[0x0][0x450] ;  /* 0x00011400ff041b82 */ /* 0x000e620000000800 */
[----:B0-----:R-:W-:-:S05]  /*13a30*/  @P1 IMAD.HI.U32 R3, R2, R3, RZ ;  /* 0x0000000302031227 */ /* 0x001fca00078e00ff */
[----:B-1----:R-:W-:Y:S01]  /*13a40*/  @P1 SHF.R.U32.HI R2, RZ, R4, R3 ;  /* 0x00000004ff021219 */ /* 0x002fe20000011603 */
[----:B------:R-:W-:-:S04]  /*13a50*/  IMAD R3, R72, -0x60, R220 ;  /* 0xffffffa048037824 */ /* 0x000fc800078e02dc */
[----:B------:R-:W0:Y:S01]  /*13a60*/  SHFL.IDX PT, R4, R2, 0x1, 0x1c1f ;  /* 0x003c1f0002047f89 */ /* 0x000e2200000e0000 */
[----:B------:R-:W-:-:S03]  /*13a70*/  VIADD R3, R3, 0x60 ;  /* 0x0000006003037836 */ /* 0x000fc60000000000 */
[----:B------:R-:W-:Y:S01]  /*13a80*/  SHFL.IDX PT, R2, R2, RZ, 0x1c1f ;  /* 0x001c1fff02027589 */ /* 0x000fe200000e0000 */
[----:B------:R-:W-:-:S05]  /*13a90*/  IMAD R3, R222, -0x2, R3 ;  /* 0xfffffffede037824 */ /* 0x000fca00078e0203 */
        /* <DEDUP_REMOVED lines=70> */
[----:B------:R-:W-:-:S04]  /*13f00*/  FMNMX.FTZ R38, R70, R7, !PT ;  /* 0x0000000746267209 */ /* 0x000fc80007810000 */
[----:B------:R-:W-:-:S05]  /*13f10*/  FMNMX.FTZ R5, R71, R38, !PT ;  /* 0x0000002647057209 */ /* 0x000fca0007810000 */
[----:B------:R-:W0:Y:S02]  /*13f20*/  SHFL.BFLY PT, R38, R5, 0x2, 0x1f ;  /* 0x0c401f0005267f89 */ /* 0x000e2400000e0000 */
[----:B0-----:R-:W-:Y:S02]  /*13f30*/  FMNMX.FTZ R7, R5, R38, !PT ;  /* 0x0000002605077209 */ /* 0x001fe40007810000 */
[----:B------:R-:W-:Y:S01]  /*13f40*/  VIADDMNMX R38, R2, R6, R3, PT ;  /* 0x0000000602267246 */ /* 0x000fe20003800103 */
[----:B------:R-:W-:Y:S02]  /*13f50*/  IMAD.U32 R2, RZ, RZ, UR4 ;  /* 0x00000004ff027e24 */ /* 0x000fe4000f8e00ff */
[----:B------:R-:W0:Y:S01]  /*13f60*/  SHFL.BFLY PT, R88, R7, 0x1, 0x1f ;  /* 0x0c201f0007587f89 */ /* 0x000e2200000e0000 */
[C---:B------:R-:W-:Y:S02]  /*13f70*/  ISETP.GT.AND P2, PT, R38.reuse, RZ, PT ;  /* 0x000000ff2600720c */ /* 0x040fe40003f44270 */
[----:B------:R-:W-:-:S02]  /*13f80*/  ISETP.GT.AND P3, PT, R38, 0x1, PT ;  /* 0x000000012600780c */ /* 0x000fc40003f64270 */
[----:B------:R-:W-:Y:S02]  /*13f90*/  ISETP.GT.AND P4, PT, R38, 0x8, PT ;  /* 0x000000082600780c */ /* 0x000fe40003f84270 */
[----:B------:R-:W-:Y:S02]  /*13fa0*/  FSEL R15, R24, -INF , P2 ;  /* 0xff800000180f7808 */ /* 0x000fe40001000000 */
[----:B------:R-:W-:Y:S02]  /*13fb0*/  FSEL R25, R25, -INF , P3 ;  /* 0xff80000019197808 */ /* 0x000fe40001800000 */
[----:B------:R-:W-:Y:S02]  /*13fc0*/  ISETP.GT.AND P2, PT, R38, 0x9, PT ;  /* 0x000000092600780c */ /* 0x000fe40003f44270 */
[----:B------:R-:W-:Y:S02]  /*13fd0*/  FSEL R11, R28, -INF , P4 ;  /* 0xff8000001c0b7808 */ /* 0x000fe40002000000 */
[----:B------:R-:W-:-:S02]  /*13fe0*/  FMNMX.FTZ R6, R15, R25, !PT ;  /* 0x000000190f067209 */ /* 0x000fc40007810000 */
[C---:B------:R-:W-:Y:S02]  /*13ff0*/  ISETP.GT.AND P3, PT, R38.reuse, 0x10, PT ;  /* 0x000000102600780c */ /* 0x040fe40003f64270 */
[----:B------:R-:W-:Y:S02]  /*14000*/  FSEL R29, R29, -INF , P2 ;  /* 0xff8000001d1d7808 */ /* 0x000fe40001000000 */
[----:B------:R-:W-:Y:S02]  /*14010*/  FMNMX.FTZ R6, R11, R6, !PT ;  /* 0x000000060b067209 */ /* 0x000fe40007810000 */
[----:B------:R-:W-:Y:S02]  /*14020*/  ISETP.GT.AND P2, PT, R38, 0x11, PT ;  /* 0x000000112600780c */ /* 0x000fe40003f44270 */
[----:B0-----:R-:W-:Y:S02]  /*14030*/  FMNMX.FTZ R3, R7, R88, !PT ;  /* 0x0000005807037209 */ /* 0x001fe40007810000 */
[----:B------:R-:W-:-:S02]  /*14040*/  CS2R R88, SRZ ;  /* 0x0000000000587805 */ /* 0x000fc4000001ff00 */
[----:B------:R-:W-:Y:S02]  /*14050*/  FSEL R7, R32, -INF , P3 ;  /* 0xff80000020077808 */ /* 0x000fe40001800000 */
[----:B------:R-:W-:Y:S01]  /*14060*/  FMNMX.FTZ R6, R29, R6, !PT ;  /* 0x000000061d067209 */ /* 0x000fe20007810000 */
[----:B------:R-:W-:Y:S01]  /*14070*/  FMUL.FTZ R5, R3, R2 ;  /* 0x0000000203057220 */ /* 0x000fe20000410000 */
[----:B------:R-:W-:Y:S02]  /*14080*/  ISETP.GT.AND P4, PT, R38, 0x18, PT ;  /* 0x000000182600780c */ /* 0x000fe40003f84270 */
[----:B------:R-:W-:Y:S02]  /*14090*/  FSEL R33, R33, -INF , P2 ;  /* 0xff80000021217808 */ /* 0x000fe40001000000 */
[----:B------:R-:W-:Y:S02]  /*140a0*/  FMNMX.FTZ R6, R7, R6, !PT ;  /* 0x0000000607067209 */ /* 0x000fe40007810000 */
[----:B------:R-:W-:-:S02]  /*140b0*/  FSETP.NEU.FTZ.AND P3, PT, R3, -INF , PT ;  /* 0xff8000000300780b */ /* 0x000fc40003f7d000 */
[----:B------:R-:W-:Y:S02]  /*140c0*/  ISETP.GT.AND P2, PT, R38, 0x19, PT ;  /* 0x000000192600780c */ /* 0x000fe40003f44270 */
[----:B------:R-:W-:Y:S02]  /*140d0*/  FSEL R9, R36, -INF , P4 ;  /* 0xff80000024097808 */ /* 0x000fe40002000000 */
[----:B------:R-:W-:Y:S02]  /*140e0*/  FMNMX.FTZ R6, R33, R6, !PT ;  /* 0x0000000621067209 */ /* 0x000fe40007810000 */
[----:B------:R-:W-:Y:S02]  /*140f0*/  FSEL R5, R5, RZ, P3 ;  /* 0x000000ff05057208 */ /* 0x000fe40001800000 */
[----:B------:R-:W-:Y:S02]  /*14100*/  ISETP.GT.AND P3, PT, R38, 0x20, PT ;  /* 0x000000202600780c */ /* 0x000fe40003f64270 */
[----:B------:R-:W-:Y:S01]  /*14110*/  FSEL R37, R37, -INF , P2 ;  /* 0xff80000025257808 */ /* 0x000fe20001000000 */
[--C-:B------:R-:W-:Y:S01]  /*14120*/  FFMA.FTZ R36, R4, R2, -R5.reuse ;  /* 0x0000000204247223 */ /* 0x100fe20000010805 */
[----:B------:R-:W-:Y:S01]  /*14130*/  FMNMX.FTZ R6, R9, R6, !PT ;  /* 0x0000000609067209 */ /* 0x000fe20007810000 */
[-CC-:B------:R-:W-:Y:S01]  /*14140*/  FFMA.FTZ R189, R74, R2.reuse, -R5.reuse ;  /* 0x000000024abd7223 */ /* 0x180fe20000010805 */
[----:B------:R-:W-:Y:S01]  /*14150*/  ISETP.GT.AND P2, PT, R38, 0x21, PT ;  /* 0x000000212600780c */ /* 0x000fe20003f44270 */
[-CC-:B------:R-:W-:Y:S01]  /*14160*/  FFMA.FTZ R76, R76, R2.reuse, -R5.reuse ;  /* 0x000000024c4c7223 */ /* 0x180fe20000010805 */
[----:B------:R-:W-:Y:S01]  /*14170*/  FSEL R13, R40, -INF , P3 ;  /* 0xff800000280d7808 */ /* 0x000fe20001800000 */
[--C-:B------:R-:W-:Y:S01]  /*14180*/  FFMA.FTZ R40, R14, R2, -R5.reuse ;  /* 0x000000020e287223 */ /* 0x100fe20000010805 */
[----:B------:R-:W-:Y:S01]  /*14190*/  FMNMX.FTZ R6, R37, R6, !PT ;  /* 0x0000000625067209 */ /* 0x000fe20007810000 */
[-CC-:B------:R-:W-:Y:S01]  /*141a0*/  FFMA.FTZ R191, R78, R2.reuse, -R5.reuse ;  /* 0x000000024ebf7223 */ /* 0x180fe20000010805 */
[----:B------:R-:W-:Y:S01]  /*141b0*/  ISETP.GT.AND P3, PT, R38, 0x28, PT ;  /* 0x000000282600780c */ /* 0x000fe20003f64270 */
[----:B------:R-:W-:Y:S01]  /*141c0*/  MUFU.EX2 R189, R189 ;  /* 0x000000bd00bd7308 */ /* 0x000fe20000000800 */
[----:B------:R-:W-:Y:S01]  /*141d0*/  FSEL R41, R41, -INF , P2 ;  /* 0xff80000029297808 */ /* 0x000fe20001000000 */
[--C-:B------:R-:W-:Y:S01]  /*141e0*/  FFMA.FTZ R80, R80, R2, -R5.reuse ;  /* 0x0000000250507223 */ /* 0x100fe20000010805 */
[----:B------:R-:W-:Y:S01]  /*141f0*/  FMNMX.FTZ R24, R13, R6, !PT ;  /* 0x000000060d187209 */ /* 0x000fe20007810000 */
[-CC-:B------:R-:W-:Y:S01]  /*14200*/  FFMA.FTZ R185, R82, R2.reuse, -R5.reuse ;  /* 0x0000000252b97223 */ /* 0x180fe20000010805 */
[----:B------:R-:W-:Y:S01]  /*14210*/  ISETP.GT.AND P2, PT, R38, 0x29, PT ;  /* 0x000000292600780c */ /* 0x000fe20003f44270 */
[--C-:B------:R-:W-:Y:S01]  /*14220*/  FFMA.FTZ R84, R84, R2, -R5.reuse ;  /* 0x0000000254547223 */ /* 0x100fe20000010805 */
[----:B------:R-:W-:Y:S01]  /*14230*/  FSEL R21, R44, -INF , P3 ;  /* 0xff8000002c157808 */ /* 0x000fe20001800000 */
[----:B------:R-:W0:Y:S01]  /*14240*/  MUFU.EX2 R6, R76 ;  /* 0x0000004c00067308 */ /* 0x000e220000000800 */
[----:B------:R-:W-:Y:S01]  /*14250*/  FMNMX.FTZ R24, R41, R24, !PT ;  /* 0x0000001829187209 */ /* 0x000fe20007810000 */
[-CC-:B------:R-:W-:Y:S01]  /*14260*/  FFMA.FTZ R187, R86, R2.reuse, -R5.reuse ;  /* 0x0000000256bb7223 */ /* 0x180fe20000010805 */
[----:B------:R-:W-:Y:S01]  /*14270*/  ISETP.GT.AND P3, PT, R38, 0x30, PT ;  /* 0x000000302600780c */ /* 0x000fe20003f64270 */
[-CC-:B------:R-:W-:Y:S01]  /*14280*/  FFMA.FTZ R181, R42, R2.reuse, -R5.reuse ;  /* 0x000000022ab57223 */ /* 0x180fe20000010805 */
[----:B------:R-:W-:Y:S01]  /*14290*/  FSEL R45, R45, -INF , P2 ;  /* 0xff8000002d2d7808 */ /* 0x000fe20001000000 */
[--C-:B------:R-:W-:Y:S01]  /*142a0*/  FFMA.FTZ R183, R46, R2, -R5.reuse ;  /* 0x000000022eb77223 */ /* 0x100fe20000010805 */
[----:B------:R-:W-:Y:S01]  /*142b0*/  FMNMX.FTZ R24, R21, R24, !PT ;  /* 0x0000001815187209 */ /* 0x000fe20007810000 */
[----:B------:R-:W1:Y:S01]  /*142c0*/  MUFU.EX2 R191, R191 ;  /* 0x000000bf00bf7308 */ /* 0x000e620000000800 */
        /* <DEDUP_REMOVED lines=15> */
[----:B------:R2:W3:Y:S01]  /*143c0*/  MUFU.EX2 R24, R80 ;  /* 0x0000005000187308 */ /* 0x0004e20000000800 */
[----:B------:R-:W-:Y:S01]  /*143d0*/  FMNMX.FTZ R28, R49, R28, !PT ;  /* 0x0000001c311c7209 */ /* 0x000fe20007810000 */
[-CC-:B------:R-:W-:Y:S01]  /*143e0*/  FFMA.FTZ R20, R30, R2.reuse, -R5.reuse ;  /* 0x000000021e147223 */ /* 0x180fe20000010805 */
[----:B------:R-:W-:Y:S01]  /*143f0*/  ISETP.GT.AND P3, PT, R38, 0x40, PT ;  /* 0x000000402600780c */ /* 0x000fe20003f64270 */
[----:B------:R-:W-:Y:S01]  /*14400*/  FFMA.FTZ R171, R70, R2, -R5 ;  /* 0x0000000246ab7223 */ /* 0x000fe20000010805 */
[----:B------:R-:W-:-:S02]  /*14410*/  FSEL R53, R53, -INF , P2 ;  /* 0xff80000035357808 */ /* 0x000fc40001000000 */
[----:B------:R-:W-:Y:S02]  /*14420*/  CS2R R86, SRZ ;  /* 0x0000000000567805 */ /* 0x000fe4000001ff00 */
[----:B------:R-:W-:Y:S01]  /*14430*/  FMNMX.FTZ R28, R47, R28, !PT ;  /* 0x0000001c2f1c7209 */ /* 0x000fe20007810000 */
[----:B------:R-:W-:Y:S01]  /*14440*/  MUFU.EX2 R187, R187 ;  /* 0x000000bb00bb7308 */ /* 0x000fe20000000800 */
[----:B------:R-:W-:Y:S02]  /*14450*/  ISETP.GT.AND P2, PT, R38, 0x41, PT ;  /* 0x000000412600780c */ /* 0x000fe40003f44270 */
[----:B------:R-:W-:Y:S02]  /*14460*/  CS2R R82, SRZ ;  /* 0x0000000000527805 */ /* 0x000fe4000001ff00 */
[----:B------:R-:W-:Y:S02]  /*14470*/  FSEL R27, R56, -INF , P3 ;  /* 0xff800000381b7808 */ /* 0x000fe40001800000 */
[----:B--2---:R-:W-:-:S02]  /*14480*/  CS2R R80, SRZ ;  /* 0x0000000000507805 */ /* 0x004fc4000001ff00 */
[----:B------:R-:W-:Y:S02]  /*14490*/  FMNMX.FTZ R28, R53, R28, !PT ;  /* 0x0000001c351c7209 */ /* 0x000fe40007810000 */
[----:B------:R-:W-:Y:S02]  /*144a0*/  CS2R R78, SRZ ;  /* 0x00000000004e7805 */ /* 0x000fe4000001ff00 */
[----:B------:R-:W-:Y:S01]  /*144b0*/  ISETP.GT.AND P3, PT, R38, 0x48, PT ;  /* 0x000000482600780c */ /* 0x000fe20003f64270 */
[----:B------:R-:W-:Y:S01]  /*144c0*/  MUFU.EX2 R181, R181 ;  /* 0x000000b500b57308 */ /* 0x000fe20000000800 */
[----:B------:R-:W-:Y:S02]  /*144d0*/  FSEL R57, R57, -INF , P2 ;  /* 0xff80000039397808 */ /* 0x000fe40001000000 */
[----:B------:R-:W-:Y:S02]  /*144e0*/  CS2R R76, SRZ ;  /* 0x00000000004c7805 */ /* 0x000fe4000001ff00 */
[----:B------:R-:W-:-:S02]  /*144f0*/  FMNMX.FTZ R32, R27, R28, !PT ;  /* 0x0000001c1b207209 */ /* 0x000fc40007810000 */
[----:B------:R-:W-:Y:S02]  /*14500*/  CS2R R74, SRZ ;  /* 0x00000000004a7805 */ /* 0x000fe4000001ff00 */
[----:B------:R-:W-:Y:S02]  /*14510*/  ISETP.GT.AND P2, PT, R38, 0x49, PT ;  /* 0x000000492600780c */ /* 0x000fe40003f44270 */
[----:B------:R-:W-:Y:S02]  /*14520*/  CS2R R66, SRZ ;  /* 0x0000000000427805 */ /* 0x000fe4000001ff00 */
[----:B------:R-:W-:Y:S01]  /*14530*/  FSEL R31, R60, -INF , P3 ;  /* 0xff8000003c1f7808 */ /* 0x000fe20001800000 */
[----:B------:R2:W-:Y:S01]  /*14540*/  MUFU.EX2 R28, R84 ;  /* 0x00000054001c7308 */ /* 0x0005e20000000800 */
[----:B------:R-:W-:Y:S02]  /*14550*/  FMNMX.FTZ R32, R57, R32, !PT ;  /* 0x0000002039207209 */ /* 0x000fe40007810000 */
[----:B------:R-:W-:-:S02]  /*14560*/  CS2R R62, SRZ ;  /* 0x00000000003e7805 */ /* 0x000fc4000001ff00 */
[C---:B------:R-:W-:Y:S02]  /*14570*/  ISETP.GT.AND P3, PT, R38.reuse, 0x50, PT ;  /* 0x000000502600780c */ /* 0x040fe40003f64270 */
[----:B------:R-:W-:Y:S02]  /*14580*/  CS2R R58, SRZ ;  /* 0x00000000003a7805 */ /* 0x000fe4000001ff00 */
[----:B------:R-:W-:Y:S02]  /*14590*/  FSEL R61, R61, -INF , P2 ;  /* 0xff8000003d3d7808 */ /* 0x000fe40001000000 */
[----:B------:R-:W-:Y:S02]  /*145a0*/  CS2R R54, SRZ ;  /* 0x0000000000367805 */ /* 0x000fe4000001ff00 */
[----:B------:R-:W-:Y:S01]  /*145b0*/  FMNMX.FTZ R32, R31, R32, !PT ;  /* 0x000000201f207209 */ /* 0x000fe20007810000 */
[----:B------:R-:W-:Y:S01]  /*145c0*/  MUFU.EX2 R36, R36 ;  /* 0x0000002400247308 */ /* 0x000fe20000000800 */
[----:B------:R-:W-:-:S02]  /*145d0*/  ISETP.GT.AND P2, PT, R38, 0x51, PT ;  /* 0x000000512600780c */ /* 0x000fc40003f44270 */
[----:B--2---:R-:W-:Y:S02]  /*145e0*/  CS2R R84, SRZ ;  /* 0x0000000000547805 */ /* 0x004fe4000001ff00 */
[----:B------:R-:W-:Y:S02]  /*145f0*/  FSEL R35, R64, -INF , P3 ;  /* 0xff80000040237808 */ /* 0x000fe40001800000 */
[----:B------:R-:W-:Y:S02]  /*14600*/  FMNMX.FTZ R32, R61, R32, !PT ;  /* 0x000000203d207209 */ /* 0x000fe40007810000 */
[----:B------:R-:W-:Y:S01]  /*14610*/  ISETP.GT.AND P3, PT, R38, 0x58, PT ;  /* 0x000000582600780c */ /* 0x000fe20003f64270 */
[----:B------:R-:W-:Y:S01]  /*14620*/  MUFU.EX2 R183, R183 ;  /* 0x000000b700b77308 */ /* 0x000fe20000000800 */
[----:B------:R-:W-:Y:S02]  /*14630*/  FSEL R65, R65, -INF , P2 ;  /* 0xff80000041417808 */ /* 0x000fe40001000000 */
[----:B------:R-:W-:-:S02]  /*14640*/  FMNMX.FTZ R14, R35, R32, !PT ;  /* 0x00000020230e7209 */ /* 0x000fc40007810000 */
[----:B------:R-:W-:Y:S01]  /*14650*/  ISETP.GT.AND P2, PT, R38, 0x59, PT ;  /* 0x000000592600780c */ /* 0x000fe20003f44270 */
[-CC-:B------:R-:W-:Y:S01]  /*14660*/  FFMA.FTZ R38, R10, R2.reuse, -R5.reuse ;  /* 0x000000020a267223 */ /* 0x180fe20000010805 */
[----:B------:R-:W-:Y:S01]  /*14670*/  FSEL R39, R68, -INF , P3 ;  /* 0xff80000044277808 */ /* 0x000fe20001800000 */
[----:B------:R-:W-:Y:S01]  /*14680*/  FFMA.FTZ R10, R26, R2, -R5 ;  /* 0x000000021a0a7223 */ /* 0x000fe20000010805 */
[----:B------:R-:W-:Y:S01]  /*14690*/  FMNMX.FTZ R14, R65, R14, !PT ;  /* 0x0000000e410e7209 */ /* 0x000fe20007810000 */
[----:B0-----:R-:W-:Y:S01]  /*146a0*/  FADD.FTZ R26, R189, R6 ;  /* 0x00000006bd1a7221 */ /* 0x001fe20000010000 */
[----:B------:R-:W-:Y:S01]  /*146b0*/  FSEL R69, R69, -INF , P2 ;  /* 0xff80000045457808 */ /* 0x000fe20001000000 */
[----:B------:R0:W-:Y:S01]  /*146c0*/  MUFU.EX2 R32, R40 ;  /* 0x0000002800207308 */ /* 0x0001e20000000800 */
[----:B------:R-:W-:Y:S02]  /*146d0*/  FMNMX.FTZ R14, R39, R14, !PT ;  /* 0x0000000e270e7209 */ /* 0x000fe40007810000 */
[----:B------:R-:W-:-:S02]  /*146e0*/  F2FP.BF16.F32.PACK_AB R189, R6, R189 ;  /* 0x000000bd06bd723e */ /* 0x000fc400000010ff */
[----:B------:R-:W-:-:S03]  /*146f0*/  FMNMX.FTZ R14, R69, R14, !PT ;  /* 0x0000000e450e7209 */ /* 0x000fc60007810000 */
[----:B------:R-:W-:Y:S01]  /*14700*/  MUFU.EX2 R38, R38 ;  /* 0x0000002600267308 */ /* 0x000fe20000000800 */
[-CC-:B0-----:R-:W-:Y:S01]  /*14710*/  FFMA.FTZ R40, R12, R2.reuse, -R5.reuse ;  /* 0x000000020c287223 */ /* 0x181fe20000010805 */
[----:B------:R-:W0:Y:S01]  /*14720*/  SHFL.BFLY PT, R51, R14, 0x2, 0x1f ;  /* 0x0c401f000e337f89 */ /* 0x000e2200000e0000 */
[-CC-:B------:R-:W-:Y:S01]  /*14730*/  FFMA.FTZ R12, R34, R2.reuse, -R5.reuse ;  /* 0x00000002220c7223 */ /* 0x180fe20000010805 */
[----:B------:R-:W-:Y:S01]  /*14740*/  FFMA.FTZ R5, R71, R2, -R5 ;  /* 0x0000000247057223 */ /* 0x000fe20000010805 */
[----:B------:R-:W-:-:S03]  /*14750*/  CS2R R70, SRZ ;  /* 0x0000000000467805 */ /* 0x000fc6000001ff00 */
        /* <DEDUP_REMOVED lines=8> */
[----:B0-----:R-:W-:-:S07]  /*147e0*/  FMNMX.FTZ R4, R51, R4, !PT ;  /* 0x0000000433047209 */ /* 0x001fce0007810000 */
[----:B------:R-:W-:Y:S01]  /*147f0*/  MUFU.EX2 R175, R175 ;  /* 0x000000af00af7308 */ /* 0x000fe20000000800 */
[----:B------:R-:W0:Y:S01]  /*14800*/  @P1 LDC R51, c[0x0][0x450] ;  /* 0x00011400ff331b82 */ /* 0x000e220000000800 */
[C---:B------:R-:W-:Y:S01]  /*14810*/  FSETP.NEU.FTZ.AND P2, PT, R4.reuse, -INF , PT ;  /* 0xff8000000400780b */ /* 0x040fe20003f5d000 */
[----:B------:R-:W-:-:S05]  /*14820*/  FMUL.FTZ R14, R4, R2 ;  /* 0x00000002040e7220 */ /* 0x000fca0000410000 */
[----:B------:R-:W-:Y:S01]  /*14830*/  MUFU.EX2 R12, R12 ;  /* 0x0000000c000c7308 */ /* 0x000fe20000000800 */
[----:B------:R-:W-:-:S05]  /*14840*/  FSEL R14, R14, RZ, P2 ;  /* 0x000000ff0e0e7208 */ /* 0x000fca0001000000 */
        /* <DEDUP_REMOVED lines=8> */
[-CC-:B------:R-:W-:Y:S01]  /*148d0*/  FFMA.FTZ R37, R37, R2.reuse, -R14.reuse ;  /* 0x0000000225257223 */ /* 0x180fe2000001080e */
[-CC-:B------:R-:W-:Y:S01]  /*148e0*/  FFMA.FTZ R13, R13, R2.reuse, -R14.reuse ;  /* 0x000000020d0d7223 */ /* 0x180fe2000001080e */
[-CC-:B------:R-:W-:Y:S01]  /*148f0*/  FFMA.FTZ R41, R41, R2.reuse, -R14.reuse ;  /* 0x0000000229297223 */ /* 0x180fe2000001080e */
[-CC-:B------:R-:W-:Y:S01]  /*14900*/  FFMA.FTZ R21, R21, R2.reuse, -R14.reuse ;  /* 0x0000000215157223 */ /* 0x180fe2000001080e */
[----:B------:R-:W4:Y:S01]  /*14910*/  MUFU.EX2 R15, R15 ;  /* 0x0000000f000f7308 */ /* 0x000f220000000800 */
[----:B--2---:R-:W2:Y:S01]  /*14920*/  @P1 LDC R25, c[0x0][0x44c] ;  /* 0x00011300ff191b82 */ /* 0x004ea20000000800 */
[-CC-:B------:R-:W-:Y:S01]  /*14930*/  FFMA.FTZ R45, R45, R2.reuse, -R14.reuse ;  /* 0x000000022d2d7223 */ /* 0x180fe2000001080e */
[-CC-:B------:R-:W-:Y:S01]  /*14940*/  FFMA.FTZ R43, R43, R2.reuse, -R14.reuse ;  /* 0x000000022b2b7223 */ /* 0x180fe2000001080e */
[-CC-:B------:R-:W-:Y:S01]  /*14950*/  FFMA.FTZ R49, R49, R2.reuse, -R14.reuse ;  /* 0x0000000231317223 */ /* 0x180fe2000001080e */
[-CC-:B------:R-:W-:Y:S01]  /*14960*/  FFMA.FTZ R47, R47, R2.reuse, -R14.reuse ;  /* 0x000000022f2f7223 */ /* 0x180fe2000001080e */
[-CC-:B------:R-:W-:Y:S01]  /*14970*/  FFMA.FTZ R53, R53, R2.reuse, -R14.reuse ;  /* 0x0000000235357223 */ /* 0x180fe2000001080e */
[-CC-:B------:R-:W-:Y:S01]  /*14980*/  FFMA.FTZ R27, R27, R2.reuse, -R14.reuse ;  /* 0x000000021b1b7223 */ /* 0x180fe2000001080e */
[----:B------:R-:W4:Y:S01]  /*14990*/  MUFU.EX2 R11, R11 ;  /* 0x0000000b000b7308 */ /* 0x000f220000000800 */
[-CC-:B------:R-:W-:Y:S01]  /*149a0*/  FFMA.FTZ R57, R57, R2.reuse, -R14.reuse ;  /* 0x0000000239397223 */ /* 0x180fe2000001080e */
[-CC-:B------:R-:W-:Y:S01]  /*149b0*/  FFMA.FTZ R31, R31, R2.reuse, -R14.reuse ;  /* 0x000000021f1f7223 */ /* 0x180fe2000001080e */
[-CC-:B------:R-:W-:Y:S01]  /*149c0*/  FFMA.FTZ R61, R61, R2.reuse, -R14.reuse ;  /* 0x000000023d3d7223 */ /* 0x180fe2000001080e */
[-CC-:B------:R-:W-:Y:S01]  /*149d0*/  FFMA.FTZ R35, R35, R2.reuse, -R14.reuse ;  /* 0x0000000223237223 */ /* 0x180fe2000001080e */
[-CC-:B------:R-:W-:Y:S01]  /*149e0*/  FFMA.FTZ R65, R65, R2.reuse, -R14.reuse ;  /* 0x0000000241417223 */ /* 0x180fe2000001080e */
[-CC-:B------:R-:W-:Y:S01]  /*149f0*/  FFMA.FTZ R39, R39, R2.reuse, -R14.reuse ;  /* 0x0000000227277223 */ /* 0x180fe2000001080e */
[----:B------:R-:W-:Y:S01]  /*14a00*/  FFMA.FTZ R69, R69, R2, -R14 ;  /* 0x0000000245457223 */ /* 0x000fe2000001080e */
[----:B------:R1:W4:Y:S08]  /*14a10*/  MUFU.EX2 R190, R29 ;  /* 0x0000001d00be7308 */ /* 0x0003300000000800 */
[----:B------:R3:W4:Y:S01]  /*14a20*/  MUFU.EX2 R184, R7 ;  /* 0x0000000700b87308 */ /* 0x0007220000000800 */
[----:B-1----:R-:W-:-:S07]  /*14a30*/  IMAD.MOV.U32 R29, RZ, RZ, R218 ;  /* 0x000000ffff1d7224 */ /* 0x002fce00078e00da */
[----:B------:R-:W1:Y:S01]  /*14a40*/  MUFU.EX2 R33, R33 ;  /* 0x0000002100217308 */ /* 0x000e620000000800 */
[----:B---3--:R-:W-:Y:S02]  /*14a50*/  VIADD R7, R0, 0x30840 ;  /* 0x0003084000077836 */ /* 0x008fe40000000000 */
[----:B--2---:R-:W-:-:S04]  /*14a60*/  @P1 IMAD.HI.U32 R0, R218, R25, RZ ;  /* 0x00000019da001227 */ /* 0x004fc800078e00ff */
[----:B------:R-:W-:Y:S01]  /*14a70*/  FADD.FTZ R25, R191, R26 ;  /* 0x0000001abf197221 */ /* 0x000fe20000010000 */
[----:B------:R-:W-:Y:S02]  /*14a80*/  F2FP.BF16.F32.PACK_AB R191, R24, R191 ;  /* 0x000000bf18bf723e */ /* 0x000fe400000010ff */
[----:B------:R-:W-:Y:S01]  /*14a90*/  PRMT R7, R212, 0x654, R7 ;  /* 0x00000654d4077816 */ /* 0x000fe20000000007 */
[----:B------:R-:W2:Y:S01]  /*14aa0*/  MUFU.EX2 R9, R9 ;  /* 0x0000000900097308 */ /* 0x000ea20000000800 */
[----:B0-----:R-:W-:Y:S01]  /*14ab0*/  @P1 SHF.R.U32.HI R29, RZ, R51, R0 ;  /* 0x00000033ff1d1219 */ /* 0x001fe20000011600 */
[----:B----4-:R-:W-:Y:S01]  /*14ac0*/  FADD.FTZ R0, R15, R188 ;  /* 0x000000bc0f007221 */ /* 0x010fe20000010000 */
[----:B------:R0:W-:Y:S01]  /*14ad0*/  SYNCS.ARRIVE.TRANS64.RED.A1T0 RZ, [R7+URZ], RZ ;  /* 0x000000ff07ff79a7 */ /* 0x0001e2000810043f */
[----:B------:R-:W-:Y:S02]  /*14ae0*/  F2FP.BF16.F32.PACK_AB R188, R188, R15 ;  /* 0x0000000fbcbc723e */ /* 0x000fe400000010ff */
[----:B------:R-:W-:-:S02]  /*14af0*/  CS2R R50, SRZ ;  /* 0x0000000000327805 */ /* 0x000fc4000001ff00 */
[----:B------:R-:W-:Y:S01]  /*14b00*/  IADD3 R26, R29, R220, -R219 ;  /* 0x000000dc1d1a7210 */ /* 0x000fe20007ffe8db */
[----:B------:R-:W3:Y:S01]  /*14b10*/  MUFU.EX2 R186, R37 ;  /* 0x0000002500ba7308 */ /* 0x000ee20000000800 */
[----:B0-----:R-:W-:Y:S01]  /*14b20*/  FADD.FTZ R7, R11, R0 ;  /* 0x000000000b077221 */ /* 0x001fe20000010000 */
[----:B------:R-:W-:Y:S02]  /*14b30*/  FADD.FTZ R0, R24, R25 ;  /* 0x0000001918007221 */ /* 0x000fe40000010000 */
[----:B------:R-:W-:-:S04]  /*14b40*/  IMAD.HI R29, R26, 0x2aaaaaab, RZ ;  /* 0x2aaaaaab1a1d7827 */ /* 0x000fc800078e02ff */
[C---:B------:R-:W-:Y:S01]  /*14b50*/  FADD.FTZ R7, R190.reuse, R7 ;  /* 0x00000007be077221 */ /* 0x040fe20000010000 */
[----:B------:R-:W0:Y:S01]  /*14b60*/  MUFU.EX2 R13, R13 ;  /* 0x0000000d000d7308 */ /* 0x000e220000000800 */
[----:B------:R-:W-:Y:S01]  /*14b70*/  FADD.FTZ R25, R185, R0 ;  /* 0x00000000b9197221 */ /* 0x000fe20000010000 */
[----:B------:R-:W-:Y:S01]  /*14b80*/  F2FP.BF16.F32.PACK_AB R190, R190, R11 ;  /* 0x0000000bbebe723e */ /* 0x000fe200000010ff */
[----:B------:R-:W-:Y:S01]  /*14b90*/  FADD.FTZ R0, R184, R7 ;  /* 0x00000007b8007221 */ /* 0x000fe20000010000 */
[C---:B------:R-:W-:Y:S01]  /*14ba0*/  F2FP.BF16.F32.PACK_AB R185, R28.reuse, R185 ;  /* 0x000000b91cb9723e */ /* 0x040fe200000010ff */
[----:B------:R-:W-:Y:S01]  /*14bb0*/  FADD.FTZ R26, R28, R25 ;  /* 0x000000191c1a7221 */ /* 0x000fe20000010000 */
[C---:B-1----:R-:W-:Y:S01]  /*14bc0*/  F2FP.BF16.F32.PACK_AB R184, R33.reuse, R184 ;  /* 0x000000b821b8723e */ /* 0x042fe200000010ff */
[----:B------:R-:W-:Y:S01]  /*14bd0*/  FADD.FTZ R0, R33, R0 ;  /* 0x0000000021007221 */ /* 0x000fe20000010000 */
[----:B------:R-:W1:Y:S01]  /*14be0*/  MUFU.EX2 R180, R41 ;  /* 0x0000002900b47308 */ /* 0x000e620000000800 */
[----:B------:R-:W-:Y:S01]  /*14bf0*/  FADD.FTZ R25, R187, R26 ;  /* 0x0000001abb197221 */ /* 0x000fe20000010000 */
[----:B------:R-:W-:Y:S01]  /*14c00*/  F2FP.BF16.F32.PACK_AB R187, R32, R187 ;  /* 0x000000bb20bb723e */ /* 0x000fe200000010ff */
[----:B--2---:R-:W-:-:S02]  /*14c10*/  FADD.FTZ R7, R9, R0 ;  /* 0x0000000009077221 */ /* 0x004fc40000010000 */
[----:B------:R-:W-:Y:S01]  /*14c20*/  FADD.FTZ R26, R32, R25 ;  /* 0x00000019201a7221 */ /* 0x000fe20000010000 */
[----:B------:R-:W-:Y:S01]  /*14c30*/  CS2R R32, SRZ ;  /* 0x0000000000207805 */ /* 0x000fe2000001ff00 */
[C---:B---3--:R-:W-:Y:S01]  /*14c40*/  FADD.FTZ R0, R186.reuse, R7 ;  /* 0x00000007ba007221 */ /* 0x048fe20000010000 */
[----:B------:R-:W2:Y:S01]  /*14c50*/  MUFU.EX2 R21, R21 ;  /* 0x0000001500157308 */ /* 0x000ea20000000800 */
[----:B------:R-:W-:Y:S01]  /*14c60*/  FADD.FTZ R25, R181, R26 ;  /* 0x0000001ab5197221 */ /* 0x000fe20000010000 */
[----:B------:R-:W-:Y:S01]  /*14c70*/  SHF.R.U32.HI R26, RZ, 0x1f, R29 ;  /* 0x0000001fff1a7819 */ /* 0x000fe2000001161d */
[----:B0-----:R-:W-:Y:S01]  /*14c80*/  FADD.FTZ R7, R13, R0 ;  /* 0x000000000d077221 */ /* 0x001fe20000010000 */
[----:B------:R-:W-:Y:S01]  /*14c90*/  F2FP.BF16.F32.PACK_AB R186, R186, R9 ;  /* 0x00000009baba723e */ /* 0x000fe200000010ff */
[C---:B------:R-:W-:Y:S01]  /*14ca0*/  FADD.FTZ R14, R36.reuse, R25 ;  /* 0x00000019240e7221 */ /* 0x040fe20000010000 */
[----:B------:R-:W-:Y:S02]  /*14cb0*/  F2FP.BF16.F32.PACK_AB R181, R36, R181 ;  /* 0x000000b524b5723e */ /* 0x000fe400000010ff */
[----:B------:R-:W-:Y:S01]  /*14cc0*/  CS2R R36, SRZ ;  /* 0x0000000000247805 */ /* 0x000fe2000001ff00 */
[----:B------:R0:W3:Y:S01]  /*14cd0*/  MUFU.EX2 R182, R45 ;  /* 0x0000002d00b67308 */ /* 0x0000e20000000800 */
[----:B-1----:R-:W-:Y:S01]  /*14ce0*/  FADD.FTZ R0, R180, R7 ;  /* 0x00000007b4007221 */ /* 0x002fe20000010000 */
[----:B------:R-:W-:Y:S01]  /*14cf0*/  FADD.FTZ R25, R183, R14 ;  /* 0x0000000eb7197221 */ /* 0x000fe20000010000 */
[----:B------:R-:W-:-:S02]  /*14d00*/  LEA.HI.SX32 R14, R29, R26, 0x1c ;  /* 0x0000001a1d0e7211 */ /* 0x000fc400078fe2ff */
[----:B------:R-:W-:Y:S02]  /*14d10*/  CS2R R28, SRZ ;  /* 0x00000000001c7805 */ /* 0x000fe4000001ff00 */
[C---:B------:R-:W-:Y:S01]  /*14d20*/  F2FP.BF16.F32.PACK_AB R183, R38.reuse, R183 ;  /* 0x000000b726b7723e */ /* 0x040fe200000010ff */
[----:B------:R-:W-:Y:S01]  /*14d30*/  FADD.FTZ R6, R38, R25 ;  /* 0x0000001926067221 */ /* 0x000fe20000010000 */
[----:B------:R-:W-:Y:S01]  /*14d40*/  VIMNMX R14, RZ, R14, !PT ;  /* 0x0000000eff0e7248 */ /* 0x000fe20007fe0100 */
[----:B------:R-:W1:Y:S01]  /*14d50*/  MUFU.EX2 R43, R43 ;  /* 0x0000002b002b7308 */ /* 0x000e620000000800 */
[----:B--2---:R-:W-:Y:S01]  /*14d60*/  FADD.FTZ R7, R21, R0 ;  /* 0x0000000015077221 */ /* 0x004fe20000010000 */
[----:B------:R-:W-:Y:S01]  /*14d70*/  FADD.FTZ R25, R177, R6 ;  /* 0x00000006b1197221 */ /* 0x000fe20000010000 */
[----:B------:R-:W-:Y:S02]  /*14d80*/  F2FP.BF16.F32.PACK_AB R177, R40, R177 ;  /* 0x000000b128b1723e */ /* 0x000fe400000010ff */
[----:B0-----:R-:W-:-:S02]  /*14d90*/  CS2R R44, SRZ ;  /* 0x00000000002c7805 */ /* 0x001fc4000001ff00 */
[----:B------:R-:W-:Y:S01]  /*14da0*/  F2FP.BF16.F32.PACK_AB R180, R180, R13 ;  /* 0x0000000db4b4723e */ /* 0x000fe200000010ff */
[----:B------:R-:W-:Y:S01]  /*14db0*/  FADD.FTZ R6, R40, R25 ;  /* 0x0000001928067221 */ /* 0x000fe20000010000 */
[----:B------:R-:W-:Y:S01]  /*14dc0*/  CS2R R40, SRZ ;  /* 0x0000000000287805 */ /* 0x000fe2000001ff00 */
[----:B------:R0:W2:Y:S01]  /*14dd0*/  MUFU.EX2 R176, R49 ;  /* 0x0000003100b07308 */ /* 0x0000a20000000800 */
[----:B---3--:R-:W-:Y:S01]  /*14de0*/  FADD.FTZ R0, R182, R7 ;  /* 0x00000007b6007221 */ /* 0x008fe20000010000 */
[----:B------:R-:W-:Y:S01]  /*14df0*/  FADD.FTZ R25, R179, R6 ;  /* 0x00000006b3197221 */ /* 0x000fe20000010000 */
[----:B------:R-:W-:Y:S02]  /*14e00*/  F2FP.BF16.F32.PACK_AB R179, R42, R179 ;  /* 0x000000b32ab3723e */ /* 0x000fe400000010ff */
[----:B------:R-:W-:Y:S01]  /*14e10*/  F2FP.BF16.F32.PACK_AB R182, R182, R21 ;  /* 0x00000015b6b6723e */ /* 0x000fe200000010ff */
[----:B------:R-:W-:Y:S02]  /*14e20*/  FADD.FTZ R6, R42, R25 ;  /* 0x000000192a067221 */ /* 0x000fe40000010000 */
[----:B------:R-:W3:Y:S01]  /*14e30*/  MUFU.EX2 R47, R47 ;  /* 0x0000002f002f7308 */ /* 0x000ee20000000800 */
[----:B-1----:R-:W-:Y:S01]  /*14e40*/  FADD.FTZ R7, R43, R0 ;  /* 0x000000002b077221 */ /* 0x002fe20000010000 */
[----:B------:R-:W-:Y:S01]  /*14e50*/  FADD.FTZ R11, R173, R6 ;  /* 0x00000006ad0b7221 */ /* 0x000fe20000010000 */
[----:B------:R-:W-:-:S02]  /*14e60*/  F2FP.BF16.F32.PACK_AB R173, R10, R173 ;  /* 0x000000ad0aad723e */ /* 0x000fc400000010ff */
[----:B0-----:R-:W-:Y:S01]  /*14e70*/  CS2R R48, SRZ ;  /* 0x0000000000307805 */ /* 0x001fe2000001ff00 */
[----:B------:R-:W-:Y:S01]  /*14e80*/  FADD.FTZ R6, R10, R11 ;  /* 0x0000000b0a067221 */ /* 0x000fe20000010000 */
[----:B------:R-:W-:Y:S01]  /*14e90*/  VIADD R11, R72, 0xfffffffe ;  /* 0xfffffffe480b7836 */ /* 0x000fe20000000000 */
[----:B------:R0:W1:Y:S01]  /*14ea0*/  MUFU.EX2 R178, R53 ;  /* 0x0000003500b27308 */ /* 0x0000620000000800 */
[C---:B--2---:R-:W-:Y:S01]  /*14eb0*/  FADD.FTZ R0, R176.reuse, R7 ;  /* 0x00000007b0007221 */ /* 0x044fe20000010000 */
[----:B------:R-:W-:Y:S01]  /*14ec0*/  FADD.FTZ R9, R175, R6 ;  /* 0x00000006af097221 */ /* 0x000fe20000010000 */
[----:B------:R-:W-:Y:S02]  /*14ed0*/  F2FP.BF16.F32.PACK_AB R176, R176, R43 ;  /* 0x0000002bb0b0723e */ /* 0x000fe400000010ff */
[----:B------:R-:W-:Y:S02]  /*14ee0*/  CS2R R72, SRZ ;  /* 0x0000000000487805 */ /* 0x000fe4000001ff00 */
[----:B------:R-:W-:Y:S01]  /*14ef0*/  ISETP.GE.AND P2, PT, R11, R14, PT ;  /* 0x0000000e0b00720c */ /* 0x000fe20003f46270 */
[C---:B------:R-:W-:Y:S01]  /*14f00*/  FADD.FTZ R24, R12.reuse, R9 ;  /* 0x000000090c187221 */ /* 0x040fe20000010000 */
[----:B------:R-:W-:Y:S01]  /*14f10*/  F2FP.BF16.F32.PACK_AB R175, R12, R175 ;  /* 0x000000af0caf723e */ /* 0x000fe200000010ff */
[----:B------:R-:W2:Y:S01]  /*14f20*/  MUFU.EX2 R27, R27 ;  /* 0x0000001b001b7308 */ /* 0x000ea20000000800 */
[----:B---3--:R-:W-:Y:S01]  /*14f30*/  FADD.FTZ R7, R47, R0 ;  /* 0x000000002f077221 */ /* 0x008fe20000010000 */
[----:B0-----:R-:W-:-:S02]  /*14f40*/  CS2R R52, SRZ ;  /* 0x0000000000347805 */ /* 0x001fc4000001ff00 */
[----:B------:R-:W-:-:S04]  /*14f50*/  CS2R R42, SRZ ;  /* 0x00000000002a7805 */ /* 0x000fc8000001ff00 */
[----:B------:R0:W3:Y:S01]  /*14f60*/  MUFU.EX2 R172, R57 ;  /* 0x0000003900ac7308 */ /* 0x0000e20000000800 */
[C---:B-1----:R-:W-:Y:S01]  /*14f70*/  FADD.FTZ R0, R178.reuse, R7 ;  /* 0x00000007b2007221 */ /* 0x042fe20000010000 */
[----:B------:R-:W-:Y:S02]  /*14f80*/  F2FP.BF16.F32.PACK_AB R178, R178, R47 ;  /* 0x0000002fb2b2723e */ /* 0x000fe400000010ff */
[----:B------:R-:W-:-:S04]  /*14f90*/  CS2R R46, SRZ ;  /* 0x00000000002e7805 */ /* 0x000fc8000001ff00 */
[----:B------:R-:W1:Y:S01]  /*14fa0*/  MUFU.EX2 R31, R31 ;  /* 0x0000001f001f7308 */ /* 0x000e620000000800 */
[----:B--2---:R-:W-:Y:S01]  /*14fb0*/  FADD.FTZ R7, R27, R0 ;  /* 0x000000001b077221 */ /* 0x004fe20000010000 */
[----:B0-----:R-:W-:-:S06]  /*14fc0*/  CS2R R56, SRZ ;  /* 0x0000000000387805 */ /* 0x001fcc000001ff00 */
[----:B------:R0:W2:Y:S01]  /*14fd0*/  MUFU.EX2 R174, R61 ;  /* 0x0000003d00ae7308 */ /* 0x0000a20000000800 */
[C---:B---3--:R-:W-:Y:S01]  /*14fe0*/  FADD.FTZ R0, R172.reuse, R7 ;  /* 0x00000007ac007221 */ /* 0x048fe20000010000 */
[----:B------:R-:W-:Y:S02]  /*14ff0*/  F2FP.BF16.F32.PACK_AB R172, R172, R27 ;  /* 0x0000001bacac723e */ /* 0x000fe400000010ff */
[----:B------:R-:W-:-:S04]  /*15000*/  CS2R R26, SRZ ;  /* 0x00000000001a7805 */ /* 0x000fc8000001ff00 */
[----:B------:R-:W3:Y:S01]  /*15010*/  MUFU.EX2 R35, R35 ;  /* 0x0000002300237308 */ /* 0x000ee20000000800 */
[----:B-1----:R-:W-:Y:S01]  /*15020*/  FADD.FTZ R7, R31, R0 ;  /* 0x000000001f077221 */ /* 0x002fe20000010000 */
[----:B0-----:R-:W-:-:S06]  /*15030*/  CS2R R60, SRZ ;  /* 0x00000000003c7805 */ /* 0x001fcc000001ff00 */
[----:B------:R-:W0:Y:S01]  /*15040*/  MUFU.EX2 R169, R169 ;  /* 0x000000a900a97308 */ /* 0x000e220000000800 */
[C---:B--2---:R-:W-:Y:S01]  /*15050*/  FADD.FTZ R6, R174.reuse, R7 ;  /* 0x00000007ae067221 */ /* 0x044fe20000010000 */
[----:B------:R-:W-:Y:S02]  /*15060*/  F2FP.BF16.F32.PACK_AB R174, R174, R31 ;  /* 0x0000001faeae723e */ /* 0x000fe400000010ff */
[----:B------:R-:W-:-:S04]  /*15070*/  CS2R R30, SRZ ;  /* 0x00000000001e7805 */ /* 0x000fc8000001ff00 */
[----:B------:R1:W2:Y:S01]  /*15080*/  MUFU.EX2 R168, R65 ;  /* 0x0000004100a87308 */ /* 0x0002a20000000800 */
[----:B---3--:R-:W-:-:S07]  /*15090*/  FADD.FTZ R7, R35, R6 ;  /* 0x0000000623077221 */ /* 0x008fce0000010000 */
[----:B------:R-:W3:Y:S01]  /*150a0*/  MUFU.EX2 R20, R20 ;  /* 0x0000001400147308 */ /* 0x000ee20000000800 */
[----:B0-----:R-:W-:Y:S01]  /*150b0*/  FADD.FTZ R9, R169, R24 ;  /* 0x00000018a9097221 */ /* 0x001fe20000010000 */
[----:B-1----:R-:W-:Y:S02]  /*150c0*/  CS2R R64, SRZ ;  /* 0x0000000000407805 */ /* 0x002fe4000001ff00 */
[----:B------:R-:W-:-:S04]  /*150d0*/  CS2R R24, SRZ ;  /* 0x0000000000187805 */ /* 0x000fc8000001ff00 */
[----:B------:R-:W0:Y:S01]  /*150e0*/  MUFU.EX2 R39, R39 ;  /* 0x0000002700277308 */ /* 0x000e220000000800 */
[C---:B--2---:R-:W-:Y:S01]  /*150f0*/  FADD.FTZ R6, R168.reuse, R7 ;  /* 0x00000007a8067221 */ /* 0x044fe20000010000 */
[----:B------:R-:W-:Y:S02]  /*15100*/  F2FP.BF16.F32.PACK_AB R168, R168, R35 ;  /* 0x00000023a8a8723e */ /* 0x000fe400000010ff */
[----:B------:R-:W-:-:S04]  /*15110*/  CS2R R34, SRZ ;  /* 0x0000000000227805 */ /* 0x000fc8000001ff00 */
[----:B------:R-:W1:Y:S01]  /*15120*/  MUFU.EX2 R171, R171 ;  /* 0x000000ab00ab7308 */ /* 0x000e620000000800 */
[C---:B---3--:R-:W-:Y:S01]  /*15130*/  FADD.FTZ R10, R20.reuse, R9 ;  /* 0x00000009140a7221 */ /* 0x048fe20000010000 */
[----:B------:R-:W-:-:S06]  /*15140*/  F2FP.BF16.F32.PACK_AB R169, R20, R169 ;  /* 0x000000a914a9723e */ /* 0x000fcc00000010ff */
[----:B------:R2:W3:Y:S01]  /*15150*/  MUFU.EX2 R170, R69 ;  /* 0x0000004500aa7308 */ /* 0x0004e20000000800 */
[----:B0-----:R-:W-:-:S07]  /*15160*/  FADD.FTZ R7, R39, R6 ;  /* 0x0000000627077221 */ /* 0x001fce0000010000 */
[----:B------:R1:W0:Y:S01]  /*15170*/  MUFU.EX2 R0, R5 ;  /* 0x0000000500007308 */ /* 0x0002220000000800 */
[----:B--2---:R-:W-:Y:S01]  /*15180*/  CS2R R68, SRZ ;  /* 0x0000000000447805 */ /* 0x004fe2000001ff00 */
[----:B-1----:R-:W-:Y:S01]  /*15190*/  FADD.FTZ R5, R171, R10 ;  /* 0x0000000aab057221 */ /* 0x002fe20000010000 */
[C---:B---3--:R-:W-:Y:S01]  /*151a0*/  FADD.FTZ R7, R170.reuse, R7 ;  /* 0x00000007aa077221 */ /* 0x048fe20000010000 */
[----:B------:R-:W-:Y:S02]  /*151b0*/  F2FP.BF16.F32.PACK_AB R170, R170, R39 ;  /* 0x00000027aaaa723e */ /* 0x000fe400000010ff */
[----:B------:R-:W-:Y:S01]  /*151c0*/  CS2R R38, SRZ ;  /* 0x0000000000267805 */ /* 0x000fe2000001ff00 */
[C---:B0-----:R-:W-:Y:S01]  /*151d0*/  FADD.FTZ R6, R0.reuse, R5 ;  /* 0x0000000500067221 */ /* 0x041fe20000010000 */
[----:B------:R-:W-:Y:S01]  /*151e0*/  F2FP.BF16.F32.PACK_AB R171, R0, R171 ;  /* 0x000000ab00ab723e */ /* 0x000fe200000010ff */
[----:B------:R-:W-:Y:S02]  /*151f0*/  IMAD.MOV.U32 R0, RZ, RZ, 0x3f800000 ;  /* 0x3f800000ff007424 */ /* 0x000fe400078e00ff */
[----:B------:R-:W-:Y:S01]  /*15200*/  IMAD.MOV.U32 R5, RZ, RZ, 0x3f800000 ;  /* 0x3f800000ff057424 */ /* 0x000fe200078e00ff */
[----:B------:R-:W-:Y:S06]  /*15210*/  @!P2 BRA `(.L_x_6154) ;  /* 0x000000280018a947 */ /* 0x000fec0003800000 */
[----:B------:R-:W-:Y:S01]  /*15220*/  BSSY B1, `(.L_x_6154) ;  /* 0x0000285000017945 */ /* 0x000fe20003800000 */
[----:B------:R-:W-:Y:S02]  /*15230*/  IMAD.MOV.U32 R9, RZ, RZ, R3 ;  /* 0x000000ffff097224 */ /* 0x000fe400078e0003 */
[----:B------:R-:W-:Y:S02]  /*15240*/  IMAD.MOV.U32 R10, RZ, RZ, R4 ;  /* 0x000000ffff0a7224 */ /* 0x000fe400078e0004 */
[----:B------:R-:W-:Y:S02]  /*15250*/  IMAD.MOV.U32 R13, RZ, RZ, R200 ;  /* 0x000000ffff0d7224 */ /* 0x000fe400078e00c8 */
[----:B------:R-:W-:Y:S02]  /*15260*/  IMAD.MOV.U32 R15, RZ, RZ, R197 ;  /* 0x000000ffff0f7224 */ /* 0x000fe400078e00c5 */
[----:B------:R-:W-:Y:S02]  /*15270*/  IMAD.MOV.U32 R0, RZ, RZ, 0x3f800000 ;  /* 0x3f800000ff007424 */ /* 0x000fe400078e00ff */
[----:B------:R-:W-:-:S07]  /*15280*/  IMAD.MOV.U32 R119, RZ, RZ, RZ ;  /* 0x000000ffff777224 */ /* 0x000fce00078e00ff */
.L_x_6167:
[----:B------:R-:W-:-:S04]  /*15290*/  ISETP.NE.AND P2, PT, R15, 0x1, PT ;  /* 0x000000010f00780c */ /* 0x000fc80003f45270 */
[----:B------:R-:W-:-:S04]  /*152a0*/  SEL R200, RZ, 0x1, P2 ;  /* 0x00000001ffc87807 */ /* 0x000fc80001000000 */
[----:B------:R-:W-:Y:S01]  /*152b0*/  LOP3.LUT R200, R13, R200, RZ, 0x3c, !PT ;  /* 0x000000c80dc87212 */ /* 0x000fe200078e3cff */
[----:B------:R-:W-:Y:S06]  /*152c0*/  @!P0 BRA `(.L_x_6155) ;  /* 0x0000000000048947 */ /* 0x000fec0003800000 */
[----:B------:R-:W-:Y:S01]  /*152d0*/  BPT.TRAP 0x1 ;  /* 0x000000040000795c */ /* 0x000fe20000300000 */
.L_x_6155:
        /* <DEDUP_REMOVED lines=8> */
.L_x_6156:
[----:B------:R-:W-:Y:S01]  /*15360*/  IMAD R4, R197, 0x900, R8 ;  /* 0x00000900c5047824 */ /* 0x000fe200078e0208 */
[----:B------:R-:W-:Y:S03]  /*15370*/  BSSY B2, `(.L_x_6157) ;  /* 0x0000006000027945 */ /* 0x000fe60003800000 */
[C---:B------:R-:W-:Y:S02]  /*15380*/  VIADD R21, R4.reuse, 0x2 ;  /* 0x0000000204157836 */ /* 0x040fe40000000000 */
[----:B------:R-:W-:Y:S01]  /*15390*/  VIADD R120, R4, 0x4 ;  /* 0x0000000404787836 */ /* 0x000fe20000000000 */
[----:B-1----:R-:W-:Y:S06]  /*153a0*/  @P2 BRA `(.L_x_6158) ;  /* 0x0000000000082947 */ /* 0x002fec0003800000 */
[----:B------:R-:W1:Y:S02]  /*153b0*/  SYNCS.PHASECHK.TRANS64.TRYWAIT P2, [R12+URZ+0x30830], R3 ;  /* 0x030830030c0075a7 */ /* 0x000e64000804017f */
[----:B-1----:R-:W-:Y:S05]  /*153c0*/  @!P2 BRA `(.L_x_6159) ;  /* 0x00000104002ca947 */ /* 0x002fea0003800000 */
.L_x_6158:
[----:B------:R-:W-:Y:S05]  /*153d0*/  BSYNC B2 ;  /* 0x0000000000027941 */ /* 0x000fea0003800000 */
.L_x_6157:
[----:B------:R-:W2:Y:S04]  /*153e0*/  LDL.64 R122, [R1+0x30] ;  /* 0x00003000017a7983 */ /* 0x000ea80000100a00 */
[----:B------:R3:W-:Y:S04]  /*153f0*/  STL.64 [R1+0x80], R8 ;  /* 0x0000800801007387 */ /* 0x0007e80000100a00 */
[----:B---3--:R-:W3:Y:S04]  /*15400*/  LDL.64 R8, [R1+0x28] ;  /* 0x0000280001087983 */ /* 0x008ee80000100a00 */
[----:B------:R4:W-:Y:S04]  /*15410*/  STL.64 [R1+0x78], R6 ;  /* 0x0000780601007387 */ /* 0x0009e80000100a00 */
[----:B----4-:R-:W4:Y:S01]  /*15420*/  LDL.64 R6, [R1+0x20] ;  /* 0x0000200001067983 */ /* 0x010f220000100a00 */
[----:B------:R-:W-:-:S02]  /*15430*/  IMAD.MOV.U32 R2, RZ, RZ, R4 ;  /* 0x000000ffff027224 */ /* 0x000fc400078e0004 */
[----:B------:R-:W-:Y:S02]  /*15440*/  VIADD R20, R4, 0x6 ;  /* 0x0000000604147836 */ /* 0x000fe40000000000 */
[----:B01----:R-:W-:Y:S01]  /*15450*/  IMAD.MOV.U32 R3, RZ, RZ, 0x40000040 ;  /* 0x40000040ff037424 */ /* 0x003fe200078e00ff */
[----:B------:R-:W-:Y:S01]  /*15460*/  R2UR UR26, R2 ;  /* 0x00000000021a72ca */ /* 0x000fe200000e0000 */
[----:B------:R-:W-:Y:S01]  /*15470*/  IMAD.MOV.U32 R2, RZ, RZ, R21 ;  /* 0x000000ffff027224 */ /* 0x000fe200078e0015 */
[----:B------:R-:W-:Y:S01]  /*15480*/  R2UR UR14, R20 ;  /* 0x00000000140e72ca */ /* 0x000fe200000e0000 */
[----:B------:R-:W-:Y:S02]  /*15490*/  VIADD R20, R4, 0x302 ;  /* 0x0000030204147836 */ /* 0x000fe40000000000 */
[-C--:B------:R-:W-:Y:S01]  /*154a0*/  FMUL.FTZ R24, R24, R5.reuse ;  /* 0x0000000518187220 */ /* 0x080fe20000410000 */
[----:B------:R-:W-:Y:S01]  /*154b0*/  FMUL.FTZ R25, R25, R5 ;  /* 0x0000000519197220 */ /* 0x000fe20000410000 */
[----:B------:R-:W-:Y:S01]  /*154c0*/  R2UR UR22, R2 ;  /* 0x00000000021672ca */ /* 0x000fe200000e0000 */
[----:B------:R-:W-:Y:S01]  /*154d0*/  IMAD.MOV.U32 R2, RZ, RZ, R120 ;  /* 0x000000ffff027224 */ /* 0x000fe200078e0078 */
[----:B------:R-:W-:Y:S01]  /*154e0*/  R2UR UR6, R20 ;  /* 0x00000000140672ca */ /* 0x000fe200000e0000 */
[----:B------:R-:W-:-:S02]  /*154f0*/  VIADD R120, R4, 0x304 ;  /* 0x0000030404787836 */ /* 0x000fc40000000000 */
[-C--:B------:R-:W-:Y:S01]  /*15500*/  FMUL.FTZ R28, R28, R5.reuse ;  /* 0x000000051c1c7220 */ /* 0x080fe20000410000 */
        /* <DEDUP_REMOVED lines=8> */
[----:B------:R-:W-:Y:S02]  /*15590*/  VIADD R2, R4, 0x306 ;  /* 0x0000030604027836 */ /* 0x000fe40000000000 */
[-C--:B------:R-:W-:Y:S01]  /*155a0*/  FMUL.FTZ R29, R29, R5.reuse ;  /* 0x000000051d1d7220 */ /* 0x080fe20000410000 */
[-C--:B------:R-:W-:Y:S01]  /*155b0*/  FMUL.FTZ R32, R32, R5.reuse ;  /* 0x0000000520207220 */ /* 0x080fe20000410000 */
[-C--:B------:R-:W-:Y:S01]  /*155c0*/  FMUL.FTZ R33, R33, R5.reuse ;  /* 0x0000000521217220 */ /* 0x080fe20000410000 */
[----:B------:R-:W-:Y:S01]  /*155d0*/  FMUL.FTZ R36, R36, R5 ;  /* 0x0000000524247220 */ /* 0x000fe20000410000 */
[----:B------:R-:W-:Y:S01]  /*155e0*/  R2UR UR54, R2 ;  /* 0x00000000023672ca */ /* 0x000fe200000e0000 */
[----:B------:R-:W-:-:S02]  /*155f0*/  VIADD R2, R4, 0x604 ;  /* 0x0000060404027836 */ /* 0x000fc40000000000 */
        /* <DEDUP_REMOVED lines=41> */
[----:B------:R-:W-:Y:S01]  /*15890*/  R2UR UR27, R3 ;  /* 0x00000000031b72ca */ /* 0x000fe200000e0000 */
[----:B------:R-:W4:Y:S01]  /*158a0*/  LDL.64 R4, [R1+0x18] ;  /* 0x0000180001047983 */ /* 0x000f220000100a00 */
[----:B------:R-:W-:Y:S01]  /*158b0*/  IMAD.MOV.U32 R121, RZ, RZ, 0x40000040 ;  /* 0x40000040ff797424 */ /* 0x000fe200078e00ff */
[----:B------:R-:W-:Y:S01]  /*158c0*/  R2UR UR46, R120 ;  /* 0x00000000782e72ca */ /* 0x000fe200000e0000 */
[----:B------:R-:W-:Y:S01]  /*158d0*/  IMAD.MOV.U32 R21, RZ, RZ, 0x40000040 ;  /* 0x40000040ff157424 */ /* 0x000fe200078e00ff */
[----:B------:R-:W-:-:S02]  /*158e0*/  R2UR UR38, R20 ;  /* 0x00000000142672ca */ /* 0x000fc400000e0000 */
[C---:B------:R-:W-:Y:S02]  /*158f0*/  R2UR UR59, R121.reuse ;  /* 0x00000000793b72ca */ /* 0x040fe400000e0000 */
[----:B------:R-:W-:Y:S02]  /*15900*/  R2UR UR47, R121 ;  /* 0x00000000792f72ca */ /* 0x000fe400000e0000 */
[C---:B------:R-:W-:Y:S02]  /*15910*/  R2UR UR15, R21.reuse ;  /* 0x00000000150f72ca */ /* 0x040fe400000e0000 */
[C---:B------:R-:W-:Y:S02]  /*15920*/  R2UR UR7, R21.reuse ;  /* 0x00000000150772ca */ /* 0x040fe400000e0000 */
[C---:B------:R-:W-:Y:S02]  /*15930*/  R2UR UR51, R21.reuse ;  /* 0x00000000153372ca */ /* 0x040fe400000e0000 */
[----:B------:R-:W-:-:S02]  /*15940*/  R2UR UR39, R21 ;  /* 0x00000000152772ca */ /* 0x000fc400000e0000 */
[----:B------:R-:W4:Y:S01]  /*15950*/  LDL.64 R20, [R1+0x10] ;  /* 0x0000100001147983 */ /* 0x000f220000100a00 */
[C---:B------:R-:W-:Y:S02]  /*15960*/  R2UR UR23, R3.reuse ;  /* 0x00000000031772ca */ /* 0x040fe400000e0000 */
[C---:B------:R-:W-:Y:S02]  /*15970*/  R2UR UR19, R3.reuse ;  /* 0x00000000031372ca */ /* 0x040fe400000e0000 */
[C---:B------:R-:W-:Y:S02]  /*15980*/  R2UR UR11, R3.reuse ;  /* 0x00000000030b72ca */ /* 0x040fe400000e0000 */
[C---:B------:R-:W-:Y:S02]  /*15990*/  R2UR UR55, R3.reuse ;  /* 0x00000000033772ca */ /* 0x040fe400000e0000 */
[----:B------:R-:W-:Y:S02]  /*159a0*/  R2UR UR42, R2 ;  /* 0x00000000022a72ca */ /* 0x000fe400000e0000 */
[----:B------:R-:W-:-:S02]  /*159b0*/  R2UR UR43, R3 ;  /* 0x00000000032b72ca */ /* 0x000fc400000e0000 */
[----:B------:R-:W4:Y:S01]  /*159c0*/  LDL.64 R2, [R1+0x8] ;  /* 0x0000080001027983 */ /* 0x000f220000100a00 */
        /* <DEDUP_REMOVED lines=10> */
[----:B----4-:R-:W-:Y:S02]  /*15a70*/  R2UR UR16, R6 ;  /* 0x00000000061072ca */ /* 0x010fe400000e0000 */
[----:B------:R-:W-:Y:S02]  /*15a80*/  R2UR UR17, R7 ;  /* 0x00000000071172ca */ /* 0x000fe400000e0000 */
[----:B------:R-:W-:Y:S01]  /*15a90*/  R2UR UR12, R4 ;  /* 0x00000000040c72ca */ /* 0x000fe200000e0000 */
[----:B------:R0:W5:Y:S01]  /*15aa0*/  LDL.LU.64 R6, [R1+0x78] ;  /* 0x0000780001067983 */ /* 0x0001620000300a00 */
[----:B------:R-:W-:Y:S01]  /*15ab0*/  R2UR UR13, R5 ;  /* 0x00000000050d72ca */ /* 0x000fe200000e0000 */
[----:B------:R-:W-:Y:S02]  /*15ac0*/  WARPGROUP.DEPBAR.LE gsb0, 0x0 ;  /* 0x00008000000079c5 */ /* 0x000fe40000010000 */
[----:B------:R-:W-:-:S06]  /*15ad0*/  WARPGROUP.ARRIVE ;  /* 0x00000000000079c5 */ /* 0x000fcc0000000000 */
[----:B------:R-:W-:Y:S01]  /*15ae0*/  HGMMA.64x96x16.F32.BF16 R120, gdesc[UR16], R120, gsb0 ;  /* 0x01600000107879f0 */ /* 0x000fe20008001878 */
[----:B------:R-:W-:Y:S02]  /*15af0*/  R2UR UR8, R20 ;  /* 0x00000000140872ca */ /* 0x000fe400000e0000 */
        /* <DEDUP_REMOVED lines=79> */
[----:B0-----:R-:W-:Y:S05]  /*15ff0*/  @!P0 BRA `(.L_x_6160) ;  /* 0x0000000000048947 */ /* 0x001fea0003800000 */
[----:B------:R-:W-:Y:S01]  /*16000*/  BPT.TRAP 0x1 ;  /* 0x000000040000795c */ /* 0x000fe20000300000 */
.L_x_6160:
[----:B------:R-:W-:Y:S01]  /*16010*/  SHF.L.U32 R0, R13, 0x1f, RZ ;  /* 0x0000001f0d007819 */ /* 0x000fe200000006ff */
[----:B------:R-:W-:-:S04]  /*16020*/  IMAD R13, R15, 0x8, R18 ;  /* 0x000000080f0d7824 */ /* 0x000fc800078e0212 */
[----:B------:R0:W1:Y:S01]  /*16030*/  SYNCS.PHASECHK.TRANS64.TRYWAIT P2, [R13+URZ+0x30850], R0 ;  /* 0x030850000d0075a7 */ /* 0x000062000804017f */
[----:B------:R-:W-:Y:S05]  /*16040*/  @!P0 BRA `(.L_x_6161) ;  /* 0x0000000000048947 */ /* 0x000fea0003800000 */
[----:B------:R-:W-:Y:S01]  /*16050*/  BPT.TRAP 0x1 ;  /* 0x000000040000795c */ /* 0x000fe20000300000 */
.L_x_6161:
[----:B------:R-:W-:Y:S04]  /*16060*/  BSSY B2, `(.L_x_6162) ;  /* 0x0000004000027945 */ /* 0x000fe80003800000 */
[----:B-1----:R-:W-:Y:S05]  /*16070*/  @P2 BRA `(.L_x_6163) ;  /* 0x0000000000082947 */ /* 0x002fea0003800000 */
[----:B------:R-:W1:Y:S02]  /*16080*/  SYNCS.PHASECHK.TRANS64.TRYWAIT P2, [R13+URZ+0x30850], R0 ;  /* 0x030850000d0075a7 */ /* 0x000e64000804017f */
[----:B-1----:R-:W-:Y:S05]  /*16090*/  @!P2 BRA `(.L_x_6164) ;  /* 0x000000f8000ca947 */ /* 0x002fea0003800000 */
.L_x_6163:
[----:B------:R-:W-:Y:S05]  /*160a0*/  BSYNC B2 ;  /* 0x0000000000027941 */ /* 0x000fea0003800000 */
.L_x_6162:
        /* <DEDUP_REMOVED lines=9> */
[----:B------:R-:W-:-:S05]  /*16140*/  IMAD R2, R15, 0x900, R0 ;  /* 0x000009000f027824 */ /* 0x000fca00078e0200 */
[C---:B------:R-:W-:Y:S02]  /*16150*/  R2UR UR6, R2.reuse ;  /* 0x00000000020672ca */ /* 0x040fe400000e0000 */
[----:B------:R-:W-:-:S11]  /*16160*/  IADD3 R4, R2, 0x80, RZ ;  /* 0x0000008002047810 */ /* 0x000fd60007ffe0ff */
        /* <DEDUP_REMOVED lines=36> */
.L_x_6165:
[----:B------:R-:W0:Y:S01]  /*163b0*/  @P1 LDC R3, c[0x0][0x44c] ;  /* 0x00011300ff031b82 */ /* 0x000e220000000800 */
[----:B------:R-:W-:Y:S01]  /*163c0*/  IMAD.IADD R2, R223, 0x1, R218 ;  /* 0x00000001df027824 */ /* 0x000fe200078e02da */
[----:B------:R-:W-:Y:S01]  /*163d0*/  ULDC UR4, c[0x0][0x988] ;  /* 0x0002620000047ab9 */ /* 0x000fe20000000800 */
[----:B------:R-:W-:-:S05]  /*163e0*/  VIADD R12, R12, 0x30840 ;  /* 0x000308400c0c7836 */ /* 0x000fca0000000000 */
[----:B------:R-:W1:Y:S01]  /*163f0*/  @P1 LDC R0, c[0x0][0x450] ;  /* 0x00011400ff001b82 */ /* 0x000e620000000800 */
[----:B------:R-:W-:-:S04]  /*16400*/  PRMT R12, R212, 0x654, R12 ;  /* 0x00000654d40c7816 */ /* 0x000fc8000000000c */
[----:B------:R2:W-:Y:S01]  /*16410*/  SYNCS.ARRIVE.TRANS64.RED.A1T0 RZ, [R12+URZ], RZ ;  /* 0x000000ff0cff79a7 */ /* 0x0005e2000810043f */
[----:B0-----:R-:W-:-:S05]  /*16420*/  @P1 IMAD.HI.U32 R3, R2, R3, RZ ;  /* 0x0000000302031227 */ /* 0x001fca00078e00ff */
[----:B-1----:R-:W-:Y:S01]  /*16430*/  @P1 SHF.R.U32.HI R2, RZ, R0, R3 ;  /* 0x00000000ff021219 */ /* 0x002fe20000011603 */
[----:B------:R-:W-:-:S04]  /*16440*/  IMAD.MOV.U32 R0, RZ, RZ, -0x60 ;  /* 0xffffffa0ff007424 */ /* 0x000fc800078e00ff */
[----:B------:R-:W0:Y:S01]  /*16450*/  SHFL.IDX PT, R3, R2, RZ, 0x1c1f ;  /* 0x001c1fff02037589 */ /* 0x000e2200000e0000 */
[----:B------:R-:W-:-:S04]  /*16460*/  IMAD R0, R11, R0, 0x1 ;  /* 0x000000010b007424 */ /* 0x000fc800078e0200 */
[----:B------:R-:W-:-:S05]  /*16470*/  IMAD R0, R222, -0x2, R0 ;  /* 0xfffffffede007824 */ /* 0x000fca00078e0200 */
[----:B------:R-:W-:-:S05]  /*16480*/  IADD3 R0, -R219, R0, R220 ;  /* 0x00000000db007210 */ /* 0x000fca0007ffe1dc */
        /* <DEDUP_REMOVED lines=71> */
[----:B------:R-:W-:-:S04]  /*16900*/  FMNMX.FTZ R4, R164, R4, !PT ;  /* 0x00000004a4047209 */ /* 0x000fc80007810000 */
[----:B------:R-:W-:-:S05]  /*16910*/  FMNMX.FTZ R4, R165, R4, !PT ;  /* 0x00000004a5047209 */ /* 0x000fca0007810000 */
[----:B------:R-:W0:Y:S02]  /*16920*/  SHFL.BFLY PT, R3, R4, 0x2, 0x1f ;  /* 0x0c401f0004037f89 */ /* 0x000e2400000e0000 */
[----:B0-----:R-:W-:Y:S02]  /*16930*/  FMNMX.FTZ R4, R4, R3, !PT ;  /* 0x0000000304047209 */ /* 0x001fe40007810000 */
[----:B------:R-:W0:Y:S04]  /*16940*/  SHFL.IDX PT, R3, R2, 0x1, 0x1c1f ;  /* 0x003c1f0002037f89 */ /* 0x000e2800000e0000 */
[----:B------:R-:W1:Y:S01]  /*16950*/  SHFL.BFLY PT, R2, R4, 0x1, 0x1f ;  /* 0x0c201f0004027f89 */ /* 0x000e6200000e0000 */
[----:B0-----:R-:W-:Y:S01]  /*16960*/  IMAD.IADD R0, R0, 0x1, R3 ;  /* 0x0000000100007824 */ /* 0x001fe200078e0203 */
[----:B-1----:R-:W-:Y:S01]  /*16970*/  FMNMX.FTZ R4, R4, R2, !PT ;  /* 0x0000000204047209 */ /* 0x002fe20007810000 */
[----:B------:R-:W-:-:S03]  /*16980*/  IMAD.U32 R2, RZ, RZ, UR4 ;  /* 0x00000004ff027e24 */ /* 0x000fc6000f8e00ff */
[C---:B------:R-:W-:Y:S02]  /*16990*/  ISETP.GT.AND P5, PT, R0.reuse, RZ, PT ;  /* 0x000000ff0000720c */ /* 0x040fe40003fa4270 */
[----:B------:R-:W-:Y:S01]  /*169a0*/  ISETP.GT.AND P4, PT, R0, 0x8, PT ;  /* 0x000000080000780c */ /* 0x000fe20003f84270 */
[----:B------:R-:W-:Y:S01]  /*169b0*/  FMUL.FTZ R5, R4, R2 ;  /* 0x0000000204057220 */ /* 0x000fe20000410000 */
[C---:B------:R-:W-:Y:S02]  /*169c0*/  ISETP.GT.AND P2, PT, R0.reuse, 0x9, PT ;  /* 0x000000090000780c */ /* 0x040fe40003f44270 */
[----:B------:R-:W-:Y:S02]  /*169d0*/  ISETP.GT.AND P6, PT, R0, 0x10, PT ;  /* 0x000000100000780c */ /* 0x000fe40003fc4270 */
[----:B------:R-:W-:Y:S02]  /*169e0*/  FSEL R122, R122, -INF , P5 ;  /* 0xff8000007a7a7808 */ /* 0x000fe40002800000 */
[----:B------:R-:W-:-:S02]  /*169f0*/  FSEL R126, R126, -INF , P4 ;  /* 0xff8000007e7e7808 */ /* 0x000fc40002000000 */
[----:B------:R-:W-:Y:S02]  /*16a00*/  FSEL R127, R127, -INF , P2 ;  /* 0xff8000007f7f7808 */ /* 0x000fe40001000000 */
[----:B------:R-:W-:Y:S02]  /*16a10*/  FSEL R130, R130, -INF , P6 ;  /* 0xff80000082827808 */ /* 0x000fe40003000000 */
[C---:B------:R-:W-:Y:S02]  /*16a20*/  ISETP.GT.AND P3, PT, R0.reuse, 0x1, PT ;  /* 0x000000010000780c */ /* 0x040fe40003f64270 */
[C---:B------:R-:W-:Y:S02]  /*16a30*/  ISETP.GT.AND P5, PT, R0.reuse, 0x11, PT ;  /* 0x000000110000780c */ /* 0x040fe40003fa4270 */
[C---:B------:R-:W-:Y:S02]  /*16a40*/  ISETP.GT.AND P4, PT, R0.reuse, 0x19, PT ;  /* 0x000000190000780c */ /* 0x040fe40003f84270 */
[----:B------:R-:W-:-:S02]  /*16a50*/  ISETP.GT.AND P2, PT, R0, 0x20, PT ;  /* 0x000000200000780c */ /* 0x000fc40003f44270 */
[----:B------:R-:W-:Y:S02]  /*16a60*/  ISETP.GT.AND P6, PT, R0, 0x21, PT ;  /* 0x000000210000780c */ /* 0x000fe40003fc4270 */
[----:B------:R-:W-:Y:S02]  /*16a70*/  FSEL R123, R123, -INF , P3 ;  /* 0xff8000007b7b7808 */ /* 0x000fe40001800000 */
[----:B------:R-:W-:Y:S02]  /*16a80*/  FSEL R131, R131, -INF , P5 ;  /* 0xff80000083837808 */ /* 0x000fe40002800000 */
[----:B------:R-:W-:Y:S02]  /*16a90*/  FSEL R135, R135, -INF , P4 ;  /* 0xff80000087877808 */ /* 0x000fe40002000000 */
[----:B------:R-:W-:Y:S02]  /*16aa0*/  FSEL R138, R138, -INF , P2 ;  /* 0xff8000008a8a7808 */ /* 0x000fe40001000000 */
[----:B------:R-:W-:-:S02]  /*16ab0*/  FSEL R139, R139, -INF , P6 ;  /* 0xff8000008b8b7808 */ /* 0x000fc40003000000 */
[C---:B------:R-:W-:Y:S02]  /*16ac0*/  ISETP.GT.AND P3, PT, R0.reuse, 0x18, PT ;  /* 0x000000180000780c */ /* 0x040fe40003f64270 */
        /* <DEDUP_REMOVED lines=8> */
[----:B------:R-:W-:Y:S02]  /*16b50*/  FSEL R150, R150, -INF , P6 ;  /* 0xff80000096967808 */ /* 0x000fe40003000000 */
[C---:B------:R-:W-:Y:S02]  /*16b60*/  ISETP.GT.AND P3, PT, R0.reuse, 0x29, PT ;  /* 0x000000290000780c */ /* 0x040fe40003f64270 */
[----:B------:R-:W-:-:S02]  /*16b70*/  ISETP.GT.AND P5, PT, R0, 0x39, PT ;  /* 0x000000390000780c */ /* 0x000fc40003fa4270 */
[C---:B------:R-:W-:Y:S02]  /*16b80*/  ISETP.GT.AND P4, PT, R0.reuse, 0x41, PT ;  /* 0x000000410000780c */ /* 0x040fe40003f84270 */
[C---:B------:R-:W-:Y:S02]  /*16b90*/  ISETP.GT.AND P2, PT, R0.reuse, 0x48, PT ;  /* 0x000000480000780c */ /* 0x040fe40003f44270 */
[----:B------:R-:W-:Y:S02]  /*16ba0*/  ISETP.GT.AND P6, PT, R0, 0x49, PT ;  /* 0x000000490000780c */ /* 0x000fe40003fc4270 */
[----:B------:R-:W-:Y:S02]  /*16bb0*/  FSEL R143, R143, -INF , P3 ;  /* 0xff8000008f8f7808 */ /* 0x000fe40001800000 */
        /* <DEDUP_REMOVED lines=9> */
[----:B-----5:R-:W-:Y:S02]  /*16c50*/  FMNMX.FTZ R0, R122, R9, !PT ;  /* 0x000000097a007209 */ /* 0x020fe40007810000 */
[----:B------:R-:W-:Y:S02]  /*16c60*/  FSEL R154, R154, -INF , P3 ;  /* 0xff8000009a9a7808 */ /* 0x000fe40001800000 */
[----:B------:R-:W-:Y:S02]  /*16c70*/  FMNMX.FTZ R0, R123, R0, !PT ;  /* 0x000000007b007209 */ /* 0x000fe40007810000 */
[----:B------:R-:W-:Y:S02]  /*16c80*/  FSEL R162, R162, -INF , P5 ;  /* 0xff800000a2a27808 */ /* 0x000fe40002800000 */
[----:B------:R-:W-:-:S02]  /*16c90*/  FMNMX.FTZ R0, R126, R0, !PT ;  /* 0x000000007e007209 */ /* 0x000fc40007810000 */
[----:B------:R-:W-:Y:S02]  /*16ca0*/  FSEL R163, R163, -INF , P4 ;  /* 0xff800000a3a37808 */ /* 0x000fe40002000000 */
[----:B------:R-:W-:Y:S02]  /*16cb0*/  FMNMX.FTZ R0, R127, R0, !PT ;  /* 0x000000007f007209 */ /* 0x000fe40007810000 */
[----:B------:R-:W-:Y:S02]  /*16cc0*/  FSEL R166, R166, -INF , P2 ;  /* 0xff800000a6a67808 */ /* 0x000fe40001000000 */
[----:B------:R-:W-:Y:S02]  /*16cd0*/  FMNMX.FTZ R0, R130, R0, !PT ;  /* 0x0000000082007209 */ /* 0x000fe40007810000 */
[----:B------:R-:W-:Y:S02]  /*16ce0*/  FSEL R167, R167, -INF , P6 ;  /* 0xff800000a7a77808 */ /* 0x000fe40003000000 */
[----:B------:R-:W-:-:S02]  /*16cf0*/  FMNMX.FTZ R0, R131, R0, !PT ;  /* 0x0000000083007209 */ /* 0x000fc40007810000 */
[----:B------:R-:W-:Y:S02]  /*16d00*/  FSETP.NEU.FTZ.AND P3, PT, R4, -INF , PT ;  /* 0xff8000000400780b */ /* 0x000fe40003f7d000 */
[----:B------:R-:W-:Y:S02]  /*16d10*/  FMNMX.FTZ R0, R134, R0, !PT ;  /* 0x0000000086007209 */ /* 0x000fe40007810000 */
[----:B------:R-:W-:Y:S02]  /*16d20*/  FSEL R5, R5, RZ, P3 ;  /* 0x000000ff05057208 */ /* 0x000fe40001800000 */
[----:B------:R-:W-:-:S03]  /*16d30*/  FMNMX.FTZ R0, R135, R0, !PT ;  /* 0x0000000087007209 */ /* 0x000fc60007810000 */
        /* <DEDUP_REMOVED lines=56> */
[----:B------:R-:W-:Y:S02]  /*170c0*/  FSEL R0, R4, RZ, P3 ;  /* 0x000000ff04007208 */ /* 0x000fe40001800000 */
[C---:B------:R-:W-:Y:S01]  /*170d0*/  FSETP.NEU.FTZ.AND P2, PT, R3.reuse, -INF , PT ;  /* 0xff8000000300780b */ /* 0x040fe20003f5d000 */
[CC--:B------:R-:W-:Y:S02]  /*170e0*/  FMUL.FTZ R137, R3.reuse, R2.reuse ;  /* 0x0000000203897220 */ /* 0x0c0fe40000410000 */
[----:B------:R-:W-:Y:S01]  /*170f0*/  FADD.FTZ R0, -R0, R10 ;  /* 0x0000000a00007221 */ /* 0x000fe20000010100 */
[----:B------:R-:W-:Y:S01]  /*17100*/  FSEL R5, R3, RZ, P2 ;  /* 0x000000ff03057208 */ /* 0x000fe20001000000 */
[----:B------:R-:W-:Y:S01]  /*17110*/  MUFU.EX2 R176, R176 ;  /* 0x000000b000b07308 */ /* 0x000fe20000000800 */
[----:B------:R-:W-:Y:S01]  /*17120*/  FSEL R137, R137, RZ, P2 ;  /* 0x000000ff89897208 */ /* 0x000fe20001000000 */
[----:B------:R-:W-:-:S02]  /*17130*/  FMUL.FTZ R0, R0, R2 ;  /* 0x0000000200007220 */ /* 0x000fc40000410000 */
[----:B------:R-:W-:Y:S02]  /*17140*/  FADD.FTZ R9, -R5, R9 ;  /* 0x0000000905097221 */ /* 0x000fe40000010100 */
[-CC-:B------:R-:W-:Y:S01]  /*17150*/  FFMA.FTZ R189, R122, R2.reuse, -R137.reuse ;  /* 0x000000027abd7223 */ /* 0x180fe20000010889 */
[-CC-:B------:R-:W-:Y:S01]  /*17160*/  FFMA.FTZ R140, R123, R2.reuse, -R137.reuse ;  /* 0x000000027b8c7223 */ /* 0x180fe20000010889 */
[-C--:B------:R-:W-:Y:S01]  /*17170*/  FMUL.FTZ R9, R9, R2.reuse ;  /* 0x0000000209097220 */ /* 0x080fe20000410000 */
        /* <DEDUP_REMOVED lines=16> */
[----:B------:R1:W3:Y:S01]  /*17280*/  MUFU.EX2 R0, R9 ;  /* 0x0000000900007308 */ /* 0x0002e20000000800 */
[----:B0-----:R-:W-:Y:S01]  /*17290*/  FFMA.FTZ R7, R5, R7, R188 ;  /* 0x0000000705077223 */ /* 0x001fe200000100bc */
[-CC-:B------:R-:W-:Y:S01]  /*172a0*/  FFMA.FTZ R173, R154, R2.reuse, -R137.reuse ;  /* 0x000000029aad7223 */ /* 0x180fe20000010889 */
[-CC-:B------:R-:W-:Y:S01]  /*172b0*/  FFMA.FTZ R134, R155, R2.reuse, -R137.reuse ;  /* 0x000000029b867223 */ /* 0x180fe20000010889 */
[-CC-:B------:R-:W-:Y:S01]  /*172c0*/  FFMA.FTZ R175, R158, R2.reuse, -R137.reuse ;  /* 0x000000029eaf7223 */ /* 0x180fe20000010889 */
[-CC-:B------:R-:W-:Y:S01]  /*172d0*/  FFMA.FTZ R130, R159, R2.reuse, -R137.reuse ;  /* 0x000000029f827223 */ /* 0x180fe20000010889 */
[-CC-:B------:R-:W-:Y:S01]  /*172e0*/  FFMA.FTZ R169, R162, R2.reuse, -R137.reuse ;  /* 0x00000002a2a97223 */ /* 0x180fe20000010889 */
[-CC-:B--2---:R-:W-:Y:S01]  /*172f0*/  FFMA.FTZ R12, R163, R2.reuse, -R137.reuse ;  /* 0x00000002a30c7223 */ /* 0x184fe20000010889 */
[----:B------:R-:W0:Y:S01]  /*17300*/  MUFU.EX2 R140, R140 ;  /* 0x0000008c008c7308 */ /* 0x000e220000000800 */
[-CC-:B------:R-:W-:Y:S01]  /*17310*/  FFMA.FTZ R171, R166, R2.reuse, -R137.reuse ;  /* 0x00000002a6ab7223 */ /* 0x180fe20000010889 */
[----:B-1----:R-:W-:Y:S01]  /*17320*/  FFMA.FTZ R9, R167, R2, -R137 ;  /* 0x00000002a7097223 */ /* 0x002fe20000010889 */
[----:B------:R-:W-:-:S05]  /*17330*/  FADD.FTZ R7, R120, R7 ;  /* 0x0000000778077221 */ /* 0x000fca0000010000 */
[----:B------:R-:W1:Y:S01]  /*17340*/  MUFU.EX2 R191, R191 ;  /* 0x000000bf00bf7308 */ /* 0x000e620000000800 */
[----:B---3--:R-:W-:-:S07]  /*17350*/  FFMA.FTZ R6, R0, R6, R189 ;  /* 0x0000000600067223 */ /* 0x008fce00000100bd */
        /* <DEDUP_REMOVED lines=79> */
.L_x_6166:
[----:B------:R-:W-:Y:S01]  /*17850*/  ISETP.GT.AND P2, PT, R11, R14, PT ;  /* 0x0000000e0b00720c */ /* 0x000fe20003f44270 */
        /* <DEDUP_REMOVED lines=33> */
[----:B------:R-:W-:Y:S05]  /*17a70*/  BSYNC B1 ;  /* 0x0000000000017941 */ /* 0x000fea0003800000 */
.L_x_6154:
[----:B------:R-:W-:Y:S05]  /*17a80*/  BSYNC B0 ;  /* 0x0000000000007941 */ /* 0x000fea0003800000 */
.L_x_6153:
[----:B------:R-:W-:Y:S01]  /*17a90*/  ISETP.GE.AND P1, PT, R11, RZ, PT ;  /* 0x000000ff0b00720c */ /* 0x000fe20003f26270 */
[----:B------:R-:W-:-:S12]  /*17aa0*/  BSSY B0, `(.L_x_6168) ;  /* 0x0000212000007945 */ /* 0x000fd80003800000 */
[----:B------:R-:W-:Y:S05]  /*17ab0*/  @!P1 BRA `(.L_x_6169) ;  /* 0x0000002000409947 */ /* 0x000fea0003800000 */
[----:B------:R-:W-:Y:S02]  /*17ac0*/  IMAD.MOV.U32 R10, RZ, RZ, R3 ;  /* 0x000000ffff0a7224 */ /* 0x000fe400078e0003 */
[----:B------:R-:W-:Y:S02]  /*17ad0*/  IMAD.MOV.U32 R9, RZ, RZ, R4 ;  /* 0x000000ffff097224 */ /* 0x000fe400078e0004 */
[----:B------:R-:W-:Y:S02]  /*17ae0*/  IMAD.MOV.U32 R12, RZ, RZ, R200 ;  /* 0x000000ffff0c7224 */ /* 0x000fe400078e00c8 */
[----:B------:R-:W-:-:S07]  /*17af0*/  IMAD.MOV.U32 R14, RZ, RZ, R197 ;  /* 0x000000ffff0e7224 */ /* 0x000fce00078e00c5 */
.L_x_6182:
[----:B------:R-:W-:-:S05]  /*17b00*/  VIADD R13, R14, 0x1 ;  /* 0x000000010e0d7836 */ /* 0x000fca0000000000 */
[----:B------:R-:W-:-:S04]  /*17b10*/  ISETP.NE.AND P1, PT, R13, 0x2, PT ;  /* 0x000000020d00780c */ /* 0x000fc80003f25270 */
[----:B------:R-:W-:Y:S02]  /*17b20*/  SEL R13, R13, RZ, P1 ;  /* 0x000000ff0d0d7207 */ /* 0x000fe40000800000 */
[----:B------:R-:W-:-:S03]  /*17b30*/  SEL R3, RZ, 0x1, P1 ;  /* 0x00000001ff037807 */ /* 0x000fc60000800000 */
[----:B------:R-:W-:Y:S01]  /*17b40*/  IMAD.MOV.U32 R197, RZ, RZ, R13 ;  /* 0x000000ffffc57224 */ /* 0x000fe200078e000d */
[----:B------:R-:W-:Y:S01]  /*17b50*/  LOP3.LUT R200, R12, R3, RZ, 0x3c, !PT ;  /* 0x000000030cc87212 */ /* 0x000fe200078e3cff */
[----:B------:R-:W-:Y:S06]  /*17b60*/  @!P0 BRA `(.L_x_6170) ;  /* 0x0000000000048947 */ /* 0x000fec0003800000 */
[----:B------:R-:W-:Y:S01]  /*17b70*/  BPT.TRAP 0x1 ;  /* 0x000000040000795c */ /* 0x000fe20000300000 */
.L_x_6170:
[----:B------:R-:W-:Y:S01]  /*17b80*/  IMAD R2, R197, 0x8, R18 ;  /* 0x00000008c5027824 */ /* 0x000fe200078e0212 */
[----:B------:R-:W-:-:S04]  /*17b90*/  SHF.L.U32 R3, R200, 0x1f, RZ ;  /* 0x0000001fc8037819 */ /* 0x000fc800000006ff */
[----:B------:R0:W1:Y:S01]  /*17ba0*/  SYNCS.PHASECHK.TRANS64.TRYWAIT P1, [R2+URZ+0x30830], R3 ;  /* 0x03083003020075a7 */ /* 0x000062000802017f */
[----:B------:R-:W-:Y:S05]  /*17bb0*/  @!P0 BRA `(.L_x_6171) ;  /* 0x0000000000048947 */ /* 0x000fea0003800000 */
[----:B------:R-:W-:Y:S01]  /*17bc0*/  BPT.TRAP 0x1 ;  /* 0x000000040000795c */ /* 0x000fe20000300000 */
.L_x_6171:
[----:B------:R-:W-:Y:S01]  /*17bd0*/  IMAD R4, R197, 0x900, R8 ;  /* 0x00000900c5047824 */ /* 0x000fe200078e0208 */
[----:B------:R-:W-:Y:S03]  /*17be0*/  BSSY B1, `(.L_x_6172) ;  /* 0x0000006000017945 */ /* 0x000fe60003800000 */
[C---:B------:R-:W-:Y:S02]  /*17bf0*/  VIADD R15, R4.reuse, 0x2 ;  /* 0x00000002040f7836 */ /* 0x040fe40000000000 */
[----:B------:R-:W-:Y:S01]  /*17c00*/  VIADD R21, R4, 0x4 ;  /* 0x0000000404157836 */ /* 0x000fe20000000000 */
[----:B-1----:R-:W-:Y:S06]  /*17c10*/  @P1 BRA `(.L_x_6173) ;  /* 0x0000000000081947 */ /* 0x002fec0003800000 */
[----:B------:R-:W1:Y:S02]  /*17c20*/  SYNCS.PHASECHK.TRANS64.TRYWAIT P1, [R2+URZ+0x30830], R3 ;  /* 0x03083003020075a7 */ /* 0x000e64000802017f */
[----:B-1----:R-:W-:Y:S05]  /*17c30*/  @!P1 BRA `(.L_x_6174) ;  /* 0x000000dc00389947 */ /* 0x002fea0003800000 */
.L_x_6173:
[----:B------:R-:W-:Y:S05]  /*17c40*/  BSYNC B1 ;  /* 0x0000000000017941 */ /* 0x000fea0003800000 */
.L_x_6172:
[----:B------:R-:W2:Y:S04]  /*17c50*/  LDL.64 R122, [R1+0x30] ;  /* 0x00003000017a7983 */ /* 0x000ea80000100a00 */
[----:B------:R3:W-:Y:S04]  /*17c60*/  STL.64 [R1+0x80], R8 ;  /* 0x0000800801007387 */ /* 0x0007e80000100a00 */
[----:B---3--:R-:W3:Y:S04]  /*17c70*/  LDL.64 R8, [R1+0x28] ;  /* 0x0000280001087983 */ /* 0x008ee80000100a00 */
[----:B------:R4:W-:Y:S04]  /*17c80*/  STL.64 [R1+0x78], R6 ;  /* 0x0000780601007387 */ /* 0x0009e80000100a00 */
[----:B----4-:R-:W4:Y:S01]  /*17c90*/  LDL.64 R6, [R1+0x20] ;  /* 0x0000200001067983 */ /* 0x010f220000100a00 */
[----:B01----:R-:W-:-:S02]  /*17ca0*/  IMAD.MOV.U32 R2, RZ, RZ, R4 ;  /* 0x000000ffff027224 */ /* 0x003fc400078e0004 */
[C---:B------:R-:W-:Y:S02]  /*17cb0*/  VIADD R20, R4.reuse, 0x6 ;  /* 0x0000000604147836 */ /* 0x040fe40000000000 */
[----:B------:R-:W-:Y:S01]  /*17cc0*/  VIADD R120, R4, 0x304 ;  /* 0x0000030404787836 */ /* 0x000fe20000000000 */
[----:B------:R-:W-:Y:S01]  /*17cd0*/  R2UR UR26, R2 ;  /* 0x00000000021a72ca */ /* 0x000fe200000e0000 */
[----:B------:R-:W-:Y:S01]  /*17ce0*/  IMAD.MOV.U32 R2, RZ, RZ, R15 ;  /* 0x000000ffff027224 */ /* 0x000fe200078e000f */
[----:B------:R-:W-:Y:S01]  /*17cf0*/  R2UR UR14, R20 ;  /* 0x00000000140e72ca */ /* 0x000fe200000e0000 */
[----:B------:R-:W-:Y:S01]  /*17d00*/  VIADD R20, R4, 0x302 ;  /* 0x0000030204147836 */ /* 0x000fe20000000000 */
[----:B------:R-:W-:Y:S01]  /*17d10*/  R2UR UR58, R120 ;  /* 0x00000000783a72ca */ /* 0x000fe200000e0000 */
[----:B------:R-:W-:Y:S01]  /*17d20*/  IMAD.MOV.U32 R3, RZ, RZ, 0x40000040 ;  /* 0x40000040ff037424 */ /* 0x000fe200078e00ff */
        /* <DEDUP_REMOVED lines=9> */
[----:B------:R-:W-:Y:S02]  /*17dc0*/  VIADD R20, R4, 0x606 ;  /* 0x0000060604147836 */ /* 0x000fe40000000000 */
        /* <DEDUP_REMOVED lines=8> */
[----:B------:R-:W-:Y:S01]  /*17e50*/  R2UR UR54, R2 ;  /* 0x00000000023672ca */ /* 0x000fe200000e0000 */
[----:B------:R-:W-:Y:S02]  /*17e60*/  VIADD R2, R4, 0x604 ;  /* 0x0000060404027836 */ /* 0x000fe40000000000 */
        /* <DEDUP_REMOVED lines=161> */
.L_x_6175:
[----:B------:R-:W-:Y:S01]  /*18880*/  SHF.L.U32 R0, R12, 0x1f, RZ ;  /* 0x0000001f0c007819 */ /* 0x000fe200000006ff */
[----:B------:R-:W-:-:S04]  /*18890*/  IMAD R12, R14, 0x8, R18 ;  /* 0x000000080e0c7824 */ /* 0x000fc800078e0212 */
[----:B------:R0:W1:Y:S01]  /*188a0*/  SYNCS.PHASECHK.TRANS64.TRYWAIT P1, [R12+URZ+0x30850], R0 ;  /* 0x030850000c0075a7 */ /* 0x000062000802017f */
[----:B------:R-:W-:Y:S05]  /*188b0*/  @!P0 BRA `(.L_x_6176) ;  /* 0x0000000000048947 */ /* 0x000fea0003800000 */
[----:B------:R-:W-:Y:S01]  /*188c0*/  BPT.TRAP 0x1 ;  /* 0x000000040000795c */ /* 0x000fe20000300000 */
.L_x_6176:
[----:B------:R-:W-:Y:S04]  /*188d0*/  BSSY B1, `(.L_x_6177) ;  /* 0x0000004000017945 */ /* 0x000fe80003800000 */
[----:B-1----:R-:W-:Y:S05]  /*188e0*/  @P1 BRA `(.L_x_6178) ;  /* 0x0000000000081947 */ /* 0x002fea0003800000 */
[----:B------:R-:W1:Y:S02]  /*188f0*/  SYNCS.PHASECHK.TRANS64.TRYWAIT P1, [R12+URZ+0x30850], R0 ;  /* 0x030850000c0075a7 */ /* 0x000e64000802017f */
[----:B-1----:R-:W-:Y:S05]  /*18900*/  @!P1 BRA `(.L_x_6179) ;  /* 0x000000d000189947 */ /* 0x002fea0003800000 */
.L_x_6178:
[----:B------:R-:W-:Y:S05]  /*18910*/  BSYNC B1 ;  /* 0x0000000000017941 */ /* 0x000fea0003800000 */
.L_x_6177:
        /* <DEDUP_REMOVED lines=48> */
.L_x_6180:
[----:B-----5:R-:W-:Y:S01]  /*18c20*/  FMNMX.FTZ R0, R120, R9, !PT ;  /* 0x0000000978007209 */ /* 0x020fe20007810000 */
[----:B------:R-:W-:Y:S01]  /*18c30*/  ULDC UR4, c[0x0][0x988] ;  /* 0x0002620000047ab9 */ /* 0x000fe20000000800 */
[----:B------:R-:W-:Y:S02]  /*18c40*/  IMAD R13, R13, 0x8, R18 ;  /* 0x000000080d0d7824 */ /* 0x000fe400078e0212 */
        /* <DEDUP_REMOVED lines=46> */
[----:B------:R-:W0:Y:S01]  /*18f30*/  SHFL.BFLY PT, R2, R4, 0x2, 0x1f ;  /* 0x0c401f0004027f89 */ /* 0x000e2200000e0000 */
[----:B------:R-:W-:-:S05]  /*18f40*/  FMNMX.FTZ R3, R167, R0, !PT ;  /* 0x00000000a7037209 */ /* 0x000fca0007810000 */
[----:B------:R-:W1:Y:S01]  /*18f50*/  SHFL.BFLY PT, R0, R3, 0x2, 0x1f ;  /* 0x0c401f0003007f89 */ /* 0x000e6200000e0000 */
[----:B0-----:R-:W-:-:S05]  /*18f60*/  FMNMX.FTZ R4, R4, R2, !PT ;  /* 0x0000000204047209 */ /* 0x001fca0007810000 */
[----:B------:R-:W0:Y:S01]  /*18f70*/  SHFL.BFLY PT, R2, R4, 0x1, 0x1f ;  /* 0x0c201f0004027f89 */ /* 0x000e2200000e0000 */
[----:B-1----:R-:W-:-:S05]  /*18f80*/  FMNMX.FTZ R3, R3, R0, !PT ;  /* 0x0000000003037209 */ /* 0x002fca0007810000 */
[----:B------:R-:W1:Y:S01]  /*18f90*/  SHFL.BFLY PT, R0, R3, 0x1, 0x1f ;  /* 0x0c201f0003007f89 */ /* 0x000e6200000e0000 */
[----:B0-----:R-:W-:Y:S01]  /*18fa0*/  FMNMX.FTZ R4, R4, R2, !PT ;  /* 0x0000000204047209 */ /* 0x001fe20007810000 */
[----:B------:R-:W-:-:S04]  /*18fb0*/  IMAD.U32 R2, RZ, RZ, UR4 ;  /* 0x00000004ff027e24 */ /* 0x000fc8000f8e00ff */
[C---:B------:R-:W-:Y:S01]  /*18fc0*/  FADD.FTZ R5, -R4.reuse, R9 ;  /* 0x0000000904057221 */ /* 0x040fe20000010100 */
[----:B------:R-:W-:Y:S01]  /*18fd0*/  FMUL.FTZ R9, R4, R2 ;  /* 0x0000000204097220 */ /* 0x000fe20000410000 */
[----:B-1----:R-:W-:Y:S02]  /*18fe0*/  FMNMX.FTZ R3, R3, R0, !PT ;  /* 0x0000000003037209 */ /* 0x002fe40007810000 */
[-C--:B------:R-:W-:Y:S01]  /*18ff0*/  FMUL.FTZ R5, R5, R2.reuse ;  /* 0x0000000205057220 */ /* 0x080fe20000410000 */
[-CC-:B------:R-:W-:Y:S01]  /*19000*/  FFMA.FTZ R169, R125, R2.reuse, -R9.reuse ;  /* 0x000000027da97223 */ /* 0x180fe20000010809 */
[-CC-:B------:R-:W-:Y:S01]  /*19010*/  FFMA.FTZ R125, R129, R2.reuse, -R9.reuse ;  /* 0x00000002817d7223 */ /* 0x180fe20000010809 */
[C---:B------:R-:W-:Y:S01]  /*19020*/  FADD.FTZ R0, -R3.reuse, R10 ;  /* 0x0000000a03007221 */ /* 0x040fe20000010100 */
[-C--:B------:R-:W-:Y:S01]  /*19030*/  FMUL.FTZ R129, R3, R2.reuse ;  /* 0x0000000203817220 */ /* 0x080fe20000410000 */
[-CC-:B------:R-:W-:Y:S01]  /*19040*/  FFMA.FTZ R188, R120, R2.reuse, -R9.reuse ;  /* 0x0000000278bc7223 */ /* 0x180fe20000010809 */
[-C--:B------:R-:W-:Y:S01]  /*19050*/  FFMA.FTZ R171, R121, R2.reuse, -R9 ;  /* 0x0000000279ab7223 */ /* 0x080fe20000010809 */
[-C--:B------:R-:W-:Y:S01]  /*19060*/  FMUL.FTZ R0, R0, R2.reuse ;  /* 0x0000000200007220 */ /* 0x080fe20000410000 */
[-C--:B------:R-:W-:Y:S01]  /*19070*/  FFMA.FTZ R189, R122, R2.reuse, -R129 ;  /* 0x000000027abd7223 */ /* 0x080fe20000010881 */
[-C--:B------:R-:W-:Y:S01]  /*19080*/  FFMA.FTZ R184, R128, R2.reuse, -R9 ;  /* 0x0000000280b87223 */ /* 0x080fe20000010809 */
[-C--:B------:R-:W-:Y:S01]  /*19090*/  FFMA.FTZ R128, R123, R2.reuse, -R129 ;  /* 0x000000027b807223 */ /* 0x080fe20000010881 */
[----:B------:R-:W-:Y:S01]  /*190a0*/  MUFU.EX2 R5, R5 ;  /* 0x0000000500057308 */ /* 0x000fe20000000800 */
[-C--:B------:R-:W-:Y:S01]  /*190b0*/  FFMA.FTZ R190, R124, R2.reuse, -R9 ;  /* 0x000000027cbe7223 */ /* 0x080fe20000010809 */
[-CC-:B------:R-:W-:Y:S01]  /*190c0*/  FFMA.FTZ R191, R126, R2.reuse, -R129.reuse ;  /* 0x000000027ebf7223 */ /* 0x180fe20000010881 */
[-CC-:B------:R-:W-:Y:S01]  /*190d0*/  FFMA.FTZ R127, R127, R2.reuse, -R129.reuse ;  /* 0x000000027f7f7223 */ /* 0x180fe20000010881 */
[----:B------:R-:W-:Y:S01]  /*190e0*/  FFMA.FTZ R185, R130, R2, -R129 ;  /* 0x0000000282b97223 */ /* 0x000fe20000010881 */
[----:B------:R-:W-:-:S02]  /*190f0*/  VIADD R130, R13, 0x30840 ;  /* 0x000308400d827836 */ /* 0x000fc40000000000 */
[-C--:B------:R-:W-:Y:S01]  /*19100*/  FFMA.FTZ R126, R131, R2.reuse, -R129 ;  /* 0x00000002837e7223 */ /* 0x080fe20000010881 */
[-C--:B------:R-:W-:Y:S01]  /*19110*/  FFMA.FTZ R186, R132, R2.reuse, -R9 ;  /* 0x0000000284ba7223 */ /* 0x080fe20000010809 */
[----:B------:R-:W0:Y:S01]  /*19120*/  MUFU.EX2 R188, R188 ;  /* 0x000000bc00bc7308 */ /* 0x000e220000000800 */
[-C--:B------:R-:W-:Y:S01]  /*19130*/  FFMA.FTZ R187, R134, R2.reuse, -R129 ;  /* 0x0000000286bb7223 */ /* 0x080fe20000010881 */
[----:B------:R-:W-:Y:S01]  /*19140*/  PRMT R130, R212, 0x654, R130 ;  /* 0x00000654d4827816 */ /* 0x000fe20000000082 */
[-CC-:B------:R-:W-:Y:S01]  /*19150*/  FFMA.FTZ R124, R133, R2.reuse, -R9.reuse ;  /* 0x00000002857c7223 */ /* 0x180fe20000010809 */
[-C--:B------:R-:W-:Y:S01]  /*19160*/  FFMA.FTZ R180, R136, R2.reuse, -R9 ;  /* 0x0000000288b47223 */ /* 0x080fe20000010809 */
[-CC-:B------:R-:W-:Y:S01]  /*19170*/  FFMA.FTZ R123, R135, R2.reuse, -R129.reuse ;  /* 0x00000002877b7223 */ /* 0x180fe20000010881 */
[----:B------:R1:W-:Y:S01]  /*19180*/  SYNCS.ARRIVE.TRANS64.RED.A1T0 RZ, [R130+URZ], RZ ;  /* 0x000000ff82ff79a7 */ /* 0x0003e2000810043f */
        /* <DEDUP_REMOVED lines=9> */
[----:B------:R-:W2:Y:S01]  /*19220*/  MUFU.EX2 R189, R189 ;  /* 0x000000bd00bd7308 */ /* 0x000ea20000000800 */
[----:B0-----:R-:W-:Y:S01]  /*19230*/  FFMA.FTZ R7, R5, R7, R188 ;  /* 0x0000000705077223 */ /* 0x001fe200000100bc */
        /* <DEDUP_REMOVED lines=8> */
[-C--:B-1----:R-:W-:Y:S01]  /*192c0*/  FFMA.FTZ R130, R167, R2.reuse, -R129 ;  /* 0x00000002a7827223 */ /* 0x082fe20000010881 */
[-CC-:B------:R-:W-:Y:S01]  /*192d0*/  FFMA.FTZ R121, R137, R2.reuse, -R9.reuse ;  /* 0x0000000289797223 */ /* 0x180fe20000010809 */
[-CC-:B------:R-:W-:Y:S01]  /*192e0*/  FFMA.FTZ R182, R140, R2.reuse, -R9.reuse ;  /* 0x000000028cb67223 */ /* 0x180fe20000010809 */
[-CC-:B------:R-:W-:Y:S01]  /*192f0*/  FFMA.FTZ R120, R141, R2.reuse, -R9.reuse ;  /* 0x000000028d787223 */ /* 0x180fe20000010809 */
[-CC-:B------:R-:W-:Y:S01]  /*19300*/  FFMA.FTZ R176, R144, R2.reuse, -R9.reuse ;  /* 0x0000000290b07223 */ /* 0x180fe20000010809 */
[----:B------:R-:W-:Y:S01]  /*19310*/  FFMA.FTZ R21, R145, R2, -R9 ;  /* 0x0000000291157223 */ /* 0x000fe20000010809 */
[----:B------:R-:W1:Y:S01]  /*19320*/  MUFU.EX2 R128, R128 ;  /* 0x0000008000807308 */ /* 0x000e620000000800 */
[----:B--2---:R-:W-:Y:S01]  /*19330*/  FFMA.FTZ R6, R0, R6, R189 ;  /* 0x0000000600067223 */ /* 0x004fe200000100bd */
[-CC-:B------:R-:W-:Y:S01]  /*19340*/  FFMA.FTZ R178, R148, R2.reuse, -R9.reuse ;  /* 0x0000000294b27223 */ /* 0x180fe20000010809 */
[-CC-:B------:R-:W-:Y:S01]  /*19350*/  FFMA.FTZ R20, R149, R2.reuse, -R9.reuse ;  /* 0x0000000295147223 */ /* 0x180fe20000010809 */
[-CC-:B------:R-:W-:Y:S01]  /*19360*/  FFMA.FTZ R172, R152, R2.reuse, -R9.reuse ;  /* 0x0000000298ac7223 */ /* 0x180fe20000010809 */
[-CC-:B------:R-:W-:Y:S01]  /*19370*/  FFMA.FTZ R15, R153, R2.reuse, -R9.reuse ;  /* 0x00000002990f7223 */ /* 0x180fe20000010809 */
[-CC-:B------:R-:W-:Y:S01]  /*19380*/  FFMA.FTZ R174, R156, R2.reuse, -R9.reuse ;  /* 0x000000029cae7223 */ /* 0x180fe20000010809 */
[-C--:B------:R-:W-:Y:S01]  /*19390*/  FFMA.FTZ R14, R157, R2.reuse, -R9 ;  /* 0x000000029d0e7223 */ /* 0x080fe20000010809 */
[----:B------:R-:W2:Y:S01]  /*193a0*/  MUFU.EX2 R190, R190 ;  /* 0x000000be00be7308 */ /* 0x000ea20000000800 */
[----:B0-----:R-:W-:Y:S01]  /*193b0*/  FADD.FTZ R7, R171, R7 ;  /* 0x00000007ab077221 */ /* 0x001fe20000010000 */
[-CC-:B------:R-:W-:Y:S01]  /*193c0*/  FFMA.FTZ R168, R160, R2.reuse, -R9.reuse ;  /* 0x00000002a0a87223 */ /* 0x180fe20000010809 */
[-CC-:B------:R-:W-:Y:S01]  /*193d0*/  FFMA.FTZ R10, R161, R2.reuse, -R9.reuse ;  /* 0x00000002a10a7223 */ /* 0x180fe20000010809 */
[-CC-:B------:R-:W-:Y:S01]  /*193e0*/  FFMA.FTZ R170, R164, R2.reuse, -R9.reuse ;  /* 0x00000002a4aa7223 */ /* 0x180fe20000010809 */
[----:B------:R-:W-:-:S03]  /*193f0*/  FFMA.FTZ R9, R165, R2, -R9 ;  /* 0x00000002a5097223 */ /* 0x000fc60000010809 */
        /* <DEDUP_REMOVED lines=90> */
.L_x_6181:
[----:B------:R-:W-:Y:S01]  /*199a0*/  ISETP.GT.AND P1, PT, R11, RZ, PT ;  /* 0x000000ff0b00720c */ /* 0x000fe20003f24270 */
[----:B------:R-:W-:Y:S01]  /*199b0*/  VIADD R12, R12, 0x30860 ;  /* 0x000308600c0c7836 */ /* 0x000fe20000000000 */
[----:B------:R-:W-:Y:S01]  /*199c0*/  F2FP.BF16.F32.PACK_AB R188, R171, R188 ;  /* 0x000000bcabbc723e */ /* 0x000fe200000010ff */
[----:B------:R-:W-:Y:S01]  /*199d0*/  VIADD R11, R11, 0xffffffff ;  /* 0xffffffff0b0b7836 */ /* 0x000fe20000000000 */
[----:B------:R-:W-:Y:S02]  /*199e0*/  F2FP.BF16.F32.PACK_AB R190, R169, R190 ;  /* 0x000000bea9be723e */ /* 0x000fe400000010ff */
[----:B------:R-:W-:Y:S02]  /*199f0*/  PRMT R12, R212, 0x654, R12 ;  /* 0x00000654d40c7816 */ /* 0x000fe4000000000c */
[----:B------:R-:W-:Y:S01]  /*19a00*/  F2FP.BF16.F32.PACK_AB R174, R14, R174 ;  /* 0x000000ae0eae723e */ /* 0x000fe200000010ff */
[----:B------:R-:W-:Y:S01]  /*19a10*/  IMAD.MOV.U32 R14, RZ, RZ, R197 ;  /* 0x000000ffff0e7224 */ /* 0x000fe200078e00c5 */
[----:B------:R0:W-:Y:S01]  /*19a20*/  SYNCS.ARRIVE.TRANS64.RED.A1T0 RZ, [R12+URZ], RZ ;  /* 0x000000ff0cff79a7 */ /* 0x0001e2000810043f */
[----:B------:R-:W-:Y:S01]  /*19a30*/  F2FP.BF16.F32.PACK_AB R168, R10, R168 ;  /* 0x000000a80aa8723e */ /* 0x000fe200000010ff */
[----:B------:R-:W-:Y:S01]  /*19a40*/  IMAD.MOV.U32 R10, RZ, RZ, R3 ;  /* 0x000000ffff0a7224 */ /* 0x000fe200078e0003 */
[----:B------:R-:W-:Y:S01]  /*19a50*/  F2FP.BF16.F32.PACK_AB R170, R9, R170 ;  /* 0x000000aa09aa723e */ /* 0x000fe200000010ff */
[----:B------:R-:W-:Y:S01]  /*19a60*/  IMAD.MOV.U32 R9, RZ, RZ, R4 ;  /* 0x000000ffff097224 */ /* 0x000fe200078e0004 */
[----:B------:R-:W-:-:S02]  /*19a70*/  F2FP.BF16.F32.PACK_AB R189, R128, R189 ;  /* 0x000000bd80bd723e */ /* 0x000fc400000010ff */
[----:B------:R-:W-:Y:S01]  /*19a80*/  F2FP.BF16.F32.PACK_AB R191, R127, R191 ;  /* 0x000000bf7fbf723e */ /* 0x000fe200000010ff */
[----:B0-----:R-:W-:Y:S01]  /*19a90*/  IMAD.MOV.U32 R12, RZ, RZ, R200 ;  /* 0x000000ffff0c7224 */ /* 0x001fe200078e00c8 */
        /* <DEDUP_REMOVED lines=18> */
.L_x_6169:
[----:B------:R-:W-:Y:S05]  /*19bc0*/  BSYNC B0 ;  /* 0x0000000000007941 */ /* 0x000fea0003800000 */
.L_x_6168:
        /* <DEDUP_REMOVED lines=99> */
.L_x_6183:
[----:B------:R-:W-:Y:S01]  /*1a200*/  IMAD R10, R197, 0x8, R18 ;  /* 0x00000008c50a7824 */ /* 0x000fe200078e0212 */
[----:B------:R-:W-:-:S04]  /*1a210*/  SHF.L.U32 R5, R200, 0x1f, RZ ;  /* 0x0000001fc8057819 */ /* 0x000fc800000006ff */
[----:B------:R0:W1:Y:S01]  /*1a220*/  SYNCS.PHASECHK.TRANS64.TRYWAIT P1, [R10+URZ+0x30850], R5 ;  /* 0x030850050a0075a7 */ /* 0x000062000802017f */
[----:B------:R-:W-:Y:S05]  /*1a230*/  @!P0 BRA `(.L_x_6184) ;  /* 0x0000000000048947 */ /* 0x000fea0003800000 */
[----:B------:R-:W-:Y:S01]  /*1a240*/  BPT.TRAP 0x1 ;  /* 0x000000040000795c */ /* 0x000fe20000300000 */
.L_x_6184:
        /* <DEDUP_REMOVED lines=9> */
.L_x_6186:
[----:B------:R-:W-:Y:S05]  /*1a2e0*/  BSYNC B0 ;  /* 0x0000000000007941 */ /* 0x000fea0003800000 */
.L_x_6185:
[----:B------:R-:W-:Y:S01]  /*1a2f0*/  IMAD.MOV.U32 R8, RZ, RZ, R0 ;  /* 0x000000ffff087224 */ /* 0x000fe200078e0000 */
[----:B------:R-:W-:Y:S01]  /*1a300*/  WARPGROUP.ARRIVE ;  /* 0x00000000000079c5 */ /* 0x000fe20000000000 */
[----:B------:R-:W-:Y:S01]  /*1a310*/  IMAD.MOV.U32 R9, RZ, RZ, 0x40000040 ;  /* 0x40000040ff097424 */ /* 0x000fe200078e00ff */
[----:B01----:R-:W-:Y:S02]  /*1a320*/  SHFL.BFLY PT, R5, R6, 0x2, 0x1f ;  /* 0x0c401f0006057f89 */ /* 0x003fe400000e0000 */
        /* <DEDUP_REMOVED lines=32> */
[----:B------:R-:W-:Y:S02]  /*1a530*/  WARPGROUP.DEPBAR.LE gsb0, 0x0 ;  /* 0x00008000000079c5 */ /* 0x000fe40000010000 */
[----:B------:R-:W-:-:S10]  /*1a540*/  WARPGROUP.ARRIVE ;  /* 0x00000000000079c5 */ /* 0x000fd40000000000 */
[----:B------:R-:W-:Y:S01]  /*1a550*/  HGMMA.64x192x16.F32.BF16 R24, R172, gdesc[UR4].tnspB, R24, gsb0 ;  /* 0x42e00004ac187df0 */ /* 0x000fe20008001818 */
[----:B------:R-:W-:Y:S01]  /*1a560*/  R2UR UR6, R8 ;  /* 0x00000000080672ca */ /* 0x000fe200000e0000 */
[----:B------:R-:W-:Y:S01]  /*1a570*/  FADD.FTZ R8, R5, R6 ;  /* 0x0000000605087221 */ /* 0x000fe20000010000 */
[----:B------:R-:W-:Y:S01]  /*1a580*/  R2UR UR7, R9 ;  /* 0x00000000090772ca */ /* 0x000fe200000e0000 */
[----:B------:R-:W0:Y:S01]  /*1a590*/  SHFL.BFLY PT, R5, R0, 0x1, 0x1f ;  /* 0x0c201f0000057f89 */ /* 0x000e2200000e0000 */
[----:B------:R-:W-:-:S03]  /*1a5a0*/  CS2R R6, SRZ ;  /* 0x0000000000067805 */ /* 0x000fc6000001ff00 */
        /* <DEDUP_REMOVED lines=19> */
[----:B------:R-:W-:Y:S03]  /*1a6e0*/  HGMMA.64x192x16.F32.BF16 R24, R168, gdesc[UR4].tnspB, R24, gsb0 ;  /* 0x42e00004a8187df0 */ /* 0x000fe60008001818 */
[----:B------:R-:W-:Y:S02]  /*1a6f0*/  WARPGROUP.DEPBAR.LE gsb0, 0x0 ;  /* 0x00008000000079c5 */ /* 0x000fe40000010000 */
[----:B--23--:R-:W-:Y:S05]  /*1a700*/  @!P0 BRA `(.L_x_6188) ;  /* 0x0000000000048947 */ /* 0x00cfea0003800000 */
[----:B------:R-:W-:Y:S01]  /*1a710*/  BPT.TRAP 0x1 ;  /* 0x000000040000795c */ /* 0x000fe20000300000 */
.L_x_6188:
        /* <DEDUP_REMOVED lines=54> */
[----:B------:R-:W-:Y:S01]  /*1aa80*/  SEL R7, RZ, 0x1, P1 ;  /* 0x00000001ff077807 */ /* 0x000fe20000800000 */
        /* <DEDUP_REMOVED lines=53> */
.L_x_6089:
[----:B------:R-:W1:Y:S08]  /*1ade0*/  S2UR UR4, SR_CgaCtaId ;  /* 0x00000000000479c3 */ /* 0x000e700000008800 */
[----:B------:R-:W-:Y:S01]  /*1adf0*/  BAR.SYNC.DEFER_BLOCKING 0x5, 0x180 ;  /* 0x0146000000007b1d */ /* 0x000fe20000010000 */
[----:B------:R-:W-:-:S05]  /*1ae00*/  MOV R7, 0x400 ;  /* 0x0000040000077802 */ /* 0x000fca0000000f00 */
[----:B------:R-:W-:Y:S01]  /*1ae10*/  BSSY B0, `(.L_x_6189) ;  /* 0x0000274000007945 */ /* 0x000fe20003800000 */
[----:B-1----:R-:W-:-:S05]  /*1ae20*/  IMAD.U32 R212, RZ, RZ, UR4 ;  /* 0x00000004ffd47e24 */ /* 0x002fca000f8e00ff */
[----:B------:R-:W-:-:S05]  /*1ae30*/  LEA R18, R212, R7, 0x18 ;  /* 0x00000007d4127211 */ /* 0x000fca00078ec0ff */
[----:B------:R0:W1:Y:S01]  /*1ae40*/  LDS.128 R28, [R18+0x308d0] ;  /* 0x0308d000121c7984 */ /* 0x0000620000000c00 */
[----:B------:R-:W-:Y:S06]  /*1ae50*/  BAR.ARV 0x4, 0x180 ;  /* 0x0106000000007b1d */ /* 0x000fec0000002000 */
[----:B------:R-:W-:Y:S05]  /*1ae60*/  @P0 BRA `(.L_x_6190) ;  /* 0x0000001800940947 */ /* 0x000fea0003800000 */
[----:B------:R-:W2:Y:S01]  /*1ae70*/  LDL R10, [R1+0x6c] ;  /* 0x00006c00010a7983 */ /* 0x000ea20000100800 */
[----:B------:R-:W-:Y:S01]  /*1ae80*/  F2FP.BF16.F32.PACK_AB R24, R25, R24 ;  /* 0x000000181918723e */ /* 0x000fe200000010ff */
[----:B------:R-:W-:Y:S01]  /*1ae90*/  ULDC.64 UR4, c[0x0][0xc00] ;  /* 0x0003000000047ab9 */ /* 0x000fe20000000a00 */
[----:B------:R-:W-:Y:S01]  /*1aea0*/  F2FP.BF16.F32.PACK_AB R25, R136, R26 ;  /* 0x0000001a8819723e */ /* 0x000fe200000010ff */
[----:B------:R-:W3:Y:S01]  /*1aeb0*/  S2R R9, SR_SWINHI ;  /* 0x0000000000097919 */ /* 0x000ee20000002f00 */
[----:B------:R-:W-:Y:S01]  /*1aec0*/  F2FP.BF16.F32.PACK_AB R32, R33, R32 ;  /* 0x000000202120723e */ /* 0x000fe200000010ff */
[----:B------:R-:W-:Y:S01]  /*1aed0*/  ULDC.64 UR6, c[0x0][0x208] ;  /* 0x0000820000067ab9 */ /* 0x000fe20000000a00 */
        /* <DEDUP_REMOVED lines=16> */
[----:B---3--:R-:W-:Y:S02]  /*1afe0*/  MOV R7, R9 ;  /* 0x0000000900077202 */ /* 0x008fe40000000f00 */
        /* <DEDUP_REMOVED lines=18> */
[----:B------:R-:W-:Y:S01]  /*1b110*/  BAR.SYNC.DEFER_BLOCKING 0x1, 0x100 ;  /* 0x0044000000007b1d */ /* 0x000fe20000010000 */
[----:B--2---:R-:W-:-:S03]  /*1b120*/  IMAD.WIDE R70, R10, 0x2, R6 ;  /* 0x000000020a467825 */ /* 0x004fc600078e0206 */
[C---:B------:R-:W-:Y:S02]  /*1b130*/  IADD3 R141, P5, R70.reuse, 0x4000, RZ ;  /* 0x00004000468d7810 */ /* 0x040fe40007fbe0ff */
[C---:B------:R-:W-:Y:S02]  /*1b140*/  IADD3 R111, P2, R70.reuse, 0x20, RZ ;  /* 0x00000020466f7810 */ /* 0x040fe40007f5e0ff */
[----:B------:R-:W-:Y:S01]  /*1b150*/  LOP3.LUT R20, R141, 0x380, RZ, 0xc0, !PT ;  /* 0x000003808d147812 */ /* 0x000fe200078ec0ff */
[--C-:B------:R-:W-:Y:S01]  /*1b160*/  IMAD.X R21, RZ, RZ, R71.reuse, P5 ;  /* 0x000000ffff157224 */ /* 0x100fe200028e0647 */
[----:B-----5:R-:W-:Y:S01]  /*1b170*/  IADD3 R137, P1, R70, 0x40, RZ ;  /* 0x0000004046897810 */ /* 0x020fe20007f3e0ff */
[--C-:B------:R-:W-:Y:S01]  /*1b180*/  IMAD.X R11, RZ, RZ, R71.reuse, P2 ;  /* 0x000000ffff0b7224 */ /* 0x100fe200010e0647 */
[----:B------:R-:W-:Y:S02]  /*1b190*/  SHF.R.U64 R20, R20, 0x3, RZ ;  /* 0x0000000314147819 */ /* 0x000fe400000012ff */
[C---:B------:R-:W-:Y:S01]  /*1b1a0*/  IADD3 R139, P6, R70.reuse, 0x60, RZ ;  /* 0x00000060468b7810 */ /* 0x040fe20007fde0ff */
[----:B------:R-:W-:Y:S01]  /*1b1b0*/  IMAD.X R13, RZ, RZ, R71, P1 ;  /* 0x000000ffff0d7224 */ /* 0x000fe200008e0647 */
[----:B------:R-:W-:-:S02]  /*1b1c0*/  IADD3 R58, P2, R70, 0x8000, RZ ;  /* 0x00008000463a7810 */ /* 0x000fc40007f5e0ff */
[----:B------:R-:W-:Y:S01]  /*1b1d0*/  LOP3.LUT R9, R70, 0x380, RZ, 0xc0, !PT ;  /* 0x0000038046097812 */ /* 0x000fe200078ec0ff */
[--C-:B------:R-:W-:Y:S01]  /*1b1e0*/  IMAD.X R15, RZ, RZ, R71.reuse, P6 ;  /* 0x000000ffff0f7224 */ /* 0x100fe200030e0647 */
[----:B------:R-:W-:Y:S01]  /*1b1f0*/  LOP3.LUT R10, R111, 0x380, RZ, 0xc0, !PT ;  /* 0x000003806f0a7812 */ /* 0x000fe200078ec0ff */
[----:B------:R-:W-:Y:S01]  /*1b200*/  IMAD.X R59, RZ, RZ, R71, P2 ;  /* 0x000000ffff3b7224 */ /* 0x000fe200010e0647 */
[----:B------:R-:W-:Y:S02]  /*1b210*/  LOP3.LUT R12, R137, 0x380, RZ, 0xc0, !PT ;  /* 0x00000380890c7812 */ /* 0x000fe400078ec0ff */
[----:B------:R-:W-:Y:S02]  /*1b220*/  LOP3.LUT R20, R20, R141, RZ, 0x3c, !PT ;  /* 0x0000008d14147212 */ /* 0x000fe400078e3cff */
[----:B------:R-:W-:Y:S02]  /*1b230*/  LOP3.LUT R14, R139, 0x380, RZ, 0xc0, !PT ;  /* 0x000003808b0e7812 */ /* 0x000fe400078ec0ff */
[----:B------:R-:W-:-:S02]  /*1b240*/  LOP3.LUT R141, R58, 0x380, RZ, 0xc0, !PT ;  /* 0x000003803a8d7812 */ /* 0x000fc400078ec0ff */
[----:B------:R-:W-:Y:S02]  /*1b250*/  SHF.R.U64 R9, R9, 0x3, RZ ;  /* 0x0000000309097819 */ /* 0x000fe400000012ff */
[----:B------:R-:W-:Y:S02]  /*1b260*/  SHF.R.U64 R10, R10, 0x3, RZ ;  /* 0x000000030a0a7819 */ /* 0x000fe400000012ff */
[----:B------:R-:W-:Y:S02]  /*1b270*/  SHF.R.U64 R12, R12, 0x3, RZ ;  /* 0x000000030c0c7819 */ /* 0x000fe400000012ff */
[C---:B------:R-:W-:Y:S02]  /*1b280*/  IADD3 R38, P0, R70.reuse, 0x4020, RZ ;  /* 0x0000402046267810 */ /* 0x040fe40007f1e0ff */
[C---:B------:R-:W-:Y:S02]  /*1b290*/  IADD3 R46, P4, R70.reuse, 0x4040, RZ ;  /* 0x00004040462e7810 */ /* 0x040fe40007f9e0ff */
[C---:B------:R-:W-:Y:S01]  /*1b2a0*/  IADD3 R54, P3, R70.reuse, 0x4060, RZ ;  /* 0x0000406046367810 */ /* 0x040fe20007f7e0ff */
[--C-:B------:R-:W-:Y:S01]  /*1b2b0*/  IMAD.X R39, RZ, RZ, R71.reuse, P0 ;  /* 0x000000ffff277224 */ /* 0x100fe200000e0647 */
[C---:B-1----:R-:W-:Y:S01]  /*1b2c0*/  IADD3 R28, P1, R70.reuse, 0x8020, RZ ;  /* 0x00008020461c7810 */ /* 0x042fe20007f3e0ff */
[--C-:B------:R-:W-:Y:S01]  /*1b2d0*/  IMAD.X R47, RZ, RZ, R71.reuse, P4 ;  /* 0x000000ffff2f7224 */ /* 0x100fe200020e0647 */
[C---:B------:R-:W-:Y:S01]  /*1b2e0*/  IADD3 R66, P6, R70.reuse, 0x8040, RZ ;  /* 0x0000804046427810 */ /* 0x040fe20007fde0ff */
[--C-:B------:R-:W-:Y:S01]  /*1b2f0*/  IMAD.X R55, RZ, RZ, R71.reuse, P3 ;  /* 0x000000ffff377224 */ /* 0x100fe200018e0647 */
[----:B------:R-:W-:Y:S01]  /*1b300*/  IADD3 R72, P5, R70, 0x8060, RZ ;  /* 0x0000806046487810 */ /* 0x000fe20007fbe0ff */
[--C-:B------:R-:W-:Y:S01]  /*1b310*/  IMAD.X R63, RZ, RZ, R71.reuse, P1 ;  /* 0x000000ffff3f7224 */ /* 0x100fe200008e0647 */
[----:B------:R-:W-:Y:S01]  /*1b320*/  SHF.R.U64 R14, R14, 0x3, RZ ;  /* 0x000000030e0e7819 */ /* 0x000fe200000012ff */
[----:B------:R-:W-:Y:S01]  /*1b330*/  IMAD.X R67, RZ, RZ, R71, P6 ;  /* 0x000000ffff437224 */ /* 0x000fe200030e0647 */
[----:B------:R-:W-:-:S02]  /*1b340*/  SHF.R.U64 R141, R141, 0x3, RZ ;  /* 0x000000038d8d7819 */ /* 0x000fc400000012ff */
[----:B------:R-:W-:Y:S01]  /*1b350*/  LOP3.LUT R70, R9, R70, RZ, 0x3c, !PT ;  /* 0x0000004609467212 */ /* 0x000fe200078e3cff */
[----:B------:R-:W-:Y:S01]  /*1b360*/  IMAD.X R9, RZ, RZ, R71, P5 ;  /* 0x000000ffff097224 */ /* 0x000fe200028e0647 */
[----:B------:R-:W-:Y:S02]  /*1b370*/  LOP3.LUT R10, R10, R111, RZ, 0x3c, !PT ;  /* 0x0000006f0a0a7212 */ /* 0x000fe400078e3cff */
[----:B------:R-:W-:Y:S02]  /*1b380*/  LOP3.LUT R12, R12, R137, RZ, 0x3c, !PT ;  /* 0x000000890c0c7212 */ /* 0x000fe400078e3cff */
[----:B------:R-:W-:Y:S02]  /*1b390*/  LOP3.LUT R14, R14, R139, RZ, 0x3c, !PT ;  /* 0x0000008b0e0e7212 */ /* 0x000fe400078e3cff */
[----:B------:R-:W-:Y:S02]  /*1b3a0*/  LOP3.LUT R111, R38, 0x380, RZ, 0xc0, !PT ;  /* 0x00000380266f7812 */ /* 0x000fe400078ec0ff */
[----:B------:R-:W-:-:S02]  /*1b3b0*/  LOP3.LUT R58, R141, R58, RZ, 0x3c, !PT ;  /* 0x0000003a8d3a7212 */ /* 0x000fc400078e3cff */
[----:B------:R-:W-:Y:S02]  /*1b3c0*/  MOV R70, R70 ;  /* 0x0000004600467202 */ /* 0x000fe40000000f00 */
[----:B------:R-:W-:Y:S02]  /*1b3d0*/  MOV R10, R10 ;  /* 0x0000000a000a7202 */ /* 0x000fe40000000f00 */
[----:B------:R-:W-:Y:S01]  /*1b3e0*/  MOV R13, R12 ;  /* 0x0000000c000d7202 */ /* 0x000fe20000000f00 */
[----:B------:R-:W-:Y:S01]  /*1b3f0*/  STSM.16.M88.4 [R70], R24 ;  /* 0x0000001846007844 */ /* 0x000fe20000000200 */
[----:B------:R-:W-:Y:S02]  /*1b400*/  SHF.R.U64 R111, R111, 0x3, RZ ;  /* 0x000000036f6f7819 */ /* 0x000fe400000012ff */
[----:B------:R-:W-:Y:S01]  /*1b410*/  MOV R14, R14 ;  /* 0x0000000e000e7202 */ /* 0x000fe20000000f00 */
[----:B------:R-:W-:Y:S01]  /*1b420*/  STSM.16.M88.4 [R10], R32 ;  /* 0x000000200a007844 */ /* 0x000fe20000000200 */
[----:B------:R-:W-:-:S02]  /*1b430*/  MOV R12, R58 ;  /* 0x0000003a000c7202 */ /* 0x000fc40000000f00 */
[----:B------:R-:W-:Y:S01]  /*1b440*/  MOV R20, R20 ;  /* 0x0000001400147202 */ /* 0x000fe20000000f00 */
[----:B------:R-:W-:Y:S01]  /*1b450*/  STSM.16.M88.4 [R13], R40 ;  /* 0x000000280d007844 */ /* 0x000fe20000000200 */
[----:B------:R-:W-:Y:S01]  /*1b460*/  F2FP.BF16.F32.PACK_AB R58, R61, R60 ;  /* 0x0000003c3d3a723e */ /* 0x000fe200000010ff */
[----:B------:R-:W-:Y:S01]  /*1b470*/  IMAD.MOV.U32 R21, RZ, RZ, RZ ;  /* 0x000000ffff157224 */ /* 0x000fe200078e00ff */
[----:B------:R-:W-:Y:S01]  /*1b480*/  F2FP.BF16.F32.PACK_AB R59, R128, R120 ;  /* 0x00000078803b723e */ /* 0x000fe200000010ff */
[----:B------:R-:W-:Y:S01]  /*1b490*/  STSM.16.M88.4 [R14], R48 ;  /* 0x000000300e007844 */ /* 0x000fe20000000200 */
[----:B------:R-:W-:Y:S02]  /*1b4a0*/  LOP3.LUT R38, R111, R38, RZ, 0x3c, !PT ;  /* 0x000000266f267212 */ /* 0x000fe400078e3cff */
[----:B------:R-:W-:Y:S01]  /*1b4b0*/  LOP3.LUT R71, R66, 0x380, RZ, 0xc0, !PT ;  /* 0x0000038042477812 */ /* 0x000fe200078ec0ff */
[----:B------:R1:W-:Y:S01]  /*1b4c0*/  STSM.16.M88.4 [R20], R56 ;  /* 0x0000003814007844 */ /* 0x0003e20000000200 */
[----:B------:R-:W-:-:S02]  /*1b4d0*/  LOP3.LUT R111, R72, 0x380, RZ, 0xc0, !PT ;  /* 0x00000380486f7812 */ /* 0x000fc400078ec0ff */
[----:B------:R-:W-:Y:S02]  /*1b4e0*/  LOP3.LUT R137, R46, 0x380, RZ, 0xc0, !PT ;  /* 0x000003802e897812 */ /* 0x000fe400078ec0ff */
[----:B------:R-:W-:Y:S02]  /*1b4f0*/  LOP3.LUT R139, R54, 0x380, RZ, 0xc0, !PT ;  /* 0x00000380368b7812 */ /* 0x000fe400078ec0ff */
[----:B------:R-:W-:Y:S02]  /*1b500*/  LOP3.LUT R62, R28, 0x380, RZ, 0xc0, !PT ;  /* 0x000003801c3e7812 */ /* 0x000fe400078ec0ff */
[----:B------:R-:W-:Y:S02]  /*1b510*/  SHF.R.U64 R71, R71, 0x3, RZ ;  /* 0x0000000347477819 */ /* 0x000fe400000012ff */
[----:B------:R-:W-:Y:S02]  /*1b520*/  SHF.R.U64 R111, R111, 0x3, RZ ;  /* 0x000000036f6f7819 */ /* 0x000fe400000012ff */
[----:B------:R-:W-:-:S02]  /*1b530*/  SHF.R.U64 R137, R137, 0x3, RZ ;  /* 0x0000000389897819 */ /* 0x000fc400000012ff */
[----:B------:R-:W-:Y:S01]  /*1b540*/  SHF.R.U64 R139, R139, 0x3, RZ ;  /* 0x000000038b8b7819 */ /* 0x000fe200000012ff */
[----:B-1----:R-:W1:Y:S01]  /*1b550*/  LDC R20, c[0x0][0xbe8] ;  /* 0x0002fa00ff147b82 */ /* 0x002e620000000800 */
[----:B------:R-:W-:Y:S02]  /*1b560*/  SHF.R.U64 R3, R62, 0x3, RZ ;  /* 0x000000033e037819 */ /* 0x000fe400000012ff */
[----:B------:R-:W-:Y:S02]  /*1b570*/  LOP3.LUT R66, R71, R66, RZ, 0x3c, !PT ;  /* 0x0000004247427212 */ /* 0x000fe400078e3cff */
[----:B------:R-:W-:Y:S02]  /*1b580*/  LOP3.LUT R8, R111, R72, RZ, 0x3c, !PT ;  /* 0x000000486f087212 */ /* 0x000fe400078e3cff */
[----:B------:R-:W-:Y:S02]  /*1b590*/  LOP3.LUT R46, R137, R46, RZ, 0x3c, !PT ;  /* 0x0000002e892e7212 */ /* 0x000fe400078e3cff */
[----:B------:R-:W-:-:S02]  /*1b5a0*/  LOP3.LUT R54, R139, R54, RZ, 0x3c, !PT ;  /* 0x000000368b367212 */ /* 0x000fc400078e3cff */
[----:B------:R-:W-:Y:S02]  /*1b5b0*/  LOP3.LUT R62, R3, R28, RZ, 0x3c, !PT ;  /* 0x0000001c033e7212 */ /* 0x000fe400078e3cff */
[----:B------:R-:W-:Y:S02]  /*1b5c0*/  MOV R2, R66 ;  /* 0x0000004200027202 */ /* 0x000fe40000000f00 */
[----:B------:R-:W-:Y:S02]  /*1b5d0*/  MOV R38, R38 ;  /* 0x0000002600267202 */ /* 0x000fe40000000f00 */
[----:B------:R-:W-:Y:S02]  /*1b5e0*/  MOV R3, R8 ;  /* 0x0000000800037202 */ /* 0x000fe40000000f00 */
[----:B------:R-:W-:Y:S02]  /*1b5f0*/  F2FP.BF16.F32.PACK_AB R66, R69, R68 ;  /* 0x000000444542723e */ /* 0x000fe400000010ff */
[----:B------:R-:W-:-:S02]  /*1b600*/  F2FP.BF16.F32.PACK_AB R67, R126, R122 ;  /* 0x0000007a7e43723e */ /* 0x000fc400000010ff */
[----:B------:R-:W-:Y:S02]  /*1b610*/  MOV R46, R46 ;  /* 0x0000002e002e7202 */ /* 0x000fe40000000f00 */
[----:B------:R-:W-:Y:S01]  /*1b620*/  F2FP.BF16.F32.PACK_AB R8, R73, R4 ;  /* 0x000000044908723e */ /* 0x000fe200000010ff */
[----:B------:R-:W-:Y:S01]  /*1b630*/  STSM.16.M88.4 [R38], R64 ;  /* 0x0000004026007844 */ /* 0x000fe20000000200 */
[----:B------:R-:W-:Y:S02]  /*1b640*/  F2FP.BF16.F32.PACK_AB R9, R125, R74 ;  /* 0x0000004a7d09723e */ /* 0x000fe400000010ff */
[----:B------:R-:W-:Y:S02]  /*1b650*/  F2FP.BF16.F32.PACK_AB R10, R77, R76 ;  /* 0x0000004c4d0a723e */ /* 0x000fe400000010ff */
[----:B------:R-:W-:Y:S02]  /*1b660*/  F2FP.BF16.F32.PACK_AB R11, R124, R78 ;  /* 0x0000004e7c0b723e */ /* 0x000fe400000010ff */
[----:B------:R-:W-:-:S02]  /*1b670*/  MOV R54, R54 ;  /* 0x0000003600367202 */ /* 0x000fc40000000f00 */
[----:B------:R-:W-:Y:S01]  /*1b680*/  ISETP.NE.U32.AND P0, PT, RZ, UR4, PT ;  /* 0x00000004ff007c0c */ /* 0x000fe2000bf05070 */
[----:B------:R2:W-:Y:S01]  /*1b690*/  STSM.16.M88.4 [R46], R8 ;  /* 0x000000082e007844 */ /* 0x0005e20000000200 */
[----:B------:R-:W-:Y:S02]  /*1b6a0*/  MOV R62, R62 ;  /* 0x0000003e003e7202 */ /* 0x000fe40000000f00 */
[----:B------:R-:W-:Y:S01]  /*1b6b0*/  ISETP.NE.AND.EX P0, PT, RZ, UR5, PT, P0 ;  /* 0x00000005ff007c0c */ /* 0x000fe2000bf05300 */
[----:B------:R-:W-:Y:S04]  /*1b6c0*/  STSM.16.M88.4 [R54], R80 ;  /* 0x0000005036007844 */ /* 0x000fe80000000200 */
[----:B------:R3:W-:Y:S04]  /*1b6d0*/  STSM.16.M88.4 [R12], R88 ;  /* 0x000000580c007844 */ /* 0x0007e80000000200 */
[----:B------:R4:W-:Y:S01]  /*1b6e0*/  STSM.16.M88.4 [R62], R96 ;  /* 0x000000603e007844 */ /* 0x0009e20000000200 */
[----:B--2---:R-:W-:-:S03]  /*1b6f0*/  F2FP.BF16.F32.PACK_AB R8, R113, R138 ;  /* 0x0000008a7108723e */ /* 0x004fc600000010ff */
[----:B------:R4:W-:Y:S01]  /*1b700*/  STSM.16.M88.4 [R2], R104 ;  /* 0x0000006802007844 */ /* 0x0009e20000000200 */
[----:B------:R-:W-:Y:S02]  /*1b710*/  F2FP.BF16.F32.PACK_AB R9, R115, R114 ;  /* 0x000000727309723e */ /* 0x000fe400000010ff */
[----:B------:R-:W-:Y:S02]  /*1b720*/  F2FP.BF16.F32.PACK_AB R10, R117, R116 ;  /* 0x00000074750a723e */ /* 0x000fe400000010ff */
[----:B------:R-:W-:Y:S02]  /*1b730*/  F2FP.BF16.F32.PACK_AB R11, R119, R118 ;  /* 0x00000076770b723e */ /* 0x000fe400000010ff */
[----:B---3--:R-:W-:-:S03]  /*1b740*/  IADD3 R12, P1, R228, UR4, RZ ;  /* 0x00000004e40c7c10 */ /* 0x008fc6000ff3e0ff */
[----:B------:R4:W-:Y:S01]  /*1b750*/  STSM.16.M88.4 [R3], R8 ;  /* 0x0000000803007844 */ /* 0x0009e20000000200 */
[----:B------:R-:W-:Y:S01]  /*1b760*/  IADD3.X R13, R229, UR5, RZ, P1, !PT ;  /* 0x00000005e50d7c10 */ /* 0x000fe20008ffe4ff */
[----:B------:R-:W-:Y:S01]  /*1b770*/  ULDC.64 UR4, c[0x0][0xc08] ;  /* 0x0003020000047ab9 */ /* 0x000fe20000000a00 */
[----:B------:R-:W-:Y:S01]  /*1b780*/  BAR.SYNC.DEFER_BLOCKING 0x1, 0x100 ;  /* 0x0044000000007b1d */ /* 0x000fe20000010000 */
[----:B-1----:R-:W-:Y:S02]  /*1b790*/  ISETP.NE.AND P1, PT, R20, 0x1, PT ;  /* 0x000000011400780c */ /* 0x002fe40003f25270 */
[----:B------:R-:W-:-:S04]  /*1b7a0*/  ISETP.NE.U32.AND P2, PT, RZ, UR4, PT ;  /* 0x00000004ff007c0c */ /* 0x000fc8000bf45070 */
[----:B------:R-:W-:-:S07]  /*1b7b0*/  ISETP.NE.AND.EX P2, PT, RZ, UR5, PT, P2 ;  /* 0x00000005ff007c0c */ /* 0x000fce000bf45320 */
[----:B------:R-:W1:Y:S08]  /*1b7c0*/  @P1 LDC R4, c[0x0][0xbec] ;  /* 0x0002fb00ff041b82 */ /* 0x000e700000000800 */
[----:B------:R-:W2:Y:S01]  /*1b7d0*/  @P1 LDC R25, c[0x0][0xbf0] ;  /* 0x0002fc00ff191b82 */ /* 0x000ea20000000800 */
[----:B------:R-:W-:Y:S01]  /*1b7e0*/  @P2 IADD3 R228, P3, R228, UR4, RZ ;  /* 0x00000004e4e42c10 */ /* 0x000fe2000ff7e0ff */
[----:B------:R-:W-:Y:S01]  /*1b7f0*/  ULDC UR4, c[0x0][0xa88] ;  /* 0x0002a20000047ab9 */ /* 0x000fe20000000800 */
[----:B------:R4:W5:Y:S01]  /*1b800*/  @P0 LDG.E R21, desc[UR6][R12.64] ;  /* 0x000000060c150981 */ /* 0x000962000c1e1900 */
[----:B------:R-:W-:Y:S01]  /*1b810*/  IMAD.U32 R65, RZ, RZ, UR4 ;  /* 0x00000004ff417e24 */ /* 0x000fe2000f8e00ff */
[----:B------:R-:W-:-:S05]  /*1b820*/  @P2 IADD3.X R229, R229, UR5, RZ, P3, !PT ;  /* 0x00000005e5e52c10 */ /* 0x000fca0009ffe4ff */
[----:B------:R4:W5:Y:S01]  /*1b830*/  @P2 LDG.E R65, desc[UR6][R228.64] ;  /* 0x00000006e4412981 */ /* 0x000962000c1e1900 */
[----:B------:R-:W-:Y:S05]  /*1b840*/  @P2 BRA `(.L_x_6191) ;  /* 0x0000000000142947 */ /* 0x000fea0003800000 */
[----:B------:R-:W-:Y:S05]  /*1b850*/  @!P0 BRA `(.L_x_6191) ;  /* 0x0000000000108947 */ /* 0x000fea0003800000 */
[----:B------:R-:W-:Y:S02]  /*1b860*/  ULDC.64 UR4, c[0x0][0x208] ;  /* 0x0000820000047ab9 */ /* 0x000fe40000000a00 */
[----:B----4-:R-:W3:Y:S04]  /*1b870*/  LDG.E R2, desc[UR4][R12.64] ;  /* 0x000000040c027981 */ /* 0x010ee8000c1e1900 */
[----:B-----5:R-:W3:Y:S02]  /*1b880*/  LDG.E R65, desc[UR4][R12.64+0x4] ;  /* 0x000004040c417981 */ /* 0x020ee4000c1e1900 */
[----:B---3--:R-:W-:-:S07]  /*1b890*/  IMAD.IADD R65, R65, 0x1, -R2 ;  /* 0x0000000141417824 */ /* 0x008fce00078e0a02 */
.L_x_6191:
[----:B----4-:R-:W3:Y:S01]  /*1b8a0*/  LDL.LU R12, [R1+0x40] ;  /* 0x00004000010c7983 */ /* 0x010ee20000300800 */
[----:B------:R-:W-:Y:S01]  /*1b8b0*/  IADD3 R27, R223, R218, RZ ;  /* 0x000000dadf1b7210 */ /* 0x000fe20007ffe0ff */
[----:B------:R-:W-:Y:S01]  /*1b8c0*/  ULDC.64 UR4, c[0x0][0xb90] ;  /* 0x0002e40000047ab9 */ /* 0x000fe20000000a00 */
[----:B------:R-:W-:Y:S01]  /*1b8d0*/  SHF.R.S32.HI R64, RZ, 0x1f, R227 ;  /* 0x0000001fff407819 */ /* 0x000fe200000114e3 */
[----:B------:R-:W4:Y:S01]  /*1b8e0*/  LDL.LU R10, [R1+0x4] ;  /* 0x00000400010a7983 */ /* 0x000f220000300800 */
[--C-:B-----5:R-:W-:Y:S01]  /*1b8f0*/  SHF.R.S32.HI R3, RZ, 0x1f, R21.reuse ;  /* 0x0000001fff037819 */ /* 0x120fe20000011415 */
[----:B------:R-:W-:Y:S01]  /*1b900*/  IMAD.MOV.U32 R2, RZ, RZ, R21 ;  /* 0x000000ffff027224 */ /* 0x000fe200078e0015 */
[----:B------:R-:W0:Y:S01]  /*1b910*/  @P1 LDC R69, c[0x0][0xbec] ;  /* 0x0002fb00ff451b82 */ /* 0x000e220000000800 */
[----:B------:R-:W4:Y:S01]  /*1b920*/  LDL R70, [R1+0x44] ;  /* 0x0000440001467983 */ /* 0x000f220000100800 */
[----:B-1----:R-:W-:-:S03]  /*1b930*/  @P1 IMAD.HI.U32 R4, R27, R4, RZ ;  /* 0x000000041b041227 */ /* 0x002fc600078e00ff */
[----:B------:R-:W4:Y:S01]  /*1b940*/  LDL R26, [R1+0x68] ;  /* 0x00006800011a7983 */ /* 0x000f220000100800 */
[----:B------:R-:W-:Y:S02]  /*1b950*/  IMAD R8, R64, UR4, RZ ;  /* 0x0000000440087c24 */ /* 0x000fe4000f8e02ff */
[----:B------:R-:W-:Y:S01]  /*1b960*/  IMAD.MOV.U32 R11, RZ, RZ, R27 ;  /* 0x000000ffff0b7224 */ /* 0x000fe200078e001b */
[----:B------:R-:W4:Y:S01]  /*1b970*/  LDL R34, [R1+0x48] ;  /* 0x0000480001227983 */ /* 0x000f220000100800 */
[C---:B------:R-:W-:Y:S01]  /*1b980*/  IMAD R15, R227.reuse, UR5, R8 ;  /* 0x00000005e30f7c24 */ /* 0x040fe2000f8e0208 */
[----:B--2---:R-:W-:Y:S01]  /*1b990*/  @P1 SHF.R.U32.HI R11, RZ, R25, R4 ;  /* 0x00000019ff0b1219 */ /* 0x004fe20000011604 */
[----:B------:R-:W-:Y:S01]  /*1b9a0*/  IMAD.WIDE.U32 R8, R227, UR4, R2 ;  /* 0x00000004e3087c25 */ /* 0x000fe2000f8e0002 */
[----:B------:R-:W-:-:S03]  /*1b9b0*/  ULDC.64 UR4, c[0x0][0xb98] ;  /* 0x0002e60000047ab9 */ /* 0x000fc60000000a00 */
[----:B------:R-:W-:Y:S01]  /*1b9c0*/  IMAD R65, R65, R20, RZ ;  /* 0x0000001441417224 */ /* 0x000fe200078e02ff */
[----:B------:R-:W-:Y:S01]  /*1b9d0*/  ULDC.64 UR6, c[0x0][0x208] ;  /* 0x0000820000067ab9 */ /* 0x000fe20000000a00 */
[----:B------:R-:W-:Y:S01]  /*1b9e0*/  IMAD.IADD R9, R9, 0x1, R15 ;  /* 0x0000000109097824 */ /* 0x000fe200078e020f */
[----:B------:R-:W1:Y:S01]  /*1b9f0*/  @P1 LDC R71, c[0x0][0xbf0] ;  /* 0x0002fc00ff471b82 */ /* 0x000e620000000800 */
[----:B------:R-:W-:Y:S01]  /*1ba00*/  IMAD.MOV R25, RZ, RZ, -R11 ;  /* 0x000000ffff197224 */ /* 0x000fe200078e0a0b */
[----:B------:R-:W-:Y:S01]  /*1ba10*/  BSSY B1, `(.L_x_6192) ;  /* 0x00000ae000017945 */ /* 0x000fe20003800000 */
[----:B---3--:R-:W-:Y:S02]  /*1ba20*/  SEL R2, R12, RZ, !P0 ;  /* 0x000000ff0c027207 */ /* 0x008fe40004000000 */
[----:B----4-:R-:W-:Y:S01]  /*1ba30*/  SEL R28, R10, RZ, !P0 ;  /* 0x000000ff0a1c7207 */ /* 0x010fe20004000000 */
[----:B------:R-:W-:Y:S02]  /*1ba40*/  IMAD R13, R70, 0x40, R217 ;  /* 0x00000040460d7824 */ /* 0x000fe400078e02d9 */
[----:B------:R-:W-:-:S02]  /*1ba50*/  IMAD R15, R2, UR4, RZ ;  /* 0x00000004020f7c24 */ /* 0x000fc4000f8e02ff */
[----:B------:R-:W-:-:S04]  /*1ba60*/  IMAD.WIDE R6, R13, 0x2, R6 ;  /* 0x000000020d067825 */ /* 0x000fc800078e0206 */
[----:B------:R-:W-:-:S04]  /*1ba70*/  IMAD.WIDE.U32 R8, R28, UR4, R8 ;  /* 0x000000041c087c25 */ /* 0x000fc8000f8e0008 */
[----:B------:R-:W-:Y:S01]  /*1ba80*/  IMAD R13, R20, R25, R27 ;  /* 0x00000019140d7224 */ /* 0x000fe200078e021b */
[----:B------:R-:W-:Y:S01]  /*1ba90*/  IADD3 R10, P0, R11, R8, RZ ;  /* 0x000000080b0a7210 */ /* 0x000fe20007f1e0ff */
[----:B------:R-:W-:Y:S01]  /*1baa0*/  IMAD R12, R28, UR5, R15 ;  /* 0x000000051c0c7c24 */ /* 0x000fe2000f8e020f */
[----:B------:R-:W-:Y:S01]  /*1bab0*/  SHF.R.S32.HI R15, RZ, 0x1f, R11 ;  /* 0x0000001fff0f7819 */ /* 0x000fe2000001140b */
        /* <DEDUP_REMOVED lines=11> */
[----:B------:R-:W-:Y:S02]  /*1bb70*/  IADD3 R25, P2, R6, 0x1000, RZ ;  /* 0x0000100006197810 */ /* 0x000fe40007f5e0ff */
[----:B------:R-:W-:Y:S02]  /*1bb80*/  SHF.R.U64 R12, R12, 0x3, RZ ;  /* 0x000000030c0c7819 */ /* 0x000fe400000012ff */
[----:B------:R-:W-:Y:S01]  /*1bb90*/  LEA.HI.X R10, R10, UR5, R11, 0x2, P0 ;  /* 0x000000050a0a7c11 */ /* 0x000fe200080f140b */
[----:B------:R-:W-:Y:S01]  /*1bba0*/  SHFL.IDX PT, R54, R14, RZ, 0x1c1f ;  /* 0x001c1fff0e367589 */ /* 0x000fe200000e0000 */
[----:B------:R-:W-:Y:S01]  /*1bbb0*/  IADD3 R37, P0, R6, 0x5000, RZ ;  /* 0x0000500006257810 */ /* 0x000fe20007f1e0ff */
[----:B------:R-:W-:Y:S01]  /*1bbc0*/  IMAD.IADD R26, R26, 0x1, R218 ;  /* 0x000000011a1a7824 */ /* 0x000fe200078e02da */
[----:B------:R-:W-:Y:S01]  /*1bbd0*/  LOP3.LUT R12, R12, R9, RZ, 0x3c, !PT ;  /* 0x000000090c0c7212 */ /* 0x000fe200078e3cff */
[----:B------:R-:W-:Y:S01]  /*1bbe0*/  IMAD.X R9, RZ, RZ, R7, P2 ;  /* 0x000000ffff097224 */ /* 0x000fe200010e0607 */
[----:B------:R-:W-:Y:S01]  /*1bbf0*/  LOP3.LUT R36, R37, 0x380, RZ, 0xc0, !PT ;  /* 0x0000038025247812 */ /* 0x000fe200078ec0ff */
[----:B------:R-:W-:Y:S01]  /*1bc00*/  ULDC.64 UR4, c[0x0][0xaa0] ;  /* 0x0002a80000047ab9 */ /* 0x000fe20000000a00 */
[----:B------:R-:W-:Y:S01]  /*1bc10*/  IADD3 R45, P2, R6, 0x7000, RZ ;  /* 0x00007000062d7810 */ /* 0x000fe20007f5e0ff */
[----:B------:R-:W2:Y:S01]  /*1bc20*/  SHFL.IDX PT, R55, R10, RZ, 0x1c1f ;  /* 0x001c1fff0a377589 */ /* 0x000ea200000e0000 */
[----:B------:R-:W-:-:S02]  /*1bc30*/  SHF.R.U64 R36, R36, 0x3, RZ ;  /* 0x0000000324247819 */ /* 0x000fc400000012ff */
[----:B------:R-:W-:Y:S02]  /*1bc40*/  LOP3.LUT R44, R45, 0x380, RZ, 0xc0, !PT ;  /* 0x000003802d2c7812 */ /* 0x000fe400078ec0ff */
[----:B------:R-:W-:Y:S01]  /*1bc50*/  LOP3.LUT R36, R36, R37, RZ, 0x3c, !PT ;  /* 0x0000002524247212 */ /* 0x000fe200078e3cff */
[--C-:B------:R-:W-:Y:S01]  /*1bc60*/  IMAD.X R37, RZ, RZ, R7.reuse, P0 ;  /* 0x000000ffff257224 */ /* 0x100fe200000e0607 */
[----:B------:R-:W-:Y:S02]  /*1bc70*/  SHF.R.U64 R44, R44, 0x3, RZ ;  /* 0x000000032c2c7819 */ /* 0x000fe400000012ff */
[----:B------:R-:W-:Y:S02]  /*1bc80*/  LOP3.LUT P0, RZ, R34, 0x3, RZ, 0xc0, !PT ;  /* 0x0000000322ff7812 */ /* 0x000fe4000780c0ff */
[----:B------:R-:W-:Y:S01]  /*1bc90*/  LOP3.LUT R44, R44, R45, RZ, 0x3c, !PT ;  /* 0x0000002d2c2c7212 */ /* 0x000fe200078e3cff */
[----:B------:R-:W-:Y:S01]  /*1bca0*/  IMAD.X R45, RZ, RZ, R7, P2 ;  /* 0x000000ffff2d7224 */ /* 0x000fe200010e0607 */
[----:B------:R-:W-:-:S02]  /*1bcb0*/  ISETP.GE.OR P2, PT, R26, R65, P0 ;  /* 0x000000411a00720c */ /* 0x000fc40000746670 */
[----:B------:R-:W-:-:S04]  /*1bcc0*/  LOP3.LUT R8, R25, 0x380, RZ, 0xc0, !PT ;  /* 0x0000038019087812 */ /* 0x000fc800078ec0ff */
[----:B------:R-:W-:Y:S02]  /*1bcd0*/  SHF.R.U64 R8, R8, 0x3, RZ ;  /* 0x0000000308087819 */ /* 0x000fe400000012ff */
[----:B------:R-:W-:Y:S02]  /*1bce0*/  IADD3 R33, P4, R6, 0x4000, RZ ;  /* 0x0000400006217810 */ /* 0x000fe40007f9e0ff */
[----:B------:R-:W-:Y:S02]  /*1bcf0*/  LOP3.LUT R8, R8, R25, RZ, 0x3c, !PT ;  /* 0x0000001908087212 */ /* 0x000fe400078e3cff */
[C---:B------:R-:W-:Y:S01]  /*1bd00*/  IADD3 R25, P5, R6.reuse, 0x3000, RZ ;  /* 0x0000300006197810 */ /* 0x040fe20007fbe0ff */
[----:B--2---:R2:W-:Y:S01]  /*1bd10*/  @!P2 ST.E desc[UR6][R54.64], R0 ;  /* 0x000000003600a985 */ /* 0x0045e2000c101906 */
[----:B------:R-:W-:Y:S01]  /*1bd20*/  IADD3 R41, P3, R6, 0x6000, RZ ;  /* 0x0000600006297810 */ /* 0x000fe20007f7e0ff */
[----:B------:R-:W-:Y:S01]  /*1bd30*/  IMAD.WIDE.U32 R66, R21, UR4, RZ ;  /* 0x0000000415427c25 */ /* 0x000fe2000f8e00ff */
[----:B------:R-:W-:-:S02]  /*1bd40*/  LOP3.LUT R24, R25, 0x380, RZ, 0xc0, !PT ;  /* 0x0000038019187812 */ /* 0x000fc400078ec0ff */
[----:B------:R-:W-:Y:S02]  /*1bd50*/  LOP3.LUT R32, R33, 0x380, RZ, 0xc0, !PT ;  /* 0x0000038021207812 */ /* 0x000fe400078ec0ff */
[----:B------:R-:W-:Y:S01]  /*1bd60*/  LOP3.LUT R40, R41, 0x380, RZ, 0xc0, !PT ;  /* 0x0000038029287812 */ /* 0x000fe200078ec0ff */
[----:B--2---:R-:W-:-:S04]  /*1bd70*/  IMAD R0, R3, UR4, RZ ;  /* 0x0000000403007c24 */ /* 0x004fc8000f8e02ff */
[----:B------:R-:W-:Y:S01]  /*1bd80*/  IMAD R3, R21, UR5, R0 ;  /* 0x0000000515037c24 */ /* 0x000fe2000f8e0200 */
[----:B------:R-:W-:Y:S01]  /*1bd90*/  SHF.R.U64 R24, R24, 0x3, RZ ;  /* 0x0000000318187819 */ /* 0x000fe200000012ff */
[----:B------:R-:W-:Y:S01]  /*1bda0*/  SHFL.IDX PT, R58, R14, 0x1, 0x1c1f ;  /* 0x003c1f000e3a7f89 */ /* 0x000fe200000e0000 */
[----:B------:R-:W-:Y:S01]  /*1bdb0*/  SHF.R.U64 R32, R32, 0x3, RZ ;  /* 0x0000000320207819 */ /* 0x000fe200000012ff */
[----:B------:R-:W-:Y:S01]  /*1bdc0*/  IMAD.IADD R67, R67, 0x1, R3 ;  /* 0x0000000143437824 */ /* 0x000fe200078e0203 */
[----:B------:R-:W-:Y:S01]  /*1bdd0*/  SHF.R.U64 R40, R40, 0x3, RZ ;  /* 0x0000000328287819 */ /* 0x000fe200000012ff */
[----:B------:R-:W2:Y:S01]  /*1bde0*/  SHFL.IDX PT, R59, R10, 0x1, 0x1c1f ;  /* 0x003c1f000a3b7f89 */ /* 0x000ea200000e0000 */
[----:B------:R-:W-:Y:S01]  /*1bdf0*/  IMAD R3, R226, 0x20, R70 ;  /* 0x00000020e2037824 */ /* 0x000fe200078e0246 */
[----:B------:R-:W-:Y:S01]  /*1be00*/  ULDC.64 UR4, c[0x0][0xae8] ;  /* 0x0002ba0000047ab9 */ /* 0x000fe20000000a00 */
[----:B------:R-:W-:Y:S01]  /*1be10*/  LOP3.LUT R24, R24, R25, RZ, 0x3c, !PT ;  /* 0x0000001918187212 */ /* 0x000fe200078e3cff */
[----:B------:R-:W-:Y:S01]  /*1be20*/  IMAD R64, R64, UR4, RZ ;  /* 0x0000000440407c24 */ /* 0x000fe2000f8e02ff */
[----:B------:R-:W-:Y:S01]  /*1be30*/  LOP3.LUT R32, R32, R33, RZ, 0x3c, !PT ;  /* 0x0000002120207212 */ /* 0x000fe200078e3cff */
[--C-:B------:R-:W-:Y:S01]  /*1be40*/  IMAD.X R13, RZ, RZ, R7.reuse, P6 ;  /* 0x000000ffff0d7224 */ /* 0x100fe200030e0607 */
[----:B------:R-:W-:Y:S01]  /*1be50*/  LOP3.LUT R40, R40, R41, RZ, 0x3c, !PT ;  /* 0x0000002928287212 */ /* 0x000fe200078e3cff */
[--C-:B------:R-:W-:Y:S01]  /*1be60*/  IMAD.X R25, RZ, RZ, R7.reuse, P5 ;  /* 0x000000ffff197224 */ /* 0x100fe200028e0607 */
[C---:B------:R-:W-:Y:S01]  /*1be70*/  IADD3 R49, P6, R6.reuse, 0x8000, RZ ;  /* 0x0000800006317810 */ /* 0x040fe20007fde0ff */
[----:B------:R-:W-:Y:S01]  /*1be80*/  IMAD.X R33, RZ, RZ, R7, P4 ;  /* 0x000000ffff217224 */ /* 0x000fe200020e0607 */
[----:B------:R-:W-:Y:S01]  /*1be90*/  IADD3 R53, P5, R6, 0x9000, RZ ;  /* 0x0000900006357810 */ /* 0x000fe20007fbe0ff */
[----:B------:R-:W-:Y:S01]  /*1bea0*/  VIADD R4, R26, 0x8 ;  /* 0x000000081a047836 */ /* 0x000fe20000000000 */
[----:B------:R-:W-:Y:S01]  /*1beb0*/  IADD3 R57, P4, R6, 0xa000, RZ ;  /* 0x0000a00006397810 */ /* 0x000fe20007f9e0ff */
[----:B------:R-:W-:-:S02]  /*1bec0*/  IMAD.IADD R68, R218, 0x1, R3 ;  /* 0x00000001da447824 */ /* 0x000fc400078e0203 */
[----:B------:R-:W-:Y:S01]  /*1bed0*/  IMAD.X R41, RZ, RZ, R7, P3 ;  /* 0x000000ffff297224 */ /* 0x000fe200018e0607 */
[----:B------:R-:W-:Y:S01]  /*1bee0*/  IADD3 R11, P3, R6, 0xb000, RZ ;  /* 0x0000b000060b7810 */ /* 0x000fe20007f7e0ff */
[C---:B------:R-:W-:Y:S02]  /*1bef0*/  IMAD R3, R227.reuse, UR5, R64 ;  /* 0x00000005e3037c24 */ /* 0x040fe4000f8e0240 */
[----:B------:R-:W-:Y:S01]  /*1bf00*/  IMAD.WIDE.U32 R66, R227, UR4, R66 ;  /* 0x00000004e3427c25 */ /* 0x000fe2000f8e0042 */
[----:B------:R-:W-:Y:S01]  /*1bf10*/  LOP3.LUT R48, R49, 0x380, RZ, 0xc0, !PT ;  /* 0x0000038031307812 */ /* 0x000fe200078ec0ff */
[----:B------:R-:W-:Y:S01]  /*1bf20*/  ULDC.64 UR4, c[0x0][0xaf0] ;  /* 0x0002bc0000047ab9 */ /* 0x000fe20000000a00 */
[----:B------:R-:W-:Y:S01]  /*1bf30*/  LOP3.LUT R52, R53, 0x380, RZ, 0xc0, !PT ;  /* 0x0000038035347812 */ /* 0x000fe200078ec0ff */
[----:B0-----:R-:W-:Y:S01]  /*1bf40*/  @P1 IMAD.HI.U32 R0, R68, R69, RZ ;  /* 0x0000004544001227 */ /* 0x001fe200078e00ff */
[----:B------:R-:W-:Y:S02]  /*1bf50*/  LOP3.LUT R56, R57, 0x380, RZ, 0xc0, !PT ;  /* 0x0000038039387812 */ /* 0x000fe400078ec0ff */
[----:B------:R-:W-:Y:S01]  /*1bf60*/  ISETP.GE.OR P0, PT, R4, R65, P0 ;  /* 0x000000410400720c */ /* 0x000fe20000706670 */
[----:B------:R-:W-:Y:S01]  /*1bf70*/  IMAD.IADD R67, R67, 0x1, R3 ;  /* 0x0000000143437824 */ /* 0x000fe200078e0203 */
[----:B------:R-:W-:-:S02]  /*1bf80*/  LOP3.LUT R15, R6, 0x380, RZ, 0xc0, !PT ;  /* 0x00000380060f7812 */ /* 0x000fc400078ec0ff */
[----:B------:R-:W-:Y:S01]  /*1bf90*/  LOP3.LUT R4, R11, 0x380, RZ, 0xc0, !PT ;  /* 0x000003800b047812 */ /* 0x000fe200078ec0ff */
[----:B------:R-:W-:Y:S01]  /*1bfa0*/  IMAD.MOV.U32 R21, RZ, RZ, R68 ;  /* 0x000000ffff157224 */ /* 0x000fe200078e0044 */
[----:B------:R-:W-:Y:S01]  /*1bfb0*/  SHF.R.U64 R48, R48, 0x3, RZ ;  /* 0x0000000330307819 */ /* 0x000fe200000012ff */
[----:B------:R-:W-:Y:S01]  /*1bfc0*/  IMAD R3, R2, UR4, RZ ;  /* 0x0000000402037c24 */ /* 0x000fe2000f8e02ff */
[----:B------:R-:W-:Y:S02]  /*1bfd0*/  SHF.R.U64 R52, R52, 0x3, RZ ;  /* 0x0000000334347819 */ /* 0x000fe400000012ff */
[----:B------:R-:W-:Y:S02]  /*1bfe0*/  SHF.R.U64 R56, R56, 0x3, RZ ;  /* 0x0000000338387819 */ /* 0x000fe400000012ff */
[----:B-1----:R-:W-:Y:S02]  /*1bff0*/  @P1 SHF.R.U32.HI R21, RZ, R71, R0 ;  /* 0x00000047ff151219 */ /* 0x002fe40000011600 */
[----:B------:R-:W-:-:S02]  /*1c000*/  SHF.R.U64 R15, R15, 0x3, RZ ;  /* 0x000000030f0f7819 */ /* 0x000fc400000012ff */
[----:B------:R-:W-:Y:S01]  /*1c010*/  SHF.R.U64 R4, R4, 0x3, RZ ;  /* 0x0000000304047819 */ /* 0x000fe200000012ff */
[----:B------:R-:W-:Y:S01]  /*1c020*/  IMAD R69, R28, UR5, R3 ;  /* 0x000000051c457c24 */ /* 0x000fe2000f8e0203 */
        /* <DEDUP_REMOVED lines=11> */
[----:B------:R-:W-:-:S02]  /*1c0e0*/  IMAD.X R61, RZ, RZ, R7, P3 ;  /* 0x000000ffff3d7224 */ /* 0x000fc400018e0607 */
[----:B------:R-:W-:Y:S01]  /*1c0f0*/  IMAD.MOV R67, RZ, RZ, -R21 ;  /* 0x000000ffff437224 */ /* 0x000fe200078e0a15 */
[----:B--2---:R0:W-:Y:S01]  /*1c100*/  @!P0 ST.E desc[UR6][R58.64], R5 ;  /* 0x000000053a008985 */ /* 0x0041e2000c101906 */
[----:B------:R-:W-:Y:S02]  /*1c110*/  IMAD R0, R0, UR4, RZ ;  /* 0x0000000400007c24 */ /* 0x000fe4000f8e02ff */
[----:B------:R-:W-:Y:S01]  /*1c120*/  IMAD R67, R20, R67, R68 ;  /* 0x0000004314437224 */ /* 0x000fe200078e0244 */
[----:B------:R-:W5:Y:S01]  /*1c130*/  LD.E.128 R8, desc[UR6][R8.64] ;  /* 0x0000000608087980 */ /* 0x000f62000c101d00 */
[----:B------:R-:W-:-:S03]  /*1c140*/  IMAD.IADD R3, R3, 0x1, R69 ;  /* 0x0000000103037824 */ /* 0x000fc600078e0245 */
[----:B------:R-:W5:Y:S01]  /*1c150*/  LD.E.128 R12, desc[UR6][R12.64] ;  /* 0x000000060c0c7980 */ /* 0x000f62000c101d00 */
[----:B------:R-:W-:-:S03]  /*1c160*/  IMAD R69, R21, UR5, R0 ;  /* 0x0000000515457c24 */ /* 0x000fc6000f8e0200 */
[----:B0-----:R-:W5:Y:S01]  /*1c170*/  LD.E.128 R4, desc[UR6][R6.64] ;  /* 0x0000000606047980 */ /* 0x001f62000c101d00 */
[----:B------:R-:W-:-:S03]  /*1c180*/  SHF.R.S32.HI R0, RZ, 0x1f, R67 ;  /* 0x0000001fff007819 */ /* 0x000fc60000011443 */
        /* <DEDUP_REMOVED lines=18> */
[----:B------:R-:W-:Y:S02]  /*1c2b0*/  IMAD.IADD R3, R3, 0x1, R69 ;  /* 0x0000000103037824 */ /* 0x000fe400078e0245 */
[----:B------:R-:W-:Y:S02]  /*1c2c0*/  IMAD R20, R0, UR4, RZ ;  /* 0x0000000400147c24 */ /* 0x000fe4000f8e02ff */
[----:B------:R-:W-:Y:S02]  /*1c2d0*/  VIADD R0, R218, 0x20 ;  /* 0x00000020da007836 */ /* 0x000fe40000000000 */
[C---:B------:R-:W-:Y:S02]  /*1c2e0*/  IMAD R21, R67.reuse, UR5, R20 ;  /* 0x0000000543157c24 */ /* 0x040fe4000f8e0214 */
[----:B------:R-:W-:Y:S01]  /*1c2f0*/  IMAD.WIDE.U32 R2, R67, UR4, R2 ;  /* 0x0000000443027c25 */ /* 0x000fe2000f8e0002 */
[-C--:B------:R-:W-:Y:S01]  /*1c300*/  ISETP.GE.AND P1, PT, R0, R65.reuse, PT ;  /* 0x000000410000720c */ /* 0x080fe20003f26270 */
[----:B------:R-:W-:Y:S01]  /*1c310*/  ULDC.64 UR4, c[0x0][0xa80] ;  /* 0x0002a00000047ab9 */ /* 0x000fe20000000a00 */
[----:B------:R-:W-:Y:S01]  /*1c320*/  ISETP.GE.AND P2, PT, R218, R65, PT ;  /* 0x00000041da00720c */ /* 0x000fe20003f46270 */
[----:B------:R-:W-:Y:S01]  /*1c330*/  VIADD R0, R18, 0x30820 ;  /* 0x0003082012007836 */ /* 0x000fe20000000000 */
[----:B------:R-:W-:Y:S01]  /*1c340*/  LEA R28, P3, R2, UR4, 0x1 ;  /* 0x00000004021c7c11 */ /* 0x000fe2000f8608ff */
[----:B------:R-:W-:-:S03]  /*1c350*/  IMAD.IADD R3, R3, 0x1, R21 ;  /* 0x0000000103037824 */ /* 0x000fc600078e0215 */
[----:B------:R-:W-:Y:S02]  /*1c360*/  PRMT R0, RZ, 0x654, R0 ;  /* 0x00000654ff007816 */ /* 0x000fe40000000000 */
[----:B------:R-:W-:Y:S01]  /*1c370*/  LEA.HI.X R64, R2, UR5, R3, 0x1, P3 ;  /* 0x0000000502407c11 */ /* 0x000fe200098f0c03 */
[----:B------:R-:W-:Y:S01]  /*1c380*/  VIADD R20, R218, 0x40 ;  /* 0x00000040da147836 */ /* 0x000fe20000000000 */
[----:B0-----:R0:W-:Y:S01]  /*1c390*/  SYNCS.ARRIVE.TRANS64.RED.A1T0 RZ, [R0+URZ], RZ ;  /* 0x000000ff00ff79a7 */ /* 0x0011e2000810043f */
[----:B------:R1:W2:Y:S01]  /*1c3a0*/  SHFL.IDX PT, R66, R28, RZ, 0x181f ;  /* 0x00181fff1c427589 */ /* 0x0002a200000e0000 */
[----:B------:R-:W-:Y:S02]  /*1c3b0*/  SHF.R.S32.HI R68, RZ, 0x1f, R217 ;  /* 0x0000001fff447819 */ /* 0x000fe400000114d9 */
[----:B------:R-:W-:Y:S01]  /*1c3c0*/  ISETP.GE.AND P0, PT, R20, R65, PT ;  /* 0x000000411400720c */ /* 0x000fe20003f06270 */
[----:B0-----:R1:W0:Y:S01]  /*1c3d0*/  SHFL.IDX PT, R0, R64, RZ, 0x181f ;  /* 0x00181fff40007589 */ /* 0x00122200000e0000 */
[----:B------:R-:W-:-:S02]  /*1c3e0*/  SHF.R.S32.HI R69, RZ, 0x1f, R224 ;  /* 0x0000001fff457819 */ /* 0x000fc400000114e0 */
[----:B------:R-:W-:Y:S01]  /*1c3f0*/  SHF.R.S32.HI R70, RZ, 0x1f, R225 ;  /* 0x0000001fff467819 */ /* 0x000fe200000114e1 */
[----:B------:R-:W-:Y:S08]  /*1c400*/  @P2 BRA `(.L_x_6193) ;  /* 0x0000000000382947 */ /* 0x000ff00003800000 */
[----:B------:R-:W-:Y:S01]  /*1c410*/  ULDC UR4, c[0x0][0xac8] ;  /* 0x0002b20000047ab9 */ /* 0x000fe20000000800 */
[----:B------:R-:W-:Y:S01]  /*1c420*/  ULDC.64 UR6, c[0x0][0x208] ;  /* 0x0000820000067ab9 */ /* 0x000fe20000000a00 */
[----:B------:R-:W-:Y:S02]  /*1c430*/  ISETP.GE.AND P4, PT, R217, UR4, PT ;  /* 0x00000004d9007c0c */ /* 0x000fe4000bf86270 */
[----:B------:R-:W-:Y:S02]  /*1c440*/  ISETP.GE.AND P3, PT, R224, UR4, PT ;  /* 0x00000004e0007c0c */ /* 0x000fe4000bf66270 */
[----:B------:R-:W-:-:S09]  /*1c450*/  ISETP.GE.AND P2, PT, R225, UR4, PT ;  /* 0x00000004e1007c0c */ /* 0x000fd2000bf46270 */
[CC--:B--2---:R-:W-:Y:S02]  /*1c460*/  @!P4 LEA R2, P6, R217.reuse, R66.reuse, 0x1 ;  /* 0x00000042d902c211 */ /* 0x0c4fe400078c08ff */
        /* <DEDUP_REMOVED lines=8> */
.L_x_6193:
[----:B------:R-:W-:Y:S05]  /*1c4f0*/  BSYNC B1 ;  /* 0x0000000000017941 */ /* 0x000fea0003800000 */
.L_x_6192:
[----:B0-----:R0:W4:Y:S01]  /*1c500*/  SHFL.IDX PT, R0, R64, 0x1, 0x181f ;  /* 0x00381f0040007f89 */ /* 0x00112200000e0000 */
[----:B------:R-:W-:Y:S03]  /*1c510*/  BSSY B1, `(.L_x_6194) ;  /* 0x0000011000017945 */ /* 0x000fe60003800000 */
[----:B---3-5:R0:W3:Y:S01]  /*1c520*/  SHFL.IDX PT, R6, R28, 0x1, 0x181f ;  /* 0x00381f001c067f89 */ /* 0x0280e200000e0000 */
[----:B------:R-:W-:Y:S05]  /*1c530*/  @P1 BRA `(.L_x_6195) ;  /* 0x0000000000381947 */ /* 0x000fea0003800000 */
[----:B------:R-:W-:Y:S01]  /*1c540*/  ULDC UR4, c[0x0][0xac8] ;  /* 0x0002b20000047ab9 */ /* 0x000fe20000000800 */
[----:B------:R-:W-:Y:S01]  /*1c550*/  ULDC.64 UR6, c[0x0][0x208] ;  /* 0x0000820000067ab9 */ /* 0x000fe20000000a00 */
        /* <DEDUP_REMOVED lines=12> */
.L_x_6195:
[----:B------:R-:W-:Y:S05]  /*1c620*/  BSYNC B1 ;  /* 0x0000000000017941 */ /* 0x000fea0003800000 */
.L_x_6194:
        /* <DEDUP_REMOVED lines=18> */
.L_x_6197:
[----:B------:R-:W-:Y:S05]  /*1c750*/  BSYNC B1 ;  /* 0x0000000000017941 */ /* 0x000fea0003800000 */
.L_x_6196:
[----:B0-----:R-:W-:Y:S01]  /*1c760*/  VIADD R0, R218, 0x60 ;  /* 0x00000060da007836 */ /* 0x001fe20000000000 */
[----:B-1--4-:R-:W0:Y:S04]  /*1c770*/  SHFL.IDX PT, R64, R64, 0x3, 0x181f ;  /* 0x00781f0040407f89 */ /* 0x012e2800000e0000 */
[----:B------:R-:W-:Y:S01]  /*1c780*/  ISETP.GE.AND P0, PT, R0, R65, PT ;  /* 0x000000410000720c */ /* 0x000fe20003f06270 */
[----:B------:R-:W1:-:S12]  /*1c790*/  SHFL.IDX PT, R28, R28, 0x3, 0x181f ;  /* 0x00781f001c1c7f89 */ /* 0x000e5800000e0000 */
[----:B------:R-:W-:Y:S05]  /*1c7a0*/  @P0 BRA `(.L_x_6198) ;  /* 0x0000000c00680947 */ /* 0x000fea0003800000 */
[----:B------:R-:W-:Y:S01]  /*1c7b0*/  ULDC UR4, c[0x0][0xac8] ;  /* 0x0002b20000047ab9 */ /* 0x000fe20000000800 */
[----:B------:R-:W-:Y:S01]  /*1c7c0*/  ULDC.64 UR6, c[0x0][0x208] ;  /* 0x0000820000067ab9 */ /* 0x000fe20000000a00 */
[----:B------:R-:W-:Y:S02]  /*1c7d0*/  ISETP.GE.AND P2, PT, R217, UR4, PT ;  /* 0x00000004d9007c0c */ /* 0x000fe4000bf46270 */
[----:B------:R-:W-:-:S11]  /*1c7e0*/  ISETP.GE.AND P3, PT, R224, UR4, PT ;  /* 0x00000004e0007c0c */ /* 0x000fd6000bf66270 */
[CC--:B-1----:R-:W-:Y:S02]  /*1c7f0*/  @!P2 LEA R2, P0, R217.reuse, R28.reuse, 0x1 ;  /* 0x0000001cd902a211 */ /* 0x0c2fe400078008ff */
[C---:B------:R-:W-:Y:S02]  /*1c800*/  @!P3 LEA R4, P1, R224.reuse, R28, 0x1 ;  /* 0x0000001ce004b211 */ /* 0x040fe400078208ff */
[-C--:B0-----:R-:W-:Y:S02]  /*1c810*/  @!P2 LEA.HI.X R3, R217, R64.reuse, R68, 0x1, P0 ;  /* 0x00000040d903a211 */ /* 0x081fe400000f0c44 */
[----:B------:R-:W-:Y:S02]  /*1c820*/  ISETP.GE.AND P0, PT, R225, UR4, PT ;  /* 0x00000004e1007c0c */ /* 0x000fe4000bf06270 */
[----:B------:R-:W-:Y:S01]  /*1c830*/  @!P3 LEA.HI.X R5, R224, R64, R69, 0x1, P1 ;  /* 0x00000040e005b211 */ /* 0x000fe200008f0c45 */
[----:B------:R4:W-:Y:S04]  /*1c840*/  @!P2 ST.E.128 desc[UR6][R2.64], R24 ;  /* 0x000000180200a985 */ /* 0x0009e8000c101d06 */
[----:B------:R4:W-:Y:S06]  /*1c850*/  @!P3 ST.E.128 desc[UR6][R4.64], R44 ;  /* 0x0000002c0400b985 */ /* 0x0009ec000c101d06 */
[----:B------:R-:W-:Y:S05]  /*1c860*/  @P0 BRA `(.L_x_6198) ;  /* 0x0000000c00380947 */ /* 0x000fea0003800000 */
[----:B----4-:R-:W-:Y:S01]  /*1c870*/  LEA R2, P0, R225, R28, 0x1 ;  /* 0x0000001ce1027211 */ /* 0x010fe200078008ff */
[----:B------:R-:W-:-:S03]  /*1c880*/  ULDC.64 UR4, c[0x0][0x208] ;  /* 0x0000820000047ab9 */ /* 0x000fc60000000a00 */
[----:B------:R-:W-:-:S05]  /*1c890*/  LEA.HI.X R3, R225, R64, R70, 0x1, P0 ;  /* 0x00000040e1037211 */ /* 0x000fca00000f0c46 */
[----:B------:R0:W-:Y:S01]  /*1c8a0*/  ST.E.128 desc[UR4][R2.64], R60 ;  /* 0x0000003c02007985 */ /* 0x0001e2000c101d04 */
[----:B------:R-:W-:Y:S05]  /*1c8b0*/  BRA `(.L_x_6198) ;  /* 0x0000000c00247947 */ /* 0x000fea0003800000 */
.L_x_6190:
[----:B------:R-:W-:Y:S01]  /*1c8c0*/  ULDC.64 UR4, c[0x0][0xc00] ;  /* 0x0003000000047ab9 */ /* 0x000fe20000000a00 */
[----:B------:R-:W2:Y:S01]  /*1c8d0*/  LDC R21, c[0x0][0xbe8] ;  /* 0x0002fa00ff157b82 */ /* 0x000ea20000000800 */
[----:B------:R-:W-:Y:S01]  /*1c8e0*/  ISETP.NE.U32.AND P0, PT, RZ, UR4, PT ;  /* 0x00000004ff007c0c */ /* 0x000fe2000bf05070 */
[----:B------:R-:W-:Y:S01]  /*1c8f0*/  IMAD.MOV.U32 R6, RZ, RZ, RZ ;  /* 0x000000ffff067224 */ /* 0x000fe200078e00ff */
[----:B------:R-:W-:Y:S01]  /*1c900*/  IADD3 R2, P1, R228, UR4, RZ ;  /* 0x00000004e4027c10 */ /* 0x000fe2000ff3e0ff */
[----:B------:R-:W-:Y:S01]  /*1c910*/  ULDC.64 UR6, c[0x0][0x208] ;  /* 0x0000820000067ab9 */ /* 0x000fe20000000a00 */
[----:B------:R-:W-:Y:S02]  /*1c920*/  ISETP.NE.AND.EX P0, PT, RZ, UR5, PT, P0 ;  /* 0x00000005ff007c0c */ /* 0x000fe4000bf05300 */
[----:B------:R-:W-:Y:S01]  /*1c930*/  IADD3.X R3, R229, UR5, RZ, P1, !PT ;  /* 0x00000005e5037c10 */ /* 0x000fe20008ffe4ff */
[----:B------:R-:W-:Y:S02]  /*1c940*/  ULDC.64 UR4, c[0x0][0xc08] ;  /* 0x0003020000047ab9 */ /* 0x000fe40000000a00 */
[----:B------:R-:W-:-:S04]  /*1c950*/  ISETP.NE.U32.AND P1, PT, RZ, UR4, PT ;  /* 0x00000004ff007c0c */ /* 0x000fc8000bf25070 */
[----:B------:R-:W-:Y:S01]  /*1c960*/  ISETP.NE.AND.EX P1, PT, RZ, UR5, PT, P1 ;  /* 0x00000005ff007c0c */ /* 0x000fe2000bf25310 */
[----:B------:R-:W3:Y:S03]  /*1c970*/  S2R R9, SR_TID.X ;  /* 0x0000000000097919 */ /* 0x000ee60000002100 */
[----:B------:R4:W5:Y:S09]  /*1c980*/  @P0 LDG.E R6, desc[UR6][R2.64] ;  /* 0x0000000602060981 */ /* 0x000972000c1e1900 */
[----:B------:R-:W-:Y:S01]  /*1c990*/  @P1 IADD3 R228, P2, R228, UR4, RZ ;  /* 0x00000004e4e41c10 */ /* 0x000fe2000ff5e0ff */
[----:B------:R-:W-:-:S02]  /*1c9a0*/  ULDC UR4, c[0x0][0xa88] ;  /* 0x0002a20000047ab9 */ /* 0x000fc40000000800 */
[----:B------:R-:W-:Y:S01]  /*1c9b0*/  IMAD.U32 R0, RZ, RZ, UR4 ;  /* 0x00000004ff007e24 */ /* 0x000fe2000f8e00ff */
[----:B------:R-:W-:Y:S02]  /*1c9c0*/  @P1 IADD3.X R229, R229, UR5, RZ, P2, !PT ;  /* 0x00000005e5e51c10 */ /* 0x000fe400097fe4ff */
[----:B--2---:R-:W-:-:S03]  /*1c9d0*/  ISETP.NE.AND P2, PT, R21, 0x1, PT ;  /* 0x000000011500780c */ /* 0x004fc60003f45270 */
[----:B------:R4:W5:Y:S10]  /*1c9e0*/  @P1 LDG.E R0, desc[UR6][R228.64] ;  /* 0x00000006e4001981 */ /* 0x000974000c1e1900 */
[----:B------:R-:W2:Y:S01]  /*1c9f0*/  @P2 LDC R20, c[0x0][0xbec] ;  /* 0x0002fb00ff142b82 */ /* 0x000ea20000000800 */
[----:B---3--:R-:W-:-:S05]  /*1ca00*/  VIADD R4, R9, 0xffffff80 ;  /* 0xffffff8009047836 */ /* 0x008fca0000000000 */
[----:B------:R-:W-:Y:S02]  /*1ca10*/  ISETP.GE.AND P3, PT, R4, 0x80, PT ;  /* 0x000000800400780c */ /* 0x000fe40003f66270 */
[----:B------:R-:W3:Y:S01]  /*1ca20*/  @P2 LDC R25, c[0x0][0xbf0] ;  /* 0x0002fc00ff192b82 */ /* 0x000ee20000000800 */
[----:B----4-:R-:W-:Y:S10]  /*1ca30*/  @P1 BRA `(.L_x_6199) ;  /* 0x0000000000141947 */ /* 0x010ff40003800000 */
[----:B------:R-:W-:Y:S05]  /*1ca40*/  @!P0 BRA `(.L_x_6199) ;  /* 0x0000000000108947 */ /* 0x000fea0003800000 */
[----:B------:R-:W-:Y:S02]  /*1ca50*/  ULDC.64 UR4, c[0x0][0x208] ;  /* 0x0000820000047ab9 */ /* 0x000fe40000000a00 */
[----:B------:R-:W4:Y:S04]  /*1ca60*/  LDG.E R5, desc[UR4][R2.64] ;  /* 0x0000000402057981 */ /* 0x000f28000c1e1900 */
[----:B-----5:R-:W4:Y:S02]  /*1ca70*/  LDG.E R0, desc[UR4][R2.64+0x4] ;  /* 0x0000040402007981 */ /* 0x020f24000c1e1900 */
[----:B----4-:R-:W-:-:S07]  /*1ca80*/  IMAD.IADD R0, R0, 0x1, -R5 ;  /* 0x0000000100007824 */ /* 0x010fce00078e0a05 */
.L_x_6199:
[----:B------:R-:W4:Y:S04]  /*1ca90*/  LDL.LU R3, [R1+0x4] ;  /* 0x0000040001037983 */ /* 0x000f280000300800 */
[----:B------:R-:W2:Y:S01]  /*1caa0*/  LDL.LU R2, [R1+0x40] ;  /* 0x0000400001027983 */ /* 0x000ea20000300800 */
[----:B------:R-:W-:Y:S01]  /*1cab0*/  BSSY B1, `(.L_x_6200) ;  /* 0x000002d000017945 */ /* 0x000fe20003800000 */
[----:B------:R-:W-:Y:S02]  /*1cac0*/  SHF.R.S32.HI R10, RZ, 0x1f, R227 ;  /* 0x0000001fff0a7819 */ /* 0x000fe400000114e3 */
[----:B-----5:R-:W-:Y:S02]  /*1cad0*/  SHF.R.S32.HI R11, RZ, 0x1f, R6 ;  /* 0x0000001fff0b7819 */ /* 0x020fe40000011406 */
[----:B----4-:R-:W-:-:S02]  /*1cae0*/  SEL R13, R3, RZ, !P0 ;  /* 0x000000ff030d7207 */ /* 0x010fc40004000000 */
[----:B--2---:R-:W-:Y:S01]  /*1caf0*/  SEL R12, R2, RZ, !P0 ;  /* 0x000000ff020c7207 */ /* 0x004fe20004000000 */
[----:B------:R-:W-:Y:S06]  /*1cb00*/  @P3 BRA `(.L_x_6201) ;  /* 0x00000000009c3947 */ /* 0x000fec0003800000 */
[----:B------:R-:W2:Y:S01]  /*1cb10*/  LDC R14, c[0x0][0xbe8] ;  /* 0x0002fa00ff0e7b82 */ /* 0x000ea20000000800 */
[----:B------:R-:W-:Y:S01]  /*1cb20*/  IADD3 R9, R218, -0x80, R9 ;  /* 0xffffff80da097810 */ /* 0x000fe20007ffe009 */
[----:B--2---:R-:W-:-:S05]  /*1cb30*/  IMAD R2, R0, R14, RZ ;  /* 0x0000000e00027224 */ /* 0x004fca00078e02ff */
        /* <DEDUP_REMOVED lines=20> */
[----:B------:R-:W-:Y:S02]  /*1cc80*/  IMAD.MOV R7, RZ, RZ, -R5 ;  /* 0x000000ffff077224 */ /* 0x000fe400078e0a05 */
[----:B------:R-:W-:Y:S01]  /*1cc90*/  IMAD R8, R13, UR5, R4 ;  /* 0x000000050d087c24 */ /* 0x000fe2000f8e0204 */
[----:B------:R-:W-:Y:S01]  /*1cca0*/  ULDC.64 UR4, c[0x0][0xb88] ;  /* 0x0002e20000047ab9 */ /* 0x000fe20000000a00 */
[----:B------:R-:W-:Y:S01]  /*1ccb0*/  IMAD R7, R14, R7, R9 ;  /* 0x000000070e077224 */ /* 0x000fe200078e0209 */
[----:B------:R-:W-:-:S04]  /*1ccc0*/  SHF.R.S32.HI R9, RZ, 0x1f, R5 ;  /* 0x0000001fff097819 */ /* 0x000fc80000011405 */
        /* <DEDUP_REMOVED lines=11> */
.L_x_6201:
[----:B------:R-:W-:Y:S05]  /*1cd80*/  BSYNC B1 ;  /* 0x0000000000017941 */ /* 0x000fea0003800000 */
.L_x_6200:
[----:B------:R-:W4:Y:S01]  /*1cd90*/  LDL R8, [R1+0x44] ;  /* 0x0000440001087983 */ /* 0x000f220000100800 */
[----:B------:R-:W-:Y:S01]  /*1cda0*/  ULDC.64 UR4, c[0x0][0xaa0] ;  /* 0x0002a80000047ab9 */ /* 0x000fe20000000a00 */
[----:B------:R-:W-:Y:S01]  /*1cdb0*/  BSSY B1, `(.L_x_6202) ;  /* 0x0000040000017945 */ /* 0x000fe20003800000 */
[----:B--2---:R-:W-:Y:S01]  /*1cdc0*/  IMAD R3, R11, UR4, RZ ;  /* 0x000000040b037c24 */ /* 0x004fe2000f8e02ff */
[----:B------:R-:W-:-:S03]  /*1cdd0*/  SHF.R.S32.HI R14, RZ, 0x1f, R225 ;  /* 0x0000001fff0e7819 */ /* 0x000fc600000114e1 */
[C---:B------:R-:W-:Y:S02]  /*1cde0*/  IMAD R5, R6.reuse, UR5, R3 ;  /* 0x0000000506057c24 */ /* 0x040fe4000f8e0203 */
[----:B------:R-:W-:Y:S01]  /*1cdf0*/  IMAD.WIDE.U32 R2, R6, UR4, RZ ;  /* 0x0000000406027c25 */ /* 0x000fe2000f8e00ff */
[----:B------:R-:W-:-:S03]  /*1ce00*/  ULDC.64 UR4, c[0x0][0xae8] ;  /* 0x0002ba0000047ab9 */ /* 0x000fc60000000a00 */
[----:B------:R-:W-:Y:S02]  /*1ce10*/  IMAD.IADD R3, R3, 0x1, R5 ;  /* 0x0000000103037824 */ /* 0x000fe400078e0205 */
[----:B------:R-:W-:Y:S02]  /*1ce20*/  IMAD R6, R10, UR4, RZ ;  /* 0x000000040a067c24 */ /* 0x000fe4000f8e02ff */
[----:B------:R-:W-:-:S04]  /*1ce30*/  IMAD.WIDE.U32 R2, R227, UR4, R2 ;  /* 0x00000004e3027c25 */ /* 0x000fc8000f8e0002 */
[----:B----4-:R-:W-:-:S04]  /*1ce40*/  IMAD R7, R226, 0x20, R8 ;  /* 0x00000020e2077824 */ /* 0x010fc800078e0208 */
[----:B------:R-:W-:Y:S02]  /*1ce50*/  IMAD.IADD R9, R218, 0x1, R7 ;  /* 0x00000001da097824 */ /* 0x000fe400078e0207 */
[----:B------:R-:W-:Y:S01]  /*1ce60*/  IMAD R7, R227, UR5, R6 ;  /* 0x00000005e3077c24 */ /* 0x000fe2000f8e0206 */
[----:B------:R-:W-:Y:S01]  /*1ce70*/  ULDC.64 UR4, c[0x0][0xaf0] ;  /* 0x0002bc0000047ab9 */ /* 0x000fe20000000a00 */
[----:B------:R-:W-:-:S04]  /*1ce80*/  @P2 IMAD.HI.U32 R4, R9, R20, RZ ;  /* 0x0000001409042227 */ /* 0x000fc800078e00ff */
        /* <DEDUP_REMOVED lines=18> */
[----:B------:R-:W-:Y:S01]  /*1cfb0*/  IMAD.IADD R218, R8, 0x1, R218 ;  /* 0x0000000108da7824 */ /* 0x000fe200078e02da */
[----:B------:R-:W-:Y:S01]  /*1cfc0*/  SHF.R.S32.HI R8, RZ, 0x1f, R217 ;  /* 0x0000001fff087819 */ /* 0x000fe200000114d9 */
[----:B------:R-:W-:Y:S02]  /*1cfd0*/  IMAD R21, R0, R21, RZ ;  /* 0x0000001500157224 */ /* 0x000fe400078e02ff */
[C---:B------:R-:W-:Y:S02]  /*1cfe0*/  IMAD R5, R7.reuse, UR5, R4 ;  /* 0x0000000507057c24 */ /* 0x040fe4000f8e0204 */
[----:B------:R-:W-:Y:S01]  /*1cff0*/  IMAD.WIDE.U32 R2, R7, UR4, R2 ;  /* 0x0000000407027c25 */ /* 0x000fe2000f8e0002 */
[C---:B------:R-:W-:Y:S01]  /*1d000*/  ISETP.GE.AND P2, PT, R218.reuse, R21, PT ;  /* 0x00000015da00720c */ /* 0x040fe20003f46270 */
[----:B------:R-:W-:Y:S01]  /*1d010*/  ULDC.64 UR4, c[0x0][0xa80] ;  /* 0x0002a00000047ab9 */ /* 0x000fe20000000a00 */
[----:B------:R-:W-:Y:S01]  /*1d020*/  SHF.R.S32.HI R7, RZ, 0x1f, R224 ;  /* 0x0000001fff077819 */ /* 0x000fe200000114e0 */
        /* <DEDUP_REMOVED lines=10> */
[----:B------:R-:W-:Y:S01]  /*1d0d0*/  ULDC UR4, c[0x0][0xac8] ;  /* 0x0002b20000047ab9 */ /* 0x000fe20000000800 */
[----:B------:R-:W-:Y:S01]  /*1d0e0*/  ULDC.64 UR6, c[0x0][0x208] ;  /* 0x0000820000067ab9 */ /* 0x000fe20000000a00 */
[----:B------:R-:W-:Y:S02]  /*1d0f0*/  ISETP.GE.AND P4, PT, R217, UR4, PT ;  /* 0x00000004d9007c0c */ /* 0x000fe4000bf86270 */
[----:B------:R-:W-:Y:S02]  /*1d100*/  ISETP.GE.AND P3, PT, R224, UR4, PT ;  /* 0x00000004e0007c0c */ /* 0x000fe4000bf66270 */
[----:B------:R-:W-:-:S09]  /*1d110*/  ISETP.GE.AND P2, PT, R225, UR4, PT ;  /* 0x00000004e1007c0c */ /* 0x000fd2000bf46270 */
[CC--:B---3--:R-:W-:Y:S02]  /*1d120*/  @!P4 LEA R10, P6, R217.reuse, R2.reuse, 0x1 ;  /* 0x00000002d90ac211 */ /* 0x0c8fe400078c08ff */
        /* <DEDUP_REMOVED lines=8> */
.L_x_6203:
[----:B------:R-:W-:Y:S05]  /*1d1b0*/  BSYNC B1 ;  /* 0x0000000000017941 */ /* 0x000fea0003800000 */
.L_x_6202:
        /* <DEDUP_REMOVED lines=18> */
.L_x_6205:
[----:B------:R-:W-:Y:S05]  /*1d2e0*/  BSYNC B1 ;  /* 0x0000000000017941 */ /* 0x000fea0003800000 */
.L_x_6204:
[----:B0-----:R0:W0:Y:S01]  /*1d2f0*/  SHFL.IDX PT, R0, R5, 0x2, 0x181f ;  /* 0x00581f0005007f89 */ /* 0x00102200000e0000 */
[----:B------:R-:W-:Y:S03]  /*1d300*/  BSSY B1, `(.L_x_6206) ;  /* 0x0000011000017945 */ /* 0x000fe60003800000 */
[----:B---3--:R3:W0:Y:S01]  /*1d310*/  SHFL.IDX PT, R2, R4, 0x2, 0x181f ;  /* 0x00581f0004027f89 */ /* 0x00862200000e0000 */
[----:B------:R-:W-:Y:S05]  /*1d320*/  @P0 BRA `(.L_x_6207) ;  /* 0x0000000000380947 */ /* 0x000fea0003800000 */
[----:B------:R-:W-:Y:S01]  /*1d330*/  ULDC UR4, c[0x0][0xac8] ;  /* 0x0002b20000047ab9 */ /* 0x000fe20000000800 */
[----:B------:R-:W-:Y:S01]  /*1d340*/  ULDC.64 UR6, c[0x0][0x208] ;  /* 0x0000820000067ab9 */ /* 0x000fe20000000a00 */
        /* <DEDUP_REMOVED lines=12> */
.L_x_6207:
[----:B------:R-:W-:Y:S05]  /*1d410*/  BSYNC B1 ;  /* 0x0000000000017941 */ /* 0x000fea0003800000 */
.L_x_6206:
[----:B0-----:R-:W-:Y:S01]  /*1d420*/  VIADD R0, R218, 0x60 ;  /* 0x00000060da007836 */ /* 0x001fe20000000000 */
[----:B------:R0:W0:Y:S04]  /*1d430*/  SHFL.IDX PT, R6, R5, 0x3, 0x181f ;  /* 0x00781f0005067f89 */ /* 0x00002800000e0000 */
[----:B------:R-:W-:Y:S01]  /*1d440*/  ISETP.GE.AND P0, PT, R0, R21, PT ;  /* 0x000000150000720c */ /* 0x000fe20003f06270 */
[----:B------:R0:W0:-:S12]  /*1d450*/  SHFL.IDX PT, R2, R4, 0x3, 0x181f ;  /* 0x00781f0004027f89 */ /* 0x00001800000e0000 */
[----:B------:R-:W-:Y:S05]  /*1d460*/  @P0 BRA `(.L_x_6198) ;  /* 0x0000000000380947 */ /* 0x000fea0003800000 */
[----:B------:R-:W-:Y:S01]  /*1d470*/  ULDC UR4, c[0x0][0xac8] ;  /* 0x0002b20000047ab9 */ /* 0x000fe20000000800 */
[----:B------:R-:W-:Y:S01]  /*1d480*/  ULDC.64 UR6, c[0x0][0x208] ;  /* 0x0000820000067ab9 */ /* 0x000fe20000000a00 */
[----:B------:R-:W-:Y:S02]  /*1d490*/  ISETP.GE.AND P3, PT, R217, UR4, PT ;  /* 0x00000004d9007c0c */ /* 0x000fe4000bf66270 */
[----:B------:R-:W-:Y:S02]  /*1d4a0*/  ISETP.GE.AND P4, PT, R224, UR4, PT ;  /* 0x00000004e0007c0c */ /* 0x000fe4000bf86270 */
[----:B------:R-:W-:-:S09]  /*1d4b0*/  ISETP.GE.AND P5, PT, R225, UR4, PT ;  /* 0x00000004e1007c0c */ /* 0x000fd2000bfa6270 */
[-C--:B0-234-:R-:W-:Y:S02]  /*1d4c0*/  @!P3 LEA R4, P0, R217, R2.reuse, 0x1 ;  /* 0x00000002d904b211 */ /* 0x09dfe400078008ff */
        /* <DEDUP_REMOVED lines=8> */
.L_x_6198:
[----:B------:R-:W-:Y:S05]  /*1d550*/  BSYNC B0 ;  /* 0x0000000000007941 */ /* 0x000fea0003800000 */
.L_x_6189:
[----:B------:R-:W-:Y:S02]  /*1d560*/  ULDC UR4, c[0x0][0xc3c] ;  /* 0x00030f0000047ab9 */ /* 0x000fe40000000800 */
[----:B-1----:R-:W-:-:S13]  /*1d570*/  ISETP.GE.AND P0, PT, R31, UR4, PT ;  /* 0x000000041f007c0c */ /* 0x002fda000bf06270 */
[----:B------:R-:W-:Y:S05]  /*1d580*/  @!P0 BRA `(.L_x_6208) ;  /* 0xfffffe3c00508947 */ /* 0x000fea000383ffff */
[----:B------:R-:W-:Y:S05]  /*1d590*/  BRA `(.L_x_5972) ;  /* 0x0000007000947947 */ /* 0x000fea0003800000 */
.L_x_5970:
        /* <DEDUP_REMOVED lines=18> */
.L_x_6209:
[----:B------:R-:W-:Y:S01]  /*1d6c0*/  LOP3.LUT R5, R0, 0x1f, RZ, 0xc0, !PT ;  /* 0x0000001f00057812 */ /* 0x000fe200078ec0ff */
[----:B------:R-:W-:Y:S01]  /*1d6d0*/  ULDC UR4, c[0x0][0xc3c] ;  /* 0x00030f0000047ab9 */ /* 0x000fe20000000800 */
[----:B------:R-:W-:Y:S01]  /*1d6e0*/  ULDC.64 UR6, c[0x0][0x208] ;  /* 0x0000820000067ab9 */ /* 0x000fe20000000a00 */
[----:B------:R-:W-:Y:S01]  /*1d6f0*/  ULDC UR5, c[0x0][0xc38] ;  /* 0x00030e0000057ab9 */ /* 0x000fe20000000800 */
[----:B------:R-:W-:-:S04]  /*1d700*/  ISETP.NE.AND P0, PT, R5, 0x1f, PT ;  /* 0x0000001f0500780c */ /* 0x000fc80003f05270 */
[----:B------:R-:W-:-:S13]  /*1d710*/  ISETP.GE.OR P1, PT, R5, UR4, !P0 ;  /* 0x0000000405007c0c */ /* 0x000fda000c726670 */
[----:B0-----:R-:W0:Y:S02]  /*1d720*/  @!P1 LDC.64 R2, c[0x0][0xc80] ;  /* 0x00032000ff029b82 */ /* 0x001e240000000a00 */
        /* <DEDUP_REMOVED lines=35> */
.L_x_6215:
        /* <DEDUP_REMOVED lines=13> */
.L_x_6214:
[----:B------:R-:W-:Y:S05]  /*1da30*/  BSYNC B0 ;  /* 0x0000000000007941 */ /* 0x000fea0003800000 */
.L_x_6213:
        /* <DEDUP_REMOVED lines=20> */
.L_x_6211:
        /* <DEDUP_REMOVED lines=21> */
.L_x_6216:
        /* <DEDUP_REMOVED lines=56> */
[----:B------:R-:W-:-:S03]  /*1e050*/  IMAD R18, R2, R18, R3 ;  /* 0x0000001202127224 */ /* 0x000fc600078e0203 */
[----:B------:R-:W-:Y:S01]  /*1e060*/  IADD3 R17, R4, R17, RZ ;  /* 0x0000001104117210 */ /* 0x000fe20007ffe0ff */
[----:B------:R-:W-:Y:S06]  /*1e070*/  BRA `(.L_x_6217) ;  /* 0x00000000000c7947 */ /* 0x000fec0003800000 */
.L_x_6212:
[----:B------:R-:W-:Y:S02]  /*1e080*/  IMAD.MOV.U32 R17, RZ, RZ, RZ ;  /* 0x000000ffff117224 */ /* 0x000fe400078e00ff */
[----:B------:R-:W-:Y:S02]  /*1e090*/  IMAD.U32 R16, RZ, RZ, UR6 ;  /* 0x00000006ff107e24 */ /* 0x000fe4000f8e00ff */
[----:B------:R-:W-:-:S07]  /*1e0a0*/  IMAD.MOV.U32 R18, RZ, RZ, RZ ;  /* 0x000000ffff127224 */ /* 0x000fce00078e00ff */
.L_x_6217:
[----:B------:R-:W-:-:S13]  /*1e0b0*/  ISETP.NE.AND P0, PT, R5, RZ, PT ;  /* 0x000000ff0500720c */ /* 0x000fda0003f05270 */
[----:B------:R-:W0:Y:S01]  /*1e0c0*/  @!P0 S2R R3, SR_CgaCtaId ;  /* 0x0000000000038919 */ /* 0x000e220000008800 */
[----:B------:R-:W-:-:S04]  /*1e0d0*/  @!P0 MOV R2, 0x400 ;  /* 0x0000040000028802 */ /* 0x000fc80000000f00 */
[----:B0-----:R-:W-:-:S05]  /*1e0e0*/  @!P0 LEA R2, R3, R2, 0x18 ;  /* 0x0000000203028211 */ /* 0x001fca00078ec0ff */
[----:B------:R0:W-:Y:S01]  /*1e0f0*/  @!P0 STS.128 [R2+0x308d0], R16 ;  /* 0x0308d01002008388 */ /* 0x0001e20000000c00 */
[----:B------:R-:W-:Y:S06]  /*1e100*/  BAR.ARV 0x5, 0x180 ;  /* 0x0146000000007b1d */ /* 0x000fec0000002000 */
.L_x_6210:
[----:B------:R2:W-:Y:S01]  /*1e110*/  STL [R1+0x28], RZ ;  /* 0x000028ff01007387 */ /* 0x0005e20000100800 */
[----:B------:R-:W-:Y:S01]  /*1e120*/  ULDC UR4, c[0x0][0xc3c] ;  /* 0x00030f0000047ab9 */ /* 0x000fe20000000800 */
[----:B------:R-:W-:Y:S01]  /*1e130*/  IMAD.MOV.U32 R28, RZ, RZ, 0x1 ;  /* 0x00000001ff1c7424 */ /* 0x000fe200078e00ff */
[----:B-1----:R-:W-:Y:S01]  /*1e140*/  ISETP.GE.AND P0, PT, R19, UR4, PT ;  /* 0x0000000413007c0c */ /* 0x002fe2000bf06270 */
[----:B------:R-:W-:-:S12]  /*1e150*/  IMAD.MOV.U32 R26, RZ, RZ, RZ ;  /* 0x000000ffff1a7224 */ /* 0x000fd800078e00ff */
[----:B--2---:R-:W-:Y:S05]  /*1e160*/  @P0 BRA `(.L_x_6218) ;  /* 0x0000006000c40947 */ /* 0x004fea0003800000 */
        /* <DEDUP_REMOVED lines=10> */
[----:B------:R-:W-:Y:S01]  /*1e210*/  LOP3.LUT R2, R3, 0x38, R0, 0x78, !PT ;  /* 0x0000003803027812 */ /* 0x000fe200078e7800 */
        /* <DEDUP_REMOVED lines=15> */
.L_x_6321:
[----:B0-----:R-:W0:Y:S01]  /*1e310*/  LDC.64 R30, c[0x0][0xc88] ;  /* 0x00032200ff1e7b82 */ /* 0x001e220000000a00 */
[----:B------:R-:W-:Y:S01]  /*1e320*/  ULDC.64 UR4, c[0x0][0x208] ;  /* 0x0000820000047ab9 */ /* 0x000fe20000000a00 */
[----:B0-----:R-:W-:-:S06]  /*1e330*/  IMAD.WIDE R30, R19, 0x4, R30 ;  /* 0x00000004131e7825 */ /* 0x001fcc00078e021e */
[----:B--2---:R-:W2:Y:S01]  /*1e340*/  LDG.E R30, desc[UR4][R30.64] ;  /* 0x000000041e1e7981 */ /* 0x004ea2000c1e1900 */
[----:B------:R-:W-:Y:S05]  /*1e350*/  YIELD ;  /* 0x0000000000007946 */ /* 0x000fea0003800000 */
[----:B------:R-:W-:Y:S01]  /*1e360*/  ULDC.64 UR4, c[0x0][0xa28] ;  /* 0x00028a0000047ab9 */ /* 0x000fe20000000a00 */
[----:B------:R-:W-:Y:S01]  /*1e370*/  ULDC.64 UR8, c[0x0][0xa18] ;  /* 0x0002860000087ab9 */ /* 0x000fe20000000a00 */
[----:B------:R-:W-:Y:S01]  /*1e380*/  ISETP.NE.U32.AND P0, PT, RZ, UR4, PT ;  /* 0x00000004ff007c0c */ /* 0x000fe2000bf05070 */
[----:B-1----:R-:W-:Y:S01]  /*1e390*/  IMAD.MOV.U32 R12, RZ, RZ, RZ ;  /* 0x000000ffff0c7224 */ /* 0x002fe200078e00ff */
        /* <DEDUP_REMOVED lines=39> */
[----:B---3--:R0:W-:Y:S01]  /*1e610*/  STL [R1+0x18], R8 ;  /* 0x0000180801007387 */ /* 0x0081e20000100800 */
[----:B------:R-:W-:-:S03]  /*1e620*/  IMAD.MOV.U32 R11, RZ, RZ, R8 ;  /* 0x000000ffff0b7224 */ /* 0x000fc600078e0008 */
[----:B--2---:R1:W-:Y:S01]  /*1e630*/  STL [R1+0xc], R12 ;  /* 0x00000c0c01007387 */ /* 0x0043e20000100800 */
[----:B0-----:R-:W-:Y:S01]  /*1e640*/  IMAD.U32 R8, RZ, RZ, UR4 ;  /* 0x00000004ff087e24 */ /* 0x001fe2000f8e00ff */
[----:B----4-:R-:W-:Y:S06]  /*1e650*/  @P2 BRA `(.L_x_6219) ;  /* 0x0000000000182947 */ /* 0x010fec0003800000 */
[----:B------:R-:W-:Y:S05]  /*1e660*/  @!P0 BRA `(.L_x_6219) ;  /* 0x0000000000148947 */ /* 0x000fea0003800000 */
[----:B------:R-:W-:Y:S02]  /*1e670*/  ULDC.64 UR4, c[0x0][0x208] ;  /* 0x0000820000047ab9 */ /* 0x000fe40000000a00 */
[----:B------:R-:W2:Y:S04]  /*1e680*/  LDG.E R10, desc[UR4][R2.64] ;  /* 0x00000004020a7981 */ /* 0x000ea8000c1e1900 */
[----:B------:R-:W2:Y:S02]  /*1e690*/  LDG.E R7, desc[UR4][R2.64+0x4] ;  /* 0x0000040402077981 */ /* 0x000ea4000c1e1900 */
[----:B--2---:R-:W-:-:S05]  /*1e6a0*/  IMAD.IADD R11, R7, 0x1, -R10 ;  /* 0x00000001070b7824 */ /* 0x004fca00078e0a0a */
[----:B------:R0:W-:Y:S02]  /*1e6b0*/  STL [R1+0x18], R11 ;  /* 0x0000180b01007387 */ /* 0x0001e40000100800 */
.L_x_6219:
        /* <DEDUP_REMOVED lines=10> */
.L_x_6220:
        /* <DEDUP_REMOVED lines=8> */
[----:B------:R-:W2:Y:S02]  /*1e7e0*/  LDG.E R7, desc[UR4][R2.64+0x4] ;  /* 0x0000040402077981 */ /* 0x000ea4000c1e1900 */
[----:B--2---:R-:W-:-:S07]  /*1e7f0*/  IMAD.IADD R8, R7, 0x1, -R8 ;  /* 0x0000000107087824 */ /* 0x004fce00078e0a08 */
.L_x_6221:
[----:B------:R-:W-:Y:S01]  /*1e800*/  ULDC.64 UR4, c[0x0][0x208] ;  /* 0x0000820000047ab9 */ /* 0x000fe20000000a00 */
[----:B--2---:R-:W2:Y:S01]  /*1e810*/  LDC R3, c[0x0][0x448] ;  /* 0x00011200ff037b82 */ /* 0x004ea20000000800 */
[----:B------:R-:W3:Y:S04]  /*1e820*/  @P1 LDG.E R2, desc[UR4][R4.64] ;  /* 0x0000000404021981 */ /* 0x000ee8000c1e1900 */
[----:B------:R4:W3:Y:S01]  /*1e830*/  @P1 LDG.E R9, desc[UR4][R4.64+0x4] ;  /* 0x0000040404091981 */ /* 0x0008e2000c1e1900 */
[----:B------:R-:W-:Y:S01]  /*1e840*/  BSSY B0, `(.L_x_6222) ;  /* 0x0000166000007945 */ /* 0x000fe20003800000 */
[----:B----45:R-:W-:Y:S01]  /*1e850*/  IMAD.IADD R5, R8, 0x1, -R12 ;  /* 0x0000000108057824 */ /* 0x030fe200078e0a0c */
[----:B--2---:R-:W-:-:S13]  /*1e860*/  ISETP.NE.AND P0, PT, R3, 0x1, PT ;  /* 0x000000010300780c */ /* 0x004fda0003f05270 */
[----:B------:R-:W2:Y:S08]  /*1e870*/  @P0 LDC R7, c[0x0][0x44c] ;  /* 0x00011300ff070b82 */ /* 0x000eb00000000800 */
[----:B------:R-:W4:Y:S01]  /*1e880*/  @P0 LDC R3, c[0x0][0x450] ;  /* 0x00011400ff030b82 */ /* 0x000f220000000800 */
[----:B---3--:R-:W-:Y:S02]  /*1e890*/  @P1 IMAD.IADD R6, R9, 0x1, -R2 ;  /* 0x0000000109061824 */ /* 0x008fe400078e0a02 */
[----:B------:R-:W-:-:S02]  /*1e8a0*/  IMAD.SHL.U32 R2, R17, 0x80, RZ ;  /* 0x0000008011027824 */ /* 0x000fc400078e00ff */
[----:B------:R-:W-:Y:S02]  /*1e8b0*/  IMAD.IADD R4, R5, 0x1, R6 ;  /* 0x0000000105047824 */ /* 0x000fe400078e0206 */
[----:B------:R-:W-:-:S03]  /*1e8c0*/  VIADD R2, R2, 0x7f ;  /* 0x0000007f02027836 */ /* 0x000fc60000000000 */
[----:B------:R3:W-:Y:S01]  /*1e8d0*/  STL [R1+0x8], R4 ;  /* 0x0000080401007387 */ /* 0x0007e20000100800 */
[----:B--2---:R-:W-:-:S04]  /*1e8e0*/  @P0 IMAD.HI.U32 R10, R2, R7, RZ ;  /* 0x00000007020a0227 */ /* 0x004fc800078e00ff */
[----:B------:R-:W-:Y:S01]  /*1e8f0*/  IMAD.MOV.U32 R7, RZ, RZ, R2 ;  /* 0x000000ffff077224 */ /* 0x000fe200078e0002 */
[----:B----4-:R-:W-:Y:S01]  /*1e900*/  @P0 SHF.R.U32.HI R7, RZ, R3, R10 ;  /* 0x00000003ff070219 */ /* 0x010fe2000001160a */
[----:B------:R-:W-:-:S04]  /*1e910*/  VIADD R2, R4, 0x5f ;  /* 0x0000005f04027836 */ /* 0x000fc80000000000 */
[----:B------:R-:W-:-:S05]  /*1e920*/  IMAD.HI R2, R2, 0x2aaaaaab, RZ ;  /* 0x2aaaaaab02027827 */ /* 0x000fca00078e02ff */
        /* <DEDUP_REMOVED lines=12> */
[----:B------:R-:W-:-:S13]  /*1e9f0*/  ISETP.GT.AND P0, PT, R7, R6, PT ;  /* 0x000000060700720c */ /* 0x000fda0003f04270 */
[----:B------:R-:W-:Y:S02]  /*1ea00*/  @P0 VIADD R4, R7, 0x5f ;  /* 0x0000005f07040836 */ /* 0x000fe40000000000 */
[----:B------:R-:W-:-:S04]  /*1ea10*/  IMAD.WIDE.U32 R6, R6, -0x55555555, RZ ;  /* 0xaaaaaaab06067825 */ /* 0x000fc800078e00ff */
[----:B------:R-:W-:Y:S01]  /*1ea20*/  @P0 IMAD.HI R4, R4, 0x2aaaaaab, RZ ;  /* 0x2aaaaaab04040827 */ /* 0x000fe200078e02ff */
[----:B------:R-:W-:-:S04]  /*1ea30*/  SHF.R.U32.HI R6, RZ, 0x6, R7 ;  /* 0x00000006ff067819 */ /* 0x000fc80000011607 */
[----:B------:R-:W-:Y:S01]  /*1ea40*/  @P0 SHF.R.U32.HI R7, RZ, 0x1f, R4 ;  /* 0x0000001fff070819 */ /* 0x000fe20000011604 */
[----:B------:R-:W-:-:S03]  /*1ea50*/  IMAD.MOV.U32 R5, RZ, RZ, R6 ;  /* 0x000000ffff057224 */ /* 0x000fc600078e0006 */
[----:B------:R-:W-:Y:S02]  /*1ea60*/  @P0 LEA.HI.SX32 R5, R4, R7, 0x1c ;  /* 0x0000000704050211 */ /* 0x000fe400078fe2ff */
[----:B------:R-:W-:Y:S02]  /*1ea70*/  PLOP3.LUT P0, PT, PT, PT, PT, 0x80, 0x0 ;  /* 0x000000000000781c */ /* 0x000fe40003f0f070 */
[----:B------:R-:W-:-:S13]  /*1ea80*/  ISETP.GT.AND P2, PT, R5, R6, PT ;  /* 0x000000060500720c */ /* 0x000fda0003f44270 */
[----:B------:R-:W-:Y:S05]  /*1ea90*/  @!P2 BRA `(.L_x_6223) ;  /* 0x000000140000a947 */ /* 0x000fea0003800000 */
[----:B------:R-:W-:Y:S01]  /*1eaa0*/  UMOV UR4, 0xffffffff ;  /* 0xffffffff00047882 */ /* 0x000fe20000000000 */
[----:B------:R-:W-:Y:S02]  /*1eab0*/  SEL R4, R32, RZ, !P1 ;  /* 0x000000ff20047207 */ /* 0x000fe40004800000 */
[----:B------:R-:W-:Y:S05]  /*1eac0*/  BRA.DIV UR4, `(.L_x_6224) ;  /* 0x0000006e04d07947 */ /* 0x000fea000b800000 */
[----:B------:R-:W2:Y:S02]  /*1ead0*/  S2R R7, SR_TID.X ;  /* 0x0000000000077919 */ /* 0x000ea40000002100 */
[----:B--2---:R-:W-:-:S04]  /*1eae0*/  SHF.R.U32.HI R7, RZ, 0x5, R7 ;  /* 0x00000005ff077819 */ /* 0x004fc80000011607 */
[----:B------:R-:W-:-:S05]  /*1eaf0*/  LOP3.LUT R7, R7, 0x3, RZ, 0xc0, !PT ;  /* 0x0000000307077812 */ /* 0x000fca00078ec0ff */
[----:B------:R2:W3:Y:S02]  /*1eb00*/  SHFL.IDX PT, R14, R7, RZ, 0x1f ;  /* 0x00001fff070e7589 */ /* 0x0004e400000e0000 */
.L_x_6389:
[----:B---3--:R-:W-:Y:S02]  /*1eb10*/  ISETP.NE.AND P0, PT, R14, RZ, PT ;  /* 0x000000ff0e00720c */ /* 0x008fe40003f05270 */
[----:B------:R-:W-:-:S11]  /*1eb20*/  PLOP3.LUT P6, PT, PT, PT, PT, 0x8, 0x0 ;  /* 0x000000000000781c */ /* 0x000fd60003fce170 */
[----:B------:R-:W-:Y:S05]  /*1eb30*/  @P0 BRA `(.L_x_6225) ;  /* 0x00000000000c0947 */ /* 0x000fea0003800000 */
[----:B------:R-:W-:-:S03]  /*1eb40*/  UMOV UR4, 0xffffffff ;  /* 0xffffffff00047882 */ /* 0x000fc60000000000 */
[----:B------:R-:W-:Y:S05]  /*1eb50*/  BRA.DIV UR4, `(.L_x_6226) ;  /* 0x0000006e04e07947 */ /* 0x000fea000b800000 */
[----:B------:R-:W-:-:S13]  /*1eb60*/  ELECT P6, URZ, PT ;  /* 0x00000000003f782f */ /* 0x000fda00038c0000 */
.L_x_6225:
[----:B--2---:R-:W2:Y:S01]  /*1eb70*/  LDL R7, [R1+0x28] ;  /* 0x0000280001077983 */ /* 0x004ea20000100800 */
[----:B------:R-:W-:Y:S01]  /*1eb80*/  BSSY B1, `(.L_x_6227) ;  /* 0x0000008000017945 */ /* 0x000fe20003800000 */
[----:B--2---:R-:W-:-:S05]  /*1eb90*/  VIADD R7, R7, 0x1 ;  /* 0x0000000107077836 */ /* 0x004fca0000000000 */
[----:B------:R-:W-:-:S04]  /*1eba0*/  LEA.HI R8, R7, R7, RZ, 0x1 ;  /* 0x0000000707087211 */ /* 0x000fc800078f08ff */
[----:B------:R-:W-:-:S05]  /*1ebb0*/  LOP3.LUT R8, R8, 0xfffffffe, RZ, 0xc0, !PT ;  /* 0xfffffffe08087812 */ /* 0x000fca00078ec0ff */
[----:B------:R-:W-:-:S05]  /*1ebc0*/  IMAD.IADD R7, R7, 0x1, -R8 ;  /* 0x0000000107077824 */ /* 0x000fca00078e0a08 */
[----:B------:R-:W-:-:S04]  /*1ebd0*/  SHF.L.U32 R7, R7, 0x1f, RZ ;  /* 0x0000001f07077819 */ /* 0x000fc800000006ff */
[----:B------:R-:W2:Y:S02]  /*1ebe0*/  SYNCS.PHASECHK.TRANS64.TRYWAIT P0, [R22+URZ+0x30820], R7 ;  /* 0x03082007160075a7 */ /* 0x000ea4000800017f */
[----:B--2---:R-:W-:Y:S05]  /*1ebf0*/  @!P0 BRA `(.L_x_6228) ;  /* 0x0000006c00d88947 */ /* 0x004fea0003800000 */
.L_x_6392:
[----:B------:R-:W-:Y:S05]  /*1ec00*/  BSYNC B1 ;  /* 0x0000000000017941 */ /* 0x000fea0003800000 */
.L_x_6227:
[----:B------:R-:W-:Y:S04]  /*1ec10*/  BSSY B1, `(.L_x_6229) ;  /* 0x000008b000017945 */ /* 0x000fe80003800000 */
[----:B------:R-:W-:Y:S05]  /*1ec20*/  @!P6 BRA `(.L_x_6230) ;  /* 0x000000080024e947 */ /* 0x000fea0003800000 */
[----:B0-----:R-:W-:Y:S01]  /*1ec30*/  IMAD R11, R27, 0x8, R22 ;  /* 0x000000081b0b7824 */ /* 0x001fe200078e0216 */
[----:B------:R-:W-:Y:S01]  /*1ec40*/  SHF.L.U32 R10, R29, 0x1f, RZ ;  /* 0x0000001f1d0a7819 */ /* 0x000fe200000006ff */
[----:B------:R-:W0:Y:S01]  /*1ec50*/  S2R R8, SR_TID.X ;  /* 0x0000000000087919 */ /* 0x000e220000002100 */
[----:B------:R-:W-:Y:S02]  /*1ec60*/  BSSY B2, `(.L_x_6231) ;  /* 0x0000005000027945 */ /* 0x000fe40003800000 */
[----:B------:R-:W3:Y:S01]  /*1ec70*/  SYNCS.PHASECHK.TRANS64.TRYWAIT P0, [R11+URZ+0x308a0], R10 ;  /* 0x0308a00a0b0075a7 */ /* 0x000ee2000800017f */
[----:B0-----:R-:W-:-:S04]  /*1ec80*/  LOP3.LUT R8, R8, 0x7f, RZ, 0xc0, !PT ;  /* 0x0000007f08087812 */ /* 0x001fc800078ec0ff */
[----:B------:R-:W-:Y:S01]  /*1ec90*/  ISETP.NE.AND P1, PT, R8, RZ, PT ;  /* 0x000000ff0800720c */ /* 0x000fe20003f25270 */
[----:B---3--:R-:W-:-:S12]  /*1eca0*/  @!P0 BRA `(.L_x_6232) ;  /* 0x0000006c00c08947 */ /* 0x008fd80003800000 */
.L_x_6393:
[----:B------:R-:W-:Y:S05]  /*1ecb0*/  BSYNC B2 ;  /* 0x0000000000027941 */ /* 0x000fea0003800000 */
.L_x_6231:
[----:B------:R-:W-:Y:S04]  /*1ecc0*/  BSSY B2, `(.L_x_6233) ;  /* 0x0000009000027945 */ /* 0x000fe80003800000 */
[----:B------:R-:W-:Y:S05]  /*1ecd0*/  @P1 BRA `(.L_x_6234) ;  /* 0x00000000001c1947 */ /* 0x000fea0003800000 */
[----:B------:R-:W3:Y:S01]  /*1ece0*/  S2R R8, SR_TID.X ;  /* 0x0000000000087919 */ /* 0x000ee20000002100 */
[----:B--2---:R-:W-:-:S04]  /*1ecf0*/  IMAD.MOV.U32 R7, RZ, RZ, 0x9000 ;  /* 0x00009000ff077424 */ /* 0x004fc800078e00ff */
[----:B------:R4:W-:Y:S01]  /*1ed00*/  SYNCS.ARRIVE.TRANS64 RZ, [R11+URZ+0x30890], R7 ;  /* 0x030890070bff79a7 */ /* 0x0009e2000800003f */
[----:B---3--:R-:W-:-:S04]  /*1ed10*/  LOP3.LUT R8, R8, 0x1f, RZ, 0xc0, !PT ;  /* 0x0000001f08087812 */ /* 0x008fc800078ec0ff */
[----:B------:R-:W-:-:S13]  /*1ed20*/  ISETP.NE.AND P0, PT, R8, RZ, PT ;  /* 0x000000ff0800720c */ /* 0x000fda0003f05270 */
[----:B----4-:R-:W-:Y:S05]  /*1ed30*/  @!P0 BRA `(.L_x_6234) ;  /* 0x0000000000048947 */ /* 0x010fea0003800000 */
[----:B------:R-:W-:Y:S01]  /*1ed40*/  BPT.TRAP 0x1 ;  /* 0x000000040000795c */ /* 0x000fe20000300000 */
.L_x_6234:
[----:B------:R-:W-:Y:S05]  /*1ed50*/  BSYNC B2 ;  /* 0x0000000000027941 */ /* 0x000fea0003800000 */
.L_x_6233:
        /* <DEDUP_REMOVED lines=8> */
[----:B--2---:R-:W-:Y:S01]  /*1ede0*/  VIADD R7, R11, 0x30890 ;  /* 0x000308900b077836 */ /* 0x004fe20000000000 */
[----:B------:R-:W-:Y:S01]  /*1edf0*/  UMOV UR6, 0x0 ;  /* 0x0000000000067882 */ /* 0x000fe20000000000 */
[----:B-1----:R-:W-:Y:S01]  /*1ee00*/  VIADD R12, R9, 0x1e400 ;  /* 0x0001e400090c7836 */ /* 0x002fe20000000000 */
[----:B------:R-:W-:-:S09]  /*1ee10*/  UMOV UR7, 0x12f00000 ;  /* 0x12f0000000077882 */ /* 0x000fd20000000000 */
.L_x_6235:
        /* <DEDUP_REMOVED lines=10> */
[----:B------:R-:W-:Y:S01]  /*1eec0*/  IMAD.MOV.U32 R15, RZ, RZ, 0x40 ;  /* 0x00000040ff0f7424 */ /* 0x000fe200078e00ff */
[----:B------:R-:W-:Y:S01]  /*1eed0*/  PLOP3.LUT P0, PT, PT, PT, PT, 0x80, 0x0 ;  /* 0x000000000000781c */ /* 0x000fe20003f0f070 */
[----:B------:R-:W-:Y:S01]  /*1eee0*/  VIADD R12, R9, 0x21400 ;  /* 0x00021400090c7836 */ /* 0x000fe20000000000 */
[----:B------:R-:W-:Y:S01]  /*1eef0*/  UMOV UR6, 0x0 ;  /* 0x0000000000067882 */ /* 0x000fe20000000000 */
[----:B------:R-:W-:Y:S01]  /*1ef00*/  UMOV UR7, 0x12f00000 ;  /* 0x12f0000000077882 */ /* 0x000fe20000000000 */
[----:B------:R-:W-:-:S15]  /*1ef10*/  R2UR UR10, R15 ;  /* 0x000000000f0a72ca */ /* 0x000fde00000e0000 */
.L_x_6236:
        /* <DEDUP_REMOVED lines=16> */
.L_x_6237:
        /* <DEDUP_REMOVED lines=10> */
[----:B------:R-:W1:Y:S01]  /*1f0c0*/  SYNCS.PHASECHK.TRANS64.TRYWAIT P0, [R11+URZ+0x308c0], R10 ;  /* 0x0308c00a0b0075a7 */ /* 0x000e62000800017f */
[----:B------:R-:W-:Y:S04]  /*1f0d0*/  BSSY B2, `(.L_x_6238) ;  /* 0x0000002000027945 */ /* 0x000fe80003800000 */
[----:B-1----:R-:W-:Y:S05]  /*1f0e0*/  @!P0 BRA `(.L_x_6239) ;  /* 0x0000006800c48947 */ /* 0x002fea0003800000 */
.L_x_6394:
[----:B------:R-:W-:Y:S05]  /*1f0f0*/  BSYNC B2 ;  /* 0x0000000000027941 */ /* 0x000fea0003800000 */
.L_x_6238:
        /* <DEDUP_REMOVED lines=11> */
.L_x_6241:
[----:B------:R-:W-:Y:S05]  /*1f1b0*/  BSYNC B2 ;  /* 0x0000000000027941 */ /* 0x000fea0003800000 */
.L_x_6240:
        /* <DEDUP_REMOVED lines=8> */
.L_x_6242:
        /* <DEDUP_REMOVED lines=15> */
.L_x_6243:
        /* <DEDUP_REMOVED lines=15> */
.L_x_6244:
        /* <DEDUP_REMOVED lines=9> */
[----:B---3--:R-:W-:Y:S05]  /*1f4b0*/  @P0 BRA.U.ANY `(.L_x_6244) ;  /* 0xfffffffd00d80947 */ /* 0x008fea000393ffff */
.L_x_6230:
[----:B------:R-:W-:Y:S05]  /*1f4c0*/  BSYNC B1 ;  /* 0x0000000000017941 */ /* 0x000fea0003800000 */
.L_x_6229:
[----:B0-----:R-:W-:Y:S01]  /*1f4d0*/  VIADD R11, R5, 0xfffffffe ;  /* 0xfffffffe050b7836 */ /* 0x001fe20000000000 */
        /* <DEDUP_REMOVED lines=8> */
.L_x_6261:
[----:B------:R-:W-:Y:S05]  /*1f560*/  YIELD ;  /* 0x0000000000007946 */ /* 0x000fea0003800000 */
[----:B------:R-:W-:Y:S04]  /*1f570*/  BSSY B1, `(.L_x_6245) ;  /* 0x000008a000017945 */ /* 0x000fe80003800000 */
[----:B------:R-:W-:Y:S05]  /*1f580*/  @!P6 BRA `(.L_x_6246) ;  /* 0x000000080020e947 */ /* 0x000fea0003800000 */
[----:B------:R-:W-:Y:S01]  /*1f590*/  IMAD R10, R27, 0x8, R22 ;  /* 0x000000081b0a7824 */ /* 0x000fe200078e0216 */
[----:B------:R-:W-:Y:S01]  /*1f5a0*/  SHF.L.U32 R9, R29, 0x1f, RZ ;  /* 0x0000001f1d097819 */ /* 0x000fe200000006ff */
[----:B------:R-:W0:Y:S01]  /*1f5b0*/  S2R R5, SR_TID.X ;  /* 0x0000000000057919 */ /* 0x000e220000002100 */
[----:B------:R-:W-:Y:S02]  /*1f5c0*/  BSSY B2, `(.L_x_6247) ;  /* 0x0000005000027945 */ /* 0x000fe40003800000 */
[----:B------:R-:W3:Y:S01]  /*1f5d0*/  SYNCS.PHASECHK.TRANS64.TRYWAIT P1, [R10+URZ+0x308a0], R9 ;  /* 0x0308a0090a0075a7 */ /* 0x000ee2000802017f */
[----:B0-----:R-:W-:-:S04]  /*1f5e0*/  LOP3.LUT R5, R5, 0x7f, RZ, 0xc0, !PT ;  /* 0x0000007f05057812 */ /* 0x001fc800078ec0ff */
[----:B------:R-:W-:Y:S01]  /*1f5f0*/  ISETP.NE.AND P2, PT, R5, RZ, PT ;  /* 0x000000ff0500720c */ /* 0x000fe20003f45270 */
[----:B---3--:R-:W-:-:S12]  /*1f600*/  @!P1 BRA `(.L_x_6248) ;  /* 0x0000006400909947 */ /* 0x008fd80003800000 */
.L_x_6395:
[----:B------:R-:W-:Y:S05]  /*1f610*/  BSYNC B2 ;  /* 0x0000000000027941 */ /* 0x000fea0003800000 */
.L_x_6247:
[----:B------:R-:W-:Y:S04]  /*1f620*/  BSSY B2, `(.L_x_6249) ;  /* 0x0000009000027945 */ /* 0x000fe80003800000 */
[----:B------:R-:W-:Y:S05]  /*1f630*/  @P2 BRA `(.L_x_6250) ;  /* 0x00000000001c2947 */ /* 0x000fea0003800000 */
[----:B--2---:R-:W2:Y:S01]  /*1f640*/  S2R R7, SR_TID.X ;  /* 0x0000000000077919 */ /* 0x004ea20000002100 */
[----:B------:R-:W-:-:S04]  /*1f650*/  IMAD.MOV.U32 R5, RZ, RZ, 0x9000 ;  /* 0x00009000ff057424 */ /* 0x000fc800078e00ff */
[----:B------:R3:W-:Y:S01]  /*1f660*/  SYNCS.ARRIVE.TRANS64 RZ, [R10+URZ+0x30890], R5 ;  /* 0x030890050aff79a7 */ /* 0x0007e2000800003f */
[----:B--2---:R-:W-:-:S04]  /*1f670*/  LOP3.LUT R7, R7, 0x1f, RZ, 0xc0, !PT ;  /* 0x0000001f07077812 */ /* 0x004fc800078ec0ff */
[----:B------:R-:W-:-:S13]  /*1f680*/  ISETP.NE.AND P1, PT, R7, RZ, PT ;  /* 0x000000ff0700720c */ /* 0x000fda0003f25270 */
[----:B---3--:R-:W-:Y:S05]  /*1f690*/  @!P1 BRA `(.L_x_6250) ;  /* 0x0000000000049947 */ /* 0x008fea0003800000 */
[----:B------:R-:W-:Y:S01]  /*1f6a0*/  BPT.TRAP 0x1 ;  /* 0x000000040000795c */ /* 0x000fe20000300000 */
.L_x_6250:
[----:B------:R-:W-:Y:S05]  /*1f6b0*/  BSYNC B2 ;  /* 0x0000000000027941 */ /* 0x000fea0003800000 */
.L_x_6249:
[----:B------:R-:W-:Y:S01]  /*1f6c0*/  IMAD.MOV.U32 R14, RZ, RZ, RZ ;  /* 0x000000ffff0e7224 */ /* 0x000fe200078e00ff */
[----:B------:R-:W-:Y:S01]  /*1f6d0*/  UIADD3 UR4, UP0, UR38, 0x570, URZ ;  /* 0x0000057026047890 */ /* 0x000fe2000ff1e03f */
[----:B------:R-:W-:Y:S01]  /*1f6e0*/  IMAD R8, R27, 0x9000, R22 ;  /* 0x000090001b087824 */ /* 0x000fe200078e0216 */
[----:B------:R-:W-:Y:S01]  /*1f6f0*/  PLOP3.LUT P1, PT, PT, PT, PT, 0x80, 0x0 ;  /* 0x000000000000781c */ /* 0x000fe20003f2f070 */
[----:B--2---:R-:W-:Y:S01]  /*1f700*/  IMAD R7, R11, 0x60, R0 ;  /* 0x000000600b077824 */ /* 0x004fe200078e0200 */
[----:B------:R-:W-:Y:S01]  /*1f710*/  R2UR UR10, R14 ;  /* 0x000000000e0a72ca */ /* 0x000fe200000e0000 */
[----:B------:R-:W-:Y:S01]  /*1f720*/  VIADD R5, R10, 0x30890 ;  /* 0x000308900a057836 */ /* 0x000fe20000000000 */
[----:B------:R-:W-:Y:S01]  /*1f730*/  UIADD3.X UR5, URZ, UR39, URZ, UP0, !UPT ;  /* 0x000000273f057290 */ /* 0x000fe200087fe43f */
[----:B-1----:R-:W-:Y:S01]  /*1f740*/  VIADD R12, R8, 0x1e400 ;  /* 0x0001e400080c7836 */ /* 0x002fe20000000000 */
[----:B------:R-:W-:Y:S01]  /*1f750*/  UMOV UR6, 0x0 ;  /* 0x0000000000067882 */ /* 0x000fe20000000000 */
[----:B------:R-:W-:-:S10]  /*1f760*/  UMOV UR7, 0x12f00000 ;  /* 0x12f0000000077882 */ /* 0x000fd40000000000 */
.L_x_6251:
        /* <DEDUP_REMOVED lines=16> */
.L_x_6252:
        /* <DEDUP_REMOVED lines=16> */
.L_x_6253:
        /* <DEDUP_REMOVED lines=13> */
.L_x_6396:
[----:B------:R-:W-:Y:S05]  /*1fa40*/  BSYNC B2 ;  /* 0x0000000000027941 */ /* 0x000fea0003800000 */
.L_x_6254:
        /* <DEDUP_REMOVED lines=11> */
.L_x_6257:
[----:B------:R-:W-:Y:S05]  /*1fb00*/  BSYNC B2 ;  /* 0x0000000000027941 */ /* 0x000fea0003800000 */
.L_x_6256:
        /* <DEDUP_REMOVED lines=8> */
.L_x_6258:
        /* <DEDUP_REMOVED lines=15> */
.L_x_6259:
        /* <DEDUP_REMOVED lines=15> */
.L_x_6260:
        /* <DEDUP_REMOVED lines=10> */
.L_x_6246:
[----:B------:R-:W-:Y:S05]  /*1fe10*/  BSYNC B1 ;  /* 0x0000000000017941 */ /* 0x000fea0003800000 */
.L_x_6245:
        /* <DEDUP_REMOVED lines=8> */
.L_x_6223:
[----:B------:R-:W-:Y:S05]  /*1fea0*/  BSYNC B0 ;  /* 0x0000000000007941 */ /* 0x000fea0003800000 */
.L_x_6222:
[----:B------:R-:W3:Y:S01]  /*1feb0*/  LDC R0, c[0x0][0x448] ;  /* 0x00011200ff007b82 */ /* 0x000ee20000000800 */
[----:B------:R-:W-:Y:S01]  /*1fec0*/  LEA R5, R17, 0x7f, 0x7 ;  /* 0x0000007f11057811 */ /* 0x000fe200078e38ff */
[----:B------:R-:W-:Y:S05]  /*1fed0*/  @!P0 WARPSYNC.ALL ;  /* 0x0000000000008948 */ /* 0x000fea0003800000 */
[----:B------:R-:W-:Y:S01]  /*1fee0*/  BSSY B7, `(.L_x_6262) ;  /* 0x0000393000077945 */ /* 0x000fe20003800000 */
[----:B------:R-:W-:Y:S01]  /*1fef0*/  @!P0 BAR.SYNC.DEFER_BLOCKING 0xc, 0x180 ;  /* 0x0306000000008b1d */ /* 0x000fe20000010000 */
[----:B---3--:R-:W-:-:S13]  /*1ff00*/  ISETP.NE.AND P1, PT, R0, 0x1, PT ;  /* 0x000000010000780c */ /* 0x008fda0003f25270 */
[----:B------:R-:W3:Y:S08]  /*1ff10*/  @P1 LDC R0, c[0x0][0x44c] ;  /* 0x00011300ff001b82 */ /* 0x000ef00000000800 */
[----:B--2---:R-:W2:Y:S01]  /*1ff20*/  @P1 LDC R7, c[0x0][0x450] ;  /* 0x00011400ff071b82 */ /* 0x004ea20000000800 */
[----:B---3--:R-:W-:-:S05]  /*1ff30*/  @P1 IMAD.HI.U32 R0, R5, R0, RZ ;  /* 0x0000000005001227 */ /* 0x008fca00078e00ff */
        /* <DEDUP_REMOVED lines=16> */
[----:B------:R-:W2:Y:S01]  /*20040*/  FLO.U32 R0, UR4 ;  /* 0x0000000400007d00 */ /* 0x000ea200080e0000 */
[----:B------:R-:W-:Y:S01]  /*20050*/  ULDC.64 UR6, c[0x0][0x208] ;  /* 0x0000820000067ab9 */ /* 0x000fe20000000a00 */
        /* <DEDUP_REMOVED lines=9> */
.L_x_6263:
        /* <DEDUP_REMOVED lines=11> */
[----:B------:R-:W-:Y:S02]  /*201a0*/  IMAD.U32 R6, RZ, RZ, UR8 ;  /* 0x00000008ff067e24 */ /* 0x000fe4000f8e00ff */
[----:B------:R-:W-:-:S02]  /*201b0*/  IMAD.U32 R7, RZ, RZ, UR9 ;  /* 0x00000009ff077e24 */ /* 0x000fc4000f8e00ff */
[----:B------:R-:W-:Y:S02]  /*201c0*/  IMAD.U32 R10, RZ, RZ, UR4 ;  /* 0x00000004ff0a7e24 */ /* 0x000fe4000f8e00ff */
[----:B0-----:R-:W-:Y:S02]  /*201d0*/  IMAD.U32 R11, RZ, RZ, UR5 ;  /* 0x00000005ff0b7e24 */ /* 0x001fe4000f8e00ff */
[----:B------:R-:W-:Y:S02]  /*201e0*/  IMAD.MOV.U32 R8, RZ, RZ, 0x70 ;  /* 0x00000070ff087424 */ /* 0x000fe400078e00ff */
[----:B-1----:R-:W-:Y:S02]  /*201f0*/  IMAD.MOV.U32 R12, RZ, RZ, 0x1 ;  /* 0x00000001ff0c7424 */ /* 0x002fe400078e00ff */
[----:B------:R-:W-:-:S07]  /*20200*/  IMAD.MOV.U32 R13, RZ, RZ, RZ ;  /* 0x000000ffff0d7224 */ /* 0x000fce00078e00ff */
[----:B------:R-:W-:-:S07]  /*20210*/  LEPC R20, `(.L_x_6266) ;  /* 0x000000001014794e */ /* 0x000fce0000000000 */
[----:B--2---:R-:W-:Y:S05]  /*20220*/  CALL.ABS.NOINC R2 ;  /* 0x0000000002007343 */ /* 0x004fea0003c00000 */
.L_x_6266:
[----:B------:R-:W-:Y:S05]  /*20230*/  BSYNC B6 ;  /* 0x0000000000067941 */ /* 0x000fea0003800000 */
.L_x_6265:
        /* <DEDUP_REMOVED lines=11> */
[----:B------:R-:W-:Y:S02]  /*202f0*/  IMAD.U32 R6, RZ, RZ, UR8 ;  /* 0x00000008ff067e24 */ /* 0x000fe4000f8e00ff */
[----:B------:R-:W-:-:S02]  /*20300*/  IMAD.U32 R7, RZ, RZ, UR9 ;  /* 0x00000009ff077e24 */ /* 0x000fc4000f8e00ff */
[----:B------:R-:W-:Y:S02]  /*20310*/  IMAD.U32 R10, RZ, RZ, UR4 ;  /* 0x00000004ff0a7e24 */ /* 0x000fe4000f8e00ff */
[----:B0-----:R-:W-:Y:S02]  /*20320*/  IMAD.U32 R11, RZ, RZ, UR5 ;  /* 0x00000005ff0b7e24 */ /* 0x001fe4000f8e00ff */
[----:B------:R-:W-:Y:S02]  /*20330*/  IMAD.MOV.U32 R8, RZ, RZ, 0x70 ;  /* 0x00000070ff087424 */ /* 0x000fe400078e00ff */
[----:B-1----:R-:W-:Y:S02]  /*20340*/  IMAD.MOV.U32 R12, RZ, RZ, 0x1 ;  /* 0x00000001ff0c7424 */ /* 0x002fe400078e00ff */
[----:B--2---:R-:W-:-:S07]  /*20350*/  IMAD.MOV.U32 R13, RZ, RZ, RZ ;  /* 0x000000ffff0d7224 */ /* 0x004fce00078e00ff */
[----:B------:R-:W-:-:S07]  /*20360*/  LEPC R20, `(.L_x_6269) ;  /* 0x000000001014794e */ /* 0x000fce0000000000 */
[----:B---3--:R-:W-:Y:S05]  /*20370*/  CALL.ABS.NOINC R2 ;  /* 0x0000000002007343 */ /* 0x008fea0003c00000 */
.L_x_6269:
[----:B------:R0:W1:Y:S01]  /*20380*/  LDC.64 R2, c[0x4][R25] ;  /* 0x0100000019027b82 */ /* 0x0000620000000a00 */
[----:B------:R-:W-:Y:S01]  /*20390*/  ULDC.64 UR4, c[0x4][0x138] ;  /* 0x01004e0000047ab9 */ /* 0x000fe20000000a00 */
[----:B------:R-:W-:Y:S01]  /*203a0*/  ULDC.64 UR6, c[0x4][0x140] ;  /* 0x0100500000067ab9 */ /* 0x000fe20000000a00 */
[----:B------:R-:W-:Y:S01]  /*203b0*/  ULDC.64 UR8, c[0x4][0x80] ;  /* 0x0100200000087ab9 */ /* 0x000fe20000000a00 */
        /* <DEDUP_REMOVED lines=8> */
[----:B0-----:R-:W-:-:S07]  /*20440*/  IMAD.MOV.U32 R13, RZ, RZ, RZ ;  /* 0x000000ffff0d7224 */ /* 0x001fce00078e00ff */
[----:B------:R-:W-:-:S07]  /*20450*/  LEPC R20, `(.L_x_6268) ;  /* 0x000000001014794e */ /* 0x000fce0000000000 */
[----:B-1----:R-:W-:Y:S05]  /*20460*/  CALL.ABS.NOINC R2 ;  /* 0x0000000002007343 */ /* 0x002fea0003c00000 */
.L_x_6268:
[----:B------:R-:W-:Y:S05]  /*20470*/  BSYNC B6 ;  /* 0x0000000000067941 */ /* 0x000fea0003800000 */
.L_x_6267:
[----:B------:R-:W-:Y:S01]  /*20480*/  IMAD.MOV.U32 R25, RZ, RZ, R31 ;  /* 0x000000ffff197224 */ /* 0x000fe200078e001f */
[----:B------:R-:W-:Y:S01]  /*20490*/  ULDC.64 UR4, c[0x0][0x9f8] ;  /* 0x00027e0000047ab9 */ /* 0x000fe20000000a00 */
[----:B------:R-:W2:Y:S01]  /*204a0*/  LDL R31, [R1+0x8] ;  /* 0x00000800011f7983 */ /* 0x000ea20000100800 */
[----:B------:R-:W-:-:S03]  /*204b0*/  ISETP.NE.U32.AND P0, PT, RZ, UR4, PT ;  /* 0x00000004ff007c0c */ /* 0x000fc6000bf05070 */
[----:B------:R-:W3:Y:S01]  /*204c0*/  LDL R21, [R1+0xc] ;  /* 0x00000c0001157983 */ /* 0x000ee20000100800 */
[----:B------:R-:W-:Y:S01]  /*204d0*/  ISETP.NE.AND.EX P0, PT, RZ, UR5, PT, P0 ;  /* 0x00000005ff007c0c */ /* 0x000fe2000bf05300 */
[----:B------:R-:W-:Y:S01]  /*204e0*/  ULDC.64 UR6, c[0x0][0x208] ;  /* 0x0000820000067ab9 */ /* 0x000fe20000000a00 */
[----:B------:R-:W4:Y:S01]  /*204f0*/  LDC R0, c[0x0][0x430] ;  /* 0x00010c00ff007b82 */ /* 0x000f220000000800 */
[----:B------:R-:W3:Y:S01]  /*20500*/  LDL.LU R8, [R1] ;  /* 0x0000000001087983 */ /* 0x000ee20000300800 */
[----:B------:R-:W0:Y:S09]  /*20510*/  S2R R20, SR_TID.X ;  /* 0x0000000000147919 */ /* 0x000e320000002100 */
[----:B------:R-:W-:Y:S01]  /*20520*/  @P0 IADD3 R2, P1, R23, UR4, RZ ;  /* 0x0000000417020c10 */ /* 0x000fe2000ff3e0ff */
[----:B------:R-:W-:Y:S01]  /*20530*/  VIADD R25, R25, 0xffffffff ;  /* 0xffffffff19197836 */ /* 0x000fe20000000000 */
[----:B------:R-:W-:-:S02]  /*20540*/  ULDC UR4, c[0x0][0x2f4] ;  /* 0x0000bd0000047ab9 */ /* 0x000fc40000000800 */
[----:B------:R-:W-:-:S05]  /*20550*/  @P0 IADD3.X R3, R24, UR5, RZ, P1, !PT ;  /* 0x0000000518030c10 */ /* 0x000fca0008ffe4ff */
[----:B------:R1:W3:Y:S01]  /*20560*/  @P0 LDG.E R32, desc[UR6][R2.64] ;  /* 0x0000000602200981 */ /* 0x0002e2000c1e1900 */
[----:B0-----:R-:W-:-:S04]  /*20570*/  LOP3.LUT R20, R20, 0x7f, RZ, 0xc0, !PT ;  /* 0x0000007f14147812 */ /* 0x001fc800078ec0ff */
[----:B------:R-:W-:Y:S02]  /*20580*/  SHF.R.U32.HI R4, RZ, 0x3, R20 ;  /* 0x00000003ff047819 */ /* 0x000fe40000011614 */
[----:B------:R-:W0:Y:S01]  /*20590*/  S2R R20, SR_TID.X ;  /* 0x0000000000147919 */ /* 0x000e220000002100 */
[----:B----4-:R-:W-:-:S13]  /*205a0*/  ISETP.NE.AND P1, PT, R0, 0x1, PT ;  /* 0x000000010000780c */ /* 0x010fda0003f25270 */
[----:B------:R-:W4:Y:S01]  /*205b0*/  @P1 LDC R6, c[0x0][0x438] ;  /* 0x00010e00ff061b82 */ /* 0x000f220000000800 */
[----:B0-----:R-:W-:-:S05]  /*205c0*/  IMAD.SHL.U32 R20, R20, 0x10, RZ ;  /* 0x0000001014147824 */ /* 0x001fca00078e00ff */
[----:B------:R-:W-:Y:S02]  /*205d0*/  LOP3.LUT R20, R4, 0x70, R20, 0xf8, !PT ;  /* 0x0000007004147812 */ /* 0x000fe400078ef814 */
[----:B------:R-:W0:Y:S03]  /*205e0*/  @P1 LDC R4, c[0x0][0x434] ;  /* 0x00010d00ff041b82 */ /* 0x000e260000000800 */
[----:B------:R-:W-:Y:S01]  /*205f0*/  IMAD R5, R25, 0x60, R20 ;  /* 0x0000006019057824 */ /* 0x000fe200078e0214 */
[----:B------:R-:W-:Y:S01]  /*20600*/  ISETP.GE.AND P3, PT, R33, UR4, PT ;  /* 0x0000000421007c0c */ /* 0x000fe2000bf66270 */
[----:B------:R-:W-:-:S03]  /*20610*/  UMOV UR5, 0xffffffff ;  /* 0xffffffff00057882 */ /* 0x000fc60000000000 */
[----:B--2---:R-:W-:-:S04]  /*20620*/  ISETP.GE.AND P0, PT, R5, R31, PT ;  /* 0x0000001f0500720c */ /* 0x004fc80003f06270 */
[----:B------:R-:W-:Y:S01]  /*20630*/  ISETP.GT.U32.OR P0, PT, R20, 0x5f, P0 ;  /* 0x0000005f1400780c */ /* 0x000fe20000704470 */
[----:B---3--:R-:W-:-:S04]  /*20640*/  IMAD.IADD R5, R5, 0x1, R21 ;  /* 0x0000000105057824 */ /* 0x008fc800078e0215 */
[----:B0-----:R-:W-:-:S08]  /*20650*/  @P1 IMAD.HI.U32 R7, R5, R4, RZ ;  /* 0x0000000405071227 */ /* 0x001fd000078e00ff */
[----:B-1----:R-:W0:Y:S01]  /*20660*/  @!P0 LDC.64 R2, c[0x0][0x428] ;  /* 0x00010a00ff028b82 */ /* 0x002e220000000a00 */
[----:B------:R-:W-:Y:S01]  /*20670*/  IMAD.MOV.U32 R4, RZ, RZ, R5 ;  /* 0x000000ffff047224 */ /* 0x000fe200078e0005 */
[----:B----4-:R-:W-:-:S05]  /*20680*/  @P1 SHF.R.U32.HI R4, RZ, R6, R7 ;  /* 0x00000006ff041219 */ /* 0x010fca0000011607 */
[----:B------:R-:W-:Y:S01]  /*20690*/  IMAD.MOV R6, RZ, RZ, -R4 ;  /* 0x000000ffff067224 */ /* 0x000fe200078e0a04 */
[----:B------:R-:W-:-:S03]  /*206a0*/  SHF.R.S32.HI R9, RZ, 0x1f, R32 ;  /* 0x0000001fff097819 */ /* 0x000fc60000011420 */
        /* <DEDUP_REMOVED lines=26> */
[----:B------:R0:W-:Y:S04]  /*20850*/  STL [R1+0x10], R9 ;  /* 0x0000100901007387 */ /* 0x0001e80000100800 */
[----:B------:R0:W-:Y:S01]  /*20860*/  STL [R1], R8 ;  /* 0x0000000801007387 */ /* 0x0001e20000100800 */
[----:B------:R-:W-:Y:S05]  /*20870*/  BRA.DIV UR5, `(.L_x_6270) ;  /* 0x00000056051c7947 */ /* 0x000fea000b800000 */
.L_x_6399:
[----:B------:R-:W-:Y:S01]  /*20880*/  SHF.R.S32.HI R31, RZ, 0x1f, R18 ;  /* 0x0000001fff1f7819 */ /* 0x000fe20000011412 */
[----:B------:R-:W-:Y:S06]  /*20890*/  @!P2 BRA `(.L_x_6271) ;  /* 0x000000000004a947 */ /* 0x000fec0003800000 */
[----:B------:R-:W-:Y:S01]  /*208a0*/  BPT.TRAP 0x1 ;  /* 0x000000040000795c */ /* 0x000fe20000300000 */
.L_x_6271:
        /* <DEDUP_REMOVED lines=25> */
.L_x_6400:
[----:B------:R-:W-:Y:S05]  /*20a40*/  BSYNC B0 ;  /* 0x0000000000007941 */ /* 0x000fea0003800000 */
.L_x_6272:
        /* <DEDUP_REMOVED lines=33> */
[----:B------:R-:W-:Y:S01]  /*20c60*/  @P0 IMAD R8, R5, 0x2, R22 ;  /* 0x0000000205080824 */ /* 0x000fe200078e0216 */
[----:B------:R-:W-:Y:S02]  /*20c70*/  ULDC.64 UR4, c[0x0][0x208] ;  /* 0x0000820000047ab9 */ /* 0x000fe40000000a00 */
        /* <DEDUP_REMOVED lines=60> */
.L_x_6414:
[----:B------:R-:W-:Y:S01]  /*21040*/  ISETP.GE.AND P0, PT, R6, 0x51, PT ;  /* 0x000000510600780c */ /* 0x000fe20003f06270 */
[----:B------:R-:W-:-:S12]  /*21050*/  ULDC.64 UR4, c[0x0][0x208] ;  /* 0x0000820000047ab9 */ /* 0x000fd80000000a00 */
        /* <DEDUP_REMOVED lines=11> */
.L_x_6275:
        /* <DEDUP_REMOVED lines=11> */
.L_x_6276:
        /* <DEDUP_REMOVED lines=37> */
.L_x_6278:
[----:B------:R-:W-:Y:S05]  /*21410*/  BSYNC B6 ;  /* 0x0000000000067941 */ /* 0x000fea0003800000 */
.L_x_6277:
[----:B------:R-:W2:Y:S01]  /*21420*/  LDL.LU R20, [R1+0x2c] ;  /* 0x00002c0001147983 */ /* 0x000ea20000300800 */
[----:B------:R-:W-:Y:S01]  /*21430*/  ULDC.64 UR4, c[0x0][0x2d8] ;  /* 0x0000b60000047ab9 */ /* 0x000fe20000000a00 */
[----:B-1----:R-:W1:Y:S02]  /*21440*/  LDC R7, c[0x0][0x448] ;  /* 0x00011200ff077b82 */ /* 0x002e640000000800 */
[----:B0-----:R-:W3:Y:S01]  /*21450*/  LDL.LU.64 R2, [R1+0x20] ;  /* 0x0000200001027983 */ /* 0x001ee20000300a00 */
[----:B------:R-:W-:-:S03]  /*21460*/  IMAD R0, R31, UR4, RZ ;  /* 0x000000041f007c24 */ /* 0x000fc6000f8e02ff */
[----:B------:R0:W5:Y:S01]  /*21470*/  LDL R10, [R1+0x18] ;  /* 0x00001800010a7983 */ /* 0x0001620000100800 */
[----:B------:R-:W-:-:S03]  /*21480*/  IMAD R5, R18, UR5, R0 ;  /* 0x0000000512057c24 */ /* 0x000fc6000f8e0200 */
[----:B------:R0:W5:Y:S01]  /*21490*/  LDL R8, [R1+0x4] ;  /* 0x0000040001087983 */ /* 0x0001620000100800 */
[----:B-1----:R-:W-:-:S13]  /*214a0*/  ISETP.NE.AND P0, PT, R7, 0x1, PT ;  /* 0x000000010700780c */ /* 0x002fda0003f05270 */
[----:B------:R-:W1:Y:S01]  /*214b0*/  @P0 LDC R6, c[0x0][0x44c] ;  /* 0x00011300ff060b82 */ /* 0x000e620000000800 */
[----:B---3--:R-:W-:Y:S02]  /*214c0*/  IMAD.MOV.U32 R3, RZ, RZ, R34 ;  /* 0x000000ffff037224 */ /* 0x008fe400078e0022 */
[----:B------:R-:W-:Y:S01]  /*214d0*/  IMAD.WIDE.U32 R2, R18, UR4, R2 ;  /* 0x0000000412027c25 */ /* 0x000fe2000f8e0002 */
[----:B------:R-:W-:-:S03]  /*214e0*/  ULDC.64 UR4, c[0x0][0x2e0] ;  /* 0x0000b80000047ab9 */ /* 0x000fc60000000a00 */
[----:B------:R-:W-:Y:S02]  /*214f0*/  IMAD.IADD R3, R3, 0x1, R5 ;  /* 0x0000000103037824 */ /* 0x000fe400078e0205 */
[----:B--2---:R-:W-:Y:S02]  /*21500*/  IMAD R5, R20, UR4, RZ ;  /* 0x0000000414057c24 */ /* 0x004fe4000f8e02ff */
        /* <DEDUP_REMOVED lines=12> */
[----:B-1----:R-:W-:-:S04]  /*215d0*/  @P0 IMAD.HI.U32 R6, R5, R6, RZ ;  /* 0x0000000605060227 */ /* 0x002fc800078e00ff */
[----:B------:R-:W-:Y:S01]  /*215e0*/  IMAD.MOV.U32 R4, RZ, RZ, R5 ;  /* 0x000000ffff047224 */ /* 0x000fe200078e0005 */
[----:B---3--:R-:W-:Y:S01]  /*215f0*/  @P0 SHF.R.U32.HI R4, RZ, R0, R6 ;  /* 0x00000000ff040219 */ /* 0x008fe20000011606 */
[----:B------:R-:W1:Y:S04]  /*21600*/  S2R R20, SR_TID.X ;  /* 0x0000000000147919 */ /* 0x000e680000002100 */
        /* <DEDUP_REMOVED lines=25> */
[----:B-----5:R-:W-:Y:S01]  /*217a0*/  IMAD R5, R10, R7, RZ ;  /* 0x000000070a057224 */ /* 0x020fe200078e02ff */
[----:B------:R-:W-:Y:S01]  /*217b0*/  ULDC.64 UR4, c[0x0][0x208] ;  /* 0x0000820000047ab9 */ /* 0x000fe20000000a00 */
        /* <DEDUP_REMOVED lines=77> */
.L_x_6431:
[----:B-1----:R-:W-:Y:S01]  /*21c90*/  VIADD R0, R17, 0x70 ;  /* 0x0000007011007836 */ /* 0x002fe20000000000 */
[----:B------:R-:W-:Y:S04]  /*21ca0*/  BSSY B0, `(.L_x_6280) ;  /* 0x000000c000007945 */ /* 0x000fe80003800000 */
[----:B------:R-:W-:-:S13]  /*21cb0*/  ISETP.GE.AND P2, PT, R0, R5, PT ;  /* 0x000000050000720c */ /* 0x000fda0003f46270 */
[----:B------:R-:W-:Y:S05]  /*21cc0*/  @P2 BRA `(.L_x_6281) ;  /* 0x0000000000242947 */ /* 0x000fea0003800000 */
[----:B--2---:R-:W-:Y:S01]  /*21cd0*/  LEA R2, P2, R33, R14, 0x1 ;  /* 0x0000000e21027211 */ /* 0x004fe200078408ff */
[----:B------:R-:W-:-:S04]  /*21ce0*/  ULDC.64 UR4, c[0x0][0x208] ;  /* 0x0000820000047ab9 */ /* 0x000fc80000000a00 */
[----:B------:R-:W-:-:S05]  /*21cf0*/  IMAD.X R3, RZ, RZ, R4, P2 ;  /* 0x000000ffff037224 */ /* 0x000fca00010e0604 */
[----:B------:R-:W-:Y:S01]  /*21d00*/  @!PT LDS RZ, [RZ] ;  /* 0x00000000fffff984 */ /* 0x000fe20000000800 */
[----:B------:R-:W-:Y:S01]  /*21d10*/  @!PT LDS RZ, [RZ] ;  /* 0x00000000fffff984 */ /* 0x000fe20000000800 */
[----:B------:R-:W-:Y:S01]  /*21d20*/  @!PT LDS RZ, [RZ] ;  /* 0x00000000fffff984 */ /* 0x000fe20000000800 */
[----:B------:R0:W-:Y:S04]  /*21d30*/  LDGSTS.E.BYPASS.LTC128B.128 [R8+0x15c00], desc[UR4][R2.64], !P3 ;  /* 0x15c0000002087fae */ /* 0x0001e8000d901d44 */
[----:B------:R0:W-:Y:S04]  /*21d40*/  LDGSTS.E.BYPASS.LTC128B.128 [R8+0x19c00], desc[UR4][R2.64+0x80], !P0 ;  /* 0x19c0008002087fae */ /* 0x0001e8000c101d44 */
[----:B------:R0:W-:Y:S02]  /*21d50*/  LDGSTS.E.BYPASS.LTC128B.128 [R8+0x1dc00], desc[UR4][R2.64+0x100], !P1 ;  /* 0x1dc0010002087fae */ /* 0x0001e4000c901d44 */
.L_x_6281:
[----:B------:R-:W-:Y:S05]  /*21d60*/  BSYNC B0 ;  /* 0x0000000000007941 */ /* 0x000fea0003800000 */
.L_x_6280:
[----:B------:R-:W-:Y:S01]  /*21d70*/  NOP ;  /* 0x0000000000007918 */ /* 0x000fe20000000000 */
[----:B------:R-:W-:-:S13]  /*21d80*/  PLOP3.LUT P0, PT, PT, PT, PT, 0x80, 0x0 ;  /* 0x000000000000781c */ /* 0x000fda0003f0f070 */
.L_x_6282:
        /* <DEDUP_REMOVED lines=18> */
.L_x_6432:
[----:B------:R-:W-:Y:S05]  /*21eb0*/  BSYNC B0 ;  /* 0x0000000000007941 */ /* 0x000fea0003800000 */
.L_x_6283:
[----:B------:R-:W3:Y:S01]  /*21ec0*/  LDL R0, [R1+0x1c] ;  /* 0x00001c0001007983 */ /* 0x000ee20000100800 */
[----:B------:R-:W-:Y:S01]  /*21ed0*/  BSSY B0, `(.L_x_6285) ;  /* 0x0000113000007945 */ /* 0x000fe20003800000 */
[----:B---3--:R-:W-:-:S13]  /*21ee0*/  ISETP.GE.AND P0, PT, R0, 0x2, PT ;  /* 0x000000020000780c */ /* 0x008fda0003f06270 */
[----:B------:R-:W-:Y:S05]  /*21ef0*/  @!P0 BRA `(.L_x_6286) ;  /* 0x0000001000408947 */ /* 0x000fea0003800000 */
[----:B------:R-:W-:Y:S01]  /*21f00*/  ULDC UR4, c[0x0][0x2f4] ;  /* 0x0000bd0000047ab9 */ /* 0x000fe20000000800 */
[----:B------:R-:W-:Y:S01]  /*21f10*/  VIADD R6, R0, 0xfffffffe ;  /* 0xfffffffe00067836 */ /* 0x000fe20000000000 */
[----:B------:R-:W-:Y:S01]  /*21f20*/  ISETP.GE.AND P3, PT, R33, UR4, PT ;  /* 0x0000000421007c0c */ /* 0x000fe2000bf66270 */
[----:B------:R-:W-:Y:S01]  /*21f30*/  IMAD.MOV.U32 R10, RZ, RZ, R26 ;  /* 0x000000ffff0a7224 */ /* 0x000fe200078e001a */
[----:B------:R-:W-:Y:S01]  /*21f40*/  ISETP.GE.AND P2, PT, R36, UR4, PT ;  /* 0x0000000424007c0c */ /* 0x000fe2000bf46270 */
[----:B------:R-:W-:Y:S01]  /*21f50*/  IMAD.MOV.U32 R17, RZ, RZ, R28 ;  /* 0x000000ffff117224 */ /* 0x000fe200078e001c */
[----:B------:R-:W-:Y:S01]  /*21f60*/  ISETP.GE.AND P1, PT, R35, UR4, PT ;  /* 0x0000000423007c0c */ /* 0x000fe2000bf26270 */
[----:B------:R-:W-:-:S12]  /*21f70*/  IMAD.MOV.U32 R30, RZ, RZ, R25 ;  /* 0x000000ffff1e7224 */ /* 0x000fd800078e0019 */
.L_x_6299:
[----:B------:R-:W3:Y:S01]  /*21f80*/  LDL R4, [R1+0xc] ;  /* 0x00000c0001047983 */ /* 0x000ee20000100800 */
[----:B------:R-:W1:Y:S03]  /*21f90*/  LDC R7, c[0x0][0x430] ;  /* 0x00010c00ff077b82 */ /* 0x000e660000000800 */
[----:B------:R-:W4:Y:S01]  /*21fa0*/  LDL R8, [R1+0x10] ;  /* 0x0000100001087983 */ /* 0x000f220000100800 */
        /* <DEDUP_REMOVED lines=10> */
[----:B------:R-:W-:Y:S01]  /*22050*/  IMAD.U32 R11, RZ, RZ, UR37 ;  /* 0x00000025ff0b7e24 */ /* 0x000fe2000f8e00ff */
[----:B------:R-:W-:Y:S01]  /*22060*/  ULDC.64 UR4, c[0x0][0x208] ;  /* 0x0000820000047ab9 */ /* 0x000fe20000000a00 */
[----:B------:R-:W-:Y:S02]  /*22070*/  VIADD R26, R10, 0x1 ;  /* 0x000000010a1a7836 */ /* 0x000fe40000000000 */
[----:B------:R-:W-:Y:S02]  /*22080*/  IMAD.MOV.U32 R25, RZ, RZ, R6 ;  /* 0x000000ffff197224 */ /* 0x000fe400078e0006 */
[----:B---3--:R-:W-:-:S06]  /*22090*/  IMAD R9, R6, 0x60, R4 ;  /* 0x0000006006097824 */ /* 0x008fcc00078e0204 */
[----:B------:R-:W4:Y:S01]  /*220a0*/  @!P4 LDC.64 R4, c[0x0][0x428] ;  /* 0x00010a00ff04cb82 */ /* 0x000f220000000a00 */
[----:B------:R-:W-:-:S04]  /*220b0*/  IMAD.IADD R9, R0, 0x1, R9 ;  /* 0x0000000100097824 */ /* 0x000fc800078e0209 */
[----:B0-----:R-:W-:-:S04]  /*220c0*/  @P0 IMAD.HI.U32 R2, R9, R2, RZ ;  /* 0x0000000209020227 */ /* 0x001fc800078e00ff */
[----:B------:R-:W-:Y:S01]  /*220d0*/  IMAD.MOV.U32 R0, RZ, RZ, R9 ;  /* 0x000000ffff007224 */ /* 0x000fe200078e0009 */
        /* <DEDUP_REMOVED lines=14> */
[----:B------:R-:W-:Y:S02]  /*221c0*/  ISETP.NE.AND P4, PT, R11, 0x3, PT ;  /* 0x000000030b00780c */ /* 0x000fe40003f85270 */
[C---:B------:R-:W-:Y:S01]  /*221d0*/  ISETP.NE.AND P0, PT, R26.reuse, 0x2, PT ;  /* 0x000000021a00780c */ /* 0x040fe20003f05270 */
[----:B------:R-:W-:Y:S05]  /*221e0*/  YIELD ;  /* 0x0000000000007946 */ /* 0x000fea0003800000 */
[----:B------:R-:W-:Y:S02]  /*221f0*/  SEL R28, RZ, 0x1, P0 ;  /* 0x00000001ff1c7807 */ /* 0x000fe40000000000 */
[----:B------:R-:W-:-:S02]  /*22200*/  SEL R26, R26, RZ, P0 ;  /* 0x000000ff1a1a7207 */ /* 0x000fc40000000000 */
[----:B------:R-:W-:Y:S01]  /*22210*/  LOP3.LUT R28, R17, R28, RZ, 0x3c, !PT ;  /* 0x0000001c111c7212 */ /* 0x000fe200078e3cff */
[----:B0-----:R-:W-:Y:S06]  /*22220*/  @!P4 BRA `(.L_x_6287) ;  /* 0x000000000004c947 */ /* 0x001fec0003800000 */
[----:B------:R-:W-:Y:S01]  /*22230*/  BPT.TRAP 0x1 ;  /* 0x000000040000795c */ /* 0x000fe20000300000 */
.L_x_6287:
[----:B------:R-:W-:Y:S01]  /*22240*/  IMAD R7, R26, 0x8, R22 ;  /* 0x000000081a077824 */ /* 0x000fe200078e0216 */
[----:B------:R-:W-:Y:S01]  /*22250*/  SHF.L.U32 R2, R28, 0x1f, RZ ;  /* 0x0000001f1c027819 */ /* 0x000fe200000006ff */
[----:B------:R-:W-:Y:S03]  /*22260*/  BSSY B1, `(.L_x_6288) ;  /* 0x0000003000017945 */ /* 0x000fe60003800000 */
[----:B------:R-:W0:Y:S02]  /*22270*/  SYNCS.PHASECHK.TRANS64.TRYWAIT P0, [R7+URZ+0x30840], R2 ;  /* 0x03084002070075a7 */ /* 0x000e24000800017f */
[----:B0-----:R-:W-:Y:S05]  /*22280*/  @!P0 BRA `(.L_x_6289) ;  /* 0x0000004c00e88947 */ /* 0x001fea0003800000 */
.L_x_6433:
[----:B------:R-:W-:Y:S05]  /*22290*/  BSYNC B1 ;  /* 0x0000000000017941 */ /* 0x000fea0003800000 */
.L_x_6288:
[----:B------:R-:W3:Y:S01]  /*222a0*/  LDL R3, [R1] ;  /* 0x0000000001037983 */ /* 0x000ee20000100800 */
[----:B------:R-:W-:Y:S01]  /*222b0*/  SHF.R.S32.HI R20, RZ, 0x1f, R9 ;  /* 0x0000001fff147819 */ /* 0x000fe20000011409 */
[----:B------:R-:W-:Y:S01]  /*222c0*/  ULDC.64 UR4, c[0x0][0x300] ;  /* 0x0000c00000047ab9 */ /* 0x000fe20000000a00 */
[----:B-----5:R-:W-:Y:S01]  /*222d0*/  SHF.R.S32.HI R21, RZ, 0x1f, R0 ;  /* 0x0000001fff157819 */ /* 0x020fe20000011400 */
[----:B------:R-:W-:Y:S02]  /*222e0*/  IMAD R5, R26, 0x4800, R37 ;  /* 0x000048001a057824 */ /* 0x000fe400078e0225 */
[----:B------:R-:W-:-:S04]  /*222f0*/  IMAD R4, R20, UR4, RZ ;  /* 0x0000000414047c24 */ /* 0x000fc8000f8e02ff */
[----:B------:R-:W-:Y:S01]  /*22300*/  IMAD R4, R9, UR5, R4 ;  /* 0x0000000509047c24 */ /* 0x000fe2000f8e0204 */
[C---:B---3--:R-:W-:Y:S02]  /*22310*/  LOP3.LUT P5, RZ, R3.reuse, 0x2, RZ, 0xc0, !PT ;  /* 0x0000000203ff7812 */ /* 0x048fe400078ac0ff */
        /* <DEDUP_REMOVED lines=18> */
[----:B------:R-:W3:Y:S01]  /*22440*/  LDL R3, [R1] ;  /* 0x0000000001037983 */ /* 0x000ee20000100800 */
[----:B------:R-:W-:Y:S01]  /*22450*/  IMAD.SHL.U32 R4, R33, 0x2, RZ ;  /* 0x0000000221047824 */ /* 0x000fe200078e00ff */
[----:B------:R-:W-:Y:S01]  /*22460*/  ULDC.64 UR4, c[0x0][0x208] ;  /* 0x0000820000047ab9 */ /* 0x000fe20000000a00 */
[----:B------:R-:W-:Y:S01]  /*22470*/  IMAD R5, R5, 0x2, R22 ;  /* 0x0000000205057824 */ /* 0x000fe200078e0216 */
[----:B------:R-:W0:Y:S04]  /*22480*/  SHFL.IDX PT, R2, R8, RZ, 0x181f ;  /* 0x00181fff08027589 */ /* 0x000e2800000e0000 */
[----:B------:R-:W-:Y:S01]  /*22490*/  SHFL.IDX PT, R34, R6, 0x2, 0x181f ;  /* 0x00581f0006227f89 */ /* 0x000fe200000e0000 */
[----:B0-----:R-:W-:Y:S02]  /*224a0*/  IADD3 R2, P0, R2, R4, RZ ;  /* 0x0000000402027210 */ /* 0x001fe40007f1e0ff */
[----:B---3--:R-:W-:-:S02]  /*224b0*/  LOP3.LUT P6, RZ, R3, 0x4, RZ, 0xc0, !PT ;  /* 0x0000000403ff7812 */ /* 0x008fc400078cc0ff */
[----:B------:R-:W0:Y:S02]  /*224c0*/  SHFL.IDX PT, R3, R6, RZ, 0x181f ;  /* 0x00181fff06037589 */ /* 0x000e2400000e0000 */
[----:B0-----:R-:W-:-:S09]  /*224d0*/  IADD3.X R3, RZ, R3, RZ, P0, !PT ;  /* 0x00000003ff037210 */ /* 0x001fd200007fe4ff */
        /* <DEDUP_REMOVED lines=31> */
[----:B-1-3--:R0:W3:Y:S02]  /*226d0*/  SHFL.IDX PT, R2, R8, 0x5, 0x181f ;  /* 0x00b81f0008027f89 */ /* 0x00a0e400000e0000 */
.L_x_6447:
[----:B------:R-:W4:Y:S01]  /*226e0*/  LDL R3, [R1] ;  /* 0x0000000001037983 */ /* 0x000f220000100800 */
[----:B---3--:R-:W-:Y:S01]  /*226f0*/  IADD3 R2, P0, R2, R4, RZ ;  /* 0x0000000402027210 */ /* 0x008fe20007f1e0ff */
[----:B------:R-:W-:Y:S01]  /*22700*/  ULDC.64 UR4, c[0x0][0x208] ;  /* 0x0000820000047ab9 */ /* 0x000fe20000000a00 */
[----:B----4-:R-:W-:-:S03]  /*22710*/  LOP3.LUT P6, RZ, R3, 0x4, RZ, 0xc0, !PT ;  /* 0x0000000403ff7812 */ /* 0x010fc600078cc0ff */
        /* <DEDUP_REMOVED lines=9> */
.L_x_6291:
        /* <DEDUP_REMOVED lines=11> */
.L_x_6292:
[----:B------:R1:W-:Y:S01]  /*22860*/  SYNCS.ARRIVE.TRANS64.A1T0 RZ, [R7+URZ+0x30830], RZ ;  /* 0x030830ff07ff79a7 */ /* 0x0003e2000810003f */
[----:B------:R-:W-:Y:S05]  /*22870*/  @!P5 BRA `(.L_x_6293) ;  /* 0x000000000004d947 */ /* 0x000fea0003800000 */
[----:B------:R-:W-:Y:S01]  /*22880*/  BPT.TRAP 0x1 ;  /* 0x000000040000795c */ /* 0x000fe20000300000 */
.L_x_6293:
[----:B------:R-:W-:Y:S01]  /*22890*/  SHF.L.U32 R2, R17, 0x1f, RZ ;  /* 0x0000001f11027819 */ /* 0x000fe200000006ff */
[----:B0-----:R-:W-:Y:S01]  /*228a0*/  IMAD R6, R10, 0x8, R22 ;  /* 0x000000080a067824 */ /* 0x001fe200078e0216 */
[----:B------:R-:W-:Y:S03]  /*228b0*/  BSSY B1, `(.L_x_6294) ;  /* 0x0000003000017945 */ /* 0x000fe60003800000 */
[----:B------:R-:W0:Y:S02]  /*228c0*/  SYNCS.PHASECHK.TRANS64.TRYWAIT P0, [R6+URZ+0x30860], R2 ;  /* 0x03086002060075a7 */ /* 0x000e24000800017f */
[----:B0-----:R-:W-:Y:S05]  /*228d0*/  @!P0 BRA `(.L_x_6295) ;  /* 0x00000050006c8947 */ /* 0x001fea0003800000 */
.L_x_6448:
[----:B------:R-:W-:Y:S05]  /*228e0*/  BSYNC B1 ;  /* 0x0000000000017941 */ /* 0x000fea0003800000 */
.L_x_6294:
[----:B------:R-:W1:Y:S01]  /*228f0*/  LDL R5, [R1+0x8] ;  /* 0x0000080001057983 */ /* 0x000e620000100800 */
[----:B------:R-:W3:Y:S01]  /*22900*/  S2R R3, SR_TID.X ;  /* 0x0000000000037919 */ /* 0x000ee20000002100 */
[----:B------:R-:W-:Y:S01]  /*22910*/  UMOV UR4, 0xffffffff ;  /* 0xffffffff00047882 */ /* 0x000fe20000000000 */
[----:B---3--:R-:W-:-:S04]  /*22920*/  LOP3.LUT R3, R3, 0x7f, RZ, 0xc0, !PT ;  /* 0x0000007f03037812 */ /* 0x008fc800078ec0ff */
[----:B------:R-:W-:Y:S01]  /*22930*/  SHF.R.U32.HI R3, RZ, 0x3, R3 ;  /* 0x00000003ff037819 */ /* 0x000fe20000011603 */
[----:B-1----:R-:W-:Y:S02]  /*22940*/  IMAD R7, R30, -0x60, R5 ;  /* 0xffffffa01e077824 */ /* 0x002fe400078e0205 */
[----:B------:R-:W-:Y:S02]  /*22950*/  IMAD R5, R10, 0x4800, R37 ;  /* 0x000048000a057824 */ /* 0x000fe400078e0225 */
[----:B------:R-:W-:Y:S01]  /*22960*/  IMAD.IADD R7, R7, 0x1, -R3 ;  /* 0x0000000107077824 */ /* 0x000fe200078e0a03 */
[----:B------:R-:W-:Y:S06]  /*22970*/  BRA.DIV UR4, `(.L_x_6296) ;  /* 0x0000005204587947 */ /* 0x000fec000b800000 */
[----:B0-----:R-:W0:Y:S01]  /*22980*/  SHFL.IDX PT, R2, R23, RZ, 0x181f ;  /* 0x00181fff17027589 */ /* 0x001e2200000e0000 */
[----:B------:R-:W-:Y:S01]  /*22990*/  IMAD R5, R5, 0x2, R22 ;  /* 0x0000000205057824 */ /* 0x000fe200078e0216 */
[----:B------:R-:W-:Y:S02]  /*229a0*/  ULDC.64 UR4, c[0x0][0x208] ;  /* 0x0000820000047ab9 */ /* 0x000fe40000000a00 */
[----:B------:R-:W1:Y:S04]  /*229b0*/  SHFL.IDX PT, R3, R24, RZ, 0x181f ;  /* 0x00181fff18037589 */ /* 0x000e6800000e0000 */
[----:B--2---:R-:W-:Y:S01]  /*229c0*/  SHFL.IDX PT, R14, R23, 0x5, 0x181f ;  /* 0x00b81f00170e7f89 */ /* 0x004fe200000e0000 */
        /* <DEDUP_REMOVED lines=49> */
.L_x_6462:
[----:B0-----:R-:W-:Y:S01]  /*22ce0*/  IADD3 R2, P0, R14, R4, RZ ;  /* 0x000000040e027210 */ /* 0x001fe20007f1e0ff */
        /* <DEDUP_REMOVED lines=10> */
[----:B------:R0:W-:Y:S01]  /*22d90*/  LDGSTS.E.BYPASS.LTC128B.128 [R5+0x8c00], desc[UR4][R2.64+0x100], !P0 ;  /* 0x08c0010002057fae */ /* 0x0001e2000c101d44 */
        /* <DEDUP_REMOVED lines=20> */
.L_x_6297:
        /* <DEDUP_REMOVED lines=11> */
.L_x_6298:
[C---:B------:R-:W-:Y:S01]  /*22f90*/  ISETP.GT.AND P0, PT, R25.reuse, RZ, PT ;  /* 0x000000ff1900720c */ /* 0x040fe20003f04270 */
[----:B------:R0:W-:Y:S01]  /*22fa0*/  SYNCS.ARRIVE.TRANS64.A1T0 RZ, [R6+URZ+0x30850], RZ ;  /* 0x030850ff06ff79a7 */ /* 0x0001e2000810003f */
[----:B------:R-:W-:Y:S02]  /*22fb0*/  IMAD.MOV.U32 R10, RZ, RZ, R26 ;  /* 0x000000ffff0a7224 */ /* 0x000fe400078e001a */
[----:B------:R-:W-:Y:S02]  /*22fc0*/  IMAD.MOV.U32 R17, RZ, RZ, R28 ;  /* 0x000000ffff117224 */ /* 0x000fe400078e001c */
[----:B------:R-:W-:Y:S02]  /*22fd0*/  IMAD.MOV.U32 R30, RZ, RZ, R25 ;  /* 0x000000ffff1e7224 */ /* 0x000fe400078e0019 */
[----:B0-----:R-:W-:-:S05]  /*22fe0*/  VIADD R6, R25, 0xffffffff ;  /* 0xffffffff19067836 */ /* 0x001fca0000000000 */
[----:B------:R-:W-:Y:S05]  /*22ff0*/  @P0 BRA `(.L_x_6299) ;  /* 0xffffffec00e00947 */ /* 0x000fea000383ffff */
.L_x_6286:
[----:B------:R-:W-:Y:S05]  /*23000*/  BSYNC B0 ;  /* 0x0000000000007941 */ /* 0x000fea0003800000 */
.L_x_6285:
        /* <DEDUP_REMOVED lines=8> */
[----:B------:R-:W1:Y:S01]  /*23090*/  FLO.U32 R0, UR4 ;  /* 0x0000000400007d00 */ /* 0x000e6200080e0000 */
[----:B------:R-:W-:Y:S01]  /*230a0*/  ULDC.64 UR6, c[0x0][0x208] ;  /* 0x0000820000067ab9 */ /* 0x000fe20000000a00 */
        /* <DEDUP_REMOVED lines=8> */
.L_x_6301:
[----:B------:R-:W-:Y:S05]  /*23130*/  BSYNC B0 ;  /* 0x0000000000007941 */ /* 0x000fea0003800000 */
.L_x_6300:
[----:B------:R-:W-:-:S05]  /*23140*/  IMAD.U32 R0, RZ, RZ, UR37 ;  /* 0x00000025ff007e24 */ /* 0x000fca000f8e00ff */
[----:B------:R-:W-:-:S13]  /*23150*/  ISETP.NE.AND P0, PT, R0, 0x3, PT ;  /* 0x000000030000780c */ /* 0x000fda0003f05270 */
[----:B------:R-:W-:Y:S05]  /*23160*/  @!P0 BRA `(.L_x_6302) ;  /* 0x0000000000048947 */ /* 0x000fea0003800000 */
[----:B------:R-:W-:Y:S01]  /*23170*/  BPT.TRAP 0x1 ;  /* 0x000000040000795c */ /* 0x000fe20000300000 */
.L_x_6302:
[----:B------:R-:W3:Y:S01]  /*23180*/  LDL.LU R2, [R1+0x8] ;  /* 0x0000080001027983 */ /* 0x000ee20000300800 */
[----:B------:R-:W-:Y:S01]  /*23190*/  IMAD R0, R26, 0x8, R22 ;  /* 0x000000081a007824 */ /* 0x000fe200078e0216 */
[----:B0-----:R-:W-:Y:S01]  /*231a0*/  SHF.L.U32 R3, R28, 0x1f, RZ ;  /* 0x0000001f1c037819 */ /* 0x001fe200000006ff */
[----:B------:R-:W-:Y:S03]  /*231b0*/  BSSY B0, `(.L_x_6303) ;  /* 0x0000004000007945 */ /* 0x000fe60003800000 */
[----:B------:R-:W0:Y:S01]  /*231c0*/  SYNCS.PHASECHK.TRANS64.TRYWAIT P0, [R0+URZ+0x30860], R3 ;  /* 0x03086003000075a7 */ /* 0x000e22000800017f */
[----:B---3--:R-:W-:Y:S01]  /*231d0*/  IMAD R6, R25, -0x60, R2 ;  /* 0xffffffa019067824 */ /* 0x008fe200078e0202 */
[----:B0-----:R-:W-:Y:S06]  /*231e0*/  @!P0 BRA `(.L_x_6304) ;  /* 0x0000005000548947 */ /* 0x001fec0003800000 */
.L_x_6463:
[----:B------:R-:W-:Y:S05]  /*231f0*/  BSYNC B0 ;  /* 0x0000000000007941 */ /* 0x000fea0003800000 */
.L_x_6303:
        /* <DEDUP_REMOVED lines=13> */
[----:B------:R-:W-:Y:S01]  /*232d0*/  ISETP.GE.AND P1, PT, R36, UR4, PT ;  /* 0x0000000424007c0c */ /* 0x000fe2000bf26270 */
[----:B------:R-:W-:Y:S01]  /*232e0*/  ULDC.64 UR6, c[0x0][0x208] ;  /* 0x0000820000067ab9 */ /* 0x000fe20000000a00 */
        /* <DEDUP_REMOVED lines=51> */
.L_x_6477:
[C---:B------:R-:W-:Y:S01]  /*23620*/  ISETP.LT.OR P2, PT, R6.reuse, 0x51, P2 ;  /* 0x000000510600780c */ /* 0x040fe20001741670 */
[----:B------:R-:W-:Y:S01]  /*23630*/  ULDC.64 UR4, c[0x0][0x208] ;  /* 0x0000820000047ab9 */ /* 0x000fe20000000a00 */
        /* <DEDUP_REMOVED lines=12> */
.L_x_6306:
        /* <DEDUP_REMOVED lines=11> */
.L_x_6307:
[----:B------:R2:W-:Y:S01]  /*237b0*/  SYNCS.ARRIVE.TRANS64.A1T0 RZ, [R0+URZ+0x30850], RZ ;  /* 0x030850ff00ff79a7 */ /* 0x0005e2000810003f */
[----:B------:R-:W-:-:S05]  /*237c0*/  VIADD R26, R26, 0x1 ;  /* 0x000000011a1a7836 */ /* 0x000fca0000000000 */
[----:B------:R-:W-:-:S04]  /*237d0*/  ISETP.NE.AND P0, PT, R26, 0x2, PT ;  /* 0x000000021a00780c */ /* 0x000fc80003f05270 */
[----:B------:R-:W-:Y:S02]  /*237e0*/  SEL R3, RZ, 0x1, P0 ;  /* 0x00000001ff037807 */ /* 0x000fe40000000000 */
[----:B------:R-:W-:Y:S02]  /*237f0*/  SEL R26, R26, RZ, P0 ;  /* 0x000000ff1a1a7207 */ /* 0x000fe40000000000 */
[----:B--2---:R-:W-:-:S07]  /*23800*/  LOP3.LUT R28, R28, R3, RZ, 0x3c, !PT ;  /* 0x000000031c1c7212 */ /* 0x004fce00078e3cff */
.L_x_6264:
[----:B------:R-:W-:Y:S05]  /*23810*/  BSYNC B7 ;  /* 0x0000000000077941 */ /* 0x000fea0003800000 */
.L_x_6262:
[----:B------:R-:W2:Y:S02]  /*23820*/  LDL R0, [R1] ;  /* 0x0000000001007983 */ /* 0x000ea40000100800 */
[----:B--2---:R-:W-:-:S13]  /*23830*/  LOP3.LUT P0, RZ, R0, 0x20, RZ, 0xc0, !PT ;  /* 0x0000002000ff7812 */ /* 0x004fda000780c0ff */
[----:B------:R-:W-:Y:S05]  /*23840*/  @!P0 BRA `(.L_x_6308) ;  /* 0x0000000000248947 */ /* 0x000fea0003800000 */
[----:B------:R-:W-:Y:S05]  /*23850*/  WARPSYNC.ALL ;  /* 0x0000000000007948 */ /* 0x000fea0003800000 */
[----:B------:R-:W2:Y:S08]  /*23860*/  S2UR UR5, SR_CgaCtaId ;  /* 0x00000000000579c3 */ /* 0x000eb00000008800 */
[----:B------:R-:W-:Y:S06]  /*23870*/  BAR.SYNC.DEFER_BLOCKING 0x5, 0x180 ;  /* 0x0146000000007b1d */ /* 0x000fec0000010000 */
[----:B------:R-:W-:-:S02]  /*23880*/  UMOV UR4, 0x400 ;  /* 0x0000040000047882 */ /* 0x000fc40000000000 */
[----:B--2---:R-:W-:-:S06]  /*23890*/  ULEA UR4, UR5, UR4, 0x18 ;  /* 0x0000000405047291 */ /* 0x004fcc000f8ec03f */
[----:B------:R-:W-:-:S05]  /*238a0*/  IMAD.U32 R22, RZ, RZ, UR4 ;  /* 0x00000004ff167e24 */ /* 0x000fca000f8e00ff */
[----:B------:R2:W3:Y:S01]  /*238b0*/  LDS.128 R16, [R22+0x308d0] ;  /* 0x0308d00016107984 */ /* 0x0004e20000000c00 */
[----:B------:R-:W-:Y:S06]  /*238c0*/  BAR.ARV 0x4, 0x180 ;  /* 0x0106000000007b1d */ /* 0x000fec0000002000 */
[----:B------:R-:W-:Y:S05]  /*238d0*/  BRA `(.L_x_6309) ;  /* 0x0000000800d87947 */ /* 0x000fea0003800000 */
.L_x_6308:
[----:B------:R-:W2:Y:S01]  /*238e0*/  S2R R8, SR_TID.X ;  /* 0x0000000000087919 */ /* 0x000ea20000002100 */
[----:B------:R-:W-:Y:S01]  /*238f0*/  UMOV UR4, 0xffffffff ;  /* 0xffffffff00047882 */ /* 0x000fe20000000000 */
[----:B--2---:R-:W-:-:S04]  /*23900*/  LOP3.LUT R8, R8, 0x1f, RZ, 0xc0, !PT ;  /* 0x0000001f08087812 */ /* 0x004fc800078ec0ff */
[----:B------:R-:W-:Y:S01]  /*23910*/  ISETP.NE.AND P0, PT, R8, 0x1f, PT ;  /* 0x0000001f0800780c */ /* 0x000fe20003f05270 */
[----:B------:R-:W-:-:S12]  /*23920*/  BRA.DIV UR4, `(.L_x_6310) ;  /* 0x0000005204b07947 */ /* 0x000fd8000b800000 */
[----:B------:R-:W-:Y:S01]  /*23930*/  IMAD.IADD R5, R19, 0x1, R8 ;  /* 0x0000000113057824 */ /* 0x000fe200078e0208 */
[----:B------:R-:W-:Y:S01]  /*23940*/  ULDC UR4, c[0x0][0xc3c] ;  /* 0x00030f0000047ab9 */ /* 0x000fe20000000800 */
[----:B------:R-:W-:-:S03]  /*23950*/  ULDC.64 UR6, c[0x0][0x208] ;  /* 0x0000820000067ab9 */ /* 0x000fc60000000a00 */
        /* <DEDUP_REMOVED lines=28> */
[----:B------:R2:W3:Y:S02]  /*23b20*/  SHFL.IDX PT, R14, R6, 0x1f, 0x1f ;  /* 0x03e01f00060e7f89 */ /* 0x0004e400000e0000 */
.L_x_6487:
[----:B------:R-:W-:Y:S02]  /*23b30*/  ULDC UR4, c[0x0][0xc38] ;  /* 0x00030e0000047ab9 */ /* 0x000fe40000000800 */
[----:B------:R-:W-:-:S04]  /*23b40*/  IMAD.U32 R7, RZ, RZ, UR4 ;  /* 0x00000004ff077e24 */ /* 0x000fc8000f8e00ff */
[----:B---3--:R-:W-:-:S04]  /*23b50*/  IMAD R14, R14, R7, RZ ;  /* 0x000000070e0e7224 */ /* 0x008fc800078e02ff */
[----:B------:R-:W-:-:S05]  /*23b60*/  IMAD.IADD R9, R4, 0x1, R14 ;  /* 0x0000000104097824 */ /* 0x000fca00078e020e */
[----:B------:R-:W-:-:S13]  /*23b70*/  ISETP.GT.AND P6, PT, R9, R0, PT ;  /* 0x000000000900720c */ /* 0x000fda0003fc4270 */
[----:B------:R-:W-:Y:S05]  /*23b80*/  @P6 BRA `(.L_x_6311) ;  /* 0x0000000000a06947 */ /* 0x000fea0003800000 */
.L_x_6316:
[----:B------:R-:W3:Y:S01]  /*23b90*/  LDC R2, c[0x0][0xc3c] ;  /* 0x00030f00ff027b82 */ /* 0x000ee20000000800 */
[----:B------:R-:W-:-:S05]  /*23ba0*/  VIADD R19, R19, 0x1f ;  /* 0x0000001f13137836 */ /* 0x000fca0000000000 */
[----:B---3--:R-:W-:-:S13]  /*23bb0*/  ISETP.GE.AND P6, PT, R19, R2, PT ;  /* 0x000000021300720c */ /* 0x008fda0003fc6270 */
[----:B------:R-:W-:Y:S05]  /*23bc0*/  @P6 BRA `(.L_x_6312) ;  /* 0x0000000400d86947 */ /* 0x000fea0003800000 */
[----:B------:R-:W3:Y:S01]  /*23bd0*/  S2R R3, SR_TID.X ;  /* 0x0000000000037919 */ /* 0x000ee20000002100 */
[----:B------:R-:W-:Y:S01]  /*23be0*/  BSSY B0, `(.L_x_6313) ;  /* 0x000000a000007945 */ /* 0x000fe20003800000 */
[----:B------:R-:W-:Y:S01]  /*23bf0*/  IMAD.MOV.U32 R5, RZ, RZ, RZ ;  /* 0x000000ffff057224 */ /* 0x000fe200078e00ff */
[----:B---3--:R-:W-:-:S05]  /*23c00*/  LOP3.LUT R3, R3, 0x1f, RZ, 0xc0, !PT ;  /* 0x0000001f03037812 */ /* 0x008fca00078ec0ff */
[----:B------:R-:W-:-:S05]  /*23c10*/  IMAD.IADD R7, R19, 0x1, R3 ;  /* 0x0000000113077824 */ /* 0x000fca00078e0203 */
[----:B------:R-:W-:-:S13]  /*23c20*/  ISETP.GE.OR P6, PT, R7, R2, !P0 ;  /* 0x000000020700720c */ /* 0x000fda00047c6670 */
[----:B------:R-:W-:Y:S05]  /*23c30*/  @P6 BRA `(.L_x_6314) ;  /* 0x0000000000106947 */ /* 0x000fea0003800000 */
[----:B------:R-:W3:Y:S01]  /*23c40*/  LDC.64 R2, c[0x0][0xc80] ;  /* 0x00032000ff027b82 */ /* 0x000ee20000000a00 */
[----:B------:R-:W-:Y:S01]  /*23c50*/  ULDC.64 UR4, c[0x0][0x208] ;  /* 0x0000820000047ab9 */ /* 0x000fe20000000a00 */
[----:B---3--:R-:W-:-:S05]  /*23c60*/  IMAD.WIDE R2, R7, 0x4, R2 ;  /* 0x0000000407027825 */ /* 0x008fca00078e0202 */
[----:B------:R3:W5:Y:S02]  /*23c70*/  LDG.E R5, desc[UR4][R2.64] ;  /* 0x0000000402057981 */ /* 0x000764000c1e1900 */
.L_x_6314:
[----:B------:R-:W-:Y:S05]  /*23c80*/  BSYNC B0 ;  /* 0x0000000000007941 */ /* 0x000fea0003800000 */
.L_x_6313:
[----:B------:R-:W-:-:S03]  /*23c90*/  UMOV UR4, 0xffffffff ;  /* 0xffffffff00047882 */ /* 0x000fc60000000000 */
[----:B------:R-:W-:Y:S05]  /*23ca0*/  BRA.DIV UR4, `(.L_x_6315) ;  /* 0x0000005204f87947 */ /* 0x000fea000b800000 */
[----:B-----5:R-:W4:Y:S02]  /*23cb0*/  SHFL.UP PT, R14, R5, 0x1, RZ ;  /* 0x04200000050e7989 */ /* 0x020f2400000e00ff */
[----:B----4-:R-:W-:-:S05]  /*23cc0*/  SEL R14, R14, RZ, P1 ;  /* 0x000000ff0e0e7207 */ /* 0x010fca0000800000 */
[----:B------:R-:W-:-:S05]  /*23cd0*/  IMAD.IADD R13, R5, 0x1, R14 ;  /* 0x00000001050d7824 */ /* 0x000fca00078e020e */
[----:B------:R-:W3:Y:S02]  /*23ce0*/  SHFL.UP PT, R14, R13, 0x2, RZ ;  /* 0x044000000d0e7989 */ /* 0x000ee400000e00ff */
[----:B---3--:R-:W-:-:S05]  /*23cf0*/  SEL R2, R14, RZ, P2 ;  /* 0x000000ff0e027207 */ /* 0x008fca0001000000 */
        /* <DEDUP_REMOVED lines=9> */
[----:B--2---:R-:W-:-:S05]  /*23d90*/  IMAD.IADD R6, R4, 0x1, R7 ;  /* 0x0000000104067824 */ /* 0x004fca00078e0207 */
[----:B------:R2:W3:Y:S02]  /*23da0*/  SHFL.IDX PT, R14, R6, 0x1f, 0x1f ;  /* 0x03e01f00060e7f89 */ /* 0x0004e400000e0000 */
.L_x_6495:
[----:B------:R-:W-:Y:S02]  /*23db0*/  ULDC UR4, c[0x0][0xc38] ;  /* 0x00030e0000047ab9 */ /* 0x000fe40000000800 */
[----:B------:R-:W-:-:S04]  /*23dc0*/  IMAD.U32 R7, RZ, RZ, UR4 ;  /* 0x00000004ff077e24 */ /* 0x000fc8000f8e00ff */
[----:B---3--:R-:W-:-:S04]  /*23dd0*/  IMAD R14, R14, R7, RZ ;  /* 0x000000070e0e7224 */ /* 0x008fc800078e02ff */
[----:B------:R-:W-:-:S05]  /*23de0*/  IMAD.IADD R9, R14, 0x1, R9 ;  /* 0x000000010e097824 */ /* 0x000fca00078e0209 */
[----:B------:R-:W-:-:S13]  /*23df0*/  ISETP.GT.AND P6, PT, R9, R0, PT ;  /* 0x000000000900720c */ /* 0x000fda0003fc4270 */
[----:B------:R-:W-:Y:S05]  /*23e00*/  @!P6 BRA `(.L_x_6316) ;  /* 0xfffffffc0060e947 */ /* 0x000fea000383ffff */
.L_x_6311:
[----:B------:R-:W-:Y:S01]  /*23e10*/  IMAD.IADD R16, R9, 0x1, -R14 ;  /* 0x0000000109107824 */ /* 0x000fe200078e0a0e */
[----:B------:R-:W-:-:S03]  /*23e20*/  UMOV UR4, 0xffffffff ;  /* 0xffffffff00047882 */ /* 0x000fc60000000000 */
[----:B------:R-:W-:-:S05]  /*23e30*/  IMAD R3, R6, R7, R16 ;  /* 0x0000000706037224 */ /* 0x000fca00078e0210 */
[----:B------:R-:W-:Y:S01]  /*23e40*/  ISETP.GT.AND P6, PT, R3, R0, PT ;  /* 0x000000000300720c */ /* 0x000fe20003fc4270 */
[----:B------:R-:W-:-:S12]  /*23e50*/  BRA.DIV UR4, `(.L_x_6317) ;  /* 0x0000005604487947 */ /* 0x000fd8000b800000 */
[----:B------:R-:W-:-:S04]  /*23e60*/  VOTE.ANY R2, PT, !P6 ;  /* 0x0000000000027806 */ /* 0x000fc800070e0100 */
[----:B------:R-:W3:Y:S02]  /*23e70*/  POPC R4, R2 ;  /* 0x0000000200047309 */ /* 0x000ee40000000000 */
[----:B---3--:R3:W4:Y:S02]  /*23e80*/  SHFL.IDX PT, R5, R5, R4, 0x1f ;  /* 0x00001f0405057589 */ /* 0x00872400000e0000 */
.L_x_6499:
[----:B------:R-:W-:Y:S01]  /*23e90*/  ISETP.NE.AND P0, PT, R2, RZ, PT ;  /* 0x000000ff0200720c */ /* 0x000fe20003f05270 */
[----:B------:R-:W-:-:S12]  /*23ea0*/  IMAD.MOV.U32 R14, RZ, RZ, RZ ;  /* 0x000000ffff0e7224 */ /* 0x000fd800078e00ff */
[----:B------:R-:W-:Y:S05]  /*23eb0*/  @!P0 BRA `(.L_x_6318) ;  /* 0x0000000000108947 */ /* 0x000fea0003800000 */
[----:B------:R-:W-:Y:S01]  /*23ec0*/  UMOV UR4, 0xffffffff ;  /* 0xffffffff00047882 */ /* 0x000fe20000000000 */
[----:B-1----:R-:W-:Y:S02]  /*23ed0*/  VIADD R12, R4, 0xffffffff ;  /* 0xffffffff040c7836 */ /* 0x002fe40000000000 */
[----:B------:R-:W-:Y:S05]  /*23ee0*/  BRA.DIV UR4, `(.L_x_6319) ;  /* 0x00000056046c7947 */ /* 0x000fea000b800000 */
[----:B------:R1:W0:Y:S02]  /*23ef0*/  SHFL.IDX PT, R14, R6, R12, 0x1f ;  /* 0x00001f0c060e7589 */ /* 0x00022400000e0000 */
.L_x_6318:
[----:B------:R-:W5:Y:S01]  /*23f00*/  LDC.64 R2, c[0x0][0xc90] ;  /* 0x00032400ff027b82 */ /* 0x000f620000000a00 */
[----:B------:R-:W-:Y:S01]  /*23f10*/  IMAD.IADD R19, R4, 0x1, R19 ;  /* 0x0000000104137824 */ /* 0x000fe200078e0213 */
[----:B------:R-:W-:-:S03]  /*23f20*/  ULDC.64 UR4, c[0x0][0x208] ;  /* 0x0000820000047ab9 */ /* 0x000fc60000000a00 */
[----:B-----5:R-:W-:-:S05]  /*23f30*/  IMAD.WIDE R2, R19, 0x4, R2 ;  /* 0x0000000413027825 */ /* 0x020fca00078e0202 */
[----:B-12---:R1:W3:Y:S01]  /*23f40*/  LDG.E R6, desc[UR4][R2.64] ;  /* 0x0000000402067981 */ /* 0x0062e2000c1e1900 */
[----:B0-----:R-:W-:Y:S02]  /*23f50*/  IMAD R16, R14, R7, R16 ;  /* 0x000000070e107224 */ /* 0x001fe400078e0210 */
[----:B-1----:R-:W-:Y:S02]  /*23f60*/  IMAD.MOV.U32 R2, RZ, RZ, RZ ;  /* 0x000000ffff027224 */ /* 0x002fe400078e00ff */
[----:B---34-:R-:W-:-:S05]  /*23f70*/  IMAD R4, R5, R6, RZ ;  /* 0x0000000605047224 */ /* 0x018fca00078e02ff */
        /* <DEDUP_REMOVED lines=59> */
.L_x_6312:
[----:B------:R-:W-:Y:S01]  /*24330*/  UMOV UR4, URZ ;  /* 0x0000003f00047c82 */ /* 0x000fe20008000000 */
[----:B------:R-:W-:Y:S01]  /*24340*/  UMOV UR5, URZ ;  /* 0x0000003f00057c82 */ /* 0x000fe20008000000 */
[----:B------:R-:W-:Y:S01]  /*24350*/  ULDC UR6, c[0x0][0xc3c] ;  /* 0x00030f0000067ab9 */ /* 0x000fe20000000800 */
[----:B------:R-:W-:Y:S02]  /*24360*/  IMAD.MOV.U32 R16, RZ, RZ, R0 ;  /* 0x000000ffff107224 */ /* 0x000fe400078e0000 */
[----:B------:R-:W-:Y:S02]  /*24370*/  IMAD.U32 R17, RZ, RZ, UR4 ;  /* 0x00000004ff117e24 */ /* 0x000fe4000f8e00ff */
[----:B------:R-:W-:Y:S02]  /*24380*/  IMAD.U32 R18, RZ, RZ, UR5 ;  /* 0x00000005ff127e24 */ /* 0x000fe4000f8e00ff */
[----:B------:R-:W-:-:S07]  /*24390*/  IMAD.U32 R19, RZ, RZ, UR6 ;  /* 0x00000006ff137e24 */ /* 0x000fce000f8e00ff */
.L_x_6320:
[----:B------:R-:W3:Y:S01]  /*243a0*/  S2R R0, SR_TID.X ;  /* 0x0000000000007919 */ /* 0x000ee20000002100 */
[----:B------:R-:W-:Y:S05]  /*243b0*/  WARPSYNC.ALL ;  /* 0x0000000000007948 */ /* 0x000fea0003800000 */
[----:B------:R-:W-:Y:S01]  /*243c0*/  BAR.SYNC.DEFER_BLOCKING 0x4, 0x180 ;  /* 0x0106000000007b1d */ /* 0x000fe20000010000 */
[----:B---3--:R-:W-:-:S04]  /*243d0*/  LOP3.LUT R0, R0, 0x1f, RZ, 0xc0, !PT ;  /* 0x0000001f00007812 */ /* 0x008fc800078ec0ff */
[----:B------:R-:W-:-:S13]  /*243e0*/  ISETP.NE.AND P0, PT, R0, RZ, PT ;  /* 0x000000ff0000720c */ /* 0x000fda0003f05270 */
[----:B------:R-:W3:Y:S01]  /*243f0*/  @!P0 S2R R3, SR_CgaCtaId ;  /* 0x0000000000038919 */ /* 0x000ee20000008800 */
[----:B------:R-:W-:-:S04]  /*24400*/  @!P0 MOV R0, 0x400 ;  /* 0x0000040000008802 */ /* 0x000fc80000000f00 */
[----:B---3--:R-:W-:-:S05]  /*24410*/  @!P0 LEA R22, R3, R0, 0x18 ;  /* 0x0000000003168211 */ /* 0x008fca00078ec0ff */
[----:B------:R4:W-:Y:S01]  /*24420*/  @!P0 STS.128 [R22+0x308d0], R16 ;  /* 0x0308d01016008388 */ /* 0x0009e20000000c00 */
[----:B------:R-:W-:Y:S06]  /*24430*/  BAR.ARV 0x5, 0x180 ;  /* 0x0146000000007b1d */ /* 0x000fec0000002000 */
.L_x_6309:
[----:B------:R-:W-:Y:S02]  /*24440*/  ULDC UR4, c[0x0][0xc3c] ;  /* 0x00030f0000047ab9 */ /* 0x000fe40000000800 */
[----:B---3--:R-:W-:-:S13]  /*24450*/  ISETP.GE.AND P0, PT, R19, UR4, PT ;  /* 0x0000000413007c0c */ /* 0x008fda000bf06270 */
[----:B------:R-:W-:Y:S05]  /*24460*/  @!P0 BRA `(.L_x_6321) ;  /* 0xffffff9c00a88947 */ /* 0x000fea000383ffff */
[----:B------:R-:W-:Y:S05]  /*24470*/  BSYNC B8 ;  /* 0x0000000000087941 */ /* 0x000fea0003800000 */
.L_x_6218:
[----:B------:R-:W3:Y:S01]  /*24480*/  LDL.LU R0, [R1+0x28] ;  /* 0x0000280001007983 */ /* 0x000ee20000300800 */
[----:B------:R-:W-:Y:S01]  /*24490*/  BSSY B0, `(.L_x_6322) ;  /* 0x000000b000007945 */ /* 0x000fe20003800000 */
[----:B------:R-:W5:Y:S01]  /*244a0*/  S2R R5, SR_CgaCtaId ;  /* 0x0000000000057919 */ /* 0x000f620000008800 */
[----:B---3--:R-:W-:-:S05]  /*244b0*/  VIADD R0, R0, 0x1 ;  /* 0x0000000100007836 */ /* 0x008fca0000000000 */
[----:B0-----:R-:W-:-:S04]  /*244c0*/  LEA.HI R2, R0, R0, RZ, 0x1 ;  /* 0x0000000000027211 */ /* 0x001fc800078f08ff */
[----:B------:R-:W-:Y:S02]  /*244d0*/  LOP3.LUT R3, R2, 0xfffffffe, RZ, 0xc0, !PT ;  /* 0xfffffffe02037812 */ /* 0x000fe400078ec0ff */
[----:B------:R-:W-:-:S03]  /*244e0*/  MOV R2, 0x400 ;  /* 0x0000040000027802 */ /* 0x000fc60000000f00 */
[----:B------:R-:W-:Y:S01]  /*244f0*/  IMAD.IADD R0, R0, 0x1, -R3 ;  /* 0x0000000100007824 */ /* 0x000fe200078e0a03 */
[----:B-----5:R-:W-:-:S04]  /*24500*/  LEA R7, R5, R2, 0x18 ;  /* 0x0000000205077211 */ /* 0x020fc800078ec0ff */
[----:B------:R-:W-:-:S04]  /*24510*/  SHF.L.U32 R0, R0, 0x1f, RZ ;  /* 0x0000001f00007819 */ /* 0x000fc800000006ff */
[----:B------:R-:W0:Y:S02]  /*24520*/  SYNCS.PHASECHK.TRANS64.TRYWAIT P0, [R7+URZ+0x30820], R0 ;  /* 0x03082000070075a7 */ /* 0x000e24000800017f */
[----:B0-----:R-:W-:Y:S05]  /*24530*/  @!P0 BRA `(.L_x_6323) ;  /* 0x0000004c00fc8947 */ /* 0x001fea0003800000 */
.L_x_6502:
[----:B------:R-:W-:Y:S05]  /*24540*/  BSYNC B0 ;  /* 0x0000000000007941 */ /* 0x000fea0003800000 */
.L_x_6322:
[----:B------:R-:W-:-:S03]  /*24550*/  UMOV UR4, 0xffffffff ;  /* 0xffffffff00047882 */ /* 0x000fc60000000000 */
[----:B------:R-:W-:Y:S05]  /*24560*/  BRA.DIV UR4, `(.L_x_6324) ;  /* 0x0000005204047947 */ /* 0x000fea000b800000 */
[----:B0-----:R-:W0:Y:S02]  /*24570*/  S2R R0, SR_TID.X ;  /* 0x0000000000007919 */ /* 0x001e240000002100 */
[----:B0-----:R-:W-:-:S04]  /*24580*/  SHF.R.U32.HI R0, RZ, 0x5, R0 ;  /* 0x00000005ff007819 */ /* 0x001fc80000011600 */
[----:B------:R-:W-:-:S05]  /*24590*/  LOP3.LUT R0, R0, 0x3, RZ, 0xc0, !PT ;  /* 0x0000000300007812 */ /* 0x000fca00078ec0ff */
[----:B------:R0:W3:Y:S02]  /*245a0*/  SHFL.IDX PT, R14, R0, RZ, 0x1f ;  /* 0x00001fff000e7589 */ /* 0x0000e400000e0000 */
.L_x_6505:
[----:B---3--:R-:W-:-:S13]  /*245b0*/  ISETP.NE.AND P0, PT, R14, RZ, PT ;  /* 0x000000ff0e00720c */ /* 0x008fda0003f05270 */
[----:B------:R-:W-:Y:S05]  /*245c0*/  @P0 BRA `(.L_x_5972) ;  /* 0x0000000000880947 */ /* 0x000fea0003800000 */
[----:B------:R-:W-:-:S03]  /*245d0*/  UMOV UR4, 0xffffffff ;  /* 0xffffffff00047882 */ /* 0x000fc60000000000 */
[----:B------:R-:W-:Y:S05]  /*245e0*/  BRA.DIV UR4, `(.L_x_6325) ;  /* 0x0000005204187947 */ /* 0x000fea000b800000 */
[----:B------:R-:W-:-:S13]  /*245f0*/  ELECT P6, URZ, PT ;  /* 0x00000000003f782f */ /* 0x000fda00038c0000 */
.L_x_6508:
[----:B------:R-:W-:Y:S05]  /*24600*/  @!P6 BRA `(.L_x_5972) ;  /* 0x000000000078e947 */ /* 0x000fea0003800000 */
[----:B------:R-:W-:-:S06]  /*24610*/  ULOP3.LUT UR4, UR60, 0x2, URZ, 0xfc, !UPT ;  /* 0x000000023c047892 */ /* 0x000fcc000f8efc3f */
[----:B0-----:R-:W-:-:S05]  /*24620*/  IMAD.U32 R0, RZ, RZ, UR4 ;  /* 0x00000004ff007e24 */ /* 0x001fca000f8e00ff */
[----:B------:R-:W-:-:S13]  /*24630*/  ISETP.NE.AND P0, PT, R0, 0x3, PT ;  /* 0x000000030000780c */ /* 0x000fda0003f05270 */
[----:B------:R-:W-:Y:S05]  /*24640*/  @!P0 BRA `(.L_x_6326) ;  /* 0x0000000000048947 */ /* 0x000fea0003800000 */
[----:B------:R-:W-:Y:S01]  /*24650*/  BPT.TRAP 0x1 ;  /* 0x000000040000795c */ /* 0x000fe20000300000 */
.L_x_6326:
[----:B------:R-:W-:Y:S01]  /*24660*/  IMAD R5, R26, 0x8, R7 ;  /* 0x000000081a057824 */ /* 0x000fe200078e0207 */
[----:B------:R-:W-:Y:S01]  /*24670*/  SHF.L.U32 R0, R28, 0x1f, RZ ;  /* 0x0000001f1c007819 */ /* 0x000fe200000006ff */
[----:B------:R-:W-:-:S03]  /*24680*/  VIADD R26, R26, 0x1 ;  /* 0x000000011a1a7836 */ /* 0x000fc60000000000 */
[----:B------:R-:W0:Y:S02]  /*24690*/  SYNCS.PHASECHK.TRANS64.TRYWAIT P1, [R5+URZ+0x30840], R0 ;  /* 0x03084000050075a7 */ /* 0x000e24000802017f */
[----:B------:R-:W-:-:S04]  /*246a0*/  ISETP.NE.AND P2, PT, R26, 0x2, PT ;  /* 0x000000021a00780c */ /* 0x000fc80003f45270 */
[----:B------:R-:W-:Y:S01]  /*246b0*/  SEL R3, RZ, 0x1, P2 ;  /* 0x00000001ff037807 */ /* 0x000fe20001000000 */
[----:B0-----:R-:W-:Y:S08]  /*246c0*/  @!P1 BRA `(.L_x_6327) ;  /* 0x0000005000009947 */ /* 0x001ff00003800000 */
.L_x_6509:
[----:B------:R-:W-:Y:S02]  /*246d0*/  SEL R26, R26, RZ, P2 ;  /* 0x000000ff1a1a7207 */ /* 0x000fe40001000000 */
[----:B------:R-:W-:Y:S01]  /*246e0*/  LOP3.LUT R2, R28, R3, RZ, 0x3c, !PT ;  /* 0x000000031c027212 */ /* 0x000fe200078e3cff */
[----:B------:R-:W-:Y:S06]  /*246f0*/  @!P0 BRA `(.L_x_6328) ;  /* 0x0000000000048947 */ /* 0x000fec0003800000 */
[----:B------:R-:W-:Y:S01]  /*24700*/  BPT.TRAP 0x1 ;  /* 0x000000040000795c */ /* 0x000fe20000300000 */
.L_x_6328:
[----:B------:R-:W-:Y:S01]  /*24710*/  IMAD R3, R26, 0x8, R7 ;  /* 0x000000081a037824 */ /* 0x000fe200078e0207 */
[----:B------:R-:W-:-:S04]  /*24720*/  SHF.L.U32 R2, R2, 0x1f, RZ ;  /* 0x0000001f02027819 */ /* 0x000fc800000006ff */
[----:B------:R-:W3:Y:S02]  /*24730*/  SYNCS.PHASECHK.TRANS64.TRYWAIT P1, [R3+URZ+0x30840], R2 ;  /* 0x03084002030075a7 */ /* 0x000ee4000802017f */
[----:B---3--:R-:W-:Y:S05]  /*24740*/  @!P1 BRA `(.L_x_6329) ;  /* 0x0000004c00f49947 */ /* 0x008fea0003800000 */
.L_x_6510:
[----:B------:R-:W-:Y:S05]  /*24750*/  @!P0 BRA `(.L_x_6330) ;  /* 0x0000000000048947 */ /* 0x000fea0003800000 */
[----:B------:R-:W-:Y:S01]  /*24760*/  BPT.TRAP 0x1 ;  /* 0x000000040000795c */ /* 0x000fe20000300000 */
.L_x_6330:
[----:B------:R-:W5:Y:S02]  /*24770*/  SYNCS.PHASECHK.TRANS64.TRYWAIT P1, [R5+URZ+0x30860], R0 ;  /* 0x03086000050075a7 */ /* 0x000f64000802017f */
[----:B-----5:R-:W-:Y:S05]  /*24780*/  @!P1 BRA `(.L_x_6331) ;  /* 0x0000004c00f89947 */ /* 0x020fea0003800000 */
.L_x_6511:
[----:B------:R-:W-:Y:S05]  /*24790*/  @!P0 BRA `(.L_x_6332) ;  /* 0x0000000000048947 */ /* 0x000fea0003800000 */
[----:B------:R-:W-:Y:S01]  /*247a0*/  BPT.TRAP 0x1 ;  /* 0x000000040000795c */ /* 0x000fe20000300000 */
.L_x_6332:
[----:B------:R0:W0:Y:S02]  /*247b0*/  SYNCS.PHASECHK.TRANS64.TRYWAIT P0, [R3+URZ+0x30860], R2 ;  /* 0x03086002030075a7 */ /* 0x000024000800017f */
[----:B0-----:R-:W-:Y:S05]  /*247c0*/  @!P0 NANOSLEEP.SYNCS 0x989680 ;  /* 0x009896800000895d */ /* 0x001fea0003900000 */
[----:B------:R-:W0:Y:S02]  /*247d0*/  @!P0 SYNCS.PHASECHK.TRANS64 P0, [R3+URZ+0x30860], R2 ;  /* 0x03086002030085a7 */ /* 0x000e24000800007f */
[----:B0-----:R-:W-:Y:S05]  /*247e0*/  @!P0 BRA `(.L_x_6332) ;  /* 0xfffffffc00f08947 */ /* 0x001fea000383ffff */
.L_x_5972:
[----:B------:R-:W-:Y:S05]  /*247f0*/  BSYNC B9 ;  /* 0x0000000000097941 */ /* 0x000fea0003800000 */
.L_x_5969:
[----:B------:R-:W-:Y:S05]  /*24800*/  EXIT ;  /* 0x000000000000794d */ /* 0x000fea0003800000 */
.L_x_5990:
[----:B0-----:R0:W1:Y:S02]  /*24810*/  SYNCS.PHASECHK.TRANS64.TRYWAIT P5, [R87+URZ+0x30890], R88 ;  /* 0x03089058570075a7 */ /* 0x00106400080a017f */
[----:B-1----:R-:W-:Y:S05]  /*24820*/  @!P5 NANOSLEEP.SYNCS 0x989680 ;  /* 0x009896800000d95d */ /* 0x002fea0003900000 */
[----:B------:R-:W1:Y:S02]  /*24830*/  @!P5 SYNCS.PHASECHK.TRANS64 P5, [R87+URZ+0x30890], R88 ;  /* 0x030890585700d5a7 */ /* 0x000e6400080a007f */
[----:B-1----:R-:W-:Y:S05]  /*24840*/  @!P5 BRA `(.L_x_5990) ;  /* 0xfffffffc00f0d947 */ /* 0x002fea000383ffff */
[----:B------:R-:W-:Y:S05]  /*24850*/  BRA `(.L_x_6333) ;  /* 0xfffffdf000047947 */ /* 0x000fea000383ffff */
.L_x_5991:
        /* <DEDUP_REMOVED lines=8> */
.L_x_6335:
[----:B------:R-:W-:Y:S05]  /*248e0*/  BSYNC B1 ;  /* 0x0000000000017941 */ /* 0x000fea0003800000 */
.L_x_6334:
[----:B------:R-:W-:Y:S01]  /*248f0*/  IMAD.MOV.U32 R13, RZ, RZ, R118 ;  /* 0x000000ffff0d7224 */ /* 0x000fe200078e0076 */
[----:B------:R-:W-:Y:S01]  /*24900*/  MOV R11, 0x1c1f ;  /* 0x00001c1f000b7802 */ /* 0x000fe20000000f00 */
[----:B------:R-:W-:Y:S02]  /*24910*/  IMAD.MOV.U32 R12, RZ, RZ, RZ ;  /* 0x000000ffff0c7224 */ /* 0x000fe400078e00ff */
[----:B------:R-:W-:Y:S02]  /*24920*/  IMAD.MOV.U32 R15, RZ, RZ, -0x1 ;  /* 0xffffffffff0f7424 */ /* 0x000fe400078e00ff */
[----:B------:R-:W-:-:S07]  /*24930*/  IMAD.MOV.U32 R82, RZ, RZ, R14 ;  /* 0x000000ffff527224 */ /* 0x000fce00078e000e */
[----:B------:R-:W-:Y:S05]  /*24940*/  WARPSYNC.COLLECTIVE R15, `(.L_x_6336) ;  /* 0x000000000f087348 */ /* 0x000fea0003c00000 */
[----:B------:R0:W1:Y:S02]  /*24950*/  SHFL.IDX P6, R14, R13, R12, R11 ;  /* 0x0000000c0d0e7389 */ /* 0x00006400000c000b */
[----:B01----:R-:W-:Y:S01]  /*24960*/  ENDCOLLECTIVE ;  /* 0x000000000000791b */ /* 0x003fe20003800000 */
.L_x_6336:
[----:B------:R-:W-:Y:S01]  /*24970*/  IMAD.MOV.U32 R11, RZ, RZ, R14 ;  /* 0x000000ffff0b7224 */ /* 0x000fe200078e000e */
[----:B------:R-:W-:Y:S06]  /*24980*/  BRA `(.L_x_6337) ;  /* 0xfffffdec00cc7947 */ /* 0x000fec000383ffff */
.L_x_6016:
[----:B------:R-:W-:Y:S01]  /*24990*/  BSSY B1, `(.L_x_6338) ;  /* 0x0000008000017945 */ /* 0x000fe20003800000 */
[----:B0---4-:R-:W-:Y:S02]  /*249a0*/  IMAD.MOV.U32 R13, RZ, RZ, R115 ;  /* 0x000000ffff0d7224 */ /* 0x011fe400078e0073 */
[----:B------:R-:W-:Y:S02]  /*249b0*/  IMAD.MOV.U32 R12, RZ, RZ, 0x1 ;  /* 0x00000001ff0c7424 */ /* 0x000fe400078e00ff */
[----:B---3--:R-:W-:Y:S02]  /*249c0*/  IMAD.MOV.U32 R11, RZ, RZ, 0x1c1f ;  /* 0x00001c1fff0b7424 */ /* 0x008fe400078e00ff */
[----:B------:R-:W-:-:S07]  /*249d0*/  IMAD.MOV.U32 R15, RZ, RZ, -0x1 ;  /* 0xffffffffff0f7424 */ /* 0x000fce00078e00ff */
[----:B-12---:R-:W-:Y:S05]  /*249e0*/  WARPSYNC.COLLECTIVE R15, `(.L_x_6339) ;  /* 0x000000000f087348 */ /* 0x006fea0003c00000 */
[----:B------:R0:W3:Y:S02]  /*249f0*/  SHFL.IDX P6, R14, R13, R12, R11 ;  /* 0x0000000c0d0e7389 */ /* 0x0000e400000c000b */
[----:B0123--:R-:W-:Y:S01]  /*24a00*/  ENDCOLLECTIVE ;  /* 0x000000000000791b */ /* 0x00ffe20003800000 */
.L_x_6339:
[----:B------:R-:W-:Y:S05]  /*24a10*/  BSYNC B1 ;  /* 0x0000000000017941 */ /* 0x000fea0003800000 */
.L_x_6338:
        /* <DEDUP_REMOVED lines=8> */
.L_x_6340:
[----:B------:R-:W-:Y:S01]  /*24aa0*/  IMAD.MOV.U32 R118, RZ, RZ, R14 ;  /* 0x000000ffff767224 */ /* 0x000fe200078e000e */
[----:B------:R-:W-:Y:S06]  /*24ab0*/  BRA `(.L_x_6341) ;  /* 0xfffffe04001c7947 */ /* 0x000fec000383ffff */
.L_x_6046:
[----:B-1----:R1:W2:Y:S02]  /*24ac0*/  SYNCS.PHASECHK.TRANS64.TRYWAIT P5, [R87+URZ+0x30890], R88 ;  /* 0x03089058570075a7 */ /* 0x0022a400080a017f */
[----:B--2---:R-:W-:Y:S05]  /*24ad0*/  @!P5 NANOSLEEP.SYNCS 0x989680 ;  /* 0x009896800000d95d */ /* 0x004fea0003900000 */
[----:B------:R-:W2:Y:S02]  /*24ae0*/  @!P5 SYNCS.PHASECHK.TRANS64 P5, [R87+URZ+0x30890], R88 ;  /* 0x030890585700d5a7 */ /* 0x000ea400080a007f */
[----:B--2---:R-:W-:Y:S05]  /*24af0*/  @!P5 BRA `(.L_x_6046) ;  /* 0xfffffffc00f0d947 */ /* 0x004fea000383ffff */
[----:B------:R-:W-:Y:S05]  /*24b00*/  BRA `(.L_x_6342) ;  /* 0xfffffe2400887947 */ /* 0x000fea000383ffff */
.L_x_6047:
        /* <DEDUP_REMOVED lines=8> */
.L_x_6344:
[----:B------:R-:W-:Y:S05]  /*24b90*/  BSYNC B1 ;  /* 0x0000000000017941 */ /* 0x000fea0003800000 */
.L_x_6343:
        /* <DEDUP_REMOVED lines=8> */
.L_x_6345:
[----:B------:R-:W-:Y:S01]  /*24c20*/  IMAD.MOV.U32 R11, RZ, RZ, R14 ;  /* 0x000000ffff0b7224 */ /* 0x000fe200078e000e */
[----:B------:R-:W-:Y:S06]  /*24c30*/  BRA `(.L_x_6346) ;  /* 0xfffffe2400547947 */ /* 0x000fec000383ffff */
.L_x_6060:
        /* <DEDUP_REMOVED lines=8> */
.L_x_6348:
[----:B------:R-:W-:Y:S05]  /*24cc0*/  BSYNC B1 ;  /* 0x0000000000017941 */ /* 0x000fea0003800000 */
.L_x_6347:
        /* <DEDUP_REMOVED lines=8> */
.L_x_6349:
[----:B------:R-:W-:Y:S01]  /*24d50*/  IMAD.MOV.U32 R36, RZ, RZ, R14 ;  /* 0x000000ffff247224 */ /* 0x000fe200078e000e */
[----:B------:R-:W-:Y:S06]  /*24d60*/  BRA `(.L_x_6350) ;  /* 0xfffffe3c00107947 */ /* 0x000fec000383ffff */
.L_x_6073:
[----:B0-----:R0:W1:Y:S02]  /*24d70*/  SYNCS.PHASECHK.TRANS64.TRYWAIT P3, [R87+URZ+0x30890], R88 ;  /* 0x03089058570075a7 */ /* 0x001064000806017f */
[----:B-1----:R-:W-:Y:S05]  /*24d80*/  @!P3 NANOSLEEP.SYNCS 0x989680 ;  /* 0x009896800000b95d */ /* 0x002fea0003900000 */
[----:B------:R-:W1:Y:S02]  /*24d90*/  @!P3 SYNCS.PHASECHK.TRANS64 P3, [R87+URZ+0x30890], R88 ;  /* 0x030890585700b5a7 */ /* 0x000e64000806007f */
[----:B-1----:R-:W-:Y:S05]  /*24da0*/  @!P3 BRA `(.L_x_6073) ;  /* 0xfffffffc00f0b947 */ /* 0x002fea000383ffff */
[----:B------:R-:W-:Y:S05]  /*24db0*/  BRA `(.L_x_6351) ;  /* 0xfffffe5400187947 */ /* 0x000fea000383ffff */
.L_x_6074:
        /* <DEDUP_REMOVED lines=8> */
.L_x_6353:
[----:B------:R-:W-:Y:S05]  /*24e40*/  BSYNC B1 ;  /* 0x0000000000017941 */ /* 0x000fea0003800000 */
.L_x_6352:
        /* <DEDUP_REMOVED lines=8> */
.L_x_6354:
[----:B------:R-:W-:Y:S01]  /*24ed0*/  IMAD.MOV.U32 R38, RZ, RZ, R14 ;  /* 0x000000ffff267224 */ /* 0x000fe200078e000e */
[----:B------:R-:W-:Y:S06]  /*24ee0*/  BRA `(.L_x_6355) ;  /* 0xfffffe54003c7947 */ /* 0x000fec000383ffff */
.L_x_6077:
        /* <DEDUP_REMOVED lines=8> */
.L_x_6357:
[----:B------:R-:W-:Y:S05]  /*24f70*/  BSYNC B1 ;  /* 0x0000000000017941 */ /* 0x000fea0003800000 */
.L_x_6356:
        /* <DEDUP_REMOVED lines=8> */
.L_x_6358:
[----:B------:R-:W-:Y:S01]  /*25000*/  IMAD.MOV.U32 R38, RZ, RZ, R14 ;  /* 0x000000ffff267224 */ /* 0x000fe200078e000e */
[----:B------:R-:W-:Y:S06]  /*25010*/  BRA `(.L_x_6359) ;  /* 0xfffffe54009c7947 */ /* 0x000fec000383ffff */
.L_x_6081:
[----:B---3--:R3:W0:Y:S02]  /*25020*/  SYNCS.PHASECHK.TRANS64.TRYWAIT P2, [R87+URZ+0x308b0], R88 ;  /* 0x0308b058570075a7 */ /* 0x008624000804017f */
[----:B0-----:R-:W-:Y:S05]  /*25030*/  @!P2 NANOSLEEP.SYNCS 0x989680 ;  /* 0x009896800000a95d */ /* 0x001fea0003900000 */
[----:B------:R-:W0:Y:S02]  /*25040*/  @!P2 SYNCS.PHASECHK.TRANS64 P2, [R87+URZ+0x308b0], R88 ;  /* 0x0308b0585700a5a7 */ /* 0x000e24000804007f */
[----:B0-----:R-:W-:Y:S05]  /*25050*/  @!P2 BRA `(.L_x_6081) ;  /* 0xfffffffc00f0a947 */ /* 0x001fea000383ffff */
[----:B------:R-:W-:Y:S05]  /*25060*/  BRA `(.L_x_6360) ;  /* 0xfffffe58007c7947 */ /* 0x000fea000383ffff */
.L_x_6099:
        /* <DEDUP_REMOVED lines=8> */
.L_x_6362:
[----:B------:R-:W-:Y:S05]  /*250f0*/  BSYNC B1 ;  /* 0x0000000000017941 */ /* 0x000fea0003800000 */
.L_x_6361:
        /* <DEDUP_REMOVED lines=8> */
.L_x_6363:
[----:B------:R-:W-:Y:S02]  /*25180*/  IMAD.MOV.U32 R13, RZ, RZ, R10 ;  /* 0x000000ffff0d7224 */ /* 0x000fe400078e000a */
[----:B------:R-:W-:-:S07]  /*25190*/  IMAD.MOV.U32 R0, RZ, RZ, R14 ;  /* 0x000000ffff007224 */ /* 0x000fce00078e000e */
[----:B------:R-:W-:Y:S05]  /*251a0*/  WARPSYNC.COLLECTIVE R15, `(.L_x_6364) ;  /* 0x000000000f087348 */ /* 0x000fea0003c00000 */
[----:B------:R0:W1:Y:S02]  /*251b0*/  SHFL.IDX P6, R14, R13, R12, R11 ;  /* 0x0000000c0d0e7389 */ /* 0x00006400000c000b */
[----:B01----:R-:W-:Y:S01]  /*251c0*/  ENDCOLLECTIVE ;  /* 0x000000000000791b */ /* 0x003fe20003800000 */
.L_x_6364:
[----:B------:R-:W-:Y:S02]  /*251d0*/  IMAD.MOV.U32 R13, RZ, RZ, R4 ;  /* 0x000000ffff0d7224 */ /* 0x000fe400078e0004 */
[----:B------:R-:W-:-:S07]  /*251e0*/  IMAD.MOV.U32 R5, RZ, RZ, R14 ;  /* 0x000000ffff057224 */ /* 0x000fce00078e000e */
[----:B------:R-:W-:Y:S05]  /*251f0*/  WARPSYNC.COLLECTIVE R15, `(.L_x_6365) ;  /* 0x000000000f087348 */ /* 0x000fea0003c00000 */
[----:B------:R0:W1:Y:S02]  /*25200*/  SHFL.IDX P6, R14, R13, R12, R11 ;  /* 0x0000000c0d0e7389 */ /* 0x00006400000c000b */
[----:B01----:R-:W-:Y:S01]  /*25210*/  ENDCOLLECTIVE ;  /* 0x000000000000791b */ /* 0x003fe20003800000 */
.L_x_6365:
[----:B------:R-:W-:Y:S05]  /*25220*/  BRA `(.L_x_6366) ;  /* 0xfffffe6800f87947 */ /* 0x000fea000383ffff */
.L_x_6102:
        /* <DEDUP_REMOVED lines=8> */
.L_x_6368:
[----:B------:R-:W-:Y:S05]  /*252b0*/  BSYNC B1 ;  /* 0x0000000000017941 */ /* 0x000fea0003800000 */
.L_x_6367:
        /* <DEDUP_REMOVED lines=8> */
.L_x_6369:
[----:B------:R-:W-:Y:S02]  /*25340*/  IMAD.MOV.U32 R13, RZ, RZ, R10 ;  /* 0x000000ffff0d7224 */ /* 0x000fe400078e000a */
[----:B------:R-:W-:-:S07]  /*25350*/  IMAD.MOV.U32 R0, RZ, RZ, R14 ;  /* 0x000000ffff007224 */ /* 0x000fce00078e000e */
[----:B------:R-:W-:Y:S05]  /*25360*/  WARPSYNC.COLLECTIVE R15, `(.L_x_6370) ;  /* 0x000000000f087348 */ /* 0x000fea0003c00000 */
[----:B------:R0:W1:Y:S02]  /*25370*/  SHFL.IDX P6, R14, R13, R12, R11 ;  /* 0x0000000c0d0e7389 */ /* 0x00006400000c000b */
[----:B01----:R-:W-:Y:S01]  /*25380*/  ENDCOLLECTIVE ;  /* 0x000000000000791b */ /* 0x003fe20003800000 */
.L_x_6370:
[----:B------:R-:W-:Y:S02]  /*25390*/  IMAD.MOV.U32 R13, RZ, RZ, R4 ;  /* 0x000000ffff0d7224 */ /* 0x000fe400078e0004 */
[----:B------:R-:W-:-:S07]  /*253a0*/  IMAD.MOV.U32 R5, RZ, RZ, R14 ;  /* 0x000000ffff057224 */ /* 0x000fce00078e000e */
[----:B------:R-:W-:Y:S05]  /*253b0*/  WARPSYNC.COLLECTIVE R15, `(.L_x_6371) ;  /* 0x000000000f087348 */ /* 0x000fea0003c00000 */
[----:B------:R0:W1:Y:S02]  /*253c0*/  SHFL.IDX P6, R14, R13, R12, R11 ;  /* 0x0000000c0d0e7389 */ /* 0x00006400000c000b */
[----:B01----:R-:W-:Y:S01]  /*253d0*/  ENDCOLLECTIVE ;  /* 0x000000000000791b */ /* 0x003fe20003800000 */
.L_x_6371:
[----:B------:R-:W-:Y:S01]  /*253e0*/  IMAD.MOV.U32 R4, RZ, RZ, R14 ;  /* 0x000000ffff047224 */ /* 0x000fe200078e000e */
[----:B------:R-:W-:Y:S06]  /*253f0*/  BRA `(.L_x_6372) ;  /* 0xfffffe7000b07947 */ /* 0x000fec000383ffff */
.L_x_6106:
[----:B0-----:R0:W1:Y:S02]  /*25400*/  SYNCS.PHASECHK.TRANS64.TRYWAIT P0, [R18+URZ+0x30800], R5 ;  /* 0x03080005120075a7 */ /* 0x001064000800017f */
[----:B-1----:R-:W-:Y:S05]  /*25410*/  @!P0 NANOSLEEP.SYNCS 0x989680 ;  /* 0x009896800000895d */ /* 0x002fea0003900000 */
[----:B------:R-:W1:Y:S02]  /*25420*/  @!P0 SYNCS.PHASECHK.TRANS64 P0, [R18+URZ+0x30800], R5 ;  /* 0x03080005120085a7 */ /* 0x000e64000800007f */
[----:B-1----:R-:W-:Y:S05]  /*25430*/  @!P0 BRA `(.L_x_6106) ;  /* 0xfffffffc00f08947 */ /* 0x002fea000383ffff */
[----:B------:R-:W-:Y:S05]  /*25440*/  BRA `(.L_x_6373) ;  /* 0xfffffe7800d87947 */ /* 0x000fea000383ffff */
.L_x_6130:
        /* <DEDUP_REMOVED lines=8> */
.L_x_6375:
[----:B------:R-:W-:Y:S05]  /*254d0*/  BSYNC B1 ;  /* 0x0000000000017941 */ /* 0x000fea0003800000 */
.L_x_6374:
        /* <DEDUP_REMOVED lines=8> */
.L_x_6376:
[----:B------:R-:W-:Y:S02]  /*25560*/  IMAD.MOV.U32 R13, RZ, RZ, R21 ;  /* 0x000000ffff0d7224 */ /* 0x000fe400078e0015 */
[----:B------:R-:W-:-:S07]  /*25570*/  IMAD.MOV.U32 R0, RZ, RZ, R14 ;  /* 0x000000ffff007224 */ /* 0x000fce00078e000e */
[----:B------:R-:W-:Y:S05]  /*25580*/  WARPSYNC.COLLECTIVE R15, `(.L_x_6377) ;  /* 0x000000000f087348 */ /* 0x000fea0003c00000 */
[----:B------:R0:W1:Y:S02]  /*25590*/  SHFL.IDX P6, R14, R13, R12, R11 ;  /* 0x0000000c0d0e7389 */ /* 0x00006400000c000b */
[----:B01----:R-:W-:Y:S01]  /*255a0*/  ENDCOLLECTIVE ;  /* 0x000000000000791b */ /* 0x003fe20003800000 */
.L_x_6377:
[----:B------:R-:W-:Y:S02]  /*255b0*/  IMAD.MOV.U32 R13, RZ, RZ, R20 ;  /* 0x000000ffff0d7224 */ /* 0x000fe400078e0014 */
[----:B------:R-:W-:-:S07]  /*255c0*/  IMAD.MOV.U32 R5, RZ, RZ, R14 ;  /* 0x000000ffff057224 */ /* 0x000fce00078e000e */
[----:B------:R-:W-:Y:S05]  /*255d0*/  WARPSYNC.COLLECTIVE R15, `(.L_x_6378) ;  /* 0x000000000f087348 */ /* 0x000fea0003c00000 */
[----:B------:R0:W1:Y:S02]  /*255e0*/  SHFL.IDX P6, R14, R13, R12, R11 ;  /* 0x0000000c0d0e7389 */ /* 0x00006400000c000b */
[----:B01----:R-:W-:Y:S01]  /*255f0*/  ENDCOLLECTIVE ;  /* 0x000000000000791b */ /* 0x003fe20003800000 */
.L_x_6378:
[----:B------:R-:W-:Y:S05]  /*25600*/  BRA `(.L_x_6379) ;  /* 0xfffffea000747947 */ /* 0x000fea000383ffff */
.L_x_6133:
        /* <DEDUP_REMOVED lines=8> */
.L_x_6381:
[----:B------:R-:W-:Y:S05]  /*25690*/  BSYNC B1 ;  /* 0x0000000000017941 */ /* 0x000fea0003800000 */
.L_x_6380:
        /* <DEDUP_REMOVED lines=8> */
.L_x_6382:
[----:B------:R-:W-:Y:S01]  /*25720*/  IMAD.MOV.U32 R13, RZ, RZ, R21 ;  /* 0x000000ffff0d7224 */ /* 0x000fe200078e0015 */
[----:B------:R-:W-:-:S07]  /*25730*/  MOV R0, R14 ;  /* 0x0000000e00007202 */ /* 0x000fce0000000f00 */
[----:B------:R-:W-:Y:S05]  /*25740*/  WARPSYNC.COLLECTIVE R15, `(.L_x_6383) ;  /* 0x000000000f087348 */ /* 0x000fea0003c00000 */
[----:B------:R0:W1:Y:S02]  /*25750*/  SHFL.IDX P6, R14, R13, R12, R11 ;  /* 0x0000000c0d0e7389 */ /* 0x00006400000c000b */
[----:B01----:R-:W-:Y:S01]  /*25760*/  ENDCOLLECTIVE ;  /* 0x000000000000791b */ /* 0x003fe20003800000 */
.L_x_6383:
[----:B------:R-:W-:Y:S02]  /*25770*/  IMAD.MOV.U32 R13, RZ, RZ, R20 ;  /* 0x000000ffff0d7224 */ /* 0x000fe400078e0014 */
[----:B------:R-:W-:-:S07]  /*25780*/  IMAD.MOV.U32 R21, RZ, RZ, R14 ;  /* 0x000000ffff157224 */ /* 0x000fce00078e000e */
[----:B------:R-:W-:Y:S05]  /*25790*/  WARPSYNC.COLLECTIVE R15, `(.L_x_6384) ;  /* 0x000000000f087348 */ /* 0x000fea0003c00000 */
[----:B------:R0:W1:Y:S02]  /*257a0*/  SHFL.IDX P6, R14, R13, R12, R11 ;  /* 0x0000000c0d0e7389 */ /* 0x00006400000c000b */
[----:B01----:R-:W-:Y:S01]  /*257b0*/  ENDCOLLECTIVE ;  /* 0x000000000000791b */ /* 0x003fe20003800000 */
.L_x_6384:
[----:B------:R-:W-:Y:S01]  /*257c0*/  IMAD.MOV.U32 R20, RZ, RZ, R14 ;  /* 0x000000ffff147224 */ /* 0x000fe200078e000e */
[----:B------:R-:W-:Y:S06]  /*257d0*/  BRA `(.L_x_6385) ;  /* 0xfffffea400b87947 */ /* 0x000fec000383ffff */
.L_x_6137:
[----:B0-----:R0:W1:Y:S02]  /*257e0*/  SYNCS.PHASECHK.TRANS64.TRYWAIT P0, [R18+URZ+0x30800], R61 ;  /* 0x0308003d120075a7 */ /* 0x001064000800017f */
[----:B-1----:R-:W-:Y:S05]  /*257f0*/  @!P0 NANOSLEEP.SYNCS 0x989680 ;  /* 0x009896800000895d */ /* 0x002fea0003900000 */
[----:B------:R-:W1:Y:S02]  /*25800*/  @!P0 SYNCS.PHASECHK.TRANS64 P0, [R18+URZ+0x30800], R61 ;  /* 0x0308003d120085a7 */ /* 0x000e64000800007f */
[----:B-1----:R-:W-:Y:S05]  /*25810*/  @!P0 BRA `(.L_x_6137) ;  /* 0xfffffffc00f08947 */ /* 0x002fea000383ffff */
[----:B------:R-:W-:Y:S05]  /*25820*/  BRA `(.L_x_6386) ;  /* 0xfffffeac00547947 */ /* 0x000fea000383ffff */
.L_x_6151:
[----:B-1----:R1:W3:Y:S02]  /*25830*/  SYNCS.PHASECHK.TRANS64.TRYWAIT P1, [R0+URZ+0x30830], R3 ;  /* 0x03083003000075a7 */ /* 0x0022e4000802017f */
[----:B---3--:R-:W-:Y:S05]  /*25840*/  @!P1 NANOSLEEP.SYNCS 0x989680 ;  /* 0x009896800000995d */ /* 0x008fea0003900000 */
[----:B------:R-:W3:Y:S02]  /*25850*/  @!P1 SYNCS.PHASECHK.TRANS64 P1, [R0+URZ+0x30830], R3 ;  /* 0x03083003000095a7 */ /* 0x000ee4000802007f */
[----:B---3--:R-:W-:Y:S05]  /*25860*/  @!P1 BRA `(.L_x_6151) ;  /* 0xfffffffc00f09947 */ /* 0x008fea000383ffff */
[----:B------:R-:W-:Y:S05]  /*25870*/  BRA `(.L_x_6150) ;  /* 0xfffffed400d47947 */ /* 0x000fea000383ffff */
.L_x_6159:
[----:B-1----:R1:W2:Y:S02]  /*25880*/  SYNCS.PHASECHK.TRANS64.TRYWAIT P2, [R12+URZ+0x30830], R3 ;  /* 0x030830030c0075a7 */ /* 0x0022a4000804017f */
[----:B--2---:R-:W-:Y:S05]  /*25890*/  @!P2 NANOSLEEP.SYNCS 0x989680 ;  /* 0x009896800000a95d */ /* 0x004fea0003900000 */
[----:B------:R-:W2:Y:S02]  /*258a0*/  @!P2 SYNCS.PHASECHK.TRANS64 P2, [R12+URZ+0x30830], R3 ;  /* 0x030830030c00a5a7 */ /* 0x000ea4000804007f */
[----:B--2---:R-:W-:Y:S05]  /*258b0*/  @!P2 BRA `(.L_x_6159) ;  /* 0xfffffffc00f0a947 */ /* 0x004fea000383ffff */
[----:B------:R-:W-:Y:S05]  /*258c0*/  BRA `(.L_x_6158) ;  /* 0xfffffef800c07947 */ /* 0x000fea000383ffff */
.L_x_6164:
[----:B-1----:R1:W2:Y:S02]  /*258d0*/  SYNCS.PHASECHK.TRANS64.TRYWAIT P2, [R13+URZ+0x30850], R0 ;  /* 0x030850000d0075a7 */ /* 0x0022a4000804017f */
[----:B--2---:R-:W-:Y:S05]  /*258e0*/  @!P2 NANOSLEEP.SYNCS 0x989680 ;  /* 0x009896800000a95d */ /* 0x004fea0003900000 */
[----:B------:R-:W2:Y:S02]  /*258f0*/  @!P2 SYNCS.PHASECHK.TRANS64 P2, [R13+URZ+0x30850], R0 ;  /* 0x030850000d00a5a7 */ /* 0x000ea4000804007f */
[----:B--2---:R-:W-:Y:S05]  /*25900*/  @!P2 BRA `(.L_x_6164) ;  /* 0xfffffffc00f0a947 */ /* 0x004fea000383ffff */
[----:B------:R-:W-:Y:S05]  /*25910*/  BRA `(.L_x_6163) ;  /* 0xffffff0400e07947 */ /* 0x000fea000383ffff */
.L_x_6174:
[----:B-1----:R1:W2:Y:S02]  /*25920*/  SYNCS.PHASECHK.TRANS64.TRYWAIT P1, [R2+URZ+0x30830], R3 ;  /* 0x03083003020075a7 */ /* 0x0022a4000802017f */
[----:B--2---:R-:W-:Y:S05]  /*25930*/  @!P1 NANOSLEEP.SYNCS 0x989680 ;  /* 0x009896800000995d */ /* 0x004fea0003900000 */
[----:B------:R-:W2:Y:S02]  /*25940*/  @!P1 SYNCS.PHASECHK.TRANS64 P1, [R2+URZ+0x30830], R3 ;  /* 0x03083003020095a7 */ /* 0x000ea4000802007f */
[----:B--2---:R-:W-:Y:S05]  /*25950*/  @!P1 BRA `(.L_x_6174) ;  /* 0xfffffffc00f09947 */ /* 0x004fea000383ffff */
[----:B------:R-:W-:Y:S05]  /*25960*/  BRA `(.L_x_6173) ;  /* 0xffffff2000b47947 */ /* 0x000fea000383ffff */
.L_x_6179:
[----:B-1----:R1:W2:Y:S02]  /*25970*/  SYNCS.PHASECHK.TRANS64.TRYWAIT P1, [R12+URZ+0x30850], R0 ;  /* 0x030850000c0075a7 */ /* 0x0022a4000802017f */
[----:B--2---:R-:W-:Y:S05]  /*25980*/  @!P1 NANOSLEEP.SYNCS 0x989680 ;  /* 0x009896800000995d */ /* 0x004fea0003900000 */
[----:B------:R-:W2:Y:S02]  /*25990*/  @!P1 SYNCS.PHASECHK.TRANS64 P1, [R12+URZ+0x30850], R0 ;  /* 0x030850000c0095a7 */ /* 0x000ea4000802007f */
[----:B--2---:R-:W-:Y:S05]  /*259a0*/  @!P1 BRA `(.L_x_6179) ;  /* 0xfffffffc00f09947 */ /* 0x004fea000383ffff */
[----:B------:R-:W-:Y:S05]  /*259b0*/  BRA `(.L_x_6178) ;  /* 0xffffff2c00d47947 */ /* 0x000fea000383ffff */
.L_x_6187:
[----:B-1----:R1:W2:Y:S02]  /*259c0*/  SYNCS.PHASECHK.TRANS64.TRYWAIT P1, [R10+URZ+0x30850], R5 ;  /* 0x030850050a0075a7 */ /* 0x0022a4000802017f */
[----:B--2---:R-:W-:Y:S05]  /*259d0*/  @!P1 NANOSLEEP.SYNCS 0x989680 ;  /* 0x009896800000995d */ /* 0x004fea0003900000 */
[----:B------:R-:W2:Y:S02]  /*259e0*/  @!P1 SYNCS.PHASECHK.TRANS64 P1, [R10+URZ+0x30850], R5 ;  /* 0x030850050a0095a7 */ /* 0x000ea4000802007f */
[----:B--2---:R-:W-:Y:S05]  /*259f0*/  @!P1 BRA `(.L_x_6187) ;  /* 0xfffffffc00f09947 */ /* 0x004fea000383ffff */
[----:B------:R-:W-:Y:S05]  /*25a00*/  BRA `(.L_x_6186) ;  /* 0xffffff4800347947 */ /* 0x000fea000383ffff */
.L_x_6224:
[----:B------:R-:W2:Y:S01]  /*25a10*/  S2R R9, SR_TID.X ;  /* 0x0000000000097919 */ /* 0x000ea20000002100 */
[----:B------:R-:W-:Y:S01]  /*25a20*/  BSSY B1, `(.L_x_6387) ;  /* 0x000000a000017945 */ /* 0x000fe20003800000 */
[----:B-1----:R-:W-:Y:S02]  /*25a30*/  IMAD.MOV.U32 R12, RZ, RZ, RZ ;  /* 0x000000ffff0c7224 */ /* 0x002fe400078e00ff */
[----:B0-----:R-:W-:Y:S02]  /*25a40*/  IMAD.MOV.U32 R11, RZ, RZ, 0x1f ;  /* 0x0000001fff0b7424 */ /* 0x001fe400078e00ff */
[----:B------:R-:W-:Y:S01]  /*25a50*/  IMAD.MOV.U32 R15, RZ, RZ, -0x1 ;  /* 0xffffffffff0f7424 */ /* 0x000fe200078e00ff */
[----:B--2---:R-:W-:-:S04]  /*25a60*/  SHF.R.U32.HI R9, RZ, 0x5, R9 ;  /* 0x00000005ff097819 */ /* 0x004fc80000011609 */
[----:B------:R-:W-:-:S05]  /*25a70*/  LOP3.LUT R9, R9, 0x3, RZ, 0xc0, !PT ;  /* 0x0000000309097812 */ /* 0x000fca00078ec0ff */
[----:B------:R-:W-:-:S07]  /*25a80*/  IMAD.MOV.U32 R13, RZ, RZ, R9 ;  /* 0x000000ffff0d7224 */ /* 0x000fce00078e0009 */
[----:B------:R-:W-:Y:S05]  /*25a90*/  WARPSYNC.COLLECTIVE R15, `(.L_x_6388) ;  /* 0x000000000f087348 */ /* 0x000fea0003c00000 */
[----:B------:R0:W1:Y:S02]  /*25aa0*/  SHFL.IDX P6, R14, R13, R12, R11 ;  /* 0x0000000c0d0e7389 */ /* 0x00006400000c000b */
[----:B01----:R-:W-:Y:S01]  /*25ab0*/  ENDCOLLECTIVE ;  /* 0x000000000000791b */ /* 0x003fe20003800000 */
.L_x_6388:
[----:B------:R-:W-:Y:S05]  /*25ac0*/  BSYNC B1 ;  /* 0x0000000000017941 */ /* 0x000fea0003800000 */
.L_x_6387:
[----:B------:R-:W-:Y:S05]  /*25ad0*/  BRA `(.L_x_6389) ;  /* 0xffffff90000c7947 */ /* 0x000fea000383ffff */
.L_x_6226:
[----:B------:R-:W-:Y:S01]  /*25ae0*/  BSSY B1, `(.L_x_6390) ;  /* 0x0000006000017945 */ /* 0x000fe20003800000 */
[----:B------:R-:W-:-:S07]  /*25af0*/  IMAD.MOV.U32 R15, RZ, RZ, -0x1 ;  /* 0xffffffffff0f7424 */ /* 0x000fce00078e00ff */
[----:B012---:R-:W-:Y:S05]  /*25b00*/  WARPSYNC.COLLECTIVE R15, `(.L_x_6391) ;  /* 0x000000000f0c7348 */ /* 0x007fea0003c00000 */
[----:B------:R-:W-:Y:S02]  /*25b10*/  ELECT P6, UR62, PT ;  /* 0x00000000003e782f */ /* 0x000fe400038c0000 */
[----:B------:R-:W-:Y:S01]  /*25b20*/  MOV R14, UR62 ;  /* 0x0000003e000e7c02 */ /* 0x000fe20008000f00 */
[----:B012---:R-:W-:Y:S10]  /*25b30*/  ENDCOLLECTIVE ;  /* 0x000000000000791b */ /* 0x007ff40003800000 */
.L_x_6391:
[----:B------:R-:W-:Y:S05]  /*25b40*/  BSYNC B1 ;  /* 0x0000000000017941 */ /* 0x000fea0003800000 */
.L_x_6390:
[----:B------:R-:W-:Y:S05]  /*25b50*/  BRA `(.L_x_6225) ;  /* 0xffffff9000047947 */ /* 0x000fea000383ffff */
.L_x_6228:
[----:B--2---:R2:W3:Y:S02]  /*25b60*/  SYNCS.PHASECHK.TRANS64.TRYWAIT P0, [R22+URZ+0x30820], R7 ;  /* 0x03082007160075a7 */ /* 0x0044e4000800017f */
[----:B---3--:R-:W-:Y:S05]  /*25b70*/  @!P0 NANOSLEEP.SYNCS 0x989680 ;  /* 0x009896800000895d */ /* 0x008fea0003900000 */
[----:B------:R-:W3:Y:S02]  /*25b80*/  @!P0 SYNCS.PHASECHK.TRANS64 P0, [R22+URZ+0x30820], R7 ;  /* 0x03082007160085a7 */ /* 0x000ee4000800007f */
[----:B---3--:R-:W-:Y:S05]  /*25b90*/  @!P0 BRA `(.L_x_6228) ;  /* 0xfffffffc00f08947 */ /* 0x008fea000383ffff */
[----:B------:R-:W-:Y:S05]  /*25ba0*/  BRA `(.L_x_6392) ;  /* 0xffffff9000147947 */ /* 0x000fea000383ffff */
.L_x_6232:
[----:B0-----:R0:W3:Y:S02]  /*25bb0*/  SYNCS.PHASECHK.TRANS64.TRYWAIT P0, [R11+URZ+0x308a0], R10 ;  /* 0x0308a00a0b0075a7 */ /* 0x0010e4000800017f */
[----:B---3--:R-:W-:Y:S05]  /*25bc0*/  @!P0 NANOSLEEP.SYNCS 0x989680 ;  /* 0x009896800000895d */ /* 0x008fea0003900000 */
[----:B------:R-:W3:Y:S02]  /*25bd0*/  @!P0 SYNCS.PHASECHK.TRANS64 P0, [R11+URZ+0x308a0], R10 ;  /* 0x0308a00a0b0085a7 */ /* 0x000ee4000800007f */
[----:B---3--:R-:W-:Y:S05]  /*25be0*/  @!P0 BRA `(.L_x_6232) ;  /* 0xfffffffc00f08947 */ /* 0x008fea000383ffff */
[----:B------:R-:W-:Y:S05]  /*25bf0*/  BRA `(.L_x_6393) ;  /* 0xffffff90002c7947 */ /* 0x000fea000383ffff */
.L_x_6239:
[----:B-1----:R1:W2:Y:S02]  /*25c00*/  SYNCS.PHASECHK.TRANS64.TRYWAIT P0, [R11+URZ+0x308c0], R10 ;  /* 0x0308c00a0b0075a7 */ /* 0x0022a4000800017f */
[----:B--2---:R-:W-:Y:S05]  /*25c10*/  @!P0 NANOSLEEP.SYNCS 0x989680 ;  /* 0x009896800000895d */ /* 0x004fea0003900000 */
[----:B------:R-:W2:Y:S02]  /*25c20*/  @!P0 SYNCS.PHASECHK.TRANS64 P0, [R11+URZ+0x308c0], R10 ;  /* 0x0308c00a0b0085a7 */ /* 0x000ea4000800007f */
[----:B--2---:R-:W-:Y:S05]  /*25c30*/  @!P0 BRA `(.L_x_6239) ;  /* 0xfffffffc00f08947 */ /* 0x004fea000383ffff */
[----:B------:R-:W-:Y:S05]  /*25c40*/  BRA `(.L_x_6394) ;  /* 0xffffff9400287947 */ /* 0x000fea000383ffff */
.L_x_6248:
[----:B0-----:R0:W3:Y:S02]  /*25c50*/  SYNCS.PHASECHK.TRANS64.TRYWAIT P1, [R10+URZ+0x308a0], R9 ;  /* 0x0308a0090a0075a7 */ /* 0x0010e4000802017f */
[----:B---3--:R-:W-:Y:S05]  /*25c60*/  @!P1 NANOSLEEP.SYNCS 0x989680 ;  /* 0x009896800000995d */ /* 0x008fea0003900000 */
[----:B------:R-:W3:Y:S02]  /*25c70*/  @!P1 SYNCS.PHASECHK.TRANS64 P1, [R10+URZ+0x308a0], R9 ;  /* 0x0308a0090a0095a7 */ /* 0x000ee4000802007f */
[----:B---3--:R-:W-:Y:S05]  /*25c80*/  @!P1 BRA `(.L_x_6248) ;  /* 0xfffffffc00f09947 */ /* 0x008fea000383ffff */
[----:B------:R-:W-:Y:S05]  /*25c90*/  BRA `(.L_x_6395) ;  /* 0xffffff98005c7947 */ /* 0x000fea000383ffff */
.L_x_6255:
[----:B-1----:R1:W2:Y:S02]  /*25ca0*/  SYNCS.PHASECHK.TRANS64.TRYWAIT P1, [R10+URZ+0x308c0], R9 ;  /* 0x0308c0090a0075a7 */ /* 0x0022a4000802017f */
[----:B--2---:R-:W-:Y:S05]  /*25cb0*/  @!P1 NANOSLEEP.SYNCS 0x989680 ;  /* 0x009896800000995d */ /* 0x004fea0003900000 */
[----:B------:R-:W2:Y:S02]  /*25cc0*/  @!P1 SYNCS.PHASECHK.TRANS64 P1, [R10+URZ+0x308c0], R9 ;  /* 0x0308c0090a0095a7 */ /* 0x000ea4000802007f */
[----:B--2---:R-:W-:Y:S05]  /*25cd0*/  @!P1 BRA `(.L_x_6255) ;  /* 0xfffffffc00f09947 */ /* 0x004fea000383ffff */
[----:B------:R-:W-:Y:S05]  /*25ce0*/  BRA `(.L_x_6396) ;  /* 0xffffff9c00547947 */ /* 0x000fea000383ffff */
.L_x_6270:
        /* <DEDUP_REMOVED lines=11> */
.L_x_6398:
[----:B------:R-:W-:Y:S05]  /*25da0*/  BSYNC B0 ;  /* 0x0000000000007941 */ /* 0x000fea0003800000 */
.L_x_6397:
[----:B------:R-:W-:Y:S05]  /*25db0*/  BRA `(.L_x_6399) ;  /* 0xffffffa800b07947 */ /* 0x000fea000383ffff */
.L_x_6273:
[----:B0-----:R0:W1:Y:S02]  /*25dc0*/  SYNCS.PHASECHK.TRANS64.TRYWAIT P0, [R7+URZ+0x30840], R2 ;  /* 0x03084002070075a7 */ /* 0x001064000800017f */
[----:B-1----:R-:W-:Y:S05]  /*25dd0*/  @!P0 NANOSLEEP.SYNCS 0x989680 ;  /* 0x009896800000895d */ /* 0x002fea0003900000 */
[----:B------:R-:W1:Y:S02]  /*25de0*/  @!P0 SYNCS.PHASECHK.TRANS64 P0, [R7+URZ+0x30840], R2 ;  /* 0x03084002070085a7 */ /* 0x000e64000800007f */
[----:B-1----:R-:W-:Y:S05]  /*25df0*/  @!P0 BRA `(.L_x_6273) ;  /* 0xfffffffc00f08947 */ /* 0x002fea000383ffff */
[----:B------:R-:W-:Y:S05]  /*25e00*/  BRA `(.L_x_6400) ;  /* 0xffffffac000c7947 */ /* 0x000fea000383ffff */
.L_x_6274:
        /* <DEDUP_REMOVED lines=8> */
.L_x_6402:
[----:B------:R-:W-:Y:S05]  /*25e90*/  BSYNC B0 ;  /* 0x0000000000007941 */ /* 0x000fea0003800000 */
.L_x_6401:
        /* <DEDUP_REMOVED lines=9> */
.L_x_6403:
        /* <DEDUP_REMOVED lines=9> */
[----:B------:R-:W-:-:S05]  /*25fc0*/  @P0 LOP3.LUT R3, R3, R2, RZ, 0x3c, !PT ;  /* 0x0000000203030212 */ /* 0x000fca00078e3cff */
[----:B------:R-:W-:Y:S01]  /*25fd0*/  @!PT LDS RZ, [RZ] ;  /* 0x00000000fffff984 */ /* 0x000fe20000000800 */
[----:B------:R-:W-:Y:S01]  /*25fe0*/  @!PT LDS RZ, [RZ] ;  /* 0x00000000fffff984 */ /* 0x000fe20000000800 */
[----:B------:R-:W-:Y:S01]  /*25ff0*/  @!PT LDS RZ, [RZ] ;  /* 0x00000000fffff984 */ /* 0x000fe20000000800 */
[----:B------:R0:W-:Y:S04]  /*26000*/  @P0 LDGSTS.E.BYPASS.LTC128B.128 [R8+0x1e400], desc[UR4][R2.64], !P4 ;  /* 0x1e40000002080fae */ /* 0x0001e8000e101d44 */
[----:B------:R0:W-:Y:S04]  /*26010*/  @P0 LDGSTS.E.BYPASS.LTC128B.128 [R8+0x21400], desc[UR4][R2.64+0x80], !P3 ;  /* 0x2140008002080fae */ /* 0x0001e8000d901d44 */
[----:B------:R0:W-:Y:S02]  /*26020*/  @P0 LDGSTS.E.BYPASS.LTC128B.128 [R8+0x24400], desc[UR4][R2.64+0x100], !P2 ;  /* 0x2440010002080fae */ /* 0x0001e4000d101d44 */
[----:B0-----:R-:W-:Y:S05]  /*26030*/  WARPSYNC.COLLECTIVE R15, `(.L_x_6404) ;  /* 0x000000000f087348 */ /* 0x001fea0003c00000 */
[----:B------:R1:W2:Y:S02]  /*26040*/  SHFL.IDX P6, R14, R13, R12, R11 ;  /* 0x0000000c0d0e7389 */ /* 0x0002a400000c000b */
[----:B012---:R-:W-:Y:S01]  /*26050*/  ENDCOLLECTIVE ;  /* 0x000000000000791b */ /* 0x007fe20003800000 */
.L_x_6404:
[----:B------:R-:W-:Y:S02]  /*26060*/  @P1 IMAD R8, R5, 0x2, R22 ;  /* 0x0000000205081824 */ /* 0x000fe400078e0216 */
[----:B------:R-:W-:Y:S02]  /*26070*/  IMAD.MOV.U32 R13, RZ, RZ, R4 ;  /* 0x000000ffff0d7224 */ /* 0x000fe400078e0004 */
[----:B------:R-:W-:-:S07]  /*26080*/  IMAD.MOV.U32 R2, RZ, RZ, R14 ;  /* 0x000000ffff027224 */ /* 0x000fce00078e000e */
[----:B------:R-:W-:Y:S05]  /*26090*/  WARPSYNC.COLLECTIVE R15, `(.L_x_6405) ;  /* 0x000000000f087348 */ /* 0x000fea0003c00000 */
[----:B------:R0:W1:Y:S02]  /*260a0*/  SHFL.IDX P6, R14, R13, R12, R11 ;  /* 0x0000000c0d0e7389 */ /* 0x00006400000c000b */
[----:B01----:R-:W-:Y:S01]  /*260b0*/  ENDCOLLECTIVE ;  /* 0x000000000000791b */ /* 0x003fe20003800000 */
.L_x_6405:
[----:B------:R-:W-:Y:S01]  /*260c0*/  ULDC.64 UR4, c[0x0][0x208] ;  /* 0x0000820000047ab9 */ /* 0x000fe20000000a00 */
[----:B------:R-:W-:Y:S02]  /*260d0*/  IMAD.MOV.U32 R13, RZ, RZ, R0 ;  /* 0x000000ffff0d7224 */ /* 0x000fe400078e0000 */
[----:B------:R-:W-:Y:S02]  /*260e0*/  IMAD.MOV.U32 R12, RZ, RZ, 0x2 ;  /* 0x00000002ff0c7424 */ /* 0x000fe400078e00ff */
[----:B------:R-:W-:-:S05]  /*260f0*/  IMAD.MOV.U32 R3, RZ, RZ, R14 ;  /* 0x000000ffff037224 */ /* 0x000fca00078e000e */
[----:B------:R-:W-:-:S05]  /*26100*/  @P1 LEA R3, P0, R33, R3, 0x1 ;  /* 0x0000000321031211 */ /* 0x000fca00078008ff */
[----:B------:R-:W-:-:S05]  /*26110*/  @P1 IMAD.X R2, RZ, RZ, R2, P0 ;  /* 0x000000ffff021224 */ /* 0x000fca00000e0602 */
        /* <DEDUP_REMOVED lines=8> */
[----:B------:R0:W-:Y:S01]  /*261a0*/  @P1 LDGSTS.E.BYPASS.LTC128B.128 [R8+0x24c00], desc[UR4][R2.64+0x100], !P2 ;  /* 0x24c0010002081fae */ /* 0x0001e2000d101d44 */
[----:B------:R-:W-:-:S13]  /*261b0*/  ISETP.GE.AND P1, PT, R6, 0x21, PT ;  /* 0x000000210600780c */ /* 0x000fda0003f26270 */
[----:B0-----:R-:W-:Y:S05]  /*261c0*/  WARPSYNC.COLLECTIVE R15, `(.L_x_6406) ;  /* 0x000000000f087348 */ /* 0x001fea0003c00000 */
[----:B------:R1:W2:Y:S02]  /*261d0*/  SHFL.IDX P6, R14, R13, R12, R11 ;  /* 0x0000000c0d0e7389 */ /* 0x0002a400000c000b */
[----:B012---:R-:W-:Y:S01]  /*261e0*/  ENDCOLLECTIVE ;  /* 0x000000000000791b */ /* 0x007fe20003800000 */
.L_x_6406:
[----:B------:R-:W-:Y:S02]  /*261f0*/  @P1 IMAD R8, R5, 0x2, R22 ;  /* 0x0000000205081824 */ /* 0x000fe400078e0216 */
[----:B------:R-:W-:Y:S02]  /*26200*/  IMAD.MOV.U32 R13, RZ, RZ, R4 ;  /* 0x000000ffff0d7224 */ /* 0x000fe400078e0004 */
[----:B------:R-:W-:-:S07]  /*26210*/  IMAD.MOV.U32 R2, RZ, RZ, R14 ;  /* 0x000000ffff027224 */ /* 0x000fce00078e000e */
[----:B------:R-:W-:Y:S05]  /*26220*/  WARPSYNC.COLLECTIVE R15, `(.L_x_6407) ;  /* 0x000000000f087348 */ /* 0x000fea0003c00000 */
[----:B------:R0:W1:Y:S02]  /*26230*/  SHFL.IDX P6, R14, R13, R12, R11 ;  /* 0x0000000c0d0e7389 */ /* 0x00006400000c000b */
[----:B01----:R-:W-:Y:S01]  /*26240*/  ENDCOLLECTIVE ;  /* 0x000000000000791b */ /* 0x003fe20003800000 */
.L_x_6407:
        /* <DEDUP_REMOVED lines=19> */
.L_x_6408:
[----:B------:R-:W-:Y:S02]  /*26380*/  @P1 IMAD R8, R5, 0x2, R22 ;  /* 0x0000000205081824 */ /* 0x000fe400078e0216 */
[----:B------:R-:W-:Y:S02]  /*26390*/  IMAD.MOV.U32 R13, RZ, RZ, R4 ;  /* 0x000000ffff0d7224 */ /* 0x000fe400078e0004 */
[----:B------:R-:W-:-:S07]  /*263a0*/  IMAD.MOV.U32 R2, RZ, RZ, R14 ;  /* 0x000000ffff027224 */ /* 0x000fce00078e000e */
[----:B------:R-:W-:Y:S05]  /*263b0*/  WARPSYNC.COLLECTIVE R15, `(.L_x_6409) ;  /* 0x000000000f087348 */ /* 0x000fea0003c00000 */
[----:B------:R0:W1:Y:S02]  /*263c0*/  SHFL.IDX P6, R14, R13, R12, R11 ;  /* 0x0000000c0d0e7389 */ /* 0x00006400000c000b */
[----:B01----:R-:W-:Y:S01]  /*263d0*/  ENDCOLLECTIVE ;  /* 0x000000000000791b */ /* 0x003fe20003800000 */
.L_x_6409:
        /* <DEDUP_REMOVED lines=19> */
.L_x_6410:
[----:B------:R-:W-:Y:S02]  /*26510*/  @P1 IMAD R8, R5, 0x2, R22 ;  /* 0x0000000205081824 */ /* 0x000fe400078e0216 */
[----:B------:R-:W-:Y:S02]  /*26520*/  IMAD.MOV.U32 R13, RZ, RZ, R4 ;  /* 0x000000ffff0d7224 */ /* 0x000fe400078e0004 */
[----:B------:R-:W-:-:S07]  /*26530*/  IMAD.MOV.U32 R2, RZ, RZ, R14 ;  /* 0x000000ffff027224 */ /* 0x000fce00078e000e */
[----:B------:R-:W-:Y:S05]  /*26540*/  WARPSYNC.COLLECTIVE R15, `(.L_x_6411) ;  /* 0x000000000f087348 */ /* 0x000fea0003c00000 */
[----:B------:R0:W1:Y:S02]  /*26550*/  SHFL.IDX P6, R14, R13, R12, R11 ;  /* 0x0000000c0d0e7389 */ /* 0x00006400000c000b */
[----:B01----:R-:W-:Y:S01]  /*26560*/  ENDCOLLECTIVE ;  /* 0x000000000000791b */ /* 0x003fe20003800000 */
.L_x_6411:
        /* <DEDUP_REMOVED lines=18> */
.L_x_6412:
[----:B------:R-:W-:Y:S02]  /*26690*/  IMAD.MOV.U32 R13, RZ, RZ, R4 ;  /* 0x000000ffff0d7224 */ /* 0x000fe400078e0004 */
[----:B------:R-:W-:-:S07]  /*266a0*/  IMAD.MOV.U32 R0, RZ, RZ, R14 ;  /* 0x000000ffff007224 */ /* 0x000fce00078e000e */
[----:B------:R-:W-:Y:S05]  /*266b0*/  WARPSYNC.COLLECTIVE R15, `(.L_x_6413) ;  /* 0x000000000f087348 */ /* 0x000fea0003c00000 */
[----:B------:R0:W1:Y:S02]  /*266c0*/  SHFL.IDX P6, R14, R13, R12, R11 ;  /* 0x0000000c0d0e7389 */ /* 0x00006400000c000b */
[----:B01----:R-:W-:Y:S01]  /*266d0*/  ENDCOLLECTIVE ;  /* 0x000000000000791b */ /* 0x003fe20003800000 */
.L_x_6413:
[----:B------:R-:W-:Y:S01]  /*266e0*/  IMAD.MOV.U32 R2, RZ, RZ, R14 ;  /* 0x000000ffff027224 */ /* 0x000fe200078e000e */
[----:B------:R-:W-:Y:S06]  /*266f0*/  BRA `(.L_x_6414) ;  /* 0xffffffa800507947 */ /* 0x000fec000383ffff */
.L_x_6279:
        /* <DEDUP_REMOVED lines=9> */
.L_x_6415:
[C---:B------:R-:W-:Y:S01]  /*26790*/  VIADD R6, R17.reuse, 0x10 ;  /* 0x0000001011067836 */ /* 0x040fe20000000000 */
[----:B------:R-:W-:Y:S01]  /*267a0*/  ISETP.GE.AND P2, PT, R17, R5, PT ;  /* 0x000000051100720c */ /* 0x000fe20003f46270 */
[----:B------:R-:W-:Y:S02]  /*267b0*/  IMAD.MOV.U32 R13, RZ, RZ, R0 ;  /* 0x000000ffff0d7224 */ /* 0x000fe400078e0000 */
[----:B------:R-:W-:-:S10]  /*267c0*/  IMAD.MOV.U32 R2, RZ, RZ, R14 ;  /* 0x000000ffff027224 */ /* 0x000fd400078e000e */
[----:B------:R-:W-:Y:S05]  /*267d0*/  WARPSYNC.COLLECTIVE R15, `(.L_x_6416) ;  /* 0x000000000f087348 */ /* 0x000fea0003c00000 */
[----:B------:R0:W1:Y:S02]  /*267e0*/  SHFL.IDX P6, R14, R13, R12, R11 ;  /* 0x0000000c0d0e7389 */ /* 0x00006400000c000b */
[----:B01----:R-:W-:Y:S01]  /*267f0*/  ENDCOLLECTIVE ;  /* 0x000000000000791b */ /* 0x003fe20003800000 */
.L_x_6416:
[----:B------:R-:W-:Y:S01]  /*26800*/  ULDC.64 UR4, c[0x0][0x208] ;  /* 0x0000820000047ab9 */ /* 0x000fe20000000a00 */
[----:B------:R-:W-:Y:S02]  /*26810*/  IMAD.MOV.U32 R13, RZ, RZ, R4 ;  /* 0x000000ffff0d7224 */ /* 0x000fe400078e0004 */
[----:B------:R-:W-:Y:S01]  /*26820*/  IMAD.MOV.U32 R12, RZ, RZ, 0x1 ;  /* 0x00000001ff0c7424 */ /* 0x000fe200078e00ff */
[----:B------:R-:W-:-:S05]  /*26830*/  @!P2 LEA R14, P4, R33, R14, 0x1 ;  /* 0x0000000e210ea211 */ /* 0x000fca00078808ff */
[----:B------:R-:W-:Y:S02]  /*26840*/  @!P2 IMAD.X R3, RZ, RZ, R2, P4 ;  /* 0x000000ffff03a224 */ /* 0x000fe400020e0602 */
[----:B------:R-:W-:-:S05]  /*26850*/  @!P2 IMAD.MOV.U32 R2, RZ, RZ, R14 ;  /* 0x000000ffff02a224 */ /* 0x000fca00078e000e */
[----:B------:R-:W-:Y:S01]  /*26860*/  @!PT LDS RZ, [RZ] ;  /* 0x00000000fffff984 */ /* 0x000fe20000000800 */
[----:B------:R-:W-:Y:S01]  /*26870*/  @!PT LDS RZ, [RZ] ;  /* 0x00000000fffff984 */ /* 0x000fe20000000800 */
[----:B------:R-:W-:Y:S01]  /*26880*/  @!PT LDS RZ, [RZ] ;  /* 0x00000000fffff984 */ /* 0x000fe20000000800 */
[----:B------:R0:W-:Y:S04]  /*26890*/  @!P2 LDGSTS.E.BYPASS.LTC128B.128 [R8+0x12400], desc[UR4][R2.64], !P3 ;  /* 0x124000000208afae */ /* 0x0001e8000d901d44 */
[----:B------:R0:W-:Y:S04]  /*268a0*/  @!P2 LDGSTS.E.BYPASS.LTC128B.128 [R8+0x16400], desc[UR4][R2.64+0x80], !P0 ;  /* 0x164000800208afae */ /* 0x0001e8000c101d44 */
[----:B------:R0:W-:Y:S01]  /*268b0*/  @!P2 LDGSTS.E.BYPASS.LTC128B.128 [R8+0x1a400], desc[UR4][R2.64+0x100], !P1 ;  /* 0x1a4001000208afae */ /* 0x0001e2000c901d44 */
[----:B------:R-:W-:Y:S01]  /*268c0*/  ISETP.GE.AND P2, PT, R6, R5, PT ;  /* 0x000000050600720c */ /* 0x000fe20003f46270 */
[----:B------:R-:W-:-:S12]  /*268d0*/  VIADD R6, R17, 0x20 ;  /* 0x0000002011067836 */ /* 0x000fd80000000000 */
[----:B0-----:R-:W-:Y:S05]  /*268e0*/  WARPSYNC.COLLECTIVE R15, `(.L_x_6417) ;  /* 0x000000000f087348 */ /* 0x001fea0003c00000 */
[----:B------:R1:W2:Y:S02]  /*268f0*/  SHFL.IDX P6, R14, R13, R12, R11 ;  /* 0x0000000c0d0e7389 */ /* 0x0002a400000c000b */
[----:B012---:R-:W-:Y:S01]  /*26900*/  ENDCOLLECTIVE ;  /* 0x000000000000791b */ /* 0x007fe20003800000 */
.L_x_6417:
[----:B------:R-:W-:Y:S02]  /*26910*/  IMAD.MOV.U32 R13, RZ, RZ, R0 ;  /* 0x000000ffff0d7224 */ /* 0x000fe400078e0000 */
[----:B------:R-:W-:-:S07]  /*26920*/  IMAD.MOV.U32 R2, RZ, RZ, R14 ;  /* 0x000000ffff027224 */ /* 0x000fce00078e000e */
[----:B------:R-:W-:Y:S05]  /*26930*/  WARPSYNC.COLLECTIVE R15, `(.L_x_6418) ;  /* 0x000000000f087348 */ /* 0x000fea0003c00000 */
[----:B------:R0:W1:Y:S02]  /*26940*/  SHFL.IDX P6, R14, R13, R12, R11 ;  /* 0x0000000c0d0e7389 */ /* 0x00006400000c000b */
[----:B01----:R-:W-:Y:S01]  /*26950*/  ENDCOLLECTIVE ;  /* 0x000000000000791b */ /* 0x003fe20003800000 */
.L_x_6418:
[----:B------:R-:W-:Y:S01]  /*26960*/  ULDC.64 UR4, c[0x0][0x208] ;  /* 0x0000820000047ab9 */ /* 0x000fe20000000a00 */
[----:B------:R-:W-:Y:S02]  /*26970*/  IMAD.MOV.U32 R13, RZ, RZ, R4 ;  /* 0x000000ffff0d7224 */ /* 0x000fe400078e0004 */
[----:B------:R-:W-:Y:S01]  /*26980*/  IMAD.MOV.U32 R12, RZ, RZ, 0x2 ;  /* 0x00000002ff0c7424 */ /* 0x000fe200078e00ff */
        /* <DEDUP_REMOVED lines=15> */
.L_x_6419:
[----:B------:R-:W-:Y:S02]  /*26a80*/  IMAD.MOV.U32 R13, RZ, RZ, R0 ;  /* 0x000000ffff0d7224 */ /* 0x000fe400078e0000 */
[----:B------:R-:W-:-:S07]  /*26a90*/  IMAD.MOV.U32 R2, RZ, RZ, R14 ;  /* 0x000000ffff027224 */ /* 0x000fce00078e000e */
[----:B------:R-:W-:Y:S05]  /*26aa0*/  WARPSYNC.COLLECTIVE R15, `(.L_x_6420) ;  /* 0x000000000f087348 */ /* 0x000fea0003c00000 */
[----:B------:R0:W1:Y:S02]  /*26ab0*/  SHFL.IDX P6, R14, R13, R12, R11 ;  /* 0x0000000c0d0e7389 */ /* 0x00006400000c000b */
[----:B01----:R-:W-:Y:S01]  /*26ac0*/  ENDCOLLECTIVE ;  /* 0x000000000000791b */ /* 0x003fe20003800000 */
.L_x_6420:
        /* <DEDUP_REMOVED lines=18> */
.L_x_6421:
[----:B------:R-:W-:Y:S02]  /*26bf0*/  IMAD.MOV.U32 R13, RZ, RZ, R0 ;  /* 0x000000ffff0d7224 */ /* 0x000fe400078e0000 */
[----:B------:R-:W-:-:S07]  /*26c00*/  IMAD.MOV.U32 R2, RZ, RZ, R14 ;  /* 0x000000ffff027224 */ /* 0x000fce00078e000e */
[----:B------:R-:W-:Y:S05]  /*26c10*/  WARPSYNC.COLLECTIVE R15, `(.L_x_6422) ;  /* 0x000000000f087348 */ /* 0x000fea0003c00000 */
[----:B------:R0:W1:Y:S02]  /*26c20*/  SHFL.IDX P6, R14, R13, R12, R11 ;  /* 0x0000000c0d0e7389 */ /* 0x00006400000c000b */
[----:B01----:R-:W-:Y:S01]  /*26c30*/  ENDCOLLECTIVE ;  /* 0x000000000000791b */ /* 0x003fe20003800000 */
.L_x_6422:
        /* <DEDUP_REMOVED lines=18> */
.L_x_6423:
[----:B------:R-:W-:Y:S02]  /*26d60*/  IMAD.MOV.U32 R13, RZ, RZ, R0 ;  /* 0x000000ffff0d7224 */ /* 0x000fe400078e0000 */
[----:B------:R-:W-:-:S07]  /*26d70*/  IMAD.MOV.U32 R2, RZ, RZ, R14 ;  /* 0x000000ffff027224 */ /* 0x000fce00078e000e */
[----:B------:R-:W-:Y:S05]  /*26d80*/  WARPSYNC.COLLECTIVE R15, `(.L_x_6424) ;  /* 0x000000000f087348 */ /* 0x000fea0003c00000 */
[----:B------:R0:W1:Y:S02]  /*26d90*/  SHFL.IDX P6, R14, R13, R12, R11 ;  /* 0x0000000c0d0e7389 */ /* 0x00006400000c000b */
[----:B01----:R-:W-:Y:S01]  /*26da0*/  ENDCOLLECTIVE ;  /* 0x000000000000791b */ /* 0x003fe20003800000 */
.L_x_6424:
[----:B------:R-:W-:Y:S01]  /*26db0*/  ULDC.64 UR4, c[0x0][0x208] ;  /* 0x0000820000047ab9 */ /* 0x000fe20000000a00 */
[----:B------:R-:W-:Y:S01]  /*26dc0*/  IMAD.MOV.U32 R13, RZ, RZ, R4 ;  /* 0x000000ffff0d7224 */ /* 0x000fe200078e0004 */
[----:B------:R-:W-:Y:S02]  /*26dd0*/  MOV R12, 0x5 ;  /* 0x00000005000c7802 */ /* 0x000fe40000000f00 */
        /* <DEDUP_REMOVED lines=15> */
.L_x_6425:
[----:B------:R-:W-:Y:S02]  /*26ed0*/  IMAD.MOV.U32 R13, RZ, RZ, R0 ;  /* 0x000000ffff0d7224 */ /* 0x000fe400078e0000 */
[----:B------:R-:W-:-:S07]  /*26ee0*/  IMAD.MOV.U32 R2, RZ, RZ, R14 ;  /* 0x000000ffff027224 */ /* 0x000fce00078e000e */
[----:B------:R-:W-:Y:S05]  /*26ef0*/  WARPSYNC.COLLECTIVE R15, `(.L_x_6426) ;  /* 0x000000000f087348 */ /* 0x000fea0003c00000 */
[----:B------:R0:W1:Y:S02]  /*26f00*/  SHFL.IDX P6, R14, R13, R12, R11 ;  /* 0x0000000c0d0e7389 */ /* 0x00006400000c000b */
[----:B01----:R-:W-:Y:S01]  /*26f10*/  ENDCOLLECTIVE ;  /* 0x000000000000791b */ /* 0x003fe20003800000 */
.L_x_6426:
        /* <DEDUP_REMOVED lines=13> */
[----:B------:R-:W-:-:S13]  /*26ff0*/  ISETP.GE.AND P2, PT, R6, R5, PT ;  /* 0x000000050600720c */ /* 0x000fda0003f46270 */
[----:B0-----:R-:W-:Y:S05]  /*27000*/  WARPSYNC.COLLECTIVE R15, `(.L_x_6427) ;  /* 0x000000000f087348 */ /* 0x001fea0003c00000 */
[----:B------:R1:W2:Y:S02]  /*27010*/  SHFL.IDX P6, R14, R13, R12, R11 ;  /* 0x0000000c0d0e7389 */ /* 0x0002a400000c000b */
[----:B012---:R-:W-:Y:S01]  /*27020*/  ENDCOLLECTIVE ;  /* 0x000000000000791b */ /* 0x007fe20003800000 */
.L_x_6427:
[----:B------:R-:W-:Y:S02]  /*27030*/  IMAD.MOV.U32 R13, RZ, RZ, R0 ;  /* 0x000000ffff0d7224 */ /* 0x000fe400078e0000 */
[----:B------:R-:W-:-:S07]  /*27040*/  IMAD.MOV.U32 R2, RZ, RZ, R14 ;  /* 0x000000ffff027224 */ /* 0x000fce00078e000e */
[----:B------:R-:W-:Y:S05]  /*27050*/  WARPSYNC.COLLECTIVE R15, `(.L_x_6428) ;  /* 0x000000000f087348 */ /* 0x000fea0003c00000 */
[----:B------:R0:W1:Y:S02]  /*27060*/  SHFL.IDX P6, R14, R13, R12, R11 ;  /* 0x0000000c0d0e7389 */ /* 0x00006400000c000b */
[----:B01----:R-:W-:Y:S01]  /*27070*/  ENDCOLLECTIVE ;  /* 0x000000000000791b */ /* 0x003fe20003800000 */
.L_x_6428:
        /* <DEDUP_REMOVED lines=12> */
[----:B------:R0:W-:Y:S02]  /*27140*/  @!P2 LDGSTS.E.BYPASS.LTC128B.128 [R8+0x1d400], desc[UR4][R2.64+0x100], !P1 ;  /* 0x1d4001000208afae */ /* 0x0001e4000c901d44 */
[----:B0-----:R-:W-:Y:S05]  /*27150*/  WARPSYNC.COLLECTIVE R15, `(.L_x_6429) ;  /* 0x000000000f087348 */ /* 0x001fea0003c00000 */
[----:B------:R1:W2:Y:S02]  /*27160*/  SHFL.IDX P6, R14, R13, R12, R11 ;  /* 0x0000000c0d0e7389 */ /* 0x0002a400000c000b */
[----:B012---:R-:W-:Y:S01]  /*27170*/  ENDCOLLECTIVE ;  /* 0x000000000000791b */ /* 0x007fe20003800000 */
.L_x_6429:
[----:B------:R-:W-:Y:S02]  /*27180*/  IMAD.MOV.U32 R13, RZ, RZ, R0 ;  /* 0x000000ffff0d7224 */ /* 0x000fe400078e0000 */
[----:B------:R-:W-:-:S07]  /*27190*/  IMAD.MOV.U32 R4, RZ, RZ, R14 ;  /* 0x000000ffff047224 */ /* 0x000fce00078e000e */
[----:B------:R-:W-:Y:S05]  /*271a0*/  WARPSYNC.COLLECTIVE R15, `(.L_x_6430) ;  /* 0x000000000f087348 */ /* 0x000fea0003c00000 */
[----:B------:R0:W1:Y:S02]  /*271b0*/  SHFL.IDX P6, R14, R13, R12, R11 ;  /* 0x0000000c0d0e7389 */ /* 0x00006400000c000b */
[----:B01----:R-:W-:Y:S01]  /*271c0*/  ENDCOLLECTIVE ;  /* 0x000000000000791b */ /* 0x003fe20003800000 */
.L_x_6430:
[----:B------:R-:W-:Y:S05]  /*271d0*/  BRA `(.L_x_6431) ;  /* 0xffffffa800ac7947 */ /* 0x000fea000383ffff */
.L_x_6284:
[----:B0-----:R0:W1:Y:S02]  /*271e0*/  SYNCS.PHASECHK.TRANS64.TRYWAIT P0, [R22+URZ+0x30820], R3 ;  /* 0x03082003160075a7 */ /* 0x001064000800017f */
[----:B-1----:R-:W-:Y:S05]  /*271f0*/  @!P0 NANOSLEEP.SYNCS 0x989680 ;  /* 0x009896800000895d */ /* 0x002fea0003900000 */
[----:B------:R-:W1:Y:S02]  /*27200*/  @!P0 SYNCS.PHASECHK.TRANS64 P0, [R22+URZ+0x30820], R3 ;  /* 0x03082003160085a7 */ /* 0x000e64000800007f */
[----:B-1----:R-:W-:Y:S05]  /*27210*/  @!P0 BRA `(.L_x_6284) ;  /* 0xfffffffc00f08947 */ /* 0x002fea000383ffff */
[----:B------:R-:W-:Y:S05]  /*27220*/  BRA `(.L_x_6432) ;  /* 0xffffffac00207947 */ /* 0x000fea000383ffff */
.L_x_6289:
[----:B0-----:R0:W1:Y:S02]  /*27230*/  SYNCS.PHASECHK.TRANS64.TRYWAIT P0, [R7+URZ+0x30840], R2 ;  /* 0x03084002070075a7 */ /* 0x001064000800017f */
[----:B-1----:R-:W-:Y:S05]  /*27240*/  @!P0 NANOSLEEP.SYNCS 0x989680 ;  /* 0x009896800000895d */ /* 0x002fea0003900000 */
[----:B------:R-:W1:Y:S02]  /*27250*/  @!P0 SYNCS.PHASECHK.TRANS64 P0, [R7+URZ+0x30840], R2 ;  /* 0x03084002070085a7 */ /* 0x000e64000800007f */
[----:B-1----:R-:W-:Y:S05]  /*27260*/  @!P0 BRA `(.L_x_6289) ;  /* 0xfffffffc00f08947 */ /* 0x002fea000383ffff */
[----:B------:R-:W-:Y:S05]  /*27270*/  BRA `(.L_x_6433) ;  /* 0xffffffb000047947 */ /* 0x000fea000383ffff */
.L_x_6290:
[----:B------:R-:W-:Y:S01]  /*27280*/  BSSY B1, `(.L_x_6434) ;  /* 0x0000008000017945 */ /* 0x000fe20003800000 */
[----:B------:R-:W-:Y:S02]  /*27290*/  IMAD.MOV.U32 R13, RZ, RZ, R6 ;  /* 0x000000ffff0d7224 */ /* 0x000fe400078e0006 */
[----:B------:R-:W-:Y:S02]  /*272a0*/  IMAD.MOV.U32 R12, RZ, RZ, RZ ;  /* 0x000000ffff0c7224 */ /* 0x000fe400078e00ff */
[----:B------:R-:W-:Y:S02]  /*272b0*/  IMAD.MOV.U32 R11, RZ, RZ, 0x181f ;  /* 0x0000181fff0b7424 */ /* 0x000fe400078e00ff */
[----:B------:R-:W-:-:S07]  /*272c0*/  IMAD.MOV.U32 R15, RZ, RZ, -0x1 ;  /* 0xffffffffff0f7424 */ /* 0x000fce00078e00ff */
[----:B--2---:R-:W-:Y:S05]  /*272d0*/  WARPSYNC.COLLECTIVE R15, `(.L_x_6435) ;  /* 0x000000000f087348 */ /* 0x004fea0003c00000 */
[----:B--2---:R0:W1:Y:S02]  /*272e0*/  SHFL.IDX P6, R14, R13, R12, R11 ;  /* 0x0000000c0d0e7389 */ /* 0x00406400000c000b */
[----:B01----:R-:W-:Y:S01]  /*272f0*/  ENDCOLLECTIVE ;  /* 0x000000000000791b */ /* 0x003fe20003800000 */
.L_x_6435:
[----:B------:R-:W-:Y:S05]  /*27300*/  BSYNC B1 ;  /* 0x0000000000017941 */ /* 0x000fea0003800000 */
.L_x_6434:
[----:B------:R0:W-:Y:S04]  /*27310*/  STL [R1+0x70], R0 ;  /* 0x0000700001007387 */ /* 0x0001e80000100800 */
[----:B0-----:R0:W5:Y:S01]  /*27320*/  LDL.LU R0, [R1] ;  /* 0x0000000001007983 */ /* 0x0011620000300800 */
[----:B------:R-:W-:Y:S02]  /*27330*/  IMAD.MOV.U32 R13, RZ, RZ, R8 ;  /* 0x000000ffff0d7224 */ /* 0x000fe400078e0008 */
[----:B------:R-:W-:Y:S02]  /*27340*/  IMAD.MOV.U32 R12, RZ, RZ, RZ ;  /* 0x000000ffff0c7224 */ /* 0x000fe400078e00ff */
[----:B------:R-:W-:Y:S02]  /*27350*/  IMAD.MOV.U32 R11, RZ, RZ, 0x181f ;  /* 0x0000181fff0b7424 */ /* 0x000fe400078e00ff */
[----:B------:R-:W-:-:S02]  /*27360*/  IMAD.MOV.U32 R15, RZ, RZ, -0x1 ;  /* 0xffffffffff0f7424 */ /* 0x000fc400078e00ff */
[----:B------:R-:W-:Y:S02]  /*27370*/  IMAD.MOV.U32 R3, RZ, RZ, R14 ;  /* 0x000000ffff037224 */ /* 0x000fe400078e000e */
[----:B0-----:R-:W-:-:S07]  /*27380*/  IMAD.SHL.U32 R4, R33, 0x2, RZ ;  /* 0x0000000221047824 */ /* 0x001fce00078e00ff */
[----:B-----5:R-:W-:Y:S05]  /*27390*/  WARPSYNC.COLLECTIVE R15, `(.L_x_6436) ;  /* 0x000000000f087348 */ /* 0x020fea0003c00000 */
[----:B------:R0:W1:Y:S02]  /*273a0*/  SHFL.IDX P6, R14, R13, R12, R11 ;  /* 0x0000000c0d0e7389 */ /* 0x00006400000c000b */
[----:B01---5:R-:W-:Y:S01]  /*273b0*/  ENDCOLLECTIVE ;  /* 0x000000000000791b */ /* 0x023fe20003800000 */
.L_x_6436:
[----:B------:R-:W-:Y:S01]  /*273c0*/  IMAD R5, R5, 0x2, R22 ;  /* 0x0000000205057824 */ /* 0x000fe200078e0216 */
[----:B------:R-:W-:Y:S01]  /*273d0*/  ULDC.64 UR4, c[0x0][0x208] ;  /* 0x0000820000047ab9 */ /* 0x000fe20000000a00 */
[----:B------:R-:W-:Y:S02]  /*273e0*/  IMAD.MOV.U32 R13, RZ, RZ, R6 ;  /* 0x000000ffff0d7224 */ /* 0x000fe400078e0006 */
[----:B------:R-:W-:Y:S02]  /*273f0*/  IMAD.MOV.U32 R12, RZ, RZ, 0x1 ;  /* 0x00000001ff0c7424 */ /* 0x000fe400078e00ff */
[----:B------:R-:W-:-:S05]  /*27400*/  IMAD.MOV.U32 R2, RZ, RZ, R14 ;  /* 0x000000ffff027224 */ /* 0x000fca00078e000e */
[----:B------:R-:W-:-:S05]  /*27410*/  IADD3 R2, P0, R2, R4, RZ ;  /* 0x0000000402027210 */ /* 0x000fca0007f1e0ff */
[----:B------:R-:W-:Y:S01]  /*27420*/  IMAD.X R3, RZ, RZ, R3, P0 ;  /* 0x000000ffff037224 */ /* 0x000fe200000e0603 */
[----:B------:R-:W-:-:S04]  /*27430*/  LOP3.LUT R0, R0, 0xffffffbf, RZ, 0xc0, !PT ;  /* 0xffffffbf00007812 */ /* 0x000fc800078ec0ff */
[----:B------:R-:W-:-:S04]  /*27440*/  @P1 LOP3.LUT R0, R0, 0x40, RZ, 0xfc, !PT ;  /* 0x0000004000001812 */ /* 0x000fc800078efcff */
[----:B------:R-:W-:Y:S01]  /*27450*/  LOP3.LUT P1, RZ, R0, 0x4, RZ, 0xc0, !PT ;  /* 0x0000000400ff7812 */ /* 0x000fe2000782c0ff */
[----:B------:R0:W-:-:S12]  /*27460*/  STL [R1], R0 ;  /* 0x0000000001007387 */ /* 0x0001d80000100800 */
[----:B------:R-:W-:Y:S01]  /*27470*/  @!PT LDS RZ, [RZ] ;  /* 0x00000000fffff984 */ /* 0x000fe20000000800 */
[----:B------:R-:W-:Y:S01]  /*27480*/  @!PT LDS RZ, [RZ] ;  /* 0x00000000fffff984 */ /* 0x000fe20000000800 */
[----:B------:R-:W-:Y:S01]  /*27490*/  @!PT LDS RZ, [RZ] ;  /* 0x00000000fffff984 */ /* 0x000fe20000000800 */
[----:B------:R0:W-:Y:S04]  /*274a0*/  LDGSTS.E.BYPASS.LTC128B.128 [R5+0x1e400], desc[UR4][R2.64], !P1 ;  /* 0x1e40000002057fae */ /* 0x0001e8000c901d44 */
[----:B------:R0:W-:Y:S04]  /*274b0*/  LDGSTS.E.BYPASS.LTC128B.128 [R5+0x21400], desc[UR4][R2.64+0x80], !P5 ;  /* 0x2140008002057fae */ /* 0x0001e8000e901d44 */
[----:B------:R0:W-:Y:S02]  /*274c0*/  LDGSTS.E.BYPASS.LTC128B.128 [R5+0x24400], desc[UR4][R2.64+0x100], !P4 ;  /* 0x2440010002057fae */ /* 0x0001e4000e101d44 */
[----:B0-----:R-:W-:Y:S05]  /*274d0*/  WARPSYNC.COLLECTIVE R15, `(.L_x_6437) ;  /* 0x000000000f087348 */ /* 0x001fea0003c00000 */
[----:B------:R1:W2:Y:S02]  /*274e0*/  SHFL.IDX P6, R14, R13, R12, R11 ;  /* 0x0000000c0d0e7389 */ /* 0x0002a400000c000b */
[----:B012---:R-:W-:Y:S01]  /*274f0*/  ENDCOLLECTIVE ;  /* 0x000000000000791b */ /* 0x007fe20003800000 */
.L_x_6437:
[----:B------:R-:W-:Y:S02]  /*27500*/  IMAD.MOV.U32 R13, RZ, RZ, R8 ;  /* 0x000000ffff0d7224 */ /* 0x000fe400078e0008 */
[----:B------:R-:W-:-:S07]  /*27510*/  IMAD.MOV.U32 R3, RZ, RZ, R14 ;  /* 0x000000ffff037224 */ /* 0x000fce00078e000e */
[----:B------:R-:W-:Y:S05]  /*27520*/  WARPSYNC.COLLECTIVE R15, `(.L_x_6438) ;  /* 0x000000000f087348 */ /* 0x000fea0003c00000 */
[----:B------:R0:W1:Y:S02]  /*27530*/  SHFL.IDX P6, R14, R13, R12, R11 ;  /* 0x0000000c0d0e7389 */ /* 0x00006400000c000b */
[----:B01----:R-:W-:Y:S01]  /*27540*/  ENDCOLLECTIVE ;  /* 0x000000000000791b */ /* 0x003fe20003800000 */
.L_x_6438:
        /* <DEDUP_REMOVED lines=15> */
.L_x_6439:
[----:B------:R-:W-:Y:S02]  /*27640*/  IMAD.MOV.U32 R13, RZ, RZ, R8 ;  /* 0x000000ffff0d7224 */ /* 0x000fe400078e0008 */
[----:B------:R-:W-:-:S07]  /*27650*/  IMAD.MOV.U32 R34, RZ, RZ, R14 ;  /* 0x000000ffff227224 */ /* 0x000fce00078e000e */
[----:B------:R-:W-:Y:S05]  /*27660*/  WARPSYNC.COLLECTIVE R15, `(.L_x_6440) ;  /* 0x000000000f087348 */ /* 0x000fea0003c00000 */
[----:B------:R0:W1:Y:S02]  /*27670*/  SHFL.IDX P6, R14, R13, R12, R11 ;  /* 0x0000000c0d0e7389 */ /* 0x00006400000c000b */
[----:B01----:R-:W-:Y:S01]  /*27680*/  ENDCOLLECTIVE ;  /* 0x000000000000791b */ /* 0x003fe20003800000 */
.L_x_6440:
        /* <DEDUP_REMOVED lines=15> */
.L_x_6441:
[----:B------:R-:W-:Y:S02]  /*27780*/  IMAD.MOV.U32 R13, RZ, RZ, R8 ;  /* 0x000000ffff0d7224 */ /* 0x000fe400078e0008 */
[----:B------:R-:W-:-:S07]  /*27790*/  IMAD.MOV.U32 R34, RZ, RZ, R14 ;  /* 0x000000ffff227224 */ /* 0x000fce00078e000e */
[----:B------:R-:W-:Y:S05]  /*277a0*/  WARPSYNC.COLLECTIVE R15, `(.L_x_6442) ;  /* 0x000000000f087348 */ /* 0x000fea0003c00000 */
[----:B------:R0:W1:Y:S02]  /*277b0*/  SHFL.IDX P6, R14, R13, R12, R11 ;  /* 0x0000000c0d0e7389 */ /* 0x00006400000c000b */
[----:B01----:R-:W-:Y:S01]  /*277c0*/  ENDCOLLECTIVE ;  /* 0x000000000000791b */ /* 0x003fe20003800000 */
.L_x_6442:
        /* <DEDUP_REMOVED lines=15> */
.L_x_6443:
[----:B------:R-:W-:Y:S02]  /*278c0*/  IMAD.MOV.U32 R13, RZ, RZ, R8 ;  /* 0x000000ffff0d7224 */ /* 0x000fe400078e0008 */
[----:B------:R-:W-:-:S07]  /*278d0*/  IMAD.MOV.U32 R34, RZ, RZ, R14 ;  /* 0x000000ffff227224 */ /* 0x000fce00078e000e */
[----:B------:R-:W-:Y:S05]  /*278e0*/  WARPSYNC.COLLECTIVE R15, `(.L_x_6444) ;  /* 0x000000000f087348 */ /* 0x000fea0003c00000 */
[----:B------:R0:W1:Y:S02]  /*278f0*/  SHFL.IDX P6, R14, R13, R12, R11 ;  /* 0x0000000c0d0e7389 */ /* 0x00006400000c000b */
[----:B01----:R-:W-:Y:S01]  /*27900*/  ENDCOLLECTIVE ;  /* 0x000000000000791b */ /* 0x003fe20003800000 */
.L_x_6444:
[----:B------:R-:W-:Y:S01]  /*27910*/  ULDC.64 UR4, c[0x0][0x208] ;  /* 0x0000820000047ab9 */ /* 0x000fe20000000a00 */
        /* <DEDUP_REMOVED lines=11> */
[----:B------:R0:W-:Y:S04]  /*279d0*/  LDGSTS.E.BYPASS.LTC128B.128 [R5+0x23400], desc[UR4][R2.64+0x80], !P5 ;  /* 0x2340008002057fae */ /* 0x0001e8000e901d44 */
[----:B------:R0:W-:Y:S02]  /*279e0*/  LDGSTS.E.BYPASS.LTC128B.128 [R5+0x26400], desc[UR4][R2.64+0x100], !P4 ;  /* 0x2640010002057fae */ /* 0x0001e4000e101d44 */
[----:B0----5:R-:W-:Y:S05]  /*279f0*/  WARPSYNC.COLLECTIVE R15, `(.L_x_6445) ;  /* 0x000000000f087348 */ /* 0x021fea0003c00000 */
[----:B------:R1:W2:Y:S02]  /*27a00*/  SHFL.IDX P6, R14, R13, R12, R11 ;  /* 0x0000000c0d0e7389 */ /* 0x0002a400000c000b */
[----:B012--5:R-:W-:Y:S01]  /*27a10*/  ENDCOLLECTIVE ;  /* 0x000000000000791b */ /* 0x027fe20003800000 */
.L_x_6445:
[----:B------:R-:W-:Y:S02]  /*27a20*/  IMAD.MOV.U32 R13, RZ, RZ, R8 ;  /* 0x000000ffff0d7224 */ /* 0x000fe400078e0008 */
[----:B------:R-:W-:-:S07]  /*27a30*/  IMAD.MOV.U32 R34, RZ, RZ, R14 ;  /* 0x000000ffff227224 */ /* 0x000fce00078e000e */
[----:B------:R-:W-:Y:S05]  /*27a40*/  WARPSYNC.COLLECTIVE R15, `(.L_x_6446) ;  /* 0x000000000f087348 */ /* 0x000fea0003c00000 */
[----:B------:R0:W1:Y:S02]  /*27a50*/  SHFL.IDX P6, R14, R13, R12, R11 ;  /* 0x0000000c0d0e7389 */ /* 0x00006400000c000b */
[----:B01----:R-:W-:Y:S01]  /*27a60*/  ENDCOLLECTIVE ;  /* 0x000000000000791b */ /* 0x003fe20003800000 */
.L_x_6446:
[----:B------:R-:W-:Y:S01]  /*27a70*/  IMAD.MOV.U32 R2, RZ, RZ, R14 ;  /* 0x000000ffff027224 */ /* 0x000fe200078e000e */
[----:B------:R-:W-:Y:S06]  /*27a80*/  BRA `(.L_x_6447) ;  /* 0xffffffac00147947 */ /* 0x000fec000383ffff */
.L_x_6295:
[----:B0-----:R0:W3:Y:S02]  /*27a90*/  SYNCS.PHASECHK.TRANS64.TRYWAIT P0, [R6+URZ+0x30860], R2 ;  /* 0x03086002060075a7 */ /* 0x0010e4000800017f */
[----:B---3--:R-:W-:Y:S05]  /*27aa0*/  @!P0 NANOSLEEP.SYNCS 0x989680 ;  /* 0x009896800000895d */ /* 0x008fea0003900000 */
[----:B------:R-:W3:Y:S02]  /*27ab0*/  @!P0 SYNCS.PHASECHK.TRANS64 P0, [R6+URZ+0x30860], R2 ;  /* 0x03086002060085a7 */ /* 0x000ee4000800007f */
[----:B---3--:R-:W-:Y:S05]  /*27ac0*/  @!P0 BRA `(.L_x_6295) ;  /* 0xfffffffc00f08947 */ /* 0x008fea000383ffff */
[----:B------:R-:W-:Y:S05]  /*27ad0*/  BRA `(.L_x_6448) ;  /* 0xffffffac00807947 */ /* 0x000fea000383ffff */
.L_x_6296:
        /* <DEDUP_REMOVED lines=8> */
.L_x_6450:
[----:B------:R-:W-:Y:S05]  /*27b60*/  BSYNC B1 ;  /* 0x0000000000017941 */ /* 0x000fea0003800000 */
.L_x_6449:
        /* <DEDUP_REMOVED lines=9> */
.L_x_6451:
        /* <DEDUP_REMOVED lines=18> */
.L_x_6452:
[----:B------:R-:W-:Y:S02]  /*27d20*/  IMAD.MOV.U32 R13, RZ, RZ, R23 ;  /* 0x000000ffff0d7224 */ /* 0x000fe400078e0017 */
[----:B------:R-:W-:-:S07]  /*27d30*/  IMAD.MOV.U32 R3, RZ, RZ, R14 ;  /* 0x000000ffff037224 */ /* 0x000fce00078e000e */
[----:B------:R-:W-:Y:S05]  /*27d40*/  WARPSYNC.COLLECTIVE R15, `(.L_x_6453) ;  /* 0x000000000f087348 */ /* 0x000fea0003c00000 */
[----:B------:R0:W1:Y:S02]  /*27d50*/  SHFL.IDX P6, R14, R13, R12, R11 ;  /* 0x0000000c0d0e7389 */ /* 0x00006400000c000b */
[----:B01----:R-:W-:Y:S01]  /*27d60*/  ENDCOLLECTIVE ;  /* 0x000000000000791b */ /* 0x003fe20003800000 */
.L_x_6453:
        /* <DEDUP_REMOVED lines=18> */
.L_x_6454:
[----:B------:R-:W-:Y:S02]  /*27e90*/  IMAD.MOV.U32 R13, RZ, RZ, R23 ;  /* 0x000000ffff0d7224 */ /* 0x000fe400078e0017 */
[----:B------:R-:W-:-:S07]  /*27ea0*/  IMAD.MOV.U32 R3, RZ, RZ, R14 ;  /* 0x000000ffff037224 */ /* 0x000fce00078e000e */
[----:B------:R-:W-:Y:S05]  /*27eb0*/  WARPSYNC.COLLECTIVE R15, `(.L_x_6455) ;  /* 0x000000000f087348 */ /* 0x000fea0003c00000 */
[----:B------:R0:W1:Y:S02]  /*27ec0*/  SHFL.IDX P6, R14, R13, R12, R11 ;  /* 0x0000000c0d0e7389 */ /* 0x00006400000c000b */
[----:B01----:R-:W-:Y:S01]  /*27ed0*/  ENDCOLLECTIVE ;  /* 0x000000000000791b */ /* 0x003fe20003800000 */
.L_x_6455:
        /* <DEDUP_REMOVED lines=18> */
.L_x_6456:
[----:B------:R-:W-:Y:S02]  /*28000*/  IMAD.MOV.U32 R13, RZ, RZ, R23 ;  /* 0x000000ffff0d7224 */ /* 0x000fe400078e0017 */
[----:B------:R-:W-:-:S07]  /*28010*/  IMAD.MOV.U32 R3, RZ, RZ, R14 ;  /* 0x000000ffff037224 */ /* 0x000fce00078e000e */
[----:B------:R-:W-:Y:S05]  /*28020*/  WARPSYNC.COLLECTIVE R15, `(.L_x_6457) ;  /* 0x000000000f087348 */ /* 0x000fea0003c00000 */
[----:B------:R0:W1:Y:S02]  /*28030*/  SHFL.IDX P6, R14, R13, R12, R11 ;  /* 0x0000000c0d0e7389 */ /* 0x00006400000c000b */
[----:B01----:R-:W-:Y:S01]  /*28040*/  ENDCOLLECTIVE ;  /* 0x000000000000791b */ /* 0x003fe20003800000 */
.L_x_6457:
        /* <DEDUP_REMOVED lines=18> */
.L_x_6458:
[----:B------:R-:W-:Y:S02]  /*28170*/  IMAD.MOV.U32 R13, RZ, RZ, R23 ;  /* 0x000000ffff0d7224 */ /* 0x000fe400078e0017 */
[----:B------:R-:W-:-:S07]  /*28180*/  IMAD.MOV.U32 R3, RZ, RZ, R14 ;  /* 0x000000ffff037224 */ /* 0x000fce00078e000e */
[----:B------:R-:W-:Y:S05]  /*28190*/  WARPSYNC.COLLECTIVE R15, `(.L_x_6459) ;  /* 0x000000000f087348 */ /* 0x000fea0003c00000 */
[----:B------:R0:W1:Y:S02]  /*281a0*/  SHFL.IDX P6, R14, R13, R12, R11 ;  /* 0x0000000c0d0e7389 */ /* 0x00006400000c000b */
[----:B01----:R-:W-:Y:S01]  /*281b0*/  ENDCOLLECTIVE ;  /* 0x000000000000791b */ /* 0x003fe20003800000 */
.L_x_6459:
        /* <DEDUP_REMOVED lines=18> */
.L_x_6460:
[----:B------:R-:W-:Y:S02]  /*282e0*/  IMAD.MOV.U32 R13, RZ, RZ, R23 ;  /* 0x000000ffff0d7224 */ /* 0x000fe400078e0017 */
[----:B------:R-:W-:-:S07]  /*282f0*/  IMAD.MOV.U32 R24, RZ, RZ, R14 ;  /* 0x000000ffff187224 */ /* 0x000fce00078e000e */
[----:B------:R-:W-:Y:S05]  /*28300*/  WARPSYNC.COLLECTIVE R15, `(.L_x_6461) ;  /* 0x000000000f087348 */ /* 0x000fea0003c00000 */
[----:B------:R0:W1:Y:S02]  /*28310*/  SHFL.IDX P6, R14, R13, R12, R11 ;  /* 0x0000000c0d0e7389 */ /* 0x00006400000c000b */
[----:B01----:R-:W-:Y:S01]  /*28320*/  ENDCOLLECTIVE ;  /* 0x000000000000791b */ /* 0x003fe20003800000 */
.L_x_6461:
[----:B------:R-:W-:Y:S05]  /*28330*/  BRA `(.L_x_6462) ;  /* 0xffffffa800687947 */ /* 0x000fea000383ffff */
.L_x_6304:
[----:B0-----:R0:W1:Y:S02]  /*28340*/  SYNCS.PHASECHK.TRANS64.TRYWAIT P0, [R0+URZ+0x30860], R3 ;  /* 0x03086003000075a7 */ /* 0x001064000800017f */
[----:B-1----:R-:W-:Y:S05]  /*28350*/  @!P0 NANOSLEEP.SYNCS 0x989680 ;  /* 0x009896800000895d */ /* 0x002fea0003900000 */
[----:B------:R-:W1:Y:S02]  /*28360*/  @!P0 SYNCS.PHASECHK.TRANS64 P0, [R0+URZ+0x30860], R3 ;  /* 0x03086003000085a7 */ /* 0x000e64000800007f */
[----:B-1----:R-:W-:Y:S05]  /*28370*/  @!P0 BRA `(.L_x_6304) ;  /* 0xfffffffc00f08947 */ /* 0x002fea000383ffff */
[----:B------:R-:W-:Y:S05]  /*28380*/  BRA `(.L_x_6463) ;  /* 0xffffffac00987947 */ /* 0x000fea000383ffff */
.L_x_6305:
        /* <DEDUP_REMOVED lines=8> */
.L_x_6465:
[----:B------:R-:W-:Y:S05]  /*28410*/  BSYNC B0 ;  /* 0x0000000000007941 */ /* 0x000fea0003800000 */
.L_x_6464:
        /* <DEDUP_REMOVED lines=9> */
.L_x_6466:
[----:B------:R-:W-:Y:S01]  /*284b0*/  ULDC UR4, c[0x0][0x2f4] ;  /* 0x0000bd0000047ab9 */ /* 0x000fe20000000800 */
[----:B------:R-:W-:Y:S01]  /*284c0*/  IMAD R4, R7, 0x2, R22 ;  /* 0x0000000207047824 */ /* 0x000fe200078e0216 */
[----:B------:R-:W-:Y:S01]  /*284d0*/  ISETP.GE.AND P2, PT, R33, UR4, PT ;  /* 0x0000000421007c0c */ /* 0x000fe2000bf46270 */
[----:B------:R-:W-:Y:S01]  /*284e0*/  ULDC.64 UR6, c[0x0][0x208] ;  /* 0x0000820000067ab9 */ /* 0x000fe20000000a00 */
[----:B------:R-:W-:Y:S02]  /*284f0*/  ISETP.GE.AND P1, PT, R36, UR4, PT ;  /* 0x0000000424007c0c */ /* 0x000fe4000bf26270 */
[C---:B------:R-:W-:Y:S02]  /*28500*/  ISETP.LT.OR P3, PT, R6.reuse, 0x1, P2 ;  /* 0x000000010600780c */ /* 0x040fe40001761670 */
[----:B------:R-:W-:Y:S01]  /*28510*/  ISETP.LT.OR P4, PT, R6, 0x1, P1 ;  /* 0x000000010600780c */ /* 0x000fe20000f81670 */
[----:B------:R-:W-:Y:S02]  /*28520*/  IMAD.MOV.U32 R13, RZ, RZ, R24 ;  /* 0x000000ffff0d7224 */ /* 0x000fe400078e0018 */
[----:B------:R-:W-:Y:S01]  /*28530*/  IMAD.MOV.U32 R12, RZ, RZ, 0x1 ;  /* 0x00000001ff0c7424 */ /* 0x000fe200078e00ff */
[----:B------:R-:W-:-:S05]  /*28540*/  IADD3 R2, P0, R14, R5, RZ ;  /* 0x000000050e027210 */ /* 0x000fca0007f1e0ff */
[----:B------:R-:W-:Y:S01]  /*28550*/  IMAD.X R3, RZ, RZ, R3, P0 ;  /* 0x000000ffff037224 */ /* 0x000fe200000e0603 */
[----:B------:R-:W-:-:S04]  /*28560*/  ISETP.GE.AND P0, PT, R35, UR4, PT ;  /* 0x0000000423007c0c */ /* 0x000fc8000bf06270 */
[----:B------:R-:W-:Y:S01]  /*28570*/  @!PT LDS RZ, [RZ] ;  /* 0x00000000fffff984 */ /* 0x000fe20000000800 */
[----:B------:R-:W-:Y:S01]  /*28580*/  @!PT LDS RZ, [RZ] ;  /* 0x00000000fffff984 */ /* 0x000fe20000000800 */
[----:B------:R-:W-:Y:S01]  /*28590*/  @!PT LDS RZ, [RZ] ;  /* 0x00000000fffff984 */ /* 0x000fe20000000800 */
[----:B------:R0:W-:Y:S01]  /*285a0*/  LDGSTS.E.BYPASS.LTC128B.128 [R4+0x400], desc[UR6][R2.64], !P3 ;  /* 0x0040000002047fae */ /* 0x0001e2000d901d46 */
[----:B------:R-:W-:-:S03]  /*285b0*/  ISETP.LT.OR P3, PT, R6, 0x1, P0 ;  /* 0x000000010600780c */ /* 0x000fc60000761670 */
[----:B------:R0:W-:Y:S10]  /*285c0*/  LDGSTS.E.BYPASS.LTC128B.128 [R4+0x3400], desc[UR6][R2.64+0x80], !P4 ;  /* 0x0340008002047fae */ /* 0x0001f4000e101d46 */
[----:B------:R0:W-:Y:S01]  /*285d0*/  LDGSTS.E.BYPASS.LTC128B.128 [R4+0x6400], desc[UR6][R2.64+0x100], !P3 ;  /* 0x0640010002047fae */ /* 0x0001e2000d901d46 */
[----:B------:R-:W-:-:S13]  /*285e0*/  ISETP.LT.OR P3, PT, R6, 0x11, P2 ;  /* 0x000000110600780c */ /* 0x000fda0001761670 */
[----:B0-----:R-:W-:Y:S05]  /*285f0*/  WARPSYNC.COLLECTIVE R15, `(.L_x_6467) ;  /* 0x000000000f087348 */ /* 0x001fea0003c00000 */
[----:B------:R1:W2:Y:S02]  /*28600*/  SHFL.IDX P6, R14, R13, R12, R11 ;  /* 0x0000000c0d0e7389 */ /* 0x0002a400000c000b */
[----:B012---:R-:W-:Y:S01]  /*28610*/  ENDCOLLECTIVE ;  /* 0x000000000000791b */ /* 0x007fe20003800000 */
.L_x_6467:
[----:B------:R-:W-:Y:S02]  /*28620*/  IMAD.MOV.U32 R13, RZ, RZ, R23 ;  /* 0x000000ffff0d7224 */ /* 0x000fe400078e0017 */
[----:B------:R-:W-:-:S07]  /*28630*/  IMAD.MOV.U32 R7, RZ, RZ, R14 ;  /* 0x000000ffff077224 */ /* 0x000fce00078e000e */
[----:B------:R-:W-:Y:S05]  /*28640*/  WARPSYNC.COLLECTIVE R15, `(.L_x_6468) ;  /* 0x000000000f087348 */ /* 0x000fea0003c00000 */
[----:B------:R0:W1:Y:S02]  /*28650*/  SHFL.IDX P6, R14, R13, R12, R11 ;  /* 0x0000000c0d0e7389 */ /* 0x00006400000c000b */
[----:B01----:R-:W-:Y:S01]  /*28660*/  ENDCOLLECTIVE ;  /* 0x000000000000791b */ /* 0x003fe20003800000 */
.L_x_6468:
[----:B------:R-:W-:Y:S01]  /*28670*/  ULDC.64 UR4, c[0x0][0x208] ;  /* 0x0000820000047ab9 */ /* 0x000fe20000000a00 */
        /* <DEDUP_REMOVED lines=10> */
[----:B------:R0:W-:Y:S05]  /*28720*/  LDGSTS.E.BYPASS.LTC128B.128 [R4+0x3c00], desc[UR4][R2.64+0x80], !P4 ;  /* 0x03c0008002047fae */ /* 0x0001ea000e101d44 */
[----:B------:R0:W-:Y:S01]  /*28730*/  LDGSTS.E.BYPASS.LTC128B.128 [R4+0x6c00], desc[UR4][R2.64+0x100], !P3 ;  /* 0x06c0010002047fae */ /* 0x0001e2000d901d44 */
[----:B------:R-:W-:-:S13]  /*28740*/  ISETP.LT.OR P3, PT, R6, 0x21, P2 ;  /* 0x000000210600780c */ /* 0x000fda0001761670 */
[----:B0-----:R-:W-:Y:S05]  /*28750*/  WARPSYNC.COLLECTIVE R15, `(.L_x_6469) ;  /* 0x000000000f087348 */ /* 0x001fea0003c00000 */
[----:B------:R1:W2:Y:S02]  /*28760*/  SHFL.IDX P6, R14, R13, R12, R11 ;  /* 0x0000000c0d0e7389 */ /* 0x0002a400000c000b */
[----:B012---:R-:W-:Y:S01]  /*28770*/  ENDCOLLECTIVE ;  /* 0x000000000000791b */ /* 0x007fe20003800000 */
.L_x_6469:
[----:B------:R-:W-:Y:S02]  /*28780*/  IMAD.MOV.U32 R13, RZ, RZ, R23 ;  /* 0x000000ffff0d7224 */ /* 0x000fe400078e0017 */
[----:B------:R-:W-:-:S07]  /*28790*/  IMAD.MOV.U32 R7, RZ, RZ, R14 ;  /* 0x000000ffff077224 */ /* 0x000fce00078e000e */
[----:B------:R-:W-:Y:S05]  /*287a0*/  WARPSYNC.COLLECTIVE R15, `(.L_x_6470) ;  /* 0x000000000f087348 */ /* 0x000fea0003c00000 */
[----:B------:R0:W1:Y:S02]  /*287b0*/  SHFL.IDX P6, R14, R13, R12, R11 ;  /* 0x0000000c0d0e7389 */ /* 0x00006400000c000b */
[----:B01----:R-:W-:Y:S01]  /*287c0*/  ENDCOLLECTIVE ;  /* 0x000000000000791b */ /* 0x003fe20003800000 */
.L_x_6470:
        /* <DEDUP_REMOVED lines=17> */
.L_x_6471:
[----:B------:R-:W-:Y:S02]  /*288e0*/  IMAD.MOV.U32 R13, RZ, RZ, R23 ;  /* 0x000000ffff0d7224 */ /* 0x000fe400078e0017 */
[----:B------:R-:W-:-:S07]  /*288f0*/  IMAD.MOV.U32 R7, RZ, RZ, R14 ;  /* 0x000000ffff077224 */ /* 0x000fce00078e000e */
[----:B------:R-:W-:Y:S05]  /*28900*/  WARPSYNC.COLLECTIVE R15, `(.L_x_6472) ;  /* 0x000000000f087348 */ /* 0x000fea0003c00000 */
[----:B------:R0:W1:Y:S02]  /*28910*/  SHFL.IDX P6, R14, R13, R12, R11 ;  /* 0x0000000c0d0e7389 */ /* 0x00006400000c000b */
[----:B01----:R-:W-:Y:S01]  /*28920*/  ENDCOLLECTIVE ;  /* 0x000000000000791b */ /* 0x003fe20003800000 */
.L_x_6472:
        /* <DEDUP_REMOVED lines=17> */
.L_x_6473:
[----:B------:R-:W-:Y:S02]  /*28a40*/  IMAD.MOV.U32 R13, RZ, RZ, R23 ;  /* 0x000000ffff0d7224 */ /* 0x000fe400078e0017 */
[----:B------:R-:W-:-:S07]  /*28a50*/  IMAD.MOV.U32 R7, RZ, RZ, R14 ;  /* 0x000000ffff077224 */ /* 0x000fce00078e000e */
[----:B------:R-:W-:Y:S05]  /*28a60*/  WARPSYNC.COLLECTIVE R15, `(.L_x_6474) ;  /* 0x000000000f087348 */ /* 0x000fea0003c00000 */
[----:B------:R0:W1:Y:S02]  /*28a70*/  SHFL.IDX P6, R14, R13, R12, R11 ;  /* 0x0000000c0d0e7389 */ /* 0x00006400000c000b */
[----:B01----:R-:W-:Y:S01]  /*28a80*/  ENDCOLLECTIVE ;  /* 0x000000000000791b */ /* 0x003fe20003800000 */
.L_x_6474:
        /* <DEDUP_REMOVED lines=12> */
[----:B------:R0:W-:Y:S02]  /*28b50*/  LDGSTS.E.BYPASS.LTC128B.128 [R4+0x8400], desc[UR4][R2.64+0x100], !P3 ;  /* 0x0840010002047fae */ /* 0x0001e4000d901d44 */
[----:B0-----:R-:W-:Y:S05]  /*28b60*/  WARPSYNC.COLLECTIVE R15, `(.L_x_6475) ;  /* 0x000000000f087348 */ /* 0x001fea0003c00000 */
[----:B------:R1:W2:Y:S02]  /*28b70*/  SHFL.IDX P6, R14, R13, R12, R11 ;  /* 0x0000000c0d0e7389 */ /* 0x0002a400000c000b */
[----:B012---:R-:W-:Y:S01]  /*28b80*/  ENDCOLLECTIVE ;  /* 0x000000000000791b */ /* 0x007fe20003800000 */
.L_x_6475:
[----:B------:R-:W-:Y:S02]  /*28b90*/  IMAD.MOV.U32 R13, RZ, RZ, R23 ;  /* 0x000000ffff0d7224 */ /* 0x000fe400078e0017 */
[----:B------:R-:W-:-:S07]  /*28ba0*/  IMAD.MOV.U32 R24, RZ, RZ, R14 ;  /* 0x000000ffff187224 */ /* 0x000fce00078e000e */
[----:B------:R-:W-:Y:S05]  /*28bb0*/  WARPSYNC.COLLECTIVE R15, `(.L_x_6476) ;  /* 0x000000000f087348 */ /* 0x000fea0003c00000 */
[----:B------:R0:W1:Y:S02]  /*28bc0*/  SHFL.IDX P6, R14, R13, R12, R11 ;  /* 0x0000000c0d0e7389 */ /* 0x00006400000c000b */
[----:B01----:R-:W-:Y:S01]  /*28bd0*/  ENDCOLLECTIVE ;  /* 0x000000000000791b */ /* 0x003fe20003800000 */
.L_x_6476:
[----:B------:R-:W-:Y:S05]  /*28be0*/  BRA `(.L_x_6477) ;  /* 0xffffffa8008c7947 */ /* 0x000fea000383ffff */
.L_x_6310:
[----:B------:R-:W-:Y:S01]  /*28bf0*/  BSSY B0, `(.L_x_6478) ;  /* 0x0000008000007945 */ /* 0x000fe20003800000 */
[----:B------:R-:W-:Y:S02]  /*28c00*/  IMAD.MOV.U32 R13, RZ, RZ, R16 ;  /* 0x000000ffff0d7224 */ /* 0x000fe400078e0010 */
[----:B-1----:R-:W-:Y:S02]  /*28c10*/  IMAD.MOV.U32 R12, RZ, RZ, RZ ;  /* 0x000000ffff0c7224 */ /* 0x002fe400078e00ff */
[----:B0-----:R-:W-:Y:S02]  /*28c20*/  IMAD.MOV.U32 R11, RZ, RZ, 0x1f ;  /* 0x0000001fff0b7424 */ /* 0x001fe400078e00ff */
[----:B------:R-:W-:-:S07]  /*28c30*/  IMAD.MOV.U32 R15, RZ, RZ, -0x1 ;  /* 0xffffffffff0f7424 */ /* 0x000fce00078e00ff */
[----:B------:R-:W-:Y:S05]  /*28c40*/  WARPSYNC.COLLECTIVE R15, `(.L_x_6479) ;  /* 0x000000000f087348 */ /* 0x000fea0003c00000 */
[----:B------:R0:W1:Y:S02]  /*28c50*/  SHFL.IDX P6, R14, R13, R12, R11 ;  /* 0x0000000c0d0e7389 */ /* 0x00006400000c000b */
[----:B01----:R-:W-:Y:S01]  /*28c60*/  ENDCOLLECTIVE ;  /* 0x000000000000791b */ /* 0x003fe20003800000 */
.L_x_6479:
[----:B------:R-:W-:Y:S05]  /*28c70*/  BSYNC B0 ;  /* 0x0000000000007941 */ /* 0x000fea0003800000 */
.L_x_6478:
        /* <DEDUP_REMOVED lines=9> */
.L_x_6480:
        /* <DEDUP_REMOVED lines=19> */
.L_x_6481:
[----:B------:R-:W-:Y:S01]  /*28e40*/  IMAD.MOV.U32 R12, RZ, RZ, 0x2 ;  /* 0x00000002ff0c7424 */ /* 0x000fe200078e00ff */
[----:B------:R-:W-:-:S05]  /*28e50*/  SEL R6, R14, RZ, P1 ;  /* 0x000000ff0e067207 */ /* 0x000fca0000800000 */
[----:B------:R-:W-:-:S04]  /*28e60*/  IMAD.IADD R6, R5, 0x1, R6 ;  /* 0x0000000105067824 */ /* 0x000fc800078e0206 */
[----:B------:R-:W-:-:S07]  /*28e70*/  IMAD.MOV.U32 R13, RZ, RZ, R6 ;  /* 0x000000ffff0d7224 */ /* 0x000fce00078e0006 */
[----:B------:R-:W-:Y:S05]  /*28e80*/  WARPSYNC.COLLECTIVE R15, `(.L_x_6482) ;  /* 0x000000000f087348 */ /* 0x000fea0003c00000 */
[----:B------:R0:W1:Y:S02]  /*28e90*/  SHFL.UP P6, R14, R13, R12, R11 ;  /* 0x0400000c0d0e7389 */ /* 0x00006400000c000b */
[----:B01----:R-:W-:Y:S01]  /*28ea0*/  ENDCOLLECTIVE ;  /* 0x000000000000791b */ /* 0x003fe20003800000 */
.L_x_6482:
[----:B------:R-:W-:Y:S01]  /*28eb0*/  IMAD.MOV.U32 R12, RZ, RZ, 0x4 ;  /* 0x00000004ff0c7424 */ /* 0x000fe200078e00ff */
[----:B------:R-:W-:-:S05]  /*28ec0*/  SEL R7, R14, RZ, P2 ;  /* 0x000000ff0e077207 */ /* 0x000fca0001000000 */
[----:B------:R-:W-:-:S04]  /*28ed0*/  IMAD.IADD R7, R6, 0x1, R7 ;  /* 0x0000000106077824 */ /* 0x000fc800078e0207 */
[----:B------:R-:W-:-:S07]  /*28ee0*/  IMAD.MOV.U32 R13, RZ, RZ, R7 ;  /* 0x000000ffff0d7224 */ /* 0x000fce00078e0007 */
[----:B------:R-:W-:Y:S05]  /*28ef0*/  WARPSYNC.COLLECTIVE R15, `(.L_x_6483) ;  /* 0x000000000f087348 */ /* 0x000fea0003c00000 */
[----:B------:R0:W1:Y:S02]  /*28f00*/  SHFL.UP P6, R14, R13, R12, R11 ;  /* 0x0400000c0d0e7389 */ /* 0x00006400000c000b */
[----:B01----:R-:W-:Y:S01]  /*28f10*/  ENDCOLLECTIVE ;  /* 0x000000000000791b */ /* 0x003fe20003800000 */
.L_x_6483:
[----:B------:R-:W-:Y:S01]  /*28f20*/  IMAD.MOV.U32 R12, RZ, RZ, 0x8 ;  /* 0x00000008ff0c7424 */ /* 0x000fe200078e00ff */
[----:B------:R-:W-:-:S05]  /*28f30*/  SEL R2, R14, RZ, P3 ;  /* 0x000000ff0e027207 */ /* 0x000fca0001800000 */
[----:B------:R-:W-:-:S04]  /*28f40*/  IMAD.IADD R2, R7, 0x1, R2 ;  /* 0x0000000107027824 */ /* 0x000fc800078e0202 */
[----:B------:R-:W-:-:S07]  /*28f50*/  IMAD.MOV.U32 R13, RZ, RZ, R2 ;  /* 0x000000ffff0d7224 */ /* 0x000fce00078e0002 */
[----:B------:R-:W-:Y:S05]  /*28f60*/  WARPSYNC.COLLECTIVE R15, `(.L_x_6484) ;  /* 0x000000000f087348 */ /* 0x000fea0003c00000 */
[----:B------:R0:W1:Y:S02]  /*28f70*/  SHFL.UP P6, R14, R13, R12, R11 ;  /* 0x0400000c0d0e7389 */ /* 0x00006400000c000b */
[----:B01----:R-:W-:Y:S01]  /*28f80*/  ENDCOLLECTIVE ;  /* 0x000000000000791b */ /* 0x003fe20003800000 */
.L_x_6484:
[----:B------:R-:W-:Y:S01]  /*28f90*/  IMAD.MOV.U32 R12, RZ, RZ, 0x10 ;  /* 0x00000010ff0c7424 */ /* 0x000fe200078e00ff */
[----:B------:R-:W-:-:S05]  /*28fa0*/  SEL R3, R14, RZ, P4 ;  /* 0x000000ff0e037207 */ /* 0x000fca0002000000 */
[----:B------:R-:W-:-:S04]  /*28fb0*/  IMAD.IADD R3, R2, 0x1, R3 ;  /* 0x0000000102037824 */ /* 0x000fc800078e0203 */
[----:B------:R-:W-:-:S07]  /*28fc0*/  IMAD.MOV.U32 R13, RZ, RZ, R3 ;  /* 0x000000ffff0d7224 */ /* 0x000fce00078e0003 */
[----:B------:R-:W-:Y:S05]  /*28fd0*/  WARPSYNC.COLLECTIVE R15, `(.L_x_6485) ;  /* 0x000000000f087348 */ /* 0x000fea0003c00000 */
[----:B------:R0:W1:Y:S02]  /*28fe0*/  SHFL.UP P6, R14, R13, R12, R11 ;  /* 0x0400000c0d0e7389 */ /* 0x00006400000c000b */
[----:B01----:R-:W-:Y:S01]  /*28ff0*/  ENDCOLLECTIVE ;  /* 0x000000000000791b */ /* 0x003fe20003800000 */
.L_x_6485:
        /* <DEDUP_REMOVED lines=8> */
.L_x_6486:
[----:B------:R-:W-:Y:S05]  /*29080*/  BRA `(.L_x_6487) ;  /* 0xffffffa800a87947 */ /* 0x000fea000383ffff */
.L_x_6315:
[----:B------:R-:W-:Y:S01]  /*29090*/  BSSY B0, `(.L_x_6488) ;  /* 0x0000008000007945 */ /* 0x000fe20003800000 */
[----:B-----5:R-:W-:Y:S02]  /*290a0*/  IMAD.MOV.U32 R13, RZ, RZ, R5 ;  /* 0x000000ffff0d7224 */ /* 0x020fe400078e0005 */
[----:B-1----:R-:W-:Y:S02]  /*290b0*/  IMAD.MOV.U32 R12, RZ, RZ, 0x1 ;  /* 0x00000001ff0c7424 */ /* 0x002fe400078e00ff */
[----:B0-----:R-:W-:Y:S02]  /*290c0*/  IMAD.MOV.U32 R11, RZ, RZ, RZ ;  /* 0x000000ffff0b7224 */ /* 0x001fe400078e00ff */
[----:B------:R-:W-:-:S07]  /*290d0*/  IMAD.MOV.U32 R15, RZ, RZ, -0x1 ;  /* 0xffffffffff0f7424 */ /* 0x000fce00078e00ff */
[----:B--23--:R-:W-:Y:S05]  /*290e0*/  WARPSYNC.COLLECTIVE R15, `(.L_x_6489) ;  /* 0x000000000f087348 */ /* 0x00cfea0003c00000 */
[----:B------:R0:W1:Y:S02]  /*290f0*/  SHFL.UP P6, R14, R13, R12, R11 ;  /* 0x0400000c0d0e7389 */ /* 0x00006400000c000b */
[----:B0123--:R-:W-:Y:S01]  /*29100*/  ENDCOLLECTIVE ;  /* 0x000000000000791b */ /* 0x00ffe20003800000 */
.L_x_6489:
[----:B------:R-:W-:Y:S05]  /*29110*/  BSYNC B0 ;  /* 0x0000000000007941 */ /* 0x000fea0003800000 */
.L_x_6488:
        /* <DEDUP_REMOVED lines=8> */
.L_x_6490:
[----:B------:R-:W-:Y:S01]  /*291a0*/  IMAD.MOV.U32 R12, RZ, RZ, 0x4 ;  /* 0x00000004ff0c7424 */ /* 0x000fe200078e00ff */
[----:B------:R-:W-:-:S05]  /*291b0*/  SEL R2, R14, RZ, P2 ;  /* 0x000000ff0e027207 */ /* 0x000fca0001000000 */
[----:B------:R-:W-:-:S04]  /*291c0*/  IMAD.IADD R2, R13, 0x1, R2 ;  /* 0x000000010d027824 */ /* 0x000fc800078e0202 */
[----:B------:R-:W-:-:S07]  /*291d0*/  IMAD.MOV.U32 R13, RZ, RZ, R2 ;  /* 0x000000ffff0d7224 */ /* 0x000fce00078e0002 */
[----:B------:R-:W-:Y:S05]  /*291e0*/  WARPSYNC.COLLECTIVE R15, `(.L_x_6491) ;  /* 0x000000000f087348 */ /* 0x000fea0003c00000 */
[----:B------:R0:W1:Y:S02]  /*291f0*/  SHFL.UP P6, R14, R13, R12, R11 ;  /* 0x0400000c0d0e7389 */ /* 0x00006400000c000b */
[----:B01----:R-:W-:Y:S01]  /*29200*/  ENDCOLLECTIVE ;  /* 0x000000000000791b */ /* 0x003fe20003800000 */
.L_x_6491:
[----:B------:R-:W-:Y:S01]  /*29210*/  IMAD.MOV.U32 R12, RZ, RZ, 0x8 ;  /* 0x00000008ff0c7424 */ /* 0x000fe200078e00ff */
[----:B------:R-:W-:-:S05]  /*29220*/  SEL R3, R14, RZ, P3 ;  /* 0x000000ff0e037207 */ /* 0x000fca0001800000 */
[----:B------:R-:W-:-:S04]  /*29230*/  IMAD.IADD R3, R2, 0x1, R3 ;  /* 0x0000000102037824 */ /* 0x000fc800078e0203 */
[----:B------:R-:W-:-:S07]  /*29240*/  IMAD.MOV.U32 R13, RZ, RZ, R3 ;  /* 0x000000ffff0d7224 */ /* 0x000fce00078e0003 */
[----:B------:R-:W-:Y:S05]  /*29250*/  WARPSYNC.COLLECTIVE R15, `(.L_x_6492) ;  /* 0x000000000f087348 */ /* 0x000fea0003c00000 */
[----:B------:R0:W1:Y:S02]  /*29260*/  SHFL.UP P6, R14, R13, R12, R11 ;  /* 0x0400000c0d0e7389 */ /* 0x00006400000c000b */
[----:B01----:R-:W-:Y:S01]  /*29270*/  ENDCOLLECTIVE ;  /* 0x000000000000791b */ /* 0x003fe20003800000 */
.L_x_6492:
[----:B------:R-:W-:Y:S01]  /*29280*/  IMAD.MOV.U32 R12, RZ, RZ, 0x10 ;  /* 0x00000010ff0c7424 */ /* 0x000fe200078e00ff */
[----:B------:R-:W-:-:S05]  /*29290*/  SEL R4, R14, RZ, P4 ;  /* 0x000000ff0e047207 */ /* 0x000fca0002000000 */
[----:B------:R-:W-:-:S04]  /*292a0*/  IMAD.IADD R4, R3, 0x1, R4 ;  /* 0x0000000103047824 */ /* 0x000fc800078e0204 */
[----:B------:R-:W-:-:S07]  /*292b0*/  IMAD.MOV.U32 R13, RZ, RZ, R4 ;  /* 0x000000ffff0d7224 */ /* 0x000fce00078e0004 */
[----:B------:R-:W-:Y:S05]  /*292c0*/  WARPSYNC.COLLECTIVE R15, `(.L_x_6493) ;  /* 0x000000000f087348 */ /* 0x000fea0003c00000 */
[----:B------:R0:W1:Y:S02]  /*292d0*/  SHFL.UP P6, R14, R13, R12, R11 ;  /* 0x0400000c0d0e7389 */ /* 0x00006400000c000b */
[----:B01----:R-:W-:Y:S01]  /*292e0*/  ENDCOLLECTIVE ;  /* 0x000000000000791b */ /* 0x003fe20003800000 */
.L_x_6493:
        /* <DEDUP_REMOVED lines=8> */
.L_x_6494:
[----:B------:R-:W-:Y:S05]  /*29370*/  BRA `(.L_x_6495) ;  /* 0xffffffa8008c7947 */ /* 0x000fea000383ffff */
.L_x_6317:
[----:B------:R-:W-:Y:S01]  /*29380*/  BSSY B0, `(.L_x_6496) ;  /* 0x0000006000007945 */ /* 0x000fe20003800000 */
[----:B------:R-:W-:Y:S01]  /*29390*/  PLOP3.LUT P6, PT, P6, PT, PT, 0x8, 0x0 ;  /* 0x000000000000781c */ /* 0x000fe200037ce170 */
[----:B------:R-:W-:-:S12]  /*293a0*/  IMAD.MOV.U32 R15, RZ, RZ, -0x1 ;  /* 0xffffffffff0f7424 */ /* 0x000fd800078e00ff */
[----:B012---:R-:W-:Y:S05]  /*293b0*/  WARPSYNC.COLLECTIVE R15, `(.L_x_6497) ;  /* 0x000000000f087348 */ /* 0x007fea0003c00000 */
[----:B------:R-:W-:Y:S01]  /*293c0*/  VOTE.ANY R14, PT, P6 ;  /* 0x00000000000e7806 */ /* 0x000fe200030e0100 */
[----:B012---:R-:W-:Y:S06]  /*293d0*/  ENDCOLLECTIVE ;  /* 0x000000000000791b */ /* 0x007fec0003800000 */
.L_x_6497:
[----:B------:R-:W-:Y:S05]  /*293e0*/  BSYNC B0 ;  /* 0x0000000000007941 */ /* 0x000fea0003800000 */
.L_x_6496:
        /* <DEDUP_REMOVED lines=9> */
.L_x_6498:
[----:B------:R-:W-:Y:S01]  /*29480*/  IMAD.MOV.U32 R5, RZ, RZ, R14 ;  /* 0x000000ffff057224 */ /* 0x000fe200078e000e */
[----:B------:R-:W-:Y:S06]  /*29490*/  BRA `(.L_x_6499) ;  /* 0xffffffa8007c7947 */ /* 0x000fec000383ffff */
.L_x_6319:
[----:B------:R-:W-:Y:S01]  /*294a0*/  BSSY B0, `(.L_x_6500) ;  /* 0x0000007000007945 */ /* 0x000fe20003800000 */
[----:B------:R-:W-:Y:S02]  /*294b0*/  IMAD.MOV.U32 R13, RZ, RZ, R6 ;  /* 0x000000ffff0d7224 */ /* 0x000fe400078e0006 */
[----:B0-----:R-:W-:Y:S02]  /*294c0*/  IMAD.MOV.U32 R11, RZ, RZ, 0x1f ;  /* 0x0000001fff0b7424 */ /* 0x001fe400078e00ff */
[----:B------:R-:W-:-:S07]  /*294d0*/  IMAD.MOV.U32 R15, RZ, RZ, -0x1 ;  /* 0xffffffffff0f7424 */ /* 0x000fce00078e00ff */
[----:B--234-:R-:W-:Y:S05]  /*294e0*/  WARPSYNC.COLLECTIVE R15, `(.L_x_6501) ;  /* 0x000000000f087348 */ /* 0x01cfea0003c00000 */
[----:B------:R0:W1:Y:S02]  /*294f0*/  SHFL.IDX P6, R14, R13, R12, R11 ;  /* 0x0000000c0d0e7389 */ /* 0x00006400000c000b */
[----:B01234-:R-:W-:Y:S01]  /*29500*/  ENDCOLLECTIVE ;  /* 0x000000000000791b */ /* 0x01ffe20003800000 */
.L_x_6501:
[----:B------:R-:W-:Y:S05]  /*29510*/  BSYNC B0 ;  /* 0x0000000000007941 */ /* 0x000fea0003800000 */
.L_x_6500:
[----:B------:R-:W-:Y:S05]  /*29520*/  BRA `(.L_x_6318) ;  /* 0xffffffa800747947 */ /* 0x000fea000383ffff */
.L_x_6323:
[----:B0-----:R0:W3:Y:S02]  /*29530*/  SYNCS.PHASECHK.TRANS64.TRYWAIT P0, [R7+URZ+0x30820], R0 ;  /* 0x03082000070075a7 */ /* 0x0010e4000800017f */
[----:B---3--:R-:W-:Y:S05]  /*29540*/  @!P0 NANOSLEEP.SYNCS 0x989680 ;  /* 0x009896800000895d */ /* 0x008fea0003900000 */
[----:B------:R-:W3:Y:S02]  /*29550*/  @!P0 SYNCS.PHASECHK.TRANS64 P0, [R7+URZ+0x30820], R0 ;  /* 0x03082000070085a7 */ /* 0x000ee4000800007f */
[----:B---3--:R-:W-:Y:S05]  /*29560*/  @!P0 BRA `(.L_x_6323) ;  /* 0xfffffffc00f08947 */ /* 0x008fea000383ffff */
[----:B------:R-:W-:Y:S05]  /*29570*/  BRA `(.L_x_6502) ;  /* 0xffffffac00f07947 */ /* 0x000fea000383ffff */
.L_x_6324:
[----:B------:R-:W3:Y:S01]  /*29580*/  S2R R2, SR_TID.X ;  /* 0x0000000000027919 */ /* 0x000ee20000002100 */
[----:B------:R-:W-:Y:S01]  /*29590*/  BSSY B0, `(.L_x_6503) ;  /* 0x000000a000007945 */ /* 0x000fe20003800000 */
[----:B-1----:R-:W-:Y:S02]  /*295a0*/  IMAD.MOV.U32 R12, RZ, RZ, RZ ;  /* 0x000000ffff0c7224 */ /* 0x002fe400078e00ff */
[----:B------:R-:W-:Y:S02]  /*295b0*/  IMAD.MOV.U32 R11, RZ, RZ, 0x1f ;  /* 0x0000001fff0b7424 */ /* 0x000fe400078e00ff */
[----:B------:R-:W-:Y:S01]  /*295c0*/  IMAD.MOV.U32 R15, RZ, RZ, -0x1 ;  /* 0xffffffffff0f7424 */ /* 0x000fe200078e00ff */
[----:B---3--:R-:W-:-:S04]  /*295d0*/  SHF.R.U32.HI R2, RZ, 0x5, R2 ;  /* 0x00000005ff027819 */ /* 0x008fc80000011602 */
[----:B------:R-:W-:-:S05]  /*295e0*/  LOP3.LUT R2, R2, 0x3, RZ, 0xc0, !PT ;  /* 0x0000000302027812 */ /* 0x000fca00078ec0ff */
[----:B------:R-:W-:-:S07]  /*295f0*/  IMAD.MOV.U32 R13, RZ, RZ, R2 ;  /* 0x000000ffff0d7224 */ /* 0x000fce00078e0002 */
[----:B0-2-4-:R-:W-:Y:S05]  /*29600*/  WARPSYNC.COLLECTIVE R15, `(.L_x_6504) ;  /* 0x000000000f087348 */ /* 0x015fea0003c00000 */
[----:B------:R1:W3:Y:S02]  /*29610*/  SHFL.IDX P6, R14, R13, R12, R11 ;  /* 0x0000000c0d0e7389 */ /* 0x0002e400000c000b */
[----:B01234-:R-:W-:Y:S01]  /*29620*/  ENDCOLLECTIVE ;  /* 0x000000000000791b */ /* 0x01ffe20003800000 */
.L_x_6504:
[----:B------:R-:W-:Y:S05]  /*29630*/  BSYNC B0 ;  /* 0x0000000000007941 */ /* 0x000fea0003800000 */
.L_x_6503:
[----:B------:R-:W-:Y:S05]  /*29640*/  BRA `(.L_x_6505) ;  /* 0xffffffac00d87947 */ /* 0x000fea000383ffff */
.L_x_6325:
[----:B------:R-:W-:Y:S01]  /*29650*/  BSSY B0, `(.L_x_6506) ;  /* 0x0000006000007945 */ /* 0x000fe20003800000 */
[----:B------:R-:W-:-:S07]  /*29660*/  IMAD.MOV.U32 R15, RZ, RZ, -0x1 ;  /* 0xffffffffff0f7424 */ /* 0x000fce00078e00ff */
[----:B012-4-:R-:W-:Y:S05]  /*29670*/  WARPSYNC.COLLECTIVE R15, `(.L_x_6507) ;  /* 0x000000000f0c7348 */ /* 0x017fea0003c00000 */
[----:B------:R-:W-:Y:S02]  /*29680*/  ELECT P6, UR62, PT ;  /* 0x00000000003e782f */ /* 0x000fe400038c0000 */
[----:B------:R-:W-:Y:S01]  /*29690*/  MOV R14, UR62 ;  /* 0x0000003e000e7c02 */ /* 0x000fe20008000f00 */
[----:B012-4-:R-:W-:Y:S10]  /*296a0*/  ENDCOLLECTIVE ;  /* 0x000000000000791b */ /* 0x017ff40003800000 */
.L_x_6507:
[----:B------:R-:W-:Y:S05]  /*296b0*/  BSYNC B0 ;  /* 0x0000000000007941 */ /* 0x000fea0003800000 */
.L_x_6506:
[----:B------:R-:W-:Y:S05]  /*296c0*/  BRA `(.L_x_6508) ;  /* 0xffffffac00cc7947 */ /* 0x000fea000383ffff */
.L_x_6327:
[----:B0-----:R0:W3:Y:S02]  /*296d0*/  SYNCS.PHASECHK.TRANS64.TRYWAIT P1, [R5+URZ+0x30840], R0 ;  /* 0x03084000050075a7 */ /* 0x0010e4000802017f */
[----:B---3--:R-:W-:Y:S05]  /*296e0*/  @!P1 NANOSLEEP.SYNCS 0x989680 ;  /* 0x009896800000995d */ /* 0x008fea0003900000 */
[----:B------:R-:W3:Y:S02]  /*296f0*/  @!P1 SYNCS.PHASECHK.TRANS64 P1, [R5+URZ+0x30840], R0 ;  /* 0x03084000050095a7 */ /* 0x000ee4000802007f */
[----:B---3--:R-:W-:Y:S05]  /*29700*/  @!P1 BRA `(.L_x_6327) ;  /* 0xfffffffc00f09947 */ /* 0x008fea000383ffff */
[----:B------:R-:W-:Y:S05]  /*29710*/  BRA `(.L_x_6509) ;  /* 0xffffffac00ec7947 */ /* 0x000fea000383ffff */
.L_x_6329:
[----:B---3--:R3:W0:Y:S02]  /*29720*/  SYNCS.PHASECHK.TRANS64.TRYWAIT P1, [R3+URZ+0x30840], R2 ;  /* 0x03084002030075a7 */ /* 0x008624000802017f */
[----:B0-----:R-:W-:Y:S05]  /*29730*/  @!P1 NANOSLEEP.SYNCS 0x989680 ;  /* 0x009896800000995d */ /* 0x001fea0003900000 */
[----:B------:R-:W0:Y:S02]  /*29740*/  @!P1 SYNCS.PHASECHK.TRANS64 P1, [R3+URZ+0x30840], R2 ;  /* 0x03084002030095a7 */ /* 0x000e24000802007f */
[----:B0-----:R-:W-:Y:S05]  /*29750*/  @!P1 BRA `(.L_x_6329) ;  /* 0xfffffffc00f09947 */ /* 0x001fea000383ffff */
[----:B------:R-:W-:Y:S05]  /*29760*/  BRA `(.L_x_6510) ;  /* 0xffffffac00f87947 */ /* 0x000fea000383ffff */
.L_x_6331:
[----:B------:R0:W0:Y:S02]  /*29770*/  SYNCS.PHASECHK.TRANS64.TRYWAIT P1, [R5+URZ+0x30860], R0 ;  /* 0x03086000050075a7 */ /* 0x000024000802017f */
[----:B0-----:R-:W-:Y:S05]  /*29780*/  @!P1 NANOSLEEP.SYNCS 0x989680 ;  /* 0x009896800000995d */ /* 0x001fea0003900000 */
[----:B------:R-:W0:Y:S02]  /*29790*/  @!P1 SYNCS.PHASECHK.TRANS64 P1, [R5+URZ+0x30860], R0 ;  /* 0x03086000050095a7 */ /* 0x000e24000802007f */
[----:B0-----:R-:W-:Y:S05]  /*297a0*/  @!P1 BRA `(.L_x_6331) ;  /* 0xfffffffc00f09947 */ /* 0x001fea000383ffff */
[----:B------:R-:W-:Y:S05]  /*297b0*/  BRA `(.L_x_6511) ;  /* 0xffffffac00f47947 */ /* 0x000fea000383ffff */
.L_x_6512:
        /* <DEDUP_REMOVED lines=12> */
.L_x_15842:


//--------------------- .text._ZN7cutlass13device_kernelIN5flash11enable_sm90INS1_16FlashAttnFwdSm90INS1_25CollectiveMainloopFwdSm90ILi2EN4cute5tupleIJNS5_1CILi1EEES8_S8_EEENS6_IJNS7_ILi128EEESA_SA_EEELi128ENS_10bfloat16_tEfNS_4arch4Sm90ELb0ELb0ELb0ELb0ELb1ELb0ELb0ELb1ELb1ELb1ELb0ELb0EEENS1_21CollectiveEpilogueFwdISB_S9_SC_SE_Li256ELb0ELb1ELb0ELb0EEENS1_29StaticPersistentTileSchedulerILb0EEEEEEEEEvNT_6ParamsE --------------------------
	.section	.text._ZN7cutlass13device_kernelIN5flash11enable_sm90INS1_16FlashAttnFwdSm90INS1_25CollectiveMainloopFwdSm90ILi2EN4cute5tupleIJNS5_1CILi1EEES8_S8_EEENS6_IJNS7_ILi128EEESA_SA_EEELi128ENS_10bfloat16_tEfNS_4arch4Sm90ELb0ELb0ELb0ELb0ELb1ELb0ELb0ELb1ELb1ELb1ELb0ELb0EEENS1_21CollectiveEpilogueFwdISB_S9_SC_SE_Li256ELb0ELb1ELb0ELb0EEENS1_29StaticPersistentTileSchedulerILb0EEEEEEEEEvNT_6ParamsE,"ax",@progbits
	.align	128
.text._ZN7cutlass13device_kernelIN5flash11enable_sm90INS1_16FlashAttnFwdSm90INS1_25CollectiveMainloopFwdSm90ILi2EN4cute5tupleIJNS5_1CILi1EEES8_S8_EEENS6_IJNS7_ILi128EEESA_SA_EEELi128ENS_10bfloat16_tEfNS_4arch4Sm90ELb0ELb0ELb0ELb0ELb1ELb0ELb0ELb1ELb1ELb1ELb0ELb0EEENS1_21CollectiveEpilogueFwdISB_S9_SC_SE_Li256ELb0ELb1ELb0ELb0EEENS1_29StaticPersistentTileSchedulerILb0EEEEEEEEEvNT_6ParamsE:
        .type           _ZN7cutlass13device_kernelIN5flash11enable_sm90INS1_16FlashAttnFwdSm90INS1_25CollectiveMainloopFwdSm90ILi2EN4cute5tupleIJNS5_1CILi1EEES8_S8_EEENS6_IJNS7_ILi128EEESA_SA_EEELi128ENS_10bfloat16_tEfNS_4arch4Sm90ELb0ELb0ELb0ELb0ELb1ELb0ELb0ELb1ELb1ELb1ELb0ELb0EEENS1_21CollectiveEpilogueFwdISB_S9_SC_SE_Li256ELb0ELb1ELb0ELb0EEENS1_29StaticPersistentTileSchedulerILb0EEEEEEEEEvNT_6ParamsE,@function
        .size           _ZN7cutlass13device_kernelIN5flash11enable_sm90INS1_16FlashAttnFwdSm90INS1_25CollectiveMainloopFwdSm90ILi2EN4cute5tupleIJNS5_1CILi1EEES8_S8_EEENS6_IJNS7_ILi128EEESA_SA_EEELi128ENS_10bfloat16_tEfNS_4arch4Sm90ELb0ELb0ELb0ELb0ELb1ELb0ELb0ELb1ELb1ELb1ELb0ELb0EEENS1_21CollectiveEpilogueFwdISB_S9_SC_SE_Li256ELb0ELb1ELb0ELb0EEENS1_29StaticPersistentTileSchedulerILb0EEEEEEEEEvNT_6ParamsE,(.L_x_15843 - _ZN7cutlass13device_kernelIN5flash11enable_sm90INS1_16FlashAttnFwdSm90INS1_25CollectiveMainloopFwdSm90ILi2EN4cute5tupleIJNS5_1CILi1EEES8_S8_EEENS6_IJNS7_ILi128EEESA_SA_EEELi128ENS_10bfloat16_tEfNS_4arch4Sm90ELb0ELb0ELb0ELb0ELb1ELb0ELb0ELb1ELb1ELb1ELb0ELb0EEENS1_21CollectiveEpilogueFwdISB_S9_SC_SE_Li256ELb0ELb1ELb0ELb0EEENS1_29StaticPersistentTileSchedulerILb0EEEEEEEEEvNT_6ParamsE)
        .other          _ZN7cutlass13device_kernelIN5flash11enable_sm90INS1_16FlashAttnFwdSm90INS1_25CollectiveMainloopFwdSm90ILi2EN4cute5tupleIJNS5_1CILi1EEES8_S8_EEENS6_IJNS7_ILi128EEESA_SA_EEELi128ENS_10bfloat16_tEfNS_4arch4Sm90ELb0ELb0ELb0ELb0ELb1ELb0ELb0ELb1ELb1ELb1ELb0ELb0EEENS1_21CollectiveEpilogueFwdISB_S9_SC_SE_Li256ELb0ELb1ELb0ELb0EEENS1_29StaticPersistentTileSchedulerILb0EEEEEEEEEvNT_6ParamsE,@"STO_CUDA_ENTRY STV_DEFAULT"
_ZN7cutlass13device_kernelIN5flash11enable_sm90INS1_16FlashAttnFwdSm90INS1_25CollectiveMainloopFwdSm90ILi2EN4cute5tupleIJNS5_1CILi1EEES8_S8_EEENS6_IJNS7_ILi128EEESA_SA_EEELi128ENS_10bfloat16_tEfNS_4arch4Sm90ELb0ELb0ELb0ELb0ELb1ELb0ELb0ELb1ELb1ELb1ELb0ELb0EEENS1_21CollectiveEpilogueFwdISB_S9_SC_SE_Li256ELb0ELb1ELb0ELb0EEENS1_29StaticPersistentTileSchedulerILb0EEEEEEEEEvNT_6ParamsE:
[----:B------:R-:W0:Y:S01]  /*0000*/  LDC R1, c[0x0][0x28] ;  /* 0x00000a00ff017b82 */ /* 0x000e220000000800 */
[----:B------:R-:W1:Y:S01]  /*0010*/  S2R R5, SR_TID.X ;  /* 0x0000000000057919 */ /* 0x000e620000002100 */
[----:B------:R-:W-:Y:S01]  /*0020*/  ELECT P0, URZ, PT ;  /* 0x00000000003f782f */ /* 0x000fe20003800000 */
[----:B------:R-:W-:Y:S01]  /*0030*/  UMOV UR4, 0x80 ;  /* 0x0000008000047882 */ /* 0x000fe20000000000 */
[----:B------:R-:W-:Y:S01]  /*0040*/  UMOV UR7, 0x100 ;  /* 0x0000010000077882 */ /* 0x000fe20000000000 */
[----:B-1----:R-:W-:-:S05]  /*0050*/  SHF.R.U32.HI R0, RZ, 0x5, R5 ;  /* 0x00000005ff007819 */ /* 0x002fca0000011605 */
[----:B------:R-:W1:Y:S02]  /*0060*/  SHFL.IDX PT, R2, R0, RZ, 0x1f ;  /* 0x00001fff00027589 */ /* 0x000e6400000e0000 */
[C---:B-1----:R-:W-:Y:S02]  /*0070*/  ISETP.NE.OR P0, PT, R2.reuse, RZ, !P0 ;  /* 0x000000ff0200720c */ /* 0x042fe40004705670 */
[----:B------:R-:W-:Y:S02]  /*0080*/  ISETP.NE.AND P1, PT, R2, RZ, PT ;  /* 0x000000ff0200720c */ /* 0x000fe40003f25270 */
[----:B------:R-:W-:-:S05]  /*0090*/  SHF.R.U32.HI R2, RZ, 0x7, R5 ;  /* 0x00000007ff027819 */ /* 0x000fca0000011605 */
[----:B------:R1:W2:Y:S04]  /*00a0*/  SHFL.IDX PT, R4, R2, RZ, 0x1f ;  /* 0x00001fff02047589 */ /* 0x0002a800000e0000 */
[----:B------:R-:W-:Y:S01]  /*00b0*/  VOTEU.ALL UP0, P0 ;  /* 0x00000000003f7886 */ /* 0x000fe20000000000 */
[----:B------:R-:W-:-:S04]  /*00c0*/  VOTEU.ALL UP1, P0 ;  /* 0x00000000003f7886 */ /* 0x000fc80000020000 */
[----:B------:R-:W3:Y:S01]  /*00d0*/  @!UP0 S2UR UR8, SR_CgaCtaId ;  /* 0x00000000000889c3 */ /* 0x000ee20000008800 */
[----:B------:R-:W-:Y:S01]  /*00e0*/  @!UP0 UMOV UR6, 0x400 ;  /* 0x0000040000068882 */ /* 0x000fe20000000000 */
[----:B------:R-:W-:-:S04]  /*00f0*/  @!UP0 UIADD3 UR4, -UR4, 0x100000, URZ ;  /* 0x0010000004048890 */ /* 0x000fc8000fffe13f */
[----:B------:R-:W-:Y:S02]  /*0100*/  @!UP0 USHF.L.U32 UR5, UR4, 0xb, URZ ;  /* 0x0000000b04058899 */ /* 0x000fe4000800063f */
[----:B------:R-:W-:Y:S02]  /*0110*/  @!UP0 USHF.L.U32 UR4, UR4, 0x1, URZ ;  /* 0x0000000104048899 */ /* 0x000fe4000800063f */
[----:B---3--:R-:W-:Y:S02]  /*0120*/  @!UP0 ULEA UR8, UR8, UR6, 0x18 ;  /* 0x0000000608088291 */ /* 0x008fe4000f8ec03f */
[----:B------:R-:W-:-:S04]  /*0130*/  @!UP0 UIADD3 UR6, -UR7, 0x100000, URZ ;  /* 0x0010000007068890 */ /* 0x000fc8000fffe13f */
[----:B------:R-:W-:Y:S02]  /*0140*/  @!UP0 USHF.L.U32 UR7, UR6, 0xb, URZ ;  /* 0x0000000b06078899 */ /* 0x000fe4000800063f */
[----:B------:R-:W-:Y:S01]  /*0150*/  @!UP0 USHF.L.U32 UR6, UR6, 0x1, URZ ;  /* 0x0000000106068899 */ /* 0x000fe2000800063f */
[----:B------:R-:W-:-:S05]  /*0160*/  VOTEU.ALL UP0, P0 ;  /* 0x00000000003f7886 */ /* 0x000fca0000000000 */
[----:B------:R1:W3:Y:S06]  /*0170*/  @!UP0 SYNCS.EXCH.64 URZ, [UR8+0x28800], UR4 ;  /* 0x02880004083f85b2 */ /* 0x0002ec0008000100 */
[----:B------:R1:W4:Y:S02]  /*0180*/  @!UP1 SYNCS.EXCH.64 URZ, [UR8+0x28820], UR6 ;  /* 0x02882006083f95b2 */ /* 0x0003240008000100 */
[----:B012---:R-:W-:Y:S05]  /*0190*/  @P1 BRA `(.L_x_6513) ;  /* 0x0000000000481947 */ /* 0x007fea0003800000 */
        /* <DEDUP_REMOVED lines=14> */
[----:B------:R0:W2:Y:S01]  /*0280*/  SYNCS.EXCH.64 URZ, [UR8+0x28840], UR6 ;  /* 0x02884006083f75b2 */ /* 0x0000a20008000100 */
[----:B------:R0:W0:Y:S01]  /*0290*/  SYNCS.EXCH.64 URZ, [UR8+0x28838], UR4 ;  /* 0x02883804083f75b2 */ /* 0x0000220008000100 */
[----:B------:R0:W0:Y:S01]  /*02a0*/  SYNCS.EXCH.64 URZ, [UR8+0x28848], UR6 ;  /* 0x02884806083f75b2 */ /* 0x0000220008000100 */
[----:B------:R-:W-:Y:S01]  /*02b0*/  NOP ;  /* 0x0000000000007918 */ /* 0x000fe20000000000 */
.L_x_6513:
        /* <DEDUP_REMOVED lines=22> */
.L_x_6514:
        /* <DEDUP_REMOVED lines=18> */
.L_x_6515:
        /* <DEDUP_REMOVED lines=22> */
.L_x_6516:
        /* <DEDUP_REMOVED lines=23> */
.L_x_6517:
[----:B------:R-:W-:Y:S01]  /*0810*/  UISETP.NE.AND UP0, UPT, UR9, URZ, UPT ;  /* 0x0000003f0900728c */ /* 0x000fe2000bf05270 */
[----:B------:R-:W-:Y:S01]  /*0820*/  NOP ;  /* 0x0000000000007918 */ /* 0x000fe20000000000 */
[----:B------:R-:W-:Y:S01]  /*0830*/  UMOV UR36, 0x1 ;  /* 0x0000000100247882 */ /* 0x000fe20000000000 */
[----:B------:R-:W-:Y:S01]  /*0840*/  ULDC.64 UR48, c[0x0][0x208] ;  /* 0x0000820000307ab9 */ /* 0x000fe20000000a00 */
[----:B------:R-:W-:Y:S01]  /*0850*/  USEL UR36, UR36, 0x2, !UP0 ;  /* 0x0000000224247887 */ /* 0x000fe2000c000000 */
[----:B01234-:R-:W-:Y:S01]  /*0860*/  BAR.SYNC.DEFER_BLOCKING 0x0 ;  /* 0x0000000000007b1d */ /* 0x01ffe20000010000 */
[----:B------:R-:W-:-:S13]  /*0870*/  PLOP3.LUT P0, PT, PT, PT, UP0, 0x80, 0x0 ;  /* 0x000000000000781c */ /* 0x000fda0003f0f008 */
[----:B------:R-:W-:Y:S05]  /*0880*/  @!P0 BRA `(.L_x_6518) ;  /* 0x0000006800888947 */ /* 0x000fea0003800000 */
.L_x_6519:
[----:B------:R-:W-:-:S08]  /*0890*/  NOP ;  /* 0x0000000000007918 */ /* 0x000fd00000000000 */
[----:B------:R-:W0:Y:S02]  /*08a0*/  USETMAXREG.TRY_ALLOC.CTAPOOL UP0, 0xe8 ;  /* 0x000000e8000079c8 */ /* 0x000e240008000600 */
[----:B0-----:R-:W-:-:S13]  /*08b0*/  PLOP3.LUT P0, PT, PT, PT, UP0, 0x80, 0x0 ;  /* 0x000000000000781c */ /* 0x001fda0003f0f008 */
[----:B------:R-:W-:Y:S05]  /*08c0*/  @!P0 BRA `(.L_x_6519) ;  /* 0xfffffffc00f08947 */ /* 0x000fea000383ffff */
[----:B------:R-:W-:Y:S01]  /*08d0*/  LOP3.LUT R0, R5, 0xffffff80, RZ, 0xc0, !PT ;  /* 0xffffff8005007812 */ /* 0x000fe200078ec0ff */
[----:B------:R-:W0:Y:S08]  /*08e0*/  S2UR UR41, SR_CTAID.X ;  /* 0x00000000002979c3 */ /* 0x000e300000002500 */
[----:B------:R-:W-:Y:S06]  /*08f0*/  BAR.ARV 0x8, 0x180 ;  /* 0x0206000000007b1d */ /* 0x000fec0000002000 */
[----:B------:R-:W-:-:S02]  /*0900*/  ISETP.NE.AND P0, PT, R0, 0x80, PT ;  /* 0x000000800000780c */ /* 0x000fc40003f05270 */
[----:B------:R-:W0:Y:S11]  /*0910*/  LDC R0, c[0x0][0xc34] ;  /* 0x00030d00ff007b82 */ /* 0x000e360000000800 */
[----:B------:R-:W-:Y:S06]  /*0920*/  @!P0 BAR.ARV 0x9, 0x100 ;  /* 0x0244000000008b1d */ /* 0x000fec0000002000 */
[----:B0-----:R-:W-:-:S13]  /*0930*/  ISETP.LE.AND P0, PT, R0, UR41, PT ;  /* 0x0000002900007c0c */ /* 0x001fda000bf03270 */
[----:B------:R-:W-:Y:S05]  /*0940*/  @P0 EXIT ;  /* 0x000000000000094d */ /* 0x000fea0003800000 */
[----:B------:R-:W-:Y:S01]  /*0950*/  VIADD R153, R5, 0xffffff80 ;  /* 0xffffff8005997836 */ /* 0x000fe20000000000 */
[----:B------:R-:W-:Y:S01]  /*0960*/  ULOP3.LUT UR46, UR36, 0x1, URZ, 0xfc, !UPT ;  /* 0x00000001242e7892 */ /* 0x000fe2000f8efc3f */
[----:B------:R-:W-:Y:S01]  /*0970*/  UMOV UR45, URZ ;  /* 0x0000003f002d7c82 */ /* 0x000fe20008000000 */
[----:B------:R-:W-:Y:S02]  /*0980*/  UMOV UR44, URZ ;  /* 0x0000003f002c7c82 */ /* 0x000fe40008000000 */
[----:B------:R-:W-:Y:S01]  /*0990*/  SHF.R.S32.HI R0, RZ, 0x1f, R153 ;  /* 0x0000001fff007819 */ /* 0x000fe20000011499 */
[----:B------:R-:W-:-:S03]  /*09a0*/  UMOV UR43, URZ ;  /* 0x0000003f002b7c82 */ /* 0x000fc60008000000 */
[CC--:B------:R-:W-:Y:S02]  /*09b0*/  LEA.HI R4, R0.reuse, R153.reuse, RZ, 0x7 ;  /* 0x0000009900047211 */ /* 0x0c0fe400078f38ff */
[-C--:B------:R-:W-:Y:S02]  /*09c0*/  LEA.HI R3, R0, R153.reuse, RZ, 0x5 ;  /* 0x0000009900037211 */ /* 0x080fe400078f28ff */
[----:B------:R-:W-:Y:S02]  /*09d0*/  LOP3.LUT R154, R4, 0xffffff80, RZ, 0xc0, !PT ;  /* 0xffffff80049a7812 */ /* 0x000fe400078ec0ff */
[CC--:B------:R-:W-:Y:S01]  /*09e0*/  LEA.HI R6, R0.reuse, R153.reuse, RZ, 0x4 ;  /* 0x0000009900067211 */ /* 0x0c0fe200078f20ff */
[----:B------:R-:W-:Y:S01]  /*09f0*/  IMAD.SHL.U32 R3, R3, 0x20, RZ ;  /* 0x0000002003037824 */ /* 0x000fe200078e00ff */
[----:B------:R-:W-:Y:S01]  /*0a00*/  LEA.HI R10, R0, R153, RZ, 0x2 ;  /* 0x00000099000a7211 */ /* 0x000fe200078f10ff */
[----:B------:R-:W-:Y:S01]  /*0a10*/  IMAD.IADD R154, R153, 0x1, -R154 ;  /* 0x00000001999a7824 */ /* 0x000fe200078e0a9a */
[----:B------:R-:W-:-:S02]  /*0a20*/  LOP3.LUT R8, R6, 0x3fffff0, RZ, 0xc0, !PT ;  /* 0x03fffff006087812 */ /* 0x000fc400078ec0ff */
[----:B------:R-:W-:Y:S02]  /*0a30*/  LOP3.LUT R9, R3, 0xfffffc00, RZ, 0xc0, !PT ;  /* 0xfffffc0003097812 */ /* 0x000fe400078ec0ff */
[----:B------:R-:W-:Y:S01]  /*0a40*/  SHF.R.S32.HI R3, RZ, 0x1f, R154 ;  /* 0x0000001fff037819 */ /* 0x000fe2000001149a */
[----:B------:R-:W-:Y:S01]  /*0a50*/  IMAD.IADD R8, R153, 0x1, -R8 ;  /* 0x0000000199087824 */ /* 0x000fe200078e0a08 */
[----:B------:R-:W-:Y:S02]  /*0a60*/  LEA.HI R17, R0, R153, RZ, 0x3 ;  /* 0x0000009900117211 */ /* 0x000fe400078f18ff */
[----:B------:R-:W-:Y:S01]  /*0a70*/  LEA.HI R5, R3, R154, RZ, 0x2 ;  /* 0x0000009a03057211 */ /* 0x000fe200078f10ff */
[----:B------:R-:W-:Y:S01]  /*0a80*/  IMAD R9, R8, 0x40, R9 ;  /* 0x0000004008097824 */ /* 0x000fe200078e0209 */
[----:B------:R-:W-:Y:S02]  /*0a90*/  LOP3.LUT R10, R10, 0xfffffffc, RZ, 0xc0, !PT ;  /* 0xfffffffc0a0a7812 */ /* 0x000fe400078ec0ff */
[----:B------:R-:W-:-:S02]  /*0aa0*/  SHF.R.S32.HI R8, RZ, 0x2, R5 ;  /* 0x00000002ff087819 */ /* 0x000fc40000011405 */
[----:B------:R-:W-:Y:S01]  /*0ab0*/  SHF.R.S32.HI R11, RZ, 0x1f, R5 ;  /* 0x0000001fff0b7819 */ /* 0x000fe20000011405 */
[----:B------:R-:W-:Y:S01]  /*0ac0*/  IMAD.IADD R10, R153, 0x1, -R10 ;  /* 0x00000001990a7824 */ /* 0x000fe200078e0a0a */
[----:B------:R-:W-:Y:S02]  /*0ad0*/  SHF.R.S32.HI R7, RZ, 0x4, R6 ;  /* 0x00000004ff077819 */ /* 0x000fe40000011406 */
[----:B------:R-:W-:Y:S02]  /*0ae0*/  LEA.HI R11, R11, R8, RZ, 0x3 ;  /* 0x000000080b0b7211 */ /* 0x000fe400078f18ff */
[----:B------:R-:W-:Y:S02]  /*0af0*/  SHF.R.S32.HI R23, RZ, 0x7, R4 ;  /* 0x00000007ff177819 */ /* 0x000fe40000011404 */
[----:B------:R-:W-:Y:S02]  /*0b00*/  LOP3.LUT R0, R17, 0xfffffff8, RZ, 0xc0, !PT ;  /* 0xfffffff811007812 */ /* 0x000fe400078ec0ff */
[----:B------:R-:W-:-:S02]  /*0b10*/  LEA.HI R6, R6, R7, RZ, 0x1 ;  /* 0x0000000706067211 */ /* 0x000fc400078f08ff */
[----:B------:R-:W-:Y:S01]  /*0b20*/  LOP3.LUT R11, R11, 0xfffffff8, RZ, 0xc0, !PT ;  /* 0xfffffff80b0b7812 */ /* 0x000fe200078ec0ff */
[----:B------:R-:W-:Y:S01]  /*0b30*/  IMAD.IADD R153, R153, 0x1, -R0 ;  /* 0x0000000199997824 */ /* 0x000fe200078e0a00 */
[----:B------:R-:W-:Y:S02]  /*0b40*/  LEA.HI R3, R3, R154, RZ, 0x5 ;  /* 0x0000009a03037211 */ /* 0x000fe400078f28ff */
[----:B------:R-:W-:Y:S01]  /*0b50*/  LEA.HI R4, R4, R23, RZ, 0x1 ;  /* 0x0000001704047211 */ /* 0x000fe200078f08ff */
[----:B------:R-:W-:Y:S01]  /*0b60*/  IMAD.IADD R8, R8, 0x1, -R11 ;  /* 0x0000000108087824 */ /* 0x000fe200078e0a0b */
[----:B------:R-:W-:Y:S01]  /*0b70*/  LOP3.LUT R6, R6, 0x1ffffffe, RZ, 0xc0, !PT ;  /* 0x1ffffffe06067812 */ /* 0x000fe200078ec0ff */
[----:B------:R-:W-:Y:S01]  /*0b80*/  IMAD.SHL.U32 R22, R153, 0x8, RZ ;  /* 0x0000000899167824 */ /* 0x000fe200078e00ff */
[----:B------:R-:W-:Y:S02]  /*0b90*/  LEA.HI R0, R10, R10, RZ, 0x1 ;  /* 0x0000000a0a007211 */ /* 0x000fe400078f08ff */
[----:B------:R-:W-:-:S02]  /*0ba0*/  SHF.R.S32.HI R3, RZ, 0x5, R3 ;  /* 0x00000005ff037819 */ /* 0x000fc40000011403 */
[----:B------:R-:W-:Y:S02]  /*0bb0*/  LOP3.LUT R4, R4, 0x3fffffe, RZ, 0xc0, !PT ;  /* 0x03fffffe04047812 */ /* 0x000fe400078ec0ff */
[----:B------:R-:W-:Y:S01]  /*0bc0*/  IADD3 R6, R7, -R6, RZ ;  /* 0x8000000607067210 */ /* 0x000fe20007ffe0ff */
[----:B------:R-:W-:Y:S01]  /*0bd0*/  IMAD R3, R3, 0x10, R8 ;  /* 0x0000001003037824 */ /* 0x000fe200078e0208 */
[----:B------:R-:W-:Y:S01]  /*0be0*/  LOP3.LUT R5, R5, 0x7ffffffc, RZ, 0xc0, !PT ;  /* 0x7ffffffc05057812 */ /* 0x000fe200078ec0ff */
[----:B------:R-:W-:Y:S01]  /*0bf0*/  IMAD.IADD R4, R23, 0x1, -R4 ;  /* 0x0000000117047824 */ /* 0x000fe200078e0a04 */
[----:B------:R-:W-:Y:S01]  /*0c00*/  LOP3.LUT R7, R0, 0x1ffffffe, RZ, 0xc0, !PT ;  /* 0x1ffffffe00077812 */ /* 0x000fe200078ec0ff */
[----:B------:R-:W-:Y:S01]  /*0c10*/  IMAD R152, R6, 0x8, R9 ;  /* 0x0000000806987824 */ /* 0x000fe200078e0209 */
[----:B------:R-:W-:Y:S01]  /*0c20*/  IADD3 R5, R154, -R5, RZ ;  /* 0x800000059a057210 */ /* 0x000fe20007ffe0ff */
[----:B------:R-:W-:Y:S01]  /*0c30*/  IMAD.MOV.U32 R6, RZ, RZ, -0x2 ;  /* 0xfffffffeff067424 */ /* 0x000fe200078e00ff */
[----:B------:R-:W-:Y:S01]  /*0c40*/  IADD3 R18, R22, 0x40, RZ ;  /* 0x0000004016127810 */ /* 0x000fe20007ffe0ff */
[----:B------:R-:W-:Y:S01]  /*0c50*/  IMAD.IADD R16, R10, 0x1, -R7 ;  /* 0x000000010a107824 */ /* 0x000fe200078e0a07 */
[----:B------:R-:W-:Y:S01]  /*0c60*/  SHF.R.S32.HI R17, RZ, 0x3, R17 ;  /* 0x00000003ff117819 */ /* 0x000fe20000011411 */
[----:B------:R-:W-:Y:S01]  /*0c70*/  IMAD R19, R4, 0x40, R3 ;  /* 0x0000004004137824 */ /* 0x000fe200078e0203 */
[----:B------:R-:W-:Y:S01]  /*0c80*/  SHF.R.S32.HI R188, RZ, 0x1f, R18 ;  /* 0x0000001fffbc7819 */ /* 0x000fe20000011412 */
[----:B------:R-:W-:-:S02]  /*0c90*/  IMAD R155, R5, R6, 0x80 ;  /* 0x00000080059b7424 */ /* 0x000fc400078e0206 */
[----:B------:R-:W-:-:S07]  /*0ca0*/  IMAD R16, R16, 0x8, R19 ;  /* 0x0000000810107824 */ /* 0x000fce00078e0213 */
.L_x_6552:
[----:B------:R-:W0:Y:S01]  /*0cb0*/  SHFL.IDX PT, R0, R23, RZ, 0x1f ;  /* 0x00001fff17007589 */ /* 0x000e2200000e0000 */
[----:B-1----:R-:W1:Y:S01]  /*0cc0*/  S2UR UR37, SR_CgaCtaId ;  /* 0x00000000002579c3 */ /* 0x002e620000008800 */
[----:B------:R-:W-:Y:S01]  /*0cd0*/  ULDC UR4, c[0x0][0xc38] ;  /* 0x00030e0000047ab9 */ /* 0x000fe20000000800 */
[----:B------:R-:W-:Y:S01]  /*0ce0*/  UMOV UR42, UR41 ;  /* 0x00000029002a7c82 */ /* 0x000fe20008000000 */
[----:B------:R-:W-:Y:S01]  /*0cf0*/  UISETP.NE.AND UP0, UPT, UR4, 0x1, UPT ;  /* 0x000000010400788c */ /* 0x000fe2000bf05270 */
[----:B------:R-:W-:Y:S02]  /*0d00*/  ULDC.64 UR8, c[0x0][0x418] ;  /* 0x0001060000087ab9 */ /* 0x000fe40000000a00 */
[----:B------:R-:W-:Y:S01]  /*0d10*/  ULDC UR4, c[0x0][0xc44] ;  /* 0x0003110000047ab9 */ /* 0x000fe20000000800 */
[----:B------:R-:W-:Y:S01]  /*0d20*/  UMOV UR39, 0x400 ;  /* 0x0000040000277882 */ /* 0x000fe20000000000 */
[----:B------:R-:W-:Y:S01]  /*0d30*/  UISETP.NE.AND UP1, UPT, UR4, 0x1, UPT ;  /* 0x000000010400788c */ /* 0x000fe2000bf25270 */
[----:B------:R-:W-:-:S05]  /*0d40*/  ULDC UR50, c[0x0][0x424] ;  /* 0x0001090000327ab9 */ /* 0x000fca0000000800 */
[----:B------:R-:W-:Y:S01]  /*0d50*/  @UP0 ULDC UR4, c[0x0][0xc3c] ;  /* 0x00030f0000040ab9 */ /* 0x000fe20000000800 */
[----:B------:R-:W-:Y:S01]  /*0d60*/  @UP0 ULDC UR6, c[0x0][0xc40] ;  /* 0x0003100000060ab9 */ /* 0x000fe20000000800 */
[----:B------:R-:W-:-:S04]  /*0d70*/  UIMAD.WIDE.U32 UR4, UR41, UR4, URZ ;  /* 0x00000004290472a5 */ /* 0x000fc8000f8e003f */
[----:B------:R-:W-:Y:S02]  /*0d80*/  @UP0 USHF.R.U32.HI UR42, URZ, UR6, UR5 ;  /* 0x000000063f2a0299 */ /* 0x000fe40008011605 */
[----:B------:R-:W-:Y:S01]  /*0d90*/  UISETP.NE.U32.AND UP0, UPT, UR8, URZ, UPT ;  /* 0x0000003f0800728c */ /* 0x000fe2000bf05070 */
[----:B0-----:R-:W-:Y:S01]  /*0da0*/  R2UR UR38, R0 ;  /* 0x00000000002672ca */ /* 0x001fe200000e0000 */
[----:B------:R-:W-:Y:S01]  /*0db0*/  @UP1 ULDC.64 UR6, c[0x0][0xc48] ;  /* 0x0003120000061ab9 */ /* 0x000fe20000000a00 */
[----:B-1----:R-:W-:Y:S02]  /*0dc0*/  ULEA UR39, UR37, UR39, 0x18 ;  /* 0x0000002725277291 */ /* 0x002fe4000f8ec03f */
[----:B------:R-:W-:Y:S02]  /*0dd0*/  UIMAD.WIDE.U32 UR4, UR42, UR6, URZ ;  /* 0x000000062a0472a5 */ /* 0x000fe4000f8e003f */
[----:B------:R-:W-:Y:S02]  /*0de0*/  UISETP.NE.AND.EX UP0, UPT, UR9, URZ, UPT, UP0 ;  /* 0x0000003f0900728c */ /* 0x000fe4000bf05300 */
[----:B------:R-:W-:Y:S01]  /*0df0*/  UIADD3 UR6, UR39, 0x10400, URZ ;  /* 0x0001040027067890 */ /* 0x000fe2000fffe03f */
[----:B------:R-:W-:Y:S01]  /*0e00*/  UMOV UR40, UR42 ;  /* 0x0000002a00287c82 */ /* 0x000fe20008000000 */
[----:B------:R-:W-:-:S03]  /*0e10*/  USEL UR50, UR50, 0x1, UP0 ;  /* 0x0000000132327887 */ /* 0x000fc60008000000 */
[----:B------:R-:W-:Y:S02]  /*0e20*/  ULEA.HI UR4, UR38, UR38, URZ, 0x1 ;  /* 0x0000002626047291 */ /* 0x000fe4000f8f083f */
[----:B------:R-:W-:Y:S02]  /*0e30*/  @UP1 USHF.R.U32.HI UR40, URZ, UR7, UR5 ;  /* 0x000000073f281299 */ /* 0x000fe40008011605 */
[----:B------:R-:W-:Y:S01]  /*0e40*/  ULOP3.LUT UP0, URZ, UR6, 0x3ff, URZ, 0xc0, !UPT ;  /* 0x000003ff063f7892 */ /* 0x000fe2000f80c03f */
[----:B------:R-:W-:Y:S01]  /*0e50*/  ULDC UR5, c[0x0][0x2f0] ;  /* 0x0000bc0000057ab9 */ /* 0x000fe20000000800 */
[----:B------:R-:W-:Y:S02]  /*0e60*/  ULOP3.LUT UR4, UR4, 0x1e, URZ, 0xc0, !UPT ;  /* 0x0000001e04047892 */ /* 0x000fe4000f8ec03f */
[----:B------:R-:W-:Y:S02]  /*0e70*/  UIMAD UR50, UR50, UR5, URZ ;  /* 0x00000005323272a4 */ /* 0x000fe4000f8e023f */
[----:B------:R-:W-:Y:S01]  /*0e80*/  PLOP3.LUT P0, PT, PT, PT, UP0, 0x80, 0x0 ;  /* 0x000000000000781c */ /* 0x000fe20003f0f008 */
[----:B------:R-:W-:-:S02]  /*0e90*/  UIADD3 UR5, UR38, -UR4, URZ ;  /* 0x8000000426057290 */ /* 0x000fc4000fffe03f */
[----:B------:R-:W-:Y:S02]  /*0ea0*/  UIADD3 UR4, UR50, 0x7f, URZ ;  /* 0x0000007f32047890 */ /* 0x000fe4000fffe03f */
[----:B------:R-:W-:Y:S02]  /*0eb0*/  ULEA UR6, UR5, UR6, 0xd ;  /* 0x0000000605067291 */ /* 0x000fe4000f8e683f */
[----:B------:R-:W-:Y:S02]  /*0ec0*/  USHF.R.S32.HI UR5, URZ, 0x1f, UR4 ;  /* 0x0000001f3f057899 */ /* 0x000fe40008011404 */
[----:B------:R-:W-:Y:S02]  /*0ed0*/  USHF.R.U32.HI UR6, URZ, 0x4, UR6 ;  /* 0x000000043f067899 */ /* 0x000fe40008011606 */
[----:B------:R-:W-:Y:S02]  /*0ee0*/  ULEA.HI UR5, UR5, UR4, URZ, 0x7 ;  /* 0x0000000405057291 */ /* 0x000fe4000f8f383f */
[----:B------:R-:W-:-:S02]  /*0ef0*/  ULOP3.LUT UR52, UR6, 0x3fff, URZ, 0xc0, !UPT ;  /* 0x00003fff06347892 */ /* 0x000fc4000f8ec03f */
[----:B------:R-:W-:Y:S01]  /*0f00*/  USHF.R.S32.HI UR51, URZ, 0x7, UR5 ;  /* 0x000000073f337899 */ /* 0x000fe20008011405 */
[----:B---3-5:R-:W-:Y:S11]  /*0f10*/  @!P0 BRA `(.L_x_6520) ;  /* 0x0000000000408947 */ /* 0x028ff60003800000 */
        /* <DEDUP_REMOVED lines=16> */
.L_x_6520:
[----:B------:R-:W-:Y:S01]  /*1020*/  ULOP3.LUT UR4, UR45, 0x1, URZ, 0xc0, !UPT ;  /* 0x000000012d047892 */ /* 0x000fe2000f8ec03f */
[----:B------:R-:W-:-:S04]  /*1030*/  MOV R3, UR46 ;  /* 0x0000002e00037c02 */ /* 0x000fc80008000f00 */
[----:B------:R-:W-:Y:S01]  /*1040*/  ISETP.NE.AND P0, PT, R3, 0x3, PT ;  /* 0x000000030300780c */ /* 0x000fe20003f05270 */
[----:B------:R-:W-:-:S05]  /*1050*/  IMAD.U32 R0, RZ, RZ, UR4 ;  /* 0x00000004ff007e24 */ /* 0x000fca000f8e00ff */
[----:B------:R-:W-:-:S04]  /*1060*/  SHF.L.U32 R0, R0, 0x1f, RZ ;  /* 0x0000001f00007819 */ /* 0x000fc800000006ff */
[----:B------:R-:W0:Y:S02]  /*1070*/  SYNCS.PHASECHK.TRANS64.TRYWAIT P1, [UR39+0x28800], R0 ;  /* 0x02880000ff0075a7 */ /* 0x000e240008020167 */
[----:B0-----:R-:W-:Y:S05]  /*1080*/  @!P1 BRA `(.L_x_6521) ;  /* 0x0000009800f49947 */ /* 0x001fea0003800000 */
.L_x_6602:
[----:B------:R-:W-:Y:S05]  /*1090*/  @!P0 BRA `(.L_x_6522) ;  /* 0x0000000000048947 */ /* 0x000fea0003800000 */
[----:B------:R-:W-:Y:S01]  /*10a0*/  BPT.TRAP 0x1 ;  /* 0x000000040000795c */ /* 0x000fe20000300000 */
.L_x_6522:
[----:B------:R-:W-:Y:S02]  /*10b0*/  IMAD.U32 R5, RZ, RZ, UR43 ;  /* 0x0000002bff057e24 */ /* 0x000fe4000f8e00ff */
[----:B0-----:R-:W-:-:S03]  /*10c0*/  IMAD.U32 R0, RZ, RZ, UR44 ;  /* 0x0000002cff007e24 */ /* 0x001fc6000f8e00ff */
[----:B------:R-:W-:Y:S02]  /*10d0*/  LEA R5, R5, UR39, 0x3 ;  /* 0x0000002705057c11 */ /* 0x000fe4000f8e18ff */
[----:B------:R-:W-:-:S04]  /*10e0*/  SHF.L.U32 R0, R0, 0x1f, RZ ;  /* 0x0000001f00007819 */ /* 0x000fc800000006ff */
[----:B------:R0:W1:Y:S01]  /*10f0*/  SYNCS.PHASECHK.TRANS64.TRYWAIT P1, [R5+URZ+0x28830], R0 ;  /* 0x02883000050075a7 */ /* 0x000062000802017f */
[----:B------:R-:W-:Y:S05]  /*1100*/  @!P0 BRA `(.L_x_6523) ;  /* 0x0000000000048947 */ /* 0x000fea0003800000 */
[----:B------:R-:W-:Y:S01]  /*1110*/  BPT.TRAP 0x1 ;  /* 0x000000040000795c */ /* 0x000fe20000300000 */
.L_x_6523:
[----:B------:R-:W-:Y:S01]  /*1120*/  IMAD.MOV.U32 R151, RZ, RZ, RZ ;  /* 0x000000ffff977224 */ /* 0x000fe200078e00ff */
[----:B-1----:R-:W-:Y:S06]  /*1130*/  @P1 BRA `(.L_x_6524) ;  /* 0x0000000000081947 */ /* 0x002fec0003800000 */
[----:B------:R-:W1:Y:S02]  /*1140*/  SYNCS.PHASECHK.TRANS64.TRYWAIT P1, [R5+URZ+0x28830], R0 ;  /* 0x02883000050075a7 */ /* 0x000e64000802017f */
[----:B-1----:R-:W-:Y:S05]  /*1150*/  @!P1 BRA `(.L_x_6525) ;  /* 0x0000009800d89947 */ /* 0x002fea0003800000 */
.L_x_6524:
        /* <DEDUP_REMOVED lines=8> */
[----:B------:R-:W-:Y:S01]  /*11e0*/  UMOV UR5, 0x40000040 ;  /* 0x4000004000057882 */ /* 0x000fe20000000000 */
[----:B------:R-:W-:Y:S02]  /*11f0*/  UMOV UR7, 0x40000040 ;  /* 0x4000004000077882 */ /* 0x000fe40000000000 */
[----:B------:R-:W-:Y:S02]  /*1200*/  ULOP3.LUT UR47, UR4, 0x10000, URZ, 0xfc, !UPT ;  /* 0x00010000042f7892 */ /* 0x000fe4000f8efc3f */
[----:B------:R-:W-:Y:S02]  /*1210*/  UIADD3 UR4, UR32, 0x2, URZ ;  /* 0x0000000220047890 */ /* 0x000fe4000fffe03f */
[----:B------:R-:W-:Y:S02]  /*1220*/  ULEA UR34, UR43, UR47, 0xb ;  /* 0x0000002f2b227291 */ /* 0x000fe4000f8e583f */
[----:B------:R-:W-:-:S02]  /*1230*/  UIADD3 UR8, UR32, 0x4, URZ ;  /* 0x0000000420087890 */ /* 0x000fc4000fffe03f */
[----:B------:R-:W-:Y:S02]  /*1240*/  UIADD3 UR6, UR34, 0x2, URZ ;  /* 0x0000000222067890 */ /* 0x000fe4000fffe03f */
[----:B------:R-:W-:Y:S01]  /*1250*/  UIADD3 UR10, UR34, 0x4, URZ ;  /* 0x00000004220a7890 */ /* 0x000fe2000fffe03f */
[----:B------:R-:W-:Y:S02]  /*1260*/  UMOV UR9, 0x40000040 ;  /* 0x4000004000097882 */ /* 0x000fe40000000000 */
[----:B------:R-:W-:Y:S01]  /*1270*/  HGMMA.64x128x16.F32.BF16 R24, gdesc[UR32], RZ, !UPT, gsb0 ;  /* 0x01e00000201879f0 */ /* 0x000fe2000c0018ff */
        /* <DEDUP_REMOVED lines=21> */
[----:B------:R-:W-:Y:S02]  /*13d0*/  WARPGROUP.DEPBAR.LE gsb0, 0x0 ;  /* 0x00008000000079c5 */ /* 0x000fe40000010000 */
[----:B------:R-:W-:-:S06]  /*13e0*/  WARPGROUP.ARRIVE ;  /* 0x00000000000079c5 */ /* 0x000fcc0000000000 */
[----:B------:R-:W-:Y:S03]  /*13f0*/  HGMMA.64x128x16.F32.BF16 R24, gdesc[UR4], R24, gsb0 ;  /* 0x01e00000041879f0 */ /* 0x000fe60008001818 */
[----:B------:R-:W-:Y:S02]  /*1400*/  WARPGROUP.DEPBAR.LE gsb0, 0x0 ;  /* 0x00008000000079c5 */ /* 0x000fe40000010000 */
[----:B------:R-:W-:-:S07]  /*1410*/  WARPGROUP.ARRIVE ;  /* 0x00000000000079c5 */ /* 0x000fce0000000000 */
        /* <DEDUP_REMOVED lines=17> */
[----:B------:R-:W-:Y:S05]  /*1530*/  @!P0 BRA `(.L_x_6526) ;  /* 0x0000000000048947 */ /* 0x000fea0003800000 */
[----:B------:R-:W-:Y:S01]  /*1540*/  BPT.TRAP 0x1 ;  /* 0x000000040000795c */ /* 0x000fe20000300000 */
.L_x_6526:
[----:B01----:R-:W-:Y:S01]  /*1550*/  VIADD R0, R155, UR50 ;  /* 0x000000329b007c36 */ /* 0x003fe20008000000 */
[----:B------:R-:W-:Y:S01]  /*1560*/  P2R R89, PR, RZ, 0x1 ;  /* 0x00000001ff597803 */ /* 0x000fe20000000000 */
[----:B------:R-:W-:Y:S01]  /*1570*/  IMAD.U32 R3, RZ, RZ, UR51 ;  /* 0x00000033ff037e24 */ /* 0x000fe2000f8e00ff */
[----:B------:R-:W-:Y:S01]  /*1580*/  ULDC UR6, c[0x0][0x988] ;  /* 0x0002620000067ab9 */ /* 0x000fe20000000800 */
        /* <DEDUP_REMOVED lines=137> */
[----:B------:R-:W-:Y:S02]  /*1e20*/  FSEL R124, R77, -INF , P2 ;  /* 0xff8000004d7c7808 */ /* 0x000fe40001000000 */
[----:B------:R-:W-:Y:S02]  /*1e30*/  FMNMX.FTZ R3, R76, R3, !PT ;  /* 0x000000034c037209 */ /* 0x000fe40007810000 */
[----:B------:R-:W-:Y:S02]  /*1e40*/  ISETP.GT.AND P3, PT, R4, 0x70, PT ;  /* 0x000000700400780c */ /* 0x000fe40003f64270 */
[----:B------:R-:W-:Y:S02]  /*1e50*/  FSEL R62, R62, -INF , P4 ;  /* 0xff8000003e3e7808 */ /* 0x000fe40002000000 */
[----:B------:R-:W-:Y:S02]  /*1e60*/  FSEL R80, R80, -INF , P3 ;  /* 0xff80000050507808 */ /* 0x000fe40001800000 */
[----:B------:R-:W-:-:S02]  /*1e70*/  FMNMX.FTZ R3, R124, R3, !PT ;  /* 0x000000037c037209 */ /* 0x000fc40007810000 */
[----:B------:R-:W-:Y:S02]  /*1e80*/  ISETP.GT.AND P4, PT, R4, 0x71, PT ;  /* 0x000000710400780c */ /* 0x000fe40003f84270 */
[----:B------:R-:W-:Y:S02]  /*1e90*/  FMNMX.FTZ R3, R80, R3, !PT ;  /* 0x0000000350037209 */ /* 0x000fe40007810000 */
[----:B------:R-:W-:Y:S02]  /*1ea0*/  FSEL R126, R81, -INF , P4 ;  /* 0xff800000517e7808 */ /* 0x000fe40002000000 */
[----:B------:R-:W-:Y:S02]  /*1eb0*/  ISETP.GT.AND P5, PT, R4, 0x78, PT ;  /* 0x000000780400780c */ /* 0x000fe40003fa4270 */
[----:B------:R-:W-:Y:S02]  /*1ec0*/  FMNMX.FTZ R3, R126, R3, !PT ;  /* 0x000000037e037209 */ /* 0x000fe40007810000 */
[----:B------:R-:W-:-:S02]  /*1ed0*/  FSEL R84, R84, -INF , P5 ;  /* 0xff80000054547808 */ /* 0x000fc40002800000 */
[----:B------:R-:W-:Y:S02]  /*1ee0*/  ISETP.GT.AND P6, PT, R4, 0x79, PT ;  /* 0x000000790400780c */ /* 0x000fe40003fc4270 */
[----:B------:R-:W-:Y:S02]  /*1ef0*/  FMNMX.FTZ R3, R84, R3, !PT ;  /* 0x0000000354037209 */ /* 0x000fe40007810000 */
[----:B------:R-:W-:Y:S02]  /*1f00*/  FSEL R128, R85, -INF , P6 ;  /* 0xff80000055807808 */ /* 0x000fe40003000000 */
[----:B------:R-:W-:Y:S02]  /*1f10*/  P2R R13, PR, RZ, 0x8 ;  /* 0x00000008ff0d7803 */ /* 0x000fe40000000000 */
[----:B------:R-:W-:Y:S02]  /*1f20*/  FMNMX.FTZ R7, R128, R3, !PT ;  /* 0x0000000380077209 */ /* 0x000fe40007810000 */
[----:B------:R-:W-:-:S02]  /*1f30*/  MOV R3, UR6 ;  /* 0x0000000600037c02 */ /* 0x000fc40008000f00 */
[----:B------:R-:W-:Y:S01]  /*1f40*/  P2R R15, PR, RZ, 0x4 ;  /* 0x00000004ff0f7803 */ /* 0x000fe20000000000 */
[----:B------:R-:W0:Y:S01]  /*1f50*/  SHFL.BFLY PT, R0, R7, 0x2, 0x1f ;  /* 0x0c401f0007007f89 */ /* 0x000e2200000e0000 */
[----:B------:R-:W-:Y:S02]  /*1f60*/  ISETP.GT.AND P2, PT, R4, 0x58, PT ;  /* 0x000000580400780c */ /* 0x000fe40003f44270 */
[----:B------:R-:W-:Y:S02]  /*1f70*/  P2R R21, PR, RZ, 0x2 ;  /* 0x00000002ff157803 */ /* 0x000fe40000000000 */
[----:B------:R-:W-:Y:S02]  /*1f80*/  FSEL R70, R70, -INF , P2 ;  /* 0xff80000046467808 */ /* 0x000fe40001000000 */
[----:B------:R-:W-:Y:S02]  /*1f90*/  ISETP.NE.AND P2, PT, R15, RZ, PT ;  /* 0x000000ff0f00720c */ /* 0x000fe40003f45270 */
[----:B------:R-:W-:-:S02]  /*1fa0*/  ISETP.GT.AND P1, PT, R4, 0x59, PT ;  /* 0x000000590400780c */ /* 0x000fc40003f24270 */
[----:B------:R-:W-:Y:S02]  /*1fb0*/  P2R R29, PR, RZ, 0x1 ;  /* 0x00000001ff1d7803 */ /* 0x000fe40000000000 */
[----:B------:R-:W-:Y:S02]  /*1fc0*/  FSEL R40, R71, -INF , P1 ;  /* 0xff80000047287808 */ /* 0x000fe40000800000 */
[----:B------:R-:W-:Y:S02]  /*1fd0*/  ISETP.NE.AND P1, PT, R21, RZ, PT ;  /* 0x000000ff1500720c */ /* 0x000fe40003f25270 */
[----:B------:R-:W-:Y:S02]  /*1fe0*/  ISETP.GT.AND P0, PT, R4, 0x60, PT ;  /* 0x000000600400780c */ /* 0x000fe40003f04270 */
[----:B------:R-:W-:Y:S02]  /*1ff0*/  FSEL R78, R78, -INF , P1 ;  /* 0xff8000004e4e7808 */ /* 0x000fe40000800000 */
[----:B------:R-:W-:-:S02]  /*2000*/  FSEL R74, R74, -INF , P0 ;  /* 0xff8000004a4a7808 */ /* 0x000fc40000000000 */
[----:B------:R-:W-:Y:S02]  /*2010*/  ISETP.NE.AND P0, PT, R29, RZ, PT ;  /* 0x000000ff1d00720c */ /* 0x000fe40003f05270 */
[----:B0-----:R-:W-:Y:S02]  /*2020*/  FMNMX.FTZ R9, R7, R0, !PT ;  /* 0x0000000007097209 */ /* 0x001fe40007810000 */
[----:B------:R-:W-:Y:S02]  /*2030*/  FSEL R44, R75, -INF , P0 ;  /* 0xff8000004b2c7808 */ /* 0x000fe40000000000 */
[----:B------:R-:W-:Y:S01]  /*2040*/  FSEL R86, R86, -INF , P5 ;  /* 0xff80000056567808 */ /* 0x000fe20002800000 */
[----:B------:R-:W0:Y:S01]  /*2050*/  SHFL.BFLY PT, R0, R9, 0x1, 0x1f ;  /* 0x0c201f0009007f89 */ /* 0x000e2200000e0000 */
[----:B------:R-:W-:Y:S02]  /*2060*/  R2UR UR6, R5 ;  /* 0x00000000050672ca */ /* 0x000fe400000e0000 */
[----:B------:R-:W-:Y:S01]  /*2070*/  ISETP.NE.AND P0, PT, R89, RZ, PT ;  /* 0x000000ff5900720c */ /* 0x000fe20003f05270 */
[----:B------:R-:W-:Y:S01]  /*2080*/  IMAD.MOV.U32 R89, RZ, RZ, R151 ;  /* 0x000000ffff597224 */ /* 0x000fe200078e0097 */
[----:B------:R-:W-:-:S02]  /*2090*/  MOV R127, R151 ;  /* 0x00000097007f7202 */ /* 0x000fc40000000f00 */
[-C--:B------:R-:W-:Y:S02]  /*20a0*/  MOV R121, R151.reuse ;  /* 0x0000009700797202 */ /* 0x080fe40000000f00 */
[-C--:B------:R-:W-:Y:S02]  /*20b0*/  MOV R115, R151.reuse ;  /* 0x0000009700737202 */ /* 0x080fe40000000f00 */
[-C--:B------:R-:W-:Y:S02]  /*20c0*/  MOV R109, R151.reuse ;  /* 0x00000097006d7202 */ /* 0x080fe40000000f00 */
[-C--:B------:R-:W-:Y:S01]  /*20d0*/  MOV R103, R151.reuse ;  /* 0x0000009700677202 */ /* 0x080fe20000000f00 */
[----:B------:R-:W-:Y:S01]  /*20e0*/  UIADD3 UR6, UR6, 0x28840, URZ ;  /* 0x0002884006067890 */ /* 0x000fe2000fffe03f */
[-C--:B------:R-:W-:Y:S02]  /*20f0*/  MOV R97, R151.reuse ;  /* 0x0000009700617202 */ /* 0x080fe40000000f00 */
[----:B------:R-:W-:Y:S01]  /*2100*/  MOV R91, R151 ;  /* 0x00000097005b7202 */ /* 0x000fe20000000f00 */
[----:B------:R-:W-:Y:S01]  /*2110*/  UPRMT UR6, UR37, 0x654, UR6 ;  /* 0x0000065425067896 */ /* 0x000fe20008000006 */
[----:B0-----:R-:W-:-:S08]  /*2120*/  FMNMX.FTZ R0, R9, R0, !PT ;  /* 0x0000000009007209 */ /* 0x001fd00007810000 */
[----:B------:R-:W-:Y:S01]  /*2130*/  SYNCS.ARRIVE.TRANS64.RED.A1T0 RZ, [UR6], RZ ;  /* 0x000000ffffff79a7 */ /* 0x000fe20008100406 */
        /* <DEDUP_REMOVED lines=8> */
[----:B------:R-:W-:Y:S01]  /*21c0*/  FSEL R48, R79, -INF , P2 ;  /* 0xff8000004f307808 */ /* 0x000fe20001000000 */
[--C-:B------:R-:W-:Y:S01]  /*21d0*/  FFMA.FTZ R170, R52, R3, -R37.reuse ;  /* 0x0000000334aa7223 */ /* 0x100fe20000010825 */
[----:B------:R-:W-:Y:S01]  /*21e0*/  FMNMX.FTZ R11, R6, R11, !PT ;  /* 0x0000000b060b7209 */ /* 0x000fe20007810000 */
[-CC-:B------:R-:W-:Y:S01]  /*21f0*/  FFMA.FTZ R172, R56, R3.reuse, -R37.reuse ;  /* 0x0000000338ac7223 */ /* 0x180fe20000010825 */
[----:B------:R-:W-:Y:S01]  /*2200*/  FSEL R82, R82, -INF , P3 ;  /* 0xff80000052527808 */ /* 0x000fe20001800000 */
[--C-:B------:R-:W-:Y:S01]  /*2210*/  FFMA.FTZ R156, R88, R3, -R37.reuse ;  /* 0x00000003589c7223 */ /* 0x100fe20000010825 */
[----:B------:R-:W-:Y:S01]  /*2220*/  FMNMX.FTZ R11, R34, R11, !PT ;  /* 0x0000000b220b7209 */ /* 0x000fe20007810000 */
[--C-:B------:R-:W-:Y:S01]  /*2230*/  FFMA.FTZ R158, R90, R3, -R37.reuse ;  /* 0x000000035a9e7223 */ /* 0x100fe20000010825 */
[----:B------:R-:W-:Y:S01]  /*2240*/  FSEL R52, R83, -INF , P4 ;  /* 0xff80000053347808 */ /* 0x000fe20002000000 */
[----:B------:R-:W-:Y:S01]  /*2250*/  MUFU.EX2 R7, R7 ;  /* 0x0000000700077308 */ /* 0x000fe20000000800 */
[----:B------:R-:W-:Y:S01]  /*2260*/  FMNMX.FTZ R13, R8, R11, !PT ;  /* 0x0000000b080d7209 */ /* 0x000fe20007810000 */
[-CC-:B------:R-:W-:Y:S01]  /*2270*/  FFMA.FTZ R9, R92, R3.reuse, -R37.reuse ;  /* 0x000000035c097223 */ /* 0x180fe20000010825 */
[----:B------:R-:W-:Y:S01]  /*2280*/  FSEL R56, R87, -INF , P6 ;  /* 0xff80000057387808 */ /* 0x000fe20003000000 */
        /* <DEDUP_REMOVED lines=10> */
[-CC-:B------:R-:W-:Y:S01]  /*2330*/  FFMA.FTZ R166, R106, R3.reuse, -R37.reuse ;  /* 0x000000036aa67223 */ /* 0x180fe20000010825 */
[--C-:B------:R-:W-:Y:S01]  /*2340*/  FFMA.FTZ R108, R108, R3, -R37.reuse ;  /* 0x000000036c6c7223 */ /* 0x100fe20000010825 */
[----:B------:R-:W1:Y:S01]  /*2350*/  MUFU.EX2 R158, R158 ;  /* 0x0000009e009e7308 */ /* 0x000e620000000800 */
[----:B------:R-:W-:Y:S01]  /*2360*/  FMNMX.FTZ R15, R12, R13, !PT ;  /* 0x0000000d0c0f7209 */ /* 0x000fe20007810000 */
[-CC-:B------:R-:W-:Y:S01]  /*2370*/  FFMA.FTZ R110, R110, R3.reuse, -R37.reuse ;  /* 0x000000036e6e7223 */ /* 0x180fe20000010825 */
[-CC-:B------:R-:W-:Y:S01]  /*2380*/  FFMA.FTZ R112, R112, R3.reuse, -R37.reuse ;  /* 0x0000000370707223 */ /* 0x180fe20000010825 */
[--C-:B------:R-:W-:Y:S01]  /*2390*/  FFMA.FTZ R114, R114, R3, -R37.reuse ;  /* 0x0000000372727223 */ /* 0x100fe20000010825 */
[----:B------:R-:W-:Y:S01]  /*23a0*/  FMNMX.FTZ R15, R46, R15, !PT ;  /* 0x0000000f2e0f7209 */ /* 0x000fe20007810000 */
[-CC-:B------:R-:W-:Y:S01]  /*23b0*/  FFMA.FTZ R174, R60, R3.reuse, -R37.reuse ;  /* 0x000000033cae7223 */ /* 0x180fe20000010825 */
[----:B------:R-:W-:Y:S01]  /*23c0*/  FFMA.FTZ R64, R64, R3, -R37 ;  /* 0x0000000340407223 */ /* 0x000fe20000010825 */
[----:B------:R-:W2:Y:S01]  /*23d0*/  MUFU.EX2 R9, R9 ;  /* 0x0000000900097308 */ /* 0x000ea20000000800 */
[----:B------:R-:W-:Y:S01]  /*23e0*/  FMNMX.FTZ R15, R14, R15, !PT ;  /* 0x0000000f0e0f7209 */ /* 0x000fe20007810000 */
[----:B0-----:R-:W-:Y:S01]  /*23f0*/  FADD.FTZ R49, R156, R7 ;  /* 0x000000079c317221 */ /* 0x001fe20000010000 */
[-CC-:B------:R-:W-:Y:S01]  /*2400*/  FFMA.FTZ R118, R118, R3.reuse, -R37.reuse ;  /* 0x0000000376767223 */ /* 0x180fe20000010825 */
        /* <DEDUP_REMOVED lines=10> */
[--C-:B------:R-:W-:Y:S01]  /*24b0*/  FFMA.FTZ R80, R80, R3, -R37.reuse ;  /* 0x0000000350507223 */ /* 0x100fe20000010825 */
[----:B------:R-:W-:Y:S01]  /*24c0*/  F2FP.BF16.F32.PACK_AB R156, R7, R156 ;  /* 0x0000009c079c723e */ /* 0x000fe200000010ff */
[----:B------:R3:W4:Y:S01]  /*24d0*/  MUFU.EX2 R11, R96 ;  /* 0x00000060000b7308 */ /* 0x0007220000000800 */
[----:B------:R-:W-:Y:S01]  /*24e0*/  FMNMX.FTZ R21, R24, R21, !PT ;  /* 0x0000001518157209 */ /* 0x000fe20007810000 */
[-CC-:B------:R-:W-:Y:S01]  /*24f0*/  FFMA.FTZ R126, R126, R3.reuse, -R37.reuse ;  /* 0x000000037e7e7223 */ /* 0x180fe20000010825 */
[----:B------:R-:W-:Y:S01]  /*2500*/  FFMA.FTZ R84, R84, R3, -R37 ;  /* 0x0000000354547223 */ /* 0x000fe20000010825 */
[--C-:B------:R-:W-:Y:S01]  /*2510*/  IMAD.MOV.U32 R106, RZ, RZ, R151.reuse ;  /* 0x000000ffff6a7224 */ /* 0x100fe200078e0097 */
[----:B------:R-:W-:Y:S01]  /*2520*/  FMNMX.FTZ R21, R58, R21, !PT ;  /* 0x000000153a157209 */ /* 0x000fe20007810000 */
[----:B------:R-:W-:-:S02]  /*2530*/  IMAD.MOV.U32 R102, RZ, RZ, R151 ;  /* 0x000000ffff667224 */ /* 0x000fc400078e0097 */
[----:B------:R-:W5:Y:S01]  /*2540*/  MUFU.EX2 R162, R162 ;  /* 0x000000a200a27308 */ /* 0x000f620000000800 */
[----:B------:R-:W-:Y:S01]  /*2550*/  FMNMX.FTZ R25, R28, R21, !PT ;  /* 0x000000151c197209 */ /* 0x000fe20007810000 */
[--C-:B------:R-:W-:Y:S02]  /*2560*/  IMAD.MOV.U32 R98, RZ, RZ, R151.reuse ;  /* 0x000000ffff627224 */ /* 0x100fe400078e0097 */
[--C-:B---3--:R-:W-:Y:S01]  /*2570*/  IMAD.MOV.U32 R96, RZ, RZ, R151.reuse ;  /* 0x000000ffff607224 */ /* 0x108fe200078e0097 */
[----:B------:R-:W-:Y:S01]  /*2580*/  FMNMX.FTZ R25, R62, R25, !PT ;  /* 0x000000193e197209 */ /* 0x000fe20007810000 */
[--C-:B------:R-:W-:Y:S02]  /*2590*/  IMAD.MOV.U32 R94, RZ, RZ, R151.reuse ;  /* 0x000000ffff5e7224 */ /* 0x100fe400078e0097 */
[----:B------:R3:W5:Y:S01]  /*25a0*/  MUFU.EX2 R13, R100 ;  /* 0x00000064000d7308 */ /* 0x0007620000000800 */
[----:B------:R-:W-:Y:S01]  /*25b0*/  FMNMX.FTZ R25, R32, R25, !PT ;  /* 0x0000001920197209 */ /* 0x000fe20007810000 */
[----:B------:R-:W-:-:S02]  /*25c0*/  IMAD.MOV.U32 R92, RZ, RZ, R151 ;  /* 0x000000ffff5c7224 */ /* 0x000fc400078e0097 */
[--C-:B------:R-:W-:Y:S01]  /*25d0*/  IMAD.MOV.U32 R90, RZ, RZ, R151.reuse ;  /* 0x000000ffff5a7224 */ /* 0x100fe200078e0097 */
[----:B------:R-:W-:Y:S01]  /*25e0*/  FMNMX.FTZ R25, R66, R25, !PT ;  /* 0x0000001942197209 */ /* 0x000fe20007810000 */
[--C-:B------:R-:W-:Y:S02]  /*25f0*/  IMAD.MOV.U32 R88, RZ, RZ, R151.reuse ;  /* 0x000000ffff587224 */ /* 0x100fe400078e0097 */
[----:B------:R-:W-:Y:S01]  /*2600*/  MUFU.EX2 R164, R164 ;  /* 0x000000a400a47308 */ /* 0x000fe20000000800 */
[----:B------:R-:W-:Y:S01]  /*2610*/  FMNMX.FTZ R29, R36, R25, !PT ;  /* 0x00000019241d7209 */ /* 0x000fe20007810000 */
[----:B---3--:R-:W-:-:S03]  /*2620*/  IMAD.MOV.U32 R100, RZ, RZ, R151 ;  /* 0x000000ffff647224 */ /* 0x008fc600078e0097 */
[----:B------:R-:W-:-:S03]  /*2630*/  FMNMX.FTZ R29, R70, R29, !PT ;  /* 0x0000001d461d7209 */ /* 0x000fc60007810000 */
[----:B------:R3:W-:Y:S01]  /*2640*/  MUFU.EX2 R15, R104 ;  /* 0x00000068000f7308 */ /* 0x0007e20000000800 */
[----:B------:R-:W-:-:S04]  /*2650*/  FMNMX.FTZ R29, R40, R29, !PT ;  /* 0x0000001d281d7209 */ /* 0x000fc80007810000 */
[----:B------:R-:W-:-:S03]  /*2660*/  FMNMX.FTZ R29, R74, R29, !PT ;  /* 0x0000001d4a1d7209 */ /* 0x000fc60007810000 */
        /* <DEDUP_REMOVED lines=12> */
[----:B------:R-:W-:Y:S01]  /*2730*/  FMNMX.FTZ R4, R56, R33, !PT ;  /* 0x0000002138047209 */ /* 0x000fe20007810000 */
[-CC-:B------:R-:W-:Y:S01]  /*2740*/  FFMA.FTZ R33, R116, R3.reuse, -R37.reuse ;  /* 0x0000000374217223 */ /* 0x180fe20000010825 */
[----:B------:R-:W-:Y:S01]  /*2750*/  FFMA.FTZ R37, R128, R3, -R37 ;  /* 0x0000000380257223 */ /* 0x000fe20000010825 */
[--C-:B------:R-:W-:Y:S02]  /*2760*/  IMAD.MOV.U32 R128, RZ, RZ, R151.reuse ;  /* 0x000000ffff807224 */ /* 0x100fe400078e0097 */
[----:B------:R-:W1:Y:S01]  /*2770*/  SHFL.BFLY PT, R35, R4, 0x2, 0x1f ;  /* 0x0c401f0004237f89 */ /* 0x000e6200000e0000 */
[--C-:B------:R-:W-:Y:S01]  /*2780*/  IMAD.MOV.U32 R116, RZ, RZ, R151.reuse ;  /* 0x000000ffff747224 */ /* 0x100fe200078e0097 */
[----:B------:R-:W-:Y:S01]  /*2790*/  MUFU.EX2 R170, R170 ;  /* 0x000000aa00aa7308 */ /* 0x000fe20000000800 */
[----:B---3--:R-:W-:-:S07]  /*27a0*/  IMAD.MOV.U32 R110, RZ, RZ, R151 ;  /* 0x000000ffff6e7224 */ /* 0x008fce00078e0097 */
[----:B------:R3:W-:Y:S08]  /*27b0*/  MUFU.EX2 R29, R112 ;  /* 0x00000070001d7308 */ /* 0x0007f00000000800 */
[----:B------:R-:W-:Y:S01]  /*27c0*/  MUFU.EX2 R172, R172 ;  /* 0x000000ac00ac7308 */ /* 0x000fe20000000800 */
[----:B---3--:R-:W-:Y:S01]  /*27d0*/  IMAD.MOV.U32 R112, RZ, RZ, R151 ;  /* 0x000000ffff707224 */ /* 0x008fe200078e0097 */
[----:B-1----:R-:W-:-:S06]  /*27e0*/  FMNMX.FTZ R35, R4, R35, !PT ;  /* 0x0000002304237209 */ /* 0x002fcc0007810000 */
[----:B------:R1:W-:Y:S01]  /*27f0*/  MUFU.EX2 R31, R114 ;  /* 0x00000072001f7308 */ /* 0x0003e20000000800 */
[----:B------:R-:W3:Y:S07]  /*2800*/  SHFL.BFLY PT, R4, R35, 0x1, 0x1f ;  /* 0x0c201f0023047f89 */ /* 0x000eee00000e0000 */
[----:B------:R-:W-:Y:S01]  /*2810*/  MUFU.EX2 R174, R174 ;  /* 0x000000ae00ae7308 */ /* 0x000fe20000000800 */
[----:B-1----:R-:W-:-:S07]  /*2820*/  IMAD.MOV.U32 R114, RZ, RZ, R151 ;  /* 0x000000ffff727224 */ /* 0x002fce00078e0097 */
[----:B------:R-:W-:Y:S08]  /*2830*/  MUFU.EX2 R33, R33 ;  /* 0x0000002100217308 */ /* 0x000ff00000000800 */
[----:B------:R-:W-:Y:S01]  /*2840*/  MUFU.EX2 R64, R64 ;  /* 0x0000004000407308 */ /* 0x000fe20000000800 */
[----:B---3--:R-:W-:-:S04]  /*2850*/  FMNMX.FTZ R4, R35, R4, !PT ;  /* 0x0000000423047209 */ /* 0x008fc80007810000 */
[C---:B------:R-:W-:Y:S01]  /*2860*/  FSETP.NEU.FTZ.AND P1, PT, R4.reuse, -INF , PT ;  /* 0xff8000000400780b */ /* 0x040fe20003f3d000 */
[----:B------:R-:W-:Y:S02]  /*2870*/  FMUL.FTZ R47, R4, R3 ;  /* 0x00000003042f7220 */ /* 0x000fe40000410000 */
[----:B------:R-:W-:Y:S03]  /*2880*/  MUFU.EX2 R39, R118 ;  /* 0x0000007600277308 */ /* 0x000fe60000000800 */
        /* <DEDUP_REMOVED lines=17> */
[-C--:B------:R-:W-:Y:S01]  /*29a0*/  FFMA.FTZ R20, R20, R3.reuse, -R47 ;  /* 0x0000000314147223 */ /* 0x080fe2000001082f */
[----:B------:R-:W-:Y:S01]  /*29b0*/  MUFU.EX2 R26, R26 ;  /* 0x0000001a001a7308 */ /* 0x000fe20000000800 */
[----:B-1----:R-:W-:Y:S01]  /*29c0*/  FADD.FTZ R6, R158, R49 ;  /* 0x000000319e067221 */ /* 0x002fe20000010000 */
[-CC-:B------:R-:W-:Y:S01]  /*29d0*/  FFMA.FTZ R54, R54, R3.reuse, -R47.reuse ;  /* 0x0000000336367223 */ /* 0x180fe2000001082f */
[-CC-:B------:R-:W-:Y:S01]  /*29e0*/  FFMA.FTZ R24, R24, R3.reuse, -R47.reuse ;  /* 0x0000000318187223 */ /* 0x180fe2000001082f */
[-CC-:B------:R-:W-:Y:S01]  /*29f0*/  FFMA.FTZ R58, R58, R3.reuse, -R47.reuse ;  /* 0x000000033a3a7223 */ /* 0x180fe2000001082f */
[----:B--2---:R-:W-:Y:S01]  /*2a00*/  FADD.FTZ R49, R9, R6 ;  /* 0x0000000609317221 */ /* 0x004fe20000010000 */
[-CC-:B------:R-:W-:Y:S01]  /*2a10*/  FFMA.FTZ R28, R28, R3.reuse, -R47.reuse ;  /* 0x000000031c1c7223 */ /* 0x180fe2000001082f */
[-C--:B------:R-:W-:Y:S01]  /*2a20*/  FFMA.FTZ R62, R62, R3.reuse, -R47 ;  /* 0x000000033e3e7223 */ /* 0x080fe2000001082f */
[----:B------:R-:W1:Y:S01]  /*2a30*/  MUFU.EX2 R27, R27 ;  /* 0x0000001b001b7308 */ /* 0x000e620000000800 */
[----:B0-----:R-:W-:Y:S01]  /*2a40*/  FADD.FTZ R6, R160, R49 ;  /* 0x00000031a0067221 */ /* 0x001fe20000010000 */
[-CC-:B------:R-:W-:Y:S01]  /*2a50*/  FFMA.FTZ R32, R32, R3.reuse, -R47.reuse ;  /* 0x0000000320207223 */ /* 0x180fe2000001082f */
[-CC-:B------:R-:W-:Y:S01]  /*2a60*/  FFMA.FTZ R66, R66, R3.reuse, -R47.reuse ;  /* 0x0000000342427223 */ /* 0x180fe2000001082f */
[-CC-:B------:R-:W-:Y:S01]  /*2a70*/  FFMA.FTZ R36, R36, R3.reuse, -R47.reuse ;  /* 0x0000000324247223 */ /* 0x180fe2000001082f */
[----:B----4-:R-:W-:Y:S01]  /*2a80*/  FADD.FTZ R49, R11, R6 ;  /* 0x000000060b317221 */ /* 0x010fe20000010000 */
[-CC-:B------:R-:W-:Y:S01]  /*2a90*/  FFMA.FTZ R70, R70, R3.reuse, -R47.reuse ;  /* 0x0000000346467223 */ /* 0x180fe2000001082f */
[-C--:B------:R-:W-:Y:S01]  /*2aa0*/  FFMA.FTZ R40, R40, R3.reuse, -R47 ;  /* 0x0000000328287223 */ /* 0x080fe2000001082f */
[----:B------:R-:W0:Y:S01]  /*2ab0*/  MUFU.EX2 R30, R30 ;  /* 0x0000001e001e7308 */ /* 0x000e220000000800 */
[----:B-----5:R-:W-:Y:S01]  /*2ac0*/  FADD.FTZ R6, R162, R49 ;  /* 0x00000031a2067221 */ /* 0x020fe20000010000 */
[-CC-:B------:R-:W-:Y:S01]  /*2ad0*/  FFMA.FTZ R74, R74, R3.reuse, -R47.reuse ;  /* 0x000000034a4a7223 */ /* 0x180fe2000001082f */
[-CC-:B------:R-:W-:Y:S01]  /*2ae0*/  FFMA.FTZ R44, R44, R3.reuse, -R47.reuse ;  /* 0x000000032c2c7223 */ /* 0x180fe2000001082f */
[-CC-:B------:R-:W-:Y:S01]  /*2af0*/  FFMA.FTZ R78, R78, R3.reuse, -R47.reuse ;  /* 0x000000034e4e7223 */ /* 0x180fe2000001082f */
[----:B------:R-:W-:Y:S01]  /*2b00*/  FADD.FTZ R51, R13, R6 ;  /* 0x000000060d337221 */ /* 0x000fe20000010000 */
[-CC-:B------:R-:W-:Y:S01]  /*2b10*/  FFMA.FTZ R48, R48, R3.reuse, -R47.reuse ;  /* 0x0000000330307223 */ /* 0x180fe2000001082f */
[-C--:B------:R-:W-:Y:S01]  /*2b20*/  FFMA.FTZ R82, R82, R3.reuse, -R47 ;  /* 0x0000000352527223 */ /* 0x080fe2000001082f */
[----:B------:R-:W2:Y:S01]  /*2b30*/  MUFU.EX2 R34, R34 ;  /* 0x0000002200227308 */ /* 0x000ea20000000800 */
[----:B-1----:R-:W-:Y:S01]  /*2b40*/  FADD.FTZ R49, R26, R27 ;  /* 0x0000001b1a317221 */ /* 0x002fe20000010000 */
[-CC-:B------:R-:W-:Y:S01]  /*2b50*/  FFMA.FTZ R52, R52, R3.reuse, -R47.reuse ;  /* 0x0000000334347223 */ /* 0x180fe2000001082f */
[-CC-:B------:R-:W-:Y:S01]  /*2b60*/  FFMA.FTZ R86, R86, R3.reuse, -R47.reuse ;  /* 0x0000000356567223 */ /* 0x180fe2000001082f */
[----:B------:R-:W-:Y:S01]  /*2b70*/  FFMA.FTZ R47, R56, R3, -R47 ;  /* 0x00000003382f7223 */ /* 0x000fe2000001082f */
[----:B------:R-:W-:Y:S01]  /*2b80*/  F2FP.BF16.F32.PACK_AB R158, R9, R158 ;  /* 0x0000009e099e723e */ /* 0x000fe200000010ff */
[----:B------:R-:W-:Y:S01]  /*2b90*/  IMAD.MOV.U32 R118, RZ, RZ, R151 ;  /* 0x000000ffff767224 */ /* 0x000fe200078e0097 */
[----:B------:R-:W-:Y:S01]  /*2ba0*/  F2FP.BF16.F32.PACK_AB R160, R11, R160 ;  /* 0x000000a00ba0723e */ /* 0x000fe200000010ff */
[----:B------:R1:W3:Y:S01]  /*2bb0*/  MUFU.EX2 R161, R8 ;  /* 0x0000000800a17308 */ /* 0x0002e20000000800 */
[----:B0-----:R-:W-:Y:S01]  /*2bc0*/  FADD.FTZ R6, R30, R49 ;  /* 0x000000311e067221 */ /* 0x001fe20000010000 */
[----:B------:R-:W-:-:S02]  /*2bd0*/  F2FP.BF16.F32.PACK_AB R162, R13, R162 ;  /* 0x000000a20da2723e */ /* 0x000fc400000010ff */
[----:B------:R-:W-:Y:S01]  /*2be0*/  F2FP.BF16.F32.PACK_AB R176, R39, R64 ;  /* 0x0000004027b0723e */ /* 0x000fe200000010ff */
[----:B------:R-:W-:Y:S01]  /*2bf0*/  FADD.FTZ R49, R159, R6 ;  /* 0x000000069f317221 */ /* 0x000fe20000010000 */
[----:B------:R-:W-:Y:S02]  /*2c00*/  F2FP.BF16.F32.PACK_AB R157, R27, R26 ;  /* 0x0000001a1b9d723e */ /* 0x000fe400000010ff */
[----:B------:R-:W0:Y:S01]  /*2c10*/  MUFU.EX2 R38, R38 ;  /* 0x0000002600267308 */ /* 0x000e220000000800 */
[----:B-1----:R-:W-:Y:S01]  /*2c20*/  FADD.FTZ R8, R164, R51 ;  /* 0x00000033a4087221 */ /* 0x002fe20000010000 */
[----:B--2---:R-:W-:Y:S01]  /*2c30*/  FADD.FTZ R6, R34, R49 ;  /* 0x0000003122067221 */ /* 0x004fe20000010000 */
[C---:B------:R-:W-:Y:S02]  /*2c40*/  F2FP.BF16.F32.PACK_AB R164, R15.reuse, R164 ;  /* 0x000000a40fa4723e */ /* 0x040fe400000010ff */
[----:B------:R-:W-:Y:S01]  /*2c50*/  FADD.FTZ R51, R15, R8 ;  /* 0x000000080f337221 */ /* 0x000fe20000010000 */
[----:B------:R-:W-:-:S02]  /*2c60*/  F2FP.BF16.F32.PACK_AB R159, R159, R30 ;  /* 0x0000001e9f9f723e */ /* 0x000fc400000010ff */
[----:B------:R-:W1:Y:S01]  /*2c70*/  MUFU.EX2 R163, R10 ;  /* 0x0000000a00a37308 */ /* 0x000e620000000800 */
[----:B------:R-:W-:Y:S01]  /*2c80*/  FADD.FTZ R8, R166, R51 ;  /* 0x00000033a6087221 */ /* 0x000fe20000010000 */
[----:B---3--:R-:W-:Y:S01]  /*2c90*/  FADD.FTZ R49, R161, R6 ;  /* 0x00000006a1317221 */ /* 0x008fe20000010000 */
[C---:B------:R-:W-:Y:S02]  /*2ca0*/  F2FP.BF16.F32.PACK_AB R166, R21.reuse, R166 ;  /* 0x000000a615a6723e */ /* 0x040fe400000010ff */
[----:B------:R-:W-:Y:S01]  /*2cb0*/  FADD.FTZ R51, R21, R8 ;  /* 0x0000000815337221 */ /* 0x000fe20000010000 */
[----:B------:R-:W-:Y:S02]  /*2cc0*/  F2FP.BF16.F32.PACK_AB R161, R161, R34 ;  /* 0x00000022a1a1723e */ /* 0x000fe400000010ff */
[----:B------:R-:W2:Y:S01]  /*2cd0*/  MUFU.EX2 R42, R42 ;  /* 0x0000002a002a7308 */ /* 0x000ea20000000800 */
[----:B0-----:R-:W-:Y:S01]  /*2ce0*/  FADD.FTZ R6, R38, R49 ;  /* 0x0000003126067221 */ /* 0x001fe20000010000 */
[----:B------:R-:W-:Y:S01]  /*2cf0*/  FADD.FTZ R8, R168, R51 ;  /* 0x00000033a8087221 */ /* 0x000fe20000010000 */
[----:B------:R-:W-:-:S03]  /*2d00*/  F2FP.BF16.F32.PACK_AB R168, R25, R168 ;  /* 0x000000a819a8723e */ /* 0x000fc600000010ff */
[----:B------:R-:W-:Y:S02]  /*2d10*/  FADD.FTZ R51, R25, R8 ;  /* 0x0000000819337221 */ /* 0x000fe40000010000 */
[----:B------:R-:W0:Y:S01]  /*2d20*/  MUFU.EX2 R165, R12 ;  /* 0x0000000c00a57308 */ /* 0x000e220000000800 */
[----:B-1----:R-:W-:Y:S01]  /*2d30*/  FADD.FTZ R49, R163, R6 ;  /* 0x00000006a3317221 */ /* 0x002fe20000010000 */
[----:B------:R-:W-:Y:S01]  /*2d40*/  FADD.FTZ R8, R170, R51 ;  /* 0x00000033aa087221 */ /* 0x000fe20000010000 */
[----:B------:R-:W-:Y:S02]  /*2d50*/  F2FP.BF16.F32.PACK_AB R170, R29, R170 ;  /* 0x000000aa1daa723e */ /* 0x000fe400000010ff */
[----:B------:R-:W-:-:S03]  /*2d60*/  F2FP.BF16.F32.PACK_AB R163, R163, R38 ;  /* 0x00000026a3a3723e */ /* 0x000fc600000010ff */
[----:B------:R-:W1:Y:S01]  /*2d70*/  MUFU.EX2 R46, R46 ;  /* 0x0000002e002e7308 */ /* 0x000e620000000800 */
[----:B--2---:R-:W-:Y:S01]  /*2d80*/  FADD.FTZ R6, R42, R49 ;  /* 0x000000312a067221 */ /* 0x004fe20000010000 */
[----:B------:R-:W-:-:S04]  /*2d90*/  FADD.FTZ R49, R29, R8 ;  /* 0x000000081d317221 */ /* 0x000fc80000010000 */
[----:B------:R-:W-:Y:S01]  /*2da0*/  FADD.FTZ R8, R172, R49 ;  /* 0x00000031ac087221 */ /* 0x000fe20000010000 */
[----:B------:R-:W-:Y:S01]  /*2db0*/  F2FP.BF16.F32.PACK_AB R172, R31, R172 ;  /* 0x000000ac1fac723e */ /* 0x000fe200000010ff */
[----:B------:R-:W2:Y:S01]  /*2dc0*/  MUFU.EX2 R167, R14 ;  /* 0x0000000e00a77308 */ /* 0x000ea20000000800 */
[----:B0-----:R-:W-:Y:S01]  /*2dd0*/  FADD.FTZ R5, R165, R6 ;  /* 0x00000006a5057221 */ /* 0x001fe20000010000 */
[----:B------:R-:W-:Y:S01]  /*2de0*/  FADD.FTZ R49, R31, R8 ;  /* 0x000000081f317221 */ /* 0x000fe20000010000 */
[----:B------:R-:W-:-:S03]  /*2df0*/  F2FP.BF16.F32.PACK_AB R165, R165, R42 ;  /* 0x0000002aa5a5723e */ /* 0x000fc600000010ff */
[----:B------:R-:W-:Y:S01]  /*2e00*/  FADD.FTZ R8, R174, R49 ;  /* 0x00000031ae087221 */ /* 0x000fe20000010000 */
[C---:B------:R-:W-:Y:S01]  /*2e10*/  F2FP.BF16.F32.PACK_AB R174, R33.reuse, R174 ;  /* 0x000000ae21ae723e */ /* 0x040fe200000010ff */
[----:B------:R-:W0:Y:S01]  /*2e20*/  MUFU.EX2 R50, R50 ;  /* 0x0000003200327308 */ /* 0x000e220000000800 */
[----:B-1----:R-:W-:Y:S01]  /*2e30*/  FADD.FTZ R6, R46, R5 ;  /* 0x000000052e067221 */ /* 0x002fe20000010000 */
[----:B------:R-:W-:-:S04]  /*2e40*/  FADD.FTZ R49, R33, R8 ;  /* 0x0000000821317221 */ /* 0x000fc80000010000 */
[----:B------:R-:W-:Y:S02]  /*2e50*/  FADD.FTZ R8, R64, R49 ;  /* 0x0000003140087221 */ /* 0x000fe40000010000 */
[----:B------:R-:W1:Y:S01]  /*2e60*/  MUFU.EX2 R169, R20 ;  /* 0x0000001400a97308 */ /* 0x000e620000000800 */
[----:B--2---:R-:W-:Y:S01]  /*2e70*/  FADD.FTZ R5, R167, R6 ;  /* 0x00000006a7057221 */ /* 0x004fe20000010000 */
[----:B------:R-:W-:Y:S01]  /*2e80*/  FADD.FTZ R49, R39, R8 ;  /* 0x0000000827317221 */ /* 0x000fe20000010000 */
[----:B------:R-:W-:-:S03]  /*2e90*/  F2FP.BF16.F32.PACK_AB R167, R167, R46 ;  /* 0x0000002ea7a7723e */ /* 0x000fc600000010ff */
[----:B------:R-:W-:Y:S02]  /*2ea0*/  FADD.FTZ R8, R68, R49 ;  /* 0x0000003144087221 */ /* 0x000fe40000010000 */
        /* <DEDUP_REMOVED lines=10> */
[----:B------:R0:W3:Y:S01]  /*2f50*/  MUFU.EX2 R41, R120 ;  /* 0x0000007800297308 */ /* 0x0000e20000000800 */
[----:B-1----:R-:W-:-:S07]  /*2f60*/  FADD.FTZ R6, R58, R5 ;  /* 0x000000053a067221 */ /* 0x002fce0000010000 */
[----:B------:R-:W1:Y:S01]  /*2f70*/  MUFU.EX2 R62, R62 ;  /* 0x0000003e003e7308 */ /* 0x000e620000000800 */
[C---:B--2---:R-:W-:Y:S01]  /*2f80*/  FADD.FTZ R5, R173.reuse, R6 ;  /* 0x00000006ad057221 */ /* 0x044fe20000010000 */
[----:B------:R-:W-:Y:S01]  /*2f90*/  F2FP.BF16.F32.PACK_AB R173, R173, R58 ;  /* 0x0000003aadad723e */ /* 0x000fe200000010ff */
[----:B0-----:R-:W-:-:S05]  /*2fa0*/  IMAD.MOV.U32 R120, RZ, RZ, R151 ;  /* 0x000000ffff787224 */ /* 0x001fca00078e0097 */
[----:B------:R-:W0:Y:S01]  /*2fb0*/  MUFU.EX2 R72, R72 ;  /* 0x0000004800487308 */ /* 0x000e220000000800 */
[C---:B---3--:R-:W-:Y:S01]  /*2fc0*/  FADD.FTZ R7, R41.reuse, R8 ;  /* 0x0000000829077221 */ /* 0x048fe20000010000 */
[----:B------:R-:W-:-:S06]  /*2fd0*/  F2FP.BF16.F32.PACK_AB R178, R41, R68 ;  /* 0x0000004429b2723e */ /* 0x000fcc00000010ff */
[----:B------:R-:W2:Y:S01]  /*2fe0*/  MUFU.EX2 R175, R32 ;  /* 0x0000002000af7308 */ /* 0x000ea20000000800 */
[----:B-1----:R-:W-:-:S07]  /*2ff0*/  FADD.FTZ R6, R62, R5 ;  /* 0x000000053e067221 */ /* 0x002fce0000010000 */
[----:B------:R1:W3:Y:S01]  /*3000*/  MUFU.EX2 R43, R122 ;  /* 0x0000007a002b7308 */ /* 0x0002e20000000800 */
[----:B0-----:R-:W-:-:S07]  /*3010*/  FADD.FTZ R8, R72, R7 ;  /* 0x0000000748087221 */ /* 0x001fce0000010000 */
[----:B------:R-:W0:Y:S01]  /*3020*/  MUFU.EX2 R66, R66 ;  /* 0x0000004200427308 */ /* 0x000e220000000800 */
[C---:B--2---:R-:W-:Y:S01]  /*3030*/  FADD.FTZ R5, R175.reuse, R6 ;  /* 0x00000006af057221 */ /* 0x044fe20000010000 */
[----:B------:R-:W-:Y:S01]  /*3040*/  F2FP.BF16.F32.PACK_AB R175, R175, R62 ;  /* 0x0000003eafaf723e */ /* 0x000fe200000010ff */
[----:B-1----:R-:W-:-:S05]  /*3050*/  IMAD.MOV.U32 R122, RZ, RZ, R151 ;  /* 0x000000ffff7a7224 */ /* 0x002fca00078e0097 */
[----:B------:R-:W1:Y:S01]  /*3060*/  MUFU.EX2 R76, R76 ;  /* 0x0000004c004c7308 */ /* 0x000e620000000800 */
[C---:B---3--:R-:W-:Y:S01]  /*3070*/  FADD.FTZ R7, R43.reuse, R8 ;  /* 0x000000082b077221 */ /* 0x048fe20000010000 */
[----:B------:R-:W-:-:S06]  /*3080*/  F2FP.BF16.F32.PACK_AB R180, R43, R72 ;  /* 0x000000482bb4723e */ /* 0x000fcc00000010ff */
[----:B------:R-:W2:Y:S01]  /*3090*/  MUFU.EX2 R177, R36 ;  /* 0x0000002400b17308 */ /* 0x000ea20000000800 */
[----:B0-----:R-:W-:-:S07]  /*30a0*/  FADD.FTZ R6, R66, R5 ;  /* 0x0000000542067221 */ /* 0x001fce0000010000 */
        /* <DEDUP_REMOVED lines=39> */
[----:B------:R-:W-:-:S03]  /*3320*/  F2FP.BF16.F32.PACK_AB R185, R185, R82 ;  /* 0x00000052b9b9723e */ /* 0x000fc600000010ff */
[----:B--2---:R-:W-:-:S04]  /*3330*/  FADD.FTZ R8, R86, R5 ;  /* 0x0000000556087221 */ /* 0x004fc80000010000 */
[C---:B0-----:R-:W-:Y:S01]  /*3340*/  FADD.FTZ R5, R47.reuse, R8 ;  /* 0x000000082f057221 */ /* 0x041fe20000010000 */
[----:B------:R-:W-:Y:S01]  /*3350*/  F2FP.BF16.F32.PACK_AB R187, R47, R86 ;  /* 0x000000562fbb723e */ /* 0x000fe200000010ff */
[----:B------:R-:W-:Y:S06]  /*3360*/  @!P1 BRA `(.L_x_6527) ;  /* 0x0000002000949947 */ /* 0x000fec0003800000 */
[----:B------:R-:W-:Y:S01]  /*3370*/  IMAD.MOV.U32 R9, RZ, RZ, R4 ;  /* 0x000000ffff097224 */ /* 0x000fe200078e0004 */
[----:B------:R-:W-:Y:S01]  /*3380*/  CS2R R150, SRZ ;  /* 0x0000000000967805 */ /* 0x000fe2000001ff00 */
[----:B------:R-:W-:Y:S01]  /*3390*/  IMAD.MOV.U32 R7, RZ, RZ, R0 ;  /* 0x000000ffff077224 */ /* 0x000fe200078e0000 */
        /* <DEDUP_REMOVED lines=31> */
[----:B------:R-:W-:Y:S01]  /*3590*/  UIADD3 UR51, UR51, -0x2, URZ ;  /* 0xfffffffe33337890 */ /* 0x000fe2000fffe03f */
[----:B------:R-:W-:Y:S01]  /*35a0*/  UMOV UR52, UR44 ;  /* 0x0000002c00347c82 */ /* 0x000fe20008000000 */
[----:B------:R-:W-:-:S10]  /*35b0*/  UMOV UR50, UR43 ;  /* 0x0000002b00327c82 */ /* 0x000fd40008000000 */
.L_x_6538:
[----:B------:R-:W-:Y:S01]  /*35c0*/  ISETP.NE.AND P2, PT, RZ, UR38, PT ;  /* 0x00000026ff007c0c */ /* 0x000fe2000bf45270 */
[----:B------:R-:W-:-:S04]  /*35d0*/  UISETP.NE.AND UP0, UPT, UR50, 0x1, UPT ;  /* 0x000000013200788c */ /* 0x000fc8000bf05270 */
[----:B------:R-:W-:-:S04]  /*35e0*/  USEL UR44, URZ, 0x1, UP0 ;  /* 0x000000013f2c7887 */ /* 0x000fc80008000000 */
[----:B------:R-:W-:-:S04]  /*35f0*/  ULOP3.LUT UR44, UR52, UR44, URZ, 0x3c, !UPT ;  /* 0x0000002c342c7292 */ /* 0x000fc8000f8e3c3f */
[----:B------:R-:W-:Y:S08]  /*3600*/  @P2 BRA `(.L_x_6528) ;  /* 0x0000000000382947 */ /* 0x000ff00003800000 */
[----:B------:R-:W-:Y:S05]  /*3610*/  @!P0 BRA `(.L_x_6529) ;  /* 0x0000000000048947 */ /* 0x000fea0003800000 */
[----:B------:R-:W-:Y:S01]  /*3620*/  BPT.TRAP 0x1 ;  /* 0x000000040000795c */ /* 0x000fe20000300000 */
.L_x_6529:
[----:B------:R-:W-:Y:S01]  /*3630*/  UIADD3 UR6, UR50, 0x1, URZ ;  /* 0x0000000132067890 */ /* 0x000fe2000fffe03f */
[----:B------:R-:W-:-:S03]  /*3640*/  MOV R0, UR44 ;  /* 0x0000002c00007c02 */ /* 0x000fc60008000f00 */
[----:B------:R-:W-:Y:S01]  /*3650*/  UISETP.NE.AND UP0, UPT, UR6, 0x2, UPT ;  /* 0x000000020600788c */ /* 0x000fe2000bf05270 */
[----:B------:R-:W-:-:S03]  /*3660*/  SHF.L.U32 R0, R0, 0x1f, RZ ;  /* 0x0000001f00007819 */ /* 0x000fc600000006ff */
[----:B------:R-:W-:-:S04]  /*3670*/  USEL UR6, UR6, URZ, UP0 ;  /* 0x0000003f06067287 */ /* 0x000fc80008000000 */
[----:B------:R-:W-:-:S09]  /*3680*/  ULEA UR6, UR6, UR39, 0x3 ;  /* 0x0000002706067291 */ /* 0x000fd2000f8e183f */
[----:B------:R0:W1:Y:S01]  /*3690*/  SYNCS.PHASECHK.TRANS64.TRYWAIT P1, [UR6+0x28830], R0 ;  /* 0x02883000ff0075a7 */ /* 0x0000620008020146 */
[----:B------:R-:W-:Y:S05]  /*36a0*/  @!P0 BRA `(.L_x_6530) ;  /* 0x0000000000048947 */ /* 0x000fea0003800000 */
[----:B------:R-:W-:Y:S01]  /*36b0*/  BPT.TRAP 0x1 ;  /* 0x000000040000795c */ /* 0x000fe20000300000 */
.L_x_6530:
[----:B-1----:R-:W-:Y:S05]  /*36c0*/  @P1 BRA `(.L_x_6528) ;  /* 0x0000000000081947 */ /* 0x002fea0003800000 */
[----:B------:R-:W1:Y:S02]  /*36d0*/  SYNCS.PHASECHK.TRANS64.TRYWAIT P1, [UR6+0x28830], R0 ;  /* 0x02883000ff0075a7 */ /* 0x000e640008020146 */
[----:B-1----:R-:W-:Y:S05]  /*36e0*/  @!P1 BRA `(.L_x_6531) ;  /* 0x0000007400889947 */ /* 0x002fea0003800000 */
.L_x_6528:
[----:B01----:R-:W-:Y:S01]  /*36f0*/  VIADD R0, R2, 0x8 ;  /* 0x0000000802007836 */ /* 0x003fe20000000000 */
[----:B------:R-:W-:Y:S01]  /*3700*/  UIADD3 UR43, UR50, 0x1, URZ ;  /* 0x00000001322b7890 */ /* 0x000fe2000fffe03f */
[----:B------:R-:W-:Y:S01]  /*3710*/  UMOV UR35, 0x40000040 ;  /* 0x4000004000237882 */ /* 0x000fe20000000000 */
[----:B------:R-:W-:Y:S02]  /*3720*/  UMOV UR7, 0x40000040 ;  /* 0x4000004000077882 */ /* 0x000fe40000000000 */
[----:B------:R0:W-:Y:S01]  /*3730*/  BAR.SYNC.DEFER_BLOCKING R0, 0x100 ;  /* 0x000400000000751d */ /* 0x0001e20000010000 */
[----:B------:R-:W-:-:S04]  /*3740*/  UISETP.NE.AND UP0, UPT, UR43, 0x2, UPT ;  /* 0x000000022b00788c */ /* 0x000fc8000bf05270 */
[----:B------:R-:W-:Y:S01]  /*3750*/  USEL UR43, UR43, URZ, UP0 ;  /* 0x0000003f2b2b7287 */ /* 0x000fe20008000000 */
[----:B------:R-:W-:Y:S01]  /*3760*/  UMOV UR11, 0x40000040 ;  /* 0x40000040000b7882 */ /* 0x000fe20000000000 */
[----:B------:R-:W-:Y:S02]  /*3770*/  UMOV UR15, 0x40000040 ;  /* 0x40000040000f7882 */ /* 0x000fe40000000000 */
[----:B------:R-:W-:Y:S01]  /*3780*/  ULEA UR34, UR43, UR47, 0xb ;  /* 0x0000002f2b227291 */ /* 0x000fe2000f8e583f */
[----:B------:R-:W-:Y:S01]  /*3790*/  UMOV UR19, 0x40000040 ;  /* 0x4000004000137882 */ /* 0x000fe20000000000 */
[----:B------:R-:W-:Y:S02]  /*37a0*/  UMOV UR23, 0x40000040 ;  /* 0x4000004000177882 */ /* 0x000fe40000000000 */
[----:B------:R-:W-:Y:S02]  /*37b0*/  UIADD3 UR6, UR34, 0x2, URZ ;  /* 0x0000000222067890 */ /* 0x000fe4000fffe03f */
[----:B------:R-:W-:-:S02]  /*37c0*/  UIADD3 UR10, UR34, 0x4, URZ ;  /* 0x00000004220a7890 */ /* 0x000fc4000fffe03f */
[----:B------:R-:W-:Y:S02]  /*37d0*/  UIADD3 UR14, UR34, 0x6, URZ ;  /* 0x00000006220e7890 */ /* 0x000fe4000fffe03f */
[----:B------:R-:W-:Y:S02]  /*37e0*/  UIADD3 UR18, UR34, 0x400, URZ ;  /* 0x0000040022127890 */ /* 0x000fe4000fffe03f */
[----:B------:R-:W-:Y:S02]  /*37f0*/  UIADD3 UR22, UR34, 0x402, URZ ;  /* 0x0000040222167890 */ /* 0x000fe4000fffe03f */
[----:B------:R-:W-:Y:S01]  /*3800*/  UIADD3 UR26, UR34, 0x404, URZ ;  /* 0x00000404221a7890 */ /* 0x000fe2000fffe03f */
[----:B------:R-:W-:Y:S01]  /*3810*/  WARPGROUP.ARRIVE ;  /* 0x00000000000079c5 */ /* 0x000fe20000000000 */
[----:B------:R-:W-:Y:S01]  /*3820*/  UMOV UR27, 0x40000040 ;  /* 0x40000040001b7882 */ /* 0x000fe20000000000 */
[----:B------:R-:W-:Y:S01]  /*3830*/  UIADD3 UR30, UR34, 0x406, URZ ;  /* 0x00000406221e7890 */ /* 0x000fe2000fffe03f */
[----:B------:R-:W-:-:S03]  /*3840*/  UMOV UR31, 0x40000040 ;  /* 0x40000040001f7882 */ /* 0x000fc60000000000 */
[----:B------:R-:W-:Y:S03]  /*3850*/  HGMMA.64x128x16.F32.BF16 R24, gdesc[UR32], RZ, !UPT, gsb0 ;  /* 0x01e00000201879f0 */ /* 0x000fe6000c0018ff */
        /* <DEDUP_REMOVED lines=22> */
[----:B0-----:R-:W-:Y:S05]  /*39c0*/  @P2 BRA `(.L_x_6532) ;  /* 0x00000000002c2947 */ /* 0x001fea0003800000 */
[----:B------:R-:W-:Y:S05]  /*39d0*/  @!P0 BRA `(.L_x_6533) ;  /* 0x0000000000048947 */ /* 0x000fea0003800000 */
[----:B------:R-:W-:Y:S01]  /*39e0*/  BPT.TRAP 0x1 ;  /* 0x000000040000795c */ /* 0x000fe20000300000 */
.L_x_6533:
[----:B------:R-:W-:Y:S01]  /*39f0*/  ULEA UR6, UR50, UR39, 0x3 ;  /* 0x0000002732067291 */ /* 0x000fe2000f8e183f */
[----:B------:R-:W-:-:S05]  /*3a00*/  IMAD.U32 R0, RZ, RZ, UR52 ;  /* 0x00000034ff007e24 */ /* 0x000fca000f8e00ff */
[----:B------:R-:W-:-:S04]  /*3a10*/  SHF.L.U32 R0, R0, 0x1f, RZ ;  /* 0x0000001f00007819 */ /* 0x000fc800000006ff */
[----:B------:R0:W1:Y:S01]  /*3a20*/  SYNCS.PHASECHK.TRANS64.TRYWAIT P1, [UR6+0x28850], R0 ;  /* 0x02885000ff0075a7 */ /* 0x0000620008020146 */
[----:B------:R-:W-:Y:S05]  /*3a30*/  @!P0 BRA `(.L_x_6534) ;  /* 0x0000000000048947 */ /* 0x000fea0003800000 */
[----:B------:R-:W-:Y:S01]  /*3a40*/  BPT.TRAP 0x1 ;  /* 0x000000040000795c */ /* 0x000fe20000300000 */
.L_x_6534:
[----:B-1----:R-:W-:Y:S05]  /*3a50*/  @P1 BRA `(.L_x_6532) ;  /* 0x0000000000081947 */ /* 0x002fea0003800000 */
[----:B------:R-:W1:Y:S02]  /*3a60*/  SYNCS.PHASECHK.TRANS64.TRYWAIT P1, [UR6+0x28850], R0 ;  /* 0x02885000ff0075a7 */ /* 0x000e640008020146 */
[----:B-1----:R-:W-:Y:S05]  /*3a70*/  @!P1 BRA `(.L_x_6535) ;  /* 0x0000007000bc9947 */ /* 0x002fea0003800000 */
.L_x_6532:
[----:B------:R-:W-:Y:S01]  /*3a80*/  UIADD3 UR6, UR39, 0x400, URZ ;  /* 0x0000040027067890 */ /* 0x000fe2000fffe03f */
[----:B------:R-:W-:Y:S01]  /*3a90*/  WARPGROUP.ARRIVE ;  /* 0x00000000000079c5 */ /* 0x000fe20000000000 */
[----:B------:R-:W-:Y:S01]  /*3aa0*/  UMOV UR7, 0x40000040 ;  /* 0x4000004000077882 */ /* 0x000fe20000000000 */
[----:B01----:R-:W-:Y:S01]  /*3ab0*/  IADD3 R0, -R2, 0xb, RZ ;  /* 0x0000000b02007810 */ /* 0x003fe20007ffe1ff */
[----:B------:R-:W-:-:S04]  /*3ac0*/  USHF.R.U32.HI UR6, URZ, 0x4, UR6 ;  /* 0x000000043f067899 */ /* 0x000fc80008011606 */
[----:B------:R-:W-:-:S04]  /*3ad0*/  ULOP3.LUT UR6, UR6, 0x3fff, URZ, 0xc0, !UPT ;  /* 0x00003fff06067892 */ /* 0x000fc8000f8ec03f */
[----:B------:R-:W-:-:S04]  /*3ae0*/  ULOP3.LUT UR6, UR6, 0x4000000, URZ, 0xfc, !UPT ;  /* 0x0400000006067892 */ /* 0x000fc8000f8efc3f */
[----:B------:R-:W-:-:S07]  /*3af0*/  ULEA UR10, UR50, UR6, 0xb ;  /* 0x00000006320a7291 */ /* 0x000fce000f8e583f */
[----:B------:R-:W-:Y:S02]  /*3b00*/  UMOV UR6, UR10 ;  /* 0x0000000a00067c82 */ /* 0x000fe40008000000 */
[----:B------:R-:W-:Y:S01]  /*3b10*/  HGMMA.64x128x16.F32.BF16 R88, R156, gdesc[UR4].tnspB, R88, gsb0 ;  /* 0x41e000049c587df0 */ /* 0x000fe20008001858 */
[----:B------:R-:W-:Y:S01]  /*3b20*/  UIADD3 UR6, UR10, 0x80, URZ ;  /* 0x000000800a067890 */ /* 0x000fe2000fffe03f */
[----:B------:R-:W-:Y:S01]  /*3b30*/  UMOV UR7, 0x40000040 ;  /* 0x4000004000077882 */ /* 0x000fe20000000000 */
[----:B------:R-:W-:Y:S02]  /*3b40*/  WARPGROUP.DEPBAR.LE gsb0, 0x0 ;  /* 0x00008000000079c5 */ /* 0x000fe40000010000 */
[----:B------:R-:W-:-:S07]  /*3b50*/  WARPGROUP.ARRIVE ;  /* 0x00000000000079c5 */ /* 0x000fce0000000000 */
        /* <DEDUP_REMOVED lines=30> */
[----:B------:R-:W-:Y:S03]  /*3d40*/  HGMMA.64x128x16.F32.BF16 R88, R184, gdesc[UR4].tnspB, R88, gsb0 ;  /* 0x41e00004b8587df0 */ /* 0x000fe60008001858 */
[----:B------:R-:W-:Y:S02]  /*3d50*/  WARPGROUP.DEPBAR.LE gsb0, 0x0 ;  /* 0x00008000000079c5 */ /* 0x000fe40000010000 */
[----:B------:R0:W-:Y:S06]  /*3d60*/  BAR.ARV R0, 0x100 ;  /* 0x000400000000751d */ /* 0x0001ec0000002000 */
[----:B------:R-:W-:Y:S05]  /*3d70*/  @!P0 BRA `(.L_x_6536) ;  /* 0x0000000000048947 */ /* 0x000fea0003800000 */
[----:B------:R-:W-:Y:S01]  /*3d80*/  BPT.TRAP 0x1 ;  /* 0x000000040000795c */ /* 0x000fe20000300000 */
.L_x_6536:
[----:B0-----:R-:W-:Y:S01]  /*3d90*/  FMNMX.FTZ R0, R24, R7, !PT ;  /* 0x0000000718007209 */ /* 0x001fe20007810000 */
[----:B------:R-:W-:Y:S01]  /*3da0*/  ULEA UR6, UR43, UR39, 0x3 ;  /* 0x000000272b067291 */ /* 0x000fe2000f8e183f */
[----:B------:R-:W-:Y:S02]  /*3db0*/  FMNMX.FTZ R4, R26, R9, !PT ;  /* 0x000000091a047209 */ /* 0x000fe40007810000 */
[----:B------:R-:W-:Y:S01]  /*3dc0*/  FMNMX.FTZ R3, R25, R0, !PT ;  /* 0x0000000019037209 */ /* 0x000fe20007810000 */
[----:B------:R-:W-:Y:S01]  /*3dd0*/  UIADD3 UR6, UR6, 0x28840, URZ ;  /* 0x0002884006067890 */ /* 0x000fe2000fffe03f */
[----:B------:R-:W-:Y:S02]  /*3de0*/  FMNMX.FTZ R11, R27, R4, !PT ;  /* 0x000000041b0b7209 */ /* 0x000fe40007810000 */
[----:B------:R-:W-:Y:S01]  /*3df0*/  FMNMX.FTZ R0, R28, R3, !PT ;  /* 0x000000031c007209 */ /* 0x000fe20007810000 */
[----:B------:R-:W-:Y:S01]  /*3e00*/  UPRMT UR6, UR37, 0x654, UR6 ;  /* 0x0000065425067896 */ /* 0x000fe20008000006 */
[----:B------:R-:W-:-:S02]  /*3e10*/  FMNMX.FTZ R4, R30, R11, !PT ;  /* 0x0000000b1e047209 */ /* 0x000fc40007810000 */
[----:B------:R-:W-:Y:S02]  /*3e20*/  FMNMX.FTZ R3, R29, R0, !PT ;  /* 0x000000001d037209 */ /* 0x000fe40007810000 */
[----:B------:R-:W-:Y:S02]  /*3e30*/  FMNMX.FTZ R11, R31, R4, !PT ;  /* 0x000000041f0b7209 */ /* 0x000fe40007810000 */
[----:B------:R-:W-:Y:S02]  /*3e40*/  FMNMX.FTZ R0, R32, R3, !PT ;  /* 0x0000000320007209 */ /* 0x000fe40007810000 */
[----:B------:R-:W-:Y:S01]  /*3e50*/  FMNMX.FTZ R4, R34, R11, !PT ;  /* 0x0000000b22047209 */ /* 0x000fe20007810000 */
[----:B------:R-:W-:Y:S01]  /*3e60*/  SYNCS.ARRIVE.TRANS64.RED.A1T0 RZ, [UR6], RZ ;  /* 0x000000ffffff79a7 */ /* 0x000fe20008100406 */
        /* <DEDUP_REMOVED lines=63> */
[CC--:B0-----:R-:W-:Y:S01]  /*4260*/  FMUL.FTZ R10, R0.reuse, R3.reuse ;  /* 0x00000003000a7220 */ /* 0x0c1fe20000410000 */
[----:B------:R-:W-:Y:S01]  /*4270*/  FADD.FTZ R12, -R0, R7 ;  /* 0x00000007000c7221 */ /* 0x000fe20000010100 */
[----:B------:R-:W-:Y:S02]  /*4280*/  FADD.FTZ R8, -R4, R9 ;  /* 0x0000000904087221 */ /* 0x000fe40000010100 */
        /* <DEDUP_REMOVED lines=34> */
[-C--:B------:R-:W-:Y:S01]  /*44b0*/  FMUL.FTZ R8, R8, R3.reuse ;  /* 0x0000000308087220 */ /* 0x080fe20000410000 */
        /* <DEDUP_REMOVED lines=23> */
[-C--:B------:R-:W-:Y:S01]  /*4630*/  FFMA.FTZ R177, R66, R3.reuse, -R10 ;  /* 0x0000000342b17223 */ /* 0x080fe2000001080a */
[----:B------:R-:W1:Y:S01]  /*4640*/  MUFU.EX2 R157, R157 ;  /* 0x0000009d009d7308 */ /* 0x000e620000000800 */
        /* <DEDUP_REMOVED lines=139> */
.L_x_6537:
[----:B------:R-:W-:Y:S01]  /*4f00*/  ULEA UR6, UR50, UR39, 0x3 ;  /* 0x0000002732067291 */ /* 0x000fe2000f8e183f */
[----:B------:R-:W-:Y:S01]  /*4f10*/  ISETP.LT.AND P1, PT, RZ, UR51, PT ;  /* 0x00000033ff007c0c */ /* 0x000fe2000bf21270 */
[----:B------:R-:W-:Y:S01]  /*4f20*/  UIADD3 UR7, UR51, -0x1, URZ ;  /* 0xffffffff33077890 */ /* 0x000fe2000fffe03f */
[----:B------:R-:W-:Y:S01]  /*4f30*/  F2FP.BF16.F32.PACK_AB R156, R9, R156 ;  /* 0x0000009c099c723e */ /* 0x000fe200000010ff */
[----:B------:R-:W-:Y:S01]  /*4f40*/  UIADD3 UR6, UR6, 0x28860, URZ ;  /* 0x0002886006067890 */ /* 0x000fe2000fffe03f */
[-C--:B------:R-:W-:Y:S01]  /*4f50*/  FMUL.FTZ R88, R88, R7.reuse ;  /* 0x0000000758587220 */ /* 0x080fe20000410000 */
[----:B------:R-:W-:Y:S01]  /*4f60*/  UMOV UR52, UR44 ;  /* 0x0000002c00347c82 */ /* 0x000fe20008000000 */
[----:B------:R-:W-:Y:S01]  /*4f70*/  UMOV UR50, UR43 ;  /* 0x0000002b00327c82 */ /* 0x000fe20008000000 */
[----:B------:R-:W-:Y:S01]  /*4f80*/  UPRMT UR6, UR37, 0x654, UR6 ;  /* 0x0000065425067896 */ /* 0x000fe20008000006 */
[-C--:B------:R-:W-:Y:S01]  /*4f90*/  FMUL.FTZ R89, R89, R7.reuse ;  /* 0x0000000759597220 */ /* 0x080fe20000410000 */
[----:B------:R-:W-:Y:S01]  /*4fa0*/  UMOV UR51, UR7 ;  /* 0x0000000700337c82 */ /* 0x000fe20008000000 */
        /* <DEDUP_REMOVED lines=31> */
[----:B------:R-:W-:Y:S01]  /*51a0*/  F2FP.BF16.F32.PACK_AB R157, R12, R157 ;  /* 0x0000009d0c9d723e */ /* 0x000fe200000010ff */
[----:B------:R-:W-:Y:S01]  /*51b0*/  FMUL.FTZ R90, R90, R8 ;  /* 0x000000085a5a7220 */ /* 0x000fe20000410000 */
[----:B------:R-:W-:Y:S01]  /*51c0*/  F2FP.BF16.F32.PACK_AB R158, R11, R158 ;  /* 0x0000009e0b9e723e */ /* 0x000fe200000010ff */
[-C--:B------:R-:W-:Y:S01]  /*51d0*/  FMUL.FTZ R91, R91, R8.reuse ;  /* 0x000000085b5b7220 */ /* 0x080fe20000410000 */
        /* <DEDUP_REMOVED lines=57> */
[-C--:B------:R-:W-:Y:S01]  /*5570*/  FMUL.FTZ R150, R150, R8.reuse ;  /* 0x0000000896967220 */ /* 0x080fe20000410000 */
[----:B------:R-:W-:Y:S01]  /*5580*/  FMUL.FTZ R151, R151, R8 ;  /* 0x0000000897977220 */ /* 0x000fe20000410000 */
[----:B------:R-:W-:-:S02]  /*5590*/  IMAD.MOV.U32 R9, RZ, RZ, R4 ;  /* 0x000000ffff097224 */ /* 0x000fc400078e0004 */
[----:B------:R-:W-:Y:S01]  /*55a0*/  IMAD.MOV.U32 R7, RZ, RZ, R0 ;  /* 0x000000ffff077224 */ /* 0x000fe200078e0000 */
[----:B------:R-:W-:Y:S06]  /*55b0*/  @P1 BRA `(.L_x_6538) ;  /* 0xffffffe000001947 */ /* 0x000fec000383ffff */
.L_x_6527:
[----:B------:R-:W-:Y:S06]  /*55c0*/  BAR.ARV 0x8, 0x180 ;  /* 0x0206000000007b1d */ /* 0x000fec0000002000 */
[----:B------:R-:W-:Y:S05]  /*55d0*/  @!P0 BRA `(.L_x_6539) ;  /* 0x0000000000048947 */ /* 0x000fea0003800000 */
[----:B------:R-:W-:Y:S01]  /*55e0*/  BPT.TRAP 0x1 ;  /* 0x000000040000795c */ /* 0x000fe20000300000 */
.L_x_6539:
[----:B------:R-:W-:Y:S01]  /*55f0*/  ULEA UR10, UR43, UR39, 0x3 ;  /* 0x000000272b0a7291 */ /* 0x000fe2000f8e183f */
[----:B------:R-:W-:-:S05]  /*5600*/  IMAD.U32 R7, RZ, RZ, UR44 ;  /* 0x0000002cff077e24 */ /* 0x000fca000f8e00ff */
[----:B------:R-:W-:-:S04]  /*5610*/  SHF.L.U32 R7, R7, 0x1f, RZ ;  /* 0x0000001f07077819 */ /* 0x000fc800000006ff */
[----:B------:R0:W1:Y:S01]  /*5620*/  SYNCS.PHASECHK.TRANS64.TRYWAIT P1, [UR10+0x28850], R7 ;  /* 0x02885007ff0075a7 */ /* 0x000062000802014a */
[----:B------:R-:W-:Y:S05]  /*5630*/  @!P0 BRA `(.L_x_6540) ;  /* 0x0000000000048947 */ /* 0x000fea0003800000 */
[----:B------:R-:W-:Y:S01]  /*5640*/  BPT.TRAP 0x1 ;  /* 0x000000040000795c */ /* 0x000fe20000300000 */
.L_x_6540:
[----:B-1----:R-:W-:Y:S05]  /*5650*/  @P1 BRA `(.L_x_6541) ;  /* 0x0000000000081947 */ /* 0x002fea0003800000 */
[----:B------:R-:W1:Y:S02]  /*5660*/  SYNCS.PHASECHK.TRANS64.TRYWAIT P1, [UR10+0x28850], R7 ;  /* 0x02885007ff0075a7 */ /* 0x000e64000802014a */
[----:B-1----:R-:W-:Y:S05]  /*5670*/  @!P1 BRA `(.L_x_6542) ;  /* 0x0000005400d49947 */ /* 0x002fea0003800000 */
.L_x_6541:
[----:B------:R-:W-:Y:S01]  /*5680*/  UIADD3 UR4, UR39, 0x400, URZ ;  /* 0x0000040027047890 */ /* 0x000fe2000fffe03f */
[----:B------:R-:W-:Y:S01]  /*5690*/  WARPGROUP.ARRIVE ;  /* 0x00000000000079c5 */ /* 0x000fe20000000000 */
[----:B------:R-:W-:Y:S01]  /*56a0*/  UMOV UR7, 0x40000040 ;  /* 0x4000004000077882 */ /* 0x000fe20000000000 */
[----:B01----:R-:W0:Y:S01]  /*56b0*/  SHFL.BFLY PT, R7, R6, 0x2, 0x1f ;  /* 0x0c401f0006077f89 */ /* 0x003e2200000e0000 */
[----:B------:R-:W-:Y:S01]  /*56c0*/  USHF.R.U32.HI UR4, URZ, 0x4, UR4 ;  /* 0x000000043f047899 */ /* 0x000fe20008011604 */
[----:B------:R-:W-:Y:S01]  /*56d0*/  MOV R61, RZ ;  /* 0x000000ff003d7202 */ /* 0x000fe20000000f00 */
[----:B------:R-:W-:Y:S01]  /*56e0*/  IMAD.MOV.U32 R37, RZ, RZ, -0x800000 ;  /* 0xff800000ff257424 */ /* 0x000fe200078e00ff */
[----:B------:R-:W1:Y:S01]  /*56f0*/  SHFL.BFLY PT, R8, R5, 0x2, 0x1f ;  /* 0x0c401f0005087f89 */ /* 0x000e6200000e0000 */
[----:B------:R-:W-:Y:S01]  /*5700*/  ULOP3.LUT UR4, UR4, 0x3fff, URZ, 0xc0, !UPT ;  /* 0x00003fff04047892 */ /* 0x000fe2000f8ec03f */
[----:B------:R-:W-:-:S03]  /*5710*/  IMAD.MOV.U32 R36, RZ, RZ, -0x800000 ;  /* 0xff800000ff247424 */ /* 0x000fc600078e00ff */
[----:B------:R-:W-:-:S04]  /*5720*/  ULOP3.LUT UR4, UR4, 0x4000000, URZ, 0xfc, !UPT ;  /* 0x0400000004047892 */ /* 0x000fc8000f8efc3f */
[----:B------:R-:W-:-:S07]  /*5730*/  ULEA UR4, UR43, UR4, 0xb ;  /* 0x000000042b047291 */ /* 0x000fce000f8e583f */
[----:B------:R-:W-:Y:S02]  /*5740*/  UMOV UR6, UR4 ;  /* 0x0000000400067c82 */ /* 0x000fe40008000000 */
[----:B------:R-:W-:Y:S01]  /*5750*/  HGMMA.64x128x16.F32.BF16 R88, R156, gdesc[UR4].tnspB, R88, gsb0 ;  /* 0x41e000049c587df0 */ /* 0x000fe20008001858 */
[----:B------:R-:W-:Y:S01]  /*5760*/  UIADD3 UR6, UR4, 0x80, URZ ;  /* 0x0000008004067890 */ /* 0x000fe2000fffe03f */
[----:B0-----:R-:W-:Y:S01]  /*5770*/  FADD.FTZ R7, R7, R6 ;  /* 0x0000000607077221 */ /* 0x001fe20000010000 */
[----:B------:R-:W-:Y:S01]  /*5780*/  UMOV UR7, 0x40000040 ;  /* 0x4000004000077882 */ /* 0x000fe20000000000 */
[----:B-1----:R-:W-:-:S03]  /*5790*/  FADD.FTZ R9, R8, R5 ;  /* 0x0000000508097221 */ /* 0x002fc60000010000 */
[----:B------:R-:W0:Y:S04]  /*57a0*/  SHFL.BFLY PT, R8, R7, 0x1, 0x1f ;  /* 0x0c201f0007087f89 */ /* 0x000e2800000e0000 */
[----:B------:R-:W1:Y:S01]  /*57b0*/  SHFL.BFLY PT, R10, R9, 0x1, 0x1f ;  /* 0x0c201f00090a7f89 */ /* 0x000e6200000e0000 */
[----:B0-----:R-:W-:Y:S01]  /*57c0*/  FADD.FTZ R11, R7, R8 ;  /* 0x00000008070b7221 */ /* 0x001fe20000010000 */
[----:B------:R-:W-:Y:S02]  /*57d0*/  IMAD.MOV.U32 R8, RZ, RZ, RZ ;  /* 0x000000ffff087224 */ /* 0x000fe400078e00ff */
[----:B-1----:R-:W-:Y:S02]  /*57e0*/  FADD.FTZ R12, R9, R10 ;  /* 0x0000000a090c7221 */ /* 0x002fe40000010000 */
[----:B------:R-:W-:-:S03]  /*57f0*/  FSETP.NE.FTZ.AND P1, PT, R11, RZ, PT ;  /* 0x000000ff0b00720b */ /* 0x000fc60003f35000 */
        /* <DEDUP_REMOVED lines=36> */
[----:B------:R-:W-:Y:S01]  /*5a40*/  UIADD3 UR4, UR4, 0x380, URZ ;  /* 0x0000038004047890 */ /* 0x000fe2000fffe03f */
[----:B------:R-:W-:Y:S02]  /*5a50*/  WARPGROUP.DEPBAR.LE gsb0, 0x0 ;  /* 0x00008000000079c5 */ /* 0x000fe40000010000 */
[----:B------:R-:W-:-:S06]  /*5a60*/  WARPGROUP.ARRIVE ;  /* 0x00000000000079c5 */ /* 0x000fcc0000000000 */
[----:B------:R-:W-:Y:S01]  /*5a70*/  HGMMA.64x128x16.F32.BF16 R88, R180, gdesc[UR4].tnspB, R88, gsb0 ;  /* 0x41e00004b4587df0 */ /* 0x000fe20008001858 */
[----:B------:R-:W-:Y:S01]  /*5a80*/  UMOV UR6, UR4 ;  /* 0x0000000400067c82 */ /* 0x000fe20008000000 */
[----:B------:R-:W-:Y:S01]  /*5a90*/  UMOV UR7, 0x40000040 ;  /* 0x4000004000077882 */ /* 0x000fe20000000000 */
[----:B------:R-:W-:Y:S02]  /*5aa0*/  WARPGROUP.DEPBAR.LE gsb0, 0x0 ;  /* 0x00008000000079c5 */ /* 0x000fe40000010000 */
[----:B------:R-:W-:-:S07]  /*5ab0*/  WARPGROUP.ARRIVE ;  /* 0x00000000000079c5 */ /* 0x000fce0000000000 */
[----:B------:R-:W-:Y:S03]  /*5ac0*/  HGMMA.64x128x16.F32.BF16 R88, R184, gdesc[UR4].tnspB, R88, gsb0 ;  /* 0x41e00004b8587df0 */ /* 0x000fe60008001858 */
[----:B------:R-:W-:Y:S02]  /*5ad0*/  WARPGROUP.DEPBAR.LE gsb0, 0x0 ;  /* 0x00008000000079c5 */ /* 0x000fe40000010000 */
[----:B0-23--:R-:W-:Y:S05]  /*5ae0*/  @!P0 BRA `(.L_x_6543) ;  /* 0x0000000000048947 */ /* 0x00dfea0003800000 */
[----:B------:R-:W-:Y:S01]  /*5af0*/  BPT.TRAP 0x1 ;  /* 0x000000040000795c */ /* 0x000fe20000300000 */
.L_x_6543:
[----:B------:R-:W0:Y:S01]  /*5b00*/  S2UR UR6, SR_SWINHI ;  /* 0x00000000000679c3 */ /* 0x000e220000002f00 */
[----:B------:R-:W-:Y:S01]  /*5b10*/  LEA R9, R17, R22, 0x6 ;  /* 0x0000001611097211 */ /* 0x000fe200078e30ff */
[----:B------:R-:W-:Y:S01]  /*5b20*/  ULDC UR7, c[0x0][0xc44] ;  /* 0x0003110000077ab9 */ /* 0x000fe20000000800 */
[-C--:B------:R-:W-:Y:S01]  /*5b30*/  FMUL.FTZ R62, R113, R61.reuse ;  /* 0x0000003d713e7220 */ /* 0x080fe20000410000 */
[-C--:B------:R-:W-:Y:S01]  /*5b40*/  FMUL.FTZ R113, R98, R8.reuse ;  /* 0x0000000862717220 */ /* 0x080fe20000410000 */
[-C--:B------:R-:W-:Y:S01]  /*5b50*/  FMUL.FTZ R98, R103, R8.reuse ;  /* 0x0000000867627220 */ /* 0x080fe20000410000 */
[----:B------:R-:W-:Y:S01]  /*5b60*/  ULDC.64 UR8, c[0x0][0xb90] ;  /* 0x0002e40000087ab9 */ /* 0x000fe20000000a00 */
[-C--:B------:R-:W-:Y:S01]  /*5b70*/  FMUL.FTZ R69, R108, R61.reuse ;  /* 0x0000003d6c457220 */ /* 0x080fe20000410000 */
[----:B------:R-:W1:Y:S01]  /*5b80*/  LDC R59, c[0x0][0xbe8] ;  /* 0x0002fa00ff3b7b82 */ /* 0x000e620000000800 */
[-C--:B------:R-:W-:Y:S01]  /*5b90*/  FMUL.FTZ R108, R99, R8.reuse ;  /* 0x00000008636c7220 */ /* 0x080fe20000410000 */
[-C--:B------:R-:W-:Y:S01]  /*5ba0*/  FMUL.FTZ R99, R110, R8.reuse ;  /* 0x000000086e637220 */ /* 0x080fe20000410000 */
[-C--:B------:R-:W-:Y:S01]  /*5bb0*/  FMUL.FTZ R7, R92, R61.reuse ;  /* 0x0000003d5c077220 */ /* 0x080fe20000410000 */
[-C--:B------:R-:W-:Y:S01]  /*5bc0*/  FMUL.FTZ R68, R109, R61.reuse ;  /* 0x0000003d6d447220 */ /* 0x080fe20000410000 */
[-C--:B------:R-:W-:Y:S01]  /*5bd0*/  FMUL.FTZ R92, R111, R8.reuse ;  /* 0x000000086f5c7220 */ /* 0x080fe20000410000 */
[-C--:B------:R-:W-:Y:S01]  /*5be0*/  FMUL.FTZ R109, R94, R8.reuse ;  /* 0x000000085e6d7220 */ /* 0x080fe20000410000 */
[-C--:B------:R-:W-:Y:S01]  /*5bf0*/  FMUL.FTZ R94, R107, R8.reuse ;  /* 0x000000086b5e7220 */ /* 0x080fe20000410000 */
[----:B------:R-:W2:Y:S01]  /*5c00*/  LDC R103, c[0x0][0xc38] ;  /* 0x00030e00ff677b82 */ /* 0x000ea20000000800 */
[-C--:B------:R-:W-:Y:S01]  /*5c10*/  FMUL.FTZ R75, R96, R61.reuse ;  /* 0x0000003d604b7220 */ /* 0x080fe20000410000 */
[-C--:B------:R-:W-:Y:S01]  /*5c20*/  FMUL.FTZ R70, R101, R61.reuse ;  /* 0x0000003d65467220 */ /* 0x080fe20000410000 */
[----:B------:R-:W-:Y:S01]  /*5c30*/  IADD3 R96, RZ, -UR42, RZ ;  /* 0x8000002aff607c10 */ /* 0x000fe2000fffe0ff */
[-C--:B------:R-:W-:Y:S01]  /*5c40*/  FMUL.FTZ R20, R89, R61.reuse ;  /* 0x0000003d59147220 */ /* 0x080fe20000410000 */
[-C--:B------:R-:W-:Y:S01]  /*5c50*/  FMUL.FTZ R77, R88, R61.reuse ;  /* 0x0000003d584d7220 */ /* 0x080fe20000410000 */
[----:B------:R-:W-:Y:S01]  /*5c60*/  FMUL.FTZ R101, R106, R8 ;  /* 0x000000086a657220 */ /* 0x000fe20000410000 */
[-C--:B------:R-:W-:Y:S01]  /*5c70*/  FMUL.FTZ R73, R100, R61.reuse ;  /* 0x0000003d64497220 */ /* 0x080fe20000410000 */
[----:B------:R-:W-:Y:S01]  /*5c80*/  UMOV UR4, UR39 ;  /* 0x0000002700047c82 */ /* 0x000fe20008000000 */
[----:B0-----:R-:W-:Y:S01]  /*5c90*/  UMOV UR5, UR6 ;  /* 0x0000000600057c82 */ /* 0x001fe20008000000 */
[----:B------:R-:W-:Y:S01]  /*5ca0*/  FMUL.FTZ R66, R105, R61 ;  /* 0x0000003d69427220 */ /* 0x000fe20000410000 */
[----:B------:R-:W-:Y:S01]  /*5cb0*/  IMAD.U32 R38, RZ, RZ, UR4 ;  /* 0x00000004ff267e24 */ /* 0x000fe2000f8e00ff */
[----:B------:R-:W-:Y:S01]  /*5cc0*/  UIADD3 UR4, -UR40, URZ, URZ ;  /* 0x0000003f28047290 */ /* 0x000fe2000fffe13f */
[----:B------:R-:W-:-:S02]  /*5cd0*/  IMAD.U32 R39, RZ, RZ, UR5 ;  /* 0x00000005ff277e24 */ /* 0x000fc4000f8e00ff */
[-C--:B------:R-:W-:Y:S01]  /*5ce0*/  FMUL.FTZ R71, R104, R61.reuse ;  /* 0x0000003d68477220 */ /* 0x080fe20000410000 */
[----:B------:R-:W-:Y:S01]  /*5cf0*/  FMUL.FTZ R64, R117, R61 ;  /* 0x0000003d75407220 */ /* 0x000fe20000410000 */
[----:B------:R-:W-:Y:S01]  /*5d00*/  UIMAD UR7, UR7, UR4, UR42 ;  /* 0x00000004070772a4 */ /* 0x000fe2000f8e022a */
[----:B------:R-:W-:-:S04]  /*5d10*/  IMAD.WIDE R4, R152, 0x2, R38 ;  /* 0x0000000298047825 */ /* 0x000fc800078e0226 */
[-C--:B------:R-:W-:Y:S01]  /*5d20*/  FMUL.FTZ R6, R93, R61.reuse ;  /* 0x0000003d5d067220 */ /* 0x080fe20000410000 */
[----:B------:R-:W-:Y:S01]  /*5d30*/  FMUL.FTZ R72, R97, R61 ;  /* 0x0000003d61487220 */ /* 0x000fe20000410000 */
[----:B------:R-:W-:Y:S01]  /*5d40*/  UIMAD.WIDE.U32 UR4, UR7, UR8, URZ ;  /* 0x00000008070472a5 */ /* 0x000fe2000f8e003f */
[----:B------:R-:W-:Y:S01]  /*5d50*/  IMAD.WIDE R38, R9, 0x2, R38 ;  /* 0x0000000209267825 */ /* 0x000fe200078e0226 */
[----:B------:R-:W-:-:S03]  /*5d60*/  IADD3 R31, P1, R4, 0x4040, RZ ;  /* 0x00004040041f7810 */ /* 0x000fc60007f3e0ff */
[-C--:B------:R-:W-:Y:S01]  /*5d70*/  FMUL.FTZ R100, R91, R8.reuse ;  /* 0x000000085b647220 */ /* 0x080fe20000410000 */
[----:B------:R-:W-:Y:S01]  /*5d80*/  IADD3 R13, P6, R4, 0x20, RZ ;  /* 0x00000020040d7810 */ /* 0x000fe20007fde0ff */
[-C--:B------:R-:W-:Y:S01]  /*5d90*/  FMUL.FTZ R105, R90, R8.reuse ;  /* 0x000000085a697220 */ /* 0x080fe20000410000 */
[----:B------:R-:W-:Y:S01]  /*5da0*/  LOP3.LUT R12, R31, 0x380, RZ, 0xc0, !PT ;  /* 0x000003801f0c7812 */ /* 0x000fe200078ec0ff */
[--C-:B------:R-:W-:Y:S01]  /*5db0*/  IMAD.X R45, RZ, RZ, R5.reuse, P1 ;  /* 0x000000ffff2d7224 */ /* 0x100fe200008e0605 */
[----:B-1----:R-:W-:Y:S01]  /*5dc0*/  ISETP.NE.AND P1, PT, R59, 0x1, PT ;  /* 0x000000013b00780c */ /* 0x002fe20003f25270 */
[--C-:B------:R-:W-:Y:S01]  /*5dd0*/  IMAD.X R15, RZ, RZ, R5.reuse, P6 ;  /* 0x000000ffff0f7224 */ /* 0x100fe200030e0605 */
[----:B------:R-:W-:Y:S01]  /*5de0*/  SHF.R.U64 R12, R12, 0x3, RZ ;  /* 0x000000030c0c7819 */ /* 0x000fe200000012ff */
[-C--:B------:R-:W-:Y:S01]  /*5df0*/  FMUL.FTZ R104, R95, R8.reuse ;  /* 0x000000085f687220 */ /* 0x080fe20000410000 */
[----:B------:R-:W-:Y:S01]  /*5e00*/  IADD3 R35, P6, R38, 0x1000, RZ ;  /* 0x0000100026237810 */ /* 0x000fe20007fde0ff */
[----:B------:R-:W-:Y:S01]  /*5e10*/  FMUL.FTZ R117, R102, R8 ;  /* 0x0000000866757220 */ /* 0x000fe20000410000 */
[----:B------:R-:W-:Y:S01]  /*5e20*/  LOP3.LUT R44, R12, R31, RZ, 0x3c, !PT ;  /* 0x0000001f0c2c7212 */ /* 0x000fe200078e3cff */
[----:B------:R-:W-:Y:S01]  /*5e30*/  IMAD.U32 R12, RZ, RZ, UR4 ;  /* 0x00000004ff0c7e24 */ /* 0x000fe2000f8e00ff */
[C---:B------:R-:W-:Y:S01]  /*5e40*/  IADD3 R47, P0, R4.reuse, 0x4060, RZ ;  /* 0x00004060042f7810 */ /* 0x040fe20007f1e0ff */
[----:B------:R-:W-:Y:S01]  /*5e50*/  UIADD3 UR4, UR10, 0x28860, URZ ;  /* 0x000288600a047890 */ /* 0x000fe2000fffe03f */
[----:B------:R-:W-:Y:S01]  /*5e60*/  LOP3.LUT R34, R35, 0x380, RZ, 0xc0, !PT ;  /* 0x0000038023227812 */ /* 0x000fe200078ec0ff */
[----:B--2---:R-:W-:Y:S01]  /*5e70*/  IMAD R96, R103, R96, UR41 ;  /* 0x0000002967607e24 */ /* 0x004fe2000f8e0260 */
[----:B------:R-:W-:Y:S01]  /*5e80*/  LOP3.LUT R9, R4, 0x380, RZ, 0xc0, !PT ;  /* 0x0000038004097812 */ /* 0x000fe200078ec0ff */
[----:B------:R-:W0:Y:S01]  /*5e90*/  @P1 LDC R110, c[0x0][0xbec] ;  /* 0x0002fb00ff6e1b82 */ /* 0x000e220000000800 */
[----:B------:R-:W-:Y:S01]  /*5ea0*/  LOP3.LUT R46, R47, 0x380, RZ, 0xc0, !PT ;  /* 0x000003802f2e7812 */ /* 0x000fe200078ec0ff */
[----:B------:R-:W-:Y:S01]  /*5eb0*/  UPRMT UR4, UR37, 0x654, UR4 ;  /* 0x0000065425047896 */ /* 0x000fe20008000004 */
[----:B------:R-:W-:Y:S01]  /*5ec0*/  SHF.R.U64 R34, R34, 0x3, RZ ;  /* 0x0000000322227819 */ /* 0x000fe200000012ff */
[-C--:B------:R-:W-:Y:S01]  /*5ed0*/  FMUL.FTZ R88, R115, R8.reuse ;  /* 0x0000000873587220 */ /* 0x080fe20000410000 */
[----:B------:R-:W-:Y:S01]  /*5ee0*/  SHF.R.U64 R9, R9, 0x3, RZ ;  /* 0x0000000309097819 */ /* 0x000fe200000012ff */
[-C--:B------:R-:W-:Y:S01]  /*5ef0*/  FMUL.FTZ R97, R114, R8.reuse ;  /* 0x0000000872617220 */ /* 0x080fe20000410000 */
[----:B------:R-:W-:Y:S01]  /*5f00*/  SHF.R.U64 R46, R46, 0x3, RZ ;  /* 0x000000032e2e7819 */ /* 0x000fe200000012ff */
[----:B------:R-:W1:Y:S01]  /*5f10*/  @P1 LDC R111, c[0x0][0xbf0] ;  /* 0x0002fc00ff6f1b82 */ /* 0x000e620000000800 */
[C---:B------:R-:W-:Y:S01]  /*5f20*/  IADD3 R29, P2, R4.reuse, 0x4020, RZ ;  /* 0x00004020041d7810 */ /* 0x040fe20007f5e0ff */
[-C--:B------:R-:W-:Y:S01]  /*5f30*/  FMUL.FTZ R90, R119, R8.reuse ;  /* 0x00000008775a7220 */ /* 0x080fe20000410000 */
[----:B------:R-:W-:Y:S01]  /*5f40*/  IADD3 R27, P3, R4, 0x4000, RZ ;  /* 0x00004000041b7810 */ /* 0x000fe20007f7e0ff */
[----:B------:R-:W-:Y:S01]  /*5f50*/  FMUL.FTZ R95, R118, R8 ;  /* 0x00000008765f7220 */ /* 0x000fe20000410000 */
[C---:B------:R-:W-:Y:S01]  /*5f60*/  IADD3 R25, P4, R4.reuse, 0x60, RZ ;  /* 0x0000006004197810 */ /* 0x040fe20007f9e0ff */
[--C-:B------:R-:W-:Y:S01]  /*5f70*/  IMAD.X R43, RZ, RZ, R5.reuse, P2 ;  /* 0x000000ffff2b7224 */ /* 0x100fe200010e0605 */
[----:B------:R-:W-:Y:S01]  /*5f80*/  IADD3 R21, P5, R4, 0x40, RZ ;  /* 0x0000004004157810 */ /* 0x000fe20007fbe0ff */
[----:B------:R-:W-:Y:S01]  /*5f90*/  IMAD.X R41, RZ, RZ, R5, P3 ;  /* 0x000000ffff297224 */ /* 0x000fe200018e0605 */
[----:B------:R-:W-:Y:S01]  /*5fa0*/  LOP3.LUT R34, R34, R35, RZ, 0x3c, !PT ;  /* 0x0000002322227212 */ /* 0x000fe200078e3cff */
[----:B------:R-:W-:Y:S01]  /*5fb0*/  IMAD.X R35, RZ, RZ, R39, P6 ;  /* 0x000000ffff237224 */ /* 0x000fe200030e0627 */
[----:B------:R-:W-:Y:S01]  /*5fc0*/  LOP3.LUT R4, R9, R4, RZ, 0x3c, !PT ;  /* 0x0000000409047212 */ /* 0x000fe200078e3cff */
[--C-:B------:R-:W-:Y:S01]  /*5fd0*/  IMAD.X R9, RZ, RZ, R5.reuse, P5 ;  /* 0x000000ffff097224 */ /* 0x100fe200028e0605 */
[----:B------:R-:W-:Y:S01]  /*5fe0*/  IADD3 R107, P6, R38, 0x7000, RZ ;  /* 0x00007000266b7810 */ /* 0x000fe20007fde0ff */
[----:B------:R-:W-:Y:S01]  /*5ff0*/  SYNCS.ARRIVE.TRANS64.RED.A1T0 RZ, [UR4], RZ ;  /* 0x000000ffffff79a7 */ /* 0x000fe20008100404 */
[----:B------:R-:W-:Y:S01]  /*6000*/  LOP3.LUT R46, R46, R47, RZ, 0x3c, !PT ;  /* 0x0000002f2e2e7212 */ /* 0x000fe200078e3cff */
[----:B------:R-:W-:Y:S01]  /*6010*/  IMAD.X R47, RZ, RZ, R5, P0 ;  /* 0x000000ffff2f7224 */ /* 0x000fe200000e0605 */
[-C--:B------:R-:W-:Y:S01]  /*6020*/  IADD3.X R11, RZ, R5.reuse, RZ, P4, !PT ;  /* 0x00000005ff0b7210 */ /* 0x080fe200027fe4ff */
[----:B------:R-:W-:Y:S01]  /*6030*/  FMUL.FTZ R80, R123, R8 ;  /* 0x000000087b507220 */ /* 0x000fe20000410000 */
[----:B------:R-:W-:Y:S01]  /*6040*/  MOV R106, R4 ;  /* 0x00000004006a7202 */ /* 0x000fe20000000f00 */
[-C--:B------:R-:W-:Y:S01]  /*6050*/  FMUL.FTZ R93, R122, R8.reuse ;  /* 0x000000087a5d7220 */ /* 0x080fe20000410000 */
[----:B------:R-:W-:Y:S01]  /*6060*/  LOP3.LUT R10, R29, 0x380, RZ, 0xc0, !PT ;  /* 0x000003801d0a7812 */ /* 0x000fe200078ec0ff */
        /* <DEDUP_REMOVED lines=16> */
[----:B------:R-:W2:Y:S01]  /*6170*/  LDC.64 R102, c[0x0][0xb98] ;  /* 0x0002e600ff667b82 */ /* 0x000ea20000000a00 */
[----:B------:R-:W-:Y:S01]  /*6180*/  LOP3.LUT R8, R27, 0x380, RZ, 0xc0, !PT ;  /* 0x000003801b087812 */ /* 0x000fe200078ec0ff */
[----:B------:R-:W-:Y:S01]  /*6190*/  USHF.R.S32.HI UR11, URZ, 0x1f, UR7 ;  /* 0x0000001f3f0b7899 */ /* 0x000fe20008011407 */
[----:B------:R-:W-:Y:S01]  /*61a0*/  SHF.R.U64 R10, R10, 0x3, RZ ;  /* 0x000000030a0a7819 */ /* 0x000fe200000012ff */
[----:B------:R-:W-:Y:S01]  /*61b0*/  USHF.R.S32.HI UR10, URZ, 0x1f, UR40 ;  /* 0x0000001f3f0a7899 */ /* 0x000fe20008011428 */
[----:B------:R-:W-:Y:S01]  /*61c0*/  SHF.R.U64 R20, R5, 0x3, RZ ;  /* 0x0000000305147819 */ /* 0x000fe200000012ff */
[----:B------:R-:W-:Y:S01]  /*61d0*/  UIMAD UR6, UR11, UR8, URZ ;  /* 0x000000080b0672a4 */ /* 0x000fe2000f8e023f */
[----:B------:R-:W-:Y:S01]  /*61e0*/  SHF.R.U64 R8, R8, 0x3, RZ ;  /* 0x0000000308087819 */ /* 0x000fe200000012ff */
[----:B------:R-:W-:Y:S01]  /*61f0*/  FMUL.FTZ R67, R112, R61 ;  /* 0x0000003d70437220 */ /* 0x000fe20000410000 */
[----:B------:R-:W-:Y:S01]  /*6200*/  LOP3.LUT R42, R10, R29, RZ, 0x3c, !PT ;  /* 0x0000001d0a2a7212 */ /* 0x000fe200078e3cff */
[----:B------:R-:W-:Y:S01]  /*6210*/  UIMAD UR6, UR7, UR9, UR6 ;  /* 0x00000009070672a4 */ /* 0x000fe2000f8e0206 */
[----:B------:R-:W-:Y:S01]  /*6220*/  LOP3.LUT R20, R20, R107, RZ, 0x3c, !PT ;  /* 0x0000006b14147212 */ /* 0x000fe200078e3cff */
[----:B------:R-:W-:Y:S01]  /*6230*/  IMAD R107, R96, 0x80, R16 ;  /* 0x00000080606b7824 */ /* 0x000fe200078e0210 */
[----:B------:R-:W-:Y:S01]  /*6240*/  LOP3.LUT R10, R25, 0x380, RZ, 0xc0, !PT ;  /* 0x00000380190a7812 */ /* 0x000fe200078ec0ff */
[----:B------:R-:W-:Y:S01]  /*6250*/  UIADD3 UR6, UR5, UR6, URZ ;  /* 0x0000000605067290 */ /* 0x000fe2000fffe03f */
[----:B------:R-:W-:Y:S01]  /*6260*/  LOP3.LUT R40, R8, R27, RZ, 0x3c, !PT ;  /* 0x0000001b08287212 */ /* 0x000fe200078e3cff */
[----:B------:R-:W-:Y:S01]  /*6270*/  FMUL.FTZ R65, R116, R61 ;  /* 0x0000003d74417220 */ /* 0x000fe20000410000 */
[----:B------:R-:W-:Y:S01]  /*6280*/  MOV R77, R46 ;  /* 0x0000002e004d7202 */ /* 0x000fe20000000f00 */
[----:B0-----:R-:W-:Y:S01]  /*6290*/  @P1 IMAD.HI.U32 R46, R107, R110, RZ ;  /* 0x0000006e6b2e1227 */ /* 0x001fe200078e00ff */
[----:B------:R-:W-:-:S03]  /*62a0*/  LOP3.LUT R8, R13, 0x380, RZ, 0xc0, !PT ;  /* 0x000003800d087812 */ /* 0x000fc600078ec0ff */
[-C--:B------:R-:W-:Y:S01]  /*62b0*/  FMUL.FTZ R60, R121, R61.reuse ;  /* 0x0000003d793c7220 */ /* 0x080fe20000410000 */
[----:B------:R-:W-:Y:S01]  /*62c0*/  SHF.R.U64 R10, R10, 0x3, RZ ;  /* 0x000000030a0a7819 */ /* 0x000fe200000012ff */
[----:B------:R-:W-:Y:S01]  /*62d0*/  IMAD.MOV.U32 R47, RZ, RZ, R107 ;  /* 0x000000ffff2f7224 */ /* 0x000fe200078e006b */
[----:B------:R-:W-:Y:S01]  /*62e0*/  SHF.R.U64 R8, R8, 0x3, RZ ;  /* 0x0000000308087819 */ /* 0x000fe200000012ff */
[----:B------:R-:W-:Y:S01]  /*62f0*/  FMUL.FTZ R63, R120, R61 ;  /* 0x0000003d783f7220 */ /* 0x000fe20000410000 */
[----:B------:R-:W-:Y:S01]  /*6300*/  LOP3.LUT R10, R10, R25, RZ, 0x3c, !PT ;  /* 0x000000190a0a7212 */ /* 0x000fe200078e3cff */
[-C--:B------:R-:W-:Y:S01]  /*6310*/  FMUL.FTZ R51, R125, R61.reuse ;  /* 0x0000003d7d337220 */ /* 0x080fe20000410000 */
[----:B------:R-:W-:Y:S01]  /*6320*/  IADD3 R25, P0, R38, 0x6000, RZ ;  /* 0x0000600026197810 */ /* 0x000fe20007f1e0ff */
[----:B------:R-:W-:Y:S01]  /*6330*/  FMUL.FTZ R58, R124, R61 ;  /* 0x0000003d7c3a7220 */ /* 0x000fe20000410000 */
[----:B-1----:R-:W-:Y:S01]  /*6340*/  @P1 SHF.R.U32.HI R47, RZ, R111, R46 ;  /* 0x0000006fff2f1219 */ /* 0x002fe2000001162e */
[----:B------:R-:W-:Y:S01]  /*6350*/  FMUL.FTZ R52, R129, R61 ;  /* 0x0000003d81347220 */ /* 0x000fe20000410000 */
[----:B------:R-:W-:Y:S01]  /*6360*/  F2FP.BF16.F32.PACK_AB R6, R6, R7 ;  /* 0x000000070606723e */ /* 0x000fe200000010ff */
[----:B------:R-:W-:Y:S01]  /*6370*/  FMUL.FTZ R57, R128, R61 ;  /* 0x0000003d80397220 */ /* 0x000fe20000410000 */
[----:B------:R-:W-:Y:S01]  /*6380*/  F2FP.BF16.F32.PACK_AB R5, R100, R105 ;  /* 0x000000696405723e */ /* 0x000fe200000010ff */
[----:B------:R-:W-:Y:S01]  /*6390*/  FMUL.FTZ R49, R133, R61 ;  /* 0x0000003d85317220 */ /* 0x000fe20000410000 */
[----:B------:R-:W-:Y:S01]  /*63a0*/  F2FP.BF16.F32.PACK_AB R7, R104, R109 ;  /* 0x0000006d6807723e */ /* 0x000fe200000010ff */
[----:B------:R-:W-:Y:S01]  /*63b0*/  BAR.SYNC.DEFER_BLOCKING 0x1, 0x100 ;  /* 0x0044000000007b1d */ /* 0x000fe20000010000 */
[----:B------:R-:W-:Y:S01]  /*63c0*/  LOP3.LUT R14, R8, R13, RZ, 0x3c, !PT ;  /* 0x0000000d080e7212 */ /* 0x000fe200078e3cff */
[----:B------:R-:W-:Y:S01]  /*63d0*/  IMAD.U32 R13, RZ, RZ, UR5 ;  /* 0x00000005ff0d7e24 */ /* 0x000fe2000f8e00ff */
[----:B------:R-:W-:Y:S01]  /*63e0*/  LOP3.LUT R24, R25, 0x380, RZ, 0xc0, !PT ;  /* 0x0000038019187812 */ /* 0x000fe200078ec0ff */
[----:B------:R-:W-:Y:S01]  /*63f0*/  IMAD.U32 R13, RZ, RZ, UR6 ;  /* 0x00000006ff0d7e24 */ /* 0x000fe2000f8e00ff */
[----:B------:R-:W-:Y:S01]  /*6400*/  MOV R105, R40 ;  /* 0x0000002800697202 */ /* 0x000fe20000000f00 */
[----:B------:R-:W-:Y:S01]  /*6410*/  IMAD.MOV R40, RZ, RZ, -R47 ;  /* 0x000000ffff287224 */ /* 0x000fe200078e0a2f */
[----:B------:R-:W-:Y:S01]  /*6420*/  SHF.R.U64 R24, R24, 0x3, RZ ;  /* 0x0000000318187819 */ /* 0x000fe200000012ff */
[----:B--2---:R-:W-:Y:S01]  /*6430*/  IMAD.WIDE.U32 R12, R102, UR40, R12 ;  /* 0x00000028660c7c25 */ /* 0x004fe2000f8e000c */
[----:B------:R-:W-:Y:S01]  /*6440*/  IADD3 R29, P3, R38, 0x4000, RZ ;  /* 0x00004000261d7810 */ /* 0x000fe20007f7e0ff */
[----:B------:R-:W-:Y:S01]  /*6450*/  ULDC.64 UR4, c[0x0][0xb88] ;  /* 0x0002e20000047ab9 */ /* 0x000fe20000000a00 */
[----:B------:R-:W-:Y:S01]  /*6460*/  LOP3.LUT R24, R24, R25, RZ, 0x3c, !PT ;  /* 0x0000001918187212 */ /* 0x000fe200078e3cff */
[----:B------:R-:W-:Y:S01]  /*6470*/  IMAD.X R25, RZ, RZ, R39, P0 ;  /* 0x000000ffff197224 */ /* 0x000fe200000e0627 */
[----:B------:R-:W-:Y:S01]  /*6480*/  SHF.R.S32.HI R41, RZ, 0x1f, R47 ;  /* 0x0000001fff297819 */ /* 0x000fe2000001142f */
[----:B------:R-:W-:Y:S01]  /*6490*/  ULDC UR6, c[0x0][0xa88] ;  /* 0x0002a20000067ab9 */ /* 0x000fe20000000800 */
[----:B------:R-:W-:Y:S01]  /*64a0*/  IADD3 R12, P0, R47, R12, RZ ;  /* 0x0000000c2f0c7210 */ /* 0x000fe20007f1e0ff */
[-C--:B------:R-:W-:Y:S01]  /*64b0*/  FMUL.FTZ R56, R132, R61.reuse ;  /* 0x0000003d84387220 */ /* 0x080fe20000410000 */
[----:B------:R-:W-:Y:S01]  /*64c0*/  LOP3.LUT R8, R21, 0x380, RZ, 0xc0, !PT ;  /* 0x0000038015087812 */ /* 0x000fe200078ec0ff */
[-C--:B------:R-:W-:Y:S01]  /*64d0*/  FMUL.FTZ R50, R137, R61.reuse ;  /* 0x0000003d89327220 */ /* 0x080fe20000410000 */
[----:B------:R-:W-:Y:S01]  /*64e0*/  IADD3 R27, P2, R38, 0x5000, RZ ;  /* 0x00005000261b7810 */ /* 0x000fe20007f5e0ff */
[-C--:B------:R-:W-:Y:S01]  /*64f0*/  FMUL.FTZ R55, R136, R61.reuse ;  /* 0x0000003d88377220 */ /* 0x080fe20000410000 */
[----:B------:R-:W-:Y:S01]  /*6500*/  LOP3.LUT R28, R29, 0x380, RZ, 0xc0, !PT ;  /* 0x000003801d1c7812 */ /* 0x000fe200078ec0ff */
[-C--:B------:R-:W-:Y:S01]  /*6510*/  FMUL.FTZ R3, R141, R61.reuse ;  /* 0x0000003d8d037220 */ /* 0x080fe20000410000 */
[----:B------:R-:W-:Y:S01]  /*6520*/  SHF.R.U64 R8, R8, 0x3, RZ ;  /* 0x0000000308087819 */ /* 0x000fe200000012ff */
[----:B------:R0:W-:Y:S01]  /*6530*/  STSM.16.M88.4 [R106], R4 ;  /* 0x000000046a007844 */ /* 0x0001e20000000200 */
[----:B------:R-:W-:Y:S01]  /*6540*/  LOP3.LUT R26, R27, 0x380, RZ, 0xc0, !PT ;  /* 0x000003801b1a7812 */ /* 0x000fe200078ec0ff */
[----:B------:R-:W-:Y:S01]  /*6550*/  FMUL.FTZ R54, R140, R61 ;  /* 0x0000003d8c367220 */ /* 0x000fe20000410000 */
[----:B------:R-:W-:Y:S01]  /*6560*/  MOV R15, R14 ;  /* 0x0000000e000f7202 */ /* 0x000fe20000000f00 */
[-C--:B------:R-:W-:Y:S01]  /*6570*/  FMUL.FTZ R48, R145, R61.reuse ;  /* 0x0000003d91307220 */ /* 0x080fe20000410000 */
[----:B------:R-:W-:Y:S01]  /*6580*/  SHF.R.U64 R28, R28, 0x3, RZ ;  /* 0x000000031c1c7819 */ /* 0x000fe200000012ff */
[----:B------:R-:W-:Y:S01]  /*6590*/  FMUL.FTZ R53, R144, R61 ;  /* 0x0000003d90357220 */ /* 0x000fe20000410000 */
[----:B------:R-:W-:Y:S01]  /*65a0*/  MOV R104, R42 ;  /* 0x0000002a00687202 */ /* 0x000fe20000000f00 */
[----:B------:R-:W-:Y:S01]  /*65b0*/  IMAD R43, R96, 0x80, R19 ;  /* 0x00000080602b7824 */ /* 0x000fe200078e0213 */
[----:B------:R-:W-:Y:S01]  /*65c0*/  LOP3.LUT R8, R8, R21, RZ, 0x3c, !PT ;  /* 0x0000001508087212 */ /* 0x000fe200078e3cff */
[-C--:B------:R-:W-:Y:S01]  /*65d0*/  FMUL.FTZ R0, R149, R61.reuse ;  /* 0x0000003d95007220 */ /* 0x080fe20000410000 */
[----:B------:R-:W-:Y:S01]  /*65e0*/  SHF.R.U64 R26, R26, 0x3, RZ ;  /* 0x000000031a1a7819 */ /* 0x000fe200000012ff */
[----:B------:R-:W-:Y:S01]  /*65f0*/  FMUL.FTZ R61, R148, R61 ;  /* 0x0000003d943d7220 */ /* 0x000fe20000410000 */
[----:B------:R-:W-:Y:S01]  /*6600*/  LOP3.LUT R28, R28, R29, RZ, 0x3c, !PT ;  /* 0x0000001d1c1c7212 */ /* 0x000fe200078e3cff */
[----:B------:R-:W-:Y:S01]  /*6610*/  IMAD.X R29, RZ, RZ, R39, P3 ;  /* 0x000000ffff1d7224 */ /* 0x000fe200018e0627 */
[----:B------:R-:W-:Y:S01]  /*6620*/  MOV R14, R8 ;  /* 0x00000008000e7202 */ /* 0x000fe20000000f00 */
[----:B0-----:R-:W-:Y:S01]  /*6630*/  IMAD R4, R102, UR10, RZ ;  /* 0x0000000a66047c24 */ /* 0x001fe2000f8e02ff */
[----:B------:R-:W-:Y:S01]  /*6640*/  MOV R106, R10 ;  /* 0x0000000a006a7202 */ /* 0x000fe20000000f00 */
[----:B------:R-:W-:Y:S01]  /*6650*/  IMAD R11, R59, R40, R107 ;  /* 0x000000283b0b7224 */ /* 0x000fe200078e026b */
[----:B------:R-:W-:Y:S01]  /*6660*/  F2FP.BF16.F32.PACK_AB R5, R108, R113 ;  /* 0x000000716c05723e */ /* 0x000fe200000010ff */
[----:B------:R-:W-:Y:S01]  /*6670*/  IMAD R103, R103, UR40, R4 ;  /* 0x0000002867677c24 */ /* 0x000fe2000f8e0204 */
[----:B------:R-:W-:Y:S01]  /*6680*/  F2FP.BF16.F32.PACK_AB R4, R72, R75 ;  /* 0x0000004b4804723e */ /* 0x000fe200000010ff */
[----:B------:R-:W-:Y:S01]  /*6690*/  IMAD R72, R59, UR6, RZ ;  /* 0x000000063b487c24 */ /* 0x000fe2000f8e02ff */
[----:B------:R-:W-:Y:S01]  /*66a0*/  SHF.R.S32.HI R10, RZ, 0x1f, R11 ;  /* 0x0000001fff0a7819 */ /* 0x000fe2000001140b */
[----:B------:R-:W-:Y:S01]  /*66b0*/  ULDC.64 UR8, c[0x0][0xae8] ;  /* 0x0002ba0000087ab9 */ /* 0x000fe20000000a00 */
[----:B------:R-:W-:-:S02]  /*66c0*/  IADD3.X R13, R41, R13, R103, P0, !PT ;  /* 0x0000000d290d7210 */ /* 0x000fc400007fe467 */
[----:B------:R-:W-:Y:S01]  /*66d0*/  F2FP.BF16.F32.PACK_AB R6, R70, R73 ;  /* 0x000000494606723e */ /* 0x000fe200000010ff */
[----:B------:R-:W-:Y:S01]  /*66e0*/  IMAD R10, R10, UR4, RZ ;  /* 0x000000040a0a7c24 */ /* 0x000fe2000f8e02ff */
[----:B------:R-:W-:Y:S01]  /*66f0*/  F2FP.BF16.F32.PACK_AB R7, R98, R117 ;  /* 0x000000756207723e */ /* 0x000fe200000010ff */
[C---:B------:R-:W-:Y:S01]  /*6700*/  IMAD.WIDE.U32 R12, R11.reuse, UR4, R12 ;  /* 0x000000040b0c7c25 */ /* 0x040fe2000f8e000c */
[----:B------:R-:W-:Y:S02]  /*6710*/  LOP3.LUT P0, RZ, R154, 0x3, RZ, 0xc0, !PT ;  /* 0x000000039aff7812 */ /* 0x000fe4000780c0ff */
[----:B------:R-:W-:Y:S01]  /*6720*/  F2FP.BF16.F32.PACK_AB R8, R66, R71 ;  /* 0x000000474208723e */ /* 0x000fe200000010ff */
[----:B------:R-:W-:Y:S01]  /*6730*/  IMAD R41, R11, UR5, R10 ;  /* 0x000000050b297c24 */ /* 0x000fe2000f8e020a */
[----:B------:R0:W-:Y:S01]  /*6740*/  STSM.16.M88.4 [R15], R4 ;  /* 0x000000040f007844 */ /* 0x0001e20000000200 */
[----:B------:R-:W-:Y:S01]  /*6750*/  ULDC.64 UR4, c[0x0][0xb50] ;  /* 0x0002d40000047ab9 */ /* 0x000fe20000000a00 */
[----:B------:R-:W-:-:S02]  /*6760*/  F2FP.BF16.F32.PACK_AB R9, R94, R101 ;  /* 0x000000655e09723e */ /* 0x000fc400000010ff */
[----:B------:R-:W-:Y:S02]  /*6770*/  F2FP.BF16.F32.PACK_AB R10, R68, R69 ;  /* 0x00000045440a723e */ /* 0x000fe400000010ff */
[----:B------:R-:W-:Y:S02]  /*6780*/  F2FP.BF16.F32.PACK_AB R11, R92, R99 ;  /* 0x000000635c0b723e */ /* 0x000fe400000010ff */
[----:B------:R-:W-:Y:S02]  /*6790*/  LEA R40, P3, R12, UR4, 0x2 ;  /* 0x000000040c287c11 */ /* 0x000fe4000f8610ff */
[----:B------:R-:W-:Y:S01]  /*67a0*/  LOP3.LUT R26, R26, R27, RZ, 0x3c, !PT ;  /* 0x0000001b1a1a7212 */ /* 0x000fe200078e3cff */
[----:B------:R-:W-:Y:S01]  /*67b0*/  IMAD.X R27, RZ, RZ, R39, P2 ;  /* 0x000000ffff1b7224 */ /* 0x000fe200010e0627 */
[----:B------:R-:W-:Y:S01]  /*67c0*/  ISETP.GE.OR P2, PT, R43, R72, P0 ;  /* 0x000000482b00720c */ /* 0x000fe20000746670 */
[----:B------:R1:W-:Y:S01]  /*67d0*/  STSM.16.M88.4 [R14], R8 ;  /* 0x000000080e007844 */ /* 0x0003e20000000200 */
[----:B------:R-:W-:Y:S01]  /*67e0*/  F2FP.BF16.F32.PACK_AB R71, R81, R84 ;  /* 0x000000545147723e */ /* 0x000fe200000010ff */
[----:B0-----:R-:W-:Y:S01]  /*67f0*/  VIADD R5, R43, 0x8 ;  /* 0x000000082b057836 */ /* 0x001fe20000000000 */
[----:B------:R-:W-:Y:S01]  /*6800*/  IADD3 R7, R13, R41, RZ ;  /* 0x000000290d077210 */ /* 0x000fe20007ffe0ff */
[----:B------:R-:W-:Y:S01]  /*6810*/  SHFL.IDX PT, R66, R40, 0x1, 0x1c1f ;  /* 0x003c1f0028427f89 */ /* 0x000fe200000e0000 */
[----:B------:R-:W-:-:S02]  /*6820*/  F2FP.BF16.F32.PACK_AB R4, R62, R67 ;  /* 0x000000433e04723e */ /* 0x000fc400000010ff */
[----:B------:R-:W-:Y:S02]  /*6830*/  ISETP.GE.OR P0, PT, R5, R72, P0 ;  /* 0x000000480500720c */ /* 0x000fe40000706670 */
[----:B------:R-:W-:Y:S02]  /*6840*/  LEA.HI.X R41, R12, UR5, R7, 0x2, P3 ;  /* 0x000000050c297c11 */ /* 0x000fe400098f1407 */
[----:B------:R-:W-:Y:S02]  /*6850*/  F2FP.BF16.F32.PACK_AB R5, R88, R97 ;  /* 0x000000615805723e */ /* 0x000fe400000010ff */
[----:B------:R-:W-:Y:S01]  /*6860*/  F2FP.BF16.F32.PACK_AB R6, R64, R65 ;  /* 0x000000414006723e */ /* 0x000fe200000010ff */
[----:B------:R-:W-:Y:S01]  /*6870*/  SHFL.IDX PT, R67, R41, 0x1, 0x1c1f ;  /* 0x003c1f0029437f89 */ /* 0x000fe200000e0000 */
[----:B------:R-:W-:Y:S02]  /*6880*/  F2FP.BF16.F32.PACK_AB R7, R90, R95 ;  /* 0x0000005f5a07723e */ /* 0x000fe400000010ff */
[----:B------:R-:W-:Y:S01]  /*6890*/  F2FP.BF16.F32.PACK_AB R12, R60, R63 ;  /* 0x0000003f3c0c723e */ /* 0x000fe200000010ff */
[----:B------:R-:W-:Y:S01]  /*68a0*/  SHFL.IDX PT, R64, R40, RZ, 0x1c1f ;  /* 0x001c1fff28407589 */ /* 0x000fe200000e0000 */
[----:B------:R-:W-:-:S02]  /*68b0*/  F2FP.BF16.F32.PACK_AB R13, R80, R93 ;  /* 0x0000005d500d723e */ /* 0x000fc400000010ff */
[----:B-1----:R-:W-:Y:S01]  /*68c0*/  F2FP.BF16.F32.PACK_AB R14, R51, R58 ;  /* 0x0000003a330e723e */ /* 0x002fe200000010ff */
[----:B------:R-:W-:Y:S01]  /*68d0*/  STSM.16.M88.4 [R106], R4 ;  /* 0x000000046a007844 */ /* 0x000fe20000000200 */
[----:B------:R-:W-:Y:S02]  /*68e0*/  F2FP.BF16.F32.PACK_AB R15, R79, R86 ;  /* 0x000000564f0f723e */ /* 0x000fe400000010ff */
[----:B------:R-:W-:Y:S01]  /*68f0*/  F2FP.BF16.F32.PACK_AB R8, R52, R57 ;  /* 0x000000393408723e */ /* 0x000fe200000010ff */
[----:B------:R-:W0:Y:S01]  /*6900*/  SHFL.IDX PT, R65, R41, RZ, 0x1c1f ;  /* 0x001c1fff29417589 */ /* 0x000e2200000e0000 */
[----:B------:R-:W-:Y:S01]  /*6910*/  F2FP.BF16.F32.PACK_AB R9, R76, R91 ;  /* 0x0000005b4c09723e */ /* 0x000fe200000010ff */
[----:B------:R-:W1:Y:S01]  /*6920*/  @P1 LDC R57, c[0x0][0xbec] ;  /* 0x0002fb00ff391b82 */ /* 0x000e620000000800 */
[----:B------:R-:W-:Y:S01]  /*6930*/  F2FP.BF16.F32.PACK_AB R10, R49, R56 ;  /* 0x00000038310a723e */ /* 0x000fe200000010ff */
[----:B------:R-:W-:Y:S01]  /*6940*/  STSM.16.M88.4 [R105], R12 ;  /* 0x0000000c69007844 */ /* 0x000fe20000000200 */
[----:B------:R-:W-:-:S02]  /*6950*/  F2FP.BF16.F32.PACK_AB R11, R78, R89 ;  /* 0x000000594e0b723e */ /* 0x000fc400000010ff */
[----:B------:R-:W-:Y:S02]  /*6960*/  MOV R100, R44 ;  /* 0x0000002c00647202 */ /* 0x000fe40000000f00 */
        /* <DEDUP_REMOVED lines=9> */
[C---:B------:R-:W-:Y:S02]  /*6a00*/  LOP3.LUT R21, R38.reuse, 0x380, RZ, 0xc0, !PT ;  /* 0x0000038026157812 */ /* 0x040fe400078ec0ff */
[C---:B------:R-:W-:Y:S01]  /*6a10*/  IADD3 R33, P5, R38.reuse, 0x2000, RZ ;  /* 0x0000200026217810 */ /* 0x040fe20007fbe0ff */
[----:B------:R-:W-:Y:S01]  /*6a20*/  STSM.16.M88.4 [R77], R80 ;  /* 0x000000504d007844 */ /* 0x000fe20000000200 */
[----:B------:R-:W-:Y:S01]  /*6a30*/  IMAD R3, R153, 0x20, R17 ;  /* 0x0000002099037824 */ /* 0x000fe200078e0211 */
[----:B------:R-:W-:Y:S01]  /*6a40*/  SHF.R.U64 R21, R21, 0x3, RZ ;  /* 0x0000000315157819 */ /* 0x000fe200000012ff */
[----:B------:R-:W-:Y:S01]  /*6a50*/  BAR.SYNC.DEFER_BLOCKING 0x1, 0x100 ;  /* 0x0044000000007b1d */ /* 0x000fe20000010000 */
[----:B------:R-:W-:Y:S01]  /*6a60*/  IADD3 R31, P4, R38, 0x3000, RZ ;  /* 0x00003000261f7810 */ /* 0x000fe20007f9e0ff */
[----:B------:R-:W-:Y:S01]  /*6a70*/  UIMAD UR6, UR11, UR8, URZ ;  /* 0x000000080b0672a4 */ /* 0x000fe2000f8e023f */
[----:B------:R-:W-:Y:S01]  /*6a80*/  LOP3.LUT R38, R21, R38, RZ, 0x3c, !PT ;  /* 0x0000002615267212 */ /* 0x000fe200078e3cff */
[----:B------:R-:W-:Y:S01]  /*6a90*/  IMAD.X R21, RZ, RZ, R39, P6 ;  /* 0x000000ffff157224 */ /* 0x000fe200030e0627 */
[----:B------:R-:W-:Y:S01]  /*6aa0*/  UIMAD.WIDE.U32 UR4, UR7, UR8, URZ ;  /* 0x00000008070472a5 */ /* 0x000fe2000f8e003f */
[----:B------:R-:W-:Y:S01]  /*6ab0*/  LOP3.LUT R32, R33, 0x380, RZ, 0xc0, !PT ;  /* 0x0000038021207812 */ /* 0x000fe200078ec0ff */
[----:B0-----:R0:W-:Y:S01]  /*6ac0*/  @!P2 ST.E desc[UR48][R64.64], R37 ;  /* 0x000000254000a985 */ /* 0x0011e2000c101930 */
[----:B------:R-:W-:Y:S01]  /*6ad0*/  UIMAD UR6, UR7, UR9, UR6 ;  /* 0x00000009070672a4 */ /* 0x000fe2000f8e0206 */
[----:B------:R-:W-:-:S02]  /*6ae0*/  LOP3.LUT R30, R31, 0x380, RZ, 0xc0, !PT ;  /* 0x000003801f1e7812 */ /* 0x000fc400078ec0ff */
[----:B------:R2:W-:Y:S01]  /*6af0*/  @!P0 ST.E desc[UR48][R66.64], R36 ;  /* 0x0000002442008985 */ /* 0x0005e2000c101930 */
[----:B------:R-:W-:Y:S01]  /*6b00*/  ULDC.64 UR8, c[0x0][0xaf0] ;  /* 0x0002bc0000087ab9 */ /* 0x000fe20000000a00 */
[----:B------:R-:W-:Y:S02]  /*6b10*/  SHF.R.U64 R32, R32, 0x3, RZ ;  /* 0x0000000320207819 */ /* 0x000fe400000012ff */
[----:B------:R3:W5:Y:S01]  /*6b20*/  LD.E.128 R44, desc[UR48][R34.64] ;  /* 0x00000030222c7980 */ /* 0x000762000c101d00 */
[----:B0-----:R-:W0:Y:S03]  /*6b30*/  @P1 LDC R37, c[0x0][0xbf0] ;  /* 0x0002fc00ff251b82 */ /* 0x001e260000000800 */
[----:B------:R4:W5:Y:S01]  /*6b40*/  LD.E.128 R52, desc[UR48][R28.64] ;  /* 0x000000301c347980 */ /* 0x000962000c101d00 */
[----:B------:R-:W-:Y:S01]  /*6b50*/  UIADD3 UR5, UR5, UR6, URZ ;  /* 0x0000000605057290 */ /* 0x000fe2000fffe03f */
[----:B------:R-:W-:-:S02]  /*6b60*/  SHF.R.U64 R30, R30, 0x3, RZ ;  /* 0x000000031e1e7819 */ /* 0x000fc400000012ff */
[----:B------:R2:W5:Y:S01]  /*6b70*/  LD.E.128 R8, desc[UR48][R20.64] ;  /* 0x0000003014087980 */ /* 0x000562000c101d00 */
[----:B------:R-:W-:Y:S01]  /*6b80*/  LOP3.LUT R32, R32, R33, RZ, 0x3c, !PT ;  /* 0x0000002120207212 */ /* 0x000fe200078e3cff */
[----:B---3--:R-:W3:Y:S02]  /*6b90*/  LDC.64 R34, c[0x0][0xae0] ;  /* 0x0002b800ff227b82 */ /* 0x008ee40000000a00 */
[----:B------:R-:W5:Y:S01]  /*6ba0*/  LD.E.128 R48, desc[UR48][R38.64] ;  /* 0x0000003026307980 */ /* 0x000f62000c101d00 */
[----:B----4-:R-:W-:Y:S01]  /*6bb0*/  IMAD R28, R96, 0x80, R3 ;  /* 0x00000080601c7824 */ /* 0x010fe200078e0203 */
[----:B------:R-:W-:Y:S01]  /*6bc0*/  UIMAD UR6, UR10, UR8, URZ ;  /* 0x000000080a0672a4 */ /* 0x000fe2000f8e023f */
[----:B------:R-:W-:Y:S01]  /*6bd0*/  LOP3.LUT R30, R30, R31, RZ, 0x3c, !PT ;  /* 0x0000001f1e1e7212 */ /* 0x000fe200078e3cff */
[----:B------:R-:W-:Y:S01]  /*6be0*/  UIMAD.WIDE.U32 UR4, UR40, UR8, UR4 ;  /* 0x00000008280472a5 */ /* 0x000fe2000f8e0004 */
[----:B-1----:R-:W-:Y:S01]  /*6bf0*/  @P1 IMAD.HI.U32 R0, R28, R57, RZ ;  /* 0x000000391c001227 */ /* 0x002fe200078e00ff */
[----:B------:R-:W-:Y:S01]  /*6c00*/  IADD3.X R33, RZ, R39, RZ, P5, !PT ;  /* 0x00000027ff217210 */ /* 0x000fe20002ffe4ff */
[----:B------:R-:W5:Y:S02]  /*6c10*/  LD.E.128 R60, desc[UR48][R26.64] ;  /* 0x000000301a3c7980 */ /* 0x000f64000c101d00 */
[----:B--2---:R-:W-:Y:S01]  /*6c20*/  IMAD.MOV.U32 R20, RZ, RZ, R28 ;  /* 0x000000ffff147224 */ /* 0x004fe200078e001c */
[----:B------:R-:W-:Y:S01]  /*6c30*/  UIMAD UR6, UR40, UR9, UR6 ;  /* 0x00000009280672a4 */ /* 0x000fe2000f8e0206 */
[----:B------:R-:W-:Y:S01]  /*6c40*/  IMAD.X R31, RZ, RZ, R39, P4 ;  /* 0x000000ffff1f7224 */ /* 0x000fe200020e0627 */
[----:B------:R-:W5:Y:S01]  /*6c50*/  LD.E.128 R40, desc[UR48][R32.64] ;  /* 0x0000003020287980 */ /* 0x000f62000c101d00 */
[----:B0-----:R-:W-:Y:S01]  /*6c60*/  @P1 SHF.R.U32.HI R20, RZ, R37, R0 ;  /* 0x00000025ff141219 */ /* 0x001fe20000011600 */
[----:B------:R-:W-:-:S02]  /*6c70*/  UIADD3 UR5, UR5, UR6, URZ ;  /* 0x0000000605057290 */ /* 0x000fc4000fffe03f */
[----:B------:R-:W5:Y:S01]  /*6c80*/  LD.E.128 R4, desc[UR48][R30.64] ;  /* 0x000000301e047980 */ /* 0x000f62000c101d00 */
[--C-:B------:R-:W-:Y:S01]  /*6c90*/  SHF.R.S32.HI R3, RZ, 0x1f, R20.reuse ;  /* 0x0000001fff037819 */ /* 0x100fe20000011414 */
[----:B------:R-:W-:Y:S02]  /*6ca0*/  IMAD.MOV R0, RZ, RZ, -R20 ;  /* 0x000000ffff007224 */ /* 0x000fe400078e0a14 */
[----:B------:R0:W5:Y:S01]  /*6cb0*/  LD.E.128 R12, desc[UR48][R24.64] ;  /* 0x00000030180c7980 */ /* 0x000162000c101d00 */
[----:B------:R-:W-:Y:S01]  /*6cc0*/  ULDC.64 UR6, c[0x0][0xad8] ;  /* 0x0002b60000067ab9 */ /* 0x000fe20000000a00 */
[----:B------:R-:W-:Y:S01]  /*6cd0*/  IMAD R59, R59, R0, R28 ;  /* 0x000000003b3b7224 */ /* 0x000fe200078e021c */
[----:B------:R-:W-:Y:S01]  /*6ce0*/  @!PT LDS RZ, [RZ] ;  /* 0x00000000fffff984 */ /* 0x000fe20000000800 */
[----:B------:R-:W-:Y:S01]  /*6cf0*/  @!PT LDS RZ, [RZ] ;  /* 0x00000000fffff984 */ /* 0x000fe20000000800 */
[----:B------:R-:W-:Y:S01]  /*6d00*/  @!PT LDS RZ, [RZ] ;  /* 0x00000000fffff984 */ /* 0x000fe20000000800 */
[----:B------:R-:W-:Y:S01]  /*6d10*/  @!PT LDS RZ, [RZ] ;  /* 0x00000000fffff984 */ /* 0x000fe20000000800 */
[----:B------:R1:W-:Y:S06]  /*6d20*/  MEMBAR.ALL.CTA ;  /* 0x0000000000007992 */ /* 0x0003ec0000008000 */
[----:B-1----:R-:W1:Y:S01]  /*6d30*/  FENCE.VIEW.ASYNC.S ;  /* 0x00000000000073c6 */ /* 0x002e620000000000 */
[----:B---3--:R-:W-:Y:S01]  /*6d40*/  IMAD R3, R3, R34, RZ ;  /* 0x0000002203037224 */ /* 0x008fe200078e02ff */
[----:B------:R-:W-:-:S03]  /*6d50*/  SHF.R.S32.HI R0, RZ, 0x1f, R59 ;  /* 0x0000001fff007819 */ /* 0x000fc6000001143b */
[C---:B------:R-:W-:Y:S02]  /*6d60*/  IMAD R3, R20.reuse, R35, R3 ;  /* 0x0000002314037224 */ /* 0x040fe400078e0203 */
[----:B------:R-:W-:Y:S01]  /*6d70*/  IMAD.WIDE.U32 R20, R20, R34, UR4 ;  /* 0x0000000414147e25 */ /* 0x000fe2000f8e0022 */
[----:B------:R-:W-:-:S03]  /*6d80*/  LEA R29, R96, R17, 0x7 ;  /* 0x00000011601d7211 */ /* 0x000fc600078e38ff */
[----:B------:R-:W-:Y:S02]  /*6d90*/  IMAD.IADD R21, R21, 0x1, R3 ;  /* 0x0000000115157824 */ /* 0x000fe400078e0203 */
[----:B------:R-:W-:Y:S01]  /*6da0*/  IMAD R0, R0, UR6, RZ ;  /* 0x0000000600007c24 */ /* 0x000fe2000f8e02ff */
[----:B------:R-:W-:Y:S01]  /*6db0*/  UIADD3 UR39, UR39, 0x28820, URZ ;  /* 0x0002882027277890 */ /* 0x000fe2000fffe03f */
[----:B------:R-:W-:Y:S01]  /*6dc0*/  IMAD.WIDE.U32 R20, R59, UR6, R20 ;  /* 0x000000063b147c25 */ /* 0x000fe2000f8e0014 */
[----:B------:R-:W-:Y:S01]  /*6dd0*/  UIADD3 UR43, UR43, 0x1, URZ ;  /* 0x000000012b2b7890 */ /* 0x000fe2000fffe03f */
[----:B------:R-:W-:Y:S02]  /*6de0*/  ISETP.GE.AND P1, PT, R29, R72, PT ;  /* 0x000000481d00720c */ /* 0x000fe40003f26270 */
[----:B0-----:R-:W-:Y:S01]  /*6df0*/  IMAD R25, R59, UR7, R0 ;  /* 0x000000073b197c24 */ /* 0x001fe2000f8e0200 */
[----:B------:R-:W-:Y:S01]  /*6e00*/  ULDC.64 UR6, c[0x0][0xa80] ;  /* 0x0002a00000067ab9 */ /* 0x000fe20000000a00 */
[----:B------:R-:W-:Y:S01]  /*6e10*/  UPRMT UR39, URZ, 0x654, UR39 ;  /* 0x000006543f277896 */ /* 0x000fe20008000027 */
[----:B------:R-:W-:Y:S01]  /*6e20*/  LEA R0, P2, R20, UR6, 0x1 ;  /* 0x0000000614007c11 */ /* 0x000fe2000f8408ff */
[----:B------:R-:W-:Y:S01]  /*6e30*/  IMAD.IADD R21, R21, 0x1, R25 ;  /* 0x0000000115157824 */ /* 0x000fe200078e0219 */
[----:B------:R-:W-:Y:S01]  /*6e40*/  UISETP.NE.AND UP0, UPT, UR43, 0x2, UPT ;  /* 0x000000022b00788c */ /* 0x000fe2000bf05270 */
[----:B------:R-:W-:-:S03]  /*6e50*/  VIADD R3, R29, 0x20 ;  /* 0x000000201d037836 */ /* 0x000fc60000000000 */
[----:B------:R-:W-:Y:S01]  /*6e60*/  LEA.HI.X R28, R20, UR7, R21, 0x1, P2 ;  /* 0x00000007141c7c11 */ /* 0x000fe200090f0c15 */
[----:B------:R-:W-:Y:S01]  /*6e70*/  USEL UR5, URZ, 0x1, UP0 ;  /* 0x000000013f057887 */ /* 0x000fe20008000000 */
[-C--:B------:R-:W-:Y:S01]  /*6e80*/  ISETP.GE.AND P3, PT, R3, R72.reuse, PT ;  /* 0x000000480300720c */ /* 0x080fe20003f66270 */
[----:B------:R-:W-:Y:S01]  /*6e90*/  ULDC UR4, c[0x0][0xc] ;  /* 0x0000030000047ab9 */ /* 0x000fe20000000800 */
[----:B------:R-:W-:Y:S01]  /*6ea0*/  VIADD R3, R29, 0x40 ;  /* 0x000000401d037836 */ /* 0x000fe20000000000 */
[----:B------:R-:W-:Y:S01]  /*6eb0*/  UIADD3 UR41, UR4, UR41, URZ ;  /* 0x0000002904297290 */ /* 0x000fe2000fffe03f */
[----:B-1----:R0:W1:Y:S01]  /*6ec0*/  SHFL.IDX PT, R26, R0, RZ, 0x181f ;  /* 0x00181fff001a7589 */ /* 0x00206200000e0000 */
        /* <DEDUP_REMOVED lines=9> */
[----:B------:R-:W-:-:S11]  /*6f60*/  ISETP.GE.AND P1, PT, R22, UR4, PT ;  /* 0x0000000416007c0c */ /* 0x000fd6000bf26270 */
[----:B-1----:R-:W-:Y:S02]  /*6f70*/  @!P2 LEA R24, P4, R18, R26, 0x1 ;  /* 0x0000001a1218a211 */ /* 0x002fe400078808ff */
[----:B--2---:R-:W-:Y:S02]  /*6f80*/  @!P1 IMAD.WIDE R20, R22, 0x2, R26 ;  /* 0x0000000216149825 */ /* 0x004fe400078e021a */
[----:B------:R-:W-:-:S03]  /*6f90*/  @!P2 LEA.HI.X R25, R18, R27, R188, 0x1, P4 ;  /* 0x0000001b1219a211 */ /* 0x000fc600020f0cbc */
[----:B-----5:R3:W-:Y:S04]  /*6fa0*/  @!P1 ST.E.128 desc[UR48][R20.64], R48 ;  /* 0x0000003014009985 */ /* 0x0207e8000c101d30 */
[----:B------:R3:W-:Y:S02]  /*6fb0*/  @!P2 ST.E.128 desc[UR48][R24.64], R52 ;  /* 0x000000341800a985 */ /* 0x0007e4000c101d30 */
.L_x_6545:
[----:B------:R-:W-:Y:S05]  /*6fc0*/  BSYNC B0 ;  /* 0x0000000000007941 */ /* 0x000fea0003800000 */
.L_x_6544:
[----:B--2---:R2:W4:Y:S01]  /*6fd0*/  SHFL.IDX PT, R27, R28, 0x1, 0x181f ;  /* 0x00381f001c1b7f89 */ /* 0x00452200000e0000 */
[----:B------:R-:W-:Y:S03]  /*6fe0*/  BSSY B0, `(.L_x_6546) ;  /* 0x000000b000007945 */ /* 0x000fe60003800000 */
[----:B-1----:R2:W1:Y:S01]  /*6ff0*/  SHFL.IDX PT, R26, R0, 0x1, 0x181f ;  /* 0x00381f00001a7f89 */ /* 0x00246200000e0000 */
[----:B------:R-:W-:Y:S05]  /*7000*/  @P3 BRA `(.L_x_6547) ;  /* 0x0000000000203947 */ /* 0x000fea0003800000 */
[----:B------:R-:W-:Y:S02]  /*7010*/  ULDC UR4, c[0x0][0xac8] ;  /* 0x0002b20000047ab9 */ /* 0x000fe40000000800 */
[----:B------:R-:W-:Y:S02]  /*7020*/  ISETP.GE.AND P3, PT, R18, UR4, PT ;  /* 0x0000000412007c0c */ /* 0x000fe4000bf66270 */
[----:B------:R-:W-:-:S11]  /*7030*/  ISETP.GE.AND P2, PT, R22, UR4, PT ;  /* 0x0000000416007c0c */ /* 0x000fd6000bf46270 */
[----:B-1-3--:R-:W-:Y:S02]  /*7040*/  @!P3 LEA R24, P1, R18, R26, 0x1 ;  /* 0x0000001a1218b211 */ /* 0x00afe400078208ff */
[----:B----4-:R-:W-:Y:S02]  /*7050*/  @!P2 IMAD.WIDE R20, R22, 0x2, R26 ;  /* 0x000000021614a825 */ /* 0x010fe400078e021a */
[----:B------:R-:W-:-:S03]  /*7060*/  @!P3 LEA.HI.X R25, R18, R27, R188, 0x1, P1 ;  /* 0x0000001b1219b211 */ /* 0x000fc600008f0cbc */
[----:B-----5:R1:W-:Y:S04]  /*7070*/  @!P2 ST.E.128 desc[UR48][R20.64], R44 ;  /* 0x0000002c1400a985 */ /* 0x0203e8000c101d30 */
[----:B------:R1:W-:Y:S02]  /*7080*/  @!P3 ST.E.128 desc[UR48][R24.64], R60 ;  /* 0x0000003c1800b985 */ /* 0x0003e4000c101d30 */
.L_x_6547:
[----:B------:R-:W-:Y:S05]  /*7090*/  BSYNC B0 ;  /* 0x0000000000007941 */ /* 0x000fea0003800000 */
.L_x_6546:
[----:B----4-:R4:W0:Y:S01]  /*70a0*/  SHFL.IDX PT, R27, R28, 0x2, 0x181f ;  /* 0x00581f001c1b7f89 */ /* 0x01082200000e0000 */
[----:B------:R-:W-:Y:S03]  /*70b0*/  BSSY B0, `(.L_x_6548) ;  /* 0x000000b000007945 */ /* 0x000fe60003800000 */
[----:B-1----:R4:W1:Y:S01]  /*70c0*/  SHFL.IDX PT, R26, R0, 0x2, 0x181f ;  /* 0x00581f00001a7f89 */ /* 0x00286200000e0000 */
[----:B------:R-:W-:Y:S05]  /*70d0*/  @P0 BRA `(.L_x_6549) ;  /* 0x0000000000200947 */ /* 0x000fea0003800000 */
[----:B------:R-:W-:Y:S02]  /*70e0*/  ULDC UR4, c[0x0][0xac8] ;  /* 0x0002b20000047ab9 */ /* 0x000fe40000000800 */
[----:B------:R-:W-:Y:S02]  /*70f0*/  ISETP.GE.AND P2, PT, R18, UR4, PT ;  /* 0x0000000412007c0c */ /* 0x000fe4000bf46270 */
[----:B------:R-:W-:-:S11]  /*7100*/  ISETP.GE.AND P1, PT, R22, UR4, PT ;  /* 0x0000000416007c0c */ /* 0x000fd6000bf26270 */
[----:B-1-3--:R-:W-:Y:S02]  /*7110*/  @!P2 LEA R24, P0, R18, R26, 0x1 ;  /* 0x0000001a1218a211 */ /* 0x00afe400078008ff */
[----:B0-----:R-:W-:Y:S02]  /*7120*/  @!P1 IMAD.WIDE R20, R22, 0x2, R26 ;  /* 0x0000000216149825 */ /* 0x001fe400078e021a */
[----:B------:R-:W-:-:S03]  /*7130*/  @!P2 LEA.HI.X R25, R18, R27, R188, 0x1, P0 ;  /* 0x0000001b1219a211 */ /* 0x000fc600000f0cbc */
[----:B-----5:R0:W-:Y:S04]  /*7140*/  @!P1 ST.E.128 desc[UR48][R20.64], R40 ;  /* 0x0000002814009985 */ /* 0x0201e8000c101d30 */
[----:B------:R0:W-:Y:S02]  /*7150*/  @!P2 ST.E.128 desc[UR48][R24.64], R12 ;  /* 0x0000000c1800a985 */ /* 0x0001e4000c101d30 */
.L_x_6549:
[----:B------:R-:W-:Y:S05]  /*7160*/  BSYNC B0 ;  /* 0x0000000000007941 */ /* 0x000fea0003800000 */
.L_x_6548:
[----:B------:R-:W-:Y:S01]  /*7170*/  VIADD R3, R29, 0x60 ;  /* 0x000000601d037836 */ /* 0x000fe20000000000 */
[----:B0--3--:R0:W3:Y:S01]  /*7180*/  SHFL.IDX PT, R21, R28, 0x3, 0x181f ;  /* 0x00781f001c157f89 */ /* 0x0090e200000e0000 */
[----:B------:R-:W-:Y:S01]  /*7190*/  UIADD3 UR45, UR45, 0x1, URZ ;  /* 0x000000012d2d7890 */ /* 0x000fe2000fffe03f */
[----:B------:R-:W-:Y:S02]  /*71a0*/  BSSY B0, `(.L_x_6550) ;  /* 0x000000c000007945 */ /* 0x000fe40003800000 */
[----:B------:R-:W-:Y:S01]  /*71b0*/  ISETP.GE.AND P0, PT, R3, R72, PT ;  /* 0x000000480300720c */ /* 0x000fe20003f06270 */
[----:B------:R0:W0:-:S12]  /*71c0*/  SHFL.IDX PT, R20, R0, 0x3, 0x181f ;  /* 0x00781f0000147f89 */ /* 0x00001800000e0000 */
[----:B------:R-:W-:Y:S05]  /*71d0*/  @P0 BRA `(.L_x_6551) ;  /* 0x0000000000200947 */ /* 0x000fea0003800000 */
[----:B------:R-:W-:Y:S02]  /*71e0*/  ULDC UR4, c[0x0][0xac8] ;  /* 0x0002b20000047ab9 */ /* 0x000fe40000000800 */
[----:B------:R-:W-:Y:S02]  /*71f0*/  ISETP.GE.AND P2, PT, R18, UR4, PT ;  /* 0x0000000412007c0c */ /* 0x000fe4000bf46270 */
[----:B------:R-:W-:-:S11]  /*7200*/  ISETP.GE.AND P1, PT, R22, UR4, PT ;  /* 0x0000000416007c0c */ /* 0x000fd6000bf26270 */
[----:B0----5:R-:W-:Y:S02]  /*7210*/  @!P2 LEA R14, P0, R18, R20, 0x1 ;  /* 0x00000014120ea211 */ /* 0x021fe400078008ff */
[----:B---3--:R-:W-:Y:S02]  /*7220*/  @!P1 IMAD.WIDE R12, R22, 0x2, R20 ;  /* 0x00000002160c9825 */ /* 0x008fe400078e0214 */
[----:B------:R-:W-:-:S03]  /*7230*/  @!P2 LEA.HI.X R15, R18, R21, R188, 0x1, P0 ;  /* 0x00000015120fa211 */ /* 0x000fc600000f0cbc */
[----:B------:R0:W-:Y:S04]  /*7240*/  @!P1 ST.E.128 desc[UR48][R12.64], R4 ;  /* 0x000000040c009985 */ /* 0x0001e8000c101d30 */
[----:B------:R0:W-:Y:S02]  /*7250*/  @!P2 ST.E.128 desc[UR48][R14.64], R8 ;  /* 0x000000080e00a985 */ /* 0x0001e4000c101d30 */
.L_x_6551:
[----:B------:R-:W-:Y:S05]  /*7260*/  BSYNC B0 ;  /* 0x0000000000007941 */ /* 0x000fea0003800000 */
.L_x_6550:
[----:B0-2-4-:R-:W0:Y:S02]  /*7270*/  LDC R0, c[0x0][0xc34] ;  /* 0x00030d00ff007b82 */ /* 0x015e240000000800 */
[----:B0-----:R-:W-:-:S13]  /*7280*/  ISETP.LE.AND P0, PT, R0, UR41, PT ;  /* 0x0000002900007c0c */ /* 0x001fda000bf03270 */
[----:B------:R-:W-:Y:S05]  /*7290*/  @!P0 BRA `(.L_x_6552) ;  /* 0xffffff9800848947 */ /* 0x000fea000383ffff */
[----:B------:R-:W-:Y:S05]  /*72a0*/  EXIT ;  /* 0x000000000000794d */ /* 0x000fea0003800000 */
.L_x_6518:
[----:B------:R-:W-:-:S08]  /*72b0*/  NOP ;  /* 0x0000000000007918 */ /* 0x000fd00000000000 */
[----:B------:R-:W0:-:S00]  /*72c0*/  USETMAXREG.DEALLOC.CTAPOOL 0x28 ;  /* 0x00000028000079c8 */ /* 0x000e0000080e0500 */
[----:B------:R-:W1:Y:S01]  /*72d0*/  S2UR UR10, SR_CTAID.X ;  /* 0x00000000000a79c3 */ /* 0x000e620000002500 */
[----:B0-----:R-:W-:Y:S01]  /*72e0*/  IMAD.MOV.U32 R25, RZ, RZ, 0x1 ;  /* 0x00000001ff197424 */ /* 0x001fe200078e00ff */
[----:B------:R-:W-:Y:S01]  /*72f0*/  MOV R22, RZ ;  /* 0x000000ff00167202 */ /* 0x000fe20000000f00 */
[----:B------:R-:W-:-:S05]  /*7300*/  IMAD.MOV.U32 R37, RZ, RZ, 0x1 ;  /* 0x00000001ff257424 */ /* 0x000fca00078e00ff */
[----:B------:R-:W1:Y:S02]  /*7310*/  LDC R2, c[0x0][0xc34] ;  /* 0x00030d00ff027b82 */ /* 0x000e640000000800 */
[----:B-1----:R-:W-:-:S13]  /*7320*/  ISETP.LE.AND P0, PT, R2, UR10, PT ;  /* 0x0000000a02007c0c */ /* 0x002fda000bf03270 */
[----:B------:R-:W-:Y:S05]  /*7330*/  @P0 BRA `(.L_x_6553) ;  /* 0x0000003400740947 */ /* 0x000fea0003800000 */
[C---:B------:R-:W-:Y:S01]  /*7340*/  IMAD.SHL.U32 R28, R5.reuse, 0x8, RZ ;  /* 0x00000008051c7824 */ /* 0x040fe200078e00ff */
[----:B------:R-:W-:Y:S01]  /*7350*/  ULDC.64 UR6, c[0x0][0x2f0] ;  /* 0x0000bc0000067ab9 */ /* 0x000fe20000000a00 */
[----:B------:R-:W-:Y:S01]  /*7360*/  ULDC UR9, c[0x0][0x2b8] ;  /* 0x0000ae0000097ab9 */ /* 0x000fe20000000800 */
[----:B------:R-:W-:Y:S01]  /*7370*/  LOP3.LUT R18, R18, 0xfffffffe, RZ, 0xc0, !PT ;  /* 0xfffffffe12127812 */ /* 0x000fe200078ec0ff */
[----:B------:R-:W-:Y:S01]  /*7380*/  ULDC.64 UR4, c[0x0][0x418] ;  /* 0x0001060000047ab9 */ /* 0x000fe20000000a00 */
[C---:B------:R-:W-:Y:S01]  /*7390*/  LOP3.LUT R0, R28.reuse, 0x1f8, RZ, 0xc0, !PT ;  /* 0x000001f81c007812 */ /* 0x040fe200078ec0ff */
[----:B------:R-:W-:Y:S01]  /*73a0*/  UISETP.NE.U32.AND UP0, UPT, UR4, URZ, UPT ;  /* 0x0000003f0400728c */ /* 0x000fe2000bf05070 */
[----:B------:R-:W-:Y:S01]  /*73b0*/  LOP3.LUT R34, R28, 0x38, RZ, 0xc0, !PT ;  /* 0x000000381c227812 */ /* 0x000fe200078ec0ff */
[----:B------:R-:W0:Y:S01]  /*73c0*/  S2UR UR8, SR_CgaCtaId ;  /* 0x00000000000879c3 */ /* 0x000e220000008800 */
[--C-:B------:R-:W-:Y:S01]  /*73d0*/  LOP3.LUT R3, R0, 0x38, R5.reuse, 0x78, !PT ;  /* 0x0000003800037812 */ /* 0x100fe200078e7805 */
[----:B------:R-:W-:Y:S01]  /*73e0*/  UISETP.NE.AND.EX UP0, UPT, UR5, URZ, UPT, UP0 ;  /* 0x0000003f0500728c */ /* 0x000fe2000bf05300 */
[----:B------:R-:W-:Y:S01]  /*73f0*/  LOP3.LUT R0, R34, 0x40, RZ, 0xfc, !PT ;  /* 0x0000004022007812 */ /* 0x000fe200078efcff */
[----:B------:R-:W-:Y:S01]  /*7400*/  ULDC UR4, c[0x0][0x424] ;  /* 0x0001090000047ab9 */ /* 0x000fe20000000800 */
[----:B------:R-:W-:Y:S01]  /*7410*/  ULDC UR38, c[0x0][0x448] ;  /* 0x0001120000267ab9 */ /* 0x000fe20000000800 */
[----:B------:R-:W-:Y:S01]  /*7420*/  USEL UR4, UR4, 0x1, UP0 ;  /* 0x0000000104047887 */ /* 0x000fe20008000000 */
[C---:B------:R-:W-:Y:S01]  /*7430*/  ISETP.GE.AND P2, PT, R0.reuse, UR7, PT ;  /* 0x0000000700007c0c */ /* 0x040fe2000bf46270 */
[----:B------:R-:W-:Y:S01]  /*7440*/  UMOV UR39, 0x400 ;  /* 0x0000040000277882 */ /* 0x000fe20000000000 */
[C---:B------:R-:W-:Y:S01]  /*7450*/  ISETP.GE.AND P1, PT, R0.reuse, UR9, PT ;  /* 0x0000000900007c0c */ /* 0x040fe2000bf26270 */
[----:B------:R-:W-:Y:S01]  /*7460*/  UIMAD UR37, UR4, UR6, URZ ;  /* 0x00000006042572a4 */ /* 0x000fe2000f8e023f */
[----:B------:R-:W-:Y:S01]  /*7470*/  ISETP.GE.AND P0, PT, R0, UR7, PT ;  /* 0x0000000700007c0c */ /* 0x000fe2000bf06270 */
[----:B------:R-:W-:Y:S01]  /*7480*/  IMAD.SHL.U32 R0, R5, 0x10, RZ ;  /* 0x0000001005007824 */ /* 0x000fe200078e00ff */
[----:B------:R-:W-:Y:S01]  /*7490*/  ULDC UR4, c[0x0][0x288] ;  /* 0x0000a20000047ab9 */ /* 0x000fe20000000800 */
[----:B------:R-:W-:Y:S01]  /*74a0*/  UIADD3 UR5, UR37, 0x7f, URZ ;  /* 0x0000007f25057890 */ /* 0x000fe2000fffe03f */
[----:B------:R-:W-:Y:S01]  /*74b0*/  SHF.R.U32.HI R35, RZ, 0x3, R5 ;  /* 0x00000003ff237819 */ /* 0x000fe20000011605 */
[----:B------:R-:W-:Y:S01]  /*74c0*/  UIMAD UR38, UR38, UR4, URZ ;  /* 0x00000004262672a4 */ /* 0x000fe2000f8e023f */
[----:B------:R-:W-:Y:S01]  /*74d0*/  LOP3.LUT R28, R3, 0x200, R28, 0xf8, !PT ;  /* 0x00000200031c7812 */ /* 0x000fe200078ef81c */
[----:B------:R-:W-:Y:S01]  /*74e0*/  USHF.R.S32.HI UR6, URZ, 0x1f, UR5 ;  /* 0x0000001f3f067899 */ /* 0x000fe20008011405 */
[----:B------:R-:W-:Y:S01]  /*74f0*/  LOP3.LUT R35, R35, 0xf, RZ, 0xc0, !PT ;  /* 0x0000000f23237812 */ /* 0x000fe200078ec0ff */
[----:B------:R-:W-:Y:S01]  /*7500*/  IMAD.U32 R33, RZ, RZ, UR10 ;  /* 0x0000000aff217e24 */ /* 0x000fe2000f8e00ff */
[----:B------:R-:W-:Y:S01]  /*7510*/  @P2 LOP3.LUT R18, R18, 0x1, RZ, 0xfc, !PT ;  /* 0x0000000112122812 */ /* 0x000fe200078efcff */
[----:B------:R-:W-:Y:S01]  /*7520*/  ULEA.HI UR6, UR6, UR5, URZ, 0x7 ;  /* 0x0000000506067291 */ /* 0x000fe2000f8f383f */
[----:B------:R-:W-:Y:S01]  /*7530*/  LOP3.LUT R2, R0, 0x70, RZ, 0xc0, !PT ;  /* 0x0000007000027812 */ /* 0x000fe200078ec0ff */
[----:B0-----:R-:W-:Y:S01]  /*7540*/  ULEA UR39, UR8, UR39, 0x18 ;  /* 0x0000002708277291 */ /* 0x001fe2000f8ec03f */
[----:B------:R-:W-:Y:S01]  /*7550*/  LOP3.LUT R18, R18, 0xffffffbf, RZ, 0xc0, !PT ;  /* 0xffffffbf12127812 */ /* 0x000fe200078ec0ff */
[----:B------:R-:W-:Y:S01]  /*7560*/  ULEA.HI.SX32 UR42, UR6, 0xffffffff, 0x19 ;  /* 0xffffffff062a7891 */ /* 0x000fe2000f8fca3f */
[----:B------:R-:W-:Y:S01]  /*7570*/  IMAD.MOV.U32 R25, RZ, RZ, 0x1 ;  /* 0x00000001ff197424 */ /* 0x000fe200078e00ff */
[----:B------:R-:W-:Y:S01]  /*7580*/  MOV R37, RZ ;  /* 0x000000ff00257202 */ /* 0x000fe20000000f00 */
[----:B------:R-:W-:Y:S01]  /*7590*/  IMAD.MOV.U32 R22, RZ, RZ, RZ ;  /* 0x000000ffff167224 */ /* 0x000fe200078e00ff */
[----:B------:R-:W-:Y:S01]  /*75a0*/  @P1 LOP3.LUT R18, R18, 0x40, RZ, 0xfc, !PT ;  /* 0x0000004012121812 */ /* 0x000fe200078efcff */
[----:B------:R-:W-:Y:S01]  /*75b0*/  USHF.L.U32 UR4, UR42, 0x7, URZ ;  /* 0x000000072a047899 */ /* 0x000fe2000800063f */
[----:B------:R-:W-:Y:S01]  /*75c0*/  ISETP.GE.AND P1, PT, R34, UR7, PT ;  /* 0x0000000722007c0c */ /* 0x000fe2000bf26270 */
[----:B------:R-:W-:Y:S01]  /*75d0*/  ULOP3.LUT UR41, UR36, 0x2, URZ, 0xfc, !UPT ;  /* 0x0000000224297892 */ /* 0x000fe2000f8efc3f */
[----:B------:R-:W-:Y:S01]  /*75e0*/  LOP3.LUT R18, R18, 0xfffffffb, RZ, 0xc0, !PT ;  /* 0xfffffffb12127812 */ /* 0x000fe200078ec0ff */
[----:B------:R-:W-:Y:S01]  /*75f0*/  ULEA.HI.SX32 UR40, UR6, 0xfffffffe, 0x19 ;  /* 0xfffffffe06287891 */ /* 0x000fe2000f8fca3f */
[----:B------:R-:W-:Y:S01]  /*7600*/  LEA R0, R28, UR39, 0x1 ;  /* 0x000000271c007c11 */ /* 0x000fe2000f8e08ff */
[----:B------:R-:W-:Y:S01]  /*7610*/  IMAD.U32 R30, RZ, RZ, UR4 ;  /* 0x00000004ff1e7e24 */ /* 0x000fe2000f8e00ff */
[----:B------:R-:W-:Y:S01]  /*7620*/  @P0 LOP3.LUT R18, R18, 0x4, RZ, 0xfc, !PT ;  /* 0x0000000412120812 */ /* 0x000fe200078efcff */
[----:B------:R-:W-:Y:S01]  /*7630*/  ULDC UR43, c[0x0][0xc] ;  /* 0x00000300002b7ab9 */ /* 0x000fe20000000800 */
[----:B------:R-:W-:-:S02]  /*7640*/  ISETP.GE.AND P0, PT, R34, UR7, PT ;  /* 0x0000000722007c0c */ /* 0x000fc4000bf06270 */
[----:B------:R-:W-:Y:S02]  /*7650*/  LOP3.LUT R18, R18, 0xfffffffd, RZ, 0xc0, !PT ;  /* 0xfffffffd12127812 */ /* 0x000fe400078ec0ff */
[C---:B------:R-:W-:Y:S02]  /*7660*/  LOP3.LUT R36, R35.reuse, UR4, R2, 0xfe, !PT ;  /* 0x0000000423247c12 */ /* 0x040fe4000f8efe02 */
[----:B------:R-:W-:Y:S02]  /*7670*/  @P1 LOP3.LUT R18, R18, 0x2, RZ, 0xfc, !PT ;  /* 0x0000000212121812 */ /* 0x000fe400078efcff */
[----:B------:R-:W-:Y:S02]  /*7680*/  IADD3 R30, -R35, UR37, -R30 ;  /* 0x00000025231e7c10 */ /* 0x000fe4000fffe91e */
[----:B------:R-:W-:-:S04]  /*7690*/  LOP3.LUT R18, R18, 0xfffffff7, RZ, 0xc0, !PT ;  /* 0xfffffff712127812 */ /* 0x000fc800078ec0ff */
[----:B------:R-:W-:Y:S02]  /*76a0*/  @P0 LOP3.LUT R18, R18, 0x8, RZ, 0xfc, !PT ;  /* 0x0000000812120812 */ /* 0x000fe400078efcff */
[----:B------:R-:W-:Y:S02]  /*76b0*/  ISETP.GE.AND P0, PT, R34, UR9, PT ;  /* 0x0000000922007c0c */ /* 0x000fe4000bf06270 */
[----:B------:R-:W-:-:S11]  /*76c0*/  LOP3.LUT R18, R18, 0xffffff7f, RZ, 0xc0, !PT ;  /* 0xffffff7f12127812 */ /* 0x000fd600078ec0ff */
[----:B------:R-:W-:-:S07]  /*76d0*/  @P0 LOP3.LUT R18, R18, 0x80, RZ, 0xfc, !PT ;  /* 0x0000008012120812 */ /* 0x000fce00078efcff */
.L_x_6588:
[----:B------:R-:W0:Y:S01]  /*76e0*/  LDC R0, c[0x0][0xc38] ;  /* 0x00030e00ff007b82 */ /* 0x000e220000000800 */
[----:B------:R-:W-:Y:S01]  /*76f0*/  IMAD.MOV.U32 R24, RZ, RZ, R33 ;  /* 0x000000ffff187224 */ /* 0x000fe200078e0021 */
[----:B------:R-:W-:Y:S05]  /*7700*/  YIELD ;  /* 0x0000000000007946 */ /* 0x000fea0003800000 */
[----:B------:R-:W-:Y:S01]  /*7710*/  ULDC.64 UR4, c[0x0][0xa28] ;  /* 0x00028a0000047ab9 */ /* 0x000fe20000000a00 */
[----:B------:R-:W1:Y:S01]  /*7720*/  LDC R2, c[0x0][0xc44] ;  /* 0x00031100ff027b82 */ /* 0x000e620000000800 */
[----:B------:R-:W-:Y:S01]  /*7730*/  IMAD.MOV.U32 R32, RZ, RZ, RZ ;  /* 0x000000ffff207224 */ /* 0x000fe200078e00ff */
[----:B0-----:R-:W-:-:S13]  /*7740*/  ISETP.NE.AND P0, PT, R0, 0x1, PT ;  /* 0x000000010000780c */ /* 0x001fda0003f05270 */
[----:B------:R-:W0:Y:S08]  /*7750*/  @P0 LDC R0, c[0x0][0xc3c] ;  /* 0x00030f00ff000b82 */ /* 0x000e300000000800 */
[----:B------:R-:W2:Y:S01]  /*7760*/  @P0 LDC R3, c[0x0][0xc40] ;  /* 0x00031000ff030b82 */ /* 0x000ea20000000800 */
[----:B0-----:R-:W-:-:S05]  /*7770*/  @P0 IMAD.HI.U32 R0, R33, R0, RZ ;  /* 0x0000000021000227 */ /* 0x001fca00078e00ff */
[----:B--2---:R-:W-:Y:S02]  /*7780*/  @P0 SHF.R.U32.HI R24, RZ, R3, R0 ;  /* 0x00000003ff180219 */ /* 0x004fe40000011600 */
[----:B-1----:R-:W-:-:S03]  /*7790*/  ISETP.NE.AND P0, PT, R2, 0x1, PT ;  /* 0x000000010200780c */ /* 0x002fc60003f05270 */
[----:B------:R-:W-:-:S10]  /*77a0*/  IMAD.MOV.U32 R23, RZ, RZ, R24 ;  /* 0x000000ffff177224 */ /* 0x000fd400078e0018 */
        /* <DEDUP_REMOVED lines=27> */
[----:B0----5:R-:W-:Y:S05]  /*7960*/  CALL.ABS.NOINC R2 ;  /* 0x0000000002007343 */ /* 0x021fea0003c00000 */
.L_x_6554:
        /* <DEDUP_REMOVED lines=20> */
.L_x_6556:
[----:B------:R0:W1:Y:S01]  /*7ab0*/  LDC.64 R2, c[0x4][R16] ;  /* 0x0100000010027b82 */ /* 0x0000620000000a00 */
[----:B------:R-:W-:Y:S01]  /*7ac0*/  ULDC.64 UR4, c[0x4][0x138] ;  /* 0x01004e0000047ab9 */ /* 0x000fe20000000a00 */
[----:B------:R-:W-:Y:S01]  /*7ad0*/  ULDC.64 UR6, c[0x4][0x140] ;  /* 0x0100500000067ab9 */ /* 0x000fe20000000a00 */
[----:B------:R-:W-:Y:S01]  /*7ae0*/  MOV R4, UR4 ;  /* 0x0000000400047c02 */ /* 0x000fe20008000f00 */
        /* <DEDUP_REMOVED lines=11> */
.L_x_6555:
[----:B------:R-:W-:Y:S01]  /*7ba0*/  ULDC.64 UR4, c[0x0][0x9f8] ;  /* 0x00027e0000047ab9 */ /* 0x000fe20000000a00 */
[--C-:B------:R-:W-:Y:S01]  /*7bb0*/  IMAD.MOV.U32 R29, RZ, RZ, R23.reuse ;  /* 0x000000ffff1d7224 */ /* 0x100fe200078e0017 */
[----:B------:R-:W-:Y:S01]  /*7bc0*/  ISETP.NE.U32.AND P0, PT, RZ, UR4, PT ;  /* 0x00000004ff007c0c */ /* 0x000fe2000bf05070 */
[----:B------:R-:W0:Y:S01]  /*7bd0*/  LDC R8, c[0x0][0x430] ;  /* 0x00010c00ff087b82 */ /* 0x000e220000000800 */
[----:B-----5:R-:W-:Y:S01]  /*7be0*/  IMAD.IADD R0, R36, 0x1, R32 ;  /* 0x0000000124007824 */ /* 0x020fe200078e0220 */
[----:B------:R-:W-:Y:S01]  /*7bf0*/  LOP3.LUT R18, R18, 0xffffffdf, RZ, 0xc0, !PT ;  /* 0xffffffdf12127812 */ /* 0x000fe200078ec0ff */
[----:B------:R-:W-:Y:S01]  /*7c00*/  IMAD.MOV R19, RZ, RZ, -R23 ;  /* 0x000000ffff137224 */ /* 0x000fe200078e0a17 */
[----:B------:R-:W-:Y:S01]  /*7c10*/  ISETP.NE.AND.EX P0, PT, RZ, UR5, PT, P0 ;  /* 0x00000005ff007c0c */ /* 0x000fe2000bf05300 */
[----:B------:R-:W-:-:S12]  /*7c20*/  ULDC UR4, c[0x0][0xc44] ;  /* 0x0003110000047ab9 */ /* 0x000fd80000000800 */
[----:B------:R-:W1:Y:S02]  /*7c30*/  @P0 LDC.64 R2, c[0x0][0x9f8] ;  /* 0x00027e00ff020b82 */ /* 0x000e640000000a00 */
[----:B-1----:R-:W-:-:S05]  /*7c40*/  @P0 IMAD.WIDE R2, R23, 0x4, R2 ;  /* 0x0000000417020825 */ /* 0x002fca00078e0202 */
[----:B------:R1:W2:Y:S01]  /*7c50*/  @P0 LDG.E R29, desc[UR48][R2.64] ;  /* 0x00000030021d0981 */ /* 0x0002a2000c1e1900 */
[----:B0-----:R-:W-:Y:S01]  /*7c60*/  ISETP.NE.AND P1, PT, R8, 0x1, PT ;  /* 0x000000010800780c */ /* 0x001fe20003f25270 */
[----:B------:R-:W-:Y:S01]  /*7c70*/  IMAD.MOV.U32 R9, RZ, RZ, R0 ;  /* 0x000000ffff097224 */ /* 0x000fe200078e0000 */
[----:B------:R-:W-:-:S11]  /*7c80*/  ISETP.GE.AND P0, PT, R36, UR37, PT ;  /* 0x0000002524007c0c */ /* 0x000fd6000bf06270 */
[----:B------:R-:W0:Y:S01]  /*7c90*/  @P1 LDC R5, c[0x0][0x434] ;  /* 0x00010d00ff051b82 */ /* 0x000e220000000800 */
[----:B------:R-:W-:-:S07]  /*7ca0*/  @P1 LOP3.LUT R18, R18, 0x20, RZ, 0xfc, !PT ;  /* 0x0000002012121812 */ /* 0x000fce00078efcff */
[----:B------:R-:W3:Y:S08]  /*7cb0*/  @P1 LDC R11, c[0x0][0x438] ;  /* 0x00010e00ff0b1b82 */ /* 0x000ef00000000800 */
[----:B------:R-:W4:Y:S01]  /*7cc0*/  @!P0 LDC.64 R6, c[0x0][0x428] ;  /* 0x00010a00ff068b82 */ /* 0x000f220000000a00 */
[----:B0-----:R-:W-:-:S05]  /*7cd0*/  @P1 IMAD.HI.U32 R4, R0, R5, RZ ;  /* 0x0000000500041227 */ /* 0x001fca00078e00ff */
[----:B---3--:R-:W-:Y:S02]  /*7ce0*/  @P1 SHF.R.U32.HI R9, RZ, R11, R4 ;  /* 0x0000000bff091219 */ /* 0x008fe40000011604 */
[----:B------:R-:W0:Y:S02]  /*7cf0*/  @!P0 LDC.64 R4, c[0x0][0x418] ;  /* 0x00010600ff048b82 */ /* 0x000e240000000a00 */
[----:B-1----:R-:W-:Y:S01]  /*7d00*/  @!P0 SHF.R.S32.HI R3, RZ, 0x1f, R9 ;  /* 0x0000001fff038819 */ /* 0x002fe20000011409 */
[----:B------:R-:W-:Y:S01]  /*7d10*/  UMOV UR5, 0xffffffff ;  /* 0xffffffff00057882 */ /* 0x000fe20000000000 */
[----:B------:R-:W-:Y:S01]  /*7d20*/  IMAD R19, R19, UR4, R24 ;  /* 0x0000000413137c24 */ /* 0x000fe2000f8e0218 */
[----:B--2---:R-:W-:-:S05]  /*7d30*/  SHF.R.S32.HI R31, RZ, 0x1f, R29 ;  /* 0x0000001fff1f7819 */ /* 0x004fca000001141d */
[----:B----4-:R-:W-:-:S04]  /*7d40*/  @!P0 IMAD R2, R31, R6, RZ ;  /* 0x000000061f028224 */ /* 0x010fc800078e02ff */
[----:B------:R-:W-:Y:S01]  /*7d50*/  @!P0 IMAD R7, R29, R7, R2 ;  /* 0x000000071d078224 */ /* 0x000fe200078e0202 */
[----:B------:R-:W-:-:S05]  /*7d60*/  @!P0 MOV R2, R9 ;  /* 0x0000000900028202 */ /* 0x000fca0000000f00 */
[----:B------:R-:W-:-:S04]  /*7d70*/  @!P0 IMAD.WIDE.U32 R2, R29, R6, R2 ;  /* 0x000000061d028225 */ /* 0x000fc800078e0002 */
[----:B------:R-:W-:Y:S01]  /*7d80*/  @!P0 IMAD.IADD R3, R3, 0x1, R7 ;  /* 0x0000000103038824 */ /* 0x000fe200078e0207 */
[----:B0-----:R-:W-:Y:S01]  /*7d90*/  @!P0 LEA R4, P1, R2, R4, 0x2 ;  /* 0x0000000402048211 */ /* 0x001fe200078210ff */
[----:B------:R-:W-:-:S03]  /*7da0*/  IMAD.MOV.U32 R6, RZ, RZ, RZ ;  /* 0x000000ffff067224 */ /* 0x000fc600078e00ff */
[----:B------:R-:W-:Y:S01]  /*7db0*/  @!P0 LEA.HI.X R5, R2, R5, R3, 0x2, P1 ;  /* 0x0000000502058211 */ /* 0x000fe200008f1403 */
[----:B------:R-:W-:Y:S02]  /*7dc0*/  IMAD.MOV R3, RZ, RZ, -R9 ;  /* 0x000000ffff037224 */ /* 0x000fe400078e0a09 */
[----:B------:R-:W-:Y:S02]  /*7dd0*/  IMAD.U32 R2, RZ, RZ, UR41 ;  /* 0x00000029ff027e24 */ /* 0x000fe4000f8e00ff */
[----:B------:R0:W5:Y:S02]  /*7de0*/  @!P0 LDG.E R6, desc[UR48][R4.64] ;  /* 0x0000003004068981 */ /* 0x000164000c1e1900 */
[----:B0-----:R-:W-:Y:S01]  /*7df0*/  IMAD R4, R8, R3, R0 ;  /* 0x0000000308047224 */ /* 0x001fe200078e0200 */
[----:B------:R-:W-:Y:S06]  /*7e00*/  BRA.DIV UR5, `(.L_x_6557) ;  /* 0x0000003205087947 */ /* 0x000fec000b800000 */
.L_x_6605:
[----:B------:R-:W-:Y:S02]  /*7e10*/  ISETP.NE.AND P0, PT, R2, 0x3, PT ;  /* 0x000000030200780c */ /* 0x000fe40003f05270 */
[----:B------:R-:W-:Y:S02]  /*7e20*/  LOP3.LUT R18, R18, 0xffffffef, RZ, 0xc0, !PT ;  /* 0xffffffef12127812 */ /* 0x000fe400078ec0ff */
[----:B------:R-:W-:-:S09]  /*7e30*/  SHF.R.S32.HI R27, RZ, 0x1f, R19 ;  /* 0x0000001fff1b7819 */ /* 0x000fd20000011413 */
[----:B------:R-:W-:Y:S01]  /*7e40*/  @P0 LOP3.LUT R18, R18, 0x10, RZ, 0xfc, !PT ;  /* 0x0000001012120812 */ /* 0x000fe200078efcff */
[----:B------:R-:W-:Y:S06]  /*7e50*/  @!P0 BRA `(.L_x_6558) ;  /* 0x0000000000048947 */ /* 0x000fec0003800000 */
[----:B------:R-:W-:Y:S01]  /*7e60*/  BPT.TRAP 0x1 ;  /* 0x000000040000795c */ /* 0x000fe20000300000 */
.L_x_6558:
[----:B------:R-:W-:Y:S01]  /*7e70*/  SHF.R.S32.HI R7, RZ, 0x1f, R4 ;  /* 0x0000001fff077819 */ /* 0x000fe20000011404 */
[----:B------:R-:W-:Y:S01]  /*7e80*/  ULDC.64 UR4, c[0x0][0x328] ;  /* 0x0000ca0000047ab9 */ /* 0x000fe20000000a00 */
[----:B------:R-:W-:Y:S03]  /*7e90*/  BSSY B0, `(.L_x_6559) ;  /* 0x0000017000007945 */ /* 0x000fe60003800000 */
[----:B------:R-:W-:-:S04]  /*7ea0*/  IMAD R3, R7, UR4, RZ ;  /* 0x0000000407037c24 */ /* 0x000fc8000f8e02ff */
[C---:B------:R-:W-:Y:S02]  /*7eb0*/  IMAD R5, R4.reuse, UR5, R3 ;  /* 0x0000000504057c24 */ /* 0x040fe4000f8e0203 */
[----:B------:R-:W-:Y:S01]  /*7ec0*/  IMAD.WIDE.U32 R2, R4, UR4, RZ ;  /* 0x0000000404027c25 */ /* 0x000fe2000f8e00ff */
[----:B------:R-:W-:-:S04]  /*7ed0*/  ULDC.64 UR4, c[0x0][0x338] ;  /* 0x0000ce0000047ab9 */ /* 0x000fc80000000a00 */
[----:B------:R-:W-:Y:S02]  /*7ee0*/  IADD3 R3, R3, R5, RZ ;  /* 0x0000000503037210 */ /* 0x000fe40007ffe0ff */
[----:B-----5:R-:W-:Y:S01]  /*7ef0*/  SHF.R.S32.HI R5, RZ, 0x1f, R6 ;  /* 0x0000001fff057819 */ /* 0x020fe20000011406 */
[----:B------:R-:W-:-:S04]  /*7f00*/  IMAD.WIDE.U32 R2, R6, UR4, R2 ;  /* 0x0000000406027c25 */ /* 0x000fc8000f8e0002 */
[----:B------:R-:W-:-:S04]  /*7f10*/  IMAD R9, R5, UR4, RZ ;  /* 0x0000000405097c24 */ /* 0x000fc8000f8e02ff */
[----:B------:R-:W-:Y:S01]  /*7f20*/  IMAD R9, R6, UR5, R9 ;  /* 0x0000000506097c24 */ /* 0x000fe2000f8e0209 */
[----:B------:R-:W-:Y:S02]  /*7f30*/  ULDC.64 UR4, c[0x0][0x330] ;  /* 0x0000cc0000047ab9 */ /* 0x000fe40000000a00 */
[----:B------:R-:W-:Y:S02]  /*7f40*/  IMAD R0, R27, UR4, RZ ;  /* 0x000000041b007c24 */ /* 0x000fe4000f8e02ff */
[----:B------:R-:W-:Y:S02]  /*7f50*/  IMAD.IADD R3, R3, 0x1, R9 ;  /* 0x0000000103037824 */ /* 0x000fe400078e0209 */
[C---:B------:R-:W-:Y:S01]  /*7f60*/  IMAD R17, R19.reuse, UR5, R0 ;  /* 0x0000000513117c24 */ /* 0x040fe2000f8e0200 */
[----:B------:R-:W-:Y:S01]  /*7f70*/  LEA R0, R22, UR39, 0x3 ;  /* 0x0000002716007c11 */ /* 0x000fe2000f8e18ff */
[----:B------:R-:W-:Y:S01]  /*7f80*/  IMAD.WIDE.U32 R2, R19, UR4, R2 ;  /* 0x0000000413027c25 */ /* 0x000fe2000f8e0002 */
[----:B------:R-:W-:-:S03]  /*7f90*/  ULDC.64 UR4, c[0x0][0x318] ;  /* 0x0000c60000047ab9 */ /* 0x000fc60000000a00 */
[----:B------:R-:W-:Y:S01]  /*7fa0*/  IMAD.IADD R17, R3, 0x1, R17 ;  /* 0x0000000103117824 */ /* 0x000fe200078e0211 */
[C---:B------:R-:W-:Y:S02]  /*7fb0*/  LEA R16, P0, R2.reuse, UR4, 0x1 ;  /* 0x0000000402107c11 */ /* 0x040fe4000f8008ff */
[----:B------:R-:W-:Y:S02]  /*7fc0*/  SHF.L.U32 R3, R25, 0x1f, RZ ;  /* 0x0000001f19037819 */ /* 0x000fe400000006ff */
[----:B------:R-:W-:-:S08]  /*7fd0*/  LEA.HI.X R17, R2, UR5, R17, 0x1, P0 ;  /* 0x0000000502117c11 */ /* 0x000fd000080f0c11 */
[----:B------:R-:W0:Y:S02]  /*7fe0*/  SYNCS.PHASECHK.TRANS64.TRYWAIT P0, [R0+URZ+0x28840], R3 ;  /* 0x02884003000075a7 */ /* 0x000e24000800017f */
[----:B0-----:R-:W-:Y:S05]  /*7ff0*/  @!P0 BRA `(.L_x_6560) ;  /* 0x0000002c00c08947 */ /* 0x001fea0003800000 */
.L_x_6606:
[----:B------:R-:W-:Y:S05]  /*8000*/  BSYNC B0 ;  /* 0x0000000000007941 */ /* 0x000fea0003800000 */
.L_x_6559:
[----:B------:R-:W-:Y:S01]  /*8010*/  ULDC.64 UR4, c[0x0][0x300] ;  /* 0x0000c00000047ab9 */ /* 0x000fe20000000a00 */
[C---:B------:R-:W-:Y:S01]  /*8020*/  LOP3.LUT P3, RZ, R18.reuse, 0x2, RZ, 0xc0, !PT ;  /* 0x0000000212ff7812 */ /* 0x040fe2000786c0ff */
[----:B------:R-:W-:Y:S01]  /*8030*/  IMAD R7, R7, UR4, RZ ;  /* 0x0000000407077c24 */ /* 0x000fe2000f8e02ff */
[----:B------:R-:W-:Y:S01]  /*8040*/  LOP3.LUT P2, RZ, R18, 0x1, RZ, 0xc0, !PT ;  /* 0x0000000112ff7812 */ /* 0x000fe2000784c0ff */
        /* <DEDUP_REMOVED lines=16> */
[----:B------:R-:W-:-:S03]  /*8150*/  LEA R5, R22, R28, 0xe ;  /* 0x0000001c16057211 */ /* 0x000fc600078e70ff */
[----:B------:R-:W-:Y:S01]  /*8160*/  LEA.HI.X R6, R2, UR5, R3, 0x1, P0 ;  /* 0x0000000502067c11 */ /* 0x000fe200080f0c03 */
[----:B------:R-:W-:Y:S06]  /*8170*/  BRA.DIV UR4, `(.L_x_6561) ;  /* 0x0000002e04747947 */ /* 0x000fec000b800000 */
        /* <DEDUP_REMOVED lines=10> */
[----:B------:R1:W-:Y:S01]  /*8220*/  @P0 LDGSTS.E.BYPASS.LTC128B.128 [R7+0x1c400], desc[UR48][R2.64+0x80], !P2 ;  /* 0x1c40008002070fae */ /* 0x0003e2000d101d70 */
[----:B------:R-:W-:-:S03]  /*8230*/  ISETP.GE.AND P0, PT, R30, 0x11, PT ;  /* 0x000000111e00780c */ /* 0x000fc60003f06270 */
[----:B-1----:R-:W-:Y:S10]  /*8240*/  SHFL.IDX PT, R7, R6, 0x2, 0x181f ;  /* 0x00581f0006077f89 */ /* 0x002ff400000e0000 */
[----:B------:R-:W-:-:S02]  /*8250*/  @P0 LEA R21, R5, UR39, 0x1 ;  /* 0x0000002705150c11 */ /* 0x000fc4000f8e08ff */
[----:B0-----:R-:W-:-:S05]  /*8260*/  @P0 LEA R14, P1, R34, R14, 0x1 ;  /* 0x0000000e220e0211 */ /* 0x001fca00078208ff */
[----:B------:R-:W-:Y:S02]  /*8270*/  @P0 IMAD.MOV.U32 R2, RZ, RZ, R14 ;  /* 0x000000ffff020224 */ /* 0x000fe400078e000e */
[----:B------:R-:W-:Y:S01]  /*8280*/  @P0 IMAD.X R9, RZ, RZ, R8, P1 ;  /* 0x000000ffff090224 */ /* 0x000fe200008e0608 */
[----:B------:R-:W0:Y:S03]  /*8290*/  SHFL.IDX PT, R14, R4, 0x2, 0x181f ;  /* 0x00581f00040e7f89 */ /* 0x000e2600000e0000 */
[----:B------:R-:W-:-:S05]  /*82a0*/  @P0 IMAD.MOV.U32 R3, RZ, RZ, R9 ;  /* 0x000000ffff030224 */ /* 0x000fca00078e0009 */
[----:B------:R-:W-:Y:S04]  /*82b0*/  @P0 LDGSTS.E.BYPASS.LTC128B.128 [R21+0x18c00], desc[UR48][R2.64], !P3 ;  /* 0x18c0000002150fae */ /* 0x000fe8000d901d70 */
[----:B------:R1:W-:Y:S01]  /*82c0*/  @P0 LDGSTS.E.BYPASS.LTC128B.128 [R21+0x1cc00], desc[UR48][R2.64+0x80], !P2 ;  /* 0x1cc0008002150fae */ /* 0x0003e2000d101d70 */
[----:B------:R-:W-:-:S13]  /*82d0*/  ISETP.GE.AND P0, PT, R30, 0x21, PT ;  /* 0x000000211e00780c */ /* 0x000fda0003f06270 */
[----:B0-----:R-:W-:Y:S02]  /*82e0*/  @P0 LEA R14, P1, R34, R14, 0x1 ;  /* 0x0000000e220e0211 */ /* 0x001fe400078208ff */
[----:B------:R-:W-:Y:S02]  /*82f0*/  @P0 LEA R9, R5, UR39, 0x1 ;  /* 0x0000002705090c11 */ /* 0x000fe4000f8e08ff */
[----:B------:R-:W-:Y:S01]  /*8300*/  @P0 IADD3.X R7, RZ, R7, RZ, P1, !PT ;  /* 0x00000007ff070210 */ /* 0x000fe20000ffe4ff */
[----:B-1----:R-:W-:Y:S02]  /*8310*/  @P0 IMAD.MOV.U32 R2, RZ, RZ, R14 ;  /* 0x000000ffff020224 */ /* 0x002fe400078e000e */
[----:B------:R-:W0:Y:S02]  /*8320*/  SHFL.IDX PT, R14, R4, 0x3, 0x181f ;  /* 0x00781f00040e7f89 */ /* 0x000e2400000e0000 */
[----:B------:R-:W-:Y:S02]  /*8330*/  @P0 IMAD.MOV.U32 R3, RZ, RZ, R7 ;  /* 0x000000ffff030224 */ /* 0x000fe400078e0007 */
[----:B------:R-:W1:Y:S04]  /*8340*/  SHFL.IDX PT, R7, R6, 0x3, 0x181f ;  /* 0x00781f0006077f89 */ /* 0x000e6800000e0000 */
        /* <DEDUP_REMOVED lines=8> */
[----:B------:R-:W-:-:S03]  /*83d0*/  @P0 IMAD.MOV.U32 R3, RZ, RZ, R7 ;  /* 0x000000ffff030224 */ /* 0x000fc600078e0007 */
[----:B------:R-:W1:Y:S04]  /*83e0*/  SHFL.IDX PT, R7, R6, 0x4, 0x181f ;  /* 0x00981f0006077f89 */ /* 0x000e6800000e0000 */
[----:B------:R-:W-:Y:S04]  /*83f0*/  @P0 LDGSTS.E.BYPASS.LTC128B.128 [R21+0x19c00], desc[UR48][R2.64], !P3 ;  /* 0x19c0000002150fae */ /* 0x000fe8000d901d70 */
[----:B------:R2:W-:Y:S01]  /*8400*/  @P0 LDGSTS.E.BYPASS.LTC128B.128 [R21+0x1dc00], desc[UR48][R2.64+0x80], !P2 ;  /* 0x1dc0008002150fae */ /* 0x0005e2000d101d70 */
[----:B------:R-:W-:-:S13]  /*8410*/  ISETP.GE.AND P0, PT, R30, 0x41, PT ;  /* 0x000000411e00780c */ /* 0x000fda0003f06270 */
[----:B0-----:R-:W-:Y:S02]  /*8420*/  @P0 LEA R14, P1, R34, R14, 0x1 ;  /* 0x0000000e220e0211 */ /* 0x001fe400078208ff */
[----:B------:R-:W-:Y:S02]  /*8430*/  @P0 LEA R9, R5, UR39, 0x1 ;  /* 0x0000002705090c11 */ /* 0x000fe4000f8e08ff */
[----:B-1----:R-:W-:Y:S01]  /*8440*/  @P0 IADD3.X R7, RZ, R7, RZ, P1, !PT ;  /* 0x00000007ff070210 */ /* 0x002fe20000ffe4ff */
[----:B--2---:R-:W-:Y:S02]  /*8450*/  @P0 IMAD.MOV.U32 R2, RZ, RZ, R14 ;  /* 0x000000ffff020224 */ /* 0x004fe400078e000e */
        /* <DEDUP_REMOVED lines=20> */
[----:B------:R0:W1:Y:S02]  /*85a0*/  SHFL.IDX PT, R14, R4, 0x7, 0x181f ;  /* 0x00f81f00040e7f89 */ /* 0x00006400000e0000 */
[----:B------:R-:W-:Y:S02]  /*85b0*/  @P0 IMAD.MOV.U32 R3, RZ, RZ, R7 ;  /* 0x000000ffff030224 */ /* 0x000fe400078e0007 */
[----:B------:R0:W2:Y:S04]  /*85c0*/  SHFL.IDX PT, R7, R6, 0x7, 0x181f ;  /* 0x00f81f0006077f89 */ /* 0x0000a800000e0000 */
[----:B------:R0:W-:Y:S04]  /*85d0*/  @P0 LDGSTS.E.BYPASS.LTC128B.128 [R9+0x1b400], desc[UR48][R2.64], !P3 ;  /* 0x1b40000002090fae */ /* 0x0001e8000d901d70 */
[----:B------:R0:W-:Y:S02]  /*85e0*/  @P0 LDGSTS.E.BYPASS.LTC128B.128 [R9+0x1f400], desc[UR48][R2.64+0x80], !P2 ;  /* 0x1f40008002090fae */ /* 0x0001e4000d101d70 */
.L_x_6624:
[----:B------:R-:W-:-:S13]  /*85f0*/  ISETP.GE.AND P0, PT, R30, 0x71, PT ;  /* 0x000000711e00780c */ /* 0x000fda0003f06270 */
[----:B01----:R-:W-:Y:S02]  /*8600*/  @P0 LEA R2, P1, R34, R14, 0x1 ;  /* 0x0000000e22020211 */ /* 0x003fe400078208ff */
[----:B------:R-:W-:-:S03]  /*8610*/  @P0 LEA R5, R5, UR39, 0x1 ;  /* 0x0000002705050c11 */ /* 0x000fc6000f8e08ff */
[----:B--2---:R-:W-:-:S05]  /*8620*/  @P0 IMAD.X R3, RZ, RZ, R7, P1 ;  /* 0x000000ffff030224 */ /* 0x004fca00008e0607 */
[----:B------:R-:W-:Y:S01]  /*8630*/  @!PT LDS RZ, [RZ] ;  /* 0x00000000fffff984 */ /* 0x000fe20000000800 */
[----:B------:R-:W-:Y:S01]  /*8640*/  @!PT LDS RZ, [RZ] ;  /* 0x00000000fffff984 */ /* 0x000fe20000000800 */
[----:B------:R-:W-:Y:S01]  /*8650*/  @!PT LDS RZ, [RZ] ;  /* 0x00000000fffff984 */ /* 0x000fe20000000800 */
[----:B------:R0:W-:Y:S04]  /*8660*/  @P0 LDGSTS.E.BYPASS.LTC128B.128 [R5+0x1bc00], desc[UR48][R2.64], !P3 ;  /* 0x1bc0000002050fae */ /* 0x0001e8000d901d70 */
[----:B------:R0:W-:Y:S01]  /*8670*/  @P0 LDGSTS.E.BYPASS.LTC128B.128 [R5+0x1fc00], desc[UR48][R2.64+0x80], !P2 ;  /* 0x1fc0008002050fae */ /* 0x0001e2000d101d70 */
[----:B------:R-:W-:Y:S01]  /*8680*/  PLOP3.LUT P0, PT, PT, PT, PT, 0x80, 0x0 ;  /* 0x000000000000781c */ /* 0x000fe20003f0f070 */
[----:B------:R-:W-:-:S12]  /*8690*/  NOP ;  /* 0x0000000000007918 */ /* 0x000fd80000000000 */
.L_x_6562:
        /* <DEDUP_REMOVED lines=11> */
.L_x_6563:
[----:B------:R0:W-:Y:S02]  /*8750*/  SYNCS.ARRIVE.TRANS64.A1T0 RZ, [R0+URZ+0x28830], RZ ;  /* 0x028830ff00ff79a7 */ /* 0x0001e4000810003f */
[----:B------:R-:W-:Y:S05]  /*8760*/  WARPSYNC.ALL ;  /* 0x0000000000007948 */ /* 0x000fea0003800000 */
[----:B------:R-:W-:-:S04]  /*8770*/  UIADD3 UR4, UR39, 0x10400, URZ ;  /* 0x0001040027047890 */ /* 0x000fc8000fffe03f */
[----:B------:R-:W-:Y:S01]  /*8780*/  ULOP3.LUT UP0, URZ, UR4, 0x3ff, URZ, 0xc0, !UPT ;  /* 0x000003ff043f7892 */ /* 0x000fe2000f80c03f */
[----:B------:R-:W-:Y:S05]  /*8790*/  BAR.SYNC.DEFER_BLOCKING 0x8, 0x180 ;  /* 0x0206000000007b1d */ /* 0x000fea0000010000 */
[----:B------:R-:W-:-:S13]  /*87a0*/  PLOP3.LUT P0, PT, PT, PT, UP0, 0x80, 0x0 ;  /* 0x000000000000781c */ /* 0x000fda0003f0f008 */
[----:B------:R-:W-:Y:S05]  /*87b0*/  @!P0 BRA `(.L_x_6564) ;  /* 0x0000000000408947 */ /* 0x000fea0003800000 */
[----:B------:R-:W-:Y:S01]  /*87c0*/  MOV R2, 0x0 ;  /* 0x0000000000027802 */ /* 0x000fe20000000f00 */
[----:B------:R-:W-:Y:S01]  /*87d0*/  ULDC.64 UR4, c[0x4][0x138] ;  /* 0x01004e0000047ab9 */ /* 0x000fe20000000a00 */
[----:B------:R-:W-:Y:S01]  /*87e0*/  ULDC.64 UR6, c[0x4][0x140] ;  /* 0x0100500000067ab9 */ /* 0x000fe20000000a00 */
[----:B------:R-:W-:Y:S01]  /*87f0*/  ULDC.64 UR8, c[0x4][0x68] ;  /* 0x01001a0000087ab9 */ /* 0x000fe20000000a00 */
[----:B------:R-:W-:Y:S01]  /*8800*/  IMAD.U32 R4, RZ, RZ, UR4 ;  /* 0x00000004ff047e24 */ /* 0x000fe2000f8e00ff */
[----:B------:R-:W-:Y:S01]  /*8810*/  MOV R5, UR5 ;  /* 0x0000000500057c02 */ /* 0x000fe20008000f00 */
[----:B------:R-:W1:Y:S01]  /*8820*/  LDC.64 R2, c[0x4][R2] ;  /* 0x0100000002027b82 */ /* 0x000e620000000a00 */
        /* <DEDUP_REMOVED lines=9> */
.L_x_6564:
[----:B0-----:R-:W0:Y:S01]  /*88c0*/  LDC R0, c[0x0][0x448] ;  /* 0x00011200ff007b82 */ /* 0x001e220000000800 */
[----:B------:R-:W1:Y:S01]  /*88d0*/  S2R R20, SR_TID.X ;  /* 0x0000000000147919 */ /* 0x000e620000002100 */
[----:B------:R-:W-:Y:S01]  /*88e0*/  IMAD.MOV R4, RZ, RZ, -R24 ;  /* 0x000000ffff047224 */ /* 0x000fe200078e0a18 */
[----:B------:R-:W-:Y:S01]  /*88f0*/  ULDC UR4, c[0x0][0xc38] ;  /* 0x00030e0000047ab9 */ /* 0x000fe20000000800 */
[----:B------:R-:W-:Y:S02]  /*8900*/  SHF.R.S32.HI R6, RZ, 0x1f, R23 ;  /* 0x0000001fff067819 */ /* 0x000fe40000011417 */
[----:B------:R-:W-:Y:S01]  /*8910*/  IMAD R4, R4, UR4, R33 ;  /* 0x0000000404047c24 */ /* 0x000fe2000f8e0221 */
[----:B------:R-:W-:Y:S01]  /*8920*/  ULDC.64 UR4, c[0x0][0x2d8] ;  /* 0x0000b60000047ab9 */ /* 0x000fe20000000a00 */
[----:B------:R-:W-:Y:S02]  /*8930*/  LOP3.LUT P4, RZ, R18, 0x80, RZ, 0xc0, !PT ;  /* 0x0000008012ff7812 */ /* 0x000fe4000788c0ff */
[----:B------:R-:W-:Y:S01]  /*8940*/  IMAD.SHL.U32 R4, R4, 0x80, RZ ;  /* 0x0000008004047824 */ /* 0x000fe200078e00ff */
[----:B------:R-:W-:-:S02]  /*8950*/  LOP3.LUT P5, RZ, R18, 0x40, RZ, 0xc0, !PT ;  /* 0x0000004012ff7812 */ /* 0x000fc400078ac0ff */
[----:B------:R-:W-:Y:S02]  /*8960*/  LEA R8, R28, UR39, 0x1 ;  /* 0x000000271c087c11 */ /* 0x000fe4000f8e08ff */
[----:B0-----:R-:W-:Y:S01]  /*8970*/  ISETP.NE.AND P0, PT, R0, 0x1, PT ;  /* 0x000000010000780c */ /* 0x001fe20003f05270 */
[----:B-1----:R-:W-:-:S12]  /*8980*/  IMAD.SHL.U32 R20, R20, 0x10, RZ ;  /* 0x0000001014147824 */ /* 0x002fd800078e00ff */
[----:B------:R-:W0:Y:S01]  /*8990*/  @P0 LDC R2, c[0x0][0x44c] ;  /* 0x00011300ff020b82 */ /* 0x000e220000000800 */
[----:B------:R-:W-:-:S04]  /*89a0*/  LOP3.LUT R20, R20, 0x70, RZ, 0xc0, !PT ;  /* 0x0000007014147812 */ /* 0x000fc800078ec0ff */
[----:B------:R-:W-:-:S03]  /*89b0*/  LOP3.LUT R7, R4, R35, R20, 0xfe, !PT ;  /* 0x0000002304077212 */ /* 0x000fc600078efe14 */
[----:B------:R-:W1:Y:S02]  /*89c0*/  @P0 LDC R3, c[0x0][0x450] ;  /* 0x00011400ff030b82 */ /* 0x000e640000000800 */
[----:B------:R-:W-:Y:S02]  /*89d0*/  IMAD.MOV.U32 R5, RZ, RZ, R7 ;  /* 0x000000ffff057224 */ /* 0x000fe400078e0007 */
[----:B0-----:R-:W-:-:S05]  /*89e0*/  @P0 IMAD.HI.U32 R2, R7, R2, RZ ;  /* 0x0000000207020227 */ /* 0x001fca00078e00ff */
[----:B-1----:R-:W-:Y:S01]  /*89f0*/  @P0 SHF.R.U32.HI R5, RZ, R3, R2 ;  /* 0x00000003ff050219 */ /* 0x002fe20000011602 */
[----:B------:R-:W-:-:S04]  /*8a00*/  IMAD R2, R27, UR4, RZ ;  /* 0x000000041b027c24 */ /* 0x000fc8000f8e02ff */
[C---:B------:R-:W-:Y:S02]  /*8a10*/  IMAD R9, R19.reuse, UR5, R2 ;  /* 0x0000000513097c24 */ /* 0x040fe4000f8e0202 */
[----:B------:R-:W-:Y:S01]  /*8a20*/  IMAD.WIDE.U32 R2, R19, UR4, RZ ;  /* 0x0000000413027c25 */ /* 0x000fe2000f8e00ff */
[----:B------:R-:W-:-:S03]  /*8a30*/  ULDC.64 UR4, c[0x0][0x2e0] ;  /* 0x0000b80000047ab9 */ /* 0x000fc60000000a00 */
[----:B------:R-:W-:Y:S01]  /*8a40*/  IMAD R6, R6, UR4, RZ ;  /* 0x0000000406067c24 */ /* 0x000fe2000f8e02ff */
[----:B------:R-:W-:-:S03]  /*8a50*/  IADD3 R3, R3, R9, RZ ;  /* 0x0000000903037210 */ /* 0x000fc60007ffe0ff */
        /* <DEDUP_REMOVED lines=32> */
[----:B------:R-:W-:Y:S04]  /*8c60*/  @!P0 LDGSTS.E.BYPASS.LTC128B.128 [R8+0x10400], desc[UR48][R2.64], !P4 ;  /* 0x1040000002088fae */ /* 0x000fe8000e101d70 */
[----:B------:R1:W-:Y:S01]  /*8c70*/  @!P0 LDGSTS.E.BYPASS.LTC128B.128 [R8+0x14400], desc[UR48][R2.64+0x80], !P5 ;  /* 0x1440008002088fae */ /* 0x0003e2000e901d70 */
[----:B------:R-:W-:-:S13]  /*8c80*/  ISETP.GE.AND P0, PT, R7, UR38, PT ;  /* 0x0000002607007c0c */ /* 0x000fda000bf06270 */
[----:B0-----:R-:W-:-:S05]  /*8c90*/  @!P0 LEA R14, P1, R34, R14, 0x1 ;  /* 0x0000000e220e8211 */ /* 0x001fca00078208ff */
[----:B-1----:R-:W-:Y:S02]  /*8ca0*/  @!P0 IMAD.MOV.U32 R2, RZ, RZ, R14 ;  /* 0x000000ffff028224 */ /* 0x002fe400078e000e */
[----:B------:R-:W-:Y:S01]  /*8cb0*/  @!P0 IMAD.X R7, RZ, RZ, R6, P1 ;  /* 0x000000ffff078224 */ /* 0x000fe200008e0606 */
[----:B------:R-:W0:Y:S03]  /*8cc0*/  SHFL.IDX PT, R14, R0, 0x2, 0x181f ;  /* 0x00581f00000e7f89 */ /* 0x000e2600000e0000 */
[----:B------:R-:W-:Y:S01]  /*8cd0*/  @!P0 IMAD.MOV.U32 R3, RZ, RZ, R7 ;  /* 0x000000ffff038224 */ /* 0x000fe200078e0007 */
[----:B------:R-:W1:Y:S01]  /*8ce0*/  SHFL.IDX PT, R6, R5, 0x2, 0x181f ;  /* 0x00581f0005067f89 */ /* 0x000e6200000e0000 */
[----:B------:R-:W-:-:S03]  /*8cf0*/  IADD3 R7, R4, 0x20, RZ ;  /* 0x0000002004077810 */ /* 0x000fc60007ffe0ff */
[----:B------:R-:W-:Y:S04]  /*8d00*/  @!P0 LDGSTS.E.BYPASS.LTC128B.128 [R8+0x10c00], desc[UR48][R2.64], !P4 ;  /* 0x10c0000002088fae */ /* 0x000fe8000e101d70 */
[----:B------:R2:W-:Y:S01]  /*8d10*/  @!P0 LDGSTS.E.BYPASS.LTC128B.128 [R8+0x14c00], desc[UR48][R2.64+0x80], !P5 ;  /* 0x14c0008002088fae */ /* 0x0005e2000e901d70 */
[----:B------:R-:W-:-:S13]  /*8d20*/  ISETP.GE.AND P0, PT, R7, UR38, PT ;  /* 0x0000002607007c0c */ /* 0x000fda000bf06270 */
[----:B0-----:R-:W-:-:S05]  /*8d30*/  @!P0 LEA R14, P1, R34, R14, 0x1 ;  /* 0x0000000e220e8211 */ /* 0x001fca00078208ff */
[----:B--2---:R-:W-:Y:S02]  /*8d40*/  @!P0 IMAD.MOV.U32 R2, RZ, RZ, R14 ;  /* 0x000000ffff028224 */ /* 0x004fe400078e000e */
[----:B-1----:R-:W-:Y:S01]  /*8d50*/  @!P0 IMAD.X R7, RZ, RZ, R6, P1 ;  /* 0x000000ffff078224 */ /* 0x002fe200008e0606 */
[----:B------:R-:W0:Y:S03]  /*8d60*/  SHFL.IDX PT, R14, R0, 0x3, 0x181f ;  /* 0x00781f00000e7f89 */ /* 0x000e2600000e0000 */
[----:B------:R-:W-:Y:S01]  /*8d70*/  @!P0 IMAD.MOV.U32 R3, RZ, RZ, R7 ;  /* 0x000000ffff038224 */ /* 0x000fe200078e0007 */
[----:B------:R-:W1:Y:S01]  /*8d80*/  SHFL.IDX PT, R6, R5, 0x3, 0x181f ;  /* 0x00781f0005067f89 */ /* 0x000e6200000e0000 */
[----:B------:R-:W-:-:S03]  /*8d90*/  VIADD R7, R4, 0x30 ;  /* 0x0000003004077836 */ /* 0x000fc60000000000 */
        /* <DEDUP_REMOVED lines=40> */
[----:B------:R0:W-:Y:S02]  /*9020*/  @!P0 LDGSTS.E.BYPASS.LTC128B.128 [R8+0x17400], desc[UR48][R2.64+0x80], !P5 ;  /* 0x1740008002088fae */ /* 0x0001e4000e901d70 */
.L_x_6641:
[----:B------:R-:W-:Y:S01]  /*9030*/  VIADD R4, R4, 0x70 ;  /* 0x0000007004047836 */ /* 0x000fe20000000000 */
[----:B0-----:R-:W-:-:S04]  /*9040*/  LOP3.LUT R0, R37, 0x1, RZ, 0xc, !PT ;  /* 0x0000000125007812 */ /* 0x001fc800078e0cff */
[----:B------:R-:W-:Y:S02]  /*9050*/  ISETP.GE.AND P0, PT, R4, UR38, PT ;  /* 0x0000002604007c0c */ /* 0x000fe4000bf06270 */
[----:B------:R-:W-:-:S11]  /*9060*/  SHF.L.U32 R0, R0, 0x1f, RZ ;  /* 0x0000001f00007819 */ /* 0x000fd600000006ff */
[----:B-1----:R-:W-:-:S05]  /*9070*/  @!P0 LEA R2, P1, R34, R14, 0x1 ;  /* 0x0000000e22028211 */ /* 0x002fca00078208ff */
[----:B--2---:R-:W-:-:S05]  /*9080*/  @!P0 IMAD.X R3, RZ, RZ, R6, P1 ;  /* 0x000000ffff038224 */ /* 0x004fca00008e0606 */
[----:B------:R-:W-:Y:S01]  /*9090*/  @!PT LDS RZ, [RZ] ;  /* 0x00000000fffff984 */ /* 0x000fe20000000800 */
[----:B------:R-:W-:Y:S01]  /*90a0*/  @!PT LDS RZ, [RZ] ;  /* 0x00000000fffff984 */ /* 0x000fe20000000800 */
[----:B------:R-:W-:Y:S01]  /*90b0*/  @!PT LDS RZ, [RZ] ;  /* 0x00000000fffff984 */ /* 0x000fe20000000800 */
[----:B------:R0:W-:Y:S04]  /*90c0*/  @!P0 LDGSTS.E.BYPASS.LTC128B.128 [R8+0x13c00], desc[UR48][R2.64], !P4 ;  /* 0x13c0000002088fae */ /* 0x0001e8000e101d70 */
[----:B------:R0:W-:Y:S01]  /*90d0*/  @!P0 LDGSTS.E.BYPASS.LTC128B.128 [R8+0x17c00], desc[UR48][R2.64+0x80], !P5 ;  /* 0x17c0008002088fae */ /* 0x0001e2000e901d70 */
[----:B------:R-:W-:Y:S01]  /*90e0*/  NOP ;  /* 0x0000000000007918 */ /* 0x000fe20000000000 */
[----:B------:R-:W-:Y:S02]  /*90f0*/  SYNCS.ARRIVE.TRANS64.RED.A0T1 RZ, [UR39+0x28800], RZ ;  /* 0x028800ffffff79a7 */ /* 0x000fe40008200427 */
[----:B------:R-:W-:Y:S01]  /*9100*/  ARRIVES.LDGSTSBAR.64.TRANSCNT [UR39+0x28800] ;  /* 0x02880000ff0079b0 */ /* 0x000fe20008000aa7 */
[----:B------:R-:W-:Y:S01]  /*9110*/  NOP ;  /* 0x0000000000007918 */ /* 0x000fe20000000000 */
[----:B------:R-:W-:Y:S01]  /*9120*/  SYNCS.ARRIVE.TRANS64.A1T0 RZ, [UR39+0x28800], RZ ;  /* 0x028800ffffff79a7 */ /* 0x000fe20008100027 */
[----:B------:R-:W-:Y:S01]  /*9130*/  BSSY B0, `(.L_x_6566) ;  /* 0x0000003000007945 */ /* 0x000fe20003800000 */
[----:B------:R-:W1:Y:S03]  /*9140*/  SYNCS.PHASECHK.TRANS64.TRYWAIT P0, [UR39+0x28820], R0 ;  /* 0x02882000ff0075a7 */ /* 0x000e660008000167 */
[----:B01----:R-:W-:Y:S05]  /*9150*/  @!P0 BRA `(.L_x_6567) ;  /* 0x0000003000888947 */ /* 0x003fea0003800000 */
.L_x_6642:
[----:B------:R-:W-:Y:S05]  /*9160*/  BSYNC B0 ;  /* 0x0000000000007941 */ /* 0x000fea0003800000 */
.L_x_6566:
[----:B------:R-:W-:Y:S01]  /*9170*/  UISETP.GE.AND UP0, UPT, UR37, 0x81, UPT ;  /* 0x000000812500788c */ /* 0x000fe2000bf06270 */
[----:B------:R-:W-:-:S05]  /*9180*/  IMAD.U32 R20, RZ, RZ, UR42 ;  /* 0x0000002aff147e24 */ /* 0x000fca000f8e00ff */
[----:B------:R-:W-:-:S13]  /*9190*/  PLOP3.LUT P0, PT, PT, PT, UP0, 0x40, 0x0 ;  /* 0x000000000000781c */ /* 0x000fda0003f0e808 */
[----:B------:R-:W-:Y:S05]  /*91a0*/  @P0 BRA `(.L_x_6568) ;  /* 0x0000001000180947 */ /* 0x000fea0003800000 */
[----:B------:R-:W-:Y:S01]  /*91b0*/  BSSY B0, `(.L_x_6568) ;  /* 0x0000105000007945 */ /* 0x000fe20003800000 */
[----:B------:R-:W-:Y:S01]  /*91c0*/  IMAD.MOV.U32 R21, RZ, RZ, R25 ;  /* 0x000000ffff157224 */ /* 0x000fe200078e0019 */
[----:B------:R-:W-:Y:S01]  /*91d0*/  MOV R10, R22 ;  /* 0x00000016000a7202 */ /* 0x000fe20000000f00 */
[----:B------:R-:W-:Y:S02]  /*91e0*/  IMAD.U32 R6, RZ, RZ, UR40 ;  /* 0x00000028ff067e24 */ /* 0x000fe4000f8e00ff */
[----:B------:R-:W-:-:S07]  /*91f0*/  IMAD.U32 R26, RZ, RZ, UR42 ;  /* 0x0000002aff1a7e24 */ /* 0x000fce000f8e00ff */
.L_x_6581:
[----:B0-----:R-:W0:Y:S01]  /*9200*/  LDC R0, c[0x0][0x430] ;  /* 0x00010c00ff007b82 */ /* 0x001e220000000800 */
[----:B------:R-:W1:Y:S01]  /*9210*/  S2R R4, SR_TID.X ;  /* 0x0000000000047919 */ /* 0x000e620000002100 */
[----:B------:R-:W-:Y:S01]  /*9220*/  IMAD R7, R6, 0x80, R35 ;  /* 0x0000008006077824 */ /* 0x000fe200078e0223 */
[----:B------:R-:W-:Y:S01]  /*9230*/  ULDC.64 UR4, c[0x0][0x428] ;  /* 0x00010a0000047ab9 */ /* 0x000fe20000000a00 */
[----:B------:R-:W-:Y:S01]  /*9240*/  VIADD R22, R10, 0x1 ;  /* 0x000000010a167836 */ /* 0x000fe20000000000 */
[----:B0-----:R-:W-:Y:S01]  /*9250*/  ISETP.NE.AND P0, PT, R0, 0x1, PT ;  /* 0x000000010000780c */ /* 0x001fe20003f05270 */
[----:B-1----:R-:W-:-:S12]  /*9260*/  IMAD.SHL.U32 R4, R4, 0x10, RZ ;  /* 0x0000001004047824 */ /* 0x002fd800078e00ff */
[----:B------:R-:W0:Y:S01]  /*9270*/  @P0 LDC R0, c[0x0][0x434] ;  /* 0x00010d00ff000b82 */ /* 0x000e220000000800 */
[----:B------:R-:W-:-:S04]  /*9280*/  LOP3.LUT R4, R4, 0x70, RZ, 0xc0, !PT ;  /* 0x0000007004047812 */ /* 0x000fc800078ec0ff */
[----:B------:R-:W-:-:S03]  /*9290*/  IADD3 R7, R4, R7, R32 ;  /* 0x0000000704077210 */ /* 0x000fc60007ffe020 */
[----:B------:R-:W1:Y:S02]  /*92a0*/  @P0 LDC R3, c[0x0][0x438] ;  /* 0x00010e00ff030b82 */ /* 0x000e640000000800 */
[----:B------:R-:W-:Y:S02]  /*92b0*/  IMAD.MOV.U32 R9, RZ, RZ, R7 ;  /* 0x000000ffff097224 */ /* 0x000fe400078e0007 */
[----:B0-----:R-:W-:-:S05]  /*92c0*/  @P0 IMAD.HI.U32 R0, R7, R0, RZ ;  /* 0x0000000007000227 */ /* 0x001fca00078e00ff */
[----:B-1----:R-:W-:Y:S01]  /*92d0*/  @P0 SHF.R.U32.HI R9, RZ, R3, R0 ;  /* 0x00000003ff090219 */ /* 0x002fe20000011600 */
[----:B------:R-:W-:-:S03]  /*92e0*/  IMAD R0, R31, UR4, RZ ;  /* 0x000000041f007c24 */ /* 0x000fc6000f8e02ff */
[----:B------:R-:W-:Y:S01]  /*92f0*/  SHF.R.S32.HI R3, RZ, 0x1f, R9 ;  /* 0x0000001fff037819 */ /* 0x000fe20000011409 */
[----:B------:R-:W-:Y:S01]  /*9300*/  IMAD R5, R29, UR5, R0 ;  /* 0x000000051d057c24 */ /* 0x000fe2000f8e0200 */
[----:B------:R-:W-:-:S05]  /*9310*/  MOV R2, R9 ;  /* 0x0000000900027202 */ /* 0x000fca0000000f00 */
[----:B------:R-:W-:Y:S01]  /*9320*/  IMAD.WIDE.U32 R2, R29, UR4, R2 ;  /* 0x000000041d027c25 */ /* 0x000fe2000f8e0002 */
[----:B------:R-:W-:-:S03]  /*9330*/  ULDC.64 UR4, c[0x0][0x418] ;  /* 0x0001060000047ab9 */ /* 0x000fc60000000a00 */
[----:B------:R-:W-:Y:S01]  /*9340*/  IMAD.IADD R3, R5, 0x1, R3 ;  /* 0x0000000105037824 */ /* 0x000fe200078e0203 */
[C---:B------:R-:W-:Y:S01]  /*9350*/  LEA R4, P0, R2.reuse, UR4, 0x2 ;  /* 0x0000000402047c11 */ /* 0x040fe2000f8010ff */
[----:B------:R-:W-:Y:S01]  /*9360*/  IMAD.U32 R11, RZ, RZ, UR41 ;  /* 0x00000029ff0b7e24 */ /* 0x000fe2000f8e00ff */
[----:B------:R-:W-:Y:S02]  /*9370*/  ULDC UR4, c[0x0][0x430] ;  /* 0x00010c0000047ab9 */ /* 0x000fe40000000800 */
[----:B------:R-:W-:Y:S02]  /*9380*/  LEA.HI.X R5, R2, UR5, R3, 0x2, P0 ;  /* 0x0000000502057c11 */ /* 0x000fe400080f1403 */
[----:B------:R-:W-:Y:S01]  /*9390*/  ISETP.NE.AND P1, PT, R11, 0x3, PT ;  /* 0x000000030b00780c */ /* 0x000fe20003f25270 */
[----:B------:R-:W-:Y:S01]  /*93a0*/  IMAD.MOV R8, RZ, RZ, -R9 ;  /* 0x000000ffff087224 */ /* 0x000fe200078e0a09 */
[C---:B------:R-:W-:Y:S01]  /*93b0*/  ISETP.NE.AND P0, PT, R22.reuse, 0x2, PT ;  /* 0x000000021600780c */ /* 0x040fe20003f05270 */
[----:B------:R0:W2:Y:S03]  /*93c0*/  LDG.E R0, desc[UR48][R4.64] ;  /* 0x0000003004007981 */ /* 0x0000a6000c1e1900 */
[----:B------:R-:W-:Y:S01]  /*93d0*/  SEL R2, RZ, 0x1, P0 ;  /* 0x00000001ff027807 */ /* 0x000fe20000000000 */
[----:B------:R-:W-:Y:S01]  /*93e0*/  IMAD.MOV.U32 R20, RZ, RZ, R6 ;  /* 0x000000ffff147224 */ /* 0x000fe200078e0006 */
[----:B------:R-:W-:-:S02]  /*93f0*/  SEL R22, R22, RZ, P0 ;  /* 0x000000ff16167207 */ /* 0x000fc40000000000 */
[----:B------:R-:W-:Y:S01]  /*9400*/  LOP3.LUT R25, R21, R2, RZ, 0x3c, !PT ;  /* 0x0000000215197212 */ /* 0x000fe200078e3cff */
[----:B0-----:R-:W-:Y:S01]  /*9410*/  IMAD R4, R8, UR4, R7 ;  /* 0x0000000408047c24 */ /* 0x001fe2000f8e0207 */
[----:B--2---:R-:W-:Y:S01]  /*9420*/  SHF.R.S32.HI R24, RZ, 0x1f, R0 ;  /* 0x0000001fff187819 */ /* 0x004fe20000011400 */
[----:B------:R-:W-:Y:S06]  /*9430*/  @!P1 BRA `(.L_x_6569) ;  /* 0x0000000000049947 */ /* 0x000fec0003800000 */
[----:B------:R-:W-:Y:S01]  /*9440*/  BPT.TRAP 0x1 ;  /* 0x000000040000795c */ /* 0x000fe20000300000 */
.L_x_6569:
[----:B------:R-:W-:Y:S01]  /*9450*/  LEA R6, R22, UR39, 0x3 ;  /* 0x0000002716067c11 */ /* 0x000fe2000f8e18ff */
[----:B------:R-:W-:Y:S01]  /*9460*/  BSSY B1, `(.L_x_6570) ;  /* 0x0000004000017945 */ /* 0x000fe20003800000 */
[----:B------:R-:W-:-:S04]  /*9470*/  SHF.L.U32 R3, R25, 0x1f, RZ ;  /* 0x0000001f19037819 */ /* 0x000fc800000006ff */
[----:B------:R-:W0:Y:S02]  /*9480*/  SYNCS.PHASECHK.TRANS64.TRYWAIT P0, [R6+URZ+0x28840], R3 ;  /* 0x02884003060075a7 */ /* 0x000e24000800017f */
[----:B0-----:R-:W-:Y:S05]  /*9490*/  @!P0 BRA `(.L_x_6571) ;  /* 0x0000002c00d08947 */ /* 0x001fea0003800000 */
.L_x_6643:
[----:B------:R-:W-:Y:S05]  /*94a0*/  BSYNC B1 ;  /* 0x0000000000017941 */ /* 0x000fea0003800000 */
.L_x_6570:
[----:B------:R-:W-:Y:S01]  /*94b0*/  SHF.R.S32.HI R23, RZ, 0x1f, R4 ;  /* 0x0000001fff177819 */ /* 0x000fe20000011404 */
[----:B------:R-:W-:Y:S01]  /*94c0*/  ULDC.64 UR4, c[0x0][0x300] ;  /* 0x0000c00000047ab9 */ /* 0x000fe20000000a00 */
[C---:B------:R-:W-:Y:S02]  /*94d0*/  LOP3.LUT P2, RZ, R18.reuse, 0x2, RZ, 0xc0, !PT ;  /* 0x0000000212ff7812 */ /* 0x040fe4000784c0ff */
[----:B------:R-:W-:Y:S01]  /*94e0*/  LOP3.LUT P1, RZ, R18, 0x1, RZ, 0xc0, !PT ;  /* 0x0000000112ff7812 */ /* 0x000fe2000782c0ff */
[----:B0-----:R-:W-:-:S04]  /*94f0*/  IMAD R3, R23, UR4, RZ ;  /* 0x0000000417037c24 */ /* 0x001fc8000f8e02ff */
[C---:B------:R-:W-:Y:S02]  /*9500*/  IMAD R5, R4.reuse, UR5, R3 ;  /* 0x0000000504057c24 */ /* 0x040fe4000f8e0203 */
[----:B------:R-:W-:Y:S01]  /*9510*/  IMAD.WIDE.U32 R2, R4, UR4, RZ ;  /* 0x0000000404027c25 */ /* 0x000fe2000f8e00ff */
        /* <DEDUP_REMOVED lines=14> */
[----:B------:R-:W-:-:S04]  /*9600*/  UMOV UR4, 0xffffffff ;  /* 0xffffffff00047882 */ /* 0x000fc80000000000 */
[----:B------:R-:W-:Y:S01]  /*9610*/  LEA.HI.X R9, R2, UR5, R9, 0x1, P0 ;  /* 0x0000000502097c11 */ /* 0x000fe200080f0c09 */
[----:B------:R-:W-:Y:S06]  /*9620*/  BRA.DIV UR4, `(.L_x_6572) ;  /* 0x0000002e04807947 */ /* 0x000fec000b800000 */
[----:B------:R-:W0:Y:S01]  /*9630*/  SHFL.IDX PT, R14, R7, RZ, 0x181f ;  /* 0x00181fff070e7589 */ /* 0x000e2200000e0000 */
[----:B------:R-:W-:Y:S01]  /*9640*/  IMAD.SHL.U32 R5, R34, 0x2, RZ ;  /* 0x0000000222057824 */ /* 0x000fe200078e00ff */
[----:B------:R-:W-:Y:S02]  /*9650*/  LEA R8, R8, UR39, 0x1 ;  /* 0x0000002708087c11 */ /* 0x000fe4000f8e08ff */
[----:B------:R-:W1:Y:S02]  /*9660*/  SHFL.IDX PT, R3, R9, RZ, 0x181f ;  /* 0x00181fff09037589 */ /* 0x000e6400000e0000 */
[----:B0-----:R-:W-:Y:S02]  /*9670*/  IADD3 R2, P0, R14, R5, RZ ;  /* 0x000000050e027210 */ /* 0x001fe40007f1e0ff */
[----:B------:R-:W0:Y:S03]  /*9680*/  SHFL.IDX PT, R14, R7, 0x1, 0x181f ;  /* 0x00381f00070e7f89 */ /* 0x000e2600000e0000 */
[----:B-1----:R-:W-:-:S05]  /*9690*/  IMAD.X R3, RZ, RZ, R3, P0 ;  /* 0x000000ffff037224 */ /* 0x002fca00000e0603 */
[----:B------:R-:W-:Y:S04]  /*96a0*/  LDGSTS.E.BYPASS.LTC128B.128 [R8+0x18400], desc[UR48][R2.64], !P2 ;  /* 0x1840000002087fae */ /* 0x000fe8000d101d70 */
[----:B------:R1:W-:Y:S04]  /*96b0*/  LDGSTS.E.BYPASS.LTC128B.128 [R8+0x1c400], desc[UR48][R2.64+0x80], !P1 ;  /* 0x1c40008002087fae */ /* 0x0003e8000c901d70 */
[----:B-1----:R-:W1:Y:S01]  /*96c0*/  SHFL.IDX PT, R3, R9, 0x1, 0x181f ;  /* 0x00381f0009037f89 */ /* 0x002e6200000e0000 */
[----:B0-----:R-:W-:-:S03]  /*96d0*/  IADD3 R2, P0, R14, R5, RZ ;  /* 0x000000050e027210 */ /* 0x001fc60007f1e0ff */
[----:B------:R-:W0:Y:S01]  /*96e0*/  SHFL.IDX PT, R14, R7, 0x2, 0x181f ;  /* 0x00581f00070e7f89 */ /* 0x000e2200000e0000 */
[----:B-1----:R-:W-:-:S05]  /*96f0*/  IADD3.X R3, RZ, R3, RZ, P0, !PT ;  /* 0x00000003ff037210 */ /* 0x002fca00007fe4ff */
[----:B------:R-:W-:Y:S04]  /*9700*/  LDGSTS.E.BYPASS.LTC128B.128 [R8+0x18c00], desc[UR48][R2.64], !P2 ;  /* 0x18c0000002087fae */ /* 0x000fe8000d101d70 */
[----:B------:R1:W-:Y:S04]  /*9710*/  LDGSTS.E.BYPASS.LTC128B.128 [R8+0x1cc00], desc[UR48][R2.64+0x80], !P1 ;  /* 0x1cc0008002087fae */ /* 0x0003e8000c901d70 */
[----:B-1----:R-:W1:Y:S01]  /*9720*/  SHFL.IDX PT, R3, R9, 0x2, 0x181f ;  /* 0x00581f0009037f89 */ /* 0x002e6200000e0000 */
[----:B0-----:R-:W-:-:S03]  /*9730*/  IADD3 R2, P0, R14, R5, RZ ;  /* 0x000000050e027210 */ /* 0x001fc60007f1e0ff */
[----:B------:R-:W0:Y:S02]  /*9740*/  SHFL.IDX PT, R14, R7, 0x3, 0x181f ;  /* 0x00781f00070e7f89 */ /* 0x000e2400000e0000 */
[----:B-1----:R-:W-:-:S05]  /*9750*/  IMAD.X R3, RZ, RZ, R3, P0 ;  /* 0x000000ffff037224 */ /* 0x002fca00000e0603 */
        /* <DEDUP_REMOVED lines=22> */
[----:B------:R0:W2:Y:S04]  /*98c0*/  SHFL.IDX PT, R14, R7, 0x7, 0x181f ;  /* 0x00f81f00070e7f89 */ /* 0x0000a800000e0000 */
[----:B------:R-:W3:Y:S01]  /*98d0*/  SHFL.IDX PT, R9, R9, 0x7, 0x181f ;  /* 0x00f81f0009097f89 */ /* 0x000ee200000e0000 */
[----:B-1----:R-:W-:-:S05]  /*98e0*/  IMAD.X R3, RZ, RZ, R3, P0 ;  /* 0x000000ffff037224 */ /* 0x002fca00000e0603 */
[----:B------:R0:W-:Y:S04]  /*98f0*/  LDGSTS.E.BYPASS.LTC128B.128 [R8+0x1b400], desc[UR48][R2.64], !P2 ;  /* 0x1b40000002087fae */ /* 0x0001e8000d101d70 */
[----:B--23--:R0:W-:Y:S02]  /*9900*/  LDGSTS.E.BYPASS.LTC128B.128 [R8+0x1f400], desc[UR48][R2.64+0x80], !P1 ;  /* 0x1f40008002087fae */ /* 0x00c1e4000c901d70 */
.L_x_6661:
[----:B0-----:R-:W-:-:S04]  /*9910*/  IADD3 R2, P0, R14, R5, RZ ;  /* 0x000000050e027210 */ /* 0x001fc80007f1e0ff */
[----:B------:R-:W-:Y:S02]  /*9920*/  IADD3.X R3, RZ, R9, RZ, P0, !PT ;  /* 0x00000009ff037210 */ /* 0x000fe400007fe4ff */
[----:B------:R-:W-:-:S03]  /*9930*/  PLOP3.LUT P0, PT, PT, PT, PT, 0x80, 0x0 ;  /* 0x000000000000781c */ /* 0x000fc60003f0f070 */
[----:B------:R-:W-:Y:S01]  /*9940*/  @!PT LDS RZ, [RZ] ;  /* 0x00000000fffff984 */ /* 0x000fe20000000800 */
[----:B------:R-:W-:Y:S01]  /*9950*/  @!PT LDS RZ, [RZ] ;  /* 0x00000000fffff984 */ /* 0x000fe20000000800 */
[----:B------:R-:W-:Y:S01]  /*9960*/  @!PT LDS RZ, [RZ] ;  /* 0x00000000fffff984 */ /* 0x000fe20000000800 */
[----:B------:R0:W-:Y:S04]  /*9970*/  LDGSTS.E.BYPASS.LTC128B.128 [R8+0x1bc00], desc[UR48][R2.64], !P2 ;  /* 0x1bc0000002087fae */ /* 0x0001e8000d101d70 */
[----:B------:R0:W-:Y:S01]  /*9980*/  LDGSTS.E.BYPASS.LTC128B.128 [R8+0x1fc00], desc[UR48][R2.64+0x80], !P1 ;  /* 0x1fc0008002087fae */ /* 0x0001e2000c901d70 */
[----:B------:R-:W-:-:S05]  /*9990*/  NOP ;  /* 0x0000000000007918 */ /* 0x000fca0000000000 */
.L_x_6573:
        /* <DEDUP_REMOVED lines=11> */
.L_x_6574:
[----:B------:R0:W-:Y:S01]  /*9a50*/  SYNCS.ARRIVE.TRANS64.A1T0 RZ, [R6+URZ+0x28830], RZ ;  /* 0x028830ff06ff79a7 */ /* 0x0001e2000810003f */
[----:B------:R-:W-:Y:S05]  /*9a60*/  @!P2 BRA `(.L_x_6575) ;  /* 0x000000000004a947 */ /* 0x000fea0003800000 */
[----:B------:R-:W-:Y:S01]  /*9a70*/  BPT.TRAP 0x1 ;  /* 0x000000040000795c */ /* 0x000fe20000300000 */
.L_x_6575:
[----:B------:R-:W-:Y:S01]  /*9a80*/  IMAD.MOV.U32 R3, RZ, RZ, -0x80 ;  /* 0xffffff80ff037424 */ /* 0x000fe200078e00ff */
[----:B0-----:R-:W-:Y:S01]  /*9a90*/  LEA R6, R10, UR39, 0x3 ;  /* 0x000000270a067c11 */ /* 0x001fe2000f8e18ff */
[----:B------:R-:W-:Y:S02]  /*9aa0*/  BSSY B1, `(.L_x_6576) ;  /* 0x0000005000017945 */ /* 0x000fe40003800000 */
[----:B------:R-:W-:Y:S01]  /*9ab0*/  IMAD R8, R26, R3, UR37 ;  /* 0x000000251a087e24 */ /* 0x000fe2000f8e0203 */
[----:B------:R-:W-:-:S04]  /*9ac0*/  SHF.L.U32 R3, R21, 0x1f, RZ ;  /* 0x0000001f15037819 */ /* 0x000fc800000006ff */
[----:B------:R-:W0:Y:S02]  /*9ad0*/  SYNCS.PHASECHK.TRANS64.TRYWAIT P0, [R6+URZ+0x28860], R3 ;  /* 0x02886003060075a7 */ /* 0x000e24000800017f */
[----:B0-----:R-:W-:Y:S05]  /*9ae0*/  @!P0 BRA `(.L_x_6577) ;  /* 0x00000030007c8947 */ /* 0x001fea0003800000 */
.L_x_6662:
[----:B------:R-:W-:Y:S05]  /*9af0*/  BSYNC B1 ;  /* 0x0000000000017941 */ /* 0x000fea0003800000 */
.L_x_6576:
[----:B------:R-:W-:Y:S01]  /*9b00*/  UMOV UR4, 0xffffffff ;  /* 0xffffffff00047882 */ /* 0x000fe20000000000 */
[----:B------:R-:W-:Y:S01]  /*9b10*/  LOP3.LUT P2, RZ, R18, 0x8, RZ, 0xc0, !PT ;  /* 0x0000000812ff7812 */ /* 0x000fe2000784c0ff */
[----:B------:R-:W-:Y:S01]  /*9b20*/  IMAD R7, R10, 0x4000, R28 ;  /* 0x000040000a077824 */ /* 0x000fe200078e021c */
[----:B------:R-:W-:Y:S01]  /*9b30*/  LOP3.LUT P1, RZ, R18, 0x4, RZ, 0xc0, !PT ;  /* 0x0000000412ff7812 */ /* 0x000fe2000782c0ff */
[----:B------:R-:W-:Y:S01]  /*9b40*/  IMAD.IADD R8, R8, 0x1, -R35 ;  /* 0x0000000108087824 */ /* 0x000fe200078e0a23 */
[----:B------:R-:W-:Y:S11]  /*9b50*/  BRA.DIV UR4, `(.L_x_6578) ;  /* 0x0000003204747947 */ /* 0x000ff6000b800000 */
[----:B------:R-:W1:Y:S01]  /*9b60*/  SHFL.IDX PT, R14, R16, RZ, 0x181f ;  /* 0x00181fff100e7589 */ /* 0x000e6200000e0000 */
[----:B------:R-:W-:-:S03]  /*9b70*/  LEA R7, R7, UR39, 0x1 ;  /* 0x0000002707077c11 */ /* 0x000fc6000f8e08ff */
[----:B0-----:R-:W0:Y:S01]  /*9b80*/  SHFL.IDX PT, R3, R17, RZ, 0x181f ;  /* 0x00181fff11037589 */ /* 0x001e2200000e0000 */
[----:B-1----:R-:W-:-:S03]  /*9b90*/  IADD3 R2, P0, R14, R5, RZ ;  /* 0x000000050e027210 */ /* 0x002fc60007f1e0ff */
[----:B------:R-:W1:Y:S02]  /*9ba0*/  SHFL.IDX PT, R14, R16, 0x1, 0x181f ;  /* 0x00381f00100e7f89 */ /* 0x000e6400000e0000 */
[----:B0-----:R-:W-:Y:S01]  /*9bb0*/  IMAD.X R3, RZ, RZ, R3, P0 ;  /* 0x000000ffff037224 */ /* 0x001fe200000e0603 */
[----:B------:R-:W-:-:S13]  /*9bc0*/  ISETP.LT.OR P0, PT, R8, 0x1, P2 ;  /* 0x000000010800780c */ /* 0x000fda0001701670 */
[----:B------:R-:W-:Y:S01]  /*9bd0*/  LDGSTS.E.BYPASS.LTC128B.128 [R7+0x400], desc[UR48][R2.64], !P0 ;  /* 0x0040000002077fae */ /* 0x000fe2000c101d70 */
[----:B------:R-:W-:-:S13]  /*9be0*/  ISETP.LT.OR P0, PT, R8, 0x1, P1 ;  /* 0x000000010800780c */ /* 0x000fda0000f01670 */
[----:B------:R0:W-:Y:S04]  /*9bf0*/  LDGSTS.E.BYPASS.LTC128B.128 [R7+0x4400], desc[UR48][R2.64+0x80], !P0 ;  /* 0x0440008002077fae */ /* 0x0001e8000c101d70 */
[----:B0-----:R-:W0:Y:S01]  /*9c00*/  SHFL.IDX PT, R3, R17, 0x1, 0x181f ;  /* 0x00381f0011037f89 */ /* 0x001e2200000e0000 */
[----:B-1----:R-:W-:-:S03]  /*9c10*/  IADD3 R2, P0, R14, R5, RZ ;  /* 0x000000050e027210 */ /* 0x002fc60007f1e0ff */
[----:B------:R-:W1:Y:S01]  /*9c20*/  SHFL.IDX PT, R14, R16, 0x2, 0x181f ;  /* 0x00581f00100e7f89 */ /* 0x000e6200000e0000 */
[----:B0-----:R-:W-:Y:S02]  /*9c30*/  IADD3.X R3, RZ, R3, RZ, P0, !PT ;  /* 0x00000003ff037210 */ /* 0x001fe400007fe4ff */
[----:B------:R-:W-:-:S13]  /*9c40*/  ISETP.LT.OR P0, PT, R8, 0x11, P2 ;  /* 0x000000110800780c */ /* 0x000fda0001701670 */
[----:B------:R-:W-:Y:S01]  /*9c50*/  LDGSTS.E.BYPASS.LTC128B.128 [R7+0xc00], desc[UR48][R2.64], !P0 ;  /* 0x00c0000002077fae */ /* 0x000fe2000c101d70 */
[----:B------:R-:W-:-:S13]  /*9c60*/  ISETP.LT.OR P0, PT, R8, 0x11, P1 ;  /* 0x000000110800780c */ /* 0x000fda0000f01670 */
[----:B------:R0:W-:Y:S04]  /*9c70*/  LDGSTS.E.BYPASS.LTC128B.128 [R7+0x4c00], desc[UR48][R2.64+0x80], !P0 ;  /* 0x04c0008002077fae */ /* 0x0001e8000c101d70 */
[----:B0-----:R-:W0:Y:S01]  /*9c80*/  SHFL.IDX PT, R3, R17, 0x2, 0x181f ;  /* 0x00581f0011037f89 */ /* 0x001e2200000e0000 */
        /* <DEDUP_REMOVED lines=33> */
[----:B------:R-:W1:Y:S04]  /*9ea0*/  SHFL.IDX PT, R17, R17, 0x7, 0x181f ;  /* 0x00f81f0011117f89 */ /* 0x000e6800000e0000 */
[----:B------:R2:W3:Y:S01]  /*9eb0*/  SHFL.IDX PT, R14, R16, 0x7, 0x181f ;  /* 0x00f81f00100e7f89 */ /* 0x0004e200000e0000 */
[----:B0-----:R-:W-:Y:S01]  /*9ec0*/  IMAD.X R3, RZ, RZ, R3, P0 ;  /* 0x000000ffff037224 */ /* 0x001fe200000e0603 */
[----:B------:R-:W-:-:S13]  /*9ed0*/  ISETP.LT.OR P0, PT, R8, 0x61, P2 ;  /* 0x000000610800780c */ /* 0x000fda0001701670 */
[----:B------:R2:W-:Y:S01]  /*9ee0*/  LDGSTS.E.BYPASS.LTC128B.128 [R7+0x3400], desc[UR48][R2.64], !P0 ;  /* 0x0340000002077fae */ /* 0x0005e2000c101d70 */
[----:B------:R-:W-:-:S13]  /*9ef0*/  ISETP.LT.OR P0, PT, R8, 0x61, P1 ;  /* 0x000000610800780c */ /* 0x000fda0000f01670 */
[----:B-1-3--:R2:W-:Y:S02]  /*9f00*/  LDGSTS.E.BYPASS.LTC128B.128 [R7+0x7400], desc[UR48][R2.64+0x80], !P0 ;  /* 0x0740008002077fae */ /* 0x00a5e4000c101d70 */
.L_x_6680:
[----:B0-2---:R-:W-:Y:S01]  /*9f10*/  IADD3 R2, P0, R14, R5, RZ ;  /* 0x000000050e027210 */ /* 0x005fe20007f1e0ff */
[----:B------:R-:W-:Y:S02]  /*9f20*/  ULDC.64 UR4, c[0x0][0x328] ;  /* 0x0000ca0000047ab9 */ /* 0x000fe40000000a00 */
[----:B------:R-:W-:Y:S01]  /*9f30*/  IMAD R23, R23, UR4, RZ ;  /* 0x0000000417177c24 */ /* 0x000fe2000f8e02ff */
[----:B------:R-:W-:Y:S02]  /*9f40*/  IADD3.X R3, RZ, R17, RZ, P0, !PT ;  /* 0x00000011ff037210 */ /* 0x000fe400007fe4ff */
[----:B------:R-:W-:Y:S01]  /*9f50*/  ISETP.LT.OR P0, PT, R8, 0x71, P2 ;  /* 0x000000710800780c */ /* 0x000fe20001701670 */
[----:B------:R-:W-:-:S12]  /*9f60*/  IMAD R23, R4, UR5, R23 ;  /* 0x0000000504177c24 */ /* 0x000fd8000f8e0217 */
[----:B------:R-:W-:Y:S01]  /*9f70*/  @!PT LDS RZ, [RZ] ;  /* 0x00000000fffff984 */ /* 0x000fe20000000800 */
[----:B------:R-:W-:Y:S01]  /*9f80*/  @!PT LDS RZ, [RZ] ;  /* 0x00000000fffff984 */ /* 0x000fe20000000800 */
[----:B------:R-:W-:Y:S01]  /*9f90*/  @!PT LDS RZ, [RZ] ;  /* 0x00000000fffff984 */ /* 0x000fe20000000800 */
        /* <DEDUP_REMOVED lines=20> */
.L_x_6579:
        /* <DEDUP_REMOVED lines=11> */
.L_x_6580:
[C---:B------:R-:W-:Y:S01]  /*a190*/  ISETP.GT.AND P0, PT, R20.reuse, RZ, PT ;  /* 0x000000ff1400720c */ /* 0x040fe20003f04270 */
[----:B------:R0:W-:Y:S01]  /*a1a0*/  SYNCS.ARRIVE.TRANS64.A1T0 RZ, [R6+URZ+0x28850], RZ ;  /* 0x028850ff06ff79a7 */ /* 0x0001e2000810003f */
[----:B------:R-:W-:Y:S01]  /*a1b0*/  MOV R21, R25 ;  /* 0x0000001900157202 */ /* 0x000fe20000000f00 */
[----:B------:R-:W-:Y:S02]  /*a1c0*/  IMAD.MOV.U32 R10, RZ, RZ, R22 ;  /* 0x000000ffff0a7224 */ /* 0x000fe400078e0016 */
[----:B------:R-:W-:Y:S02]  /*a1d0*/  IMAD.MOV.U32 R26, RZ, RZ, R20 ;  /* 0x000000ffff1a7224 */ /* 0x000fe400078e0014 */
[----:B0-----:R-:W-:-:S06]  /*a1e0*/  VIADD R6, R20, 0xffffffff ;  /* 0xffffffff14067836 */ /* 0x001fcc0000000000 */
[----:B------:R-:W-:Y:S05]  /*a1f0*/  @P0 BRA `(.L_x_6581) ;  /* 0xfffffff000000947 */ /* 0x000fea000383ffff */
[----:B------:R-:W-:Y:S05]  /*a200*/  BSYNC B0 ;  /* 0x0000000000007941 */ /* 0x000fea0003800000 */
.L_x_6568:
[----:B0-----:R-:W-:-:S05]  /*a210*/  IMAD.U32 R0, RZ, RZ, UR41 ;  /* 0x00000029ff007e24 */ /* 0x001fca000f8e00ff */
[----:B------:R-:W-:-:S13]  /*a220*/  ISETP.NE.AND P0, PT, R0, 0x3, PT ;  /* 0x000000030000780c */ /* 0x000fda0003f05270 */
[----:B------:R-:W-:Y:S05]  /*a230*/  @!P0 BRA `(.L_x_6582) ;  /* 0x0000000000048947 */ /* 0x000fea0003800000 */
[----:B------:R-:W-:Y:S01]  /*a240*/  BPT.TRAP 0x1 ;  /* 0x000000040000795c */ /* 0x000fe20000300000 */
.L_x_6582:
[----:B------:R-:W-:Y:S01]  /*a250*/  LEA R4, R22, UR39, 0x3 ;  /* 0x0000002716047c11 */ /* 0x000fe2000f8e18ff */
[----:B------:R-:W-:Y:S01]  /*a260*/  IMAD.MOV.U32 R5, RZ, RZ, -0x80 ;  /* 0xffffff80ff057424 */ /* 0x000fe200078e00ff */
[----:B------:R-:W-:Y:S01]  /*a270*/  SHF.L.U32 R3, R25, 0x1f, RZ ;  /* 0x0000001f19037819 */ /* 0x000fe200000006ff */
[----:B------:R-:W-:Y:S02]  /*a280*/  BSSY B0, `(.L_x_6583) ;  /* 0x0000004000007945 */ /* 0x000fe40003800000 */
[----:B------:R-:W-:Y:S01]  /*a290*/  IMAD R20, R20, R5, UR37 ;  /* 0x0000002514147e24 */ /* 0x000fe2000f8e0205 */
[----:B------:R-:W0:Y:S02]  /*a2a0*/  SYNCS.PHASECHK.TRANS64.TRYWAIT P0, [R4+URZ+0x28860], R3 ;  /* 0x02886003040075a7 */ /* 0x000e24000800017f */
[----:B0-----:R-:W-:Y:S05]  /*a2b0*/  @!P0 BRA `(.L_x_6584) ;  /* 0x0000003400088947 */ /* 0x001fea0003800000 */
.L_x_6681:
[----:B------:R-:W-:Y:S05]  /*a2c0*/  BSYNC B0 ;  /* 0x0000000000007941 */ /* 0x000fea0003800000 */
.L_x_6583:
[----:B------:R-:W-:Y:S01]  /*a2d0*/  UMOV UR4, 0xffffffff ;  /* 0xffffffff00047882 */ /* 0x000fe20000000000 */
[----:B------:R-:W-:Y:S01]  /*a2e0*/  LOP3.LUT P2, RZ, R18, 0x8, RZ, 0xc0, !PT ;  /* 0x0000000812ff7812 */ /* 0x000fe2000784c0ff */
[----:B------:R-:W-:Y:S01]  /*a2f0*/  IMAD R7, R22, 0x4000, R28 ;  /* 0x0000400016077824 */ /* 0x000fe200078e021c */
[----:B------:R-:W-:Y:S02]  /*a300*/  LOP3.LUT P1, RZ, R18, 0x4, RZ, 0xc0, !PT ;  /* 0x0000000412ff7812 */ /* 0x000fe4000782c0ff */
[----:B------:R-:W-:Y:S01]  /*a310*/  IADD3 R5, -R35, R20, RZ ;  /* 0x0000001423057210 */ /* 0x000fe20007ffe1ff */
[----:B------:R-:W-:Y:S10]  /*a320*/  BRA.DIV UR4, `(.L_x_6585) ;  /* 0x0000003604007947 */ /* 0x000ff4000b800000 */
        /* <DEDUP_REMOVED lines=53> */
[----:B------:R1:W2:Y:S03]  /*a680*/  SHFL.IDX PT, R14, R16, 0x7, 0x181f ;  /* 0x00f81f00100e7f89 */ /* 0x0002a600000e0000 */
[----:B0-----:R-:W-:Y:S01]  /*a690*/  IMAD.X R3, RZ, RZ, R7, P0 ;  /* 0x000000ffff037224 */ /* 0x001fe200000e0607 */
[----:B------:R-:W-:Y:S01]  /*a6a0*/  ISETP.LT.OR P0, PT, R5, 0x61, P2 ;  /* 0x000000610500780c */ /* 0x000fe20001701670 */
[----:B------:R1:W3:-:S12]  /*a6b0*/  SHFL.IDX PT, R7, R17, 0x7, 0x181f ;  /* 0x00f81f0011077f89 */ /* 0x0002d800000e0000 */
[----:B------:R1:W-:Y:S01]  /*a6c0*/  LDGSTS.E.BYPASS.LTC128B.128 [R0+0x3400], desc[UR48][R2.64], !P0 ;  /* 0x0340000002007fae */ /* 0x0003e2000c101d70 */
[----:B------:R-:W-:-:S13]  /*a6d0*/  ISETP.LT.OR P0, PT, R5, 0x61, P1 ;  /* 0x000000610500780c */ /* 0x000fda0000f01670 */
[----:B--23--:R1:W-:Y:S02]  /*a6e0*/  LDGSTS.E.BYPASS.LTC128B.128 [R0+0x7400], desc[UR48][R2.64+0x80], !P0 ;  /* 0x0740008002007fae */ /* 0x00c3e4000c101d70 */
.L_x_6699:
        /* <DEDUP_REMOVED lines=9> */
[----:B------:R-:W-:Y:S01]  /*a780*/  PLOP3.LUT P0, PT, PT, PT, PT, 0x80, 0x0 ;  /* 0x000000000000781c */ /* 0x000fe20003f0f070 */
[----:B------:R-:W-:-:S12]  /*a790*/  NOP ;  /* 0x0000000000007918 */ /* 0x000fd80000000000 */
.L_x_6586:
        /* <DEDUP_REMOVED lines=11> */
.L_x_6587:
[----:B------:R-:W-:Y:S01]  /*a850*/  VIADD R22, R22, 0x1 ;  /* 0x0000000116167836 */ /* 0x000fe20000000000 */
[----:B------:R-:W-:Y:S01]  /*a860*/  IADD3 R33, R33, UR43, RZ ;  /* 0x0000002b21217c10 */ /* 0x000fe2000fffe0ff */
[----:B------:R-:W-:Y:S01]  /*a870*/  ULDC UR4, c[0x0][0xc34] ;  /* 0x00030d0000047ab9 */ /* 0x000fe20000000800 */
[----:B------:R0:W-:Y:S01]  /*a880*/  SYNCS.ARRIVE.TRANS64.A1T0 RZ, [R4+URZ+0x28850], RZ ;  /* 0x028850ff04ff79a7 */ /* 0x0001e2000810003f */
[----:B------:R-:W-:Y:S01]  /*a890*/  VIADD R37, R37, 0x1 ;  /* 0x0000000125257836 */ /* 0x000fe20000000000 */
[----:B------:R-:W-:-:S04]  /*a8a0*/  ISETP.NE.AND P0, PT, R22, 0x2, PT ;  /* 0x000000021600780c */ /* 0x000fc80003f05270 */
[----:B------:R-:W-:Y:S02]  /*a8b0*/  SEL R22, R22, RZ, P0 ;  /* 0x000000ff16167207 */ /* 0x000fe40000000000 */
[----:B------:R-:W-:Y:S02]  /*a8c0*/  SEL R0, RZ, 0x1, P0 ;  /* 0x00000001ff007807 */ /* 0x000fe40000000000 */
[----:B------:R-:W-:Y:S02]  /*a8d0*/  ISETP.GE.AND P0, PT, R33, UR4, PT ;  /* 0x0000000421007c0c */ /* 0x000fe4000bf06270 */
[----:B------:R-:W-:-:S11]  /*a8e0*/  LOP3.LUT R25, R25, R0, RZ, 0x3c, !PT ;  /* 0x0000000019197212 */ /* 0x000fd600078e3cff */
[----:B0-----:R-:W-:Y:S05]  /*a8f0*/  @!P0 BRA `(.L_x_6588) ;  /* 0xffffffcc00788947 */ /* 0x001fea000383ffff */
[----:B------:R-:W-:-:S07]  /*a900*/  LOP3.LUT R37, R37, 0x1, RZ, 0xc, !PT ;  /* 0x0000000125257812 */ /* 0x000fce00078e0cff */
.L_x_6553:
[----:B------:R-:W0:Y:S01]  /*a910*/  S2R R3, SR_CgaCtaId ;  /* 0x0000000000037919 */ /* 0x000e220000008800 */
[----:B------:R-:W-:Y:S01]  /*a920*/  MOV R0, 0x400 ;  /* 0x0000040000007802 */ /* 0x000fe20000000f00 */
[----:B------:R-:W-:Y:S01]  /*a930*/  BSSY B0, `(.L_x_6589) ;  /* 0x0000005000007945 */ /* 0x000fe20003800000 */
[----:B------:R-:W-:Y:S02]  /*a940*/  SHF.L.U32 R37, R37, 0x1f, RZ ;  /* 0x0000001f25257819 */ /* 0x000fe400000006ff */
[----:B0-----:R-:W-:-:S04]  /*a950*/  LEA R5, R3, R0, 0x18 ;  /* 0x0000000003057211 */ /* 0x001fc800078ec0ff */
[----:B------:R-:W0:Y:S02]  /*a960*/  SYNCS.PHASECHK.TRANS64.TRYWAIT P0, [R5+URZ+0x28820], R37 ;  /* 0x02882025050075a7 */ /* 0x000e24000800017f */
[----:B0-----:R-:W-:Y:S05]  /*a970*/  @!P0 BRA `(.L_x_6590) ;  /* 0x0000003800248947 */ /* 0x001fea0003800000 */
.L_x_6700:
[----:B------:R-:W-:Y:S05]  /*a980*/  BSYNC B0 ;  /* 0x0000000000007941 */ /* 0x000fea0003800000 */
.L_x_6589:
[----:B------:R-:W-:-:S03]  /*a990*/  UMOV UR4, 0xffffffff ;  /* 0xffffffff00047882 */ /* 0x000fc60000000000 */
[----:B------:R-:W-:Y:S05]  /*a9a0*/  BRA.DIV UR4, `(.L_x_6591) ;  /* 0x0000003a042c7947 */ /* 0x000fea000b800000 */
[----:B------:R-:W1:Y:S02]  /*a9b0*/  S2R R0, SR_TID.X ;  /* 0x0000000000007919 */ /* 0x000e640000002100 */
[----:B-1----:R-:W-:-:S04]  /*a9c0*/  SHF.R.U32.HI R0, RZ, 0x5, R0 ;  /* 0x00000005ff007819 */ /* 0x002fc80000011600 */
[----:B------:R-:W-:-:S05]  /*a9d0*/  LOP3.LUT R0, R0, 0x3, RZ, 0xc0, !PT ;  /* 0x0000000300007812 */ /* 0x000fca00078ec0ff */
[----:B------:R1:W2:Y:S02]  /*a9e0*/  SHFL.IDX PT, R14, R0, RZ, 0x1f ;  /* 0x00001fff000e7589 */ /* 0x0002a400000e0000 */
.L_x_6703:
[----:B--2---:R-:W-:Y:S01]  /*a9f0*/  ISETP.NE.AND P0, PT, R14, RZ, PT ;  /* 0x000000ff0e00720c */ /* 0x004fe20003f05270 */
[----:B------:R-:W-:-:S12]  /*aa00*/  BSSY B0, `(.L_x_6592) ;  /* 0x0000024000007945 */ /* 0x000fd80003800000 */
[----:B------:R-:W-:Y:S05]  /*aa10*/  @P0 BRA `(.L_x_6593) ;  /* 0x0000000000880947 */ /* 0x000fea0003800000 */
[----:B------:R-:W-:-:S03]  /*aa20*/  UMOV UR4, 0xffffffff ;  /* 0xffffffff00047882 */ /* 0x000fc60000000000 */
[----:B------:R-:W-:Y:S05]  /*aa30*/  BRA.DIV UR4, `(.L_x_6594) ;  /* 0x0000003a043c7947 */ /* 0x000fea000b800000 */
[----:B------:R-:W-:-:S13]  /*aa40*/  ELECT P6, URZ, PT ;  /* 0x00000000003f782f */ /* 0x000fda00038c0000 */
.L_x_6706:
[----:B------:R-:W-:Y:S05]  /*aa50*/  @!P6 BRA `(.L_x_6593) ;  /* 0x000000000078e947 */ /* 0x000fea0003800000 */
[----:B------:R-:W-:-:S06]  /*aa60*/  ULOP3.LUT UR4, UR36, 0x2, URZ, 0xfc, !UPT ;  /* 0x0000000224047892 */ /* 0x000fcc000f8efc3f */
[----:B-1----:R-:W-:-:S05]  /*aa70*/  IMAD.U32 R0, RZ, RZ, UR4 ;  /* 0x00000004ff007e24 */ /* 0x002fca000f8e00ff */
[----:B------:R-:W-:-:S13]  /*aa80*/  ISETP.NE.AND P0, PT, R0, 0x3, PT ;  /* 0x000000030000780c */ /* 0x000fda0003f05270 */
[----:B------:R-:W-:Y:S05]  /*aa90*/  @!P0 BRA `(.L_x_6595) ;  /* 0x0000000000048947 */ /* 0x000fea0003800000 */
[----:B------:R-:W-:Y:S01]  /*aaa0*/  BPT.TRAP 0x1 ;  /* 0x000000040000795c */ /* 0x000fe20000300000 */
.L_x_6595:
[C---:B------:R-:W-:Y:S01]  /*aab0*/  IMAD R3, R22.reuse, 0x8, R5 ;  /* 0x0000000816037824 */ /* 0x040fe200078e0205 */
[----:B------:R-:W-:Y:S01]  /*aac0*/  SHF.L.U32 R2, R25, 0x1f, RZ ;  /* 0x0000001f19027819 */ /* 0x000fe200000006ff */
[----:B------:R-:W-:-:S03]  /*aad0*/  VIADD R22, R22, 0x1 ;  /* 0x0000000116167836 */ /* 0x000fc60000000000 */
[----:B------:R-:W1:Y:S02]  /*aae0*/  SYNCS.PHASECHK.TRANS64.TRYWAIT P1, [R3+URZ+0x28840], R2 ;  /* 0x02884002030075a7 */ /* 0x000e64000802017f */
[----:B------:R-:W-:-:S04]  /*aaf0*/  ISETP.NE.AND P2, PT, R22, 0x2, PT ;  /* 0x000000021600780c */ /* 0x000fc80003f45270 */
[----:B------:R-:W-:Y:S01]  /*ab00*/  SEL R0, RZ, 0x1, P2 ;  /* 0x00000001ff007807 */ /* 0x000fe20001000000 */
[----:B-1----:R-:W-:Y:S08]  /*ab10*/  @!P1 BRA `(.L_x_6596) ;  /* 0x0000003800249947 */ /* 0x002ff00003800000 */
.L_x_6707:
[----:B------:R-:W-:Y:S02]  /*ab20*/  SEL R22, R22, RZ, P2 ;  /* 0x000000ff16167207 */ /* 0x000fe40001000000 */
[----:B------:R-:W-:Y:S01]  /*ab30*/  LOP3.LUT R0, R25, R0, RZ, 0x3c, !PT ;  /* 0x0000000019007212 */ /* 0x000fe200078e3cff */
[----:B------:R-:W-:Y:S06]  /*ab40*/  @!P0 BRA `(.L_x_6597) ;  /* 0x0000000000048947 */ /* 0x000fec0003800000 */
[----:B------:R-:W-:Y:S01]  /*ab50*/  BPT.TRAP 0x1 ;  /* 0x000000040000795c */ /* 0x000fe20000300000 */
.L_x_6597:
[----:B0-----:R-:W-:Y:S01]  /*ab60*/  IMAD R5, R22, 0x8, R5 ;  /* 0x0000000816057824 */ /* 0x001fe200078e0205 */
[----:B------:R-:W-:-:S04]  /*ab70*/  SHF.L.U32 R0, R0, 0x1f, RZ ;  /* 0x0000001f00007819 */ /* 0x000fc800000006ff */
[----:B------:R-:W0:Y:S02]  /*ab80*/  SYNCS.PHASECHK.TRANS64.TRYWAIT P1, [R5+URZ+0x28840], R0 ;  /* 0x02884000050075a7 */ /* 0x000e24000802017f */
[----:B0-----:R-:W-:Y:S05]  /*ab90*/  @!P1 BRA `(.L_x_6598) ;  /* 0x0000003800189947 */ /* 0x001fea0003800000 */
.L_x_6708:
[----:B------:R-:W-:Y:S05]  /*aba0*/  @!P0 BRA `(.L_x_6599) ;  /* 0x0000000000048947 */ /* 0x000fea0003800000 */
[----:B------:R-:W-:Y:S01]  /*abb0*/  BPT.TRAP 0x1 ;  /* 0x000000040000795c */ /* 0x000fe20000300000 */
.L_x_6599:
[----:B------:R-:W2:Y:S02]  /*abc0*/  SYNCS.PHASECHK.TRANS64.TRYWAIT P1, [R3+URZ+0x28860], R2 ;  /* 0x02886002030075a7 */ /* 0x000ea4000802017f */
[----:B--2---:R-:W-:Y:S05]  /*abd0*/  @!P1 BRA `(.L_x_6600) ;  /* 0x00000038001c9947 */ /* 0x004fea0003800000 */
.L_x_6709:
[----:B------:R-:W-:Y:S05]  /*abe0*/  @!P0 BRA `(.L_x_6601) ;  /* 0x0000000000048947 */ /* 0x000fea0003800000 */
[----:B------:R-:W-:Y:S01]  /*abf0*/  BPT.TRAP 0x1 ;  /* 0x000000040000795c */ /* 0x000fe20000300000 */
.L_x_6601:
[----:B---3--:R3:W4:Y:S02]  /*ac00*/  SYNCS.PHASECHK.TRANS64.TRYWAIT P0, [R5+URZ+0x28860], R0 ;  /* 0x02886000050075a7 */ /* 0x008724000800017f */
[----:B----4-:R-:W-:Y:S05]  /*ac10*/  @!P0 NANOSLEEP.SYNCS 0x989680 ;  /* 0x009896800000895d */ /* 0x010fea0003900000 */
[----:B------:R-:W4:Y:S02]  /*ac20*/  @!P0 SYNCS.PHASECHK.TRANS64 P0, [R5+URZ+0x28860], R0 ;  /* 0x02886000050085a7 */ /* 0x000f24000800007f */
[----:B----4-:R-:W-:Y:S05]  /*ac30*/  @!P0 BRA `(.L_x_6601) ;  /* 0xfffffffc00f08947 */ /* 0x010fea000383ffff */
.L_x_6593:
[----:B------:R-:W-:Y:S05]  /*ac40*/  BSYNC B0 ;  /* 0x0000000000007941 */ /* 0x000fea0003800000 */
.L_x_6592:
[----:B------:R-:W-:Y:S05]  /*ac50*/  EXIT ;  /* 0x000000000000794d */ /* 0x000fea0003800000 */
.L_x_6521:
[----:B0-----:R-:W-:-:S04]  /*ac60*/  MOV R3, UR39 ;  /* 0x0000002700037c02 */ /* 0x001fc80008000f00 */
[----:B------:R0:W1:Y:S03]  /*ac70*/  SYNCS.PHASECHK.TRANS64.TRYWAIT P1, [R3+URZ+0x28800], R0 ;  /* 0x02880000030075a7 */ /* 0x000066000802017f */
[----:B-1----:R-:W-:Y:S05]  /*ac80*/  @!P1 NANOSLEEP.SYNCS 0x989680 ;  /* 0x009896800000995d */ /* 0x002fea0003900000 */
[----:B------:R-:W1:Y:S02]  /*ac90*/  @!P1 SYNCS.PHASECHK.TRANS64 P1, [R3+URZ+0x28800], R0 ;  /* 0x02880000030095a7 */ /* 0x000e64000802007f */
[----:B-1----:R-:W-:Y:S05]  /*aca0*/  @!P1 BRA `(.L_x_6521) ;  /* 0xfffffffc00ec9947 */ /* 0x002fea000383ffff */
[----:B------:R-:W-:Y:S05]  /*acb0*/  BRA `(.L_x_6602) ;  /* 0xffffff6000f47947 */ /* 0x000fea000383ffff */
.L_x_6525:
[----:B-1----:R1:W2:Y:S02]  /*acc0*/  SYNCS.PHASECHK.TRANS64.TRYWAIT P1, [R5+URZ+0x28830], R0 ;  /* 0x02883000050075a7 */ /* 0x0022a4000802017f */
[----:B--2---:R-:W-:Y:S05]  /*acd0*/  @!P1 NANOSLEEP.SYNCS 0x989680 ;  /* 0x009896800000995d */ /* 0x004fea0003900000 */
[----:B------:R-:W2:Y:S02]  /*ace0*/  @!P1 SYNCS.PHASECHK.TRANS64 P1, [R5+URZ+0x28830], R0 ;  /* 0x02883000050095a7 */ /* 0x000ea4000802007f */
[----:B--2---:R-:W-:Y:S05]  /*acf0*/  @!P1 BRA `(.L_x_6525) ;  /* 0xfffffffc00f09947 */ /* 0x004fea000383ffff */
[----:B------:R-:W-:Y:S05]  /*ad00*/  BRA `(.L_x_6524) ;  /* 0xffffff6400147947 */ /* 0x000fea000383ffff */
.L_x_6531:
[----:B-1----:R-:W-:-:S04]  /*ad10*/  IMAD.U32 R3, RZ, RZ, UR6 ;  /* 0x00000006ff037e24 */ /* 0x002fc8000f8e00ff */
[----:B------:R1:W2:Y:S03]  /*ad20*/  SYNCS.PHASECHK.TRANS64.TRYWAIT P1, [R3+URZ+0x28830], R0 ;  /* 0x02883000030075a7 */ /* 0x0002a6000802017f */
[----:B--2---:R-:W-:Y:S05]  /*ad30*/  @!P1 NANOSLEEP.SYNCS 0x989680 ;  /* 0x009896800000995d */ /* 0x004fea0003900000 */
[----:B------:R-:W2:Y:S02]  /*ad40*/  @!P1 SYNCS.PHASECHK.TRANS64 P1, [R3+URZ+0x28830], R0 ;  /* 0x02883000030095a7 */ /* 0x000ea4000802007f */
[----:B--2---:R-:W-:Y:S05]  /*ad50*/  @!P1 BRA `(.L_x_6531) ;  /* 0xfffffffc00ec9947 */ /* 0x004fea000383ffff */
[----:B------:R-:W-:Y:S05]  /*ad60*/  BRA `(.L_x_6528) ;  /* 0xffffff8800607947 */ /* 0x000fea000383ffff */
.L_x_6535:
[----:B-1----:R-:W-:-:S04]  /*ad70*/  IMAD.U32 R3, RZ, RZ, UR6 ;  /* 0x00000006ff037e24 */ /* 0x002fc8000f8e00ff */
[----:B------:R1:W2:Y:S03]  /*ad80*/  SYNCS.PHASECHK.TRANS64.TRYWAIT P1, [R3+URZ+0x28850], R0 ;  /* 0x02885000030075a7 */ /* 0x0002a6000802017f */
[----:B--2---:R-:W-:Y:S05]  /*ad90*/  @!P1 NANOSLEEP.SYNCS 0x989680 ;  /* 0x009896800000995d */ /* 0x004fea0003900000 */
[----:B------:R-:W2:Y:S02]  /*ada0*/  @!P1 SYNCS.PHASECHK.TRANS64 P1, [R3+URZ+0x28850], R0 ;  /* 0x02885000030095a7 */ /* 0x000ea4000802007f */
[----:B--2---:R-:W-:Y:S05]  /*adb0*/  @!P1 BRA `(.L_x_6535) ;  /* 0xfffffffc00ec9947 */ /* 0x004fea000383ffff */
[----:B------:R-:W-:Y:S05]  /*adc0*/  BRA `(.L_x_6532) ;  /* 0xffffff8c002c7947 */ /* 0x000fea000383ffff */
.L_x_6542:
[----:B-1----:R-:W-:-:S04]  /*add0*/  IMAD.U32 R8, RZ, RZ, UR10 ;  /* 0x0000000aff087e24 */ /* 0x002fc8000f8e00ff */
[----:B------:R1:W2:Y:S03]  /*ade0*/  SYNCS.PHASECHK.TRANS64.TRYWAIT P1, [R8+URZ+0x28850], R7 ;  /* 0x02885007080075a7 */ /* 0x0002a6000802017f */
[----:B--2---:R-:W-:Y:S05]  /*adf0*/  @!P1 NANOSLEEP.SYNCS 0x989680 ;  /* 0x009896800000995d */ /* 0x004fea0003900000 */
[----:B------:R-:W2:Y:S02]  /*ae00*/  @!P1 SYNCS.PHASECHK.TRANS64 P1, [R8+URZ+0x28850], R7 ;  /* 0x02885007080095a7 */ /* 0x000ea4000802007f */
[----:B--2---:R-:W-:Y:S05]  /*ae10*/  @!P1 BRA `(.L_x_6542) ;  /* 0xfffffffc00ec9947 */ /* 0x004fea000383ffff */
[----:B------:R-:W-:Y:S05]  /*ae20*/  BRA `(.L_x_6541) ;  /* 0xffffffa800147947 */ /* 0x000fea000383ffff */
.L_x_6557:
[----:B------:R-:W0:Y:S01]  /*ae30*/  S2R R16, SR_TID.X ;  /* 0x0000000000107919 */ /* 0x000e220000002100 */
[----:B------:R-:W-:Y:S01]  /*ae40*/  BSSY B0, `(.L_x_6603) ;  /* 0x000000a000007945 */ /* 0x000fe20003800000 */
[----:B------:R-:W-:Y:S01]  /*ae50*/  IMAD.MOV.U32 R12, RZ, RZ, RZ ;  /* 0x000000ffff0c7224 */ /* 0x000fe200078e00ff */
[----:B------:R-:W-:Y:S01]  /*ae60*/  MOV R11, 0x1f ;  /* 0x0000001f000b7802 */ /* 0x000fe20000000f00 */
[----:B------:R-:W-:Y:S01]  /*ae70*/  IMAD.MOV.U32 R15, RZ, RZ, -0x1 ;  /* 0xffffffffff0f7424 */ /* 0x000fe200078e00ff */
[----:B0-----:R-:W-:-:S04]  /*ae80*/  SHF.R.U32.HI R16, RZ, 0x5, R16 ;  /* 0x00000005ff107819 */ /* 0x001fc80000011610 */
[----:B------:R-:W-:-:S05]  /*ae90*/  LOP3.LUT R16, R16, 0x3, RZ, 0xc0, !PT ;  /* 0x0000000310107812 */ /* 0x000fca00078ec0ff */
[----:B------:R-:W-:-:S07]  /*aea0*/  IMAD.MOV.U32 R13, RZ, RZ, R16 ;  /* 0x000000ffff0d7224 */ /* 0x000fce00078e0010 */
[----:B-----5:R-:W-:Y:S05]  /*aeb0*/  WARPSYNC.COLLECTIVE R15, `(.L_x_6604) ;  /* 0x000000000f087348 */ /* 0x020fea0003c00000 */
[----:B------:R0:W1:Y:S02]  /*aec0*/  SHFL.IDX P6, R14, R13, R12, R11 ;  /* 0x0000000c0d0e7389 */ /* 0x00006400000c000b */
[----:B01---5:R-:W-:Y:S01]  /*aed0*/  ENDCOLLECTIVE ;  /* 0x000000000000791b */ /* 0x023fe20003800000 */
.L_x_6604:
[----:B------:R-:W-:Y:S05]  /*aee0*/  BSYNC B0 ;  /* 0x0000000000007941 */ /* 0x000fea0003800000 */
.L_x_6603:
[----:B------:R-:W-:Y:S05]  /*aef0*/  BRA `(.L_x_6605) ;  /* 0xffffffcc00c47947 */ /* 0x000fea000383ffff */
.L_x_6560:
[----:B0-----:R0:W1:Y:S02]  /*af00*/  SYNCS.PHASECHK.TRANS64.TRYWAIT P0, [R0+URZ+0x28840], R3 ;  /* 0x02884003000075a7 */ /* 0x001064000800017f */
[----:B-1----:R-:W-:Y:S05]  /*af10*/  @!P0 NANOSLEEP.SYNCS 0x989680 ;  /* 0x009896800000895d */ /* 0x002fea0003900000 */
[----:B------:R-:W1:Y:S02]  /*af20*/  @!P0 SYNCS.PHASECHK.TRANS64 P0, [R0+URZ+0x28840], R3 ;  /* 0x02884003000085a7 */ /* 0x000e64000800007f */
[----:B-1----:R-:W-:Y:S05]  /*af30*/  @!P0 BRA `(.L_x_6560) ;  /* 0xfffffffc00f08947 */ /* 0x002fea000383ffff */
[----:B------:R-:W-:Y:S05]  /*af40*/  BRA `(.L_x_6606) ;  /* 0xffffffd0002c7947 */ /* 0x000fea000383ffff */
.L_x_6561:
        /* <DEDUP_REMOVED lines=8> */
.L_x_6608:
[----:B------:R-:W-:Y:S05]  /*afd0*/  BSYNC B0 ;  /* 0x0000000000007941 */ /* 0x000fea0003800000 */
.L_x_6607:
[----:B------:R-:W-:Y:S01]  /*afe0*/  IMAD.MOV.U32 R13, RZ, RZ, R4 ;  /* 0x000000ffff0d7224 */ /* 0x000fe200078e0004 */
[----:B------:R-:W-:Y:S01]  /*aff0*/  MOV R2, R14 ;  /* 0x0000000e00027202 */ /* 0x000fe20000000f00 */
[----:B------:R-:W-:Y:S01]  /*b000*/  IMAD.MOV.U32 R12, RZ, RZ, RZ ;  /* 0x000000ffff0c7224 */ /* 0x000fe200078e00ff */
[----:B------:R-:W-:Y:S01]  /*b010*/  ISETP.GE.AND P0, PT, R30, 0x1, PT ;  /* 0x000000011e00780c */ /* 0x000fe20003f06270 */
[----:B------:R-:W-:Y:S02]  /*b020*/  IMAD.MOV.U32 R11, RZ, RZ, 0x181f ;  /* 0x0000181fff0b7424 */ /* 0x000fe400078e00ff */
[----:B------:R-:W-:-:S10]  /*b030*/  IMAD.MOV.U32 R15, RZ, RZ, -0x1 ;  /* 0xffffffffff0f7424 */ /* 0x000fd400078e00ff */
[----:B------:R-:W-:Y:S05]  /*b040*/  WARPSYNC.COLLECTIVE R15, `(.L_x_6609) ;  /* 0x000000000f087348 */ /* 0x000fea0003c00000 */
[----:B------:R0:W1:Y:S02]  /*b050*/  SHFL.IDX P6, R14, R13, R12, R11 ;  /* 0x0000000c0d0e7389 */ /* 0x00006400000c000b */
[----:B01----:R-:W-:Y:S01]  /*b060*/  ENDCOLLECTIVE ;  /* 0x000000000000791b */ /* 0x003fe20003800000 */
.L_x_6609:
[----:B------:R-:W-:Y:S01]  /*b070*/  @P0 LEA R7, R5, UR39, 0x1 ;  /* 0x0000002705070c11 */ /* 0x000fe2000f8e08ff */
        /* <DEDUP_REMOVED lines=8> */
.L_x_6610:
[----:B------:R-:W-:Y:S01]  /*b100*/  @!PT LDS RZ, [RZ] ;  /* 0x00000000fffff984 */ /* 0x000fe20000000800 */
[----:B------:R-:W-:Y:S01]  /*b110*/  @!PT LDS RZ, [RZ] ;  /* 0x00000000fffff984 */ /* 0x000fe20000000800 */
[----:B------:R-:W-:Y:S01]  /*b120*/  @!PT LDS RZ, [RZ] ;  /* 0x00000000fffff984 */ /* 0x000fe20000000800 */
[----:B------:R0:W-:Y:S04]  /*b130*/  @P0 LDGSTS.E.BYPASS.LTC128B.128 [R7+0x18400], desc[UR48][R2.64], !P3 ;  /* 0x1840000002070fae */ /* 0x0001e8000d901d70 */
[----:B------:R0:W-:Y:S01]  /*b140*/  @P0 LDGSTS.E.BYPASS.LTC128B.128 [R7+0x1c400], desc[UR48][R2.64+0x80], !P2 ;  /* 0x1c40008002070fae */ /* 0x0001e2000d101d70 */
[----:B------:R-:W-:Y:S01]  /*b150*/  ISETP.GE.AND P0, PT, R30, 0x11, PT ;  /* 0x000000111e00780c */ /* 0x000fe20003f06270 */
[----:B------:R-:W-:-:S12]  /*b160*/  IMAD.MOV.U32 R13, RZ, RZ, R4 ;  /* 0x000000ffff0d7224 */ /* 0x000fd800078e0004 */
[----:B------:R-:W-:Y:S01]  /*b170*/  @P0 LEA R21, R5, UR39, 0x1 ;  /* 0x0000002705150c11 */ /* 0x000fe2000f8e08ff */
[----:B0-----:R-:W-:-:S07]  /*b180*/  IMAD.MOV.U32 R8, RZ, RZ, R14 ;  /* 0x000000ffff087224 */ /* 0x001fce00078e000e */
[----:B------:R-:W-:Y:S05]  /*b190*/  WARPSYNC.COLLECTIVE R15, `(.L_x_6611) ;  /* 0x000000000f087348 */ /* 0x000fea0003c00000 */
[----:B------:R0:W1:Y:S02]  /*b1a0*/  SHFL.IDX P6, R14, R13, R12, R11 ;  /* 0x0000000c0d0e7389 */ /* 0x00006400000c000b */
[----:B01----:R-:W-:Y:S01]  /*b1b0*/  ENDCOLLECTIVE ;  /* 0x000000000000791b */ /* 0x003fe20003800000 */
.L_x_6611:
        /* <DEDUP_REMOVED lines=8> */
.L_x_6612:
[----:B------:R-:W-:-:S05]  /*b240*/  @P0 IMAD.MOV.U32 R3, RZ, RZ, R9 ;  /* 0x000000ffff030224 */ /* 0x000fca00078e0009 */
[----:B------:R-:W-:Y:S01]  /*b250*/  @!PT LDS RZ, [RZ] ;  /* 0x00000000fffff984 */ /* 0x000fe20000000800 */
[----:B------:R-:W-:Y:S01]  /*b260*/  @!PT LDS RZ, [RZ] ;  /* 0x00000000fffff984 */ /* 0x000fe20000000800 */
[----:B------:R-:W-:Y:S01]  /*b270*/  @!PT LDS RZ, [RZ] ;  /* 0x00000000fffff984 */ /* 0x000fe20000000800 */
[----:B------:R0:W-:Y:S04]  /*b280*/  @P0 LDGSTS.E.BYPASS.LTC128B.128 [R21+0x18c00], desc[UR48][R2.64], !P3 ;  /* 0x18c0000002150fae */ /* 0x0001e8000d901d70 */
[----:B------:R0:W-:Y:S01]  /*b290*/  @P0 LDGSTS.E.BYPASS.LTC128B.128 [R21+0x1cc00], desc[UR48][R2.64+0x80], !P2 ;  /* 0x1cc0008002150fae */ /* 0x0001e2000d101d70 */
[----:B------:R-:W-:Y:S01]  /*b2a0*/  ISETP.GE.AND P0, PT, R30, 0x21, PT ;  /* 0x000000211e00780c */ /* 0x000fe20003f06270 */
[----:B------:R-:W-:Y:S02]  /*b2b0*/  IMAD.MOV.U32 R13, RZ, RZ, R4 ;  /* 0x000000ffff0d7224 */ /* 0x000fe400078e0004 */
[----:B------:R-:W-:-:S10]  /*b2c0*/  IMAD.MOV.U32 R7, RZ, RZ, R14 ;  /* 0x000000ffff077224 */ /* 0x000fd400078e000e */
[----:B0-----:R-:W-:Y:S05]  /*b2d0*/  WARPSYNC.COLLECTIVE R15, `(.L_x_6613) ;  /* 0x000000000f087348 */ /* 0x001fea0003c00000 */
[----:B------:R1:W2:Y:S02]  /*b2e0*/  SHFL.IDX P6, R14, R13, R12, R11 ;  /* 0x0000000c0d0e7389 */ /* 0x0002a400000c000b */
[----:B012---:R-:W-:Y:S01]  /*b2f0*/  ENDCOLLECTIVE ;  /* 0x000000000000791b */ /* 0x007fe20003800000 */
.L_x_6613:
        /* <DEDUP_REMOVED lines=9> */
.L_x_6614:
[----:B------:R-:W-:-:S05]  /*b390*/  @P0 IMAD.MOV.U32 R3, RZ, RZ, R7 ;  /* 0x000000ffff030224 */ /* 0x000fca00078e0007 */
[----:B------:R-:W-:Y:S01]  /*b3a0*/  @!PT LDS RZ, [RZ] ;  /* 0x00000000fffff984 */ /* 0x000fe20000000800 */
[----:B------:R-:W-:Y:S01]  /*b3b0*/  @!PT LDS RZ, [RZ] ;  /* 0x00000000fffff984 */ /* 0x000fe20000000800 */
[----:B------:R-:W-:Y:S01]  /*b3c0*/  @!PT LDS RZ, [RZ] ;  /* 0x00000000fffff984 */ /* 0x000fe20000000800 */
[----:B------:R0:W-:Y:S04]  /*b3d0*/  @P0 LDGSTS.E.BYPASS.LTC128B.128 [R9+0x19400], desc[UR48][R2.64], !P3 ;  /* 0x1940000002090fae */ /* 0x0001e8000d901d70 */
[----:B------:R0:W-:Y:S01]  /*b3e0*/  @P0 LDGSTS.E.BYPASS.LTC128B.128 [R9+0x1d400], desc[UR48][R2.64+0x80], !P2 ;  /* 0x1d40008002090fae */ /* 0x0001e2000d101d70 */
[----:B------:R-:W-:Y:S02]  /*b3f0*/  ISETP.GE.AND P0, PT, R30, 0x31, PT ;  /* 0x000000311e00780c */ /* 0x000fe40003f06270 */
[----:B------:R-:W-:Y:S01]  /*b400*/  MOV R13, R4 ;  /* 0x00000004000d7202 */ /* 0x000fe20000000f00 */
[----:B------:R-:W-:-:S10]  /*b410*/  IMAD.MOV.U32 R7, RZ, RZ, R14 ;  /* 0x000000ffff077224 */ /* 0x000fd400078e000e */
[----:B0-----:R-:W-:-:S07]  /*b420*/  @P0 LEA R21, R5, UR39, 0x1 ;  /* 0x0000002705150c11 */ /* 0x001fce000f8e08ff */
[----:B------:R-:W-:Y:S05]  /*b430*/  WARPSYNC.COLLECTIVE R15, `(.L_x_6615) ;  /* 0x000000000f087348 */ /* 0x000fea0003c00000 */
[----:B------:R0:W1:Y:S02]  /*b440*/  SHFL.IDX P6, R14, R13, R12, R11 ;  /* 0x0000000c0d0e7389 */ /* 0x00006400000c000b */
[----:B01----:R-:W-:Y:S01]  /*b450*/  ENDCOLLECTIVE ;  /* 0x000000000000791b */ /* 0x003fe20003800000 */
.L_x_6615:
[----:B------:R-:W-:Y:S02]  /*b460*/  IMAD.MOV.U32 R13, RZ, RZ, R6 ;  /* 0x000000ffff0d7224 */ /* 0x000fe400078e0006 */
[----:B------:R-:W-:Y:S01]  /*b470*/  IMAD.MOV.U32 R12, RZ, RZ, 0x4 ;  /* 0x00000004ff0c7424 */ /* 0x000fe200078e00ff */
[----:B------:R-:W-:-:S05]  /*b480*/  @P0 LEA R14, P1, R34, R14, 0x1 ;  /* 0x0000000e220e0211 */ /* 0x000fca00078208ff */
[----:B------:R-:W-:-:S08]  /*b490*/  @P0 IMAD.MOV.U32 R2, RZ, RZ, R14 ;  /* 0x000000ffff020224 */ /* 0x000fd000078e000e */
[----:B------:R-:W-:Y:S05]  /*b4a0*/  WARPSYNC.COLLECTIVE R15, `(.L_x_6616) ;  /* 0x000000000f087348 */ /* 0x000fea0003c00000 */
[----:B------:R0:W1:Y:S02]  /*b4b0*/  SHFL.IDX P6, R14, R13, R12, R11 ;  /* 0x0000000c0d0e7389 */ /* 0x00006400000c000b */
[----:B01----:R-:W-:Y:S01]  /*b4c0*/  ENDCOLLECTIVE ;  /* 0x000000000000791b */ /* 0x003fe20003800000 */
.L_x_6616:
[----:B------:R-:W-:-:S04]  /*b4d0*/  @P0 IMAD.X R7, RZ, RZ, R7, P1 ;  /* 0x000000ffff070224 */ /* 0x000fc800008e0607 */
[----:B------:R-:W-:-:S05]  /*b4e0*/  @P0 IMAD.MOV.U32 R3, RZ, RZ, R7 ;  /* 0x000000ffff030224 */ /* 0x000fca00078e0007 */
[----:B------:R-:W-:Y:S01]  /*b4f0*/  @!PT LDS RZ, [RZ] ;  /* 0x00000000fffff984 */ /* 0x000fe20000000800 */
[----:B------:R-:W-:Y:S01]  /*b500*/  @!PT LDS RZ, [RZ] ;  /* 0x00000000fffff984 */ /* 0x000fe20000000800 */
[----:B------:R-:W-:Y:S01]  /*b510*/  @!PT LDS RZ, [RZ] ;  /* 0x00000000fffff984 */ /* 0x000fe20000000800 */
        /* <DEDUP_REMOVED lines=8> */
.L_x_6617:
[----:B------:R-:W-:Y:S01]  /*b5a0*/  @P0 LEA R9, R5, UR39, 0x1 ;  /* 0x0000002705090c11 */ /* 0x000fe2000f8e08ff */
[----:B------:R-:W-:Y:S01]  /*b5b0*/  IMAD.MOV.U32 R13, RZ, RZ, R6 ;  /* 0x000000ffff0d7224 */ /* 0x000fe200078e0006 */
[----:B------:R-:W-:Y:S02]  /*b5c0*/  MOV R12, 0x5 ;  /* 0x00000005000c7802 */ /* 0x000fe40000000f00 */
[----:B------:R-:W-:-:S05]  /*b5d0*/  @P0 LEA R14, P1, R34, R14, 0x1 ;  /* 0x0000000e220e0211 */ /* 0x000fca00078208ff */
[----:B------:R-:W-:-:S08]  /*b5e0*/  @P0 IMAD.MOV.U32 R2, RZ, RZ, R14 ;  /* 0x000000ffff020224 */ /* 0x000fd000078e000e */
[----:B------:R-:W-:Y:S05]  /*b5f0*/  WARPSYNC.COLLECTIVE R15, `(.L_x_6618) ;  /* 0x000000000f087348 */ /* 0x000fea0003c00000 */
[----:B------:R0:W1:Y:S02]  /*b600*/  SHFL.IDX P6, R14, R13, R12, R11 ;  /* 0x0000000c0d0e7389 */ /* 0x00006400000c000b */
[----:B01----:R-:W-:Y:S01]  /*b610*/  ENDCOLLECTIVE ;  /* 0x000000000000791b */ /* 0x003fe20003800000 */
.L_x_6618:
        /* <DEDUP_REMOVED lines=13> */
.L_x_6619:
        /* <DEDUP_REMOVED lines=8> */
.L_x_6620:
        /* <DEDUP_REMOVED lines=13> */
.L_x_6621:
        /* <DEDUP_REMOVED lines=8> */
.L_x_6622:
[----:B------:R-:W-:-:S05]  /*b8c0*/  @P0 IMAD.X R7, RZ, RZ, R7, P1 ;  /* 0x000000ffff070224 */ /* 0x000fca00008e0607 */
[----:B------:R-:W-:-:S05]  /*b8d0*/  @P0 MOV R3, R7 ;  /* 0x0000000700030202 */ /* 0x000fca0000000f00 */
[----:B------:R-:W-:Y:S01]  /*b8e0*/  @!PT LDS RZ, [RZ] ;  /* 0x00000000fffff984 */ /* 0x000fe20000000800 */
[----:B------:R-:W-:Y:S01]  /*b8f0*/  @!PT LDS RZ, [RZ] ;  /* 0x00000000fffff984 */ /* 0x000fe20000000800 */
[----:B------:R-:W-:Y:S01]  /*b900*/  @!PT LDS RZ, [RZ] ;  /* 0x00000000fffff984 */ /* 0x000fe20000000800 */
[----:B------:R0:W-:Y:S01]  /*b910*/  @P0 LDGSTS.E.BYPASS.LTC128B.128 [R9+0x1b400], desc[UR48][R2.64], !P3 ;  /* 0x1b40000002090fae */ /* 0x0001e2000d901d70 */
[----:B------:R-:W-:-:S03]  /*b920*/  IMAD.MOV.U32 R13, RZ, RZ, R4 ;  /* 0x000000ffff0d7224 */ /* 0x000fc600078e0004 */
[----:B------:R0:W-:Y:S01]  /*b930*/  @P0 LDGSTS.E.BYPASS.LTC128B.128 [R9+0x1f400], desc[UR48][R2.64+0x80], !P2 ;  /* 0x1f40008002090fae */ /* 0x0001e2000d101d70 */
[----:B------:R-:W-:-:S07]  /*b940*/  IMAD.MOV.U32 R7, RZ, RZ, R14 ;  /* 0x000000ffff077224 */ /* 0x000fce00078e000e */
[----:B0-----:R-:W-:Y:S05]  /*b950*/  WARPSYNC.COLLECTIVE R15, `(.L_x_6623) ;  /* 0x000000000f087348 */ /* 0x001fea0003c00000 */
[----:B------:R1:W2:Y:S02]  /*b960*/  SHFL.IDX P6, R14, R13, R12, R11 ;  /* 0x0000000c0d0e7389 */ /* 0x0002a400000c000b */
[----:B012---:R-:W-:Y:S01]  /*b970*/  ENDCOLLECTIVE ;  /* 0x000000000000791b */ /* 0x007fe20003800000 */
.L_x_6623:
[----:B------:R-:W-:Y:S05]  /*b980*/  BRA `(.L_x_6624) ;  /* 0xffffffcc00187947 */ /* 0x000fea000383ffff */
.L_x_6565:
[----:B------:R-:W-:Y:S01]  /*b990*/  IMAD.MOV.U32 R13, RZ, RZ, R5 ;  /* 0x000000ffff0d7224 */ /* 0x000fe200078e0005 */
[----:B------:R-:W-:Y:S01]  /*b9a0*/  MOV R12, RZ ;  /* 0x000000ff000c7202 */ /* 0x000fe20000000f00 */
[----:B------:R-:W-:Y:S02]  /*b9b0*/  IMAD.MOV.U32 R11, RZ, RZ, 0x181f ;  /* 0x0000181fff0b7424 */ /* 0x000fe400078e00ff */
[----:B------:R-:W-:Y:S02]  /*b9c0*/  IMAD.MOV.U32 R15, RZ, RZ, -0x1 ;  /* 0xffffffffff0f7424 */ /* 0x000fe400078e00ff */
[----:B------:R-:W-:-:S07]  /*b9d0*/  IMAD.IADD R4, R35, 0x1, R4 ;  /* 0x0000000123047824 */ /* 0x000fce00078e0204 */
[----:B------:R-:W-:Y:S05]  /*b9e0*/  WARPSYNC.COLLECTIVE R15, `(.L_x_6625) ;  /* 0x000000000f087348 */ /* 0x000fea0003c00000 */
[----:B------:R0:W1:Y:S02]  /*b9f0*/  SHFL.IDX P6, R14, R13, R12, R11 ;  /* 0x0000000c0d0e7389 */ /* 0x00006400000c000b */
[----:B01----:R-:W-:Y:S01]  /*ba00*/  ENDCOLLECTIVE ;  /* 0x000000000000791b */ /* 0x003fe20003800000 */
.L_x_6625:
[C---:B------:R-:W-:Y:S01]  /*ba10*/  VIADD R6, R4.reuse, 0x10 ;  /* 0x0000001004067836 */ /* 0x040fe20000000000 */
[----:B------:R-:W-:Y:S01]  /*ba20*/  ISETP.GE.AND P0, PT, R4, UR38, PT ;  /* 0x0000002604007c0c */ /* 0x000fe2000bf06270 */
[----:B------:R-:W-:Y:S02]  /*ba30*/  IMAD.MOV.U32 R13, RZ, RZ, R0 ;  /* 0x000000ffff0d7224 */ /* 0x000fe400078e0000 */
[----:B------:R-:W-:-:S10]  /*ba40*/  IMAD.MOV.U32 R2, RZ, RZ, R14 ;  /* 0x000000ffff027224 */ /* 0x000fd400078e000e */
[----:B------:R-:W-:Y:S05]  /*ba50*/  WARPSYNC.COLLECTIVE R15, `(.L_x_6626) ;  /* 0x000000000f087348 */ /* 0x000fea0003c00000 */
[----:B------:R0:W1:Y:S02]  /*ba60*/  SHFL.IDX P6, R14, R13, R12, R11 ;  /* 0x0000000c0d0e7389 */ /* 0x00006400000c000b */
[----:B01----:R-:W-:Y:S01]  /*ba70*/  ENDCOLLECTIVE ;  /* 0x000000000000791b */ /* 0x003fe20003800000 */
.L_x_6626:
        /* <DEDUP_REMOVED lines=8> */
.L_x_6627:
[----:B------:R-:W-:Y:S01]  /*bb00*/  @!PT LDS RZ, [RZ] ;  /* 0x00000000fffff984 */ /* 0x000fe20000000800 */
[----:B------:R-:W-:Y:S01]  /*bb10*/  @!PT LDS RZ, [RZ] ;  /* 0x00000000fffff984 */ /* 0x000fe20000000800 */
[----:B------:R-:W-:Y:S01]  /*bb20*/  @!PT LDS RZ, [RZ] ;  /* 0x00000000fffff984 */ /* 0x000fe20000000800 */
[----:B------:R0:W-:Y:S04]  /*bb30*/  @!P0 LDGSTS.E.BYPASS.LTC128B.128 [R8+0x10400], desc[UR48][R2.64], !P4 ;  /* 0x1040000002088fae */ /* 0x0001e8000e101d70 */
[----:B------:R0:W-:Y:S01]  /*bb40*/  @!P0 LDGSTS.E.BYPASS.LTC128B.128 [R8+0x14400], desc[UR48][R2.64+0x80], !P5 ;  /* 0x1440008002088fae */ /* 0x0001e2000e901d70 */
[----:B------:R-:W-:Y:S02]  /*bb50*/  ISETP.GE.AND P0, PT, R6, UR38, PT ;  /* 0x0000002606007c0c */ /* 0x000fe4000bf06270 */
[----:B------:R-:W-:Y:S01]  /*bb60*/  MOV R13, R0 ;  /* 0x00000000000d7202 */ /* 0x000fe20000000f00 */
[----:B------:R-:W-:-:S10]  /*bb70*/  IMAD.MOV.U32 R6, RZ, RZ, R14 ;  /* 0x000000ffff067224 */ /* 0x000fd400078e000e */
[----:B0-----:R-:W-:Y:S05]  /*bb80*/  WARPSYNC.COLLECTIVE R15, `(.L_x_6628) ;  /* 0x000000000f087348 */ /* 0x001fea0003c00000 */
[----:B------:R1:W2:Y:S02]  /*bb90*/  SHFL.IDX P6, R14, R13, R12, R11 ;  /* 0x0000000c0d0e7389 */ /* 0x0002a400000c000b */
[----:B012---:R-:W-:Y:S01]  /*bba0*/  ENDCOLLECTIVE ;  /* 0x000000000000791b */ /* 0x007fe20003800000 */
.L_x_6628:
[----:B------:R-:W-:Y:S01]  /*bbb0*/  IMAD.MOV.U32 R13, RZ, RZ, R5 ;  /* 0x000000ffff0d7224 */ /* 0x000fe200078e0005 */
[----:B------:R-:W-:Y:S02]  /*bbc0*/  MOV R12, 0x2 ;  /* 0x00000002000c7802 */ /* 0x000fe40000000f00 */
[----:B------:R-:W-:-:S05]  /*bbd0*/  @!P0 LEA R14, P1, R34, R14, 0x1 ;  /* 0x0000000e220e8211 */ /* 0x000fca00078208ff */
[----:B------:R-:W-:-:S08]  /*bbe0*/  @!P0 IMAD.MOV.U32 R2, RZ, RZ, R14 ;  /* 0x000000ffff028224 */ /* 0x000fd000078e000e */
[----:B------:R-:W-:Y:S05]  /*bbf0*/  WARPSYNC.COLLECTIVE R15, `(.L_x_6629) ;  /* 0x000000000f087348 */ /* 0x000fea0003c00000 */
[----:B------:R0:W1:Y:S02]  /*bc00*/  SHFL.IDX P6, R14, R13, R12, R11 ;  /* 0x0000000c0d0e7389 */ /* 0x00006400000c000b */
[----:B01----:R-:W-:Y:S01]  /*bc10*/  ENDCOLLECTIVE ;  /* 0x000000000000791b */ /* 0x003fe20003800000 */
.L_x_6629:
        /* <DEDUP_REMOVED lines=14> */
.L_x_6630:
[----:B------:R-:W-:Y:S02]  /*bd00*/  IMAD.MOV.U32 R13, RZ, RZ, R5 ;  /* 0x000000ffff0d7224 */ /* 0x000fe400078e0005 */
[----:B------:R-:W-:Y:S01]  /*bd10*/  IMAD.MOV.U32 R12, RZ, RZ, 0x3 ;  /* 0x00000003ff0c7424 */ /* 0x000fe200078e00ff */
[----:B------:R-:W-:-:S05]  /*bd20*/  @!P0 LEA R14, P1, R34, R14, 0x1 ;  /* 0x0000000e220e8211 */ /* 0x000fca00078208ff */
[----:B------:R-:W-:-:S08]  /*bd30*/  @!P0 IMAD.MOV.U32 R2, RZ, RZ, R14 ;  /* 0x000000ffff028224 */ /* 0x000fd000078e000e */
[----:B------:R-:W-:Y:S05]  /*bd40*/  WARPSYNC.COLLECTIVE R15, `(.L_x_6631) ;  /* 0x000000000f087348 */ /* 0x000fea0003c00000 */
[----:B------:R0:W1:Y:S02]  /*bd50*/  SHFL.IDX P6, R14, R13, R12, R11 ;  /* 0x0000000c0d0e7389 */ /* 0x00006400000c000b */
[----:B01----:R-:W-:Y:S01]  /*bd60*/  ENDCOLLECTIVE ;  /* 0x000000000000791b */ /* 0x003fe20003800000 */
.L_x_6631:
[----:B------:R-:W-:Y:S01]  /*bd70*/  @!P0 IMAD.X R7, RZ, RZ, R6, P1 ;  /* 0x000000ffff078224 */ /* 0x000fe200008e0606 */
[----:B------:R-:W-:-:S03]  /*bd80*/  IADD3 R6, R4, 0x30, RZ ;  /* 0x0000003004067810 */ /* 0x000fc60007ffe0ff */
        /* <DEDUP_REMOVED lines=12> */
.L_x_6632:
[----:B------:R-:W-:Y:S02]  /*be50*/  IMAD.MOV.U32 R13, RZ, RZ, R5 ;  /* 0x000000ffff0d7224 */ /* 0x000fe400078e0005 */
[----:B------:R-:W-:Y:S01]  /*be60*/  IMAD.MOV.U32 R12, RZ, RZ, 0x4 ;  /* 0x00000004ff0c7424 */ /* 0x000fe200078e00ff */
[----:B------:R-:W-:-:S04]  /*be70*/  @!P0 LEA R14, P1, R34, R14, 0x1 ;  /* 0x0000000e220e8211 */ /* 0x000fc800078208ff */
[----:B------:R-:W-:Y:S01]  /*be80*/  @!P0 MOV R2, R14 ;  /* 0x0000000e00028202 */ /* 0x000fe20000000f00 */
[----:B------:R-:W-:-:S08]  /*be90*/  @!P0 IMAD.X R7, RZ, RZ, R6, P1 ;  /* 0x000000ffff078224 */ /* 0x000fd000008e0606 */
[----:B------:R-:W-:Y:S05]  /*bea0*/  WARPSYNC.COLLECTIVE R15, `(.L_x_6633) ;  /* 0x000000000f087348 */ /* 0x000fea0003c00000 */
[----:B------:R0:W1:Y:S02]  /*beb0*/  SHFL.IDX P6, R14, R13, R12, R11 ;  /* 0x0000000c0d0e7389 */ /* 0x00006400000c000b */
[----:B01----:R-:W-:Y:S01]  /*bec0*/  ENDCOLLECTIVE ;  /* 0x000000000000791b */ /* 0x003fe20003800000 */
.L_x_6633:
[----:B------:R-:W-:Y:S02]  /*bed0*/  VIADD R6, R4, 0x40 ;  /* 0x0000004004067836 */ /* 0x000fe40000000000 */
[----:B------:R-:W-:-:S05]  /*bee0*/  @!P0 IMAD.MOV.U32 R3, RZ, RZ, R7 ;  /* 0x000000ffff038224 */ /* 0x000fca00078e0007 */
        /* <DEDUP_REMOVED lines=11> */
.L_x_6634:
[----:B------:R-:W-:Y:S01]  /*bfa0*/  IMAD.MOV.U32 R13, RZ, RZ, R5 ;  /* 0x000000ffff0d7224 */ /* 0x000fe200078e0005 */
[----:B------:R-:W-:Y:S02]  /*bfb0*/  MOV R12, 0x5 ;  /* 0x00000005000c7802 */ /* 0x000fe40000000f00 */
[----:B------:R-:W-:-:S05]  /*bfc0*/  @!P0 LEA R14, P1, R34, R14, 0x1 ;  /* 0x0000000e220e8211 */ /* 0x000fca00078208ff */
[----:B------:R-:W-:-:S08]  /*bfd0*/  @!P0 IMAD.MOV.U32 R2, RZ, RZ, R14 ;  /* 0x000000ffff028224 */ /* 0x000fd000078e000e */
[----:B------:R-:W-:Y:S05]  /*bfe0*/  WARPSYNC.COLLECTIVE R15, `(.L_x_6635) ;  /* 0x000000000f087348 */ /* 0x000fea0003c00000 */
[----:B------:R0:W1:Y:S02]  /*bff0*/  SHFL.IDX P6, R14, R13, R12, R11 ;  /* 0x0000000c0d0e7389 */ /* 0x00006400000c000b */
[----:B01----:R-:W-:Y:S01]  /*c000*/  ENDCOLLECTIVE ;  /* 0x000000000000791b */ /* 0x003fe20003800000 */
.L_x_6635:
        /* <DEDUP_REMOVED lines=14> */
.L_x_6636:
[----:B------:R-:W-:Y:S02]  /*c0f0*/  IMAD.MOV.U32 R13, RZ, RZ, R5 ;  /* 0x000000ffff0d7224 */ /* 0x000fe400078e0005 */
[----:B------:R-:W-:Y:S01]  /*c100*/  IMAD.MOV.U32 R12, RZ, RZ, 0x6 ;  /* 0x00000006ff0c7424 */ /* 0x000fe200078e00ff */
[----:B------:R-:W-:-:S05]  /*c110*/  @!P0 LEA R14, P1, R34, R14, 0x1 ;  /* 0x0000000e220e8211 */ /* 0x000fca00078208ff */
[----:B------:R-:W-:-:S08]  /*c120*/  @!P0 IMAD.MOV.U32 R2, RZ, RZ, R14 ;  /* 0x000000ffff028224 */ /* 0x000fd000078e000e */
[----:B------:R-:W-:Y:S05]  /*c130*/  WARPSYNC.COLLECTIVE R15, `(.L_x_6637) ;  /* 0x000000000f087348 */ /* 0x000fea0003c00000 */
[----:B------:R0:W1:Y:S02]  /*c140*/  SHFL.IDX P6, R14, R13, R12, R11 ;  /* 0x0000000c0d0e7389 */ /* 0x00006400000c000b */
[----:B01----:R-:W-:Y:S01]  /*c150*/  ENDCOLLECTIVE ;  /* 0x000000000000791b */ /* 0x003fe20003800000 */
.L_x_6637:
        /* <DEDUP_REMOVED lines=14> */
.L_x_6638:
        /* <DEDUP_REMOVED lines=8> */
.L_x_6639:
[----:B------:R-:W-:-:S05]  /*c2c0*/  @!P0 IMAD.MOV.U32 R3, RZ, RZ, R7 ;  /* 0x000000ffff038224 */ /* 0x000fca00078e0007 */
[----:B------:R-:W-:Y:S01]  /*c2d0*/  @!PT LDS RZ, [RZ] ;  /* 0x00000000fffff984 */ /* 0x000fe20000000800 */
[----:B------:R-:W-:Y:S01]  /*c2e0*/  @!PT LDS RZ, [RZ] ;  /* 0x00000000fffff984 */ /* 0x000fe20000000800 */
[----:B------:R-:W-:Y:S01]  /*c2f0*/  @!PT LDS RZ, [RZ] ;  /* 0x00000000fffff984 */ /* 0x000fe20000000800 */
[----:B------:R0:W-:Y:S04]  /*c300*/  @!P0 LDGSTS.E.BYPASS.LTC128B.128 [R8+0x13400], desc[UR48][R2.64], !P4 ;  /* 0x1340000002088fae */ /* 0x0001e8000e101d70 */
[----:B------:R0:W-:Y:S01]  /*c310*/  @!P0 LDGSTS.E.BYPASS.LTC128B.128 [R8+0x17400], desc[UR48][R2.64+0x80], !P5 ;  /* 0x1740008002088fae */ /* 0x0001e2000e901d70 */
[----:B------:R-:W-:Y:S02]  /*c320*/  IMAD.MOV.U32 R13, RZ, RZ, R0 ;  /* 0x000000ffff0d7224 */ /* 0x000fe400078e0000 */
[----:B------:R-:W-:-:S07]  /*c330*/  IMAD.MOV.U32 R6, RZ, RZ, R14 ;  /* 0x000000ffff067224 */ /* 0x000fce00078e000e */
[----:B0-----:R-:W-:Y:S05]  /*c340*/  WARPSYNC.COLLECTIVE R15, `(.L_x_6640) ;  /* 0x000000000f087348 */ /* 0x001fea0003c00000 */
[----:B------:R1:W2:Y:S02]  /*c350*/  SHFL.IDX P6, R14, R13, R12, R11 ;  /* 0x0000000c0d0e7389 */ /* 0x0002a400000c000b */
[----:B012---:R-:W-:Y:S01]  /*c360*/  ENDCOLLECTIVE ;  /* 0x000000000000791b */ /* 0x007fe20003800000 */
.L_x_6640:
[----:B------:R-:W-:Y:S05]  /*c370*/  BRA `(.L_x_6641) ;  /* 0xffffffcc002c7947 */ /* 0x000fea000383ffff */
.L_x_6567:
[----:B0-----:R-:W-:-:S04]  /*c380*/  MOV R3, UR39 ;  /* 0x0000002700037c02 */ /* 0x001fc80008000f00 */
[----:B------:R0:W1:Y:S03]  /*c390*/  SYNCS.PHASECHK.TRANS64.TRYWAIT P0, [R3+URZ+0x28820], R0 ;  /* 0x02882000030075a7 */ /* 0x000066000800017f */
[----:B-1----:R-:W-:Y:S05]  /*c3a0*/  @!P0 NANOSLEEP.SYNCS 0x989680 ;  /* 0x009896800000895d */ /* 0x002fea0003900000 */
[----:B------:R-:W1:Y:S02]  /*c3b0*/  @!P0 SYNCS.PHASECHK.TRANS64 P0, [R3+URZ+0x28820], R0 ;  /* 0x02882000030085a7 */ /* 0x000e64000800007f */
[----:B-1----:R-:W-:Y:S05]  /*c3c0*/  @!P0 BRA `(.L_x_6567) ;  /* 0xfffffffc00ec8947 */ /* 0x002fea000383ffff */
[----:B------:R-:W-:Y:S05]  /*c3d0*/  BRA `(.L_x_6642) ;  /* 0xffffffcc00607947 */ /* 0x000fea000383ffff */
.L_x_6571:
[----:B0-----:R0:W1:Y:S02]  /*c3e0*/  SYNCS.PHASECHK.TRANS64.TRYWAIT P0, [R6+URZ+0x28840], R3 ;  /* 0x02884003060075a7 */ /* 0x001064000800017f */
[----:B-1----:R-:W-:Y:S05]  /*c3f0*/  @!P0 NANOSLEEP.SYNCS 0x989680 ;  /* 0x009896800000895d */ /* 0x002fea0003900000 */
[----:B------:R-:W1:Y:S02]  /*c400*/  @!P0 SYNCS.PHASECHK.TRANS64 P0, [R6+URZ+0x28840], R3 ;  /* 0x02884003060085a7 */ /* 0x000e64000800007f */
[----:B-1----:R-:W-:Y:S05]  /*c410*/  @!P0 BRA `(.L_x_6571) ;  /* 0xfffffffc00f08947 */ /* 0x002fea000383ffff */
[----:B------:R-:W-:Y:S05]  /*c420*/  BRA `(.L_x_6643) ;  /* 0xffffffd0001c7947 */ /* 0x000fea000383ffff */
.L_x_6572:
        /* <DEDUP_REMOVED lines=8> */
.L_x_6645:
[----:B------:R-:W-:Y:S05]  /*c4b0*/  BSYNC B1 ;  /* 0x0000000000017941 */ /* 0x000fea0003800000 */
.L_x_6644:
[----:B------:R-:W-:Y:S01]  /*c4c0*/  MOV R13, R7 ;  /* 0x00000007000d7202 */ /* 0x000fe20000000f00 */
[----:B------:R-:W-:Y:S01]  /*c4d0*/  IMAD.MOV.U32 R12, RZ, RZ, RZ ;  /* 0x000000ffff0c7224 */ /* 0x000fe200078e00ff */
[----:B------:R-:W-:Y:S01]  /*c4e0*/  LEA R8, R8, UR39, 0x1 ;  /* 0x0000002708087c11 */ /* 0x000fe2000f8e08ff */
[----:B------:R-:W-:Y:S02]  /*c4f0*/  IMAD.MOV.U32 R11, RZ, RZ, 0x181f ;  /* 0x0000181fff0b7424 */ /* 0x000fe400078e00ff */
[----:B------:R-:W-:Y:S02]  /*c500*/  IMAD.MOV.U32 R15, RZ, RZ, -0x1 ;  /* 0xffffffffff0f7424 */ /* 0x000fe400078e00ff */
[----:B------:R-:W-:Y:S02]  /*c510*/  IMAD.MOV.U32 R3, RZ, RZ, R14 ;  /* 0x000000ffff037224 */ /* 0x000fe400078e000e */
[----:B------:R-:W-:-:S07]  /*c520*/  IMAD.SHL.U32 R5, R34, 0x2, RZ ;  /* 0x0000000222057824 */ /* 0x000fce00078e00ff */
[----:B------:R-:W-:Y:S05]  /*c530*/  WARPSYNC.COLLECTIVE R15, `(.L_x_6646) ;  /* 0x000000000f087348 */ /* 0x000fea0003c00000 */
[----:B------:R0:W1:Y:S02]  /*c540*/  SHFL.IDX P6, R14, R13, R12, R11 ;  /* 0x0000000c0d0e7389 */ /* 0x00006400000c000b */
[----:B01----:R-:W-:Y:S01]  /*c550*/  ENDCOLLECTIVE ;  /* 0x000000000000791b */ /* 0x003fe20003800000 */
.L_x_6646:
[----:B------:R-:W-:Y:S01]  /*c560*/  MOV R13, R9 ;  /* 0x00000009000d7202 */ /* 0x000fe20000000f00 */
[----:B------:R-:W-:Y:S01]  /*c570*/  IMAD.MOV.U32 R12, RZ, RZ, 0x1 ;  /* 0x00000001ff0c7424 */ /* 0x000fe200078e00ff */
[----:B------:R-:W-:-:S13]  /*c580*/  IADD3 R2, P0, R14, R5, RZ ;  /* 0x000000050e027210 */ /* 0x000fda0007f1e0ff */
[----:B------:R-:W-:Y:S05]  /*c590*/  WARPSYNC.COLLECTIVE R15, `(.L_x_6647) ;  /* 0x000000000f087348 */ /* 0x000fea0003c00000 */
[----:B------:R0:W1:Y:S02]  /*c5a0*/  SHFL.IDX P6, R14, R13, R12, R11 ;  /* 0x0000000c0d0e7389 */ /* 0x00006400000c000b */
[----:B01----:R-:W-:Y:S01]  /*c5b0*/  ENDCOLLECTIVE ;  /* 0x000000000000791b */ /* 0x003fe20003800000 */
.L_x_6647:
[----:B------:R-:W-:-:S05]  /*c5c0*/  IMAD.X R3, RZ, RZ, R3, P0 ;  /* 0x000000ffff037224 */ /* 0x000fca00000e0603 */
[----:B------:R-:W-:Y:S01]  /*c5d0*/  @!PT LDS RZ, [RZ] ;  /* 0x00000000fffff984 */ /* 0x000fe20000000800 */
[----:B------:R-:W-:Y:S01]  /*c5e0*/  @!PT LDS RZ, [RZ] ;  /* 0x00000000fffff984 */ /* 0x000fe20000000800 */
[----:B------:R-:W-:Y:S01]  /*c5f0*/  @!PT LDS RZ, [RZ] ;  /* 0x00000000fffff984 */ /* 0x000fe20000000800 */
[----:B------:R-:W-:Y:S04]  /*c600*/  LDGSTS.E.BYPASS.LTC128B.128 [R8+0x18400], desc[UR48][R2.64], !P2 ;  /* 0x1840000002087fae */ /* 0x000fe8000d101d70 */
[----:B------:R0:W-:Y:S01]  /*c610*/  LDGSTS.E.BYPASS.LTC128B.128 [R8+0x1c400], desc[UR48][R2.64+0x80], !P1 ;  /* 0x1c40008002087fae */ /* 0x0001e2000c901d70 */
[----:B------:R-:W-:Y:S02]  /*c620*/  IMAD.MOV.U32 R13, RZ, RZ, R7 ;  /* 0x000000ffff0d7224 */ /* 0x000fe400078e0007 */
[----:B0-----:R-:W-:-:S07]  /*c630*/  IMAD.MOV.U32 R3, RZ, RZ, R14 ;  /* 0x000000ffff037224 */ /* 0x001fce00078e000e */
[----:B------:R-:W-:Y:S05]  /*c640*/  WARPSYNC.COLLECTIVE R15, `(.L_x_6648) ;  /* 0x000000000f087348 */ /* 0x000fea0003c00000 */
[----:B------:R0:W1:Y:S02]  /*c650*/  SHFL.IDX P6, R14, R13, R12, R11 ;  /* 0x0000000c0d0e7389 */ /* 0x00006400000c000b */
[----:B01----:R-:W-:Y:S01]  /*c660*/  ENDCOLLECTIVE ;  /* 0x000000000000791b */ /* 0x003fe20003800000 */
.L_x_6648:
[----:B------:R-:W-:Y:S01]  /*c670*/  IMAD.MOV.U32 R13, RZ, RZ, R9 ;  /* 0x000000ffff0d7224 */ /* 0x000fe200078e0009 */
[----:B------:R-:W-:Y:S02]  /*c680*/  MOV R12, 0x2 ;  /* 0x00000002000c7802 */ /* 0x000fe40000000f00 */
[----:B------:R-:W-:-:S13]  /*c690*/  IADD3 R2, P0, R14, R5, RZ ;  /* 0x000000050e027210 */ /* 0x000fda0007f1e0ff */
[----:B------:R-:W-:Y:S05]  /*c6a0*/  WARPSYNC.COLLECTIVE R15, `(.L_x_6649) ;  /* 0x000000000f087348 */ /* 0x000fea0003c00000 */
[----:B------:R0:W1:Y:S02]  /*c6b0*/  SHFL.IDX P6, R14, R13, R12, R11 ;  /* 0x0000000c0d0e7389 */ /* 0x00006400000c000b */
[----:B01----:R-:W-:Y:S01]  /*c6c0*/  ENDCOLLECTIVE ;  /* 0x000000000000791b */ /* 0x003fe20003800000 */
.L_x_6649:
        /* <DEDUP_REMOVED lines=11> */
.L_x_6650:
[----:B------:R-:W-:Y:S02]  /*c780*/  IMAD.MOV.U32 R13, RZ, RZ, R9 ;  /* 0x000000ffff0d7224 */ /* 0x000fe400078e0009 */
[----:B------:R-:W-:Y:S01]  /*c790*/  IMAD.MOV.U32 R12, RZ, RZ, 0x3 ;  /* 0x00000003ff0c7424 */ /* 0x000fe200078e00ff */
[----:B------:R-:W-:-:S13]  /*c7a0*/  IADD3 R2, P0, R14, R5, RZ ;  /* 0x000000050e027210 */ /* 0x000fda0007f1e0ff */
[----:B------:R-:W-:Y:S05]  /*c7b0*/  WARPSYNC.COLLECTIVE R15, `(.L_x_6651) ;  /* 0x000000000f087348 */ /* 0x000fea0003c00000 */
[----:B------:R0:W1:Y:S02]  /*c7c0*/  SHFL.IDX P6, R14, R13, R12, R11 ;  /* 0x0000000c0d0e7389 */ /* 0x00006400000c000b */
[----:B01----:R-:W-:Y:S01]  /*c7d0*/  ENDCOLLECTIVE ;  /* 0x000000000000791b */ /* 0x003fe20003800000 */
.L_x_6651:
[----:B------:R-:W-:-:S05]  /*c7e0*/  IMAD.X R3, RZ, RZ, R3, P0 ;  /* 0x000000ffff037224 */ /* 0x000fca00000e0603 */
[----:B------:R-:W-:Y:S01]  /*c7f0*/  @!PT LDS RZ, [RZ] ;  /* 0x00000000fffff984 */ /* 0x000fe20000000800 */
[----:B------:R-:W-:Y:S01]  /*c800*/  @!PT LDS RZ, [RZ] ;  /* 0x00000000fffff984 */ /* 0x000fe20000000800 */
[----:B------:R-:W-:Y:S01]  /*c810*/  @!PT LDS RZ, [RZ] ;  /* 0x00000000fffff984 */ /* 0x000fe20000000800 */
[----:B------:R-:W-:Y:S04]  /*c820*/  LDGSTS.E.BYPASS.LTC128B.128 [R8+0x19400], desc[UR48][R2.64], !P2 ;  /* 0x1940000002087fae */ /* 0x000fe8000d101d70 */
[----:B------:R0:W-:Y:S01]  /*c830*/  LDGSTS.E.BYPASS.LTC128B.128 [R8+0x1d400], desc[UR48][R2.64+0x80], !P1 ;  /* 0x1d40008002087fae */ /* 0x0001e2000c901d70 */
[----:B------:R-:W-:Y:S01]  /*c840*/  IMAD.MOV.U32 R13, RZ, RZ, R7 ;  /* 0x000000ffff0d7224 */ /* 0x000fe200078e0007 */
[----:B0-----:R-:W-:-:S07]  /*c850*/  MOV R3, R14 ;  /* 0x0000000e00037202 */ /* 0x001fce0000000f00 */
[----:B------:R-:W-:Y:S05]  /*c860*/  WARPSYNC.COLLECTIVE R15, `(.L_x_6652) ;  /* 0x000000000f087348 */ /* 0x000fea0003c00000 */
[----:B------:R0:W1:Y:S02]  /*c870*/  SHFL.IDX P6, R14, R13, R12, R11 ;  /* 0x0000000c0d0e7389 */ /* 0x00006400000c000b */
[----:B01----:R-:W-:Y:S01]  /*c880*/  ENDCOLLECTIVE ;  /* 0x000000000000791b */ /* 0x003fe20003800000 */
.L_x_6652:
[----:B------:R-:W-:Y:S02]  /*c890*/  IMAD.MOV.U32 R13, RZ, RZ, R9 ;  /* 0x000000ffff0d7224 */ /* 0x000fe400078e0009 */
[----:B------:R-:W-:Y:S01]  /*c8a0*/  IMAD.MOV.U32 R12, RZ, RZ, 0x4 ;  /* 0x00000004ff0c7424 */ /* 0x000fe200078e00ff */
[----:B------:R-:W-:-:S13]  /*c8b0*/  IADD3 R2, P0, R14, R5, RZ ;  /* 0x000000050e027210 */ /* 0x000fda0007f1e0ff */
[----:B------:R-:W-:Y:S05]  /*c8c0*/  WARPSYNC.COLLECTIVE R15, `(.L_x_6653) ;  /* 0x000000000f087348 */ /* 0x000fea0003c00000 */
[----:B------:R0:W1:Y:S02]  /*c8d0*/  SHFL.IDX P6, R14, R13, R12, R11 ;  /* 0x0000000c0d0e7389 */ /* 0x00006400000c000b */
[----:B01----:R-:W-:Y:S01]  /*c8e0*/  ENDCOLLECTIVE ;  /* 0x000000000000791b */ /* 0x003fe20003800000 */
.L_x_6653:
[----:B------:R-:W-:-:S05]  /*c8f0*/  IMAD.X R3, RZ, RZ, R3, P0 ;  /* 0x000000ffff037224 */ /* 0x000fca00000e0603 */
[----:B------:R-:W-:Y:S01]  /*c900*/  @!PT LDS RZ, [RZ] ;  /* 0x00000000fffff984 */ /* 0x000fe20000000800 */
[----:B------:R-:W-:Y:S01]  /*c910*/  @!PT LDS RZ, [RZ] ;  /* 0x00000000fffff984 */ /* 0x000fe20000000800 */
[----:B------:R-:W-:Y:S01]  /*c920*/  @!PT LDS RZ, [RZ] ;  /* 0x00000000fffff984 */ /* 0x000fe20000000800 */
[----:B------:R-:W-:Y:S04]  /*c930*/  LDGSTS.E.BYPASS.LTC128B.128 [R8+0x19c00], desc[UR48][R2.64], !P2 ;  /* 0x19c0000002087fae */ /* 0x000fe8000d101d70 */
[----:B------:R0:W-:Y:S01]  /*c940*/  LDGSTS.E.BYPASS.LTC128B.128 [R8+0x1dc00], desc[UR48][R2.64+0x80], !P1 ;  /* 0x1dc0008002087fae */ /* 0x0001e2000c901d70 */
[----:B------:R-:W-:Y:S01]  /*c950*/  MOV R13, R7 ;  /* 0x00000007000d7202 */ /* 0x000fe20000000f00 */
[----:B0-----:R-:W-:-:S07]  /*c960*/  IMAD.MOV.U32 R3, RZ, RZ, R14 ;  /* 0x000000ffff037224 */ /* 0x001fce00078e000e */
[----:B------:R-:W-:Y:S05]  /*c970*/  WARPSYNC.COLLECTIVE R15, `(.L_x_6654) ;  /* 0x000000000f087348 */ /* 0x000fea0003c00000 */
[----:B------:R0:W1:Y:S02]  /*c980*/  SHFL.IDX P6, R14, R13, R12, R11 ;  /* 0x0000000c0d0e7389 */ /* 0x00006400000c000b */
[----:B01----:R-:W-:Y:S01]  /*c990*/  ENDCOLLECTIVE ;  /* 0x000000000000791b */ /* 0x003fe20003800000 */
.L_x_6654:
[----:B------:R-:W-:Y:S02]  /*c9a0*/  IMAD.MOV.U32 R13, RZ, RZ, R9 ;  /* 0x000000ffff0d7224 */ /* 0x000fe400078e0009 */
[----:B------:R-:W-:Y:S01]  /*c9b0*/  IMAD.MOV.U32 R12, RZ, RZ, 0x5 ;  /* 0x00000005ff0c7424 */ /* 0x000fe200078e00ff */
[----:B------:R-:W-:-:S13]  /*c9c0*/  IADD3 R2, P0, R14, R5, RZ ;  /* 0x000000050e027210 */ /* 0x000fda0007f1e0ff */
[----:B------:R-:W-:Y:S05]  /*c9d0*/  WARPSYNC.COLLECTIVE R15, `(.L_x_6655) ;  /* 0x000000000f087348 */ /* 0x000fea0003c00000 */
[----:B------:R0:W1:Y:S02]  /*c9e0*/  SHFL.IDX P6, R14, R13, R12, R11 ;  /* 0x0000000c0d0e7389 */ /* 0x00006400000c000b */
[----:B01----:R-:W-:Y:S01]  /*c9f0*/  ENDCOLLECTIVE ;  /* 0x000000000000791b */ /* 0x003fe20003800000 */
.L_x_6655:
        /* <DEDUP_REMOVED lines=11> */
.L_x_6656:
[----:B------:R-:W-:Y:S02]  /*cab0*/  IMAD.MOV.U32 R13, RZ, RZ, R9 ;  /* 0x000000ffff0d7224 */ /* 0x000fe400078e0009 */
[----:B------:R-:W-:Y:S01]  /*cac0*/  IMAD.MOV.U32 R12, RZ, RZ, 0x6 ;  /* 0x00000006ff0c7424 */ /* 0x000fe200078e00ff */
[----:B------:R-:W-:-:S13]  /*cad0*/  IADD3 R2, P0, R14, R5, RZ ;  /* 0x000000050e027210 */ /* 0x000fda0007f1e0ff */
[----:B------:R-:W-:Y:S05]  /*cae0*/  WARPSYNC.COLLECTIVE R15, `(.L_x_6657) ;  /* 0x000000000f087348 */ /* 0x000fea0003c00000 */
[----:B------:R0:W1:Y:S02]  /*caf0*/  SHFL.IDX P6, R14, R13, R12, R11 ;  /* 0x0000000c0d0e7389 */ /* 0x00006400000c000b */
[----:B01----:R-:W-:Y:S01]  /*cb00*/  ENDCOLLECTIVE ;  /* 0x000000000000791b */ /* 0x003fe20003800000 */
.L_x_6657:
[----:B------:R-:W-:-:S05]  /*cb10*/  IADD3.X R3, RZ, R3, RZ, P0, !PT ;  /* 0x00000003ff037210 */ /* 0x000fca00007fe4ff */
        /* <DEDUP_REMOVED lines=10> */
.L_x_6658:
[----:B------:R-:W-:Y:S02]  /*cbc0*/  IMAD.MOV.U32 R13, RZ, RZ, R9 ;  /* 0x000000ffff0d7224 */ /* 0x000fe400078e0009 */
[----:B------:R-:W-:Y:S01]  /*cbd0*/  IMAD.MOV.U32 R12, RZ, RZ, 0x7 ;  /* 0x00000007ff0c7424 */ /* 0x000fe200078e00ff */
[----:B------:R-:W-:-:S13]  /*cbe0*/  IADD3 R2, P0, R14, R5, RZ ;  /* 0x000000050e027210 */ /* 0x000fda0007f1e0ff */
[----:B------:R-:W-:Y:S05]  /*cbf0*/  WARPSYNC.COLLECTIVE R15, `(.L_x_6659) ;  /* 0x000000000f087348 */ /* 0x000fea0003c00000 */
[----:B------:R0:W1:Y:S02]  /*cc00*/  SHFL.IDX P6, R14, R13, R12, R11 ;  /* 0x0000000c0d0e7389 */ /* 0x00006400000c000b */
[----:B01----:R-:W-:Y:S01]  /*cc10*/  ENDCOLLECTIVE ;  /* 0x000000000000791b */ /* 0x003fe20003800000 */
.L_x_6659:
[----:B------:R-:W-:-:S05]  /*cc20*/  IADD3.X R3, RZ, R3, RZ, P0, !PT ;  /* 0x00000003ff037210 */ /* 0x000fca00007fe4ff */
[----:B------:R-:W-:Y:S01]  /*cc30*/  @!PT LDS RZ, [RZ] ;  /* 0x00000000fffff984 */ /* 0x000fe20000000800 */
[----:B------:R-:W-:Y:S01]  /*cc40*/  @!PT LDS RZ, [RZ] ;  /* 0x00000000fffff984 */ /* 0x000fe20000000800 */
[----:B------:R-:W-:Y:S01]  /*cc50*/  @!PT LDS RZ, [RZ] ;  /* 0x00000000fffff984 */ /* 0x000fe20000000800 */
[----:B------:R0:W-:Y:S04]  /*cc60*/  LDGSTS.E.BYPASS.LTC128B.128 [R8+0x1b400], desc[UR48][R2.64], !P2 ;  /* 0x1b40000002087fae */ /* 0x0001e8000d101d70 */
[----:B------:R0:W-:Y:S01]  /*cc70*/  LDGSTS.E.BYPASS.LTC128B.128 [R8+0x1f400], desc[UR48][R2.64+0x80], !P1 ;  /* 0x1f40008002087fae */ /* 0x0001e2000c901d70 */
[----:B------:R-:W-:Y:S02]  /*cc80*/  IMAD.MOV.U32 R13, RZ, RZ, R7 ;  /* 0x000000ffff0d7224 */ /* 0x000fe400078e0007 */
[----:B------:R-:W-:-:S07]  /*cc90*/  IMAD.MOV.U32 R9, RZ, RZ, R14 ;  /* 0x000000ffff097224 */ /* 0x000fce00078e000e */
[----:B0-----:R-:W-:Y:S05]  /*cca0*/  WARPSYNC.COLLECTIVE R15, `(.L_x_6660) ;  /* 0x000000000f087348 */ /* 0x001fea0003c00000 */
[----:B------:R1:W2:Y:S02]  /*ccb0*/  SHFL.IDX P6, R14, R13, R12, R11 ;  /* 0x0000000c0d0e7389 */ /* 0x0002a400000c000b */
[----:B012---:R-:W-:Y:S01]  /*ccc0*/  ENDCOLLECTIVE ;  /* 0x000000000000791b */ /* 0x007fe20003800000 */
.L_x_6660:
[----:B------:R-:W-:Y:S05]  /*ccd0*/  BRA `(.L_x_6661) ;  /* 0xffffffcc000c7947 */ /* 0x000fea000383ffff */
.L_x_6577:
[----:B0-----:R0:W1:Y:S02]  /*cce0*/  SYNCS.PHASECHK.TRANS64.TRYWAIT P0, [R6+URZ+0x28860], R3 ;  /* 0x02886003060075a7 */ /* 0x001064000800017f */
[----:B-1----:R-:W-:Y:S05]  /*ccf0*/  @!P0 NANOSLEEP.SYNCS 0x989680 ;  /* 0x009896800000895d */ /* 0x002fea0003900000 */
[----:B------:R-:W1:Y:S02]  /*cd00*/  @!P0 SYNCS.PHASECHK.TRANS64 P0, [R6+URZ+0x28860], R3 ;  /* 0x02886003060085a7 */ /* 0x000e64000800007f */
[----:B-1----:R-:W-:Y:S05]  /*cd10*/  @!P0 BRA `(.L_x_6577) ;  /* 0xfffffffc00f08947 */ /* 0x002fea000383ffff */
[----:B------:R-:W-:Y:S05]  /*cd20*/  BRA `(.L_x_6662) ;  /* 0xffffffcc00707947 */ /* 0x000fea000383ffff */
.L_x_6578:
        /* <DEDUP_REMOVED lines=8> */
.L_x_6664:
[----:B------:R-:W-:Y:S05]  /*cdb0*/  BSYNC B1 ;  /* 0x0000000000017941 */ /* 0x000fea0003800000 */
.L_x_6663:
        /* <DEDUP_REMOVED lines=9> */
.L_x_6665:
[----:B------:R-:W-:Y:S01]  /*ce50*/  MOV R13, R17 ;  /* 0x00000011000d7202 */ /* 0x000fe20000000f00 */
[----:B------:R-:W-:Y:S01]  /*ce60*/  IMAD.MOV.U32 R12, RZ, RZ, 0x1 ;  /* 0x00000001ff0c7424 */ /* 0x000fe200078e00ff */
[----:B------:R-:W-:-:S13]  /*ce70*/  IADD3 R2, P0, R14, R5, RZ ;  /* 0x000000050e027210 */ /* 0x000fda0007f1e0ff */
[----:B------:R-:W-:Y:S05]  /*ce80*/  WARPSYNC.COLLECTIVE R15, `(.L_x_6666) ;  /* 0x000000000f087348 */ /* 0x000fea0003c00000 */
[----:B------:R0:W1:Y:S02]  /*ce90*/  SHFL.IDX P6, R14, R13, R12, R11 ;  /* 0x0000000c0d0e7389 */ /* 0x00006400000c000b */
[----:B01----:R-:W-:Y:S01]  /*cea0*/  ENDCOLLECTIVE ;  /* 0x000000000000791b */ /* 0x003fe20003800000 */
.L_x_6666:
        /* <DEDUP_REMOVED lines=8> */
[----:B------:R0:W-:Y:S02]  /*cf30*/  LDGSTS.E.BYPASS.LTC128B.128 [R7+0x4400], desc[UR48][R2.64+0x80], !P0 ;  /* 0x0440008002077fae */ /* 0x0001e4000c101d70 */
[----:B0-----:R-:W-:-:S07]  /*cf40*/  IMAD.MOV.U32 R3, RZ, RZ, R14 ;  /* 0x000000ffff037224 */ /* 0x001fce00078e000e */
[----:B------:R-:W-:Y:S05]  /*cf50*/  WARPSYNC.COLLECTIVE R15, `(.L_x_6667) ;  /* 0x000000000f087348 */ /* 0x000fea0003c00000 */
[----:B------:R0:W1:Y:S02]  /*cf60*/  SHFL.IDX P6, R14, R13, R12, R11 ;  /* 0x0000000c0d0e7389 */ /* 0x00006400000c000b */
[----:B01----:R-:W-:Y:S01]  /*cf70*/  ENDCOLLECTIVE ;  /* 0x000000000000791b */ /* 0x003fe20003800000 */
.L_x_6667:
[----:B------:R-:W-:Y:S01]  /*cf80*/  MOV R13, R17 ;  /* 0x00000011000d7202 */ /* 0x000fe20000000f00 */
[----:B------:R-:W-:Y:S01]  /*cf90*/  IMAD.MOV.U32 R12, RZ, RZ, 0x2 ;  /* 0x00000002ff0c7424 */ /* 0x000fe200078e00ff */
[----:B------:R-:W-:-:S13]  /*cfa0*/  IADD3 R2, P0, R14, R5, RZ ;  /* 0x000000050e027210 */ /* 0x000fda0007f1e0ff */
[----:B------:R-:W-:Y:S05]  /*cfb0*/  WARPSYNC.COLLECTIVE R15, `(.L_x_6668) ;  /* 0x000000000f087348 */ /* 0x000fea0003c00000 */
[----:B------:R0:W1:Y:S02]  /*cfc0*/  SHFL.IDX P6, R14, R13, R12, R11 ;  /* 0x0000000c0d0e7389 */ /* 0x00006400000c000b */
[----:B01----:R-:W-:Y:S01]  /*cfd0*/  ENDCOLLECTIVE ;  /* 0x000000000000791b */ /* 0x003fe20003800000 */
.L_x_6668:
        /* <DEDUP_REMOVED lines=13> */
.L_x_6669:
[----:B------:R-:W-:Y:S01]  /*d0b0*/  MOV R13, R17 ;  /* 0x00000011000d7202 */ /* 0x000fe20000000f00 */
[----:B------:R-:W-:Y:S01]  /*d0c0*/  IMAD.MOV.U32 R12, RZ, RZ, 0x3 ;  /* 0x00000003ff0c7424 */ /* 0x000fe200078e00ff */
[----:B------:R-:W-:-:S13]  /*d0d0*/  IADD3 R2, P0, R14, R5, RZ ;  /* 0x000000050e027210 */ /* 0x000fda0007f1e0ff */
[----:B------:R-:W-:Y:S05]  /*d0e0*/  WARPSYNC.COLLECTIVE R15, `(.L_x_6670) ;  /* 0x000000000f087348 */ /* 0x000fea0003c00000 */
[----:B------:R0:W1:Y:S02]  /*d0f0*/  SHFL.IDX P6, R14, R13, R12, R11 ;  /* 0x0000000c0d0e7389 */ /* 0x00006400000c000b */
[----:B01----:R-:W-:Y:S01]  /*d100*/  ENDCOLLECTIVE ;  /* 0x000000000000791b */ /* 0x003fe20003800000 */
.L_x_6670:
        /* <DEDUP_REMOVED lines=13> */
.L_x_6671:
[----:B------:R-:W-:Y:S01]  /*d1e0*/  MOV R13, R17 ;  /* 0x00000011000d7202 */ /* 0x000fe20000000f00 */
[----:B------:R-:W-:Y:S01]  /*d1f0*/  IMAD.MOV.U32 R12, RZ, RZ, 0x4 ;  /* 0x00000004ff0c7424 */ /* 0x000fe200078e00ff */
[----:B------:R-:W-:-:S13]  /*d200*/  IADD3 R2, P0, R14, R5, RZ ;  /* 0x000000050e027210 */ /* 0x000fda0007f1e0ff */
[----:B------:R-:W-:Y:S05]  /*d210*/  WARPSYNC.COLLECTIVE R15, `(.L_x_6672) ;  /* 0x000000000f087348 */ /* 0x000fea0003c00000 */
[----:B------:R0:W1:Y:S02]  /*d220*/  SHFL.IDX P6, R14, R13, R12, R11 ;  /* 0x0000000c0d0e7389 */ /* 0x00006400000c000b */
[----:B01----:R-:W-:Y:S01]  /*d230*/  ENDCOLLECTIVE ;  /* 0x000000000000791b */ /* 0x003fe20003800000 */
.L_x_6672:
        /* <DEDUP_REMOVED lines=13> */
.L_x_6673:
[----:B------:R-:W-:Y:S01]  /*d310*/  MOV R13, R17 ;  /* 0x00000011000d7202 */ /* 0x000fe20000000f00 */
[----:B------:R-:W-:Y:S01]  /*d320*/  IMAD.MOV.U32 R12, RZ, RZ, 0x5 ;  /* 0x00000005ff0c7424 */ /* 0x000fe200078e00ff */
[----:B------:R-:W-:-:S13]  /*d330*/  IADD3 R2, P0, R14, R5, RZ ;  /* 0x000000050e027210 */ /* 0x000fda0007f1e0ff */
[----:B------:R-:W-:Y:S05]  /*d340*/  WARPSYNC.COLLECTIVE R15, `(.L_x_6674) ;  /* 0x000000000f087348 */ /* 0x000fea0003c00000 */
[----:B------:R0:W1:Y:S02]  /*d350*/  SHFL.IDX P6, R14, R13, R12, R11 ;  /* 0x0000000c0d0e7389 */ /* 0x00006400000c000b */
[----:B01----:R-:W-:Y:S01]  /*d360*/  ENDCOLLECTIVE ;  /* 0x000000000000791b */ /* 0x003fe20003800000 */
.L_x_6674:
        /* <DEDUP_REMOVED lines=13> */
.L_x_6675:
[----:B------:R-:W-:Y:S01]  /*d440*/  MOV R13, R17 ;  /* 0x00000011000d7202 */ /* 0x000fe20000000f00 */
[----:B------:R-:W-:Y:S01]  /*d450*/  IMAD.MOV.U32 R12, RZ, RZ, 0x6 ;  /* 0x00000006ff0c7424 */ /* 0x000fe200078e00ff */
[----:B------:R-:W-:-:S13]  /*d460*/  IADD3 R2, P0, R14, R5, RZ ;  /* 0x000000050e027210 */ /* 0x000fda0007f1e0ff */
[----:B------:R-:W-:Y:S05]  /*d470*/  WARPSYNC.COLLECTIVE R15, `(.L_x_6676) ;  /* 0x000000000f087348 */ /* 0x000fea0003c00000 */
[----:B------:R0:W1:Y:S02]  /*d480*/  SHFL.IDX P6, R14, R13, R12, R11 ;  /* 0x0000000c0d0e7389 */ /* 0x00006400000c000b */
[----:B01----:R-:W-:Y:S01]  /*d490*/  ENDCOLLECTIVE ;  /* 0x000000000000791b */ /* 0x003fe20003800000 */
.L_x_6676:
        /* <DEDUP_REMOVED lines=13> */
.L_x_6677:
[----:B------:R-:W-:Y:S01]  /*d570*/  MOV R13, R17 ;  /* 0x00000011000d7202 */ /* 0x000fe20000000f00 */
[----:B------:R-:W-:Y:S01]  /*d580*/  IMAD.MOV.U32 R12, RZ, RZ, 0x7 ;  /* 0x00000007ff0c7424 */ /* 0x000fe200078e00ff */
[----:B------:R-:W-:-:S13]  /*d590*/  IADD3 R2, P0, R14, R5, RZ ;  /* 0x000000050e027210 */ /* 0x000fda0007f1e0ff */
[----:B------:R-:W-:Y:S05]  /*d5a0*/  WARPSYNC.COLLECTIVE R15, `(.L_x_6678) ;  /* 0x000000000f087348 */ /* 0x000fea0003c00000 */
[----:B------:R0:W1:Y:S02]  /*d5b0*/  SHFL.IDX P6, R14, R13, R12, R11 ;  /* 0x0000000c0d0e7389 */ /* 0x00006400000c000b */
[----:B01----:R-:W-:Y:S01]  /*d5c0*/  ENDCOLLECTIVE ;  /* 0x000000000000791b */ /* 0x003fe20003800000 */
.L_x_6678:
        /* <DEDUP_REMOVED lines=12> */
.L_x_6679:
[----:B------:R-:W-:Y:S01]  /*d690*/  @!PT LDS RZ, [RZ] ;  /* 0x00000000fffff984 */ /* 0x000fe20000000800 */
[----:B------:R-:W-:Y:S01]  /*d6a0*/  @!PT LDS RZ, [RZ] ;  /* 0x00000000fffff984 */ /* 0x000fe20000000800 */
[----:B------:R-:W-:Y:S01]  /*d6b0*/  @!PT LDS RZ, [RZ] ;  /* 0x00000000fffff984 */ /* 0x000fe20000000800 */
[----:B------:R0:W-:Y:S01]  /*d6c0*/  LDGSTS.E.BYPASS.LTC128B.128 [R7+0x7400], desc[UR48][R2.64+0x80], !P0 ;  /* 0x0740008002077fae */ /* 0x0001e2000c101d70 */
[----:B------:R-:W-:Y:S05]  /*d6d0*/  BRA `(.L_x_6680) ;  /* 0xffffffc8000c7947 */ /* 0x000fea000383ffff */
.L_x_6584:
[----:B0-----:R0:W1:Y:S02]  /*d6e0*/  SYNCS.PHASECHK.TRANS64.TRYWAIT P0, [R4+URZ+0x28860], R3 ;  /* 0x02886003040075a7 */ /* 0x001064000800017f */
[----:B-1----:R-:W-:Y:S05]  /*d6f0*/  @!P0 NANOSLEEP.SYNCS 0x989680 ;  /* 0x009896800000895d */ /* 0x002fea0003900000 */
[----:B------:R-:W1:Y:S02]  /*d700*/  @!P0 SYNCS.PHASECHK.TRANS64 P0, [R4+URZ+0x28860], R3 ;  /* 0x02886003040085a7 */ /* 0x000e64000800007f */
[----:B-1----:R-:W-:Y:S05]  /*d710*/  @!P0 BRA `(.L_x_6584) ;  /* 0xfffffffc00f08947 */ /* 0x002fea000383ffff */
[----:B------:R-:W-:Y:S05]  /*d720*/  BRA `(.L_x_6681) ;  /* 0xffffffc800e47947 */ /* 0x000fea000383ffff */
.L_x_6585:
        /* <DEDUP_REMOVED lines=8> */
.L_x_6683:
[----:B------:R-:W-:Y:S05]  /*d7b0*/  BSYNC B0 ;  /* 0x0000000000007941 */ /* 0x000fea0003800000 */
.L_x_6682:
        /* <DEDUP_REMOVED lines=9> */
.L_x_6684:
[----:B------:R-:W-:Y:S01]  /*d850*/  MOV R13, R17 ;  /* 0x00000011000d7202 */ /* 0x000fe20000000f00 */
[----:B------:R-:W-:Y:S01]  /*d860*/  IMAD.MOV.U32 R12, RZ, RZ, 0x1 ;  /* 0x00000001ff0c7424 */ /* 0x000fe200078e00ff */
[----:B------:R-:W-:-:S13]  /*d870*/  IADD3 R2, P0, R14, R6, RZ ;  /* 0x000000060e027210 */ /* 0x000fda0007f1e0ff */
[----:B------:R-:W-:Y:S05]  /*d880*/  WARPSYNC.COLLECTIVE R15, `(.L_x_6685) ;  /* 0x000000000f087348 */ /* 0x000fea0003c00000 */
[----:B------:R0:W1:Y:S02]  /*d890*/  SHFL.IDX P6, R14, R13, R12, R11 ;  /* 0x0000000c0d0e7389 */ /* 0x00006400000c000b */
[----:B01----:R-:W-:Y:S01]  /*d8a0*/  ENDCOLLECTIVE ;  /* 0x000000000000791b */ /* 0x003fe20003800000 */
.L_x_6685:
        /* <DEDUP_REMOVED lines=13> */
.L_x_6686:
[----:B------:R-:W-:Y:S01]  /*d980*/  @!PT LDS RZ, [RZ] ;  /* 0x00000000fffff984 */ /* 0x000fe20000000800 */
[----:B------:R-:W-:Y:S01]  /*d990*/  @!PT LDS RZ, [RZ] ;  /* 0x00000000fffff984 */ /* 0x000fe20000000800 */
[----:B------:R-:W-:Y:S01]  /*d9a0*/  @!PT LDS RZ, [RZ] ;  /* 0x00000000fffff984 */ /* 0x000fe20000000800 */
[----:B------:R0:W-:Y:S01]  /*d9b0*/  LDGSTS.E.BYPASS.LTC128B.128 [R0+0x4400], desc[UR48][R2.64+0x80], !P0 ;  /* 0x0440008002007fae */ /* 0x0001e2000c101d70 */
[----:B------:R-:W-:Y:S01]  /*d9c0*/  MOV R13, R17 ;  /* 0x00000011000d7202 */ /* 0x000fe20000000f00 */
[----:B------:R-:W-:Y:S01]  /*d9d0*/  IMAD.MOV.U32 R12, RZ, RZ, 0x2 ;  /* 0x00000002ff0c7424 */ /* 0x000fe200078e00ff */
[----:B0-----:R-:W-:-:S13]  /*d9e0*/  IADD3 R2, P0, R14, R6, RZ ;  /* 0x000000060e027210 */ /* 0x001fda0007f1e0ff */
[----:B------:R-:W-:Y:S05]  /*d9f0*/  WARPSYNC.COLLECTIVE R15, `(.L_x_6687) ;  /* 0x000000000f087348 */ /* 0x000fea0003c00000 */
[----:B------:R0:W1:Y:S02]  /*da00*/  SHFL.IDX P6, R14, R13, R12, R11 ;  /* 0x0000000c0d0e7389 */ /* 0x00006400000c000b */
[----:B01----:R-:W-:Y:S01]  /*da10*/  ENDCOLLECTIVE ;  /* 0x000000000000791b */ /* 0x003fe20003800000 */
.L_x_6687:
        /* <DEDUP_REMOVED lines=12> */
.L_x_6688:
        /* <DEDUP_REMOVED lines=10> */
.L_x_6689:
        /* <DEDUP_REMOVED lines=12> */
.L_x_6690:
        /* <DEDUP_REMOVED lines=10> */
.L_x_6691:
        /* <DEDUP_REMOVED lines=12> */
.L_x_6692:
        /* <DEDUP_REMOVED lines=10> */
.L_x_6693:
        /* <DEDUP_REMOVED lines=12> */
.L_x_6694:
        /* <DEDUP_REMOVED lines=10> */
.L_x_6695:
        /* <DEDUP_REMOVED lines=12> */
.L_x_6696:
        /* <DEDUP_REMOVED lines=10> */
.L_x_6697:
        /* <DEDUP_REMOVED lines=12> */
.L_x_6698:
[----:B------:R-:W-:Y:S01]  /*e1c0*/  @!PT LDS RZ, [RZ] ;  /* 0x00000000fffff984 */ /* 0x000fe20000000800 */
[----:B------:R-:W-:Y:S01]  /*e1d0*/  @!PT LDS RZ, [RZ] ;  /* 0x00000000fffff984 */ /* 0x000fe20000000800 */
[----:B------:R-:W-:Y:S01]  /*e1e0*/  @!PT LDS RZ, [RZ] ;  /* 0x00000000fffff984 */ /* 0x000fe20000000800 */
[----:B------:R0:W-:Y:S01]  /*e1f0*/  LDGSTS.E.BYPASS.LTC128B.128 [R0+0x7400], desc[UR48][R2.64+0x80], !P0 ;  /* 0x0740008002007fae */ /* 0x0001e2000c101d70 */
[----:B------:R-:W-:Y:S05]  /*e200*/  BRA `(.L_x_6699) ;  /* 0xffffffc400387947 */ /* 0x000fea000383ffff */
.L_x_6590:
[----:B0-----:R0:W1:Y:S02]  /*e210*/  SYNCS.PHASECHK.TRANS64.TRYWAIT P0, [R5+URZ+0x28820], R37 ;  /* 0x02882025050075a7 */ /* 0x001064000800017f */
[----:B-1----:R-:W-:Y:S05]  /*e220*/  @!P0 NANOSLEEP.SYNCS 0x989680 ;  /* 0x009896800000895d */ /* 0x002fea0003900000 */
[----:B------:R-:W1:Y:S02]  /*e230*/  @!P0 SYNCS.PHASECHK.TRANS64 P0, [R5+URZ+0x28820], R37 ;  /* 0x02882025050085a7 */ /* 0x000e64000800007f */
[----:B-1----:R-:W-:Y:S05]  /*e240*/  @!P0 BRA `(.L_x_6590) ;  /* 0xfffffffc00f08947 */ /* 0x002fea000383ffff */
[----:B------:R-:W-:Y:S05]  /*e250*/  BRA `(.L_x_6700) ;  /* 0xffffffc400c87947 */ /* 0x000fea000383ffff */
.L_x_6591:
[----:B------:R-:W1:Y:S01]  /*e260*/  S2R R0, SR_TID.X ;  /* 0x0000000000007919 */ /* 0x000e620000002100 */
[----:B------:R-:W-:Y:S01]  /*e270*/  BSSY B0, `(.L_x_6701) ;  /* 0x000000a000007945 */ /* 0x000fe20003800000 */
[----:B------:R-:W-:Y:S01]  /*e280*/  MOV R12, RZ ;  /* 0x000000ff000c7202 */ /* 0x000fe20000000f00 */
        /* <DEDUP_REMOVED lines=8> */
.L_x_6702:
[----:B------:R-:W-:Y:S05]  /*e310*/  BSYNC B0 ;  /* 0x0000000000007941 */ /* 0x000fea0003800000 */
.L_x_6701:
[----:B------:R-:W-:Y:S05]  /*e320*/  BRA `(.L_x_6703) ;  /* 0xffffffc400b07947 */ /* 0x000fea000383ffff */
.L_x_6594:
[----:B------:R-:W-:Y:S01]  /*e330*/  BSSY B1, `(.L_x_6704) ;  /* 0x0000006000017945 */ /* 0x000fe20003800000 */
[----:B------:R-:W-:-:S07]  /*e340*/  IMAD.MOV.U32 R15, RZ, RZ, -0x1 ;  /* 0xffffffffff0f7424 */ /* 0x000fce00078e00ff */
[----:B01----:R-:W-:Y:S05]  /*e350*/  WARPSYNC.COLLECTIVE R15, `(.L_x_6705) ;  /* 0x000000000f0c7348 */ /* 0x003fea0003c00000 */
[----:B------:R-:W-:Y:S02]  /*e360*/  ELECT P6, UR62, PT ;  /* 0x00000000003e782f */ /* 0x000fe400038c0000 */
[----:B------:R-:W-:Y:S01]  /*e370*/  MOV R14, UR62 ;  /* 0x0000003e000e7c02 */ /* 0x000fe20008000f00 */
[----:B01----:R-:W-:Y:S10]  /*e380*/  ENDCOLLECTIVE ;  /* 0x000000000000791b */ /* 0x003ff40003800000 */
.L_x_6705:
[----:B------:R-:W-:Y:S05]  /*e390*/  BSYNC B1 ;  /* 0x0000000000017941 */ /* 0x000fea0003800000 */
.L_x_6704:
[----:B------:R-:W-:Y:S05]  /*e3a0*/  BRA `(.L_x_6706) ;  /* 0xffffffc400a87947 */ /* 0x000fea000383ffff */
.L_x_6596:
[----:B-1----:R1:W2:Y:S02]  /*e3b0*/  SYNCS.PHASECHK.TRANS64.TRYWAIT P1, [R3+URZ+0x28840], R2 ;  /* 0x02884002030075a7 */ /* 0x0022a4000802017f */
[----:B--2---:R-:W-:Y:S05]  /*e3c0*/  @!P1 NANOSLEEP.SYNCS 0x989680 ;  /* 0x009896800000995d */ /* 0x004fea0003900000 */
[----:B------:R-:W2:Y:S02]  /*e3d0*/  @!P1 SYNCS.PHASECHK.TRANS64 P1, [R3+URZ+0x28840], R2 ;  /* 0x02884002030095a7 */ /* 0x000ea4000802007f */
[----:B--2---:R-:W-:Y:S05]  /*e3e0*/  @!P1 BRA `(.L_x_6596) ;  /* 0xfffffffc00f09947 */ /* 0x004fea000383ffff */
[----:B------:R-:W-:Y:S05]  /*e3f0*/  BRA `(.L_x_6707) ;  /* 0xffffffc400c87947 */ /* 0x000fea000383ffff */
.L_x_6598:
[----:B0-----:R0:W2:Y:S02]  /*e400*/  SYNCS.PHASECHK.TRANS64.TRYWAIT P1, [R5+URZ+0x28840], R0 ;  /* 0x02884000050075a7 */ /* 0x0010a4000802017f */
[----:B--2---:R-:W-:Y:S05]  /*e410*/  @!P1 NANOSLEEP.SYNCS 0x989680 ;  /* 0x009896800000995d */ /* 0x004fea0003900000 */
[----:B------:R-:W2:Y:S02]  /*e420*/  @!P1 SYNCS.PHASECHK.TRANS64 P1, [R5+URZ+0x28840], R0 ;  /* 0x02884000050095a7 */ /* 0x000ea4000802007f */
[----:B--2---:R-:W-:Y:S05]  /*e430*/  @!P1 BRA `(.L_x_6598) ;  /* 0xfffffffc00f09947 */ /* 0x004fea000383ffff */
[----:B------:R-:W-:Y:S05]  /*e440*/  BRA `(.L_x_6708) ;  /* 0xffffffc400d47947 */ /* 0x000fea000383ffff */
.L_x_6600:
[----:B--2---:R2:W3:Y:S02]  /*e450*/  SYNCS.PHASECHK.TRANS64.TRYWAIT P1, [R3+URZ+0x28860], R2 ;  /* 0x02886002030075a7 */ /* 0x0044e4000802017f */
[----:B---3--:R-:W-:Y:S05]  /*e460*/  @!P1 NANOSLEEP.SYNCS 0x989680 ;  /* 0x009896800000995d */ /* 0x008fea0003900000 */
[----:B------:R-:W3:Y:S02]  /*e470*/  @!P1 SYNCS.PHASECHK.TRANS64 P1, [R3+URZ+0x28860], R2 ;  /* 0x02886002030095a7 */ /* 0x000ee4000802007f */
[----:B---3--:R-:W-:Y:S05]  /*e480*/  @!P1 BRA `(.L_x_6600) ;  /* 0xfffffffc00f09947 */ /* 0x008fea000383ffff */
[----:B------:R-:W-:Y:S05]  /*e490*/  BRA `(.L_x_6709) ;  /* 0xffffffc400d07947 */ /* 0x000fea000383ffff */
.L_x_6710:
        /* <DEDUP_REMOVED lines=14> */
.L_x_15843:


//--------------------- .text._ZN7cutlass13device_kernelIN5flash11enable_sm90INS1_16FlashAttnFwdSm90INS1_25CollectiveMainloopFwdSm90ILi2EN4cute5tupleIJNS5_1CILi1EEES8_S8_EEENS6_IJNS7_ILi128EEESA_SA_EEELi128ENS_10bfloat16_tEfNS_4arch4Sm90ELb0ELb0ELb0ELb1ELb1ELb0ELb0ELb1ELb1ELb1ELb0ELb0EEENS1_21CollectiveEpilogueFwdISB_S9_SC_SE_Li256ELb1ELb1ELb0ELb0EEENS1_36VarlenDynamicPersistentTileSchedulerILi128ELi128ELi256ELi128ELb0ELb1ELb1ELb0ELb1ELb1EEEEEEEEEvNT_6ParamsE --------------------------
	.section	.text._ZN7cutlass13device_kernelIN5flash11enable_sm90INS1_16FlashAttnFwdSm90INS1_25CollectiveMainloopFwdSm90ILi2EN4cute5tupleIJNS5_1CILi1EEES8_S8_EEENS6_IJNS7_ILi128EEESA_SA_EEELi128ENS_10bfloat16_tEfNS_4arch4Sm90ELb0ELb0ELb0ELb1ELb1ELb0ELb0ELb1ELb1ELb1ELb0ELb0EEENS1_21CollectiveEpilogueFwdISB_S9_SC_SE_Li256ELb1ELb1ELb0ELb0EEENS1_36VarlenDynamicPersistentTileSchedulerILi128ELi128ELi256ELi128ELb0ELb1ELb1ELb0ELb1ELb1EEEEEEEEEvNT_6ParamsE,"ax",@progbits
	.align	128
.text._ZN7cutlass13device_kernelIN5flash11enable_sm90INS1_16FlashAttnFwdSm90INS1_25CollectiveMainloopFwdSm90ILi2EN4cute5tupleIJNS5_1CILi1EEES8_S8_EEENS6_IJNS7_ILi128EEESA_SA_EEELi128ENS_10bfloat16_tEfNS_4arch4Sm90ELb0ELb0ELb0ELb1ELb1ELb0ELb0ELb1ELb1ELb1ELb0ELb0EEENS1_21CollectiveEpilogueFwdISB_S9_SC_SE_Li256ELb1ELb1ELb0ELb0EEENS1_36VarlenDynamicPersistentTileSchedulerILi128ELi128ELi256ELi128ELb0ELb1ELb1ELb0ELb1ELb1EEEEEEEEEvNT_6ParamsE:
        .type           _ZN7cutlass13device_kernelIN5flash11enable_sm90INS1_16FlashAttnFwdSm90INS1_25CollectiveMainloopFwdSm90ILi2EN4cute5tupleIJNS5_1CILi1EEES8_S8_EEENS6_IJNS7_ILi128EEESA_SA_EEELi128ENS_10bfloat16_tEfNS_4arch4Sm90ELb0ELb0ELb0ELb1ELb1ELb0ELb0ELb1ELb1ELb1ELb0ELb0EEENS1_21CollectiveEpilogueFwdISB_S9_SC_SE_Li256ELb1ELb1ELb0ELb0EEENS1_36VarlenDynamicPersistentTileSchedulerILi128ELi128ELi256ELi128ELb0ELb1ELb1ELb0ELb1ELb1EEEEEEEEEvNT_6ParamsE,@function
        .size           _ZN7cutlass13device_kernelIN5flash11enable_sm90INS1_16FlashAttnFwdSm90INS1_25CollectiveMainloopFwdSm90ILi2EN4cute5tupleIJNS5_1CILi1EEES8_S8_EEENS6_IJNS7_ILi128EEESA_SA_EEELi128ENS_10bfloat16_tEfNS_4arch4Sm90ELb0ELb0ELb0ELb1ELb1ELb0ELb0ELb1ELb1ELb1ELb0ELb0EEENS1_21CollectiveEpilogueFwdISB_S9_SC_SE_Li256ELb1ELb1ELb0ELb0EEENS1_36VarlenDynamicPersistentTileSchedulerILi128ELi128ELi256ELi128ELb0ELb1ELb1ELb0ELb1ELb1EEEEEEEEEvNT_6ParamsE,(.L_x_15844 - _ZN7cutlass13device_kernelIN5flash11enable_sm90INS1_16FlashAttnFwdSm90INS1_25CollectiveMainloopFwdSm90ILi2EN4cute5tupleIJNS5_1CILi1EEES8_S8_EEENS6_IJNS7_ILi128EEESA_SA_EEELi128ENS_10bfloat16_tEfNS_4arch4Sm90ELb0ELb0ELb0ELb1ELb1ELb0ELb0ELb1ELb1ELb1ELb0ELb0EEENS1_21CollectiveEpilogueFwdISB_S9_SC_SE_Li256ELb1ELb1ELb0ELb0EEENS1_36VarlenDynamicPersistentTileSchedulerILi128ELi128ELi256ELi128ELb0ELb1ELb1ELb0ELb1ELb1EEEEEEEEEvNT_6ParamsE)
        .other          _ZN7cutlass13device_kernelIN5flash11enable_sm90INS1_16FlashAttnFwdSm90INS1_25CollectiveMainloopFwdSm90ILi2EN4cute5tupleIJNS5_1CILi1EEES8_S8_EEENS6_IJNS7_ILi128EEESA_SA_EEELi128ENS_10bfloat16_tEfNS_4arch4Sm90ELb0ELb0ELb0ELb1ELb1ELb0ELb0ELb1ELb1ELb1ELb0ELb0EEENS1_21CollectiveEpilogueFwdISB_S9_SC_SE_Li256ELb1ELb1ELb0ELb0EEENS1_36VarlenDynamicPersistentTileSchedulerILi128ELi128ELi256ELi128ELb0ELb1ELb1ELb0ELb1ELb1EEEEEEEEEvNT_6ParamsE,@"STO_CUDA_ENTRY STV_DEFAULT"
_ZN7cutlass13device_kernelIN5flash11enable_sm90INS1_16FlashAttnFwdSm90INS1_25CollectiveMainloopFwdSm90ILi2EN4cute5tupleIJNS5_1CILi1EEES8_S8_EEENS6_IJNS7_ILi128EEESA_SA_EEELi128ENS_10bfloat16_tEfNS_4arch4Sm90ELb0ELb0ELb0ELb1ELb1ELb0ELb0ELb1ELb1ELb1ELb0ELb0EEENS1_21CollectiveEpilogueFwdISB_S9_SC_SE_Li256ELb1ELb1ELb0ELb0EEENS1_36VarlenDynamicPersistentTileSchedulerILi128ELi128ELi256ELi128ELb0ELb1ELb1ELb0ELb1ELb1EEEEEEEEEvNT_6ParamsE:
        /* <DEDUP_REMOVED lines=10> */
[----:B------:R-:W-:-:S05]  /*00a0*/  SHF.R.U32.HI R2, RZ, 0x7, R3 ;  /* 0x00000007ff027819 */ /* 0x000fca0000011603 */
[----:B------:R0:W1:Y:S04]  /*00b0*/  SHFL.IDX PT, R4, R2, RZ, 0x1f ;  /* 0x00001fff02047589 */ /* 0x00006800000e0000 */
[----:B------:R-:W-:Y:S01]  /*00c0*/  VOTEU.ALL UP0, P0 ;  /* 0x00000000003f7886 */ /* 0x000fe20000000000 */
[----:B------:R-:W-:-:S04]  /*00d0*/  VOTEU.ALL UP1, P0 ;  /* 0x00000000003f7886 */ /* 0x000fc80000020000 */
[----:B------:R-:W2:Y:S01]  /*00e0*/  @!UP0 S2UR UR8, SR_CgaCtaId ;  /* 0x00000000000889c3 */ /* 0x000ea20000008800 */
[----:B------:R-:W-:Y:S01]  /*00f0*/  @!UP0 UMOV UR6, 0x400 ;  /* 0x0000040000068882 */ /* 0x000fe20000000000 */
[----:B------:R-:W-:-:S04]  /*0100*/  @!UP0 UIADD3 UR4, -UR4, 0x100000, URZ ;  /* 0x0010000004048890 */ /* 0x000fc8000fffe13f */
[----:B------:R-:W-:Y:S02]  /*0110*/  @!UP0 USHF.L.U32 UR5, UR4, 0xb, URZ ;  /* 0x0000000b04058899 */ /* 0x000fe4000800063f */
[----:B------:R-:W-:Y:S02]  /*0120*/  @!UP0 USHF.L.U32 UR4, UR4, 0x1, URZ ;  /* 0x0000000104048899 */ /* 0x000fe4000800063f */
[----:B--2---:R-:W-:Y:S02]  /*0130*/  @!UP0 ULEA UR8, UR8, UR6, 0x18 ;  /* 0x0000000608088291 */ /* 0x004fe4000f8ec03f */
        /* <DEDUP_REMOVED lines=25> */
.L_x_6711:
        /* <DEDUP_REMOVED lines=22> */
.L_x_6712:
        /* <DEDUP_REMOVED lines=18> */
.L_x_6713:
        /* <DEDUP_REMOVED lines=22> */
.L_x_6714:
        /* <DEDUP_REMOVED lines=23> */
.L_x_6715:
        /* <DEDUP_REMOVED lines=8> */
.L_x_6717:
[----:B------:R-:W-:-:S08]  /*08a0*/  NOP ;  /* 0x0000000000007918 */ /* 0x000fd00000000000 */
[----:B------:R-:W0:Y:S02]  /*08b0*/  USETMAXREG.TRY_ALLOC.CTAPOOL UP0, 0xe8 ;  /* 0x000000e8000079c8 */ /* 0x000e240008000600 */
[----:B0-----:R-:W-:-:S13]  /*08c0*/  PLOP3.LUT P0, PT, PT, PT, UP0, 0x80, 0x0 ;  /* 0x000000000000781c */ /* 0x001fda0003f0f008 */
[----:B------:R-:W-:Y:S05]  /*08d0*/  @!P0 BRA `(.L_x_6717) ;  /* 0xfffffffc00f08947 */ /* 0x000fea000383ffff */
[----:B------:R-:W0:Y:S01]  /*08e0*/  S2R R3, SR_TID.X ;  /* 0x0000000000037919 */ /* 0x000e220000002100 */
[----:B------:R-:W1:Y:S01]  /*08f0*/  S2UR UR5, SR_CgaCtaId ;  /* 0x00000000000579c3 */ /* 0x000e620000008800 */
[----:B------:R-:W-:-:S07]  /*0900*/  UMOV UR4, 0x400 ;  /* 0x0000040000047882 */ /* 0x000fce0000000000 */
[----:B------:R-:W-:Y:S06]  /*0910*/  BAR.ARV 0x8, 0x180 ;  /* 0x0206000000007b1d */ /* 0x000fec0000002000 */
[----:B-1----:R-:W-:Y:S01]  /*0920*/  ULEA UR4, UR5, UR4, 0x18 ;  /* 0x0000000405047291 */ /* 0x002fe2000f8ec03f */
[----:B0-----:R-:W-:-:S04]  /*0930*/  LOP3.LUT R0, R3, 0xffffff80, RZ, 0xc0, !PT ;  /* 0xffffff8003007812 */ /* 0x001fc800078ec0ff */
[----:B------:R-:W-:-:S13]  /*0940*/  ISETP.NE.AND P0, PT, R0, 0x80, PT ;  /* 0x000000800000780c */ /* 0x000fda0003f05270 */
[----:B------:R-:W-:Y:S08]  /*0950*/  @!P0 BAR.ARV 0x9, 0x100 ;  /* 0x0244000000008b1d */ /* 0x000ff00000002000 */
[----:B------:R-:W-:Y:S06]  /*0960*/  BAR.SYNC.DEFER_BLOCKING 0x5, 0x180 ;  /* 0x0146000000007b1d */ /* 0x000fec0000010000 */
[----:B------:R-:W0:Y:S01]  /*0970*/  LDS.128 R44, [UR4+0x288d0] ;  /* 0x0288d004ff2c7984 */ /* 0x000e220008000c00 */
[----:B------:R-:W-:Y:S01]  /*0980*/  ULDC UR4, c[0x0][0xc3c] ;  /* 0x00030f0000047ab9 */ /* 0x000fe20000000800 */
[----:B------:R-:W-:Y:S06]  /*0990*/  BAR.ARV 0x4, 0x180 ;  /* 0x0106000000007b1d */ /* 0x000fec0000002000 */
[----:B0-----:R-:W-:-:S13]  /*09a0*/  ISETP.GE.AND P0, PT, R47, UR4, PT ;  /* 0x000000042f007c0c */ /* 0x001fda000bf06270 */
[----:B------:R-:W-:Y:S05]  /*09b0*/  @P0 EXIT ;  /* 0x000000000000094d */ /* 0x000fea0003800000 */
[----:B------:R-:W-:Y:S01]  /*09c0*/  VIADD R190, R3, 0xffffff80 ;  /* 0xffffff8003be7836 */ /* 0x000fe20000000000 */
[----:B------:R-:W-:Y:S01]  /*09d0*/  R2UR UR5, R45 ;  /* 0x000000002d0572ca */ /* 0x000fe200000e0000 */
[----:B------:R-:W-:Y:S01]  /*09e0*/  IMAD.MOV.U32 R12, RZ, RZ, -0x2 ;  /* 0xfffffffeff0c7424 */ /* 0x000fe200078e00ff */
[----:B------:R-:W-:Y:S01]  /*09f0*/  R2UR UR6, R46 ;  /* 0x000000002e0672ca */ /* 0x000fe200000e0000 */
[----:B------:R-:W-:Y:S01]  /*0a00*/  ULOP3.LUT UR45, UR36, 0x1, URZ, 0xfc, !UPT ;  /* 0x00000001242d7892 */ /* 0x000fe2000f8efc3f */
[----:B------:R-:W-:Y:S01]  /*0a10*/  SHF.R.S32.HI R3, RZ, 0x1f, R190 ;  /* 0x0000001fff037819 */ /* 0x000fe200000114be */
[----:B------:R-:W-:Y:S01]  /*0a20*/  UMOV UR44, URZ ;  /* 0x0000003f002c7c82 */ /* 0x000fe20008000000 */
[----:B------:R-:W-:Y:S01]  /*0a30*/  UMOV UR43, URZ ;  /* 0x0000003f002b7c82 */ /* 0x000fe20008000000 */
[----:B------:R-:W-:Y:S01]  /*0a40*/  UMOV UR42, URZ ;  /* 0x0000003f002a7c82 */ /* 0x000fe20008000000 */
[CC--:B------:R-:W-:Y:S02]  /*0a50*/  LEA.HI R0, R3.reuse, R190.reuse, RZ, 0x7 ;  /* 0x000000be03007211 */ /* 0x0c0fe400078f38ff */
[----:B------:R-:W-:-:S02]  /*0a60*/  LEA.HI R4, R3, R190, RZ, 0x4 ;  /* 0x000000be03047211 */ /* 0x000fc400078f20ff */
[----:B------:R-:W-:Y:S02]  /*0a70*/  LOP3.LUT R5, R0, 0xffffff80, RZ, 0xc0, !PT ;  /* 0xffffff8000057812 */ /* 0x000fe400078ec0ff */
[----:B------:R-:W-:Y:S02]  /*0a80*/  SHF.R.S32.HI R7, RZ, 0x4, R4 ;  /* 0x00000004ff077819 */ /* 0x000fe40000011404 */
[----:B------:R-:W-:Y:S01]  /*0a90*/  SHF.R.S32.HI R153, RZ, 0x7, R0 ;  /* 0x00000007ff997819 */ /* 0x000fe20000011400 */
[----:B------:R-:W-:Y:S01]  /*0aa0*/  IMAD.IADD R154, R190, 0x1, -R5 ;  /* 0x00000001be9a7824 */ /* 0x000fe200078e0a05 */
[----:B------:R-:W-:Y:S02]  /*0ab0*/  LEA.HI R5, R3, R190, RZ, 0x5 ;  /* 0x000000be03057211 */ /* 0x000fe400078f28ff */
[----:B------:R-:W-:Y:S02]  /*0ac0*/  LEA.HI R0, R0, R153, RZ, 0x1 ;  /* 0x0000009900007211 */ /* 0x000fe400078f08ff */
[----:B------:R-:W-:Y:S01]  /*0ad0*/  SHF.R.S32.HI R9, RZ, 0x1f, R154 ;  /* 0x0000001fff097819 */ /* 0x000fe2000001149a */
[----:B------:R-:W-:Y:S01]  /*0ae0*/  IMAD.SHL.U32 R6, R5, 0x20, RZ ;  /* 0x0000002005067824 */ /* 0x000fe200078e00ff */
        /* <DEDUP_REMOVED lines=9> */
[----:B------:R-:W-:-:S02]  /*0b80*/  SHF.R.S32.HI R10, RZ, 0x2, R8 ;  /* 0x00000002ff0a7819 */ /* 0x000fc40000011408 */
[----:B------:R-:W-:Y:S01]  /*0b90*/  SHF.R.S32.HI R11, RZ, 0x1f, R8 ;  /* 0x0000001fff0b7819 */ /* 0x000fe20000011408 */
[----:B------:R-:W-:Y:S01]  /*0ba0*/  IMAD R155, R4, 0x8, R5 ;  /* 0x00000008049b7824 */ /* 0x000fe200078e0205 */
[----:B------:R-:W-:Y:S02]  /*0bb0*/  LOP3.LUT R5, R6, 0xfffffffc, RZ, 0xc0, !PT ;  /* 0xfffffffc06057812 */ /* 0x000fe400078ec0ff */
[----:B------:R-:W-:Y:S02]  /*0bc0*/  LEA.HI R11, R11, R10, RZ, 0x3 ;  /* 0x0000000a0b0b7211 */ /* 0x000fe400078f18ff */
[----:B------:R-:W-:Y:S01]  /*0bd0*/  LEA.HI R3, R3, R190, RZ, 0x3 ;  /* 0x000000be03037211 */ /* 0x000fe200078f18ff */
[----:B------:R-:W-:Y:S01]  /*0be0*/  IMAD.IADD R4, R190, 0x1, -R5 ;  /* 0x00000001be047824 */ /* 0x000fe200078e0a05 */
[----:B------:R-:W-:Y:S02]  /*0bf0*/  LOP3.LUT R11, R11, 0xfffffff8, RZ, 0xc0, !PT ;  /* 0xfffffff80b0b7812 */ /* 0x000fe400078ec0ff */
[----:B------:R-:W-:-:S02]  /*0c00*/  LEA.HI R9, R9, R154, RZ, 0x5 ;  /* 0x0000009a09097211 */ /* 0x000fc400078f28ff */
[----:B------:R-:W-:Y:S02]  /*0c10*/  LOP3.LUT R5, R3, 0xfffffff8, RZ, 0xc0, !PT ;  /* 0xfffffff803057812 */ /* 0x000fe400078ec0ff */
[----:B------:R-:W-:Y:S02]  /*0c20*/  IADD3 R10, R10, -R11, RZ ;  /* 0x8000000b0a0a7210 */ /* 0x000fe40007ffe0ff */
[----:B------:R-:W-:Y:S01]  /*0c30*/  SHF.R.S32.HI R9, RZ, 0x5, R9 ;  /* 0x00000005ff097819 */ /* 0x000fe20000011409 */
[----:B------:R-:W-:Y:S01]  /*0c40*/  IMAD.IADD R152, R190, 0x1, -R5 ;  /* 0x00000001be987824 */ /* 0x000fe200078e0a05 */
[----:B------:R-:W-:Y:S02]  /*0c50*/  LOP3.LUT R0, R0, 0x3fffffe, RZ, 0xc0, !PT ;  /* 0x03fffffe00007812 */ /* 0x000fe400078ec0ff */
[----:B------:R-:W-:Y:S01]  /*0c60*/  LEA.HI R6, R4, R4, RZ, 0x1 ;  /* 0x0000000404067211 */ /* 0x000fe200078f08ff */
[----:B------:R-:W-:Y:S01]  /*0c70*/  IMAD R9, R9, 0x10, R10 ;  /* 0x0000001009097824 */ /* 0x000fe200078e020a */
[----:B------:R-:W-:Y:S01]  /*0c80*/  LOP3.LUT R11, R8, 0x7ffffffc, RZ, 0xc0, !PT ;  /* 0x7ffffffc080b7812 */ /* 0x000fe200078ec0ff */
[----:B------:R-:W-:Y:S01]  /*0c90*/  IMAD.IADD R0, R153, 0x1, -R0 ;  /* 0x0000000199007824 */ /* 0x000fe200078e0a00 */
[----:B------:R-:W-:Y:S01]  /*0ca0*/  LOP3.LUT R7, R6, 0x1ffffffe, RZ, 0xc0, !PT ;  /* 0x1ffffffe06077812 */ /* 0x000fe200078ec0ff */
[----:B------:R-:W-:Y:S01]  /*0cb0*/  IMAD.SHL.U32 R22, R152, 0x8, RZ ;  /* 0x0000000898167824 */ /* 0x000fe200078e00ff */
[----:B------:R-:W-:Y:S01]  /*0cc0*/  SHF.R.S32.HI R17, RZ, 0x3, R3 ;  /* 0x00000003ff117819 */ /* 0x000fe20000011403 */
[----:B------:R-:W-:Y:S01]  /*0cd0*/  IMAD.IADD R11, R154, 0x1, -R11 ;  /* 0x000000019a0b7824 */ /* 0x000fe200078e0a0b */
[----:B------:R-:W-:Y:S01]  /*0ce0*/  LEA R19, R0, R9, 0x6 ;  /* 0x0000000900137211 */ /* 0x000fe200078e30ff */
[----:B------:R-:W-:Y:S01]  /*0cf0*/  VIADD R18, R22, 0x40 ;  /* 0x0000004016127836 */ /* 0x000fe20000000000 */
[----:B------:R-:W-:Y:S01]  /*0d00*/  SHF.R.S32.HI R189, RZ, 0x1f, R22 ;  /* 0x0000001fffbd7819 */ /* 0x000fe20000011416 */
[----:B------:R-:W-:-:S02]  /*0d10*/  IMAD.IADD R16, R4, 0x1, -R7 ;  /* 0x0000000104107824 */ /* 0x000fc400078e0a07 */
[----:B------:R-:W-:Y:S01]  /*0d20*/  IMAD R23, R11, R12, 0x80 ;  /* 0x000000800b177424 */ /* 0x000fe200078e020c */
[----:B------:R-:W-:Y:S01]  /*0d30*/  SHF.R.S32.HI R188, RZ, 0x1f, R18 ;  /* 0x0000001fffbc7819 */ /* 0x000fe20000011412 */
[----:B------:R-:W-:-:S07]  /*0d40*/  IMAD R16, R16, 0x8, R19 ;  /* 0x0000000810107824 */ /* 0x000fce00078e0213 */
.L_x_6763:
[----:B012---:R-:W0:Y:S01]  /*0d50*/  LDC.64 R4, c[0x0][0xc88] ;  /* 0x00032200ff047b82 */ /* 0x007e220000000a00 */
[----:B------:R-:W-:Y:S01]  /*0d60*/  ULDC.64 UR8, c[0x0][0xa28] ;  /* 0x00028a0000087ab9 */ /* 0x000fe20000000a00 */
[----:B------:R-:W-:Y:S01]  /*0d70*/  ULDC.64 UR10, c[0x0][0xa20] ;  /* 0x00028800000a7ab9 */ /* 0x000fe20000000a00 */
[----:B------:R-:W-:Y:S01]  /*0d80*/  ULDC UR4, c[0x0][0x424] ;  /* 0x0001090000047ab9 */ /* 0x000fe20000000800 */
        /* <DEDUP_REMOVED lines=13> */
[----:B------:R-:W-:Y:S01]  /*0e60*/  @UP1 ULEA.HI.X UR11, UR37, UR11, UR38, 0x2, UP3 ;  /* 0x0000000b250b1291 */ /* 0x000fe200098f1426 */
[----:B------:R-:W-:Y:S02]  /*0e70*/  IMAD.U32 R4, RZ, RZ, UR8 ;  /* 0x00000008ff047e24 */ /* 0x000fe4000f8e00ff */
[----:B------:R-:W-:-:S02]  /*0e80*/  IMAD.U32 R6, RZ, RZ, UR10 ;  /* 0x0000000aff067e24 */ /* 0x000fc4000f8e00ff */
[----:B------:R-:W-:Y:S01]  /*0e90*/  IMAD.U32 R5, RZ, RZ, UR9 ;  /* 0x00000009ff057e24 */ /* 0x000fe2000f8e00ff */
[----:B------:R-:W-:Y:S01]  /*0ea0*/  ULDC.64 UR8, c[0x0][0x418] ;  /* 0x0001060000087ab9 */ /* 0x000fe20000000a00 */
[----:B------:R-:W-:-:S03]  /*0eb0*/  IMAD.U32 R7, RZ, RZ, UR11 ;  /* 0x0000000bff077e24 */ /* 0x000fc6000f8e00ff */
[----:B------:R-:W2:Y:S04]  /*0ec0*/  @P0 LDG.E R4, desc[UR50][R4.64] ;  /* 0x0000003204040981 */ /* 0x000ea8000c1e1900 */
[----:B---3--:R-:W3:Y:S01]  /*0ed0*/  @P1 LDG.E R6, desc[UR50][R6.64] ;  /* 0x0000003206061981 */ /* 0x008ee2000c1e1900 */
[----:B------:R-:W-:Y:S01]  /*0ee0*/  UISETP.NE.U32.AND UP0, UPT, UR8, URZ, UPT ;  /* 0x0000003f0800728c */ /* 0x000fe2000bf05070 */
[----:B------:R-:W-:Y:S01]  /*0ef0*/  CS2R R20, SRZ ;  /* 0x0000000000147805 */ /* 0x000fe2000001ff00 */
[----:B------:R-:W-:Y:S01]  /*0f00*/  UMOV UR39, UR5 ;  /* 0x0000000500277c82 */ /* 0x000fe20008000000 */
[----:B------:R-:W-:Y:S01]  /*0f10*/  ULDC UR5, c[0x0][0x2f0] ;  /* 0x0000bc0000057ab9 */ /* 0x000fe20000000800 */
[----:B------:R-:W-:Y:S01]  /*0f20*/  UISETP.NE.AND.EX UP0, UPT, UR9, URZ, UPT, UP0 ;  /* 0x0000003f0900728c */ /* 0x000fe2000bf05300 */
[----:B------:R-:W-:Y:S01]  /*0f30*/  IMAD.MOV.U32 R151, RZ, RZ, RZ ;  /* 0x000000ffff977224 */ /* 0x000fe200078e00ff */
[----:B------:R-:W-:Y:S01]  /*0f40*/  UMOV UR48, URZ ;  /* 0x0000003f00307c82 */ /* 0x000fe20008000000 */
[----:B------:R-:W-:Y:S01]  /*0f50*/  UMOV UR40, UR6 ;  /* 0x0000000600287c82 */ /* 0x000fe20008000000 */
[----:B------:R-:W-:Y:S01]  /*0f60*/  USEL UR4, UR4, 0x1, UP0 ;  /* 0x0000000104047887 */ /* 0x000fe20008000000 */
[----:B------:R-:W-:Y:S01]  /*0f70*/  CS2R R32, SRZ ;  /* 0x0000000000207805 */ /* 0x000fe2000001ff00 */
[----:B------:R-:W-:Y:S01]  /*0f80*/  IMAD.MOV.U32 R3, RZ, RZ, RZ ;  /* 0x000000ffff037224 */ /* 0x000fe200078e00ff */
[----:B------:R-:W-:Y:S01]  /*0f90*/  CS2R R34, SRZ ;  /* 0x0000000000227805 */ /* 0x000fe2000001ff00 */
[----:B------:R-:W-:Y:S01]  /*0fa0*/  UIMAD UR4, UR4, UR5, URZ ;  /* 0x00000005040472a4 */ /* 0x000fe2000f8e023f */
        /* <DEDUP_REMOVED lines=22> */
[----:B------:R-:W-:Y:S02]  /*1110*/  MOV R84, RZ ;  /* 0x000000ff00547202 */ /* 0x000fe40000000f00 */
[----:B--2---:R-:W-:Y:S02]  /*1120*/  @P0 R2UR UR48, R4 ;  /* 0x00000000043002ca */ /* 0x004fe400000e0000 */
[----:B------:R-:W-:-:S02]  /*1130*/  PLOP3.LUT P0, PT, PT, PT, PT, 0x80, 0x0 ;  /* 0x000000000000781c */ /* 0x000fc40003f0f070 */
        /* <DEDUP_REMOVED lines=15> */
.L_x_6718:
[----:B------:R-:W-:Y:S01]  /*1230*/  UIADD3 UR48, -UR48, UR4, URZ ;  /* 0x0000000430307290 */ /* 0x000fe2000fffe13f */
[----:B------:R-:W-:Y:S01]  /*1240*/  CS2R R86, SRZ ;  /* 0x0000000000567805 */ /* 0x000fe2000001ff00 */
[----:B------:R-:W-:Y:S01]  /*1250*/  IMAD.MOV.U32 R85, RZ, RZ, RZ ;  /* 0x000000ffff557224 */ /* 0x000fe200078e00ff */
[----:B------:R-:W-:Y:S01]  /*1260*/  CS2R R88, SRZ ;  /* 0x0000000000587805 */ /* 0x000fe2000001ff00 */
[----:B------:R-:W-:Y:S01]  /*1270*/  UISETP.GE.AND UP0, UPT, UR48, 0x1, UPT ;  /* 0x000000013000788c */ /* 0x000fe2000bf06270 */
[----:B------:R-:W-:Y:S01]  /*1280*/  CS2R R92, SRZ ;  /* 0x00000000005c7805 */ /* 0x000fe2000001ff00 */
[----:B------:R-:W-:Y:S01]  /*1290*/  UIADD3 UR4, UR48, 0x7f, URZ ;  /* 0x0000007f30047890 */ /* 0x000fe2000fffe03f */
[----:B------:R-:W-:Y:S01]  /*12a0*/  CS2R R6, SRZ ;  /* 0x0000000000067805 */ /* 0x000fe2000001ff00 */
[----:B------:R-:W-:Y:S02]  /*12b0*/  IMAD.MOV.U32 R8, RZ, RZ, RZ ;  /* 0x000000ffff087224 */ /* 0x000fe400078e00ff */
[----:B------:R-:W-:Y:S01]  /*12c0*/  PLOP3.LUT P1, PT, PT, PT, UP0, 0x80, 0x0 ;  /* 0x000000000000781c */ /* 0x000fe20003f2f008 */
[----:B------:R-:W-:Y:S01]  /*12d0*/  USHF.R.S32.HI UR5, URZ, 0x1f, UR4 ;  /* 0x0000001f3f057899 */ /* 0x000fe20008011404 */
[----:B------:R-:W-:-:S02]  /*12e0*/  IMAD.MOV.U32 R10, RZ, RZ, RZ ;  /* 0x000000ffff0a7224 */ /* 0x000fc400078e00ff */
[----:B------:R-:W-:Y:S01]  /*12f0*/  IMAD.MOV.U32 R26, RZ, RZ, RZ ;  /* 0x000000ffff1a7224 */ /* 0x000fe200078e00ff */
[----:B------:R-:W-:Y:S01]  /*1300*/  ULEA.HI UR5, UR5, UR4, URZ, 0x7 ;  /* 0x0000000405057291 */ /* 0x000fe2000f8f383f */
[----:B------:R-:W-:-:S07]  /*1310*/  IMAD.MOV.U32 R157, RZ, RZ, RZ ;  /* 0x000000ffff9d7224 */ /* 0x000fce00078e00ff */
[----:B------:R-:W-:Y:S05]  /*1320*/  @!P1 BRA `(.L_x_6719) ;  /* 0x0000005000b09947 */ /* 0x000fea0003800000 */
[----:B------:R-:W0:Y:S01]  /*1330*/  SHFL.IDX PT, R0, R153, RZ, 0x1f ;  /* 0x00001fff99007589 */ /* 0x000e2200000e0000 */
[----:B------:R-:W1:Y:S01]  /*1340*/  S2UR UR46, SR_CgaCtaId ;  /* 0x00000000002e79c3 */ /* 0x000e620000008800 */
[----:B------:R-:W-:Y:S01]  /*1350*/  UMOV UR49, 0x400 ;  /* 0x0000040000317882 */ /* 0x000fe20000000000 */
[----:B------:R-:W-:Y:S01]  /*1360*/  USHF.R.S32.HI UR47, URZ, 0x7, UR5 ;  /* 0x000000073f2f7899 */ /* 0x000fe20008011405 */
        /* <DEDUP_REMOVED lines=17> */
[----:B------:R-:W-:Y:S01]  /*1480*/  MOV R5, UR5 ;  /* 0x0000000500057c02 */ /* 0x000fe20008000f00 */
        /* <DEDUP_REMOVED lines=10> */
.L_x_6720:
[----:B------:R-:W-:Y:S01]  /*1530*/  ULEA.HI UR4, UR44, UR44, URZ, 0x1 ;  /* 0x0000002c2c047291 */ /* 0x000fe2000f8f083f */
[----:B------:R-:W-:-:S03]  /*1540*/  MOV R3, UR45 ;  /* 0x0000002d00037c02 */ /* 0x000fc60008000f00 */
[----:B------:R-:W-:Y:S01]  /*1550*/  ULOP3.LUT UR4, UR4, 0xfffffffe, URZ, 0xc0, !UPT ;  /* 0xfffffffe04047892 */ /* 0x000fe2000f8ec03f */
[----:B------:R-:W-:-:S03]  /*1560*/  ISETP.NE.AND P0, PT, R3, 0x3, PT ;  /* 0x000000030300780c */ /* 0x000fc60003f05270 */
[----:B------:R-:W-:-:S06]  /*1570*/  UIADD3 UR4, UR44, -UR4, URZ ;  /* 0x800000042c047290 */ /* 0x000fcc000fffe03f */
[----:B------:R-:W-:-:S05]  /*1580*/  IMAD.U32 R0, RZ, RZ, UR4 ;  /* 0x00000004ff007e24 */ /* 0x000fca000f8e00ff */
[----:B------:R-:W-:-:S04]  /*1590*/  SHF.L.U32 R0, R0, 0x1f, RZ ;  /* 0x0000001f00007819 */ /* 0x000fc800000006ff */
[----:B------:R-:W0:Y:S02]  /*15a0*/  SYNCS.PHASECHK.TRANS64.TRYWAIT P1, [UR49+0x28800], R0 ;  /* 0x02880000ff0075a7 */ /* 0x000e240008020171 */
[----:B0-----:R-:W-:Y:S05]  /*15b0*/  @!P1 BRA `(.L_x_6721) ;  /* 0x000000c4006c9947 */ /* 0x001fea0003800000 */
.L_x_6850:
[----:B------:R-:W-:Y:S05]  /*15c0*/  @!P0 BRA `(.L_x_6722) ;  /* 0x0000000000048947 */ /* 0x000fea0003800000 */
[----:B------:R-:W-:Y:S01]  /*15d0*/  BPT.TRAP 0x1 ;  /* 0x000000040000795c */ /* 0x000fe20000300000 */
.L_x_6722:
[----:B------:R-:W-:Y:S02]  /*15e0*/  IMAD.U32 R5, RZ, RZ, UR42 ;  /* 0x0000002aff057e24 */ /* 0x000fe4000f8e00ff */
[----:B0-----:R-:W-:-:S03]  /*15f0*/  IMAD.U32 R0, RZ, RZ, UR43 ;  /* 0x0000002bff007e24 */ /* 0x001fc6000f8e00ff */
[----:B------:R-:W-:Y:S02]  /*1600*/  LEA R5, R5, UR49, 0x3 ;  /* 0x0000003105057c11 */ /* 0x000fe4000f8e18ff */
[----:B------:R-:W-:-:S04]  /*1610*/  SHF.L.U32 R0, R0, 0x1f, RZ ;  /* 0x0000001f00007819 */ /* 0x000fc800000006ff */
[----:B------:R0:W1:Y:S01]  /*1620*/  SYNCS.PHASECHK.TRANS64.TRYWAIT P1, [R5+URZ+0x28830], R0 ;  /* 0x02883000050075a7 */ /* 0x000062000802017f */
[----:B------:R-:W-:Y:S05]  /*1630*/  @!P0 BRA `(.L_x_6723) ;  /* 0x0000000000048947 */ /* 0x000fea0003800000 */
[----:B------:R-:W-:Y:S01]  /*1640*/  BPT.TRAP 0x1 ;  /* 0x000000040000795c */ /* 0x000fe20000300000 */
.L_x_6723:
[----:B------:R-:W-:Y:S01]  /*1650*/  IMAD.MOV.U32 R151, RZ, RZ, RZ ;  /* 0x000000ffff977224 */ /* 0x000fe200078e00ff */
[----:B-1----:R-:W-:Y:S06]  /*1660*/  @P1 BRA `(.L_x_6724) ;  /* 0x0000000000081947 */ /* 0x002fec0003800000 */
[----:B------:R-:W1:Y:S02]  /*1670*/  SYNCS.PHASECHK.TRANS64.TRYWAIT P1, [R5+URZ+0x28830], R0 ;  /* 0x02883000050075a7 */ /* 0x000e64000802017f */
[----:B-1----:R-:W-:Y:S05]  /*1680*/  @!P1 BRA `(.L_x_6725) ;  /* 0x000000c400509947 */ /* 0x002fea0003800000 */
.L_x_6724:
[----:B------:R-:W-:Y:S05]  /*1690*/  WARPSYNC.ALL ;  /* 0x0000000000007948 */ /* 0x000fea0003800000 */
[----:B------:R-:W-:Y:S01]  /*16a0*/  UIADD3 UR49, UR49, 0x18400, URZ ;  /* 0x0001840031317890 */ /* 0x000fe2000fffe03f */
[----:B------:R-:W-:Y:S01]  /*16b0*/  WARPGROUP.ARRIVE ;  /* 0x00000000000079c5 */ /* 0x000fe20000000000 */
[----:B------:R-:W-:Y:S02]  /*16c0*/  ULOP3.LUT UR32, UR52, 0x10000, URZ, 0xfc, !UPT ;  /* 0x0001000034207892 */ /* 0x000fe4000f8efc3f */
[----:B------:R-:W-:Y:S01]  /*16d0*/  USHF.R.U32.HI UR49, URZ, 0x4, UR49 ;  /* 0x000000043f317899 */ /* 0x000fe20008011631 */
[----:B------:R-:W-:Y:S01]  /*16e0*/  UMOV UR33, 0x40000040 ;  /* 0x4000004000217882 */ /* 0x000fe20000000000 */
[----:B------:R-:W-:-:S02]  /*16f0*/  UMOV UR35, 0x40000040 ;  /* 0x4000004000237882 */ /* 0x000fc40000000000 */
[----:B------:R-:W-:Y:S02]  /*1700*/  ULOP3.LUT UR49, UR49, 0x3fff, URZ, 0xc0, !UPT ;  /* 0x00003fff31317892 */ /* 0x000fe4000f8ec03f */
[----:B------:R-:W-:Y:S02]  /*1710*/  UIADD3 UR4, UR32, 0x2, URZ ;  /* 0x0000000220047890 */ /* 0x000fe4000fffe03f */
[----:B------:R-:W-:Y:S01]  /*1720*/  ULOP3.LUT UR49, UR49, 0x10000, URZ, 0xfc, !UPT ;  /* 0x0001000031317892 */ /* 0x000fe2000f8efc3f */
[----:B------:R-:W-:Y:S01]  /*1730*/  UMOV UR5, 0x40000040 ;  /* 0x4000004000057882 */ /* 0x000fe20000000000 */
[----:B------:R-:W-:Y:S02]  /*1740*/  UMOV UR7, 0x40000040 ;  /* 0x4000004000077882 */ /* 0x000fe40000000000 */
        /* <DEDUP_REMOVED lines=51> */
.L_x_6726:
        /* <DEDUP_REMOVED lines=146> */
[----:B------:R-:W-:Y:S02]  /*23a0*/  FSEL R124, R77, -INF , P2 ;  /* 0xff8000004d7c7808 */ /* 0x000fe40001000000 */
[----:B------:R-:W-:Y:S02]  /*23b0*/  FMNMX.FTZ R3, R76, R3, !PT ;  /* 0x000000034c037209 */ /* 0x000fe40007810000 */
[----:B------:R-:W-:Y:S02]  /*23c0*/  ISETP.GT.AND P3, PT, R4, 0x70, PT ;  /* 0x000000700400780c */ /* 0x000fe40003f64270 */
[----:B------:R-:W-:Y:S02]  /*23d0*/  FSEL R62, R62, -INF , P4 ;  /* 0xff8000003e3e7808 */ /* 0x000fe40002000000 */
[----:B------:R-:W-:-:S02]  /*23e0*/  FSEL R80, R80, -INF , P3 ;  /* 0xff80000050507808 */ /* 0x000fc40001800000 */
[----:B------:R-:W-:Y:S02]  /*23f0*/  FMNMX.FTZ R3, R124, R3, !PT ;  /* 0x000000037c037209 */ /* 0x000fe40007810000 */
[----:B------:R-:W-:Y:S02]  /*2400*/  ISETP.GT.AND P4, PT, R4, 0x71, PT ;  /* 0x000000710400780c */ /* 0x000fe40003f84270 */
[----:B------:R-:W-:Y:S02]  /*2410*/  FMNMX.FTZ R3, R80, R3, !PT ;  /* 0x0000000350037209 */ /* 0x000fe40007810000 */
[----:B------:R-:W-:Y:S02]  /*2420*/  FSEL R126, R81, -INF , P4 ;  /* 0xff800000517e7808 */ /* 0x000fe40002000000 */
[----:B------:R-:W-:Y:S02]  /*2430*/  ISETP.GT.AND P5, PT, R4, 0x78, PT ;  /* 0x000000780400780c */ /* 0x000fe40003fa4270 */
[----:B------:R-:W-:-:S02]  /*2440*/  FMNMX.FTZ R3, R126, R3, !PT ;  /* 0x000000037e037209 */ /* 0x000fc40007810000 */
[----:B------:R-:W-:Y:S02]  /*2450*/  FSEL R84, R84, -INF , P5 ;  /* 0xff80000054547808 */ /* 0x000fe40002800000 */
[----:B------:R-:W-:Y:S02]  /*2460*/  ISETP.GT.AND P6, PT, R4, 0x79, PT ;  /* 0x000000790400780c */ /* 0x000fe40003fc4270 */
[----:B------:R-:W-:Y:S02]  /*2470*/  FMNMX.FTZ R3, R84, R3, !PT ;  /* 0x0000000354037209 */ /* 0x000fe40007810000 */
[----:B------:R-:W-:Y:S02]  /*2480*/  FSEL R128, R85, -INF , P6 ;  /* 0xff80000055807808 */ /* 0x000fe40003000000 */
[----:B------:R-:W-:Y:S02]  /*2490*/  P2R R13, PR, RZ, 0x8 ;  /* 0x00000008ff0d7803 */ /* 0x000fe40000000000 */
[----:B------:R-:W-:Y:S01]  /*24a0*/  FMNMX.FTZ R7, R128, R3, !PT ;  /* 0x0000000380077209 */ /* 0x000fe20007810000 */
[----:B------:R-:W-:Y:S01]  /*24b0*/  IMAD.U32 R3, RZ, RZ, UR6 ;  /* 0x00000006ff037e24 */ /* 0x000fe2000f8e00ff */
[----:B------:R-:W-:-:S02]  /*24c0*/  P2R R15, PR, RZ, 0x4 ;  /* 0x00000004ff0f7803 */ /* 0x000fc40000000000 */
[----:B------:R-:W-:Y:S01]  /*24d0*/  ISETP.GT.AND P2, PT, R4, 0x58, PT ;  /* 0x000000580400780c */ /* 0x000fe20003f44270 */
[----:B------:R-:W0:Y:S01]  /*24e0*/  SHFL.BFLY PT, R0, R7, 0x2, 0x1f ;  /* 0x0c401f0007007f89 */ /* 0x000e2200000e0000 */
[----:B------:R-:W-:Y:S02]  /*24f0*/  P2R R21, PR, RZ, 0x2 ;  /* 0x00000002ff157803 */ /* 0x000fe40000000000 */
[----:B------:R-:W-:Y:S02]  /*2500*/  FSEL R70, R70, -INF , P2 ;  /* 0xff80000046467808 */ /* 0x000fe40001000000 */
[----:B------:R-:W-:Y:S02]  /*2510*/  ISETP.NE.AND P2, PT, R15, RZ, PT ;  /* 0x000000ff0f00720c */ /* 0x000fe40003f45270 */
[----:B------:R-:W-:Y:S02]  /*2520*/  ISETP.GT.AND P1, PT, R4, 0x59, PT ;  /* 0x000000590400780c */ /* 0x000fe40003f24270 */
[----:B------:R-:W-:-:S02]  /*2530*/  P2R R29, PR, RZ, 0x1 ;  /* 0x00000001ff1d7803 */ /* 0x000fc40000000000 */
[----:B------:R-:W-:Y:S02]  /*2540*/  FSEL R40, R71, -INF , P1 ;  /* 0xff80000047287808 */ /* 0x000fe40000800000 */
[----:B------:R-:W-:Y:S02]  /*2550*/  ISETP.NE.AND P1, PT, R21, RZ, PT ;  /* 0x000000ff1500720c */ /* 0x000fe40003f25270 */
[----:B------:R-:W-:Y:S02]  /*2560*/  ISETP.GT.AND P0, PT, R4, 0x60, PT ;  /* 0x000000600400780c */ /* 0x000fe40003f04270 */
[----:B------:R-:W-:Y:S02]  /*2570*/  FSEL R78, R78, -INF , P1 ;  /* 0xff8000004e4e7808 */ /* 0x000fe40000800000 */
[----:B------:R-:W-:Y:S02]  /*2580*/  FSEL R74, R74, -INF , P0 ;  /* 0xff8000004a4a7808 */ /* 0x000fe40000000000 */
[----:B------:R-:W-:-:S02]  /*2590*/  ISETP.NE.AND P0, PT, R29, RZ, PT ;  /* 0x000000ff1d00720c */ /* 0x000fc40003f05270 */
[----:B------:R-:W-:Y:S02]  /*25a0*/  FSEL R86, R86, -INF , P5 ;  /* 0xff80000056567808 */ /* 0x000fe40002800000 */
[----:B0-----:R-:W-:Y:S02]  /*25b0*/  FMNMX.FTZ R9, R7, R0, !PT ;  /* 0x0000000007097209 */ /* 0x001fe40007810000 */
[----:B------:R-:W-:Y:S02]  /*25c0*/  FSEL R44, R75, -INF , P0 ;  /* 0xff8000004b2c7808 */ /* 0x000fe40000000000 */
[----:B------:R-:W-:Y:S01]  /*25d0*/  R2UR UR6, R5 ;  /* 0x00000000050672ca */ /* 0x000fe200000e0000 */
[----:B------:R-:W0:Y:S01]  /*25e0*/  SHFL.BFLY PT, R0, R9, 0x1, 0x1f ;  /* 0x0c201f0009007f89 */ /* 0x000e2200000e0000 */
[----:B------:R-:W-:Y:S01]  /*25f0*/  ISETP.NE.AND P0, PT, R89, RZ, PT ;  /* 0x000000ff5900720c */ /* 0x000fe20003f05270 */
[----:B------:R-:W-:Y:S01]  /*2600*/  IMAD.MOV.U32 R89, RZ, RZ, R151 ;  /* 0x000000ffff597224 */ /* 0x000fe200078e0097 */
[----:B------:R-:W-:-:S02]  /*2610*/  MOV R121, R151 ;  /* 0x0000009700797202 */ /* 0x000fc40000000f00 */
[----:B------:R-:W-:-:S07]  /*2620*/  MOV R103, R151 ;  /* 0x0000009700677202 */ /* 0x000fce0000000f00 */
[----:B------:R-:W-:-:S04]  /*2630*/  UIADD3 UR6, UR6, 0x28840, URZ ;  /* 0x0002884006067890 */ /* 0x000fc8000fffe03f */
        /* <DEDUP_REMOVED lines=66> */
[--C-:B------:R-:W-:Y:S01]  /*2a60*/  IMAD.MOV.U32 R106, RZ, RZ, R151.reuse ;  /* 0x000000ffff6a7224 */ /* 0x100fe200078e0097 */
[----:B------:R-:W-:Y:S01]  /*2a70*/  MOV R94, R151 ;  /* 0x00000097005e7202 */ /* 0x000fe20000000f00 */
[----:B------:R-:W5:Y:S01]  /*2a80*/  MUFU.EX2 R162, R162 ;  /* 0x000000a200a27308 */ /* 0x000f620000000800 */
[----:B------:R-:W-:Y:S01]  /*2a90*/  FMNMX.FTZ R25, R28, R21, !PT ;  /* 0x000000151c197209 */ /* 0x000fe20007810000 */
[----:B------:R-:W-:-:S02]  /*2aa0*/  IMAD.MOV.U32 R102, RZ, RZ, R151 ;  /* 0x000000ffff667224 */ /* 0x000fc400078e0097 */
[--C-:B------:R-:W-:Y:S01]  /*2ab0*/  IMAD.MOV.U32 R98, RZ, RZ, R151.reuse ;  /* 0x000000ffff627224 */ /* 0x100fe200078e0097 */
[----:B------:R-:W-:Y:S01]  /*2ac0*/  FMNMX.FTZ R25, R62, R25, !PT ;  /* 0x000000193e197209 */ /* 0x000fe20007810000 */
[--C-:B---3--:R-:W-:Y:S02]  /*2ad0*/  IMAD.MOV.U32 R96, RZ, RZ, R151.reuse ;  /* 0x000000ffff607224 */ /* 0x108fe400078e0097 */
[----:B------:R3:W5:Y:S01]  /*2ae0*/  MUFU.EX2 R13, R100 ;  /* 0x00000064000d7308 */ /* 0x0007620000000800 */
[----:B------:R-:W-:Y:S01]  /*2af0*/  FMNMX.FTZ R25, R32, R25, !PT ;  /* 0x0000001920197209 */ /* 0x000fe20007810000 */
[--C-:B------:R-:W-:Y:S02]  /*2b00*/  IMAD.MOV.U32 R92, RZ, RZ, R151.reuse ;  /* 0x000000ffff5c7224 */ /* 0x100fe400078e0097 */
[--C-:B------:R-:W-:Y:S01]  /*2b10*/  IMAD.MOV.U32 R90, RZ, RZ, R151.reuse ;  /* 0x000000ffff5a7224 */ /* 0x100fe200078e0097 */
[----:B------:R-:W-:Y:S01]  /*2b20*/  FMNMX.FTZ R25, R66, R25, !PT ;  /* 0x0000001942197209 */ /* 0x000fe20007810000 */
[----:B------:R-:W-:-:S02]  /*2b30*/  IMAD.MOV.U32 R88, RZ, RZ, R151 ;  /* 0x000000ffff587224 */ /* 0x000fc400078e0097 */
        /* <DEDUP_REMOVED lines=29> */
[----:B---3--:R-:W-:Y:S02]  /*2d10*/  MOV R112, R151 ;  /* 0x0000009700707202 */ /* 0x008fe40000000f00 */
[----:B-1----:R-:W-:-:S05]  /*2d20*/  FMNMX.FTZ R37, R4, R37, !PT ;  /* 0x0000002504257209 */ /* 0x002fca0007810000 */
        /* <DEDUP_REMOVED lines=57> */
[----:B------:R-:W-:-:S02]  /*30c0*/  F2FP.BF16.F32.PACK_AB R158, R9, R158 ;  /* 0x0000009e099e723e */ /* 0x000fc400000010ff */
[----:B------:R-:W-:Y:S01]  /*30d0*/  F2FP.BF16.F32.PACK_AB R160, R11, R160 ;  /* 0x000000a00ba0723e */ /* 0x000fe200000010ff */
[----:B------:R1:W3:Y:S01]  /*30e0*/  MUFU.EX2 R161, R8 ;  /* 0x0000000800a17308 */ /* 0x0002e20000000800 */
[----:B0-----:R-:W-:Y:S01]  /*30f0*/  FADD.FTZ R6, R30, R49 ;  /* 0x000000311e067221 */ /* 0x001fe20000010000 */
[----:B------:R-:W-:Y:S02]  /*3100*/  F2FP.BF16.F32.PACK_AB R162, R13, R162 ;  /* 0x000000a20da2723e */ /* 0x000fe400000010ff */
[----:B------:R-:W-:Y:S01]  /*3110*/  F2FP.BF16.F32.PACK_AB R157, R27, R26 ;  /* 0x0000001a1b9d723e */ /* 0x000fe200000010ff */
[C---:B------:R-:W-:Y:S01]  /*3120*/  FADD.FTZ R49, R159.reuse, R6 ;  /* 0x000000069f317221 */ /* 0x040fe20000010000 */
[----:B------:R-:W-:Y:S02]  /*3130*/  F2FP.BF16.F32.PACK_AB R159, R159, R30 ;  /* 0x0000001e9f9f723e */ /* 0x000fe400000010ff */
[----:B------:R-:W0:Y:S01]  /*3140*/  MUFU.EX2 R38, R38 ;  /* 0x0000002600267308 */ /* 0x000e220000000800 */
[----:B-1----:R-:W-:Y:S01]  /*3150*/  FADD.FTZ R8, R164, R51 ;  /* 0x00000033a4087221 */ /* 0x002fe20000010000 */
[----:B--2---:R-:W-:Y:S01]  /*3160*/  FADD.FTZ R6, R34, R49 ;  /* 0x0000003122067221 */ /* 0x004fe20000010000 */
[----:B------:R-:W-:-:S02]  /*3170*/  F2FP.BF16.F32.PACK_AB R164, R15, R164 ;  /* 0x000000a40fa4723e */ /* 0x000fc400000010ff */
[----:B------:R-:W-:-:S03]  /*3180*/  FADD.FTZ R51, R15, R8 ;  /* 0x000000080f337221 */ /* 0x000fc60000010000 */
        /* <DEDUP_REMOVED lines=30> */
[----:B------:R-:W-:Y:S01]  /*3370*/  FADD.FTZ R8, R176, R49 ;  /* 0x00000031b0087221 */ /* 0x000fe20000010000 */
[----:B------:R-:W-:Y:S01]  /*3380*/  F2FP.BF16.F32.PACK_AB R176, R35, R176 ;  /* 0x000000b023b0723e */ /* 0x000fe200000010ff */
        /* <DEDUP_REMOVED lines=118> */
.L_x_6738:
[----:B------:R-:W-:Y:S01]  /*3af0*/  ISETP.NE.AND P2, PT, RZ, UR41, PT ;  /* 0x00000029ff007c0c */ /* 0x000fe2000bf45270 */
[----:B------:R-:W-:-:S04]  /*3b00*/  UISETP.NE.AND UP0, UPT, UR46, 0x1, UPT ;  /* 0x000000012e00788c */ /* 0x000fc8000bf05270 */
[----:B------:R-:W-:-:S04]  /*3b10*/  USEL UR43, URZ, 0x1, UP0 ;  /* 0x000000013f2b7887 */ /* 0x000fc80008000000 */
[----:B------:R-:W-:-:S04]  /*3b20*/  ULOP3.LUT UR43, UR48, UR43, URZ, 0x3c, !UPT ;  /* 0x0000002b302b7292 */ /* 0x000fc8000f8e3c3f */
[----:B------:R-:W-:Y:S08]  /*3b30*/  @P2 BRA `(.L_x_6728) ;  /* 0x0000000000442947 */ /* 0x000ff00003800000 */
[----:B------:R-:W-:Y:S05]  /*3b40*/  @!P0 BRA `(.L_x_6729) ;  /* 0x0000000000048947 */ /* 0x000fea0003800000 */
[----:B------:R-:W-:Y:S01]  /*3b50*/  BPT.TRAP 0x1 ;  /* 0x000000040000795c */ /* 0x000fe20000300000 */
.L_x_6729:
        /* <DEDUP_REMOVED lines=12> */
.L_x_6730:
[----:B-1----:R-:W-:Y:S05]  /*3c20*/  @P1 BRA `(.L_x_6728) ;  /* 0x0000000000081947 */ /* 0x002fea0003800000 */
[----:B------:R-:W1:Y:S02]  /*3c30*/  SYNCS.PHASECHK.TRANS64.TRYWAIT P1, [UR6+0x28830], R0 ;  /* 0x02883000ff0075a7 */ /* 0x000e640008020146 */
[----:B-1----:R-:W-:Y:S05]  /*3c40*/  @!P1 BRA `(.L_x_6731) ;  /* 0x0000009c00f49947 */ /* 0x002fea0003800000 */
.L_x_6728:
        /* <DEDUP_REMOVED lines=48> */
.L_x_6733:
        /* <DEDUP_REMOVED lines=9> */
.L_x_6734:
[----:B-1----:R-:W-:Y:S05]  /*3fe0*/  @P1 BRA `(.L_x_6732) ;  /* 0x0000000000081947 */ /* 0x002fea0003800000 */
[----:B------:R-:W1:Y:S02]  /*3ff0*/  SYNCS.PHASECHK.TRANS64.TRYWAIT P1, [UR6+0x28850], R0 ;  /* 0x02885000ff0075a7 */ /* 0x000e640008020146 */
[----:B-1----:R-:W-:Y:S05]  /*4000*/  @!P1 BRA `(.L_x_6735) ;  /* 0x0000009c001c9947 */ /* 0x002fea0003800000 */
.L_x_6732:
[----:B------:R-:W2:Y:S01]  /*4010*/  S2UR UR10, SR_CgaCtaId ;  /* 0x00000000000a79c3 */ /* 0x000ea20000008800 */
[----:B------:R-:W-:Y:S01]  /*4020*/  UMOV UR11, 0x400 ;  /* 0x00000400000b7882 */ /* 0x000fe20000000000 */
[----:B------:R-:W-:Y:S01]  /*4030*/  WARPGROUP.ARRIVE ;  /* 0x00000000000079c5 */ /* 0x000fe20000000000 */
[----:B------:R-:W-:Y:S01]  /*4040*/  UMOV UR7, 0x40000040 ;  /* 0x4000004000077882 */ /* 0x000fe20000000000 */
[----:B01----:R-:W-:Y:S01]  /*4050*/  IADD3 R0, -R2, 0xb, RZ ;  /* 0x0000000b02007810 */ /* 0x003fe20007ffe1ff */
[----:B--2---:R-:W-:-:S04]  /*4060*/  ULEA UR11, UR10, UR11, 0x18 ;  /* 0x0000000b0a0b7291 */ /* 0x004fc8000f8ec03f */
[----:B------:R-:W-:-:S04]  /*4070*/  UIADD3 UR6, UR11, 0x400, URZ ;  /* 0x000004000b067890 */ /* 0x000fc8000fffe03f */
        /* <DEDUP_REMOVED lines=45> */
.L_x_6736:
        /* <DEDUP_REMOVED lines=149> */
[----:B------:R-:W-:-:S06]  /*4ca0*/  FFMA.FTZ R86, R86, R3, -R10 ;  /* 0x0000000356567223 */ /* 0x000fcc000001080a */
        /* <DEDUP_REMOVED lines=129> */
.L_x_6737:
        /* <DEDUP_REMOVED lines=103> */
[-C--:B------:R-:W-:Y:S01]  /*5b30*/  FMUL.FTZ R150, R150, R8.reuse ;  /* 0x0000000896967220 */ /* 0x080fe20000410000 */
[----:B------:R-:W-:Y:S01]  /*5b40*/  FMUL.FTZ R151, R151, R8 ;  /* 0x0000000897977220 */ /* 0x000fe20000410000 */
[----:B------:R-:W-:-:S02]  /*5b50*/  IMAD.MOV.U32 R9, RZ, RZ, R4 ;  /* 0x000000ffff097224 */ /* 0x000fc400078e0004 */
[----:B------:R-:W-:Y:S01]  /*5b60*/  IMAD.MOV.U32 R7, RZ, RZ, R0 ;  /* 0x000000ffff077224 */ /* 0x000fe200078e0000 */
[----:B------:R-:W-:Y:S06]  /*5b70*/  @P1 BRA `(.L_x_6738) ;  /* 0xffffffdc00dc1947 */ /* 0x000fec000383ffff */
.L_x_6727:
[----:B------:R-:W-:Y:S06]  /*5b80*/  BAR.ARV 0x8, 0x180 ;  /* 0x0206000000007b1d */ /* 0x000fec0000002000 */
[----:B------:R-:W-:Y:S05]  /*5b90*/  @!P0 BRA `(.L_x_6739) ;  /* 0x0000000000048947 */ /* 0x000fea0003800000 */
[----:B------:R-:W-:Y:S01]  /*5ba0*/  BPT.TRAP 0x1 ;  /* 0x000000040000795c */ /* 0x000fe20000300000 */
.L_x_6739:
        /* <DEDUP_REMOVED lines=9> */
.L_x_6740:
[----:B-1----:R-:W-:Y:S05]  /*5c40*/  @P1 BRA `(.L_x_6741) ;  /* 0x0000000000081947 */ /* 0x002fea0003800000 */
[----:B------:R-:W1:Y:S02]  /*5c50*/  SYNCS.PHASECHK.TRANS64.TRYWAIT P1, [UR5+0x28850], R7 ;  /* 0x02885007ff0075a7 */ /* 0x000e640008020145 */
[----:B-1----:R-:W-:Y:S05]  /*5c60*/  @!P1 BRA `(.L_x_6742) ;  /* 0x00000080001c9947 */ /* 0x002fea0003800000 */
.L_x_6741:
[----:B------:R-:W-:Y:S01]  /*5c70*/  UIADD3 UR4, UR4, 0x400, URZ ;  /* 0x0000040004047890 */ /* 0x000fe2000fffe03f */
[----:B------:R-:W-:Y:S01]  /*5c80*/  WARPGROUP.ARRIVE ;  /* 0x00000000000079c5 */ /* 0x000fe20000000000 */
[----:B------:R-:W-:Y:S01]  /*5c90*/  UMOV UR11, 0x40000040 ;  /* 0x40000040000b7882 */ /* 0x000fe20000000000 */
[----:B01----:R-:W0:Y:S01]  /*5ca0*/  SHFL.BFLY PT, R7, R6, 0x2, 0x1f ;  /* 0x0c401f0006077f89 */ /* 0x003e2200000e0000 */
[----:B------:R-:W-:Y:S01]  /*5cb0*/  USHF.R.U32.HI UR4, URZ, 0x4, UR4 ;  /* 0x000000043f047899 */ /* 0x000fe20008011604 */
[----:B------:R-:W-:Y:S01]  /*5cc0*/  IMAD.MOV.U32 R11, RZ, RZ, RZ ;  /* 0x000000ffff0b7224 */ /* 0x000fe200078e00ff */
[----:B------:R-:W-:Y:S01]  /*5cd0*/  MOV R21, 0xff800000 ;  /* 0xff80000000157802 */ /* 0x000fe20000000f00 */
[----:B------:R-:W1:Y:S01]  /*5ce0*/  SHFL.BFLY PT, R8, R5, 0x2, 0x1f ;  /* 0x0c401f0005087f89 */ /* 0x000e6200000e0000 */
[----:B------:R-:W-:Y:S01]  /*5cf0*/  ULOP3.LUT UR4, UR4, 0x3fff, URZ, 0xc0, !UPT ;  /* 0x00003fff04047892 */ /* 0x000fe2000f8ec03f */
[----:B------:R-:W-:-:S03]  /*5d00*/  IMAD.MOV.U32 R20, RZ, RZ, -0x800000 ;  /* 0xff800000ff147424 */ /* 0x000fc600078e00ff */
[----:B------:R-:W-:-:S04]  /*5d10*/  ULOP3.LUT UR4, UR4, 0x4000000, URZ, 0xfc, !UPT ;  /* 0x0400000004047892 */ /* 0x000fc8000f8efc3f */
[----:B------:R-:W-:-:S04]  /*5d20*/  ULEA UR4, UR42, UR4, 0xb ;  /* 0x000000042a047291 */ /* 0x000fc8000f8e583f */
[----:B------:R-:W-:-:S03]  /*5d30*/  UIADD3 UR6, UR4, 0x80, URZ ;  /* 0x0000008004067890 */ /* 0x000fc6000fffe03f */
[----:B------:R-:W-:Y:S02]  /*5d40*/  UMOV UR10, UR4 ;  /* 0x00000004000a7c82 */ /* 0x000fe40008000000 */
[----:B------:R-:W-:Y:S01]  /*5d50*/  HGMMA.64x128x16.F32.BF16 R88, R156, gdesc[UR8].tnspB, R88, gsb0 ;  /* 0x41e000089c587df0 */ /* 0x000fe20008001858 */
[----:B------:R-:W-:Y:S01]  /*5d60*/  UMOV UR11, 0x40000040 ;  /* 0x40000040000b7882 */ /* 0x000fe20000000000 */
[----:B------:R-:W-:Y:S01]  /*5d70*/  UMOV UR10, UR6 ;  /* 0x00000006000a7c82 */ /* 0x000fe20008000000 */
[----:B------:R-:W-:Y:S01]  /*5d80*/  UIADD3 UR6, UR4, 0x100, URZ ;  /* 0x0000010004067890 */ /* 0x000fe2000fffe03f */
[----:B0-----:R-:W-:Y:S01]  /*5d90*/  FADD.FTZ R7, R7, R6 ;  /* 0x0000000607077221 */ /* 0x001fe20000010000 */
[----:B-1----:R-:W-:Y:S01]  /*5da0*/  FADD.FTZ R9, R8, R5 ;  /* 0x0000000508097221 */ /* 0x002fe20000010000 */
[----:B------:R-:W-:-:S03]  /*5db0*/  IMAD.MOV.U32 R5, RZ, RZ, RZ ;  /* 0x000000ffff057224 */ /* 0x000fc600078e00ff */
[----:B------:R-:W0:Y:S04]  /*5dc0*/  SHFL.BFLY PT, R8, R7, 0x1, 0x1f ;  /* 0x0c201f0007087f89 */ /* 0x000e2800000e0000 */
[----:B------:R-:W1:Y:S01]  /*5dd0*/  SHFL.BFLY PT, R10, R9, 0x1, 0x1f ;  /* 0x0c201f00090a7f89 */ /* 0x000e6200000e0000 */
[----:B0-----:R-:W-:Y:S01]  /*5de0*/  FADD.FTZ R12, R7, R8 ;  /* 0x00000008070c7221 */ /* 0x001fe20000010000 */
[----:B-1----:R-:W-:-:S04]  /*5df0*/  FADD.FTZ R10, R9, R10 ;  /* 0x0000000a090a7221 */ /* 0x002fc80000010000 */
        /* <DEDUP_REMOVED lines=15> */
[----:B------:R-:W-:Y:S01]  /*5ef0*/  UMOV UR10, UR6 ;  /* 0x00000006000a7c82 */ /* 0x000fe20008000000 */
[----:B------:R-:W-:Y:S01]  /*5f00*/  UMOV UR11, 0x40000040 ;  /* 0x40000040000b7882 */ /* 0x000fe20000000000 */
[----:B------:R-:W-:Y:S01]  /*5f10*/  UIADD3 UR6, UR4, 0x180, URZ ;  /* 0x0000018004067890 */ /* 0x000fe2000fffe03f */
        /* <DEDUP_REMOVED lines=17> */
[----:B------:R-:W-:Y:S02]  /*6030*/  UIADD3 UR6, UR4, 0x300, URZ ;  /* 0x0000030004067890 */ /* 0x000fe4000fffe03f */
        /* <DEDUP_REMOVED lines=17> */
.L_x_6743:
        /* <DEDUP_REMOVED lines=69> */
[-C--:B------:R-:W-:Y:S01]  /*65a0*/  FMUL.FTZ R32, R150, R11.reuse ;  /* 0x0000000b96207220 */ /* 0x080fe20000410000 */
[----:B------:R-:W-:Y:S01]  /*65b0*/  FMUL.FTZ R151, R151, R11 ;  /* 0x0000000b97977220 */ /* 0x000fe20000410000 */
[----:B------:R-:W-:-:S02]  /*65c0*/  UIADD3 UR44, UR44, 0x1, URZ ;  /* 0x000000012c2c7890 */ /* 0x000fc4000fffe03f */
[----:B------:R-:W-:Y:S02]  /*65d0*/  USEL UR42, UR42, URZ, UP0 ;  /* 0x0000003f2a2a7287 */ /* 0x000fe40008000000 */
[----:B------:R-:W-:-:S12]  /*65e0*/  ULOP3.LUT UR43, UR43, UR4, URZ, 0x3c, !UPT ;  /* 0x000000042b2b7292 */ /* 0x000fd8000f8e3c3f */
.L_x_6719:
        /* <DEDUP_REMOVED lines=20> */
[----:B------:R-:W-:-:S02]  /*6730*/  ULDC.64 UR8, c[0x0][0xc00] ;  /* 0x0003000000087ab9 */ /* 0x000fc40000000a00 */
[----:B------:R-:W-:Y:S01]  /*6740*/  UIMAD.WIDE UR8, UR37, 0x4, UR8 ;  /* 0x00000004250878a5 */ /* 0x000fe2000f8e0208 */
[----:B------:R-:W-:Y:S02]  /*6750*/  MOV R24, R0 ;  /* 0x0000000000187202 */ /* 0x000fe40000000f00 */
[----:B0-----:R-:W-:-:S03]  /*6760*/  MOV R25, R5 ;  /* 0x0000000500197202 */ /* 0x001fc60000000f00 */
[----:B------:R-:W-:-:S03]  /*6770*/  IMAD.WIDE R4, R155, 0x2, R24 ;  /* 0x000000029b047825 */ /* 0x000fc600078e0218 */
[C---:B------:R-:W-:Y:S02]  /*6780*/  LOP3.LUT R9, R4.reuse, 0x380, RZ, 0xc0, !PT ;  /* 0x0000038004097812 */ /* 0x040fe400078ec0ff */
[C---:B------:R-:W-:Y:S02]  /*6790*/  IADD3 R91, P5, R4.reuse, 0x40, RZ ;  /* 0x00000040045b7810 */ /* 0x040fe40007fbe0ff */
[C---:B------:R-:W-:Y:S02]  /*67a0*/  IADD3 R95, P4, R4.reuse, 0x60, RZ ;  /* 0x00000060045f7810 */ /* 0x040fe40007f9e0ff */
        /* <DEDUP_REMOVED lines=9> */
[----:B------:R-:W-:Y:S01]  /*6840*/  IADD3 R103, P0, R4, 0x4060, RZ ;  /* 0x0000406004677810 */ /* 0x000fe20007f1e0ff */
[--C-:B------:R-:W-:Y:S01]  /*6850*/  IMAD.X R11, RZ, RZ, R5.reuse, P2 ;  /* 0x000000ffff0b7224 */ /* 0x100fe200010e0605 */
[----:B------:R-:W-:Y:S02]  /*6860*/  LOP3.LUT R14, R91, 0x380, RZ, 0xc0, !PT ;  /* 0x000003805b0e7812 */ /* 0x000fe400078ec0ff */
[----:B------:R-:W-:Y:S01]  /*6870*/  LOP3.LUT R4, R9, R4, RZ, 0x3c, !PT ;  /* 0x0000000409047212 */ /* 0x000fe200078e3cff */
[--C-:B------:R-:W-:Y:S01]  /*6880*/  IMAD.X R9, RZ, RZ, R5.reuse, P1 ;  /* 0x000000ffff097224 */ /* 0x100fe200008e0605 */
[----:B------:R-:W-:Y:S01]  /*6890*/  LOP3.LUT R44, R95, 0x380, RZ, 0xc0, !PT ;  /* 0x000003805f2c7812 */ /* 0x000fe200078ec0ff */
[----:B------:R-:W-:Y:S01]  /*68a0*/  IMAD.X R27, RZ, RZ, R5, P0 ;  /* 0x000000ffff1b7224 */ /* 0x000fe200000e0605 */
[----:B------:R-:W-:-:S02]  /*68b0*/  SHF.R.U64 R14, R14, 0x3, RZ ;  /* 0x000000030e0e7819 */ /* 0x000fc400000012ff */
[----:B------:R-:W-:Y:S02]  /*68c0*/  SHF.R.U64 R44, R44, 0x3, RZ ;  /* 0x000000032c2c7819 */ /* 0x000fe400000012ff */
[----:B------:R-:W-:Y:S02]  /*68d0*/  MOV R94, R4 ;  /* 0x00000004005e7202 */ /* 0x000fe40000000f00 */
[----:B------:R-:W-:Y:S02]  /*68e0*/  F2FP.BF16.F32.PACK_AB R4, R26, R157 ;  /* 0x0000009d1a04723e */ /* 0x000fe400000010ff */
[----:B------:R-:W-:Y:S01]  /*68f0*/  F2FP.BF16.F32.PACK_AB R5, R10, R93 ;  /* 0x0000005d0a05723e */ /* 0x000fe200000010ff */
[----:B------:R-:W-:Y:S01]  /*6900*/  BAR.SYNC.DEFER_BLOCKING 0x1, 0x100 ;  /* 0x0044000000007b1d */ /* 0x000fe20000010000 */
[----:B------:R-:W-:Y:S02]  /*6910*/  LOP3.LUT R10, R99, 0x380, RZ, 0xc0, !PT ;  /* 0x00000380630a7812 */ /* 0x000fe400078ec0ff */
[----:B------:R-:W-:-:S02]  /*6920*/  LOP3.LUT R26, R101, 0x380, RZ, 0xc0, !PT ;  /* 0x00000380651a7812 */ /* 0x000fc400078ec0ff */
[----:B------:R-:W-:Y:S02]  /*6930*/  LOP3.LUT R12, R45, 0x380, RZ, 0xc0, !PT ;  /* 0x000003802d0c7812 */ /* 0x000fe400078ec0ff */
[----:B------:R-:W-:Y:S02]  /*6940*/  LOP3.LUT R28, R14, R91, RZ, 0x3c, !PT ;  /* 0x0000005b0e1c7212 */ /* 0x000fe400078e3cff */
[----:B------:R-:W-:Y:S02]  /*6950*/  LOP3.LUT R14, R44, R95, RZ, 0x3c, !PT ;  /* 0x0000005f2c0e7212 */ /* 0x000fe400078e3cff */
[----:B------:R-:W-:Y:S02]  /*6960*/  LOP3.LUT R46, R97, 0x380, RZ, 0xc0, !PT ;  /* 0x00000380612e7812 */ /* 0x000fe400078ec0ff */
[----:B------:R-:W-:Y:S02]  /*6970*/  LOP3.LUT R44, R103, 0x380, RZ, 0xc0, !PT ;  /* 0x00000380672c7812 */ /* 0x000fe400078ec0ff */
[----:B------:R-:W-:-:S02]  /*6980*/  SHF.R.U64 R10, R10, 0x3, RZ ;  /* 0x000000030a0a7819 */ /* 0x000fc400000012ff */
[----:B------:R-:W-:Y:S02]  /*6990*/  SHF.R.U64 R26, R26, 0x3, RZ ;  /* 0x000000031a1a7819 */ /* 0x000fe400000012ff */
[----:B------:R-:W-:Y:S02]  /*69a0*/  SHF.R.U64 R12, R12, 0x3, RZ ;  /* 0x000000030c0c7819 */ /* 0x000fe400000012ff */
[----:B------:R-:W-:Y:S02]  /*69b0*/  SHF.R.U64 R46, R46, 0x3, RZ ;  /* 0x000000032e2e7819 */ /* 0x000fe400000012ff */
[----:B------:R-:W-:Y:S01]  /*69c0*/  SHF.R.U64 R44, R44, 0x3, RZ ;  /* 0x000000032c2c7819 */ /* 0x000fe200000012ff */
[----:B------:R0:W-:Y:S01]  /*69d0*/  STSM.16.M88.4 [R94], R4 ;  /* 0x000000045e007844 */ /* 0x0001e20000000200 */
[----:B------:R-:W-:Y:S02]  /*69e0*/  LOP3.LUT R10, R10, R99, RZ, 0x3c, !PT ;  /* 0x000000630a0a7212 */ /* 0x000fe400078e3cff */
[----:B------:R-:W-:-:S02]  /*69f0*/  LOP3.LUT R8, R26, R101, RZ, 0x3c, !PT ;  /* 0x000000651a087212 */ /* 0x000fc400078e3cff */
[----:B------:R-:W-:Y:S02]  /*6a00*/  LOP3.LUT R30, R12, R45, RZ, 0x3c, !PT ;  /* 0x0000002d0c1e7212 */ /* 0x000fe400078e3cff */
[----:B------:R-:W-:Y:S02]  /*6a10*/  LOP3.LUT R12, R46, R97, RZ, 0x3c, !PT ;  /* 0x000000612e0c7212 */ /* 0x000fe400078e3cff */
[----:B------:R-:W-:Y:S02]  /*6a20*/  LOP3.LUT R26, R44, R103, RZ, 0x3c, !PT ;  /* 0x000000672c1a7212 */ /* 0x000fe400078e3cff */
[----:B------:R-:W-:Y:S02]  /*6a30*/  MOV R45, R10 ;  /* 0x0000000a002d7202 */ /* 0x000fe40000000f00 */
[----:B------:R-:W-:Y:S02]  /*6a40*/  MOV R44, R8 ;  /* 0x00000008002c7202 */ /* 0x000fe40000000f00 */
[----:B------:R-:W-:-:S02]  /*6a50*/  MOV R91, R30 ;  /* 0x0000001e005b7202 */ /* 0x000fc40000000f00 */
[----:B------:R-:W-:Y:S02]  /*6a60*/  F2FP.BF16.F32.PACK_AB R8, R87, R92 ;  /* 0x0000005c5708723e */ /* 0x000fe400000010ff */
[----:B------:R-:W-:Y:S02]  /*6a70*/  F2FP.BF16.F32.PACK_AB R9, R85, R88 ;  /* 0x000000585509723e */ /* 0x000fe400000010ff */
[----:B------:R-:W-:Y:S02]  /*6a80*/  F2FP.BF16.F32.PACK_AB R10, R83, R86 ;  /* 0x00000056530a723e */ /* 0x000fe400000010ff */
[----:B------:R-:W-:Y:S02]  /*6a90*/  F2FP.BF16.F32.PACK_AB R11, R81, R84 ;  /* 0x00000054510b723e */ /* 0x000fe400000010ff */
[----:B------:R-:W-:Y:S02]  /*6aa0*/  MOV R90, R28 ;  /* 0x0000001c005a7202 */ /* 0x000fe40000000f00 */
[----:B------:R-:W-:Y:S01]  /*6ab0*/  MOV R89, R14 ;  /* 0x0000000e00597202 */ /* 0x000fe20000000f00 */
[----:B------:R-:W-:Y:S01]  /*6ac0*/  STSM.16.M88.4 [R91], R8 ;  /* 0x000000085b007844 */ /* 0x000fe20000000200 */
[----:B------:R-:W-:-:S02]  /*6ad0*/  MOV R46, R12 ;  /* 0x0000000c002e7202 */ /* 0x000fc40000000f00 */
[----:B0-----:R-:W-:Y:S02]  /*6ae0*/  F2FP.BF16.F32.PACK_AB R4, R79, R82 ;  /* 0x000000524f04723e */ /* 0x001fe400000010ff */
[----:B------:R-:W-:Y:S02]  /*6af0*/  F2FP.BF16.F32.PACK_AB R5, R77, R80 ;  /* 0x000000504d05723e */ /* 0x000fe400000010ff */
        /* <DEDUP_REMOVED lines=15> */
[----:B------:R-:W-:Y:S01]  /*6bf0*/  F2FP.BF16.F32.PACK_AB R62, R51, R54 ;  /* 0x00000036333e723e */ /* 0x000fe200000010ff */
[----:B0-----:R-:W-:Y:S01]  /*6c00*/  IMAD.U32 R4, RZ, RZ, UR8 ;  /* 0x00000008ff047e24 */ /* 0x001fe2000f8e00ff */
[----:B------:R-:W-:Y:S02]  /*6c10*/  F2FP.BF16.F32.PACK_AB R63, R49, R52 ;  /* 0x00000034313f723e */ /* 0x000fe400000010ff */
[----:B------:R-:W-:Y:S02]  /*6c20*/  F2FP.BF16.F32.PACK_AB R8, R43, R50 ;  /* 0x000000322b08723e */ /* 0x000fe400000010ff */
[----:B------:R-:W-:Y:S01]  /*6c30*/  F2FP.BF16.F32.PACK_AB R9, R41, R48 ;  /* 0x000000302909723e */ /* 0x000fe200000010ff */
[----:B------:R-:W-:Y:S01]  /*6c40*/  STSM.16.M88.4 [R45], R60 ;  /* 0x0000003c2d007844 */ /* 0x000fe20000000200 */
[----:B------:R-:W-:Y:S01]  /*6c50*/  F2FP.BF16.F32.PACK_AB R10, R39, R42 ;  /* 0x0000002a270a723e */ /* 0x000fe200000010ff */
[----:B------:R-:W-:Y:S01]  /*6c60*/  ULDC UR7, c[0x0][0xa88] ;  /* 0x0002a20000077ab9 */ /* 0x000fe20000000800 */
[----:B------:R-:W-:Y:S01]  /*6c70*/  F2FP.BF16.F32.PACK_AB R11, R37, R40 ;  /* 0x00000028250b723e */ /* 0x000fe200000010ff */
[----:B------:R-:W-:Y:S01]  /*6c80*/  UMOV UR4, URZ ;  /* 0x0000003f00047c82 */ /* 0x000fe20008000000 */
[----:B------:R-:W-:Y:S01]  /*6c90*/  MOV R26, R26 ;  /* 0x0000001a001a7202 */ /* 0x000fe20000000f00 */
[----:B------:R-:W0:Y:S01]  /*6ca0*/  LDC R50, c[0x0][0xbe8] ;  /* 0x0002fa00ff327b82 */ /* 0x000e220000000800 */
[----:B------:R-:W-:Y:S01]  /*6cb0*/  PLOP3.LUT P0, PT, PT, PT, UP0, 0x80, 0x0 ;  /* 0x000000000000781c */ /* 0x000fe20003f0f008 */
[----:B------:R1:W-:Y:S01]  /*6cc0*/  STSM.16.M88.4 [R44], R8 ;  /* 0x000000082c007844 */ /* 0x0003e20000000200 */
[----:B------:R-:W-:Y:S01]  /*6cd0*/  MOV R5, UR9 ;  /* 0x0000000900057c02 */ /* 0x000fe20008000f00 */
[----:B------:R-:W-:-:S02]  /*6ce0*/  ULDC.64 UR8, c[0x0][0xc08] ;  /* 0x0003020000087ab9 */ /* 0x000fc40000000a00 */
[----:B------:R2:W-:Y:S02]  /*6cf0*/  STSM.16.M88.4 [R26], R148 ;  /* 0x000000941a007844 */ /* 0x0005e40000000200 */
[----:B------:R-:W-:Y:S06]  /*6d00*/  BAR.SYNC.DEFER_BLOCKING 0x1, 0x100 ;  /* 0x0044000000007b1d */ /* 0x000fec0000010000 */
[----:B------:R-:W3:Y:S01]  /*6d10*/  @P0 LDG.E R3, desc[UR50][R4.64] ;  /* 0x0000003204030981 */ /* 0x000ee2000c1e1900 */
[----:B------:R-:W-:Y:S01]  /*6d20*/  UISETP.NE.U32.AND UP1, UPT, UR8, URZ, UPT ;  /* 0x0000003f0800728c */ /* 0x000fe2000bf25070 */
[----:B0-----:R-:W-:Y:S01]  /*6d30*/  ISETP.NE.AND P1, PT, R50, 0x1, PT ;  /* 0x000000013200780c */ /* 0x001fe20003f25270 */
[----:B-1----:R-:W-:-:S02]  /*6d40*/  IMAD.U32 R9, RZ, RZ, UR39 ;  /* 0x00000027ff097e24 */ /* 0x002fc4000f8e00ff */
[----:B------:R-:W-:-:S06]  /*6d50*/  UISETP.NE.AND.EX UP1, UPT, UR9, URZ, UPT, UP1 ;  /* 0x0000003f0900728c */ /* 0x000fcc000bf25310 */
[----:B------:R-:W-:-:S04]  /*6d60*/  PLOP3.LUT P2, PT, PT, PT, UP1, 0x80, 0x0 ;  /* 0x000000000000781c */ /* 0x000fc80003f4f018 */
[----:B------:R-:W0:Y:S01]  /*6d70*/  @P1 LDC R6, c[0x0][0xbec] ;  /* 0x0002fb00ff061b82 */ /* 0x000e220000000800 */
[----:B------:R-:W-:-:S04]  /*6d80*/  @UP1 ULEA UR8, UP2, UR37, UR8, 0x2 ;  /* 0x0000000825081291 */ /* 0x000fc8000f84103f */
[----:B------:R-:W-:Y:S02]  /*6d90*/  @UP1 ULEA.HI.X UR9, UR37, UR9, UR38, 0x2, UP2 ;  /* 0x0000000925091291 */ /* 0x000fe400090f1426 */
[----:B------:R-:W-:Y:S01]  /*6da0*/  IMAD.U32 R10, RZ, RZ, UR8 ;  /* 0x00000008ff0a7e24 */ /* 0x000fe2000f8e00ff */
[----:B------:R-:W1:Y:S03]  /*6db0*/  @P1 LDC R12, c[0x0][0xbf0] ;  /* 0x0002fc00ff0c1b82 */ /* 0x000e660000000800 */
[----:B------:R-:W-:Y:S01]  /*6dc0*/  IMAD.U32 R11, RZ, RZ, UR9 ;  /* 0x00000009ff0b7e24 */ /* 0x000fe2000f8e00ff */
[----:B---3--:R-:W-:Y:S01]  /*6dd0*/  @P0 R2UR UR4, R3 ;  /* 0x00000000030402ca */ /* 0x008fe200000e0000 */
[----:B------:R-:W-:-:S06]  /*6de0*/  IMAD.U32 R3, RZ, RZ, UR7 ;  /* 0x00000007ff037e24 */ /* 0x000fcc000f8e00ff */
[----:B------:R2:W5:Y:S01]  /*6df0*/  @P2 LDG.E R3, desc[UR50][R10.64] ;  /* 0x000000320a032981 */ /* 0x000562000c1e1900 */
[----:B01----:R-:W-:Y:S07]  /*6e00*/  @P2 BRA `(.L_x_6746) ;  /* 0x0000000000102947 */ /* 0x003fee0003800000 */
[----:B------:R-:W-:Y:S05]  /*6e10*/  @!P0 BRA `(.L_x_6746) ;  /* 0x00000000000c8947 */ /* 0x000fea0003800000 */
[----:B------:R-:W3:Y:S04]  /*6e20*/  LDG.E R8, desc[UR50][R4.64] ;  /* 0x0000003204087981 */ /* 0x000ee8000c1e1900 */
[----:B-----5:R-:W3:Y:S02]  /*6e30*/  LDG.E R3, desc[UR50][R4.64+0x4] ;  /* 0x0000043204037981 */ /* 0x020ee4000c1e1900 */
[----:B---3--:R-:W-:-:S07]  /*6e40*/  IMAD.IADD R3, R3, 0x1, -R8 ;  /* 0x0000000103037824 */ /* 0x008fce00078e0a08 */
.L_x_6746:
[----:B------:R-:W-:Y:S01]  /*6e50*/  USHF.R.S32.HI UR14, URZ, 0x1f, UR40 ;  /* 0x0000001f3f0e7899 */ /* 0x000fe20008011428 */
[----:B------:R-:W-:Y:S01]  /*6e60*/  IMAD R9, R9, 0x80, R16 ;  /* 0x0000008009097824 */ /* 0x000fe200078e0210 */
[----:B------:R-:W-:Y:S01]  /*6e70*/  ULDC.64 UR12, c[0x0][0xb90] ;  /* 0x0002e400000c7ab9 */ /* 0x000fe20000000a00 */
[----:B------:R-:W-:Y:S01]  /*6e80*/  USHF.R.S32.HI UR11, URZ, 0x1f, UR4 ;  /* 0x0000001f3f0b7899 */ /* 0x000fe20008011404 */
[----:B-----5:R-:W-:Y:S01]  /*6e90*/  IMAD R46, R3, R50, RZ ;  /* 0x00000032032e7224 */ /* 0x020fe200078e02ff */
[----:B------:R-:W-:Y:S01]  /*6ea0*/  UIMAD UR7, UR14, UR12, URZ ;  /* 0x0000000c0e0772a4 */ /* 0x000fe2000f8e023f */
[----:B------:R-:W-:Y:S01]  /*6eb0*/  @P1 IMAD.HI.U32 R5, R9, R6, RZ ;  /* 0x0000000609051227 */ /* 0x000fe200078e00ff */
[----:B------:R-:W-:Y:S01]  /*6ec0*/  UMOV UR10, UR4 ;  /* 0x00000004000a7c82 */ /* 0x000fe20008000000 */
[----:B------:R-:W-:Y:S02]  /*6ed0*/  USEL UR38, UR38, URZ, !UP0 ;  /* 0x0000003f26267287 */ /* 0x000fe4000c000000 */
[----:B------:R-:W-:Y:S01]  /*6ee0*/  UIMAD.WIDE.U32 UR8, UR40, UR12, UR10 ;  /* 0x0000000c280872a5 */ /* 0x000fe2000f8e000a */
[----:B------:R-:W-:Y:S01]  /*6ef0*/  IMAD.MOV.U32 R4, RZ, RZ, R9 ;  /* 0x000000ffff047224 */ /* 0x000fe200078e0009 */
[----:B------:R-:W-:Y:S01]  /*6f00*/  UIMAD UR7, UR40, UR13, UR7 ;  /* 0x0000000d280772a4 */ /* 0x000fe2000f8e0207 */
[----:B------:R-:W-:Y:S01]  /*6f10*/  @P1 SHF.R.U32.HI R4, RZ, R12, R5 ;  /* 0x0000000cff041219 */ /* 0x000fe20000011605 */
[----:B------:R-:W-:Y:S01]  /*6f20*/  USEL UR37, UR37, URZ, !UP0 ;  /* 0x0000003f25257287 */ /* 0x000fe2000c000000 */
[----:B------:R-:W-:Y:S01]  /*6f30*/  IMAD R5, R17, 0x40, R22 ;  /* 0x0000004011057824 */ /* 0x000fe200078e0216 */
[----:B------:R-:W-:Y:S01]  /*6f40*/  ULDC.64 UR12, c[0x0][0xb98] ;  /* 0x0002e600000c7ab9 */ /* 0x000fe20000000a00 */
[----:B------:R-:W-:Y:S01]  /*6f50*/  UIADD3 UR9, UR9, UR7, URZ ;  /* 0x0000000709097290 */ /* 0x000fe2000fffe03f */
[----:B------:R-:W-:Y:S01]  /*6f60*/  IADD3 R7, -R4, RZ, RZ ;  /* 0x000000ff04077210 */ /* 0x000fe20007ffe1ff */
[----:B------:R-:W-:Y:S01]  /*6f70*/  UIMAD UR7, UR38, UR12, URZ ;  /* 0x0000000c260772a4 */ /* 0x000fe2000f8e023f */
[----:B------:R-:W-:Y:S01]  /*6f80*/  IMAD.WIDE R24, R5, 0x2, R24 ;  /* 0x0000000205187825 */ /* 0x000fe200078e0218 */
[----:B------:R-:W-:Y:S01]  /*6f90*/  UIMAD.WIDE.U32 UR8, UR37, UR12, UR8 ;  /* 0x0000000c250872a5 */ /* 0x000fe2000f8e0008 */
[----:B------:R-:W-:Y:S01]  /*6fa0*/  SHF.R.S32.HI R5, RZ, 0x1f, R4 ;  /* 0x0000001fff057819 */ /* 0x000fe20000011404 */
[----:B------:R-:W-:Y:S01]  /*6fb0*/  UIMAD UR7, UR37, UR13, UR7 ;  /* 0x0000000d250772a4 */ /* 0x000fe2000f8e0207 */
[----:B------:R-:W-:Y:S01]  /*6fc0*/  IMAD R7, R50, R7, R9 ;  /* 0x0000000732077224 */ /* 0x000fe200078e0209 */
[----:B--2---:R-:W-:Y:S01]  /*6fd0*/  IADD3 R11, P3, R24, 0x2000, RZ ;  /* 0x00002000180b7810 */ /* 0x004fe20007f7e0ff */
[----:B------:R-:W-:Y:S01]  /*6fe0*/  ULDC.64 UR12, c[0x0][0xaa0] ;  /* 0x0002a800000c7ab9 */ /* 0x000fe20000000a00 */
[----:B------:R-:W-:-:S02]  /*6ff0*/  IADD3 R4, P2, R4, UR8, RZ ;  /* 0x0000000804047c10 */ /* 0x000fc4000ff5e0ff */
[----:B------:R-:W-:Y:S01]  /*7000*/  IMAD.U32 R6, RZ, RZ, UR7 ;  /* 0x00000007ff067e24 */ /* 0x000fe2000f8e00ff */
[----:B------:R-:W-:Y:S02]  /*7010*/  LOP3.LUT R8, R11, 0x380, RZ, 0xc0, !PT ;  /* 0x000003800b087812 */ /* 0x000fe400078ec0ff */
[----:B------:R-:W-:Y:S02]  /*7020*/  IADD3 R13, P0, R24, 0x1000, RZ ;  /* 0x00001000180d7810 */ /* 0x000fe40007f1e0ff */
[----:B------:R-:W-:Y:S01]  /*7030*/  IADD3.X R5, R5, UR9, R6, P2, !PT ;  /* 0x0000000905057c10 */ /* 0x000fe200097fe406 */
[----:B------:R-:W-:Y:S01]  /*7040*/  ULDC.64 UR8, c[0x0][0xb88] ;  /* 0x0002e20000087ab9 */ /* 0x000fe20000000a00 */
[----:B------:R-:W-:Y:S02]  /*7050*/  SHF.R.S32.HI R6, RZ, 0x1f, R7 ;  /* 0x0000001fff067819 */ /* 0x000fe40000011407 */
[----:B------:R-:W-:Y:S01]  /*7060*/  SHF.R.U64 R8, R8, 0x3, RZ ;  /* 0x0000000308087819 */ /* 0x000fe200000012ff */
[----:B------:R-:W-:Y:S01]  /*7070*/  IMAD.WIDE.U32 R4, R7, UR8, R4 ;  /* 0x0000000807047c25 */ /* 0x000fe2000f8e0004 */
[----:B------:R-:W-:-:S02]  /*7080*/  LOP3.LUT R12, R13, 0x380, RZ, 0xc0, !PT ;  /* 0x000003800d0c7812 */ /* 0x000fc400078ec0ff */
[----:B------:R-:W-:Y:S01]  /*7090*/  LOP3.LUT R8, R8, R11, RZ, 0x3c, !PT ;  /* 0x0000000b08087212 */ /* 0x000fe200078e3cff */
[----:B------:R-:W-:Y:S01]  /*70a0*/  IMAD R10, R6, UR8, RZ ;  /* 0x00000008060a7c24 */ /* 0x000fe2000f8e02ff */
[----:B------:R-:W-:Y:S02]  /*70b0*/  SHF.R.U64 R12, R12, 0x3, RZ ;  /* 0x000000030c0c7819 */ /* 0x000fe400000012ff */
[----:B------:R-:W-:Y:S01]  /*70c0*/  IADD3 R9, P2, R24, 0x3000, RZ ;  /* 0x0000300018097810 */ /* 0x000fe20007f5e0ff */
[----:B------:R-:W-:Y:S01]  /*70d0*/  IMAD R11, R7, UR9, R10 ;  /* 0x00000009070b7c24 */ /* 0x000fe2000f8e020a */
[----:B------:R-:W-:Y:S01]  /*70e0*/  ULDC.64 UR8, c[0x0][0xb50] ;  /* 0x0002d40000087ab9 */ /* 0x000fe20000000a00 */
[----:B------:R-:W-:Y:S01]  /*70f0*/  LOP3.LUT R12, R12, R13, RZ, 0x3c, !PT ;  /* 0x0000000d0c0c7212 */ /* 0x000fe200078e3cff */
[----:B------:R-:W-:Y:S01]  /*7100*/  IMAD.X R13, RZ, RZ, R25, P0 ;  /* 0x000000ffff0d7224 */ /* 0x000fe200000e0619 */
[----:B------:R-:W-:Y:S01]  /*7110*/  LOP3.LUT P0, RZ, R154, 0x3, RZ, 0xc0, !PT ;  /* 0x000000039aff7812 */ /* 0x000fe2000780c0ff */
[----:B------:R-:W-:Y:S01]  /*7120*/  IMAD.IADD R5, R5, 0x1, R11 ;  /* 0x0000000105057824 */ /* 0x000fe200078e020b */
[----:B------:R-:W-:Y:S01]  /*7130*/  LEA R11, P4, R4, UR8, 0x2 ;  /* 0x00000008040b7c11 */ /* 0x000fe2000f8810ff */
[----:B------:R-:W-:Y:S01]  /*7140*/  IMAD.X R7, RZ, RZ, R25, P2 ;  /* 0x000000ffff077224 */ /* 0x000fe200010e0619 */
[----:B------:R-:W-:-:S02]  /*7150*/  LOP3.LUT R6, R9, 0x380, RZ, 0xc0, !PT ;  /* 0x0000038009067812 */ /* 0x000fc400078ec0ff */
[----:B------:R-:W-:Y:S01]  /*7160*/  LEA.HI.X R14, R4, UR9, R5, 0x2, P4 ;  /* 0x00000009040e7c11 */ /* 0x000fe2000a0f1405 */
[----:B------:R-:W-:Y:S01]  /*7170*/  SHFL.IDX PT, R44, R11, RZ, 0x1c1f ;  /* 0x001c1fff0b2c7589 */ /* 0x000fe200000e0000 */
[----:B------:R-:W-:Y:S01]  /*7180*/  IMAD.U32 R4, RZ, RZ, UR39 ;  /* 0x00000027ff047e24 */ /* 0x000fe2000f8e00ff */
[----:B------:R-:W-:Y:S02]  /*7190*/  SHF.R.U64 R6, R6, 0x3, RZ ;  /* 0x0000000306067819 */ /* 0x000fe400000012ff */
[----:B------:R-:W0:Y:S01]  /*71a0*/  SHFL.IDX PT, R45, R14, RZ, 0x1c1f ;  /* 0x001c1fff0e2d7589 */ /* 0x000e2200000e0000 */
[----:B------:R-:W-:Y:S01]  /*71b0*/  IMAD R15, R4, 0x80, R19 ;  /* 0x00000080040f7824 */ /* 0x000fe200078e0213 */
[----:B------:R-:W-:Y:S01]  /*71c0*/  LOP3.LUT R6, R6, R9, RZ, 0x3c, !PT ;  /* 0x0000000906067212 */ /* 0x000fe200078e3cff */
[----:B------:R-:W-:Y:S01]  /*71d0*/  IMAD.X R9, RZ, RZ, R25, P3 ;  /* 0x000000ffff097224 */ /* 0x000fe200018e0619 */
[----:B------:R-:W-:Y:S01]  /*71e0*/  SHFL.IDX PT, R48, R11, 0x1, 0x1c1f ;  /* 0x003c1f000b307f89 */ /* 0x000fe200000e0000 */
[C---:B------:R-:W-:Y:S01]  /*71f0*/  VIADD R4, R15.reuse, 0x8 ;  /* 0x000000080f047836 */ /* 0x040fe20000000000 */
[----:B------:R-:W-:-:S02]  /*7200*/  ISETP.GE.OR P2, PT, R15, R46, P0 ;  /* 0x0000002e0f00720c */ /* 0x000fc40000746670 */
[----:B------:R-:W1:Y:S01]  /*7210*/  SHFL.IDX PT, R49, R14, 0x1, 0x1c1f ;  /* 0x003c1f000e317f89 */ /* 0x000e6200000e0000 */
[----:B------:R-:W-:Y:S02]  /*7220*/  IADD3 R10, P3, R24, 0x7000, RZ ;  /* 0x00007000180a7810 */ /* 0x000fe40007f7e0ff */
[----:B------:R-:W-:Y:S01]  /*7230*/  ISETP.GE.OR P0, PT, R4, R46, P0 ;  /* 0x0000002e0400720c */ /* 0x000fe20000706670 */
[----:B------:R-:W-:Y:S01]  /*7240*/  UIMAD UR7, UR11, UR12, URZ ;  /* 0x0000000c0b0772a4 */ /* 0x000fe2000f8e023f */
[----:B------:R-:W-:Y:S01]  /*7250*/  LOP3.LUT R3, R10, 0x380, RZ, 0xc0, !PT ;  /* 0x000003800a037812 */ /* 0x000fe200078ec0ff */
[----:B------:R-:W-:Y:S01]  /*7260*/  UIMAD.WIDE.U32 UR8, UR4, UR12, URZ ;  /* 0x0000000c040872a5 */ /* 0x000fe2000f8e003f */
[C---:B------:R-:W-:Y:S02]  /*7270*/  IADD3 R41, P6, R24.reuse, 0x4000, RZ ;  /* 0x0000400018297810 */ /* 0x040fe40007fde0ff */
[C---:B------:R-:W-:Y:S02]  /*7280*/  IADD3 R37, P5, R24.reuse, 0x5000, RZ ;  /* 0x0000500018257810 */ /* 0x040fe40007fbe0ff */
[----:B------:R-:W-:-:S02]  /*7290*/  IADD3 R33, P4, R24, 0x6000, RZ ;  /* 0x0000600018217810 */ /* 0x000fc40007f9e0ff */
[----:B------:R-:W-:Y:S01]  /*72a0*/  LOP3.LUT R5, R24, 0x380, RZ, 0xc0, !PT ;  /* 0x0000038018057812 */ /* 0x000fe200078ec0ff */
[----:B0-----:R0:W-:Y:S01]  /*72b0*/  @!P2 ST.E desc[UR50][R44.64], R20 ;  /* 0x000000142c00a985 */ /* 0x0011e2000c101932 */
[----:B------:R-:W-:Y:S01]  /*72c0*/  SHF.R.U64 R3, R3, 0x3, RZ ;  /* 0x0000000303037819 */ /* 0x000fe200000012ff */
[----:B------:R-:W-:Y:S01]  /*72d0*/  UIMAD UR7, UR4, UR13, UR7 ;  /* 0x0000000d040772a4 */ /* 0x000fe2000f8e0207 */
[----:B------:R-:W-:Y:S01]  /*72e0*/  LOP3.LUT R40, R41, 0x380, RZ, 0xc0, !PT ;  /* 0x0000038029287812 */ /* 0x000fe200078ec0ff */
[----:B------:R-:W-:Y:S01]  /*72f0*/  ULDC.64 UR10, c[0x0][0xae8] ;  /* 0x0002ba00000a7ab9 */ /* 0x000fe20000000a00 */
[----:B------:R-:W-:Y:S01]  /*7300*/  LOP3.LUT R28, R3, R10, RZ, 0x3c, !PT ;  /* 0x0000000a031c7212 */ /* 0x000fe200078e3cff */
[----:B------:R-:W-:Y:S01]  /*7310*/  IMAD.X R29, RZ, RZ, R25, P3 ;  /* 0x000000ffff1d7224 */ /* 0x000fe200018e0619 */
[----:B------:R-:W-:Y:S01]  /*7320*/  LOP3.LUT R36, R37, 0x380, RZ, 0xc0, !PT ;  /* 0x0000038025247812 */ /* 0x000fe200078ec0ff */
[----:B-1----:R1:W-:Y:S01]  /*7330*/  @!P0 ST.E desc[UR50][R48.64], R21 ;  /* 0x0000001530008985 */ /* 0x0023e2000c101932 */
[----:B------:R-:W-:-:S02]  /*7340*/  LOP3.LUT R32, R33, 0x380, RZ, 0xc0, !PT ;  /* 0x0000038021207812 */ /* 0x000fc400078ec0ff */
[----:B------:R-:W-:Y:S01]  /*7350*/  SHF.R.U64 R5, R5, 0x3, RZ ;  /* 0x0000000305057819 */ /* 0x000fe200000012ff */
[----:B0-----:R-:W0:Y:S01]  /*7360*/  @P1 LDC R45, c[0x0][0xbec] ;  /* 0x0002fb00ff2d1b82 */ /* 0x001e220000000800 */
[----:B------:R-:W-:Y:S01]  /*7370*/  UIADD3 UR9, UR9, UR7, URZ ;  /* 0x0000000709097290 */ /* 0x000fe2000fffe03f */
[----:B------:R-:W-:Y:S01]  /*7380*/  IMAD R3, R152, 0x20, R17 ;  /* 0x0000002098037824 */ /* 0x000fe200078e0211 */
[----:B------:R-:W-:Y:S01]  /*7390*/  UIMAD UR4, UR14, UR10, URZ ;  /* 0x0000000a0e0472a4 */ /* 0x000fe2000f8e023f */
[----:B------:R-:W-:Y:S02]  /*73a0*/  SHF.R.U64 R40, R40, 0x3, RZ ;  /* 0x0000000328287819 */ /* 0x000fe400000012ff */
[----:B------:R-:W-:Y:S02]  /*73b0*/  SHF.R.U64 R36, R36, 0x3, RZ ;  /* 0x0000000324247819 */ /* 0x000fe400000012ff */
[----:B-1----:R-:W1:Y:S01]  /*73c0*/  @P1 LDC R21, c[0x0][0xbf0] ;  /* 0x0002fc00ff151b82 */ /* 0x002e620000000800 */
[----:B------:R-:W-:Y:S01]  /*73d0*/  IMAD.U32 R48, RZ, RZ, UR39 ;  /* 0x00000027ff307e24 */ /* 0x000fe2000f8e00ff */
[----:B------:R-:W-:Y:S01]  /*73e0*/  UIMAD UR4, UR40, UR11, UR4 ;  /* 0x0000000b280472a4 */ /* 0x000fe2000f8e0204 */
[----:B------:R-:W-:Y:S01]  /*73f0*/  SHF.R.U64 R32, R32, 0x3, RZ ;  /* 0x0000000320207819 */ /* 0x000fe200000012ff */
[----:B------:R-:W-:Y:S01]  /*7400*/  UIMAD.WIDE.U32 UR8, UR40, UR10, UR8 ;  /* 0x0000000a280872a5 */ /* 0x000fe2000f8e0008 */
[----:B------:R-:W-:Y:S01]  /*7410*/  IMAD R48, R48, 0x80, R3 ;  /* 0x0000008030307824 */ /* 0x000fe200078e0203 */
[----:B------:R-:W-:Y:S01]  /*7420*/  LOP3.LUT R40, R40, R41, RZ, 0x3c, !PT ;  /* 0x0000002928287212 */ /* 0x000fe200078e3cff */
[----:B------:R-:W-:Y:S01]  /*7430*/  ULDC.64 UR10, c[0x0][0xaf0] ;  /* 0x0002bc00000a7ab9 */ /* 0x000fe20000000a00 */
[----:B------:R-:W-:Y:S01]  /*7440*/  UIADD3 UR9, UR9, UR4, URZ ;  /* 0x0000000409097290 */ /* 0x000fe2000fffe03f */
[----:B------:R-:W-:Y:S01]  /*7450*/  IMAD.MOV.U32 R3, RZ, RZ, R48 ;  /* 0x000000ffff037224 */ /* 0x000fe200078e0030 */
[----:B------:R-:W-:Y:S01]  /*7460*/  UIMAD UR4, UR38, UR10, URZ ;  /* 0x0000000a260472a4 */ /* 0x000fe2000f8e023f */
[----:B------:R-:W-:Y:S01]  /*7470*/  LOP3.LUT R36, R36, R37, RZ, 0x3c, !PT ;  /* 0x0000002524247212 */ /* 0x000fe200078e3cff */
[----:B------:R-:W-:Y:S01]  /*7480*/  UIMAD.WIDE.U32 UR8, UR37, UR10, UR8 ;  /* 0x0000000a250872a5 */ /* 0x000fe2000f8e0008 */
[----:B------:R-:W-:Y:S01]  /*7490*/  LOP3.LUT R32, R32, R33, RZ, 0x3c, !PT ;  /* 0x0000002120207212 */ /* 0x000fe200078e3cff */
[----:B------:R-:W5:Y:S01]  /*74a0*/  LD.E.128 R12, desc[UR50][R12.64] ;  /* 0x000000320c0c7980 */ /* 0x000f62000c101d00 */
[----:B------:R-:W-:Y:S01]  /*74b0*/  LOP3.LUT R24, R5, R24, RZ, 0x3c, !PT ;  /* 0x0000001805187212 */ /* 0x000fe200078e3cff */
[----:B0-----:R-:W-:Y:S01]  /*74c0*/  @P1 IMAD.HI.U32 R20, R48, R45, RZ ;  /* 0x0000002d30141227 */ /* 0x001fe200078e00ff */
[----:B------:R-:W-:Y:S01]  /*74d0*/  UIMAD UR4, UR37, UR11, UR4 ;  /* 0x0000000b250472a4 */ /* 0x000fe2000f8e0204 */
[----:B------:R-:W-:Y:S01]  /*74e0*/  IADD3.X R41, RZ, R25, RZ, P6, !PT ;  /* 0x00000019ff297210 */ /* 0x000fe200037fe4ff */
[----:B------:R-:W5:Y:S01]  /*74f0*/  LD.E.128 R8, desc[UR50][R8.64] ;  /* 0x0000003208087980 */ /* 0x000f62000c101d00 */
[--C-:B------:R-:W-:Y:S01]  /*7500*/  IMAD.X R37, RZ, RZ, R25.reuse, P5 ;  /* 0x000000ffff257224 */ /* 0x100fe200028e0619 */
[----:B------:R-:W-:Y:S01]  /*7510*/  UIADD3 UR4, UR9, UR4, URZ ;  /* 0x0000000409047290 */ /* 0x000fe2000fffe03f */
[----:B------:R-:W-:Y:S01]  /*7520*/  IMAD.X R33, RZ, RZ, R25, P4 ;  /* 0x000000ffff217224 */ /* 0x000fe200020e0619 */
[----:B------:R-:W5:Y:S01]  /*7530*/  LD.E.128 R4, desc[UR50][R6.64] ;  /* 0x0000003206047980 */ /* 0x000f62000c101d00 */
[----:B-1----:R-:W-:Y:S01]  /*7540*/  @P1 SHF.R.U32.HI R3, RZ, R21, R20 ;  /* 0x00000015ff031219 */ /* 0x002fe20000011614 */
[----:B------:R-:W-:Y:S01]  /*7550*/  IMAD.U32 R20, RZ, RZ, UR8 ;  /* 0x00000008ff147e24 */ /* 0x000fe2000f8e00ff */
[----:B------:R-:W-:Y:S01]  /*7560*/  MOV R21, UR9 ;  /* 0x0000000900157c02 */ /* 0x000fe20008000f00 */
[----:B------:R-:W-:Y:S01]  /*7570*/  ULDC.64 UR8, c[0x0][0xae0] ;  /* 0x0002b80000087ab9 */ /* 0x000fe20000000a00 */
[--C-:B------:R-:W-:Y:S01]  /*7580*/  SHF.R.S32.HI R44, RZ, 0x1f, R3.reuse ;  /* 0x0000001fff2c7819 */ /* 0x100fe20000011403 */
[----:B------:R-:W-:Y:S01]  /*7590*/  IMAD.MOV R45, RZ, RZ, -R3 ;  /* 0x000000ffff2d7224 */ /* 0x000fe200078e0a03 */
[----:B------:R-:W5:Y:S01]  /*75a0*/  LD.E.128 R24, desc[UR50][R24.64] ;  /* 0x0000003218187980 */ /* 0x000f62000c101d00 */
[----:B------:R-:W-:-:S02]  /*75b0*/  IMAD.U32 R21, RZ, RZ, UR4 ;  /* 0x00000004ff157e24 */ /* 0x000fc4000f8e00ff */
[----:B------:R-:W-:Y:S01]  /*75c0*/  IMAD R44, R44, UR8, RZ ;  /* 0x000000082c2c7c24 */ /* 0x000fe2000f8e02ff */
[----:B------:R-:W5:Y:S01]  /*75d0*/  LD.E.128 R40, desc[UR50][R40.64] ;  /* 0x0000003228287980 */ /* 0x000f62000c101d00 */
[----:B------:R-:W-:Y:S02]  /*75e0*/  IMAD R45, R50, R45, R48 ;  /* 0x0000002d322d7224 */ /* 0x000fe400078e0230 */
[----:B------:R-:W-:Y:S01]  /*75f0*/  IMAD.U32 R48, RZ, RZ, UR39 ;  /* 0x00000027ff307e24 */ /* 0x000fe2000f8e00ff */
[----:B------:R-:W5:Y:S01]  /*7600*/  LD.E.128 R36, desc[UR50][R36.64] ;  /* 0x0000003224247980 */ /* 0x000f62000c101d00 */
[C---:B------:R-:W-:Y:S02]  /*7610*/  IMAD R49, R3.reuse, UR9, R44 ;  /* 0x0000000903317c24 */ /* 0x040fe4000f8e022c */
[----:B------:R-:W-:Y:S01]  /*7620*/  IMAD.WIDE.U32 R20, R3, UR8, R20 ;  /* 0x0000000803147c25 */ /* 0x000fe2000f8e0014 */
[----:B------:R-:W5:Y:S01]  /*7630*/  LD.E.128 R32, desc[UR50][R32.64] ;  /* 0x0000003220207980 */ /* 0x000f62000c101d00 */
[----:B------:R-:W-:Y:S01]  /*7640*/  SHF.R.S32.HI R3, RZ, 0x1f, R45 ;  /* 0x0000001fff037819 */ /* 0x000fe2000001142d */
[----:B------:R-:W-:-:S02]  /*7650*/  ULDC.64 UR8, c[0x0][0xad8] ;  /* 0x0002b60000087ab9 */ /* 0x000fc40000000a00 */
[----:B------:R-:W5:Y:S01]  /*7660*/  LD.E.128 R28, desc[UR50][R28.64] ;  /* 0x000000321c1c7980 */ /* 0x000f62000c101d00 */
[----:B------:R-:W-:Y:S01]  /*7670*/  IMAD R51, R48, 0x80, R17 ;  /* 0x0000008030337824 */ /* 0x000fe200078e0211 */
[----:B------:R-:W-:Y:S01]  /*7680*/  @!PT LDS RZ, [RZ] ;  /* 0x00000000fffff984 */ /* 0x000fe20000000800 */
[----:B------:R-:W-:Y:S01]  /*7690*/  @!PT LDS RZ, [RZ] ;  /* 0x00000000fffff984 */ /* 0x000fe20000000800 */
[----:B------:R-:W-:Y:S01]  /*76a0*/  @!PT LDS RZ, [RZ] ;  /* 0x00000000fffff984 */ /* 0x000fe20000000800 */
[----:B------:R-:W-:Y:S01]  /*76b0*/  @!PT LDS RZ, [RZ] ;  /* 0x00000000fffff984 */ /* 0x000fe20000000800 */
[----:B------:R0:W-:Y:S06]  /*76c0*/  MEMBAR.ALL.CTA ;  /* 0x0000000000007992 */ /* 0x0001ec0000008000 */
[----:B0-----:R-:W0:Y:S01]  /*76d0*/  FENCE.VIEW.ASYNC.S ;  /* 0x00000000000073c6 */ /* 0x001e220000000000 */
[----:B------:R-:W-:Y:S02]  /*76e0*/  IMAD.IADD R21, R21, 0x1, R49 ;  /* 0x0000000115157824 */ /* 0x000fe400078e0231 */
[----:B------:R-:W-:-:S02]  /*76f0*/  IMAD R44, R3, UR8, RZ ;  /* 0x00000008032c7c24 */ /* 0x000fc4000f8e02ff */
[----:B------:R-:W-:Y:S02]  /*7700*/  VIADD R3, R51, 0x20 ;  /* 0x0000002033037836 */ /* 0x000fe40000000000 */
[C---:B------:R-:W-:Y:S02]  /*7710*/  IMAD R49, R45.reuse, UR9, R44 ;  /* 0x000000092d317c24 */ /* 0x040fe4000f8e022c */
[----:B------:R-:W-:Y:S01]  /*7720*/  IMAD.WIDE.U32 R20, R45, UR8, R20 ;  /* 0x000000082d147c25 */ /* 0x000fe2000f8e0014 */
[-C--:B------:R-:W-:Y:S01]  /*7730*/  ISETP.GE.AND P0, PT, R3, R46.reuse, PT ;  /* 0x0000002e0300720c */ /* 0x080fe20003f06270 */
[----:B------:R-:W-:Y:S01]  /*7740*/  ULDC.64 UR8, c[0x0][0xa80] ;  /* 0x0002a00000087ab9 */ /* 0x000fe20000000a00 */
[C---:B------:R-:W-:Y:S01]  /*7750*/  ISETP.GE.AND P2, PT, R51.reuse, R46, PT ;  /* 0x0000002e3300720c */ /* 0x040fe20003f46270 */
[----:B------:R-:W-:Y:S01]  /*7760*/  VIADD R3, R51, 0x40 ;  /* 0x0000004033037836 */ /* 0x000fe20000000000 */
[----:B------:R-:W-:Y:S01]  /*7770*/  IADD3 R21, R21, R49, RZ ;  /* 0x0000003115157210 */ /* 0x000fe20007ffe0ff */
[----:B------:R-:W-:Y:S01]  /*7780*/  VIADD R0, R0, 0x28820 ;  /* 0x0002882000007836 */ /* 0x000fe20000000000 */
[----:B------:R-:W-:-:S02]  /*7790*/  LEA R48, P3, R20, UR8, 0x1 ;  /* 0x0000000814307c11 */ /* 0x000fc4000f8608ff */
[----:B------:R-:W-:Y:S02]  /*77a0*/  ISETP.GE.AND P1, PT, R3, R46, PT ;  /* 0x0000002e0300720c */ /* 0x000fe40003f26270 */
[----:B------:R-:W-:Y:S02]  /*77b0*/  LEA.HI.X R3, R20, UR9, R21, 0x1, P3 ;  /* 0x0000000914037c11 */ /* 0x000fe400098f0c15 */
[----:B------:R-:W-:Y:S01]  /*77c0*/  PRMT R0, RZ, 0x654, R0 ;  /* 0x00000654ff007816 */ /* 0x000fe20000000000 */
[----:B0-----:R0:W1:Y:S01]  /*77d0*/  SHFL.IDX PT, R21, R48, RZ, 0x181f ;  /* 0x00181fff30157589 */ /* 0x00106200000e0000 */
[----:B------:R-:W-:Y:S02]  /*77e0*/  BSSY B1, `(.L_x_6747) ;  /* 0x000000d000017945 */ /* 0x000fe40003800000 */
[----:B------:R0:W-:Y:S01]  /*77f0*/  SYNCS.ARRIVE.TRANS64.RED.A1T0 RZ, [R0+URZ], RZ ;  /* 0x000000ff00ff79a7 */ /* 0x0001e2000810043f */
[----:B------:R0:W2:Y:S01]  /*7800*/  SHFL.IDX PT, R45, R3, RZ, 0x181f ;  /* 0x00181fff032d7589 */ /* 0x0000a200000e0000 */
[----:B------:R-:W-:Y:S05]  /*7810*/  @P2 BRA `(.L_x_6748) ;  /* 0x0000000000242947 */ /* 0x000fea0003800000 */
[----:B------:R-:W-:Y:S02]  /*7820*/  ULDC UR4, c[0x0][0xac8] ;  /* 0x0002b20000047ab9 */ /* 0x000fe40000000800 */
[----:B------:R-:W-:Y:S02]  /*7830*/  ISETP.GE.AND P2, PT, R22, UR4, PT ;  /* 0x0000000416007c0c */ /* 0x000fe4000bf46270 */
[----:B------:R-:W-:-:S11]  /*7840*/  ISETP.GE.AND P3, PT, R18, UR4, PT ;  /* 0x0000000412007c0c */ /* 0x000fd6000bf66270 */
[-C--:B-1----:R-:W-:Y:S02]  /*7850*/  @!P2 LEA R20, P4, R22, R21.reuse, 0x1 ;  /* 0x000000151614a211 */ /* 0x082fe400078808ff */
[----:B------:R-:W-:Y:S02]  /*7860*/  @!P3 LEA R44, P5, R18, R21, 0x1 ;  /* 0x00000015122cb211 */ /* 0x000fe400078a08ff */
[-C--:B--2---:R-:W-:Y:S02]  /*7870*/  @!P2 LEA.HI.X R21, R22, R45.reuse, R189, 0x1, P4 ;  /* 0x0000002d1615a211 */ /* 0x084fe400020f0cbd */
[----:B------:R-:W-:-:S03]  /*7880*/  @!P3 LEA.HI.X R45, R18, R45, R188, 0x1, P5 ;  /* 0x0000002d122db211 */ /* 0x000fc600028f0cbc */
[----:B-----5:R3:W-:Y:S04]  /*7890*/  @!P2 ST.E.128 desc[UR50][R20.64], R24 ;  /* 0x000000181400a985 */ /* 0x0207e8000c101d32 */
[----:B------:R3:W-:Y:S02]  /*78a0*/  @!P3 ST.E.128 desc[UR50][R44.64], R40 ;  /* 0x000000282c00b985 */ /* 0x0007e4000c101d32 */
.L_x_6748:
[----:B------:R-:W-:Y:S05]  /*78b0*/  BSYNC B1 ;  /* 0x0000000000017941 */ /* 0x000fea0003800000 */
.L_x_6747:
[----:B---3-5:R3:W4:Y:S01]  /*78c0*/  SHFL.IDX PT, R25, R3, 0x1, 0x181f ;  /* 0x00381f0003197f89 */ /* 0x02872200000e0000 */
[----:B------:R-:W-:Y:S03]  /*78d0*/  BSSY B1, `(.L_x_6749) ;  /* 0x000000c000017945 */ /* 0x000fe60003800000 */
[----:B-1----:R3:W1:Y:S01]  /*78e0*/  SHFL.IDX PT, R21, R48, 0x1, 0x181f ;  /* 0x00381f0030157f89 */ /* 0x00266200000e0000 */
[----:B------:R-:W-:Y:S05]  /*78f0*/  @P0 BRA `(.L_x_6750) ;  /* 0x0000000000240947 */ /* 0x000fea0003800000 */
[----:B------:R-:W-:Y:S02]  /*7900*/  ULDC UR4, c[0x0][0xac8] ;  /* 0x0002b20000047ab9 */ /* 0x000fe40000000800 */
[----:B------:R-:W-:Y:S02]  /*7910*/  ISETP.GE.AND P3, PT, R22, UR4, PT ;  /* 0x0000000416007c0c */ /* 0x000fe4000bf66270 */
[----:B------:R-:W-:-:S11]  /*7920*/  ISETP.GE.AND P4, PT, R18, UR4, PT ;  /* 0x0000000412007c0c */ /* 0x000fd6000bf86270 */
[-C--:B-1----:R-:W-:Y:S02]  /*7930*/  @!P3 LEA R20, P0, R22, R21.reuse, 0x1 ;  /* 0x000000151614b211 */ /* 0x082fe400078008ff */
[----:B------:R-:W-:Y:S02]  /*7940*/  @!P4 LEA R24, P2, R18, R21, 0x1 ;  /* 0x000000151218c211 */ /* 0x000fe400078408ff */
[-C--:B----4-:R-:W-:Y:S02]  /*7950*/  @!P3 LEA.HI.X R21, R22, R25.reuse, R189, 0x1, P0 ;  /* 0x000000191615b211 */ /* 0x090fe400000f0cbd */
[----:B------:R-:W-:-:S03]  /*7960*/  @!P4 LEA.HI.X R25, R18, R25, R188, 0x1, P2 ;  /* 0x000000191219c211 */ /* 0x000fc600010f0cbc */
[----:B------:R1:W-:Y:S04]  /*7970*/  @!P3 ST.E.128 desc[UR50][R20.64], R12 ;  /* 0x0000000c1400b985 */ /* 0x0003e8000c101d32 */
[----:B------:R1:W-:Y:S02]  /*7980*/  @!P4 ST.E.128 desc[UR50][R24.64], R36 ;  /* 0x000000241800c985 */ /* 0x0003e4000c101d32 */
.L_x_6750:
[----:B------:R-:W-:Y:S05]  /*7990*/  BSYNC B1 ;  /* 0x0000000000017941 */ /* 0x000fea0003800000 */
.L_x_6749:
[----:B-1----:R1:W0:Y:S01]  /*79a0*/  SHFL.IDX PT, R15, R3, 0x2, 0x181f ;  /* 0x00581f00030f7f89 */ /* 0x00222200000e0000 */
[----:B------:R-:W-:Y:S03]  /*79b0*/  BSSY B1, `(.L_x_6751) ;  /* 0x000000c000017945 */ /* 0x000fe60003800000 */
[----:B------:R1:W0:Y:S01]  /*79c0*/  SHFL.IDX PT, R13, R48, 0x2, 0x181f ;  /* 0x00581f00300d7f89 */ /* 0x00022200000e0000 */
[----:B------:R-:W-:Y:S05]  /*79d0*/  @P1 BRA `(.L_x_6752) ;  /* 0x0000000000241947 */ /* 0x000fea0003800000 */
[----:B------:R-:W-:Y:S02]  /*79e0*/  ULDC UR4, c[0x0][0xac8] ;  /* 0x0002b20000047ab9 */ /* 0x000fe40000000800 */
[----:B------:R-:W-:Y:S02]  /*79f0*/  ISETP.GE.AND P2, PT, R22, UR4, PT ;  /* 0x0000000416007c0c */ /* 0x000fe4000bf46270 */
[----:B------:R-:W-:-:S11]  /*7a00*/  ISETP.GE.AND P3, PT, R18, UR4, PT ;  /* 0x0000000412007c0c */ /* 0x000fd6000bf66270 */
[-C--:B0-----:R-:W-:Y:S02]  /*7a10*/  @!P2 LEA R12, P0, R22, R13.reuse, 0x1 ;  /* 0x0000000d160ca211 */ /* 0x081fe400078008ff */
[----:B------:R-:W-:Y:S02]  /*7a20*/  @!P3 LEA R14, P1, R18, R13, 0x1 ;  /* 0x0000000d120eb211 */ /* 0x000fe400078208ff */
[-C--:B------:R-:W-:Y:S02]  /*7a30*/  @!P2 LEA.HI.X R13, R22, R15.reuse, R189, 0x1, P0 ;  /* 0x0000000f160da211 */ /* 0x080fe400000f0cbd */
[----:B------:R-:W-:-:S03]  /*7a40*/  @!P3 LEA.HI.X R15, R18, R15, R188, 0x1, P1 ;  /* 0x0000000f120fb211 */ /* 0x000fc600008f0cbc */
[----:B------:R0:W-:Y:S04]  /*7a50*/  @!P2 ST.E.128 desc[UR50][R12.64], R8 ;  /* 0x000000080c00a985 */ /* 0x0001e8000c101d32 */
[----:B------:R0:W-:Y:S02]  /*7a60*/  @!P3 ST.E.128 desc[UR50][R14.64], R32 ;  /* 0x000000200e00b985 */ /* 0x0001e4000c101d32 */
.L_x_6752:
[----:B------:R-:W-:Y:S05]  /*7a70*/  BSYNC B1 ;  /* 0x0000000000017941 */ /* 0x000fea0003800000 */
.L_x_6751:
[----:B0-----:R-:W-:Y:S01]  /*7a80*/  VIADD R0, R51, 0x60 ;  /* 0x0000006033007836 */ /* 0x001fe20000000000 */
[----:B-1-3--:R-:W0:Y:S04]  /*7a90*/  SHFL.IDX PT, R3, R3, 0x3, 0x181f ;  /* 0x00781f0003037f89 */ /* 0x00ae2800000e0000 */
[----:B------:R-:W-:Y:S01]  /*7aa0*/  ISETP.GE.AND P0, PT, R0, R46, PT ;  /* 0x0000002e0000720c */ /* 0x000fe20003f06270 */
[----:B------:R1:W3:-:S12]  /*7ab0*/  SHFL.IDX PT, R11, R48, 0x3, 0x181f ;  /* 0x00781f00300b7f89 */ /* 0x0002d800000e0000 */
[----:B-1----:R-:W-:Y:S05]  /*7ac0*/  @P0 BRA `(.L_x_6753) ;  /* 0x0000000c001c0947 */ /* 0x002fea0003800000 */
[----:B------:R-:W-:Y:S02]  /*7ad0*/  ULDC UR4, c[0x0][0xac8] ;  /* 0x0002b20000047ab9 */ /* 0x000fe40000000800 */
[----:B------:R-:W-:-:S13]  /*7ae0*/  ISETP.GE.AND P1, PT, R22, UR4, PT ;  /* 0x0000000416007c0c */ /* 0x000fda000bf26270 */
[----:B---3--:R-:W-:-:S04]  /*7af0*/  @!P1 LEA R8, P0, R22, R11, 0x1 ;  /* 0x0000000b16089211 */ /* 0x008fc800078008ff */
[----:B0-----:R-:W-:Y:S02]  /*7b00*/  @!P1 LEA.HI.X R9, R22, R3, R189, 0x1, P0 ;  /* 0x0000000316099211 */ /* 0x001fe400000f0cbd */
[----:B------:R-:W-:-:S03]  /*7b10*/  ISETP.GE.AND P0, PT, R18, UR4, PT ;  /* 0x0000000412007c0c */ /* 0x000fc6000bf06270 */
[----:B------:R1:W-:Y:S10]  /*7b20*/  @!P1 ST.E.128 desc[UR50][R8.64], R4 ;  /* 0x0000000408009985 */ /* 0x0003f4000c101d32 */
[----:B------:R-:W-:Y:S05]  /*7b30*/  @P0 BRA `(.L_x_6753) ;  /* 0x0000000c00000947 */ /* 0x000fea0003800000 */
[----:B-1----:R-:W-:-:S04]  /*7b40*/  LEA R4, P0, R18, R11, 0x1 ;  /* 0x0000000b12047211 */ /* 0x002fc800078008ff */
[----:B------:R-:W-:-:S05]  /*7b50*/  LEA.HI.X R5, R18, R3, R188, 0x1, P0 ;  /* 0x0000000312057211 */ /* 0x000fca00000f0cbc */
[----:B------:R0:W-:Y:S01]  /*7b60*/  ST.E.128 desc[UR50][R4.64], R28 ;  /* 0x0000001c04007985 */ /* 0x0001e2000c101d32 */
[----:B------:R-:W-:Y:S05]  /*7b70*/  BRA `(.L_x_6753) ;  /* 0x0000000800f07947 */ /* 0x000fea0003800000 */
.L_x_6745:
[----:B------:R-:W-:Y:S01]  /*7b80*/  ULDC.64 UR10, c[0x0][0xc00] ;  /* 0x00030000000a7ab9 */ /* 0x000fe20000000a00 */
[----:B------:R-:W-:Y:S01]  /*7b90*/  USHF.L.U32 UR8, UR37, 0x2, URZ ;  /* 0x0000000225087899 */ /* 0x000fe2000800063f */
[----:B------:R-:W0:Y:S01]  /*7ba0*/  LDC R11, c[0x0][0xbe8] ;  /* 0x0002fa00ff0b7b82 */ /* 0x000e220000000800 */
[----:B------:R-:W-:Y:S02]  /*7bb0*/  UISETP.NE.U32.AND UP0, UPT, UR10, URZ, UPT ;  /* 0x0000003f0a00728c */ /* 0x000fe4000bf05070 */
[----:B------:R-:W-:Y:S02]  /*7bc0*/  USHF.L.U64.HI UR9, UR37, 0x2, UR38 ;  /* 0x0000000225097899 */ /* 0x000fe40008010226 */
[----:B------:R-:W-:Y:S02]  /*7bd0*/  UISETP.NE.AND.EX UP0, UPT, UR11, URZ, UPT, UP0 ;  /* 0x0000003f0b00728c */ /* 0x000fe4000bf05300 */
[----:B------:R-:W-:-:S04]  /*7be0*/  UIADD3 UR4, UP1, UR8, UR10, URZ ;  /* 0x0000000a08047290 */ /* 0x000fc8000ff3e03f */
[----:B------:R-:W-:Y:S01]  /*7bf0*/  PLOP3.LUT P2, PT, PT, PT, UP0, 0x80, 0x0 ;  /* 0x000000000000781c */ /* 0x000fe20003f4f008 */
[----:B------:R-:W-:Y:S01]  /*7c00*/  UIADD3.X UR7, UR9, UR11, URZ, UP1, !UPT ;  /* 0x0000000b09077290 */ /* 0x000fe20008ffe43f */
[----:B------:R-:W-:Y:S02]  /*7c10*/  IMAD.U32 R4, RZ, RZ, UR4 ;  /* 0x00000004ff047e24 */ /* 0x000fe4000f8e00ff */
[----:B------:R-:W-:Y:S02]  /*7c20*/  ULDC.64 UR10, c[0x0][0xc08] ;  /* 0x00030200000a7ab9 */ /* 0x000fe40000000a00 */
[----:B------:R-:W-:Y:S01]  /*7c30*/  UISETP.NE.U32.AND UP1, UPT, UR10, URZ, UPT ;  /* 0x0000003f0a00728c */ /* 0x000fe2000bf25070 */
[----:B------:R-:W-:-:S03]  /*7c40*/  IMAD.U32 R5, RZ, RZ, UR7 ;  /* 0x00000007ff057e24 */ /* 0x000fc6000f8e00ff */
[----:B------:R-:W-:-:S03]  /*7c50*/  UISETP.NE.AND.EX UP1, UPT, UR11, URZ, UPT, UP1 ;  /* 0x0000003f0b00728c */ /* 0x000fc6000bf25310 */
[----:B------:R-:W2:Y:S01]  /*7c60*/  @P2 LDG.E R3, desc[UR50][R4.64] ;  /* 0x0000003204032981 */ /* 0x000ea2000c1e1900 */
[----:B------:R-:W-:Y:S02]  /*7c70*/  ULDC UR4, c[0x0][0xa88] ;  /* 0x0002a20000047ab9 */ /* 0x000fe40000000800 */
[----:B------:R-:W-:Y:S01]  /*7c80*/  PLOP3.LUT P3, PT, PT, PT, UP1, 0x80, 0x0 ;  /* 0x000000000000781c */ /* 0x000fe20003f6f018 */
[----:B------:R-:W-:-:S04]  /*7c90*/  IMAD.U32 R0, RZ, RZ, UR4 ;  /* 0x00000004ff007e24 */ /* 0x000fc8000f8e00ff */
        /* <DEDUP_REMOVED lines=17> */
.L_x_6754:
[----:B------:R-:W-:Y:S01]  /*7db0*/  USEL UR37, UR37, URZ, !UP0 ;  /* 0x0000003f25257287 */ /* 0x000fe2000c000000 */
[----:B------:R-:W-:Y:S01]  /*7dc0*/  BSSY B1, `(.L_x_6755) ;  /* 0x000002d000017945 */ /* 0x000fe20003800000 */
[----:B------:R-:W-:-:S03]  /*7dd0*/  USEL UR38, UR38, URZ, !UP0 ;  /* 0x0000003f26267287 */ /* 0x000fc6000c000000 */
[----:B------:R-:W-:Y:S09]  /*7de0*/  @P1 BRA `(.L_x_6756) ;  /* 0x0000000000a81947 */ /* 0x000ff20003800000 */
[----:B------:R-:W0:Y:S01]  /*7df0*/  S2R R4, SR_TID.X ;  /* 0x0000000000047919 */ /* 0x000e220000002100 */
[----:B------:R-:W1:Y:S01]  /*7e00*/  LDC R6, c[0x0][0xbe8] ;  /* 0x0002fa00ff067b82 */ /* 0x000e620000000800 */
[----:B------:R-:W-:-:S05]  /*7e10*/  IMAD.U32 R3, RZ, RZ, UR39 ;  /* 0x00000027ff037e24 */ /* 0x000fca000f8e00ff */
[----:B0-----:R-:W-:Y:S01]  /*7e20*/  LEA R3, R3, R4, 0x7 ;  /* 0x0000000403037211 */ /* 0x001fe200078e38ff */
[----:B-1---5:R-:W-:-:S04]  /*7e30*/  IMAD R4, R0, R6, RZ ;  /* 0x0000000600047224 */ /* 0x022fc800078e02ff */
[----:B------:R-:W-:-:S05]  /*7e40*/  VIADD R5, R3, 0xffffff80 ;  /* 0xffffff8003057836 */ /* 0x000fca0000000000 */
[----:B------:R-:W-:-:S13]  /*7e50*/  ISETP.GE.AND P1, PT, R5, R4, PT ;  /* 0x000000040500720c */ /* 0x000fda0003f26270 */
[----:B------:R-:W-:Y:S05]  /*7e60*/  @P1 BRA `(.L_x_6756) ;  /* 0x0000000000881947 */ /* 0x000fea0003800000 */
[----:B------:R-:W-:Y:S01]  /*7e70*/  ISETP.NE.AND P1, PT, R6, 0x1, PT ;  /* 0x000000010600780c */ /* 0x000fe20003f25270 */
[----:B------:R-:W-:Y:S01]  /*7e80*/  ULDC.64 UR12, c[0x0][0xb90] ;  /* 0x0002e400000c7ab9 */ /* 0x000fe20000000a00 */
[----:B------:R-:W-:Y:S01]  /*7e90*/  UMOV UR8, UR4 ;  /* 0x0000000400087c82 */ /* 0x000fe20008000000 */
[----:B------:R-:W-:Y:S01]  /*7ea0*/  UIMAD UR7, UR11, UR12, URZ ;  /* 0x0000000c0b0772a4 */ /* 0x000fe2000f8e023f */
[----:B------:R-:W-:Y:S02]  /*7eb0*/  UMOV UR9, UR10 ;  /* 0x0000000a00097c82 */ /* 0x000fe40008000000 */
[----:B------:R-:W-:Y:S02]  /*7ec0*/  UIMAD.WIDE.U32 UR8, UR40, UR12, UR8 ;  /* 0x0000000c280872a5 */ /* 0x000fe4000f8e0008 */
[----:B------:R-:W-:-:S03]  /*7ed0*/  UIMAD UR7, UR40, UR13, UR7 ;  /* 0x0000000d280772a4 */ /* 0x000fc6000f8e0207 */
[----:B------:R-:W-:Y:S02]  /*7ee0*/  ULDC.64 UR12, c[0x0][0xb98] ;  /* 0x0002e600000c7ab9 */ /* 0x000fe40000000a00 */
[----:B------:R-:W0:Y:S01]  /*7ef0*/  @P1 LDC R4, c[0x0][0xbec] ;  /* 0x0002fb00ff041b82 */ /* 0x000e220000000800 */
[----:B------:R-:W-:Y:S02]  /*7f00*/  UIADD3 UR9, UR9, UR7, URZ ;  /* 0x0000000709097290 */ /* 0x000fe4000fffe03f */
[----:B------:R-:W-:Y:S02]  /*7f10*/  UIMAD UR7, UR38, UR12, URZ ;  /* 0x0000000c260772a4 */ /* 0x000fe4000f8e023f */
[----:B------:R-:W-:Y:S02]  /*7f20*/  UIMAD.WIDE.U32 UR8, UR37, UR12, UR8 ;  /* 0x0000000c250872a5 */ /* 0x000fe4000f8e0008 */
[----:B------:R-:W-:Y:S01]  /*7f30*/  UIMAD UR7, UR37, UR13, UR7 ;  /* 0x0000000d250772a4 */ /* 0x000fe2000f8e0207 */
[----:B------:R-:W1:Y:S02]  /*7f40*/  @P1 LDC R8, c[0x0][0xbf0] ;  /* 0x0002fc00ff081b82 */ /* 0x000e640000000800 */
[----:B------:R-:W-:Y:S01]  /*7f50*/  ULDC.64 UR12, c[0x0][0xb88] ;  /* 0x0002e200000c7ab9 */ /* 0x000fe20000000a00 */
[----:B0-----:R-:W-:-:S04]  /*7f60*/  @P1 IMAD.HI.U32 R3, R5, R4, RZ ;  /* 0x0000000405031227 */ /* 0x001fc800078e00ff */
[----:B------:R-:W-:Y:S01]  /*7f70*/  IMAD.MOV.U32 R4, RZ, RZ, R5 ;  /* 0x000000ffff047224 */ /* 0x000fe200078e0005 */
[----:B-1----:R-:W-:Y:S01]  /*7f80*/  @P1 SHF.R.U32.HI R4, RZ, R8, R3 ;  /* 0x00000008ff041219 */ /* 0x002fe20000011603 */
[----:B------:R-:W-:-:S04]  /*7f90*/  IMAD.U32 R8, RZ, RZ, UR7 ;  /* 0x00000007ff087e24 */ /* 0x000fc8000f8e00ff */
[----:B------:R-:W-:-:S04]  /*7fa0*/  IMAD.MOV R3, RZ, RZ, -R4 ;  /* 0x000000ffff037224 */ /* 0x000fc800078e0a04 */
[----:B------:R-:W-:Y:S01]  /*7fb0*/  IMAD R3, R6, R3, R5 ;  /* 0x0000000306037224 */ /* 0x000fe200078e0205 */
[----:B------:R-:W-:Y:S02]  /*7fc0*/  SHF.R.S32.HI R5, RZ, 0x1f, R4 ;  /* 0x0000001fff057819 */ /* 0x000fe40000011404 */
        /* <DEDUP_REMOVED lines=12> */
.L_x_6756:
[----:B------:R-:W-:Y:S05]  /*8090*/  BSYNC B1 ;  /* 0x0000000000017941 */ /* 0x000fea0003800000 */
.L_x_6755:
[----:B------:R-:W1:Y:S01]  /*80a0*/  @P0 LDC R5, c[0x0][0xbf0] ;  /* 0x0002fc00ff050b82 */ /* 0x000e620000000800 */
[----:B------:R-:W-:Y:S01]  /*80b0*/  ULDC.64 UR12, c[0x0][0xaa0] ;  /* 0x0002a800000c7ab9 */ /* 0x000fe20000000a00 */
[----:B0-----:R-:W-:Y:S01]  /*80c0*/  IMAD R3, R152, 0x20, R17 ;  /* 0x0000002098037824 */ /* 0x001fe200078e0211 */
[----:B------:R-:W-:Y:S01]  /*80d0*/  UIMAD UR7, UR10, UR12, URZ ;  /* 0x0000000c0a0772a4 */ /* 0x000fe2000f8e023f */
[----:B------:R-:W-:Y:S01]  /*80e0*/  IMAD.U32 R8, RZ, RZ, UR39 ;  /* 0x00000027ff087e24 */ /* 0x000fe2000f8e00ff */
[----:B------:R-:W-:Y:S01]  /*80f0*/  UIMAD.WIDE.U32 UR8, UR4, UR12, URZ ;  /* 0x0000000c040872a5 */ /* 0x000fe2000f8e003f */
[----:B------:R-:W-:Y:S01]  /*8100*/  BSSY B1, `(.L_x_6757) ;  /* 0x0000039000017945 */ /* 0x000fe20003800000 */
[----:B------:R-:W-:Y:S02]  /*8110*/  UIMAD UR7, UR4, UR13, UR7 ;  /* 0x0000000d040772a4 */ /* 0x000fe4000f8e0207 */
[----:B------:R-:W-:Y:S01]  /*8120*/  LEA R8, R8, R3, 0x7 ;  /* 0x0000000308087211 */ /* 0x000fe200078e38ff */
        /* <DEDUP_REMOVED lines=19> */
[----:B------:R-:W-:Y:S01]  /*8260*/  IMAD.U32 R4, RZ, RZ, UR8 ;  /* 0x00000008ff047e24 */ /* 0x000fe2000f8e00ff */
[----:B------:R-:W-:Y:S01]  /*8270*/  ULDC.64 UR8, c[0x0][0xad8] ;  /* 0x0002b60000087ab9 */ /* 0x000fe20000000a00 */
[----:B------:R-:W-:-:S02]  /*8280*/  IMAD.U32 R5, RZ, RZ, UR4 ;  /* 0x00000004ff057e24 */ /* 0x000fc4000f8e00ff */
[----:B------:R-:W-:Y:S02]  /*8290*/  IMAD R7, R11, R7, R8 ;  /* 0x000000070b077224 */ /* 0x000fe400078e0208 */
[C---:B------:R-:W-:Y:S02]  /*82a0*/  IMAD R9, R3.reuse, UR11, R6 ;  /* 0x0000000b03097c24 */ /* 0x040fe4000f8e0206 */
[----:B------:R-:W-:Y:S01]  /*82b0*/  IMAD.WIDE.U32 R4, R3, UR10, R4 ;  /* 0x0000000a03047c25 */ /* 0x000fe2000f8e0004 */
[----:B------:R-:W-:-:S03]  /*82c0*/  SHF.R.S32.HI R3, RZ, 0x1f, R7 ;  /* 0x0000001fff037819 */ /* 0x000fc60000011407 */
[----:B------:R-:W-:Y:S02]  /*82d0*/  IMAD.U32 R8, RZ, RZ, UR39 ;  /* 0x00000027ff087e24 */ /* 0x000fe4000f8e00ff */
[----:B------:R-:W-:Y:S02]  /*82e0*/  IMAD.IADD R5, R5, 0x1, R9 ;  /* 0x0000000105057824 */ /* 0x000fe400078e0209 */
[----:B------:R-:W-:Y:S02]  /*82f0*/  IMAD R6, R3, UR8, RZ ;  /* 0x0000000803067c24 */ /* 0x000fe4000f8e02ff */
[----:B------:R-:W-:Y:S02]  /*8300*/  IMAD R8, R8, 0x80, R17 ;  /* 0x0000008008087824 */ /* 0x000fe400078e0211 */
[----:B-----5:R-:W-:Y:S02]  /*8310*/  IMAD R11, R0, R11, RZ ;  /* 0x0000000b000b7224 */ /* 0x020fe400078e02ff */
[C---:B------:R-:W-:Y:S01]  /*8320*/  IMAD R3, R7.reuse, UR9, R6 ;  /* 0x0000000907037c24 */ /* 0x040fe2000f8e0206 */
[C---:B------:R-:W-:Y:S01]  /*8330*/  IADD3 R0, R8.reuse, 0x20, RZ ;  /* 0x0000002008007810 */ /* 0x040fe20007ffe0ff */
[----:B------:R-:W-:Y:S01]  /*8340*/  IMAD.WIDE.U32 R4, R7, UR8, R4 ;  /* 0x0000000807047c25 */ /* 0x000fe2000f8e0004 */
[-C--:B------:R-:W-:Y:S01]  /*8350*/  ISETP.GE.AND P2, PT, R8, R11.reuse, PT ;  /* 0x0000000b0800720c */ /* 0x080fe20003f46270 */
[----:B------:R-:W-:Y:S01]  /*8360*/  ULDC.64 UR8, c[0x0][0xa80] ;  /* 0x0002a00000087ab9 */ /* 0x000fe20000000a00 */
[----:B------:R-:W-:Y:S01]  /*8370*/  ISETP.GE.AND P1, PT, R0, R11, PT ;  /* 0x0000000b0000720c */ /* 0x000fe20003f26270 */
[----:B------:R-:W-:Y:S01]  /*8380*/  IMAD.IADD R3, R5, 0x1, R3 ;  /* 0x0000000105037824 */ /* 0x000fe200078e0203 */
[----:B------:R-:W-:Y:S01]  /*8390*/  LEA R6, P3, R4, UR8, 0x1 ;  /* 0x0000000804067c11 */ /* 0x000fe2000f8608ff */
[----:B------:R-:W-:-:S03]  /*83a0*/  VIADD R0, R8, 0x40 ;  /* 0x0000004008007836 */ /* 0x000fc60000000000 */
[----:B------:R-:W-:Y:S01]  /*83b0*/  LEA.HI.X R3, R4, UR9, R3, 0x1, P3 ;  /* 0x0000000904037c11 */ /* 0x000fe200098f0c03 */
[----:B------:R0:W1:Y:S01]  /*83c0*/  SHFL.IDX PT, R7, R6, RZ, 0x181f ;  /* 0x00181fff06077589 */ /* 0x00006200000e0000 */
[----:B------:R-:W-:-:S03]  /*83d0*/  ISETP.GE.AND P0, PT, R0, R11, PT ;  /* 0x0000000b0000720c */ /* 0x000fc60003f06270 */
[----:B------:R0:W2:Y:S01]  /*83e0*/  SHFL.IDX PT, R5, R3, RZ, 0x181f ;  /* 0x00181fff03057589 */ /* 0x0000a200000e0000 */
[----:B------:R-:W-:Y:S09]  /*83f0*/  @P2 BRA `(.L_x_6758) ;  /* 0x0000000000242947 */ /* 0x000ff20003800000 */
[----:B------:R-:W-:Y:S02]  /*8400*/  ULDC UR4, c[0x0][0xac8] ;  /* 0x0002b20000047ab9 */ /* 0x000fe40000000800 */
[----:B------:R-:W-:Y:S02]  /*8410*/  ISETP.GE.AND P4, PT, R22, UR4, PT ;  /* 0x0000000416007c0c */ /* 0x000fe4000bf86270 */
[----:B------:R-:W-:-:S11]  /*8420*/  ISETP.GE.AND P5, PT, R18, UR4, PT ;  /* 0x0000000412007c0c */ /* 0x000fd6000bfa6270 */
[-C--:B-1----:R-:W-:Y:S02]  /*8430*/  @!P4 LEA R12, P2, R22, R7.reuse, 0x1 ;  /* 0x00000007160cc211 */ /* 0x082fe400078408ff */
[----:B------:R-:W-:Y:S02]  /*8440*/  @!P5 LEA R4, P3, R18, R7, 0x1 ;  /* 0x000000071204d211 */ /* 0x000fe400078608ff */
[-C--:B--2---:R-:W-:Y:S02]  /*8450*/  @!P4 LEA.HI.X R13, R22, R5.reuse, R189, 0x1, P2 ;  /* 0x00000005160dc211 */ /* 0x084fe400010f0cbd */
[----:B------:R-:W-:-:S03]  /*8460*/  @!P5 LEA.HI.X R5, R18, R5, R188, 0x1, P3 ;  /* 0x000000051205d211 */ /* 0x000fc600018f0cbc */
[----:B------:R3:W-:Y:S04]  /*8470*/  @!P4 ST.E.128 desc[UR50][R12.64], RZ ;  /* 0x000000ff0c00c985 */ /* 0x0007e8000c101d32 */
[----:B------:R3:W-:Y:S02]  /*8480*/  @!P5 ST.E.128 desc[UR50][R4.64], RZ ;  /* 0x000000ff0400d985 */ /* 0x0007e4000c101d32 */
.L_x_6758:
[----:B------:R-:W-:Y:S05]  /*8490*/  BSYNC B1 ;  /* 0x0000000000017941 */ /* 0x000fea0003800000 */
.L_x_6757:
[----:B--23--:R2:W3:Y:S01]  /*84a0*/  SHFL.IDX PT, R5, R3, 0x1, 0x181f ;  /* 0x00381f0003057f89 */ /* 0x00c4e200000e0000 */
        /* <DEDUP_REMOVED lines=8> */
[-C--:B---3--:R-:W-:Y:S02]  /*8530*/  @!P3 LEA.HI.X R13, R22, R5.reuse, R189, 0x1, P1 ;  /* 0x00000005160db211 */ /* 0x088fe400008f0cbd */
[----:B------:R-:W-:-:S03]  /*8540*/  @!P4 LEA.HI.X R5, R18, R5, R188, 0x1, P2 ;  /* 0x000000051205c211 */ /* 0x000fc600010f0cbc */
[----:B------:R4:W-:Y:S04]  /*8550*/  @!P3 ST.E.128 desc[UR50][R12.64], RZ ;  /* 0x000000ff0c00b985 */ /* 0x0009e8000c101d32 */
[----:B------:R4:W-:Y:S02]  /*8560*/  @!P4 ST.E.128 desc[UR50][R4.64], RZ ;  /* 0x000000ff0400c985 */ /* 0x0009e4000c101d32 */
.L_x_6760:
[----:B------:R-:W-:Y:S05]  /*8570*/  BSYNC B1 ;  /* 0x0000000000017941 */ /* 0x000fea0003800000 */
.L_x_6759:
[----:B---34-:R3:W4:Y:S01]  /*8580*/  SHFL.IDX PT, R5, R3, 0x2, 0x181f ;  /* 0x00581f0003057f89 */ /* 0x01872200000e0000 */
        /* <DEDUP_REMOVED lines=10> */
[----:B------:R1:W-:Y:S04]  /*8630*/  @!P2 ST.E.128 desc[UR50][R12.64], RZ ;  /* 0x000000ff0c00a985 */ /* 0x0003e8000c101d32 */
[----:B------:R1:W-:Y:S02]  /*8640*/  @!P3 ST.E.128 desc[UR50][R4.64], RZ ;  /* 0x000000ff0400b985 */ /* 0x0003e4000c101d32 */
.L_x_6762:
[----:B------:R-:W-:Y:S05]  /*8650*/  BSYNC B1 ;  /* 0x0000000000017941 */ /* 0x000fea0003800000 */
.L_x_6761:
[----:B------:R-:W-:Y:S01]  /*8660*/  VIADD R0, R8, 0x60 ;  /* 0x0000006008007836 */ /* 0x000fe20000000000 */
[----:B0-23--:R-:W0:Y:S04]  /*8670*/  SHFL.IDX PT, R3, R3, 0x3, 0x181f ;  /* 0x00781f0003037f89 */ /* 0x00de2800000e0000 */
[----:B------:R-:W-:Y:S01]  /*8680*/  ISETP.GE.AND P0, PT, R0, R11, PT ;  /* 0x0000000b0000720c */ /* 0x000fe20003f06270 */
[----:B-1--4-:R1:W2:-:S12]  /*8690*/  SHFL.IDX PT, R5, R6, 0x3, 0x181f ;  /* 0x00781f0006057f89 */ /* 0x01229800000e0000 */
[----:B-1----:R-:W-:Y:S05]  /*86a0*/  @P0 BRA `(.L_x_6753) ;  /* 0x0000000000240947 */ /* 0x002fea0003800000 */
[----:B------:R-:W-:Y:S02]  /*86b0*/  ULDC UR4, c[0x0][0xac8] ;  /* 0x0002b20000047ab9 */ /* 0x000fe40000000800 */
[----:B------:R-:W-:Y:S02]  /*86c0*/  ISETP.GE.AND P2, PT, R22, UR4, PT ;  /* 0x0000000416007c0c */ /* 0x000fe4000bf46270 */
[----:B------:R-:W-:-:S11]  /*86d0*/  ISETP.GE.AND P3, PT, R18, UR4, PT ;  /* 0x0000000412007c0c */ /* 0x000fd6000bf66270 */
[-C--:B--2---:R-:W-:Y:S02]  /*86e0*/  @!P2 LEA R6, P0, R22, R5.reuse, 0x1 ;  /* 0x000000051606a211 */ /* 0x084fe400078008ff */
[----:B------:R-:W-:Y:S02]  /*86f0*/  @!P3 LEA R4, P1, R18, R5, 0x1 ;  /* 0x000000051204b211 */ /* 0x000fe400078208ff */
[-C--:B0-----:R-:W-:Y:S02]  /*8700*/  @!P2 LEA.HI.X R7, R22, R3.reuse, R189, 0x1, P0 ;  /* 0x000000031607a211 */ /* 0x081fe400000f0cbd */
[----:B------:R-:W-:-:S03]  /*8710*/  @!P3 LEA.HI.X R5, R18, R3, R188, 0x1, P1 ;  /* 0x000000031205b211 */ /* 0x000fc600008f0cbc */
[----:B------:R0:W-:Y:S04]  /*8720*/  @!P2 ST.E.128 desc[UR50][R6.64], RZ ;  /* 0x000000ff0600a985 */ /* 0x0001e8000c101d32 */
[----:B------:R0:W-:Y:S02]  /*8730*/  @!P3 ST.E.128 desc[UR50][R4.64], RZ ;  /* 0x000000ff0400b985 */ /* 0x0001e4000c101d32 */
.L_x_6753:
[----:B------:R-:W-:Y:S05]  /*8740*/  BSYNC B0 ;  /* 0x0000000000007941 */ /* 0x000fea0003800000 */
.L_x_6744:
[----:B------:R-:W-:Y:S02]  /*8750*/  ULDC UR4, c[0x0][0xc3c] ;  /* 0x00030f0000047ab9 */ /* 0x000fe40000000800 */
[----:B------:R-:W-:-:S13]  /*8760*/  ISETP.GE.AND P0, PT, R47, UR4, PT ;  /* 0x000000042f007c0c */ /* 0x000fda000bf06270 */
[----:B------:R-:W-:Y:S05]  /*8770*/  @!P0 BRA `(.L_x_6763) ;  /* 0xffffff8400748947 */ /* 0x000fea000383ffff */
[----:B------:R-:W-:Y:S05]  /*8780*/  EXIT ;  /* 0x000000000000794d */ /* 0x000fea0003800000 */
.L_x_6716:
[----:B------:R-:W-:-:S08]  /*8790*/  NOP ;  /* 0x0000000000007918 */ /* 0x000fd00000000000 */
[----:B------:R-:W0:-:S00]  /*87a0*/  USETMAXREG.DEALLOC.CTAPOOL 0x28 ;  /* 0x00000028000079c8 */ /* 0x000e0000080e0500 */
        /* <DEDUP_REMOVED lines=14> */
.L_x_6764:
        /* <DEDUP_REMOVED lines=40> */
.L_x_6770:
        /* <DEDUP_REMOVED lines=12> */
.L_x_6769:
[----:B------:R-:W-:Y:S05]  /*8bd0*/  BSYNC B0 ;  /* 0x0000000000007941 */ /* 0x000fea0003800000 */
.L_x_6768:
        /* <DEDUP_REMOVED lines=21> */
.L_x_6766:
        /* <DEDUP_REMOVED lines=15> */
.L_x_6771:
[----:B---3--:R-:W-:Y:S01]  /*8e20*/  IMAD R16, R16, UR5, R8 ;  /* 0x0000000510107c24 */ /* 0x008fe2000f8e0208 */
[----:B0-----:R-:W-:Y:S01]  /*8e30*/  IABS R2, R10 ;  /* 0x0000000a00027213 */ /* 0x001fe20000000000 */
[----:B-1----:R-:W-:Y:S02]  /*8e40*/  IMAD.MOV R0, RZ, RZ, -R3 ;  /* 0x000000ffff007224 */ /* 0x002fe400078e0a03 */
[----:B------:R-:W-:Y:S01]  /*8e50*/  VIADD R19, R19, UR4 ;  /* 0x0000000413137c36 */ /* 0x000fe20008000000 */
        /* <DEDUP_REMOVED lines=20> */
[----:B------:R-:W-:Y:S01]  /*8fa0*/  MOV R18, R2 ;  /* 0x0000000200127202 */ /* 0x000fe20000000f00 */
[----:B------:R-:W-:-:S04]  /*8fb0*/  IMAD.MOV R17, RZ, RZ, -R2 ;  /* 0x000000ffff117224 */ /* 0x000fc800078e0a02 */
[----:B------:R-:W-:Y:S01]  /*8fc0*/  IMAD R17, R10, R17, R11 ;  /* 0x000000110a117224 */ /* 0x000fe200078e020b */
[----:B------:R-:W-:Y:S06]  /*8fd0*/  BRA `(.L_x_6772) ;  /* 0x0000000000147947 */ /* 0x000fec0003800000 */
.L_x_6767:
[----:B------:R-:W-:Y:S01]  /*8fe0*/  ULDC UR4, c[0x0][0xc3c] ;  /* 0x00030f0000047ab9 */ /* 0x000fe20000000800 */
[----:B------:R-:W-:Y:S02]  /*8ff0*/  IMAD.MOV.U32 R17, RZ, RZ, RZ ;  /* 0x000000ffff117224 */ /* 0x000fe400078e00ff */
[----:B------:R-:W-:Y:S02]  /*9000*/  IMAD.U32 R16, RZ, RZ, UR6 ;  /* 0x00000006ff107e24 */ /* 0x000fe4000f8e00ff */
[----:B------:R-:W-:Y:S02]  /*9010*/  IMAD.MOV.U32 R18, RZ, RZ, RZ ;  /* 0x000000ffff127224 */ /* 0x000fe400078e00ff */
[----:B------:R-:W-:-:S07]  /*9020*/  IMAD.U32 R19, RZ, RZ, UR4 ;  /* 0x00000004ff137e24 */ /* 0x000fce000f8e00ff */
.L_x_6772:
[----:B------:R-:W-:-:S13]  /*9030*/  ISETP.NE.AND P0, PT, R5, RZ, PT ;  /* 0x000000ff0500720c */ /* 0x000fda0003f05270 */
[----:B------:R-:W0:Y:S01]  /*9040*/  @!P0 S2R R3, SR_CgaCtaId ;  /* 0x0000000000038919 */ /* 0x000e220000008800 */
[----:B------:R-:W-:-:S04]  /*9050*/  @!P0 MOV R0, 0x400 ;  /* 0x0000040000008802 */ /* 0x000fc80000000f00 */
[----:B0-----:R-:W-:-:S05]  /*9060*/  @!P0 LEA R0, R3, R0, 0x18 ;  /* 0x0000000003008211 */ /* 0x001fca00078ec0ff */
[----:B------:R1:W-:Y:S01]  /*9070*/  @!P0 STS.128 [R0+0x288d0], R16 ;  /* 0x0288d01000008388 */ /* 0x0003e20000000c00 */
[----:B------:R-:W-:Y:S06]  /*9080*/  BAR.ARV 0x5, 0x180 ;  /* 0x0146000000007b1d */ /* 0x000fec0000002000 */
.L_x_6765:
[----:B------:R2:W-:Y:S01]  /*9090*/  STL [R1+0x1c], RZ ;  /* 0x00001cff01007387 */ /* 0x0005e20000100800 */
[----:B------:R-:W-:Y:S01]  /*90a0*/  ULDC UR4, c[0x0][0xc3c] ;  /* 0x00030f0000047ab9 */ /* 0x000fe20000000800 */
[----:B------:R-:W-:Y:S01]  /*90b0*/  IMAD.MOV.U32 R28, RZ, RZ, 0x1 ;  /* 0x00000001ff1c7424 */ /* 0x000fe200078e00ff */
[----:B0-----:R-:W-:Y:S01]  /*90c0*/  ISETP.GE.AND P0, PT, R19, UR4, PT ;  /* 0x0000000413007c0c */ /* 0x001fe2000bf06270 */
[----:B------:R-:W-:-:S12]  /*90d0*/  IMAD.MOV.U32 R25, RZ, RZ, RZ ;  /* 0x000000ffff197224 */ /* 0x000fd800078e00ff */
[----:B--2---:R-:W-:Y:S05]  /*90e0*/  @P0 BRA `(.L_x_6773) ;  /* 0x0000004400b80947 */ /* 0x004fea0003800000 */
[----:B------:R-:W0:Y:S01]  /*90f0*/  S2R R3, SR_TID.X ;  /* 0x0000000000037919 */ /* 0x000e220000002100 */
[----:B------:R-:W2:Y:S01]  /*9100*/  S2UR UR5, SR_CgaCtaId ;  /* 0x00000000000579c3 */ /* 0x000ea20000008800 */
[----:B------:R-:W-:Y:S01]  /*9110*/  UMOV UR4, 0x400 ;  /* 0x0000040000047882 */ /* 0x000fe20000000000 */
[----:B------:R-:W-:Y:S01]  /*9120*/  BSSY B8, `(.L_x_6773) ;  /* 0x000046a000087945 */ /* 0x000fe20003800000 */
[----:B------:R3:W-:Y:S01]  /*9130*/  STL [R1+0x1c], RZ ;  /* 0x00001cff01007387 */ /* 0x0007e20000100800 */
[----:B------:R-:W-:Y:S01]  /*9140*/  IMAD.MOV.U32 R28, RZ, RZ, 0x1 ;  /* 0x00000001ff1c7424 */ /* 0x000fe200078e00ff */
[----:B------:R-:W-:Y:S01]  /*9150*/  MOV R25, RZ ;  /* 0x000000ff00197202 */ /* 0x000fe20000000f00 */
[----:B------:R-:W-:Y:S01]  /*9160*/  ULOP3.LUT UR37, UR36, 0x2, URZ, 0xfc, !UPT ;  /* 0x0000000224257892 */ /* 0x000fe2000f8efc3f */
[----:B------:R-:W-:Y:S01]  /*9170*/  ULDC UR38, c[0x0][0xc] ;  /* 0x0000030000267ab9 */ /* 0x000fe20000000800 */
[----:B--2---:R-:W-:-:S06]  /*9180*/  ULEA UR4, UR5, UR4, 0x18 ;  /* 0x0000000405047291 */ /* 0x004fcc000f8ec03f */
[----:B------:R-:W-:Y:S02]  /*9190*/  IMAD.U32 R22, RZ, RZ, UR4 ;  /* 0x00000004ff167e24 */ /* 0x000fe4000f8e00ff */
[----:B0-----:R-:W-:-:S05]  /*91a0*/  IMAD.SHL.U32 R30, R3, 0x8, RZ ;  /* 0x00000008031e7824 */ /* 0x001fca00078e00ff */
[----:B-1----:R-:W-:-:S04]  /*91b0*/  LOP3.LUT R0, R30, 0x1f8, RZ, 0xc0, !PT ;  /* 0x000001f81e007812 */ /* 0x002fc800078ec0ff */
[----:B------:R-:W-:-:S04]  /*91c0*/  LOP3.LUT R3, R0, 0x38, R3, 0x78, !PT ;  /* 0x0000003800037812 */ /* 0x000fc800078e7803 */
[----:B------:R-:W-:Y:S02]  /*91d0*/  LOP3.LUT R34, R3, 0x200, R30, 0xf8, !PT ;  /* 0x0000020003227812 */ /* 0x000fe400078ef81e */
[----:B------:R-:W-:-:S03]  /*91e0*/  LOP3.LUT R30, R30, 0x38, RZ, 0xc0, !PT ;  /* 0x000000381e1e7812 */ /* 0x000fc600078ec0ff */
[----:B------:R-:W-:Y:S01]  /*91f0*/  IMAD R0, R34, 0x2, R22 ;  /* 0x0000000222007824 */ /* 0x000fe200078e0216 */
[----:B------:R-:W-:-:S04]  /*9200*/  LOP3.LUT R29, R30, 0x40, RZ, 0xfc, !PT ;  /* 0x000000401e1d7812 */ /* 0x000fc800078efcff */
[----:B------:R3:W-:Y:S03]  /*9210*/  STL [R1], R0 ;  /* 0x0000000001007387 */ /* 0x0007e60000100800 */
.L_x_6836:
[----:B0-----:R-:W0:Y:S02]  /*9220*/  LDC.64 R2, c[0x0][0xc88] ;  /* 0x00032200ff027b82 */ /* 0x001e240000000a00 */
[----:B0-----:R-:W-:-:S05]  /*9230*/  IMAD.WIDE R2, R19, 0x4, R2 ;  /* 0x0000000413027825 */ /* 0x001fca00078e0202 */
[----:B---3--:R-:W3:Y:S01]  /*9240*/  LDG.E R31, desc[UR50][R2.64] ;  /* 0x00000032021f7981 */ /* 0x008ee2000c1e1900 */
[----:B------:R-:W-:Y:S05]  /*9250*/  YIELD ;  /* 0x0000000000007946 */ /* 0x000fea0003800000 */
[----:B------:R-:W-:Y:S01]  /*9260*/  ULDC.64 UR4, c[0x0][0xa28] ;  /* 0x00028a0000047ab9 */ /* 0x000fe20000000a00 */
[----:B------:R-:W-:Y:S01]  /*9270*/  IMAD.MOV.U32 R36, RZ, RZ, RZ ;  /* 0x000000ffff247224 */ /* 0x000fe200078e00ff */
[----:B------:R-:W-:Y:S01]  /*9280*/  ISETP.NE.U32.AND P0, PT, RZ, UR4, PT ;  /* 0x00000004ff007c0c */ /* 0x000fe2000bf05070 */
[----:B------:R-:W-:-:S03]  /*9290*/  ULDC.64 UR6, c[0x0][0xa18] ;  /* 0x0002860000067ab9 */ /* 0x000fc60000000a00 */
[----:B------:R-:W-:Y:S02]  /*92a0*/  ISETP.NE.AND.EX P0, PT, RZ, UR5, PT, P0 ;  /* 0x00000005ff007c0c */ /* 0x000fe4000bf05300 */
[----:B---3--:R-:W-:-:S11]  /*92b0*/  SHF.R.S32.HI R0, RZ, 0x1f, R31 ;  /* 0x0000001fff007819 */ /* 0x008fd6000001141f */
[C---:B------:R-:W-:Y:S01]  /*92c0*/  @P0 LEA R2, P1, R31.reuse, UR4, 0x2 ;  /* 0x000000041f020c11 */ /* 0x040fe2000f8210ff */
[C---:B------:R-:W-:Y:S01]  /*92d0*/  IMAD.SHL.U32 R23, R31.reuse, 0x4, RZ ;  /* 0x000000041f177824 */ /* 0x040fe200078e00ff */
[C-C-:B------:R-:W-:Y:S01]  /*92e0*/  SHF.L.U64.HI R24, R31.reuse, 0x2, R0.reuse ;  /* 0x000000021f187819 */ /* 0x140fe20000010200 */
[----:B------:R0:W-:Y:S01]  /*92f0*/  STL [R1+0x10], R0 ;  /* 0x0000100001007387 */ /* 0x0001e20000100800 */
[----:B------:R-:W-:Y:S01]  /*9300*/  @P0 LEA.HI.X R3, R31, UR5, R0, 0x2, P1 ;  /* 0x000000051f030c11 */ /* 0x000fe200088f1400 */
[----:B------:R-:W-:-:S04]  /*9310*/  ULDC.64 UR4, c[0x0][0xa00] ;  /* 0x0002800000047ab9 */ /* 0x000fc80000000a00 */
[----:B-1----:R1:W5:Y:S01]  /*9320*/  @P0 LDG.E R36, desc[UR50][R2.64] ;  /* 0x0000003202240981 */ /* 0x002362000c1e1900 */
[----:B------:R-:W-:Y:S02]  /*9330*/  ISETP.NE.U32.AND P0, PT, RZ, UR4, PT ;  /* 0x00000004ff007c0c */ /* 0x000fe4000bf05070 */
[----:B------:R-:W-:Y:S01]  /*9340*/  LOP3.LUT R27, R27, 0xffffffef, RZ, 0xc0, !PT ;  /* 0xffffffef1b1b7812 */ /* 0x000fe200078ec0ff */
[----:B0-----:R-:W-:Y:S01]  /*9350*/  IMAD.MOV.U32 R0, RZ, RZ, RZ ;  /* 0x000000ffff007224 */ /* 0x001fe200078e00ff */
[----:B------:R-:W-:Y:S02]  /*9360*/  ISETP.NE.AND.EX P2, PT, RZ, UR5, PT, P0 ;  /* 0x00000005ff007c0c */ /* 0x000fe4000bf45300 */
[----:B------:R-:W-:Y:S02]  /*9370*/  ISETP.NE.U32.AND P0, PT, RZ, UR6, PT ;  /* 0x00000006ff007c0c */ /* 0x000fe4000bf05070 */
[----:B-1----:R-:W-:Y:S02]  /*9380*/  IADD3 R2, P1, R23, UR4, RZ ;  /* 0x0000000417027c10 */ /* 0x002fe4000ff3e0ff */
[----:B------:R-:W-:-:S02]  /*9390*/  ISETP.NE.AND.EX P0, PT, RZ, UR7, PT, P0 ;  /* 0x00000007ff007c0c */ /* 0x000fc4000bf05300 */
[----:B------:R-:W-:Y:S01]  /*93a0*/  IADD3.X R3, R24, UR5, RZ, P1, !PT ;  /* 0x0000000518037c10 */ /* 0x000fe20008ffe4ff */
[----:B------:R-:W-:-:S04]  /*93b0*/  ULDC.64 UR4, c[0x0][0x418] ;  /* 0x0001060000047ab9 */ /* 0x000fc80000000a00 */
[----:B------:R-:W-:Y:S01]  /*93c0*/  @P2 LOP3.LUT R27, R27, 0x10, RZ, 0xfc, !PT ;  /* 0x000000101b1b2812 */ /* 0x000fe200078efcff */
[----:B------:R-:W2:Y:S05]  /*93d0*/  @P2 LDG.E R0, desc[UR50][R2.64] ;  /* 0x0000003202002981 */ /* 0x000eaa000c1e1900 */
[----:B------:R-:W-:-:S04]  /*93e0*/  @P0 IADD3 R4, P1, R23, UR6, RZ ;  /* 0x0000000617040c10 */ /* 0x000fc8000ff3e0ff */
[----:B------:R-:W-:Y:S01]  /*93f0*/  @P0 IADD3.X R5, R24, UR7, RZ, P1, !PT ;  /* 0x0000000718050c10 */ /* 0x000fe20008ffe4ff */
[----:B--2---:R0:W-:Y:S04]  /*9400*/  STL [R1+0x4], R0 ;  /* 0x0000040001007387 */ /* 0x0041e80000100800 */
[----:B0-----:R-:W2:Y:S01]  /*9410*/  @P0 LDG.E R0, desc[UR50][R4.64] ;  /* 0x0000003204000981 */ /* 0x001ea2000c1e1900 */
[----:B------:R-:W-:-:S03]  /*9420*/  UISETP.NE.U32.AND UP0, UPT, UR4, URZ, UPT ;  /* 0x0000003f0400728c */ /* 0x000fc6000bf05070 */
[----:B------:R-:W-:Y:S01]  /*9430*/  ULDC UR4, c[0x0][0x424] ;  /* 0x0001090000047ab9 */ /* 0x000fe20000000800 */
[----:B------:R-:W-:-:S03]  /*9440*/  UISETP.NE.AND.EX UP0, UPT, UR5, URZ, UPT, UP0 ;  /* 0x0000003f0500728c */ /* 0x000fc6000bf05300 */
[----:B------:R-:W-:Y:S01]  /*9450*/  ULDC UR5, c[0x0][0x2f0] ;  /* 0x0000bc0000057ab9 */ /* 0x000fe20000000800 */
[----:B------:R-:W-:-:S04]  /*9460*/  USEL UR4, UR4, 0x1, UP0 ;  /* 0x0000000104047887 */ /* 0x000fc80008000000 */
[----:B------:R-:W-:-:S06]  /*9470*/  UIMAD UR4, UR4, UR5, URZ ;  /* 0x00000005040472a4 */ /* 0x000fcc000f8e023f */
[----:B------:R-:W-:Y:S01]  /*9480*/  IMAD.U32 R35, RZ, RZ, UR4 ;  /* 0x00000004ff237e24 */ /* 0x000fe2000f8e00ff */
[----:B--2---:R0:W-:Y:S01]  /*9490*/  @P0 STL [R1+0x14], R0 ;  /* 0x0000140001000387 */ /* 0x0041e20000100800 */
[----:B------:R-:W-:Y:S05]  /*94a0*/  @P0 BRA `(.L_x_6774) ;  /* 0x0000000000200947 */ /* 0x000fea0003800000 */
[----:B------:R-:W-:Y:S02]  /*94b0*/  ULDC UR4, c[0x0][0x288] ;  /* 0x0000a20000047ab9 */ /* 0x000fe40000000800 */
[----:B0-----:R-:W-:-:S05]  /*94c0*/  IMAD.U32 R0, RZ, RZ, UR4 ;  /* 0x00000004ff007e24 */ /* 0x001fca000f8e00ff */
[----:B------:R1:W-:Y:S01]  /*94d0*/  STL [R1+0x14], R0 ;  /* 0x0000140001007387 */ /* 0x0003e20000100800 */
[----:B------:R-:W-:Y:S05]  /*94e0*/  @!P2 BRA `(.L_x_6774) ;  /* 0x000000000010a947 */ /* 0x000fea0003800000 */
[----:B------:R-:W2:Y:S04]  /*94f0*/  LDG.E R5, desc[UR50][R2.64] ;  /* 0x0000003202057981 */ /* 0x000ea8000c1e1900 */
[----:B-1----:R-:W2:Y:S02]  /*9500*/  LDG.E R0, desc[UR50][R2.64+0x4] ;  /* 0x0000043202007981 */ /* 0x002ea4000c1e1900 */
[----:B--2---:R-:W-:-:S05]  /*9510*/  IMAD.IADD R0, R0, 0x1, -R5 ;  /* 0x0000000100007824 */ /* 0x004fca00078e0a05 */
[----:B------:R2:W-:Y:S02]  /*9520*/  STL [R1+0x14], R0 ;  /* 0x0000140001007387 */ /* 0x0005e40000100800 */
.L_x_6774:
[----:B------:R-:W-:Y:S01]  /*9530*/  ULDC.64 UR4, c[0x0][0xa20] ;  /* 0x0002880000047ab9 */ /* 0x000fe20000000a00 */
[----:B------:R-:W-:Y:S02]  /*9540*/  MOV R33, R31 ;  /* 0x0000001f00217202 */ /* 0x000fe40000000f00 */
[----:B------:R-:W-:-:S04]  /*9550*/  ISETP.NE.U32.AND P0, PT, RZ, UR4, PT ;  /* 0x00000004ff007c0c */ /* 0x000fc8000bf05070 */
[----:B------:R-:W-:-:S13]  /*9560*/  ISETP.NE.AND.EX P0, PT, RZ, UR5, PT, P0 ;  /* 0x00000005ff007c0c */ /* 0x000fda000bf05300 */
[----:B------:R-:W-:Y:S05]  /*9570*/  @!P0 BRA `(.L_x_6775) ;  /* 0x0000000000108947 */ /* 0x000fea0003800000 */
[----:B------:R-:W-:-:S04]  /*9580*/  IADD3 R2, P0, R23, UR4, RZ ;  /* 0x0000000417027c10 */ /* 0x000fc8000ff1e0ff */
[----:B------:R-:W-:-:S05]  /*9590*/  IADD3.X R3, R24, UR5, RZ, P0, !PT ;  /* 0x0000000518037c10 */ /* 0x000fca00087fe4ff */
[----:B------:R3:W5:Y:S01]  /*95a0*/  LDG.E R35, desc[UR50][R2.64] ;  /* 0x0000003202237981 */ /* 0x000762000c1e1900 */
[----:B------:R-:W-:Y:S05]  /*95b0*/  BRA `(.L_x_6776) ;  /* 0x0000000000247947 */ /* 0x000fea0003800000 */
.L_x_6775:
[----:B------:R-:W-:Y:S02]  /*95c0*/  ULDC.64 UR4, c[0x0][0xa08] ;  /* 0x0002820000047ab9 */ /* 0x000fe40000000a00 */
[----:B------:R-:W-:-:S04]  /*95d0*/  ISETP.NE.U32.AND P0, PT, RZ, UR4, PT ;  /* 0x00000004ff007c0c */ /* 0x000fc8000bf05070 */
[----:B------:R-:W-:-:S13]  /*95e0*/  ISETP.NE.AND.EX P0, PT, RZ, UR5, PT, P0 ;  /* 0x00000005ff007c0c */ /* 0x000fda000bf05300 */
[----:B------:R-:W-:Y:S05]  /*95f0*/  @!P0 BRA `(.L_x_6776) ;  /* 0x0000000000148947 */ /* 0x000fea0003800000 */
[----:B------:R-:W3:Y:S02]  /*9600*/  LDC.64 R2, c[0x0][0xa08] ;  /* 0x00028200ff027b82 */ /* 0x000ee40000000a00 */
[----:B---3--:R-:W-:-:S05]  /*9610*/  IMAD.WIDE R2, R33, 0x4, R2 ;  /* 0x0000000421027825 */ /* 0x008fca00078e0202 */
[----:B------:R-:W3:Y:S04]  /*9620*/  LDG.E R35, desc[UR50][R2.64] ;  /* 0x0000003202237981 */ /* 0x000ee8000c1e1900 */
[----:B012---:R-:W3:Y:S02]  /*9630*/  LDG.E R0, desc[UR50][R2.64+0x4] ;  /* 0x0000043202007981 */ /* 0x007ee4000c1e1900 */
[----:B---3--:R-:W-:-:S07]  /*9640*/  IMAD.IADD R35, R0, 0x1, -R35 ;  /* 0x0000000100237824 */ /* 0x008fce00078e0a23 */
.L_x_6776:
[----:B-----5:R-:W-:Y:S01]  /*9650*/  IMAD.IADD R35, R35, 0x1, -R36 ;  /* 0x0000000123237824 */ /* 0x020fe200078e0a24 */
[----:B------:R-:W-:Y:S03]  /*9660*/  BSSY B7, `(.L_x_6777) ;  /* 0x0000377000077945 */ /* 0x000fe60003800000 */
[C---:B012---:R-:W-:Y:S01]  /*9670*/  VIADD R0, R35.reuse, 0x7f ;  /* 0x0000007f23007836 */ /* 0x047fe20000000000 */
[----:B------:R-:W-:-:S04]  /*9680*/  ISETP.GT.AND P0, PT, R35, RZ, PT ;  /* 0x000000ff2300720c */ /* 0x000fc80003f04270 */
[----:B---3--:R-:W-:-:S04]  /*9690*/  SHF.R.S32.HI R3, RZ, 0x1f, R0 ;  /* 0x0000001fff037819 */ /* 0x008fc80000011400 */
[----:B------:R-:W-:-:S05]  /*96a0*/  LEA.HI R32, R3, R0, RZ, 0x7 ;  /* 0x0000000003207211 */ /* 0x000fca00078f38ff */
[----:B------:R0:W-:Y:S01]  /*96b0*/  STL [R1+0x18], R32 ;  /* 0x0000182001007387 */ /* 0x0001e20000100800 */
[----:B------:R-:W-:Y:S05]  /*96c0*/  @P0 BRA `(.L_x_6778) ;  /* 0x0000000000440947 */ /* 0x000fea0003800000 */
[----:B------:R-:W1:Y:S02]  /*96d0*/  S2R R2, SR_TID.X ;  /* 0x0000000000027919 */ /* 0x000e640000002100 */
        /* <DEDUP_REMOVED lines=10> */
[----:B------:R-:W1:Y:S02]  /*9780*/  S2R R4, SR_LTMASK ;  /* 0x0000000000047919 */ /* 0x000e640000003900 */
[----:B-1----:R-:W-:-:S04]  /*9790*/  LOP3.LUT R4, R4, UR4, RZ, 0xc0, !PT ;  /* 0x0000000404047c12 */ /* 0x002fc8000f8ec0ff */
[----:B------:R-:W1:Y:S01]  /*97a0*/  POPC R7, R4 ;  /* 0x0000000400077309 */ /* 0x000e620000000000 */
[----:B--2---:R-:W1:Y:S02]  /*97b0*/  SHFL.IDX PT, R0, R3, R0, 0x1f ;  /* 0x00001f0003007589 */ /* 0x004e6400000e0000 */
[----:B-1----:R-:W-:Y:S01]  /*97c0*/  IADD3 R16, R0, UR38, R7 ;  /* 0x0000002600107c10 */ /* 0x002fe2000fffe007 */
[----:B------:R-:W-:Y:S06]  /*97d0*/  BRA `(.L_x_6779) ;  /* 0x00000034007c7947 */ /* 0x000fec0003800000 */
.L_x_6778:
        /* <DEDUP_REMOVED lines=19> */
[----:B01----:R-:W-:Y:S05]  /*9910*/  CALL.ABS.NOINC R2 ;  /* 0x0000000002007343 */ /* 0x003fea0003c00000 */
.L_x_6781:
[----:B------:R-:W-:Y:S05]  /*9920*/  BSYNC B6 ;  /* 0x0000000000067941 */ /* 0x000fea0003800000 */
.L_x_6780:
        /* <DEDUP_REMOVED lines=19> */
[----:B0-2---:R-:W-:Y:S05]  /*9a60*/  CALL.ABS.NOINC R2 ;  /* 0x0000000002007343 */ /* 0x005fea0003c00000 */
.L_x_6784:
        /* <DEDUP_REMOVED lines=15> */
.L_x_6783:
[----:B------:R-:W-:Y:S05]  /*9b60*/  BSYNC B6 ;  /* 0x0000000000067941 */ /* 0x000fea0003800000 */
.L_x_6782:
[----:B------:R-:W-:Y:S01]  /*9b70*/  ULDC.64 UR4, c[0x0][0x9f8] ;  /* 0x00027e0000047ab9 */ /* 0x000fe20000000a00 */
[----:B------:R-:W1:Y:S01]  /*9b80*/  S2R R20, SR_TID.X ;  /* 0x0000000000147919 */ /* 0x000e620000002100 */
[----:B------:R-:W-:Y:S01]  /*9b90*/  ISETP.NE.U32.AND P0, PT, RZ, UR4, PT ;  /* 0x00000004ff007c0c */ /* 0x000fe2000bf05070 */
[----:B------:R-:W2:Y:S03]  /*9ba0*/  LDC R6, c[0x0][0x430] ;  /* 0x00010c00ff067b82 */ /* 0x000ea60000000800 */
[----:B------:R-:W-:-:S13]  /*9bb0*/  ISETP.NE.AND.EX P0, PT, RZ, UR5, PT, P0 ;  /* 0x00000005ff007c0c */ /* 0x000fda000bf05300 */
[----:B------:R-:W-:Y:S01]  /*9bc0*/  @P0 IADD3 R2, P1, R23, UR4, RZ ;  /* 0x0000000417020c10 */ /* 0x000fe2000ff3e0ff */
[----:B------:R-:W3:Y:S01]  /*9bd0*/  S2R R21, SR_TID.X ;  /* 0x0000000000157919 */ /* 0x000ee20000002100 */
[----:B------:R-:W-:Y:S01]  /*9be0*/  LEA.HI.SX32 R26, R32, 0xffffffff, 0x19 ;  /* 0xffffffff201a7811 */ /* 0x000fe200078fcaff */
[----:B------:R-:W-:Y:S01]  /*9bf0*/  IMAD.U32 R10, RZ, RZ, UR37 ;  /* 0x00000025ff0a7e24 */ /* 0x000fe2000f8e00ff */
[----:B------:R-:W-:Y:S01]  /*9c00*/  @P0 IADD3.X R3, R24, UR5, RZ, P1, !PT ;  /* 0x0000000518030c10 */ /* 0x000fe20008ffe4ff */
[----:B------:R-:W-:-:S04]  /*9c10*/  ULDC UR4, c[0x0][0x2f4] ;  /* 0x0000bd0000047ab9 */ /* 0x000fc80000000800 */
[----:B------:R4:W4:Y:S01]  /*9c20*/  @P0 LDG.E R33, desc[UR50][R2.64] ;  /* 0x0000003202210981 */ /* 0x000922000c1e1900 */
[----:B--2---:R-:W-:Y:S01]  /*9c30*/  ISETP.NE.AND P2, PT, R6, 0x1, PT ;  /* 0x000000010600780c */ /* 0x004fe20003f45270 */
[----:B------:R-:W-:Y:S01]  /*9c40*/  IMAD.SHL.U32 R8, R26, 0x80, RZ ;  /* 0x000000801a087824 */ /* 0x000fe200078e00ff */
[----:B------:R-:W-:Y:S02]  /*9c50*/  LOP3.LUT R27, R27, 0xfffffff7, RZ, 0xc0, !PT ;  /* 0xfffffff71b1b7812 */ /* 0x000fe400078ec0ff */
[----:B-1----:R-:W-:-:S04]  /*9c60*/  LOP3.LUT R20, R20, 0x7f, RZ, 0xc0, !PT ;  /* 0x0000007f14147812 */ /* 0x002fc800078ec0ff */
[----:B------:R-:W-:-:S05]  /*9c70*/  SHF.R.U32.HI R20, RZ, 0x3, R20 ;  /* 0x00000003ff147819 */ /* 0x000fca0000011614 */
[----:B------:R-:W1:Y:S01]  /*9c80*/  @P2 LDC R0, c[0x0][0x434] ;  /* 0x00010d00ff002b82 */ /* 0x000e620000000800 */
[----:B------:R-:W-:-:S07]  /*9c90*/  @P2 LOP3.LUT R27, R27, 0x8, RZ, 0xfc, !PT ;  /* 0x000000081b1b2812 */ /* 0x000fce00078efcff */
[----:B------:R-:W2:Y:S01]  /*9ca0*/  @P2 LDC R7, c[0x0][0x438] ;  /* 0x00010e00ff072b82 */ /* 0x000ea20000000800 */
[----:B---3--:R-:W-:-:S05]  /*9cb0*/  IMAD.SHL.U32 R21, R21, 0x10, RZ ;  /* 0x0000001015157824 */ /* 0x008fca00078e00ff */
[----:B------:R-:W-:-:S04]  /*9cc0*/  LOP3.LUT R21, R21, 0x70, RZ, 0xc0, !PT ;  /* 0x0000007015157812 */ /* 0x000fc800078ec0ff */
[----:B------:R-:W-:-:S04]  /*9cd0*/  LOP3.LUT R4, R8, R20, R21, 0xfe, !PT ;  /* 0x0000001408047212 */ /* 0x000fc800078efe15 */
[C---:B------:R-:W-:Y:S01]  /*9ce0*/  ISETP.GE.AND P0, PT, R4.reuse, R35, PT ;  /* 0x000000230400720c */ /* 0x040fe20003f06270 */
[----:B------:R-:W-:-:S04]  /*9cf0*/  IMAD.IADD R9, R4, 0x1, R36 ;  /* 0x0000000104097824 */ /* 0x000fc800078e0224 */
[----:B-1----:R-:W-:Y:S01]  /*9d00*/  @P2 IMAD.HI.U32 R0, R9, R0, RZ ;  /* 0x0000000009002227 */ /* 0x002fe200078e00ff */
[----:B----4-:R-:W-:-:S04]  /*9d10*/  MOV R2, R9 ;  /* 0x0000000900027202 */ /* 0x010fc80000000f00 */
[----:B--2---:R-:W-:-:S03]  /*9d20*/  @P2 SHF.R.U32.HI R2, RZ, R7, R0 ;  /* 0x00000007ff022219 */ /* 0x004fc60000011600 */
[----:B------:R-:W1:Y:S01]  /*9d30*/  @!P0 LDC.64 R4, c[0x0][0x428] ;  /* 0x00010a00ff048b82 */ /* 0x000e620000000a00 */
[--C-:B------:R-:W-:Y:S01]  /*9d40*/  @!P0 SHF.R.S32.HI R3, RZ, 0x1f, R2.reuse ;  /* 0x0000001fff038819 */ /* 0x100fe20000011402 */
[----:B------:R-:W-:-:S04]  /*9d50*/  IMAD.MOV R0, RZ, RZ, -R2 ;  /* 0x000000ffff007224 */ /* 0x000fc800078e0a02 */
[----:B------:R-:W-:Y:S01]  /*9d60*/  IMAD R0, R6, R0, R9 ;  /* 0x0000000006007224 */ /* 0x000fe200078e0209 */
[----:B------:R-:W-:Y:S02]  /*9d70*/  ISETP.NE.AND P2, PT, R10, 0x3, PT ;  /* 0x000000030a00780c */ /* 0x000fe40003f45270 */
[----:B------:R-:W-:-:S11]  /*9d80*/  LOP3.LUT R27, R27, 0xfffffffb, RZ, 0xc0, !PT ;  /* 0xfffffffb1b1b7812 */ /* 0x000fd600078ec0ff */
[----:B------:R-:W-:-:S04]  /*9d90*/  @P2 LOP3.LUT R27, R27, 0x4, RZ, 0xfc, !PT ;  /* 0x000000041b1b2812 */ /* 0x000fc800078efcff */
[----:B------:R-:W-:Y:S01]  /*9da0*/  LOP3.LUT R27, R27, 0xfffffffd, RZ, 0xc0, !PT ;  /* 0xfffffffd1b1b7812 */ /* 0x000fe200078ec0ff */
[----:B------:R-:W-:Y:S01]  /*9db0*/  UMOV UR5, 0xffffffff ;  /* 0xffffffff00057882 */ /* 0x000fe20000000000 */
[-C--:B-1----:R-:W-:Y:S01]  /*9dc0*/  @!P0 IMAD.WIDE.U32 R6, R33, R4.reuse, R2 ;  /* 0x0000000421068225 */ /* 0x082fe200078e0002 */
[----:B------:R-:W-:Y:S01]  /*9dd0*/  SHF.R.S32.HI R37, RZ, 0x1f, R33 ;  /* 0x0000001fff257819 */ /* 0x000fe20000011421 */
[----:B------:R-:W1:Y:S04]  /*9de0*/  @!P0 LDC.64 R2, c[0x0][0x418] ;  /* 0x00010600ff028b82 */ /* 0x000e680000000a00 */
[----:B------:R-:W-:Y:S02]  /*9df0*/  @!P0 IMAD R9, R37, R4, RZ ;  /* 0x0000000425098224 */ /* 0x000fe400078e02ff */
[----:B------:R-:W-:-:S02]  /*9e00*/  IMAD.MOV.U32 R4, RZ, RZ, RZ ;  /* 0x000000ffff047224 */ /* 0x000fc400078e00ff */
[----:B------:R-:W-:-:S04]  /*9e10*/  @!P0 IMAD R5, R33, R5, R9 ;  /* 0x0000000521058224 */ /* 0x000fc800078e0209 */
[----:B------:R-:W-:Y:S01]  /*9e20*/  @!P0 IMAD.IADD R5, R7, 0x1, R5 ;  /* 0x0000000107058824 */ /* 0x000fe200078e0205 */
[----:B-1----:R-:W-:-:S04]  /*9e30*/  @!P0 LEA R2, P1, R6, R2, 0x2 ;  /* 0x0000000206028211 */ /* 0x002fc800078210ff */
[----:B------:R-:W-:-:S05]  /*9e40*/  @!P0 LEA.HI.X R3, R6, R3, R5, 0x2, P1 ;  /* 0x0000000306038211 */ /* 0x000fca00008f1405 */
[----:B------:R1:W5:Y:S01]  /*9e50*/  @!P0 LDG.E R4, desc[UR50][R2.64] ;  /* 0x0000003202048981 */ /* 0x000362000c1e1900 */
[----:B------:R-:W-:-:S13]  /*9e60*/  ISETP.GE.AND P0, PT, R30, UR4, PT ;  /* 0x000000041e007c0c */ /* 0x000fda000bf06270 */
[----:B------:R-:W-:Y:S02]  /*9e70*/  @P0 LOP3.LUT R27, R27, 0x2, RZ, 0xfc, !PT ;  /* 0x000000021b1b0812 */ /* 0x000fe400078efcff */
[----:B------:R-:W-:Y:S02]  /*9e80*/  ISETP.GE.AND P0, PT, R29, UR4, PT ;  /* 0x000000041d007c0c */ /* 0x000fe4000bf06270 */
[----:B------:R-:W-:-:S11]  /*9e90*/  LOP3.LUT R27, R27, 0xfffffffe, RZ, 0xc0, !PT ;  /* 0xfffffffe1b1b7812 */ /* 0x000fd600078ec0ff */
[----:B------:R-:W-:Y:S01]  /*9ea0*/  @P0 LOP3.LUT R27, R27, 0x1, RZ, 0xfc, !PT ;  /* 0x000000011b1b0812 */ /* 0x000fe200078efcff */
[----:B-1----:R-:W-:Y:S06]  /*9eb0*/  BRA.DIV UR5, `(.L_x_6785) ;  /* 0x0000003e05a07947 */ /* 0x002fec000b800000 */
.L_x_6853:
[----:B0-----:R-:W-:Y:S01]  /*9ec0*/  SHF.R.S32.HI R32, RZ, 0x1f, R18 ;  /* 0x0000001fff207819 */ /* 0x001fe20000011412 */
[----:B------:R-:W-:Y:S06]  /*9ed0*/  @!P2 BRA `(.L_x_6786) ;  /* 0x000000000004a947 */ /* 0x000fec0003800000 */
[----:B------:R-:W-:Y:S01]  /*9ee0*/  BPT.TRAP 0x1 ;  /* 0x000000040000795c */ /* 0x000fe20000300000 */
.L_x_6786:
[----:B------:R-:W-:Y:S01]  /*9ef0*/  SHF.R.S32.HI R6, RZ, 0x1f, R0 ;  /* 0x0000001fff067819 */ /* 0x000fe20000011400 */
[----:B------:R-:W-:Y:S01]  /*9f00*/  ULDC.64 UR4, c[0x0][0x328] ;  /* 0x0000ca0000047ab9 */ /* 0x000fe20000000a00 */
[----:B------:R-:W-:Y:S01]  /*9f10*/  BSSY B0, `(.L_x_6787) ;  /* 0x0000017000007945 */ /* 0x000fe20003800000 */
[----:B------:R-:W-:-:S04]  /*9f20*/  IMAD.WIDE.U32 R2, R0, UR4, RZ ;  /* 0x0000000400027c25 */ /* 0x000fc8000f8e00ff */
[----:B------:R-:W-:-:S04]  /*9f30*/  IMAD R5, R6, UR4, RZ ;  /* 0x0000000406057c24 */ /* 0x000fc8000f8e02ff */
[----:B------:R-:W-:Y:S01]  /*9f40*/  IMAD R5, R0, UR5, R5 ;  /* 0x0000000500057c24 */ /* 0x000fe2000f8e0205 */
        /* <DEDUP_REMOVED lines=19> */
.L_x_6854:
[----:B------:R-:W-:Y:S05]  /*a080*/  BSYNC B0 ;  /* 0x0000000000007941 */ /* 0x000fea0003800000 */
.L_x_6787:
[----:B------:R-:W1:Y:S01]  /*a090*/  S2R R9, SR_TID.X ;  /* 0x0000000000097919 */ /* 0x000e620000002100 */
        /* <DEDUP_REMOVED lines=8> */
[----:B------:R-:W-:Y:S02]  /*a120*/  IADD3 R3, R3, R6, RZ ;  /* 0x0000000603037210 */ /* 0x000fe40007ffe0ff */
[C---:B------:R-:W-:Y:S02]  /*a130*/  IMAD R5, R4.reuse, UR5, R5 ;  /* 0x0000000504057c24 */ /* 0x040fe4000f8e0205 */
[----:B------:R-:W-:Y:S01]  /*a140*/  IMAD.WIDE.U32 R2, R4, UR4, R2 ;  /* 0x0000000404027c25 */ /* 0x000fe2000f8e0002 */
[----:B------:R-:W-:-:S03]  /*a150*/  ULDC.64 UR4, c[0x0][0x308] ;  /* 0x0000c20000047ab9 */ /* 0x000fc60000000a00 */
[----:B------:R-:W-:Y:S02]  /*a160*/  IMAD.IADD R3, R3, 0x1, R5 ;  /* 0x0000000103037824 */ /* 0x000fe400078e0205 */
[----:B------:R-:W-:Y:S02]  /*a170*/  IMAD R0, R32, UR4, RZ ;  /* 0x0000000420007c24 */ /* 0x000fe4000f8e02ff */
[----:B------:R-:W-:-:S04]  /*a180*/  IMAD.WIDE.U32 R2, R18, UR4, R2 ;  /* 0x0000000412027c25 */ /* 0x000fc8000f8e0002 */
[----:B------:R-:W-:Y:S01]  /*a190*/  IMAD R0, R18, UR5, R0 ;  /* 0x0000000512007c24 */ /* 0x000fe2000f8e0200 */
[----:B-1----:R-:W-:Y:S01]  /*a1a0*/  LOP3.LUT R9, R9, 0x7f, RZ, 0xc0, !PT ;  /* 0x0000007f09097812 */ /* 0x002fe200078ec0ff */
[----:B------:R-:W-:Y:S01]  /*a1b0*/  ULDC.64 UR4, c[0x0][0x2e8] ;  /* 0x0000ba0000047ab9 */ /* 0x000fe20000000a00 */
[----:B------:R-:W-:Y:S01]  /*a1c0*/  IMAD R5, R25, 0x4000, R34 ;  /* 0x0000400019057824 */ /* 0x000fe200078e0222 */
[----:B------:R-:W-:Y:S01]  /*a1d0*/  LEA R4, P0, R2, UR4, 0x1 ;  /* 0x0000000402047c11 */ /* 0x000fe2000f8008ff */
[----:B------:R-:W-:Y:S01]  /*a1e0*/  IMAD.IADD R0, R3, 0x1, R0 ;  /* 0x0000000103007824 */ /* 0x000fe200078e0200 */
[----:B------:R-:W-:Y:S01]  /*a1f0*/  SHF.R.U32.HI R9, RZ, 0x3, R9 ;  /* 0x00000003ff097819 */ /* 0x000fe20000011609 */
[----:B------:R-:W-:-:S03]  /*a200*/  UMOV UR4, 0xffffffff ;  /* 0xffffffff00047882 */ /* 0x000fc60000000000 */
[----:B------:R-:W-:Y:S02]  /*a210*/  IADD3 R6, -R9, R35, -R8 ;  /* 0x0000002309067210 */ /* 0x000fe40007ffe908 */
        /* <DEDUP_REMOVED lines=24> */
[----:B------:R0:W-:Y:S01]  /*a3a0*/  @P1 LDGSTS.E.BYPASS.LTC128B.128 [R8+0x1cc00], desc[UR50][R2.64+0x80], !P2 ;  /* 0x1cc0008002081fae */ /* 0x0001e2000d101d72 */
[----:B------:R-:W-:-:S03]  /*a3b0*/  ISETP.GE.AND P1, PT, R6, 0x21, PT ;  /* 0x000000210600780c */ /* 0x000fc60003f26270 */
[----:B0-----:R-:W0:Y:S10]  /*a3c0*/  SHFL.IDX PT, R3, R4, 0x2, 0x181f ;  /* 0x00581f0004037f89 */ /* 0x001e3400000e0000 */
[----:B------:R-:W-:Y:S01]  /*a3d0*/  @P1 LEA R8, R5, R22, 0x1 ;  /* 0x0000001605081211 */ /* 0x000fe200078e08ff */
        /* <DEDUP_REMOVED lines=52> */
[----:B------:R0:W-:Y:S04]  /*a720*/  @P1 LDGSTS.E.BYPASS.LTC128B.128 [R8+0x1f400], desc[UR50][R2.64+0x80], !P2 ;  /* 0x1f40008002081fae */ /* 0x0001e8000d101d72 */
[----:B0-2---:R0:W1:Y:S02]  /*a730*/  SHFL.IDX PT, R2, R4, 0x7, 0x181f ;  /* 0x00f81f0004027f89 */ /* 0x00506400000e0000 */
.L_x_6872:
[----:B------:R-:W-:-:S13]  /*a740*/  ISETP.GE.AND P0, PT, R6, 0x71, PT ;  /* 0x000000710600780c */ /* 0x000fda0003f06270 */
[----:B-1----:R-:W-:Y:S01]  /*a750*/  @P0 LEA R2, P1, R30, R2, 0x1 ;  /* 0x000000021e020211 */ /* 0x002fe200078208ff */
[----:B------:R-:W-:-:S03]  /*a760*/  @P0 IMAD R5, R5, 0x2, R22 ;  /* 0x0000000205050824 */ /* 0x000fc600078e0216 */
[----:B------:R-:W-:-:S05]  /*a770*/  @P0 IADD3.X R3, RZ, R0, RZ, P1, !PT ;  /* 0x00000000ff030210 */ /* 0x000fca0000ffe4ff */
[----:B------:R-:W-:Y:S01]  /*a780*/  @!PT LDS RZ, [RZ] ;  /* 0x00000000fffff984 */ /* 0x000fe20000000800 */
[----:B------:R-:W-:Y:S01]  /*a790*/  @!PT LDS RZ, [RZ] ;  /* 0x00000000fffff984 */ /* 0x000fe20000000800 */
[----:B------:R-:W-:Y:S01]  /*a7a0*/  @!PT LDS RZ, [RZ] ;  /* 0x00000000fffff984 */ /* 0x000fe20000000800 */
[----:B------:R1:W-:Y:S04]  /*a7b0*/  @P0 LDGSTS.E.BYPASS.LTC128B.128 [R5+0x1bc00], desc[UR50][R2.64], !P3 ;  /* 0x1bc0000002050fae */ /* 0x0003e8000d901d72 */
[----:B------:R1:W-:Y:S01]  /*a7c0*/  @P0 LDGSTS.E.BYPASS.LTC128B.128 [R5+0x1fc00], desc[UR50][R2.64+0x80], !P2 ;  /* 0x1fc0008002050fae */ /* 0x0003e2000d101d72 */
[----:B------:R-:W-:Y:S01]  /*a7d0*/  PLOP3.LUT P0, PT, PT, PT, PT, 0x80, 0x0 ;  /* 0x000000000000781c */ /* 0x000fe20003f0f070 */
[----:B------:R-:W-:-:S12]  /*a7e0*/  NOP ;  /* 0x0000000000007918 */ /* 0x000fd80000000000 */
.L_x_6790:
        /* <DEDUP_REMOVED lines=11> */
.L_x_6791:
[----:B-1----:R1:W5:Y:S01]  /*a8a0*/  LDL.LU R3, [R1+0x4] ;  /* 0x0000040001037983 */ /* 0x0023620000300800 */
[----:B------:R1:W-:Y:S03]  /*a8b0*/  SYNCS.ARRIVE.TRANS64.A1T0 RZ, [R7+URZ+0x28830], RZ ;  /* 0x028830ff07ff79a7 */ /* 0x0003e6000810003f */
[----:B0-----:R1:W5:Y:S02]  /*a8c0*/  LDL.LU R4, [R1+0x10] ;  /* 0x0000100001047983 */ /* 0x0013640000300800 */
[----:B------:R-:W-:Y:S05]  /*a8d0*/  WARPSYNC.ALL ;  /* 0x0000000000007948 */ /* 0x000fea0003800000 */
[----:B------:R-:W-:Y:S01]  /*a8e0*/  ULDC.64 UR4, c[0x0][0x298] ;  /* 0x0000a60000047ab9 */ /* 0x000fe20000000a00 */
[----:B------:R-:W-:Y:S01]  /*a8f0*/  VIADD R2, R22, 0x10400 ;  /* 0x0001040016027836 */ /* 0x000fe20000000000 */
[----:B------:R-:W-:Y:S01]  /*a900*/  BAR.SYNC.DEFER_BLOCKING 0x8, 0x180 ;  /* 0x0206000000007b1d */ /* 0x000fe20000010000 */
[----:B------:R-:W-:-:S03]  /*a910*/  LOP3.LUT P1, RZ, R27, 0x10, RZ, 0xc0, !PT ;  /* 0x000000101bff7812 */ /* 0x000fc6000782c0ff */
[----:B------:R-:W-:Y:S02]  /*a920*/  LOP3.LUT P0, RZ, R2, 0x3ff, RZ, 0xc0, !PT ;  /* 0x000003ff02ff7812 */ /* 0x000fe4000780c0ff */
[----:B------:R-:W-:Y:S01]  /*a930*/  BSSY B6, `(.L_x_6792) ;  /* 0x000001c000067945 */ /* 0x000fe20003800000 */
[----:B------:R-:W-:Y:S02]  /*a940*/  SEL R31, R31, RZ, !P1 ;  /* 0x000000ff1f1f7207 */ /* 0x000fe40004800000 */
[----:B-----5:R-:W-:Y:S02]  /*a950*/  SHF.R.S32.HI R0, RZ, 0x1f, R3 ;  /* 0x0000001fff007819 */ /* 0x020fe40000011403 */
[----:B------:R-:W-:-:S03]  /*a960*/  SEL R4, R4, RZ, !P1 ;  /* 0x000000ff04047207 */ /* 0x000fc60004800000 */
[----:B------:R-:W-:-:S04]  /*a970*/  IMAD R0, R0, UR4, RZ ;  /* 0x0000000400007c24 */ /* 0x000fc8000f8e02ff */
[C---:B------:R-:W-:Y:S02]  /*a980*/  IMAD R0, R3.reuse, UR5, R0 ;  /* 0x0000000503007c24 */ /* 0x040fe4000f8e0200 */
[----:B------:R-:W-:-:S04]  /*a990*/  IMAD.WIDE.U32 R2, R3, UR4, RZ ;  /* 0x0000000403027c25 */ /* 0x000fc8000f8e00ff */
[----:B------:R-:W-:Y:S01]  /*a9a0*/  IMAD.IADD R0, R3, 0x1, R0 ;  /* 0x0000000103007824 */ /* 0x000fe200078e0200 */
[----:B------:R0:W-:Y:S04]  /*a9b0*/  STL.64 [R1+0x8], R2 ;  /* 0x0000080201007387 */ /* 0x0001e80000100a00 */
[----:B------:R0:W-:Y:S04]  /*a9c0*/  STL [R1+0x10], R4 ;  /* 0x0000100401007387 */ /* 0x0001e80000100800 */
[----:B------:R0:W-:Y:S01]  /*a9d0*/  STL [R1+0x4], R0 ;  /* 0x0000040001007387 */ /* 0x0001e20000100800 */
        /* <DEDUP_REMOVED lines=10> */
[----:B-1----:R-:W-:-:S02]  /*aa80*/  IMAD.U32 R7, RZ, RZ, UR7 ;  /* 0x00000007ff077e24 */ /* 0x002fc4000f8e00ff */
[----:B------:R-:W-:Y:S02]  /*aa90*/  IMAD.U32 R11, RZ, RZ, UR9 ;  /* 0x00000009ff0b7e24 */ /* 0x000fe4000f8e00ff */
[----:B------:R-:W-:Y:S02]  /*aaa0*/  IMAD.MOV.U32 R8, RZ, RZ, 0x70 ;  /* 0x00000070ff087424 */ /* 0x000fe400078e00ff */
[----:B------:R-:W-:Y:S02]  /*aab0*/  IMAD.MOV.U32 R12, RZ, RZ, 0x1 ;  /* 0x00000001ff0c7424 */ /* 0x000fe400078e00ff */
[----:B------:R-:W-:-:S07]  /*aac0*/  IMAD.MOV.U32 R13, RZ, RZ, RZ ;  /* 0x000000ffff0d7224 */ /* 0x000fce00078e00ff */
[----:B------:R-:W-:-:S07]  /*aad0*/  LEPC R20, `(.L_x_6793) ;  /* 0x000000001014794e */ /* 0x000fce0000000000 */
[----:B0-----:R-:W-:Y:S05]  /*aae0*/  CALL.ABS.NOINC R2 ;  /* 0x0000000002007343 */ /* 0x001fea0003c00000 */
.L_x_6793:
[----:B------:R-:W-:Y:S05]  /*aaf0*/  BSYNC B6 ;  /* 0x0000000000067941 */ /* 0x000fea0003800000 */
.L_x_6792:
[----:B------:R-:W2:Y:S01]  /*ab00*/  LDL.LU R21, [R1+0x4] ;  /* 0x0000040001157983 */ /* 0x000ea20000300800 */
[----:B------:R-:W3:Y:S01]  /*ab10*/  LDC R6, c[0x0][0x448] ;  /* 0x00011200ff067b82 */ /* 0x000ee20000000800 */
[----:B------:R-:W-:Y:S02]  /*ab20*/  ULDC.64 UR4, c[0x0][0x2d8] ;  /* 0x0000b60000047ab9 */ /* 0x000fe40000000a00 */
[----:B0-----:R-:W2:Y:S04]  /*ab30*/  LDL.LU.64 R2, [R1+0x8] ;  /* 0x0000080001027983 */ /* 0x001ea80000300a00 */
[----:B------:R-:W4:Y:S01]  /*ab40*/  LDL.LU R20, [R1+0x10] ;  /* 0x0000100001147983 */ /* 0x000f220000300800 */
[----:B------:R-:W-:-:S03]  /*ab50*/  IMAD R0, R32, UR4, RZ ;  /* 0x0000000420007c24 */ /* 0x000fc6000f8e02ff */
[----:B------:R0:W5:Y:S01]  /*ab60*/  LDL R10, [R1] ;  /* 0x00000000010a7983 */ /* 0x0001620000100800 */
[----:B------:R-:W-:Y:S01]  /*ab70*/  IMAD R5, R18, UR5, R0 ;  /* 0x0000000512057c24 */ /* 0x000fe2000f8e0200 */
[----:B------:R-:W0:Y:S01]  /*ab80*/  S2R R4, SR_TID.X ;  /* 0x0000000000047919 */ /* 0x000e220000002100 */
[----:B---3--:R-:W-:-:S13]  /*ab90*/  ISETP.NE.AND P0, PT, R6, 0x1, PT ;  /* 0x000000010600780c */ /* 0x008fda0003f05270 */
[----:B-1----:R-:W1:Y:S01]  /*aba0*/  @P0 LDC R7, c[0x0][0x450] ;  /* 0x00011400ff070b82 */ /* 0x002e620000000800 */
[----:B0-----:R-:W-:Y:S01]  /*abb0*/  IMAD.SHL.U32 R8, R4, 0x10, RZ ;  /* 0x0000001004087824 */ /* 0x001fe200078e00ff */
[----:B------:R-:W-:-:S04]  /*abc0*/  SHF.L.U32 R4, R17, 0x7, RZ ;  /* 0x0000000711047819 */ /* 0x000fc800000006ff */
[----:B------:R-:W-:Y:S01]  /*abd0*/  LOP3.LUT R8, R8, 0x70, RZ, 0xc0, !PT ;  /* 0x0000007008087812 */ /* 0x000fe200078ec0ff */
[----:B--2---:R-:W-:Y:S02]  /*abe0*/  IMAD.MOV.U32 R3, RZ, RZ, R21 ;  /* 0x000000ffff037224 */ /* 0x004fe400078e0015 */
[----:B------:R0:W5:Y:S01]  /*abf0*/  LDL R21, [R1+0x14] ;  /* 0x0000140001157983 */ /* 0x0001620000100800 */
[----:B------:R-:W-:Y:S01]  /*ac00*/  IMAD.WIDE.U32 R2, R18, UR4, R2 ;  /* 0x0000000412027c25 */ /* 0x000fe2000f8e0002 */
[----:B------:R-:W-:-:S03]  /*ac10*/  ULDC.64 UR4, c[0x0][0x2e0] ;  /* 0x0000b80000047ab9 */ /* 0x000fc60000000a00 */
[----:B----4-:R-:W-:Y:S02]  /*ac20*/  IMAD R0, R20, UR4, RZ ;  /* 0x0000000414007c24 */ /* 0x010fe4000f8e02ff */
[----:B------:R-:W2:Y:S01]  /*ac30*/  S2R R20, SR_TID.X ;  /* 0x0000000000147919 */ /* 0x000ea20000002100 */
[----:B------:R-:W-:Y:S02]  /*ac40*/  IMAD.IADD R3, R3, 0x1, R5 ;  /* 0x0000000103037824 */ /* 0x000fe400078e0205 */
[----:B------:R-:W3:Y:S01]  /*ac50*/  @P0 LDC R5, c[0x0][0x44c] ;  /* 0x00011300ff050b82 */ /* 0x000ee20000000800 */
[C---:B------:R-:W-:Y:S02]  /*ac60*/  IMAD R0, R31.reuse, UR5, R0 ;  /* 0x000000051f007c24 */ /* 0x040fe4000f8e0200 */
[----:B------:R-:W-:Y:S01]  /*ac70*/  IMAD.WIDE.U32 R2, R31, UR4, R2 ;  /* 0x000000041f027c25 */ /* 0x000fe2000f8e0002 */
[----:B------:R-:W-:-:S03]  /*ac80*/  ULDC.64 UR4, c[0x0][0x2d0] ;  /* 0x0000b40000047ab9 */ /* 0x000fc60000000a00 */
[----:B------:R-:W-:Y:S01]  /*ac90*/  IMAD.IADD R3, R3, 0x1, R0 ;  /* 0x0000000103037824 */ /* 0x000fe200078e0200 */
[----:B--2---:R-:W-:-:S04]  /*aca0*/  LOP3.LUT R20, R20, 0x7f, RZ, 0xc0, !PT ;  /* 0x0000007f14147812 */ /* 0x004fc800078ec0ff */
[----:B------:R-:W-:-:S04]  /*acb0*/  SHF.R.U32.HI R20, RZ, 0x3, R20 ;  /* 0x00000003ff147819 */ /* 0x000fc80000011614 */
[----:B------:R-:W-:-:S05]  /*acc0*/  LOP3.LUT R0, R4, R20, R8, 0xfe, !PT ;  /* 0x0000001404007212 */ /* 0x000fca00078efe08 */
[----:B---3--:R-:W-:-:S04]  /*acd0*/  @P0 IMAD.HI.U32 R8, R0, R5, RZ ;  /* 0x0000000500080227 */ /* 0x008fc800078e00ff */
[----:B------:R-:W-:Y:S01]  /*ace0*/  IMAD.MOV.U32 R9, RZ, RZ, R0 ;  /* 0x000000ffff097224 */ /* 0x000fe200078e0000 */
[----:B-1----:R-:W-:-:S04]  /*acf0*/  @P0 SHF.R.U32.HI R9, RZ, R7, R8 ;  /* 0x00000007ff090219 */ /* 0x002fc80000011608 */
[--C-:B------:R-:W-:Y:S01]  /*ad00*/  SHF.R.S32.HI R8, RZ, 0x1f, R9.reuse ;  /* 0x0000001fff087819 */ /* 0x100fe20000011409 */
[----:B------:R-:W-:-:S04]  /*ad10*/  IMAD.MOV R5, RZ, RZ, -R9 ;  /* 0x000000ffff057224 */ /* 0x000fc800078e0a09 */
[----:B------:R-:W-:Y:S02]  /*ad20*/  IMAD R0, R6, R5, R0 ;  /* 0x0000000506007224 */ /* 0x000fe400078e0200 */
[----:B------:R-:W-:Y:S02]  /*ad30*/  IMAD R8, R8, UR4, RZ ;  /* 0x0000000408087c24 */ /* 0x000fe4000f8e02ff */
[----:B------:R-:W-:Y:S01]  /*ad40*/  IMAD.WIDE.U32 R2, R9, UR4, R2 ;  /* 0x0000000409027c25 */ /* 0x000fe2000f8e0002 */
[----:B------:R-:W-:-:S03]  /*ad50*/  SHF.R.S32.HI R7, RZ, 0x1f, R0 ;  /* 0x0000001fff077819 */ /* 0x000fc60000011400 */
        /* <DEDUP_REMOVED lines=8> */
[C---:B------:R-:W-:Y:S01]  /*ade0*/  LEA R0, P0, R2.reuse, UR4, 0x1 ;  /* 0x0000000402007c11 */ /* 0x040fe2000f8008ff */
[----:B------:R-:W-:Y:S02]  /*adf0*/  ULDC UR4, c[0x0][0x2b8] ;  /* 0x0000ae0000047ab9 */ /* 0x000fe40000000800 */
[----:B------:R-:W-:Y:S02]  /*ae00*/  ISETP.GE.AND P1, PT, R29, UR4, PT ;  /* 0x000000041d007c0c */ /* 0x000fe4000bf26270 */
[----:B------:R-:W-:Y:S02]  /*ae10*/  LEA.HI.X R5, R2, UR5, R5, 0x1, P0 ;  /* 0x0000000502057c11 */ /* 0x000fe400080f0c05 */
[----:B------:R-:W-:Y:S01]  /*ae20*/  ISETP.GE.AND P0, PT, R30, UR4, PT ;  /* 0x000000041e007c0c */ /* 0x000fe2000bf06270 */
[----:B------:R-:W-:-:S03]  /*ae30*/  UMOV UR4, 0xffffffff ;  /* 0xffffffff00047882 */ /* 0x000fc60000000000 */
[----:B0-----:R-:W-:Y:S09]  /*ae40*/  BRA.DIV UR4, `(.L_x_6794) ;  /* 0x0000003a04d07947 */ /* 0x001ff2000b800000 */
        /* <DEDUP_REMOVED lines=71> */
[----:B0-----:R1:W-:Y:S02]  /*b2c0*/  @!P2 LDGSTS.E.BYPASS.LTC128B.128 [R10+0x17400], desc[UR50][R2.64+0x80], !P1 ;  /* 0x17400080020aafae */ /* 0x0013e4000c901d72 */
.L_x_6889:
        /* <DEDUP_REMOVED lines=10> */
[----:B------:R0:W-:Y:S02]  /*b370*/  LDGSTS.E.BYPASS.LTC128B.128 [R10+0x17c00], desc[UR50][R2.64+0x80], !P1 ;  /* 0x17c00080020a7fae */ /* 0x0001e4000c901d72 */
.L_x_6796:
[----:B------:R-:W-:Y:S05]  /*b380*/  BSYNC B0 ;  /* 0x0000000000007941 */ /* 0x000fea0003800000 */
.L_x_6795:
[----:B------:R-:W-:Y:S01]  /*b390*/  NOP ;  /* 0x0000000000007918 */ /* 0x000fe20000000000 */
[----:B------:R-:W-:-:S13]  /*b3a0*/  PLOP3.LUT P0, PT, PT, PT, PT, 0x80, 0x0 ;  /* 0x000000000000781c */ /* 0x000fda0003f0f070 */
.L_x_6797:
        /* <DEDUP_REMOVED lines=16> */
[----:B------:R-:W-:Y:S01]  /*b4b0*/  ISETP.GE.AND P0, PT, R35, 0x81, PT ;  /* 0x000000812300780c */ /* 0x000fe20003f06270 */
[----:B------:R-:W1:Y:S02]  /*b4c0*/  SYNCS.PHASECHK.TRANS64.TRYWAIT P1, [R22+URZ+0x28820], R3 ;  /* 0x02882003160075a7 */ /* 0x000e64000802017f */
[----:B01----:R-:W-:Y:S10]  /*b4d0*/  @!P1 BRA `(.L_x_6799) ;  /* 0x0000003c00ac9947 */ /* 0x003ff40003800000 */
.L_x_6890:
[----:B------:R-:W-:Y:S05]  /*b4e0*/  BSYNC B0 ;  /* 0x0000000000007941 */ /* 0x000fea0003800000 */
.L_x_6798:
[----:B------:R-:W-:Y:S04]  /*b4f0*/  BSSY B0, `(.L_x_6800) ;  /* 0x000010e000007945 */ /* 0x000fe80003800000 */
[----:B------:R-:W-:Y:S05]  /*b500*/  @!P0 BRA `(.L_x_6801) ;  /* 0x0000001000308947 */ /* 0x000fea0003800000 */
[----:B------:R-:W3:Y:S01]  /*b510*/  LDL.LU R0, [R1+0x18] ;  /* 0x0000180001007983 */ /* 0x000ee20000300800 */
[----:B------:R-:W-:Y:S01]  /*b520*/  ULDC UR4, c[0x0][0x2f4] ;  /* 0x0000bd0000047ab9 */ /* 0x000fe20000000800 */
[----:B------:R-:W-:Y:S01]  /*b530*/  MOV R17, R28 ;  /* 0x0000001c00117202 */ /* 0x000fe20000000f00 */
[----:B------:R-:W-:Y:S01]  /*b540*/  IMAD.MOV.U32 R10, RZ, RZ, R25 ;  /* 0x000000ffff0a7224 */ /* 0x000fe200078e0019 */
[----:B------:R-:W-:Y:S01]  /*b550*/  ISETP.GE.AND P2, PT, R30, UR4, PT ;  /* 0x000000041e007c0c */ /* 0x000fe2000bf46270 */
[----:B------:R-:W-:Y:S01]  /*b560*/  IMAD.MOV.U32 R31, RZ, RZ, R26 ;  /* 0x000000ffff1f7224 */ /* 0x000fe200078e001a */
[----:B------:R-:W-:Y:S02]  /*b570*/  ISETP.GE.AND P1, PT, R29, UR4, PT ;  /* 0x000000041d007c0c */ /* 0x000fe4000bf26270 */
[----:B---3--:R-:W-:-:S11]  /*b580*/  LEA.HI.SX32 R6, R0, 0xfffffffe, 0x19 ;  /* 0xfffffffe00067811 */ /* 0x008fd600078fcaff */
.L_x_6814:
[----:B0-----:R-:W0:Y:S01]  /*b590*/  S2R R3, SR_TID.X ;  /* 0x0000000000037919 */ /* 0x001e220000002100 */
[----:B------:R-:W1:Y:S01]  /*b5a0*/  LDC R4, c[0x0][0x430] ;  /* 0x00010c00ff047b82 */ /* 0x000e620000000800 */
[----:B------:R-:W-:Y:S05]  /*b5b0*/  YIELD ;  /* 0x0000000000007946 */ /* 0x000fea0003800000 */
[----:B------:R-:W-:Y:S01]  /*b5c0*/  ULDC.64 UR4, c[0x0][0x428] ;  /* 0x00010a0000047ab9 */ /* 0x000fe20000000a00 */
[----:B------:R-:W-:Y:S01]  /*b5d0*/  VIADD R25, R10, 0x1 ;  /* 0x000000010a197836 */ /* 0x000fe20000000000 */
[----:B-1----:R-:W-:Y:S02]  /*b5e0*/  ISETP.NE.AND P0, PT, R4, 0x1, PT ;  /* 0x000000010400780c */ /* 0x002fe40003f05270 */
[C---:B0-----:R-:W-:Y:S01]  /*b5f0*/  LOP3.LUT R0, R3.reuse, 0x7f, RZ, 0xc0, !PT ;  /* 0x0000007f03007812 */ /* 0x041fe200078ec0ff */
[----:B------:R-:W-:-:S03]  /*b600*/  IMAD.SHL.U32 R4, R3, 0x10, RZ ;  /* 0x0000001003047824 */ /* 0x000fc600078e00ff */
[----:B------:R-:W-:-:S07]  /*b610*/  SHF.R.U32.HI R5, RZ, 0x3, R0 ;  /* 0x00000003ff057819 */ /* 0x000fce0000011600 */
[----:B------:R-:W0:Y:S01]  /*b620*/  @P0 LDC R0, c[0x0][0x434] ;  /* 0x00010d00ff000b82 */ /* 0x000e220000000800 */
[----:B------:R-:W-:Y:S01]  /*b630*/  LOP3.LUT R4, R4, 0x70, RZ, 0xc0, !PT ;  /* 0x0000007004047812 */ /* 0x000fe200078ec0ff */
[----:B------:R-:W-:-:S06]  /*b640*/  IMAD R7, R6, 0x80, R5 ;  /* 0x0000008006077824 */ /* 0x000fcc00078e0205 */
[----:B------:R-:W1:Y:S01]  /*b650*/  @P0 LDC R3, c[0x0][0x438] ;  /* 0x00010e00ff030b82 */ /* 0x000e620000000800 */
[----:B------:R-:W-:-:S05]  /*b660*/  IADD3 R7, R4, R7, R36 ;  /* 0x0000000704077210 */ /* 0x000fca0007ffe024 */
[----:B------:R-:W-:Y:S02]  /*b670*/  IMAD.MOV.U32 R8, RZ, RZ, R7 ;  /* 0x000000ffff087224 */ /* 0x000fe400078e0007 */
[----:B0-----:R-:W-:-:S05]  /*b680*/  @P0 IMAD.HI.U32 R0, R7, R0, RZ ;  /* 0x0000000007000227 */ /* 0x001fca00078e00ff */
[----:B-1----:R-:W-:Y:S01]  /*b690*/  @P0 SHF.R.U32.HI R8, RZ, R3, R0 ;  /* 0x00000003ff080219 */ /* 0x002fe20000011600 */
[----:B------:R-:W-:-:S03]  /*b6a0*/  IMAD R0, R37, UR4, RZ ;  /* 0x0000000425007c24 */ /* 0x000fc6000f8e02ff */
[--C-:B------:R-:W-:Y:S01]  /*b6b0*/  SHF.R.S32.HI R3, RZ, 0x1f, R8.reuse ;  /* 0x0000001fff037819 */ /* 0x100fe20000011408 */
[----:B------:R-:W-:Y:S02]  /*b6c0*/  IMAD.MOV.U32 R2, RZ, RZ, R8 ;  /* 0x000000ffff027224 */ /* 0x000fe400078e0008 */
[C---:B------:R-:W-:Y:S02]  /*b6d0*/  IMAD R5, R33.reuse, UR5, R0 ;  /* 0x0000000521057c24 */ /* 0x040fe4000f8e0200 */
[----:B------:R-:W-:Y:S01]  /*b6e0*/  IMAD.WIDE.U32 R2, R33, UR4, R2 ;  /* 0x0000000421027c25 */ /* 0x000fe2000f8e0002 */
[----:B------:R-:W-:-:S03]  /*b6f0*/  ULDC.64 UR4, c[0x0][0x418] ;  /* 0x0001060000047ab9 */ /* 0x000fc60000000a00 */
[----:B------:R-:W-:Y:S01]  /*b700*/  IMAD.IADD R3, R5, 0x1, R3 ;  /* 0x0000000105037824 */ /* 0x000fe200078e0203 */
[----:B------:R-:W-:Y:S01]  /*b710*/  LEA R4, P0, R2, UR4, 0x2 ;  /* 0x0000000402047c11 */ /* 0x000fe2000f8010ff */
[----:B------:R-:W-:-:S03]  /*b720*/  ULDC UR4, c[0x0][0x430] ;  /* 0x00010c0000047ab9 */ /* 0x000fc60000000800 */
[----:B------:R-:W-:Y:S02]  /*b730*/  LEA.HI.X R5, R2, UR5, R3, 0x2, P0 ;  /* 0x0000000502057c11 */ /* 0x000fe400080f1403 */
[----:B------:R-:W-:Y:S01]  /*b740*/  MOV R9, UR37 ;  /* 0x0000002500097c02 */ /* 0x000fe20008000f00 */
[----:B------:R-:W-:Y:S01]  /*b750*/  IMAD.MOV R2, RZ, RZ, -R8 ;  /* 0x000000ffff027224 */ /* 0x000fe200078e0a08 */
[----:B------:R-:W-:Y:S01]  /*b760*/  ISETP.NE.AND P0, PT, R25, 0x2, PT ;  /* 0x000000021900780c */ /* 0x000fe20003f05270 */
[----:B------:R0:W3:Y:S01]  /*b770*/  LDG.E R0, desc[UR50][R4.64] ;  /* 0x0000003204007981 */ /* 0x0000e2000c1e1900 */
[----:B------:R-:W-:Y:S02]  /*b780*/  ISETP.NE.AND P3, PT, R9, 0x3, PT ;  /* 0x000000030900780c */ /* 0x000fe40003f65270 */
[----:B------:R-:W-:Y:S01]  /*b790*/  SEL R28, RZ, 0x1, P0 ;  /* 0x00000001ff1c7807 */ /* 0x000fe20000000000 */
[----:B------:R-:W-:Y:S01]  /*b7a0*/  IMAD.MOV.U32 R26, RZ, RZ, R6 ;  /* 0x000000ffff1a7224 */ /* 0x000fe200078e0006 */
[----:B------:R-:W-:-:S02]  /*b7b0*/  SEL R25, R25, RZ, P0 ;  /* 0x000000ff19197207 */ /* 0x000fc40000000000 */
[----:B------:R-:W-:Y:S01]  /*b7c0*/  LOP3.LUT R28, R17, R28, RZ, 0x3c, !PT ;  /* 0x0000001c111c7212 */ /* 0x000fe200078e3cff */
[----:B0-----:R-:W-:Y:S01]  /*b7d0*/  IMAD R4, R2, UR4, R7 ;  /* 0x0000000402047c24 */ /* 0x001fe2000f8e0207 */
[----:B---3--:R-:W-:-:S05]  /*b7e0*/  SHF.R.S32.HI R21, RZ, 0x1f, R0 ;  /* 0x0000001fff157819 */ /* 0x008fca0000011400 */
[----:B------:R-:W-:Y:S05]  /*b7f0*/  @!P3 BRA `(.L_x_6802) ;  /* 0x000000000004b947 */ /* 0x000fea0003800000 */
[----:B------:R-:W-:Y:S01]  /*b800*/  BPT.TRAP 0x1 ;  /* 0x000000040000795c */ /* 0x000fe20000300000 */
.L_x_6802:
[----:B------:R-:W-:Y:S01]  /*b810*/  IMAD R6, R25, 0x8, R22 ;  /* 0x0000000819067824 */ /* 0x000fe200078e0216 */
[----:B------:R-:W-:Y:S01]  /*b820*/  SHF.L.U32 R3, R28, 0x1f, RZ ;  /* 0x0000001f1c037819 */ /* 0x000fe200000006ff */
[----:B------:R-:W-:Y:S03]  /*b830*/  BSSY B1, `(.L_x_6803) ;  /* 0x0000003000017945 */ /* 0x000fe60003800000 */
[----:B------:R-:W0:Y:S02]  /*b840*/  SYNCS.PHASECHK.TRANS64.TRYWAIT P0, [R6+URZ+0x28840], R3 ;  /* 0x02884003060075a7 */ /* 0x000e24000800017f */
[----:B0-----:R-:W-:Y:S05]  /*b850*/  @!P0 BRA `(.L_x_6804) ;  /* 0x0000003800e08947 */ /* 0x001fea0003800000 */
.L_x_6891:
[----:B------:R-:W-:Y:S05]  /*b860*/  BSYNC B1 ;  /* 0x0000000000017941 */ /* 0x000fea0003800000 */
.L_x_6803:
[----:B------:R-:W-:Y:S01]  /*b870*/  SHF.R.S32.HI R20, RZ, 0x1f, R4 ;  /* 0x0000001fff147819 */ /* 0x000fe20000011404 */
[----:B------:R-:W-:Y:S01]  /*b880*/  ULDC.64 UR4, c[0x0][0x300] ;  /* 0x0000c00000047ab9 */ /* 0x000fe20000000a00 */
[C---:B------:R-:W-:Y:S01]  /*b890*/  LOP3.LUT P4, RZ, R27.reuse, 0x2, RZ, 0xc0, !PT ;  /* 0x000000021bff7812 */ /* 0x040fe2000788c0ff */
        /* <DEDUP_REMOVED lines=24> */
[----:B------:R-:W1:Y:S02]  /*ba20*/  SHFL.IDX PT, R3, R9, RZ, 0x181f ;  /* 0x00181fff09037589 */ /* 0x000e6400000e0000 */
[----:B0-----:R-:W-:-:S04]  /*ba30*/  IADD3 R2, P0, R2, R5, RZ ;  /* 0x0000000502027210 */ /* 0x001fc80007f1e0ff */
[----:B-1----:R-:W-:-:S05]  /*ba40*/  IADD3.X R3, RZ, R3, RZ, P0, !PT ;  /* 0x00000003ff037210 */ /* 0x002fca00007fe4ff */
[----:B------:R-:W-:Y:S01]  /*ba50*/  @!PT LDS RZ, [RZ] ;  /* 0x00000000fffff984 */ /* 0x000fe20000000800 */
[----:B------:R-:W-:Y:S04]  /*ba60*/  LDGSTS.E.BYPASS.LTC128B.128 [R8+0x18400], desc[UR50][R2.64], !P4 ;  /* 0x1840000002087fae */ /* 0x000fe8000e101d72 */
[----:B------:R0:W-:Y:S04]  /*ba70*/  LDGSTS.E.BYPASS.LTC128B.128 [R8+0x1c400], desc[UR50][R2.64+0x80], !P3 ;  /* 0x1c40008002087fae */ /* 0x0001e8000d901d72 */
[----:B0-----:R-:W0:Y:S04]  /*ba80*/  SHFL.IDX PT, R2, R7, 0x1, 0x181f ;  /* 0x00381f0007027f89 */ /* 0x001e2800000e0000 */
[----:B------:R-:W1:Y:S01]  /*ba90*/  SHFL.IDX PT, R3, R9, 0x1, 0x181f ;  /* 0x00381f0009037f89 */ /* 0x000e6200000e0000 */
[----:B0-----:R-:W-:-:S05]  /*baa0*/  IADD3 R2, P0, R2, R5, RZ ;  /* 0x0000000502027210 */ /* 0x001fca0007f1e0ff */
[----:B-1----:R-:W-:-:S05]  /*bab0*/  IMAD.X R3, RZ, RZ, R3, P0 ;  /* 0x000000ffff037224 */ /* 0x002fca00000e0603 */
        /* <DEDUP_REMOVED lines=27> */
[----:B------:R-:W1:Y:S04]  /*bc70*/  SHFL.IDX PT, R3, R9, 0x6, 0x181f ;  /* 0x00d81f0009037f89 */ /* 0x000e6800000e0000 */
[----:B------:R-:W3:Y:S01]  /*bc80*/  SHFL.IDX PT, R9, R9, 0x7, 0x181f ;  /* 0x00f81f0009097f89 */ /* 0x000ee200000e0000 */
[----:B0-----:R-:W-:-:S05]  /*bc90*/  IADD3 R2, P0, R2, R5, RZ ;  /* 0x0000000502027210 */ /* 0x001fca0007f1e0ff */
[----:B-1----:R-:W-:-:S05]  /*bca0*/  IMAD.X R3, RZ, RZ, R3, P0 ;  /* 0x000000ffff037224 */ /* 0x002fca00000e0603 */
[----:B------:R-:W-:Y:S04]  /*bcb0*/  LDGSTS.E.BYPASS.LTC128B.128 [R8+0x1b400], desc[UR50][R2.64], !P4 ;  /* 0x1b40000002087fae */ /* 0x000fe8000e101d72 */
[----:B------:R0:W-:Y:S04]  /*bcc0*/  LDGSTS.E.BYPASS.LTC128B.128 [R8+0x1f400], desc[UR50][R2.64+0x80], !P3 ;  /* 0x1f40008002087fae */ /* 0x0001e8000d901d72 */
[----:B0--3--:R0:W1:Y:S02]  /*bcd0*/  SHFL.IDX PT, R2, R7, 0x7, 0x181f ;  /* 0x00f81f0007027f89 */ /* 0x00906400000e0000 */
.L_x_6909:
[----:B-1----:R-:W-:-:S05]  /*bce0*/  IADD3 R2, P0, R2, R5, RZ ;  /* 0x0000000502027210 */ /* 0x002fca0007f1e0ff */
[----:B------:R-:W-:Y:S01]  /*bcf0*/  IMAD.X R3, RZ, RZ, R9, P0 ;  /* 0x000000ffff037224 */ /* 0x000fe200000e0609 */
[----:B------:R-:W-:-:S04]  /*bd00*/  PLOP3.LUT P0, PT, PT, PT, PT, 0x80, 0x0 ;  /* 0x000000000000781c */ /* 0x000fc80003f0f070 */
[----:B------:R-:W-:Y:S01]  /*bd10*/  @!PT LDS RZ, [RZ] ;  /* 0x00000000fffff984 */ /* 0x000fe20000000800 */
[----:B------:R-:W-:Y:S01]  /*bd20*/  @!PT LDS RZ, [RZ] ;  /* 0x00000000fffff984 */ /* 0x000fe20000000800 */
[----:B------:R-:W-:Y:S01]  /*bd30*/  @!PT LDS RZ, [RZ] ;  /* 0x00000000fffff984 */ /* 0x000fe20000000800 */
[----:B------:R1:W-:Y:S04]  /*bd40*/  LDGSTS.E.BYPASS.LTC128B.128 [R8+0x1bc00], desc[UR50][R2.64], !P4 ;  /* 0x1bc0000002087fae */ /* 0x0003e8000e101d72 */
[----:B------:R1:W-:Y:S01]  /*bd50*/  LDGSTS.E.BYPASS.LTC128B.128 [R8+0x1fc00], desc[UR50][R2.64+0x80], !P3 ;  /* 0x1fc0008002087fae */ /* 0x0003e2000d901d72 */
[----:B------:R-:W-:-:S04]  /*bd60*/  NOP ;  /* 0x0000000000007918 */ /* 0x000fc80000000000 */
.L_x_6806:
[----:B------:R-:W-:Y:S02]  /*bd70*/  PLOP3.LUT P3, PT, P3, P0, PT, 0xa2, 0x0 ;  /* 0x000000000000781c */ /* 0x000fe40001f61472 */
[----:B------:R-:W-:-:S08]  /*bd80*/  @P0 R2UR P3, UR4, R6 ;  /* 0x00000000060402ca */ /* 0x000fd00000060000 */
[----:B------:R-:W-:-:S05]  /*bd90*/  @P0 PLOP3.LUT P0, PT, P3, PT, PT, 0x80, 0x0 ;  /* 0x000000000000081c */ /* 0x000fca0001f0f070 */
[----:B------:R-:W-:Y:S01]  /*bda0*/  @!P3 SYNCS.ARRIVE.TRANS64.RED.A0T1 RZ, [UR4+0x28830], RZ ;  /* 0x028830ffffffb9a7 */ /* 0x000fe20008200404 */
[----:B------:R-:W-:Y:S07]  /*bdb0*/  @!P3 ARRIVES.LDGSTSBAR.64.TRANSCNT [UR4+0x28830] ;  /* 0x02883000ff00b9b0 */ /* 0x000fee0008000a84 */
[----:B------:R-:W-:Y:S05]  /*bdc0*/  @P0 BRA.U.ANY `(.L_x_6806) ;  /* 0xfffffffd00e80947 */ /* 0x000fea000393ffff */
[----:B------:R-:W-:Y:S01]  /*bdd0*/  NOP ;  /* 0x0000000000007918 */ /* 0x000fe20000000000 */
[----:B-1----:R-:W-:-:S04]  /*bde0*/  MOV R2, UR37 ;  /* 0x0000002500027c02 */ /* 0x002fc80008000f00 */
[----:B------:R-:W-:-:S13]  /*bdf0*/  ISETP.NE.AND P4, PT, R2, 0x3, PT ;  /* 0x000000030200780c */ /* 0x000fda0003f85270 */
[----:B------:R-:W-:Y:S05]  /*be00*/  @!P4 BRA `(.L_x_6807) ;  /* 0x000000000004c947 */ /* 0x000fea0003800000 */
[----:B------:R-:W-:Y:S01]  /*be10*/  BPT.TRAP 0x1 ;  /* 0x000000040000795c */ /* 0x000fe20000300000 */
.L_x_6807:
[----:B------:R1:W-:Y:S01]  /*be20*/  SYNCS.ARRIVE.TRANS64.A1T0 RZ, [R6+URZ+0x28830], RZ ;  /* 0x028830ff06ff79a7 */ /* 0x0003e2000810003f */
[----:B------:R-:W-:Y:S05]  /*be30*/  @!P4 BRA `(.L_x_6808) ;  /* 0x000000000004c947 */ /* 0x000fea0003800000 */
[----:B------:R-:W-:Y:S01]  /*be40*/  BPT.TRAP 0x1 ;  /* 0x000000040000795c */ /* 0x000fe20000300000 */
.L_x_6808:
[----:B------:R-:W-:Y:S01]  /*be50*/  SHF.L.U32 R3, R17, 0x1f, RZ ;  /* 0x0000001f11037819 */ /* 0x000fe200000006ff */
[----:B-1----:R-:W-:Y:S01]  /*be60*/  IMAD R6, R10, 0x8, R22 ;  /* 0x000000080a067824 */ /* 0x002fe200078e0216 */
[----:B------:R-:W-:Y:S01]  /*be70*/  BSSY B1, `(.L_x_6809) ;  /* 0x0000004000017945 */ /* 0x000fe20003800000 */
[----:B------:R-:W-:Y:S02]  /*be80*/  IMAD R8, R31, -0x80, R35 ;  /* 0xffffff801f087824 */ /* 0x000fe400078e0223 */
[----:B------:R-:W1:Y:S02]  /*be90*/  SYNCS.PHASECHK.TRANS64.TRYWAIT P0, [R6+URZ+0x28860], R3 ;  /* 0x02886003060075a7 */ /* 0x000e64000800017f */
[----:B-1----:R-:W-:Y:S05]  /*bea0*/  @!P0 BRA `(.L_x_6810) ;  /* 0x0000003c00ac8947 */ /* 0x002fea0003800000 */
.L_x_6910:
[----:B------:R-:W-:Y:S05]  /*beb0*/  BSYNC B1 ;  /* 0x0000000000017941 */ /* 0x000fea0003800000 */
.L_x_6809:
[----:B------:R-:W3:Y:S01]  /*bec0*/  S2R R2, SR_TID.X ;  /* 0x0000000000027919 */ /* 0x000ee20000002100 */
[----:B------:R-:W-:Y:S01]  /*bed0*/  UMOV UR4, 0xffffffff ;  /* 0xffffffff00047882 */ /* 0x000fe20000000000 */
[----:B0-----:R-:W-:Y:S01]  /*bee0*/  IMAD R7, R10, 0x4000, R34 ;  /* 0x000040000a077824 */ /* 0x001fe200078e0222 */
[----:B---3--:R-:W-:-:S04]  /*bef0*/  LOP3.LUT R2, R2, 0x7f, RZ, 0xc0, !PT ;  /* 0x0000007f02027812 */ /* 0x008fc800078ec0ff */
[----:B------:R-:W-:-:S05]  /*bf00*/  SHF.R.U32.HI R2, RZ, 0x3, R2 ;  /* 0x00000003ff027819 */ /* 0x000fca0000011602 */
[----:B------:R-:W-:Y:S01]  /*bf10*/  IMAD.IADD R8, R8, 0x1, -R2 ;  /* 0x0000000108087824 */ /* 0x000fe200078e0a02 */
[----:B------:R-:W-:Y:S06]  /*bf20*/  BRA.DIV UR4, `(.L_x_6811) ;  /* 0x0000003e04a07947 */ /* 0x000fec000b800000 */
[----:B--2---:R-:W0:Y:S01]  /*bf30*/  SHFL.IDX PT, R14, R23, RZ, 0x181f ;  /* 0x00181fff170e7589 */ /* 0x004e2200000e0000 */
[----:B------:R-:W-:-:S03]  /*bf40*/  IMAD R7, R7, 0x2, R22 ;  /* 0x0000000207077824 */ /* 0x000fc600078e0216 */
[----:B-1----:R-:W1:Y:S01]  /*bf50*/  SHFL.IDX PT, R3, R24, RZ, 0x181f ;  /* 0x00181fff18037589 */ /* 0x002e6200000e0000 */
[----:B0-----:R-:W-:-:S03]  /*bf60*/  IADD3 R2, P0, R14, R5, RZ ;  /* 0x000000050e027210 */ /* 0x001fc60007f1e0ff */
[----:B------:R-:W0:Y:S02]  /*bf70*/  SHFL.IDX PT, R14, R23, 0x1, 0x181f ;  /* 0x00381f00170e7f89 */ /* 0x000e2400000e0000 */
[----:B-1----:R-:W-:Y:S01]  /*bf80*/  IMAD.X R3, RZ, RZ, R3, P0 ;  /* 0x000000ffff037224 */ /* 0x002fe200000e0603 */
        /* <DEDUP_REMOVED lines=30> */
[----:B------:R-:W0:Y:S01]  /*c170*/  SHFL.IDX PT, R14, R23, 0x5, 0x181f ;  /* 0x00b81f00170e7f89 */ /* 0x000e2200000e0000 */
[----:B-1----:R-:W-:Y:S02]  /*c180*/  IADD3.X R3, RZ, R3, RZ, P0, !PT ;  /* 0x00000003ff037210 */ /* 0x002fe400007fe4ff */
        /* <DEDUP_REMOVED lines=20> */
[----:B--2-4-:R3:W-:Y:S02]  /*c2d0*/  LDGSTS.E.BYPASS.LTC128B.128 [R7+0x7400], desc[UR50][R2.64+0x80], !P0 ;  /* 0x0740008002077fae */ /* 0x0147e4000c101d72 */
.L_x_6928:
        /* <DEDUP_REMOVED lines=29> */
.L_x_6812:
        /* <DEDUP_REMOVED lines=11> */
.L_x_6813:
[C---:B------:R-:W-:Y:S01]  /*c560*/  ISETP.GT.AND P0, PT, R26.reuse, RZ, PT ;  /* 0x000000ff1a00720c */ /* 0x040fe20003f04270 */
[----:B------:R0:W-:Y:S01]  /*c570*/  SYNCS.ARRIVE.TRANS64.A1T0 RZ, [R6+URZ+0x28850], RZ ;  /* 0x028850ff06ff79a7 */ /* 0x0001e2000810003f */
[----:B------:R-:W-:Y:S01]  /*c580*/  MOV R17, R28 ;  /* 0x0000001c00117202 */ /* 0x000fe20000000f00 */
[----:B------:R-:W-:Y:S02]  /*c590*/  IMAD.MOV.U32 R10, RZ, RZ, R25 ;  /* 0x000000ffff0a7224 */ /* 0x000fe400078e0019 */
[----:B------:R-:W-:Y:S02]  /*c5a0*/  IMAD.MOV.U32 R31, RZ, RZ, R26 ;  /* 0x000000ffff1f7224 */ /* 0x000fe400078e001a */
[----:B0-----:R-:W-:-:S06]  /*c5b0*/  VIADD R6, R26, 0xffffffff ;  /* 0xffffffff1a067836 */ /* 0x001fcc0000000000 */
[----:B------:R-:W-:Y:S05]  /*c5c0*/  @P0 BRA `(.L_x_6814) ;  /* 0xffffffec00f00947 */ /* 0x000fea000383ffff */
.L_x_6801:
[----:B------:R-:W-:Y:S05]  /*c5d0*/  BSYNC B0 ;  /* 0x0000000000007941 */ /* 0x000fea0003800000 */
.L_x_6800:
        /* <DEDUP_REMOVED lines=17> */
.L_x_6816:
[----:B------:R-:W-:Y:S05]  /*c6f0*/  BSYNC B0 ;  /* 0x0000000000007941 */ /* 0x000fea0003800000 */
.L_x_6815:
[----:B------:R-:W-:-:S05]  /*c700*/  IMAD.U32 R0, RZ, RZ, UR37 ;  /* 0x00000025ff007e24 */ /* 0x000fca000f8e00ff */
[----:B------:R-:W-:-:S13]  /*c710*/  ISETP.NE.AND P0, PT, R0, 0x3, PT ;  /* 0x000000030000780c */ /* 0x000fda0003f05270 */
[----:B------:R-:W-:Y:S05]  /*c720*/  @!P0 BRA `(.L_x_6817) ;  /* 0x0000000000048947 */ /* 0x000fea0003800000 */
[----:B------:R-:W-:Y:S01]  /*c730*/  BPT.TRAP 0x1 ;  /* 0x000000040000795c */ /* 0x000fe20000300000 */
.L_x_6817:
[----:B------:R-:W-:Y:S01]  /*c740*/  IMAD R0, R25, 0x8, R22 ;  /* 0x0000000819007824 */ /* 0x000fe200078e0216 */
[----:B0-----:R-:W-:Y:S01]  /*c750*/  SHF.L.U32 R3, R28, 0x1f, RZ ;  /* 0x0000001f1c037819 */ /* 0x001fe200000006ff */
[----:B------:R-:W-:Y:S01]  /*c760*/  BSSY B0, `(.L_x_6818) ;  /* 0x0000004000007945 */ /* 0x000fe20003800000 */
[----:B------:R-:W-:Y:S02]  /*c770*/  IMAD R6, R26, -0x80, R35 ;  /* 0xffffff801a067824 */ /* 0x000fe400078e0223 */
[----:B------:R-:W0:Y:S02]  /*c780*/  SYNCS.PHASECHK.TRANS64.TRYWAIT P0, [R0+URZ+0x28860], R3 ;  /* 0x02886003000075a7 */ /* 0x000e24000800017f */
[----:B0-----:R-:W-:Y:S05]  /*c790*/  @!P0 BRA `(.L_x_6819) ;  /* 0x0000003c00f08947 */ /* 0x001fea0003800000 */
.L_x_6929:
[----:B------:R-:W-:Y:S05]  /*c7a0*/  BSYNC B0 ;  /* 0x0000000000007941 */ /* 0x000fea0003800000 */
.L_x_6818:
        /* <DEDUP_REMOVED lines=12> */
[----:B------:R-:W-:Y:S01]  /*c870*/  ISETP.GE.AND P0, PT, R29, UR4, PT ;  /* 0x000000041d007c0c */ /* 0x000fe2000bf06270 */
[----:B------:R-:W-:Y:S01]  /*c880*/  IMAD R4, R9, 0x2, R22 ;  /* 0x0000000209047824 */ /* 0x000fe200078e0216 */
[C---:B------:R-:W-:Y:S01]  /*c890*/  ISETP.LT.OR P2, PT, R6.reuse, 0x1, P1 ;  /* 0x000000010600780c */ /* 0x040fe20000f41670 */
[----:B------:R-:W2:Y:S01]  /*c8a0*/  SHFL.IDX PT, R10, R23, 0x1, 0x181f ;  /* 0x00381f00170a7f89 */ /* 0x000ea200000e0000 */
[----:B------:R-:W-:-:S03]  /*c8b0*/  ISETP.LT.OR P3, PT, R6, 0x1, P0 ;  /* 0x000000010600780c */ /* 0x000fc60000761670 */
[----:B------:R-:W3:Y:S04]  /*c8c0*/  SHFL.IDX PT, R7, R24, 0x1, 0x181f ;  /* 0x00381f0018077f89 */ /* 0x000ee800000e0000 */
[----:B------:R-:W-:Y:S01]  /*c8d0*/  SHFL.IDX PT, R8, R24, 0x2, 0x181f ;  /* 0x00581f0018087f89 */ /* 0x000fe200000e0000 */
[----:B-1----:R-:W-:-:S03]  /*c8e0*/  IADD3 R2, P4, R14, R5, RZ ;  /* 0x000000050e027210 */ /* 0x002fc60007f9e0ff */
[----:B------:R-:W1:Y:S01]  /*c8f0*/  SHFL.IDX PT, R14, R23, 0x2, 0x181f ;  /* 0x00581f00170e7f89 */ /* 0x000e6200000e0000 */
[----:B0-----:R-:W-:-:S05]  /*c900*/  IADD3.X R3, RZ, R3, RZ, P4, !PT ;  /* 0x00000003ff037210 */ /* 0x001fca00027fe4ff */
[----:B------:R-:W-:Y:S01]  /*c910*/  LDGSTS.E.BYPASS.LTC128B.128 [R4+0x400], desc[UR50][R2.64], !P2 ;  /* 0x0040000002047fae */ /* 0x000fe2000d101d72 */
[----:B------:R-:W-:-:S03]  /*c920*/  ISETP.LT.OR P2, PT, R6, 0x11, P1 ;  /* 0x000000110600780c */ /* 0x000fc60000f41670 */
[----:B------:R2:W-:Y:S01]  /*c930*/  LDGSTS.E.BYPASS.LTC128B.128 [R4+0x4400], desc[UR50][R2.64+0x80], !P3 ;  /* 0x0440008002047fae */ /* 0x0005e2000d901d72 */
[----:B------:R-:W-:Y:S02]  /*c940*/  ISETP.LT.OR P3, PT, R6, 0x11, P0 ;  /* 0x000000110600780c */ /* 0x000fe40000761670 */
[----:B--2---:R-:W-:Y:S02]  /*c950*/  IADD3 R2, P4, R10, R5, RZ ;  /* 0x000000050a027210 */ /* 0x004fe40007f9e0ff */
[----:B------:R-:W-:Y:S03]  /*c960*/  SHFL.IDX PT, R10, R23, 0x4, 0x181f ;  /* 0x00981f00170a7f89 */ /* 0x000fe600000e0000 */
[----:B---3--:R-:W-:Y:S02]  /*c970*/  IMAD.X R3, RZ, RZ, R7, P4 ;  /* 0x000000ffff037224 */ /* 0x008fe400020e0607 */
[----:B------:R-:W-:Y:S04]  /*c980*/  SHFL.IDX PT, R7, R24, 0x3, 0x181f ;  /* 0x00781f0018077f89 */ /* 0x000fe800000e0000 */
[----:B------:R-:W-:Y:S01]  /*c990*/  LDGSTS.E.BYPASS.LTC128B.128 [R4+0xc00], desc[UR50][R2.64], !P2 ;  /* 0x00c0000002047fae */ /* 0x000fe2000d101d72 */
[----:B------:R-:W-:-:S03]  /*c9a0*/  ISETP.LT.OR P2, PT, R6, 0x21, P1 ;  /* 0x000000210600780c */ /* 0x000fc60000f41670 */
[----:B------:R1:W-:Y:S01]  /*c9b0*/  LDGSTS.E.BYPASS.LTC128B.128 [R4+0x4c00], desc[UR50][R2.64+0x80], !P3 ;  /* 0x04c0008002047fae */ /* 0x0003e2000d901d72 */
[----:B------:R-:W-:Y:S02]  /*c9c0*/  ISETP.LT.OR P3, PT, R6, 0x21, P0 ;  /* 0x000000210600780c */ /* 0x000fe40000761670 */
[----:B-1----:R-:W-:Y:S02]  /*c9d0*/  IADD3 R2, P4, R14, R5, RZ ;  /* 0x000000050e027210 */ /* 0x002fe40007f9e0ff */
[----:B------:R-:W0:Y:S03]  /*c9e0*/  SHFL.IDX PT, R14, R23, 0x3, 0x181f ;  /* 0x00781f00170e7f89 */ /* 0x000e2600000e0000 */
[----:B------:R-:W-:Y:S02]  /*c9f0*/  IMAD.X R3, RZ, RZ, R8, P4 ;  /* 0x000000ffff037224 */ /* 0x000fe400020e0608 */
[----:B------:R-:W1:Y:S04]  /*ca00*/  SHFL.IDX PT, R8, R24, 0x4, 0x181f ;  /* 0x00981f0018087f89 */ /* 0x000e6800000e0000 */
[----:B------:R-:W-:Y:S01]  /*ca10*/  LDGSTS.E.BYPASS.LTC128B.128 [R4+0x1400], desc[UR50][R2.64], !P2 ;  /* 0x0140000002047fae */ /* 0x000fe2000d101d72 */
[----:B------:R-:W-:-:S03]  /*ca20*/  ISETP.LT.OR P2, PT, R6, 0x31, P1 ;  /* 0x000000310600780c */ /* 0x000fc60000f41670 */
[----:B------:R0:W-:Y:S01]  /*ca30*/  LDGSTS.E.BYPASS.LTC128B.128 [R4+0x5400], desc[UR50][R2.64+0x80], !P3 ;  /* 0x0540008002047fae */ /* 0x0001e2000d901d72 */
[----:B------:R-:W-:Y:S02]  /*ca40*/  ISETP.LT.OR P3, PT, R6, 0x31, P0 ;  /* 0x000000310600780c */ /* 0x000fe40000761670 */
[----:B0-----:R-:W-:Y:S02]  /*ca50*/  IADD3 R2, P4, R14, R5, RZ ;  /* 0x000000050e027210 */ /* 0x001fe40007f9e0ff */
[----:B------:R-:W0:Y:S03]  /*ca60*/  SHFL.IDX PT, R14, R23, 0x5, 0x181f ;  /* 0x00b81f00170e7f89 */ /* 0x000e2600000e0000 */
[----:B------:R-:W-:Y:S02]  /*ca70*/  IMAD.X R3, RZ, RZ, R7, P4 ;  /* 0x000000ffff037224 */ /* 0x000fe400020e0607 */
[----:B------:R-:W2:Y:S04]  /*ca80*/  SHFL.IDX PT, R7, R24, 0x5, 0x181f ;  /* 0x00b81f0018077f89 */ /* 0x000ea800000e0000 */
[----:B------:R-:W-:Y:S01]  /*ca90*/  LDGSTS.E.BYPASS.LTC128B.128 [R4+0x1c00], desc[UR50][R2.64], !P2 ;  /* 0x01c0000002047fae */ /* 0x000fe2000d101d72 */
[----:B------:R-:W-:-:S03]  /*caa0*/  ISETP.LT.OR P2, PT, R6, 0x41, P1 ;  /* 0x000000410600780c */ /* 0x000fc60000f41670 */
[----:B------:R3:W-:Y:S01]  /*cab0*/  LDGSTS.E.BYPASS.LTC128B.128 [R4+0x5c00], desc[UR50][R2.64+0x80], !P3 ;  /* 0x05c0008002047fae */ /* 0x0007e2000d901d72 */
[----:B------:R-:W-:Y:S02]  /*cac0*/  ISETP.LT.OR P3, PT, R6, 0x41, P0 ;  /* 0x000000410600780c */ /* 0x000fe40000761670 */
[----:B---3--:R-:W-:Y:S02]  /*cad0*/  IADD3 R2, P4, R10, R5, RZ ;  /* 0x000000050a027210 */ /* 0x008fe40007f9e0ff */
[----:B------:R-:W3:Y:S03]  /*cae0*/  SHFL.IDX PT, R10, R23, 0x6, 0x181f ;  /* 0x00d81f00170a7f89 */ /* 0x000ee600000e0000 */
[----:B-1----:R-:W-:Y:S02]  /*caf0*/  IMAD.X R3, RZ, RZ, R8, P4 ;  /* 0x000000ffff037224 */ /* 0x002fe400020e0608 */
[----:B------:R-:W1:Y:S04]  /*cb00*/  SHFL.IDX PT, R8, R24, 0x6, 0x181f ;  /* 0x00d81f0018087f89 */ /* 0x000e6800000e0000 */
[----:B------:R-:W-:Y:S01]  /*cb10*/  LDGSTS.E.BYPASS.LTC128B.128 [R4+0x2400], desc[UR50][R2.64], !P2 ;  /* 0x0240000002047fae */ /* 0x000fe2000d101d72 */
[----:B------:R-:W-:-:S03]  /*cb20*/  ISETP.LT.OR P2, PT, R6, 0x51, P1 ;  /* 0x000000510600780c */ /* 0x000fc60000f41670 */
[----:B------:R0:W-:Y:S01]  /*cb30*/  LDGSTS.E.BYPASS.LTC128B.128 [R4+0x6400], desc[UR50][R2.64+0x80], !P3 ;  /* 0x0640008002047fae */ /* 0x0001e2000d901d72 */
[----:B------:R-:W-:-:S03]  /*cb40*/  ISETP.LT.OR P3, PT, R6, 0x51, P0 ;  /* 0x000000510600780c */ /* 0x000fc60000761670 */
[----:B------:R-:W4:Y:S01]  /*cb50*/  SHFL.IDX PT, R24, R24, 0x7, 0x181f ;  /* 0x00f81f0018187f89 */ /* 0x000f2200000e0000 */
[----:B0-----:R-:W-:-:S03]  /*cb60*/  IADD3 R2, P4, R14, R5, RZ ;  /* 0x000000050e027210 */ /* 0x001fc60007f9e0ff */
[----:B------:R0:W0:Y:S02]  /*cb70*/  SHFL.IDX PT, R14, R23, 0x7, 0x181f ;  /* 0x00f81f00170e7f89 */ /* 0x00002400000e0000 */
[----:B--2---:R-:W-:-:S05]  /*cb80*/  IMAD.X R3, RZ, RZ, R7, P4 ;  /* 0x000000ffff037224 */ /* 0x004fca00020e0607 */
[----:B------:R-:W-:Y:S01]  /*cb90*/  LDGSTS.E.BYPASS.LTC128B.128 [R4+0x2c00], desc[UR50][R2.64], !P2 ;  /* 0x02c0000002047fae */ /* 0x000fe2000d101d72 */
[----:B------:R-:W-:-:S03]  /*cba0*/  ISETP.LT.OR P2, PT, R6, 0x61, P1 ;  /* 0x000000610600780c */ /* 0x000fc60000f41670 */
[----:B------:R3:W-:Y:S01]  /*cbb0*/  LDGSTS.E.BYPASS.LTC128B.128 [R4+0x6c00], desc[UR50][R2.64+0x80], !P3 ;  /* 0x06c0008002047fae */ /* 0x0007e2000d901d72 */
[----:B------:R-:W-:Y:S02]  /*cbc0*/  ISETP.LT.OR P3, PT, R6, 0x61, P0 ;  /* 0x000000610600780c */ /* 0x000fe40000761670 */
[----:B---3--:R-:W-:-:S05]  /*cbd0*/  IADD3 R2, P4, R10, R5, RZ ;  /* 0x000000050a027210 */ /* 0x008fca0007f9e0ff */
[----:B-1----:R-:W-:-:S05]  /*cbe0*/  IMAD.X R3, RZ, RZ, R8, P4 ;  /* 0x000000ffff037224 */ /* 0x002fca00020e0608 */
[----:B------:R1:W-:Y:S04]  /*cbf0*/  LDGSTS.E.BYPASS.LTC128B.128 [R4+0x3400], desc[UR50][R2.64], !P2 ;  /* 0x0340000002047fae */ /* 0x0003e8000d101d72 */
[----:B0---4-:R1:W-:Y:S02]  /*cc00*/  LDGSTS.E.BYPASS.LTC128B.128 [R4+0x7400], desc[UR50][R2.64+0x80], !P3 ;  /* 0x0740008002047fae */ /* 0x0113e4000d901d72 */
.L_x_6947:
[C---:B------:R-:W-:Y:S02]  /*cc10*/  ISETP.LT.OR P1, PT, R6.reuse, 0x71, P1 ;  /* 0x000000710600780c */ /* 0x040fe40000f21670 */
[----:B------:R-:W-:Y:S02]  /*cc20*/  ISETP.LT.OR P0, PT, R6, 0x71, P0 ;  /* 0x000000710600780c */ /* 0x000fe40000701670 */
[----:B-1----:R-:W-:-:S05]  /*cc30*/  IADD3 R2, P2, R14, R5, RZ ;  /* 0x000000050e027210 */ /* 0x002fca0007f5e0ff */
[----:B------:R-:W-:-:S05]  /*cc40*/  IMAD.X R3, RZ, RZ, R24, P2 ;  /* 0x000000ffff037224 */ /* 0x000fca00010e0618 */
[----:B------:R-:W-:Y:S01]  /*cc50*/  @!PT LDS RZ, [RZ] ;  /* 0x00000000fffff984 */ /* 0x000fe20000000800 */
[----:B------:R-:W-:Y:S01]  /*cc60*/  @!PT LDS RZ, [RZ] ;  /* 0x00000000fffff984 */ /* 0x000fe20000000800 */
[----:B------:R-:W-:Y:S01]  /*cc70*/  @!PT LDS RZ, [RZ] ;  /* 0x00000000fffff984 */ /* 0x000fe20000000800 */
[----:B------:R0:W-:Y:S04]  /*cc80*/  LDGSTS.E.BYPASS.LTC128B.128 [R4+0x3c00], desc[UR50][R2.64], !P1 ;  /* 0x03c0000002047fae */ /* 0x0001e8000c901d72 */
[----:B------:R0:W-:Y:S01]  /*cc90*/  LDGSTS.E.BYPASS.LTC128B.128 [R4+0x7c00], desc[UR50][R2.64+0x80], !P0 ;  /* 0x07c0008002047fae */ /* 0x0001e2000c101d72 */
[----:B------:R-:W-:Y:S01]  /*cca0*/  PLOP3.LUT P0, PT, PT, PT, PT, 0x80, 0x0 ;  /* 0x000000000000781c */ /* 0x000fe20003f0f070 */
[----:B------:R-:W-:-:S12]  /*ccb0*/  NOP ;  /* 0x0000000000007918 */ /* 0x000fd80000000000 */
.L_x_6821:
[----:B------:R-:W-:Y:S02]  /*ccc0*/  PLOP3.LUT P1, PT, P1, P0, PT, 0xa2, 0x0 ;  /* 0x000000000000781c */ /* 0x000fe40000f21472 */
[----:B------:R-:W-:-:S08]  /*ccd0*/  @P0 R2UR P1, UR4, R0 ;  /* 0x00000000000402ca */ /* 0x000fd00000020000 */
[----:B------:R-:W-:-:S05]  /*cce0*/  @P0 PLOP3.LUT P0, PT, P1, PT, PT, 0x80, 0x0 ;  /* 0x000000000000081c */ /* 0x000fca0000f0f070 */
[----:B------:R-:W-:Y:S01]  /*ccf0*/  @!P1 SYNCS.ARRIVE.TRANS64.RED.A0T1 RZ, [UR4+0x28850], RZ ;  /* 0x028850ffffff99a7 */ /* 0x000fe20008200404 */
[----:B------:R-:W-:Y:S07]  /*cd00*/  @!P1 ARRIVES.LDGSTSBAR.64.TRANSCNT [UR4+0x28850] ;  /* 0x02885000ff0099b0 */ /* 0x000fee0008000a84 */
[----:B------:R-:W-:Y:S05]  /*cd10*/  @P0 BRA.U.ANY `(.L_x_6821) ;  /* 0xfffffffd00e80947 */ /* 0x000fea000393ffff */
[----:B------:R-:W-:Y:S01]  /*cd20*/  NOP ;  /* 0x0000000000007918 */ /* 0x000fe20000000000 */
[----:B0-----:R-:W-:-:S04]  /*cd30*/  MOV R2, UR37 ;  /* 0x0000002500027c02 */ /* 0x001fc80008000f00 */
[----:B------:R-:W-:-:S13]  /*cd40*/  ISETP.NE.AND P2, PT, R2, 0x3, PT ;  /* 0x000000030200780c */ /* 0x000fda0003f45270 */
[----:B------:R-:W-:Y:S05]  /*cd50*/  @!P2 BRA `(.L_x_6822) ;  /* 0x000000000004a947 */ /* 0x000fea0003800000 */
[----:B------:R-:W-:Y:S01]  /*cd60*/  BPT.TRAP 0x1 ;  /* 0x000000040000795c */ /* 0x000fe20000300000 */
.L_x_6822:
[----:B------:R1:W-:Y:S01]  /*cd70*/  SYNCS.ARRIVE.TRANS64.A1T0 RZ, [R0+URZ+0x28850], RZ ;  /* 0x028850ff00ff79a7 */ /* 0x0003e2000810003f */
[----:B------:R-:W-:-:S05]  /*cd80*/  VIADD R25, R25, 0x1 ;  /* 0x0000000119197836 */ /* 0x000fca0000000000 */
[----:B------:R-:W-:-:S04]  /*cd90*/  ISETP.NE.AND P0, PT, R25, 0x2, PT ;  /* 0x000000021900780c */ /* 0x000fc80003f05270 */
[----:B------:R-:W-:Y:S02]  /*cda0*/  SEL R3, RZ, 0x1, P0 ;  /* 0x00000001ff037807 */ /* 0x000fe40000000000 */
[----:B------:R-:W-:Y:S02]  /*cdb0*/  SEL R25, R25, RZ, P0 ;  /* 0x000000ff19197207 */ /* 0x000fe40000000000 */
[----:B-1----:R-:W-:-:S07]  /*cdc0*/  LOP3.LUT R28, R28, R3, RZ, 0x3c, !PT ;  /* 0x000000031c1c7212 */ /* 0x002fce00078e3cff */
.L_x_6779:
[----:B------:R-:W-:Y:S05]  /*cdd0*/  BSYNC B7 ;  /* 0x0000000000077941 */ /* 0x000fea0003800000 */
.L_x_6777:
        /* <DEDUP_REMOVED lines=11> */
.L_x_6823:
        /* <DEDUP_REMOVED lines=19> */
[----:B------:R-:W1:Y:S02]  /*cfc0*/  SHFL.UP PT, R14, R4, 0x1, RZ ;  /* 0x04200000040e7989 */ /* 0x000e6400000e00ff */
[----:B-1----:R-:W-:-:S05]  /*cfd0*/  SEL R5, R14, RZ, P1 ;  /* 0x000000ff0e057207 */ /* 0x002fca0000800000 */
[----:B------:R-:W-:Y:S02]  /*cfe0*/  IMAD.IADD R6, R4, 0x1, R5 ;  /* 0x0000000104067824 */ /* 0x000fe400078e0205 */
[----:B------:R-:W-:Y:S04]  /*cff0*/  SHFL.IDX PT, R5, R16, RZ, 0x1f ;  /* 0x00001fff10057589 */ /* 0x000fe800000e0000 */
[----:B------:R-:W1:Y:S02]  /*d000*/  SHFL.UP PT, R14, R6, 0x2, RZ ;  /* 0x04400000060e7989 */ /* 0x000e6400000e00ff */
[----:B-1----:R-:W-:-:S05]  /*d010*/  SEL R7, R14, RZ, P2 ;  /* 0x000000ff0e077207 */ /* 0x002fca0001000000 */
[----:B------:R-:W-:-:S05]  /*d020*/  IMAD.IADD R7, R6, 0x1, R7 ;  /* 0x0000000106077824 */ /* 0x000fca00078e0207 */
[----:B------:R-:W1:Y:S02]  /*d030*/  SHFL.UP PT, R14, R7, 0x4, RZ ;  /* 0x04800000070e7989 */ /* 0x000e6400000e00ff */
[----:B-1----:R-:W-:-:S04]  /*d040*/  SEL R2, R14, RZ, P3 ;  /* 0x000000ff0e027207 */ /* 0x002fc80001800000 */
[----:B------:R-:W-:-:S05]  /*d050*/  IADD3 R2, R7, R2, RZ ;  /* 0x0000000207027210 */ /* 0x000fca0007ffe0ff */
[----:B------:R-:W1:Y:S02]  /*d060*/  SHFL.UP PT, R14, R2, 0x8, RZ ;  /* 0x05000000020e7989 */ /* 0x000e6400000e00ff */
[----:B-1----:R-:W-:-:S05]  /*d070*/  SEL R3, R14, RZ, P4 ;  /* 0x000000ff0e037207 */ /* 0x002fca0002000000 */
[----:B------:R-:W-:-:S05]  /*d080*/  IMAD.IADD R3, R2, 0x1, R3 ;  /* 0x0000000102037824 */ /* 0x000fca00078e0203 */
[----:B------:R-:W1:Y:S02]  /*d090*/  SHFL.UP PT, R14, R3, 0x10, RZ ;  /* 0x06000000030e7989 */ /* 0x000e6400000e00ff */
[----:B-1----:R-:W-:-:S05]  /*d0a0*/  SEL R6, R14, RZ, P5 ;  /* 0x000000ff0e067207 */ /* 0x002fca0002800000 */
[----:B------:R-:W-:-:S05]  /*d0b0*/  IMAD.IADD R6, R3, 0x1, R6 ;  /* 0x0000000103067824 */ /* 0x000fca00078e0206 */
[----:B------:R1:W2:Y:S02]  /*d0c0*/  SHFL.IDX PT, R14, R6, 0x1f, 0x1f ;  /* 0x03e01f00060e7f89 */ /* 0x0002a400000e0000 */
.L_x_6957:
[----:B------:R-:W-:Y:S02]  /*d0d0*/  ULDC UR4, c[0x0][0xc38] ;  /* 0x00030e0000047ab9 */ /* 0x000fe40000000800 */
[----:B------:R-:W-:-:S04]  /*d0e0*/  IMAD.U32 R7, RZ, RZ, UR4 ;  /* 0x00000004ff077e24 */ /* 0x000fc8000f8e00ff */
[----:B--2---:R-:W-:-:S04]  /*d0f0*/  IMAD R3, R14, R7, RZ ;  /* 0x000000070e037224 */ /* 0x004fc800078e02ff */
[----:B------:R-:W-:-:S05]  /*d100*/  IMAD.IADD R8, R0, 0x1, R3 ;  /* 0x0000000100087824 */ /* 0x000fca00078e0203 */
[----:B------:R-:W-:-:S13]  /*d110*/  ISETP.GT.AND P6, PT, R8, R5, PT ;  /* 0x000000050800720c */ /* 0x000fda0003fc4270 */
[----:B------:R-:W-:Y:S05]  /*d120*/  @P6 BRA `(.L_x_6826) ;  /* 0x00000000009c6947 */ /* 0x000fea0003800000 */
.L_x_6831:
        /* <DEDUP_REMOVED lines=14> */
.L_x_6829:
[----:B------:R-:W-:Y:S05]  /*d210*/  BSYNC B0 ;  /* 0x0000000000007941 */ /* 0x000fea0003800000 */
.L_x_6828:
[----:B------:R-:W-:-:S03]  /*d220*/  UMOV UR4, 0xffffffff ;  /* 0xffffffff00047882 */ /* 0x000fc60000000000 */
[----:B------:R-:W-:Y:S05]  /*d230*/  BRA.DIV UR4, `(.L_x_6830) ;  /* 0x0000004204fc7947 */ /* 0x000fea000b800000 */
[----:B-----5:R-:W3:Y:S02]  /*d240*/  SHFL.UP PT, R14, R4, 0x1, RZ ;  /* 0x04200000040e7989 */ /* 0x020ee400000e00ff */
[----:B---3--:R-:W-:-:S04]  /*d250*/  SEL R13, R14, RZ, P1 ;  /* 0x000000ff0e0d7207 */ /* 0x008fc80000800000 */
[----:B------:R-:W-:-:S05]  /*d260*/  IADD3 R13, R4, R13, RZ ;  /* 0x0000000d040d7210 */ /* 0x000fca0007ffe0ff */
[----:B------:R-:W3:Y:S02]  /*d270*/  SHFL.UP PT, R14, R13, 0x2, RZ ;  /* 0x044000000d0e7989 */ /* 0x000ee400000e00ff */
        /* <DEDUP_REMOVED lines=11> */
[----:B------:R1:W2:Y:S02]  /*d330*/  SHFL.IDX PT, R14, R6, 0x1f, 0x1f ;  /* 0x03e01f00060e7f89 */ /* 0x0002a400000e0000 */
.L_x_6965:
[----:B------:R-:W-:Y:S02]  /*d340*/  ULDC UR4, c[0x0][0xc38] ;  /* 0x00030e0000047ab9 */ /* 0x000fe40000000800 */
[----:B------:R-:W-:-:S04]  /*d350*/  IMAD.U32 R7, RZ, RZ, UR4 ;  /* 0x00000004ff077e24 */ /* 0x000fc8000f8e00ff */
[----:B--2---:R-:W-:-:S04]  /*d360*/  IMAD R3, R14, R7, RZ ;  /* 0x000000070e037224 */ /* 0x004fc800078e02ff */
[----:B------:R-:W-:-:S05]  /*d370*/  IMAD.IADD R8, R3, 0x1, R8 ;  /* 0x0000000103087824 */ /* 0x000fca00078e0208 */
[----:B------:R-:W-:-:S13]  /*d380*/  ISETP.GT.AND P6, PT, R8, R5, PT ;  /* 0x000000050800720c */ /* 0x000fda0003fc4270 */
[----:B------:R-:W-:Y:S05]  /*d390*/  @!P6 BRA `(.L_x_6831) ;  /* 0xfffffffc0064e947 */ /* 0x000fea000383ffff */
.L_x_6826:
        /* <DEDUP_REMOVED lines=8> */
.L_x_6969:
[----:B------:R-:W-:Y:S02]  /*d420*/  ISETP.NE.AND P0, PT, R2, RZ, PT ;  /* 0x000000ff0200720c */ /* 0x000fe40003f05270 */
[----:B------:R-:W-:-:S11]  /*d430*/  MOV R14, RZ ;  /* 0x000000ff000e7202 */ /* 0x000fd60000000f00 */
[----:B------:R-:W-:Y:S05]  /*d440*/  @!P0 BRA `(.L_x_6833) ;  /* 0x0000000000108947 */ /* 0x000fea0003800000 */
[----:B------:R-:W-:Y:S01]  /*d450*/  UMOV UR4, 0xffffffff ;  /* 0xffffffff00047882 */ /* 0x000fe20000000000 */
[----:B------:R-:W-:Y:S02]  /*d460*/  VIADD R12, R0, 0xffffffff ;  /* 0xffffffff000c7836 */ /* 0x000fe40000000000 */
[----:B------:R-:W-:Y:S05]  /*d470*/  BRA.DIV UR4, `(.L_x_6834) ;  /* 0x0000004604707947 */ /* 0x000fea000b800000 */
[----:B------:R4:W0:Y:S02]  /*d480*/  SHFL.IDX PT, R14, R6, R12, 0x1f ;  /* 0x00001f0c060e7589 */ /* 0x00082400000e0000 */
.L_x_6833:
[----:B-1-34-:R-:W-:Y:S01]  /*d490*/  IABS R6, R4 ;  /* 0x0000000400067213 */ /* 0x01afe20000000000 */
[----:B0-----:R-:W-:Y:S02]  /*d4a0*/  IMAD R16, R14, R7, R8 ;  /* 0x000000070e107224 */ /* 0x001fe400078e0208 */
[----:B------:R-:W-:Y:S01]  /*d4b0*/  IMAD.IADD R19, R0, 0x1, R19 ;  /* 0x0000000100137824 */ /* 0x000fe200078e0213 */
[----:B------:R-:W0:Y:S08]  /*d4c0*/  I2F.RP R9, R6 ;  /* 0x0000000600097306 */ /* 0x000e300000209400 */
[----:B0-----:R-:W0:Y:S02]  /*d4d0*/  MUFU.RCP R9, R9 ;  /* 0x0000000900097308 */ /* 0x001e240000001000 */
[----:B0-----:R-:W-:-:S06]  /*d4e0*/  VIADD R2, R9, 0xffffffe ;  /* 0x0ffffffe09027836 */ /* 0x001fcc0000000000 */
[----:B------:R0:W1:Y:S02]  /*d4f0*/  F2I.FTZ.U32.TRUNC.NTZ R3, R2 ;  /* 0x0000000200037305 */ /* 0x000064000021f000 */
[----:B0-----:R-:W-:Y:S02]  /*d500*/  IMAD.MOV.U32 R2, RZ, RZ, RZ ;  /* 0x000000ffff027224 */ /* 0x001fe400078e00ff */
[----:B-1----:R-:W-:-:S04]  /*d510*/  IMAD.MOV R7, RZ, RZ, -R3 ;  /* 0x000000ffff077224 */ /* 0x002fc800078e0a03 */
        /* <DEDUP_REMOVED lines=11> */
[----:B------:R-:W-:Y:S01]  /*d5d0*/  @!P1 IMAD.IADD R5, R5, 0x1, -R6 ;  /* 0x0000000105059824 */ /* 0x000fe200078e0a06 */
[----:B------:R-:W-:Y:S02]  /*d5e0*/  @!P1 IADD3 R3, R3, 0x1, RZ ;  /* 0x0000000103039810 */ /* 0x000fe40007ffe0ff */
        /* <DEDUP_REMOVED lines=9> */
.L_x_6827:
[----:B------:R-:W-:Y:S01]  /*d680*/  UMOV UR4, URZ ;  /* 0x0000003f00047c82 */ /* 0x000fe20008000000 */
[----:B------:R-:W-:Y:S01]  /*d690*/  UMOV UR5, URZ ;  /* 0x0000003f00057c82 */ /* 0x000fe20008000000 */
[----:B------:R-:W-:Y:S01]  /*d6a0*/  ULDC UR6, c[0x0][0xc3c] ;  /* 0x00030f0000067ab9 */ /* 0x000fe20000000800 */
[----:B------:R-:W-:Y:S01]  /*d6b0*/  IMAD.MOV.U32 R16, RZ, RZ, R5 ;  /* 0x000000ffff107224 */ /* 0x000fe200078e0005 */
[----:B------:R-:W-:Y:S01]  /*d6c0*/  MOV R18, UR5 ;  /* 0x0000000500127c02 */ /* 0x000fe20008000f00 */
[----:B------:R-:W-:Y:S02]  /*d6d0*/  IMAD.U32 R17, RZ, RZ, UR4 ;  /* 0x00000004ff117e24 */ /* 0x000fe4000f8e00ff */
[----:B------:R-:W-:-:S07]  /*d6e0*/  IMAD.U32 R19, RZ, RZ, UR6 ;  /* 0x00000006ff137e24 */ /* 0x000fce000f8e00ff */
.L_x_6835:
[----:B--2---:R-:W2:Y:S01]  /*d6f0*/  S2R R0, SR_TID.X ;  /* 0x0000000000007919 */ /* 0x004ea20000002100 */
        /* <DEDUP_REMOVED lines=9> */
.L_x_6824:
[----:B------:R-:W-:Y:S02]  /*d790*/  ULDC UR4, c[0x0][0xc3c] ;  /* 0x00030f0000047ab9 */ /* 0x000fe40000000800 */
[----:B--2---:R-:W-:-:S13]  /*d7a0*/  ISETP.GE.AND P0, PT, R19, UR4, PT ;  /* 0x0000000413007c0c */ /* 0x004fda000bf06270 */
[----:B------:R-:W-:Y:S05]  /*d7b0*/  @!P0 BRA `(.L_x_6836) ;  /* 0xffffffb800988947 */ /* 0x000fea000383ffff */
[----:B------:R-:W-:Y:S05]  /*d7c0*/  BSYNC B8 ;  /* 0x0000000000087941 */ /* 0x000fea0003800000 */
.L_x_6773:
        /* <DEDUP_REMOVED lines=12> */
.L_x_6972:
[----:B------:R-:W-:Y:S05]  /*d890*/  BSYNC B0 ;  /* 0x0000000000007941 */ /* 0x000fea0003800000 */
.L_x_6837:
[----:B------:R-:W-:-:S03]  /*d8a0*/  UMOV UR4, 0xffffffff ;  /* 0xffffffff00047882 */ /* 0x000fc60000000000 */
[----:B------:R-:W-:Y:S05]  /*d8b0*/  BRA.DIV UR4, `(.L_x_6839) ;  /* 0x0000004204987947 */ /* 0x000fea000b800000 */
[----:B-1----:R-:W1:Y:S02]  /*d8c0*/  S2R R0, SR_TID.X ;  /* 0x0000000000007919 */ /* 0x002e640000002100 */
[----:B-1----:R-:W-:-:S04]  /*d8d0*/  SHF.R.U32.HI R0, RZ, 0x5, R0 ;  /* 0x00000005ff007819 */ /* 0x002fc80000011600 */
[----:B------:R-:W-:-:S05]  /*d8e0*/  LOP3.LUT R0, R0, 0x3, RZ, 0xc0, !PT ;  /* 0x0000000300007812 */ /* 0x000fca00078ec0ff */
[----:B------:R1:W2:Y:S02]  /*d8f0*/  SHFL.IDX PT, R14, R0, RZ, 0x1f ;  /* 0x00001fff000e7589 */ /* 0x0002a400000e0000 */
.L_x_6975:
[----:B--2---:R-:W-:Y:S01]  /*d900*/  ISETP.NE.AND P0, PT, R14, RZ, PT ;  /* 0x000000ff0e00720c */ /* 0x004fe20003f05270 */
[----:B------:R-:W-:-:S12]  /*d910*/  BSSY B0, `(.L_x_6840) ;  /* 0x0000024000007945 */ /* 0x000fd80003800000 */
[----:B------:R-:W-:Y:S05]  /*d920*/  @P0 BRA `(.L_x_6841) ;  /* 0x0000000000880947 */ /* 0x000fea0003800000 */
[----:B------:R-:W-:-:S03]  /*d930*/  UMOV UR4, 0xffffffff ;  /* 0xffffffff00047882 */ /* 0x000fc60000000000 */
[----:B------:R-:W-:Y:S05]  /*d940*/  BRA.DIV UR4, `(.L_x_6842) ;  /* 0x0000004204a87947 */ /* 0x000fea000b800000 */
[----:B------:R-:W-:-:S13]  /*d950*/  ELECT P6, URZ, PT ;  /* 0x00000000003f782f */ /* 0x000fda00038c0000 */
.L_x_6978:
[----:B------:R-:W-:Y:S05]  /*d960*/  @!P6 BRA `(.L_x_6841) ;  /* 0x000000000078e947 */ /* 0x000fea0003800000 */
[----:B------:R-:W-:-:S06]  /*d970*/  ULOP3.LUT UR4, UR36, 0x2, URZ, 0xfc, !UPT ;  /* 0x0000000224047892 */ /* 0x000fcc000f8efc3f */
[----:B-1----:R-:W-:-:S05]  /*d980*/  IMAD.U32 R0, RZ, RZ, UR4 ;  /* 0x00000004ff007e24 */ /* 0x002fca000f8e00ff */
[----:B------:R-:W-:-:S13]  /*d990*/  ISETP.NE.AND P0, PT, R0, 0x3, PT ;  /* 0x000000030000780c */ /* 0x000fda0003f05270 */
[----:B------:R-:W-:Y:S05]  /*d9a0*/  @!P0 BRA `(.L_x_6843) ;  /* 0x0000000000048947 */ /* 0x000fea0003800000 */
[----:B------:R-:W-:Y:S01]  /*d9b0*/  BPT.TRAP 0x1 ;  /* 0x000000040000795c */ /* 0x000fe20000300000 */
.L_x_6843:
[C---:B------:R-:W-:Y:S01]  /*d9c0*/  IMAD R5, R25.reuse, 0x8, R4 ;  /* 0x0000000819057824 */ /* 0x040fe200078e0204 */
[----:B------:R-:W-:Y:S01]  /*d9d0*/  SHF.L.U32 R0, R28, 0x1f, RZ ;  /* 0x0000001f1c007819 */ /* 0x000fe200000006ff */
[----:B------:R-:W-:-:S03]  /*d9e0*/  VIADD R25, R25, 0x1 ;  /* 0x0000000119197836 */ /* 0x000fc60000000000 */
[----:B------:R-:W1:Y:S02]  /*d9f0*/  SYNCS.PHASECHK.TRANS64.TRYWAIT P1, [R5+URZ+0x28840], R0 ;  /* 0x02884000050075a7 */ /* 0x000e64000802017f */
[----:B------:R-:W-:-:S04]  /*da00*/  ISETP.NE.AND P2, PT, R25, 0x2, PT ;  /* 0x000000021900780c */ /* 0x000fc80003f45270 */
[----:B------:R-:W-:Y:S01]  /*da10*/  SEL R3, RZ, 0x1, P2 ;  /* 0x00000001ff037807 */ /* 0x000fe20001000000 */
[----:B-1----:R-:W-:Y:S08]  /*da20*/  @!P1 BRA `(.L_x_6844) ;  /* 0x0000004000909947 */ /* 0x002ff00003800000 */
.L_x_6979:
[----:B------:R-:W-:Y:S02]  /*da30*/  SEL R25, R25, RZ, P2 ;  /* 0x000000ff19197207 */ /* 0x000fe40001000000 */
[----:B------:R-:W-:Y:S01]  /*da40*/  LOP3.LUT R2, R28, R3, RZ, 0x3c, !PT ;  /* 0x000000031c027212 */ /* 0x000fe200078e3cff */
[----:B------:R-:W-:Y:S06]  /*da50*/  @!P0 BRA `(.L_x_6845) ;  /* 0x0000000000048947 */ /* 0x000fec0003800000 */
[----:B------:R-:W-:Y:S01]  /*da60*/  BPT.TRAP 0x1 ;  /* 0x000000040000795c */ /* 0x000fe20000300000 */
.L_x_6845:
[----:B------:R-:W-:Y:S01]  /*da70*/  IMAD R25, R25, 0x8, R4 ;  /* 0x0000000819197824 */ /* 0x000fe200078e0204 */
[----:B------:R-:W-:-:S04]  /*da80*/  SHF.L.U32 R2, R2, 0x1f, RZ ;  /* 0x0000001f02027819 */ /* 0x000fc800000006ff */
[----:B------:R-:W2:Y:S02]  /*da90*/  SYNCS.PHASECHK.TRANS64.TRYWAIT P1, [R25+URZ+0x28840], R2 ;  /* 0x02884002190075a7 */ /* 0x000ea4000802017f */
[----:B--2---:R-:W-:Y:S05]  /*daa0*/  @!P1 BRA `(.L_x_6846) ;  /* 0x0000004000849947 */ /* 0x004fea0003800000 */
.L_x_6980:
[----:B------:R-:W-:Y:S05]  /*dab0*/  @!P0 BRA `(.L_x_6847) ;  /* 0x0000000000048947 */ /* 0x000fea0003800000 */
[----:B------:R-:W-:Y:S01]  /*dac0*/  BPT.TRAP 0x1 ;  /* 0x000000040000795c */ /* 0x000fe20000300000 */
.L_x_6847:
[----:B------:R-:W4:Y:S02]  /*dad0*/  SYNCS.PHASECHK.TRANS64.TRYWAIT P1, [R5+URZ+0x28860], R0 ;  /* 0x02886000050075a7 */ /* 0x000f24000802017f */
[----:B----4-:R-:W-:Y:S05]  /*dae0*/  @!P1 BRA `(.L_x_6848) ;  /* 0x0000004000889947 */ /* 0x010fea0003800000 */
.L_x_6981:
[----:B------:R-:W-:Y:S05]  /*daf0*/  @!P0 BRA `(.L_x_6849) ;  /* 0x0000000000048947 */ /* 0x000fea0003800000 */
[----:B------:R-:W-:Y:S01]  /*db00*/  BPT.TRAP 0x1 ;  /* 0x000000040000795c */ /* 0x000fe20000300000 */
.L_x_6849:
[----:B------:R0:W0:Y:S02]  /*db10*/  SYNCS.PHASECHK.TRANS64.TRYWAIT P0, [R25+URZ+0x28860], R2 ;  /* 0x02886002190075a7 */ /* 0x000024000800017f */
[----:B0-----:R-:W-:Y:S05]  /*db20*/  @!P0 NANOSLEEP.SYNCS 0x989680 ;  /* 0x009896800000895d */ /* 0x001fea0003900000 */
[----:B------:R-:W0:Y:S02]  /*db30*/  @!P0 SYNCS.PHASECHK.TRANS64 P0, [R25+URZ+0x28860], R2 ;  /* 0x02886002190085a7 */ /* 0x000e24000800007f */
[----:B0-----:R-:W-:Y:S05]  /*db40*/  @!P0 BRA `(.L_x_6849) ;  /* 0xfffffffc00f08947 */ /* 0x001fea000383ffff */
.L_x_6841:
[----:B------:R-:W-:Y:S05]  /*db50*/  BSYNC B0 ;  /* 0x0000000000007941 */ /* 0x000fea0003800000 */
.L_x_6840:
[----:B------:R-:W-:Y:S05]  /*db60*/  EXIT ;  /* 0x000000000000794d */ /* 0x000fea0003800000 */
.L_x_6721:
[----:B0-----:R-:W-:-:S04]  /*db70*/  MOV R3, UR49 ;  /* 0x0000003100037c02 */ /* 0x001fc80008000f00 */
[----:B------:R0:W1:Y:S03]  /*db80*/  SYNCS.PHASECHK.TRANS64.TRYWAIT P1, [R3+URZ+0x28800], R0 ;  /* 0x02880000030075a7 */ /* 0x000066000802017f */
[----:B-1----:R-:W-:Y:S05]  /*db90*/  @!P1 NANOSLEEP.SYNCS 0x989680 ;  /* 0x009896800000995d */ /* 0x002fea0003900000 */
[----:B------:R-:W1:Y:S02]  /*dba0*/  @!P1 SYNCS.PHASECHK.TRANS64 P1, [R3+URZ+0x28800], R0 ;  /* 0x02880000030095a7 */ /* 0x000e64000802007f */
[----:B-1----:R-:W-:Y:S05]  /*dbb0*/  @!P1 BRA `(.L_x_6721) ;  /* 0xfffffffc00ec9947 */ /* 0x002fea000383ffff */
[----:B------:R-:W-:Y:S05]  /*dbc0*/  BRA `(.L_x_6850) ;  /* 0xffffff38007c7947 */ /* 0x000fea000383ffff */
.L_x_6725:
[----:B-1----:R1:W2:Y:S02]  /*dbd0*/  SYNCS.PHASECHK.TRANS64.TRYWAIT P1, [R5+URZ+0x28830], R0 ;  /* 0x02883000050075a7 */ /* 0x0022a4000802017f */
[----:B--2---:R-:W-:Y:S05]  /*dbe0*/  @!P1 NANOSLEEP.SYNCS 0x989680 ;  /* 0x009896800000995d */ /* 0x004fea0003900000 */
[----:B------:R-:W2:Y:S02]  /*dbf0*/  @!P1 SYNCS.PHASECHK.TRANS64 P1, [R5+URZ+0x28830], R0 ;  /* 0x02883000050095a7 */ /* 0x000ea4000802007f */
[----:B--2---:R-:W-:Y:S05]  /*dc00*/  @!P1 BRA `(.L_x_6725) ;  /* 0xfffffffc00f09947 */ /* 0x004fea000383ffff */
[----:B------:R-:W-:Y:S05]  /*dc10*/  BRA `(.L_x_6724) ;  /* 0xffffff38009c7947 */ /* 0x000fea000383ffff */
.L_x_6731:
[----:B-1----:R-:W-:-:S04]  /*dc20*/  IMAD.U32 R3, RZ, RZ, UR6 ;  /* 0x00000006ff037e24 */ /* 0x002fc8000f8e00ff */
[----:B------:R1:W2:Y:S03]  /*dc30*/  SYNCS.PHASECHK.TRANS64.TRYWAIT P1, [R3+URZ+0x28830], R0 ;  /* 0x02883000030075a7 */ /* 0x0002a6000802017f */
[----:B--2---:R-:W-:Y:S05]  /*dc40*/  @!P1 NANOSLEEP.SYNCS 0x989680 ;  /* 0x009896800000995d */ /* 0x004fea0003900000 */
[----:B------:R-:W2:Y:S02]  /*dc50*/  @!P1 SYNCS.PHASECHK.TRANS64 P1, [R3+URZ+0x28830], R0 ;  /* 0x02883000030095a7 */ /* 0x000ea4000802007f */
[----:B--2---:R-:W-:Y:S05]  /*dc60*/  @!P1 BRA `(.L_x_6731) ;  /* 0xfffffffc00ec9947 */ /* 0x004fea000383ffff */
[----:B------:R-:W-:Y:S05]  /*dc70*/  BRA `(.L_x_6728) ;  /* 0xffffff5c00f47947 */ /* 0x000fea000383ffff */
.L_x_6735:
[----:B-1----:R-:W-:-:S04]  /*dc80*/  IMAD.U32 R3, RZ, RZ, UR6 ;  /* 0x00000006ff037e24 */ /* 0x002fc8000f8e00ff */
[----:B------:R1:W2:Y:S03]  /*dc90*/  SYNCS.PHASECHK.TRANS64.TRYWAIT P1, [R3+URZ+0x28850], R0 ;  /* 0x02885000030075a7 */ /* 0x0002a6000802017f */
[----:B--2---:R-:W-:Y:S05]  /*dca0*/  @!P1 NANOSLEEP.SYNCS 0x989680 ;  /* 0x009896800000995d */ /* 0x004fea0003900000 */
[----:B------:R-:W2:Y:S02]  /*dcb0*/  @!P1 SYNCS.PHASECHK.TRANS64 P1, [R3+URZ+0x28850], R0 ;  /* 0x02885000030095a7 */ /* 0x000ea4000802007f */
[----:B--2---:R-:W-:Y:S05]  /*dcc0*/  @!P1 BRA `(.L_x_6735) ;  /* 0xfffffffc00ec9947 */ /* 0x004fea000383ffff */
[----:B------:R-:W-:Y:S05]  /*dcd0*/  BRA `(.L_x_6732) ;  /* 0xffffff6000cc7947 */ /* 0x000fea000383ffff */
.L_x_6742:
[----:B-1----:R-:W-:-:S04]  /*dce0*/  IMAD.U32 R8, RZ, RZ, UR5 ;  /* 0x00000005ff087e24 */ /* 0x002fc8000f8e00ff */
[----:B------:R1:W2:Y:S03]  /*dcf0*/  SYNCS.PHASECHK.TRANS64.TRYWAIT P1, [R8+URZ+0x28850], R7 ;  /* 0x02885007080075a7 */ /* 0x0002a6000802017f */
[----:B--2---:R-:W-:Y:S05]  /*dd00*/  @!P1 NANOSLEEP.SYNCS 0x989680 ;  /* 0x009896800000995d */ /* 0x004fea0003900000 */
[----:B------:R-:W2:Y:S02]  /*dd10*/  @!P1 SYNCS.PHASECHK.TRANS64 P1, [R8+URZ+0x28850], R7 ;  /* 0x02885007080095a7 */ /* 0x000ea4000802007f */
[----:B--2---:R-:W-:Y:S05]  /*dd20*/  @!P1 BRA `(.L_x_6742) ;  /* 0xfffffffc00ec9947 */ /* 0x004fea000383ffff */
[----:B------:R-:W-:Y:S05]  /*dd30*/  BRA `(.L_x_6741) ;  /* 0xffffff7c00cc7947 */ /* 0x000fea000383ffff */
.L_x_6785:
        /* <DEDUP_REMOVED lines=8> */
[----:B0----5:R-:W-:Y:S05]  /*ddc0*/  WARPSYNC.COLLECTIVE R15, `(.L_x_6852) ;  /* 0x000000000f087348 */ /* 0x021fea0003c00000 */
[----:B------:R1:W2:Y:S02]  /*ddd0*/  SHFL.IDX P6, R14, R13, R12, R11 ;  /* 0x0000000c0d0e7389 */ /* 0x0002a400000c000b */
[----:B012--5:R-:W-:Y:S01]  /*dde0*/  ENDCOLLECTIVE ;  /* 0x000000000000791b */ /* 0x027fe20003800000 */
.L_x_6852:
[----:B------:R-:W-:Y:S05]  /*ddf0*/  BSYNC B0 ;  /* 0x0000000000007941 */ /* 0x000fea0003800000 */
.L_x_6851:
[----:B------:R-:W-:Y:S05]  /*de00*/  BRA `(.L_x_6853) ;  /* 0xffffffc0002c7947 */ /* 0x000fea000383ffff */
.L_x_6788:
[----:B0-----:R0:W1:Y:S02]  /*de10*/  SYNCS.PHASECHK.TRANS64.TRYWAIT P0, [R7+URZ+0x28840], R2 ;  /* 0x02884002070075a7 */ /* 0x001064000800017f */
[----:B-1----:R-:W-:Y:S05]  /*de20*/  @!P0 NANOSLEEP.SYNCS 0x989680 ;  /* 0x009896800000895d */ /* 0x002fea0003900000 */
[----:B------:R-:W1:Y:S02]  /*de30*/  @!P0 SYNCS.PHASECHK.TRANS64 P0, [R7+URZ+0x28840], R2 ;  /* 0x02884002070085a7 */ /* 0x000e64000800007f */
[----:B-1----:R-:W-:Y:S05]  /*de40*/  @!P0 BRA `(.L_x_6788) ;  /* 0xfffffffc00f08947 */ /* 0x002fea000383ffff */
[----:B------:R-:W-:Y:S05]  /*de50*/  BRA `(.L_x_6854) ;  /* 0xffffffc000887947 */ /* 0x000fea000383ffff */
.L_x_6789:
        /* <DEDUP_REMOVED lines=8> */
.L_x_6856:
[----:B------:R-:W-:Y:S05]  /*dee0*/  BSYNC B0 ;  /* 0x0000000000007941 */ /* 0x000fea0003800000 */
.L_x_6855:
[----:B------:R-:W-:Y:S01]  /*def0*/  IMAD.MOV.U32 R13, RZ, RZ, R4 ;  /* 0x000000ffff0d7224 */ /* 0x000fe200078e0004 */
[----:B------:R-:W-:Y:S01]  /*df00*/  MOV R15, 0xffffffff ;  /* 0xffffffff000f7802 */ /* 0x000fe20000000f00 */
[----:B------:R-:W-:Y:S02]  /*df10*/  IMAD.MOV.U32 R12, RZ, RZ, RZ ;  /* 0x000000ffff0c7224 */ /* 0x000fe400078e00ff */
[----:B------:R-:W-:Y:S02]  /*df20*/  IMAD.MOV.U32 R11, RZ, RZ, 0x181f ;  /* 0x0000181fff0b7424 */ /* 0x000fe400078e00ff */
[----:B------:R-:W-:Y:S02]  /*df30*/  IMAD.MOV.U32 R2, RZ, RZ, R14 ;  /* 0x000000ffff027224 */ /* 0x000fe400078e000e */
[----:B------:R-:W-:-:S07]  /*df40*/  @P0 IMAD R8, R5, 0x2, R22 ;  /* 0x0000000205080824 */ /* 0x000fce00078e0216 */
[----:B------:R-:W-:Y:S05]  /*df50*/  WARPSYNC.COLLECTIVE R15, `(.L_x_6857) ;  /* 0x000000000f087348 */ /* 0x000fea0003c00000 */
[----:B------:R0:W1:Y:S02]  /*df60*/  SHFL.IDX P6, R14, R13, R12, R11 ;  /* 0x0000000c0d0e7389 */ /* 0x00006400000c000b */
[----:B01----:R-:W-:Y:S01]  /*df70*/  ENDCOLLECTIVE ;  /* 0x000000000000791b */ /* 0x003fe20003800000 */
.L_x_6857:
[----:B------:R-:W-:Y:S02]  /*df80*/  IMAD.MOV.U32 R13, RZ, RZ, R0 ;  /* 0x000000ffff0d7224 */ /* 0x000fe400078e0000 */
[----:B------:R-:W-:Y:S02]  /*df90*/  IMAD.MOV.U32 R12, RZ, RZ, 0x1 ;  /* 0x00000001ff0c7424 */ /* 0x000fe400078e00ff */
[----:B------:R-:W-:-:S07]  /*dfa0*/  IMAD.MOV.U32 R3, RZ, RZ, R14 ;  /* 0x000000ffff037224 */ /* 0x000fce00078e000e */
[----:B------:R-:W-:Y:S05]  /*dfb0*/  WARPSYNC.COLLECTIVE R15, `(.L_x_6858) ;  /* 0x000000000f087348 */ /* 0x000fea0003c00000 */
[----:B------:R0:W1:Y:S02]  /*dfc0*/  SHFL.IDX P6, R14, R13, R12, R11 ;  /* 0x0000000c0d0e7389 */ /* 0x00006400000c000b */
[----:B01----:R-:W-:Y:S01]  /*dfd0*/  ENDCOLLECTIVE ;  /* 0x000000000000791b */ /* 0x003fe20003800000 */
.L_x_6858:
        /* <DEDUP_REMOVED lines=11> */
[----:B------:R0:W-:Y:S02]  /*e090*/  @P0 LDGSTS.E.BYPASS.LTC128B.128 [R8+0x1c400], desc[UR50][R2.64+0x80], !P2 ;  /* 0x1c40008002080fae */ /* 0x0001e4000d101d72 */
[----:B0-----:R-:W-:-:S07]  /*e0a0*/  IMAD.MOV.U32 R2, RZ, RZ, R14 ;  /* 0x000000ffff027224 */ /* 0x001fce00078e000e */
[----:B------:R-:W-:Y:S05]  /*e0b0*/  WARPSYNC.COLLECTIVE R15, `(.L_x_6859) ;  /* 0x000000000f087348 */ /* 0x000fea0003c00000 */
[----:B------:R0:W1:Y:S02]  /*e0c0*/  SHFL.IDX P6, R14, R13, R12, R11 ;  /* 0x0000000c0d0e7389 */ /* 0x00006400000c000b */
[----:B01----:R-:W-:Y:S01]  /*e0d0*/  ENDCOLLECTIVE ;  /* 0x000000000000791b */ /* 0x003fe20003800000 */
.L_x_6859:
[----:B------:R-:W-:Y:S02]  /*e0e0*/  @P1 IMAD R8, R5, 0x2, R22 ;  /* 0x0000000205081824 */ /* 0x000fe400078e0216 */
[----:B------:R-:W-:Y:S02]  /*e0f0*/  IMAD.MOV.U32 R13, RZ, RZ, R0 ;  /* 0x000000ffff0d7224 */ /* 0x000fe400078e0000 */
[----:B------:R-:W-:Y:S01]  /*e100*/  IMAD.MOV.U32 R12, RZ, RZ, 0x2 ;  /* 0x00000002ff0c7424 */ /* 0x000fe200078e00ff */
[----:B------:R-:W-:-:S07]  /*e110*/  MOV R3, R14 ;  /* 0x0000000e00037202 */ /* 0x000fce0000000f00 */
[----:B------:R-:W-:Y:S05]  /*e120*/  WARPSYNC.COLLECTIVE R15, `(.L_x_6860) ;  /* 0x000000000f087348 */ /* 0x000fea0003c00000 */
[----:B------:R0:W1:Y:S02]  /*e130*/  SHFL.IDX P6, R14, R13, R12, R11 ;  /* 0x0000000c0d0e7389 */ /* 0x00006400000c000b */
[----:B01----:R-:W-:Y:S01]  /*e140*/  ENDCOLLECTIVE ;  /* 0x000000000000791b */ /* 0x003fe20003800000 */
.L_x_6860:
        /* <DEDUP_REMOVED lines=10> */
[----:B------:R0:W-:Y:S01]  /*e1f0*/  @P1 LDGSTS.E.BYPASS.LTC128B.128 [R8+0x1cc00], desc[UR50][R2.64+0x80], !P2 ;  /* 0x1cc0008002081fae */ /* 0x0001e2000d101d72 */
[----:B------:R-:W-:Y:S01]  /*e200*/  ISETP.GE.AND P1, PT, R6, 0x21, PT ;  /* 0x000000210600780c */ /* 0x000fe20003f26270 */
[----:B0-----:R-:W-:-:S12]  /*e210*/  IMAD.MOV.U32 R2, RZ, RZ, R14 ;  /* 0x000000ffff027224 */ /* 0x001fd800078e000e */
[----:B------:R-:W-:Y:S05]  /*e220*/  WARPSYNC.COLLECTIVE R15, `(.L_x_6861) ;  /* 0x000000000f087348 */ /* 0x000fea0003c00000 */
[----:B------:R0:W1:Y:S02]  /*e230*/  SHFL.IDX P6, R14, R13, R12, R11 ;  /* 0x0000000c0d0e7389 */ /* 0x00006400000c000b */
[----:B01----:R-:W-:Y:S01]  /*e240*/  ENDCOLLECTIVE ;  /* 0x000000000000791b */ /* 0x003fe20003800000 */
.L_x_6861:
[----:B------:R-:W-:Y:S02]  /*e250*/  @P1 IMAD R8, R5, 0x2, R22 ;  /* 0x0000000205081824 */ /* 0x000fe400078e0216 */
[----:B------:R-:W-:Y:S02]  /*e260*/  IMAD.MOV.U32 R13, RZ, RZ, R0 ;  /* 0x000000ffff0d7224 */ /* 0x000fe400078e0000 */
[----:B------:R-:W-:Y:S02]  /*e270*/  IMAD.MOV.U32 R12, RZ, RZ, 0x3 ;  /* 0x00000003ff0c7424 */ /* 0x000fe400078e00ff */
[----:B------:R-:W-:-:S07]  /*e280*/  IMAD.MOV.U32 R3, RZ, RZ, R14 ;  /* 0x000000ffff037224 */ /* 0x000fce00078e000e */
[----:B------:R-:W-:Y:S05]  /*e290*/  WARPSYNC.COLLECTIVE R15, `(.L_x_6862) ;  /* 0x000000000f087348 */ /* 0x000fea0003c00000 */
[----:B------:R0:W1:Y:S02]  /*e2a0*/  SHFL.IDX P6, R14, R13, R12, R11 ;  /* 0x0000000c0d0e7389 */ /* 0x00006400000c000b */
[----:B01----:R-:W-:Y:S01]  /*e2b0*/  ENDCOLLECTIVE ;  /* 0x000000000000791b */ /* 0x003fe20003800000 */
.L_x_6862:
[----:B------:R-:W-:-:S04]  /*e2c0*/  @P1 LEA R3, P0, R30, R3, 0x1 ;  /* 0x000000031e031211 */ /* 0x000fc800078008ff */
[----:B------:R-:W-:-:S04]  /*e2d0*/  @P1 IADD3.X R2, RZ, R2, RZ, P0, !PT ;  /* 0x00000002ff021210 */ /* 0x000fc800007fe4ff */
        /* <DEDUP_REMOVED lines=14> */
.L_x_6863:
[----:B------:R-:W-:Y:S01]  /*e3c0*/  @P1 LEA R8, R5, R22, 0x1 ;  /* 0x0000001605081211 */ /* 0x000fe200078e08ff */
[----:B------:R-:W-:Y:S02]  /*e3d0*/  IMAD.MOV.U32 R13, RZ, RZ, R0 ;  /* 0x000000ffff0d7224 */ /* 0x000fe400078e0000 */
[----:B------:R-:W-:Y:S02]  /*e3e0*/  IMAD.MOV.U32 R12, RZ, RZ, 0x4 ;  /* 0x00000004ff0c7424 */ /* 0x000fe400078e00ff */
[----:B------:R-:W-:-:S07]  /*e3f0*/  IMAD.MOV.U32 R3, RZ, RZ, R14 ;  /* 0x000000ffff037224 */ /* 0x000fce00078e000e */
[----:B------:R-:W-:Y:S05]  /*e400*/  WARPSYNC.COLLECTIVE R15, `(.L_x_6864) ;  /* 0x000000000f087348 */ /* 0x000fea0003c00000 */
[----:B------:R0:W1:Y:S02]  /*e410*/  SHFL.IDX P6, R14, R13, R12, R11 ;  /* 0x0000000c0d0e7389 */ /* 0x00006400000c000b */
[----:B01----:R-:W-:Y:S01]  /*e420*/  ENDCOLLECTIVE ;  /* 0x000000000000791b */ /* 0x003fe20003800000 */
.L_x_6864:
        /* <DEDUP_REMOVED lines=16> */
.L_x_6865:
[----:B------:R-:W-:Y:S01]  /*e530*/  @P1 IMAD R8, R5, 0x2, R22 ;  /* 0x0000000205081824 */ /* 0x000fe200078e0216 */
[----:B------:R-:W-:Y:S01]  /*e540*/  MOV R13, R0 ;  /* 0x00000000000d7202 */ /* 0x000fe20000000f00 */
[----:B------:R-:W-:Y:S02]  /*e550*/  IMAD.MOV.U32 R12, RZ, RZ, 0x5 ;  /* 0x00000005ff0c7424 */ /* 0x000fe400078e00ff */
[----:B------:R-:W-:-:S07]  /*e560*/  IMAD.MOV.U32 R3, RZ, RZ, R14 ;  /* 0x000000ffff037224 */ /* 0x000fce00078e000e */
[----:B------:R-:W-:Y:S05]  /*e570*/  WARPSYNC.COLLECTIVE R15, `(.L_x_6866) ;  /* 0x000000000f087348 */ /* 0x000fea0003c00000 */
[----:B------:R0:W1:Y:S02]  /*e580*/  SHFL.IDX P6, R14, R13, R12, R11 ;  /* 0x0000000c0d0e7389 */ /* 0x00006400000c000b */
[----:B01----:R-:W-:Y:S01]  /*e590*/  ENDCOLLECTIVE ;  /* 0x000000000000791b */ /* 0x003fe20003800000 */
.L_x_6866:
        /* <DEDUP_REMOVED lines=16> */
.L_x_6867:
[----:B------:R-:W-:Y:S02]  /*e6a0*/  @P1 IMAD R8, R5, 0x2, R22 ;  /* 0x0000000205081824 */ /* 0x000fe400078e0216 */
[----:B------:R-:W-:Y:S01]  /*e6b0*/  IMAD.MOV.U32 R13, RZ, RZ, R0 ;  /* 0x000000ffff0d7224 */ /* 0x000fe200078e0000 */
[----:B------:R-:W-:Y:S01]  /*e6c0*/  MOV R12, 0x6 ;  /* 0x00000006000c7802 */ /* 0x000fe20000000f00 */
[----:B------:R-:W-:-:S07]  /*e6d0*/  IMAD.MOV.U32 R3, RZ, RZ, R14 ;  /* 0x000000ffff037224 */ /* 0x000fce00078e000e */
[----:B------:R-:W-:Y:S05]  /*e6e0*/  WARPSYNC.COLLECTIVE R15, `(.L_x_6868) ;  /* 0x000000000f087348 */ /* 0x000fea0003c00000 */
[----:B------:R0:W1:Y:S02]  /*e6f0*/  SHFL.IDX P6, R14, R13, R12, R11 ;  /* 0x0000000c0d0e7389 */ /* 0x00006400000c000b */
[----:B01----:R-:W-:Y:S01]  /*e700*/  ENDCOLLECTIVE ;  /* 0x000000000000791b */ /* 0x003fe20003800000 */
.L_x_6868:
        /* <DEDUP_REMOVED lines=16> */
.L_x_6869:
[----:B------:R-:W-:Y:S02]  /*e810*/  @P1 IMAD R8, R5, 0x2, R22 ;  /* 0x0000000205081824 */ /* 0x000fe400078e0216 */
[----:B------:R-:W-:Y:S02]  /*e820*/  IMAD.MOV.U32 R13, RZ, RZ, R0 ;  /* 0x000000ffff0d7224 */ /* 0x000fe400078e0000 */
[----:B------:R-:W-:Y:S02]  /*e830*/  IMAD.MOV.U32 R12, RZ, RZ, 0x7 ;  /* 0x00000007ff0c7424 */ /* 0x000fe400078e00ff */
[----:B------:R-:W-:-:S07]  /*e840*/  IMAD.MOV.U32 R3, RZ, RZ, R14 ;  /* 0x000000ffff037224 */ /* 0x000fce00078e000e */
[----:B------:R-:W-:Y:S05]  /*e850*/  WARPSYNC.COLLECTIVE R15, `(.L_x_6870) ;  /* 0x000000000f087348 */ /* 0x000fea0003c00000 */
[----:B------:R0:W1:Y:S02]  /*e860*/  SHFL.IDX P6, R14, R13, R12, R11 ;  /* 0x0000000c0d0e7389 */ /* 0x00006400000c000b */
[----:B01----:R-:W-:Y:S01]  /*e870*/  ENDCOLLECTIVE ;  /* 0x000000000000791b */ /* 0x003fe20003800000 */
.L_x_6870:
        /* <DEDUP_REMOVED lines=10> */
.L_x_6871:
[----:B------:R-:W-:Y:S01]  /*e920*/  @!PT LDS RZ, [RZ] ;  /* 0x00000000fffff984 */ /* 0x000fe20000000800 */
[----:B------:R-:W-:Y:S01]  /*e930*/  @!PT LDS RZ, [RZ] ;  /* 0x00000000fffff984 */ /* 0x000fe20000000800 */
[----:B------:R-:W-:Y:S01]  /*e940*/  @!PT LDS RZ, [RZ] ;  /* 0x00000000fffff984 */ /* 0x000fe20000000800 */
[----:B------:R-:W-:Y:S04]  /*e950*/  @P1 LDGSTS.E.BYPASS.LTC128B.128 [R8+0x1b400], desc[UR50][R2.64], !P3 ;  /* 0x1b40000002081fae */ /* 0x000fe8000d901d72 */
[----:B------:R0:W-:Y:S02]  /*e960*/  @P1 LDGSTS.E.BYPASS.LTC128B.128 [R8+0x1f400], desc[UR50][R2.64+0x80], !P2 ;  /* 0x1f40008002081fae */ /* 0x0001e4000d101d72 */
[----:B0-----:R-:W-:Y:S01]  /*e970*/  IMAD.MOV.U32 R2, RZ, RZ, R14 ;  /* 0x000000ffff027224 */ /* 0x001fe200078e000e */
[----:B------:R-:W-:Y:S06]  /*e980*/  BRA `(.L_x_6872) ;  /* 0xffffffbc006c7947 */ /* 0x000fec000383ffff */
.L_x_6794:
        /* <DEDUP_REMOVED lines=9> */
.L_x_6873:
[C---:B------:R-:W-:Y:S01]  /*ea20*/  VIADD R7, R4.reuse, 0x10 ;  /* 0x0000001004077836 */ /* 0x040fe20000000000 */
[----:B------:R-:W-:Y:S02]  /*ea30*/  ISETP.GE.AND P2, PT, R4, R6, PT ;  /* 0x000000060400720c */ /* 0x000fe40003f46270 */
[----:B------:R-:W-:Y:S01]  /*ea40*/  MOV R13, R0 ;  /* 0x00000000000d7202 */ /* 0x000fe20000000f00 */
[----:B------:R-:W-:-:S10]  /*ea50*/  IMAD.MOV.U32 R2, RZ, RZ, R14 ;  /* 0x000000ffff027224 */ /* 0x000fd400078e000e */
[----:B------:R-:W-:Y:S05]  /*ea60*/  WARPSYNC.COLLECTIVE R15, `(.L_x_6874) ;  /* 0x000000000f087348 */ /* 0x000fea0003c00000 */
[----:B------:R0:W1:Y:S02]  /*ea70*/  SHFL.IDX P6, R14, R13, R12, R11 ;  /* 0x0000000c0d0e7389 */ /* 0x00006400000c000b */
[----:B01----:R-:W-:Y:S01]  /*ea80*/  ENDCOLLECTIVE ;  /* 0x000000000000791b */ /* 0x003fe20003800000 */
.L_x_6874:
        /* <DEDUP_REMOVED lines=8> */
.L_x_6875:
[----:B------:R-:W-:Y:S01]  /*eb10*/  @!PT LDS RZ, [RZ] ;  /* 0x00000000fffff984 */ /* 0x000fe20000000800 */
[----:B------:R-:W-:Y:S01]  /*eb20*/  @!PT LDS RZ, [RZ] ;  /* 0x00000000fffff984 */ /* 0x000fe20000000800 */
[----:B------:R-:W-:Y:S01]  /*eb30*/  @!PT LDS RZ, [RZ] ;  /* 0x00000000fffff984 */ /* 0x000fe20000000800 */
        /* <DEDUP_REMOVED lines=8> */
.L_x_6876:
        /* <DEDUP_REMOVED lines=8> */
.L_x_6877:
[----:B------:R-:W-:Y:S02]  /*ec40*/  @!P2 IMAD.MOV.U32 R3, RZ, RZ, R7 ;  /* 0x000000ffff03a224 */ /* 0x000fe400078e0007 */
[----:B------:R-:W-:-:S03]  /*ec50*/  VIADD R7, R4, 0x20 ;  /* 0x0000002004077836 */ /* 0x000fc60000000000 */
        /* <DEDUP_REMOVED lines=11> */
.L_x_6878:
        /* <DEDUP_REMOVED lines=8> */
.L_x_6879:
        /* <DEDUP_REMOVED lines=13> */
.L_x_6880:
        /* <DEDUP_REMOVED lines=8> */
.L_x_6881:
        /* <DEDUP_REMOVED lines=13> */
.L_x_6882:
        /* <DEDUP_REMOVED lines=8> */
.L_x_6883:
        /* <DEDUP_REMOVED lines=13> */
.L_x_6884:
        /* <DEDUP_REMOVED lines=8> */
.L_x_6885:
        /* <DEDUP_REMOVED lines=13> */
.L_x_6886:
        /* <DEDUP_REMOVED lines=8> */
.L_x_6887:
        /* <DEDUP_REMOVED lines=11> */
.L_x_6888:
[----:B------:R-:W-:Y:S05]  /*f380*/  BRA `(.L_x_6889) ;  /* 0xffffffbc00d07947 */ /* 0x000fea000383ffff */
.L_x_6799:
[----:B0-----:R0:W1:Y:S02]  /*f390*/  SYNCS.PHASECHK.TRANS64.TRYWAIT P1, [R22+URZ+0x28820], R3 ;  /* 0x02882003160075a7 */ /* 0x001064000802017f */
[----:B-1----:R-:W-:Y:S05]  /*f3a0*/  @!P1 NANOSLEEP.SYNCS 0x989680 ;  /* 0x009896800000995d */ /* 0x002fea0003900000 */
[----:B------:R-:W1:Y:S02]  /*f3b0*/  @!P1 SYNCS.PHASECHK.TRANS64 P1, [R22+URZ+0x28820], R3 ;  /* 0x02882003160095a7 */ /* 0x000e64000802007f */
[----:B-1----:R-:W-:Y:S05]  /*f3c0*/  @!P1 BRA `(.L_x_6799) ;  /* 0xfffffffc00f09947 */ /* 0x002fea000383ffff */
[----:B------:R-:W-:Y:S05]  /*f3d0*/  BRA `(.L_x_6890) ;  /* 0xffffffc000407947 */ /* 0x000fea000383ffff */
.L_x_6804:
[----:B0-----:R0:W1:Y:S02]  /*f3e0*/  SYNCS.PHASECHK.TRANS64.TRYWAIT P0, [R6+URZ+0x28840], R3 ;  /* 0x02884003060075a7 */ /* 0x001064000800017f */
[----:B-1----:R-:W-:Y:S05]  /*f3f0*/  @!P0 NANOSLEEP.SYNCS 0x989680 ;  /* 0x009896800000895d */ /* 0x002fea0003900000 */
[----:B------:R-:W1:Y:S02]  /*f400*/  @!P0 SYNCS.PHASECHK.TRANS64 P0, [R6+URZ+0x28840], R3 ;  /* 0x02884003060085a7 */ /* 0x000e64000800007f */
[----:B-1----:R-:W-:Y:S05]  /*f410*/  @!P0 BRA `(.L_x_6804) ;  /* 0xfffffffc00f08947 */ /* 0x002fea000383ffff */
[----:B------:R-:W-:Y:S05]  /*f420*/  BRA `(.L_x_6891) ;  /* 0xffffffc4000c7947 */ /* 0x000fea000383ffff */
.L_x_6805:
[----:B------:R-:W-:Y:S01]  /*f430*/  BSSY B1, `(.L_x_6892) ;  /* 0x0000008000017945 */ /* 0x000fe20003800000 */
[----:B------:R-:W-:Y:S01]  /*f440*/  MOV R13, R9 ;  /* 0x00000009000d7202 */ /* 0x000fe20000000f00 */
[----:B------:R-:W-:Y:S02]  /*f450*/  IMAD.MOV.U32 R12, RZ, RZ, RZ ;  /* 0x000000ffff0c7224 */ /* 0x000fe400078e00ff */
[----:B------:R-:W-:Y:S02]  /*f460*/  IMAD.MOV.U32 R11, RZ, RZ, 0x181f ;  /* 0x0000181fff0b7424 */ /* 0x000fe400078e00ff */
[----:B------:R-:W-:-:S07]  /*f470*/  IMAD.MOV.U32 R15, RZ, RZ, -0x1 ;  /* 0xffffffffff0f7424 */ /* 0x000fce00078e00ff */
[----:B--2---:R-:W-:Y:S05]  /*f480*/  WARPSYNC.COLLECTIVE R15, `(.L_x_6893) ;  /* 0x000000000f087348 */ /* 0x004fea0003c00000 */
[----:B--2---:R0:W1:Y:S02]  /*f490*/  SHFL.IDX P6, R14, R13, R12, R11 ;  /* 0x0000000c0d0e7389 */ /* 0x00406400000c000b */
[----:B01----:R-:W-:Y:S01]  /*f4a0*/  ENDCOLLECTIVE ;  /* 0x000000000000791b */ /* 0x003fe20003800000 */
.L_x_6893:
[----:B------:R-:W-:Y:S05]  /*f4b0*/  BSYNC B1 ;  /* 0x0000000000017941 */ /* 0x000fea0003800000 */
.L_x_6892:
        /* <DEDUP_REMOVED lines=9> */
.L_x_6894:
[----:B------:R-:W-:Y:S02]  /*f550*/  IMAD R8, R8, 0x2, R22 ;  /* 0x0000000208087824 */ /* 0x000fe400078e0216 */
[----:B------:R-:W-:Y:S02]  /*f560*/  IMAD.MOV.U32 R13, RZ, RZ, R9 ;  /* 0x000000ffff0d7224 */ /* 0x000fe400078e0009 */
[----:B------:R-:W-:Y:S02]  /*f570*/  IMAD.MOV.U32 R12, RZ, RZ, 0x1 ;  /* 0x00000001ff0c7424 */ /* 0x000fe400078e00ff */
[----:B------:R-:W-:-:S07]  /*f580*/  IMAD.MOV.U32 R2, RZ, RZ, R14 ;  /* 0x000000ffff027224 */ /* 0x000fce00078e000e */
[----:B------:R-:W-:Y:S05]  /*f590*/  WARPSYNC.COLLECTIVE R15, `(.L_x_6895) ;  /* 0x000000000f087348 */ /* 0x000fea0003c00000 */
[----:B------:R0:W1:Y:S02]  /*f5a0*/  SHFL.IDX P6, R14, R13, R12, R11 ;  /* 0x0000000c0d0e7389 */ /* 0x00006400000c000b */
[----:B01----:R-:W-:Y:S01]  /*f5b0*/  ENDCOLLECTIVE ;  /* 0x000000000000791b */ /* 0x003fe20003800000 */
.L_x_6895:
[----:B------:R-:W-:-:S05]  /*f5c0*/  IADD3 R2, P0, R2, R5, RZ ;  /* 0x0000000502027210 */ /* 0x000fca0007f1e0ff */
[----:B------:R-:W-:-:S05]  /*f5d0*/  IMAD.X R3, RZ, RZ, R3, P0 ;  /* 0x000000ffff037224 */ /* 0x000fca00000e0603 */
[----:B------:R-:W-:Y:S01]  /*f5e0*/  @!PT LDS RZ, [RZ] ;  /* 0x00000000fffff984 */ /* 0x000fe20000000800 */
[----:B------:R-:W-:Y:S01]  /*f5f0*/  @!PT LDS RZ, [RZ] ;  /* 0x00000000fffff984 */ /* 0x000fe20000000800 */
[----:B------:R-:W-:Y:S01]  /*f600*/  @!PT LDS RZ, [RZ] ;  /* 0x00000000fffff984 */ /* 0x000fe20000000800 */
[----:B------:R-:W-:Y:S01]  /*f610*/  LDGSTS.E.BYPASS.LTC128B.128 [R8+0x18400], desc[UR50][R2.64], !P4 ;  /* 0x1840000002087fae */ /* 0x000fe2000e101d72 */
[----:B------:R-:W-:-:S03]  /*f620*/  MOV R13, R7 ;  /* 0x00000007000d7202 */ /* 0x000fc60000000f00 */
[----:B------:R0:W-:Y:S02]  /*f630*/  LDGSTS.E.BYPASS.LTC128B.128 [R8+0x1c400], desc[UR50][R2.64+0x80], !P3 ;  /* 0x1c40008002087fae */ /* 0x0001e4000d901d72 */
[----:B0-----:R-:W-:-:S07]  /*f640*/  IMAD.MOV.U32 R3, RZ, RZ, R14 ;  /* 0x000000ffff037224 */ /* 0x001fce00078e000e */
[----:B------:R-:W-:Y:S05]  /*f650*/  WARPSYNC.COLLECTIVE R15, `(.L_x_6896) ;  /* 0x000000000f087348 */ /* 0x000fea0003c00000 */
[----:B------:R0:W1:Y:S02]  /*f660*/  SHFL.IDX P6, R14, R13, R12, R11 ;  /* 0x0000000c0d0e7389 */ /* 0x00006400000c000b */
[----:B01----:R-:W-:Y:S01]  /*f670*/  ENDCOLLECTIVE ;  /* 0x000000000000791b */ /* 0x003fe20003800000 */
.L_x_6896:
[----:B------:R-:W-:Y:S02]  /*f680*/  IMAD.MOV.U32 R13, RZ, RZ, R9 ;  /* 0x000000ffff0d7224 */ /* 0x000fe400078e0009 */
[----:B------:R-:W-:Y:S02]  /*f690*/  IMAD.MOV.U32 R12, RZ, RZ, 0x2 ;  /* 0x00000002ff0c7424 */ /* 0x000fe400078e00ff */
[----:B------:R-:W-:-:S07]  /*f6a0*/  IMAD.MOV.U32 R2, RZ, RZ, R14 ;  /* 0x000000ffff027224 */ /* 0x000fce00078e000e */
[----:B------:R-:W-:Y:S05]  /*f6b0*/  WARPSYNC.COLLECTIVE R15, `(.L_x_6897) ;  /* 0x000000000f087348 */ /* 0x000fea0003c00000 */
[----:B------:R0:W1:Y:S02]  /*f6c0*/  SHFL.IDX P6, R14, R13, R12, R11 ;  /* 0x0000000c0d0e7389 */ /* 0x00006400000c000b */
[----:B01----:R-:W-:Y:S01]  /*f6d0*/  ENDCOLLECTIVE ;  /* 0x000000000000791b */ /* 0x003fe20003800000 */
.L_x_6897:
[----:B------:R-:W-:-:S05]  /*f6e0*/  IADD3 R2, P0, R2, R5, RZ ;  /* 0x0000000502027210 */ /* 0x000fca0007f1e0ff */
[----:B------:R-:W-:-:S05]  /*f6f0*/  IMAD.X R3, RZ, RZ, R3, P0 ;  /* 0x000000ffff037224 */ /* 0x000fca00000e0603 */
[----:B------:R-:W-:Y:S01]  /*f700*/  @!PT LDS RZ, [RZ] ;  /* 0x00000000fffff984 */ /* 0x000fe20000000800 */
[----:B------:R-:W-:Y:S01]  /*f710*/  @!PT LDS RZ, [RZ] ;  /* 0x00000000fffff984 */ /* 0x000fe20000000800 */
[----:B------:R-:W-:Y:S01]  /*f720*/  @!PT LDS RZ, [RZ] ;  /* 0x00000000fffff984 */ /* 0x000fe20000000800 */
[----:B------:R-:W-:Y:S01]  /*f730*/  LDGSTS.E.BYPASS.LTC128B.128 [R8+0x18c00], desc[UR50][R2.64], !P4 ;  /* 0x18c0000002087fae */ /* 0x000fe2000e101d72 */
[----:B------:R-:W-:-:S03]  /*f740*/  IMAD.MOV.U32 R13, RZ, RZ, R7 ;  /* 0x000000ffff0d7224 */ /* 0x000fc600078e0007 */
[----:B------:R0:W-:Y:S02]  /*f750*/  LDGSTS.E.BYPASS.LTC128B.128 [R8+0x1cc00], desc[UR50][R2.64+0x80], !P3 ;  /* 0x1cc0008002087fae */ /* 0x0001e4000d901d72 */
[----:B0-----:R-:W-:-:S07]  /*f760*/  IMAD.MOV.U32 R3, RZ, RZ, R14 ;  /* 0x000000ffff037224 */ /* 0x001fce00078e000e */
[----:B------:R-:W-:Y:S05]  /*f770*/  WARPSYNC.COLLECTIVE R15, `(.L_x_6898) ;  /* 0x000000000f087348 */ /* 0x000fea0003c00000 */
[----:B------:R0:W1:Y:S02]  /*f780*/  SHFL.IDX P6, R14, R13, R12, R11 ;  /* 0x0000000c0d0e7389 */ /* 0x00006400000c000b */
[----:B01----:R-:W-:Y:S01]  /*f790*/  ENDCOLLECTIVE ;  /* 0x000000000000791b */ /* 0x003fe20003800000 */
.L_x_6898:
[----:B------:R-:W-:Y:S02]  /*f7a0*/  IMAD.MOV.U32 R13, RZ, RZ, R9 ;  /* 0x000000ffff0d7224 */ /* 0x000fe400078e0009 */
[----:B------:R-:W-:Y:S02]  /*f7b0*/  IMAD.MOV.U32 R12, RZ, RZ, 0x3 ;  /* 0x00000003ff0c7424 */ /* 0x000fe400078e00ff */
[----:B------:R-:W-:-:S07]  /*f7c0*/  IMAD.MOV.U32 R2, RZ, RZ, R14 ;  /* 0x000000ffff027224 */ /* 0x000fce00078e000e */
[----:B------:R-:W-:Y:S05]  /*f7d0*/  WARPSYNC.COLLECTIVE R15, `(.L_x_6899) ;  /* 0x000000000f087348 */ /* 0x000fea0003c00000 */
[----:B------:R0:W1:Y:S02]  /*f7e0*/  SHFL.IDX P6, R14, R13, R12, R11 ;  /* 0x0000000c0d0e7389 */ /* 0x00006400000c000b */
[----:B01----:R-:W-:Y:S01]  /*f7f0*/  ENDCOLLECTIVE ;  /* 0x000000000000791b */ /* 0x003fe20003800000 */
.L_x_6899:
[----:B------:R-:W-:-:S04]  /*f800*/  IADD3 R2, P0, R2, R5, RZ ;  /* 0x0000000502027210 */ /* 0x000fc80007f1e0ff */
[----:B------:R-:W-:-:S05]  /*f810*/  IADD3.X R3, RZ, R3, RZ, P0, !PT ;  /* 0x00000003ff037210 */ /* 0x000fca00007fe4ff */
        /* <DEDUP_REMOVED lines=10> */
.L_x_6900:
[----:B------:R-:W-:Y:S01]  /*f8c0*/  IMAD.MOV.U32 R13, RZ, RZ, R9 ;  /* 0x000000ffff0d7224 */ /* 0x000fe200078e0009 */
[----:B------:R-:W-:Y:S01]  /*f8d0*/  MOV R12, 0x4 ;  /* 0x00000004000c7802 */ /* 0x000fe20000000f00 */
[----:B------:R-:W-:-:S07]  /*f8e0*/  IMAD.MOV.U32 R2, RZ, RZ, R14 ;  /* 0x000000ffff027224 */ /* 0x000fce00078e000e */
[----:B------:R-:W-:Y:S05]  /*f8f0*/  WARPSYNC.COLLECTIVE R15, `(.L_x_6901) ;  /* 0x000000000f087348 */ /* 0x000fea0003c00000 */
[----:B------:R0:W1:Y:S02]  /*f900*/  SHFL.IDX P6, R14, R13, R12, R11 ;  /* 0x0000000c0d0e7389 */ /* 0x00006400000c000b */
[----:B01----:R-:W-:Y:S01]  /*f910*/  ENDCOLLECTIVE ;  /* 0x000000000000791b */ /* 0x003fe20003800000 */
.L_x_6901:
        /* <DEDUP_REMOVED lines=12> */
.L_x_6902:
[----:B------:R-:W-:Y:S02]  /*f9e0*/  IMAD.MOV.U32 R13, RZ, RZ, R9 ;  /* 0x000000ffff0d7224 */ /* 0x000fe400078e0009 */
[----:B------:R-:W-:Y:S02]  /*f9f0*/  IMAD.MOV.U32 R12, RZ, RZ, 0x5 ;  /* 0x00000005ff0c7424 */ /* 0x000fe400078e00ff */
[----:B------:R-:W-:-:S07]  /*fa00*/  IMAD.MOV.U32 R2, RZ, RZ, R14 ;  /* 0x000000ffff027224 */ /* 0x000fce00078e000e */
[----:B------:R-:W-:Y:S05]  /*fa10*/  WARPSYNC.COLLECTIVE R15, `(.L_x_6903) ;  /* 0x000000000f087348 */ /* 0x000fea0003c00000 */
[----:B------:R0:W1:Y:S02]  /*fa20*/  SHFL.IDX P6, R14, R13, R12, R11 ;  /* 0x0000000c0d0e7389 */ /* 0x00006400000c000b */
[----:B01----:R-:W-:Y:S01]  /*fa30*/  ENDCOLLECTIVE ;  /* 0x000000000000791b */ /* 0x003fe20003800000 */
.L_x_6903:
        /* <DEDUP_REMOVED lines=12> */
.L_x_6904:
[----:B------:R-:W-:Y:S02]  /*fb00*/  IMAD.MOV.U32 R13, RZ, RZ, R9 ;  /* 0x000000ffff0d7224 */ /* 0x000fe400078e0009 */
[----:B------:R-:W-:Y:S02]  /*fb10*/  IMAD.MOV.U32 R12, RZ, RZ, 0x6 ;  /* 0x00000006ff0c7424 */ /* 0x000fe400078e00ff */
[----:B------:R-:W-:-:S07]  /*fb20*/  IMAD.MOV.U32 R2, RZ, RZ, R14 ;  /* 0x000000ffff027224 */ /* 0x000fce00078e000e */
[----:B------:R-:W-:Y:S05]  /*fb30*/  WARPSYNC.COLLECTIVE R15, `(.L_x_6905) ;  /* 0x000000000f087348 */ /* 0x000fea0003c00000 */
[----:B------:R0:W1:Y:S02]  /*fb40*/  SHFL.IDX P6, R14, R13, R12, R11 ;  /* 0x0000000c0d0e7389 */ /* 0x00006400000c000b */
[----:B01----:R-:W-:Y:S01]  /*fb50*/  ENDCOLLECTIVE ;  /* 0x000000000000791b */ /* 0x003fe20003800000 */
.L_x_6905:
        /* <DEDUP_REMOVED lines=12> */
.L_x_6906:
[----:B------:R-:W-:Y:S02]  /*fc20*/  IMAD.MOV.U32 R13, RZ, RZ, R9 ;  /* 0x000000ffff0d7224 */ /* 0x000fe400078e0009 */
[----:B------:R-:W-:Y:S02]  /*fc30*/  IMAD.MOV.U32 R12, RZ, RZ, 0x7 ;  /* 0x00000007ff0c7424 */ /* 0x000fe400078e00ff */
[----:B------:R-:W-:-:S07]  /*fc40*/  IMAD.MOV.U32 R2, RZ, RZ, R14 ;  /* 0x000000ffff027224 */ /* 0x000fce00078e000e */
[----:B------:R-:W-:Y:S05]  /*fc50*/  WARPSYNC.COLLECTIVE R15, `(.L_x_6907) ;  /* 0x000000000f087348 */ /* 0x000fea0003c00000 */
[----:B------:R0:W1:Y:S02]  /*fc60*/  SHFL.IDX P6, R14, R13, R12, R11 ;  /* 0x0000000c0d0e7389 */ /* 0x00006400000c000b */
[----:B01----:R-:W-:Y:S01]  /*fc70*/  ENDCOLLECTIVE ;  /* 0x000000000000791b */ /* 0x003fe20003800000 */
.L_x_6907:
[----:B------:R-:W-:-:S04]  /*fc80*/  IADD3 R2, P0, R2, R5, RZ ;  /* 0x0000000502027210 */ /* 0x000fc80007f1e0ff */
[----:B------:R-:W-:-:S05]  /*fc90*/  IADD3.X R3, RZ, R3, RZ, P0, !PT ;  /* 0x00000003ff037210 */ /* 0x000fca00007fe4ff */
[----:B------:R-:W-:Y:S01]  /*fca0*/  @!PT LDS RZ, [RZ] ;  /* 0x00000000fffff984 */ /* 0x000fe20000000800 */
[----:B------:R-:W-:Y:S01]  /*fcb0*/  @!PT LDS RZ, [RZ] ;  /* 0x00000000fffff984 */ /* 0x000fe20000000800 */
[----:B------:R-:W-:Y:S01]  /*fcc0*/  @!PT LDS RZ, [RZ] ;  /* 0x00000000fffff984 */ /* 0x000fe20000000800 */
[----:B------:R0:W-:Y:S01]  /*fcd0*/  LDGSTS.E.BYPASS.LTC128B.128 [R8+0x1b400], desc[UR50][R2.64], !P4 ;  /* 0x1b40000002087fae */ /* 0x0001e2000e101d72 */
[----:B------:R-:W-:-:S03]  /*fce0*/  IMAD.MOV.U32 R13, RZ, RZ, R7 ;  /* 0x000000ffff0d7224 */ /* 0x000fc600078e0007 */
[----:B------:R0:W-:Y:S01]  /*fcf0*/  LDGSTS.E.BYPASS.LTC128B.128 [R8+0x1f400], desc[UR50][R2.64+0x80], !P3 ;  /* 0x1f40008002087fae */ /* 0x0001e2000d901d72 */
[----:B------:R-:W-:-:S07]  /*fd00*/  IMAD.MOV.U32 R9, RZ, RZ, R14 ;  /* 0x000000ffff097224 */ /* 0x000fce00078e000e */
[----:B0-----:R-:W-:Y:S05]  /*fd10*/  WARPSYNC.COLLECTIVE R15, `(.L_x_6908) ;  /* 0x000000000f087348 */ /* 0x001fea0003c00000 */
[----:B------:R1:W2:Y:S02]  /*fd20*/  SHFL.IDX P6, R14, R13, R12, R11 ;  /* 0x0000000c0d0e7389 */ /* 0x0002a400000c000b */
[----:B012---:R-:W-:Y:S01]  /*fd30*/  ENDCOLLECTIVE ;  /* 0x000000000000791b */ /* 0x007fe20003800000 */
.L_x_6908:
[----:B------:R-:W-:Y:S01]  /*fd40*/  IMAD.MOV.U32 R2, RZ, RZ, R14 ;  /* 0x000000ffff027224 */ /* 0x000fe200078e000e */
[----:B------:R-:W-:Y:S06]  /*fd50*/  BRA `(.L_x_6909) ;  /* 0xffffffbc00e07947 */ /* 0x000fec000383ffff */
.L_x_6810:
[----:B-1----:R1:W3:Y:S02]  /*fd60*/  SYNCS.PHASECHK.TRANS64.TRYWAIT P0, [R6+URZ+0x28860], R3 ;  /* 0x02886003060075a7 */ /* 0x0022e4000800017f */
[----:B---3--:R-:W-:Y:S05]  /*fd70*/  @!P0 NANOSLEEP.SYNCS 0x989680 ;  /* 0x009896800000895d */ /* 0x008fea0003900000 */
[----:B------:R-:W3:Y:S02]  /*fd80*/  @!P0 SYNCS.PHASECHK.TRANS64 P0, [R6+URZ+0x28860], R3 ;  /* 0x02886003060085a7 */ /* 0x000ee4000800007f */
[----:B---3--:R-:W-:Y:S05]  /*fd90*/  @!P0 BRA `(.L_x_6810) ;  /* 0xfffffffc00f08947 */ /* 0x008fea000383ffff */
[----:B------:R-:W-:Y:S05]  /*fda0*/  BRA `(.L_x_6910) ;  /* 0xffffffc000407947 */ /* 0x000fea000383ffff */
.L_x_6811:
[----:B------:R-:W-:Y:S01]  /*fdb0*/  BSSY B1, `(.L_x_6911) ;  /* 0x0000008000017945 */ /* 0x000fe20003800000 */
[----:B------:R-:W-:Y:S01]  /*fdc0*/  IMAD.MOV.U32 R13, RZ, RZ, R24 ;  /* 0x000000ffff0d7224 */ /* 0x000fe200078e0018 */
[----:B------:R-:W-:Y:S01]  /*fdd0*/  MOV R11, 0x181f ;  /* 0x0000181f000b7802 */ /* 0x000fe20000000f00 */
[----:B------:R-:W-:Y:S02]  /*fde0*/  IMAD.MOV.U32 R12, RZ, RZ, RZ ;  /* 0x000000ffff0c7224 */ /* 0x000fe400078e00ff */
[----:B------:R-:W-:-:S07]  /*fdf0*/  IMAD.MOV.U32 R15, RZ, RZ, -0x1 ;  /* 0xffffffffff0f7424 */ /* 0x000fce00078e00ff */
[----:B-12---:R-:W-:Y:S05]  /*fe00*/  WARPSYNC.COLLECTIVE R15, `(.L_x_6912) ;  /* 0x000000000f087348 */ /* 0x006fea0003c00000 */
[----:B--2---:R0:W2:Y:S02]  /*fe10*/  SHFL.IDX P6, R14, R13, R12, R11 ;  /* 0x0000000c0d0e7389 */ /* 0x0040a400000c000b */
[----:B012---:R-:W-:Y:S01]  /*fe20*/  ENDCOLLECTIVE ;  /* 0x000000000000791b */ /* 0x007fe20003800000 */
.L_x_6912:
[----:B------:R-:W-:Y:S05]  /*fe30*/  BSYNC B1 ;  /* 0x0000000000017941 */ /* 0x000fea0003800000 */
.L_x_6911:
        /* <DEDUP_REMOVED lines=9> */
.L_x_6913:
[----:B------:R-:W-:Y:S02]  /*fed0*/  IMAD.MOV.U32 R13, RZ, RZ, R24 ;  /* 0x000000ffff0d7224 */ /* 0x000fe400078e0018 */
[----:B------:R-:W-:Y:S01]  /*fee0*/  IMAD.MOV.U32 R12, RZ, RZ, 0x1 ;  /* 0x00000001ff0c7424 */ /* 0x000fe200078e00ff */
[----:B------:R-:W-:-:S13]  /*fef0*/  IADD3 R2, P0, R14, R5, RZ ;  /* 0x000000050e027210 */ /* 0x000fda0007f1e0ff */
[----:B------:R-:W-:Y:S05]  /*ff00*/  WARPSYNC.COLLECTIVE R15, `(.L_x_6914) ;  /* 0x000000000f087348 */ /* 0x000fea0003c00000 */
[----:B------:R0:W1:Y:S02]  /*ff10*/  SHFL.IDX P6, R14, R13, R12, R11 ;  /* 0x0000000c0d0e7389 */ /* 0x00006400000c000b */
[----:B01----:R-:W-:Y:S01]  /*ff20*/  ENDCOLLECTIVE ;  /* 0x000000000000791b */ /* 0x003fe20003800000 */
.L_x_6914:
        /* <DEDUP_REMOVED lines=13> */
.L_x_6915:
[----:B------:R-:W-:Y:S02]  /*10000*/  IMAD.MOV.U32 R13, RZ, RZ, R24 ;  /* 0x000000ffff0d7224 */ /* 0x000fe400078e0018 */
[----:B------:R-:W-:Y:S01]  /*10010*/  IMAD.MOV.U32 R12, RZ, RZ, 0x2 ;  /* 0x00000002ff0c7424 */ /* 0x000fe200078e00ff */
[----:B------:R-:W-:-:S13]  /*10020*/  IADD3 R2, P0, R14, R5, RZ ;  /* 0x000000050e027210 */ /* 0x000fda0007f1e0ff */
[----:B------:R-:W-:Y:S05]  /*10030*/  WARPSYNC.COLLECTIVE R15, `(.L_x_6916) ;  /* 0x000000000f087348 */ /* 0x000fea0003c00000 */
[----:B------:R0:W1:Y:S02]  /*10040*/  SHFL.IDX P6, R14, R13, R12, R11 ;  /* 0x0000000c0d0e7389 */ /* 0x00006400000c000b */
[----:B01----:R-:W-:Y:S01]  /*10050*/  ENDCOLLECTIVE ;  /* 0x000000000000791b */ /* 0x003fe20003800000 */
.L_x_6916:
        /* <DEDUP_REMOVED lines=9> */
[----:B0-----:R-:W-:-:S07]  /*100f0*/  MOV R3, R14 ;  /* 0x0000000e00037202 */ /* 0x001fce0000000f00 */
[----:B------:R-:W-:Y:S05]  /*10100*/  WARPSYNC.COLLECTIVE R15, `(.L_x_6917) ;  /* 0x000000000f087348 */ /* 0x000fea0003c00000 */
[----:B------:R0:W1:Y:S02]  /*10110*/  SHFL.IDX P6, R14, R13, R12, R11 ;  /* 0x0000000c0d0e7389 */ /* 0x00006400000c000b */
[----:B01----:R-:W-:Y:S01]  /*10120*/  ENDCOLLECTIVE ;  /* 0x000000000000791b */ /* 0x003fe20003800000 */
.L_x_6917:
[----:B------:R-:W-:Y:S02]  /*10130*/  IMAD.MOV.U32 R13, RZ, RZ, R24 ;  /* 0x000000ffff0d7224 */ /* 0x000fe400078e0018 */
[----:B------:R-:W-:Y:S01]  /*10140*/  IMAD.MOV.U32 R12, RZ, RZ, 0x3 ;  /* 0x00000003ff0c7424 */ /* 0x000fe200078e00ff */
[----:B------:R-:W-:-:S13]  /*10150*/  IADD3 R2, P0, R14, R5, RZ ;  /* 0x000000050e027210 */ /* 0x000fda0007f1e0ff */
[----:B------:R-:W-:Y:S05]  /*10160*/  WARPSYNC.COLLECTIVE R15, `(.L_x_6918) ;  /* 0x000000000f087348 */ /* 0x000fea0003c00000 */
[----:B------:R0:W1:Y:S02]  /*10170*/  SHFL.IDX P6, R14, R13, R12, R11 ;  /* 0x0000000c0d0e7389 */ /* 0x00006400000c000b */
[----:B01----:R-:W-:Y:S01]  /*10180*/  ENDCOLLECTIVE ;  /* 0x000000000000791b */ /* 0x003fe20003800000 */
.L_x_6918:
        /* <DEDUP_REMOVED lines=13> */
.L_x_6919:
[----:B------:R-:W-:Y:S01]  /*10260*/  MOV R13, R24 ;  /* 0x00000018000d7202 */ /* 0x000fe20000000f00 */
[----:B------:R-:W-:Y:S01]  /*10270*/  IMAD.MOV.U32 R12, RZ, RZ, 0x4 ;  /* 0x00000004ff0c7424 */ /* 0x000fe200078e00ff */
[----:B------:R-:W-:-:S13]  /*10280*/  IADD3 R2, P0, R14, R5, RZ ;  /* 0x000000050e027210 */ /* 0x000fda0007f1e0ff */
[----:B------:R-:W-:Y:S05]  /*10290*/  WARPSYNC.COLLECTIVE R15, `(.L_x_6920) ;  /* 0x000000000f087348 */ /* 0x000fea0003c00000 */
[----:B------:R0:W1:Y:S02]  /*102a0*/  SHFL.IDX P6, R14, R13, R12, R11 ;  /* 0x0000000c0d0e7389 */ /* 0x00006400000c000b */
[----:B01----:R-:W-:Y:S01]  /*102b0*/  ENDCOLLECTIVE ;  /* 0x000000000000791b */ /* 0x003fe20003800000 */
.L_x_6920:
        /* <DEDUP_REMOVED lines=13> */
.L_x_6921:
[----:B------:R-:W-:Y:S02]  /*10390*/  IMAD.MOV.U32 R13, RZ, RZ, R24 ;  /* 0x000000ffff0d7224 */ /* 0x000fe400078e0018 */
[----:B------:R-:W-:Y:S01]  /*103a0*/  IMAD.MOV.U32 R12, RZ, RZ, 0x5 ;  /* 0x00000005ff0c7424 */ /* 0x000fe200078e00ff */
[----:B------:R-:W-:-:S13]  /*103b0*/  IADD3 R2, P0, R14, R5, RZ ;  /* 0x000000050e027210 */ /* 0x000fda0007f1e0ff */
[----:B------:R-:W-:Y:S05]  /*103c0*/  WARPSYNC.COLLECTIVE R15, `(.L_x_6922) ;  /* 0x000000000f087348 */ /* 0x000fea0003c00000 */
[----:B------:R0:W1:Y:S02]  /*103d0*/  SHFL.IDX P6, R14, R13, R12, R11 ;  /* 0x0000000c0d0e7389 */ /* 0x00006400000c000b */
[----:B01----:R-:W-:Y:S01]  /*103e0*/  ENDCOLLECTIVE ;  /* 0x000000000000791b */ /* 0x003fe20003800000 */
.L_x_6922:
        /* <DEDUP_REMOVED lines=13> */
.L_x_6923:
[----:B------:R-:W-:Y:S02]  /*104c0*/  IMAD.MOV.U32 R13, RZ, RZ, R24 ;  /* 0x000000ffff0d7224 */ /* 0x000fe400078e0018 */
[----:B------:R-:W-:Y:S01]  /*104d0*/  IMAD.MOV.U32 R12, RZ, RZ, 0x6 ;  /* 0x00000006ff0c7424 */ /* 0x000fe200078e00ff */
[----:B------:R-:W-:-:S13]  /*104e0*/  IADD3 R2, P0, R14, R5, RZ ;  /* 0x000000050e027210 */ /* 0x000fda0007f1e0ff */
[----:B------:R-:W-:Y:S05]  /*104f0*/  WARPSYNC.COLLECTIVE R15, `(.L_x_6924) ;  /* 0x000000000f087348 */ /* 0x000fea0003c00000 */
[----:B------:R0:W1:Y:S02]  /*10500*/  SHFL.IDX P6, R14, R13, R12, R11 ;  /* 0x0000000c0d0e7389 */ /* 0x00006400000c000b */
[----:B01----:R-:W-:Y:S01]  /*10510*/  ENDCOLLECTIVE ;  /* 0x000000000000791b */ /* 0x003fe20003800000 */
.L_x_6924:
        /* <DEDUP_REMOVED lines=13> */
.L_x_6925:
[----:B------:R-:W-:Y:S01]  /*105f0*/  IMAD.MOV.U32 R13, RZ, RZ, R24 ;  /* 0x000000ffff0d7224 */ /* 0x000fe200078e0018 */
[----:B------:R-:W-:Y:S02]  /*10600*/  MOV R12, 0x7 ;  /* 0x00000007000c7802 */ /* 0x000fe40000000f00 */
[----:B------:R-:W-:-:S13]  /*10610*/  IADD3 R2, P0, R14, R5, RZ ;  /* 0x000000050e027210 */ /* 0x000fda0007f1e0ff */
[----:B------:R-:W-:Y:S05]  /*10620*/  WARPSYNC.COLLECTIVE R15, `(.L_x_6926) ;  /* 0x000000000f087348 */ /* 0x000fea0003c00000 */
[----:B------:R0:W1:Y:S02]  /*10630*/  SHFL.IDX P6, R14, R13, R12, R11 ;  /* 0x0000000c0d0e7389 */ /* 0x00006400000c000b */
[----:B01----:R-:W-:Y:S01]  /*10640*/  ENDCOLLECTIVE ;  /* 0x000000000000791b */ /* 0x003fe20003800000 */
.L_x_6926:
        /* <DEDUP_REMOVED lines=12> */
.L_x_6927:
[----:B------:R-:W-:Y:S01]  /*10710*/  @!PT LDS RZ, [RZ] ;  /* 0x00000000fffff984 */ /* 0x000fe20000000800 */
[----:B------:R-:W-:Y:S01]  /*10720*/  @!PT LDS RZ, [RZ] ;  /* 0x00000000fffff984 */ /* 0x000fe20000000800 */
[----:B------:R-:W-:Y:S01]  /*10730*/  @!PT LDS RZ, [RZ] ;  /* 0x00000000fffff984 */ /* 0x000fe20000000800 */
[----:B------:R0:W-:Y:S01]  /*10740*/  LDGSTS.E.BYPASS.LTC128B.128 [R7+0x7400], desc[UR50][R2.64+0x80], !P0 ;  /* 0x0740008002077fae */ /* 0x0001e2000c101d72 */
[----:B------:R-:W-:Y:S05]  /*10750*/  BRA `(.L_x_6928) ;  /* 0xffffffb800e07947 */ /* 0x000fea000383ffff */
.L_x_6819:
[----:B0-----:R0:W1:Y:S02]  /*10760*/  SYNCS.PHASECHK.TRANS64.TRYWAIT P0, [R0+URZ+0x28860], R3 ;  /* 0x02886003000075a7 */ /* 0x001064000800017f */
[----:B-1----:R-:W-:Y:S05]  /*10770*/  @!P0 NANOSLEEP.SYNCS 0x989680 ;  /* 0x009896800000895d */ /* 0x002fea0003900000 */
[----:B------:R-:W1:Y:S02]  /*10780*/  @!P0 SYNCS.PHASECHK.TRANS64 P0, [R0+URZ+0x28860], R3 ;  /* 0x02886003000085a7 */ /* 0x000e64000800007f */
[----:B-1----:R-:W-:Y:S05]  /*10790*/  @!P0 BRA `(.L_x_6819) ;  /* 0xfffffffc00f08947 */ /* 0x002fea000383ffff */
[----:B------:R-:W-:Y:S05]  /*107a0*/  BRA `(.L_x_6929) ;  /* 0xffffffbc00fc7947 */ /* 0x000fea000383ffff */
.L_x_6820:
        /* <DEDUP_REMOVED lines=8> */
.L_x_6931:
[----:B------:R-:W-:Y:S05]  /*10830*/  BSYNC B0 ;  /* 0x0000000000007941 */ /* 0x000fea0003800000 */
.L_x_6930:
        /* <DEDUP_REMOVED lines=9> */
.L_x_6932:
[----:B------:R-:W-:Y:S01]  /*108d0*/  ULDC UR4, c[0x0][0x2f4] ;  /* 0x0000bd0000047ab9 */ /* 0x000fe20000000800 */
[----:B------:R-:W-:Y:S01]  /*108e0*/  IMAD R4, R9, 0x2, R22 ;  /* 0x0000000209047824 */ /* 0x000fe200078e0216 */
[----:B------:R-:W-:Y:S02]  /*108f0*/  ISETP.GE.AND P1, PT, R30, UR4, PT ;  /* 0x000000041e007c0c */ /* 0x000fe4000bf26270 */
[----:B------:R-:W-:Y:S02]  /*10900*/  ISETP.GE.AND P0, PT, R29, UR4, PT ;  /* 0x000000041d007c0c */ /* 0x000fe4000bf06270 */
[C---:B------:R-:W-:Y:S02]  /*10910*/  ISETP.LT.OR P3, PT, R6.reuse, 0x1, P1 ;  /* 0x000000010600780c */ /* 0x040fe40000f61670 */
[----:B------:R-:W-:Y:S01]  /*10920*/  ISETP.LT.OR P4, PT, R6, 0x1, P0 ;  /* 0x000000010600780c */ /* 0x000fe20000781670 */
[----:B------:R-:W-:Y:S01]  /*10930*/  IMAD.MOV.U32 R13, RZ, RZ, R24 ;  /* 0x000000ffff0d7224 */ /* 0x000fe200078e0018 */
[----:B------:R-:W-:-:S02]  /*10940*/  MOV R12, 0x1 ;  /* 0x00000001000c7802 */ /* 0x000fc40000000f00 */
[----:B------:R-:W-:-:S13]  /*10950*/  IADD3 R2, P2, R14, R5, RZ ;  /* 0x000000050e027210 */ /* 0x000fda0007f5e0ff */
[----:B------:R-:W-:Y:S05]  /*10960*/  WARPSYNC.COLLECTIVE R15, `(.L_x_6933) ;  /* 0x000000000f087348 */ /* 0x000fea0003c00000 */
[----:B------:R0:W1:Y:S02]  /*10970*/  SHFL.IDX P6, R14, R13, R12, R11 ;  /* 0x0000000c0d0e7389 */ /* 0x00006400000c000b */
[----:B01----:R-:W-:Y:S01]  /*10980*/  ENDCOLLECTIVE ;  /* 0x000000000000791b */ /* 0x003fe20003800000 */
.L_x_6933:
[----:B------:R-:W-:-:S05]  /*10990*/  IMAD.X R3, RZ, RZ, R3, P2 ;  /* 0x000000ffff037224 */ /* 0x000fca00010e0603 */
[----:B------:R-:W-:Y:S01]  /*109a0*/  @!PT LDS RZ, [RZ] ;  /* 0x00000000fffff984 */ /* 0x000fe20000000800 */
[----:B------:R-:W-:Y:S01]  /*109b0*/  @!PT LDS RZ, [RZ] ;  /* 0x00000000fffff984 */ /* 0x000fe20000000800 */
[----:B------:R-:W-:Y:S01]  /*109c0*/  @!PT LDS RZ, [RZ] ;  /* 0x00000000fffff984 */ /* 0x000fe20000000800 */
[----:B------:R0:W-:Y:S01]  /*109d0*/  LDGSTS.E.BYPASS.LTC128B.128 [R4+0x400], desc[UR50][R2.64], !P3 ;  /* 0x0040000002047fae */ /* 0x0001e2000d901d72 */
[----:B------:R-:W-:-:S03]  /*109e0*/  ISETP.LT.OR P3, PT, R6, 0x11, P1 ;  /* 0x000000110600780c */ /* 0x000fc60000f61670 */
[----:B------:R0:W-:Y:S01]  /*109f0*/  LDGSTS.E.BYPASS.LTC128B.128 [R4+0x4400], desc[UR50][R2.64+0x80], !P4 ;  /* 0x0440008002047fae */ /* 0x0001e2000e101d72 */
[----:B------:R-:W-:Y:S01]  /*10a00*/  ISETP.LT.OR P4, PT, R6, 0x11, P0 ;  /* 0x000000110600780c */ /* 0x000fe20000781670 */
[----:B------:R-:W-:Y:S02]  /*10a10*/  IMAD.MOV.U32 R13, RZ, RZ, R23 ;  /* 0x000000ffff0d7224 */ /* 0x000fe400078e0017 */
[----:B------:R-:W-:-:S10]  /*10a20*/  IMAD.MOV.U32 R7, RZ, RZ, R14 ;  /* 0x000000ffff077224 */ /* 0x000fd400078e000e */
[----:B0-----:R-:W-:Y:S05]  /*10a30*/  WARPSYNC.COLLECTIVE R15, `(.L_x_6934) ;  /* 0x000000000f087348 */ /* 0x001fea0003c00000 */
[----:B------:R1:W2:Y:S02]  /*10a40*/  SHFL.IDX P6, R14, R13, R12, R11 ;  /* 0x0000000c0d0e7389 */ /* 0x0002a400000c000b */
[----:B012---:R-:W-:Y:S01]  /*10a50*/  ENDCOLLECTIVE ;  /* 0x000000000000791b */ /* 0x007fe20003800000 */
.L_x_6934:
[----:B------:R-:W-:Y:S02]  /*10a60*/  IMAD.MOV.U32 R13, RZ, RZ, R24 ;  /* 0x000000ffff0d7224 */ /* 0x000fe400078e0018 */
[----:B------:R-:W-:Y:S02]  /*10a70*/  IMAD.MOV.U32 R12, RZ, RZ, 0x2 ;  /* 0x00000002ff0c7424 */ /* 0x000fe400078e00ff */
[----:B------:R-:W-:-:S07]  /*10a80*/  IMAD.MOV.U32 R10, RZ, RZ, R14 ;  /* 0x000000ffff0a7224 */ /* 0x000fce00078e000e */
[----:B------:R-:W-:Y:S05]  /*10a90*/  WARPSYNC.COLLECTIVE R15, `(.L_x_6935) ;  /* 0x000000000f087348 */ /* 0x000fea0003c00000 */
[----:B------:R0:W1:Y:S02]  /*10aa0*/  SHFL.IDX P6, R14, R13, R12, R11 ;  /* 0x0000000c0d0e7389 */ /* 0x00006400000c000b */
[----:B01----:R-:W-:Y:S01]  /*10ab0*/  ENDCOLLECTIVE ;  /* 0x000000000000791b */ /* 0x003fe20003800000 */
.L_x_6935:
[----:B------:R-:W-:-:S05]  /*10ac0*/  IADD3 R2, P2, R10, R5, RZ ;  /* 0x000000050a027210 */ /* 0x000fca0007f5e0ff */
[----:B------:R-:W-:-:S05]  /*10ad0*/  IMAD.X R3, RZ, RZ, R7, P2 ;  /* 0x000000ffff037224 */ /* 0x000fca00010e0607 */
[----:B------:R-:W-:Y:S01]  /*10ae0*/  @!PT LDS RZ, [RZ] ;  /* 0x00000000fffff984 */ /* 0x000fe20000000800 */
[----:B------:R-:W-:Y:S01]  /*10af0*/  @!PT LDS RZ, [RZ] ;  /* 0x00000000fffff984 */ /* 0x000fe20000000800 */
[----:B------:R-:W-:Y:S01]  /*10b00*/  @!PT LDS RZ, [RZ] ;  /* 0x00000000fffff984 */ /* 0x000fe20000000800 */
[----:B------:R0:W-:Y:S01]  /*10b10*/  LDGSTS.E.BYPASS.LTC128B.128 [R4+0xc00], desc[UR50][R2.64], !P3 ;  /* 0x00c0000002047fae */ /* 0x0001e2000d901d72 */
[----:B------:R-:W-:Y:S02]  /*10b20*/  MOV R13, R23 ;  /* 0x00000017000d7202 */ /* 0x000fe40000000f00 */
[C---:B------:R-:W-:Y:S01]  /*10b30*/  ISETP.LT.OR P3, PT, R6.reuse, 0x21, P1 ;  /* 0x000000210600780c */ /* 0x040fe20000f61670 */
[----:B------:R0:W-:Y:S01]  /*10b40*/  LDGSTS.E.BYPASS.LTC128B.128 [R4+0x4c00], desc[UR50][R2.64+0x80], !P4 ;  /* 0x04c0008002047fae */ /* 0x0001e2000e101d72 */
[----:B------:R-:W-:Y:S01]  /*10b50*/  ISETP.LT.OR P4, PT, R6, 0x21, P0 ;  /* 0x000000210600780c */ /* 0x000fe20000781670 */
[----:B------:R-:W-:-:S12]  /*10b60*/  IMAD.MOV.U32 R8, RZ, RZ, R14 ;  /* 0x000000ffff087224 */ /* 0x000fd800078e000e */
[----:B0-----:R-:W-:Y:S05]  /*10b70*/  WARPSYNC.COLLECTIVE R15, `(.L_x_6936) ;  /* 0x000000000f087348 */ /* 0x001fea0003c00000 */
[----:B------:R1:W2:Y:S02]  /*10b80*/  SHFL.IDX P6, R14, R13, R12, R11 ;  /* 0x0000000c0d0e7389 */ /* 0x0002a400000c000b */
[----:B012---:R-:W-:Y:S01]  /*10b90*/  ENDCOLLECTIVE ;  /* 0x000000000000791b */ /* 0x007fe20003800000 */
.L_x_6936:
[----:B------:R-:W-:Y:S02]  /*10ba0*/  IMAD.MOV.U32 R13, RZ, RZ, R24 ;  /* 0x000000ffff0d7224 */ /* 0x000fe400078e0018 */
[----:B------:R-:W-:Y:S01]  /*10bb0*/  IMAD.MOV.U32 R12, RZ, RZ, 0x3 ;  /* 0x00000003ff0c7424 */ /* 0x000fe200078e00ff */
[----:B------:R-:W-:-:S13]  /*10bc0*/  IADD3 R2, P2, R14, R5, RZ ;  /* 0x000000050e027210 */ /* 0x000fda0007f5e0ff */
[----:B------:R-:W-:Y:S05]  /*10bd0*/  WARPSYNC.COLLECTIVE R15, `(.L_x_6937) ;  /* 0x000000000f087348 */ /* 0x000fea0003c00000 */
[----:B------:R0:W1:Y:S02]  /*10be0*/  SHFL.IDX P6, R14, R13, R12, R11 ;  /* 0x0000000c0d0e7389 */ /* 0x00006400000c000b */
[----:B01----:R-:W-:Y:S01]  /*10bf0*/  ENDCOLLECTIVE ;  /* 0x000000000000791b */ /* 0x003fe20003800000 */
.L_x_6937:
        /* <DEDUP_REMOVED lines=13> */
.L_x_6938:
[----:B------:R-:W-:Y:S01]  /*10cd0*/  IMAD.MOV.U32 R13, RZ, RZ, R24 ;  /* 0x000000ffff0d7224 */ /* 0x000fe200078e0018 */
[----:B------:R-:W-:Y:S02]  /*10ce0*/  MOV R12, 0x4 ;  /* 0x00000004000c7802 */ /* 0x000fe40000000f00 */
[----:B------:R-:W-:-:S13]  /*10cf0*/  IADD3 R2, P2, R14, R5, RZ ;  /* 0x000000050e027210 */ /* 0x000fda0007f5e0ff */
[----:B------:R-:W-:Y:S05]  /*10d00*/  WARPSYNC.COLLECTIVE R15, `(.L_x_6939) ;  /* 0x000000000f087348 */ /* 0x000fea0003c00000 */
[----:B------:R0:W1:Y:S02]  /*10d10*/  SHFL.IDX P6, R14, R13, R12, R11 ;  /* 0x0000000c0d0e7389 */ /* 0x00006400000c000b */
[----:B01----:R-:W-:Y:S01]  /*10d20*/  ENDCOLLECTIVE ;  /* 0x000000000000791b */ /* 0x003fe20003800000 */
.L_x_6939:
        /* <DEDUP_REMOVED lines=13> */
.L_x_6940:
[----:B------:R-:W-:Y:S02]  /*10e00*/  IMAD.MOV.U32 R13, RZ, RZ, R24 ;  /* 0x000000ffff0d7224 */ /* 0x000fe400078e0018 */
[----:B------:R-:W-:Y:S02]  /*10e10*/  IMAD.MOV.U32 R12, RZ, RZ, 0x5 ;  /* 0x00000005ff0c7424 */ /* 0x000fe400078e00ff */
[----:B------:R-:W-:-:S07]  /*10e20*/  IMAD.MOV.U32 R10, RZ, RZ, R14 ;  /* 0x000000ffff0a7224 */ /* 0x000fce00078e000e */
[----:B------:R-:W-:Y:S05]  /*10e30*/  WARPSYNC.COLLECTIVE R15, `(.L_x_6941) ;  /* 0x000000000f087348 */ /* 0x000fea0003c00000 */
[----:B------:R0:W1:Y:S02]  /*10e40*/  SHFL.IDX P6, R14, R13, R12, R11 ;  /* 0x0000000c0d0e7389 */ /* 0x00006400000c000b */
[----:B01----:R-:W-:Y:S01]  /*10e50*/  ENDCOLLECTIVE ;  /* 0x000000000000791b */ /* 0x003fe20003800000 */
.L_x_6941:
        /* <DEDUP_REMOVED lines=14> */
.L_x_6942:
[----:B------:R-:W-:Y:S02]  /*10f40*/  IMAD.MOV.U32 R13, RZ, RZ, R24 ;  /* 0x000000ffff0d7224 */ /* 0x000fe400078e0018 */
[----:B------:R-:W-:Y:S01]  /*10f50*/  IMAD.MOV.U32 R12, RZ, RZ, 0x6 ;  /* 0x00000006ff0c7424 */ /* 0x000fe200078e00ff */
[----:B------:R-:W-:-:S13]  /*10f60*/  IADD3 R2, P2, R14, R5, RZ ;  /* 0x000000050e027210 */ /* 0x000fda0007f5e0ff */
[----:B------:R-:W-:Y:S05]  /*10f70*/  WARPSYNC.COLLECTIVE R15, `(.L_x_6943) ;  /* 0x000000000f087348 */ /* 0x000fea0003c00000 */
[----:B------:R0:W1:Y:S02]  /*10f80*/  SHFL.IDX P6, R14, R13, R12, R11 ;  /* 0x0000000c0d0e7389 */ /* 0x00006400000c000b */
[----:B01----:R-:W-:Y:S01]  /*10f90*/  ENDCOLLECTIVE ;  /* 0x000000000000791b */ /* 0x003fe20003800000 */
.L_x_6943:
        /* <DEDUP_REMOVED lines=13> */
.L_x_6944:
[----:B------:R-:W-:Y:S01]  /*11070*/  MOV R13, R24 ;  /* 0x00000018000d7202 */ /* 0x000fe20000000f00 */
[----:B------:R-:W-:Y:S02]  /*11080*/  IMAD.MOV.U32 R12, RZ, RZ, 0x7 ;  /* 0x00000007ff0c7424 */ /* 0x000fe400078e00ff */
[----:B------:R-:W-:-:S07]  /*11090*/  IMAD.MOV.U32 R10, RZ, RZ, R14 ;  /* 0x000000ffff0a7224 */ /* 0x000fce00078e000e */
[----:B------:R-:W-:Y:S05]  /*110a0*/  WARPSYNC.COLLECTIVE R15, `(.L_x_6945) ;  /* 0x000000000f087348 */ /* 0x000fea0003c00000 */
[----:B------:R0:W1:Y:S02]  /*110b0*/  SHFL.IDX P6, R14, R13, R12, R11 ;  /* 0x0000000c0d0e7389 */ /* 0x00006400000c000b */
[----:B01----:R-:W-:Y:S01]  /*110c0*/  ENDCOLLECTIVE ;  /* 0x000000000000791b */ /* 0x003fe20003800000 */
.L_x_6945:
[----:B------:R-:W-:-:S05]  /*110d0*/  IADD3 R2, P2, R10, R5, RZ ;  /* 0x000000050a027210 */ /* 0x000fca0007f5e0ff */
[----:B------:R-:W-:-:S05]  /*110e0*/  IMAD.X R3, RZ, RZ, R8, P2 ;  /* 0x000000ffff037224 */ /* 0x000fca00010e0608 */
        /* <DEDUP_REMOVED lines=10> */
.L_x_6946:
[----:B------:R-:W-:Y:S05]  /*11190*/  BRA `(.L_x_6947) ;  /* 0xffffffb8009c7947 */ /* 0x000fea000383ffff */
.L_x_6825:
        /* <DEDUP_REMOVED lines=8> */
.L_x_6949:
[----:B------:R-:W-:Y:S05]  /*11220*/  BSYNC B0 ;  /* 0x0000000000007941 */ /* 0x000fea0003800000 */
.L_x_6948:
        /* <DEDUP_REMOVED lines=9> */
.L_x_6950:
        /* <DEDUP_REMOVED lines=18> */
.L_x_6951:
[----:B------:R-:W-:Y:S01]  /*113e0*/  IMAD.MOV.U32 R12, RZ, RZ, 0x2 ;  /* 0x00000002ff0c7424 */ /* 0x000fe200078e00ff */
[----:B------:R-:W-:-:S05]  /*113f0*/  SEL R7, R14, RZ, P1 ;  /* 0x000000ff0e077207 */ /* 0x000fca0000800000 */
[----:B------:R-:W-:-:S04]  /*11400*/  IMAD.IADD R6, R4, 0x1, R7 ;  /* 0x0000000104067824 */ /* 0x000fc800078e0207 */
[----:B------:R-:W-:-:S07]  /*11410*/  IMAD.MOV.U32 R13, RZ, RZ, R6 ;  /* 0x000000ffff0d7224 */ /* 0x000fce00078e0006 */
[----:B------:R-:W-:Y:S05]  /*11420*/  WARPSYNC.COLLECTIVE R15, `(.L_x_6952) ;  /* 0x000000000f087348 */ /* 0x000fea0003c00000 */
[----:B------:R0:W1:Y:S02]  /*11430*/  SHFL.UP P6, R14, R13, R12, R11 ;  /* 0x0400000c0d0e7389 */ /* 0x00006400000c000b */
[----:B01----:R-:W-:Y:S01]  /*11440*/  ENDCOLLECTIVE ;  /* 0x000000000000791b */ /* 0x003fe20003800000 */
.L_x_6952:
[----:B------:R-:W-:Y:S02]  /*11450*/  MOV R12, 0x4 ;  /* 0x00000004000c7802 */ /* 0x000fe40000000f00 */
[----:B------:R-:W-:-:S05]  /*11460*/  SEL R7, R14, RZ, P2 ;  /* 0x000000ff0e077207 */ /* 0x000fca0001000000 */
[----:B------:R-:W-:-:S04]  /*11470*/  IMAD.IADD R7, R6, 0x1, R7 ;  /* 0x0000000106077824 */ /* 0x000fc800078e0207 */
[----:B------:R-:W-:-:S07]  /*11480*/  IMAD.MOV.U32 R13, RZ, RZ, R7 ;  /* 0x000000ffff0d7224 */ /* 0x000fce00078e0007 */
[----:B------:R-:W-:Y:S05]  /*11490*/  WARPSYNC.COLLECTIVE R15, `(.L_x_6953) ;  /* 0x000000000f087348 */ /* 0x000fea0003c00000 */
[----:B------:R0:W1:Y:S02]  /*114a0*/  SHFL.UP P6, R14, R13, R12, R11 ;  /* 0x0400000c0d0e7389 */ /* 0x00006400000c000b */
[----:B01----:R-:W-:Y:S01]  /*114b0*/  ENDCOLLECTIVE ;  /* 0x000000000000791b */ /* 0x003fe20003800000 */
.L_x_6953:
[----:B------:R-:W-:Y:S01]  /*114c0*/  IMAD.MOV.U32 R12, RZ, RZ, 0x8 ;  /* 0x00000008ff0c7424 */ /* 0x000fe200078e00ff */
[----:B------:R-:W-:-:S05]  /*114d0*/  SEL R2, R14, RZ, P3 ;  /* 0x000000ff0e027207 */ /* 0x000fca0001800000 */
[----:B------:R-:W-:-:S04]  /*114e0*/  IMAD.IADD R2, R7, 0x1, R2 ;  /* 0x0000000107027824 */ /* 0x000fc800078e0202 */
[----:B------:R-:W-:-:S07]  /*114f0*/  IMAD.MOV.U32 R13, RZ, RZ, R2 ;  /* 0x000000ffff0d7224 */ /* 0x000fce00078e0002 */
[----:B------:R-:W-:Y:S05]  /*11500*/  WARPSYNC.COLLECTIVE R15, `(.L_x_6954) ;  /* 0x000000000f087348 */ /* 0x000fea0003c00000 */
[----:B------:R0:W1:Y:S02]  /*11510*/  SHFL.UP P6, R14, R13, R12, R11 ;  /* 0x0400000c0d0e7389 */ /* 0x00006400000c000b */
[----:B01----:R-:W-:Y:S01]  /*11520*/  ENDCOLLECTIVE ;  /* 0x000000000000791b */ /* 0x003fe20003800000 */
.L_x_6954:
[----:B------:R-:W-:Y:S01]  /*11530*/  IMAD.MOV.U32 R12, RZ, RZ, 0x10 ;  /* 0x00000010ff0c7424 */ /* 0x000fe200078e00ff */
[----:B------:R-:W-:-:S05]  /*11540*/  SEL R3, R14, RZ, P4 ;  /* 0x000000ff0e037207 */ /* 0x000fca0002000000 */
[----:B------:R-:W-:-:S04]  /*11550*/  IMAD.IADD R3, R2, 0x1, R3 ;  /* 0x0000000102037824 */ /* 0x000fc800078e0203 */
[----:B------:R-:W-:-:S07]  /*11560*/  IMAD.MOV.U32 R13, RZ, RZ, R3 ;  /* 0x000000ffff0d7224 */ /* 0x000fce00078e0003 */
[----:B------:R-:W-:Y:S05]  /*11570*/  WARPSYNC.COLLECTIVE R15, `(.L_x_6955) ;  /* 0x000000000f087348 */ /* 0x000fea0003c00000 */
[----:B------:R0:W1:Y:S02]  /*11580*/  SHFL.UP P6, R14, R13, R12, R11 ;  /* 0x0400000c0d0e7389 */ /* 0x00006400000c000b */
[----:B01----:R-:W-:Y:S01]  /*11590*/  ENDCOLLECTIVE ;  /* 0x000000000000791b */ /* 0x003fe20003800000 */
.L_x_6955:
        /* <DEDUP_REMOVED lines=8> */
.L_x_6956:
[----:B------:R-:W-:Y:S05]  /*11620*/  BRA `(.L_x_6957) ;  /* 0xffffffb800a87947 */ /* 0x000fea000383ffff */
.L_x_6830:
        /* <DEDUP_REMOVED lines=8> */
.L_x_6959:
[----:B------:R-:W-:Y:S05]  /*116b0*/  BSYNC B0 ;  /* 0x0000000000007941 */ /* 0x000fea0003800000 */
.L_x_6958:
        /* <DEDUP_REMOVED lines=8> */
.L_x_6960:
[----:B------:R-:W-:Y:S01]  /*11740*/  IMAD.MOV.U32 R12, RZ, RZ, 0x4 ;  /* 0x00000004ff0c7424 */ /* 0x000fe200078e00ff */
[----:B------:R-:W-:-:S05]  /*11750*/  SEL R0, R14, RZ, P2 ;  /* 0x000000ff0e007207 */ /* 0x000fca0001000000 */
[----:B------:R-:W-:-:S04]  /*11760*/  IMAD.IADD R0, R13, 0x1, R0 ;  /* 0x000000010d007824 */ /* 0x000fc800078e0200 */
[----:B------:R-:W-:-:S07]  /*11770*/  IMAD.MOV.U32 R13, RZ, RZ, R0 ;  /* 0x000000ffff0d7224 */ /* 0x000fce00078e0000 */
[----:B------:R-:W-:Y:S05]  /*11780*/  WARPSYNC.COLLECTIVE R15, `(.L_x_6961) ;  /* 0x000000000f087348 */ /* 0x000fea0003c00000 */
[----:B------:R0:W1:Y:S02]  /*11790*/  SHFL.UP P6, R14, R13, R12, R11 ;  /* 0x0400000c0d0e7389 */ /* 0x00006400000c000b */
[----:B01----:R-:W-:Y:S01]  /*117a0*/  ENDCOLLECTIVE ;  /* 0x000000000000791b */ /* 0x003fe20003800000 */
.L_x_6961:
[----:B------:R-:W-:Y:S02]  /*117b0*/  MOV R12, 0x8 ;  /* 0x00000008000c7802 */ /* 0x000fe40000000f00 */
[----:B------:R-:W-:-:S05]  /*117c0*/  SEL R3, R14, RZ, P3 ;  /* 0x000000ff0e037207 */ /* 0x000fca0001800000 */
[----:B------:R-:W-:-:S04]  /*117d0*/  IMAD.IADD R2, R0, 0x1, R3 ;  /* 0x0000000100027824 */ /* 0x000fc800078e0203 */
[----:B------:R-:W-:-:S07]  /*117e0*/  IMAD.MOV.U32 R13, RZ, RZ, R2 ;  /* 0x000000ffff0d7224 */ /* 0x000fce00078e0002 */
[----:B------:R-:W-:Y:S05]  /*117f0*/  WARPSYNC.COLLECTIVE R15, `(.L_x_6962) ;  /* 0x000000000f087348 */ /* 0x000fea0003c00000 */
[----:B------:R0:W1:Y:S02]  /*11800*/  SHFL.UP P6, R14, R13, R12, R11 ;  /* 0x0400000c0d0e7389 */ /* 0x00006400000c000b */
[----:B01----:R-:W-:Y:S01]  /*11810*/  ENDCOLLECTIVE ;  /* 0x000000000000791b */ /* 0x003fe20003800000 */
.L_x_6962:
[----:B------:R-:W-:Y:S01]  /*11820*/  IMAD.MOV.U32 R12, RZ, RZ, 0x10 ;  /* 0x00000010ff0c7424 */ /* 0x000fe200078e00ff */
[----:B------:R-:W-:-:S05]  /*11830*/  SEL R3, R14, RZ, P4 ;  /* 0x000000ff0e037207 */ /* 0x000fca0002000000 */
[----:B------:R-:W-:-:S04]  /*11840*/  IMAD.IADD R3, R2, 0x1, R3 ;  /* 0x0000000102037824 */ /* 0x000fc800078e0203 */
[----:B------:R-:W-:-:S07]  /*11850*/  IMAD.MOV.U32 R13, RZ, RZ, R3 ;  /* 0x000000ffff0d7224 */ /* 0x000fce00078e0003 */
[----:B------:R-:W-:Y:S05]  /*11860*/  WARPSYNC.COLLECTIVE R15, `(.L_x_6963) ;  /* 0x000000000f087348 */ /* 0x000fea0003c00000 */
[----:B------:R0:W1:Y:S02]  /*11870*/  SHFL.UP P6, R14, R13, R12, R11 ;  /* 0x0400000c0d0e7389 */ /* 0x00006400000c000b */
[----:B01----:R-:W-:Y:S01]  /*11880*/  ENDCOLLECTIVE ;  /* 0x000000000000791b */ /* 0x003fe20003800000 */
.L_x_6963:
        /* <DEDUP_REMOVED lines=8> */
.L_x_6964:
[----:B------:R-:W-:Y:S05]  /*11910*/  BRA `(.L_x_6965) ;  /* 0xffffffb800887947 */ /* 0x000fea000383ffff */
.L_x_6832:
[----:B------:R-:W-:Y:S01]  /*11920*/  BSSY B0, `(.L_x_6966) ;  /* 0x0000006000007945 */ /* 0x000fe20003800000 */
[----:B------:R-:W-:Y:S02]  /*11930*/  PLOP3.LUT P6, PT, P6, PT, PT, 0x8, 0x0 ;  /* 0x000000000000781c */ /* 0x000fe400037ce170 */
[----:B------:R-:W-:-:S11]  /*11940*/  MOV R15, 0xffffffff ;  /* 0xffffffff000f7802 */ /* 0x000fd60000000f00 */
[----:B01----:R-:W-:Y:S05]  /*11950*/  WARPSYNC.COLLECTIVE R15, `(.L_x_6967) ;  /* 0x000000000f087348 */ /* 0x003fea0003c00000 */
[----:B------:R-:W-:Y:S01]  /*11960*/  VOTE.ANY R14, PT, P6 ;  /* 0x00000000000e7806 */ /* 0x000fe200030e0100 */
[----:B01----:R-:W-:Y:S06]  /*11970*/  ENDCOLLECTIVE ;  /* 0x000000000000791b */ /* 0x003fec0003800000 */
.L_x_6967:
[----:B------:R-:W-:Y:S05]  /*11980*/  BSYNC B0 ;  /* 0x0000000000007941 */ /* 0x000fea0003800000 */
.L_x_6966:
        /* <DEDUP_REMOVED lines=9> */
.L_x_6968:
[----:B------:R-:W-:Y:S01]  /*11a20*/  IMAD.MOV.U32 R4, RZ, RZ, R14 ;  /* 0x000000ffff047224 */ /* 0x000fe200078e000e */
[----:B------:R-:W-:Y:S06]  /*11a30*/  BRA `(.L_x_6969) ;  /* 0xffffffb800787947 */ /* 0x000fec000383ffff */
.L_x_6834:
[----:B------:R-:W-:Y:S01]  /*11a40*/  BSSY B0, `(.L_x_6970) ;  /* 0x0000007000007945 */ /* 0x000fe20003800000 */
[----:B------:R-:W-:Y:S01]  /*11a50*/  IMAD.MOV.U32 R13, RZ, RZ, R6 ;  /* 0x000000ffff0d7224 */ /* 0x000fe200078e0006 */
[----:B------:R-:W-:Y:S01]  /*11a60*/  MOV R11, 0x1f ;  /* 0x0000001f000b7802 */ /* 0x000fe20000000f00 */
[----:B------:R-:W-:-:S07]  /*11a70*/  IMAD.MOV.U32 R15, RZ, RZ, -0x1 ;  /* 0xffffffffff0f7424 */ /* 0x000fce00078e00ff */
[----:B0123--:R-:W-:Y:S05]  /*11a80*/  WARPSYNC.COLLECTIVE R15, `(.L_x_6971) ;  /* 0x000000000f087348 */ /* 0x00ffea0003c00000 */
[----:B------:R4:W0:Y:S02]  /*11a90*/  SHFL.IDX P6, R14, R13, R12, R11 ;  /* 0x0000000c0d0e7389 */ /* 0x00082400000c000b */
[----:B01234-:R-:W-:Y:S01]  /*11aa0*/  ENDCOLLECTIVE ;  /* 0x000000000000791b */ /* 0x01ffe20003800000 */
.L_x_6971:
[----:B------:R-:W-:Y:S05]  /*11ab0*/  BSYNC B0 ;  /* 0x0000000000007941 */ /* 0x000fea0003800000 */
.L_x_6970:
[----:B------:R-:W-:Y:S05]  /*11ac0*/  BRA `(.L_x_6833) ;  /* 0xffffffb800707947 */ /* 0x000fea000383ffff */
.L_x_6838:
[----:B-1----:R1:W2:Y:S02]  /*11ad0*/  SYNCS.PHASECHK.TRANS64.TRYWAIT P0, [R4+URZ+0x28820], R0 ;  /* 0x02882000040075a7 */ /* 0x0022a4000800017f */
[----:B--2---:R-:W-:Y:S05]  /*11ae0*/  @!P0 NANOSLEEP.SYNCS 0x989680 ;  /* 0x009896800000895d */ /* 0x004fea0003900000 */
[----:B------:R-:W2:Y:S02]  /*11af0*/  @!P0 SYNCS.PHASECHK.TRANS64 P0, [R4+URZ+0x28820], R0 ;  /* 0x02882000040085a7 */ /* 0x000ea4000800007f */
[----:B--2---:R-:W-:Y:S05]  /*11b00*/  @!P0 BRA `(.L_x_6838) ;  /* 0xfffffffc00f08947 */ /* 0x004fea000383ffff */
[----:B------:R-:W-:Y:S05]  /*11b10*/  BRA `(.L_x_6972) ;  /* 0xffffffbc005c7947 */ /* 0x000fea000383ffff */
.L_x_6839:
        /* <DEDUP_REMOVED lines=11> */
.L_x_6974:
[----:B------:R-:W-:Y:S05]  /*11bd0*/  BSYNC B0 ;  /* 0x0000000000007941 */ /* 0x000fea0003800000 */
.L_x_6973:
[----:B------:R-:W-:Y:S05]  /*11be0*/  BRA `(.L_x_6975) ;  /* 0xffffffbc00447947 */ /* 0x000fea000383ffff */
.L_x_6842:
[----:B------:R-:W-:Y:S01]  /*11bf0*/  BSSY B1, `(.L_x_6976) ;  /* 0x0000006000017945 */ /* 0x000fe20003800000 */
[----:B------:R-:W-:-:S07]  /*11c00*/  IMAD.MOV.U32 R15, RZ, RZ, -0x1 ;  /* 0xffffffffff0f7424 */ /* 0x000fce00078e00ff */
[----:B01-3--:R-:W-:Y:S05]  /*11c10*/  WARPSYNC.COLLECTIVE R15, `(.L_x_6977) ;  /* 0x000000000f0c7348 */ /* 0x00bfea0003c00000 */
[----:B------:R-:W-:Y:S02]  /*11c20*/  ELECT P6, UR62, PT ;  /* 0x00000000003e782f */ /* 0x000fe400038c0000 */
[----:B------:R-:W-:Y:S01]  /*11c30*/  MOV R14, UR62 ;  /* 0x0000003e000e7c02 */ /* 0x000fe20008000f00 */
[----:B01-3--:R-:W-:Y:S10]  /*11c40*/  ENDCOLLECTIVE ;  /* 0x000000000000791b */ /* 0x00bff40003800000 */
.L_x_6977:
[----:B------:R-:W-:Y:S05]  /*11c50*/  BSYNC B1 ;  /* 0x0000000000017941 */ /* 0x000fea0003800000 */
.L_x_6976:
[----:B------:R-:W-:Y:S05]  /*11c60*/  BRA `(.L_x_6978) ;  /* 0xffffffbc003c7947 */ /* 0x000fea000383ffff */
.L_x_6844:
[----:B-1----:R1:W2:Y:S02]  /*11c70*/  SYNCS.PHASECHK.TRANS64.TRYWAIT P1, [R5+URZ+0x28840], R0 ;  /* 0x02884000050075a7 */ /* 0x0022a4000802017f */
[----:B--2---:R-:W-:Y:S05]  /*11c80*/  @!P1 NANOSLEEP.SYNCS 0x989680 ;  /* 0x009896800000995d */ /* 0x004fea0003900000 */
[----:B------:R-:W2:Y:S02]  /*11c90*/  @!P1 SYNCS.PHASECHK.TRANS64 P1, [R5+URZ+0x28840], R0 ;  /* 0x02884000050095a7 */ /* 0x000ea4000802007f */
[----:B--2---:R-:W-:Y:S05]  /*11ca0*/  @!P1 BRA `(.L_x_6844) ;  /* 0xfffffffc00f09947 */ /* 0x004fea000383ffff */
[----:B------:R-:W-:Y:S05]  /*11cb0*/  BRA `(.L_x_6979) ;  /* 0xffffffbc005c7947 */ /* 0x000fea000383ffff */
.L_x_6846:
[----:B--2---:R2:W4:Y:S02]  /*11cc0*/  SYNCS.PHASECHK.TRANS64.TRYWAIT P1, [R25+URZ+0x28840], R2 ;  /* 0x02884002190075a7 */ /* 0x004524000802017f */
[----:B----4-:R-:W-:Y:S05]  /*11cd0*/  @!P1 NANOSLEEP.SYNCS 0x989680 ;  /* 0x009896800000995d */ /* 0x010fea0003900000 */
[----:B------:R-:W4:Y:S02]  /*11ce0*/  @!P1 SYNCS.PHASECHK.TRANS64 P1, [R25+URZ+0x28840], R2 ;  /* 0x02884002190095a7 */ /* 0x000f24000802007f */
[----:B----4-:R-:W-:Y:S05]  /*11cf0*/  @!P1 BRA `(.L_x_6846) ;  /* 0xfffffffc00f09947 */ /* 0x010fea000383ffff */
[----:B------:R-:W-:Y:S05]  /*11d00*/  BRA `(.L_x_6980) ;  /* 0xffffffbc00687947 */ /* 0x000fea000383ffff */
.L_x_6848:
[----:B----4-:R4:W0:Y:S02]  /*11d10*/  SYNCS.PHASECHK.TRANS64.TRYWAIT P1, [R5+URZ+0x28860], R0 ;  /* 0x02886000050075a7 */ /* 0x010824000802017f */
[----:B0-----:R-:W-:Y:S05]  /*11d20*/  @!P1 NANOSLEEP.SYNCS 0x989680 ;  /* 0x009896800000995d */ /* 0x001fea0003900000 */
[----:B------:R-:W0:Y:S02]  /*11d30*/  @!P1 SYNCS.PHASECHK.TRANS64 P1, [R5+URZ+0x28860], R0 ;  /* 0x02886000050095a7 */ /* 0x000e24000802007f */
[----:B0-----:R-:W-:Y:S05]  /*11d40*/  @!P1 BRA `(.L_x_6848) ;  /* 0xfffffffc00f09947 */ /* 0x001fea000383ffff */
[----:B------:R-:W-:Y:S05]  /*11d50*/  BRA `(.L_x_6981) ;  /* 0xffffffbc00647947 */ /* 0x000fea000383ffff */
.L_x_6982:
        /* <DEDUP_REMOVED lines=10> */
.L_x_15844:


//--------------------- .text._ZN7cutlass13device_kernelIN5flash11enable_sm90INS1_16FlashAttnFwdSm90INS1_25CollectiveMainloopFwdSm90ILi2EN4cute5tupleIJNS5_1CILi1EEES8_S8_EEENS6_IJNS7_ILi128EEESA_SA_EEELi128ENS_10bfloat16_tEfNS_4arch4Sm90ELb0ELb0ELb0ELb1ELb1ELb1ELb0ELb1ELb1ELb1ELb0ELb0EEENS1_21CollectiveEpilogueFwdISB_S9_SC_SE_Li256ELb1ELb1ELb0ELb0EEENS1_36VarlenDynamicPersistentTileSchedulerILi128ELi128ELi256ELi128ELb0ELb1ELb1ELb0ELb1ELb1EEEEEEEEEvNT_6ParamsE --------------------------
	.section	.text._ZN7cutlass13device_kernelIN5flash11enable_sm90INS1_16FlashAttnFwdSm90INS1_25CollectiveMainloopFwdSm90ILi2EN4cute5tupleIJNS5_1CILi1EEES8_S8_EEENS6_IJNS7_ILi128EEESA_SA_EEELi128ENS_10bfloat16_tEfNS_4arch4Sm90ELb0ELb0ELb0ELb1ELb1ELb1ELb0ELb1ELb1ELb1ELb0ELb0EEENS1_21CollectiveEpilogueFwdISB_S9_SC_SE_Li256ELb1ELb1ELb0ELb0EEENS1_36VarlenDynamicPersistentTileSchedulerILi128ELi128ELi256ELi128ELb0ELb1ELb1ELb0ELb1ELb1EEEEEEEEEvNT_6ParamsE,"ax",@progbits
	.align	128
.text._ZN7cutlass13device_kernelIN5flash11enable_sm90INS1_16FlashAttnFwdSm90INS1_25CollectiveMainloopFwdSm90ILi2EN4cute5tupleIJNS5_1CILi1EEES8_S8_EEENS6_IJNS7_ILi128EEESA_SA_EEELi128ENS_10bfloat16_tEfNS_4arch4Sm90ELb0ELb0ELb0ELb1ELb1ELb1ELb0ELb1ELb1ELb1ELb0ELb0EEENS1_21CollectiveEpilogueFwdISB_S9_SC_SE_Li256ELb1ELb1ELb0ELb0EEENS1_36VarlenDynamicPersistentTileSchedulerILi128ELi128ELi256ELi128ELb0ELb1ELb1ELb0ELb1ELb1EEEEEEEEEvNT_6ParamsE:
        .type           _ZN7cutlass13device_kernelIN5flash11enable_sm90INS1_16FlashAttnFwdSm90INS1_25CollectiveMainloopFwdSm90ILi2EN4cute5tupleIJNS5_1CILi1EEES8_S8_EEENS6_IJNS7_ILi128EEESA_SA_EEELi128ENS_10bfloat16_tEfNS_4arch4Sm90ELb0ELb0ELb0ELb1ELb1ELb1ELb0ELb1ELb1ELb1ELb0ELb0EEENS1_21CollectiveEpilogueFwdISB_S9_SC_SE_Li256ELb1ELb1ELb0ELb0EEENS1_36VarlenDynamicPersistentTileSchedulerILi128ELi128ELi256ELi128ELb0ELb1ELb1ELb0ELb1ELb1EEEEEEEEEvNT_6ParamsE,@function
        .size           _ZN7cutlass13device_kernelIN5flash11enable_sm90INS1_16FlashAttnFwdSm90INS1_25CollectiveMainloopFwdSm90ILi2EN4cute5tupleIJNS5_1CILi1EEES8_S8_EEENS6_IJNS7_ILi128EEESA_SA_EEELi128ENS_10bfloat16_tEfNS_4arch4Sm90ELb0ELb0ELb0ELb1ELb1ELb1ELb0ELb1ELb1ELb1ELb0ELb0EEENS1_21CollectiveEpilogueFwdISB_S9_SC_SE_Li256ELb1ELb1ELb0ELb0EEENS1_36VarlenDynamicPersistentTileSchedulerILi128ELi128ELi256ELi128ELb0ELb1ELb1ELb0ELb1ELb1EEEEEEEEEvNT_6ParamsE,(.L_x_15845 - _ZN7cutlass13device_kernelIN5flash11enable_sm90INS1_16FlashAttnFwdSm90INS1_25CollectiveMainloopFwdSm90ILi2EN4cute5tupleIJNS5_1CILi1EEES8_S8_EEENS6_IJNS7_ILi128EEESA_SA_EEELi128ENS_10bfloat16_tEfNS_4arch4Sm90ELb0ELb0ELb0ELb1ELb1ELb1ELb0ELb1ELb1ELb1ELb0ELb0EEENS1_21CollectiveEpilogueFwdISB_S9_SC_SE_Li256ELb1ELb1ELb0ELb0EEENS1_36VarlenDynamicPersistentTileSchedulerILi128ELi128ELi256ELi128ELb0ELb1ELb1ELb0ELb1ELb1EEEEEEEEEvNT_6ParamsE)
        .other          _ZN7cutlass13device_kernelIN5flash11enable_sm90INS1_16FlashAttnFwdSm90INS1_25CollectiveMainloopFwdSm90ILi2EN4cute5tupleIJNS5_1CILi1EEES8_S8_EEENS6_IJNS7_ILi128EEESA_SA_EEELi128ENS_10bfloat16_tEfNS_4arch4Sm90ELb0ELb0ELb0ELb1ELb1ELb1ELb0ELb1ELb1ELb1ELb0ELb0EEENS1_21CollectiveEpilogueFwdISB_S9_SC_SE_Li256ELb1ELb1ELb0ELb0EEENS1_36VarlenDynamicPersistentTileSchedulerILi128ELi128ELi256ELi128ELb0ELb1ELb1ELb0ELb1ELb1EEEEEEEEEvNT_6ParamsE,@"STO_CUDA_ENTRY STV_DEFAULT"
_ZN7cutlass13device_kernelIN5flash11enable_sm90INS1_16FlashAttnFwdSm90INS1_25CollectiveMainloopFwdSm90ILi2EN4cute5tupleIJNS5_1CILi1EEES8_S8_EEENS6_IJNS7_ILi128EEESA_SA_EEELi128ENS_10bfloat16_tEfNS_4arch4Sm90ELb0ELb0ELb0ELb1ELb1ELb1ELb0ELb1ELb1ELb1ELb0ELb0EEENS1_21CollectiveEpilogueFwdISB_S9_SC_SE_Li256ELb1ELb1ELb0ELb0EEENS1_36VarlenDynamicPersistentTileSchedulerILi128ELi128ELi256ELi128ELb0ELb1ELb1ELb0ELb1ELb1EEEEEEEEEvNT_6ParamsE:
        /* <DEDUP_REMOVED lines=17> */
.L_x_6984:
[----:B------:R-:W-:Y:S05]  /*0110*/  BSYNC B0 ;  /* 0x0000000000007941 */ /* 0x000fea0003800000 */
.L_x_6983:
[----:B------:R-:W-:Y:S01]  /*0120*/  VOTEU.ANY UP0, P0 ;  /* 0x00000000003f7886 */ /* 0x000fe20000000100 */
[----:B------:R-:W0:Y:S01]  /*0130*/  SHFL.IDX PT, R3, R2, RZ, 0x1f ;  /* 0x00001fff02037589 */ /* 0x000e2200000e0000 */
[----:B------:R-:W-:Y:S01]  /*0140*/  UMOV UR4, 0x80 ;  /* 0x0000008000047882 */ /* 0x000fe20000000000 */
[----:B------:R-:W-:Y:S01]  /*0150*/  UMOV UR7, 0x100 ;  /* 0x0000010000077882 */ /* 0x000fe20000000000 */
[----:B------:R-:W-:Y:S01]  /*0160*/  SHF.R.U32.HI R4, RZ, 0x7, R0 ;  /* 0x00000007ff047819 */ /* 0x000fe20000011600 */
[----:B------:R-:W1:Y:S01]  /*0170*/  @UP0 S2UR UR8, SR_CgaCtaId ;  /* 0x00000000000809c3 */ /* 0x000e620000008800 */
[----:B------:R-:W-:Y:S01]  /*0180*/  @UP0 UMOV UR6, 0x400 ;  /* 0x0000040000060882 */ /* 0x000fe20000000000 */
[----:B------:R-:W-:-:S04]  /*0190*/  @UP0 UIADD3 UR4, -UR4, 0x100000, URZ ;  /* 0x0010000004040890 */ /* 0x000fc8000fffe13f */
[----:B------:R-:W-:Y:S02]  /*01a0*/  @UP0 USHF.L.U32 UR5, UR4, 0xb, URZ ;  /* 0x0000000b04050899 */ /* 0x000fe4000800063f */
[----:B------:R-:W-:Y:S01]  /*01b0*/  @UP0 USHF.L.U32 UR4, UR4, 0x1, URZ ;  /* 0x0000000104040899 */ /* 0x000fe2000800063f */
[----:B------:R-:W-:Y:S01]  /*01c0*/  VOTEU.ANY UP1, P0 ;  /* 0x00000000003f7886 */ /* 0x000fe20000020100 */
[----:B0-----:R-:W-:Y:S02]  /*01d0*/  ISETP.NE.AND P1, PT, R3, RZ, PT ;  /* 0x000000ff0300720c */ /* 0x001fe40003f25270 */
[----:B------:R0:W2:Y:S01]  /*01e0*/  SHFL.IDX PT, R3, R4, RZ, 0x1f ;  /* 0x00001fff04037589 */ /* 0x0000a200000e0000 */
[----:B-1----:R-:W-:Y:S02]  /*01f0*/  @UP0 ULEA UR8, UR8, UR6, 0x18 ;  /* 0x0000000608080291 */ /* 0x002fe4000f8ec03f */
[----:B------:R-:W-:-:S04]  /*0200*/  @UP0 UIADD3 UR6, -UR7, 0x100000, URZ ;  /* 0x0010000007060890 */ /* 0x000fc8000fffe13f */
[----:B------:R-:W-:Y:S02]  /*0210*/  @UP0 USHF.L.U32 UR7, UR6, 0xb, URZ ;  /* 0x0000000b06070899 */ /* 0x000fe4000800063f */
[----:B------:R-:W-:Y:S01]  /*0220*/  @UP0 USHF.L.U32 UR6, UR6, 0x1, URZ ;  /* 0x0000000106060899 */ /* 0x000fe2000800063f */
[----:B------:R-:W-:Y:S01]  /*0230*/  VOTEU.ANY UP0, P0 ;  /* 0x00000000003f7886 */ /* 0x000fe20000000100 */
[----:B------:R-:W1:Y:S04]  /*0240*/  FENCE.VIEW.ASYNC.S ;  /* 0x00000000000073c6 */ /* 0x000e680000000000 */
[----:B-1----:R0:W1:Y:S06]  /*0250*/  @UP0 SYNCS.EXCH.64 URZ, [UR8+0x28800], UR4 ;  /* 0x02880004083f05b2 */ /* 0x00206c0008000100 */
[----:B------:R0:W3:Y:S02]  /*0260*/  @UP1 SYNCS.EXCH.64 URZ, [UR8+0x28820], UR6 ;  /* 0x02882006083f15b2 */ /* 0x0000e40008000100 */
[----:B0-----:R-:W-:Y:S05]  /*0270*/  @P1 BRA `(.L_x_6985) ;  /* 0x0000000000481947 */ /* 0x001fea0003800000 */
        /* <DEDUP_REMOVED lines=16> */
[----:B------:R0:W0:Y:S01]  /*0380*/  SYNCS.EXCH.64 URZ, [UR8+0x28848], UR6 ;  /* 0x02884806083f75b2 */ /* 0x0000220008000100 */
[----:B------:R-:W-:Y:S01]  /*0390*/  NOP ;  /* 0x0000000000007918 */ /* 0x000fe20000000000 */
.L_x_6985:
        /* <DEDUP_REMOVED lines=22> */
.L_x_6986:
        /* <DEDUP_REMOVED lines=18> */
.L_x_6987:
        /* <DEDUP_REMOVED lines=22> */
.L_x_6988:
        /* <DEDUP_REMOVED lines=22> */
.L_x_6989:
[----:B--2---:R-:W-:Y:S01]  /*08e0*/  ISETP.NE.AND P0, PT, R3, RZ, PT ;  /* 0x000000ff0300720c */ /* 0x004fe20003f05270 */
[----:B------:R-:W-:Y:S01]  /*08f0*/  IMAD.MOV.U32 R3, RZ, RZ, 0x1 ;  /* 0x00000001ff037424 */ /* 0x000fe200078e00ff */
[----:B------:R-:W-:Y:S01]  /*0900*/  NOP ;  /* 0x0000000000007918 */ /* 0x000fe20000000000 */
[----:B------:R-:W-:Y:S01]  /*0910*/  ULDC.64 UR38, c[0x0][0x208] ;  /* 0x0000820000267ab9 */ /* 0x000fe20000000a00 */
[----:B------:R-:W-:Y:S02]  /*0920*/  BSSY B9, `(.L_x_6990) ;  /* 0x000193a000097945 */ /* 0x000fe40003800000 */
[----:B------:R-:W-:-:S05]  /*0930*/  SEL R3, R3, 0x2, !P0 ;  /* 0x0000000203037807 */ /* 0x000fca0004000000 */
[----:B------:R2:W-:Y:S01]  /*0940*/  STL [R1+0xc], R3 ;  /* 0x00000c0301007387 */ /* 0x0005e20000100800 */
[----:B01-34-:R-:W-:Y:S06]  /*0950*/  BAR.SYNC.DEFER_BLOCKING 0x0 ;  /* 0x0000000000007b1d */ /* 0x01bfec0000010000 */
[----:B------:R-:W-:Y:S05]  /*0960*/  @!P0 BRA `(.L_x_6991) ;  /* 0x0000012c00408947 */ /* 0x000fea0003800000 */
.L_x_6992:
[----:B------:R-:W-:-:S08]  /*0970*/  NOP ;  /* 0x0000000000007918 */ /* 0x000fd00000000000 */
[----:B------:R-:W0:Y:S02]  /*0980*/  USETMAXREG.TRY_ALLOC.CTAPOOL UP0, 0xe8 ;  /* 0x000000e8000079c8 */ /* 0x000e240008000600 */
[----:B0-----:R-:W-:-:S13]  /*0990*/  PLOP3.LUT P0, PT, PT, PT, UP0, 0x80, 0x0 ;  /* 0x000000000000781c */ /* 0x001fda0003f0f008 */
[----:B------:R-:W-:Y:S05]  /*09a0*/  @!P0 BRA `(.L_x_6992) ;  /* 0xfffffffc00f08947 */ /* 0x000fea000383ffff */
[----:B------:R-:W-:Y:S01]  /*09b0*/  SHF.R.U32.HI R2, RZ, 0x7, R0 ;  /* 0x00000007ff027819 */ /* 0x000fe20000011600 */
[----:B------:R-:W0:Y:S01]  /*09c0*/  S2R R222, SR_CgaCtaId ;  /* 0x0000000000de7919 */ /* 0x000e220000008800 */
[----:B--2---:R-:W-:Y:S01]  /*09d0*/  MOV R3, 0x400 ;  /* 0x0000040000037802 */ /* 0x004fe20000000f00 */
[----:B------:R-:W-:Y:S01]  /*09e0*/  ULDC UR4, c[0x0][0xc3c] ;  /* 0x00030f0000047ab9 */ /* 0x000fe20000000800 */
[----:B------:R-:W-:Y:S06]  /*09f0*/  BAR.ARV 0x8, 0x180 ;  /* 0x0206000000007b1d */ /* 0x000fec0000002000 */
[----:B------:R-:W-:-:S13]  /*0a00*/  ISETP.NE.AND P0, PT, R2, 0x1, PT ;  /* 0x000000010200780c */ /* 0x000fda0003f05270 */
[----:B------:R-:W-:Y:S08]  /*0a10*/  @!P0 BAR.ARV 0x9, 0x100 ;  /* 0x0244000000008b1d */ /* 0x000ff00000002000 */
[----:B------:R-:W-:Y:S01]  /*0a20*/  BAR.SYNC.DEFER_BLOCKING 0x5, 0x180 ;  /* 0x0146000000007b1d */ /* 0x000fe20000010000 */
[----:B0-----:R-:W-:-:S05]  /*0a30*/  LEA R156, R222, R3, 0x18 ;  /* 0x00000003de9c7211 */ /* 0x001fca00078ec0ff */
[----:B------:R-:W0:Y:S02]  /*0a40*/  LDS.128 R40, [R156+0x288d0] ;  /* 0x0288d0009c287984 */ /* 0x000e240000000c00 */
[----:B------:R-:W-:Y:S06]  /*0a50*/  BAR.ARV 0x4, 0x180 ;  /* 0x0106000000007b1d */ /* 0x000fec0000002000 */
[----:B0-----:R-:W-:-:S13]  /*0a60*/  ISETP.GE.AND P0, PT, R43, UR4, PT ;  /* 0x000000042b007c0c */ /* 0x001fda000bf06270 */
[----:B------:R-:W-:Y:S05]  /*0a70*/  @P0 BRA `(.L_x_6993) ;  /* 0x0000019000900947 */ /* 0x000fea0003800000 */
[----:B------:R-:W2:Y:S01]  /*0a80*/  LDL.LU R14, [R1+0xc] ;  /* 0x00000c00010e7983 */ /* 0x000ea20000300800 */
[----:B------:R-:W-:Y:S01]  /*0a90*/  VIADD R13, R0, 0xffffff80 ;  /* 0xffffff80000d7836 */ /* 0x000fe20000000000 */
[----:B------:R-:W-:Y:S01]  /*0aa0*/  CS2R R154, SRZ ;  /* 0x00000000009a7805 */ /* 0x000fe2000001ff00 */
[----:B------:R-:W-:Y:S02]  /*0ab0*/  IMAD.MOV.U32 R12, RZ, RZ, -0x2 ;  /* 0xfffffffeff0c7424 */ /* 0x000fe400078e00ff */
[----:B------:R-:W-:Y:S01]  /*0ac0*/  VIADD R211, R156, 0x10400 ;  /* 0x000104009cd37836 */ /* 0x000fe20000000000 */
[----:B------:R-:W-:Y:S01]  /*0ad0*/  SHF.R.S32.HI R0, RZ, 0x1f, R13 ;  /* 0x0000001fff007819 */ /* 0x000fe2000001140d */
[----:B------:R-:W-:Y:S02]  /*0ae0*/  IMAD.MOV.U32 R207, RZ, RZ, RZ ;  /* 0x000000ffffcf7224 */ /* 0x000fe400078e00ff */
[----:B------:R-:W-:Y:S01]  /*0af0*/  IMAD.MOV.U32 R158, RZ, RZ, RZ ;  /* 0x000000ffff9e7224 */ /* 0x000fe200078e00ff */
[CC--:B------:R-:W-:Y:S01]  /*0b00*/  LEA.HI R2, R0.reuse, R13.reuse, RZ, 0x7 ;  /* 0x0000000d00027211 */ /* 0x0c0fe200078f38ff */
[----:B------:R-:W-:Y:S01]  /*0b10*/  IMAD.MOV.U32 R152, RZ, RZ, RZ ;  /* 0x000000ffff987224 */ /* 0x000fe200078e00ff */
[----:B------:R-:W-:-:S02]  /*0b20*/  LEA.HI R4, R0, R13, RZ, 0x5 ;  /* 0x0000000d00047211 */ /* 0x000fc400078f28ff */
[----:B------:R-:W-:Y:S02]  /*0b30*/  LOP3.LUT R212, R2, 0xffffff80, RZ, 0xc0, !PT ;  /* 0xffffff8002d47812 */ /* 0x000fe400078ec0ff */
[----:B------:R-:W-:Y:S01]  /*0b40*/  SHF.R.S32.HI R221, RZ, 0x7, R2 ;  /* 0x00000007ffdd7819 */ /* 0x000fe20000011402 */
[----:B------:R-:W-:Y:S01]  /*0b50*/  IMAD.SHL.U32 R5, R4, 0x20, RZ ;  /* 0x0000002004057824 */ /* 0x000fe200078e00ff */
[----:B------:R-:W-:Y:S01]  /*0b60*/  LEA.HI R3, R0, R13, RZ, 0x4 ;  /* 0x0000000d00037211 */ /* 0x000fe200078f20ff */
[----:B------:R-:W-:Y:S01]  /*0b70*/  IMAD.IADD R212, R13, 0x1, -R212 ;  /* 0x000000010dd47824 */ /* 0x000fe200078e0ad4 */
[----:B------:R-:W-:Y:S02]  /*0b80*/  LEA.HI R2, R2, R221, RZ, 0x1 ;  /* 0x000000dd02027211 */ /* 0x000fe400078f08ff */
[----:B------:R-:W-:Y:S02]  /*0b90*/  LEA.HI R11, R0, R13, RZ, 0x2 ;  /* 0x0000000d000b7211 */ /* 0x000fe400078f10ff */
[----:B------:R-:W-:-:S02]  /*0ba0*/  SHF.R.S32.HI R7, RZ, 0x1f, R212 ;  /* 0x0000001fff077819 */ /* 0x000fc400000114d4 */
[----:B------:R-:W-:Y:S02]  /*0bb0*/  LOP3.LUT R2, R2, 0x3fffffe, RZ, 0xc0, !PT ;  /* 0x03fffffe02027812 */ /* 0x000fe400078ec0ff */
[CC--:B------:R-:W-:Y:S02]  /*0bc0*/  LEA.HI R8, R7.reuse, R212.reuse, RZ, 0x2 ;  /* 0x000000d407087211 */ /* 0x0c0fe400078f10ff */
[----:B------:R-:W-:Y:S01]  /*0bd0*/  LEA.HI R7, R7, R212, RZ, 0x5 ;  /* 0x000000d407077211 */ /* 0x000fe200078f28ff */
[----:B------:R-:W-:Y:S01]  /*0be0*/  IMAD.IADD R2, R221, 0x1, -R2 ;  /* 0x00000001dd027824 */ /* 0x000fe200078e0a02 */
[--C-:B------:R-:W-:Y:S02]  /*0bf0*/  SHF.R.S32.HI R9, RZ, 0x2, R8.reuse ;  /* 0x00000002ff097819 */ /* 0x100fe40000011408 */
[----:B------:R-:W-:Y:S02]  /*0c00*/  SHF.R.S32.HI R10, RZ, 0x1f, R8 ;  /* 0x0000001fff0a7819 */ /* 0x000fe40000011408 */
[----:B------:R-:W-:-:S02]  /*0c10*/  SHF.R.S32.HI R7, RZ, 0x5, R7 ;  /* 0x00000005ff077819 */ /* 0x000fc40000011407 */
[----:B------:R-:W-:Y:S02]  /*0c20*/  LEA.HI R10, R10, R9, RZ, 0x3 ;  /* 0x000000090a0a7211 */ /* 0x000fe400078f18ff */
[----:B------:R-:W-:Y:S02]  /*0c30*/  SHF.R.S32.HI R6, RZ, 0x4, R3 ;  /* 0x00000004ff067819 */ /* 0x000fe40000011403 */
[----:B------:R-:W-:Y:S02]  /*0c40*/  LOP3.LUT R10, R10, 0xfffffff8, RZ, 0xc0, !PT ;  /* 0xfffffff80a0a7812 */ /* 0x000fe400078ec0ff */
[----:B------:R-:W-:Y:S02]  /*0c50*/  LOP3.LUT R4, R3, 0x3fffff0, RZ, 0xc0, !PT ;  /* 0x03fffff003047812 */ /* 0x000fe400078ec0ff */
[----:B------:R-:W-:Y:S01]  /*0c60*/  LOP3.LUT R11, R11, 0xfffffffc, RZ, 0xc0, !PT ;  /* 0xfffffffc0b0b7812 */ /* 0x000fe200078ec0ff */
[----:B------:R-:W-:Y:S01]  /*0c70*/  IMAD.IADD R10, R9, 0x1, -R10 ;  /* 0x00000001090a7824 */ /* 0x000fe200078e0a0a */
[----:B------:R-:W-:Y:S01]  /*0c80*/  LOP3.LUT R5, R5, 0xfffffc00, RZ, 0xc0, !PT ;  /* 0xfffffc0005057812 */ /* 0x000fe200078ec0ff */
[----:B------:R-:W-:Y:S01]  /*0c90*/  IMAD.IADD R4, R13, 0x1, -R4 ;  /* 0x000000010d047824 */ /* 0x000fe200078e0a04 */
[----:B------:R-:W-:Y:S01]  /*0ca0*/  LEA.HI R3, R3, R6, RZ, 0x1 ;  /* 0x0000000603037211 */ /* 0x000fe200078f08ff */
[----:B------:R-:W-:Y:S01]  /*0cb0*/  IMAD.IADD R11, R13, 0x1, -R11 ;  /* 0x000000010d0b7824 */ /* 0x000fe200078e0a0b */
[----:B------:R-:W-:Y:S01]  /*0cc0*/  LEA R7, R7, R10, 0x4 ;  /* 0x0000000a07077211 */ /* 0x000fe200078e20ff */
[----:B------:R-:W-:Y:S01]  /*0cd0*/  IMAD R4, R4, 0x40, R5 ;  /* 0x0000004004047824 */ /* 0x000fe200078e0205 */
[----:B------:R-:W-:-:S02]  /*0ce0*/  LOP3.LUT R3, R3, 0x1ffffffe, RZ, 0xc0, !PT ;  /* 0x1ffffffe03037812 */ /* 0x000fc400078ec0ff */
[----:B------:R-:W-:Y:S01]  /*0cf0*/  LEA.HI R5, R11, R11, RZ, 0x1 ;  /* 0x0000000b0b057211 */ /* 0x000fe200078f08ff */
[----:B------:R-:W-:Y:S01]  /*0d00*/  IMAD R223, R2, 0x40, R7 ;  /* 0x0000004002df7824 */ /* 0x000fe200078e0207 */
[-C--:B------:R-:W-:Y:S01]  /*0d10*/  LEA.HI R2, R0, R13.reuse, RZ, 0x6 ;  /* 0x0000000d00027211 */ /* 0x080fe200078f30ff */
[----:B------:R-:W-:Y:S01]  /*0d20*/  IMAD.IADD R3, R6, 0x1, -R3 ;  /* 0x0000000106037824 */ /* 0x000fe200078e0a03 */
[----:B------:R-:W-:Y:S02]  /*0d30*/  LEA.HI R0, R0, R13, RZ, 0x3 ;  /* 0x0000000d00007211 */ /* 0x000fe400078f18ff */
[----:B------:R-:W-:Y:S01]  /*0d40*/  LOP3.LUT R6, R5, 0x1ffffffe, RZ, 0xc0, !PT ;  /* 0x1ffffffe05067812 */ /* 0x000fe200078ec0ff */
[----:B------:R-:W-:Y:S01]  /*0d50*/  IMAD R226, R3, 0x8, R4 ;  /* 0x0000000803e27824 */ /* 0x000fe200078e0204 */
[----:B------:R-:W-:Y:S01]  /*0d60*/  SHF.R.S32.HI R153, RZ, 0x3, R0 ;  /* 0x00000003ff997819 */ /* 0x000fe20000011400 */
[----:B------:R-:W-:Y:S01]  /*0d70*/  IMAD.SHL.U32 R2, R2, 0x8, RZ ;  /* 0x0000000802027824 */ /* 0x000fe200078e00ff */
[----:B------:R-:W-:Y:S01]  /*0d80*/  LOP3.LUT R202, R0, 0xfffffff8, RZ, 0xc0, !PT ;  /* 0xfffffff800ca7812 */ /* 0x000fe200078ec0ff */
[----:B------:R-:W-:Y:S01]  /*0d90*/  IMAD.IADD R6, R11, 0x1, -R6 ;  /* 0x000000010b067824 */ /* 0x000fe200078e0a06 */
[C---:B------:R-:W-:Y:S01]  /*0da0*/  IADD3 R219, R153.reuse, 0x40, RZ ;  /* 0x0000004099db7810 */ /* 0x040fe20007ffe0ff */
[C---:B------:R-:W-:Y:S01]  /*0db0*/  VIADD R220, R153.reuse, 0x20 ;  /* 0x0000002099dc7836 */ /* 0x040fe20000000000 */
[----:B------:R-:W-:Y:S01]  /*0dc0*/  LOP3.LUT R9, R8, 0x7ffffffc, RZ, 0xc0, !PT ;  /* 0x7ffffffc08097812 */ /* 0x000fe200078ec0ff */
[----:B------:R-:W-:Y:S01]  /*0dd0*/  VIADD R218, R153, 0x60 ;  /* 0x0000006099da7836 */ /* 0x000fe20000000000 */
[----:B------:R-:W-:Y:S01]  /*0de0*/  SHF.R.S32.HI R0, RZ, 0x1f, R219 ;  /* 0x0000001fff007819 */ /* 0x000fe200000114db */
[----:B------:R-:W-:Y:S01]  /*0df0*/  IMAD.IADD R202, R13, 0x1, -R202 ;  /* 0x000000010dca7824 */ /* 0x000fe200078e0aca */
[----:B------:R-:W-:Y:S01]  /*0e00*/  SHF.R.S32.HI R5, RZ, 0x1f, R220 ;  /* 0x0000001fff057819 */ /* 0x000fe200000114dc */
[----:B------:R-:W-:Y:S01]  /*0e10*/  IMAD.SHL.U32 R228, R153, 0x40, RZ ;  /* 0x0000004099e47824 */ /* 0x000fe200078e00ff */
[----:B------:R-:W-:Y:S01]  /*0e20*/  SHF.R.S32.HI R7, RZ, 0x1f, R218 ;  /* 0x0000001fff077819 */ /* 0x000fe200000114da */
[----:B------:R-:W-:Y:S01]  /*0e30*/  IMAD.SHL.U32 R193, R220, 0x40, RZ ;  /* 0x00000040dcc17824 */ /* 0x000fe200078e00ff */
[----:B------:R-:W-:Y:S01]  /*0e40*/  LEA.HI R5, R5, R220, RZ, 0x3 ;  /* 0x000000dc05057211 */ /* 0x000fe200078f18ff */
[----:B------:R-:W-:Y:S01]  /*0e50*/  IMAD.SHL.U32 R192, R219, 0x40, RZ ;  /* 0x00000040dbc07824 */ /* 0x000fe200078e00ff */
[----:B------:R-:W-:Y:S01]  /*0e60*/  LEA.HI R0, R0, R219, RZ, 0x3 ;  /* 0x000000db00007211 */ /* 0x000fe200078f18ff */
[----:B------:R-:W-:Y:S01]  /*0e70*/  IMAD.SHL.U32 R159, R218, 0x40, RZ ;  /* 0x00000040da9f7824 */ /* 0x000fe200078e00ff */
[----:B------:R-:W-:Y:S01]  /*0e80*/  LEA.HI R7, R7, R218, RZ, 0x3 ;  /* 0x000000da07077211 */ /* 0x000fe200078f18ff */
[----:B------:R-:W-:Y:S01]  /*0e90*/  IMAD.SHL.U32 R16, R202, 0x8, RZ ;  /* 0x00000008ca107824 */ /* 0x000fe200078e00ff */
[----:B------:R-:W-:Y:S01]  /*0ea0*/  LOP3.LUT R3, R228, 0x1c0, RZ, 0xc0, !PT ;  /* 0x000001c0e4037812 */ /* 0x000fe200078ec0ff */
[----:B------:R-:W-:Y:S01]  /*0eb0*/  IMAD.IADD R9, R212, 0x1, -R9 ;  /* 0x00000001d4097824 */ /* 0x000fe200078e0a09 */
[----:B------:R-:W-:Y:S01]  /*0ec0*/  LOP3.LUT R193, R193, 0x1c0, RZ, 0xc0, !PT ;  /* 0x000001c0c1c17812 */ /* 0x000fe200078ec0ff */
[----:B------:R-:W-:Y:S01]  /*0ed0*/  IMAD.SHL.U32 R5, R5, 0x40, RZ ;  /* 0x0000004005057824 */ /* 0x000fe200078e00ff */
[----:B------:R-:W-:Y:S01]  /*0ee0*/  LOP3.LUT R192, R192, 0x1c0, RZ, 0xc0, !PT ;  /* 0x000001c0c0c07812 */ /* 0x000fe200078ec0ff */
[----:B------:R-:W-:Y:S01]  /*0ef0*/  IMAD.SHL.U32 R0, R0, 0x40, RZ ;  /* 0x0000004000007824 */ /* 0x000fe200078e00ff */
[----:B------:R-:W-:Y:S01]  /*0f00*/  LOP3.LUT R159, R159, 0x1c0, RZ, 0xc0, !PT ;  /* 0x000001c09f9f7812 */ /* 0x000fe200078ec0ff */
[----:B------:R-:W-:Y:S01]  /*0f10*/  IMAD.SHL.U32 R7, R7, 0x40, RZ ;  /* 0x0000004007077824 */ /* 0x000fe200078e00ff */
[----:B------:R-:W-:Y:S01]  /*0f20*/  SHF.R.U32.HI R198, RZ, 0x3, R3 ;  /* 0x00000003ffc67819 */ /* 0x000fe20000011603 */
[----:B------:R-:W-:Y:S01]  /*0f30*/  IMAD.SHL.U32 R18, R202, 0x4, RZ ;  /* 0x00000004ca127824 */ /* 0x000fe200078e00ff */
[--C-:B------:R-:W-:Y:S01]  /*0f40*/  LOP3.LUT R201, R3, 0x38, R16.reuse, 0xf8, !PT ;  /* 0x0000003803c97812 */ /* 0x100fe200078ef810 */
[----:B------:R-:W-:Y:S01]  /*0f50*/  IMAD R225, R9, R12, 0x80 ;  /* 0x0000008009e17424 */ /* 0x000fe200078e020c */
[----:B------:R-:W-:Y:S01]  /*0f60*/  SHF.R.U32.HI R11, RZ, 0x3, R193 ;  /* 0x00000003ff0b7819 */ /* 0x000fe200000116c1 */
[----:B------:R-:W-:Y:S01]  /*0f70*/  VIADD R23, R18, 0x20 ;  /* 0x0000002012177836 */ /* 0x000fe20000000000 */
[----:B------:R-:W-:Y:S01]  /*0f80*/  LOP3.LUT R4, R193, 0x38, R16, 0xf8, !PT ;  /* 0x00000038c1047812 */ /* 0x000fe200078ef810 */
[----:B------:R-:W-:Y:S01]  /*0f90*/  VIADD R22, R16, 0x40 ;  /* 0x0000004010167836 */ /* 0x000fe20000000000 */
[----:B------:R-:W-:Y:S01]  /*0fa0*/  SHF.R.U32.HI R9, RZ, 0x3, R192 ;  /* 0x00000003ff097819 */ /* 0x000fe200000116c0 */
[----:B------:R-:W-:Y:S01]  /*0fb0*/  IMAD.SHL.U32 R214, R23, 0x2, RZ ;  /* 0x0000000217d67824 */ /* 0x000fe200078e00ff */
[----:B------:R-:W-:Y:S01]  /*0fc0*/  LOP3.LUT R3, R192, 0x38, R16, 0xf8, !PT ;  /* 0x00000038c0037812 */ /* 0x000fe200078ef810 */
[----:B------:R-:W-:Y:S01]  /*0fd0*/  IMAD R224, R6, 0x8, R223 ;  /* 0x0000000806e07824 */ /* 0x000fe200078e02df */
[----:B------:R-:W-:-:S02]  /*0fe0*/  SHF.R.U32.HI R229, RZ, 0x3, R159 ;  /* 0x00000003ffe57819 */ /* 0x000fc4000001169f */
[----:B------:R-:W-:Y:S02]  /*0ff0*/  LOP3.LUT R8, R159, 0x38, R16, 0xf8, !PT ;  /* 0x000000389f087812 */ /* 0x000fe400078ef810 */
[----:B------:R-:W-:Y:S02]  /*1000*/  LOP3.LUT R197, R5, 0xfffffe00, RZ, 0xc0, !PT ;  /* 0xfffffe0005c57812 */ /* 0x000fe400078ec0ff */
[----:B------:R-:W-:Y:S02]  /*1010*/  LOP3.LUT R196, R0, 0xfffffe00, RZ, 0xc0, !PT ;  /* 0xfffffe0000c47812 */ /* 0x000fe400078ec0ff */
[----:B------:R-:W-:Y:S02]  /*1020*/  LOP3.LUT R195, R7, 0xfffffe00, RZ, 0xc0, !PT ;  /* 0xfffffe0007c37812 */ /* 0x000fe400078ec0ff */
[----:B------:R-:W-:Y:S02]  /*1030*/  LOP3.LUT R199, R2, 0xfffffe00, RZ, 0xc0, !PT ;  /* 0xfffffe0002c77812 */ /* 0x000fe400078ec0ff */
[----:B------:R-:W-:-:S02]  /*1040*/  LOP3.LUT R4, R197, R4, R11, 0xf6, !PT ;  /* 0x00000004c5047212 */ /* 0x000fc400078ef60b */
[----:B------:R-:W-:Y:S02]  /*1050*/  LOP3.LUT R216, R196, R3, R9, 0xf6, !PT ;  /* 0x00000003c4d87212 */ /* 0x000fe400078ef609 */
[----:B------:R-:W-:Y:S01]  /*1060*/  LOP3.LUT R8, R195, R8, R229, 0xf6, !PT ;  /* 0x00000008c3087212 */ /* 0x000fe200078ef6e5 */
[--C-:B------:R-:W-:Y:S01]  /*1070*/  IMAD R217, R4, 0x2, R211.reuse ;  /* 0x0000000204d97824 */ /* 0x100fe200078e02d3 */
[----:B------:R-:W-:Y:S01]  /*1080*/  LOP3.LUT R201, R199, R201, R198, 0xf6, !PT ;  /* 0x000000c9c7c97212 */ /* 0x000fe200078ef6c6 */
[----:B------:R-:W-:Y:S01]  /*1090*/  IMAD R216, R216, 0x2, R211 ;  /* 0x00000002d8d87824 */ /* 0x000fe200078e02d3 */
[----:B------:R-:W-:Y:S01]  /*10a0*/  SHF.R.S32.HI R10, RZ, 0x1f, R23 ;  /* 0x0000001fff0a7819 */ /* 0x000fe20000011417 */
[----:B------:R-:W-:Y:S01]  /*10b0*/  IMAD R215, R8, 0x2, R211 ;  /* 0x0000000208d77824 */ /* 0x000fe200078e02d3 */
[----:B------:R-:W-:Y:S02]  /*10c0*/  SHF.R.S32.HI R227, RZ, 0x1f, R153 ;  /* 0x0000001fffe37819 */ /* 0x000fe40000011499 */
[----:B------:R-:W-:-:S02]  /*10d0*/  SHF.R.S32.HI R19, RZ, 0x1f, R18 ;  /* 0x0000001fff137819 */ /* 0x000fc40000011412 */
[----:B------:R-:W-:Y:S02]  /*10e0*/  SHF.R.S32.HI R17, RZ, 0x1f, R16 ;  /* 0x0000001fff117819 */ /* 0x000fe40000011410 */
[----:B------:R-:W-:Y:S02]  /*10f0*/  SHF.R.S32.HI R2, RZ, 0x1f, R22 ;  /* 0x0000001fff027819 */ /* 0x000fe40000011416 */
[----:B------:R-:W-:Y:S02]  /*1100*/  SHF.L.U64.HI R213, R23, 0x1, R10 ;  /* 0x0000000117d57819 */ /* 0x000fe4000001020a */
[----:B------:R-:W-:Y:S02]  /*1110*/  LEA R200, R201, R211, 0x1 ;  /* 0x000000d3c9c87211 */ /* 0x000fe400078e08ff */
[----:B--2---:R-:W-:-:S07]  /*1120*/  LOP3.LUT R157, R14, 0x1, RZ, 0xfc, !PT ;  /* 0x000000010e9d7812 */ /* 0x004fce00078efcff */
.L_x_7189:
[----:B0-----:R-:W0:Y:S02]  /*1130*/  LDC.64 R4, c[0x0][0xc88] ;  /* 0x00032200ff047b82 */ /* 0x001e240000000a00 */
[----:B0-----:R-:W-:-:S05]  /*1140*/  IMAD.WIDE R4, R43, 0x4, R4 ;  /* 0x000000042b047825 */ /* 0x001fca00078e0204 */
[----:B--2---:R-:W2:Y:S01]  /*1150*/  LDG.E R206, desc[UR38][R4.64] ;  /* 0x0000002604ce7981 */ /* 0x004ea2000c1e1900 */
[----:B------:R-:W-:Y:S05]  /*1160*/  YIELD ;  /* 0x0000000000007946 */ /* 0x000fea0003800000 */
[----:B------:R-:W-:Y:S01]  /*1170*/  ULDC.64 UR4, c[0x0][0xa28] ;  /* 0x00028a0000047ab9 */ /* 0x000fe20000000a00 */
[----:B------:R-:W-:Y:S01]  /*1180*/  ULDC.64 UR8, c[0x0][0xa18] ;  /* 0x0002860000087ab9 */ /* 0x000fe20000000a00 */
[----:B------:R-:W-:Y:S01]  /*1190*/  ISETP.NE.U32.AND P1, PT, RZ, UR4, PT ;  /* 0x00000004ff007c0c */ /* 0x000fe2000bf25070 */
[----:B------:R-:W-:Y:S01]  /*11a0*/  ULDC.64 UR6, c[0x0][0xa08] ;  /* 0x0002820000067ab9 */ /* 0x000fe20000000a00 */
[----:B------:R-:W-:Y:S01]  /*11b0*/  IMAD.MOV.U32 R0, RZ, RZ, RZ ;  /* 0x000000ffff007224 */ /* 0x000fe200078e00ff */
[----:B------:R-:W-:Y:S01]  /*11c0*/  ISETP.NE.U32.AND P0, PT, RZ, UR6, PT ;  /* 0x00000006ff007c0c */ /* 0x000fe2000bf05070 */
[----:B------:R-:W-:Y:S01]  /*11d0*/  IMAD.MOV.U32 R30, RZ, RZ, RZ ;  /* 0x000000ffff1e7224 */ /* 0x000fe200078e00ff */
[----:B------:R-:W-:-:S02]  /*11e0*/  ISETP.NE.AND.EX P1, PT, RZ, UR5, PT, P1 ;  /* 0x00000005ff007c0c */ /* 0x000fc4000bf25310 */
[----:B------:R-:W-:Y:S02]  /*11f0*/  ISETP.NE.AND.EX P0, PT, RZ, UR7, PT, P0 ;  /* 0x00000007ff007c0c */ /* 0x000fe4000bf05300 */
[----:B--2---:R-:W-:Y:S01]  /*1200*/  SHF.R.S32.HI R209, RZ, 0x1f, R206 ;  /* 0x0000001fffd17819 */ /* 0x004fe200000114ce */
[----:B------:R-:W-:-:S08]  /*1210*/  IMAD.SHL.U32 R204, R206, 0x4, RZ ;  /* 0x00000004cecc7824 */ /* 0x000fd000078e00ff */
[C---:B------:R-:W-:Y:S02]  /*1220*/  @P1 LEA R6, P2, R206.reuse, UR4, 0x2 ;  /* 0x00000004ce061c11 */ /* 0x040fe4000f8410ff */
[C-C-:B------:R-:W-:Y:S02]  /*1230*/  SHF.L.U64.HI R205, R206.reuse, 0x2, R209.reuse ;  /* 0x00000002cecd7819 */ /* 0x140fe400000102d1 */
[----:B----4-:R-:W-:Y:S02]  /*1240*/  @P1 LEA.HI.X R7, R206, UR5, R209, 0x2, P2 ;  /* 0x00000005ce071c11 */ /* 0x010fe400090f14d1 */
[----:B------:R-:W-:Y:S01]  /*1250*/  ISETP.NE.U32.AND P2, PT, RZ, UR8, PT ;  /* 0x00000008ff007c0c */ /* 0x000fe2000bf45070 */
[----:B------:R-:W-:Y:S01]  /*1260*/  ULDC UR4, c[0x0][0x288] ;  /* 0x0000a20000047ab9 */ /* 0x000fe20000000800 */
[----:B------:R-:W-:Y:S01]  /*1270*/  IADD3 R8, P3, R204, UR6, RZ ;  /* 0x00000006cc087c10 */ /* 0x000fe2000ff7e0ff */
[----:B------:R0:W5:Y:S01]  /*1280*/  @P1 LDG.E R0, desc[UR38][R6.64] ;  /* 0x0000002606001981 */ /* 0x000162000c1e1900 */
[----:B------:R-:W-:Y:S01]  /*1290*/  ISETP.NE.AND.EX P2, PT, RZ, UR9, PT, P2 ;  /* 0x00000009ff007c0c */ /* 0x000fe2000bf45320 */
[----:B------:R-:W-:Y:S01]  /*12a0*/  IMAD.U32 R95, RZ, RZ, UR4 ;  /* 0x00000004ff5f7e24 */ /* 0x000fe2000f8e00ff */
[----:B------:R-:W-:Y:S01]  /*12b0*/  IADD3.X R9, R205, UR7, RZ, P3, !PT ;  /* 0x00000007cd097c10 */ /* 0x000fe20009ffe4ff */
[----:B------:R-:W-:-:S04]  /*12c0*/  ULDC.64 UR4, c[0x0][0x418] ;  /* 0x0001060000047ab9 */ /* 0x000fc80000000a00 */
[----:B------:R0:W5:Y:S06]  /*12d0*/  @P0 LDG.E R30, desc[UR38][R8.64] ;  /* 0x00000026081e0981 */ /* 0x00016c000c1e1900 */
[----:B------:R-:W-:-:S04]  /*12e0*/  @P2 IADD3 R4, P1, R204, UR8, RZ ;  /* 0x00000008cc042c10 */ /* 0x000fc8000ff3e0ff */
[----:B------:R-:W-:-:S05]  /*12f0*/  @P2 IADD3.X R5, R205, UR9, RZ, P1, !PT ;  /* 0x00000009cd052c10 */ /* 0x000fca0008ffe4ff */
[----:B------:R0:W5:Y:S01]  /*1300*/  @P2 LDG.E R95, desc[UR38][R4.64] ;  /* 0x00000026045f2981 */ /* 0x000162000c1e1900 */
[----:B------:R-:W-:-:S03]  /*1310*/  UISETP.NE.U32.AND UP0, UPT, UR4, URZ, UPT ;  /* 0x0000003f0400728c */ /* 0x000fc6000bf05070 */
[----:B------:R-:W-:Y:S01]  /*1320*/  ULDC UR4, c[0x0][0x424] ;  /* 0x0001090000047ab9 */ /* 0x000fe20000000800 */
[----:B------:R-:W-:-:S03]  /*1330*/  UISETP.NE.AND.EX UP0, UPT, UR5, URZ, UPT, UP0 ;  /* 0x0000003f0500728c */ /* 0x000fc6000bf05300 */
[----:B------:R-:W-:Y:S01]  /*1340*/  ULDC UR5, c[0x0][0x2f0] ;  /* 0x0000bc0000057ab9 */ /* 0x000fe20000000800 */
[----:B------:R-:W-:-:S04]  /*1350*/  USEL UR4, UR4, 0x1, UP0 ;  /* 0x0000000104047887 */ /* 0x000fc80008000000 */
[----:B------:R-:W-:-:S03]  /*1360*/  UIMAD UR4, UR4, UR5, URZ ;  /* 0x00000005040472a4 */ /* 0x000fc6000f8e023f */
[----:B------:R-:W-:Y:S02]  /*1370*/  ULDC UR5, c[0x0][0x348] ;  /* 0x0000d20000057ab9 */ /* 0x000fe40000000800 */
[----:B------:R-:W-:Y:S02]  /*1380*/  IMAD.U32 R25, RZ, RZ, UR5 ;  /* 0x00000005ff197e24 */ /* 0x000fe4000f8e00ff */
[----:B------:R-:W-:Y:S02]  /*1390*/  IMAD.U32 R29, RZ, RZ, UR4 ;  /* 0x00000004ff1d7e24 */ /* 0x000fe4000f8e00ff */
[----:B------:R-:W-:Y:S01]  /*13a0*/  IMAD.MOV.U32 R26, RZ, RZ, R206 ;  /* 0x000000ffff1a7224 */ /* 0x000fe200078e00ce */
[----:B0--3--:R-:W-:Y:S06]  /*13b0*/  @P2 BRA `(.L_x_6994) ;  /* 0x0000000000242947 */ /* 0x009fec0003800000 */
        /* <DEDUP_REMOVED lines=9> */
.L_x_6994:
[----:B------:R-:W-:Y:S01]  /*1450*/  ULDC.64 UR4, c[0x0][0xa20] ;  /* 0x0002880000047ab9 */ /* 0x000fe20000000a00 */
[----:B------:R-:W-:Y:S01]  /*1460*/  MOV R208, R41 ;  /* 0x0000002900d07202 */ /* 0x000fe20000000f00 */
[----:B------:R-:W-:Y:S01]  /*1470*/  IMAD.MOV.U32 R203, RZ, RZ, R42 ;  /* 0x000000ffffcb7224 */ /* 0x000fe200078e002a */
[----:B------:R-:W-:-:S04]  /*1480*/  ISETP.NE.U32.AND P1, PT, RZ, UR4, PT ;  /* 0x00000004ff007c0c */ /* 0x000fc8000bf25070 */
[----:B------:R-:W-:-:S13]  /*1490*/  ISETP.NE.AND.EX P1, PT, RZ, UR5, PT, P1 ;  /* 0x00000005ff007c0c */ /* 0x000fda000bf25310 */
[----:B------:R-:W-:Y:S05]  /*14a0*/  @!P1 BRA `(.L_x_6995) ;  /* 0x0000000000109947 */ /* 0x000fea0003800000 */
[----:B------:R-:W-:-:S04]  /*14b0*/  IADD3 R4, P0, R204, UR4, RZ ;  /* 0x00000004cc047c10 */ /* 0x000fc8000ff1e0ff */
[----:B------:R-:W-:-:S05]  /*14c0*/  IADD3.X R5, R205, UR5, RZ, P0, !PT ;  /* 0x00000005cd057c10 */ /* 0x000fca00087fe4ff */
[----:B------:R0:W5:Y:S01]  /*14d0*/  LDG.E R29, desc[UR38][R4.64] ;  /* 0x00000026041d7981 */ /* 0x000162000c1e1900 */
[----:B------:R-:W-:Y:S05]  /*14e0*/  BRA `(.L_x_6996) ;  /* 0x0000000000107947 */ /* 0x000fea0003800000 */
.L_x_6995:
[----:B------:R-:W-:Y:S05]  /*14f0*/  @!P0 BRA `(.L_x_6996) ;  /* 0x00000000000c8947 */ /* 0x000fea0003800000 */
[----:B------:R-:W2:Y:S04]  /*1500*/  LDG.E R4, desc[UR38][R8.64] ;  /* 0x0000002608047981 */ /* 0x000ea8000c1e1900 */
[----:B------:R-:W2:Y:S02]  /*1510*/  LDG.E R29, desc[UR38][R8.64+0x4] ;  /* 0x00000426081d7981 */ /* 0x000ea4000c1e1900 */
[----:B--2---:R-:W-:-:S07]  /*1520*/  IMAD.IADD R29, R29, 0x1, -R4 ;  /* 0x000000011d1d7824 */ /* 0x004fce00078e0a04 */
.L_x_6996:
[----:B------:R-:W-:Y:S02]  /*1530*/  ULDC.64 UR4, c[0x0][0xa10] ;  /* 0x0002840000047ab9 */ /* 0x000fe40000000a00 */
[----:B------:R-:W-:-:S04]  /*1540*/  ISETP.NE.U32.AND P0, PT, RZ, UR4, PT ;  /* 0x00000004ff007c0c */ /* 0x000fc8000bf05070 */
[----:B------:R-:W-:Y:S01]  /*1550*/  ISETP.NE.AND.EX P0, PT, RZ, UR5, PT, P0 ;  /* 0x00000005ff007c0c */ /* 0x000fe2000bf05300 */
[----:B-----5:R-:W-:Y:S01]  /*1560*/  IMAD.IADD R10, R29, 0x1, -R0 ;  /* 0x000000011d0a7824 */ /* 0x020fe200078e0a00 */
[----:B------:R-:W-:-:S11]  /*1570*/  ULDC.64 UR4, c[0x0][0xa30] ;  /* 0x00028c0000047ab9 */ /* 0x000fd60000000a00 */
[----:B0-----:R-:W0:Y:S02]  /*1580*/  @P0 LDC.64 R4, c[0x0][0xa10] ;  /* 0x00028400ff040b82 */ /* 0x001e240000000a00 */
        /* <DEDUP_REMOVED lines=13> */
[----:B------:R-:W-:-:S05]  /*1660*/  VIADD R0, R96, 0x7f ;  /* 0x0000007f60007836 */ /* 0x000fca0000000000 */
[----:B------:R-:W-:-:S04]  /*1670*/  SHF.R.S32.HI R3, RZ, 0x1f, R0 ;  /* 0x0000001fff037819 */ /* 0x000fc80000011400 */
[----:B------:R-:W-:-:S04]  /*1680*/  LEA.HI R3, R3, R0, RZ, 0x7 ;  /* 0x0000000003037211 */ /* 0x000fc800078f38ff */
[----:B------:R-:W-:Y:S02]  /*1690*/  LOP3.LUT R0, R3, 0xffffff80, RZ, 0xc0, !PT ;  /* 0xffffff8003007812 */ /* 0x000fe400078ec0ff */
[----:B------:R-:W-:Y:S02]  /*16a0*/  SHF.R.S32.HI R210, RZ, 0x7, R3 ;  /* 0x00000007ffd27819 */ /* 0x000fe40000011403 */
[----:B------:R-:W-:-:S04]  /*16b0*/  VIADDMNMX R0, R0, -R10, R25, PT ;  /* 0x8000000a00007246 */ /* 0x000fc80003800119 */
[----:B------:R-:W-:Y:S02]  /*16c0*/  ISETP.GT.AND P0, PT, R0, R27, PT ;  /* 0x0000001b0000720c */ /* 0x000fe40003f04270 */
[----:B------:R-:W-:-:S05]  /*16d0*/  SHF.R.U32.HI R27, RZ, 0x7, R27 ;  /* 0x00000007ff1b7819 */ /* 0x000fca000001161b */
[----:B------:R-:W-:-:S06]  /*16e0*/  IMAD.MOV.U32 R28, RZ, RZ, R27 ;  /* 0x000000ffff1c7224 */ /* 0x000fcc00078e001b */
[----:B------:R-:W-:-:S05]  /*16f0*/  @P0 VIADD R0, R0, 0x7f ;  /* 0x0000007f00000836 */ /* 0x000fca0000000000 */
[----:B------:R-:W-:-:S04]  /*1700*/  @P0 SHF.R.S32.HI R5, RZ, 0x1f, R0 ;  /* 0x0000001fff050819 */ /* 0x000fc80000011400 */
[----:B------:R-:W-:-:S04]  /*1710*/  @P0 LEA.HI R5, R5, R0, RZ, 0x7 ;  /* 0x0000000005050211 */ /* 0x000fc800078f38ff */
[----:B------:R-:W-:Y:S02]  /*1720*/  @P0 SHF.R.S32.HI R28, RZ, 0x7, R5 ;  /* 0x00000007ff1c0819 */ /* 0x000fe40000011405 */
        /* <DEDUP_REMOVED lines=23> */
.L_x_6999:
[----:B------:R-:W-:Y:S05]  /*18a0*/  BSYNC B6 ;  /* 0x0000000000067941 */ /* 0x000fea0003800000 */
.L_x_6998:
        /* <DEDUP_REMOVED lines=20> */
.L_x_7001:
[----:B------:R-:W-:Y:S05]  /*19f0*/  BSYNC B6 ;  /* 0x0000000000067941 */ /* 0x000fea0003800000 */
.L_x_7000:
[----:B------:R-:W-:Y:S01]  /*1a00*/  ULDC.64 UR4, c[0x0][0x9f8] ;  /* 0x00027e0000047ab9 */ /* 0x000fe20000000a00 */
[----:B------:R-:W0:Y:S01]  /*1a10*/  LDC R37, c[0x0][0x3f4] ;  /* 0x0000fd00ff257b82 */ /* 0x000e220000000800 */
[----:B------:R-:W-:-:S04]  /*1a20*/  ISETP.NE.U32.AND P0, PT, RZ, UR4, PT ;  /* 0x00000004ff007c0c */ /* 0x000fc8000bf05070 */
[----:B------:R-:W-:-:S03]  /*1a30*/  ISETP.NE.AND.EX P0, PT, RZ, UR5, PT, P0 ;  /* 0x00000005ff007c0c */ /* 0x000fc6000bf05300 */
[----:B------:R-:W1:Y:S08]  /*1a40*/  LDC.64 R14, c[0x0][0x3f8] ;  /* 0x0000fe00ff0e7b82 */ /* 0x000e700000000a00 */
[----:B------:R-:W2:Y:S02]  /*1a50*/  LDC.64 R34, c[0x0][0x408] ;  /* 0x00010200ff227b82 */ /* 0x000ea40000000a00 */
[----:B------:R-:W-:-:S04]  /*1a60*/  @P0 IADD3 R4, P1, R204, UR4, RZ ;  /* 0x00000004cc040c10 */ /* 0x000fc8000ff3e0ff */
[----:B------:R-:W-:-:S05]  /*1a70*/  @P0 IADD3.X R5, R205, UR5, RZ, P1, !PT ;  /* 0x00000005cd050c10 */ /* 0x000fca0008ffe4ff */
[----:B------:R3:W4:Y:S01]  /*1a80*/  @P0 LDG.E R26, desc[UR38][R4.64] ;  /* 0x00000026041a0981 */ /* 0x000722000c1e1900 */
[----:B0-----:R-:W-:Y:S01]  /*1a90*/  ISETP.GE.AND P0, PT, R16, R37, PT ;  /* 0x000000251000720c */ /* 0x001fe20003f06270 */
[----:B------:R-:W-:Y:S01]  /*1aa0*/  IMAD.IADD R0, R30, 0x1, R29 ;  /* 0x000000011e007824 */ /* 0x000fe200078e021d */
[----:B------:R-:W-:Y:S01]  /*1ab0*/  SHF.R.U32.HI R21, RZ, 0x3, R193 ;  /* 0x00000003ff157819 */ /* 0x000fe200000116c1 */
[----:B------:R-:W0:Y:S01]  /*1ac0*/  S2R R38, SR_TID.X ;  /* 0x0000000000267919 */ /* 0x000e220000002100 */
[----:B------:R-:W-:Y:S01]  /*1ad0*/  SEL R3, R37, RZ, P0 ;  /* 0x000000ff25037207 */ /* 0x000fe20000000000 */
[----:B-1----:R-:W-:Y:S01]  /*1ae0*/  IMAD.WIDE.U32 R6, R153, R14, R18 ;  /* 0x0000000e99067225 */ /* 0x002fe200078e0012 */
[----:B------:R-:W-:-:S03]  /*1af0*/  SHF.R.U32.HI R20, RZ, 0x3, R192 ;  /* 0x00000003ff147819 */ /* 0x000fc600000116c0 */
[----:B------:R-:W-:Y:S02]  /*1b00*/  IMAD.IADD R3, R16, 0x1, R3 ;  /* 0x0000000110037824 */ /* 0x000fe400078e0203 */
[----:B------:R-:W-:Y:S01]  /*1b10*/  IMAD.MOV.U32 R84, RZ, RZ, R6 ;  /* 0x000000ffff547224 */ /* 0x000fe200078e0006 */
[C---:B--2---:R-:W-:Y:S01]  /*1b20*/  SHF.L.U64.HI R29, R34.reuse, 0x5, R35 ;  /* 0x00000005221d7819 */ /* 0x044fe20000010223 */
[-C--:B------:R-:W-:Y:S01]  /*1b30*/  IMAD R10, R227, R34.reuse, RZ ;  /* 0x00000022e30a7224 */ /* 0x080fe200078e02ff */
[----:B------:R-:W-:Y:S01]  /*1b40*/  SHF.R.S32.HI R6, RZ, 0x1f, R3 ;  /* 0x0000001fff067819 */ /* 0x000fe20000011403 */
[----:B---3--:R-:W-:Y:S01]  /*1b50*/  IMAD.WIDE.U32 R4, R153, R34, R18 ;  /* 0x0000002299047225 */ /* 0x008fe200078e0012 */
[----:B------:R-:W-:Y:S02]  /*1b60*/  SHF.L.U64.HI R30, R34, 0x6, R35 ;  /* 0x00000006221e7819 */ /* 0x000fe40000010223 */
[C---:B------:R-:W-:Y:S01]  /*1b70*/  LEA.HI R12, R6.reuse, R3, RZ, 0x3 ;  /* 0x00000003060c7211 */ /* 0x040fe200078f18ff */
[----:B------:R-:W-:Y:S01]  /*1b80*/  IMAD R8, R227, R14, RZ ;  /* 0x0000000ee3087224 */ /* 0x000fe200078e02ff */
[----:B------:R-:W-:Y:S01]  /*1b90*/  MOV R88, R4 ;  /* 0x0000000400587202 */ /* 0x000fe20000000f00 */
[C---:B------:R-:W-:Y:S01]  /*1ba0*/  IMAD R91, R153.reuse, R35, R10 ;  /* 0x00000023995b7224 */ /* 0x040fe200078e020a */
[----:B------:R-:W-:Y:S01]  /*1bb0*/  LEA.HI R4, R6, R3, RZ, 0x6 ;  /* 0x0000000306047211 */ /* 0x000fe200078f30ff */
[----:B------:R-:W-:Y:S01]  /*1bc0*/  IMAD.WIDE.U32 R10, R153, R34, R16 ;  /* 0x00000022990a7225 */ /* 0x000fe200078e0010 */
[----:B------:R-:W-:-:S02]  /*1bd0*/  LOP3.LUT R3, R12, 0x38, RZ, 0xc0, !PT ;  /* 0x000000380c037812 */ /* 0x000fc400078ec0ff */
[----:B------:R-:W-:Y:S01]  /*1be0*/  LOP3.LUT R43, R12, 0xfffffff8, RZ, 0xc0, !PT ;  /* 0xfffffff80c2b7812 */ /* 0x000fe200078ec0ff */
[----:B------:R-:W-:Y:S01]  /*1bf0*/  IMAD R87, R153, R15, R8 ;  /* 0x0000000f99577224 */ /* 0x000fe200078e0208 */
[----:B------:R-:W-:Y:S01]  /*1c00*/  LOP3.LUT R3, R3, 0x1c0, R228, 0xf8, !PT ;  /* 0x000001c003037812 */ /* 0x000fe200078ef8e4 */
[----:B------:R-:W-:Y:S01]  /*1c10*/  IMAD.IADD R89, R5, 0x1, R91 ;  /* 0x0000000105597824 */ /* 0x000fe200078e025b */
[----:B------:R-:W-:Y:S01]  /*1c20*/  LOP3.LUT R5, R193, 0x38, R12, 0xf8, !PT ;  /* 0x00000038c1057812 */ /* 0x000fe200078ef80c */
[-C--:B------:R-:W-:Y:S01]  /*1c30*/  IMAD.WIDE.U32 R8, R153, R14.reuse, R16 ;  /* 0x0000000e99087225 */ /* 0x080fe200078e0010 */
[----:B------:R-:W-:Y:S02]  /*1c40*/  SHF.L.U64.HI R31, R34, 0x7, R35 ;  /* 0x00000007221f7819 */ /* 0x000fe40000010223 */
[----:B------:R-:W-:Y:S01]  /*1c50*/  LOP3.LUT R5, R5, R21, RZ, 0x3c, !PT ;  /* 0x0000001505057212 */ /* 0x000fe200078e3cff */
[----:B------:R-:W-:Y:S01]  /*1c60*/  IMAD.IADD R91, R91, 0x1, R11 ;  /* 0x000000015b5b7824 */ /* 0x000fe200078e020b */
[----:B0-----:R-:W-:Y:S01]  /*1c70*/  SHF.R.U32.HI R38, RZ, 0x7, R38 ;  /* 0x00000007ff267819 */ /* 0x001fe20000011626 */
[----:B------:R-:W-:Y:S01]  /*1c80*/  IMAD.SHL.U32 R4, R4, 0x80, RZ ;  /* 0x0000008004047824 */ /* 0x000fe200078e00ff */
[----:B-----5:R-:W-:Y:S01]  /*1c90*/  SHF.R.S32.HI R11, RZ, 0x1f, R24 ;  /* 0x0000001fff0b7819 */ /* 0x020fe20000011418 */
[----:B------:R-:W-:Y:S01]  /*1ca0*/  IMAD.IADD R85, R7, 0x1, R87 ;  /* 0x0000000107557824 */ /* 0x000fe200078e0257 */
[----:B------:R-:W-:Y:S01]  /*1cb0*/  ISETP.NE.AND P6, PT, R38, 0x1, PT ;  /* 0x000000012600780c */ /* 0x000fe20003fc5270 */
[----:B------:R-:W-:Y:S01]  /*1cc0*/  IMAD.MOV.U32 R86, RZ, RZ, R8 ;  /* 0x000000ffff567224 */ /* 0x000fe200078e0008 */
[----:B------:R-:W-:Y:S01]  /*1cd0*/  LOP3.LUT R7, R192, 0x38, R12, 0xf8, !PT ;  /* 0x00000038c0077812 */ /* 0x000fe200078ef80c */
[----:B------:R-:W-:Y:S01]  /*1ce0*/  IMAD.MOV.U32 R90, RZ, RZ, R10 ;  /* 0x000000ffff5a7224 */ /* 0x000fe200078e000a */
[----:B------:R-:W-:Y:S01]  /*1cf0*/  LOP3.LUT R8, R159, 0x38, R12, 0xf8, !PT ;  /* 0x000000389f087812 */ /* 0x000fe200078ef80c */
[----:B------:R-:W-:Y:S01]  /*1d00*/  IMAD.IADD R87, R87, 0x1, R9 ;  /* 0x0000000157577824 */ /* 0x000fe200078e0209 */
[----:B------:R-:W-:Y:S01]  /*1d10*/  LOP3.LUT R6, R4, 0xffffe000, RZ, 0xc0, !PT ;  /* 0xffffe00004067812 */ /* 0x000fe200078ec0ff */
[----:B------:R-:W-:Y:S01]  /*1d20*/  IMAD R10, R11, R14, RZ ;  /* 0x0000000e0b0a7224 */ /* 0x000fe200078e02ff */
[----:B------:R-:W-:Y:S01]  /*1d30*/  LOP3.LUT R9, R7, R20, RZ, 0x3c, !PT ;  /* 0x0000001407097212 */ /* 0x000fe200078e3cff */
[----:B------:R-:W-:Y:S01]  /*1d40*/  IMAD R11, R11, R34, RZ ;  /* 0x000000220b0b7224 */ /* 0x000fe200078e02ff */
[----:B------:R-:W-:Y:S01]  /*1d50*/  LOP3.LUT R8, R8, R229, RZ, 0x3c, !PT ;  /* 0x000000e508087212 */ /* 0x000fe200078e3cff */
[C---:B------:R-:W-:Y:S01]  /*1d60*/  IMAD R39, R24.reuse, R15, R10 ;  /* 0x0000000f18277224 */ /* 0x040fe200078e020a */
[----:B------:R-:W-:Y:S01]  /*1d70*/  LOP3.LUT R7, R3, R198, RZ, 0x3c, !PT ;  /* 0x000000c603077212 */ /* 0x000fe200078e3cff */
[----:B------:R-:W-:Y:S05]  /*1d80*/  @!P6 WARPSYNC.ALL ;  /* 0x000000000000e948 */ /* 0x000fea0003800000 */
[C---:B------:R-:W-:Y:S01]  /*1d90*/  IMAD.WIDE.U32 R84, R24.reuse, R14, R84 ;  /* 0x0000000e18547225 */ /* 0x040fe200078e0054 */
[-C--:B------:R-:W-:Y:S01]  /*1da0*/  IADD3 R3, R5, R6.reuse, R197 ;  /* 0x0000000605037210 */ /* 0x080fe20007ffe0c5 */
[----:B------:R-:W-:Y:S01]  /*1db0*/  ULDC UR4, c[0x0][0x2f4] ;  /* 0x0000bd0000047ab9 */ /* 0x000fe20000000800 */
[----:B------:R-:W-:Y:S01]  /*1dc0*/  IADD3 R4, R9, R6, R196 ;  /* 0x0000000609047210 */ /* 0x000fe20007ffe0c4 */
[----:B------:R-:W-:Y:S01]  /*1dd0*/  IMAD.WIDE.U32 R86, R24, R14, R86 ;  /* 0x0000000e18567225 */ /* 0x000fe200078e0056 */
[----:B------:R-:W-:-:S02]  /*1de0*/  IADD3 R5, R8, R6, R195 ;  /* 0x0000000608057210 */ /* 0x000fc40007ffe0c3 */
[----:B------:R-:W-:Y:S01]  /*1df0*/  IADD3 R6, R7, R6, R199 ;  /* 0x0000000607067210 */ /* 0x000fe20007ffe0c7 */
[----:B------:R-:W-:Y:S01]  /*1e00*/  IMAD R11, R24, R35, R11 ;  /* 0x00000023180b7224 */ /* 0x000fe200078e020b */
[----:B------:R-:W-:Y:S01]  /*1e10*/  SHF.L.U64.HI R7, R14, 0x5, R15 ;  /* 0x000000050e077819 */ /* 0x000fe2000001020f */
[-C--:B------:R-:W-:Y:S01]  /*1e20*/  IMAD.WIDE.U32 R88, R24, R34.reuse, R88 ;  /* 0x0000002218587225 */ /* 0x080fe200078e0058 */
[C-C-:B------:R-:W-:Y:S02]  /*1e30*/  SHF.L.U64.HI R8, R14.reuse, 0x6, R15.reuse ;  /* 0x000000060e087819 */ /* 0x140fe4000001020f */
[----:B------:R-:W-:Y:S01]  /*1e40*/  SHF.L.U64.HI R9, R14, 0x7, R15 ;  /* 0x000000070e097819 */ /* 0x000fe2000001020f */
[----:B------:R-:W-:Y:S01]  /*1e50*/  IMAD.WIDE.U32 R90, R24, R34, R90 ;  /* 0x00000022185a7225 */ /* 0x000fe200078e005a */
[----:B------:R-:W-:Y:S02]  /*1e60*/  SHF.R.S32.HI R35, RZ, 0x1f, R42 ;  /* 0x0000001fff237819 */ /* 0x000fe4000001142a */
[----:B------:R-:W-:Y:S01]  /*1e70*/  ISETP.GE.AND P1, PT, R16, UR4, PT ;  /* 0x0000000410007c0c */ /* 0x000fe2000bf26270 */
[----:B------:R-:W-:Y:S01]  /*1e80*/  VIADD R97, R38, 0x8 ;  /* 0x0000000826617836 */ /* 0x000fe20000000000 */
[----:B------:R-:W-:Y:S01]  /*1e90*/  ISETP.GE.AND P2, PT, R22, UR4, PT ;  /* 0x0000000416007c0c */ /* 0x000fe2000bf46270 */
[C---:B------:R-:W-:Y:S01]  /*1ea0*/  IMAD.SHL.U32 R32, R34.reuse, 0x20, RZ ;  /* 0x0000002022207824 */ /* 0x040fe200078e00ff */
[----:B------:R-:W-:Y:S01]  /*1eb0*/  SHF.R.S32.HI R81, RZ, 0x3, R12 ;  /* 0x00000003ff517819 */ /* 0x000fe2000001140c */
[----:B------:R-:W-:Y:S01]  /*1ec0*/  IMAD.SHL.U32 R33, R34, 0x40, RZ ;  /* 0x0000004022217824 */ /* 0x000fe200078e00ff */
[----:B------:R-:W-:Y:S01]  /*1ed0*/  SHF.R.S32.HI R83, RZ, 0x1f, R43 ;  /* 0x0000001fff537819 */ /* 0x000fe2000001142b */
[----:B------:R-:W-:Y:S01]  /*1ee0*/  IMAD.IADD R38, R85, 0x1, R39 ;  /* 0x0000000155267824 */ /* 0x000fe200078e0227 */
[----:B------:R-:W-:Y:S01]  /*1ef0*/  IADD3 R39, R39, R87, RZ ;  /* 0x0000005727277210 */ /* 0x000fe20007ffe0ff */
[----:B------:R-:W-:-:S02]  /*1f00*/  IMAD.SHL.U32 R10, R14, 0x20, RZ ;  /* 0x000000200e0a7824 */ /* 0x000fc400078e00ff */
[C---:B------:R-:W-:Y:S02]  /*1f10*/  IMAD.SHL.U32 R20, R14.reuse, 0x40, RZ ;  /* 0x000000400e147824 */ /* 0x040fe400078e00ff */
[----:B------:R-:W-:Y:S02]  /*1f20*/  IMAD.SHL.U32 R21, R14, 0x80, RZ ;  /* 0x000000800e157824 */ /* 0x000fe400078e00ff */
[----:B------:R-:W-:Y:S02]  /*1f30*/  IMAD.SHL.U32 R34, R34, 0x80, RZ ;  /* 0x0000008022227824 */ /* 0x000fe400078e00ff */
[----:B------:R-:W-:Y:S02]  /*1f40*/  IMAD R36, R202, 0x20, R153 ;  /* 0x00000020ca247824 */ /* 0x000fe400078e0299 */
[----:B------:R-:W-:Y:S02]  /*1f50*/  IMAD.SHL.U32 R37, R37, 0x2, RZ ;  /* 0x0000000225257824 */ /* 0x000fe400078e00ff */
[----:B------:R-:W-:-:S02]  /*1f60*/  IMAD.IADD R40, R89, 0x1, R11 ;  /* 0x0000000159287824 */ /* 0x000fc400078e020b */
[----:B------:R-:W-:Y:S01]  /*1f70*/  IMAD.IADD R80, R11, 0x1, R91 ;  /* 0x000000010b507824 */ /* 0x000fe200078e025b */
[----:B------:R-:W-:Y:S01]  /*1f80*/  @!P6 BAR.SYNC.DEFER_BLOCKING 0x9, 0x100 ;  /* 0x024400000000eb1d */ /* 0x000fe20000010000 */
[----:B----4-:R-:W-:-:S07]  /*1f90*/  SHF.R.S32.HI R82, RZ, 0x1f, R26 ;  /* 0x0000001fff527819 */ /* 0x010fce000001141a */
.L_x_7099:
[----:B------:R-:W0:Y:S01]  /*1fa0*/  LDC R101, c[0x0][0x430] ;  /* 0x00010c00ff657b82 */ /* 0x000e220000000800 */
        /* <DEDUP_REMOVED lines=22> */
[----:B------:R-:W-:-:S05]  /*2110*/  @!P3 LEA.HI.X R15, R12, R47, R13, 0x2, P4 ;  /* 0x0000002f0c0fb211 */ /* 0x000fca00020f140d */
[----:B------:R0:W5:Y:S01]  /*2120*/  @!P3 LDG.E R102, desc[UR38][R14.64] ;  /* 0x000000260e66b981 */ /* 0x000162000c1e1900 */
[----:B-1----:R-:W-:Y:S01]  /*2130*/  ISETP.GE.AND P3, PT, R104, 0x1, PT ;  /* 0x000000016800780c */ /* 0x002fe20003f66270 */
[----:B------:R-:W-:Y:S01]  /*2140*/  IMAD.MOV R12, RZ, RZ, -R11 ;  /* 0x000000ffff0c7224 */ /* 0x000fe200078e0a0b */
[----:B------:R-:W-:Y:S01]  /*2150*/  ISETP.GT.AND P4, PT, R28, R27, PT ;  /* 0x0000001b1c00720c */ /* 0x000fe20003f84270 */
[----:B------:R-:W-:Y:S01]  /*2160*/  IMAD R11, R155, 0x4000, R201 ;  /* 0x000040009b0b7824 */ /* 0x000fe200078e02c9 */
[----:B------:R-:W-:Y:S05]  /*2170*/  YIELD ;  /* 0x0000000000007946 */ /* 0x000fea0003800000 */
[----:B------:R-:W-:Y:S01]  /*2180*/  BSSY B0, `(.L_x_7002) ;  /* 0x00005cb000007945 */ /* 0x000fe20003800000 */
[----:B------:R-:W-:Y:S01]  /*2190*/  IMAD R101, R101, R12, R45 ;  /* 0x0000000c65657224 */ /* 0x000fe200078e022d */
[----:B------:R-:W-:Y:S01]  /*21a0*/  P2R R93, PR, RZ, 0x10 ;  /* 0x00000010ff5d7803 */ /* 0x000fe20000000000 */
        /* <DEDUP_REMOVED lines=9> */
[-C--:B------:R-:W-:Y:S02]  /*2240*/  IMAD R44, R31, R28.reuse, RZ ;  /* 0x0000001c1f2c7224 */ /* 0x080fe400078e02ff */
[----:B------:R-:W-:Y:S01]  /*2250*/  IMAD R11, R101, UR5, R14 ;  /* 0x00000005650b7c24 */ /* 0x000fe2000f8e020e */
[----:B------:R-:W-:Y:S01]  /*2260*/  ULDC.64 UR4, c[0x0][0x310] ;  /* 0x0000c40000047ab9 */ /* 0x000fe20000000a00 */
[----:B------:R-:W-:-:S02]  /*2270*/  IMAD R14, R9, R28, RZ ;  /* 0x0000001c090e7224 */ /* 0x000fc400078e02ff */
[----:B------:R-:W-:Y:S01]  /*2280*/  IMAD R15, R99, UR4, RZ ;  /* 0x00000004630f7c24 */ /* 0x000fe2000f8e02ff */
[----:B------:R-:W-:Y:S01]  /*2290*/  IADD3 R13, R13, R11, RZ ;  /* 0x0000000b0d0d7210 */ /* 0x000fe20007ffe0ff */
[----:B------:R-:W-:Y:S01]  /*22a0*/  IMAD R98, R28, -0x80, R25 ;  /* 0xffffff801c627824 */ /* 0x000fe200078e0219 */
[----:B------:R-:W-:Y:S01]  /*22b0*/  SHF.R.S32.HI R11, RZ, 0x1f, R28 ;  /* 0x0000001fff0b7819 */ /* 0x000fe2000001141c */
[C---:B------:R-:W-:Y:S02]  /*22c0*/  IMAD R15, R102.reuse, UR5, R15 ;  /* 0x00000005660f7c24 */ /* 0x040fe4000f8e020f */
[----:B------:R-:W-:Y:S01]  /*22d0*/  IMAD.WIDE.U32 R12, R102, UR4, R12 ;  /* 0x00000004660c7c25 */ /* 0x000fe2000f8e000c */
[----:B------:R-:W-:Y:S01]  /*22e0*/  ULDC.64 UR4, c[0x0][0x308] ;  /* 0x0000c20000047ab9 */ /* 0x000fe20000000a00 */
[----:B------:R-:W-:Y:S02]  /*22f0*/  VIMNMX R98, R98, 0x80, PT ;  /* 0x0000008062627848 */ /* 0x000fe40003fe0100 */
[----:B------:R-:W-:-:S02]  /*2300*/  IMAD.IADD R13, R13, 0x1, R15 ;  /* 0x000000010d0d7824 */ /* 0x000fc400078e020f */
[----:B------:R-:W-:Y:S02]  /*2310*/  IMAD R15, R35, UR4, RZ ;  /* 0x00000004230f7c24 */ /* 0x000fe4000f8e02ff */
[C---:B------:R-:W-:Y:S02]  /*2320*/  IMAD R103, R11.reuse, R21, R14 ;  /* 0x000000150b677224 */ /* 0x040fe400078e020e */
[----:B------:R-:W-:Y:S02]  /*2330*/  IMAD R45, R11, R34, R44 ;  /* 0x000000220b2d7224 */ /* 0x000fe400078e022c */
[C---:B------:R-:W-:Y:S02]  /*2340*/  IMAD R11, R42.reuse, UR5, R15 ;  /* 0x000000052a0b7c24 */ /* 0x040fe4000f8e020f */
        /* <DEDUP_REMOVED lines=15> */
[----:B------:R-:W-:Y:S02]  /*2440*/  P2R R140, PR, RZ, 0x8 ;  /* 0x00000008ff8c7803 */ /* 0x000fe40000000000 */
[----:B------:R-:W-:-:S02]  /*2450*/  CS2R R70, SRZ ;  /* 0x0000000000467805 */ /* 0x000fc4000001ff00 */
        /* <DEDUP_REMOVED lines=22> */
.L_x_7006:
[----:B------:R-:W-:Y:S05]  /*25c0*/  BSYNC B1 ;  /* 0x0000000000017941 */ /* 0x000fea0003800000 */
.L_x_7005:
[----:B------:R-:W-:Y:S01]  /*25d0*/  ISETP.GE.AND P3, PT, R220, R98, PT ;  /* 0x00000062dc00720c */ /* 0x000fe20003f66270 */
[----:B0----5:R-:W-:Y:S01]  /*25e0*/  IMAD.MOV.U32 R44, RZ, RZ, R68 ;  /* 0x000000ffff2c7224 */ /* 0x021fe200078e0044 */
[----:B------:R-:W-:Y:S01]  /*25f0*/  BSSY B1, `(.L_x_7007) ;  /* 0x0000029000017945 */ /* 0x000fe20003800000 */
[----:B------:R-:W-:Y:S01]  /*2600*/  IMAD.MOV.U32 R45, RZ, RZ, R69 ;  /* 0x000000ffff2d7224 */ /* 0x000fe200078e0045 */
[----:B------:R-:W-:Y:S01]  /*2610*/  P2R R137, PR, RZ, 0x8 ;  /* 0x00000008ff897803 */ /* 0x000fe20000000000 */
        /* <DEDUP_REMOVED lines=10> */
[----:B------:R-:W-:Y:S02]  /*26c0*/  CS2R R64, SRZ ;  /* 0x0000000000407805 */ /* 0x000fe4000001ff00 */
[----:B------:R-:W-:Y:S02]  /*26d0*/  PRMT R125, R44, 0x7610, R125 ;  /* 0x000076102c7d7816 */ /* 0x000fe4000000007d */
[----:B------:R-:W-:Y:S02]  /*26e0*/  CS2R R62, SRZ ;  /* 0x00000000003e7805 */ /* 0x000fe4000001ff00 */
[----:B------:R-:W-:Y:S02]  /*26f0*/  PRMT R126, R45, 0x7610, R126 ;  /* 0x000076102d7e7816 */ /* 0x000fe4000000007e */
[----:B------:R-:W-:Y:S02]  /*2700*/  CS2R R66, SRZ ;  /* 0x0000000000427805 */ /* 0x000fe4000001ff00 */
[----:B------:R-:W-:-:S02]  /*2710*/  PRMT R136, R46, 0x7610, R136 ;  /* 0x000076102e887816 */ /* 0x000fc40000000088 */
[----:B------:R-:W-:Y:S01]  /*2720*/  PRMT R135, R47, 0x7610, R135 ;  /* 0x000076102f877816 */ /* 0x000fe20000000087 */
        /* <DEDUP_REMOVED lines=21> */
.L_x_7008:
[----:B------:R-:W-:Y:S05]  /*2880*/  BSYNC B1 ;  /* 0x0000000000017941 */ /* 0x000fea0003800000 */
.L_x_7007:
[----:B------:R-:W-:Y:S01]  /*2890*/  ISETP.GE.AND P3, PT, R219, R98, PT ;  /* 0x00000062db00720c */ /* 0x000fe20003f66270 */
[----:B0----5:R-:W-:Y:S01]  /*28a0*/  IMAD.MOV.U32 R44, RZ, RZ, R60 ;  /* 0x000000ffff2c7224 */ /* 0x021fe200078e003c */
[----:B------:R-:W-:Y:S01]  /*28b0*/  BSSY B1, `(.L_x_7009) ;  /* 0x000002d000017945 */ /* 0x000fe20003800000 */
[----:B------:R-:W-:Y:S01]  /*28c0*/  IMAD.MOV.U32 R45, RZ, RZ, R61 ;  /* 0x000000ffff2d7224 */ /* 0x000fe200078e003d */
[----:B------:R-:W-:Y:S01]  /*28d0*/  CS2R R52, SRZ ;  /* 0x0000000000347805 */ /* 0x000fe2000001ff00 */
        /* <DEDUP_REMOVED lines=42> */
.L_x_7010:
[----:B------:R-:W-:Y:S05]  /*2b80*/  BSYNC B1 ;  /* 0x0000000000017941 */ /* 0x000fea0003800000 */
.L_x_7009:
[----:B------:R-:W-:Y:S01]  /*2b90*/  ISETP.GE.AND P4, PT, R218, R98, PT ;  /* 0x00000062da00720c */ /* 0x000fe20003f86270 */
[----:B------:R-:W-:-:S12]  /*2ba0*/  BSSY B1, `(.L_x_7011) ;  /* 0x000001e000017945 */ /* 0x000fd80003800000 */
[----:B------:R-:W-:Y:S05]  /*2bb0*/  @P4 BRA `(.L_x_7012) ;  /* 0x0000000000704947 */ /* 0x000fea0003800000 */
[----:B------:R-:W1:Y:S01]  /*2bc0*/  LDC.64 R44, c[0x0][0x3f8] ;  /* 0x0000fe00ff2c7b82 */ /* 0x000e620000000a00 */
[----:B------:R-:W-:Y:S01]  /*2bd0*/  IMAD.MOV.U32 R15, RZ, RZ, R103 ;  /* 0x000000ffff0f7224 */ /* 0x000fe200078e0067 */
[----:B------:R-:W-:Y:S01]  /*2be0*/  ULDC.64 UR4, c[0x0][0x3e8] ;  /* 0x0000fa0000047ab9 */ /* 0x000fe20000000a00 */
[----:B------:R-:W-:Y:S02]  /*2bf0*/  CS2R R48, SRZ ;  /* 0x0000000000307805 */ /* 0x000fe4000001ff00 */
[----:B------:R-:W-:Y:S01]  /*2c00*/  CS2R R50, SRZ ;  /* 0x0000000000327805 */ /* 0x000fe2000001ff00 */
[----:B-1----:R-:W-:-:S04]  /*2c10*/  IMAD.WIDE.U32 R14, R44, 0x60, R14 ;  /* 0x000000602c0e7825 */ /* 0x002fc800078e000e */
[----:B------:R-:W-:Y:S01]  /*2c20*/  IMAD R13, R45, 0x60, RZ ;  /* 0x000000602d0d7824 */ /* 0x000fe200078e02ff */
[----:B------:R-:W-:-:S04]  /*2c30*/  IADD3 R45, P5, R84, R14, RZ ;  /* 0x0000000e542d7210 */ /* 0x000fc80007fbe0ff */
[----:B------:R-:W-:Y:S01]  /*2c40*/  IADD3.X R46, R38, R15, R13, P5, !PT ;  /* 0x0000000f262e7210 */ /* 0x000fe20002ffe40d */
[----:B------:R-:W-:Y:S01]  /*2c50*/  IMAD.MOV.U32 R13, RZ, RZ, R11 ;  /* 0x000000ffff0d7224 */ /* 0x000fe200078e000b */
[----:B------:R-:W1:Y:S02]  /*2c60*/  LDC.64 R14, c[0x0][0x408] ;  /* 0x00010200ff0e7b82 */ /* 0x000e640000000a00 */
[----:B-1----:R-:W-:-:S04]  /*2c70*/  IMAD.WIDE.U32 R12, R14, 0x60, R12 ;  /* 0x000000600e0c7825 */ /* 0x002fc800078e000c */
[----:B------:R-:W-:Y:S01]  /*2c80*/  IMAD R15, R15, 0x60, RZ ;  /* 0x000000600f0f7824 */ /* 0x000fe200078e02ff */
[----:B------:R-:W-:-:S04]  /*2c90*/  IADD3 R11, P5, R88, R12, RZ ;  /* 0x0000000c580b7210 */ /* 0x000fc80007fbe0ff */
[----:B------:R-:W-:Y:S02]  /*2ca0*/  IADD3.X R44, R40, R13, R15, P5, !PT ;  /* 0x0000000d282c7210 */ /* 0x000fe40002ffe40f */
        /* <DEDUP_REMOVED lines=13> */
.L_x_7012:
[----:B------:R-:W-:Y:S05]  /*2d80*/  BSYNC B1 ;  /* 0x0000000000017941 */ /* 0x000fea0003800000 */
.L_x_7011:
[----:B-----5:R-:W-:Y:S01]  /*2d90*/  IMAD.MOV.U32 R11, RZ, RZ, R52 ;  /* 0x000000ffff0b7224 */ /* 0x020fe200078e0034 */
[----:B-1----:R-:W-:Y:S01]  /*2da0*/  MOV R12, R53 ;  /* 0x00000035000c7202 */ /* 0x002fe20000000f00 */
[----:B------:R-:W-:Y:S01]  /*2db0*/  IMAD.MOV.U32 R13, RZ, RZ, R56 ;  /* 0x000000ffff0d7224 */ /* 0x000fe200078e0038 */
[----:B------:R-:W-:Y:S01]  /*2dc0*/  ISETP.NE.AND P5, PT, R157, 0x3, PT ;  /* 0x000000039d00780c */ /* 0x000fe20003fa5270 */
        /* <DEDUP_REMOVED lines=17> */
[----:B0-----:R-:W-:Y:S01]  /*2ee0*/  PRMT R78, R11, 0x7610, R78 ;  /* 0x000076100b4e7816 */ /* 0x001fe2000000004e */
        /* <DEDUP_REMOVED lines=10> */
[----:B------:R-:W-:Y:S01]  /*2f90*/  PRMT R118, R14, 0x7610, R118 ;  /* 0x000076100e767816 */ /* 0x000fe20000000076 */
[----:B------:R-:W-:Y:S06]  /*2fa0*/  @!P5 BRA `(.L_x_7013) ;  /* 0x000000000004d947 */ /* 0x000fec0003800000 */
[----:B------:R-:W-:Y:S01]  /*2fb0*/  BPT.TRAP 0x1 ;  /* 0x000000040000795c */ /* 0x000fe20000300000 */
.L_x_7013:
[----:B------:R-:W-:Y:S01]  /*2fc0*/  IMAD R92, R155, 0x8, R156 ;  /* 0x000000089b5c7824 */ /* 0x000fe200078e029c */
[----:B------:R-:W-:Y:S01]  /*2fd0*/  SHF.L.U32 R103, R154, 0x1f, RZ ;  /* 0x0000001f9a677819 */ /* 0x000fe200000006ff */
[----:B------:R-:W-:Y:S03]  /*2fe0*/  BSSY B1, `(.L_x_7014) ;  /* 0x0000003000017945 */ /* 0x000fe60003800000 */
[----:B------:R-:W0:Y:S02]  /*2ff0*/  SYNCS.PHASECHK.TRANS64.TRYWAIT P6, [R92+URZ+0x28890], R103 ;  /* 0x028890675c0075a7 */ /* 0x000e2400080c017f */
[----:B0-----:R-:W-:Y:S05]  /*3000*/  @!P6 BRA `(.L_x_7015) ;  /* 0x0000016c0034e947 */ /* 0x001fea0003800000 */
.L_x_7310:
[----:B------:R-:W-:Y:S05]  /*3010*/  BSYNC B1 ;  /* 0x0000000000017941 */ /* 0x000fea0003800000 */
.L_x_7014:
[----:B------:R-:W-:-:S03]  /*3020*/  UMOV UR4, 0xffffffff ;  /* 0xffffffff00047882 */ /* 0x000fc60000000000 */
[----:B------:R-:W-:Y:S05]  /*3030*/  BRA.DIV UR4, `(.L_x_7016) ;  /* 0x0000016e043c7947 */ /* 0x000fea000b800000 */
[----:B------:R1:W2:Y:S04]  /*3040*/  SHFL.IDX PT, R79, R108, RZ, 0x181f ;  /* 0x00181fff6c4f7589 */ /* 0x0002a800000e0000 */
[----:B------:R1:W3:Y:S02]  /*3050*/  SHFL.IDX PT, R105, R109, RZ, 0x181f ;  /* 0x00181fff6d697589 */ /* 0x0002e400000e0000 */
.L_x_7314:
[----:B------:R-:W-:Y:S01]  /*3060*/  ISETP.NE.AND P6, PT, R140, RZ, PT ;  /* 0x000000ff8c00720c */ /* 0x000fe20003fc5270 */
[----:B------:R-:W-:-:S12]  /*3070*/  BSSY B1, `(.L_x_7017) ;  /* 0x0000072000017945 */ /* 0x000fd80003800000 */
[----:B------:R-:W-:Y:S05]  /*3080*/  @P6 BRA `(.L_x_7018) ;  /* 0x0000000400c06947 */ /* 0x000fea0003800000 */
[----:B------:R-:W-:Y:S04]  /*3090*/  BSSY B2, `(.L_x_7019) ;  /* 0x0000038000027945 */ /* 0x000fe80003800000 */
[----:B------:R-:W-:Y:S05]  /*30a0*/  @P1 BRA `(.L_x_7020) ;  /* 0x0000000000d81947 */ /* 0x000fea0003800000 */
[----:B------:R4:W0:Y:S01]  /*30b0*/  LDS.128 R12, [R94+0x18400] ;  /* 0x018400005e0c7984 */ /* 0x0008220000000c00 */
[C---:B---3--:R-:W-:Y:S01]  /*30c0*/  LEA R76, P6, R16.reuse, R105, 0x1 ;  /* 0x00000069104c7211 */ /* 0x048fe200078c08ff */
[----:B------:R-:W-:Y:S03]  /*30d0*/  BSSY B3, `(.L_x_7021) ;  /* 0x0000032000037945 */ /* 0x000fe60003800000 */
[----:B--2---:R-:W-:Y:S02]  /*30e0*/  LEA.HI.X R77, R16, R79, R17, 0x1, P6 ;  /* 0x0000004f104d7211 */ /* 0x004fe400030f0c11 */
[----:B------:R-:W-:-:S13]  /*30f0*/  ISETP.GE.AND P6, PT, R18, R104, PT ;  /* 0x000000681200720c */ /* 0x000fda0003fc6270 */
[----:B----4-:R-:W-:Y:S05]  /*3100*/  @P6 BRA `(.L_x_7022) ;  /* 0x0000000000b86947 */ /* 0x010fea0003800000 */
[----:B------:R-:W-:Y:S02]  /*3110*/  SHF.R.U32.HI R141, RZ, 0x10, R73 ;  /* 0x00000010ff8d7819 */ /* 0x000fe40000011649 */
[--C-:B------:R-:W-:Y:S02]  /*3120*/  SHF.R.U64 R11, R74, 0x10, R75.reuse ;  /* 0x000000104a0b7819 */ /* 0x100fe4000000124b */
[----:B------:R-:W-:Y:S02]  /*3130*/  SHF.R.U32.HI R140, RZ, 0x10, R75 ;  /* 0x00000010ff8c7819 */ /* 0x000fe4000001164b */
[----:B------:R-:W-:Y:S01]  /*3140*/  SHF.R.U64 R142, R72, 0x10, R73 ;  /* 0x00000010488e7819 */ /* 0x000fe20000001249 */
[----:B0-----:R-:W-:Y:S01]  /*3150*/  IMAD.U32 R72, R14, 0x10000, RZ ;  /* 0x000100000e487824 */ /* 0x001fe200078e00ff */
[----:B------:R-:W-:Y:S02]  /*3160*/  PRMT R138, R138, 0x5410, R141 ;  /* 0x000054108a8a7816 */ /* 0x000fe4000000008d */
[----:B------:R-:W-:Y:S01]  /*3170*/  PRMT R136, R136, 0x5410, R11 ;  /* 0x0000541088887816 */ /* 0x000fe2000000000b */
[----:B------:R-:W-:Y:S01]  /*3180*/  IMAD.U32 R11, R12, 0x10000, RZ ;  /* 0x000100000c0b7824 */ /* 0x000fe200078e00ff */
[----:B------:R-:W-:Y:S01]  /*3190*/  PRMT R141, R135, 0x5410, R140 ;  /* 0x00005410878d7816 */ /* 0x000fe2000000008c */
[----:B------:R-:W-:Y:S01]  /*31a0*/  IMAD.U32 R135, R138, 0x10000, RZ ;  /* 0x000100008a877824 */ /* 0x000fe200078e00ff */
[----:B------:R-:W-:-:S02]  /*31b0*/  PRMT R139, R139, 0x5410, R142 ;  /* 0x000054108b8b7816 */ /* 0x000fc4000000008e */
[----:B------:R-:W-:Y:S01]  /*31c0*/  LOP3.LUT R73, R14, 0xffff0000, RZ, 0xc0, !PT ;  /* 0xffff00000e497812 */ /* 0x000fe200078ec0ff */
[C---:B------:R-:W-:Y:S01]  /*31d0*/  IMAD.U32 R14, R13.reuse, 0x10000, RZ ;  /* 0x000100000d0e7824 */ /* 0x040fe200078e00ff */
[----:B------:R-:W-:Y:S01]  /*31e0*/  LOP3.LUT R13, R13, 0xffff0000, RZ, 0xc0, !PT ;  /* 0xffff00000d0d7812 */ /* 0x000fe200078ec0ff */
[----:B------:R-:W-:Y:S01]  /*31f0*/  IMAD.U32 R142, R141, 0x10000, RZ ;  /* 0x000100008d8e7824 */ /* 0x000fe200078e00ff */
[C---:B------:R-:W-:Y:S01]  /*3200*/  LOP3.LUT R140, R136.reuse, 0xffff0000, RZ, 0xc0, !PT ;  /* 0xffff0000888c7812 */ /* 0x040fe200078ec0ff */
[----:B------:R-:W-:Y:S01]  /*3210*/  IMAD.U32 R136, R136, 0x10000, RZ ;  /* 0x0001000088887824 */ /* 0x000fe200078e00ff */
[----:B------:R-:W-:Y:S01]  /*3220*/  LOP3.LUT R75, R139, 0xffff0000, RZ, 0xc0, !PT ;  /* 0xffff00008b4b7812 */ /* 0x000fe200078ec0ff */
[----:B------:R-:W-:Y:S01]  /*3230*/  FMUL.FTZ R145, R73, R142 ;  /* 0x0000008e49917220 */ /* 0x000fe20000410000 */
[----:B------:R-:W-:Y:S01]  /*3240*/  LOP3.LUT R74, R15, 0xffff0000, RZ, 0xc0, !PT ;  /* 0xffff00000f4a7812 */ /* 0x000fe200078ec0ff */
[CC--:B------:R-:W-:Y:S01]  /*3250*/  FMUL.FTZ R143, R13.reuse, R140.reuse ;  /* 0x0000008c0d8f7220 */ /* 0x0c0fe20000410000 */
[----:B------:R-:W-:Y:S01]  /*3260*/  LOP3.LUT R12, R12, 0xffff0000, RZ, 0xc0, !PT ;  /* 0xffff00000c0c7812 */ /* 0x000fe200078ec0ff */
[----:B------:R-:W-:Y:S01]  /*3270*/  FMUL.FTZ R13, R13, R75 ;  /* 0x0000004b0d0d7220 */ /* 0x000fe20000410000 */
[-C--:B------:R-:W-:Y:S01]  /*3280*/  FMUL.FTZ R73, R73, R135.reuse ;  /* 0x0000008749497220 */ /* 0x080fe20000410000 */
[----:B------:R-:W-:Y:S01]  /*3290*/  LOP3.LUT R141, R141, 0xffff0000, RZ, 0xc0, !PT ;  /* 0xffff00008d8d7812 */ /* 0x000fe200078ec0ff */
[----:B------:R-:W-:Y:S01]  /*32a0*/  IMAD.U32 R139, R139, 0x10000, RZ ;  /* 0x000100008b8b7824 */ /* 0x000fe200078e00ff */
[----:B------:R-:W-:Y:S01]  /*32b0*/  LOP3.LUT R138, R138, 0xffff0000, RZ, 0xc0, !PT ;  /* 0xffff00008a8a7812 */ /* 0x000fe200078ec0ff */
[----:B------:R-:W-:Y:S01]  /*32c0*/  FFMA.FTZ R145, R72, R135, -R145 ;  /* 0x0000008748917223 */ /* 0x000fe20000010891 */
[C---:B------:R-:W-:Y:S01]  /*32d0*/  FFMA.FTZ R143, R14.reuse, R75, -R143 ;  /* 0x0000004b0e8f7223 */ /* 0x040fe2000001088f */
[----:B------:R-:W-:Y:S01]  /*32e0*/  FFMA.FTZ R140, R14, R140, R13 ;  /* 0x0000008c0e8c7223 */ /* 0x000fe2000001000d */
        /* <DEDUP_REMOVED lines=14> */
[----:B------:R-:W-:Y:S02]  /*33d0*/  F2FP.BF16.F32.PACK_AB R15, R15, R142 ;  /* 0x0000008e0f0f723e */ /* 0x000fe400000010ff */
[----:B------:R-:W-:-:S07]  /*33e0*/  MOV R14, R72 ;  /* 0x00000048000e7202 */ /* 0x000fce0000000f00 */
.L_x_7022:
[----:B------:R-:W-:Y:S05]  /*33f0*/  BSYNC B3 ;  /* 0x0000000000037941 */ /* 0x000fea0003800000 */
.L_x_7021:
[----:B0-----:R4:W-:Y:S02]  /*3400*/  ST.E.128 desc[UR38][R76.64], R12 ;  /* 0x0000000c4c007985 */ /* 0x0019e4000c101d26 */
.L_x_7020:
[----:B------:R-:W-:Y:S05]  /*3410*/  BSYNC B2 ;  /* 0x0000000000027941 */ /* 0x000fea0003800000 */
.L_x_7019:
[----:B------:R-:W-:Y:S05]  /*3420*/  @P2 BRA `(.L_x_7018) ;  /* 0x0000000000d82947 */ /* 0x000fea0003800000 */
        /* <DEDUP_REMOVED lines=52> */
.L_x_7024:
[----:B------:R-:W-:Y:S05]  /*3770*/  BSYNC B2 ;  /* 0x0000000000027941 */ /* 0x000fea0003800000 */
.L_x_7023:
[----:B0-----:R0:W-:Y:S02]  /*3780*/  ST.E.128 desc[UR38][R72.64], R12 ;  /* 0x0000000c48007985 */ /* 0x0011e4000c101d26 */
.L_x_7018:
[----:B------:R-:W-:Y:S05]  /*3790*/  BSYNC B1 ;  /* 0x0000000000017941 */ /* 0x000fea0003800000 */
.L_x_7017:
[----:B------:R-:W-:-:S03]  /*37a0*/  UMOV UR4, 0xffffffff ;  /* 0xffffffff00047882 */ /* 0x000fc60000000000 */
[----:B------:R-:W-:Y:S05]  /*37b0*/  BRA.DIV UR4, `(.L_x_7025) ;  /* 0x0000016604a87947 */ /* 0x000fea000b800000 */
[----:B------:R1:W1:Y:S04]  /*37c0*/  SHFL.IDX PT, R71, R108, 0x1, 0x181f ;  /* 0x00381f006c477f89 */ /* 0x00026800000e0000 */
[----:B0-----:R0:W0:Y:S02]  /*37d0*/  SHFL.IDX PT, R73, R109, 0x1, 0x181f ;  /* 0x00381f006d497f89 */ /* 0x00102400000e0000 */
.L_x_7318:
[----:B------:R-:W-:Y:S01]  /*37e0*/  ISETP.NE.AND P6, PT, R137, RZ, PT ;  /* 0x000000ff8900720c */ /* 0x000fe20003fc5270 */
[----:B------:R-:W-:-:S12]  /*37f0*/  BSSY B1, `(.L_x_7026) ;  /* 0x0000072000017945 */ /* 0x000fd80003800000 */
[----:B------:R-:W-:Y:S05]  /*3800*/  @P6 BRA `(.L_x_7027) ;  /* 0x0000000400c06947 */ /* 0x000fea0003800000 */
[----:B------:R-:W-:Y:S04]  /*3810*/  BSSY B2, `(.L_x_7028) ;  /* 0x0000038000027945 */ /* 0x000fe80003800000 */
[----:B------:R-:W-:Y:S05]  /*3820*/  @P1 BRA `(.L_x_7029) ;  /* 0x0000000000d81947 */ /* 0x000fea0003800000 */
[----:B----4-:R4:W2:Y:S01]  /*3830*/  LDS.128 R12, [R94+0x19400] ;  /* 0x019400005e0c7984 */ /* 0x0108a20000000c00 */
[C---:B0-----:R-:W-:Y:S01]  /*3840*/  LEA R68, P6, R16.reuse, R73, 0x1 ;  /* 0x0000004910447211 */ /* 0x041fe200078c08ff */
[----:B------:R-:W-:Y:S03]  /*3850*/  BSSY B3, `(.L_x_7030) ;  /* 0x0000032000037945 */ /* 0x000fe60003800000 */
[----:B-1----:R-:W-:Y:S02]  /*3860*/  LEA.HI.X R69, R16, R71, R17, 0x1, P6 ;  /* 0x0000004710457211 */ /* 0x002fe400030f0c11 */
[----:B------:R-:W-:-:S13]  /*3870*/  ISETP.GE.AND P6, PT, R18, R104, PT ;  /* 0x000000681200720c */ /* 0x000fda0003fc6270 */
[----:B----4-:R-:W-:Y:S05]  /*3880*/  @P6 BRA `(.L_x_7031) ;  /* 0x0000000000b86947 */ /* 0x010fea0003800000 */
[----:B------:R-:W-:Y:S02]  /*3890*/  SHF.R.U64 R70, R66, 0x10, R67 ;  /* 0x0000001042467819 */ /* 0x000fe40000001243 */
[----:B------:R-:W-:Y:S02]  /*38a0*/  SHF.R.U64 R72, R64, 0x10, R65 ;  /* 0x0000001040487819 */ /* 0x000fe40000001241 */
[----:B------:R-:W-:Y:S02]  /*38b0*/  SHF.R.U32.HI R67, RZ, 0x10, R67 ;  /* 0x00000010ff437819 */ /* 0x000fe40000011643 */
[----:B------:R-:W-:Y:S02]  /*38c0*/  SHF.R.U32.HI R11, RZ, 0x10, R65 ;  /* 0x00000010ff0b7819 */ /* 0x000fe40000011641 */
[----:B------:R-:W-:Y:S02]  /*38d0*/  PRMT R121, R121, 0x5410, R70 ;  /* 0x0000541079797816 */ /* 0x000fe40000000046 */
[----:B------:R-:W-:-:S02]  /*38e0*/  PRMT R119, R119, 0x5410, R72 ;  /* 0x0000541077777816 */ /* 0x000fc40000000048 */
[C---:B--2---:R-:W-:Y:S02]  /*38f0*/  SHF.L.U32 R64, R14.reuse, 0x10, RZ ;  /* 0x000000100e407819 */ /* 0x044fe400000006ff */
[----:B------:R-:W-:Y:S01]  /*3900*/  LOP3.LUT R65, R14, 0xffff0000, RZ, 0xc0, !PT ;  /* 0xffff00000e417812 */ /* 0x000fe200078ec0ff */
[C---:B------:R-:W-:Y:S01]  /*3910*/  IMAD.U32 R14, R13.reuse, 0x10000, RZ ;  /* 0x000100000d0e7824 */ /* 0x040fe200078e00ff */
[----:B------:R-:W-:Y:S02]  /*3920*/  PRMT R122, R122, 0x5410, R67 ;  /* 0x000054107a7a7816 */ /* 0x000fe40000000043 */
[----:B------:R-:W-:Y:S01]  /*3930*/  PRMT R120, R120, 0x5410, R11 ;  /* 0x0000541078787816 */ /* 0x000fe2000000000b */
        /* <DEDUP_REMOVED lines=12> */
[----:B------:R-:W-:Y:S01]  /*3a00*/  IMAD.U32 R121, R121, 0x10000, RZ ;  /* 0x0001000079797824 */ /* 0x000fe200078e00ff */
[----:B------:R-:W-:Y:S01]  /*3a10*/  LOP3.LUT R120, R120, 0xffff0000, RZ, 0xc0, !PT ;  /* 0xffff000078787812 */ /* 0x000fe200078ec0ff */
[----:B------:R-:W-:Y:S01]  /*3a20*/  FMUL.FTZ R65, R65, R70 ;  /* 0x0000004641417220 */ /* 0x000fe20000410000 */
[----:B------:R-:W-:-:S02]  /*3a30*/  IMAD.U32 R119, R119, 0x10000, RZ ;  /* 0x0001000077777824 */ /* 0x000fc400078e00ff */
[C---:B------:R-:W-:Y:S01]  /*3a40*/  FFMA.FTZ R75, R14.reuse, R67, -R75 ;  /* 0x000000430e4b7223 */ /* 0x040fe2000001084b */
[----:B------:R-:W-:Y:S01]  /*3a50*/  FFMA.FTZ R72, R14, R72, R13 ;  /* 0x000000480e487223 */ /* 0x000fe2000001000d */
[----:B------:R-:W-:Y:S01]  /*3a60*/  FFMA.FTZ R77, R64, R70, -R77 ;  /* 0x00000046404d7223 */ /* 0x000fe2000001084d */
[----:B------:R-:W-:Y:S01]  /*3a70*/  FMUL.FTZ R14, R12, R121 ;  /* 0x000000790c0e7220 */ /* 0x000fe20000410000 */
[----:B------:R-:W-:Y:S02]  /*3a80*/  IMAD.U32 R15, R15, 0x10000, RZ ;  /* 0x000100000f0f7824 */ /* 0x000fe400078e00ff */
[----:B------:R-:W-:Y:S01]  /*3a90*/  FFMA.FTZ R64, R64, R74, R65 ;  /* 0x0000004a40407223 */ /* 0x000fe20000010041 */
        /* <DEDUP_REMOVED lines=13> */
.L_x_7031:
[----:B------:R-:W-:Y:S05]  /*3b70*/  BSYNC B3 ;  /* 0x0000000000037941 */ /* 0x000fea0003800000 */
.L_x_7030:
[----:B--2---:R0:W-:Y:S02]  /*3b80*/  ST.E.128 desc[UR38][R68.64], R12 ;  /* 0x0000000c44007985 */ /* 0x0041e4000c101d26 */
.L_x_7029:
[----:B------:R-:W-:Y:S05]  /*3b90*/  BSYNC B2 ;  /* 0x0000000000027941 */ /* 0x000fea0003800000 */
.L_x_7028:
[----:B------:R-:W-:Y:S05]  /*3ba0*/  @P2 BRA `(.L_x_7027) ;  /* 0x0000000000d82947 */ /* 0x000fea0003800000 */
        /* <DEDUP_REMOVED lines=17> */
[C---:B------:R-:W-:Y:S01]  /*3cc0*/  SHF.L.U32 R14, R13.reuse, 0x10, RZ ;  /* 0x000000100d0e7819 */ /* 0x040fe200000006ff */
[----:B------:R-:W-:Y:S01]  /*3cd0*/  IMAD.U32 R11, R12, 0x10000, RZ ;  /* 0x000100000c0b7824 */ /* 0x000fe200078e00ff */
[----:B------:R-:W-:Y:S01]  /*3ce0*/  LOP3.LUT R13, R13, 0xffff0000, RZ, 0xc0, !PT ;  /* 0xffff00000d0d7812 */ /* 0x000fe200078ec0ff */
[----:B------:R-:W-:Y:S01]  /*3cf0*/  IMAD.U32 R66, R112, 0x10000, RZ ;  /* 0x0001000070427824 */ /* 0x000fe200078e00ff */
[C---:B------:R-:W-:Y:S01]  /*3d00*/  LOP3.LUT R67, R113.reuse, 0xffff0000, RZ, 0xc0, !PT ;  /* 0xffff000071437812 */ /* 0x040fe200078ec0ff */
[----:B------:R-:W-:Y:S01]  /*3d10*/  IMAD.U32 R113, R113, 0x10000, RZ ;  /* 0x0001000071717824 */ /* 0x000fe200078e00ff */
[C---:B------:R-:W-:Y:S01]  /*3d20*/  LOP3.LUT R63, R111.reuse, 0xffff0000, RZ, 0xc0, !PT ;  /* 0xffff00006f3f7812 */ /* 0x040fe200078ec0ff */
        /* <DEDUP_REMOVED lines=28> */
.L_x_7033:
[----:B------:R-:W-:Y:S05]  /*3ef0*/  BSYNC B2 ;  /* 0x0000000000027941 */ /* 0x000fea0003800000 */
.L_x_7032:
[----:B----4-:R0:W-:Y:S02]  /*3f00*/  ST.E.128 desc[UR38][R64.64], R12 ;  /* 0x0000000c40007985 */ /* 0x0101e4000c101d26 */
.L_x_7027:
[----:B------:R-:W-:Y:S05]  /*3f10*/  BSYNC B1 ;  /* 0x0000000000017941 */ /* 0x000fea0003800000 */
.L_x_7026:
[----:B------:R-:W-:-:S03]  /*3f20*/  UMOV UR4, 0xffffffff ;  /* 0xffffffff00047882 */ /* 0x000fc60000000000 */
[----:B------:R-:W-:Y:S05]  /*3f30*/  BRA.DIV UR4, `(.L_x_7034) ;  /* 0x0000016204147947 */ /* 0x000fea000b800000 */
[----:B------:R1:W1:Y:S04]  /*3f40*/  SHFL.IDX PT, R63, R108, 0x2, 0x181f ;  /* 0x00581f006c3f7f89 */ /* 0x00026800000e0000 */
[----:B0-----:R0:W0:Y:S02]  /*3f50*/  SHFL.IDX PT, R65, R109, 0x2, 0x181f ;  /* 0x00581f006d417f89 */ /* 0x00102400000e0000 */
.L_x_7322:
[----:B------:R-:W-:Y:S04]  /*3f60*/  BSSY B1, `(.L_x_7035) ;  /* 0x0000072000017945 */ /* 0x000fe80003800000 */
        /* <DEDUP_REMOVED lines=10> */
[----:B------:R-:W-:Y:S01]  /*4010*/  SHF.R.U64 R64, R56, 0x10, R57 ;  /* 0x0000001038407819 */ /* 0x000fe20000001239 */
[----:B--2---:R-:W-:Y:S01]  /*4020*/  IMAD.U32 R56, R14, 0x10000, RZ ;  /* 0x000100000e387824 */ /* 0x004fe200078e00ff */
[----:B------:R-:W-:Y:S02]  /*4030*/  SHF.R.U32.HI R59, RZ, 0x10, R59 ;  /* 0x00000010ff3b7819 */ /* 0x000fe4000001163b */
[----:B------:R-:W-:Y:S02]  /*4040*/  SHF.R.U32.HI R11, RZ, 0x10, R57 ;  /* 0x00000010ff0b7819 */ /* 0x000fe40000011639 */
[----:B------:R-:W-:Y:S02]  /*4050*/  PRMT R133, R133, 0x5410, R62 ;  /* 0x0000541085857816 */ /* 0x000fe4000000003e */
[----:B------:R-:W-:-:S02]  /*4060*/  PRMT R131, R131, 0x5410, R64 ;  /* 0x0000541083837816 */ /* 0x000fc40000000040 */
[----:B------:R-:W-:Y:S01]  /*4070*/  LOP3.LUT R57, R14, 0xffff0000, RZ, 0xc0, !PT ;  /* 0xffff00000e397812 */ /* 0x000fe200078ec0ff */
[C---:B------:R-:W-:Y:S01]  /*4080*/  IMAD.U32 R14, R13.reuse, 0x10000, RZ ;  /* 0x000100000d0e7824 */ /* 0x040fe200078e00ff */
[----:B------:R-:W-:Y:S02]  /*4090*/  PRMT R134, R134, 0x5410, R59 ;  /* 0x0000541086867816 */ /* 0x000fe4000000003b */
[----:B------:R-:W-:Y:S01]  /*40a0*/  PRMT R132, R132, 0x5410, R11 ;  /* 0x0000541084847816 */ /* 0x000fe2000000000b */
[----:B------:R-:W-:Y:S01]  /*40b0*/  IMAD.U32 R11, R12, 0x10000, RZ ;  /* 0x000100000c0b7824 */ /* 0x000fe200078e00ff */
[----:B------:R-:W-:Y:S02]  /*40c0*/  LOP3.LUT R13, R13, 0xffff0000, RZ, 0xc0, !PT ;  /* 0xffff00000d0d7812 */ /* 0x000fe400078ec0ff */
[----:B------:R-:W-:Y:S01]  /*40d0*/  LOP3.LUT R64, R133, 0xffff0000, RZ, 0xc0, !PT ;  /* 0xffff000085407812 */ /* 0x000fe200078ec0ff */
[----:B------:R-:W-:Y:S01]  /*40e0*/  IMAD.U32 R62, R132, 0x10000, RZ ;  /* 0x00010000843e7824 */ /* 0x000fe200078e00ff */
[----:B------:R-:W-:Y:S01]  /*40f0*/  LOP3.LUT R59, R131, 0xffff0000, RZ, 0xc0, !PT ;  /* 0xffff0000833b7812 */ /* 0x000fe200078ec0ff */
[----:B------:R-:W-:Y:S01]  /*4100*/  IMAD.U32 R133, R133, 0x10000, RZ ;  /* 0x0001000085857824 */ /* 0x000fe200078e00ff */
[----:B------:R-:W-:Y:S01]  /*4110*/  SHF.L.U32 R66, R134, 0x10, RZ ;  /* 0x0000001086427819 */ /* 0x000fe200000006ff */
[C---:B------:R-:W-:Y:S01]  /*4120*/  FMUL.FTZ R67, R13.reuse, R64 ;  /* 0x000000400d437220 */ /* 0x040fe20000410000 */
[----:B------:R-:W-:Y:S01]  /*4130*/  LOP3.LUT R12, R12, 0xffff0000, RZ, 0xc0, !PT ;  /* 0xffff00000c0c7812 */ /* 0x000fe200078ec0ff */
[----:B------:R-:W-:Y:S01]  /*4140*/  FMUL.FTZ R13, R13, R59 ;  /* 0x0000003b0d0d7220 */ /* 0x000fe20000410000 */
[----:B------:R-:W-:Y:S01]  /*4150*/  LOP3.LUT R58, R15, 0xffff0000, RZ, 0xc0, !PT ;  /* 0xffff00000f3a7812 */ /* 0x000fe200078ec0ff */
[C---:B------:R-:W-:Y:S01]  /*4160*/  FMUL.FTZ R69, R57.reuse, R66 ;  /* 0x0000004239457220 */ /* 0x040fe20000410000 */
        /* <DEDUP_REMOVED lines=23> */
.L_x_7040:
[----:B------:R-:W-:Y:S05]  /*42e0*/  BSYNC B3 ;  /* 0x0000000000037941 */ /* 0x000fea0003800000 */
.L_x_7039:
[----:B--2---:R0:W-:Y:S02]  /*42f0*/  ST.E.128 desc[UR38][R60.64], R12 ;  /* 0x0000000c3c007985 */ /* 0x0041e4000c101d26 */
.L_x_7038:
[----:B------:R-:W-:Y:S05]  /*4300*/  BSYNC B2 ;  /* 0x0000000000027941 */ /* 0x000fea0003800000 */
.L_x_7037:
        /* <DEDUP_REMOVED lines=53> */
.L_x_7042:
[----:B------:R-:W-:Y:S05]  /*4660*/  BSYNC B2 ;  /* 0x0000000000027941 */ /* 0x000fea0003800000 */
.L_x_7041:
[----:B----4-:R0:W-:Y:S02]  /*4670*/  ST.E.128 desc[UR38][R56.64], R12 ;  /* 0x0000000c38007985 */ /* 0x0101e4000c101d26 */
.L_x_7036:
[----:B------:R-:W-:Y:S05]  /*4680*/  BSYNC B1 ;  /* 0x0000000000017941 */ /* 0x000fea0003800000 */
.L_x_7035:
[----:B------:R-:W-:-:S03]  /*4690*/  UMOV UR4, 0xffffffff ;  /* 0xffffffff00047882 */ /* 0x000fc60000000000 */
[----:B------:R-:W-:Y:S05]  /*46a0*/  BRA.DIV UR4, `(.L_x_7043) ;  /* 0x0000015a04847947 */ /* 0x000fea000b800000 */
[----:B------:R2:W2:Y:S04]  /*46b0*/  SHFL.IDX PT, R55, R108, 0x3, 0x181f ;  /* 0x00781f006c377f89 */ /* 0x0004a800000e0000 */
[----:B01----:R-:W0:Y:S02]  /*46c0*/  SHFL.IDX PT, R109, R109, 0x3, 0x181f ;  /* 0x00781f006d6d7f89 */ /* 0x003e2400000e0000 */
.L_x_7326:
[----:B------:R-:W-:Y:S05]  /*46d0*/  @P4 BRA `(.L_x_7044) ;  /* 0x0000003400d44947 */ /* 0x000fea0003800000 */
[----:B------:R-:W-:Y:S04]  /*46e0*/  BSSY B1, `(.L_x_7045) ;  /* 0x0000038000017945 */ /* 0x000fe80003800000 */
[----:B------:R-:W-:Y:S05]  /*46f0*/  @P1 BRA `(.L_x_7046) ;  /* 0x0000000000d81947 */ /* 0x000fea0003800000 */
[----:B----4-:R1:W4:Y:S01]  /*4700*/  LDS.128 R12, [R94+0x1b400] ;  /* 0x01b400005e0c7984 */ /* 0x0103220000000c00 */
[C---:B0-----:R-:W-:Y:S01]  /*4710*/  LEA R52, P3, R16.reuse, R109, 0x1 ;  /* 0x0000006d10347211 */ /* 0x041fe200078608ff */
[----:B------:R-:W-:Y:S03]  /*4720*/  BSSY B2, `(.L_x_7047) ;  /* 0x0000032000027945 */ /* 0x000fe60003800000 */
[----:B--2---:R-:W-:Y:S02]  /*4730*/  LEA.HI.X R53, R16, R55, R17, 0x1, P3 ;  /* 0x0000003710357211 */ /* 0x004fe400018f0c11 */
[----:B------:R-:W-:-:S13]  /*4740*/  ISETP.GE.AND P3, PT, R18, R104, PT ;  /* 0x000000681200720c */ /* 0x000fda0003f66270 */
[----:B-1----:R-:W-:Y:S05]  /*4750*/  @P3 BRA `(.L_x_7048) ;  /* 0x0000000000b83947 */ /* 0x002fea0003800000 */
[----:B------:R-:W-:Y:S02]  /*4760*/  SHF.R.U64 R54, R50, 0x10, R51 ;  /* 0x0000001032367819 */ /* 0x000fe40000001233 */
[----:B------:R-:W-:Y:S01]  /*4770*/  SHF.R.U64 R56, R48, 0x10, R49 ;  /* 0x0000001030387819 */ /* 0x000fe20000001231 */
[----:B----4-:R-:W-:Y:S01]  /*4780*/  IMAD.U32 R48, R14, 0x10000, RZ ;  /* 0x000100000e307824 */ /* 0x010fe200078e00ff */
        /* <DEDUP_REMOVED lines=22> */
[----:B------:R-:W-:-:S02]  /*48f0*/  IMAD.U32 R115, R115, 0x10000, RZ ;  /* 0x0001000073737824 */ /* 0x000fc400078e00ff */
[----:B------:R-:W-:Y:S01]  /*4900*/  FMUL.FTZ R49, R49, R54 ;  /* 0x0000003631317220 */ /* 0x000fe20000410000 */
[C---:B------:R-:W-:Y:S01]  /*4910*/  FFMA.FTZ R59, R14.reuse, R51, -R59 ;  /* 0x000000330e3b7223 */ /* 0x040fe2000001083b */
[----:B------:R-:W-:Y:S01]  /*4920*/  FFMA.FTZ R56, R14, R56, R13 ;  /* 0x000000380e387223 */ /* 0x000fe2000001000d */
[----:B------:R-:W-:Y:S01]  /*4930*/  FFMA.FTZ R61, R48, R54, -R61 ;  /* 0x00000036303d7223 */ /* 0x000fe2000001083d */
[----:B------:R-:W-:Y:S01]  /*4940*/  FMUL.FTZ R14, R12, R117 ;  /* 0x000000750c0e7220 */ /* 0x000fe20000410000 */
[----:B------:R-:W-:Y:S02]  /*4950*/  IMAD.U32 R15, R15, 0x10000, RZ ;  /* 0x000100000f0f7824 */ /* 0x000fe400078e00ff */
[C---:B------:R-:W-:Y:S01]  /*4960*/  FMUL.FTZ R54, R50.reuse, R118 ;  /* 0x0000007632367220 */ /* 0x040fe20000410000 */
[-C--:B------:R-:W-:Y:S01]  /*4970*/  FMUL.FTZ R13, R50, R116.reuse ;  /* 0x00000074320d7220 */ /* 0x080fe20000410000 */
[----:B------:R-:W-:Y:S01]  /*4980*/  FMUL.FTZ R12, R12, R115 ;  /* 0x000000730c0c7220 */ /* 0x000fe20000410000 */
[----:B------:R-:W-:Y:S01]  /*4990*/  FFMA.FTZ R48, R48, R57, R49 ;  /* 0x0000003930307223 */ /* 0x000fe20000010031 */
        /* <DEDUP_REMOVED lines=10> */
.L_x_7048:
[----:B------:R-:W-:Y:S05]  /*4a40*/  BSYNC B2 ;  /* 0x0000000000027941 */ /* 0x000fea0003800000 */
.L_x_7047:
[----:B----4-:R1:W-:Y:S02]  /*4a50*/  ST.E.128 desc[UR38][R52.64], R12 ;  /* 0x0000000c34007985 */ /* 0x0103e4000c101d26 */
.L_x_7046:
[----:B------:R-:W-:Y:S05]  /*4a60*/  BSYNC B1 ;  /* 0x0000000000017941 */ /* 0x000fea0003800000 */
.L_x_7045:
[----:B------:R-:W-:Y:S05]  /*4a70*/  @P2 BRA `(.L_x_7044) ;  /* 0x0000003000ec2947 */ /* 0x000fea0003800000 */
[----:B-1--4-:R1:W4:Y:S01]  /*4a80*/  LDS.128 R12, [R94+0x1f400] ;  /* 0x01f400005e0c7984 */ /* 0x0123220000000c00 */
[C---:B0-----:R-:W-:Y:S01]  /*4a90*/  LEA R48, P3, R22.reuse, R109, 0x1 ;  /* 0x0000006d16307211 */ /* 0x041fe200078608ff */
[----:B------:R-:W-:Y:S03]  /*4aa0*/  BSSY B1, `(.L_x_7049) ;  /* 0x0000032000017945 */ /* 0x000fe60003800000 */
[----:B--2---:R-:W-:Y:S02]  /*4ab0*/  LEA.HI.X R49, R22, R55, R2, 0x1, P3 ;  /* 0x0000003716317211 */ /* 0x004fe400018f0c02 */
[----:B------:R-:W-:-:S13]  /*4ac0*/  ISETP.GE.AND P3, PT, R23, R104, PT ;  /* 0x000000681700720c */ /* 0x000fda0003f66270 */
[----:B-1----:R-:W-:Y:S05]  /*4ad0*/  @P3 BRA `(.L_x_7050) ;  /* 0x0000000000b83947 */ /* 0x002fea0003800000 */
        /* <DEDUP_REMOVED lines=46> */
.L_x_7050:
[----:B------:R-:W-:Y:S05]  /*4dc0*/  BSYNC B1 ;  /* 0x0000000000017941 */ /* 0x000fea0003800000 */
.L_x_7049:
[----:B----4-:R0:W-:Y:S01]  /*4dd0*/  ST.E.128 desc[UR38][R48.64], R12 ;  /* 0x0000000c30007985 */ /* 0x0101e2000c101d26 */
[----:B------:R-:W-:Y:S05]  /*4de0*/  BRA `(.L_x_7044) ;  /* 0x0000003000107947 */ /* 0x000fea0003800000 */
.L_x_7004:
[----:B------:R-:W-:Y:S02]  /*4df0*/  ISETP.GE.AND P4, PT, R220, R98, PT ;  /* 0x00000062dc00720c */ /* 0x000fe40003f86270 */
[----:B------:R-:W-:Y:S02]  /*4e00*/  CS2R R50, SRZ ;  /* 0x0000000000327805 */ /* 0x000fe4000001ff00 */
[----:B------:R-:W-:-:S13]  /*4e10*/  ISETP.GE.OR P4, PT, R16, R104, P4 ;  /* 0x000000681000720c */ /* 0x000fda0002786670 */
[----:B------:R-:W-:Y:S01]  /*4e20*/  @!P4 IADD3 R46, P3, P5, R86, R14, R10 ;  /* 0x0000000e562ec210 */ /* 0x000fe20007d7e00a */
[----:B------:R-:W0:Y:S03]  /*4e30*/  @!P4 LDC.64 R60, c[0x0][0x3e8] ;  /* 0x0000fa00ff3ccb82 */ /* 0x000e260000000a00 */
[----:B------:R-:W-:Y:S02]  /*4e40*/  @!P4 IADD3.X R47, R39, R103, R7, P3, P5 ;  /* 0x00000067272fc210 */ /* 0x000fe40001fea407 */
[----:B------:R-:W-:-:S03]  /*4e50*/  @!P4 IADD3 R44, P3, P5, R90, R12, R32 ;  /* 0x0000000c5a2cc210 */ /* 0x000fc60007d7e020 */
[----:B------:R-:W1:Y:S01]  /*4e60*/  @!P4 LDC.64 R62, c[0x0][0x400] ;  /* 0x00010000ff3ecb82 */ /* 0x000e620000000a00 */
[----:B------:R-:W-:Y:S02]  /*4e70*/  @!P4 IADD3.X R45, R80, R11, R29, P3, P5 ;  /* 0x0000000b502dc210 */ /* 0x000fe40001fea41d */
[----:B------:R-:W-:-:S04]  /*4e80*/  ISETP.GE.AND P3, PT, R219, R98, PT ;  /* 0x00000062db00720c */ /* 0x000fc80003f66270 */
[----:B------:R-:W-:-:S13]  /*4e90*/  ISETP.GE.OR P3, PT, R16, R104, P3 ;  /* 0x000000681000720c */ /* 0x000fda0001f66670 */
[----:B------:R-:W-:Y:S01]  /*4ea0*/  @!P3 IADD3 R66, P5, P6, R86, R20, R14 ;  /* 0x000000145642b210 */ /* 0x000fe20007ebe00e */
[----:B------:R-:W2:Y:S03]  /*4eb0*/  @!P3 LDC.64 R68, c[0x0][0x3e8] ;  /* 0x0000fa00ff44bb82 */ /* 0x000ea60000000a00 */
[----:B------:R-:W-:Y:S02]  /*4ec0*/  @!P3 IADD3.X R67, R39, R8, R103, P5, P6 ;  /* 0x000000082743b210 */ /* 0x000fe40002fec467 */
[----:B------:R-:W-:-:S03]  /*4ed0*/  @!P3 IADD3 R64, P5, P6, R90, R33, R12 ;  /* 0x000000215a40b210 */ /* 0x000fc60007ebe00c */
[----:B------:R-:W3:Y:S01]  /*4ee0*/  @!P3 LDC.64 R70, c[0x0][0x400] ;  /* 0x00010000ff46bb82 */ /* 0x000ee20000000a00 */
[----:B------:R-:W-:Y:S02]  /*4ef0*/  @!P3 IADD3.X R65, R80, R30, R11, P5, P6 ;  /* 0x0000001e5041b210 */ /* 0x000fe40002fec40b */
[----:B------:R-:W-:-:S04]  /*4f00*/  ISETP.GE.AND P5, PT, R153, R98, PT ;  /* 0x000000629900720c */ /* 0x000fc80003fa6270 */
[----:B------:R-:W-:-:S13]  /*4f10*/  ISETP.GE.OR P5, PT, R16, R104, P5 ;  /* 0x000000681000720c */ /* 0x000fda0002fa6670 */
[----:B------:R-:W4:Y:S01]  /*4f20*/  @!P5 LDC.64 R52, c[0x0][0x3e8] ;  /* 0x0000fa00ff34db82 */ /* 0x000f220000000a00 */
[----:B------:R-:W-:-:S04]  /*4f30*/  @!P5 IADD3 R48, P6, R86, R14, RZ ;  /* 0x0000000e5630d210 */ /* 0x000fc80007fde0ff */
[----:B------:R-:W-:-:S03]  /*4f40*/  @!P5 IADD3.X R49, R103, R39, RZ, P6, !PT ;  /* 0x000000276731d210 */ /* 0x000fc600037fe4ff */
[----:B------:R-:W0:Y:S01]  /*4f50*/  @!P5 LDC.64 R54, c[0x0][0x400] ;  /* 0x00010000ff36db82 */ /* 0x000e220000000a00 */
[----:B----4-:R-:W-:-:S04]  /*4f60*/  @!P5 LEA R52, P6, R48, R52, 0x1 ;  /* 0x000000343034d211 */ /* 0x010fc800078c08ff */
[----:B------:R-:W-:Y:S02]  /*4f70*/  @!P5 LEA.HI.X R53, R48, R53, R49, 0x1, P6 ;  /* 0x000000353035d211 */ /* 0x000fe400030f0c31 */
[----:B------:R-:W-:-:S05]  /*4f80*/  @!P5 IADD3 R48, P6, R90, R12, RZ ;  /* 0x0000000c5a30d210 */ /* 0x000fca0007fde0ff */
[----:B------:R-:W-:Y:S01]  /*4f90*/  @!P5 IMAD.X R49, R11, 0x1, R80, P6 ;  /* 0x000000010b31d824 */ /* 0x000fe200030e0650 */
[----:B0-----:R-:W-:-:S04]  /*4fa0*/  @!P5 LEA R54, P6, R48, R54, 0x1 ;  /* 0x000000363036d211 */ /* 0x001fc800078c08ff */
[----:B------:R-:W-:Y:S02]  /*4fb0*/  @!P5 LEA.HI.X R55, R48, R55, R49, 0x1, P6 ;  /* 0x000000373037d211 */ /* 0x000fe400030f0c31 */
[----:B------:R-:W-:Y:S02]  /*4fc0*/  CS2R R48, SRZ ;  /* 0x0000000000307805 */ /* 0x000fe4000001ff00 */
[----:B------:R-:W-:-:S04]  /*4fd0*/  @!P4 LEA R60, P6, R46, R60, 0x1 ;  /* 0x0000003c2e3cc211 */ /* 0x000fc800078c08ff */
[----:B------:R-:W-:Y:S02]  /*4fe0*/  @!P4 LEA.HI.X R61, R46, R61, R47, 0x1, P6 ;  /* 0x0000003d2e3dc211 */ /* 0x000fe400030f0c2f */
[----:B------:R-:W-:Y:S02]  /*4ff0*/  CS2R R46, SRZ ;  /* 0x00000000002e7805 */ /* 0x000fe4000001ff00 */
[C---:B-1----:R-:W-:Y:S01]  /*5000*/  @!P4 LEA R62, P6, R44.reuse, R62, 0x1 ;  /* 0x0000003e2c3ec211 */ /* 0x042fe200078c08ff */
[----:B------:R0:W5:Y:S03]  /*5010*/  @!P5 LDG.E.128 R48, desc[UR38][R54.64] ;  /* 0x000000263630d981 */ /* 0x000166000c1e1d00 */
[----:B------:R-:W-:Y:S02]  /*5020*/  @!P4 LEA.HI.X R63, R44, R63, R45, 0x1, P6 ;  /* 0x0000003f2c3fc211 */ /* 0x000fe400030f0c2d */
[----:B------:R-:W-:-:S02]  /*5030*/  CS2R R44, SRZ ;  /* 0x00000000002c7805 */ /* 0x000fc4000001ff00 */
[----:B------:R-:W-:Y:S02]  /*5040*/  CS2R R58, SRZ ;  /* 0x00000000003a7805 */ /* 0x000fe4000001ff00 */
[----:B------:R-:W-:Y:S02]  /*5050*/  CS2R R56, SRZ ;  /* 0x0000000000387805 */ /* 0x000fe4000001ff00 */
[----:B------:R1:W5:Y:S01]  /*5060*/  @!P5 LDG.E.128 R44, desc[UR38][R52.64] ;  /* 0x00000026342cd981 */ /* 0x000362000c1e1d00 */
[----:B0-----:R-:W-:-:S03]  /*5070*/  CS2R R54, SRZ ;  /* 0x0000000000367805 */ /* 0x001fc6000001ff00 */
[----:B------:R0:W5:Y:S01]  /*5080*/  @!P4 LDG.E.128 R56, desc[UR38][R62.64] ;  /* 0x000000263e38c981 */ /* 0x000162000c1e1d00 */
[----:B-1----:R-:W-:-:S06]  /*5090*/  CS2R R52, SRZ ;  /* 0x0000000000347805 */ /* 0x002fcc000001ff00 */
[----:B------:R1:W5:Y:S01]  /*50a0*/  @!P4 LDG.E.128 R52, desc[UR38][R60.64] ;  /* 0x000000263c34c981 */ /* 0x000362000c1e1d00 */
[----:B--2---:R-:W-:-:S04]  /*50b0*/  @!P3 LEA R68, P4, R66, R68, 0x1 ;  /* 0x000000444244b211 */ /* 0x004fc800078808ff */
[----:B------:R-:W-:Y:S02]  /*50c0*/  @!P3 LEA.HI.X R69, R66, R69, R67, 0x1, P4 ;  /* 0x000000454245b211 */ /* 0x000fe400020f0c43 */
[----:B---3--:R-:W-:-:S04]  /*50d0*/  @!P3 LEA R70, P4, R64, R70, 0x1 ;  /* 0x000000464046b211 */ /* 0x008fc800078808ff */
[----:B------:R-:W-:Y:S02]  /*50e0*/  @!P3 LEA.HI.X R71, R64, R71, R65, 0x1, P4 ;  /* 0x000000474047b211 */ /* 0x000fe400020f0c41 */
[----:B------:R-:W-:-:S04]  /*50f0*/  ISETP.GE.AND P4, PT, R218, R98, PT ;  /* 0x00000062da00720c */ /* 0x000fc80003f86270 */
[----:B------:R-:W-:Y:S02]  /*5100*/  ISETP.GE.OR P4, PT, R16, R104, P4 ;  /* 0x000000681000720c */ /* 0x000fe40002786670 */
[----:B0-----:R-:W-:Y:S02]  /*5110*/  CS2R R62, SRZ ;  /* 0x00000000003e7805 */ /* 0x001fe4000001ff00 */
[----:B-1----:R-:W-:Y:S02]  /*5120*/  CS2R R60, SRZ ;  /* 0x00000000003c7805 */ /* 0x002fe4000001ff00 */
[----:B------:R-:W-:Y:S02]  /*5130*/  CS2R R66, SRZ ;  /* 0x0000000000427805 */ /* 0x000fe4000001ff00 */
[----:B------:R-:W-:Y:S01]  /*5140*/  CS2R R64, SRZ ;  /* 0x0000000000407805 */ /* 0x000fe2000001ff00 */
[----:B------:R-:W-:Y:S01]  /*5150*/  BSSY B1, `(.L_x_7051) ;  /* 0x000001d000017945 */ /* 0x000fe20003800000 */
[----:B------:R-:W-:-:S02]  /*5160*/  CS2R R74, SRZ ;  /* 0x00000000004a7805 */ /* 0x000fc4000001ff00 */
[----:B------:R-:W-:Y:S01]  /*5170*/  CS2R R72, SRZ ;  /* 0x0000000000487805 */ /* 0x000fe2000001ff00 */
[----:B------:R0:W5:Y:S04]  /*5180*/  @!P3 LDG.E.128 R60, desc[UR38][R68.64] ;  /* 0x00000026443cb981 */ /* 0x000168000c1e1d00 */
[----:B------:R1:W5:Y:S01]  /*5190*/  @!P3 LDG.E.128 R64, desc[UR38][R70.64] ;  /* 0x000000264640b981 */ /* 0x000362000c1e1d00 */
[----:B------:R-:W-:Y:S02]  /*51a0*/  ISETP.GE.AND P3, PT, R16, R104, PT ;  /* 0x000000681000720c */ /* 0x000fe40003f66270 */
[----:B0-----:R-:W-:Y:S02]  /*51b0*/  CS2R R68, SRZ ;  /* 0x0000000000447805 */ /* 0x001fe4000001ff00 */
[----:B-1----:R-:W-:Y:S01]  /*51c0*/  CS2R R70, SRZ ;  /* 0x0000000000467805 */ /* 0x002fe2000001ff00 */
[----:B------:R-:W-:Y:S08]  /*51d0*/  @P4 BRA `(.L_x_7052) ;  /* 0x0000000000504947 */ /* 0x000ff00003800000 */
[----:B------:R-:W0:Y:S01]  /*51e0*/  LDC.64 R68, c[0x0][0x3f8] ;  /* 0x0000fe00ff447b82 */ /* 0x000e220000000a00 */
[----:B------:R-:W-:Y:S01]  /*51f0*/  IMAD.MOV.U32 R15, RZ, RZ, R103 ;  /* 0x000000ffff0f7224 */ /* 0x000fe200078e0067 */
[----:B------:R-:W-:Y:S01]  /*5200*/  ULDC.64 UR4, c[0x0][0x3e8] ;  /* 0x0000fa0000047ab9 */ /* 0x000fe20000000a00 */
[----:B------:R-:W-:Y:S01]  /*5210*/  IMAD.MOV.U32 R13, RZ, RZ, R11 ;  /* 0x000000ffff0d7224 */ /* 0x000fe200078e000b */
[----:B------:R-:W-:-:S04]  /*5220*/  ULDC.64 UR6, c[0x0][0x400] ;  /* 0x0001000000067ab9 */ /* 0x000fc80000000a00 */
[----:B------:R-:W1:Y:S01]  /*5230*/  LDC.64 R70, c[0x0][0x408] ;  /* 0x00010200ff467b82 */ /* 0x000e620000000a00 */
[----:B0-----:R-:W-:-:S04]  /*5240*/  IMAD.WIDE.U32 R14, R68, 0x60, R14 ;  /* 0x00000060440e7825 */ /* 0x001fc800078e000e */
[----:B------:R-:W-:Y:S01]  /*5250*/  IMAD R69, R69, 0x60, RZ ;  /* 0x0000006045457824 */ /* 0x000fe200078e02ff */
[----:B------:R-:W-:Y:S01]  /*5260*/  IADD3 R14, P4, R86, R14, RZ ;  /* 0x0000000e560e7210 */ /* 0x000fe20007f9e0ff */
[----:B-1----:R-:W-:-:S03]  /*5270*/  IMAD.WIDE.U32 R12, R70, 0x60, R12 ;  /* 0x00000060460c7825 */ /* 0x002fc600078e000c */
[----:B------:R-:W-:Y:S01]  /*5280*/  IADD3.X R15, R39, R15, R69, P4, !PT ;  /* 0x0000000f270f7210 */ /* 0x000fe200027fe445 */
[----:B------:R-:W-:Y:S01]  /*5290*/  IMAD R71, R71, 0x60, RZ ;  /* 0x0000006047477824 */ /* 0x000fe200078e02ff */
[----:B------:R-:W-:-:S04]  /*52a0*/  IADD3 R11, P4, R90, R12, RZ ;  /* 0x0000000c5a0b7210 */ /* 0x000fc80007f9e0ff */
[----:B------:R-:W-:Y:S02]  /*52b0*/  IADD3.X R12, R80, R13, R71, P4, !PT ;  /* 0x0000000d500c7210 */ /* 0x000fe400027fe447 */
[----:B------:R-:W-:-:S04]  /*52c0*/  LEA R68, P4, R14, UR4, 0x1 ;  /* 0x000000040e447c11 */ /* 0x000fc8000f8808ff */
[----:B------:R-:W-:Y:S02]  /*52d0*/  LEA.HI.X R69, R14, UR5, R15, 0x1, P4 ;  /* 0x000000050e457c11 */ /* 0x000fe4000a0f0c0f */
[----:B------:R-:W-:-:S04]  /*52e0*/  LEA R72, P4, R11, UR6, 0x1 ;  /* 0x000000060b487c11 */ /* 0x000fc8000f8808ff */
[----:B------:R-:W-:Y:S01]  /*52f0*/  LEA.HI.X R73, R11, UR7, R12, 0x1, P4 ;  /* 0x000000070b497c11 */ /* 0x000fe2000a0f0c0c */
[----:B------:R-:W5:Y:S05]  /*5300*/  LDG.E.128 R68, desc[UR38][R68.64] ;  /* 0x0000002644447981 */ /* 0x000f6a000c1e1d00 */
[----:B------:R-:W5:Y:S03]  /*5310*/  LDG.E.128 R72, desc[UR38][R72.64] ;  /* 0x0000002648487981 */ /* 0x000f66000c1e1d00 */
.L_x_7052:
[----:B------:R-:W-:Y:S05]  /*5320*/  BSYNC B1 ;  /* 0x0000000000017941 */ /* 0x000fea0003800000 */
.L_x_7051:
[----:B-----5:R-:W-:Y:S01]  /*5330*/  IMAD.MOV.U32 R12, RZ, RZ, R71 ;  /* 0x000000ffff0c7224 */ /* 0x020fe200078e0047 */
[----:B------:R-:W-:Y:S01]  /*5340*/  ISETP.NE.AND P5, PT, R157, 0x3, PT ;  /* 0x000000039d00780c */ /* 0x000fe20003fa5270 */
        /* <DEDUP_REMOVED lines=65> */
.L_x_7053:
[----:B------:R-:W-:Y:S01]  /*5760*/  LEA R92, R155, R156, 0x3 ;  /* 0x0000009c9b5c7211 */ /* 0x000fe200078e18ff */
[----:B------:R-:W0:Y:S01]  /*5770*/  LDC R110, c[0x0][0x2f4] ;  /* 0x0000bd00ff6e7b82 */ /* 0x000e220000000800 */
[----:B------:R-:W-:Y:S01]  /*5780*/  SHF.L.U32 R103, R154, 0x1f, RZ ;  /* 0x0000001f9a677819 */ /* 0x000fe200000006ff */
[----:B------:R-:W-:Y:S03]  /*5790*/  BSSY B1, `(.L_x_7054) ;  /* 0x0000003000017945 */ /* 0x000fe60003800000 */
[----:B------:R-:W1:Y:S02]  /*57a0*/  SYNCS.PHASECHK.TRANS64.TRYWAIT P4, [R92+URZ+0x28890], R103 ;  /* 0x028890675c0075a7 */ /* 0x000e64000808017f */
[----:B-1----:R-:W-:Y:S05]  /*57b0*/  @!P4 BRA `(.L_x_7055) ;  /* 0x00000148008cc947 */ /* 0x002fea0003800000 */
.L_x_7327:
[----:B------:R-:W-:Y:S05]  /*57c0*/  BSYNC B1 ;  /* 0x0000000000017941 */ /* 0x000fea0003800000 */
.L_x_7054:
[----:B------:R-:W-:Y:S01]  /*57d0*/  UMOV UR4, 0xffffffff ;  /* 0xffffffff00047882 */ /* 0x000fe20000000000 */
[----:B0-----:R-:W-:Y:S02]  /*57e0*/  IMAD.IADD R112, R110, 0x1, -R37 ;  /* 0x000000016e707824 */ /* 0x001fe400078e0a25 */
[----:B------:R-:W-:Y:S05]  /*57f0*/  BRA.DIV UR4, `(.L_x_7056) ;  /* 0x0000014a04907947 */ /* 0x000fea000b800000 */
[----:B------:R0:W2:Y:S04]  /*5800*/  SHFL.IDX PT, R107, R108, RZ, 0x181f ;  /* 0x00181fff6c6b7589 */ /* 0x0000a800000e0000 */
[----:B------:R0:W3:Y:S02]  /*5810*/  SHFL.IDX PT, R106, R109, RZ, 0x181f ;  /* 0x00181fff6d6a7589 */ /* 0x0000e400000e0000 */
.L_x_7331:
[----:B------:R-:W-:Y:S01]  /*5820*/  ISETP.GE.OR P4, PT, R153, R98, P1 ;  /* 0x000000629900720c */ /* 0x000fe20000f86670 */
[----:B------:R-:W-:-:S12]  /*5830*/  BSSY B1, `(.L_x_7057) ;  /* 0x000007a000017945 */ /* 0x000fd80003800000 */
[----:B------:R-:W-:Y:S05]  /*5840*/  @P4 BRA `(.L_x_7058) ;  /* 0x0000000400e04947 */ /* 0x000fea0003800000 */
[----:B------:R-:W-:Y:S01]  /*5850*/  SEL R11, R37, R112, !P0 ;  /* 0x00000070250b7207 */ /* 0x000fe20004000000 */
[----:B------:R-:W-:Y:S01]  /*5860*/  BSSY B2, `(.L_x_7059) ;  /* 0x0000072000027945 */ /* 0x000fe20003800000 */
[C---:B---3--:R-:W-:Y:S02]  /*5870*/  LEA R104, P4, R43.reuse, R106, 0x1 ;  /* 0x0000006a2b687211 */ /* 0x048fe400078808ff */
[----:B------:R-:W-:Y:S02]  /*5880*/  SHF.R.S32.HI R12, RZ, 0x1f, R11 ;  /* 0x0000001fff0c7819 */ /* 0x000fe4000001140b */
[----:B--2---:R-:W-:Y:S02]  /*5890*/  LEA.HI.X R105, R43, R107, R83, 0x1, P4 ;  /* 0x0000006b2b697211 */ /* 0x004fe400020f0c53 */
[----:B------:R-:W-:-:S04]  /*58a0*/  LEA.HI R12, R12, R11, RZ, 0x4 ;  /* 0x0000000b0c0c7211 */ /* 0x000fc800078f20ff */
[----:B------:R-:W-:-:S04]  /*58b0*/  LEA.HI.SX32 R12, R12, R81, 0x1c ;  /* 0x000000510c0c7211 */ /* 0x000fc800078fe2ff */
[----:B------:R-:W-:Y:S01]  /*58c0*/  SHF.R.S32.HI R13, RZ, 0x1f, R12 ;  /* 0x0000001fff0d7819 */ /* 0x000fe2000001140c */
[----:B------:R-:W-:-:S03]  /*58d0*/  IMAD.SHL.U32 R11, R12, 0x8, RZ ;  /* 0x000000080c0b7824 */ /* 0x000fc600078e00ff */
[----:B------:R-:W-:Y:S02]  /*58e0*/  LEA.HI R12, R13, R12, RZ, 0x3 ;  /* 0x0000000c0d0c7211 */ /* 0x000fe400078f18ff */
[----:B------:R-:W-:-:S03]  /*58f0*/  LOP3.LUT R13, R11, 0x38, RZ, 0xc0, !PT ;  /* 0x000000380b0d7812 */ /* 0x000fc600078ec0ff */
[----:B------:R-:W-:Y:S01]  /*5900*/  IMAD.SHL.U32 R12, R12, 0x400, RZ ;  /* 0x000004000c0c7824 */ /* 0x000fe200078e00ff */
[----:B------:R-:W-:-:S04]  /*5910*/  LOP3.LUT R13, R13, 0x1c0, R228, 0xf8, !PT ;  /* 0x000001c00d0d7812 */ /* 0x000fc800078ef8e4 */
[----:B------:R-:W-:Y:S02]  /*5920*/  LOP3.LUT R12, R12, 0x7fffe000, RZ, 0xc0, !PT ;  /* 0x7fffe0000c0c7812 */ /* 0x000fe400078ec0ff */
[----:B------:R-:W-:-:S04]  /*5930*/  LOP3.LUT R13, R13, R198, RZ, 0x3c, !PT ;  /* 0x000000c60d0d7212 */ /* 0x000fc800078e3cff */
[----:B------:R-:W-:Y:S01]  /*5940*/  IADD3 R12, R13, R12, R199 ;  /* 0x0000000c0d0c7210 */ /* 0x000fe20007ffe0c7 */
[----:B------:R-:W-:-:S04]  /*5950*/  IMAD R13, R155, 0x4000, R6 ;  /* 0x000040009b0d7824 */ /* 0x000fc800078e0206 */
[----:B------:R-:W-:Y:S02]  /*5960*/  IMAD R15, R155, 0x4000, R12 ;  /* 0x000040009b0f7824 */ /* 0x000fe400078e020c */
[--C-:B------:R-:W-:Y:S02]  /*5970*/  IMAD R13, R13, 0x2, R156.reuse ;  /* 0x000000020d0d7824 */ /* 0x100fe400078e029c */
[----:B------:R-:W-:-:S04]  /*5980*/  IMAD R76, R15, 0x2, R156 ;  /* 0x000000020f4c7824 */ /* 0x000fc800078e029c */
[----:B------:R-:W2:Y:S04]  /*5990*/  LDS.128 R12, [R13+0x18400] ;  /* 0x018400000d0c7984 */ /* 0x000ea80000000c00 */
[----:B------:R-:W3:Y:S01]  /*59a0*/  LDS.128 R76, [R76+0x18400] ;  /* 0x018400004c4c7984 */ /* 0x000ee20000000c00 */
[----:B------:R-:W-:Y:S05]  /*59b0*/  @P3 BRA `(.L_x_7060) ;  /* 0x0000000400703947 */ /* 0x000fea0003800000 */
[----:B------:R-:W-:Y:S01]  /*59c0*/  SHF.R.U32.HI R147, RZ, 0x10, R49 ;  /* 0x00000010ff937819 */ /* 0x000fe20000011631 */
[C---:B---3--:R-:W-:Y:S01]  /*59d0*/  IMAD.U32 R144, R79.reuse, 0x10000, RZ ;  /* 0x000100004f907824 */ /* 0x048fe200078e00ff */
[--C-:B------:R-:W-:Y:S02]  /*59e0*/  SHF.R.U64 R50, R50, 0x10, R51.reuse ;  /* 0x0000001032327819 */ /* 0x100fe40000001233 */
[----:B------:R-:W-:Y:S02]  /*59f0*/  SHF.R.U32.HI R145, RZ, 0x10, R51 ;  /* 0x00000010ff917819 */ /* 0x000fe40000011633 */
[----:B------:R-:W-:Y:S02]  /*5a00*/  SHF.R.U32.HI R146, RZ, 0x10, R45 ;  /* 0x00000010ff927819 */ /* 0x000fe4000001162d */
[----:B------:R-:W-:Y:S02]  /*5a10*/  LOP3.LUT R51, R79, 0xffff0000, RZ, 0xc0, !PT ;  /* 0xffff00004f337812 */ /* 0x000fe400078ec0ff */
[----:B------:R-:W-:-:S02]  /*5a20*/  PRMT R79, R142, 0x5410, R147 ;  /* 0x000054108e4f7816 */ /* 0x000fc40000000093 */
[----:B------:R-:W-:Y:S01]  /*5a30*/  SHF.R.U64 R149, R48, 0x10, R49 ;  /* 0x0000001030957819 */ /* 0x000fe20000001231 */
[----:B--2---:R-:W-:Y:S01]  /*5a40*/  IMAD.U32 R49, R13, 0x10000, RZ ;  /* 0x000100000d317824 */ /* 0x004fe200078e00ff */
[----:B------:R-:W-:Y:S01]  /*5a50*/  PRMT R141, R141, 0x5410, R146 ;  /* 0x000054108d8d7816 */ /* 0x000fe20000000092 */
[----:B------:R-:W-:Y:S01]  /*5a60*/  IMAD.U32 R146, R79, 0x10000, RZ ;  /* 0x000100004f927824 */ /* 0x000fe200078e00ff */
[----:B------:R-:W-:Y:S01]  /*5a70*/  SHF.R.U64 R161, R44, 0x10, R45 ;  /* 0x000000102ca17819 */ /* 0x000fe2000000122d */
[----:B------:R-:W-:Y:S01]  /*5a80*/  IMAD.U32 R45, R77, 0x10000, RZ ;  /* 0x000100004d2d7824 */ /* 0x000fe200078e00ff */
[----:B------:R-:W-:Y:S01]  /*5a90*/  SHF.R.U32.HI R151, RZ, 0x10, R47 ;  /* 0x00000010ff977819 */ /* 0x000fe2000001162f */
[----:B------:R-:W-:Y:S01]  /*5aa0*/  IMAD.U32 R44, R12, 0x10000, RZ ;  /* 0x000100000c2c7824 */ /* 0x000fe200078e00ff */
[----:B------:R-:W-:Y:S01]  /*5ab0*/  PRMT R142, R138, 0x5410, R149 ;  /* 0x000054108a8e7816 */ /* 0x000fe20000000095 */
[----:B------:R-:W-:Y:S01]  /*5ac0*/  IMAD.U32 R138, R141, 0x10000, RZ ;  /* 0x000100008d8a7824 */ /* 0x000fe200078e00ff */
[----:B------:R-:W-:Y:S01]  /*5ad0*/  LOP3.LUT R143, R77, 0xffff0000, RZ, 0xc0, !PT ;  /* 0xffff00004d8f7812 */ /* 0x000fe200078ec0ff */
[----:B------:R-:W-:Y:S01]  /*5ae0*/  FMUL.FTZ R150, R45, R146 ;  /* 0x000000922d967220 */ /* 0x000fe20000410000 */
        /* <DEDUP_REMOVED lines=9> */
[----:B------:R-:W-:-:S02]  /*5b80*/  IMAD.U32 R138, R145, 0x10000, RZ ;  /* 0x00010000918a7824 */ /* 0x000fc400078e00ff */
[----:B------:R-:W-:Y:S01]  /*5b90*/  FFMA.FTZ R49, R49, R146, R160 ;  /* 0x0000009231317223 */ /* 0x000fe200000100a0 */
[-C--:B------:R-:W-:Y:S01]  /*5ba0*/  FMUL.FTZ R146, R143, R136.reuse ;  /* 0x000000888f927220 */ /* 0x080fe20000410000 */
[----:B------:R-:W-:Y:S01]  /*5bb0*/  SHF.L.U32 R139, R15, 0x10, RZ ;  /* 0x000000100f8b7819 */ /* 0x000fe200000006ff */
[----:B------:R-:W-:Y:S01]  /*5bc0*/  FFMA.FTZ R136, R137, R136, -R150 ;  /* 0x0000008889887223 */ /* 0x000fe20000010896 */
[CC--:B------:R-:W-:Y:S01]  /*5bd0*/  FMUL.FTZ R150, R144.reuse, R138.reuse ;  /* 0x0000008a90967220 */ /* 0x0c0fe20000410000 */
[----:B------:R-:W-:Y:S01]  /*5be0*/  LOP3.LUT R145, R145, 0xffff0000, RZ, 0xc0, !PT ;  /* 0xffff000091917812 */ /* 0x000fe200078ec0ff */
[-C--:B------:R-:W-:Y:S01]  /*5bf0*/  FMUL.FTZ R141, R144, R79.reuse ;  /* 0x0000004f908d7220 */ /* 0x080fe20000410000 */
[----:B------:R-:W-:Y:S01]  /*5c00*/  LOP3.LUT R140, R140, 0xffff0000, RZ, 0xc0, !PT ;  /* 0xffff00008c8c7812 */ /* 0x000fe200078ec0ff */
[C---:B------:R-:W-:Y:S01]  /*5c10*/  FFMA.FTZ R150, R139.reuse, R79, -R150 ;  /* 0x0000004f8b967223 */ /* 0x040fe20000010896 */
[----:B------:R-:W-:Y:S01]  /*5c20*/  PRMT R77, R114, 0x5432, R161 ;  /* 0x00005432724d7816 */ /* 0x000fe200000000a1 */
[----:B------:R-:W-:Y:S01]  /*5c30*/  FFMA.FTZ R141, R139, R138, R141 ;  /* 0x0000008a8b8d7223 */ /* 0x000fe2000001008d */
[----:B------:R-:W-:Y:S01]  /*5c40*/  SHF.R.U64 R46, R46, 0x10, R47 ;  /* 0x000000102e2e7819 */ /* 0x000fe2000000122f */
[C---:B------:R-:W-:Y:S01]  /*5c50*/  IMAD.U32 R47, R76.reuse, 0x10000, RZ ;  /* 0x000100004c2f7824 */ /* 0x040fe200078e00ff */
[----:B------:R-:W-:Y:S01]  /*5c60*/  LOP3.LUT R48, R15, 0xffff0000, RZ, 0xc0, !PT ;  /* 0xffff00000f307812 */ /* 0x000fe200078ec0ff */
[----:B------:R-:W-:Y:S01]  /*5c70*/  FFMA.FTZ R146, R137, R148, R146 ;  /* 0x0000009489927223 */ /* 0x000fe20000010092 */
[C---:B------:R-:W-:Y:S01]  /*5c80*/  FMUL.FTZ R139, R51.reuse, R145 ;  /* 0x00000091338b7220 */ /* 0x040fe20000410000 */
[----:B------:R-:W-:Y:S01]  /*5c90*/  FMUL.FTZ R147, R51, R140 ;  /* 0x0000008c33937220 */ /* 0x000fe20000410000 */
[----:B------:R-:W-:Y:S01]  /*5ca0*/  LOP3.LUT R76, R76, 0xffff0000, RZ, 0xc0, !PT ;  /* 0xffff00004c4c7812 */ /* 0x000fe200078ec0ff */
[----:B------:R-:W-:Y:S01]  /*5cb0*/  IMAD.U32 R79, R77, 0x10000, RZ ;  /* 0x000100004d4f7824 */ /* 0x000fe200078e00ff */
[C---:B------:R-:W-:Y:S01]  /*5cc0*/  LOP3.LUT R51, R142.reuse, 0xffff0000, RZ, 0xc0, !PT ;  /* 0xffff00008e337812 */ /* 0x040fe200078ec0ff */
[----:B------:R-:W-:-:S02]  /*5cd0*/  IMAD.U32 R137, R142, 0x10000, RZ ;  /* 0x000100008e897824 */ /* 0x000fc400078e00ff */
[----:B------:R-:W-:Y:S01]  /*5ce0*/  FFMA.FTZ R143, R48, R140, -R139 ;  /* 0x0000008c308f7223 */ /* 0x000fe2000001088b */
[----:B------:R-:W-:Y:S01]  /*5cf0*/  LOP3.LUT R12, R12, 0xffff0000, RZ, 0xc0, !PT ;  /* 0xffff00000c0c7812 */ /* 0x000fe200078ec0ff */
[----:B------:R-:W-:Y:S01]  /*5d00*/  FMUL.FTZ R138, R47, R79 ;  /* 0x0000004f2f8a7220 */ /* 0x000fe20000410000 */
[----:B------:R-:W-:Y:S01]  /*5d10*/  LOP3.LUT R77, R77, 0xffff0000, RZ, 0xc0, !PT ;  /* 0xffff00004d4d7812 */ /* 0x000fe200078ec0ff */
[----:B------:R-:W-:Y:S01]  /*5d20*/  FMUL.FTZ R139, R47, R137 ;  /* 0x000000892f8b7220 */ /* 0x000fe20000410000 */
[----:B------:R-:W-:Y:S01]  /*5d30*/  PRMT R50, R111, 0x5432, R50 ;  /* 0x000054326f327816 */ /* 0x000fe20000000032 */
[----:B------:R-:W-:Y:S01]  /*5d40*/  FMUL.FTZ R47, R76, R51 ;  /* 0x000000334c2f7220 */ /* 0x000fe20000410000 */
[----:B------:R-:W-:Y:S01]  /*5d50*/  PRMT R46, R113, 0x5432, R46 ;  /* 0x00005432712e7816 */ /* 0x000fe2000000002e */
[----:B------:R-:W-:Y:S01]  /*5d60*/  FFMA.FTZ R140, R48, R145, R147 ;  /* 0x00000091308c7223 */ /* 0x000fe20000010093 */
[----:B------:R-:W-:Y:S01]  /*5d70*/  FFMA.FTZ R139, R44, R79, -R139 ;  /* 0x0000004f2c8b7223 */ /* 0x000fe2000001088b */
[C---:B------:R-:W-:Y:S01]  /*5d80*/  IMAD.U32 R13, R14.reuse, 0x10000, RZ ;  /* 0x000100000e0d7824 */ /* 0x040fe200078e00ff */
[----:B------:R-:W-:Y:S01]  /*5d90*/  LOP3.LUT R15, R14, 0xffff0000, RZ, 0xc0, !PT ;  /* 0xffff00000e0f7812 */ /* 0x000fe200078ec0ff */
[-C--:B------:R-:W-:Y:S01]  /*5da0*/  FMUL.FTZ R79, R76, R77.reuse ;  /* 0x0000004d4c4f7220 */ /* 0x080fe20000410000 */
        /* <DEDUP_REMOVED lines=8> */
[----:B------:R-:W-:Y:S01]  /*5e30*/  FMUL.FTZ R12, R14, R47 ;  /* 0x0000002f0e0c7220 */ /* 0x000fe20000410000 */
[----:B------:R-:W-:Y:S01]  /*5e40*/  LOP3.LUT R46, R46, 0xffff0000, RZ, 0xc0, !PT ;  /* 0xffff00002e2e7812 */ /* 0x000fe200078ec0ff */
[----:B------:R-:W-:Y:S01]  /*5e50*/  FMUL.FTZ R14, R14, R44 ;  /* 0x0000002c0e0e7220 */ /* 0x000fe20000410000 */
[----:B------:R-:W-:Y:S01]  /*5e60*/  FMUL.FTZ R76, R78, R50 ;  /* 0x000000324e4c7220 */ /* 0x000fe20000410000 */
[C---:B------:R-:W-:Y:S01]  /*5e70*/  FFMA.FTZ R12, R13.reuse, R44, -R12 ;  /* 0x0000002c0d0c7223 */ /* 0x040fe2000001080c */
[----:B------:R-:W-:Y:S01]  /*5e80*/  F2FP.BF16.F32.PACK_AB R45, R136, R45 ;  /* 0x0000002d882d723e */ /* 0x000fe200000010ff */
[----:B------:R-:W-:Y:S01]  /*5e90*/  FFMA.FTZ R14, R13, R47, R14 ;  /* 0x0000002f0d0e7223 */ /* 0x000fe2000001000e */
[-C--:B------:R-:W-:Y:S01]  /*5ea0*/  FMUL.FTZ R51, R78, R46.reuse ;  /* 0x0000002e4e337220 */ /* 0x080fe20000410000 */
[----:B------:R-:W-:Y:S01]  /*5eb0*/  FFMA.FTZ R13, R15, R46, -R76 ;  /* 0x0000002e0f0d7223 */ /* 0x000fe2000001084c */
[----:B------:R-:W-:-:S02]  /*5ec0*/  F2FP.BF16.F32.PACK_AB R140, R140, R141 ;  /* 0x0000008d8c8c723e */ /* 0x000fc400000010ff */
[----:B------:R-:W-:Y:S01]  /*5ed0*/  FFMA.FTZ R51, R15, R50, R51 ;  /* 0x000000320f337223 */ /* 0x000fe20000010033 */
        /* <DEDUP_REMOVED lines=8> */
[----:B------:R-:W-:-:S02]  /*5f60*/  F2FP.BF16.F32.PACK_AB R77, R146, R49 ;  /* 0x00000031924d723e */ /* 0x000fc400000010ff */
[----:B------:R-:W-:-:S07]  /*5f70*/  MOV R12, R44 ;  /* 0x0000002c000c7202 */ /* 0x000fce0000000f00 */
.L_x_7060:
[----:B------:R-:W-:Y:S05]  /*5f80*/  BSYNC B2 ;  /* 0x0000000000027941 */ /* 0x000fea0003800000 */
.L_x_7059:
[----:B------:R-:W-:Y:S01]  /*5f90*/  ISETP.GE.AND P4, PT, R11, R110, PT ;  /* 0x0000006e0b00720c */ /* 0x000fe20003f86270 */
[----:B--2---:R4:W-:-:S12]  /*5fa0*/  ST.E.128 desc[UR38][R104.64], R12 ;  /* 0x0000000c68007985 */ /* 0x0049d8000c101d26 */
[----:B------:R-:W-:-:S05]  /*5fb0*/  @!P4 IMAD.WIDE R106, R11, 0x2, R106 ;  /* 0x000000020b6ac825 */ /* 0x000fca00078e026a */
[----:B---3--:R4:W-:Y:S02]  /*5fc0*/  @!P4 ST.E.128 desc[UR38][R106.64], R76 ;  /* 0x0000004c6a00c985 */ /* 0x0089e4000c101d26 */
.L_x_7058:
[----:B------:R-:W-:Y:S05]  /*5fd0*/  BSYNC B1 ;  /* 0x0000000000017941 */ /* 0x000fea0003800000 */
.L_x_7057:
[----:B------:R-:W-:-:S03]  /*5fe0*/  UMOV UR4, 0xffffffff ;  /* 0xffffffff00047882 */ /* 0x000fc60000000000 */
[----:B------:R-:W-:Y:S05]  /*5ff0*/  BRA.DIV UR4, `(.L_x_7061) ;  /* 0x0000014204dc7947 */ /* 0x000fea000b800000 */
[----:B------:R0:W0:Y:S04]  /*6000*/  SHFL.IDX PT, R51, R108, 0x1, 0x181f ;  /* 0x00381f006c337f89 */ /* 0x00002800000e0000 */
[----:B------:R0:W0:Y:S02]  /*6010*/  SHFL.IDX PT, R50, R109, 0x1, 0x181f ;  /* 0x00381f006d327f89 */ /* 0x00002400000e0000 */
.L_x_7335:
[----:B------:R-:W-:Y:S01]  /*6020*/  ISETP.GE.OR P4, PT, R220, R98, P1 ;  /* 0x00000062dc00720c */ /* 0x000fe20000f86670 */
[----:B------:R-:W-:-:S12]  /*6030*/  BSSY B1, `(.L_x_7062) ;  /* 0x0000078000017945 */ /* 0x000fd80003800000 */
[----:B------:R-:W-:Y:S05]  /*6040*/  @P4 BRA `(.L_x_7063) ;  /* 0x0000000400d84947 */ /* 0x000fea0003800000 */
[----:B------:R-:W-:Y:S01]  /*6050*/  SEL R11, R37, R112, !P0 ;  /* 0x00000070250b7207 */ /* 0x000fe20004000000 */
[----:B------:R-:W-:Y:S01]  /*6060*/  BSSY B2, `(.L_x_7064) ;  /* 0x0000070000027945 */ /* 0x000fe20003800000 */
[----:B----4-:R-:W-:Y:S02]  /*6070*/  SHF.R.U32.HI R14, RZ, 0x3, R193 ;  /* 0x00000003ff0e7819 */ /* 0x010fe400000116c1 */
        /* <DEDUP_REMOVED lines=8> */
[----:B------:R-:W-:-:S03]  /*6100*/  LOP3.LUT R12, R193, 0x38, R11, 0xf8, !PT ;  /* 0x00000038c10c7812 */ /* 0x000fc600078ef80b */
[----:B------:R-:W-:Y:S01]  /*6110*/  IMAD.SHL.U32 R13, R13, 0x400, RZ ;  /* 0x000004000d0d7824 */ /* 0x000fe200078e00ff */
[----:B------:R-:W-:-:S04]  /*6120*/  LOP3.LUT R12, R12, R14, RZ, 0x3c, !PT ;  /* 0x0000000e0c0c7212 */ /* 0x000fc800078e3cff */
[----:B------:R-:W-:-:S04]  /*6130*/  LOP3.LUT R13, R13, 0x7fffe000, RZ, 0xc0, !PT ;  /* 0x7fffe0000d0d7812 */ /* 0x000fc800078ec0ff */
[----:B------:R-:W-:Y:S01]  /*6140*/  IADD3 R12, R12, R13, R197 ;  /* 0x0000000d0c0c7210 */ /* 0x000fe20007ffe0c5 */
[----:B------:R-:W-:-:S04]  /*6150*/  IMAD R13, R155, 0x4000, R3 ;  /* 0x000040009b0d7824 */ /* 0x000fc800078e0203 */
[----:B------:R-:W-:Y:S02]  /*6160*/  IMAD R15, R155, 0x4000, R12 ;  /* 0x000040009b0f7824 */ /* 0x000fe400078e020c */
[--C-:B------:R-:W-:Y:S02]  /*6170*/  IMAD R13, R13, 0x2, R156.reuse ;  /* 0x000000020d0d7824 */ /* 0x100fe400078e029c */
[----:B------:R-:W-:-:S04]  /*6180*/  IMAD R44, R15, 0x2, R156 ;  /* 0x000000020f2c7824 */ /* 0x000fc800078e029c */
[----:B------:R-:W0:Y:S04]  /*6190*/  LDS.128 R12, [R13+0x18400] ;  /* 0x018400000d0c7984 */ /* 0x000e280000000c00 */
[----:B------:R-:W4:Y:S01]  /*61a0*/  LDS.128 R44, [R44+0x18400] ;  /* 0x018400002c2c7984 */ /* 0x000f220000000c00 */
[----:B------:R-:W-:Y:S05]  /*61b0*/  @P3 BRA `(.L_x_7065) ;  /* 0x0000000400683947 */ /* 0x000fea0003800000 */
[----:B------:R-:W-:Y:S02]  /*61c0*/  SHF.R.U32.HI R76, RZ, 0x10, R57 ;  /* 0x00000010ff4c7819 */ /* 0x000fe40000011639 */
[----:B------:R-:W-:Y:S02]  /*61d0*/  SHF.R.U32.HI R78, RZ, 0x10, R53 ;  /* 0x00000010ff4e7819 */ /* 0x000fe40000011635 */
[----:B------:R-:W-:Y:S02]  /*61e0*/  PRMT R135, R135, 0x5410, R76 ;  /* 0x0000541087877816 */ /* 0x000fe4000000004c */
[----:B------:R-:W-:Y:S02]  /*61f0*/  PRMT R131, R131, 0x5410, R78 ;  /* 0x0000541083837816 */ /* 0x000fe4000000004e */
[----:B------:R-:W-:Y:S01]  /*6200*/  SHF.R.U64 R79, R56, 0x10, R57 ;  /* 0x00000010384f7819 */ /* 0x000fe20000001239 */
[----:B------:R-:W-:Y:S01]  /*6210*/  IMAD.U32 R78, R135, 0x10000, RZ ;  /* 0x00010000874e7824 */ /* 0x000fe200078e00ff */
[----:B------:R-:W-:Y:S01]  /*6220*/  SHF.R.U32.HI R104, RZ, 0x10, R55 ;  /* 0x00000010ff687819 */ /* 0x000fe20000011637 */
[----:B------:R-:W-:Y:S01]  /*6230*/  IMAD.U32 R76, R131, 0x10000, RZ ;  /* 0x00010000834c7824 */ /* 0x000fe200078e00ff */
[----:B----4-:R-:W-:Y:S01]  /*6240*/  SHF.L.U32 R57, R45, 0x10, RZ ;  /* 0x000000102d397819 */ /* 0x010fe200000006ff */
[----:B------:R-:W-:Y:S01]  /*6250*/  IMAD.U32 R56, R44, 0x10000, RZ ;  /* 0x000100002c387824 */ /* 0x000fe200078e00ff */
[----:B---3--:R-:W-:-:S02]  /*6260*/  SHF.R.U32.HI R106, RZ, 0x10, R59 ;  /* 0x00000010ff6a7819 */ /* 0x008fc4000001163b */
[----:B--2---:R-:W-:Y:S01]  /*6270*/  SHF.R.U64 R107, R52, 0x10, R53 ;  /* 0x00000010346b7819 */ /* 0x004fe20000001235 */
[----:B0-----:R-:W-:Y:S01]  /*6280*/  IMAD.U32 R53, R13, 0x10000, RZ ;  /* 0x000100000d357824 */ /* 0x001fe200078e00ff */
        /* <DEDUP_REMOVED lines=17> */
[----:B------:R-:W-:Y:S01]  /*63a0*/  FMUL.FTZ R77, R58, R135 ;  /* 0x000000873a4d7220 */ /* 0x000fe20000410000 */
[----:B------:R-:W-:Y:S01]  /*63b0*/  PRMT R134, R134, 0x5410, R79 ;  /* 0x0000541086867816 */ /* 0x000fe2000000004f */
[----:B------:R-:W-:Y:S01]  /*63c0*/  FMUL.FTZ R136, R59, R104 ;  /* 0x000000683b887220 */ /* 0x000fe20000410000 */
[----:B------:R-:W-:Y:S01]  /*63d0*/  IMAD.U32 R45, R15, 0x10000, RZ ;  /* 0x000100000f2d7824 */ /* 0x000fe200078e00ff */
[----:B------:R-:W-:Y:S01]  /*63e0*/  PRMT R130, R130, 0x5410, R107 ;  /* 0x0000541082827816 */ /* 0x000fe2000000006b */
[-C--:B------:R-:W-:Y:S01]  /*63f0*/  FMUL.FTZ R59, R59, R76.reuse ;  /* 0x0000004c3b3b7220 */ /* 0x080fe20000410000 */
[C---:B------:R-:W-:Y:S01]  /*6400*/  FFMA.FTZ R78, R54.reuse, R131, -R77 ;  /* 0x00000083364e7223 */ /* 0x040fe2000001084d */
[----:B------:R-:W-:Y:S01]  /*6410*/  FFMA.FTZ R135, R54, R135, R53 ;  /* 0x0000008736877223 */ /* 0x000fe20000010035 */
[----:B------:R-:W-:Y:S01]  /*6420*/  LOP3.LUT R47, R47, 0xffff0000, RZ, 0xc0, !PT ;  /* 0xffff00002f2f7812 */ /* 0x000fe200078ec0ff */
[----:B------:R-:W-:Y:S01]  /*6430*/  FFMA.FTZ R136, R45, R76, -R136 ;  /* 0x0000004c2d887223 */ /* 0x000fe20000010888 */
[----:B------:R-:W-:Y:S01]  /*6440*/  LOP3.LUT R58, R133, 0xffff0000, RZ, 0xc0, !PT ;  /* 0xffff0000853a7812 */ /* 0x000fe200078ec0ff */
[----:B------:R-:W-:Y:S01]  /*6450*/  FFMA.FTZ R104, R45, R104, R59 ;  /* 0x000000682d687223 */ /* 0x000fe2000001003b */
[----:B------:R-:W-:Y:S01]  /*6460*/  LOP3.LUT R54, R129, 0xffff0000, RZ, 0xc0, !PT ;  /* 0xffff000081367812 */ /* 0x000fe200078ec0ff */
[----:B------:R-:W-:Y:S01]  /*6470*/  IMAD.U32 R53, R134, 0x10000, RZ ;  /* 0x0001000086357824 */ /* 0x000fe200078e00ff */
[----:B------:R-:W-:Y:S01]  /*6480*/  LOP3.LUT R55, R15, 0xffff0000, RZ, 0xc0, !PT ;  /* 0xffff00000f377812 */ /* 0x000fe200078ec0ff */
[----:B------:R-:W-:-:S02]  /*6490*/  IMAD.U32 R45, R130, 0x10000, RZ ;  /* 0x00010000822d7824 */ /* 0x000fc400078e00ff */
[C---:B------:R-:W-:Y:S01]  /*64a0*/  FMUL.FTZ R76, R47.reuse, R58 ;  /* 0x0000003a2f4c7220 */ /* 0x040fe20000410000 */
[-C--:B------:R-:W-:Y:S01]  /*64b0*/  FMUL.FTZ R138, R47, R54.reuse ;  /* 0x000000362f8a7220 */ /* 0x080fe20000410000 */
[----:B------:R-:W-:Y:S01]  /*64c0*/  LOP3.LUT R44, R44, 0xffff0000, RZ, 0xc0, !PT ;  /* 0xffff00002c2c7812 */ /* 0x000fe200078ec0ff */
[----:B------:R-:W-:Y:S01]  /*64d0*/  FMUL.FTZ R47, R56, R53 ;  /* 0x00000035382f7220 */ /* 0x000fe20000410000 */
[----:B------:R-:W-:Y:S01]  /*64e0*/  LOP3.LUT R134, R134, 0xffff0000, RZ, 0xc0, !PT ;  /* 0xffff000086867812 */ /* 0x000fe200078ec0ff */
[----:B------:R-:W-:Y:S01]  /*64f0*/  IMAD.U32 R52, R12, 0x10000, RZ ;  /* 0x000100000c347824 */ /* 0x000fe200078e00ff */
[----:B------:R-:W-:Y:S01]  /*6500*/  LOP3.LUT R130, R130, 0xffff0000, RZ, 0xc0, !PT ;  /* 0xffff000082827812 */ /* 0x000fe200078ec0ff */
[-C--:B------:R-:W-:Y:S01]  /*6510*/  FMUL.FTZ R56, R56, R45.reuse ;  /* 0x0000002d38387220 */ /* 0x080fe20000410000 */
[----:B------:R-:W-:Y:S01]  /*6520*/  PRMT R128, R128, 0x5410, R105 ;  /* 0x0000541080807816 */ /* 0x000fe20000000069 */
[C---:B------:R-:W-:Y:S01]  /*6530*/  FFMA.FTZ R77, R55.reuse, R54, -R76 ;  /* 0x00000036374d7223 */ /* 0x040fe2000001084c */
[----:B------:R-:W-:Y:S01]  /*6540*/  LOP3.LUT R13, R12, 0xffff0000, RZ, 0xc0, !PT ;  /* 0xffff00000c0d7812 */ /* 0x000fe200078ec0ff */
[----:B------:R-:W-:Y:S01]  /*6550*/  FFMA.FTZ R79, R55, R58, R138 ;  /* 0x0000003a374f7223 */ /* 0x000fe2000001008a */
[----:B------:R-:W-:Y:S01]  /*6560*/  FMUL.FTZ R58, R44, R134 ;  /* 0x000000862c3a7220 */ /* 0x000fe20000410000 */
[C---:B------:R-:W-:Y:S01]  /*6570*/  FFMA.FTZ R54, R52.reuse, R45, -R47 ;  /* 0x0000002d34367223 */ /* 0x040fe2000001082f */
[----:B------:R-:W-:Y:S01]  /*6580*/  FFMA.FTZ R56, R52, R53, R56 ;  /* 0x0000003534387223 */ /* 0x000fe20000010038 */
[----:B------:R-:W-:-:S02]  /*6590*/  IMAD.U32 R15, R46, 0x10000, RZ ;  /* 0x000100002e0f7824 */ /* 0x000fc400078e00ff */
[-C--:B------:R-:W-:Y:S01]  /*65a0*/  FMUL.FTZ R52, R44, R130.reuse ;  /* 0x000000822c347220 */ /* 0x080fe20000410000 */
[----:B------:R-:W-:Y:S01]  /*65b0*/  SHF.L.U32 R47, R132, 0x10, RZ ;  /* 0x00000010842f7819 */ /* 0x000fe200000006ff */
[----:B------:R-:W-:Y:S01]  /*65c0*/  IMAD.U32 R44, R128, 0x10000, RZ ;  /* 0x00010000802c7824 */ /* 0x000fe200078e00ff */
[----:B------:R-:W-:Y:S01]  /*65d0*/  LOP3.LUT R46, R46, 0xffff0000, RZ, 0xc0, !PT ;  /* 0xffff00002e2e7812 */ /* 0x000fe200078ec0ff */
[C---:B------:R-:W-:Y:S01]  /*65e0*/  FFMA.FTZ R55, R13.reuse, R130, -R58 ;  /* 0x000000820d377223 */ /* 0x040fe2000001083a */
        /* <DEDUP_REMOVED lines=23> */
.L_x_7065:
[----:B------:R-:W-:Y:S05]  /*6760*/  BSYNC B2 ;  /* 0x0000000000027941 */ /* 0x000fea0003800000 */
.L_x_7064:
[----:B------:R-:W-:Y:S01]  /*6770*/  ISETP.GE.AND P4, PT, R11, R110, PT ;  /* 0x0000006e0b00720c */ /* 0x000fe20003f86270 */
[----:B0-----:R0:W-:-:S12]  /*6780*/  ST.E.128 desc[UR38][R48.64], R12 ;  /* 0x0000000c30007985 */ /* 0x0011d8000c101d26 */
[----:B------:R-:W-:-:S05]  /*6790*/  @!P4 IMAD.WIDE R50, R11, 0x2, R50 ;  /* 0x000000020b32c825 */ /* 0x000fca00078e0232 */
[----:B----4-:R0:W-:Y:S02]  /*67a0*/  @!P4 ST.E.128 desc[UR38][R50.64], R44 ;  /* 0x0000002c3200c985 */ /* 0x0101e4000c101d26 */
.L_x_7063:
[----:B------:R-:W-:Y:S05]  /*67b0*/  BSYNC B1 ;  /* 0x0000000000017941 */ /* 0x000fea0003800000 */
.L_x_7062:
[----:B------:R-:W-:-:S03]  /*67c0*/  UMOV UR4, 0xffffffff ;  /* 0xffffffff00047882 */ /* 0x000fc60000000000 */
[----:B------:R-:W-:Y:S05]  /*67d0*/  BRA.DIV UR4, `(.L_x_7066) ;  /* 0x0000013e04307947 */ /* 0x000fea000b800000 */
[----:B0-----:R0:W0:Y:S04]  /*67e0*/  SHFL.IDX PT, R51, R108, 0x2, 0x181f ;  /* 0x00581f006c337f89 */ /* 0x00102800000e0000 */
[----:B------:R0:W0:Y:S02]  /*67f0*/  SHFL.IDX PT, R50, R109, 0x2, 0x181f ;  /* 0x00581f006d327f89 */ /* 0x00002400000e0000 */
.L_x_7339:
        /* <DEDUP_REMOVED lines=26> */
[--C-:B------:R-:W-:Y:S01]  /*69a0*/  SHF.R.U64 R79, R60, 0x10, R61.reuse ;  /* 0x000000103c4f7819 */ /* 0x100fe2000000123d */
[----:B0-----:R-:W-:Y:S01]  /*69b0*/  IMAD.U32 R52, R13, 0x10000, RZ ;  /* 0x000100000d347824 */ /* 0x001fe200078e00ff */
[----:B------:R-:W-:Y:S01]  /*69c0*/  SHF.R.U32.HI R60, RZ, 0x10, R61 ;  /* 0x00000010ff3c7819 */ /* 0x000fe2000001163d */
[----:B----4-:R-:W-:Y:S01]  /*69d0*/  IMAD.U32 R58, R47, 0x10000, RZ ;  /* 0x000100002f3a7824 */ /* 0x010fe200078e00ff */
[--C-:B------:R-:W-:Y:S01]  /*69e0*/  SHF.R.U64 R61, R64, 0x10, R65.reuse ;  /* 0x00000010403d7819 */ /* 0x100fe20000001241 */
[----:B------:R-:W-:Y:S01]  /*69f0*/  IMAD.U32 R54, R44, 0x10000, RZ ;  /* 0x000100002c367824 */ /* 0x000fe200078e00ff */
[----:B------:R-:W-:Y:S02]  /*6a00*/  SHF.R.U32.HI R64, RZ, 0x10, R65 ;  /* 0x00000010ff407819 */ /* 0x000fe40000011641 */
[----:B------:R-:W-:Y:S02]  /*6a10*/  PRMT R123, R123, 0x5410, R60 ;  /* 0x000054107b7b7816 */ /* 0x000fe4000000003c */
[----:B------:R-:W-:-:S02]  /*6a20*/  PRMT R127, R127, 0x5410, R64 ;  /* 0x000054107f7f7816 */ /* 0x000fc40000000040 */
[--C-:B------:R-:W-:Y:S02]  /*6a30*/  SHF.R.U64 R77, R62, 0x10, R63.reuse ;  /* 0x000000103e4d7819 */ /* 0x100fe4000000123f */
[----:B------:R-:W-:Y:S01]  /*6a40*/  SHF.R.U32.HI R62, RZ, 0x10, R63 ;  /* 0x00000010ff3e7819 */ /* 0x000fe2000001163f */
[----:B------:R-:W-:Y:S01]  /*6a50*/  IMAD.U32 R63, R127, 0x10000, RZ ;  /* 0x000100007f3f7824 */ /* 0x000fe200078e00ff */
[----:B------:R-:W-:Y:S02]  /*6a60*/  SHF.R.U64 R65, R66, 0x10, R67 ;  /* 0x0000001042417819 */ /* 0x000fe40000001243 */
[----:B------:R-:W-:Y:S02]  /*6a70*/  SHF.L.U32 R56, R45, 0x10, RZ ;  /* 0x000000102d387819 */ /* 0x000fe400000006ff */
[----:B------:R-:W-:Y:S01]  /*6a80*/  PRMT R126, R126, 0x5410, R61 ;  /* 0x000054107e7e7816 */ /* 0x000fe2000000003d */
[----:B------:R-:W-:Y:S01]  /*6a90*/  IMAD.U32 R61, R123, 0x10000, RZ ;  /* 0x000100007b3d7824 */ /* 0x000fe200078e00ff */
[----:B------:R-:W-:-:S02]  /*6aa0*/  SHF.R.U32.HI R66, RZ, 0x10, R67 ;  /* 0x00000010ff427819 */ /* 0x000fc40000011643 */
[----:B------:R-:W-:Y:S01]  /*6ab0*/  PRMT R124, R124, 0x5410, R65 ;  /* 0x000054107c7c7816 */ /* 0x000fe20000000041 */
[C---:B------:R-:W-:Y:S01]  /*6ac0*/  FMUL.FTZ R65, R56.reuse, R63 ;  /* 0x0000003f38417220 */ /* 0x040fe20000410000 */
[----:B------:R-:W-:Y:S01]  /*6ad0*/  LOP3.LUT R57, R45, 0xffff0000, RZ, 0xc0, !PT ;  /* 0xffff00002d397812 */ /* 0x000fe200078ec0ff */
[----:B------:R-:W-:Y:S01]  /*6ae0*/  FMUL.FTZ R67, R56, R61 ;  /* 0x0000003d38437220 */ /* 0x000fe20000410000 */
[----:B------:R-:W-:Y:S02]  /*6af0*/  PRMT R125, R125, 0x5410, R66 ;  /* 0x000054107d7d7816 */ /* 0x000fe40000000042 */
[----:B------:R-:W-:Y:S01]  /*6b00*/  LOP3.LUT R60, R127, 0xffff0000, RZ, 0xc0, !PT ;  /* 0xffff00007f3c7812 */ /* 0x000fe200078ec0ff */
[C---:B------:R-:W-:Y:S01]  /*6b10*/  FFMA.FTZ R67, R52.reuse, R63, R67 ;  /* 0x0000003f34437223 */ /* 0x040fe20000010043 */
[----:B------:R-:W-:Y:S01]  /*6b20*/  PRMT R121, R121, 0x5410, R62 ;  /* 0x0000541079797816 */ /* 0x000fe2000000003e */
[----:B------:R-:W-:Y:S01]  /*6b30*/  FFMA.FTZ R62, R52, R61, -R65 ;  /* 0x0000003d343e7223 */ /* 0x000fe20000010841 */
[----:B------:R-:W-:Y:S01]  /*6b40*/  LOP3.LUT R56, R123, 0xffff0000, RZ, 0xc0, !PT ;  /* 0xffff00007b387812 */ /* 0x000fe200078ec0ff */
[----:B------:R-:W-:Y:S01]  /*6b50*/  IMAD.U32 R65, R125, 0x10000, RZ ;  /* 0x000100007d417824 */ /* 0x000fe200078e00ff */
[----:B------:R-:W-:Y:S01]  /*6b60*/  LOP3.LUT R53, R13, 0xffff0000, RZ, 0xc0, !PT ;  /* 0xffff00000d357812 */ /* 0x000fe200078ec0ff */
[----:B------:R-:W-:Y:S01]  /*6b70*/  FMUL.FTZ R64, R57, R60 ;  /* 0x0000003c39407220 */ /* 0x000fe20000410000 */
[----:B------:R-:W-:-:S02]  /*6b80*/  IMAD.U32 R61, R121, 0x10000, RZ ;  /* 0x00010000793d7824 */ /* 0x000fc400078e00ff */
[-C--:B------:R-:W-:Y:S01]  /*6b90*/  FMUL.FTZ R52, R57, R56.reuse ;  /* 0x0000003839347220 */ /* 0x080fe20000410000 */
[----:B------:R-:W-:Y:S01]  /*6ba0*/  LOP3.LUT R55, R44, 0xffff0000, RZ, 0xc0, !PT ;  /* 0xffff00002c377812 */ /* 0x000fe200078ec0ff */
[----:B------:R-:W-:Y:S01]  /*6bb0*/  FFMA.FTZ R57, R53, R56, -R64 ;  /* 0x0000003835397223 */ /* 0x000fe20000010840 */
[C---:B------:R-:W-:Y:S01]  /*6bc0*/  FMUL.FTZ R63, R58.reuse, R65 ;  /* 0x000000413a3f7220 */ /* 0x040fe20000410000 */
[----:B------:R-:W-:Y:S01]  /*6bd0*/  IMAD.U32 R44, R15, 0x10000, RZ ;  /* 0x000100000f2c7824 */ /* 0x000fe200078e00ff */
[----:B------:R-:W-:Y:S01]  /*6be0*/  LOP3.LUT R59, R47, 0xffff0000, RZ, 0xc0, !PT ;  /* 0xffff00002f3b7812 */ /* 0x000fe200078ec0ff */
[----:B------:R-:W-:Y:S01]  /*6bf0*/  FMUL.FTZ R58, R58, R61 ;  /* 0x0000003d3a3a7220 */ /* 0x000fe20000410000 */
[----:B------:R-:W-:Y:S01]  /*6c00*/  LOP3.LUT R56, R125, 0xffff0000, RZ, 0xc0, !PT ;  /* 0xffff00007d387812 */ /* 0x000fe200078ec0ff */
[----:B------:R-:W-:Y:S01]  /*6c10*/  FFMA.FTZ R60, R53, R60, R52 ;  /* 0x0000003c353c7223 */ /* 0x000fe20000010034 */
[----:B------:R-:W-:Y:S01]  /*6c20*/  PRMT R122, R122, 0x5410, R79 ;  /* 0x000054107a7a7816 */ /* 0x000fe2000000004f */
[C---:B------:R-:W-:Y:S01]  /*6c30*/  FFMA.FTZ R65, R44.reuse, R65, R58 ;  /* 0x000000412c417223 */ /* 0x040fe2000001003a */
[----:B------:R-:W-:Y:S01]  /*6c40*/  LOP3.LUT R52, R121, 0xffff0000, RZ, 0xc0, !PT ;  /* 0xffff000079347812 */ /* 0x000fe200078ec0ff */
[----:B------:R-:W-:Y:S01]  /*6c50*/  FFMA.FTZ R63, R44, R61, -R63 ;  /* 0x0000003d2c3f7223 */ /* 0x000fe2000001083f */
[----:B------:R-:W-:Y:S01]  /*6c60*/  LOP3.LUT R45, R15, 0xffff0000, RZ, 0xc0, !PT ;  /* 0xffff00000f2d7812 */ /* 0x000fe200078ec0ff */
        /* <DEDUP_REMOVED lines=11> */
[-C--:B------:R-:W-:Y:S01]  /*6d20*/  FMUL.FTZ R52, R54, R53.reuse ;  /* 0x0000003536347220 */ /* 0x080fe20000410000 */
[----:B------:R-:W-:Y:S01]  /*6d30*/  FMUL.FTZ R45, R55, R126 ;  /* 0x0000007e372d7220 */ /* 0x000fe20000410000 */
[----:B------:R-:W-:Y:S01]  /*6d40*/  PRMT R120, R120, 0x5410, R77 ;  /* 0x0000541078787816 */ /* 0x000fe2000000004d */
[----:B------:R-:W-:Y:S01]  /*6d50*/  FFMA.FTZ R58, R13, R53, R58 ;  /* 0x000000350d3a7223 */ /* 0x000fe2000001003a */
[----:B------:R-:W-:-:S02]  /*6d60*/  IMAD.U32 R47, R46, 0x10000, RZ ;  /* 0x000100002e2f7824 */ /* 0x000fc400078e00ff */
[----:B------:R-:W-:Y:S01]  /*6d70*/  FFMA.FTZ R54, R13, R44, -R52 ;  /* 0x0000002c0d367223 */ /* 0x000fe20000010834 */
[-C--:B------:R-:W-:Y:S01]  /*6d80*/  FFMA.FTZ R53, R12, R122.reuse, -R45 ;  /* 0x0000007a0c357223 */ /* 0x080fe2000001082d */
[----:B------:R-:W-:Y:S01]  /*6d90*/  LOP3.LUT R46, R46, 0xffff0000, RZ, 0xc0, !PT ;  /* 0xffff00002e2e7812 */ /* 0x000fe200078ec0ff */
[----:B------:R-:W-:Y:S01]  /*6da0*/  FMUL.FTZ R55, R55, R122 ;  /* 0x0000007a37377220 */ /* 0x000fe20000410000 */
[----:B------:R-:W-:Y:S01]  /*6db0*/  SHF.L.U32 R52, R124, 0x10, RZ ;  /* 0x000000107c347819 */ /* 0x000fe200000006ff */
[----:B------:R-:W-:Y:S01]  /*6dc0*/  IMAD.U32 R44, R120, 0x10000, RZ ;  /* 0x00010000782c7824 */ /* 0x000fe200078e00ff */
[----:B------:R-:W-:Y:S01]  /*6dd0*/  LOP3.LUT R45, R124, 0xffff0000, RZ, 0xc0, !PT ;  /* 0xffff00007c2d7812 */ /* 0x000fe200078ec0ff */
[----:B------:R-:W-:Y:S01]  /*6de0*/  IMAD.U32 R15, R14, 0x10000, RZ ;  /* 0x000100000e0f7824 */ /* 0x000fe200078e00ff */
[----:B------:R-:W-:Y:S01]  /*6df0*/  LOP3.LUT R13, R120, 0xffff0000, RZ, 0xc0, !PT ;  /* 0xffff0000780d7812 */ /* 0x000fe200078ec0ff */
        /* <DEDUP_REMOVED lines=20> */
.L_x_7070:
[----:B------:R-:W-:Y:S05]  /*6f40*/  BSYNC B2 ;  /* 0x0000000000027941 */ /* 0x000fea0003800000 */
.L_x_7069:
[----:B------:R-:W-:Y:S01]  /*6f50*/  ISETP.GE.AND P4, PT, R11, R110, PT ;  /* 0x0000006e0b00720c */ /* 0x000fe20003f86270 */
[----:B0-----:R0:W-:-:S12]  /*6f60*/  ST.E.128 desc[UR38][R48.64], R12 ;  /* 0x0000000c30007985 */ /* 0x0011d8000c101d26 */
[----:B------:R-:W-:-:S05]  /*6f70*/  @!P4 IMAD.WIDE R50, R11, 0x2, R50 ;  /* 0x000000020b32c825 */ /* 0x000fca00078e0232 */
[----:B----4-:R0:W-:Y:S02]  /*6f80*/  @!P4 ST.E.128 desc[UR38][R50.64], R44 ;  /* 0x0000002c3200c985 */ /* 0x0101e4000c101d26 */
.L_x_7068:
[----:B------:R-:W-:Y:S05]  /*6f90*/  BSYNC B1 ;  /* 0x0000000000017941 */ /* 0x000fea0003800000 */
.L_x_7067:
[----:B------:R-:W-:-:S03]  /*6fa0*/  UMOV UR4, 0xffffffff ;  /* 0xffffffff00047882 */ /* 0x000fc60000000000 */
[----:B------:R-:W-:Y:S05]  /*6fb0*/  BRA.DIV UR4, `(.L_x_7071) ;  /* 0x0000013604847947 */ /* 0x000fea000b800000 */
[----:B0-----:R-:W0:Y:S04]  /*6fc0*/  SHFL.IDX PT, R108, R108, 0x3, 0x181f ;  /* 0x00781f006c6c7f89 */ /* 0x001e2800000e0000 */
[----:B------:R0:W0:Y:S02]  /*6fd0*/  SHFL.IDX PT, R50, R109, 0x3, 0x181f ;  /* 0x00781f006d327f89 */ /* 0x00002400000e0000 */
.L_x_7343:
[----:B------:R-:W-:-:S13]  /*6fe0*/  ISETP.GE.OR P4, PT, R218, R98, P1 ;  /* 0x00000062da00720c */ /* 0x000fda0000f86670 */
[----:B------:R-:W-:Y:S05]  /*6ff0*/  @P4 BRA `(.L_x_7044) ;  /* 0x0000000c008c4947 */ /* 0x000fea0003800000 */
[----:B------:R-:W-:Y:S01]  /*7000*/  SEL R112, R37, R112, !P0 ;  /* 0x0000007025707207 */ /* 0x000fe20004000000 */
[----:B------:R-:W-:Y:S01]  /*7010*/  BSSY B1, `(.L_x_7072) ;  /* 0x0000070000017945 */ /* 0x000fe20003800000 */
[C---:B0-----:R-:W-:Y:S02]  /*7020*/  LEA R48, P4, R43.reuse, R50, 0x1 ;  /* 0x000000322b307211 */ /* 0x041fe400078808ff */
[----:B------:R-:W-:Y:S02]  /*7030*/  SHF.R.S32.HI R11, RZ, 0x1f, R112 ;  /* 0x0000001fff0b7819 */ /* 0x000fe40000011470 */
[----:B------:R-:W-:Y:S02]  /*7040*/  LEA.HI.X R49, R43, R108, R83, 0x1, P4 ;  /* 0x0000006c2b317211 */ /* 0x000fe400020f0c53 */
[----:B------:R-:W-:-:S04]  /*7050*/  LEA.HI R112, R11, R112, RZ, 0x4 ;  /* 0x000000700b707211 */ /* 0x000fc800078f20ff */
[----:B------:R-:W-:-:S04]  /*7060*/  LEA.HI.SX32 R112, R112, R81, 0x1c ;  /* 0x0000005170707211 */ /* 0x000fc800078fe2ff */
[----:B----4-:R-:W-:Y:S01]  /*7070*/  SHF.R.S32.HI R13, RZ, 0x1f, R112 ;  /* 0x0000001fff0d7819 */ /* 0x010fe20000011470 */
        /* <DEDUP_REMOVED lines=14> */
[----:B------:R-:W-:Y:S01]  /*7160*/  SHF.R.U64 R63, R68, 0x10, R69 ;  /* 0x00000010443f7819 */ /* 0x000fe20000001245 */
[----:B0-----:R-:W-:Y:S01]  /*7170*/  IMAD.U32 R51, R13, 0x10000, RZ ;  /* 0x000100000d337824 */ /* 0x001fe200078e00ff */
[----:B------:R-:W-:Y:S01]  /*7180*/  SHF.R.U64 R61, R72, 0x10, R73 ;  /* 0x00000010483d7819 */ /* 0x000fe20000001249 */
[----:B----4-:R-:W-:Y:S01]  /*7190*/  IMAD.U32 R57, R47, 0x10000, RZ ;  /* 0x000100002f397824 */ /* 0x010fe200078e00ff */
[----:B------:R-:W-:Y:S01]  /*71a0*/  SHF.R.U32.HI R68, RZ, 0x10, R69 ;  /* 0x00000010ff447819 */ /* 0x000fe20000011645 */
[----:B------:R-:W-:Y:S01]  /*71b0*/  IMAD.U32 R53, R44, 0x10000, RZ ;  /* 0x000100002c357824 */ /* 0x000fe200078e00ff */
[----:B------:R-:W-:Y:S02]  /*71c0*/  SHF.R.U32.HI R72, RZ, 0x10, R73 ;  /* 0x00000010ff487819 */ /* 0x000fe40000011649 */
[----:B------:R-:W-:Y:S02]  /*71d0*/  SHF.R.U64 R60, R70, 0x10, R71 ;  /* 0x00000010463c7819 */ /* 0x000fe40000001247 */
[----:B------:R-:W-:-:S02]  /*71e0*/  PRMT R115, R115, 0x5410, R68 ;  /* 0x0000541073737816 */ /* 0x000fc40000000044 */
[----:B------:R-:W-:Y:S02]  /*71f0*/  PRMT R119, R119, 0x5410, R72 ;  /* 0x0000541077777816 */ /* 0x000fe40000000048 */
[----:B------:R-:W-:Y:S02]  /*7200*/  SHF.L.U32 R55, R45, 0x10, RZ ;  /* 0x000000102d377819 */ /* 0x000fe400000006ff */
[----:B------:R-:W-:Y:S01]  /*7210*/  PRMT R111, R111, 0x5410, R60 ;  /* 0x000054106f6f7816 */ /* 0x000fe2000000003c */
[----:B------:R-:W-:Y:S01]  /*7220*/  IMAD.U32 R62, R119, 0x10000, RZ ;  /* 0x00010000773e7824 */ /* 0x000fe200078e00ff */
[----:B------:R-:W-:Y:S01]  /*7230*/  SHF.R.U32.HI R70, RZ, 0x10, R71 ;  /* 0x00000010ff467819 */ /* 0x000fe20000011647 */
[----:B------:R-:W-:Y:S01]  /*7240*/  IMAD.U32 R60, R115, 0x10000, RZ ;  /* 0x00010000733c7824 */ /* 0x000fe200078e00ff */
[--C-:B------:R-:W-:Y:S01]  /*7250*/  SHF.R.U64 R59, R74, 0x10, R75.reuse ;  /* 0x000000104a3b7819 */ /* 0x100fe2000000124b */
[C---:B------:R-:W-:Y:S01]  /*7260*/  FMUL.FTZ R64, R55.reuse, R62 ;  /* 0x0000003e37407220 */ /* 0x040fe20000410000 */
[----:B------:R-:W-:Y:S01]  /*7270*/  SHF.R.U32.HI R74, RZ, 0x10, R75 ;  /* 0x00000010ff4a7819 */ /* 0x000fe2000001164b */
[-C--:B------:R-:W-:Y:S01]  /*7280*/  FMUL.FTZ R66, R55, R60.reuse ;  /* 0x0000003c37427220 */ /* 0x080fe20000410000 */
[----:B------:R-:W-:Y:S01]  /*7290*/  PRMT R113, R113, 0x5410, R70 ;  /* 0x0000541071717816 */ /* 0x000fe20000000046 */
[----:B------:R-:W-:Y:S01]  /*72a0*/  FFMA.FTZ R64, R51, R60, -R64 ;  /* 0x0000003c33407223 */ /* 0x000fe20000010840 */
[----:B------:R-:W-:Y:S01]  /*72b0*/  PRMT R117, R117, 0x5410, R74 ;  /* 0x0000541075757816 */ /* 0x000fe2000000004a */
[----:B------:R-:W-:Y:S01]  /*72c0*/  FFMA.FTZ R66, R51, R62, R66 ;  /* 0x0000003e33427223 */ /* 0x000fe20000010042 */
[----:B------:R-:W-:Y:S01]  /*72d0*/  LOP3.LUT R56, R45, 0xffff0000, RZ, 0xc0, !PT ;  /* 0xffff00002d387812 */ /* 0x000fe200078ec0ff */
[----:B------:R-:W-:Y:S01]  /*72e0*/  IMAD.U32 R51, R113, 0x10000, RZ ;  /* 0x0001000071337824 */ /* 0x000fe200078e00ff */
[----:B------:R-:W-:Y:S01]  /*72f0*/  LOP3.LUT R119, R119, 0xffff0000, RZ, 0xc0, !PT ;  /* 0xffff000077777812 */ /* 0x000fe200078ec0ff */
[----:B------:R-:W-:Y:S01]  /*7300*/  IMAD.U32 R55, R117, 0x10000, RZ ;  /* 0x0001000075377824 */ /* 0x000fe200078e00ff */
[----:B------:R-:W-:-:S02]  /*7310*/  LOP3.LUT R115, R115, 0xffff0000, RZ, 0xc0, !PT ;  /* 0xffff000073737812 */ /* 0x000fc400078ec0ff */
[----:B------:R-:W-:Y:S02]  /*7320*/  PRMT R118, R118, 0x5410, R61 ;  /* 0x0000541076767816 */ /* 0x000fe4000000003d */
[----:B------:R-:W-:Y:S01]  /*7330*/  PRMT R116, R116, 0x5410, R59 ;  /* 0x0000541074747816 */ /* 0x000fe2000000003b */
[----:B------:R-:W-:Y:S01]  /*7340*/  FMUL.FTZ R59, R56, R119 ;  /* 0x00000077383b7220 */ /* 0x000fe20000410000 */
[----:B------:R-:W-:Y:S01]  /*7350*/  LOP3.LUT R54, R44, 0xffff0000, RZ, 0xc0, !PT ;  /* 0xffff00002c367812 */ /* 0x000fe200078ec0ff */
[----:B------:R-:W-:Y:S01]  /*7360*/  FMUL.FTZ R61, R56, R115 ;  /* 0x00000073383d7220 */ /* 0x000fe20000410000 */
[----:B------:R-:W-:Y:S01]  /*7370*/  LOP3.LUT R52, R13, 0xffff0000, RZ, 0xc0, !PT ;  /* 0xffff00000d347812 */ /* 0x000fe200078ec0ff */
[----:B------:R-:W-:Y:S01]  /*7380*/  IMAD.U32 R44, R15, 0x10000, RZ ;  /* 0x000100000f2c7824 */ /* 0x000fe200078e00ff */
[----:B------:R-:W-:Y:S01]  /*7390*/  LOP3.LUT R58, R47, 0xffff0000, RZ, 0xc0, !PT ;  /* 0xffff00002f3a7812 */ /* 0x000fe200078ec0ff */
[----:B------:R-:W-:Y:S01]  /*73a0*/  FMUL.FTZ R56, R57, R51 ;  /* 0x0000003339387220 */ /* 0x000fe20000410000 */
[----:B------:R-:W-:Y:S01]  /*73b0*/  LOP3.LUT R117, R117, 0xffff0000, RZ, 0xc0, !PT ;  /* 0xffff000075757812 */ /* 0x000fe200078ec0ff */
[----:B------:R-:W-:Y:S01]  /*73c0*/  FFMA.FTZ R59, R52, R115, -R59 ;  /* 0x00000073343b7223 */ /* 0x000fe2000001083b */
[----:B------:R-:W-:Y:S01]  /*73d0*/  PRMT R114, R114, 0x5410, R63 ;  /* 0x0000541072727816 */ /* 0x000fe2000000003f */
[-C--:B------:R-:W-:Y:S01]  /*73e0*/  FMUL.FTZ R63, R57, R55.reuse ;  /* 0x00000037393f7220 */ /* 0x080fe20000410000 */
[----:B------:R-:W-:Y:S01]  /*73f0*/  LOP3.LUT R113, R113, 0xffff0000, RZ, 0xc0, !PT ;  /* 0xffff000071717812 */ /* 0x000fe200078ec0ff */
[----:B------:R-:W-:Y:S01]  /*7400*/  FFMA.FTZ R60, R44, R55, R56 ;  /* 0x000000372c3c7223 */ /* 0x000fe20000010038 */
[----:B------:R-:W-:Y:S01]  /*7410*/  LOP3.LUT R45, R15, 0xffff0000, RZ, 0xc0, !PT ;  /* 0xffff00000f2d7812 */ /* 0x000fe200078ec0ff */
[----:B------:R-:W-:Y:S01]  /*7420*/  FFMA.FTZ R61, R52, R119, R61 ;  /* 0x00000077343d7223 */ /* 0x000fe2000001003d */
[----:B------:R-:W-:Y:S01]  /*7430*/  FMUL.FTZ R56, R58, R117 ;  /* 0x000000753a387220 */ /* 0x000fe20000410000 */
[----:B------:R-:W-:Y:S01]  /*7440*/  FFMA.FTZ R63, R44, R51, -R63 ;  /* 0x000000332c3f7223 */ /* 0x000fe2000001083f */
[----:B------:R-:W-:-:S02]  /*7450*/  IMAD.U32 R52, R118, 0x10000, RZ ;  /* 0x0001000076347824 */ /* 0x000fc400078e00ff */
[-C--:B------:R-:W-:Y:S01]  /*7460*/  FMUL.FTZ R62, R58, R113.reuse ;  /* 0x000000713a3e7220 */ /* 0x080fe20000410000 */
[----:B------:R-:W-:Y:S02]  /*7470*/  IMAD.U32 R44, R114, 0x10000, RZ ;  /* 0x00010000722c7824 */ /* 0x000fe400078e00ff */
[----:B------:R-:W-:Y:S01]  /*7480*/  FFMA.FTZ R58, R45, R113, -R56 ;  /* 0x000000712d3a7223 */ /* 0x000fe20000010838 */
[C---:B------:R-:W-:Y:S01]  /*7490*/  FMUL.FTZ R56, R53.reuse, R52 ;  /* 0x0000003435387220 */ /* 0x040fe20000410000 */
[----:B------:R-:W-:Y:S01]  /*74a0*/  IMAD.U32 R13, R12, 0x10000, RZ ;  /* 0x000100000c0d7824 */ /* 0x000fe200078e00ff */
[----:B------:R-:W-:Y:S01]  /*74b0*/  LOP3.LUT R55, R118, 0xffff0000, RZ, 0xc0, !PT ;  /* 0xffff000076377812 */ /* 0x000fe200078ec0ff */
[-C--:B------:R-:W-:Y:S01]  /*74c0*/  FMUL.FTZ R53, R53, R44.reuse ;  /* 0x0000002c35357220 */ /* 0x080fe20000410000 */
[----:B------:R-:W-:Y:S01]  /*74d0*/  LOP3.LUT R12, R12, 0xffff0000, RZ, 0xc0, !PT ;  /* 0xffff00000c0c7812 */ /* 0x000fe200078ec0ff */
[----:B------:R-:W-:Y:S01]  /*74e0*/  IMAD.U32 R47, R46, 0x10000, RZ ;  /* 0x000100002e2f7824 */ /* 0x000fe200078e00ff */
[----:B------:R-:W-:Y:S01]  /*74f0*/  LOP3.LUT R51, R114, 0xffff0000, RZ, 0xc0, !PT ;  /* 0xffff000072337812 */ /* 0x000fe200078ec0ff */
[----:B------:R-:W-:Y:S01]  /*7500*/  FFMA.FTZ R117, R45, R117, R62 ;  /* 0x000000752d757223 */ /* 0x000fe2000001003e */
[C---:B------:R-:W-:Y:S01]  /*7510*/  FFMA.FTZ R56, R13.reuse, R44, -R56 ;  /* 0x0000002c0d387223 */ /* 0x040fe20000010838 */
[----:B------:R-:W-:Y:S01]  /*7520*/  FFMA.FTZ R53, R13, R52, R53 ;  /* 0x000000340d357223 */ /* 0x000fe20000010035 */
[----:B------:R-:W-:Y:S01]  /*7530*/  LOP3.LUT R46, R46, 0xffff0000, RZ, 0xc0, !PT ;  /* 0xffff00002e2e7812 */ /* 0x000fe200078ec0ff */
[----:B------:R-:W-:Y:S01]  /*7540*/  FMUL.FTZ R45, R54, R55 ;  /* 0x00000037362d7220 */ /* 0x000fe20000410000 */
[C---:B------:R-:W-:Y:S01]  /*7550*/  SHF.L.U32 R52, R116.reuse, 0x10, RZ ;  /* 0x0000001074347819 */ /* 0x040fe200000006ff */
[C---:B------:R-:W-:Y:S01]  /*7560*/  IMAD.U32 R44, R111.reuse, 0x10000, RZ ;  /* 0x000100006f2c7824 */ /* 0x040fe200078e00ff */
[----:B------:R-:W-:Y:S01]  /*7570*/  LOP3.LUT R13, R116, 0xffff0000, RZ, 0xc0, !PT ;  /* 0xffff0000740d7812 */ /* 0x000fe200078ec0ff */
[----:B------:R-:W-:Y:S01]  /*7580*/  IMAD.U32 R15, R14, 0x10000, RZ ;  /* 0x000100000e0f7824 */ /* 0x000fe200078e00ff */
[----:B------:R-:W-:Y:S01]  /*7590*/  LOP3.LUT R111, R111, 0xffff0000, RZ, 0xc0, !PT ;  /* 0xffff00006f6f7812 */ /* 0x000fe200078ec0ff */
[-C--:B------:R-:W-:Y:S01]  /*75a0*/  FMUL.FTZ R57, R54, R51.reuse ;  /* 0x0000003336397220 */ /* 0x080fe20000410000 */
[----:B------:R-:W-:Y:S01]  /*75b0*/  FFMA.FTZ R45, R12, R51, -R45 ;  /* 0x000000330c2d7223 */ /* 0x000fe2000001082d */
[----:B------:R-:W-:Y:S01]  /*75c0*/  LOP3.LUT R14, R14, 0xffff0000, RZ, 0xc0, !PT ;  /* 0xffff00000e0e7812 */ /* 0x000fe200078ec0ff */
[C---:B------:R-:W-:Y:S01]  /*75d0*/  FMUL.FTZ R54, R47.reuse, R52 ;  /* 0x000000342f367220 */ /* 0x040fe20000410000 */
[C---:B------:R-:W-:Y:S01]  /*75e0*/  FMUL.FTZ R51, R46.reuse, R13 ;  /* 0x0000000d2e337220 */ /* 0x040fe20000410000 */
[-C--:B------:R-:W-:Y:S01]  /*75f0*/  FMUL.FTZ R47, R47, R44.reuse ;  /* 0x0000002c2f2f7220 */ /* 0x080fe20000410000 */
[----:B------:R-:W-:Y:S01]  /*7600*/  FMUL.FTZ R46, R46, R111 ;  /* 0x0000006f2e2e7220 */ /* 0x000fe20000410000 */
[----:B------:R-:W-:Y:S01]  /*7610*/  FFMA.FTZ R12, R12, R55, R57 ;  /* 0x000000370c0c7223 */ /* 0x000fe20000010039 */
[C---:B------:R-:W-:Y:S01]  /*7620*/  FFMA.FTZ R54, R15.reuse, R44, -R54 ;  /* 0x0000002c0f367223 */ /* 0x040fe20000010836 */
[----:B------:R-:W-:Y:S01]  /*7630*/  FFMA.FTZ R47, R15, R52, R47 ;  /* 0x000000340f2f7223 */ /* 0x000fe2000001002f */
[C---:B------:R-:W-:Y:S01]  /*7640*/  FFMA.FTZ R46, R14.reuse, R13, R46 ;  /* 0x0000000d0e2e7223 */ /* 0x040fe2000001002e */
[----:B------:R-:W-:Y:S01]  /*7650*/  FFMA.FTZ R51, R14, R111, -R51 ;  /* 0x0000006f0e337223 */ /* 0x000fe20000010833 */
        /* <DEDUP_REMOVED lines=11> */
.L_x_7073:
[----:B------:R-:W-:Y:S05]  /*7710*/  BSYNC B1 ;  /* 0x0000000000017941 */ /* 0x000fea0003800000 */
.L_x_7072:
[----:B0-----:R0:W-:Y:S01]  /*7720*/  ST.E.128 desc[UR38][R48.64], R12 ;  /* 0x0000000c30007985 */ /* 0x0011e2000c101d26 */
[----:B------:R-:W-:Y:S01]  /*7730*/  ISETP.GE.AND P3, PT, R11, R110, PT ;  /* 0x0000006e0b00720c */ /* 0x000fe20003f66270 */
[----:B------:R-:W-:-:S12]  /*7740*/  IMAD.MOV.U32 R51, RZ, RZ, R108 ;  /* 0x000000ffff337224 */ /* 0x000fd800078e006c */
[----:B------:R-:W-:Y:S05]  /*7750*/  @P3 BRA `(.L_x_7044) ;  /* 0x0000000400b43947 */ /* 0x000fea0003800000 */
[----:B0-----:R-:W-:-:S05]  /*7760*/  IMAD.WIDE R12, R11, 0x2, R50 ;  /* 0x000000020b0c7825 */ /* 0x001fca00078e0232 */
[----:B----4-:R0:W-:Y:S01]  /*7770*/  ST.E.128 desc[UR38][R12.64], R44 ;  /* 0x0000002c0c007985 */ /* 0x0101e2000c101d26 */
[----:B------:R-:W-:Y:S05]  /*7780*/  BRA `(.L_x_7044) ;  /* 0x0000000400a87947 */ /* 0x000fea0003800000 */
.L_x_7003:
[----:B------:R-:W-:-:S13]  /*7790*/  ISETP.NE.AND P5, PT, R157, 0x3, PT ;  /* 0x000000039d00780c */ /* 0x000fda0003fa5270 */
[----:B------:R-:W-:Y:S05]  /*77a0*/  @!P5 BRA `(.L_x_7074) ;  /* 0x000000000004d947 */ /* 0x000fea0003800000 */
[----:B------:R-:W-:Y:S01]  /*77b0*/  BPT.TRAP 0x1 ;  /* 0x000000040000795c */ /* 0x000fe20000300000 */
.L_x_7074:
[----:B------:R-:W-:Y:S01]  /*77c0*/  IMAD R92, R155, 0x8, R156 ;  /* 0x000000089b5c7824 */ /* 0x000fe200078e029c */
[----:B------:R-:W-:Y:S01]  /*77d0*/  SHF.L.U32 R103, R154, 0x1f, RZ ;  /* 0x0000001f9a677819 */ /* 0x000fe200000006ff */
[----:B------:R-:W-:Y:S01]  /*77e0*/  BSSY B1, `(.L_x_7075) ;  /* 0x0000004000017945 */ /* 0x000fe20003800000 */
[----:B------:R-:W-:Y:S02]  /*77f0*/  SHF.R.S32.HI R100, RZ, 0x1f, R101 ;  /* 0x0000001fff647819 */ /* 0x000fe40000011465 */
[----:B------:R-:W0:Y:S02]  /*7800*/  SYNCS.PHASECHK.TRANS64.TRYWAIT P3, [R92+URZ+0x28890], R103 ;  /* 0x028890675c0075a7 */ /* 0x000e24000806017f */
[----:B0-----:R-:W-:Y:S05]  /*7810*/  @!P3 BRA `(.L_x_7076) ;  /* 0x0000012c00b8b947 */ /* 0x001fea0003800000 */
.L_x_7344:
[----:B------:R-:W-:Y:S05]  /*7820*/  BSYNC B1 ;  /* 0x0000000000017941 */ /* 0x000fea0003800000 */
.L_x_7075:
        /* <DEDUP_REMOVED lines=27> */
.L_x_7348:
[----:B------:R-:W-:Y:S04]  /*79e0*/  BSSY B1, `(.L_x_7078) ;  /* 0x000000d000017945 */ /* 0x000fe80003800000 */
[----:B------:R-:W-:Y:S05]  /*79f0*/  @!P3 BRA `(.L_x_7079) ;  /* 0x00000000002cb947 */ /* 0x000fea0003800000 */
[----:B------:R-:W-:Y:S02]  /*7a00*/  ULDC UR4, c[0x0][0x2f4] ;  /* 0x0000bd0000047ab9 */ /* 0x000fe40000000800 */
[----:B------:R-:W-:-:S13]  /*7a10*/  ISETP.GE.AND P3, PT, R16, UR4, PT ;  /* 0x0000000410007c0c */ /* 0x000fda000bf66270 */
[----:B---3--:R-:W-:-:S04]  /*7a20*/  @!P3 LEA R50, P4, R16, R14, 0x1 ;  /* 0x0000000e1032b211 */ /* 0x008fc800078808ff */
[----:B--2---:R-:W-:Y:S02]  /*7a30*/  @!P3 LEA.HI.X R51, R16, R45, R17, 0x1, P4 ;  /* 0x0000002d1033b211 */ /* 0x004fe400020f0c11 */
[----:B------:R-:W-:-:S13]  /*7a40*/  ISETP.GE.AND P4, PT, R22, UR4, PT ;  /* 0x0000000416007c0c */ /* 0x000fda000bf86270 */
[C---:B------:R-:W-:Y:S02]  /*7a50*/  @!P4 LEA R48, P6, R22.reuse, R14, 0x1 ;  /* 0x0000000e1630c211 */ /* 0x040fe400078c08ff */
[----:B------:R-:W2:Y:S02]  /*7a60*/  @!P3 LDS.128 R12, [R94+0x18400] ;  /* 0x018400005e0cb984 */ /* 0x000ea40000000c00 */
[----:B------:R-:W-:Y:S02]  /*7a70*/  @!P4 LEA.HI.X R49, R22, R45, R2, 0x1, P6 ;  /* 0x0000002d1631c211 */ /* 0x000fe400030f0c02 */
[----:B--2---:R-:W-:Y:S04]  /*7a80*/  @!P3 ST.E.128 desc[UR38][R50.64], R12 ;  /* 0x0000000c3200b985 */ /* 0x004fe8000c101d26 */
[----:B------:R-:W2:Y:S04]  /*7a90*/  @!P4 LDS.128 R12, [R94+0x1c400] ;  /* 0x01c400005e0cc984 */ /* 0x000ea80000000c00 */
[----:B--2---:R4:W-:Y:S02]  /*7aa0*/  @!P4 ST.E.128 desc[UR38][R48.64], R12 ;  /* 0x0000000c3000c985 */ /* 0x0049e4000c101d26 */
.L_x_7079:
[----:B------:R-:W-:Y:S05]  /*7ab0*/  BSYNC B1 ;  /* 0x0000000000017941 */ /* 0x000fea0003800000 */
.L_x_7078:
[----:B------:R-:W-:-:S03]  /*7ac0*/  UMOV UR4, 0xffffffff ;  /* 0xffffffff00047882 */ /* 0x000fc60000000000 */
[----:B------:R-:W-:Y:S05]  /*7ad0*/  BRA.DIV UR4, `(.L_x_7080) ;  /* 0x0000012e04647947 */ /* 0x000fea000b800000 */
[----:B--2---:R2:W0:Y:S04]  /*7ae0*/  SHFL.IDX PT, R45, R46, 0x1, 0x181f ;  /* 0x00381f002e2d7f89 */ /* 0x00442800000e0000 */
[----:B---34-:R2:W3:Y:S02]  /*7af0*/  SHFL.IDX PT, R14, R44, 0x1, 0x181f ;  /* 0x00381f002c0e7f89 */ /* 0x0184e400000e0000 */
.L_x_7352:
[----:B------:R-:W-:Y:S01]  /*7b00*/  ISETP.GE.AND P3, PT, R47, 0x21, PT ;  /* 0x000000212f00780c */ /* 0x000fe20003f66270 */
[----:B------:R-:W-:-:S12]  /*7b10*/  BSSY B1, `(.L_x_7081) ;  /* 0x000000d000017945 */ /* 0x000fd80003800000 */
[----:B------:R-:W-:Y:S05]  /*7b20*/  @!P3 BRA `(.L_x_7082) ;  /* 0x00000000002cb947 */ /* 0x000fea0003800000 */
[----:B------:R-:W-:Y:S02]  /*7b30*/  ULDC UR4, c[0x0][0x2f4] ;  /* 0x0000bd0000047ab9 */ /* 0x000fe40000000800 */
[----:B------:R-:W-:-:S13]  /*7b40*/  ISETP.GE.AND P3, PT, R16, UR4, PT ;  /* 0x0000000410007c0c */ /* 0x000fda000bf66270 */
[----:B---3--:R-:W-:-:S04]  /*7b50*/  @!P3 LEA R50, P4, R16, R14, 0x1 ;  /* 0x0000000e1032b211 */ /* 0x008fc800078808ff */
[----:B0-----:R-:W-:Y:S02]  /*7b60*/  @!P3 LEA.HI.X R51, R16, R45, R17, 0x1, P4 ;  /* 0x0000002d1033b211 */ /* 0x001fe400020f0c11 */
[----:B------:R-:W-:-:S13]  /*7b70*/  ISETP.GE.AND P4, PT, R22, UR4, PT ;  /* 0x0000000416007c0c */ /* 0x000fda000bf86270 */
[C---:B------:R-:W-:Y:S02]  /*7b80*/  @!P4 LEA R48, P6, R22.reuse, R14, 0x1 ;  /* 0x0000000e1630c211 */ /* 0x040fe400078c08ff */
[----:B------:R-:W0:Y:S02]  /*7b90*/  @!P3 LDS.128 R12, [R94+0x19400] ;  /* 0x019400005e0cb984 */ /* 0x000e240000000c00 */
[----:B------:R-:W-:Y:S02]  /*7ba0*/  @!P4 LEA.HI.X R49, R22, R45, R2, 0x1, P6 ;  /* 0x0000002d1631c211 */ /* 0x000fe400030f0c02 */
[----:B0-----:R-:W-:Y:S04]  /*7bb0*/  @!P3 ST.E.128 desc[UR38][R50.64], R12 ;  /* 0x0000000c3200b985 */ /* 0x001fe8000c101d26 */
[----:B------:R-:W0:Y:S04]  /*7bc0*/  @!P4 LDS.128 R12, [R94+0x1d400] ;  /* 0x01d400005e0cc984 */ /* 0x000e280000000c00 */
[----:B0-----:R4:W-:Y:S02]  /*7bd0*/  @!P4 ST.E.128 desc[UR38][R48.64], R12 ;  /* 0x0000000c3000c985 */ /* 0x0019e4000c101d26 */
.L_x_7082:
[----:B------:R-:W-:Y:S05]  /*7be0*/  BSYNC B1 ;  /* 0x0000000000017941 */ /* 0x000fea0003800000 */
.L_x_7081:
[----:B------:R-:W-:-:S03]  /*7bf0*/  UMOV UR4, 0xffffffff ;  /* 0xffffffff00047882 */ /* 0x000fc60000000000 */
[----:B------:R-:W-:Y:S05]  /*7c00*/  BRA.DIV UR4, `(.L_x_7083) ;  /* 0x0000012e04607947 */ /* 0x000fea000b800000 */
[----:B0-----:R0:W0:Y:S04]  /*7c10*/  SHFL.IDX PT, R45, R46, 0x2, 0x181f ;  /* 0x00581f002e2d7f89 */ /* 0x00102800000e0000 */
[----:B---34-:R3:W4:Y:S02]  /*7c20*/  SHFL.IDX PT, R14, R44, 0x2, 0x181f ;  /* 0x00581f002c0e7f89 */ /* 0x01872400000e0000 */
.L_x_7356:
[----:B------:R-:W-:Y:S01]  /*7c30*/  ISETP.GE.AND P3, PT, R47, 0x41, PT ;  /* 0x000000412f00780c */ /* 0x000fe20003f66270 */
[----:B------:R-:W-:-:S12]  /*7c40*/  BSSY B1, `(.L_x_7084) ;  /* 0x000000d000017945 */ /* 0x000fd80003800000 */
[----:B------:R-:W-:Y:S05]  /*7c50*/  @!P3 BRA `(.L_x_7085) ;  /* 0x00000000002cb947 */ /* 0x000fea0003800000 */
[----:B------:R-:W-:Y:S02]  /*7c60*/  ULDC UR4, c[0x0][0x2f4] ;  /* 0x0000bd0000047ab9 */ /* 0x000fe40000000800 */
[----:B------:R-:W-:-:S13]  /*7c70*/  ISETP.GE.AND P3, PT, R16, UR4, PT ;  /* 0x0000000410007c0c */ /* 0x000fda000bf66270 */
[----:B----4-:R-:W-:-:S04]  /*7c80*/  @!P3 LEA R50, P4, R16, R14, 0x1 ;  /* 0x0000000e1032b211 */ /* 0x010fc800078808ff */
        /* <DEDUP_REMOVED lines=8> */
.L_x_7085:
[----:B------:R-:W-:Y:S05]  /*7d10*/  BSYNC B1 ;  /* 0x0000000000017941 */ /* 0x000fea0003800000 */
.L_x_7084:
[----:B------:R-:W-:-:S03]  /*7d20*/  UMOV UR4, 0xffffffff ;  /* 0xffffffff00047882 */ /* 0x000fc60000000000 */
[----:B------:R-:W-:Y:S05]  /*7d30*/  BRA.DIV UR4, `(.L_x_7086) ;  /* 0x0000012e045c7947 */ /* 0x000fea000b800000 */
[----:B0-----:R0:W0:Y:S04]  /*7d40*/  SHFL.IDX PT, R45, R46, 0x3, 0x181f ;  /* 0x00781f002e2d7f89 */ /* 0x00102800000e0000 */
[----:B----4-:R4:W0:Y:S02]  /*7d50*/  SHFL.IDX PT, R14, R44, 0x3, 0x181f ;  /* 0x00781f002c0e7f89 */ /* 0x01082400000e0000 */
.L_x_7360:
[----:B------:R-:W-:-:S13]  /*7d60*/  ISETP.GE.AND P3, PT, R47, 0x61, PT ;  /* 0x000000612f00780c */ /* 0x000fda0003f66270 */
[----:B------:R-:W-:Y:S05]  /*7d70*/  @!P3 BRA `(.L_x_7044) ;  /* 0x00000000002cb947 */ /* 0x000fea0003800000 */
[----:B------:R-:W-:Y:S02]  /*7d80*/  ULDC UR4, c[0x0][0x2f4] ;  /* 0x0000bd0000047ab9 */ /* 0x000fe40000000800 */
[----:B------:R-:W-:-:S13]  /*7d90*/  ISETP.GE.AND P3, PT, R16, UR4, PT ;  /* 0x0000000410007c0c */ /* 0x000fda000bf66270 */
[----:B012---:R-:W-:-:S04]  /*7da0*/  @!P3 LEA R46, P4, R16, R14, 0x1 ;  /* 0x0000000e102eb211 */ /* 0x007fc800078808ff */
[----:B------:R-:W-:Y:S02]  /*7db0*/  @!P3 LEA.HI.X R47, R16, R45, R17, 0x1, P4 ;  /* 0x0000002d102fb211 */ /* 0x000fe400020f0c11 */
[----:B------:R-:W-:-:S13]  /*7dc0*/  ISETP.GE.AND P4, PT, R22, UR4, PT ;  /* 0x0000000416007c0c */ /* 0x000fda000bf86270 */
[C---:B---34-:R-:W-:Y:S02]  /*7dd0*/  @!P4 LEA R44, P6, R22.reuse, R14, 0x1 ;  /* 0x0000000e162cc211 */ /* 0x058fe400078c08ff */
[----:B------:R-:W0:Y:S02]  /*7de0*/  @!P3 LDS.128 R12, [R94+0x1b400] ;  /* 0x01b400005e0cb984 */ /* 0x000e240000000c00 */
[----:B------:R-:W-:Y:S02]  /*7df0*/  @!P4 LEA.HI.X R45, R22, R45, R2, 0x1, P6 ;  /* 0x0000002d162dc211 */ /* 0x000fe400030f0c02 */
[----:B0-----:R-:W-:Y:S04]  /*7e00*/  @!P3 ST.E.128 desc[UR38][R46.64], R12 ;  /* 0x0000000c2e00b985 */ /* 0x001fe8000c101d26 */
[----:B------:R-:W0:Y:S04]  /*7e10*/  @!P4 LDS.128 R12, [R94+0x1f400] ;  /* 0x01f400005e0cc984 */ /* 0x000e280000000c00 */
[----:B0-----:R0:W-:Y:S02]  /*7e20*/  @!P4 ST.E.128 desc[UR38][R44.64], R12 ;  /* 0x0000000c2c00c985 */ /* 0x0011e4000c101d26 */
.L_x_7044:
[----:B------:R-:W-:Y:S05]  /*7e30*/  BSYNC B0 ;  /* 0x0000000000007941 */ /* 0x000fea0003800000 */
.L_x_7002:
[----:B------:R-:W5:Y:S01]  /*7e40*/  S2R R11, SR_TID.X ;  /* 0x00000000000b7919 */ /* 0x000f620000002100 */
        /* <DEDUP_REMOVED lines=8> */
[----:B-----5:R-:W-:Y:S01]  /*7ed0*/  LOP3.LUT R11, R11, 0x7f, RZ, 0xc0, !PT ;  /* 0x0000007f0b0b7812 */ /* 0x020fe200078ec0ff */
[----:B---3--:R3:W-:Y:S03]  /*7ee0*/  BAR.SYNC.DEFER_BLOCKING R97, 0x80 ;  /* 0x000200610000751d */ /* 0x0087e60000010000 */
[----:B------:R-:W-:-:S13]  /*7ef0*/  ISETP.NE.AND P3, PT, R11, RZ, PT ;  /* 0x000000ff0b00720c */ /* 0x000fda0003f65270 */
[----:B------:R-:W-:-:S05]  /*7f00*/  @!P3 VIADD R11, R92, 0x288a0 ;  /* 0x000288a05c0bb836 */ /* 0x000fca0000000000 */
[----:B------:R-:W-:-:S04]  /*7f10*/  @!P3 PRMT R11, RZ, 0x654, R11 ;  /* 0x00000654ff0bb816 */ /* 0x000fc8000000000b */
[----:B------:R3:W-:Y:S01]  /*7f20*/  @!P3 SYNCS.ARRIVE.TRANS64.RED.A1T0 RZ, [R11+URZ], RZ ;  /* 0x000000ff0bffb9a7 */ /* 0x0007e2000810043f */
[----:B------:R-:W-:Y:S05]  /*7f30*/  @!P5 BRA `(.L_x_7088) ;  /* 0x000000000004d947 */ /* 0x000fea0003800000 */
[----:B------:R-:W-:Y:S01]  /*7f40*/  BPT.TRAP 0x1 ;  /* 0x000000040000795c */ /* 0x000fe20000300000 */
.L_x_7088:
[----:B------:R-:W-:Y:S05]  /*7f50*/  BSYNC B0 ;  /* 0x0000000000007941 */ /* 0x000fea0003800000 */
.L_x_7087:
[----:B------:R-:W5:Y:S01]  /*7f60*/  SYNCS.PHASECHK.TRANS64.TRYWAIT P4, [R92+URZ+0x288b0], R103 ;  /* 0x0288b0675c0075a7 */ /* 0x000f62000808017f */
[----:B------:R-:W-:Y:S01]  /*7f70*/  ULDC UR36, c[0x0][0x2f4] ;  /* 0x0000bd0000247ab9 */ /* 0x000fe20000000800 */
[----:B------:R-:W-:Y:S04]  /*7f80*/  BSSY B0, `(.L_x_7089) ;  /* 0x0000002000007945 */ /* 0x000fe80003800000 */
[----:B-----5:R-:W-:Y:S05]  /*7f90*/  @!P4 BRA `(.L_x_7090) ;  /* 0x0000012c000cc947 */ /* 0x020fea0003800000 */
.L_x_7361:
[----:B------:R-:W-:Y:S05]  /*7fa0*/  BSYNC B0 ;  /* 0x0000000000007941 */ /* 0x000fea0003800000 */
.L_x_7089:
[----:B------:R-:W-:Y:S01]  /*7fb0*/  ULDC.64 UR4, c[0x0][0x328] ;  /* 0x0000ca0000047ab9 */ /* 0x000fe20000000a00 */
[----:B------:R-:W-:Y:S01]  /*7fc0*/  IMAD.IADD R98, R98, 0x1, -R153 ;  /* 0x0000000162627824 */ /* 0x000fe200078e0a99 */
[----:B------:R-:W-:Y:S01]  /*7fd0*/  BSSY B0, `(.L_x_7091) ;  /* 0x0000020000007945 */ /* 0x000fe20003800000 */
[----:B------:R-:W-:Y:S02]  /*7fe0*/  IMAD R100, R100, UR4, RZ ;  /* 0x0000000464647c24 */ /* 0x000fe4000f8e02ff */
[----:B01--4-:R-:W-:-:S04]  /*7ff0*/  IMAD.WIDE.U32 R12, R101, UR4, RZ ;  /* 0x00000004650c7c25 */ /* 0x013fc8000f8e00ff */
[----:B------:R-:W-:Y:S01]  /*8000*/  IMAD R101, R101, UR5, R100 ;  /* 0x0000000565657c24 */ /* 0x000fe2000f8e0264 */
[----:B------:R-:W-:Y:S02]  /*8010*/  ULDC.64 UR4, c[0x0][0x338] ;  /* 0x0000ce0000047ab9 */ /* 0x000fe40000000a00 */
[----:B------:R-:W-:Y:S02]  /*8020*/  IMAD R99, R99, UR4, RZ ;  /* 0x0000000463637c24 */ /* 0x000fe4000f8e02ff */
[----:B------:R-:W-:Y:S02]  /*8030*/  IADD3 R13, R13, R101, RZ ;  /* 0x000000650d0d7210 */ /* 0x000fe40007ffe0ff */
[C---:B------:R-:W-:Y:S02]  /*8040*/  IMAD R99, R102.reuse, UR5, R99 ;  /* 0x0000000566637c24 */ /* 0x040fe4000f8e0263 */
[----:B------:R-:W-:Y:S01]  /*8050*/  IMAD.WIDE.U32 R102, R102, UR4, R12 ;  /* 0x0000000466667c25 */ /* 0x000fe2000f8e000c */
[----:B------:R-:W-:-:S03]  /*8060*/  ULDC.64 UR4, c[0x0][0x330] ;  /* 0x0000cc0000047ab9 */ /* 0x000fc60000000a00 */
[----:B---3--:R-:W-:Y:S02]  /*8070*/  IMAD R11, R35, UR4, RZ ;  /* 0x00000004230b7c24 */ /* 0x008fe4000f8e02ff */
[----:B------:R-:W-:Y:S02]  /*8080*/  IMAD.IADD R103, R103, 0x1, R99 ;  /* 0x0000000167677824 */ /* 0x000fe400078e0263 */
[C---:B------:R-:W-:Y:S02]  /*8090*/  IMAD R11, R42.reuse, UR5, R11 ;  /* 0x000000052a0b7c24 */ /* 0x040fe4000f8e020b */
[----:B------:R-:W-:Y:S01]  /*80a0*/  IMAD.WIDE.U32 R12, R42, UR4, R102 ;  /* 0x000000042a0c7c25 */ /* 0x000fe2000f8e0066 */
[----:B------:R-:W-:-:S03]  /*80b0*/  ULDC.64 UR4, c[0x0][0x318] ;  /* 0x0000c60000047ab9 */ /* 0x000fc60000000a00 */
[----:B------:R-:W-:Y:S01]  /*80c0*/  IMAD.IADD R11, R13, 0x1, R11 ;  /* 0x000000010d0b7824 */ /* 0x000fe200078e020b */
[----:B------:R-:W-:-:S04]  /*80d0*/  LEA R48, P4, R12, UR4, 0x1 ;  /* 0x000000040c307c11 */ /* 0x000fc8000f8808ff */
[----:B------:R-:W-:Y:S01]  /*80e0*/  LEA.HI.X R11, R12, UR5, R11, 0x1, P4 ;  /* 0x000000050c0b7c11 */ /* 0x000fe2000a0f0c0b */
[----:B------:R0:W1:Y:S01]  /*80f0*/  SHFL.IDX PT, R47, R48, RZ, 0x181f ;  /* 0x00181fff302f7589 */ /* 0x00006200000e0000 */
[----:B------:R-:W-:-:S03]  /*8100*/  ISETP.GE.AND P4, PT, R98, 0x1, PT ;  /* 0x000000016200780c */ /* 0x000fc60003f86270 */
[----:B------:R0:W3:Y:S10]  /*8110*/  SHFL.IDX PT, R13, R11, RZ, 0x181f ;  /* 0x00181fff0b0d7589 */ /* 0x0000f400000e0000 */
[----:B0-----:R-:W-:Y:S05]  /*8120*/  @!P4 BRA `(.L_x_7092) ;  /* 0x000000000028c947 */ /* 0x001fea0003800000 */
[----:B------:R-:W-:-:S13]  /*8130*/  ISETP.GE.AND P4, PT, R16, UR36, PT ;  /* 0x0000002410007c0c */ /* 0x000fda000bf86270 */
[----:B-12---:R-:W-:-:S04]  /*8140*/  @!P4 LEA R44, P5, R16, R47, 0x1 ;  /* 0x0000002f102cc211 */ /* 0x006fc800078a08ff */
[----:B---3--:R-:W-:Y:S02]  /*8150*/  @!P4 LEA.HI.X R45, R16, R13, R17, 0x1, P5 ;  /* 0x0000000d102dc211 */ /* 0x008fe400028f0c11 */
[----:B------:R-:W-:-:S13]  /*8160*/  ISETP.GE.AND P5, PT, R22, UR36, PT ;  /* 0x0000002416007c0c */ /* 0x000fda000bfa6270 */
[----:B------:R-:W-:-:S04]  /*8170*/  @!P5 LEA R46, P6, R22, R47, 0x1 ;  /* 0x0000002f162ed211 */ /* 0x000fc800078c08ff */
[----:B------:R-:W-:Y:S02]  /*8180*/  @!P5 LEA.HI.X R47, R22, R13, R2, 0x1, P6 ;  /* 0x0000000d162fd211 */ /* 0x000fe400030f0c02 */
[----:B------:R-:W0:Y:S04]  /*8190*/  @!P4 LDS.128 R12, [R94+0x400] ;  /* 0x000400005e0cc984 */ /* 0x000e280000000c00 */
[----:B0-----:R-:W-:Y:S04]  /*81a0*/  @!P4 ST.E.128 desc[UR38][R44.64], R12 ;  /* 0x0000000c2c00c985 */ /* 0x001fe8000c101d26 */
[----:B------:R-:W0:Y:S04]  /*81b0*/  @!P5 LDS.128 R12, [R94+0x4400] ;  /* 0x004400005e0cd984 */ /* 0x000e280000000c00 */
[----:B0-----:R0:W-:Y:S02]  /*81c0*/  @!P5 ST.E.128 desc[UR38][R46.64], R12 ;  /* 0x0000000c2e00d985 */ /* 0x0011e4000c101d26 */
.L_x_7092:
[----:B------:R-:W-:Y:S05]  /*81d0*/  BSYNC B0 ;  /* 0x0000000000007941 */ /* 0x000fea0003800000 */
.L_x_7091:
[----:B------:R-:W-:Y:S01]  /*81e0*/  ISETP.GE.AND P4, PT, R98, 0x21, PT ;  /* 0x000000216200780c */ /* 0x000fe20003f86270 */
[----:B0--3--:R0:W3:Y:S01]  /*81f0*/  SHFL.IDX PT, R13, R11, 0x1, 0x181f ;  /* 0x00381f000b0d7f89 */ /* 0x0090e200000e0000 */
[----:B------:R-:W-:Y:S03]  /*8200*/  BSSY B0, `(.L_x_7093) ;  /* 0x000000d000007945 */ /* 0x000fe60003800000 */
[----:B-1----:R0:W1:Y:S08]  /*8210*/  SHFL.IDX PT, R47, R48, 0x1, 0x181f ;  /* 0x00381f00302f7f89 */ /* 0x00207000000e0000 */
        /* <DEDUP_REMOVED lines=11> */
.L_x_7094:
[----:B------:R-:W-:Y:S05]  /*82d0*/  BSYNC B0 ;  /* 0x0000000000007941 */ /* 0x000fea0003800000 */
.L_x_7093:
        /* <DEDUP_REMOVED lines=15> */
.L_x_7096:
[----:B------:R-:W-:Y:S05]  /*83d0*/  BSYNC B0 ;  /* 0x0000000000007941 */ /* 0x000fea0003800000 */
.L_x_7095:
[----:B------:R-:W-:Y:S01]  /*83e0*/  ISETP.GE.AND P4, PT, R98, 0x61, PT ;  /* 0x000000616200780c */ /* 0x000fe20003f86270 */
[----:B------:R-:W4:Y:S01]  /*83f0*/  SHFL.IDX PT, R11, R11, 0x3, 0x181f ;  /* 0x00781f000b0b7f89 */ /* 0x000f2200000e0000 */
[----:B------:R-:W-:Y:S03]  /*8400*/  BSSY B0, `(.L_x_7097) ;  /* 0x000000d000007945 */ /* 0x000fe60003800000 */
[----:B01----:R0:W1:Y:S08]  /*8410*/  SHFL.IDX PT, R47, R48, 0x3, 0x181f ;  /* 0x00781f00302f7f89 */ /* 0x00307000000e0000 */
[----:B0-----:R-:W-:Y:S05]  /*8420*/  @!P4 BRA `(.L_x_7098) ;  /* 0x000000000028c947 */ /* 0x001fea0003800000 */
[----:B------:R-:W-:-:S13]  /*8430*/  ISETP.GE.AND P4, PT, R16, UR36, PT ;  /* 0x0000002410007c0c */ /* 0x000fda000bf86270 */
[----:B---3--:R-:W0:Y:S01]  /*8440*/  @!P4 LDS.128 R12, [R94+0x3400] ;  /* 0x003400005e0cc984 */ /* 0x008e220000000c00 */
[----:B-12---:R-:W-:-:S04]  /*8450*/  @!P4 LEA R44, P5, R16, R47, 0x1 ;  /* 0x0000002f102cc211 */ /* 0x006fc800078a08ff */
[----:B----4-:R-:W-:Y:S02]  /*8460*/  @!P4 LEA.HI.X R45, R16, R11, R17, 0x1, P5 ;  /* 0x0000000b102dc211 */ /* 0x010fe400028f0c11 */
[----:B------:R-:W-:-:S13]  /*8470*/  ISETP.GE.AND P5, PT, R22, UR36, PT ;  /* 0x0000002416007c0c */ /* 0x000fda000bfa6270 */
[----:B------:R-:W-:-:S04]  /*8480*/  @!P5 LEA R46, P6, R22, R47, 0x1 ;  /* 0x0000002f162ed211 */ /* 0x000fc800078c08ff */
[----:B------:R-:W-:Y:S01]  /*8490*/  @!P5 LEA.HI.X R47, R22, R11, R2, 0x1, P6 ;  /* 0x0000000b162fd211 */ /* 0x000fe200030f0c02 */
[----:B0-----:R-:W-:Y:S04]  /*84a0*/  @!P4 ST.E.128 desc[UR38][R44.64], R12 ;  /* 0x0000000c2c00c985 */ /* 0x001fe8000c101d26 */
[----:B------:R-:W0:Y:S04]  /*84b0*/  @!P5 LDS.128 R12, [R94+0x7400] ;  /* 0x007400005e0cd984 */ /* 0x000e280000000c00 */
[----:B0-----:R0:W-:Y:S02]  /*84c0*/  @!P5 ST.E.128 desc[UR38][R46.64], R12 ;  /* 0x0000000c2e00d985 */ /* 0x0011e4000c101d26 */
.L_x_7098:
[----:B------:R-:W-:Y:S05]  /*84d0*/  BSYNC B0 ;  /* 0x0000000000007941 */ /* 0x000fea0003800000 */
.L_x_7097:
[----:B------:R-:W-:Y:S01]  /*84e0*/  @!PT LDS RZ, [RZ] ;  /* 0x00000000fffff984 */ /* 0x000fe20000000800 */
[----:B------:R-:W-:Y:S01]  /*84f0*/  @!PT LDS RZ, [RZ] ;  /* 0x00000000fffff984 */ /* 0x000fe20000000800 */
[----:B------:R-:W-:Y:S01]  /*8500*/  @!PT LDS RZ, [RZ] ;  /* 0x00000000fffff984 */ /* 0x000fe20000000800 */
[----:B------:R-:W-:Y:S01]  /*8510*/  @!PT LDS RZ, [RZ] ;  /* 0x00000000fffff984 */ /* 0x000fe20000000800 */
[----:B------:R5:W-:Y:S06]  /*8520*/  MEMBAR.ALL.CTA ;  /* 0x0000000000007992 */ /* 0x000bec0000008000 */
[----:B-----5:R-:W5:Y:S01]  /*8530*/  FENCE.VIEW.ASYNC.S ;  /* 0x00000000000073c6 */ /* 0x020f620000000000 */
[----:B------:R-:W-:Y:S01]  /*8540*/  @!P3 VIADD R92, R92, 0x288c0 ;  /* 0x000288c05c5cb836 */ /* 0x000fe20000000000 */
[----:B-----5:R0:W-:Y:S01]  /*8550*/  BAR.SYNC.DEFER_BLOCKING R97, 0x80 ;  /* 0x000200610000751d */ /* 0x0201e20000010000 */
[----:B------:R-:W-:Y:S01]  /*8560*/  ISETP.NE.AND P4, PT, R93, RZ, PT ;  /* 0x000000ff5d00720c */ /* 0x000fe20003f85270 */
[----:B------:R-:W-:-:S02]  /*8570*/  VIADD R155, R155, 0x1 ;  /* 0x000000019b9b7836 */ /* 0x000fc40000000000 */
[----:B------:R-:W-:-:S04]  /*8580*/  @!P3 PRMT R92, RZ, 0x654, R92 ;  /* 0x00000654ff5cb816 */ /* 0x000fc8000000005c */
[----:B------:R0:W-:Y:S01]  /*8590*/  @!P3 SYNCS.ARRIVE.TRANS64.RED.A1T0 RZ, [R92+URZ], RZ ;  /* 0x000000ff5cffb9a7 */ /* 0x0001e2000810043f */
[----:B------:R-:W-:-:S04]  /*85a0*/  ISETP.NE.AND P3, PT, R155, 0x2, PT ;  /* 0x000000029b00780c */ /* 0x000fc80003f65270 */
[----:B----4-:R-:W-:Y:S02]  /*85b0*/  SEL R11, RZ, 0x1, P3 ;  /* 0x00000001ff0b7807 */ /* 0x010fe40001800000 */
[----:B------:R-:W-:Y:S02]  /*85c0*/  SEL R155, R155, RZ, P3 ;  /* 0x000000ff9b9b7207 */ /* 0x000fe40001800000 */
[----:B------:R-:W-:Y:S01]  /*85d0*/  LOP3.LUT R154, R154, R11, RZ, 0x3c, !PT ;  /* 0x0000000b9a9a7212 */ /* 0x000fe200078e3cff */
[----:B0-----:R-:W-:Y:S06]  /*85e0*/  @P4 BRA `(.L_x_7099) ;  /* 0xffffff98006c4947 */ /* 0x001fec000383ffff */
[----:B------:R-:W0:Y:S01]  /*85f0*/  S2R R12, SR_TID.X ;  /* 0x00000000000c7919 */ /* 0x000e220000002100 */
[----:B------:R-:W-:Y:S02]  /*8600*/  PLOP3.LUT P0, PT, PT, PT, PT, 0x8, 0x0 ;  /* 0x000000000000781c */ /* 0x000fe40003f0e170 */
[----:B0-----:R-:W-:-:S04]  /*8610*/  SHF.R.U32.HI R12, RZ, 0x7, R12 ;  /* 0x00000007ff0c7819 */ /* 0x001fc8000001160c */
[----:B------:R-:W-:-:S13]  /*8620*/  ISETP.NE.AND P4, PT, R12, 0x1, PT ;  /* 0x000000010c00780c */ /* 0x000fda0003f85270 */
[----:B------:R-:W-:Y:S06]  /*8630*/  @!P4 BAR.ARV 0x9, 0x100 ;  /* 0x024400000000cb1d */ /* 0x000fec0000002000 */
.L_x_6997:
[----:B------:R-:W-:Y:S01]  /*8640*/  ISETP.GE.AND P2, PT, R96, 0x1, PT ;  /* 0x000000016000780c */ /* 0x000fe20003f46270 */
[----:B------:R-:W-:Y:S01]  /*8650*/  IMAD.MOV.U32 R3, RZ, RZ, RZ ;  /* 0x000000ffff037224 */ /* 0x000fe200078e00ff */
[----:B------:R-:W-:Y:S01]  /*8660*/  PLOP3.LUT P1, PT, PT, PT, PT, 0x80, 0x0 ;  /* 0x000000000000781c */ /* 0x000fe20003f2f070 */
[----:B------:R-:W-:Y:S01]  /*8670*/  IMAD.MOV.U32 R0, RZ, RZ, RZ ;  /* 0x000000ffff007224 */ /* 0x000fe200078e00ff */
        /* <DEDUP_REMOVED lines=8> */
[----:B--2---:R-:W-:Y:S02]  /*8700*/  CS2R R44, SRZ ;  /* 0x00000000002c7805 */ /* 0x004fe4000001ff00 */
[----:B------:R-:W-:Y:S02]  /*8710*/  CS2R R32, SRZ ;  /* 0x0000000000207805 */ /* 0x000fe4000001ff00 */
[----:B------:R-:W-:-:S02]  /*8720*/  CS2R R72, SRZ ;  /* 0x0000000000487805 */ /* 0x000fc4000001ff00 */
[----:B------:R-:W-:Y:S02]  /*8730*/  CS2R R30, SRZ ;  /* 0x00000000001e7805 */ /* 0x000fe4000001ff00 */
[----:B------:R-:W-:Y:S02]  /*8740*/  CS2R R74, SRZ ;  /* 0x00000000004a7805 */ /* 0x000fe4000001ff00 */
[----:B------:R-:W-:Y:S02]  /*8750*/  CS2R R76, SRZ ;  /* 0x00000000004c7805 */ /* 0x000fe4000001ff00 */
[----:B------:R-:W-:Y:S02]  /*8760*/  CS2R R54, SRZ ;  /* 0x0000000000367805 */ /* 0x000fe4000001ff00 */
[----:B-1----:R-:W-:Y:S02]  /*8770*/  CS2R R46, SRZ ;  /* 0x00000000002e7805 */ /* 0x002fe4000001ff00 */
        /* <DEDUP_REMOVED lines=16> */
[----:B------:R-:W-:Y:S06]  /*8880*/  @P0 BRA `(.L_x_7100) ;  /* 0x00000000000c0947 */ /* 0x000fec0003800000 */
[----:B------:R-:W0:Y:S01]  /*8890*/  FENCE.VIEW.ASYNC.G ;  /* 0x00000000000073c6 */ /* 0x000e220000000100 */
[----:B------:R-:W-:Y:S05]  /*88a0*/  WARPSYNC.ALL ;  /* 0x0000000000007948 */ /* 0x000fea0003800000 */
[----:B0-----:R-:W-:Y:S06]  /*88b0*/  BAR.ARV 0xc, 0x180 ;  /* 0x0306000000007b1d */ /* 0x001fec0000002000 */
.L_x_7100:
[----:B------:R-:W-:Y:S01]  /*88c0*/  CS2R R10, SRZ ;  /* 0x00000000000a7805 */ /* 0x000fe2000001ff00 */
[----:B------:R-:W-:Y:S06]  /*88d0*/  @!P2 BRA `(.L_x_7101) ;  /* 0x0000008c0054a947 */ /* 0x000fec0003800000 */
[----:B------:R-:W-:-:S03]  /*88e0*/  UMOV UR4, 0xffffffff ;  /* 0xffffffff00047882 */ /* 0x000fc60000000000 */
[----:B------:R-:W-:Y:S05]  /*88f0*/  BRA.DIV UR4, `(.L_x_7102) ;  /* 0x0000012204c87947 */ /* 0x000fea000b800000 */
[----:B------:R0:W1:Y:S02]  /*8900*/  SHFL.IDX PT, R194, R221, RZ, 0x1f ;  /* 0x00001fffddc27589 */ /* 0x00006400000e0000 */
.L_x_7364:
[----:B-1----:R-:W-:Y:S02]  /*8910*/  LEA.HI R0, R194, R194, RZ, 0x1 ;  /* 0x000000c2c2007211 */ /* 0x002fe400078f08ff */
[----:B------:R-:W-:Y:S02]  /*8920*/  LOP3.LUT P0, RZ, R211, 0x3ff, RZ, 0xc0, !PT ;  /* 0x000003ffd3ff7812 */ /* 0x000fe4000780c0ff */
[----:B------:R-:W-:Y:S02]  /*8930*/  LOP3.LUT R3, R0, 0x1e, RZ, 0xc0, !PT ;  /* 0x0000001e00037812 */ /* 0x000fe400078ec0ff */
[----:B------:R-:W-:-:S03]  /*8940*/  P2R R25, PR, RZ, 0x1 ;  /* 0x00000001ff197803 */ /* 0x000fc60000000000 */
[----:B------:R-:W-:-:S04]  /*8950*/  IMAD.IADD R0, R194, 0x1, -R3 ;  /* 0x00000001c2007824 */ /* 0x000fc800078e0a03 */
[----:B------:R-:W-:-:S05]  /*8960*/  IMAD R0, R0, 0x2000, R211 ;  /* 0x0000200000007824 */ /* 0x000fca00078e02d3 */
[----:B------:R-:W-:-:S04]  /*8970*/  SHF.R.U32.HI R0, RZ, 0x4, R0 ;  /* 0x00000004ff007819 */ /* 0x000fc80000011600 */
[----:B------:R-:W-:Y:S01]  /*8980*/  LOP3.LUT R26, R0, 0x3fff, RZ, 0xc0, !PT ;  /* 0x00003fff001a7812 */ /* 0x000fe200078ec0ff */
[----:B------:R-:W-:Y:S06]  /*8990*/  @!P0 BRA `(.L_x_7103) ;  /* 0x0000000000408947 */ /* 0x000fec0003800000 */
[----:B------:R-:W-:Y:S01]  /*89a0*/  MOV R0, 0x0 ;  /* 0x0000000000007802 */ /* 0x000fe20000000f00 */
[----:B------:R-:W-:Y:S01]  /*89b0*/  ULDC.64 UR4, c[0x4][0x138] ;  /* 0x01004e0000047ab9 */ /* 0x000fe20000000a00 */
[----:B------:R-:W-:Y:S01]  /*89c0*/  ULDC.64 UR6, c[0x4][0x140] ;  /* 0x0100500000067ab9 */ /* 0x000fe20000000a00 */
[----:B------:R-:W-:Y:S01]  /*89d0*/  MOV R4, UR4 ;  /* 0x0000000400047c02 */ /* 0x000fe20008000f00 */
        /* <DEDUP_REMOVED lines=9> */
[----:B-1-3--:R-:W-:-:S07]  /*8a70*/  IMAD.MOV.U32 R13, RZ, RZ, RZ ;  /* 0x000000ffff0d7224 */ /* 0x00afce00078e00ff */
[----:B------:R-:W-:-:S07]  /*8a80*/  LEPC R20, `(.L_x_7103) ;  /* 0x000000001014794e */ /* 0x000fce0000000000 */
[----:B0-2--5:R-:W-:Y:S05]  /*8a90*/  CALL.ABS.NOINC R14 ;  /* 0x000000000e007343 */ /* 0x025fea0003c00000 */
.L_x_7103:
[----:B------:R-:W-:Y:S02]  /*8aa0*/  ULDC UR4, c[0x0][0x3f4] ;  /* 0x0000fd0000047ab9 */ /* 0x000fe40000000800 */
[----:B------:R-:W-:-:S13]  /*8ab0*/  ISETP.LT.AND P0, PT, RZ, UR4, PT ;  /* 0x00000004ff007c0c */ /* 0x000fda000bf01270 */
[----:B------:R-:W-:Y:S05]  /*8ac0*/  @P0 BRA `(.L_x_7104) ;  /* 0x00000000003c0947 */ /* 0x000fea0003800000 */
[----:B------:R-:W-:-:S04]  /*8ad0*/  LEA.HI R0, R207, R207, RZ, 0x1 ;  /* 0x000000cfcf007211 */ /* 0x000fc800078f08ff */
[----:B------:R-:W-:-:S05]  /*8ae0*/  LOP3.LUT R0, R0, 0xfffffffe, RZ, 0xc0, !PT ;  /* 0xfffffffe00007812 */ /* 0x000fca00078ec0ff */
[----:B------:R-:W-:-:S05]  /*8af0*/  IMAD.IADD R0, R207, 0x1, -R0 ;  /* 0x00000001cf007824 */ /* 0x000fca00078e0a00 */
[----:B------:R-:W-:-:S04]  /*8b00*/  SHF.L.U32 R3, R0, 0x1f, RZ ;  /* 0x0000001f00037819 */ /* 0x000fc800000006ff */
[----:B------:R1:W2:Y:S03]  /*8b10*/  SYNCS.PHASECHK.TRANS64.TRYWAIT P0, [R156+URZ+0x28800], R3 ;  /* 0x028800039c0075a7 */ /* 0x0002a6000800017f */
[----:B--2---:R-:W-:Y:S05]  /*8b20*/  @!P0 NANOSLEEP.SYNCS 0x989680 ;  /* 0x009896800000895d */ /* 0x004fea0003900000 */
[----:B------:R-:W2:Y:S01]  /*8b30*/  @!P0 SYNCS.PHASECHK.TRANS64 P0, [R156+URZ+0x28800], R3 ;  /* 0x028800039c0085a7 */ /* 0x000ea2000800007f */
[----:B------:R-:W-:Y:S04]  /*8b40*/  BSSY B0, `(.L_x_7105) ;  /* 0x0000006000007945 */ /* 0x000fe80003800000 */
[----:B--2---:R-:W-:Y:S05]  /*8b50*/  @P0 BRA `(.L_x_7106) ;  /* 0x0000000000100947 */ /* 0x004fea0003800000 */
.L_x_7107:
[----:B--2---:R2:W4:Y:S02]  /*8b60*/  SYNCS.PHASECHK.TRANS64.TRYWAIT P0, [R156+URZ+0x28800], R3 ;  /* 0x028800039c0075a7 */ /* 0x004524000800017f */
[----:B----4-:R-:W-:Y:S05]  /*8b70*/  @!P0 NANOSLEEP.SYNCS 0x989680 ;  /* 0x009896800000895d */ /* 0x010fea0003900000 */
[----:B------:R-:W4:Y:S02]  /*8b80*/  @!P0 SYNCS.PHASECHK.TRANS64 P0, [R156+URZ+0x28800], R3 ;  /* 0x028800039c0085a7 */ /* 0x000f24000800007f */
[----:B----4-:R-:W-:Y:S05]  /*8b90*/  @!P0 BRA `(.L_x_7107) ;  /* 0xfffffffc00f08947 */ /* 0x010fea000383ffff */
.L_x_7106:
[----:B------:R-:W-:Y:S05]  /*8ba0*/  BSYNC B0 ;  /* 0x0000000000007941 */ /* 0x000fea0003800000 */
.L_x_7105:
[----:B------:R-:W-:Y:S05]  /*8bb0*/  BRA `(.L_x_7108) ;  /* 0x0000003400f07947 */ /* 0x000fea0003800000 */
.L_x_7104:
[----:B-----5:R-:W-:Y:S01]  /*8bc0*/  SHF.R.S32.HI R0, RZ, 0x1f, R24 ;  /* 0x0000001fff007819 */ /* 0x020fe20000011418 */
[----:B------:R-:W-:Y:S01]  /*8bd0*/  ULDC.64 UR4, c[0x0][0x3f8] ;  /* 0x0000fe0000047ab9 */ /* 0x000fe20000000a00 */
[----:B------:R-:W-:Y:S01]  /*8be0*/  ULDC.64 UR6, c[0x0][0x408] ;  /* 0x0001020000067ab9 */ /* 0x000fe20000000a00 */
[----:B------:R-:W-:Y:S01]  /*8bf0*/  ISETP.NE.AND P2, PT, R25, RZ, PT ;  /* 0x000000ff1900720c */ /* 0x000fe20003f45270 */
[----:B------:R-:W-:-:S04]  /*8c00*/  IMAD.WIDE.U32 R4, R24, UR4, RZ ;  /* 0x0000000418047c25 */ /* 0x000fc8000f8e00ff */
[C---:B------:R-:W-:Y:S02]  /*8c10*/  IMAD R3, R0.reuse, UR4, RZ ;  /* 0x0000000400037c24 */ /* 0x040fe4000f8e02ff */
[----:B------:R-:W-:Y:S02]  /*8c20*/  IMAD R7, R0, UR6, RZ ;  /* 0x0000000600077c24 */ /* 0x000fe4000f8e02ff */
[C---:B------:R-:W-:Y:S01]  /*8c30*/  IMAD R3, R24.reuse, UR5, R3 ;  /* 0x0000000518037c24 */ /* 0x040fe2000f8e0203 */
[----:B------:R-:W-:Y:S01]  /*8c40*/  ULDC.64 UR4, c[0x0][0x3e8] ;  /* 0x0000fa0000047ab9 */ /* 0x000fe20000000a00 */
[----:B------:R-:W-:-:S04]  /*8c50*/  IMAD.WIDE.U32 R28, R24, UR6, RZ ;  /* 0x00000006181c7c25 */ /* 0x000fc8000f8e00ff */
[----:B------:R-:W-:Y:S01]  /*8c60*/  IMAD R7, R24, UR7, R7 ;  /* 0x0000000718077c24 */ /* 0x000fe2000f8e0207 */
[----:B------:R-:W-:Y:S01]  /*8c70*/  ULDC.64 UR6, c[0x0][0x400] ;  /* 0x0001000000067ab9 */ /* 0x000fe20000000a00 */
[----:B------:R-:W-:Y:S01]  /*8c80*/  IMAD.IADD R25, R3, 0x1, R5 ;  /* 0x0000000103197824 */ /* 0x000fe200078e0205 */
[----:B------:R-:W-:Y:S01]  /*8c90*/  LEA R24, P0, R4, UR4, 0x1 ;  /* 0x0000000404187c11 */ /* 0x000fe2000f8008ff */
[----:B------:R-:W-:Y:S01]  /*8ca0*/  IMAD.IADD R3, R7, 0x1, R29 ;  /* 0x0000000107037824 */ /* 0x000fe200078e021d */
[----:B------:R-:W-:Y:S02]  /*8cb0*/  LEA R27, P1, R28, UR6, 0x1 ;  /* 0x000000061c1b7c11 */ /* 0x000fe4000f8208ff */
[----:B------:R-:W-:Y:S02]  /*8cc0*/  LEA.HI.X R25, R4, UR5, R25, 0x1, P0 ;  /* 0x0000000504197c11 */ /* 0x000fe400080f0c19 */
[----:B------:R-:W-:Y:S01]  /*8cd0*/  LEA.HI.X R28, R28, UR7, R3, 0x1, P1 ;  /* 0x000000071c1c7c11 */ /* 0x000fe200088f0c03 */
[----:B------:R-:W-:Y:S08]  /*8ce0*/  @!P2 BRA `(.L_x_7109) ;  /* 0x000000000040a947 */ /* 0x000ff00003800000 */
        /* <DEDUP_REMOVED lines=15> */
[----:B0-2---:R-:W-:Y:S05]  /*8de0*/  CALL.ABS.NOINC R14 ;  /* 0x000000000e007343 */ /* 0x005fea0003c00000 */
.L_x_7109:
[----:B------:R-:W-:Y:S01]  /*8df0*/  ULDC.U8 UR4, c[0x0][0x410] ;  /* 0x0001040000047ab9 */ /* 0x000fe20000000000 */
[----:B------:R-:W-:Y:S01]  /*8e00*/  BSSY B0, `(.L_x_7110) ;  /* 0x000034f000007945 */ /* 0x000fe20003800000 */
[----:B------:R-:W-:Y:S01]  /*8e10*/  ISETP.NE.AND P0, PT, RZ, UR4, PT ;  /* 0x00000004ff007c0c */ /* 0x000fe2000bf05270 */
[----:B------:R-:W-:-:S12]  /*8e20*/  IMAD R5, R41, 0x80, R153 ;  /* 0x0000008029057824 */ /* 0x000fd800078e0299 */
[----:B------:R-:W-:Y:S05]  /*8e30*/  @!P0 BRA `(.L_x_7111) ;  /* 0x0000001800888947 */ /* 0x000fea0003800000 */
[----:B------:R-:W-:-:S03]  /*8e40*/  UMOV UR4, 0xffffffff ;  /* 0xffffffff00047882 */ /* 0x000fc60000000000 */
[----:B------:R-:W-:Y:S05]  /*8e50*/  BRA.DIV UR4, `(.L_x_7112) ;  /* 0x0000011e049c7947 */ /* 0x000fea000b800000 */
[----:B------:R1:W2:Y:S04]  /*8e60*/  SHFL.IDX PT, R0, R25, RZ, 0x181f ;  /* 0x00181fff19007589 */ /* 0x0002a800000e0000 */
[----:B------:R1:W4:Y:S04]  /*8e70*/  SHFL.IDX PT, R3, R24, RZ, 0x181f ;  /* 0x00181fff18037589 */ /* 0x00032800000e0000 */
[----:B------:R1:W0:Y:S04]  /*8e80*/  SHFL.IDX PT, R4, R28, RZ, 0x181f ;  /* 0x00181fff1c047589 */ /* 0x00022800000e0000 */
[----:B------:R1:W0:Y:S02]  /*8e90*/  SHFL.IDX PT, R14, R27, RZ, 0x181f ;  /* 0x00181fff1b0e7589 */ /* 0x00022400000e0000 */
.L_x_7370:
[----:B------:R-:W-:Y:S01]  /*8ea0*/  ULDC UR4, c[0x0][0x448] ;  /* 0x0001120000047ab9 */ /* 0x000fe20000000800 */
[----:B------:R-:W-:Y:S01]  /*8eb0*/  LEA.HI R6, R207, R207, RZ, 0x1 ;  /* 0x000000cfcf067211 */ /* 0x000fe200078f08ff */
[----:B------:R-:W-:Y:S01]  /*8ec0*/  IMAD R30, R95, UR4, RZ ;  /* 0x000000045f1e7c24 */ /* 0x000fe2000f8e02ff */
[----:B------:R-:W-:Y:S01]  /*8ed0*/  BSSY B1, `(.L_x_7113) ;  /* 0x000001f000017945 */ /* 0x000fe20003800000 */
[----:B------:R-:W-:Y:S02]  /*8ee0*/  CS2R R8, SRZ ;  /* 0x0000000000087805 */ /* 0x000fe4000001ff00 */
[----:B------:R-:W-:Y:S02]  /*8ef0*/  LOP3.LUT R6, R6, 0xfffffffe, RZ, 0xc0, !PT ;  /* 0xfffffffe06067812 */ /* 0x000fe400078ec0ff */
[----:B------:R-:W-:Y:S02]  /*8f00*/  CS2R R10, SRZ ;  /* 0x00000000000a7805 */ /* 0x000fe4000001ff00 */
[----:B------:R-:W-:-:S02]  /*8f10*/  ISETP.GE.AND P0, PT, R5, R30, PT ;  /* 0x0000001e0500720c */ /* 0x000fc40003f06270 */
[----:B---3--:R-:W-:Y:S01]  /*8f20*/  CS2R R12, SRZ ;  /* 0x00000000000c7805 */ /* 0x008fe2000001ff00 */
[----:B------:R-:W-:Y:S01]  /*8f30*/  IMAD.IADD R5, R207, 0x1, -R6 ;  /* 0x00000001cf057824 */ /* 0x000fe200078e0a06 */
[----:B------:R-:W-:-:S04]  /*8f40*/  CS2R R6, SRZ ;  /* 0x0000000000067805 */ /* 0x000fc8000001ff00 */
[----:B------:R-:W-:-:S05]  /*8f50*/  SHF.L.U32 R5, R5, 0x1f, RZ ;  /* 0x0000001f05057819 */ /* 0x000fca00000006ff */
[----:B------:R-:W-:Y:S05]  /*8f60*/  @P0 BRA `(.L_x_7114) ;  /* 0x0000000000540947 */ /* 0x000fea0003800000 */
[----:B------:R-:W-:Y:S01]  /*8f70*/  ULDC UR4, c[0x0][0x3f4] ;  /* 0x0000fd0000047ab9 */ /* 0x000fe20000000800 */
[----:B------:R-:W-:Y:S02]  /*8f80*/  CS2R R12, SRZ ;  /* 0x00000000000c7805 */ /* 0x000fe4000001ff00 */
[----:B------:R-:W-:Y:S02]  /*8f90*/  ISETP.GE.AND P4, PT, R18, UR4, PT ;  /* 0x0000000412007c0c */ /* 0x000fe4000bf86270 */
[----:B------:R-:W-:Y:S02]  /*8fa0*/  CS2R R8, SRZ ;  /* 0x0000000000087805 */ /* 0x000fe4000001ff00 */
[----:B------:R-:W-:-:S09]  /*8fb0*/  ISETP.GE.AND P5, PT, R23, UR4, PT ;  /* 0x0000000417007c0c */ /* 0x000fd2000bfa6270 */
[C---:B-1----:R-:W-:Y:S01]  /*8fc0*/  @!P4 IMAD.SHL.U32 R24, R18.reuse, 0x2, RZ ;  /* 0x000000021218c824 */ /* 0x042fe200078e00ff */
[----:B------:R-:W-:-:S03]  /*8fd0*/  @!P4 SHF.L.U64.HI R7, R18, 0x1, R19 ;  /* 0x000000011207c819 */ /* 0x000fc60000010213 */
[C---:B----4-:R-:W-:Y:S02]  /*8fe0*/  @!P5 IADD3 R28, P2, R3.reuse, R214, RZ ;  /* 0x000000d6031cd210 */ /* 0x050fe40007f5e0ff */
[-C--:B------:R-:W-:Y:S02]  /*8ff0*/  @!P4 IADD3 R20, P0, R3, R24.reuse, RZ ;  /* 0x000000180314c210 */ /* 0x080fe40007f1e0ff */
[C---:B0-----:R-:W-:Y:S02]  /*9000*/  @!P4 IADD3 R24, P1, R14.reuse, R24, RZ ;  /* 0x000000180e18c210 */ /* 0x041fe40007f3e0ff */
[----:B------:R-:W-:Y:S01]  /*9010*/  @!P5 IADD3 R14, P3, R14, R214, RZ ;  /* 0x000000d60e0ed210 */ /* 0x000fe20007f7e0ff */
[--C-:B--2---:R-:W-:Y:S01]  /*9020*/  @!P4 IMAD.X R21, R0, 0x1, R7.reuse, P0 ;  /* 0x000000010015c824 */ /* 0x104fe200000e0607 */
[----:B------:R-:W-:Y:S01]  /*9030*/  CS2R R10, SRZ ;  /* 0x00000000000a7805 */ /* 0x000fe2000001ff00 */
[----:B------:R-:W-:Y:S01]  /*9040*/  @!P4 IMAD.X R25, R4, 0x1, R7, P1 ;  /* 0x000000010419c824 */ /* 0x000fe200008e0607 */
[----:B------:R-:W-:-:S02]  /*9050*/  CS2R R6, SRZ ;  /* 0x0000000000067805 */ /* 0x000fc4000001ff00 */
[----:B------:R-:W-:Y:S01]  /*9060*/  @!P5 IADD3.X R29, R0, R213, RZ, P2, !PT ;  /* 0x000000d5001dd210 */ /* 0x000fe200017fe4ff */
[----:B------:R-:W-:Y:S01]  /*9070*/  @!P5 IMAD.X R15, R4, 0x1, R213, P3 ;  /* 0x00000001040fd824 */ /* 0x000fe200018e06d5 */
[----:B------:R3:W5:Y:S04]  /*9080*/  @!P4 LD.E.64 R10, desc[UR38][R20.64] ;  /* 0x00000026140ac980 */ /* 0x000768000c101b00 */
[----:B------:R3:W5:Y:S04]  /*9090*/  @!P5 LD.E.64 R12, desc[UR38][R28.64] ;  /* 0x000000261c0cd980 */ /* 0x000768000c101b00 */
[----:B------:R3:W5:Y:S04]  /*90a0*/  @!P5 LD.E.64 R8, desc[UR38][R14.64] ;  /* 0x000000260e08d980 */ /* 0x000768000c101b00 */
[----:B------:R3:W5:Y:S02]  /*90b0*/  @!P4 LD.E.64 R6, desc[UR38][R24.64] ;  /* 0x000000261806c980 */ /* 0x000764000c101b00 */
.L_x_7114:
[----:B------:R-:W-:Y:S05]  /*90c0*/  BSYNC B1 ;  /* 0x0000000000017941 */ /* 0x000fea0003800000 */
.L_x_7113:
[----:B------:R-:W0:Y:S01]  /*90d0*/  SYNCS.PHASECHK.TRANS64.TRYWAIT P0, [R156+URZ+0x28800], R5 ;  /* 0x028800059c0075a7 */ /* 0x000e22000800017f */
[----:B--2---:R-:W-:Y:S01]  /*90e0*/  IMAD R0, R41, -0x80, R30 ;  /* 0xffffff8029007824 */ /* 0x004fe200078e021e */
[--C-:B-----5:R-:W-:Y:S01]  /*90f0*/  SHF.R.U64 R32, R10, 0x10, R11.reuse ;  /* 0x000000100a207819 */ /* 0x120fe2000000120b */
[----:B----4-:R-:W-:Y:S01]  /*9100*/  IMAD.MOV.U32 R3, RZ, RZ, R10 ;  /* 0x000000ffff037224 */ /* 0x010fe200078e000a */
[--C-:B------:R-:W-:Y:S01]  /*9110*/  SHF.R.U32.HI R30, RZ, 0x10, R11.reuse ;  /* 0x00000010ff1e7819 */ /* 0x100fe2000001160b */
[----:B---3--:R-:W-:Y:S01]  /*9120*/  IMAD.MOV.U32 R15, RZ, RZ, R11 ;  /* 0x000000ffff0f7224 */ /* 0x008fe200078e000b */
[--C-:B-1----:R-:W-:Y:S01]  /*9130*/  SHF.R.U64 R27, R12, 0x10, R13.reuse ;  /* 0x000000100c1b7819 */ /* 0x102fe2000000120d */
[----:B------:R-:W-:Y:S01]  /*9140*/  IMAD.MOV.U32 R20, RZ, RZ, R12 ;  /* 0x000000ffff147224 */ /* 0x000fe200078e000c */
[--C-:B------:R-:W-:Y:S01]  /*9150*/  SHF.R.U32.HI R28, RZ, 0x10, R13.reuse ;  /* 0x00000010ff1c7819 */ /* 0x100fe2000001160d */
[----:B------:R-:W-:Y:S01]  /*9160*/  IMAD.MOV.U32 R21, RZ, RZ, R13 ;  /* 0x000000ffff157224 */ /* 0x000fe200078e000d */
[----:B------:R-:W-:Y:S01]  /*9170*/  VIMNMX R10, R0, 0x80, PT ;  /* 0x00000080000a7848 */ /* 0x000fe20003fe0100 */
[----:B------:R-:W-:Y:S01]  /*9180*/  BSSY B1, `(.L_x_7115) ;  /* 0x000000f000017945 */ /* 0x000fe20003800000 */
[----:B------:R-:W-:Y:S01]  /*9190*/  IMAD.MOV.U32 R13, RZ, RZ, R6 ;  /* 0x000000ffff0d7224 */ /* 0x000fe200078e0006 */
[--C-:B------:R-:W-:Y:S01]  /*91a0*/  SHF.R.U64 R24, R6, 0x10, R7.reuse ;  /* 0x0000001006187819 */ /* 0x100fe20000001207 */
[--C-:B0-----:R-:W-:Y:S01]  /*91b0*/  IMAD.MOV.U32 R14, RZ, RZ, R7.reuse ;  /* 0x000000ffff0e7224 */ /* 0x101fe200078e0007 */
[----:B------:R-:W-:Y:S01]  /*91c0*/  SHF.R.U32.HI R25, RZ, 0x10, R7 ;  /* 0x00000010ff197819 */ /* 0x000fe20000011607 */
[--C-:B------:R-:W-:Y:S01]  /*91d0*/  IMAD.MOV.U32 R6, RZ, RZ, R9.reuse ;  /* 0x000000ffff067224 */ /* 0x100fe200078e0009 */
[----:B------:R-:W-:Y:S01]  /*91e0*/  SHF.R.U64 R7, R8, 0x10, R9 ;  /* 0x0000001008077819 */ /* 0x000fe20000001209 */
[----:B------:R-:W-:Y:S01]  /*91f0*/  IMAD.MOV.U32 R4, RZ, RZ, R8 ;  /* 0x000000ffff047224 */ /* 0x000fe200078e0008 */
[----:B------:R-:W-:-:S02]  /*9200*/  PRMT R11, R3, 0x5410, R32 ;  /* 0x00005410030b7816 */ /* 0x000fc40000000020 */
[----:B------:R-:W-:Y:S02]  /*9210*/  ISETP.GE.AND P1, PT, R153, R10, PT ;  /* 0x0000000a9900720c */ /* 0x000fe40003f26270 */
[----:B------:R-:W-:Y:S02]  /*9220*/  SHF.R.U32.HI R9, RZ, 0x10, R9 ;  /* 0x00000010ff097819 */ /* 0x000fe40000011609 */
[----:B------:R-:W-:Y:S02]  /*9230*/  PRMT R12, R15, 0x5410, R30 ;  /* 0x000054100f0c7816 */ /* 0x000fe4000000001e */
[----:B------:R-:W-:Y:S02]  /*9240*/  PRMT R0, R20, 0x5410, R27 ;  /* 0x0000541014007816 */ /* 0x000fe4000000001b */
[----:B------:R-:W-:Y:S01]  /*9250*/  PRMT R3, R21, 0x5410, R28 ;  /* 0x0000541015037816 */ /* 0x000fe2000000001c */
[----:B------:R-:W-:Y:S06]  /*9260*/  @!P0 BRA `(.L_x_7116) ;  /* 0x0000011c00088947 */ /* 0x000fec0003800000 */
.L_x_7371:
[----:B------:R-:W-:Y:S05]  /*9270*/  BSYNC B1 ;  /* 0x0000000000017941 */ /* 0x000fea0003800000 */
.L_x_7115:
        /* <DEDUP_REMOVED lines=9> */
[----:B------:R-:W-:-:S11]  /*9310*/  ISETP.GE.AND P1, PT, R23, R4, PT ;  /* 0x000000041700720c */ /* 0x000fd60003f26270 */
[----:B------:R-:W-:Y:S05]  /*9320*/  @P0 BRA `(.L_x_7120) ;  /* 0x0000000000980947 */ /* 0x000fea0003800000 */
[----:B0-----:R-:W0:Y:S01]  /*9330*/  LDS.128 R4, [R200] ;  /* 0x00000000c8047984 */ /* 0x001e220000000c00 */
        /* <DEDUP_REMOVED lines=11> */
[CC--:B------:R-:W-:Y:S01]  /*93f0*/  FMUL.FTZ R30, R4.reuse, R28.reuse ;  /* 0x0000001c041e7220 */ /* 0x0c0fe20000410000 */
[----:B------:R-:W-:Y:S01]  /*9400*/  FMUL.FTZ R31, R4, R25 ;  /* 0x00000019041f7220 */ /* 0x000fe20000410000 */
[C---:B------:R-:W-:Y:S01]  /*9410*/  FMUL.FTZ R33, R5.reuse, R29 ;  /* 0x0000001d05217220 */ /* 0x040fe20000410000 */
[----:B------:R-:W-:Y:S01]  /*9420*/  FMUL.FTZ R35, R5, R27 ;  /* 0x0000001b05237220 */ /* 0x000fe20000410000 */
[----:B------:R-:W-:Y:S01]  /*9430*/  FFMA.FTZ R30, R15, R25, -R30 ;  /* 0x000000190f1e7223 */ /* 0x000fe2000001081e */
[----:B------:R-:W-:Y:S01]  /*9440*/  LOP3.LUT R7, R7, 0xffff0000, RZ, 0xc0, !PT ;  /* 0xffff000007077812 */ /* 0x000fe200078ec0ff */
[----:B------:R-:W-:Y:S01]  /*9450*/  FFMA.FTZ R31, R15, R28, R31 ;  /* 0x0000001c0f1f7223 */ /* 0x000fe2000001001f */
[C---:B------:R-:W-:Y:S01]  /*9460*/  LOP3.LUT R25, R14.reuse, 0xffff0000, RZ, 0xc0, !PT ;  /* 0xffff00000e197812 */ /* 0x040fe200078ec0ff */
[----:B------:R-:W-:Y:S01]  /*9470*/  IMAD.U32 R15, R14, 0x10000, RZ ;  /* 0x000100000e0f7824 */ /* 0x000fe200078e00ff */
[C---:B------:R-:W-:Y:S01]  /*9480*/  LOP3.LUT R5, R12.reuse, 0xffff0000, RZ, 0xc0, !PT ;  /* 0xffff00000c057812 */ /* 0x040fe200078ec0ff */
[----:B------:R-:W-:-:S02]  /*9490*/  IMAD.U32 R4, R12, 0x10000, RZ ;  /* 0x000100000c047824 */ /* 0x000fc400078e00ff */
[----:B------:R-:W-:Y:S01]  /*94a0*/  FFMA.FTZ R33, R20, R27, -R33 ;  /* 0x0000001b14217223 */ /* 0x000fe20000010821 */
[C---:B------:R-:W-:Y:S01]  /*94b0*/  FMUL.FTZ R28, R6.reuse, R15 ;  /* 0x0000000f061c7220 */ /* 0x040fe20000410000 */
[C---:B------:R-:W-:Y:S01]  /*94c0*/  FMUL.FTZ R27, R7.reuse, R25 ;  /* 0x00000019071b7220 */ /* 0x040fe20000410000 */
        /* <DEDUP_REMOVED lines=12> */
.L_x_7120:
[----:B------:R-:W-:Y:S05]  /*9590*/  BSYNC B2 ;  /* 0x0000000000027941 */ /* 0x000fea0003800000 */
.L_x_7119:
[----:B------:R-:W-:Y:S05]  /*95a0*/  @P1 BRA `(.L_x_7118) ;  /* 0x0000000000981947 */ /* 0x000fea0003800000 */
[----:B01----:R-:W0:Y:S01]  /*95b0*/  LDS.128 R4, [R200+0x4000] ;  /* 0x00400000c8047984 */ /* 0x003e220000000c00 */
        /* <DEDUP_REMOVED lines=8> */
[----:B------:R-:W-:Y:S01]  /*9640*/  IMAD.U32 R24, R7, 0x10000, RZ ;  /* 0x0001000007187824 */ /* 0x000fe200078e00ff */
[----:B------:R-:W-:Y:S01]  /*9650*/  SHF.L.U32 R21, R6, 0x10, RZ ;  /* 0x0000001006157819 */ /* 0x000fe200000006ff */
[CC--:B------:R-:W-:Y:S01]  /*9660*/  FMUL.FTZ R30, R4.reuse, R28.reuse ;  /* 0x0000001c041e7220 */ /* 0x0c0fe20000410000 */
[----:B------:R-:W-:Y:S01]  /*9670*/  FMUL.FTZ R31, R4, R25 ;  /* 0x00000019041f7220 */ /* 0x000fe20000410000 */
[C---:B------:R-:W-:Y:S01]  /*9680*/  FMUL.FTZ R33, R5.reuse, R29 ;  /* 0x0000001d05217220 */ /* 0x040fe20000410000 */
[----:B------:R-:W-:Y:S01]  /*9690*/  FMUL.FTZ R35, R5, R27 ;  /* 0x0000001b05237220 */ /* 0x000fe20000410000 */
[C---:B------:R-:W-:Y:S01]  /*96a0*/  FFMA.FTZ R30, R15.reuse, R25, -R30 ;  /* 0x000000190f1e7223 */ /* 0x040fe2000001081e */
[----:B------:R-:W-:Y:S01]  /*96b0*/  LOP3.LUT R6, R6, 0xffff0000, RZ, 0xc0, !PT ;  /* 0xffff000006067812 */ /* 0x000fe200078ec0ff */
[----:B------:R-:W-:Y:S01]  /*96c0*/  FFMA.FTZ R31, R15, R28, R31 ;  /* 0x0000001c0f1f7223 */ /* 0x000fe2000001001f */
[----:B------:R-:W-:Y:S01]  /*96d0*/  LOP3.LUT R7, R7, 0xffff0000, RZ, 0xc0, !PT ;  /* 0xffff000007077812 */ /* 0x000fe200078ec0ff */
[C---:B------:R-:W-:Y:S01]  /*96e0*/  IMAD.U32 R15, R9.reuse, 0x10000, RZ ;  /* 0x00010000090f7824 */ /* 0x040fe200078e00ff */
[----:B------:R-:W-:Y:S01]  /*96f0*/  LOP3.LUT R25, R9, 0xffff0000, RZ, 0xc0, !PT ;  /* 0xffff000009197812 */ /* 0x000fe200078ec0ff */
[C---:B------:R-:W-:Y:S01]  /*9700*/  IMAD.U32 R4, R3.reuse, 0x10000, RZ ;  /* 0x0001000003047824 */ /* 0x040fe200078e00ff */
[----:B------:R-:W-:Y:S01]  /*9710*/  LOP3.LUT R5, R3, 0xffff0000, RZ, 0xc0, !PT ;  /* 0xffff000003057812 */ /* 0x000fe200078ec0ff */
[----:B------:R-:W-:Y:S01]  /*9720*/  FFMA.FTZ R33, R20, R27, -R33 ;  /* 0x0000001b14217223 */ /* 0x000fe20000010821 */
[C---:B------:R-:W-:Y:S01]  /*9730*/  FMUL.FTZ R28, R6.reuse, R15 ;  /* 0x0000000f061c7220 */ /* 0x040fe20000410000 */
[-C--:B------:R-:W-:Y:S01]  /*9740*/  FMUL.FTZ R32, R6, R4.reuse ;  /* 0x0000000406207220 */ /* 0x080fe20000410000 */
        /* <DEDUP_REMOVED lines=12> */
.L_x_7118:
[----:B------:R-:W-:Y:S05]  /*9810*/  BSYNC B1 ;  /* 0x0000000000017941 */ /* 0x000fea0003800000 */
.L_x_7117:
[----:B------:R-:W-:Y:S01]  /*9820*/  ISETP.GE.AND P0, PT, R220, R10, PT ;  /* 0x0000000adc00720c */ /* 0x000fe20003f06270 */
[----:B------:R-:W-:-:S12]  /*9830*/  BSSY B1, `(.L_x_7121) ;  /* 0x0000055000017945 */ /* 0x000fd80003800000 */
[----:B------:R-:W-:Y:S05]  /*9840*/  @P0 BRA `(.L_x_7122) ;  /* 0x00000004004c0947 */ /* 0x000fea0003800000 */
[----:B-12---:R-:W1:Y:S01]  /*9850*/  LDC R4, c[0x0][0x3f4] ;  /* 0x0000fd00ff047b82 */ /* 0x006e620000000800 */
[----:B------:R-:W-:Y:S01]  /*9860*/  BSSY B2, `(.L_x_7123) ;  /* 0x000002a000027945 */ /* 0x000fe20003800000 */
[-C--:B-1----:R-:W-:Y:S02]  /*9870*/  ISETP.GE.AND P0, PT, R18, R4.reuse, PT ;  /* 0x000000041200720c */ /* 0x082fe40003f06270 */
[----:B------:R-:W-:-:S11]  /*9880*/  ISETP.GE.AND P1, PT, R23, R4, PT ;  /* 0x000000041700720c */ /* 0x000fd60003f26270 */
        /* <DEDUP_REMOVED lines=19> */
[C---:B------:R-:W-:Y:S01]  /*99c0*/  FMUL.FTZ R27, R32.reuse, R5 ;  /* 0x00000005201b7220 */ /* 0x040fe20000410000 */
[----:B------:R-:W-:Y:S01]  /*99d0*/  LOP3.LUT R7, R7, 0xffff0000, RZ, 0xc0, !PT ;  /* 0xffff000007077812 */ /* 0x000fe200078ec0ff */
[-C--:B------:R-:W-:Y:S01]  /*99e0*/  FFMA.FTZ R5, R32, R20.reuse, -R25 ;  /* 0x0000001420057223 */ /* 0x080fe20000010819 */
[----:B------:R-:W-:Y:S01]  /*99f0*/  FFMA.FTZ R15, R29, R15, R30 ;  /* 0x0000000f1d0f7223 */ /* 0x000fe2000001001e */
[C---:B------:R-:W-:Y:S01]  /*9a00*/  LOP3.LUT R32, R12.reuse, 0xffff0000, RZ, 0xc0, !PT ;  /* 0xffff00000c207812 */ /* 0x040fe200078ec0ff */
        /* <DEDUP_REMOVED lines=15> */
.L_x_7124:
[----:B------:R-:W-:Y:S05]  /*9b00*/  BSYNC B2 ;  /* 0x0000000000027941 */ /* 0x000fea0003800000 */
.L_x_7123:
[----:B------:R-:W-:Y:S05]  /*9b10*/  @P1 BRA `(.L_x_7122) ;  /* 0x0000000000981947 */ /* 0x000fea0003800000 */
[----:B01----:R-:W0:Y:S01]  /*9b20*/  LDS.128 R4, [R200+0x5000] ;  /* 0x00500000c8047984 */ /* 0x003e220000000c00 */
[C---:B------:R-:W-:Y:S01]  /*9b30*/  IMAD.U32 R29, R8.reuse, 0x10000, RZ ;  /* 0x00010000081d7824 */ /* 0x040fe200078e00ff */
[----:B------:R-:W-:Y:S01]  /*9b40*/  LOP3.LUT R34, R8, 0xffff0000, RZ, 0xc0, !PT ;  /* 0xffff000008227812 */ /* 0x000fe200078ec0ff */
[C---:B------:R-:W-:Y:S01]  /*9b50*/  IMAD.U32 R27, R0.reuse, 0x10000, RZ ;  /* 0x00010000001b7824 */ /* 0x040fe200078e00ff */
[----:B------:R-:W-:Y:S01]  /*9b60*/  LOP3.LUT R32, R0, 0xffff0000, RZ, 0xc0, !PT ;  /* 0xffff000000207812 */ /* 0x000fe200078ec0ff */
[C---:B------:R-:W-:Y:S01]  /*9b70*/  IMAD.U32 R31, R9.reuse, 0x10000, RZ ;  /* 0x00010000091f7824 */ /* 0x040fe200078e00ff */
        /* <DEDUP_REMOVED lines=8> */
[-C--:B------:R-:W-:Y:S01]  /*9c00*/  FMUL.FTZ R28, R29, R4.reuse ;  /* 0x000000041d1c7220 */ /* 0x080fe20000410000 */
[----:B------:R-:W-:Y:S01]  /*9c10*/  FMUL.FTZ R30, R27, R4 ;  /* 0x000000041b1e7220 */ /* 0x000fe20000410000 */
[----:B------:R-:W-:Y:S01]  /*9c20*/  FMUL.FTZ R25, R34, R5 ;  /* 0x0000000522197220 */ /* 0x000fe20000410000 */
[----:B------:R-:W-:Y:S01]  /*9c30*/  LOP3.LUT R7, R7, 0xffff0000, RZ, 0xc0, !PT ;  /* 0xffff000007077812 */ /* 0x000fe200078ec0ff */
[----:B------:R-:W-:Y:S01]  /*9c40*/  FFMA.FTZ R4, R27, R15, -R28 ;  /* 0x0000000f1b047223 */ /* 0x000fe2000001081c */
[C---:B------:R-:W-:Y:S01]  /*9c50*/  FMUL.FTZ R27, R32.reuse, R5 ;  /* 0x00000005201b7220 */ /* 0x040fe20000410000 */
[----:B------:R-:W-:Y:S01]  /*9c60*/  FFMA.FTZ R5, R32, R20, -R25 ;  /* 0x0000001420057223 */ /* 0x000fe20000010819 */
[----:B------:R-:W-:Y:S01]  /*9c70*/  FFMA.FTZ R15, R29, R15, R30 ;  /* 0x0000000f1d0f7223 */ /* 0x000fe2000001001e */
[C---:B------:R-:W-:Y:S01]  /*9c80*/  LOP3.LUT R32, R3.reuse, 0xffff0000, RZ, 0xc0, !PT ;  /* 0xffff000003207812 */ /* 0x040fe200078ec0ff */
[----:B------:R-:W-:-:S02]  /*9c90*/  IMAD.U32 R29, R3, 0x10000, RZ ;  /* 0x00010000031d7824 */ /* 0x000fc400078e00ff */
        /* <DEDUP_REMOVED lines=9> */
[----:B------:R-:W-:Y:S02]  /*9d30*/  F2FP.BF16.F32.PACK_AB R4, R15, R4 ;  /* 0x000000040f04723e */ /* 0x000fe400000010ff */
[----:B------:R-:W-:-:S02]  /*9d40*/  F2FP.BF16.F32.PACK_AB R5, R20, R5 ;  /* 0x000000051405723e */ /* 0x000fc400000010ff */
[----:B------:R-:W-:Y:S02]  /*9d50*/  F2FP.BF16.F32.PACK_AB R6, R21, R6 ;  /* 0x000000061506723e */ /* 0x000fe400000010ff */
[----:B------:R-:W-:-:S05]  /*9d60*/  F2FP.BF16.F32.PACK_AB R7, R24, R7 ;  /* 0x000000071807723e */ /* 0x000fca00000010ff */
[----:B------:R3:W-:Y:S02]  /*9d70*/  STS.128 [R200+0x5000], R4 ;  /* 0x00500004c8007388 */ /* 0x0007e40000000c00 */
.L_x_7122:
[----:B------:R-:W-:Y:S05]  /*9d80*/  BSYNC B1 ;  /* 0x0000000000017941 */ /* 0x000fea0003800000 */
.L_x_7121:
[----:B------:R-:W-:Y:S01]  /*9d90*/  ISETP.GE.AND P0, PT, R219, R10, PT ;  /* 0x0000000adb00720c */ /* 0x000fe20003f06270 */
[----:B------:R-:W-:-:S12]  /*9da0*/  BSSY B1, `(.L_x_7125) ;  /* 0x0000055000017945 */ /* 0x000fd80003800000 */
[----:B------:R-:W-:Y:S05]  /*9db0*/  @P0 BRA `(.L_x_7126) ;  /* 0x00000004004c0947 */ /* 0x000fea0003800000 */
[----:B-123--:R-:W1:Y:S01]  /*9dc0*/  LDC R4, c[0x0][0x3f4] ;  /* 0x0000fd00ff047b82 */ /* 0x00ee620000000800 */
        /* <DEDUP_REMOVED lines=15> */
[----:B------:R-:W-:Y:S01]  /*9ec0*/  IMAD.U32 R24, R7, 0x10000, RZ ;  /* 0x0001000007187824 */ /* 0x000fe200078e00ff */
[----:B------:R-:W-:Y:S01]  /*9ed0*/  SHF.L.U32 R21, R6, 0x10, RZ ;  /* 0x0000001006157819 */ /* 0x000fe200000006ff */
[-C--:B------:R-:W-:Y:S01]  /*9ee0*/  FMUL.FTZ R28, R29, R4.reuse ;  /* 0x000000041d1c7220 */ /* 0x080fe20000410000 */
[C---:B------:R-:W-:Y:S01]  /*9ef0*/  FMUL.FTZ R30, R27.reuse, R4 ;  /* 0x000000041b1e7220 */ /* 0x040fe20000410000 */
[----:B------:R-:W-:Y:S01]  /*9f00*/  FMUL.FTZ R25, R34, R5 ;  /* 0x0000000522197220 */ /* 0x000fe20000410000 */
[----:B------:R-:W-:Y:S01]  /*9f10*/  LOP3.LUT R6, R6, 0xffff0000, RZ, 0xc0, !PT ;  /* 0xffff000006067812 */ /* 0x000fe200078ec0ff */
[----:B------:R-:W-:Y:S01]  /*9f20*/  FFMA.FTZ R4, R27, R15, -R28 ;  /* 0x0000000f1b047223 */ /* 0x000fe2000001081c */
[C---:B------:R-:W-:Y:S01]  /*9f30*/  FMUL.FTZ R27, R32.reuse, R5 ;  /* 0x00000005201b7220 */ /* 0x040fe20000410000 */
[----:B------:R-:W-:Y:S01]  /*9f40*/  LOP3.LUT R7, R7, 0xffff0000, RZ, 0xc0, !PT ;  /* 0xffff000007077812 */ /* 0x000fe200078ec0ff */
        /* <DEDUP_REMOVED lines=18> */
.L_x_7128:
[----:B------:R-:W-:Y:S05]  /*a070*/  BSYNC B2 ;  /* 0x0000000000027941 */ /* 0x000fea0003800000 */
.L_x_7127:
        /* <DEDUP_REMOVED lines=39> */
.L_x_7126:
[----:B------:R-:W-:Y:S05]  /*a2f0*/  BSYNC B1 ;  /* 0x0000000000017941 */ /* 0x000fea0003800000 */
.L_x_7125:
[----:B------:R-:W-:-:S13]  /*a300*/  ISETP.GE.AND P0, PT, R218, R10, PT ;  /* 0x0000000ada00720c */ /* 0x000fda0003f06270 */
[----:B------:R-:W-:Y:S05]  /*a310*/  @P0 BRA `(.L_x_7129) ;  /* 0x0000001c00f40947 */ /* 0x000fea0003800000 */
[----:B-1234-:R-:W1:Y:S01]  /*a320*/  LDC R4, c[0x0][0x3f4] ;  /* 0x0000fd00ff047b82 */ /* 0x01ee620000000800 */
[----:B------:R-:W-:Y:S01]  /*a330*/  BSSY B1, `(.L_x_7130) ;  /* 0x000002a000017945 */ /* 0x000fe20003800000 */
[-C--:B-1----:R-:W-:Y:S02]  /*a340*/  ISETP.GE.AND P0, PT, R18, R4.reuse, PT ;  /* 0x000000041200720c */ /* 0x082fe40003f06270 */
[----:B------:R-:W-:-:S11]  /*a350*/  ISETP.GE.AND P1, PT, R23, R4, PT ;  /* 0x000000041700720c */ /* 0x000fd60003f26270 */
[----:B------:R-:W-:Y:S05]  /*a360*/  @P0 BRA `(.L_x_7131) ;  /* 0x0000000000980947 */ /* 0x000fea0003800000 */
[----:B0-----:R-:W0:Y:S01]  /*a370*/  LDS.128 R4, [R200+0x3000] ;  /* 0x00300000c8047984 */ /* 0x001e220000000c00 */
[----:B------:R-:W-:Y:S01]  /*a380*/  IMAD.U32 R24, R11, 0x10000, RZ ;  /* 0x000100000b187824 */ /* 0x000fe200078e00ff */
[C---:B------:R-:W-:Y:S01]  /*a390*/  LOP3.LUT R29, R13.reuse, 0xffff0000, RZ, 0xc0, !PT ;  /* 0xffff00000d1d7812 */ /* 0x040fe200078ec0ff */
[----:B------:R-:W-:Y:S01]  /*a3a0*/  IMAD.U32 R28, R13, 0x10000, RZ ;  /* 0x000100000d1c7824 */ /* 0x000fe200078e00ff */
        /* <DEDUP_REMOVED lines=11> */
[C---:B------:R-:W-:Y:S01]  /*a460*/  FMUL.FTZ R25, R24.reuse, R4 ;  /* 0x0000000418197220 */ /* 0x040fe20000410000 */
[-C--:B------:R-:W-:Y:S01]  /*a470*/  FMUL.FTZ R20, R29, R5.reuse ;  /* 0x000000051d147220 */ /* 0x080fe20000410000 */
[----:B------:R-:W-:Y:S01]  /*a480*/  LOP3.LUT R7, R7, 0xffff0000, RZ, 0xc0, !PT ;  /* 0xffff000007077812 */ /* 0x000fe200078ec0ff */
[-C--:B------:R-:W-:Y:S01]  /*a490*/  FFMA.FTZ R4, R24, R10.reuse, -R21 ;  /* 0x0000000a18047223 */ /* 0x080fe20000010815 */
[----:B------:R-:W-:Y:S01]  /*a4a0*/  FFMA.FTZ R25, R28, R10, R25 ;  /* 0x0000000a1c197223 */ /* 0x000fe20000010019 */
[C---:B------:R-:W-:Y:S01]  /*a4b0*/  FMUL.FTZ R10, R27.reuse, R5 ;  /* 0x000000051b0a7220 */ /* 0x040fe20000410000 */
[----:B------:R-:W-:Y:S01]  /*a4c0*/  FFMA.FTZ R5, R27, R15, -R20 ;  /* 0x0000000f1b057223 */ /* 0x000fe20000010814 */
[C---:B------:R-:W-:Y:S01]  /*a4d0*/  LOP3.LUT R27, R12.reuse, 0xffff0000, RZ, 0xc0, !PT ;  /* 0xffff00000c1b7812 */ /* 0x040fe200078ec0ff */
[----:B------:R-:W-:-:S02]  /*a4e0*/  IMAD.U32 R21, R12, 0x10000, RZ ;  /* 0x000100000c157824 */ /* 0x000fc400078e00ff */
[-C--:B------:R-:W-:Y:S01]  /*a4f0*/  FMUL.FTZ R12, R31, R6.reuse ;  /* 0x000000061f0c7220 */ /* 0x080fe20000410000 */
[----:B------:R-:W-:Y:S01]  /*a500*/  FMUL.FTZ R20, R33, R7 ;  /* 0x0000000721147220 */ /* 0x000fe20000410000 */
[----:B------:R-:W-:Y:S01]  /*a510*/  FFMA.FTZ R10, R29, R15, R10 ;  /* 0x0000000f1d0a7223 */ /* 0x000fe2000001000a */
        /* <DEDUP_REMOVED lines=11> */
.L_x_7131:
[----:B------:R-:W-:Y:S05]  /*a5d0*/  BSYNC B1 ;  /* 0x0000000000017941 */ /* 0x000fea0003800000 */
.L_x_7130:
        /* <DEDUP_REMOVED lines=15> */
[-C--:B------:R-:W-:Y:S01]  /*a6d0*/  FMUL.FTZ R12, R25, R5.reuse ;  /* 0x00000005190c7220 */ /* 0x080fe20000410000 */
[----:B------:R-:W-:Y:S01]  /*a6e0*/  LOP3.LUT R7, R7, 0xffff0000, RZ, 0xc0, !PT ;  /* 0xffff000007077812 */ /* 0x000fe200078ec0ff */
[-C--:B------:R-:W-:Y:S01]  /*a6f0*/  FFMA.FTZ R4, R14, R10.reuse, -R13 ;  /* 0x0000000a0e047223 */ /* 0x080fe2000001080d */
[----:B------:R-:W-:Y:S01]  /*a700*/  FFMA.FTZ R15, R20, R10, R15 ;  /* 0x0000000a140f7223 */ /* 0x000fe2000001000f */
[C---:B------:R-:W-:Y:S01]  /*a710*/  FMUL.FTZ R10, R21.reuse, R5 ;  /* 0x00000005150a7220 */ /* 0x040fe20000410000 */
[----:B------:R-:W-:Y:S01]  /*a720*/  LOP3.LUT R6, R6, 0xffff0000, RZ, 0xc0, !PT ;  /* 0xffff000006067812 */ /* 0x000fe200078ec0ff */
[----:B------:R-:W-:Y:S01]  /*a730*/  FFMA.FTZ R5, R21, R11, -R12 ;  /* 0x0000000b15057223 */ /* 0x000fe2000001080c */
[----:B------:R-:W-:Y:S01]  /*a740*/  LOP3.LUT R14, R3, 0xffff0000, RZ, 0xc0, !PT ;  /* 0xffff0000030e7812 */ /* 0x000fe200078ec0ff */
[----:B------:R-:W-:-:S02]  /*a750*/  IMAD.U32 R20, R9, 0x10000, RZ ;  /* 0x0001000009147824 */ /* 0x000fc400078e00ff */
        /* <DEDUP_REMOVED lines=16> */
.L_x_7111:
[----:B------:R-:W-:-:S03]  /*a860*/  UMOV UR4, 0xffffffff ;  /* 0xffffffff00047882 */ /* 0x000fc60000000000 */
[----:B------:R-:W-:Y:S05]  /*a870*/  BRA.DIV UR4, `(.L_x_7132) ;  /* 0x0000010604987947 */ /* 0x000fea000b800000 */
[----:B------:R1:W2:Y:S04]  /*a880*/  SHFL.IDX PT, R0, R25, RZ, 0x181f ;  /* 0x00181fff19007589 */ /* 0x0002a800000e0000 */
[----:B------:R1:W4:Y:S04]  /*a890*/  SHFL.IDX PT, R3, R24, RZ, 0x181f ;  /* 0x00181fff18037589 */ /* 0x00032800000e0000 */
[----:B------:R1:W0:Y:S04]  /*a8a0*/  SHFL.IDX PT, R20, R28, RZ, 0x181f ;  /* 0x00181fff1c147589 */ /* 0x00022800000e0000 */
[----:B------:R1:W0:Y:S02]  /*a8b0*/  SHFL.IDX PT, R14, R27, RZ, 0x181f ;  /* 0x00181fff1b0e7589 */ /* 0x00022400000e0000 */
.L_x_7377:
[----:B------:R-:W-:Y:S01]  /*a8c0*/  ULDC UR4, c[0x0][0x448] ;  /* 0x0001120000047ab9 */ /* 0x000fe20000000800 */
[----:B---3--:R-:W3:Y:S01]  /*a8d0*/  LDC R13, c[0x0][0x3f4] ;  /* 0x0000fd00ff0d7b82 */ /* 0x008ee20000000800 */
[----:B------:R-:W-:Y:S01]  /*a8e0*/  IMAD R12, R95, UR4, RZ ;  /* 0x000000045f0c7c24 */ /* 0x000fe2000f8e02ff */
[----:B------:R-:W-:Y:S01]  /*a8f0*/  LEA.HI R4, R207, R207, RZ, 0x1 ;  /* 0x000000cfcf047211 */ /* 0x000fe200078f08ff */
[----:B------:R-:W-:Y:S01]  /*a900*/  BSSY B1, `(.L_x_7133) ;  /* 0x0000016000017945 */ /* 0x000fe20003800000 */
[----:B------:R-:W-:Y:S02]  /*a910*/  CS2R R6, SRZ ;  /* 0x0000000000067805 */ /* 0x000fe4000001ff00 */
[----:B------:R-:W-:Y:S02]  /*a920*/  CS2R R8, SRZ ;  /* 0x0000000000087805 */ /* 0x000fe4000001ff00 */
[----:B------:R-:W-:Y:S02]  /*a930*/  ISETP.GE.AND P0, PT, R5, R12, PT ;  /* 0x0000000c0500720c */ /* 0x000fe40003f06270 */
[----:B------:R-:W-:-:S02]  /*a940*/  CS2R R10, SRZ ;  /* 0x00000000000a7805 */ /* 0x000fc4000001ff00 */
[----:B------:R-:W-:-:S05]  /*a950*/  LOP3.LUT R4, R4, 0xfffffffe, RZ, 0xc0, !PT ;  /* 0xfffffffe04047812 */ /* 0x000fca00078ec0ff */
[----:B-1----:R-:W-:Y:S01]  /*a960*/  IMAD.IADD R27, R207, 0x1, -R4 ;  /* 0x00000001cf1b7824 */ /* 0x002fe200078e0a04 */
[----:B------:R-:W-:-:S04]  /*a970*/  CS2R R4, SRZ ;  /* 0x0000000000047805 */ /* 0x000fc8000001ff00 */
[----:B------:R-:W-:Y:S01]  /*a980*/  SHF.L.U32 R27, R27, 0x1f, RZ ;  /* 0x0000001f1b1b7819 */ /* 0x000fe200000006ff */
[----:B------:R-:W-:Y:S06]  /*a990*/  @P0 BRA `(.L_x_7134) ;  /* 0x0000000000300947 */ /* 0x000fec0003800000 */
[----:B------:R-:W-:Y:S01]  /*a9a0*/  ULDC UR4, c[0x0][0x3f4] ;  /* 0x0000fd0000047ab9 */ /* 0x000fe20000000800 */
[C---:B------:R-:W-:Y:S01]  /*a9b0*/  IMAD.SHL.U32 R15, R16.reuse, 0x2, RZ ;  /* 0x00000002100f7824 */ /* 0x040fe200078e00ff */
[C---:B------:R-:W-:Y:S02]  /*a9c0*/  ISETP.GE.AND P2, PT, R16.reuse, UR4, PT ;  /* 0x0000000410007c0c */ /* 0x040fe4000bf46270 */
[----:B------:R-:W-:Y:S02]  /*a9d0*/  SHF.L.U64.HI R5, R16, 0x1, R17 ;  /* 0x0000000110057819 */ /* 0x000fe40000010211 */
[-C--:B----4-:R-:W-:Y:S02]  /*a9e0*/  IADD3 R24, P0, R3, R15.reuse, RZ ;  /* 0x0000000f03187210 */ /* 0x090fe40007f1e0ff */
[----:B0-----:R-:W-:-:S03]  /*a9f0*/  IADD3 R14, P1, R14, R15, RZ ;  /* 0x0000000f0e0e7210 */ /* 0x001fc60007f3e0ff */
[--C-:B--2---:R-:W-:Y:S02]  /*aa00*/  IMAD.X R25, R0, 0x1, R5.reuse, P0 ;  /* 0x0000000100197824 */ /* 0x104fe400000e0605 */
[----:B------:R-:W-:Y:S01]  /*aa10*/  IMAD.X R15, R20, 0x1, R5, P1 ;  /* 0x00000001140f7824 */ /* 0x000fe200008e0605 */
[----:B------:R-:W-:Y:S01]  /*aa20*/  CS2R R4, SRZ ;  /* 0x0000000000047805 */ /* 0x000fe2000001ff00 */
[----:B------:R-:W-:Y:S06]  /*aa30*/  @P2 BRA `(.L_x_7134) ;  /* 0x0000000000082947 */ /* 0x000fec0003800000 */
[----:B------:R1:W5:Y:S04]  /*aa40*/  LD.E.128 R4, desc[UR38][R24.64] ;  /* 0x0000002618047980 */ /* 0x000368000c101d00 */
[----:B------:R1:W5:Y:S02]  /*aa50*/  LD.E.128 R8, desc[UR38][R14.64] ;  /* 0x000000260e087980 */ /* 0x000364000c101d00 */
.L_x_7134:
[----:B------:R-:W-:Y:S05]  /*aa60*/  BSYNC B1 ;  /* 0x0000000000017941 */ /* 0x000fea0003800000 */
.L_x_7133:
[----:B------:R-:W3:Y:S01]  /*aa70*/  SYNCS.PHASECHK.TRANS64.TRYWAIT P4, [R156+URZ+0x28800], R27 ;  /* 0x0288001b9c0075a7 */ /* 0x000ee2000808017f */
[----:B--2---:R-:W-:Y:S01]  /*aa80*/  IMAD R0, R41, -0x80, R12 ;  /* 0xffffff8029007824 */ /* 0x004fe200078e020c */
[--C-:B-----5:R-:W-:Y:S01]  /*aa90*/  SHF.R.U64 R29, R6, 0x10, R7.reuse ;  /* 0x00000010061d7819 */ /* 0x120fe20000001207 */
[----:B----4-:R-:W-:Y:S01]  /*aaa0*/  IMAD.MOV.U32 R3, RZ, RZ, R4 ;  /* 0x000000ffff037224 */ /* 0x010fe200078e0004 */
[--C-:B-1----:R-:W-:Y:S01]  /*aab0*/  SHF.R.U32.HI R25, RZ, 0x10, R7.reuse ;  /* 0x00000010ff197819 */ /* 0x102fe20000011607 */
[----:B0-----:R-:W-:Y:S01]  /*aac0*/  IMAD.MOV.U32 R14, RZ, RZ, R7 ;  /* 0x000000ffff0e7224 */ /* 0x001fe200078e0007 */
[----:B------:R-:W-:Y:S01]  /*aad0*/  MOV R15, R8 ;  /* 0x00000008000f7202 */ /* 0x000fe20000000f00 */
[--C-:B------:R-:W-:Y:S01]  /*aae0*/  IMAD.MOV.U32 R12, RZ, RZ, R5.reuse ;  /* 0x000000ffff0c7224 */ /* 0x100fe200078e0005 */
[----:B------:R-:W-:Y:S01]  /*aaf0*/  SHF.R.U64 R28, R4, 0x10, R5 ;  /* 0x00000010041c7819 */ /* 0x000fe20000001205 */
[--C-:B------:R-:W-:Y:S01]  /*ab00*/  IMAD.MOV.U32 R20, RZ, RZ, R9.reuse ;  /* 0x000000ffff147224 */ /* 0x100fe200078e0009 */
[--C-:B------:R-:W-:Y:S01]  /*ab10*/  SHF.R.U64 R8, R8, 0x10, R9.reuse ;  /* 0x0000001008087819 */ /* 0x100fe20000001209 */
[----:B------:R-:W-:Y:S01]  /*ab20*/  IMAD.MOV.U32 R4, RZ, RZ, R6 ;  /* 0x000000ffff047224 */ /* 0x000fe200078e0006 */
[----:B------:R-:W-:Y:S01]  /*ab30*/  SHF.R.U32.HI R7, RZ, 0x10, R9 ;  /* 0x00000010ff077819 */ /* 0x000fe20000011609 */
[----:B------:R-:W-:Y:S01]  /*ab40*/  IMAD.MOV.U32 R21, RZ, RZ, R10 ;  /* 0x000000ffff157224 */ /* 0x000fe200078e000a */
[----:B------:R-:W-:Y:S01]  /*ab50*/  SHF.R.U32.HI R31, RZ, 0x10, R5 ;  /* 0x00000010ff1f7819 */ /* 0x000fe20000011605 */
[----:B------:R-:W-:Y:S01]  /*ab60*/  IMAD.MOV.U32 R24, RZ, RZ, R11 ;  /* 0x000000ffff187224 */ /* 0x000fe200078e000b */
[----:B---3--:R-:W-:Y:S01]  /*ab70*/  ISETP.GE.AND P0, PT, R16, R13, PT ;  /* 0x0000000d1000720c */ /* 0x008fe20003f06270 */
[----:B------:R-:W-:Y:S01]  /*ab80*/  BSSY B1, `(.L_x_7135) ;  /* 0x0000011000017945 */ /* 0x000fe20003800000 */
[----:B------:R-:W-:-:S02]  /*ab90*/  VIMNMX R9, R0, 0x80, PT ;  /* 0x0000008000097848 */ /* 0x000fc40003fe0100 */
[--C-:B------:R-:W-:Y:S02]  /*aba0*/  SHF.R.U64 R6, R10, 0x10, R11.reuse ;  /* 0x000000100a067819 */ /* 0x100fe4000000120b */
[----:B------:R-:W-:Y:S02]  /*abb0*/  SHF.R.U32.HI R5, RZ, 0x10, R11 ;  /* 0x00000010ff057819 */ /* 0x000fe4000001160b */
[----:B------:R-:W-:Y:S02]  /*abc0*/  PRMT R0, R3, 0x5410, R28 ;  /* 0x0000541003007816 */ /* 0x000fe4000000001c */
[-C--:B------:R-:W-:Y:S02]  /*abd0*/  ISETP.GE.OR P3, PT, R153, R9.reuse, P0 ;  /* 0x000000099900720c */ /* 0x080fe40000766670 */
[-C--:B------:R-:W-:Y:S02]  /*abe0*/  ISETP.GE.OR P2, PT, R220, R9.reuse, P0 ;  /* 0x00000009dc00720c */ /* 0x080fe40000746670 */
[----:B------:R-:W-:-:S02]  /*abf0*/  ISETP.GE.OR P1, PT, R219, R9, P0 ;  /* 0x00000009db00720c */ /* 0x000fc40000726670 */
[----:B------:R-:W-:Y:S02]  /*ac00*/  PRMT R3, R12, 0x5410, R31 ;  /* 0x000054100c037816 */ /* 0x000fe4000000001f */
[----:B------:R-:W-:Y:S02]  /*ac10*/  ISETP.GE.OR P0, PT, R218, R9, P0 ;  /* 0x00000009da00720c */ /* 0x000fe40000706670 */
[----:B------:R-:W-:Y:S02]  /*ac20*/  PRMT R12, R4, 0x5410, R29 ;  /* 0x00005410040c7816 */ /* 0x000fe4000000001d */
[----:B------:R-:W-:Y:S02]  /*ac30*/  PRMT R14, R14, 0x5410, R25 ;  /* 0x000054100e0e7816 */ /* 0x000fe40000000019 */
[----:B------:R-:W-:Y:S02]  /*ac40*/  PRMT R15, R15, 0x5410, R8 ;  /* 0x000054100f0f7816 */ /* 0x000fe40000000008 */
[----:B------:R-:W-:-:S02]  /*ac50*/  PRMT R20, R20, 0x5410, R7 ;  /* 0x0000541014147816 */ /* 0x000fc40000000007 */
[----:B------:R-:W-:Y:S02]  /*ac60*/  PRMT R21, R21, 0x5410, R6 ;  /* 0x0000541015157816 */ /* 0x000fe40000000006 */
[----:B------:R-:W-:Y:S01]  /*ac70*/  PRMT R24, R24, 0x5410, R5 ;  /* 0x0000541018187816 */ /* 0x000fe20000000005 */
[----:B------:R-:W-:Y:S06]  /*ac80*/  @!P4 BRA `(.L_x_7136) ;  /* 0x000001040004c947 */ /* 0x000fec0003800000 */
.L_x_7378:
[----:B------:R-:W-:Y:S05]  /*ac90*/  BSYNC B1 ;  /* 0x0000000000017941 */ /* 0x000fea0003800000 */
.L_x_7135:
[----:B------:R-:W-:Y:S04]  /*aca0*/  BSSY B1, `(.L_x_7137) ;  /* 0x0000059000017945 */ /* 0x000fe80003800000 */
[----:B------:R-:W-:Y:S05]  /*acb0*/  @P3 BRA `(.L_x_7138) ;  /* 0x00000004005c3947 */ /* 0x000fea0003800000 */
[----:B------:R-:W-:Y:S01]  /*acc0*/  LEA.HI R4, R13, R202, RZ, 0x1d ;  /* 0x000000ca0d047211 */ /* 0x000fe200078fe8ff */
[C---:B------:R-:W-:Y:S01]  /*acd0*/  IMAD.U32 R38, R15.reuse, 0x10000, RZ ;  /* 0x000100000f267824 */ /* 0x040fe200078e00ff */
[----:B------:R-:W-:Y:S01]  /*ace0*/  LOP3.LUT R35, R15, 0xffff0000, RZ, 0xc0, !PT ;  /* 0xffff00000f237812 */ /* 0x000fe200078ec0ff */
[----:B------:R-:W-:Y:S01]  /*acf0*/  IMAD.U32 R36, R0, 0x10000, RZ ;  /* 0x0001000000247824 */ /* 0x000fe200078e00ff */
[----:B------:R-:W-:Y:S01]  /*ad00*/  SHF.R.S32.HI R7, RZ, 0x1f, R4 ;  /* 0x0000001fff077819 */ /* 0x000fe20000011404 */
[----:B------:R-:W-:Y:S02]  /*ad10*/  IMAD.SHL.U32 R5, R4, 0x8, RZ ;  /* 0x0000000804057824 */ /* 0x000fe400078e00ff */
[----:B------:R-:W-:Y:S01]  /*ad20*/  IMAD.U32 R37, R20, 0x10000, RZ ;  /* 0x0001000014257824 */ /* 0x000fe200078e00ff */
[----:B------:R-:W-:Y:S02]  /*ad30*/  LEA.HI R7, R7, R4, RZ, 0x3 ;  /* 0x0000000407077211 */ /* 0x000fe400078f18ff */
[----:B------:R-:W-:-:S03]  /*ad40*/  LOP3.LUT R5, R5, 0x38, RZ, 0xc0, !PT ;  /* 0x0000003805057812 */ /* 0x000fc600078ec0ff */
[----:B------:R-:W-:Y:S01]  /*ad50*/  IMAD.SHL.U32 R7, R7, 0x400, RZ ;  /* 0x0000040007077824 */ /* 0x000fe200078e00ff */
[----:B------:R-:W-:-:S04]  /*ad60*/  LOP3.LUT R5, R5, 0x1c0, R228, 0xf8, !PT ;  /* 0x000001c005057812 */ /* 0x000fc800078ef8e4 */
        /* <DEDUP_REMOVED lines=17> */
[----:B------:R-:W-:Y:S01]  /*ae80*/  SHF.L.U32 R32, R9, 0x10, RZ ;  /* 0x0000001009207819 */ /* 0x000fe200000006ff */
        /* <DEDUP_REMOVED lines=9> */
[C---:B------:R-:W-:Y:S01]  /*af20*/  FMUL.FTZ R31, R32.reuse, R37 ;  /* 0x00000025201f7220 */ /* 0x040fe20000410000 */
        /* <DEDUP_REMOVED lines=10> */
[C---:B------:R-:W-:Y:S01]  /*afd0*/  FMUL.FTZ R28, R33.reuse, R8 ;  /* 0x00000008211c7220 */ /* 0x040fe20000410000 */
[-C--:B------:R-:W-:Y:S01]  /*afe0*/  FMUL.FTZ R38, R33, R4.reuse ;  /* 0x0000000421267220 */ /* 0x080fe20000410000 */
[----:B------:R-:W-:Y:S01]  /*aff0*/  FMUL.FTZ R10, R10, R27 ;  /* 0x0000001b0a0a7220 */ /* 0x000fe20000410000 */
[----:B------:R-:W-:Y:S02]  /*b000*/  IMAD.U32 R34, R11, 0x10000, RZ ;  /* 0x000100000b227824 */ /* 0x000fe400078e00ff */
[C---:B------:R-:W-:Y:S01]  /*b010*/  FFMA.FTZ R37, R29.reuse, R4, -R28 ;  /* 0x000000041d257223 */ /* 0x040fe2000001081c */
[----:B------:R-:W-:Y:S02]  /*b020*/  IMAD.U32 R33, R24, 0x10000, RZ ;  /* 0x0001000018217824 */ /* 0x000fe400078e00ff */
[----:B------:R-:W-:Y:S01]  /*b030*/  FFMA.FTZ R38, R29, R8, R38 ;  /* 0x000000081d267223 */ /* 0x000fe20000010026 */
[----:B------:R-:W-:-:S02]  /*b040*/  IMAD.U32 R31, R14, 0x10000, RZ ;  /* 0x000100000e1f7824 */ /* 0x000fc400078e00ff */
[----:B------:R-:W-:Y:S01]  /*b050*/  FFMA.FTZ R35, R6, R35, R10 ;  /* 0x0000002306237223 */ /* 0x000fe2000001000a */
[----:B------:R-:W-:Y:S01]  /*b060*/  LOP3.LUT R9, R9, 0xffff0000, RZ, 0xc0, !PT ;  /* 0xffff000009097812 */ /* 0x000fe200078ec0ff */
[----:B------:R-:W-:Y:S01]  /*b070*/  FMUL.FTZ R29, R34, R33 ;  /* 0x00000021221d7220 */ /* 0x000fe20000410000 */
[----:B------:R-:W-:Y:S01]  /*b080*/  LOP3.LUT R11, R11, 0xffff0000, RZ, 0xc0, !PT ;  /* 0xffff00000b0b7812 */ /* 0x000fe200078ec0ff */
[----:B------:R-:W-:Y:S01]  /*b090*/  FFMA.FTZ R44, R6, R27, -R43 ;  /* 0x0000001b062c7223 */ /* 0x000fe2000001082b */
[----:B------:R-:W-:Y:S01]  /*b0a0*/  LOP3.LUT R8, R20, 0xffff0000, RZ, 0xc0, !PT ;  /* 0xffff000014087812 */ /* 0x000fe200078ec0ff */
[-C--:B------:R-:W-:Y:S01]  /*b0b0*/  FMUL.FTZ R27, R34, R31.reuse ;  /* 0x0000001f221b7220 */ /* 0x080fe20000410000 */
[----:B------:R-:W-:Y:S01]  /*b0c0*/  LOP3.LUT R10, R24, 0xffff0000, RZ, 0xc0, !PT ;  /* 0xffff0000180a7812 */ /* 0x000fe200078ec0ff */
[C---:B------:R-:W-:Y:S01]  /*b0d0*/  FFMA.FTZ R29, R30.reuse, R31, -R29 ;  /* 0x0000001f1e1d7223 */ /* 0x040fe2000001081d */
        /* <DEDUP_REMOVED lines=21> */
.L_x_7138:
[----:B------:R-:W-:Y:S05]  /*b230*/  BSYNC B1 ;  /* 0x0000000000017941 */ /* 0x000fea0003800000 */
.L_x_7137:
[----:B------:R-:W-:Y:S04]  /*b240*/  BSSY B1, `(.L_x_7139) ;  /* 0x0000059000017945 */ /* 0x000fe80003800000 */
[----:B------:R-:W-:Y:S05]  /*b250*/  @P2 BRA `(.L_x_7140) ;  /* 0x00000004005c2947 */ /* 0x000fea0003800000 */
[----:B-1----:R-:W-:Y:S01]  /*b260*/  LEA.HI R4, R13, R202, RZ, 0x1d ;  /* 0x000000ca0d047211 */ /* 0x002fe200078fe8ff */
[C---:B------:R-:W-:Y:S01]  /*b270*/  IMAD.U32 R37, R15.reuse, 0x10000, RZ ;  /* 0x000100000f257824 */ /* 0x040fe200078e00ff */
[----:B------:R-:W-:Y:S01]  /*b280*/  SHF.R.U32.HI R7, RZ, 0x3, R193 ;  /* 0x00000003ff077819 */ /* 0x000fe200000116c1 */
[----:B------:R-:W-:Y:S01]  /*b290*/  IMAD.U32 R35, R0, 0x10000, RZ ;  /* 0x0001000000237824 */ /* 0x000fe200078e00ff */
[----:B------:R-:W-:Y:S01]  /*b2a0*/  SHF.R.S32.HI R5, RZ, 0x1f, R4 ;  /* 0x0000001fff057819 */ /* 0x000fe20000011404 */
[----:B------:R-:W-:Y:S01]  /*b2b0*/  IMAD.SHL.U32 R6, R4, 0x8, RZ ;  /* 0x0000000804067824 */ /* 0x000fe200078e00ff */
[----:B------:R-:W-:Y:S01]  /*b2c0*/  LOP3.LUT R44, R15, 0xffff0000, RZ, 0xc0, !PT ;  /* 0xffff00000f2c7812 */ /* 0x000fe200078ec0ff */
[----:B------:R-:W-:Y:S01]  /*b2d0*/  IMAD.U32 R42, R3, 0x10000, RZ ;  /* 0x00010000032a7824 */ /* 0x000fe200078e00ff */
[----:B------:R-:W-:Y:S01]  /*b2e0*/  LEA.HI R5, R5, R4, RZ, 0x3 ;  /* 0x0000000405057211 */ /* 0x000fe200078f18ff */
[----:B------:R-:W-:Y:S01]  /*b2f0*/  IMAD.U32 R41, R21, 0x10000, RZ ;  /* 0x0001000015297824 */ /* 0x000fe200078e00ff */
[----:B------:R-:W-:Y:S01]  /*b300*/  LOP3.LUT R4, R193, 0x38, R6, 0xf8, !PT ;  /* 0x00000038c1047812 */ /* 0x000fe200078ef806 */
[----:B------:R-:W-:Y:S01]  /*b310*/  IMAD.U32 R39, R12, 0x10000, RZ ;  /* 0x000100000c277824 */ /* 0x000fe200078e00ff */
[----:B------:R-:W-:-:S02]  /*b320*/  SHF.L.U32 R5, R5, 0xa, RZ ;  /* 0x0000000a05057819 */ /* 0x000fc400000006ff */
[----:B------:R-:W-:Y:S02]  /*b330*/  LOP3.LUT R4, R4, R7, RZ, 0x3c, !PT ;  /* 0x0000000704047212 */ /* 0x000fe400078e3cff */
[----:B------:R-:W-:Y:S02]  /*b340*/  LOP3.LUT R5, R5, 0x7fffe000, RZ, 0xc0, !PT ;  /* 0x7fffe00005057812 */ /* 0x000fe400078ec0ff */
[----:B------:R-:W-:Y:S02]  /*b350*/  LOP3.LUT R40, R0, 0xffff0000, RZ, 0xc0, !PT ;  /* 0xffff000000287812 */ /* 0x000fe400078ec0ff */
[----:B------:R-:W-:Y:S02]  /*b360*/  IADD3 R9, R4, R5, R197 ;  /* 0x0000000504097210 */ /* 0x000fe40007ffe0c5 */
[----:B------:R-:W0:Y:S01]  /*b370*/  LDS.128 R4, [R217] ;  /* 0x00000000d9047984 */ /* 0x000e220000000c00 */
[C---:B------:R-:W-:Y:S02]  /*b380*/  SHF.L.U32 R46, R20.reuse, 0x10, RZ ;  /* 0x00000010142e7819 */ /* 0x040fe400000006ff */
[----:B------:R-:W-:Y:S01]  /*b390*/  IMAD R25, R9, 0x2, R156 ;  /* 0x0000000209197824 */ /* 0x000fe200078e029c */
[----:B------:R-:W-:-:S02]  /*b3a0*/  LOP3.LUT R47, R20, 0xffff0000, RZ, 0xc0, !PT ;  /* 0xffff0000142f7812 */ /* 0x000fc400078ec0ff */
[----:B------:R-:W-:Y:S02]  /*b3b0*/  LOP3.LUT R49, R24, 0xffff0000, RZ, 0xc0, !PT ;  /* 0xffff000018317812 */ /* 0x000fe400078ec0ff */
[----:B------:R-:W1:Y:S01]  /*b3c0*/  LDS.128 R8, [R25+0x10400] ;  /* 0x0104000019087984 */ /* 0x000e620000000c00 */
        /* <DEDUP_REMOVED lines=21> */
[-C--:B------:R-:W-:Y:S01]  /*b520*/  FMUL.FTZ R35, R46, R32.reuse ;  /* 0x000000202e237220 */ /* 0x080fe20000410000 */
[----:B------:R-:W-:Y:S01]  /*b530*/  FMUL.FTZ R37, R42, R32 ;  /* 0x000000202a257220 */ /* 0x000fe20000410000 */
[-C--:B------:R-:W-:Y:S01]  /*b540*/  FFMA.FTZ R31, R40, R4.reuse, -R31 ;  /* 0x00000004281f7223 */ /* 0x080fe2000001081f */
[----:B------:R-:W-:Y:S01]  /*b550*/  FFMA.FTZ R27, R44, R4, R27 ;  /* 0x000000042c1b7223 */ /* 0x000fe2000001001b */
[----:B------:R-:W-:Y:S01]  /*b560*/  LOP3.LUT R10, R10, 0xffff0000, RZ, 0xc0, !PT ;  /* 0xffff00000a0a7812 */ /* 0x000fe200078ec0ff */
[-C--:B------:R-:W-:Y:S01]  /*b570*/  FMUL.FTZ R4, R41, R33.reuse ;  /* 0x0000002129047220 */ /* 0x080fe20000410000 */
[----:B------:R-:W-:Y:S01]  /*b580*/  LOP3.LUT R32, R12, 0xffff0000, RZ, 0xc0, !PT ;  /* 0xffff00000c207812 */ /* 0x000fe200078ec0ff */
[-C--:B------:R-:W-:Y:S01]  /*b590*/  FFMA.FTZ R35, R42, R28.reuse, -R35 ;  /* 0x0000001c2a237223 */ /* 0x080fe20000010823 */
[----:B------:R-:W-:Y:S01]  /*b5a0*/  LOP3.LUT R40, R21, 0xffff0000, RZ, 0xc0, !PT ;  /* 0xffff000015287812 */ /* 0x000fe200078ec0ff */
[----:B------:R-:W-:Y:S01]  /*b5b0*/  FFMA.FTZ R37, R46, R28, R37 ;  /* 0x0000001c2e257223 */ /* 0x000fe20000010025 */
[----:B------:R-:W-:Y:S01]  /*b5c0*/  FMUL.FTZ R28, R39, R33 ;  /* 0x00000021271c7220 */ /* 0x000fe20000410000 */
[----:B------:R-:W-:-:S02]  /*b5d0*/  IMAD.U32 R34, R11, 0x10000, RZ ;  /* 0x000100000b227824 */ /* 0x000fc400078e00ff */
[-C--:B------:R-:W-:Y:S01]  /*b5e0*/  FFMA.FTZ R8, R39, R29.reuse, -R4 ;  /* 0x0000001d27087223 */ /* 0x080fe20000010804 */
[----:B------:R-:W-:Y:S02]  /*b5f0*/  IMAD.U32 R42, R24, 0x10000, RZ ;  /* 0x00010000182a7824 */ /* 0x000fe400078e00ff */
[-C--:B------:R-:W-:Y:S01]  /*b600*/  FMUL.FTZ R33, R40, R10.reuse ;  /* 0x0000000a28217220 */ /* 0x080fe20000410000 */
[----:B------:R-:W-:Y:S01]  /*b610*/  FMUL.FTZ R39, R32, R10 ;  /* 0x0000000a20277220 */ /* 0x000fe20000410000 */
[----:B------:R-:W-:Y:S01]  /*b620*/  FFMA.FTZ R10, R41, R29, R28 ;  /* 0x0000001d290a7223 */ /* 0x000fe2000001001c */
[----:B------:R-:W-:Y:S01]  /*b630*/  LOP3.LUT R11, R11, 0xffff0000, RZ, 0xc0, !PT ;  /* 0xffff00000b0b7812 */ /* 0x000fe200078ec0ff */
[----:B------:R-:W-:Y:S02]  /*b640*/  IMAD.U32 R4, R14, 0x10000, RZ ;  /* 0x000100000e047824 */ /* 0x000fe400078e00ff */
[----:B------:R-:W-:Y:S01]  /*b650*/  FMUL.FTZ R29, R42, R34 ;  /* 0x000000222a1d7220 */ /* 0x000fe20000410000 */
[-C--:B------:R-:W-:Y:S01]  /*b660*/  FFMA.FTZ R33, R32, R6.reuse, -R33 ;  /* 0x0000000620217223 */ /* 0x080fe20000010821 */
[----:B------:R-:W-:Y:S01]  /*b670*/  FFMA.FTZ R39, R40, R6, R39 ;  /* 0x0000000628277223 */ /* 0x000fe20000010027 */
[C---:B------:R-:W-:Y:S01]  /*b680*/  FMUL.FTZ R41, R4.reuse, R34 ;  /* 0x0000002204297220 */ /* 0x040fe20000410000 */
[-C--:B------:R-:W-:Y:S01]  /*b690*/  FFMA.FTZ R29, R4, R30.reuse, -R29 ;  /* 0x0000001e041d7223 */ /* 0x080fe2000001081d */
[----:B------:R-:W-:Y:S01]  /*b6a0*/  FMUL.FTZ R4, R47, R9 ;  /* 0x000000092f047220 */ /* 0x000fe20000410000 */
[----:B------:R-:W-:Y:S01]  /*b6b0*/  FMUL.FTZ R32, R49, R11 ;  /* 0x0000000b31207220 */ /* 0x000fe20000410000 */
[----:B------:R-:W-:Y:S01]  /*b6c0*/  FMUL.FTZ R6, R43, R9 ;  /* 0x000000092b067220 */ /* 0x000fe20000410000 */
[----:B------:R-:W-:Y:S01]  /*b6d0*/  FMUL.FTZ R34, R45, R11 ;  /* 0x0000000b2d227220 */ /* 0x000fe20000410000 */
        /* <DEDUP_REMOVED lines=15> */
.L_x_7140:
[----:B------:R-:W-:Y:S05]  /*b7d0*/  BSYNC B1 ;  /* 0x0000000000017941 */ /* 0x000fea0003800000 */
.L_x_7139:
[----:B------:R-:W-:Y:S04]  /*b7e0*/  BSSY B1, `(.L_x_7141) ;  /* 0x0000059000017945 */ /* 0x000fe80003800000 */
[----:B------:R-:W-:Y:S05]  /*b7f0*/  @P1 BRA `(.L_x_7142) ;  /* 0x00000004005c1947 */ /* 0x000fea0003800000 */
[----:B-12---:R-:W-:Y:S01]  /*b800*/  LEA.HI R4, R13, R202, RZ, 0x1d ;  /* 0x000000ca0d047211 */ /* 0x006fe200078fe8ff */
        /* <DEDUP_REMOVED lines=11> */
[----:B------:R-:W-:Y:S01]  /*b8c0*/  LOP3.LUT R40, R0, 0xffff0000, RZ, 0xc0, !PT ;  /* 0xffff000000287812 */ /* 0x000fe200078ec0ff */
[----:B------:R-:W-:Y:S01]  /*b8d0*/  IMAD.SHL.U32 R7, R7, 0x400, RZ ;  /* 0x0000040007077824 */ /* 0x000fe200078e00ff */
[----:B------:R-:W-:Y:S01]  /*b8e0*/  LOP3.LUT R5, R4, R6, RZ, 0x3c, !PT ;  /* 0x0000000604057212 */ /* 0x000fe200078e3cff */
[----:B------:R-:W-:Y:S01]  /*b8f0*/  IMAD.U32 R39, R12, 0x10000, RZ ;  /* 0x000100000c277824 */ /* 0x000fe200078e00ff */
[----:B------:R-:W-:-:S02]  /*b900*/  LOP3.LUT R47, R20, 0xffff0000, RZ, 0xc0, !PT ;  /* 0xffff0000142f7812 */ /* 0x000fc400078ec0ff */
[----:B------:R-:W-:Y:S02]  /*b910*/  LOP3.LUT R7, R7, 0x7fffe000, RZ, 0xc0, !PT ;  /* 0x7fffe00007077812 */ /* 0x000fe400078ec0ff */
[----:B------:R-:W-:Y:S02]  /*b920*/  LOP3.LUT R49, R24, 0xffff0000, RZ, 0xc0, !PT ;  /* 0xffff000018317812 */ /* 0x000fe400078ec0ff */
[----:B------:R-:W-:Y:S02]  /*b930*/  IADD3 R9, R5, R7, R196 ;  /* 0x0000000705097210 */ /* 0x000fe40007ffe0c4 */
[----:B------:R-:W0:Y:S01]  /*b940*/  LDS.128 R4, [R216] ;  /* 0x00000000d8047984 */ /* 0x000e220000000c00 */
[----:B------:R-:W-:Y:S02]  /*b950*/  LOP3.LUT R43, R3, 0xffff0000, RZ, 0xc0, !PT ;  /* 0xffff0000032b7812 */ /* 0x000fe400078ec0ff */
[----:B------:R-:W-:Y:S01]  /*b960*/  IMAD R25, R9, 0x2, R156 ;  /* 0x0000000209197824 */ /* 0x000fe200078e029c */
[----:B------:R-:W-:-:S04]  /*b970*/  LOP3.LUT R45, R14, 0xffff0000, RZ, 0xc0, !PT ;  /* 0xffff00000e2d7812 */ /* 0x000fc800078ec0ff */
[----:B------:R-:W1:Y:S01]  /*b980*/  LDS.128 R8, [R25+0x10400] ;  /* 0x0104000019087984 */ /* 0x000e620000000c00 */
[C---:B0-----:R-:W-:Y:S01]  /*b990*/  IMAD.U32 R27, R4.reuse, 0x10000, RZ ;  /* 0x00010000041b7824 */ /* 0x041fe200078e00ff */
[----:B------:R-:W-:Y:S01]  /*b9a0*/  LOP3.LUT R4, R4, 0xffff0000, RZ, 0xc0, !PT ;  /* 0xffff000004047812 */ /* 0x000fe200078ec0ff */
[----:B------:R-:W-:Y:S01]  /*b9b0*/  IMAD.U32 R28, R5, 0x10000, RZ ;  /* 0x00010000051c7824 */ /* 0x000fe200078e00ff */
[----:B------:R-:W-:Y:S01]  /*b9c0*/  SHF.L.U32 R30, R7, 0x10, RZ ;  /* 0x00000010071e7819 */ /* 0x000fe200000006ff */
[C---:B------:R-:W-:Y:S01]  /*b9d0*/  IMAD.U32 R29, R6.reuse, 0x10000, RZ ;  /* 0x00010000061d7824 */ /* 0x040fe200078e00ff */
[----:B------:R-:W-:Y:S02]  /*b9e0*/  LOP3.LUT R6, R6, 0xffff0000, RZ, 0xc0, !PT ;  /* 0xffff000006067812 */ /* 0x000fe400078ec0ff */
        /* <DEDUP_REMOVED lines=28> */
[----:B------:R-:W-:Y:S01]  /*bbb0*/  SHF.L.U32 R4, R14, 0x10, RZ ;  /* 0x000000100e047819 */ /* 0x000fe200000006ff */
[----:B------:R-:W-:Y:S01]  /*bbc0*/  FFMA.FTZ R10, R41, R29, R28 ;  /* 0x0000001d290a7223 */ /* 0x000fe2000001001c */
[----:B------:R-:W-:Y:S01]  /*bbd0*/  LOP3.LUT R11, R11, 0xffff0000, RZ, 0xc0, !PT ;  /* 0xffff00000b0b7812 */ /* 0x000fe200078ec0ff */
[----:B------:R-:W-:Y:S01]  /*bbe0*/  FMUL.FTZ R29, R42, R34 ;  /* 0x000000222a1d7220 */ /* 0x000fe20000410000 */
[----:B------:R-:W-:Y:S01]  /*bbf0*/  LOP3.LUT R7, R7, 0xffff0000, RZ, 0xc0, !PT ;  /* 0xffff000007077812 */ /* 0x000fe200078ec0ff */
[----:B------:R-:W-:Y:S01]  /*bc00*/  FFMA.FTZ R33, R32, R6, -R33 ;  /* 0x0000000620217223 */ /* 0x000fe20000010821 */
[C---:B------:R-:W-:Y:S01]  /*bc10*/  FMUL.FTZ R41, R4.reuse, R34 ;  /* 0x0000002204297220 */ /* 0x040fe20000410000 */
[----:B------:R-:W-:Y:S01]  /*bc20*/  FFMA.FTZ R29, R4, R30, -R29 ;  /* 0x0000001e041d7223 */ /* 0x000fe2000001081d */
[----:B------:R-:W-:Y:S01]  /*bc30*/  FFMA.FTZ R39, R40, R6, R39 ;  /* 0x0000000628277223 */ /* 0x000fe20000010027 */
        /* <DEDUP_REMOVED lines=19> */
.L_x_7142:
[----:B------:R-:W-:Y:S05]  /*bd70*/  BSYNC B1 ;  /* 0x0000000000017941 */ /* 0x000fea0003800000 */
.L_x_7141:
[----:B------:R-:W-:Y:S05]  /*bd80*/  @P0 BRA `(.L_x_7129) ;  /* 0x0000000400580947 */ /* 0x000fea0003800000 */
[----:B------:R-:W-:Y:S01]  /*bd90*/  LEA.HI R13, R13, R202, RZ, 0x1d ;  /* 0x000000ca0d0d7211 */ /* 0x000fe200078fe8ff */
[C---:B------:R-:W-:Y:S01]  /*bda0*/  IMAD.U32 R37, R15.reuse, 0x10000, RZ ;  /* 0x000100000f257824 */ /* 0x040fe200078e00ff */
[----:B------:R-:W-:Y:S01]  /*bdb0*/  LOP3.LUT R36, R15, 0xffff0000, RZ, 0xc0, !PT ;  /* 0xffff00000f247812 */ /* 0x000fe200078ec0ff */
[C---:B------:R-:W-:Y:S01]  /*bdc0*/  IMAD.U32 R35, R0.reuse, 0x10000, RZ ;  /* 0x0001000000237824 */ /* 0x040fe200078e00ff */
[----:B-123--:R-:W-:Y:S01]  /*bdd0*/  SHF.R.S32.HI R6, RZ, 0x1f, R13 ;  /* 0x0000001fff067819 */ /* 0x00efe2000001140d */
[----:B------:R-:W-:Y:S01]  /*bde0*/  IMAD.SHL.U32 R4, R13, 0x8, RZ ;  /* 0x000000080d047824 */ /* 0x000fe200078e00ff */
[----:B------:R-:W-:Y:S01]  /*bdf0*/  LOP3.LUT R0, R0, 0xffff0000, RZ, 0xc0, !PT ;  /* 0xffff000000007812 */ /* 0x000fe200078ec0ff */
[----:B------:R-:W-:Y:S01]  /*be00*/  IMAD.U32 R39, R20, 0x10000, RZ ;  /* 0x0001000014277824 */ /* 0x000fe200078e00ff */
[----:B------:R-:W-:Y:S01]  /*be10*/  LEA.HI R6, R6, R13, RZ, 0x3 ;  /* 0x0000000d06067211 */ /* 0x000fe200078f18ff */
[----:B------:R-:W-:Y:S01]  /*be20*/  IMAD.U32 R38, R21, 0x10000, RZ ;  /* 0x0001000015267824 */ /* 0x000fe200078e00ff */
[----:B------:R-:W-:Y:S01]  /*be30*/  LOP3.LUT R4, R159, 0x38, R4, 0xf8, !PT ;  /* 0x000000389f047812 */ /* 0x000fe200078ef804 */
[----:B------:R-:W-:-:S02]  /*be40*/  IMAD.U32 R41, R24, 0x10000, RZ ;  /* 0x0001000018297824 */ /* 0x000fc400078e00ff */
[----:B------:R-:W-:Y:S01]  /*be50*/  IMAD.SHL.U32 R6, R6, 0x400, RZ ;  /* 0x0000040006067824 */ /* 0x000fe200078e00ff */
[----:B------:R-:W-:-:S04]  /*be60*/  LOP3.LUT R4, R4, R229, RZ, 0x3c, !PT ;  /* 0x000000e504047212 */ /* 0x000fc800078e3cff */
[----:B------:R-:W-:-:S04]  /*be70*/  LOP3.LUT R6, R6, 0x7fffe000, RZ, 0xc0, !PT ;  /* 0x7fffe00006067812 */ /* 0x000fc800078ec0ff */
[----:B------:R-:W-:Y:S02]  /*be80*/  IADD3 R9, R4, R6, R195 ;  /* 0x0000000604097210 */ /* 0x000fe40007ffe0c3 */
[----:B------:R-:W1:Y:S03]  /*be90*/  LDS.128 R4, [R215] ;  /* 0x00000000d7047984 */ /* 0x000e660000000c00 */
[----:B------:R-:W-:-:S05]  /*bea0*/  IMAD R13, R9, 0x2, R156 ;  /* 0x00000002090d7824 */ /* 0x000fca00078e029c */
[----:B------:R-:W2:Y:S01]  /*beb0*/  LDS.128 R8, [R13+0x10400] ;  /* 0x010400000d087984 */ /* 0x000ea20000000c00 */
[C---:B-1----:R-:W-:Y:S01]  /*bec0*/  IMAD.U32 R25, R4.reuse, 0x10000, RZ ;  /* 0x0001000004197824 */ /* 0x042fe200078e00ff */
[----:B------:R-:W-:Y:S01]  /*bed0*/  LOP3.LUT R4, R4, 0xffff0000, RZ, 0xc0, !PT ;  /* 0xffff000004047812 */ /* 0x000fe200078ec0ff */
[C---:B0-----:R-:W-:Y:S01]  /*bee0*/  IMAD.U32 R27, R5.reuse, 0x10000, RZ ;  /* 0x00010000051b7824 */ /* 0x041fe200078e00ff */
[----:B------:R-:W-:Y:S01]  /*bef0*/  LOP3.LUT R5, R5, 0xffff0000, RZ, 0xc0, !PT ;  /* 0xffff000005057812 */ /* 0x000fe200078ec0ff */
[C---:B------:R-:W-:Y:S01]  /*bf00*/  IMAD.U32 R28, R6.reuse, 0x10000, RZ ;  /* 0x00010000061c7824 */ /* 0x040fe200078e00ff */
[----:B------:R-:W-:Y:S01]  /*bf10*/  LOP3.LUT R6, R6, 0xffff0000, RZ, 0xc0, !PT ;  /* 0xffff000006067812 */ /* 0x000fe200078ec0ff */
[C---:B------:R-:W-:Y:S01]  /*bf20*/  IMAD.U32 R29, R7.reuse, 0x10000, RZ ;  /* 0x00010000071d7824 */ /* 0x040fe200078e00ff */
[----:B------:R-:W-:Y:S01]  /*bf30*/  LOP3.LUT R7, R7, 0xffff0000, RZ, 0xc0, !PT ;  /* 0xffff000007077812 */ /* 0x000fe200078ec0ff */
[C---:B--2---:R-:W-:Y:S01]  /*bf40*/  IMAD.U32 R30, R8.reuse, 0x10000, RZ ;  /* 0x00010000081e7824 */ /* 0x044fe200078e00ff */
        /* <DEDUP_REMOVED lines=8> */
[----:B------:R-:W-:-:S02]  /*bfd0*/  IMAD.U32 R35, R3, 0x10000, RZ ;  /* 0x0001000003237824 */ /* 0x000fc400078e00ff */
[----:B------:R-:W-:Y:S01]  /*bfe0*/  FFMA.FTZ R30, R37, R25, R30 ;  /* 0x00000019251e7223 */ /* 0x000fe2000001001e */
[C---:B------:R-:W-:Y:S01]  /*bff0*/  FMUL.FTZ R25, R0.reuse, R8 ;  /* 0x0000000800197220 */ /* 0x040fe20000410000 */
[-C--:B------:R-:W-:Y:S01]  /*c000*/  FFMA.FTZ R15, R0, R4.reuse, -R15 ;  /* 0x00000004000f7223 */ /* 0x080fe2000001080f */
[-C--:B------:R-:W-:Y:S01]  /*c010*/  FMUL.FTZ R0, R39, R31.reuse ;  /* 0x0000001f27007220 */ /* 0x080fe20000410000 */
[C---:B------:R-:W-:Y:S01]  /*c020*/  FMUL.FTZ R8, R35.reuse, R31 ;  /* 0x0000001f23087220 */ /* 0x040fe20000410000 */
[----:B------:R-:W-:Y:S01]  /*c030*/  FFMA.FTZ R25, R36, R4, R25 ;  /* 0x0000000424197223 */ /* 0x000fe20000010019 */
[C---:B------:R-:W-:Y:S02]  /*c040*/  IMAD.U32 R4, R12.reuse, 0x10000, RZ ;  /* 0x000100000c047824 */ /* 0x040fe400078e00ff */
[-C--:B------:R-:W-:Y:S01]  /*c050*/  FFMA.FTZ R0, R35, R27.reuse, -R0 ;  /* 0x0000001b23007223 */ /* 0x080fe20000010800 */
[----:B------:R-:W-:Y:S01]  /*c060*/  FFMA.FTZ R27, R39, R27, R8 ;  /* 0x0000001b271b7223 */ /* 0x000fe20000010008 */
[----:B------:R-:W-:Y:S01]  /*c070*/  LOP3.LUT R8, R12, 0xffff0000, RZ, 0xc0, !PT ;  /* 0xffff00000c087812 */ /* 0x000fe200078ec0ff */
[----:B------:R-:W-:Y:S01]  /*c080*/  FMUL.FTZ R31, R38, R32 ;  /* 0x00000020261f7220 */ /* 0x000fe20000410000 */
[----:B------:R-:W-:Y:S01]  /*c090*/  LOP3.LUT R12, R21, 0xffff0000, RZ, 0xc0, !PT ;  /* 0xffff0000150c7812 */ /* 0x000fe200078ec0ff */
[----:B------:R-:W-:-:S02]  /*c0a0*/  IMAD.U32 R33, R11, 0x10000, RZ ;  /* 0x000100000b217824 */ /* 0x000fc400078e00ff */
[C---:B------:R-:W-:Y:S01]  /*c0b0*/  FMUL.FTZ R21, R4.reuse, R32 ;  /* 0x0000002004157220 */ /* 0x040fe20000410000 */
[----:B------:R-:W-:Y:S01]  /*c0c0*/  FFMA.FTZ R31, R4, R28, -R31 ;  /* 0x0000001c041f7223 */ /* 0x000fe2000001081f */
[-C--:B------:R-:W-:Y:S01]  /*c0d0*/  FMUL.FTZ R37, R8, R10.reuse ;  /* 0x0000000a08257220 */ /* 0x080fe20000410000 */
[----:B------:R-:W-:Y:S01]  /*c0e0*/  FMUL.FTZ R35, R12, R10 ;  /* 0x0000000a0c237220 */ /* 0x000fe20000410000 */
[----:B------:R-:W-:Y:S02]  /*c0f0*/  IMAD.U32 R39, R14, 0x10000, RZ ;  /* 0x000100000e277824 */ /* 0x000fe400078e00ff */
[-C--:B------:R-:W-:Y:S01]  /*c100*/  FMUL.FTZ R4, R41, R33.reuse ;  /* 0x0000002129047220 */ /* 0x080fe20000410000 */
[----:B------:R-:W-:Y:S01]  /*c110*/  FFMA.FTZ R10, R38, R28, R21 ;  /* 0x0000001c260a7223 */ /* 0x000fe20000010015 */
[-C--:B------:R-:W-:Y:S01]  /*c120*/  FFMA.FTZ R8, R8, R6.reuse, -R35 ;  /* 0x0000000608087223 */ /* 0x080fe20000010823 */
[----:B------:R-:W-:Y:S01]  /*c130*/  FFMA.FTZ R37, R12, R6, R37 ;  /* 0x000000060c257223 */ /* 0x000fe20000010025 */
[C---:B------:R-:W-:Y:S01]  /*c140*/  FMUL.FTZ R6, R39.reuse, R33 ;  /* 0x0000002127067220 */ /* 0x040fe20000410000 */
[----:B------:R-:W-:Y:S01]  /*c150*/  FFMA.FTZ R21, R39, R29, -R4 ;  /* 0x0000001d27157223 */ /* 0x000fe20000010804 */
[----:B------:R-:W-:-:S02]  /*c160*/  LOP3.LUT R9, R9, 0xffff0000, RZ, 0xc0, !PT ;  /* 0xffff000009097812 */ /* 0x000fc400078ec0ff */
[----:B------:R-:W-:Y:S01]  /*c170*/  LOP3.LUT R11, R11, 0xffff0000, RZ, 0xc0, !PT ;  /* 0xffff00000b0b7812 */ /* 0x000fe200078ec0ff */
[----:B------:R-:W-:Y:S01]  /*c180*/  FFMA.FTZ R29, R41, R29, R6 ;  /* 0x0000001d291d7223 */ /* 0x000fe20000010006 */
[----:B------:R-:W-:Y:S02]  /*c190*/  LOP3.LUT R35, R20, 0xffff0000, RZ, 0xc0, !PT ;  /* 0xffff000014237812 */ /* 0x000fe400078ec0ff */
[----:B------:R-:W-:Y:S02]  /*c1a0*/  LOP3.LUT R39, R24, 0xffff0000, RZ, 0xc0, !PT ;  /* 0xffff000018277812 */ /* 0x000fe400078ec0ff */
        /* <DEDUP_REMOVED lines=20> */
.L_x_7129:
[----:B------:R-:W-:Y:S05]  /*c2f0*/  BSYNC B0 ;  /* 0x0000000000007941 */ /* 0x000fea0003800000 */
.L_x_7110:
        /* <DEDUP_REMOVED lines=8> */
.L_x_7108:
[----:B------:R-:W-:-:S13]  /*c380*/  ISETP.NE.AND P0, PT, R157, 0x3, PT ;  /* 0x000000039d00780c */ /* 0x000fda0003f05270 */
[----:B------:R-:W-:Y:S05]  /*c390*/  @!P0 BRA `(.L_x_7143) ;  /* 0x0000000000048947 */ /* 0x000fea0003800000 */
[----:B------:R-:W-:Y:S01]  /*c3a0*/  BPT.TRAP 0x1 ;  /* 0x000000040000795c */ /* 0x000fe20000300000 */
.L_x_7143:
[----:B-12---:R-:W-:Y:S01]  /*c3b0*/  IMAD R3, R152, 0x8, R156 ;  /* 0x0000000898037824 */ /* 0x006fe200078e029c */
[----:B------:R-:W-:-:S04]  /*c3c0*/  SHF.L.U32 R0, R158, 0x1f, RZ ;  /* 0x0000001f9e007819 */ /* 0x000fc800000006ff */
[----:B------:R1:W2:Y:S01]  /*c3d0*/  SYNCS.PHASECHK.TRANS64.TRYWAIT P1, [R3+URZ+0x28830], R0 ;  /* 0x02883000030075a7 */ /* 0x0002a2000802017f */
[----:B------:R-:W-:Y:S05]  /*c3e0*/  @!P0 BRA `(.L_x_7144) ;  /* 0x0000000000048947 */ /* 0x000fea0003800000 */
[----:B------:R-:W-:Y:S01]  /*c3f0*/  BPT.TRAP 0x1 ;  /* 0x000000040000795c */ /* 0x000fe20000300000 */
.L_x_7144:
[----:B------:R-:W-:Y:S01]  /*c400*/  IMAD.MOV.U32 R151, RZ, RZ, RZ ;  /* 0x000000ffff977224 */ /* 0x000fe200078e00ff */
[----:B--2---:R-:W-:Y:S06]  /*c410*/  @P1 BRA `(.L_x_7145) ;  /* 0x0000000000081947 */ /* 0x004fec0003800000 */
[----:B------:R-:W2:Y:S02]  /*c420*/  SYNCS.PHASECHK.TRANS64.TRYWAIT P1, [R3+URZ+0x28830], R0 ;  /* 0x02883000030075a7 */ /* 0x000ea4000802017f */
[----:B--2---:R-:W-:Y:S05]  /*c430*/  @!P1 BRA `(.L_x_7146) ;  /* 0x000000ec002c9947 */ /* 0x004fea0003800000 */
.L_x_7145:
[----:B------:R-:W-:Y:S05]  /*c440*/  WARPSYNC.ALL ;  /* 0x0000000000007948 */ /* 0x000fea0003800000 */
[----:B-12---:R-:W-:Y:S01]  /*c450*/  VIADD R0, R156, 0x18400 ;  /* 0x000184009c007836 */ /* 0x006fe20000000000 */
[----:B------:R-:W-:Y:S01]  /*c460*/  R2UR UR4, R26 ;  /* 0x000000001a0472ca */ /* 0x000fe200000e0000 */
[----:B------:R-:W-:Y:S01]  /*c470*/  UMOV UR5, 0x40000040 ;  /* 0x4000004000057882 */ /* 0x000fe20000000000 */
[----:B0--34-:R-:W-:Y:S01]  /*c480*/  MOV R5, 0x40000040 ;  /* 0x4000004000057802 */ /* 0x019fe20000000f00 */
[----:B-----5:R-:W-:Y:S01]  /*c490*/  WARPGROUP.ARRIVE ;  /* 0x00000000000079c5 */ /* 0x020fe20000000000 */
[----:B------:R-:W-:Y:S01]  /*c4a0*/  SHF.R.U32.HI R0, RZ, 0x4, R0 ;  /* 0x00000004ff007819 */ /* 0x000fe20000011600 */
[----:B------:R-:W-:Y:S01]  /*c4b0*/  IMAD.MOV.U32 R7, RZ, RZ, 0x40000040 ;  /* 0x40000040ff077424 */ /* 0x000fe200078e00ff */
[----:B------:R-:W-:Y:S01]  /*c4c0*/  R2UR UR7, R5 ;  /* 0x00000000050772ca */ /* 0x000fe200000e0000 */
[----:B------:R-:W-:Y:S01]  /*c4d0*/  UMOV UR9, 0x40000040 ;  /* 0x4000004000097882 */ /* 0x000fe20000000000 */
[----:B------:R-:W-:Y:S01]  /*c4e0*/  LOP3.LUT R0, R0, 0x3fff, RZ, 0xc0, !PT ;  /* 0x00003fff00007812 */ /* 0x000fe200078ec0ff */
[----:B------:R-:W-:Y:S01]  /*c4f0*/  UMOV UR13, 0x40000040 ;  /* 0x40000040000d7882 */ /* 0x000fe20000000000 */
[----:B------:R-:W-:Y:S01]  /*c500*/  R2UR UR11, R7 ;  /* 0x00000000070b72ca */ /* 0x000fe200000e0000 */
[----:B------:R-:W-:Y:S01]  /*c510*/  IMAD.MOV.U32 R7, RZ, RZ, 0x40000040 ;  /* 0x40000040ff077424 */ /* 0x000fe200078e00ff */
[----:B------:R-:W-:Y:S01]  /*c520*/  LOP3.LUT R0, R0, 0x10000, RZ, 0xfc, !PT ;  /* 0x0001000000007812 */ /* 0x000fe200078efcff */
[----:B------:R-:W-:Y:S01]  /*c530*/  ULOP3.LUT UR4, UR4, 0x10000, URZ, 0xfc, !UPT ;  /* 0x0001000004047892 */ /* 0x000fe2000f8efc3f */
[----:B------:R-:W-:Y:S01]  /*c540*/  IMAD.MOV.U32 R5, RZ, RZ, 0x40000040 ;  /* 0x40000040ff057424 */ /* 0x000fe200078e00ff */
[----:B------:R-:W-:Y:S01]  /*c550*/  UMOV UR17, 0x40000040 ;  /* 0x4000004000117882 */ /* 0x000fe20000000000 */
[----:B------:R-:W-:Y:S01]  /*c560*/  R2UR UR15, R7 ;  /* 0x00000000070f72ca */ /* 0x000fe200000e0000 */
[----:B------:R-:W-:Y:S01]  /*c570*/  IMAD R4, R152, 0x800, R0 ;  /* 0x0000080098047824 */ /* 0x000fe200078e0200 */
[----:B------:R-:W-:Y:S01]  /*c580*/  UIADD3 UR8, UR4, 0x2, URZ ;  /* 0x0000000204087890 */ /* 0x000fe2000fffe03f */
[----:B------:R-:W-:Y:S01]  /*c590*/  IMAD.MOV.U32 R7, RZ, RZ, 0x40000040 ;  /* 0x40000040ff077424 */ /* 0x000fe200078e00ff */
[----:B------:R-:W-:Y:S01]  /*c5a0*/  UIADD3 UR12, UR4, 0x4, URZ ;  /* 0x00000004040c7890 */ /* 0x000fe2000fffe03f */
[C---:B------:R-:W-:Y:S01]  /*c5b0*/  VIADD R6, R4.reuse, 0x2 ;  /* 0x0000000204067836 */ /* 0x040fe20000000000 */
[----:B------:R-:W-:Y:S01]  /*c5c0*/  R2UR UR6, R4 ;  /* 0x00000000040672ca */ /* 0x000fe200000e0000 */
[----:B------:R-:W-:Y:S01]  /*c5d0*/  UIADD3 UR16, UR4, 0x6, URZ ;  /* 0x0000000604107890 */ /* 0x000fe2000fffe03f */
[----:B------:R-:W-:Y:S01]  /*c5e0*/  R2UR UR19, R7 ;  /* 0x00000000071372ca */ /* 0x000fe200000e0000 */
[----:B------:R-:W-:Y:S01]  /*c5f0*/  IMAD.MOV.U32 R7, RZ, RZ, 0x40000040 ;  /* 0x40000040ff077424 */ /* 0x000fe200078e00ff */
[----:B------:R-:W-:Y:S01]  /*c600*/  R2UR UR10, R6 ;  /* 0x00000000060a72ca */ /* 0x000fe200000e0000 */
[----:B------:R-:W-:Y:S01]  /*c610*/  VIADD R6, R4, 0x4 ;  /* 0x0000000404067836 */ /* 0x000fe20000000000 */
[----:B------:R-:W-:Y:S01]  /*c620*/  UIADD3 UR20, UR4, 0x400, URZ ;  /* 0x0000040004147890 */ /* 0x000fe2000fffe03f */
[----:B------:R-:W-:Y:S01]  /*c630*/  R2UR UR35, R5 ;  /* 0x00000000052372ca */ /* 0x000fe200000e0000 */
[----:B------:R-:W-:Y:S01]  /*c640*/  UMOV UR21, 0x40000040 ;  /* 0x4000004000157882 */ /* 0x000fe20000000000 */
[----:B------:R-:W-:Y:S01]  /*c650*/  R2UR UR23, R7 ;  /* 0x00000000071772ca */ /* 0x000fe200000e0000 */
[----:B------:R-:W-:Y:S01]  /*c660*/  IMAD.MOV.U32 R7, RZ, RZ, 0x40000040 ;  /* 0x40000040ff077424 */ /* 0x000fe200078e00ff */
[----:B------:R-:W-:Y:S01]  /*c670*/  R2UR UR14, R6 ;  /* 0x00000000060e72ca */ /* 0x000fe200000e0000 */
[----:B------:R-:W-:Y:S01]  /*c680*/  VIADD R6, R4, 0x6 ;  /* 0x0000000604067836 */ /* 0x000fe20000000000 */
[----:B------:R-:W-:Y:S01]  /*c690*/  HGMMA.64x128x16.F32.BF16 R24, gdesc[UR4], RZ, !UPT, gsb0 ;  /* 0x01e00000041879f0 */ /* 0x000fe2000c0018ff */
[----:B------:R-:W-:Y:S01]  /*c6a0*/  UIADD3 UR24, UR4, 0x402, URZ ;  /* 0x0000040204187890 */ /* 0x000fe2000fffe03f */
[----:B------:R-:W-:Y:S01]  /*c6b0*/  R2UR UR27, R7 ;  /* 0x00000000071b72ca */ /* 0x000fe200000e0000 */
[----:B------:R-:W-:Y:S01]  /*c6c0*/  UMOV UR25, 0x40000040 ;  /* 0x4000004000197882 */ /* 0x000fe20000000000 */
[----:B------:R-:W-:Y:S01]  /*c6d0*/  R2UR UR18, R6 ;  /* 0x00000000061272ca */ /* 0x000fe200000e0000 */
[----:B------:R-:W-:Y:S01]  /*c6e0*/  VIADD R6, R4, 0x400 ;  /* 0x0000040004067836 */ /* 0x000fe20000000000 */
[----:B------:R-:W-:Y:S01]  /*c6f0*/  MOV R7, 0x40000040 ;  /* 0x4000004000077802 */ /* 0x000fe20000000f00 */
[----:B------:R-:W-:Y:S01]  /*c700*/  UIADD3 UR28, UR4, 0x404, URZ ;  /* 0x00000404041c7890 */ /* 0x000fe2000fffe03f */
[----:B------:R-:W-:-:S02]  /*c710*/  UMOV UR29, 0x40000040 ;  /* 0x40000040001d7882 */ /* 0x000fc40000000000 */
[----:B------:R-:W-:Y:S01]  /*c720*/  R2UR UR22, R6 ;  /* 0x00000000061672ca */ /* 0x000fe200000e0000 */
[----:B------:R-:W-:Y:S01]  /*c730*/  VIADD R6, R4, 0x402 ;  /* 0x0000040204067836 */ /* 0x000fe20000000000 */
[----:B------:R-:W-:Y:S01]  /*c740*/  R2UR UR31, R7 ;  /* 0x00000000071f72ca */ /* 0x000fe200000e0000 */
[----:B------:R-:W-:Y:S01]  /*c750*/  UIADD3 UR32, UR4, 0x406, URZ ;  /* 0x0000040604207890 */ /* 0x000fe2000fffe03f */
[----:B------:R-:W-:Y:S02]  /*c760*/  UMOV UR33, 0x40000040 ;  /* 0x4000004000217882 */ /* 0x000fe40000000000 */
[----:B------:R-:W-:Y:S01]  /*c770*/  R2UR UR26, R6 ;  /* 0x00000000061a72ca */ /* 0x000fe200000e0000 */
[C---:B------:R-:W-:Y:S02]  /*c780*/  VIADD R6, R4.reuse, 0x404 ;  /* 0x0000040404067836 */ /* 0x040fe40000000000 */
[----:B------:R-:W-:-:S03]  /*c790*/  VIADD R4, R4, 0x406 ;  /* 0x0000040604047836 */ /* 0x000fc60000000000 */
[----:B------:R-:W-:Y:S02]  /*c7a0*/  R2UR UR30, R6 ;  /* 0x00000000061e72ca */ /* 0x000fe400000e0000 */
[----:B------:R-:W-:Y:S01]  /*c7b0*/  R2UR UR34, R4 ;  /* 0x00000000042272ca */ /* 0x000fe200000e0000 */
        /* <DEDUP_REMOVED lines=24> */
.L_x_7147:
[----:B------:R-:W-:Y:S01]  /*c940*/  IMAD.IADD R5, R225, 0x1, R96 ;  /* 0x00000001e1057824 */ /* 0x000fe200078e0260 */
[----:B------:R-:W-:Y:S01]  /*c950*/  P2R R89, PR, RZ, 0x1 ;  /* 0x00000001ff597803 */ /* 0x000fe20000000000 */
[----:B------:R-:W-:Y:S01]  /*c960*/  ULDC UR6, c[0x0][0x988] ;  /* 0x0002620000067ab9 */ /* 0x000fe20000000800 */
[----:B------:R-:W-:Y:S01]  /*c970*/  VIADD R3, R3, 0x28840 ;  /* 0x0002884003037836 */ /* 0x000fe20000000000 */
[----:B------:R-:W-:Y:S01]  /*c980*/  MOV R144, R151 ;  /* 0x0000009700907202 */ /* 0x000fe20000000f00 */
[----:B------:R-:W-:Y:S02]  /*c990*/  IMAD R7, R210, -0x80, R5 ;  /* 0xffffff80d2077824 */ /* 0x000fe400078e0205 */
[----:B------:R-:W-:Y:S01]  /*c9a0*/  IMAD.MOV.U32 R150, RZ, RZ, R151 ;  /* 0x000000ffff967224 */ /* 0x000fe200078e0097 */
[----:B------:R-:W-:Y:S01]  /*c9b0*/  PRMT R3, R222, 0x654, R3 ;  /* 0x00000654de037816 */ /* 0x000fe20000000003 */
[--C-:B------:R-:W-:Y:S01]  /*c9c0*/  IMAD.MOV.U32 R149, RZ, RZ, R151.reuse ;  /* 0x000000ffff957224 */ /* 0x100fe200078e0097 */
[C---:B------:R-:W-:Y:S01]  /*c9d0*/  ISETP.GT.AND P3, PT, R7.reuse, RZ, PT ;  /* 0x000000ff0700720c */ /* 0x040fe20003f64270 */
[--C-:B------:R-:W-:Y:S01]  /*c9e0*/  IMAD.MOV.U32 R148, RZ, RZ, R151.reuse ;  /* 0x000000ffff947224 */ /* 0x100fe200078e0097 */
[C---:B------:R-:W-:Y:S01]  /*c9f0*/  ISETP.GT.AND P1, PT, R7.reuse, 0x1, PT ;  /* 0x000000010700780c */ /* 0x040fe20003f24270 */
[----:B------:R0:W-:Y:S01]  /*ca00*/  SYNCS.ARRIVE.TRANS64.RED.A1T0 RZ, [R3+URZ], RZ ;  /* 0x000000ff03ff79a7 */ /* 0x0001e2000810043f */
[----:B------:R-:W-:Y:S01]  /*ca10*/  ISETP.GT.AND P2, PT, R7, 0x8, PT ;  /* 0x000000080700780c */ /* 0x000fe20003f44270 */
[--C-:B------:R-:W-:Y:S01]  /*ca20*/  IMAD.MOV.U32 R147, RZ, RZ, R151.reuse ;  /* 0x000000ffff937224 */ /* 0x100fe200078e0097 */
[----:B------:R-:W-:Y:S01]  /*ca30*/  FSEL R128, R24, -INF , P3 ;  /* 0xff80000018807808 */ /* 0x000fe20001800000 */
        /* <DEDUP_REMOVED lines=131> */
[----:B------:R-:W-:Y:S02]  /*d270*/  FSEL R114, R77, -INF , P2 ;  /* 0xff8000004d727808 */ /* 0x000fe40001000000 */
[----:B------:R-:W-:Y:S02]  /*d280*/  FMNMX.FTZ R5, R76, R5, !PT ;  /* 0x000000054c057209 */ /* 0x000fe40007810000 */
[----:B------:R-:W-:-:S02]  /*d290*/  ISETP.GT.AND P3, PT, R7, 0x70, PT ;  /* 0x000000700700780c */ /* 0x000fc40003f64270 */
[----:B------:R-:W-:Y:S02]  /*d2a0*/  FSEL R36, R63, -INF , P4 ;  /* 0xff8000003f247808 */ /* 0x000fe40002000000 */
[----:B------:R-:W-:Y:S02]  /*d2b0*/  FSEL R80, R80, -INF , P3 ;  /* 0xff80000050507808 */ /* 0x000fe40001800000 */
[----:B------:R-:W-:Y:S02]  /*d2c0*/  FMNMX.FTZ R5, R114, R5, !PT ;  /* 0x0000000572057209 */ /* 0x000fe40007810000 */
[----:B------:R-:W-:Y:S02]  /*d2d0*/  ISETP.GT.AND P4, PT, R7, 0x71, PT ;  /* 0x000000710700780c */ /* 0x000fe40003f84270 */
[----:B------:R-:W-:Y:S02]  /*d2e0*/  FSEL R62, R62, -INF , P5 ;  /* 0xff8000003e3e7808 */ /* 0x000fe40002800000 */
[----:B------:R-:W-:-:S02]  /*d2f0*/  FSEL R116, R81, -INF , P4 ;  /* 0xff80000051747808 */ /* 0x000fc40002000000 */
[----:B------:R-:W-:Y:S02]  /*d300*/  FMNMX.FTZ R5, R80, R5, !PT ;  /* 0x0000000550057209 */ /* 0x000fe40007810000 */
[C---:B------:R-:W-:Y:S02]  /*d310*/  ISETP.GT.AND P5, PT, R7.reuse, 0x78, PT ;  /* 0x000000780700780c */ /* 0x040fe40003fa4270 */
[----:B------:R-:W-:Y:S02]  /*d320*/  FMNMX.FTZ R5, R116, R5, !PT ;  /* 0x0000000574057209 */ /* 0x000fe40007810000 */
[----:B------:R-:W-:Y:S02]  /*d330*/  FSEL R84, R84, -INF , P5 ;  /* 0xff80000054547808 */ /* 0x000fe40002800000 */
[----:B------:R-:W-:Y:S02]  /*d340*/  ISETP.GT.AND P6, PT, R7, 0x79, PT ;  /* 0x000000790700780c */ /* 0x000fe40003fc4270 */
[----:B------:R-:W-:-:S02]  /*d350*/  FMNMX.FTZ R5, R84, R5, !PT ;  /* 0x0000000554057209 */ /* 0x000fc40007810000 */
[----:B------:R-:W-:Y:S02]  /*d360*/  FSEL R118, R85, -INF , P6 ;  /* 0xff80000055767808 */ /* 0x000fe40003000000 */
[----:B------:R-:W-:Y:S02]  /*d370*/  P2R R15, PR, RZ, 0x4 ;  /* 0x00000004ff0f7803 */ /* 0x000fe40000000000 */
[----:B------:R-:W-:Y:S01]  /*d380*/  FMNMX.FTZ R9, R118, R5, !PT ;  /* 0x0000000576097209 */ /* 0x000fe20007810000 */
[----:B------:R-:W-:Y:S01]  /*d390*/  IMAD.U32 R5, RZ, RZ, UR6 ;  /* 0x00000006ff057e24 */ /* 0x000fe2000f8e00ff */
[----:B------:R-:W-:Y:S02]  /*d3a0*/  P2R R21, PR, RZ, 0x2 ;  /* 0x00000002ff157803 */ /* 0x000fe40000000000 */
[----:B------:R-:W-:Y:S01]  /*d3b0*/  ISETP.GT.AND P1, PT, R7, 0x59, PT ;  /* 0x000000590700780c */ /* 0x000fe20003f24270 */
[----:B------:R-:W1:Y:S01]  /*d3c0*/  SHFL.BFLY PT, R4, R9, 0x2, 0x1f ;  /* 0x0c401f0009047f89 */ /* 0x000e6200000e0000 */
        /* <DEDUP_REMOVED lines=8> */
[----:B------:R-:W-:Y:S02]  /*d450*/  FSEL R52, R75, -INF , P0 ;  /* 0xff8000004b347808 */ /* 0x000fe40000000000 */
[----:B------:R-:W-:Y:S02]  /*d460*/  FSEL R86, R86, -INF , P5 ;  /* 0xff80000056567808 */ /* 0x000fe40002800000 */
[----:B------:R-:W-:Y:S01]  /*d470*/  ISETP.NE.AND P0, PT, R89, RZ, PT ;  /* 0x000000ff5900720c */ /* 0x000fe20003f05270 */
[----:B------:R-:W-:Y:S01]  /*d480*/  IMAD.MOV.U32 R89, RZ, RZ, R151 ;  /* 0x000000ffff597224 */ /* 0x000fe200078e0097 */
[----:B-1----:R-:W-:-:S05]  /*d490*/  FMNMX.FTZ R11, R9, R4, !PT ;  /* 0x00000004090b7209 */ /* 0x002fca0007810000 */
[----:B------:R-:W1:Y:S02]  /*d4a0*/  SHFL.BFLY PT, R4, R11, 0x1, 0x1f ;  /* 0x0c201f000b047f89 */ /* 0x000e6400000e0000 */
[----:B-1----:R-:W-:Y:S02]  /*d4b0*/  FMNMX.FTZ R4, R11, R4, !PT ;  /* 0x000000040b047209 */ /* 0x002fe40007810000 */
[----:B------:R-:W-:Y:S02]  /*d4c0*/  FMNMX.FTZ R11, R26, R27, !PT ;  /* 0x0000001b1a0b7209 */ /* 0x000fe40007810000 */
[C---:B------:R-:W-:Y:S01]  /*d4d0*/  FSETP.NEU.FTZ.AND P2, PT, R4.reuse, -INF , PT ;  /* 0xff8000000400780b */ /* 0x040fe20003f5d000 */
[----:B------:R-:W-:Y:S01]  /*d4e0*/  FMUL.FTZ R13, R4, R5 ;  /* 0x00000005040d7220 */ /* 0x000fe20000410000 */
[----:B------:R-:W-:-:S04]  /*d4f0*/  FMNMX.FTZ R11, R30, R11, !PT ;  /* 0x0000000b1e0b7209 */ /* 0x000fc80007810000 */
[----:B------:R-:W-:Y:S02]  /*d500*/  FMNMX.FTZ R11, R8, R11, !PT ;  /* 0x0000000b080b7209 */ /* 0x000fe40007810000 */
        /* <DEDUP_REMOVED lines=38> */
[-CC-:B------:R-:W-:Y:S01]  /*d770*/  FFMA.FTZ R184, R72, R5.reuse, -R13.reuse ;  /* 0x0000000548b87223 */ /* 0x180fe2000001080d */
[--C-:B------:R-:W-:Y:S01]  /*d780*/  FFMA.FTZ R186, R76, R5, -R13.reuse ;  /* 0x000000054cba7223 */ /* 0x100fe2000001080d */
[----:B------:R-:W-:Y:S01]  /*d790*/  FMNMX.FTZ R25, R54, R25, !PT ;  /* 0x0000001936197209 */ /* 0x000fe20007810000 */
[----:B------:R3:W-:Y:S01]  /*d7a0*/  MUFU.EX2 R21, R92 ;  /* 0x0000005c00157308 */ /* 0x0007e20000000800 */
[-CC-:B------:R-:W-:Y:S01]  /*d7b0*/  FFMA.FTZ R43, R114, R5.reuse, -R13.reuse ;  /* 0x00000005722b7223 */ /* 0x180fe2000001080d */
[--C-:B------:R-:W-:Y:S01]  /*d7c0*/  FFMA.FTZ R188, R80, R5, -R13.reuse ;  /* 0x0000000550bc7223 */ /* 0x100fe2000001080d */
[----:B------:R-:W-:Y:S01]  /*d7d0*/  FMNMX.FTZ R25, R28, R25, !PT ;  /* 0x000000191c197209 */ /* 0x000fe20007810000 */
[-CC-:B------:R-:W-:Y:S01]  /*d7e0*/  FFMA.FTZ R116, R116, R5.reuse, -R13.reuse ;  /* 0x0000000574747223 */ /* 0x180fe2000001080d */
[----:B------:R-:W-:Y:S01]  /*d7f0*/  FFMA.FTZ R190, R84, R5, -R13 ;  /* 0x0000000554be7223 */ /* 0x000fe2000001080d */
[----:B------:R-:W-:Y:S01]  /*d800*/  MOV R132, R151 ;  /* 0x0000009700847202 */ /* 0x000fe20000000f00 */
[--C-:B------:R-:W-:Y:S01]  /*d810*/  IMAD.MOV.U32 R130, RZ, RZ, R151.reuse ;  /* 0x000000ffff827224 */ /* 0x100fe200078e0097 */
[----:B------:R-:W-:Y:S01]  /*d820*/  FMNMX.FTZ R25, R58, R25, !PT ;  /* 0x000000193a197209 */ /* 0x000fe20007810000 */
[----:B------:R-:W4:Y:S01]  /*d830*/  MUFU.EX2 R9, R9 ;  /* 0x0000000900097308 */ /* 0x000f220000000800 */
[----:B---3--:R-:W-:Y:S01]  /*d840*/  FSEL R92, R87, -INF , P6 ;  /* 0xff800000575c7808 */ /* 0x008fe20003000000 */
[--C-:B------:R-:W-:Y:S01]  /*d850*/  IMAD.MOV.U32 R128, RZ, RZ, R151.reuse ;  /* 0x000000ffff807224 */ /* 0x100fe200078e0097 */
[----:B------:R-:W-:Y:S01]  /*d860*/  FMNMX.FTZ R29, R32, R25, !PT ;  /* 0x00000019201d7209 */ /* 0x000fe20007810000 */
[--C-:B------:R-:W-:Y:S01]  /*d870*/  IMAD.MOV.U32 R126, RZ, RZ, R151.reuse ;  /* 0x000000ffff7e7224 */ /* 0x100fe200078e0097 */
[----:B------:R-:W-:Y:S01]  /*d880*/  MOV R120, R151 ;  /* 0x0000009700787202 */ /* 0x000fe20000000f00 */
[--C-:B------:R-:W-:Y:S01]  /*d890*/  IMAD.MOV.U32 R124, RZ, RZ, R151.reuse ;  /* 0x000000ffff7c7224 */ /* 0x100fe200078e0097 */
[----:B------:R-:W-:Y:S01]  /*d8a0*/  FMNMX.FTZ R29, R62, R29, !PT ;  /* 0x0000001d3e1d7209 */ /* 0x000fe20007810000 */
[----:B------:R-:W3:Y:S01]  /*d8b0*/  MUFU.EX2 R164, R164 ;  /* 0x000000a400a47308 */ /* 0x000ee20000000800 */
[--C-:B------:R-:W-:Y:S01]  /*d8c0*/  IMAD.MOV.U32 R114, RZ, RZ, R151.reuse ;  /* 0x000000ffff727224 */ /* 0x100fe200078e0097 */
[----:B------:R-:W-:Y:S01]  /*d8d0*/  MOV R108, R151 ;  /* 0x00000097006c7202 */ /* 0x000fe20000000f00 */
[--C-:B------:R-:W-:Y:S01]  /*d8e0*/  IMAD.MOV.U32 R106, RZ, RZ, R151.reuse ;  /* 0x000000ffff6a7224 */ /* 0x100fe200078e0097 */
[----:B------:R-:W-:Y:S01]  /*d8f0*/  FMNMX.FTZ R29, R36, R29, !PT ;  /* 0x0000001d241d7209 */ /* 0x000fe20007810000 */
[----:B------:R-:W-:-:S02]  /*d900*/  IMAD.MOV.U32 R104, RZ, RZ, R151 ;  /* 0x000000ffff687224 */ /* 0x000fc400078e0097 */
[----:B------:R-:W-:Y:S01]  /*d910*/  IMAD.MOV.U32 R102, RZ, RZ, R151 ;  /* 0x000000ffff667224 */ /* 0x000fe200078e0097 */
[----:B------:R-:W-:Y:S01]  /*d920*/  FMNMX.FTZ R29, R66, R29, !PT ;  /* 0x0000001d421d7209 */ /* 0x000fe20007810000 */
[----:B------:R5:W0:Y:S03]  /*d930*/  MUFU.EX2 R11, R122 ;  /* 0x0000007a000b7308 */ /* 0x000a260000000800 */
[----:B------:R-:W-:-:S04]  /*d940*/  FMNMX.FTZ R31, R40, R29, !PT ;  /* 0x0000001d281f7209 */ /* 0x000fc80007810000 */
[----:B------:R-:W-:Y:S01]  /*d950*/  FMNMX.FTZ R31, R70, R31, !PT ;  /* 0x0000001f461f7209 */ /* 0x000fe20007810000 */
[----:B------:R-:W0:Y:S01]  /*d960*/  MUFU.EX2 R166, R166 ;  /* 0x000000a600a67308 */ /* 0x000e220000000800 */
[----:B-----5:R-:W-:Y:S02]  /*d970*/  IMAD.MOV.U32 R122, RZ, RZ, R151 ;  /* 0x000000ffff7a7224 */ /* 0x020fe400078e0097 */
[----:B------:R-:W-:-:S04]  /*d980*/  FMNMX.FTZ R31, R48, R31, !PT ;  /* 0x0000001f301f7209 */ /* 0x000fc80007810000 */
        /* <DEDUP_REMOVED lines=8> */
[----:B------:R-:W-:Y:S03]  /*da10*/  MUFU.EX2 R170, R170 ;  /* 0x000000aa00aa7308 */ /* 0x000fe60000000800 */
[----:B------:R-:W-:-:S04]  /*da20*/  FMNMX.FTZ R35, R56, R33, !PT ;  /* 0x0000002138237209 */ /* 0x000fc80007810000 */
[----:B------:R-:W-:Y:S01]  /*da30*/  FMNMX.FTZ R35, R86, R35, !PT ;  /* 0x0000002356237209 */ /* 0x000fe20007810000 */
[----:B------:R5:W-:Y:S03]  /*da40*/  MUFU.EX2 R25, R94 ;  /* 0x0000005e00197308 */ /* 0x000be60000000800 */
[----:B------:R-:W-:Y:S01]  /*da50*/  FMNMX.FTZ R6, R92, R35, !PT ;  /* 0x000000235c067209 */ /* 0x000fe20007810000 */
[----:B------:R-:W-:-:S04]  /*da60*/  FFMA.FTZ R35, R44, R5, -R13 ;  /* 0x000000052c237223 */ /* 0x000fc8000001080d */
[----:B------:R-:W1:Y:S01]  /*da70*/  SHFL.BFLY PT, R41, R6, 0x2, 0x1f ;  /* 0x0c401f0006297f89 */ /* 0x000e6200000e0000 */
[----:B------:R-:W-:Y:S01]  /*da80*/  MUFU.EX2 R172, R172 ;  /* 0x000000ac00ac7308 */ /* 0x000fe20000000800 */
[----:B-----5:R-:W-:-:S07]  /*da90*/  IMAD.MOV.U32 R94, RZ, RZ, R151 ;  /* 0x000000ffff5e7224 */ /* 0x020fce00078e0097 */
[----:B------:R5:W-:Y:S08]  /*daa0*/  MUFU.EX2 R29, R100 ;  /* 0x00000064001d7308 */ /* 0x000bf00000000800 */
[----:B------:R-:W-:Y:S01]  /*dab0*/  MUFU.EX2 R174, R174 ;  /* 0x000000ae00ae7308 */ /* 0x000fe20000000800 */
[----:B-----5:R-:W-:Y:S01]  /*dac0*/  IMAD.MOV.U32 R100, RZ, RZ, R151 ;  /* 0x000000ffff647224 */ /* 0x020fe200078e0097 */
[----:B-1----:R-:W-:-:S06]  /*dad0*/  FMNMX.FTZ R44, R6, R41, !PT ;  /* 0x00000029062c7209 */ /* 0x002fcc0007810000 */
[----:B------:R1:W-:Y:S01]  /*dae0*/  MUFU.EX2 R31, R37 ;  /* 0x00000025001f7308 */ /* 0x0003e20000000800 */
[-C--:B------:R-:W-:Y:S01]  /*daf0*/  FFMA.FTZ R41, R112, R5.reuse, -R13 ;  /* 0x0000000570297223 */ /* 0x080fe2000001080d */
[----:B------:R-:W-:Y:S01]  /*db00*/  IMAD.MOV.U32 R112, RZ, RZ, R151 ;  /* 0x000000ffff707224 */ /* 0x000fe200078e0097 */
[----:B------:R-:W5:Y:S05]  /*db10*/  SHFL.BFLY PT, R45, R44, 0x1, 0x1f ;  /* 0x0c201f002c2d7f89 */ /* 0x000f6a00000e0000 */
[----:B------:R-:W-:Y:S01]  /*db20*/  MUFU.EX2 R176, R176 ;  /* 0x000000b000b07308 */ /* 0x000fe20000000800 */
[----:B-1----:R-:W-:Y:S01]  /*db30*/  FFMA.FTZ R37, R88, R5, -R13 ;  /* 0x0000000558257223 */ /* 0x002fe2000001080d */
[----:B------:R-:W-:-:S06]  /*db40*/  IMAD.MOV.U32 R88, RZ, RZ, R151 ;  /* 0x000000ffff587224 */ /* 0x000fcc00078e0097 */
[----:B------:R1:W-:Y:S08]  /*db50*/  MUFU.EX2 R33, R39 ;  /* 0x0000002700217308 */ /* 0x0003f00000000800 */
[----:B------:R-:W-:Y:S01]  /*db60*/  MUFU.EX2 R178, R178 ;  /* 0x000000b200b27308 */ /* 0x000fe20000000800 */
[-CC-:B-1----:R-:W-:Y:S01]  /*db70*/  FFMA.FTZ R39, R110, R5.reuse, -R13.reuse ;  /* 0x000000056e277223 */ /* 0x182fe2000001080d */
[----:B------:R-:W-:Y:S01]  /*db80*/  FFMA.FTZ R13, R118, R5, -R13 ;  /* 0x00000005760d7223 */ /* 0x000fe2000001080d */
[--C-:B------:R-:W-:Y:S01]  /*db90*/  IMAD.MOV.U32 R118, RZ, RZ, R151.reuse ;  /* 0x000000ffff767224 */ /* 0x100fe200078e0097 */
[----:B-----5:R-:W-:Y:S01]  /*dba0*/  FMNMX.FTZ R6, R44, R45, !PT ;  /* 0x0000002d2c067209 */ /* 0x020fe20007810000 */
[----:B------:R-:W-:-:S03]  /*dbb0*/  IMAD.MOV.U32 R110, RZ, RZ, R151 ;  /* 0x000000ffff6e7224 */ /* 0x000fc600078e0097 */
[C---:B------:R-:W-:Y:S01]  /*dbc0*/  FSETP.NEU.FTZ.AND P1, PT, R6.reuse, -INF , PT ;  /* 0xff8000000600780b */ /* 0x040fe20003f3d000 */
[-C--:B------:R-:W-:Y:S01]  /*dbd0*/  FMUL.FTZ R44, R6, R5.reuse ;  /* 0x00000005062c7220 */ /* 0x080fe20000410000 */
[----:B------:R-:W-:Y:S04]  /*dbe0*/  MUFU.EX2 R35, R35 ;  /* 0x0000002300237308 */ /* 0x000fe80000000800 */
[----:B------:R-:W-:Y:S02]  /*dbf0*/  FSEL R47, R44, RZ, P1 ;  /* 0x000000ff2c2f7208 */ /* 0x000fe40000800000 */
[----:B------:R-:W-:Y:S02]  /*dc00*/  ISETP.GE.AND P1, PT, R96, 0x81, PT ;  /* 0x000000816000780c */ /* 0x000fe40003f26270 */
[----:B------:R-:W-:Y:S01]  /*dc10*/  MUFU.EX2 R180, R180 ;  /* 0x000000b400b47308 */ /* 0x000fe20000000800 */
[-CC-:B------:R-:W-:Y:S01]  /*dc20*/  FFMA.FTZ R161, R26, R5.reuse, -R47.reuse ;  /* 0x000000051aa17223 */ /* 0x180fe2000001082f */
[-C--:B------:R-:W-:Y:S01]  /*dc30*/  FFMA.FTZ R26, R27, R5.reuse, -R47 ;  /* 0x000000051b1a7223 */ /* 0x080fe2000001082f */
[----:B------:R-:W-:Y:S01]  /*dc40*/  FADD.FTZ R27, R160, R7 ;  /* 0x00000007a01b7221 */ /* 0x000fe20000010000 */
[-CC-:B------:R-:W-:Y:S01]  /*dc50*/  FFMA.FTZ R163, R30, R5.reuse, -R47.reuse ;  /* 0x000000051ea37223 */ /* 0x180fe2000001082f */
[-CC-:B------:R-:W-:Y:S01]  /*dc60*/  FFMA.FTZ R30, R8, R5.reuse, -R47.reuse ;  /* 0x00000005081e7223 */ /* 0x180fe2000001082f */
[-C--:B------:R-:W-:Y:S01]  /*dc70*/  FFMA.FTZ R165, R34, R5.reuse, -R47 ;  /* 0x0000000522a57223 */ /* 0x080fe2000001082f */
[----:B--2---:R-:W-:Y:S01]  /*dc80*/  FADD.FTZ R8, R162, R27 ;  /* 0x0000001ba2087221 */ /* 0x004fe20000010000 */
[----:B------:R-:W-:Y:S01]  /*dc90*/  MUFU.EX2 R161, R161 ;  /* 0x000000a100a17308 */ /* 0x000fe20000000800 */
[-CC-:B------:R-:W-:Y:S01]  /*dca0*/  FFMA.FTZ R10, R10, R5.reuse, -R47.reuse ;  /* 0x000000050a0a7223 */ /* 0x180fe2000001082f */
[-CC-:B------:R-:W-:Y:S01]  /*dcb0*/  FFMA.FTZ R167, R38, R5.reuse, -R47.reuse ;  /* 0x0000000526a77223 */ /* 0x180fe2000001082f */
[----:B----4-:R-:W-:Y:S01]  /*dcc0*/  FADD.FTZ R27, R9, R8 ;  /* 0x00000008091b7221 */ /* 0x010fe20000010000 */
[-CC-:B------:R-:W-:Y:S01]  /*dcd0*/  FFMA.FTZ R12, R12, R5.reuse, -R47.reuse ;  /* 0x000000050c0c7223 */ /* 0x180fe2000001082f */
[-CC-:B------:R-:W-:Y:S01]  /*dce0*/  FFMA.FTZ R169, R42, R5.reuse, -R47.reuse ;  /* 0x000000052aa97223 */ /* 0x180fe2000001082f */
[-C--:B------:R-:W-:Y:S01]  /*dcf0*/  FFMA.FTZ R14, R14, R5.reuse, -R47 ;  /* 0x000000050e0e7223 */ /* 0x080fe2000001082f */
[----:B---3--:R-:W-:Y:S01]  /*dd00*/  FADD.FTZ R8, R164, R27 ;  /* 0x0000001ba4087221 */ /* 0x008fe20000010000 */
[----:B------:R-:W1:Y:S01]  /*dd10*/  MUFU.EX2 R26, R26 ;  /* 0x0000001a001a7308 */ /* 0x000e620000000800 */
[-CC-:B------:R-:W-:Y:S01]  /*dd20*/  FFMA.FTZ R171, R46, R5.reuse, -R47.reuse ;  /* 0x000000052eab7223 */ /* 0x180fe2000001082f */
[-CC-:B------:R-:W-:Y:S01]  /*dd30*/  FFMA.FTZ R20, R20, R5.reuse, -R47.reuse ;  /* 0x0000000514147223 */ /* 0x180fe2000001082f */
[----:B0-----:R-:W-:Y:S01]  /*dd40*/  FADD.FTZ R27, R11, R8 ;  /* 0x000000080b1b7221 */ /* 0x001fe20000010000 */
[-CC-:B------:R-:W-:Y:S01]  /*dd50*/  FFMA.FTZ R173, R50, R5.reuse, -R47.reuse ;  /* 0x0000000532ad7223 */ /* 0x180fe2000001082f */
[-CC-:B------:R-:W-:Y:S01]  /*dd60*/  FFMA.FTZ R24, R24, R5.reuse, -R47.reuse ;  /* 0x0000000518187223 */ /* 0x180fe2000001082f */
[-C--:B------:R-:W-:Y:S01]  /*dd70*/  FFMA.FTZ R175, R54, R5.reuse, -R47 ;  /* 0x0000000536af7223 */ /* 0x080fe2000001082f */
[----:B------:R-:W-:Y:S01]  /*dd80*/  FADD.FTZ R34, R166, R27 ;  /* 0x0000001ba6227221 */ /* 0x000fe20000010000 */
[----:B------:R-:W0:Y:S01]  /*dd90*/  MUFU.EX2 R163, R163 ;  /* 0x000000a300a37308 */ /* 0x000e220000000800 */
[-CC-:B------:R-:W-:Y:S01]  /*dda0*/  FFMA.FTZ R28, R28, R5.reuse, -R47.reuse ;  /* 0x000000051c1c7223 */ /* 0x180fe2000001082f */
[-CC-:B------:R-:W-:Y:S01]  /*ddb0*/  FFMA.FTZ R177, R58, R5.reuse, -R47.reuse ;  /* 0x000000053ab17223 */ /* 0x180fe2000001082f */
[----:B------:R-:W-:Y:S01]  /*ddc0*/  FADD.FTZ R49, R15, R34 ;  /* 0x000000220f317221 */ /* 0x000fe20000010000 */
[-CC-:B------:R-:W-:Y:S01]  /*ddd0*/  FFMA.FTZ R34, R36, R5.reuse, -R47.reuse ;  /* 0x0000000524227223 */ /* 0x180fe2000001082f */
[-CC-:B------:R-:W-:Y:S01]  /*dde0*/  FFMA.FTZ R32, R32, R5.reuse, -R47.reuse ;  /* 0x0000000520207223 */ /* 0x180fe2000001082f */
[-C--:B------:R-:W-:Y:S01]  /*ddf0*/  FFMA.FTZ R179, R62, R5.reuse, -R47 ;  /* 0x000000053eb37223 */ /* 0x080fe2000001082f */
[----:B------:R-:W-:Y:S01]  /*de00*/  FADD.FTZ R36, R168, R49 ;  /* 0x00000031a8247221 */ /* 0x000fe20000010000 */
[----:B------:R-:W2:Y:S01]  /*de10*/  MUFU.EX2 R30, R30 ;  /* 0x0000001e001e7308 */ /* 0x000ea20000000800 */
[----:B-1----:R-:W-:Y:S01]  /*de20*/  FADD.FTZ R8, R161, R26 ;  /* 0x0000001aa1087221 */ /* 0x002fe20000010000 */
[-CC-:B------:R-:W-:Y:S01]  /*de30*/  FFMA.FTZ R66, R66, R5.reuse, -R47.reuse ;  /* 0x0000000542427223 */ /* 0x180fe2000001082f */
[----:B------:R-:W-:Y:S01]  /*de40*/  FADD.FTZ R49, R21, R36 ;  /* 0x0000002415317221 */ /* 0x000fe20000010000 */
[-CC-:B------:R-:W-:Y:S01]  /*de50*/  FFMA.FTZ R40, R40, R5.reuse, -R47.reuse ;  /* 0x0000000528287223 */ /* 0x180fe2000001082f */
[-C--:B------:R-:W-:Y:S01]  /*de60*/  FFMA.FTZ R70, R70, R5.reuse, -R47 ;  /* 0x0000000546467223 */ /* 0x080fe2000001082f */
[----:B------:R-:W-:Y:S01]  /*de70*/  F2FP.BF16.F32.PACK_AB R160, R7, R160 ;  /* 0x000000a007a0723e */ /* 0x000fe200000010ff */
[----:B------:R-:W-:Y:S01]  /*de80*/  FADD.FTZ R36, R170, R49 ;  /* 0x00000031aa247221 */ /* 0x000fe20000010000 */
[----:B------:R-:W1:Y:S01]  /*de90*/  MUFU.EX2 R165, R165 ;  /* 0x000000a500a57308 */ /* 0x000e620000000800 */
[----:B0-----:R-:W-:Y:S01]  /*dea0*/  FADD.FTZ R27, R163, R8 ;  /* 0x00000008a31b7221 */ /* 0x001fe20000010000 */
[-CC-:B------:R-:W-:Y:S01]  /*deb0*/  FFMA.FTZ R48, R48, R5.reuse, -R47.reuse ;  /* 0x0000000530307223 */ /* 0x180fe2000001082f */
[----:B------:R-:W-:Y:S01]  /*dec0*/  FADD.FTZ R49, R25, R36 ;  /* 0x0000002419317221 */ /* 0x000fe20000010000 */
[-CC-:B------:R-:W-:Y:S01]  /*ded0*/  FFMA.FTZ R74, R74, R5.reuse, -R47.reuse ;  /* 0x000000054a4a7223 */ /* 0x180fe2000001082f */
[-CC-:B------:R-:W-:Y:S01]  /*dee0*/  FFMA.FTZ R52, R52, R5.reuse, -R47.reuse ;  /* 0x0000000534347223 */ /* 0x180fe2000001082f */
[-C--:B------:R-:W-:Y:S01]  /*def0*/  FFMA.FTZ R78, R78, R5.reuse, -R47 ;  /* 0x000000054e4e7223 */ /* 0x080fe2000001082f */
[----:B------:R-:W-:Y:S01]  /*df00*/  FADD.FTZ R36, R172, R49 ;  /* 0x00000031ac247221 */ /* 0x000fe20000010000 */
[----:B------:R-:W0:Y:S01]  /*df10*/  MUFU.EX2 R10, R10 ;  /* 0x0000000a000a7308 */ /* 0x000e220000000800 */
[----:B--2---:R-:W-:Y:S01]  /*df20*/  FADD.FTZ R8, R30, R27 ;  /* 0x0000001b1e087221 */ /* 0x004fe20000010000 */
        /* <DEDUP_REMOVED lines=8> */
[----:B------:R-:W-:Y:S01]  /*dfb0*/  FFMA.FTZ R47, R92, R5, -R47 ;  /* 0x000000055c2f7223 */ /* 0x000fe2000001082f */
[----:B------:R-:W-:Y:S01]  /*dfc0*/  F2FP.BF16.F32.PACK_AB R161, R26, R161 ;  /* 0x000000a11aa1723e */ /* 0x000fe200000010ff */
[----:B------:R-:W-:Y:S01]  /*dfd0*/  IMAD.MOV.U32 R92, RZ, RZ, R151 ;  /* 0x000000ffff5c7224 */ /* 0x000fe200078e0097 */
[----:B------:R-:W-:-:S02]  /*dfe0*/  F2FP.BF16.F32.PACK_AB R162, R9, R162 ;  /* 0x000000a209a2723e */ /* 0x000fc400000010ff */
[----:B------:R-:W-:Y:S01]  /*dff0*/  F2FP.BF16.F32.PACK_AB R164, R11, R164 ;  /* 0x000000a40ba4723e */ /* 0x000fe200000010ff */
[----:B------:R-:W1:Y:S01]  /*e000*/  MUFU.EX2 R12, R12 ;  /* 0x0000000c000c7308 */ /* 0x000e620000000800 */
[C---:B0-----:R-:W-:Y:S01]  /*e010*/  FADD.FTZ R8, R10.reuse, R27 ;  /* 0x0000001b0a087221 */ /* 0x041fe20000010000 */
[----:B------:R-:W-:Y:S02]  /*e020*/  F2FP.BF16.F32.PACK_AB R165, R10, R165 ;  /* 0x000000a50aa5723e */ /* 0x000fe400000010ff */
[----:B------:R-:W-:Y:S02]  /*e030*/  F2FP.BF16.F32.PACK_AB R166, R15, R166 ;  /* 0x000000a60fa6723e */ /* 0x000fe400000010ff */
[----:B------:R-:W-:Y:S02]  /*e040*/  F2FP.BF16.F32.PACK_AB R168, R21, R168 ;  /* 0x000000a815a8723e */ /* 0x000fe400000010ff */
[----:B------:R-:W0:Y:S01]  /*e050*/  MUFU.EX2 R169, R169 ;  /* 0x000000a900a97308 */ /* 0x000e220000000800 */
[----:B--2---:R-:W-:Y:S01]  /*e060*/  FADD.FTZ R27, R167, R8 ;  /* 0x00000008a71b7221 */ /* 0x004fe20000010000 */
[----:B------:R-:W-:-:S02]  /*e070*/  F2FP.BF16.F32.PACK_AB R170, R25, R170 ;  /* 0x000000aa19aa723e */ /* 0x000fc400000010ff */
[----:B------:R-:W-:Y:S02]  /*e080*/  F2FP.BF16.F32.PACK_AB R172, R29, R172 ;  /* 0x000000ac1dac723e */ /* 0x000fe400000010ff */
[----:B------:R-:W-:Y:S02]  /*e090*/  F2FP.BF16.F32.PACK_AB R174, R31, R174 ;  /* 0x000000ae1fae723e */ /* 0x000fe400000010ff */
[----:B------:R-:W2:Y:S01]  /*e0a0*/  MUFU.EX2 R14, R14 ;  /* 0x0000000e000e7308 */ /* 0x000ea20000000800 */
[----:B-1----:R-:W-:Y:S01]  /*e0b0*/  FADD.FTZ R8, R12, R27 ;  /* 0x0000001b0c087221 */ /* 0x002fe20000010000 */
[----:B------:R-:W-:Y:S02]  /*e0c0*/  F2FP.BF16.F32.PACK_AB R163, R30, R163 ;  /* 0x000000a31ea3723e */ /* 0x000fe400000010ff */
[----:B------:R-:W-:Y:S02]  /*e0d0*/  F2FP.BF16.F32.PACK_AB R167, R12, R167 ;  /* 0x000000a70ca7723e */ /* 0x000fe400000010ff */
[----:B------:R-:W-:-:S02]  /*e0e0*/  MOV R96, R151 ;  /* 0x0000009700607202 */ /* 0x000fc40000000f00 */
[----:B------:R-:W1:Y:S01]  /*e0f0*/  MUFU.EX2 R171, R171 ;  /* 0x000000ab00ab7308 */ /* 0x000e620000000800 */
[----:B0-----:R-:W-:-:S07]  /*e100*/  FADD.FTZ R27, R169, R8 ;  /* 0x00000008a91b7221 */ /* 0x001fce0000010000 */
[----:B------:R-:W0:Y:S01]  /*e110*/  MUFU.EX2 R20, R20 ;  /* 0x0000001400147308 */ /* 0x000e220000000800 */
[C---:B--2---:R-:W-:Y:S01]  /*e120*/  FADD.FTZ R8, R14.reuse, R27 ;  /* 0x0000001b0e087221 */ /* 0x044fe20000010000 */
[----:B------:R-:W-:Y:S01]  /*e130*/  FADD.FTZ R27, R31, R36 ;  /* 0x000000241f1b7221 */ /* 0x000fe20000010000 */
[----:B------:R-:W-:-:S03]  /*e140*/  F2FP.BF16.F32.PACK_AB R169, R14, R169 ;  /* 0x000000a90ea9723e */ /* 0x000fc600000010ff */
[----:B------:R-:W-:Y:S01]  /*e150*/  FADD.FTZ R36, R176, R27 ;  /* 0x0000001bb0247221 */ /* 0x000fe20000010000 */
[----:B------:R-:W-:Y:S01]  /*e160*/  F2FP.BF16.F32.PACK_AB R176, R33, R176 ;  /* 0x000000b021b0723e */ /* 0x000fe200000010ff */
[----:B------:R-:W2:Y:S01]  /*e170*/  MUFU.EX2 R173, R173 ;  /* 0x000000ad00ad7308 */ /* 0x000ea20000000800 */
[----:B-1----:R-:W-:Y:S01]  /*e180*/  FADD.FTZ R3, R171, R8 ;  /* 0x00000008ab037221 */ /* 0x002fe20000010000 */
[----:B------:R-:W-:-:S04]  /*e190*/  FADD.FTZ R27, R33, R36 ;  /* 0x00000024211b7221 */ /* 0x000fc80000010000 */
[----:B------:R-:W-:Y:S01]  /*e1a0*/  FADD.FTZ R36, R178, R27 ;  /* 0x0000001bb2247221 */ /* 0x000fe20000010000 */
[C---:B------:R-:W-:Y:S01]  /*e1b0*/  F2FP.BF16.F32.PACK_AB R178, R35.reuse, R178 ;  /* 0x000000b223b2723e */ /* 0x040fe200000010ff */
[----:B------:R-:W1:Y:S01]  /*e1c0*/  MUFU.EX2 R24, R24 ;  /* 0x0000001800187308 */ /* 0x000e620000000800 */
[C---:B0-----:R-:W-:Y:S01]  /*e1d0*/  FADD.FTZ R8, R20.reuse, R3 ;  /* 0x0000000314087221 */ /* 0x041fe20000010000 */
[----:B------:R-:W-:Y:S01]  /*e1e0*/  FADD.FTZ R27, R35, R36 ;  /* 0x00000024231b7221 */ /* 0x000fe20000010000 */
[----:B------:R-:W-:-:S03]  /*e1f0*/  F2FP.BF16.F32.PACK_AB R171, R20, R171 ;  /* 0x000000ab14ab723e */ /* 0x000fc600000010ff */
[----:B------:R-:W-:Y:S02]  /*e200*/  FADD.FTZ R36, R180, R27 ;  /* 0x0000001bb4247221 */ /* 0x000fe40000010000 */
[----:B------:R-:W0:Y:S01]  /*e210*/  MUFU.EX2 R175, R175 ;  /* 0x000000af00af7308 */ /* 0x000e220000000800 */
[----:B--2---:R-:W-:-:S07]  /*e220*/  FADD.FTZ R3, R173, R8 ;  /* 0x00000008ad037221 */ /* 0x004fce0000010000 */
[----:B------:R-:W2:Y:S01]  /*e230*/  MUFU.EX2 R28, R28 ;  /* 0x0000001c001c7308 */ /* 0x000ea20000000800 */
[C---:B-1----:R-:W-:Y:S01]  /*e240*/  FADD.FTZ R8, R24.reuse, R3 ;  /* 0x0000000318087221 */ /* 0x042fe20000010000 */
[----:B------:R-:W-:-:S06]  /*e250*/  F2FP.BF16.F32.PACK_AB R173, R24, R173 ;  /* 0x000000ad18ad723e */ /* 0x000fcc00000010ff */
[----:B------:R-:W1:Y:S01]  /*e260*/  MUFU.EX2 R37, R37 ;  /* 0x0000002500257308 */ /* 0x000e620000000800 */
[----:B0-----:R-:W-:-:S07]  /*e270*/  FADD.FTZ R3, R175, R8 ;  /* 0x00000008af037221 */ /* 0x001fce0000010000 */
[----:B------:R-:W0:Y:S01]  /*e280*/  MUFU.EX2 R177, R177 ;  /* 0x000000b100b17308 */ /* 0x000e220000000800 */
[C---:B--2---:R-:W-:Y:S01]  /*e290*/  FADD.FTZ R8, R28.reuse, R3 ;  /* 0x000000031c087221 */ /* 0x044fe20000010000 */
[----:B------:R-:W-:-:S06]  /*e2a0*/  F2FP.BF16.F32.PACK_AB R175, R28, R175 ;  /* 0x000000af1caf723e */ /* 0x000fcc00000010ff */
[----:B------:R-:W2:Y:S01]  /*e2b0*/  MUFU.EX2 R182, R182 ;  /* 0x000000b600b67308 */ /* 0x000ea20000000800 */
[C---:B-1----:R-:W-:Y:S01]  /*e2c0*/  FADD.FTZ R27, R37.reuse, R36 ;  /* 0x00000024251b7221 */ /* 0x042fe20000010000 */
[----:B------:R-:W-:-:S06]  /*e2d0*/  F2FP.BF16.F32.PACK_AB R180, R37, R180 ;  /* 0x000000b425b4723e */ /* 0x000fcc00000010ff */
[----:B------:R-:W1:Y:S01]  /*e2e0*/  MUFU.EX2 R32, R32 ;  /* 0x0000002000207308 */ /* 0x000e620000000800 */
[----:B0-----:R-:W-:-:S07]  /*e2f0*/  FADD.FTZ R3, R177, R8 ;  /* 0x00000008b1037221 */ /* 0x001fce0000010000 */
[----:B------:R-:W0:Y:S01]  /*e300*/  MUFU.EX2 R39, R39 ;  /* 0x0000002700277308 */ /* 0x000e220000000800 */
[----:B--2---:R-:W-:-:S07]  /*e310*/  FADD.FTZ R36, R182, R27 ;  /* 0x0000001bb6247221 */ /* 0x004fce0000010000 */
[----:B------:R-:W2:Y:S01]  /*e320*/  MUFU.EX2 R179, R179 ;  /* 0x000000b300b37308 */ /* 0x000ea20000000800 */
[C---:B-1----:R-:W-:Y:S01]  /*e330*/  FADD.FTZ R8, R32.reuse, R3 ;  /* 0x0000000320087221 */ /* 0x042fe20000010000 */
[----:B------:R-:W-:-:S06]  /*e340*/  F2FP.BF16.F32.PACK_AB R177, R32, R177 ;  /* 0x000000b120b1723e */ /* 0x000fcc00000010ff */
[----:B------:R-:W1:Y:S01]  /*e350*/  MUFU.EX2 R184, R184 ;  /* 0x000000b800b87308 */ /* 0x000e620000000800 */
[C---:B0-----:R-:W-:Y:S01]  /*e360*/  FADD.FTZ R7, R39.reuse, R36 ;  /* 0x0000002427077221 */ /* 0x041fe20000010000 */
[----:B------:R-:W-:-:S06]  /*e370*/  F2FP.BF16.F32.PACK_AB R182, R39, R182 ;  /* 0x000000b627b6723e */ /* 0x000fcc00000010ff */
[----:B------:R-:W0:Y:S01]  /*e380*/  MUFU.EX2 R34, R34 ;  /* 0x0000002200227308 */ /* 0x000e220000000800 */
[----:B--2---:R-:W-:-:S07]  /*e390*/  FADD.FTZ R3, R179, R8 ;  /* 0x00000008b3037221 */ /* 0x004fce0000010000 */
[----:B------:R-:W2:Y:S01]  /*e3a0*/  MUFU.EX2 R41, R41 ;  /* 0x0000002900297308 */ /* 0x000ea20000000800 */
[----:B-1----:R-:W-:-:S07]  /*e3b0*/  FADD.FTZ R8, R184, R7 ;  /* 0x00000007b8087221 */ /* 0x002fce0000010000 */
[----:B------:R-:W1:Y:S01]  /*e3c0*/  MUFU.EX2 R66, R66 ;  /* 0x0000004200427308 */ /* 0x000e620000000800 */
[C---:B0-----:R-:W-:Y:S01]  /*e3d0*/  FADD.FTZ R3, R34.reuse, R3 ;  /* 0x0000000322037221 */ /* 0x041fe20000010000 */
[----:B------:R-:W-:-:S06]  /*e3e0*/  F2FP.BF16.F32.PACK_AB R179, R34, R179 ;  /* 0x000000b322b3723e */ /* 0x000fcc00000010ff */
[----:B------:R-:W0:Y:S01]  /*e3f0*/  MUFU.EX2 R181, R40 ;  /* 0x0000002800b57308 */ /* 0x000e220000000800 */
[C---:B--2---:R-:W-:Y:S01]  /*e400*/  FADD.FTZ R7, R41.reuse, R8 ;  /* 0x0000000829077221 */ /* 0x044fe20000010000 */
[----:B------:R-:W-:-:S06]  /*e410*/  F2FP.BF16.F32.PACK_AB R184, R41, R184 ;  /* 0x000000b829b8723e */ /* 0x000fcc00000010ff */
[----:B------:R-:W2:Y:S01]  /*e420*/  MUFU.EX2 R70, R70 ;  /* 0x0000004600467308 */ /* 0x000ea20000000800 */
[----:B-1----:R-:W-:-:S07]  /*e430*/  FADD.FTZ R8, R66, R3 ;  /* 0x0000000342087221 */ /* 0x002fce0000010000 */
[----:B------:R-:W1:Y:S01]  /*e440*/  MUFU.EX2 R183, R48 ;  /* 0x0000003000b77308 */ /* 0x000e620000000800 */
[C---:B0-----:R-:W-:Y:S01]  /*e450*/  FADD.FTZ R3, R181.reuse, R8 ;  /* 0x00000008b5037221 */ /* 0x041fe20000010000 */
[----:B------:R-:W-:-:S06]  /*e460*/  F2FP.BF16.F32.PACK_AB R181, R181, R66 ;  /* 0x00000042b5b5723e */ /* 0x000fcc00000010ff */
        /* <DEDUP_REMOVED lines=21> */
[----:B------:R2:W3:Y:S01]  /*e5c0*/  MUFU.EX2 R45, R116 ;  /* 0x00000074002d7308 */ /* 0x0004e20000000800 */
[----:B0-----:R-:W-:-:S07]  /*e5d0*/  FADD.FTZ R36, R188, R7 ;  /* 0x00000007bc247221 */ /* 0x001fce0000010000 */
[----:B------:R-:W0:Y:S01]  /*e5e0*/  MUFU.EX2 R189, R56 ;  /* 0x0000003800bd7308 */ /* 0x000e220000000800 */
[----:B-1----:R-:W-:Y:S01]  /*e5f0*/  FADD.FTZ R10, R82, R3 ;  /* 0x00000003520a7221 */ /* 0x002fe20000010000 */
[----:B--2---:R-:W-:-:S06]  /*e600*/  IMAD.MOV.U32 R116, RZ, RZ, R151 ;  /* 0x000000ffff747224 */ /* 0x004fcc00078e0097 */
[----:B------:R-:W1:Y:S01]  /*e610*/  MUFU.EX2 R190, R190 ;  /* 0x000000be00be7308 */ /* 0x000e620000000800 */
[C---:B---3--:R-:W-:Y:S01]  /*e620*/  FADD.FTZ R7, R45.reuse, R36 ;  /* 0x000000242d077221 */ /* 0x048fe20000010000 */
[----:B------:R-:W-:-:S06]  /*e630*/  F2FP.BF16.F32.PACK_AB R188, R45, R188 ;  /* 0x000000bc2dbc723e */ /* 0x000fcc00000010ff */
[----:B------:R-:W2:Y:S01]  /*e640*/  MUFU.EX2 R86, R86 ;  /* 0x0000005600567308 */ /* 0x000ea20000000800 */
[C---:B0-----:R-:W-:Y:S01]  /*e650*/  FADD.FTZ R3, R189.reuse, R10 ;  /* 0x0000000abd037221 */ /* 0x041fe20000010000 */
[----:B------:R-:W-:-:S06]  /*e660*/  F2FP.BF16.F32.PACK_AB R189, R189, R82 ;  /* 0x00000052bdbd723e */ /* 0x000fcc00000010ff */
[----:B------:R-:W0:Y:S01]  /*e670*/  MUFU.EX2 R13, R13 ;  /* 0x0000000d000d7308 */ /* 0x000e220000000800 */
[----:B-1----:R-:W-:-:S07]  /*e680*/  FADD.FTZ R36, R190, R7 ;  /* 0x00000007be247221 */ /* 0x002fce0000010000 */
[----:B------:R-:W1:Y:S01]  /*e690*/  MUFU.EX2 R47, R47 ;  /* 0x0000002f002f7308 */ /* 0x000e620000000800 */
[----:B--2---:R-:W-:Y:S01]  /*e6a0*/  FADD.FTZ R10, R86, R3 ;  /* 0x00000003560a7221 */ /* 0x004fe20000010000 */
[C---:B0-----:R-:W-:Y:S01]  /*e6b0*/  FADD.FTZ R8, R13.reuse, R36 ;  /* 0x000000240d087221 */ /* 0x041fe20000010000 */
[----:B------:R-:W-:Y:S02]  /*e6c0*/  F2FP.BF16.F32.PACK_AB R190, R13, R190 ;  /* 0x000000be0dbe723e */ /* 0x000fe400000010ff */
[C---:B-1----:R-:W-:Y:S01]  /*e6d0*/  FADD.FTZ R3, R47.reuse, R10 ;  /* 0x0000000a2f037221 */ /* 0x042fe20000010000 */
[----:B------:R-:W-:Y:S01]  /*e6e0*/  F2FP.BF16.F32.PACK_AB R191, R47, R86 ;  /* 0x000000562fbf723e */ /* 0x000fe200000010ff */
        /* <DEDUP_REMOVED lines=37> */
[----:B------:R-:W-:-:S07]  /*e940*/  CS2R R88, SRZ ;  /* 0x0000000000587805 */ /* 0x000fce000001ff00 */
.L_x_7160:
[----:B------:R-:W-:Y:S01]  /*e950*/  ISETP.NE.AND P1, PT, R11, 0x1, PT ;  /* 0x000000010b00780c */ /* 0x000fe20003f25270 */
[----:B------:R-:W-:Y:S05]  /*e960*/  YIELD ;  /* 0x0000000000007946 */ /* 0x000fea0003800000 */
[----:B------:R-:W-:Y:S02]  /*e970*/  SEL R158, RZ, 0x1, P1 ;  /* 0x00000001ff9e7807 */ /* 0x000fe40000800000 */
[----:B------:R-:W-:Y:S02]  /*e980*/  ISETP.NE.AND P1, PT, R194, RZ, PT ;  /* 0x000000ffc200720c */ /* 0x000fe40003f25270 */
[----:B------:R-:W-:-:S11]  /*e990*/  LOP3.LUT R158, R7, R158, RZ, 0x3c, !PT ;  /* 0x0000009e079e7212 */ /* 0x000fd600078e3cff */
[----:B------:R-:W-:Y:S05]  /*e9a0*/  @P1 BRA `(.L_x_7149) ;  /* 0x00000000003c1947 */ /* 0x000fea0003800000 */
[----:B------:R-:W-:Y:S05]  /*e9b0*/  @!P0 BRA `(.L_x_7150) ;  /* 0x0000000000048947 */ /* 0x000fea0003800000 */
[----:B------:R-:W-:Y:S01]  /*e9c0*/  BPT.TRAP 0x1 ;  /* 0x000000040000795c */ /* 0x000fe20000300000 */
.L_x_7150:
[----:B------:R-:W-:-:S05]  /*e9d0*/  VIADD R4, R11, 0x1 ;  /* 0x000000010b047836 */ /* 0x000fca0000000000 */
[----:B------:R-:W-:-:S04]  /*e9e0*/  ISETP.NE.AND P2, PT, R4, 0x2, PT ;  /* 0x000000020400780c */ /* 0x000fc80003f45270 */
[----:B------:R-:W-:Y:S02]  /*e9f0*/  SEL R5, R4, RZ, P2 ;  /* 0x000000ff04057207 */ /* 0x000fe40001000000 */
[----:B------:R-:W-:-:S03]  /*ea00*/  SHF.L.U32 R4, R158, 0x1f, RZ ;  /* 0x0000001f9e047819 */ /* 0x000fc600000006ff */
[----:B------:R-:W-:-:S04]  /*ea10*/  IMAD R5, R5, 0x8, R156 ;  /* 0x0000000805057824 */ /* 0x000fc800078e029c */
[----:B------:R0:W1:Y:S01]  /*ea20*/  SYNCS.PHASECHK.TRANS64.TRYWAIT P2, [R5+URZ+0x28830], R4 ;  /* 0x02883004050075a7 */ /* 0x000062000804017f */
[----:B------:R-:W-:Y:S05]  /*ea30*/  @!P0 BRA `(.L_x_7151) ;  /* 0x0000000000048947 */ /* 0x000fea0003800000 */
[----:B------:R-:W-:Y:S01]  /*ea40*/  BPT.TRAP 0x1 ;  /* 0x000000040000795c */ /* 0x000fe20000300000 */
.L_x_7151:
[----:B------:R-:W-:Y:S04]  /*ea50*/  BSSY B0, `(.L_x_7149) ;  /* 0x0000004000007945 */ /* 0x000fe80003800000 */
[----:B-1----:R-:W-:Y:S05]  /*ea60*/  @P2 BRA `(.L_x_7152) ;  /* 0x0000000000082947 */ /* 0x002fea0003800000 */
[----:B------:R-:W1:Y:S02]  /*ea70*/  SYNCS.PHASECHK.TRANS64.TRYWAIT P2, [R5+URZ+0x28830], R4 ;  /* 0x02883004050075a7 */ /* 0x000e64000804017f */
[----:B-1----:R-:W-:Y:S05]  /*ea80*/  @!P2 BRA `(.L_x_7153) ;  /* 0x000000c400aca947 */ /* 0x002fea0003800000 */
.L_x_7152:
[----:B------:R-:W-:Y:S05]  /*ea90*/  BSYNC B0 ;  /* 0x0000000000007941 */ /* 0x000fea0003800000 */
.L_x_7149:
[----:B01----:R-:W0:Y:S01]  /*eaa0*/  S2R R4, SR_TID.X ;  /* 0x0000000000047919 */ /* 0x003e220000002100 */
[----:B------:R-:W-:Y:S01]  /*eab0*/  VIADD R152, R11, 0x1 ;  /* 0x000000010b987836 */ /* 0x000fe20000000000 */
[----:B------:R-:W-:Y:S05]  /*eac0*/  WARPSYNC.ALL ;  /* 0x0000000000007948 */ /* 0x000fea0003800000 */
[C---:B------:R-:W-:Y:S01]  /*ead0*/  ISETP.NE.AND P2, PT, R152.reuse, 0x2, PT ;  /* 0x000000029800780c */ /* 0x040fe20003f45270 */
[----:B------:R-:W-:Y:S01]  /*eae0*/  IMAD.MOV.U32 R5, RZ, RZ, 0x40000040 ;  /* 0x40000040ff057424 */ /* 0x000fe200078e00ff */
[----:B------:R-:W-:Y:S01]  /*eaf0*/  MOV R21, 0x40000040 ;  /* 0x4000004000157802 */ /* 0x000fe20000000f00 */
[----:B------:R-:W-:Y:S01]  /*eb00*/  IMAD.MOV.U32 R15, RZ, RZ, 0x40000040 ;  /* 0x40000040ff0f7424 */ /* 0x000fe200078e00ff */
[----:B------:R-:W-:Y:S01]  /*eb10*/  SEL R152, R152, RZ, P2 ;  /* 0x000000ff98987207 */ /* 0x000fe20001000000 */
[----:B------:R-:W-:Y:S01]  /*eb20*/  IMAD.MOV.U32 R13, RZ, RZ, 0x40000040 ;  /* 0x40000040ff0d7424 */ /* 0x000fe200078e00ff */
        /* <DEDUP_REMOVED lines=8> */
[----:B0-----:R-:W-:-:S05]  /*ebb0*/  SHF.R.U32.HI R4, RZ, 0x7, R4 ;  /* 0x00000007ff047819 */ /* 0x001fca0000011604 */
[----:B------:R-:W-:Y:S02]  /*ebc0*/  VIADD R6, R4, 0x8 ;  /* 0x0000000804067836 */ /* 0x000fe40000000000 */
[----:B------:R-:W-:-:S03]  /*ebd0*/  IMAD R4, R152, 0x800, R0 ;  /* 0x0000080098047824 */ /* 0x000fc600078e0200 */
[----:B------:R0:W-:Y:S01]  /*ebe0*/  BAR.SYNC.DEFER_BLOCKING R6, 0x100 ;  /* 0x000400060000751d */ /* 0x0001e20000010000 */
[C---:B------:R-:W-:Y:S01]  /*ebf0*/  VIADD R14, R4.reuse, 0x2 ;  /* 0x00000002040e7836 */ /* 0x040fe20000000000 */
[C---:B------:R-:W-:Y:S01]  /*ec00*/  R2UR UR6, R4.reuse ;  /* 0x00000000040672ca */ /* 0x040fe200000e0000 */
[C---:B------:R-:W-:Y:S02]  /*ec10*/  VIADD R20, R4.reuse, 0x4 ;  /* 0x0000000404147836 */ /* 0x040fe40000000000 */
        /* <DEDUP_REMOVED lines=9> */
[----:B------:R-:W-:-:S02]  /*ecb0*/  R2UR UR30, R20 ;  /* 0x00000000141e72ca */ /* 0x000fc400000e0000 */
[----:B------:R-:W-:Y:S02]  /*ecc0*/  R2UR UR26, R12 ;  /* 0x000000000c1a72ca */ /* 0x000fe400000e0000 */
[----:B------:R-:W-:Y:S01]  /*ecd0*/  R2UR UR34, R4 ;  /* 0x00000000042272ca */ /* 0x000fe200000e0000 */
[----:B------:R-:W-:-:S06]  /*ece0*/  WARPGROUP.ARRIVE ;  /* 0x00000000000079c5 */ /* 0x000fcc0000000000 */
        /* <DEDUP_REMOVED lines=26> */
.L_x_7155:
[----:B------:R-:W-:Y:S01]  /*ee90*/  SHF.L.U32 R4, R7, 0x1f, RZ ;  /* 0x0000001f07047819 */ /* 0x000fe200000006ff */
[----:B------:R-:W-:-:S04]  /*eea0*/  IMAD R5, R11, 0x8, R156 ;  /* 0x000000080b057824 */ /* 0x000fc800078e029c */
[----:B------:R0:W1:Y:S01]  /*eeb0*/  SYNCS.PHASECHK.TRANS64.TRYWAIT P1, [R5+URZ+0x28850], R4 ;  /* 0x02885004050075a7 */ /* 0x000062000802017f */
[----:B------:R-:W-:Y:S05]  /*eec0*/  @!P0 BRA `(.L_x_7156) ;  /* 0x0000000000048947 */ /* 0x000fea0003800000 */
[----:B------:R-:W-:Y:S01]  /*eed0*/  BPT.TRAP 0x1 ;  /* 0x000000040000795c */ /* 0x000fe20000300000 */
.L_x_7156:
[----:B-1----:R-:W-:Y:S05]  /*eee0*/  @P1 BRA `(.L_x_7154) ;  /* 0x0000000000081947 */ /* 0x002fea0003800000 */
[----:B------:R-:W1:Y:S02]  /*eef0*/  SYNCS.PHASECHK.TRANS64.TRYWAIT P1, [R5+URZ+0x28850], R4 ;  /* 0x02885004050075a7 */ /* 0x000e64000802017f */
[----:B-1----:R-:W-:Y:S05]  /*ef00*/  @!P1 BRA `(.L_x_7157) ;  /* 0x000000c000a09947 */ /* 0x002fea0003800000 */
.L_x_7154:
[----:B01----:R-:W-:Y:S01]  /*ef10*/  VIADD R4, R156, 0x400 ;  /* 0x000004009c047836 */ /* 0x003fe20000000000 */
[----:B------:R-:W-:Y:S05]  /*ef20*/  WARPSYNC.ALL ;  /* 0x0000000000007948 */ /* 0x000fea0003800000 */
[----:B------:R-:W-:Y:S01]  /*ef30*/  SHF.R.U32.HI R4, RZ, 0x4, R4 ;  /* 0x00000004ff047819 */ /* 0x000fe20000011604 */
[----:B------:R-:W-:Y:S01]  /*ef40*/  IMAD.MOV.U32 R5, RZ, RZ, 0x40000040 ;  /* 0x40000040ff057424 */ /* 0x000fe200078e00ff */
[----:B------:R-:W-:Y:S01]  /*ef50*/  WARPGROUP.ARRIVE ;  /* 0x00000000000079c5 */ /* 0x000fe20000000000 */
[----:B------:R-:W-:Y:S01]  /*ef60*/  IMAD.MOV.U32 R7, RZ, RZ, 0x40000040 ;  /* 0x40000040ff077424 */ /* 0x000fe200078e00ff */
[----:B------:R-:W-:-:S04]  /*ef70*/  LOP3.LUT R4, R4, 0x3fff, RZ, 0xc0, !PT ;  /* 0x00003fff04047812 */ /* 0x000fc800078ec0ff */
[----:B------:R-:W0:Y:S01]  /*ef80*/  S2R R12, SR_TID.X ;  /* 0x00000000000c7919 */ /* 0x000e220000002100 */
[----:B------:R-:W-:Y:S01]  /*ef90*/  R2UR UR7, R5 ;  /* 0x00000000050772ca */ /* 0x000fe200000e0000 */
[----:B------:R-:W-:Y:S01]  /*efa0*/  IMAD.MOV.U32 R5, RZ, RZ, 0x40000040 ;  /* 0x40000040ff057424 */ /* 0x000fe200078e00ff */
[----:B------:R-:W-:-:S05]  /*efb0*/  LOP3.LUT R4, R4, 0x4000000, RZ, 0xfc, !PT ;  /* 0x0400000004047812 */ /* 0x000fca00078efcff */
[----:B------:R-:W-:-:S04]  /*efc0*/  IMAD R4, R11, 0x800, R4 ;  /* 0x000008000b047824 */ /* 0x000fc800078e0204 */
[C---:B------:R-:W-:Y:S01]  /*efd0*/  VIADD R6, R4.reuse, 0x80 ;  /* 0x0000008004067836 */ /* 0x040fe20000000000 */
[----:B------:R-:W-:-:S13]  /*efe0*/  R2UR UR6, R4 ;  /* 0x00000000040672ca */ /* 0x000fda00000e0000 */
[----:B------:R-:W-:Y:S01]  /*eff0*/  HGMMA.64x128x16.F32.BF16 R88, R160, gdesc[UR4].tnspB, R88, gsb0 ;  /* 0x41e00004a0587df0 */ /* 0x000fe20008001858 */
[----:B------:R-:W-:Y:S02]  /*f000*/  R2UR UR6, R6 ;  /* 0x00000000060672ca */ /* 0x000fe400000e0000 */
[----:B------:R-:W-:Y:S01]  /*f010*/  R2UR UR7, R7 ;  /* 0x00000000070772ca */ /* 0x000fe200000e0000 */
[----:B------:R-:W-:Y:S01]  /*f020*/  IMAD.MOV.U32 R7, RZ, RZ, 0x40000040 ;  /* 0x40000040ff077424 */ /* 0x000fe200078e00ff */
[----:B------:R-:W-:Y:S02]  /*f030*/  IADD3 R6, R4, 0x100, RZ ;  /* 0x0000010004067810 */ /* 0x000fe40007ffe0ff */
[----:B0-----:R-:W-:Y:S01]  /*f040*/  SHF.R.U32.HI R12, RZ, 0x7, R12 ;  /* 0x00000007ff0c7819 */ /* 0x001fe2000001160c */
[----:B------:R-:W-:Y:S02]  /*f050*/  WARPGROUP.DEPBAR.LE gsb0, 0x0 ;  /* 0x00008000000079c5 */ /* 0x000fe40000010000 */
[----:B------:R-:W-:-:S06]  /*f060*/  WARPGROUP.ARRIVE ;  /* 0x00000000000079c5 */ /* 0x000fcc0000000000 */
[----:B------:R-:W-:Y:S01]  /*f070*/  HGMMA.64x128x16.F32.BF16 R88, R164, gdesc[UR4].tnspB, R88, gsb0 ;  /* 0x41e00004a4587df0 */ /* 0x000fe20008001858 */
[----:B------:R-:W-:Y:S01]  /*f080*/  R2UR UR6, R6 ;  /* 0x00000000060672ca */ /* 0x000fe200000e0000 */
[----:B------:R-:W-:Y:S01]  /*f090*/  VIADD R6, R4, 0x180 ;  /* 0x0000018004067836 */ /* 0x000fe20000000000 */
[----:B------:R-:W-:Y:S01]  /*f0a0*/  R2UR UR7, R7 ;  /* 0x00000000070772ca */ /* 0x000fe200000e0000 */
[----:B------:R-:W-:Y:S01]  /*f0b0*/  IMAD.MOV.U32 R7, RZ, RZ, 0x40000040 ;  /* 0x40000040ff077424 */ /* 0x000fe200078e00ff */
[----:B------:R-:W-:Y:S02]  /*f0c0*/  WARPGROUP.DEPBAR.LE gsb0, 0x0 ;  /* 0x00008000000079c5 */ /* 0x000fe40000010000 */
[----:B------:R-:W-:-:S09]  /*f0d0*/  WARPGROUP.ARRIVE ;  /* 0x00000000000079c5 */ /* 0x000fd20000000000 */
        /* <DEDUP_REMOVED lines=16> */
[C---:B------:R-:W-:Y:S01]  /*f1e0*/  VIADD R6, R4.reuse, 0x300 ;  /* 0x0000030004067836 */ /* 0x040fe20000000000 */
[----:B------:R-:W-:Y:S01]  /*f1f0*/  R2UR UR7, R7 ;  /* 0x00000000070772ca */ /* 0x000fe200000e0000 */
[----:B------:R-:W-:Y:S02]  /*f200*/  IMAD.MOV.U32 R7, RZ, RZ, 0x40000040 ;  /* 0x40000040ff077424 */ /* 0x000fe400078e00ff */
[----:B------:R-:W-:Y:S01]  /*f210*/  VIADD R4, R4, 0x380 ;  /* 0x0000038004047836 */ /* 0x000fe20000000000 */
[----:B------:R-:W-:Y:S02]  /*f220*/  WARPGROUP.DEPBAR.LE gsb0, 0x0 ;  /* 0x00008000000079c5 */ /* 0x000fe40000010000 */
[----:B------:R-:W-:-:S07]  /*f230*/  WARPGROUP.ARRIVE ;  /* 0x00000000000079c5 */ /* 0x000fce0000000000 */
[----:B------:R-:W-:Y:S01]  /*f240*/  HGMMA.64x128x16.F32.BF16 R88, R180, gdesc[UR4].tnspB, R88, gsb0 ;  /* 0x41e00004b4587df0 */ /* 0x000fe20008001858 */
[----:B------:R-:W-:Y:S02]  /*f250*/  R2UR UR6, R6 ;  /* 0x00000000060672ca */ /* 0x000fe400000e0000 */
[----:B------:R-:W-:Y:S01]  /*f260*/  R2UR UR7, R7 ;  /* 0x00000000070772ca */ /* 0x000fe200000e0000 */
[----:B------:R-:W-:Y:S02]  /*f270*/  WARPGROUP.DEPBAR.LE gsb0, 0x0 ;  /* 0x00008000000079c5 */ /* 0x000fe40000010000 */
[----:B------:R-:W-:-:S10]  /*f280*/  WARPGROUP.ARRIVE ;  /* 0x00000000000079c5 */ /* 0x000fd40000000000 */
[----:B------:R-:W-:Y:S01]  /*f290*/  HGMMA.64x128x16.F32.BF16 R88, R184, gdesc[UR4].tnspB, R88, gsb0 ;  /* 0x41e00004b8587df0 */ /* 0x000fe20008001858 */
[----:B------:R-:W-:Y:S02]  /*f2a0*/  R2UR UR6, R4 ;  /* 0x00000000040672ca */ /* 0x000fe400000e0000 */
[----:B------:R-:W-:Y:S02]  /*f2b0*/  R2UR UR7, R5 ;  /* 0x00000000050772ca */ /* 0x000fe400000e0000 */
[----:B------:R-:W-:Y:S01]  /*f2c0*/  IADD3 R4, -R12, 0xb, RZ ;  /* 0x0000000b0c047810 */ /* 0x000fe20007ffe1ff */
[----:B------:R-:W-:Y:S02]  /*f2d0*/  WARPGROUP.DEPBAR.LE gsb0, 0x0 ;  /* 0x00008000000079c5 */ /* 0x000fe40000010000 */
[----:B------:R-:W-:-:S08]  /*f2e0*/  WARPGROUP.ARRIVE ;  /* 0x00000000000079c5 */ /* 0x000fd00000000000 */
[----:B------:R-:W-:Y:S03]  /*f2f0*/  HGMMA.64x128x16.F32.BF16 R88, R188, gdesc[UR4].tnspB, R88, gsb0 ;  /* 0x41e00004bc587df0 */ /* 0x000fe60008001858 */
[----:B------:R-:W-:Y:S02]  /*f300*/  WARPGROUP.DEPBAR.LE gsb0, 0x0 ;  /* 0x00008000000079c5 */ /* 0x000fe40000010000 */
[----:B------:R0:W-:Y:S06]  /*f310*/  BAR.ARV R4, 0x100 ;  /* 0x000400040000751d */ /* 0x0001ec0000002000 */
[----:B------:R-:W-:Y:S05]  /*f320*/  @!P0 BRA `(.L_x_7158) ;  /* 0x0000000000048947 */ /* 0x000fea0003800000 */
[----:B------:R-:W-:Y:S01]  /*f330*/  BPT.TRAP 0x1 ;  /* 0x000000040000795c */ /* 0x000fe20000300000 */
.L_x_7158:
[----:B0-----:R-:W-:Y:S02]  /*f340*/  FMNMX.FTZ R4, R24, R10, !PT ;  /* 0x0000000a18047209 */ /* 0x001fe40007810000 */
        /* <DEDUP_REMOVED lines=67> */
[----:B------:R-:W0:Y:S01]  /*f780*/  SHFL.BFLY PT, R4, R13, 0x1, 0x1f ;  /* 0x0c201f000d047f89 */ /* 0x000e2200000e0000 */
[----:B------:R-:W1:Y:S03]  /*f790*/  LDC R5, c[0x0][0x988] ;  /* 0x00026200ff057b82 */ /* 0x000e660000000800 */
[----:B------:R-:W2:Y:S01]  /*f7a0*/  SHFL.BFLY PT, R15, R14, 0x1, 0x1f ;  /* 0x0c201f000e0f7f89 */ /* 0x000ea200000e0000 */
[----:B0-----:R-:W-:Y:S02]  /*f7b0*/  FMNMX.FTZ R4, R13, R4, !PT ;  /* 0x000000040d047209 */ /* 0x001fe40007810000 */
[----:B--2---:R-:W-:-:S03]  /*f7c0*/  FMNMX.FTZ R6, R14, R15, !PT ;  /* 0x0000000f0e067209 */ /* 0x004fc60007810000 */
[C---:B------:R-:W-:Y:S01]  /*f7d0*/  FADD.FTZ R10, -R4.reuse, R10 ;  /* 0x0000000a040a7221 */ /* 0x040fe20000010100 */
[----:B-1----:R-:W-:-:S03]  /*f7e0*/  FMUL.FTZ R12, R4, R5 ;  /* 0x00000005040c7220 */ /* 0x002fc60000410000 */
[-C--:B------:R-:W-:Y:S01]  /*f7f0*/  FMUL.FTZ R15, R10, R5.reuse ;  /* 0x000000050a0f7220 */ /* 0x080fe20000410000 */
[-CC-:B------:R-:W-:Y:S01]  /*f800*/  FFMA.FTZ R162, R28, R5.reuse, -R12.reuse ;  /* 0x000000051ca27223 */ /* 0x180fe2000001080c */
[C---:B------:R-:W-:Y:S01]  /*f810*/  FADD.FTZ R10, -R6.reuse, R9 ;  /* 0x00000009060a7221 */ /* 0x040fe20000010100 */
[-C--:B------:R-:W-:Y:S01]  /*f820*/  FMUL.FTZ R28, R6, R5.reuse ;  /* 0x00000005061c7220 */ /* 0x080fe20000410000 */
[-CC-:B------:R-:W-:Y:S01]  /*f830*/  FFMA.FTZ R171, R45, R5.reuse, -R12.reuse ;  /* 0x000000052dab7223 */ /* 0x180fe2000001080c */
[-CC-:B------:R-:W-:Y:S01]  /*f840*/  FFMA.FTZ R160, R24, R5.reuse, -R12.reuse ;  /* 0x0000000518a07223 */ /* 0x180fe2000001080c */
[-C--:B------:R-:W-:Y:S01]  /*f850*/  FFMA.FTZ R45, R49, R5.reuse, -R12 ;  /* 0x00000005312d7223 */ /* 0x080fe2000001080c */
[-C--:B------:R-:W-:Y:S01]  /*f860*/  FMUL.FTZ R10, R10, R5.reuse ;  /* 0x000000050a0a7220 */ /* 0x080fe20000410000 */
[-C--:B------:R-:W-:Y:S01]  /*f870*/  FFMA.FTZ R49, R26, R5.reuse, -R28 ;  /* 0x000000051a317223 */ /* 0x080fe2000001081c */
[-CC-:B------:R-:W-:Y:S01]  /*f880*/  FFMA.FTZ R161, R25, R5.reuse, -R12.reuse ;  /* 0x0000000519a17223 */ /* 0x180fe2000001080c */
[-C--:B------:R-:W-:Y:S01]  /*f890*/  FFMA.FTZ R164, R32, R5.reuse, -R12 ;  /* 0x0000000520a47223 */ /* 0x080fe2000001080c */
[-C--:B------:R-:W-:Y:S01]  /*f8a0*/  FFMA.FTZ R32, R27, R5.reuse, -R28 ;  /* 0x000000051b207223 */ /* 0x080fe2000001081c */
        /* <DEDUP_REMOVED lines=25> */
[-CC-:B0-----:R-:W-:Y:S01]  /*fa40*/  FFMA.FTZ R15, R77, R5.reuse, -R12.reuse ;  /* 0x000000054d0f7223 */ /* 0x181fe2000001080c */
[-CC-:B------:R-:W-:Y:S01]  /*fa50*/  FFMA.FTZ R188, R80, R5.reuse, -R12.reuse ;  /* 0x0000000550bc7223 */ /* 0x180fe2000001080c */
[-CC-:B------:R-:W-:Y:S01]  /*fa60*/  FFMA.FTZ R13, R81, R5.reuse, -R12.reuse ;  /* 0x00000005510d7223 */ /* 0x180fe2000001080c */
[-CC-:B------:R-:W-:Y:S01]  /*fa70*/  FFMA.FTZ R190, R84, R5.reuse, -R12.reuse ;  /* 0x0000000554be7223 */ /* 0x180fe2000001080c */
[-C--:B------:R-:W-:Y:S01]  /*fa80*/  FFMA.FTZ R9, R85, R5.reuse, -R12 ;  /* 0x0000000555097223 */ /* 0x080fe2000001080c */
[-CC-:B------:R-:W-:Y:S01]  /*fa90*/  FFMA.FTZ R12, R30, R5.reuse, -R28.reuse ;  /* 0x000000051e0c7223 */ /* 0x180fe2000001081c */
[-CC-:B------:R-:W-:Y:S01]  /*faa0*/  FFMA.FTZ R27, R31, R5.reuse, -R28.reuse ;  /* 0x000000051f1b7223 */ /* 0x180fe2000001081c */
[----:B------:R-:W0:Y:S01]  /*fab0*/  MUFU.EX2 R161, R161 ;  /* 0x000000a100a17308 */ /* 0x000e220000000800 */
[-CC-:B------:R-:W-:Y:S01]  /*fac0*/  FFMA.FTZ R14, R34, R5.reuse, -R28.reuse ;  /* 0x00000005220e7223 */ /* 0x180fe2000001081c */
[-C--:B------:R-:W-:Y:S01]  /*fad0*/  FFMA.FTZ R31, R35, R5.reuse, -R28 ;  /* 0x00000005231f7223 */ /* 0x080fe2000001081c */
[----:B-1----:R-:W-:Y:S01]  /*fae0*/  FFMA.FTZ R8, R7, R8, R160 ;  /* 0x0000000807087223 */ /* 0x002fe200000100a0 */
[-CC-:B------:R-:W-:Y:S01]  /*faf0*/  FFMA.FTZ R35, R39, R5.reuse, -R28.reuse ;  /* 0x0000000527237223 */ /* 0x180fe2000001081c */
[-CC-:B------:R-:W-:Y:S01]  /*fb00*/  FFMA.FTZ R20, R38, R5.reuse, -R28.reuse ;  /* 0x0000000526147223 */ /* 0x180fe2000001081c */
[-CC-:B------:R-:W-:Y:S01]  /*fb10*/  FFMA.FTZ R39, R43, R5.reuse, -R28.reuse ;  /* 0x000000052b277223 */ /* 0x180fe2000001081c */
[--C-:B------:R-:W-:Y:S01]  /*fb20*/  FFMA.FTZ R43, R47, R5, -R28.reuse ;  /* 0x000000052f2b7223 */ /* 0x100fe2000001081c */
        /* <DEDUP_REMOVED lines=13> */
[-CC-:B------:R-:W-:Y:S01]  /*fc00*/  FFMA.FTZ R38, R63, R5.reuse, -R28.reuse ;  /* 0x000000053f267223 */ /* 0x180fe2000001081c */
[-CC-:B------:R-:W-:Y:S01]  /*fc10*/  FFMA.FTZ R181, R66, R5.reuse, -R28.reuse ;  /* 0x0000000542b57223 */ /* 0x180fe2000001081c */
[-CC-:B------:R-:W-:Y:S01]  /*fc20*/  FFMA.FTZ R183, R70, R5.reuse, -R28.reuse ;  /* 0x0000000546b77223 */ /* 0x180fe2000001081c */
[----:B------:R-:W0:Y:S01]  /*fc30*/  MUFU.EX2 R12, R12 ;  /* 0x0000000c000c7308 */ /* 0x000e220000000800 */
[----:B-1----:R-:W-:Y:S01]  /*fc40*/  FADD.FTZ R3, R32, R3 ;  /* 0x0000000320037221 */ /* 0x002fe20000010000 */
[-CC-:B------:R-:W-:Y:S01]  /*fc50*/  FFMA.FTZ R185, R74, R5.reuse, -R28.reuse ;  /* 0x000000054ab97223 */ /* 0x180fe2000001081c */
[-CC-:B------:R-:W-:Y:S01]  /*fc60*/  FFMA.FTZ R187, R78, R5.reuse, -R28.reuse ;  /* 0x000000054ebb7223 */ /* 0x180fe2000001081c */
[-CC-:B------:R-:W-:Y:S01]  /*fc70*/  FFMA.FTZ R189, R82, R5.reuse, -R28.reuse ;  /* 0x0000000552bd7223 */ /* 0x180fe2000001081c */
[----:B------:R-:W-:-:S03]  /*fc80*/  FFMA.FTZ R191, R86, R5, -R28 ;  /* 0x0000000556bf7223 */ /* 0x000fc6000001081c */
        /* <DEDUP_REMOVED lines=33> */
[----:B------:R-:W-:-:S06]  /*fea0*/  FFMA.FTZ R42, R71, R5, -R28 ;  /* 0x00000005472a7223 */ /* 0x000fcc000001081c */
        /* <DEDUP_REMOVED lines=48> */
[-CC-:B------:R-:W-:Y:S01]  /*101b0*/  FFMA.FTZ R48, R83, R5.reuse, -R28.reuse ;  /* 0x0000000553307223 */ /* 0x180fe2000001081c */
[----:B------:R-:W-:-:S05]  /*101c0*/  FFMA.FTZ R28, R87, R5, -R28 ;  /* 0x00000005571c7223 */ /* 0x000fca000001081c */
        /* <DEDUP_REMOVED lines=10> */
[----:B------:R-:W-:-:S05]  /*10270*/  LEA R3, R152, R156, 0x3 ;  /* 0x0000009c98037211 */ /* 0x000fca00078e18ff */
[----:B------:R-:W-:Y:S01]  /*10280*/  VIADD R3, R3, 0x28840 ;  /* 0x0002884003037836 */ /* 0x000fe20000000000 */
[----:B------:R-:W0:Y:S01]  /*10290*/  MUFU.EX2 R21, R21 ;  /* 0x0000001500157308 */ /* 0x000e220000000800 */
[----:B-1----:R-:W-:-:S03]  /*102a0*/  FADD.FTZ R50, R184, R47 ;  /* 0x0000002fb8327221 */ /* 0x002fc60000010000 */
[----:B------:R-:W-:-:S04]  /*102b0*/  PRMT R3, R222, 0x654, R3 ;  /* 0x00000654de037816 */ /* 0x000fc80000000003 */
[----:B------:R-:W1:Y:S01]  /*102c0*/  MUFU.EX2 R44, R44 ;  /* 0x0000002c002c7308 */ /* 0x000e620000000800 */
[----:B--2---:R-:W-:Y:S01]  /*102d0*/  FADD.FTZ R47, R185, R8 ;  /* 0x00000008b92f7221 */ /* 0x004fe20000010000 */
[----:B------:R2:W-:Y:S06]  /*102e0*/  SYNCS.ARRIVE.TRANS64.RED.A1T0 RZ, [R3+URZ], RZ ;  /* 0x000000ff03ff79a7 */ /* 0x0005ec000810043f */
[----:B------:R-:W3:Y:S01]  /*102f0*/  MUFU.EX2 R186, R186 ;  /* 0x000000ba00ba7308 */ /* 0x000ee20000000800 */
[----:B0-----:R-:W-:-:S07]  /*10300*/  FADD.FTZ R51, R21, R50 ;  /* 0x0000003215337221 */ /* 0x001fce0000010000 */
[----:B------:R-:W0:Y:S01]  /*10310*/  MUFU.EX2 R187, R187 ;  /* 0x000000bb00bb7308 */ /* 0x000e220000000800 */
[----:B-1----:R-:W-:-:S07]  /*10320*/  FADD.FTZ R8, R44, R47 ;  /* 0x0000002f2c087221 */ /* 0x002fce0000010000 */
[----:B------:R-:W2:Y:S01]  /*10330*/  MUFU.EX2 R15, R15 ;  /* 0x0000000f000f7308 */ /* 0x000ea20000000800 */
[----:B---3--:R-:W-:-:S07]  /*10340*/  FADD.FTZ R50, R186, R51 ;  /* 0x00000033ba327221 */ /* 0x008fce0000010000 */
        /* <DEDUP_REMOVED lines=22> */
.L_x_7159:
[----:B------:R-:W-:Y:S01]  /*104b0*/  IMAD R11, R11, 0x8, R156 ;  /* 0x000000080b0b7824 */ /* 0x000fe200078e029c */
[----:B------:R-:W-:Y:S01]  /*104c0*/  ISETP.GT.AND P1, PT, R210, RZ, PT ;  /* 0x000000ffd200720c */ /* 0x000fe20003f24270 */
[-C--:B------:R-:W-:Y:S01]  /*104d0*/  FMUL.FTZ R88, R88, R7.reuse ;  /* 0x0000000758587220 */ /* 0x080fe20000410000 */
[----:B------:R-:W-:Y:S01]  /*104e0*/  F2FP.BF16.F32.PACK_AB R160, R161, R160 ;  /* 0x000000a0a1a0723e */ /* 0x000fe200000010ff */
[----:B------:R-:W-:Y:S01]  /*104f0*/  VIADD R11, R11, 0x28860 ;  /* 0x000288600b0b7836 */ /* 0x000fe20000000000 */
[----:B------:R-:W-:Y:S01]  /*10500*/  F2FP.BF16.F32.PACK_AB R162, R163, R162 ;  /* 0x000000a2a3a2723e */ /* 0x000fe200000010ff */
[-C--:B------:R-:W-:Y:S01]  /*10510*/  FMUL.FTZ R89, R89, R7.reuse ;  /* 0x0000000759597220 */ /* 0x080fe20000410000 */
[----:B------:R-:W-:Y:S01]  /*10520*/  F2FP.BF16.F32.PACK_AB R164, R165, R164 ;  /* 0x000000a4a5a4723e */ /* 0x000fe200000010ff */
[-C--:B------:R-:W-:Y:S01]  /*10530*/  FMUL.FTZ R92, R92, R7.reuse ;  /* 0x000000075c5c7220 */ /* 0x080fe20000410000 */
[----:B------:R-:W-:Y:S01]  /*10540*/  PRMT R11, R222, 0x654, R11 ;  /* 0x00000654de0b7816 */ /* 0x000fe2000000000b */
[-C--:B------:R-:W-:Y:S01]  /*10550*/  FMUL.FTZ R93, R93, R7.reuse ;  /* 0x000000075d5d7220 */ /* 0x080fe20000410000 */
[----:B------:R-:W-:Y:S01]  /*10560*/  F2FP.BF16.F32.PACK_AB R166, R167, R166 ;  /* 0x000000a6a7a6723e */ /* 0x000fe200000010ff */
[-C--:B------:R-:W-:Y:S01]  /*10570*/  FMUL.FTZ R96, R96, R7.reuse ;  /* 0x0000000760607220 */ /* 0x080fe20000410000 */
[----:B------:R0:W-:Y:S01]  /*10580*/  SYNCS.ARRIVE.TRANS64.RED.A1T0 RZ, [R11+URZ], RZ ;  /* 0x000000ff0bff79a7 */ /* 0x0001e2000810043f */
[----:B------:R-:W-:Y:S01]  /*10590*/  F2FP.BF16.F32.PACK_AB R168, R169, R168 ;  /* 0x000000a8a9a8723e */ /* 0x000fe200000010ff */
[-C--:B------:R-:W-:Y:S01]  /*105a0*/  FMUL.FTZ R97, R97, R7.reuse ;  /* 0x0000000761617220 */ /* 0x080fe20000410000 */
[----:B------:R-:W-:Y:S01]  /*105b0*/  F2FP.BF16.F32.PACK_AB R170, R171, R170 ;  /* 0x000000aaabaa723e */ /* 0x000fe200000010ff */
[-C--:B------:R-:W-:Y:S01]  /*105c0*/  FMUL.FTZ R100, R100, R7.reuse ;  /* 0x0000000764647220 */ /* 0x080fe20000410000 */
[----:B------:R-:W-:Y:S01]  /*105d0*/  F2FP.BF16.F32.PACK_AB R190, R9, R190 ;  /* 0x000000be09be723e */ /* 0x000fe200000010ff */
        /* <DEDUP_REMOVED lines=58> */
[----:B------:R-:W-:Y:S01]  /*10980*/  VIADD R210, R210, 0xffffffff ;  /* 0xffffffffd2d27836 */ /* 0x000fe20000000000 */
[----:B------:R-:W-:Y:S01]  /*10990*/  F2FP.BF16.F32.PACK_AB R163, R27, R12 ;  /* 0x0000000c1ba3723e */ /* 0x000fe200000010ff */
[----:B------:R-:W-:Y:S01]  /*109a0*/  IMAD.MOV.U32 R9, RZ, RZ, R6 ;  /* 0x000000ffff097224 */ /* 0x000fe200078e0006 */
[----:B------:R-:W-:Y:S01]  /*109b0*/  F2FP.BF16.F32.PACK_AB R165, R31, R14 ;  /* 0x0000000e1fa5723e */ /* 0x000fe200000010ff */
[----:B------:R-:W-:Y:S01]  /*109c0*/  IMAD.MOV.U32 R10, RZ, RZ, R4 ;  /* 0x000000ffff0a7224 */ /* 0x000fe200078e0004 */
[----:B------:R-:W-:Y:S01]  /*109d0*/  F2FP.BF16.F32.PACK_AB R167, R35, R20 ;  /* 0x0000001423a7723e */ /* 0x000fe200000010ff */
[----:B------:R-:W-:Y:S01]  /*109e0*/  IMAD.MOV.U32 R7, RZ, RZ, R158 ;  /* 0x000000ffff077224 */ /* 0x000fe200078e009e */
[----:B------:R-:W-:Y:S01]  /*109f0*/  F2FP.BF16.F32.PACK_AB R169, R39, R24 ;  /* 0x0000001827a9723e */ /* 0x000fe200000010ff */
[----:B0-----:R-:W-:Y:S01]  /*10a00*/  IMAD.MOV.U32 R11, RZ, RZ, R152 ;  /* 0x000000ffff0b7224 */ /* 0x001fe200078e0098 */
        /* <DEDUP_REMOVED lines=21> */
.L_x_7148:
[----:B------:R-:W-:Y:S05]  /*10b60*/  WARPSYNC.ALL ;  /* 0x0000000000007948 */ /* 0x000fea0003800000 */
[----:B------:R-:W-:Y:S06]  /*10b70*/  BAR.ARV 0x8, 0x180 ;  /* 0x0206000000007b1d */ /* 0x000fec0000002000 */
[----:B------:R-:W-:Y:S05]  /*10b80*/  @!P0 BRA `(.L_x_7161) ;  /* 0x0000000000048947 */ /* 0x000fea0003800000 */
[----:B------:R-:W-:Y:S01]  /*10b90*/  BPT.TRAP 0x1 ;  /* 0x000000040000795c */ /* 0x000fe20000300000 */
.L_x_7161:
[----:B------:R-:W-:Y:S01]  /*10ba0*/  IMAD R13, R152, 0x8, R156 ;  /* 0x00000008980d7824 */ /* 0x000fe200078e029c */
[----:B------:R-:W-:-:S04]  /*10bb0*/  SHF.L.U32 R0, R158, 0x1f, RZ ;  /* 0x0000001f9e007819 */ /* 0x000fc800000006ff */
[----:B------:R0:W1:Y:S01]  /*10bc0*/  SYNCS.PHASECHK.TRANS64.TRYWAIT P1, [R13+URZ+0x28850], R0 ;  /* 0x028850000d0075a7 */ /* 0x000062000802017f */
[----:B------:R-:W-:Y:S05]  /*10bd0*/  @!P0 BRA `(.L_x_7162) ;  /* 0x0000000000048947 */ /* 0x000fea0003800000 */
[----:B------:R-:W-:Y:S01]  /*10be0*/  BPT.TRAP 0x1 ;  /* 0x000000040000795c */ /* 0x000fe20000300000 */
.L_x_7162:
[----:B------:R-:W-:-:S05]  /*10bf0*/  VIADD R156, R156, 0x400 ;  /* 0x000004009c9c7836 */ /* 0x000fca0000000000 */
[----:B------:R-:W-:-:S04]  /*10c00*/  SHF.R.U32.HI R156, RZ, 0x4, R156 ;  /* 0x00000004ff9c7819 */ /* 0x000fc8000001169c */
[----:B------:R-:W-:-:S04]  /*10c10*/  LOP3.LUT R156, R156, 0x3fff, RZ, 0xc0, !PT ;  /* 0x00003fff9c9c7812 */ /* 0x000fc800078ec0ff */
[----:B------:R-:W-:Y:S01]  /*10c20*/  LOP3.LUT R11, R156, 0x4000000, RZ, 0xfc, !PT ;  /* 0x040000009c0b7812 */ /* 0x000fe200078efcff */
[----:B-1----:R-:W-:Y:S06]  /*10c30*/  @P1 BRA `(.L_x_7163) ;  /* 0x0000000000081947 */ /* 0x002fec0003800000 */
[----:B------:R-:W1:Y:S02]  /*10c40*/  SYNCS.PHASECHK.TRANS64.TRYWAIT P1, [R13+URZ+0x28850], R0 ;  /* 0x028850000d0075a7 */ /* 0x000e64000802017f */
[----:B-1----:R-:W-:Y:S05]  /*10c50*/  @!P1 BRA `(.L_x_7164) ;  /* 0x000000a400609947 */ /* 0x002fea0003800000 */
.L_x_7163:
[----:B------:R-:W-:Y:S01]  /*10c60*/  IMAD R10, R152, 0x800, R11 ;  /* 0x00000800980a7824 */ /* 0x000fe200078e020b */
[----:B------:R-:W-:Y:S01]  /*10c70*/  MOV R11, 0x40000040 ;  /* 0x40000040000b7802 */ /* 0x000fe20000000f00 */
[----:B------:R-:W-:Y:S05]  /*10c80*/  WARPSYNC.ALL ;  /* 0x0000000000007948 */ /* 0x000fea0003800000 */
[C---:B------:R-:W-:Y:S01]  /*10c90*/  R2UR UR6, R10.reuse ;  /* 0x000000000a0672ca */ /* 0x040fe200000e0000 */
[----:B------:R-:W-:Y:S01]  /*10ca0*/  WARPGROUP.ARRIVE ;  /* 0x00000000000079c5 */ /* 0x000fe20000000000 */
[----:B------:R-:W-:Y:S01]  /*10cb0*/  R2UR UR7, R11 ;  /* 0x000000000b0772ca */ /* 0x000fe200000e0000 */
[----:B------:R-:W-:Y:S01]  /*10cc0*/  VIADD R14, R10, 0x80 ;  /* 0x000000800a0e7836 */ /* 0x000fe20000000000 */
[----:B------:R-:W2:Y:S01]  /*10cd0*/  SHFL.BFLY PT, R7, R8, 0x2, 0x1f ;  /* 0x0c401f0008077f89 */ /* 0x000ea200000e0000 */
[----:B------:R-:W-:-:S02]  /*10ce0*/  IMAD.MOV.U32 R15, RZ, RZ, 0x40000040 ;  /* 0x40000040ff0f7424 */ /* 0x000fc400078e00ff */
[----:B------:R-:W-:Y:S01]  /*10cf0*/  IMAD.MOV.U32 R11, RZ, RZ, 0x40000040 ;  /* 0x40000040ff0b7424 */ /* 0x000fe200078e00ff */
[----:B01----:R-:W0:Y:S01]  /*10d00*/  SHFL.BFLY PT, R0, R3, 0x2, 0x1f ;  /* 0x0c401f0003007f89 */ /* 0x003e2200000e0000 */
[----:B------:R-:W-:Y:S02]  /*10d10*/  IMAD.MOV.U32 R37, RZ, RZ, RZ ;  /* 0x000000ffff257224 */ /* 0x000fe400078e00ff */
[----:B------:R-:W-:-:S04]  /*10d20*/  IMAD.MOV.U32 R12, RZ, RZ, RZ ;  /* 0x000000ffff0c7224 */ /* 0x000fc800078e00ff */
[----:B------:R-:W-:Y:S01]  /*10d30*/  HGMMA.64x128x16.F32.BF16 R88, R160, gdesc[UR4].tnspB, R88, gsb0 ;  /* 0x41e00004a0587df0 */ /* 0x000fe20008001858 */
[----:B------:R-:W-:Y:S01]  /*10d40*/  R2UR UR6, R14 ;  /* 0x000000000e0672ca */ /* 0x000fe200000e0000 */
[----:B------:R-:W-:Y:S01]  /*10d50*/  VIADD R14, R10, 0x100 ;  /* 0x000001000a0e7836 */ /* 0x000fe20000000000 */
[----:B------:R-:W-:Y:S01]  /*10d60*/  R2UR UR7, R15 ;  /* 0x000000000f0772ca */ /* 0x000fe200000e0000 */
[----:B------:R-:W-:Y:S02]  /*10d70*/  IMAD.MOV.U32 R15, RZ, RZ, 0x40000040 ;  /* 0x40000040ff0f7424 */ /* 0x000fe400078e00ff */
[----:B--2---:R-:W-:Y:S01]  /*10d80*/  FADD.FTZ R7, R7, R8 ;  /* 0x0000000807077221 */ /* 0x004fe20000010000 */
[----:B0-----:R-:W-:Y:S01]  /*10d90*/  FADD.FTZ R9, R0, R3 ;  /* 0x0000000300097221 */ /* 0x001fe20000010000 */
[----:B------:R-:W-:-:S03]  /*10da0*/  IMAD.MOV.U32 R3, RZ, RZ, -0x800000 ;  /* 0xff800000ff037424 */ /* 0x000fc600078e00ff */
[----:B------:R-:W0:Y:S01]  /*10db0*/  SHFL.BFLY PT, R0, R7, 0x1, 0x1f ;  /* 0x0c201f0007007f89 */ /* 0x000e2200000e0000 */
        /* <DEDUP_REMOVED lines=27> */
[----:B------:R-:W-:Y:S01]  /*10f70*/  VIADD R10, R10, 0x380 ;  /* 0x000003800a0a7836 */ /* 0x000fe20000000000 */
[----:B------:R-:W-:Y:S01]  /*10f80*/  MOV R15, 0x40000040 ;  /* 0x40000040000f7802 */ /* 0x000fe20000000f00 */
[----:B------:R-:W-:Y:S02]  /*10f90*/  WARPGROUP.DEPBAR.LE gsb0, 0x0 ;  /* 0x00008000000079c5 */ /* 0x000fe40000010000 */
[----:B------:R-:W-:-:S08]  /*10fa0*/  WARPGROUP.ARRIVE ;  /* 0x00000000000079c5 */ /* 0x000fd00000000000 */
[----:B------:R-:W-:Y:S01]  /*10fb0*/  HGMMA.64x128x16.F32.BF16 R88, R180, gdesc[UR4].tnspB, R88, gsb0 ;  /* 0x41e00004b4587df0 */ /* 0x000fe20008001858 */
[----:B------:R-:W-:Y:S02]  /*10fc0*/  R2UR UR6, R14 ;  /* 0x000000000e0672ca */ /* 0x000fe400000e0000 */
[----:B------:R-:W-:Y:S01]  /*10fd0*/  R2UR UR7, R15 ;  /* 0x000000000f0772ca */ /* 0x000fe200000e0000 */
[----:B------:R-:W-:Y:S02]  /*10fe0*/  WARPGROUP.DEPBAR.LE gsb0, 0x0 ;  /* 0x00008000000079c5 */ /* 0x000fe40000010000 */
[----:B------:R-:W-:-:S10]  /*10ff0*/  WARPGROUP.ARRIVE ;  /* 0x00000000000079c5 */ /* 0x000fd40000000000 */
[----:B------:R-:W-:Y:S01]  /*11000*/  HGMMA.64x128x16.F32.BF16 R88, R184, gdesc[UR4].tnspB, R88, gsb0 ;  /* 0x41e00004b8587df0 */ /* 0x000fe20008001858 */
[----:B------:R-:W-:Y:S02]  /*11010*/  R2UR UR6, R10 ;  /* 0x000000000a0672ca */ /* 0x000fe400000e0000 */
[----:B------:R-:W-:Y:S01]  /*11020*/  R2UR UR7, R11 ;  /* 0x000000000b0772ca */ /* 0x000fe200000e0000 */
[----:B------:R-:W1:Y:S01]  /*11030*/  SHFL.BFLY PT, R10, R9, 0x1, 0x1f ;  /* 0x0c201f00090a7f89 */ /* 0x000e6200000e0000 */
[----:B0-----:R-:W-:Y:S01]  /*11040*/  FADD.FTZ R11, R7, R0 ;  /* 0x00000000070b7221 */ /* 0x001fe20000010000 */
[----:B------:R-:W-:-:S04]  /*11050*/  IMAD.MOV.U32 R0, RZ, RZ, -0x800000 ;  /* 0xff800000ff007424 */ /* 0x000fc800078e00ff */
[----:B------:R-:W-:-:S13]  /*11060*/  FSETP.NE.FTZ.AND P1, PT, R11, RZ, PT ;  /* 0x000000ff0b00720b */ /* 0x000fda0003f35000 */
[----:B------:R-:W0:Y:S01]  /*11070*/  @P1 MUFU.LG2 R8, R11 ;  /* 0x0000000b00081308 */ /* 0x000e220000000c00 */
[----:B------:R-:W-:Y:S01]  /*11080*/  @P1 FMUL.FTZ R7, R5, 0.69314718246459960938 ;  /* 0x3f31721805071820 */ /* 0x000fe20000410000 */
[----:B-1----:R-:W-:-:S06]  /*11090*/  FADD.FTZ R14, R9, R10 ;  /* 0x0000000a090e7221 */ /* 0x002fcc0000010000 */
[----:B------:R-:W-:Y:S01]  /*110a0*/  @P1 MUFU.RCP R37, R11 ;  /* 0x0000000b00251308 */ /* 0x000fe20000001000 */
[----:B------:R-:W-:Y:S01]  /*110b0*/  FSETP.NE.FTZ.AND P2, PT, R14, RZ, PT ;  /* 0x000000ff0e00720b */ /* 0x000fe20003f55000 */
[----:B0-----:R-:W-:-:S04]  /*110c0*/  @P1 FMUL.FTZ R8, R8, 0.69314718246459960938 ;  /* 0x3f31721808081820 */ /* 0x001fc80000410000 */
[----:B------:R-:W-:-:S08]  /*110d0*/  @P1 FFMA.FTZ R0, R7, R4, R8 ;  /* 0x0000000407001223 */ /* 0x000fd00000010008 */
[----:B------:R-:W0:Y:S01]  /*110e0*/  @P2 MUFU.LG2 R10, R14 ;  /* 0x0000000e000a2308 */ /* 0x000e220000000c00 */
[----:B------:R-:W-:-:S07]  /*110f0*/  @P2 FMUL.FTZ R20, R5, 0.69314718246459960938 ;  /* 0x3f31721805142820 */ /* 0x000fce0000410000 */
[----:B------:R1:W2:Y:S01]  /*11100*/  @P2 MUFU.RCP R12, R14 ;  /* 0x0000000e000c2308 */ /* 0x0002a20000001000 */
[----:B0-----:R-:W-:-:S04]  /*11110*/  @P2 FMUL.FTZ R5, R10, 0.69314718246459960938 ;  /* 0x3f3172180a052820 */ /* 0x001fc80000410000 */
[----:B------:R-:W-:Y:S01]  /*11120*/  @P2 FFMA.FTZ R3, R20, R6, R5 ;  /* 0x0000000614032223 */ /* 0x000fe20000010005 */
[----:B------:R-:W-:Y:S02]  /*11130*/  WARPGROUP.DEPBAR.LE gsb0, 0x0 ;  /* 0x00008000000079c5 */ /* 0x000fe40000010000 */
[----:B------:R-:W-:-:S06]  /*11140*/  WARPGROUP.ARRIVE ;  /* 0x00000000000079c5 */ /* 0x000fcc0000000000 */
[----:B------:R-:W-:Y:S03]  /*11150*/  HGMMA.64x128x16.F32.BF16 R88, R188, gdesc[UR4].tnspB, R88, gsb0 ;  /* 0x41e00004bc587df0 */ /* 0x000fe60008001858 */
[----:B------:R-:W-:Y:S02]  /*11160*/  WARPGROUP.DEPBAR.LE gsb0, 0x0 ;  /* 0x00008000000079c5 */ /* 0x000fe40000010000 */
[----:B-12---:R-:W-:Y:S05]  /*11170*/  @!P0 BRA `(.L_x_7165) ;  /* 0x0000000000048947 */ /* 0x006fea0003800000 */
[----:B------:R-:W-:Y:S01]  /*11180*/  BPT.TRAP 0x1 ;  /* 0x000000040000795c */ /* 0x000fe20000300000 */
.L_x_7165:
        /* <DEDUP_REMOVED lines=71> */
[----:B------:R-:W-:Y:S01]  /*11600*/  LOP3.LUT R158, R158, R5, RZ, 0x3c, !PT ;  /* 0x000000059e9e7212 */ /* 0x000fe200078e3cff */
[----:B------:R-:W-:Y:S01]  /*11610*/  VIADD R207, R207, 0x1 ;  /* 0x00000001cfcf7836 */ /* 0x000fe20000000000 */
[----:B------:R-:W-:-:S07]  /*11620*/  SEL R152, R152, RZ, P0 ;  /* 0x000000ff98987207 */ /* 0x000fce0000000000 */
.L_x_7101:
[----:B------:R-:W-:Y:S05]  /*11630*/  WARPSYNC.ALL ;  /* 0x0000000000007948 */ /* 0x000fea0003800000 */
        /* <DEDUP_REMOVED lines=9> */
[----:B------:R-:W-:Y:S05]  /*116d0*/  WARPSYNC.ALL ;  /* 0x0000000000007948 */ /* 0x000fea0003800000 */
[----:B------:R-:W-:Y:S01]  /*116e0*/  BAR.SYNC.DEFER_BLOCKING 0x1, 0x100 ;  /* 0x0044000000007b1d */ /* 0x000fe20000010000 */
[----:B------:R-:W-:Y:S02]  /*116f0*/  F2FP.BF16.F32.PACK_AB R30, R33, R30 ;  /* 0x0000001e211e723e */ /* 0x000fe400000010ff */
[----:B------:R-:W-:Y:S02]  /*11700*/  F2FP.BF16.F32.PACK_AB R34, R35, R34 ;  /* 0x000000222322723e */ /* 0x000fe400000010ff */
[----:B------:R-:W-:Y:S01]  /*11710*/  F2FP.BF16.F32.PACK_AB R32, R45, R32 ;  /* 0x000000202d20723e */ /* 0x000fe200000010ff */
[----:B------:R-:W-:Y:S01]  /*11720*/  ULDC.64 UR4, c[0x0][0xc00] ;  /* 0x0003000000047ab9 */ /* 0x000fe20000000a00 */
[----:B------:R-:W-:-:S02]  /*11730*/  F2FP.BF16.F32.PACK_AB R33, R69, R70 ;  /* 0x000000464521723e */ /* 0x000fc400000010ff */
[----:B------:R-:W-:Y:S02]  /*11740*/  F2FP.BF16.F32.PACK_AB R35, R67, R68 ;  /* 0x000000444323723e */ /* 0x000fe400000010ff */
[----:B------:R-:W-:Y:S02]  /*11750*/  MOV R20, R156 ;  /* 0x0000009c00147202 */ /* 0x000fe40000000f00 */
[----:B--2---:R-:W-:-:S03]  /*11760*/  MOV R21, R5 ;  /* 0x0000000500157202 */ /* 0x004fc60000000f00 */
[----:B------:R-:W-:-:S03]  /*11770*/  IMAD.WIDE R8, R226, 0x2, R20 ;  /* 0x00000002e2087825 */ /* 0x000fc600078e0214 */
[C---:B------:R-:W-:Y:S02]  /*11780*/  LOP3.LUT R29, R8.reuse, 0x380, RZ, 0xc0, !PT ;  /* 0x00000380081d7812 */ /* 0x040fe400078ec0ff */
[C---:B------:R-:W-:Y:S02]  /*11790*/  IADD3 R95, P5, R8.reuse, 0x20, RZ ;  /* 0x00000020085f7810 */ /* 0x040fe40007fbe0ff */
[----:B------:R-:W-:Y:S02]  /*117a0*/  IADD3 R97, P0, R8, 0x40, RZ ;  /* 0x0000004008617810 */ /* 0x000fe40007f1e0ff */
[----:B------:R-:W-:Y:S01]  /*117b0*/  SHF.R.U64 R29, R29, 0x3, RZ ;  /* 0x000000031d1d7819 */ /* 0x000fe200000012ff */
[--C-:B------:R-:W-:Y:S01]  /*117c0*/  IMAD.X R5, RZ, RZ, R9.reuse, P5 ;  /* 0x000000ffff057224 */ /* 0x100fe200028e0609 */
[----:B------:R-:W-:Y:S01]  /*117d0*/  LOP3.LUT R4, R95, 0x380, RZ, 0xc0, !PT ;  /* 0x000003805f047812 */ /* 0x000fe200078ec0ff */
[----:B------:R-:W-:Y:S01]  /*117e0*/  IMAD.X R7, RZ, RZ, R9, P0 ;  /* 0x000000ffff077224 */ /* 0x000fe200000e0609 */
[----:B------:R-:W-:-:S02]  /*117f0*/  LOP3.LUT R6, R97, 0x380, RZ, 0xc0, !PT ;  /* 0x0000038061067812 */ /* 0x000fc400078ec0ff */
[C---:B------:R-:W-:Y:S02]  /*11800*/  IADD3 R99, P1, R8.reuse, 0x60, RZ ;  /* 0x0000006008637810 */ /* 0x040fe40007f3e0ff */
[C---:B------:R-:W-:Y:S02]  /*11810*/  IADD3 R101, P2, R8.reuse, 0x4000, RZ ;  /* 0x0000400008657810 */ /* 0x040fe40007f5e0ff */
[C---:B------:R-:W-:Y:S02]  /*11820*/  IADD3 R103, P3, R8.reuse, 0x4020, RZ ;  /* 0x0000402008677810 */ /* 0x040fe40007f7e0ff */
        /* <DEDUP_REMOVED lines=8> */
[----:B------:R-:W-:-:S02]  /*118b0*/  SHF.R.U64 R6, R6, 0x3, RZ ;  /* 0x0000000306067819 */ /* 0x000fc400000012ff */
[----:B------:R-:W-:Y:S02]  /*118c0*/  LOP3.LUT R12, R99, 0x380, RZ, 0xc0, !PT ;  /* 0x00000380630c7812 */ /* 0x000fe400078ec0ff */
[----:B------:R-:W-:Y:S02]  /*118d0*/  LOP3.LUT R14, R101, 0x380, RZ, 0xc0, !PT ;  /* 0x00000380650e7812 */ /* 0x000fe400078ec0ff */
[----:B-1----:R-:W-:Y:S02]  /*118e0*/  MOV R40, R8 ;  /* 0x0000000800287202 */ /* 0x002fe40000000f00 */
[----:B---3--:R-:W-:Y:S02]  /*118f0*/  IADD3.X R13, RZ, R9, RZ, P1, !PT ;  /* 0x00000009ff0d7210 */ /* 0x008fe40000ffe4ff */
[----:B-----5:R-:W-:Y:S02]  /*11900*/  LOP3.LUT R24, R103, 0x380, RZ, 0xc0, !PT ;  /* 0x0000038067187812 */ /* 0x020fe400078ec0ff */
[----:B------:R-:W-:-:S02]  /*11910*/  LOP3.LUT R26, R105, 0x380, RZ, 0xc0, !PT ;  /* 0x00000380691a7812 */ /* 0x000fc400078ec0ff */
[----:B------:R-:W-:Y:S02]  /*11920*/  LOP3.LUT R28, R107, 0x380, RZ, 0xc0, !PT ;  /* 0x000003806b1c7812 */ /* 0x000fe400078ec0ff */
[----:B------:R-:W-:Y:S02]  /*11930*/  F2FP.BF16.F32.PACK_AB R8, R11, R10 ;  /* 0x0000000a0b08723e */ /* 0x000fe400000010ff */
[----:B------:R-:W-:Y:S02]  /*11940*/  LOP3.LUT R4, R4, R95, RZ, 0x3c, !PT ;  /* 0x0000005f04047212 */ /* 0x000fe400078e3cff */
[----:B------:R-:W-:Y:S02]  /*11950*/  LOP3.LUT R6, R6, R97, RZ, 0x3c, !PT ;  /* 0x0000006106067212 */ /* 0x000fe400078e3cff */
[----:B------:R-:W-:Y:S02]  /*11960*/  F2FP.BF16.F32.PACK_AB R9, R93, R100 ;  /* 0x000000645d09723e */ /* 0x000fe400000010ff */
[----:B------:R-:W-:-:S02]  /*11970*/  F2FP.BF16.F32.PACK_AB R10, R63, R62 ;  /* 0x0000003e3f0a723e */ /* 0x000fc400000010ff */
[----:B------:R-:W-:Y:S02]  /*11980*/  F2FP.BF16.F32.PACK_AB R11, R91, R92 ;  /* 0x0000005c5b0b723e */ /* 0x000fe400000010ff */
[----:B------:R-:W-:Y:S02]  /*11990*/  SHF.R.U64 R12, R12, 0x3, RZ ;  /* 0x000000030c0c7819 */ /* 0x000fe400000012ff */
[----:B------:R-:W-:Y:S01]  /*119a0*/  SHF.R.U64 R14, R14, 0x3, RZ ;  /* 0x000000030e0e7819 */ /* 0x000fe200000012ff */
[----:B------:R1:W-:Y:S01]  /*119b0*/  STSM.16.M88.4 [R40], R8 ;  /* 0x0000000828007844 */ /* 0x0003e20000000200 */
[----:B------:R-:W-:Y:S02]  /*119c0*/  SHF.R.U64 R24, R24, 0x3, RZ ;  /* 0x0000000318187819 */ /* 0x000fe400000012ff */
[----:B------:R-:W-:Y:S02]  /*119d0*/  SHF.R.U64 R26, R26, 0x3, RZ ;  /* 0x000000031a1a7819 */ /* 0x000fe400000012ff */
[----:B------:R-:W-:-:S02]  /*119e0*/  SHF.R.U64 R28, R28, 0x3, RZ ;  /* 0x000000031c1c7819 */ /* 0x000fc400000012ff */
[----:B------:R-:W-:Y:S02]  /*119f0*/  MOV R94, R4 ;  /* 0x00000004005e7202 */ /* 0x000fe40000000f00 */
[----:B------:R-:W-:Y:S02]  /*11a00*/  MOV R93, R6 ;  /* 0x00000006005d7202 */ /* 0x000fe40000000f00 */
[----:B------:R-:W-:Y:S02]  /*11a10*/  F2FP.BF16.F32.PACK_AB R4, R54, R53 ;  /* 0x000000353604723e */ /* 0x000fe400000010ff */
[----:B------:R-:W-:Y:S02]  /*11a20*/  F2FP.BF16.F32.PACK_AB R5, R89, R90 ;  /* 0x0000005a5905723e */ /* 0x000fe400000010ff */
[----:B------:R-:W-:Y:S02]  /*11a30*/  F2FP.BF16.F32.PACK_AB R6, R61, R52 ;  /* 0x000000343d06723e */ /* 0x000fe400000010ff */
[----:B------:R-:W-:-:S02]  /*11a40*/  F2FP.BF16.F32.PACK_AB R7, R87, R88 ;  /* 0x000000585707723e */ /* 0x000fc400000010ff */
[----:B------:R-:W-:Y:S02]  /*11a50*/  LOP3.LUT R12, R12, R99, RZ, 0x3c, !PT ;  /* 0x000000630c0c7212 */ /* 0x000fe400078e3cff */
[----:B------:R-:W-:Y:S01]  /*11a60*/  LOP3.LUT R14, R14, R101, RZ, 0x3c, !PT ;  /* 0x000000650e0e7212 */ /* 0x000fe200078e3cff */
[----:B------:R-:W-:Y:S01]  /*11a70*/  STSM.16.M88.4 [R94], R4 ;  /* 0x000000045e007844 */ /* 0x000fe20000000200 */
[----:B-1----:R-:W-:Y:S02]  /*11a80*/  F2FP.BF16.F32.PACK_AB R8, R60, R51 ;  /* 0x000000333c08723e */ /* 0x002fe400000010ff */
[----:B------:R-:W-:Y:S02]  /*11a90*/  F2FP.BF16.F32.PACK_AB R9, R85, R86 ;  /* 0x000000565509723e */ /* 0x000fe400000010ff */
[----:B------:R-:W-:Y:S02]  /*11aa0*/  F2FP.BF16.F32.PACK_AB R10, R59, R50 ;  /* 0x000000323b0a723e */ /* 0x000fe400000010ff */
[----:B------:R-:W-:-:S02]  /*11ab0*/  F2FP.BF16.F32.PACK_AB R11, R83, R84 ;  /* 0x00000054530b723e */ /* 0x000fc400000010ff */
[----:B------:R-:W-:Y:S02]  /*11ac0*/  LOP3.LUT R24, R24, R103, RZ, 0x3c, !PT ;  /* 0x0000006718187212 */ /* 0x000fe400078e3cff */
[----:B------:R-:W-:Y:S01]  /*11ad0*/  LOP3.LUT R26, R26, R105, RZ, 0x3c, !PT ;  /* 0x000000691a1a7212 */ /* 0x000fe200078e3cff */
[----:B------:R1:W-:Y:S01]  /*11ae0*/  STSM.16.M88.4 [R93], R8 ;  /* 0x000000085d007844 */ /* 0x0003e20000000200 */
[----:B------:R-:W-:Y:S02]  /*11af0*/  LOP3.LUT R28, R28, R107, RZ, 0x3c, !PT ;  /* 0x0000006b1c1c7212 */ /* 0x000fe400078e3cff */
[----:B------:R-:W-:Y:S02]  /*11b00*/  MOV R92, R12 ;  /* 0x0000000c005c7202 */ /* 0x000fe40000000f00 */
[----:B------:R-:W-:Y:S02]  /*11b10*/  MOV R91, R14 ;  /* 0x0000000e005b7202 */ /* 0x000fe40000000f00 */
[----:B------:R-:W-:-:S02]  /*11b20*/  MOV R63, R24 ;  /* 0x00000018003f7202 */ /* 0x000fc40000000f00 */
[----:B------:R-:W-:Y:S02]  /*11b30*/  MOV R62, R26 ;  /* 0x0000001a003e7202 */ /* 0x000fe40000000f00 */
[----:B------:R-:W-:Y:S02]  /*11b40*/  F2FP.BF16.F32.PACK_AB R12, R58, R49 ;  /* 0x000000313a0c723e */ /* 0x000fe400000010ff */
[----:B------:R-:W-:Y:S02]  /*11b50*/  F2FP.BF16.F32.PACK_AB R13, R81, R82 ;  /* 0x00000052510d723e */ /* 0x000fe400000010ff */
[----:B------:R-:W-:Y:S01]  /*11b60*/  F2FP.BF16.F32.PACK_AB R14, R57, R48 ;  /* 0x00000030390e723e */ /* 0x000fe200000010ff */
[----:B------:R-:W-:Y:S01]  /*11b70*/  IMAD.MOV.U32 R48, RZ, RZ, RZ ;  /* 0x000000ffff307224 */ /* 0x000fe200078e00ff */
[----:B------:R-:W-:Y:S02]  /*11b80*/  F2FP.BF16.F32.PACK_AB R15, R79, R80 ;  /* 0x000000504f0f723e */ /* 0x000fe400000010ff */
[----:B------:R-:W-:-:S02]  /*11b90*/  MOV R40, R28 ;  /* 0x0000001c00287202 */ /* 0x000fc40000000f00 */
[----:B------:R-:W-:Y:S01]  /*11ba0*/  F2FP.BF16.F32.PACK_AB R24, R56, R47 ;  /* 0x0000002f3818723e */ /* 0x000fe200000010ff */
[----:B------:R-:W-:Y:S01]  /*11bb0*/  STSM.16.M88.4 [R92], R12 ;  /* 0x0000000c5c007844 */ /* 0x000fe20000000200 */
[----:B------:R-:W-:Y:S02]  /*11bc0*/  F2FP.BF16.F32.PACK_AB R25, R77, R78 ;  /* 0x0000004e4d19723e */ /* 0x000fe400000010ff */
[----:B------:R-:W-:Y:S02]  /*11bd0*/  F2FP.BF16.F32.PACK_AB R26, R55, R46 ;  /* 0x0000002e371a723e */ /* 0x000fe400000010ff */
[----:B------:R-:W-:Y:S01]  /*11be0*/  F2FP.BF16.F32.PACK_AB R27, R75, R76 ;  /* 0x0000004c4b1b723e */ /* 0x000fe200000010ff */
[----:B------:R-:W2:Y:S01]  /*11bf0*/  LDC R55, c[0x0][0xbe8] ;  /* 0x0002fa00ff377b82 */ /* 0x000ea20000000800 */
[----:B------:R-:W-:Y:S02]  /*11c00*/  F2FP.BF16.F32.PACK_AB R28, R44, R31 ;  /* 0x0000001f2c1c723e */ /* 0x000fe400000010ff */
[----:B------:R-:W-:Y:S01]  /*11c10*/  ISETP.NE.U32.AND P0, PT, RZ, UR4, PT ;  /* 0x00000004ff007c0c */ /* 0x000fe2000bf05070 */
[----:B------:R-:W-:Y:S01]  /*11c20*/  STSM.16.M88.4 [R91], R24 ;  /* 0x000000185b007844 */ /* 0x000fe20000000200 */
[----:B-1----:R-:W-:-:S02]  /*11c30*/  IADD3 R8, P1, R204, UR4, RZ ;  /* 0x00000004cc087c10 */ /* 0x002fc4000ff3e0ff */
[----:B------:R-:W-:Y:S02]  /*11c40*/  F2FP.BF16.F32.PACK_AB R29, R73, R74 ;  /* 0x0000004a491d723e */ /* 0x000fe400000010ff */
[----:B------:R-:W-:Y:S02]  /*11c50*/  F2FP.BF16.F32.PACK_AB R31, R71, R72 ;  /* 0x00000048471f723e */ /* 0x000fe400000010ff */
[----:B------:R-:W-:Y:S02]  /*11c60*/  F2FP.BF16.F32.PACK_AB R4, R39, R38 ;  /* 0x000000262704723e */ /* 0x000fe400000010ff */
[----:B------:R-:W-:Y:S01]  /*11c70*/  F2FP.BF16.F32.PACK_AB R5, R65, R66 ;  /* 0x000000424105723e */ /* 0x000fe200000010ff */
[----:B------:R-:W-:Y:S01]  /*11c80*/  STSM.16.M88.4 [R63], R28 ;  /* 0x0000001c3f007844 */ /* 0x000fe20000000200 */
[----:B------:R-:W-:Y:S02]  /*11c90*/  F2FP.BF16.F32.PACK_AB R6, R37, R36 ;  /* 0x000000242506723e */ /* 0x000fe400000010ff */
[----:B------:R-:W-:Y:S01]  /*11ca0*/  F2FP.BF16.F32.PACK_AB R7, R151, R64 ;  /* 0x000000409707723e */ /* 0x000fe200000010ff */
[----:B------:R-:W-:Y:S01]  /*11cb0*/  STSM.16.M88.4 [R62], R32 ;  /* 0x000000203e007844 */ /* 0x000fe20000000200 */
[----:B------:R-:W-:-:S02]  /*11cc0*/  ISETP.NE.AND.EX P0, PT, RZ, UR5, PT, P0 ;  /* 0x00000005ff007c0c */ /* 0x000fc4000bf05300 */
[----:B------:R-:W-:Y:S01]  /*11cd0*/  IADD3.X R9, R205, UR5, RZ, P1, !PT ;  /* 0x00000005cd097c10 */ /* 0x000fe20008ffe4ff */
[----:B------:R-:W-:Y:S01]  /*11ce0*/  ULDC.64 UR4, c[0x0][0xc08] ;  /* 0x0003020000047ab9 */ /* 0x000fe20000000a00 */
[----:B------:R1:W-:Y:S01]  /*11cf0*/  STSM.16.M88.4 [R40], R4 ;  /* 0x0000000428007844 */ /* 0x0003e20000000200 */
[----:B------:R-:W-:Y:S01]  /*11d00*/  BAR.SYNC.DEFER_BLOCKING 0x1, 0x100 ;  /* 0x0044000000007b1d */ /* 0x000fe20000010000 */
[----:B------:R-:W-:-:S04]  /*11d10*/  ISETP.NE.U32.AND P2, PT, RZ, UR4, PT ;  /* 0x00000004ff007c0c */ /* 0x000fc8000bf45070 */
[----:B------:R-:W-:-:S13]  /*11d20*/  ISETP.NE.AND.EX P2, PT, RZ, UR5, PT, P2 ;  /* 0x00000005ff007c0c */ /* 0x000fda000bf45320 */
[----:B------:R-:W-:Y:S01]  /*11d30*/  @P2 IADD3 R204, P3, R204, UR4, RZ ;  /* 0x00000004cccc2c10 */ /* 0x000fe2000ff7e0ff */
[----:B------:R-:W-:Y:S02]  /*11d40*/  ULDC UR4, c[0x0][0xa88] ;  /* 0x0002a20000047ab9 */ /* 0x000fe40000000800 */
[----:B-1----:R-:W-:Y:S01]  /*11d50*/  IMAD.U32 R6, RZ, RZ, UR4 ;  /* 0x00000004ff067e24 */ /* 0x002fe2000f8e00ff */
[----:B------:R-:W-:Y:S01]  /*11d60*/  @P2 IADD3.X R205, R205, UR5, RZ, P3, !PT ;  /* 0x00000005cdcd2c10 */ /* 0x000fe20009ffe4ff */
[----:B------:R1:W5:Y:S01]  /*11d70*/  @P0 LDG.E R48, desc[UR38][R8.64] ;  /* 0x0000002608300981 */ /* 0x000362000c1e1900 */
[----:B--2---:R-:W-:Y:S01]  /*11d80*/  ISETP.NE.AND P1, PT, R55, 0x1, PT ;  /* 0x000000013700780c */ /* 0x004fe20003f25270 */
[----:B------:R-:W-:Y:S02]  /*11d90*/  IMAD R13, R208, 0x80, R224 ;  /* 0x00000080d00d7824 */ /* 0x000fe400078e02e0 */
[----:B------:R1:W5:Y:S10]  /*11da0*/  @P2 LDG.E R6, desc[UR38][R204.64] ;  /* 0x00000026cc062981 */ /* 0x000374000c1e1900 */
[----:B------:R-:W2:Y:S08]  /*11db0*/  @P1 LDC R10, c[0x0][0xbec] ;  /* 0x0002fb00ff0a1b82 */ /* 0x000eb00000000800 */
[----:B------:R-:W3:Y:S01]  /*11dc0*/  @P1 LDC R11, c[0x0][0xbf0] ;  /* 0x0002fc00ff0b1b82 */ /* 0x000ee20000000800 */
[----:B-1----:R-:W-:Y:S05]  /*11dd0*/  @P2 BRA `(.L_x_7168) ;  /* 0x0000000000102947 */ /* 0x002fea0003800000 */
[----:B------:R-:W-:Y:S05]  /*11de0*/  @!P0 BRA `(.L_x_7168) ;  /* 0x00000000000c8947 */ /* 0x000fea0003800000 */
[----:B------:R-:W4:Y:S04]  /*11df0*/  LDG.E R5, desc[UR38][R8.64] ;  /* 0x0000002608057981 */ /* 0x000f28000c1e1900 */
[----:B-----5:R-:W4:Y:S02]  /*11e00*/  LDG.E R6, desc[UR38][R8.64+0x4] ;  /* 0x0000042608067981 */ /* 0x020f24000c1e1900 */
[----:B----4-:R-:W-:-:S07]  /*11e10*/  IMAD.IADD R6, R6, 0x1, -R5 ;  /* 0x0000000106067824 */ /* 0x010fce00078e0a05 */
.L_x_7168:
[----:B------:R-:W-:Y:S01]  /*11e20*/  SHF.R.S32.HI R54, RZ, 0x1f, R203 ;  /* 0x0000001fff367819 */ /* 0x000fe200000114cb */
[----:B--2---:R-:W-:Y:S01]  /*11e30*/  @P1 IMAD.HI.U32 R4, R13, R10, RZ ;  /* 0x0000000a0d041227 */ /* 0x004fe200078e00ff */
[----:B------:R-:W-:Y:S01]  /*11e40*/  ULDC.64 UR4, c[0x0][0xb90] ;  /* 0x0002e40000047ab9 */ /* 0x000fe20000000a00 */
[----:B-----5:R-:W-:Y:S02]  /*11e50*/  SHF.R.S32.HI R49, RZ, 0x1f, R48 ;  /* 0x0000001fff317819 */ /* 0x020fe40000011430 */
[----:B------:R-:W-:Y:S01]  /*11e60*/  IMAD R8, R54, UR4, RZ ;  /* 0x0000000436087c24 */ /* 0x000fe2000f8e02ff */
[----:B------:R-:W-:Y:S01]  /*11e70*/  SEL R40, R209, RZ, !P0 ;  /* 0x000000ffd1287207 */ /* 0x000fe20004000000 */
[----:B------:R-:W-:Y:S01]  /*11e80*/  IMAD.MOV.U32 R7, RZ, RZ, R13 ;  /* 0x000000ffff077224 */ /* 0x000fe200078e000d */
[----:B---3--:R-:W-:Y:S01]  /*11e90*/  @P1 SHF.R.U32.HI R7, RZ, R11, R4 ;  /* 0x0000000bff071219 */ /* 0x008fe20000011604 */
[----:B------:R-:W-:Y:S01]  /*11ea0*/  IMAD.WIDE.U32 R4, R203, UR4, R48 ;  /* 0x00000004cb047c25 */ /* 0x000fe2000f8e0030 */
[----:B------:R-:W-:-:S03]  /*11eb0*/  SEL R57, R206, RZ, !P0 ;  /* 0x000000ffce397207 */ /* 0x000fc60004000000 */
[----:B------:R-:W-:Y:S01]  /*11ec0*/  IMAD R9, R203, UR5, R8 ;  /* 0x00000005cb097c24 */ /* 0x000fe2000f8e0208 */
[----:B------:R-:W-:Y:S01]  /*11ed0*/  ULDC.64 UR4, c[0x0][0xb98] ;  /* 0x0002e60000047ab9 */ /* 0x000fe20000000a00 */
[----:B------:R-:W-:Y:S02]  /*11ee0*/  IMAD.MOV R8, RZ, RZ, -R7 ;  /* 0x000000ffff087224 */ /* 0x000fe400078e0a07 */
[----:B------:R-:W-:Y:S01]  /*11ef0*/  IMAD.IADD R11, R16, 0x1, R228 ;  /* 0x00000001100b7824 */ /* 0x000fe200078e02e4 */
[----:B------:R-:W-:Y:S01]  /*11f00*/  IADD3 R5, R5, R9, RZ ;  /* 0x0000000905057210 */ /* 0x000fe20007ffe0ff */
[----:B------:R-:W-:Y:S02]  /*11f10*/  IMAD R9, R55, R8, R13 ;  /* 0x0000000837097224 */ /* 0x000fe400078e020d */
[----:B------:R-:W-:Y:S02]  /*11f20*/  IMAD R8, R40, UR4, RZ ;  /* 0x0000000428087c24 */ /* 0x000fe4000f8e02ff */
[----:B------:R-:W-:-:S04]  /*11f30*/  IMAD.WIDE.U32 R4, R57, UR4, R4 ;  /* 0x0000000439047c25 */ /* 0x000fc8000f8e0004 */
[----:B------:R-:W-:Y:S01]  /*11f40*/  IMAD.WIDE R20, R11, 0x2, R20 ;  /* 0x000000020b147825 */ /* 0x000fe200078e0214 */
[----:B------:R-:W-:Y:S02]  /*11f50*/  SHF.R.S32.HI R11, RZ, 0x1f, R7 ;  /* 0x0000001fff0b7819 */ /* 0x000fe40000011407 */
[----:B------:R-:W-:Y:S01]  /*11f60*/  IADD3 R4, P2, R7, R4, RZ ;  /* 0x0000000407047210 */ /* 0x000fe20007f5e0ff */
[----:B------:R-:W-:Y:S01]  /*11f70*/  IMAD R10, R57, UR5, R8 ;  /* 0x00000005390a7c24 */ /* 0x000fe2000f8e0208 */
[----:B------:R-:W-:Y:S01]  /*11f80*/  SHF.R.S32.HI R8, RZ, 0x1f, R9 ;  /* 0x0000001fff087819 */ /* 0x000fe20000011409 */
[----:B------:R-:W-:Y:S01]  /*11f90*/  ULDC.64 UR4, c[0x0][0xb88] ;  /* 0x0002e20000047ab9 */ /* 0x000fe20000000a00 */
[----:B------:R-:W-:Y:S01]  /*11fa0*/  IADD3 R7, P0, R20, 0x1000, RZ ;  /* 0x0000100014077810 */ /* 0x000fe20007f1e0ff */
[----:B------:R-:W-:Y:S01]  /*11fb0*/  IMAD R59, R6, R55, RZ ;  /* 0x00000037063b7224 */ /* 0x000fe200078e02ff */
[----:B------:R-:W-:Y:S01]  /*11fc0*/  IADD3.X R5, R11, R5, R10, P2, !PT ;  /* 0x000000050b057210 */ /* 0x000fe200017fe40a */
[----:B------:R-:W-:Y:S01]  /*11fd0*/  IMAD R12, R8, UR4, RZ ;  /* 0x00000004080c7c24 */ /* 0x000fe2000f8e02ff */
[----:B------:R-:W-:-:S02]  /*11fe0*/  IADD3 R29, P3, R20, 0x4000, RZ ;  /* 0x00004000141d7810 */ /* 0x000fc40007f7e0ff */
[----:B------:R-:W-:Y:S01]  /*11ff0*/  IADD3 R13, P4, R20, 0x2000, RZ ;  /* 0x00002000140d7810 */ /* 0x000fe20007f9e0ff */
[----:B------:R-:W-:Y:S01]  /*12000*/  IMAD R11, R9, UR5, R12 ;  /* 0x00000005090b7c24 */ /* 0x000fe2000f8e020c */
[----:B------:R-:W-:Y:S01]  /*12010*/  LOP3.LUT R28, R29, 0x380, RZ, 0xc0, !PT ;  /* 0x000003801d1c7812 */ /* 0x000fe200078ec0ff */
[----:B------:R-:W-:Y:S01]  /*12020*/  IMAD.WIDE.U32 R4, R9, UR4, R4 ;  /* 0x0000000409047c25 */ /* 0x000fe2000f8e0004 */
[----:B------:R-:W-:Y:S01]  /*12030*/  ULDC.64 UR4, c[0x0][0xb50] ;  /* 0x0002d40000047ab9 */ /* 0x000fe20000000a00 */
[----:B------:R-:W-:Y:S02]  /*12040*/  LOP3.LUT R12, R13, 0x380, RZ, 0xc0, !PT ;  /* 0x000003800d0c7812 */ /* 0x000fe400078ec0ff */
[----:B------:R-:W-:Y:S01]  /*12050*/  IMAD.IADD R5, R5, 0x1, R11 ;  /* 0x0000000105057824 */ /* 0x000fe200078e020b */
[----:B------:R-:W-:Y:S01]  /*12060*/  LEA R10, P2, R4, UR4, 0x2 ;  /* 0x00000004040a7c11 */ /* 0x000fe2000f8410ff */
[----:B------:R-:W-:Y:S01]  /*12070*/  IMAD.X R9, RZ, RZ, R21, P0 ;  /* 0x000000ffff097224 */ /* 0x000fe200000e0615 */
[----:B------:R-:W-:-:S02]  /*12080*/  LOP3.LUT P0, RZ, R212, 0x3, RZ, 0xc0, !PT ;  /* 0x00000003d4ff7812 */ /* 0x000fc4000780c0ff */
[----:B------:R-:W-:Y:S01]  /*12090*/  LEA.HI.X R11, R4, UR5, R5, 0x2, P2 ;  /* 0x00000005040b7c11 */ /* 0x000fe200090f1405 */
[----:B------:R-:W-:Y:S01]  /*120a0*/  SHFL.IDX PT, R50, R10, RZ, 0x1c1f ;  /* 0x001c1fff0a327589 */ /* 0x000fe200000e0000 */
[----:B------:R-:W-:Y:S01]  /*120b0*/  IADD3 R25, P2, R20, 0x3000, RZ ;  /* 0x0000300014197810 */ /* 0x000fe20007f5e0ff */
[----:B------:R-:W-:Y:S01]  /*120c0*/  IMAD R4, R208, 0x80, R223 ;  /* 0x00000080d0047824 */ /* 0x000fe200078e02df */
[----:B------:R-:W-:Y:S01]  /*120d0*/  LOP3.LUT R8, R7, 0x380, RZ, 0xc0, !PT ;  /* 0x0000038007087812 */ /* 0x000fe200078ec0ff */
[----:B------:R-:W1:Y:S01]  /*120e0*/  SHFL.IDX PT, R51, R11, RZ, 0x1c1f ;  /* 0x001c1fff0b337589 */ /* 0x000e6200000e0000 */
[----:B------:R-:W-:Y:S01]  /*120f0*/  LOP3.LUT R24, R25, 0x380, RZ, 0xc0, !PT ;  /* 0x0000038019187812 */ /* 0x000fe200078ec0ff */
[----:B------:R-:W-:Y:S01]  /*12100*/  ULDC.64 UR4, c[0x0][0xaa0] ;  /* 0x0002a80000047ab9 */ /* 0x000fe20000000a00 */
[----:B------:R-:W-:Y:S01]  /*12110*/  SHF.R.U64 R28, R28, 0x3, RZ ;  /* 0x000000031c1c7819 */ /* 0x000fe200000012ff */
[----:B------:R-:W-:Y:S01]  /*12120*/  SHFL.IDX PT, R52, R10, 0x1, 0x1c1f ;  /* 0x003c1f000a347f89 */ /* 0x000fe200000e0000 */
[----:B------:R-:W-:-:S02]  /*12130*/  SHF.R.U64 R24, R24, 0x3, RZ ;  /* 0x0000000318187819 */ /* 0x000fc400000012ff */
[----:B------:R-:W-:Y:S01]  /*12140*/  SHF.R.U64 R12, R12, 0x3, RZ ;  /* 0x000000030c0c7819 */ /* 0x000fe200000012ff */
[----:B------:R-:W2:Y:S01]  /*12150*/  SHFL.IDX PT, R53, R11, 0x1, 0x1c1f ;  /* 0x003c1f000b357f89 */ /* 0x000ea200000e0000 */
[----:B------:R-:W-:Y:S01]  /*12160*/  LOP3.LUT R24, R24, R25, RZ, 0x3c, !PT ;  /* 0x0000001918187212 */ /* 0x000fe200078e3cff */
[--C-:B------:R-:W-:Y:S01]  /*12170*/  IMAD.X R25, RZ, RZ, R21.reuse, P2 ;  /* 0x000000ffff197224 */ /* 0x100fe200010e0615 */
[C---:B------:R-:W-:Y:S01]  /*12180*/  ISETP.GE.OR P2, PT, R4.reuse, R59, P0 ;  /* 0x0000003b0400720c */ /* 0x040fe20000746670 */
[----:B------:R-:W-:Y:S01]  /*12190*/  VIADD R4, R4, 0x8 ;  /* 0x0000000804047836 */ /* 0x000fe20000000000 */
[----:B------:R-:W-:Y:S02]  /*121a0*/  SHF.R.U64 R8, R8, 0x3, RZ ;  /* 0x0000000308087819 */ /* 0x000fe400000012ff */
[----:B------:R-:W-:Y:S01]  /*121b0*/  LOP3.LUT R28, R28, R29, RZ, 0x3c, !PT ;  /* 0x0000001d1c1c7212 */ /* 0x000fe200078e3cff */
[----:B------:R-:W-:Y:S01]  /*121c0*/  IMAD.X R29, RZ, RZ, R21, P3 ;  /* 0x000000ffff1d7224 */ /* 0x000fe200018e0615 */
[----:B------:R-:W-:-:S02]  /*121d0*/  ISETP.GE.OR P0, PT, R4, R59, P0 ;  /* 0x0000003b0400720c */ /* 0x000fc40000706670 */
[----:B------:R-:W-:Y:S01]  /*121e0*/  LOP3.LUT R12, R12, R13, RZ, 0x3c, !PT ;  /* 0x0000000d0c0c7212 */ /* 0x000fe200078e3cff */
[--C-:B------:R-:W-:Y:S01]  /*121f0*/  IMAD.X R13, RZ, RZ, R21.reuse, P4 ;  /* 0x000000ffff0d7224 */ /* 0x100fe200020e0615 */
[----:B------:R-:W-:Y:S02]  /*12200*/  LOP3.LUT R8, R8, R7, RZ, 0x3c, !PT ;  /* 0x0000000708087212 */ /* 0x000fe400078e3cff */
[C---:B------:R-:W-:Y:S01]  /*12210*/  IADD3 R5, P3, R20.reuse, 0x7000, RZ ;  /* 0x0000700014057810 */ /* 0x040fe20007f7e0ff */
[----:B-1----:R1:W-:Y:S01]  /*12220*/  @!P2 ST.E desc[UR38][R50.64], R0 ;  /* 0x000000003200a985 */ /* 0x0023e2000c101926 */
[C---:B------:R-:W-:Y:S02]  /*12230*/  IADD3 R33, P5, R20.reuse, 0x5000, RZ ;  /* 0x0000500014217810 */ /* 0x040fe40007fbe0ff */
[C---:B------:R-:W-:Y:S01]  /*12240*/  IADD3 R37, P4, R20.reuse, 0x6000, RZ ;  /* 0x0000600014257810 */ /* 0x040fe20007f9e0ff */
[----:B------:R-:W-:Y:S01]  /*12250*/  IMAD.X R45, RZ, RZ, R21, P3 ;  /* 0x000000ffff2d7224 */ /* 0x000fe200018e0615 */
[----:B------:R-:W-:-:S02]  /*12260*/  LOP3.LUT R7, R20, 0x380, RZ, 0xc0, !PT ;  /* 0x0000038014077812 */ /* 0x000fc400078ec0ff */
[----:B------:R-:W-:Y:S01]  /*12270*/  LOP3.LUT R4, R5, 0x380, RZ, 0xc0, !PT ;  /* 0x0000038005047812 */ /* 0x000fe200078ec0ff */
[----:B--2---:R2:W-:Y:S01]  /*12280*/  @!P0 ST.E desc[UR38][R52.64], R3 ;  /* 0x0000000334008985 */ /* 0x0045e2000c101926 */
[----:B------:R-:W-:Y:S02]  /*12290*/  LOP3.LUT R32, R33, 0x380, RZ, 0xc0, !PT ;  /* 0x0000038021207812 */ /* 0x000fe400078ec0ff */
[----:B------:R-:W-:Y:S01]  /*122a0*/  LOP3.LUT R36, R37, 0x380, RZ, 0xc0, !PT ;  /* 0x0000038025247812 */ /* 0x000fe200078ec0ff */
[----:B-1----:R-:W1:Y:S01]  /*122b0*/  @P1 LDC R51, c[0x0][0xbec] ;  /* 0x0002fb00ff331b82 */ /* 0x002e620000000800 */
[----:B------:R-:W-:Y:S01]  /*122c0*/  SHF.R.U64 R7, R7, 0x3, RZ ;  /* 0x0000000307077819 */ /* 0x000fe200000012ff */
[----:B------:R-:W5:Y:S01]  /*122d0*/  LD.E.128 R8, desc[UR38][R8.64] ;  /* 0x0000002608087980 */ /* 0x000f62000c101d00 */
[----:B------:R-:W-:Y:S02]  /*122e0*/  SHF.R.U64 R4, R4, 0x3, RZ ;  /* 0x0000000304047819 */ /* 0x000fe400000012ff */
[----:B------:R-:W-:Y:S01]  /*122f0*/  SHF.R.U64 R32, R32, 0x3, RZ ;  /* 0x0000000320207819 */ /* 0x000fe200000012ff */
[----:B------:R-:W5:Y:S01]  /*12300*/  LD.E.128 R12, desc[UR38][R12.64] ;  /* 0x000000260c0c7980 */ /* 0x000f62000c101d00 */
[----:B------:R-:W-:Y:S01]  /*12310*/  SHF.R.U64 R36, R36, 0x3, RZ ;  /* 0x0000000324247819 */ /* 0x000fe200000012ff */
[----:B--2---:R-:W-:Y:S01]  /*12320*/  IMAD R3, R49, UR4, RZ ;  /* 0x0000000431037c24 */ /* 0x004fe2000f8e02ff */
[----:B------:R-:W-:Y:S01]  /*12330*/  LOP3.LUT R20, R7, R20, RZ, 0x3c, !PT ;  /* 0x0000001407147212 */ /* 0x000fe200078e3cff */
[----:B------:R-:W2:Y:S01]  /*12340*/  @P1 LDC R49, c[0x0][0xbf0] ;  /* 0x0002fc00ff311b82 */ /* 0x000ea20000000800 */
[----:B------:R-:W-:Y:S01]  /*12350*/  LOP3.LUT R32, R32, R33, RZ, 0x3c, !PT ;  /* 0x0000002120207212 */ /* 0x000fe200078e3cff */
[--C-:B------:R-:W-:Y:S01]  /*12360*/  IMAD.X R33, RZ, RZ, R21.reuse, P5 ;  /* 0x000000ffff217224 */ /* 0x100fe200028e0615 */
[----:B------:R-:W-:Y:S01]  /*12370*/  LOP3.LUT R36, R36, R37, RZ, 0x3c, !PT ;  /* 0x0000002524247212 */ /* 0x000fe200078e3cff */
[----:B------:R-:W-:Y:S01]  /*12380*/  IMAD.X R37, RZ, RZ, R21, P4 ;  /* 0x000000ffff257224 */ /* 0x000fe200020e0615 */
[----:B------:R-:W-:Y:S01]  /*12390*/  LOP3.LUT R44, R4, R5, RZ, 0x3c, !PT ;  /* 0x00000005042c7212 */ /* 0x000fe200078e3cff */
[C---:B------:R-:W-:Y:S01]  /*123a0*/  IMAD R3, R48.reuse, UR5, R3 ;  /* 0x0000000530037c24 */ /* 0x040fe2000f8e0203 */
[----:B------:R3:W5:Y:S04]  /*123b0*/  LD.E.128 R4, desc[UR38][R20.64] ;  /* 0x0000002614047980 */ /* 0x000768000c101d00 */
[----:B------:R-:W5:Y:S04]  /*123c0*/  LD.E.128 R24, desc[UR38][R24.64] ;  /* 0x0000002618187980 */ /* 0x000f68000c101d00 */
[----:B------:R-:W5:Y:S01]  /*123d0*/  LD.E.128 R28, desc[UR38][R28.64] ;  /* 0x000000261c1c7980 */ /* 0x000f62000c101d00 */
[----:B---3--:R-:W-:Y:S01]  /*123e0*/  IMAD.WIDE.U32 R20, R48, UR4, RZ ;  /* 0x0000000430147c25 */ /* 0x008fe2000f8e00ff */
[----:B------:R-:W-:-:S02]  /*123f0*/  ULDC.64 UR4, c[0x0][0xae8] ;  /* 0x0002ba0000047ab9 */ /* 0x000fc40000000a00 */
[----:B------:R-:W5:Y:S01]  /*12400*/  LD.E.128 R32, desc[UR38][R32.64] ;  /* 0x0000002620207980 */ /* 0x000f62000c101d00 */
[----:B------:R-:W-:Y:S01]  /*12410*/  IMAD.IADD R21, R21, 0x1, R3 ;  /* 0x0000000115157824 */ /* 0x000fe200078e0203 */
[----:B------:R-:W-:Y:S01]  /*12420*/  LEA R3, R202, R153, 0x5 ;  /* 0x00000099ca037211 */ /* 0x000fe200078e28ff */
[----:B------:R-:W-:Y:S01]  /*12430*/  IMAD R0, R54, UR4, RZ ;  /* 0x0000000436007c24 */ /* 0x000fe2000f8e02ff */
[----:B------:R-:W5:Y:S03]  /*12440*/  LD.E.128 R36, desc[UR38][R36.64] ;  /* 0x0000002624247980 */ /* 0x000f66000c101d00 */
[----:B------:R-:W-:Y:S01]  /*12450*/  IMAD R48, R208, 0x80, R3 ;  /* 0x00000080d0307824 */ /* 0x000fe200078e0203 */
[----:B------:R-:W5:Y:S01]  /*12460*/  LD.E.128 R44, desc[UR38][R44.64] ;  /* 0x000000262c2c7980 */ /* 0x000f62000c101d00 */
[C---:B------:R-:W-:Y:S02]  /*12470*/  IMAD R3, R203.reuse, UR5, R0 ;  /* 0x00000005cb037c24 */ /* 0x040fe4000f8e0200 */
[----:B------:R-:W-:Y:S01]  /*12480*/  IMAD.WIDE.U32 R20, R203, UR4, R20 ;  /* 0x00000004cb147c25 */ /* 0x000fe2000f8e0014 */
[----:B------:R-:W-:Y:S01]  /*12490*/  ULDC.64 UR4, c[0x0][0xaf0] ;  /* 0x0002bc0000047ab9 */ /* 0x000fe20000000a00 */
[----:B------:R-:W-:Y:S01]  /*124a0*/  @!PT LDS RZ, [RZ] ;  /* 0x00000000fffff984 */ /* 0x000fe20000000800 */
[----:B------:R-:W-:Y:S01]  /*124b0*/  @!PT LDS RZ, [RZ] ;  /* 0x00000000fffff984 */ /* 0x000fe20000000800 */
[----:B------:R-:W-:Y:S01]  /*124c0*/  @!PT LDS RZ, [RZ] ;  /* 0x00000000fffff984 */ /* 0x000fe20000000800 */
[----:B------:R-:W-:Y:S01]  /*124d0*/  @!PT LDS RZ, [RZ] ;  /* 0x00000000fffff984 */ /* 0x000fe20000000800 */
[----:B------:R3:W-:Y:S06]  /*124e0*/  MEMBAR.ALL.CTA ;  /* 0x0000000000007992 */ /* 0x0007ec0000008000 */
[----:B---3--:R-:W3:Y:S01]  /*124f0*/  FENCE.VIEW.ASYNC.S ;  /* 0x00000000000073c6 */ /* 0x008ee20000000000 */
[----:B-1----:R-:W-:-:S04]  /*12500*/  @P1 IMAD.HI.U32 R0, R48, R51, RZ ;  /* 0x0000003330001227 */ /* 0x002fc800078e00ff */
[----:B------:R-:W-:Y:S02]  /*12510*/  IMAD.IADD R21, R21, 0x1, R3 ;  /* 0x0000000115157824 */ /* 0x000fe400078e0203 */
[----:B------:R-:W-:Y:S01]  /*12520*/  IMAD.MOV.U32 R3, RZ, RZ, R48 ;  /* 0x000000ffff037224 */ /* 0x000fe200078e0030 */
[----:B--2---:R-:W-:Y:S01]  /*12530*/  @P1 SHF.R.U32.HI R3, RZ, R49, R0 ;  /* 0x00000031ff031219 */ /* 0x004fe20000011600 */
[----:B------:R-:W-:Y:S02]  /*12540*/  IMAD R40, R40, UR4, RZ ;  /* 0x0000000428287c24 */ /* 0x000fe4000f8e02ff */
[----:B------:R-:W-:Y:S01]  /*12550*/  IMAD.WIDE.U32 R20, R57, UR4, R20 ;  /* 0x0000000439147c25 */ /* 0x000fe2000f8e0014 */
[----:B------:R-:W-:-:S03]  /*12560*/  SHF.R.S32.HI R0, RZ, 0x1f, R3 ;  /* 0x0000001fff007819 */ /* 0x000fc60000011403 */
        /* <DEDUP_REMOVED lines=10> */
[----:B------:R-:W-:Y:S02]  /*12610*/  IMAD R50, R208, 0x80, R153 ;  /* 0x00000080d0327824 */ /* 0x000fe400078e0299 */
[----:B------:R-:W-:Y:S02]  /*12620*/  IMAD.IADD R21, R21, 0x1, R51 ;  /* 0x0000000115157824 */ /* 0x000fe400078e0233 */
[----:B------:R-:W-:Y:S02]  /*12630*/  IMAD R40, R0, UR4, RZ ;  /* 0x0000000400287c24 */ /* 0x000fe4000f8e02ff */
[----:B------:R-:W-:-:S02]  /*12640*/  VIADD R0, R50, 0x20 ;  /* 0x0000002032007836 */ /* 0x000fc40000000000 */
[C---:B------:R-:W-:Y:S02]  /*12650*/  IMAD R51, R49.reuse, UR5, R40 ;  /* 0x0000000531337c24 */ /* 0x040fe4000f8e0228 */
[----:B------:R-:W-:Y:S01]  /*12660*/  IMAD.WIDE.U32 R20, R49, UR4, R20 ;  /* 0x0000000431147c25 */ /* 0x000fe2000f8e0014 */
[-C--:B------:R-:W-:Y:S01]  /*12670*/  ISETP.GE.AND P2, PT, R50, R59.reuse, PT ;  /* 0x0000003b3200720c */ /* 0x080fe20003f46270 */
[----:B------:R-:W-:Y:S01]  /*12680*/  ULDC.64 UR4, c[0x0][0xa80] ;  /* 0x0002a00000047ab9 */ /* 0x000fe20000000a00 */
[-C--:B------:R-:W-:Y:S01]  /*12690*/  ISETP.GE.AND P0, PT, R0, R59.reuse, PT ;  /* 0x0000003b0000720c */ /* 0x080fe20003f06270 */
[----:B------:R-:W-:Y:S01]  /*126a0*/  VIADD R3, R50, 0x40 ;  /* 0x0000004032037836 */ /* 0x000fe20000000000 */
[----:B------:R-:W-:Y:S01]  /*126b0*/  LEA R40, P3, R20, UR4, 0x1 ;  /* 0x0000000414287c11 */ /* 0x000fe2000f8608ff */
[----:B------:R-:W-:Y:S02]  /*126c0*/  IMAD.IADD R21, R21, 0x1, R51 ;  /* 0x0000000115157824 */ /* 0x000fe400078e0233 */
[----:B------:R-:W-:Y:S01]  /*126d0*/  VIADD R0, R156, 0x28820 ;  /* 0x000288209c007836 */ /* 0x000fe20000000000 */
[----:B------:R-:W-:-:S02]  /*126e0*/  ISETP.GE.AND P1, PT, R3, R59, PT ;  /* 0x0000003b0300720c */ /* 0x000fc40003f26270 */
[----:B------:R-:W-:Y:S02]  /*126f0*/  LEA.HI.X R3, R20, UR5, R21, 0x1, P3 ;  /* 0x0000000514037c11 */ /* 0x000fe400098f0c15 */
[----:B------:R-:W-:Y:S01]  /*12700*/  PRMT R0, RZ, 0x654, R0 ;  /* 0x00000654ff007816 */ /* 0x000fe20000000000 */
[----:B---3--:R1:W2:Y:S01]  /*12710*/  SHFL.IDX PT, R21, R40, RZ, 0x181f ;  /* 0x00181fff28157589 */ /* 0x0082a200000e0000 */
[----:B------:R-:W-:Y:S02]  /*12720*/  BSSY B1, `(.L_x_7169) ;  /* 0x000000d000017945 */ /* 0x000fe40003800000 */
[----:B------:R1:W-:Y:S01]  /*12730*/  SYNCS.ARRIVE.TRANS64.RED.A1T0 RZ, [R0+URZ], RZ ;  /* 0x000000ff00ff79a7 */ /* 0x0003e2000810043f */
[----:B------:R1:W3:Y:S01]  /*12740*/  SHFL.IDX PT, R49, R3, RZ, 0x181f ;  /* 0x00181fff03317589 */ /* 0x0002e200000e0000 */
[----:B------:R-:W-:Y:S05]  /*12750*/  @P2 BRA `(.L_x_7170) ;  /* 0x0000000000242947 */ /* 0x000fea0003800000 */
[----:B------:R-:W-:Y:S02]  /*12760*/  ULDC UR4, c[0x0][0xac8] ;  /* 0x0002b20000047ab9 */ /* 0x000fe40000000800 */
[----:B------:R-:W-:Y:S02]  /*12770*/  ISETP.GE.AND P2, PT, R16, UR4, PT ;  /* 0x0000000410007c0c */ /* 0x000fe4000bf46270 */
[----:B------:R-:W-:-:S11]  /*12780*/  ISETP.GE.AND P3, PT, R22, UR4, PT ;  /* 0x0000000416007c0c */ /* 0x000fd6000bf66270 */
[-C--:B--2---:R-:W-:Y:S02]  /*12790*/  @!P2 LEA R20, P4, R16, R21.reuse, 0x1 ;  /* 0x000000151014a211 */ /* 0x084fe400078808ff */
[----:B------:R-:W-:Y:S02]  /*127a0*/  @!P3 LEA R48, P5, R22, R21, 0x1 ;  /* 0x000000151630b211 */ /* 0x000fe400078a08ff */
[-C--:B---3--:R-:W-:Y:S02]  /*127b0*/  @!P2 LEA.HI.X R21, R16, R49.reuse, R17, 0x1, P4 ;  /* 0x000000311015a211 */ /* 0x088fe400020f0c11 */
[----:B------:R-:W-:-:S03]  /*127c0*/  @!P3 LEA.HI.X R49, R22, R49, R2, 0x1, P5 ;  /* 0x000000311631b211 */ /* 0x000fc600028f0c02 */
[----:B-----5:R4:W-:Y:S04]  /*127d0*/  @!P2 ST.E.128 desc[UR38][R20.64], R4 ;  /* 0x000000041400a985 */ /* 0x0209e8000c101d26 */
[----:B------:R4:W-:Y:S02]  /*127e0*/  @!P3 ST.E.128 desc[UR38][R48.64], R28 ;  /* 0x0000001c3000b985 */ /* 0x0009e4000c101d26 */
.L_x_7170:
[----:B------:R-:W-:Y:S05]  /*127f0*/  BSYNC B1 ;  /* 0x0000000000017941 */ /* 0x000fea0003800000 */
.L_x_7169:
[----:B----45:R4:W0:Y:S01]  /*12800*/  SHFL.IDX PT, R7, R3, 0x1, 0x181f ;  /* 0x00381f0003077f89 */ /* 0x03082200000e0000 */
        /* <DEDUP_REMOVED lines=12> */
.L_x_7172:
[----:B------:R-:W-:Y:S05]  /*128d0*/  BSYNC B1 ;  /* 0x0000000000017941 */ /* 0x000fea0003800000 */
.L_x_7171:
[----:B0-----:R0:W0:Y:S01]  /*128e0*/  SHFL.IDX PT, R7, R3, 0x2, 0x181f ;  /* 0x00581f0003077f89 */ /* 0x00102200000e0000 */
        /* <DEDUP_REMOVED lines=12> */
.L_x_7174:
[----:B------:R-:W-:Y:S05]  /*129b0*/  BSYNC B1 ;  /* 0x0000000000017941 */ /* 0x000fea0003800000 */
.L_x_7173:
[----:B-1----:R-:W-:Y:S01]  /*129c0*/  IADD3 R0, R50, 0x60, RZ ;  /* 0x0000006032007810 */ /* 0x002fe20007ffe0ff */
[----:B0---4-:R-:W0:Y:S03]  /*129d0*/  SHFL.IDX PT, R3, R3, 0x3, 0x181f ;  /* 0x00781f0003037f89 */ /* 0x011e2600000e0000 */
[----:B------:R-:W-:Y:S01]  /*129e0*/  ISETP.GE.AND P0, PT, R0, R59, PT ;  /* 0x0000003b0000720c */ /* 0x000fe20003f06270 */
[----:B------:R1:W4:-:S12]  /*129f0*/  SHFL.IDX PT, R7, R40, 0x3, 0x181f ;  /* 0x00781f0028077f89 */ /* 0x00031800000e0000 */
[----:B-1----:R-:W-:Y:S05]  /*12a00*/  @P0 BRA `(.L_x_7175) ;  /* 0x0000000c00040947 */ /* 0x002fea0003800000 */
[----:B------:R-:W-:Y:S02]  /*12a10*/  ULDC UR4, c[0x0][0xac8] ;  /* 0x0002b20000047ab9 */ /* 0x000fe40000000800 */
[----:B------:R-:W-:-:S13]  /*12a20*/  ISETP.GE.AND P1, PT, R16, UR4, PT ;  /* 0x0000000410007c0c */ /* 0x000fda000bf26270 */
[----:B----4-:R-:W-:-:S04]  /*12a30*/  @!P1 LEA R4, P0, R16, R7, 0x1 ;  /* 0x0000000710049211 */ /* 0x010fc800078008ff */
        /* <DEDUP_REMOVED lines=8> */
.L_x_7167:
[----:B------:R-:W-:Y:S01]  /*12ac0*/  ULDC.64 UR4, c[0x0][0xc00] ;  /* 0x0003000000047ab9 */ /* 0x000fe20000000a00 */
[----:B------:R-:W-:Y:S01]  /*12ad0*/  IMAD.MOV.U32 R0, RZ, RZ, RZ ;  /* 0x000000ffff007224 */ /* 0x000fe200078e00ff */
[----:B------:R-:W-:Y:S01]  /*12ae0*/  ISETP.NE.U32.AND P0, PT, RZ, UR4, PT ;  /* 0x00000004ff007c0c */ /* 0x000fe2000bf05070 */
[----:B------:R-:W2:Y:S01]  /*12af0*/  LDC R21, c[0x0][0xbe8] ;  /* 0x0002fa00ff157b82 */ /* 0x000ea20000000800 */
        /* <DEDUP_REMOVED lines=10> */
[----:B------:R-:W-:-:S05]  /*12ba0*/  @P1 IADD3.X R205, R205, UR5, RZ, P2, !PT ;  /* 0x00000005cdcd1c10 */ /* 0x000fca00097fe4ff */
[----:B------:R4:W5:Y:S01]  /*12bb0*/  @P1 LDG.E R8, desc[UR38][R204.64] ;  /* 0x00000026cc081981 */ /* 0x000962000c1e1900 */
[----:B--2---:R-:W-:Y:S01]  /*12bc0*/  ISETP.NE.AND P2, PT, R21, 0x1, PT ;  /* 0x000000011500780c */ /* 0x004fe20003f45270 */
[----:B------:R-:W2:-:S12]  /*12bd0*/  S2R R3, SR_TID.X ;  /* 0x0000000000037919 */ /* 0x000e980000002100 */
[----:B------:R-:W0:Y:S08]  /*12be0*/  @P2 LDC R20, c[0x0][0xbec] ;  /* 0x0002fb00ff142b82 */ /* 0x000e300000000800 */
[----:B------:R-:W0:Y:S01]  /*12bf0*/  @P2 LDC R25, c[0x0][0xbf0] ;  /* 0x0002fc00ff192b82 */ /* 0x000e220000000800 */
[----:B--2---:R-:W-:-:S05]  /*12c00*/  VIADD R3, R3, 0xffffff80 ;  /* 0xffffff8003037836 */ /* 0x004fca0000000000 */
[----:B------:R-:W-:Y:S01]  /*12c10*/  ISETP.GE.AND P3, PT, R3, 0x80, PT ;  /* 0x000000800300780c */ /* 0x000fe20003f66270 */
[----:B----4-:R-:W-:-:S12]  /*12c20*/  @P1 BRA `(.L_x_7176) ;  /* 0x0000000000101947 */ /* 0x010fd80003800000 */
[----:B------:R-:W-:Y:S05]  /*12c30*/  @!P0 BRA `(.L_x_7176) ;  /* 0x00000000000c8947 */ /* 0x000fea0003800000 */
[----:B------:R-:W2:Y:S04]  /*12c40*/  LDG.E R3, desc[UR38][R4.64] ;  /* 0x0000002604037981 */ /* 0x000ea8000c1e1900 */
[----:B-----5:R-:W2:Y:S02]  /*12c50*/  LDG.E R8, desc[UR38][R4.64+0x4] ;  /* 0x0000042604087981 */ /* 0x020ea4000c1e1900 */
[----:B--2---:R-:W-:-:S07]  /*12c60*/  IMAD.IADD R8, R8, 0x1, -R3 ;  /* 0x0000000108087824 */ /* 0x004fce00078e0a03 */
.L_x_7176:
[----:B------:R-:W-:Y:S01]  /*12c70*/  BSSY B1, `(.L_x_7177) ;  /* 0x000002e000017945 */ /* 0x000fe20003800000 */
[----:B------:R-:W-:Y:S02]  /*12c80*/  SHF.R.S32.HI R12, RZ, 0x1f, R203 ;  /* 0x0000001fff0c7819 */ /* 0x000fe400000114cb */
[----:B---3--:R-:W-:Y:S02]  /*12c90*/  SEL R13, R206, RZ, !P0 ;  /* 0x000000ffce0d7207 */ /* 0x008fe40004000000 */
[----:B------:R-:W-:Y:S02]  /*12ca0*/  SEL R209, R209, RZ, !P0 ;  /* 0x000000ffd1d17207 */ /* 0x000fe40004000000 */
[----:B-----5:R-:W-:Y:S01]  /*12cb0*/  SHF.R.S32.HI R11, RZ, 0x1f, R0 ;  /* 0x0000001fff0b7819 */ /* 0x020fe20000011400 */
[----:B------:R-:W-:Y:S06]  /*12cc0*/  @P3 BRA `(.L_x_7178) ;  /* 0x0000000000a03947 */ /* 0x000fec0003800000 */
[----:B------:R-:W2:Y:S01]  /*12cd0*/  S2R R3, SR_TID.X ;  /* 0x0000000000037919 */ /* 0x000ea20000002100 */
[----:B------:R-:W3:Y:S02]  /*12ce0*/  LDC R14, c[0x0][0xbe8] ;  /* 0x0002fa00ff0e7b82 */ /* 0x000ee40000000800 */
[----:B---3--:R-:W-:Y:S02]  /*12cf0*/  IMAD R4, R8, R14, RZ ;  /* 0x0000000e08047224 */ /* 0x008fe400078e02ff */
[----:B--2---:R-:W-:-:S04]  /*12d00*/  IMAD R3, R208, 0x80, R3 ;  /* 0x00000080d0037824 */ /* 0x004fc800078e0203 */
        /* <DEDUP_REMOVED lines=14> */
[----:B------:R-:W3:Y:S01]  /*12df0*/  @P0 LDC R15, c[0x0][0xbf0] ;  /* 0x0002fc00ff0f0b82 */ /* 0x000ee20000000800 */
[----:B------:R-:W-:-:S04]  /*12e00*/  IMAD.WIDE.U32 R4, R13, UR4, R4 ;  /* 0x000000040d047c25 */ /* 0x000fc8000f8e0004 */
[----:B--2---:R-:W-:-:S05]  /*12e10*/  @P0 IMAD.HI.U32 R6, R9, R6, RZ ;  /* 0x0000000609060227 */ /* 0x004fca00078e00ff */
[----:B---3--:R-:W-:Y:S01]  /*12e20*/  @P0 SHF.R.U32.HI R3, RZ, R15, R6 ;  /* 0x0000000fff030219 */ /* 0x008fe20000011606 */
        /* <DEDUP_REMOVED lines=13> */
[----:B------:R-:W-:Y:S02]  /*12f00*/  LEA R6, P0, R4, UR4, 0x2 ;  /* 0x0000000404067c11 */ /* 0x000fe4000f8010ff */
[----:B------:R-:W-:-:S04]  /*12f10*/  IADD3 R3, R5, R3, RZ ;  /* 0x0000000305037210 */ /* 0x000fc80007ffe0ff */
[----:B------:R-:W-:Y:S01]  /*12f20*/  LEA.HI.X R7, R4, UR5, R3, 0x2, P0 ;  /* 0x0000000504077c11 */ /* 0x000fe200080f1403 */
[----:B------:R-:W-:-:S05]  /*12f30*/  IMAD.MOV.U32 R3, RZ, RZ, -0x800000 ;  /* 0xff800000ff037424 */ /* 0x000fca00078e00ff */
[----:B------:R2:W-:Y:S02]  /*12f40*/  STG.E desc[UR38][R6.64], R3 ;  /* 0x0000000306007986 */ /* 0x0005e4000c101926 */
.L_x_7178:
[----:B------:R-:W-:Y:S05]  /*12f50*/  BSYNC B1 ;  /* 0x0000000000017941 */ /* 0x000fea0003800000 */
.L_x_7177:
[----:B------:R-:W-:Y:S01]  /*12f60*/  ULDC.64 UR4, c[0x0][0xaa0] ;  /* 0x0002a80000047ab9 */ /* 0x000fe20000000a00 */
[----:B--2---:R-:W-:Y:S02]  /*12f70*/  IMAD R7, R202, 0x20, R153 ;  /* 0x00000020ca077824 */ /* 0x004fe400078e0299 */
[----:B------:R-:W-:Y:S02]  /*12f80*/  IMAD R3, R11, UR4, RZ ;  /* 0x000000040b037c24 */ /* 0x000fe4000f8e02ff */
[----:B------:R-:W-:-:S04]  /*12f90*/  IMAD.WIDE.U32 R4, R0, UR4, RZ ;  /* 0x0000000400047c25 */ /* 0x000fc8000f8e00ff */
[----:B------:R-:W-:Y:S01]  /*12fa0*/  IMAD R3, R0, UR5, R3 ;  /* 0x0000000500037c24 */ /* 0x000fe2000f8e0203 */
[----:B------:R-:W-:Y:S01]  /*12fb0*/  ULDC.64 UR4, c[0x0][0xae8] ;  /* 0x0002ba0000047ab9 */ /* 0x000fe20000000a00 */
[----:B------:R-:W-:Y:S02]  /*12fc0*/  IMAD R9, R208, 0x80, R7 ;  /* 0x00000080d0097824 */ /* 0x000fe400078e0207 */
[----:B------:R-:W-:Y:S02]  /*12fd0*/  IMAD.IADD R5, R5, 0x1, R3 ;  /* 0x0000000105057824 */ /* 0x000fe400078e0203 */
[----:B------:R-:W-:Y:S02]  /*12fe0*/  IMAD R6, R12, UR4, RZ ;  /* 0x000000040c067c24 */ /* 0x000fe4000f8e02ff */
[----:B0-----:R-:W-:-:S04]  /*12ff0*/  @P2 IMAD.HI.U32 R0, R9, R20, RZ ;  /* 0x0000001409002227 */ /* 0x001fc800078e00ff */
[C---:B------:R-:W-:Y:S02]  /*13000*/  IMAD R7, R203.reuse, UR5, R6 ;  /* 0x00000005cb077c24 */ /* 0x040fe4000f8e0206 */
[----:B------:R-:W-:Y:S01]  /*13010*/  IMAD.WIDE.U32 R4, R203, UR4, R4 ;  /* 0x00000004cb047c25 */ /* 0x000fe2000f8e0004 */
[----:B------:R-:W-:-:S03]  /*13020*/  ULDC.64 UR4, c[0x0][0xaf0] ;  /* 0x0002bc0000047ab9 */ /* 0x000fc60000000a00 */
[----:B------:R-:W-:Y:S01]  /*13030*/  IMAD.MOV.U32 R3, RZ, RZ, R9 ;  /* 0x000000ffff037224 */ /* 0x000fe200078e0009 */
[----:B------:R-:W-:Y:S01]  /*13040*/  @P2 SHF.R.U32.HI R3, RZ, R25, R0 ;  /* 0x00000019ff032219 */ /* 0x000fe20000011600 */
        /* <DEDUP_REMOVED lines=25> */
[----:B------:R0:W2:Y:S04]  /*131e0*/  SHFL.IDX PT, R3, R4, RZ, 0x181f ;  /* 0x00181fff04037589 */ /* 0x0000a800000e0000 */
[----:B------:R0:W3:Y:S02]  /*131f0*/  SHFL.IDX PT, R14, R0, RZ, 0x181f ;  /* 0x00181fff000e7589 */ /* 0x0000e400000e0000 */
.L_x_7381:
[----:B------:R-:W-:Y:S01]  /*13200*/  IMAD R8, R8, R21, RZ ;  /* 0x0000001508087224 */ /* 0x000fe200078e02ff */
[----:B------:R-:W-:Y:S04]  /*13210*/  BSSY B1, `(.L_x_7180) ;  /* 0x000000c000017945 */ /* 0x000fe80003800000 */
[----:B------:R-:W-:-:S13]  /*13220*/  ISETP.GE.AND P0, PT, R6, R8, PT ;  /* 0x000000080600720c */ /* 0x000fda0003f06270 */
[----:B------:R-:W-:Y:S05]  /*13230*/  @P0 BRA `(.L_x_7181) ;  /* 0x0000000000240947 */ /* 0x000fea0003800000 */
[----:B------:R-:W-:Y:S02]  /*13240*/  ULDC UR4, c[0x0][0xac8] ;  /* 0x0002b20000047ab9 */ /* 0x000fe40000000800 */
[----:B------:R-:W-:Y:S02]  /*13250*/  ISETP.GE.AND P2, PT, R16, UR4, PT ;  /* 0x0000000410007c0c */ /* 0x000fe4000bf46270 */
[----:B------:R-:W-:-:S11]  /*13260*/  ISETP.GE.AND P3, PT, R22, UR4, PT ;  /* 0x0000000416007c0c */ /* 0x000fd6000bf66270 */
[-C--:B---3--:R-:W-:Y:S02]  /*13270*/  @!P2 LEA R10, P0, R16, R14.reuse, 0x1 ;  /* 0x0000000e100aa211 */ /* 0x088fe400078008ff */
[----:B------:R-:W-:Y:S02]  /*13280*/  @!P3 LEA R14, P1, R22, R14, 0x1 ;  /* 0x0000000e160eb211 */ /* 0x000fe400078208ff */
[-C--:B--2---:R-:W-:Y:S02]  /*13290*/  @!P2 LEA.HI.X R11, R16, R3.reuse, R17, 0x1, P0 ;  /* 0x00000003100ba211 */ /* 0x084fe400000f0c11 */
[----:B------:R-:W-:-:S03]  /*132a0*/  @!P3 LEA.HI.X R15, R22, R3, R2, 0x1, P1 ;  /* 0x00000003160fb211 */ /* 0x000fc600008f0c02 */
[----:B------:R4:W-:Y:S04]  /*132b0*/  @!P2 ST.E.128 desc[UR38][R10.64], RZ ;  /* 0x000000ff0a00a985 */ /* 0x0009e8000c101d26 */
[----:B------:R4:W-:Y:S02]  /*132c0*/  @!P3 ST.E.128 desc[UR38][R14.64], RZ ;  /* 0x000000ff0e00b985 */ /* 0x0009e4000c101d26 */
.L_x_7181:
[----:B------:R-:W-:Y:S05]  /*132d0*/  BSYNC B1 ;  /* 0x0000000000017941 */ /* 0x000fea0003800000 */
.L_x_7180:
[----:B------:R-:W-:-:S03]  /*132e0*/  UMOV UR4, 0xffffffff ;  /* 0xffffffff00047882 */ /* 0x000fc60000000000 */
[----:B------:R-:W-:Y:S05]  /*132f0*/  BRA.DIV UR4, `(.L_x_7182) ;  /* 0x0000008204007947 */ /* 0x000fea000b800000 */
[----:B--2---:R2:W0:Y:S04]  /*13300*/  SHFL.IDX PT, R3, R4, 0x1, 0x181f ;  /* 0x00381f0004037f89 */ /* 0x00442800000e0000 */
[----:B---34-:R2:W3:Y:S02]  /*13310*/  SHFL.IDX PT, R14, R0, 0x1, 0x181f ;  /* 0x00381f00000e7f89 */ /* 0x0184e400000e0000 */
.L_x_7385:
[----:B------:R-:W-:Y:S01]  /*13320*/  IADD3 R5, R6, 0x20, RZ ;  /* 0x0000002006057810 */ /* 0x000fe20007ffe0ff */
[----:B------:R-:W-:Y:S03]  /*13330*/  BSSY B1, `(.L_x_7183) ;  /* 0x000000c000017945 */ /* 0x000fe60003800000 */
[----:B------:R-:W-:-:S13]  /*13340*/  ISETP.GE.AND P0, PT, R5, R8, PT ;  /* 0x000000080500720c */ /* 0x000fda0003f06270 */
[----:B------:R-:W-:Y:S05]  /*13350*/  @P0 BRA `(.L_x_7184) ;  /* 0x0000000000240947 */ /* 0x000fea0003800000 */
[----:B------:R-:W-:Y:S02]  /*13360*/  ULDC UR4, c[0x0][0xac8] ;  /* 0x0002b20000047ab9 */ /* 0x000fe40000000800 */
[----:B------:R-:W-:Y:S02]  /*13370*/  ISETP.GE.AND P2, PT, R16, UR4, PT ;  /* 0x0000000410007c0c */ /* 0x000fe4000bf46270 */
[----:B------:R-:W-:-:S11]  /*13380*/  ISETP.GE.AND P3, PT, R22, UR4, PT ;  /* 0x0000000416007c0c */ /* 0x000fd6000bf66270 */
[-C--:B---3--:R-:W-:Y:S02]  /*13390*/  @!P2 LEA R10, P0, R16, R14.reuse, 0x1 ;  /* 0x0000000e100aa211 */ /* 0x088fe400078008ff */
[----:B------:R-:W-:Y:S02]  /*133a0*/  @!P3 LEA R14, P1, R22, R14, 0x1 ;  /* 0x0000000e160eb211 */ /* 0x000fe400078208ff */
[-C--:B0-----:R-:W-:Y:S02]  /*133b0*/  @!P2 LEA.HI.X R11, R16, R3.reuse, R17, 0x1, P0 ;  /* 0x00000003100ba211 */ /* 0x081fe400000f0c11 */
[----:B------:R-:W-:-:S03]  /*133c0*/  @!P3 LEA.HI.X R15, R22, R3, R2, 0x1, P1 ;  /* 0x00000003160fb211 */ /* 0x000fc600008f0c02 */
[----:B------:R4:W-:Y:S04]  /*133d0*/  @!P2 ST.E.128 desc[UR38][R10.64], RZ ;  /* 0x000000ff0a00a985 */ /* 0x0009e8000c101d26 */
[----:B------:R4:W-:Y:S02]  /*133e0*/  @!P3 ST.E.128 desc[UR38][R14.64], RZ ;  /* 0x000000ff0e00b985 */ /* 0x0009e4000c101d26 */
.L_x_7184:
[----:B------:R-:W-:Y:S05]  /*133f0*/  BSYNC B1 ;  /* 0x0000000000017941 */ /* 0x000fea0003800000 */
.L_x_7183:
[----:B------:R-:W-:-:S03]  /*13400*/  UMOV UR4, 0xffffffff ;  /* 0xffffffff00047882 */ /* 0x000fc60000000000 */
[----:B------:R-:W-:Y:S05]  /*13410*/  BRA.DIV UR4, `(.L_x_7185) ;  /* 0x0000008204007947 */ /* 0x000fea000b800000 */
[----:B0-----:R0:W0:Y:S04]  /*13420*/  SHFL.IDX PT, R3, R4, 0x2, 0x181f ;  /* 0x00581f0004037f89 */ /* 0x00102800000e0000 */
[----:B---34-:R3:W4:Y:S02]  /*13430*/  SHFL.IDX PT, R14, R0, 0x2, 0x181f ;  /* 0x00581f00000e7f89 */ /* 0x01872400000e0000 */
.L_x_7389:
[----:B------:R-:W-:Y:S01]  /*13440*/  VIADD R5, R6, 0x40 ;  /* 0x0000004006057836 */ /* 0x000fe20000000000 */
[----:B------:R-:W-:Y:S04]  /*13450*/  BSSY B1, `(.L_x_7186) ;  /* 0x000000c000017945 */ /* 0x000fe80003800000 */
[----:B------:R-:W-:-:S13]  /*13460*/  ISETP.GE.AND P0, PT, R5, R8, PT ;  /* 0x000000080500720c */ /* 0x000fda0003f06270 */
[----:B------:R-:W-:Y:S05]  /*13470*/  @P0 BRA `(.L_x_7187) ;  /* 0x0000000000240947 */ /* 0x000fea0003800000 */
[----:B------:R-:W-:Y:S02]  /*13480*/  ULDC UR4, c[0x0][0xac8] ;  /* 0x0002b20000047ab9 */ /* 0x000fe40000000800 */
[----:B------:R-:W-:Y:S02]  /*13490*/  ISETP.GE.AND P2, PT, R16, UR4, PT ;  /* 0x0000000410007c0c */ /* 0x000fe4000bf46270 */
[----:B------:R-:W-:-:S11]  /*134a0*/  ISETP.GE.AND P3, PT, R22, UR4, PT ;  /* 0x0000000416007c0c */ /* 0x000fd6000bf66270 */
[-C--:B----4-:R-:W-:Y:S02]  /*134b0*/  @!P2 LEA R10, P0, R16, R14.reuse, 0x1 ;  /* 0x0000000e100aa211 */ /* 0x090fe400078008ff */
[----:B------:R-:W-:Y:S02]  /*134c0*/  @!P3 LEA R14, P1, R22, R14, 0x1 ;  /* 0x0000000e160eb211 */ /* 0x000fe400078208ff */
[-C--:B0-----:R-:W-:Y:S02]  /*134d0*/  @!P2 LEA.HI.X R11, R16, R3.reuse, R17, 0x1, P0 ;  /* 0x00000003100ba211 */ /* 0x081fe400000f0c11 */
[----:B------:R-:W-:-:S03]  /*134e0*/  @!P3 LEA.HI.X R15, R22, R3, R2, 0x1, P1 ;  /* 0x00000003160fb211 */ /* 0x000fc600008f0c02 */
[----:B------:R0:W-:Y:S04]  /*134f0*/  @!P2 ST.E.128 desc[UR38][R10.64], RZ ;  /* 0x000000ff0a00a985 */ /* 0x0001e8000c101d26 */
[----:B------:R0:W-:Y:S02]  /*13500*/  @!P3 ST.E.128 desc[UR38][R14.64], RZ ;  /* 0x000000ff0e00b985 */ /* 0x0001e4000c101d26 */
.L_x_7187:
[----:B------:R-:W-:Y:S05]  /*13510*/  BSYNC B1 ;  /* 0x0000000000017941 */ /* 0x000fea0003800000 */
.L_x_7186:
[----:B------:R-:W-:-:S03]  /*13520*/  UMOV UR4, 0xffffffff ;  /* 0xffffffff00047882 */ /* 0x000fc60000000000 */
[----:B------:R-:W-:Y:S05]  /*13530*/  BRA.DIV UR4, `(.L_x_7188) ;  /* 0x0000008204007947 */ /* 0x000fea000b800000 */
[----:B0-----:R0:W0:Y:S04]  /*13540*/  SHFL.IDX PT, R3, R4, 0x3, 0x181f ;  /* 0x00781f0004037f89 */ /* 0x00102800000e0000 */
[----:B----4-:R4:W0:Y:S02]  /*13550*/  SHFL.IDX PT, R14, R0, 0x3, 0x181f ;  /* 0x00781f00000e7f89 */ /* 0x01082400000e0000 */
.L_x_7393:
[----:B--234-:R-:W-:-:S05]  /*13560*/  VIADD R0, R6, 0x60 ;  /* 0x0000006006007836 */ /* 0x01cfca0000000000 */
[----:B------:R-:W-:-:S13]  /*13570*/  ISETP.GE.AND P0, PT, R0, R8, PT ;  /* 0x000000080000720c */ /* 0x000fda0003f06270 */
        /* <DEDUP_REMOVED lines=8> */
[----:B------:R0:W-:Y:S04]  /*13600*/  @!P2 ST.E.128 desc[UR38][R4.64], RZ ;  /* 0x000000ff0400a985 */ /* 0x0001e8000c101d26 */
[----:B------:R0:W-:Y:S02]  /*13610*/  @!P3 ST.E.128 desc[UR38][R14.64], RZ ;  /* 0x000000ff0e00b985 */ /* 0x0001e4000c101d26 */
.L_x_7175:
[----:B------:R-:W-:Y:S05]  /*13620*/  BSYNC B0 ;  /* 0x0000000000007941 */ /* 0x000fea0003800000 */
.L_x_7166:
[----:B------:R-:W-:Y:S02]  /*13630*/  ULDC UR4, c[0x0][0xc3c] ;  /* 0x00030f0000047ab9 */ /* 0x000fe40000000800 */
[----:B-1----:R-:W-:-:S13]  /*13640*/  ISETP.GE.AND P0, PT, R43, UR4, PT ;  /* 0x000000042b007c0c */ /* 0x002fda000bf06270 */
[----:B------:R-:W-:Y:S05]  /*13650*/  @!P0 BRA `(.L_x_7189) ;  /* 0xfffffed800b48947 */ /* 0x000fea000383ffff */
[----:B------:R-:W-:Y:S05]  /*13660*/  BRA `(.L_x_6993) ;  /* 0x0000006400947947 */ /* 0x000fea0003800000 */
.L_x_6991:
[----:B------:R-:W-:-:S08]  /*13670*/  NOP ;  /* 0x0000000000007918 */ /* 0x000fd00000000000 */
[----:B--2---:R-:W0:-:S00]  /*13680*/  USETMAXREG.DEALLOC.CTAPOOL 0x28 ;  /* 0x00000028000079c8 */ /* 0x004e0000080e0500 */
        /* <DEDUP_REMOVED lines=14> */
.L_x_7190:
        /* <DEDUP_REMOVED lines=41> */
.L_x_7196:
[----:B------:R-:W-:Y:S01]  /*13a00*/  UIADD3 UR4, UR4, 0x1f, URZ ;  /* 0x0000001f04047890 */ /* 0x000fe2000fffe03f */
[----:B------:R-:W-:-:S05]  /*13a10*/  MOV R19, UR7 ;  /* 0x0000000700137c02 */ /* 0x000fca0008000f00 */
        /* <DEDUP_REMOVED lines=10> */
.L_x_7195:
[----:B------:R-:W-:Y:S05]  /*13ac0*/  BSYNC B0 ;  /* 0x0000000000007941 */ /* 0x000fea0003800000 */
.L_x_7194:
        /* <DEDUP_REMOVED lines=21> */
.L_x_7192:
        /* <DEDUP_REMOVED lines=13> */
[----:B------:R-:W-:-:S06]  /*13cf0*/  IADD3 R16, R19, -0x1, RZ ;  /* 0xffffffff13107810 */ /* 0x000fcc0007ffe0ff */
[----:B------:R2:W3:Y:S02]  /*13d00*/  SHFL.IDX PT, R16, R7, R16, 0x1f ;  /* 0x00001f1007107589 */ /* 0x0004e400000e0000 */
.L_x_7197:
        /* <DEDUP_REMOVED lines=28> */
.L_x_7193:
[----:B------:R-:W-:Y:S02]  /*13ed0*/  IMAD.MOV.U32 R17, RZ, RZ, RZ ;  /* 0x000000ffff117224 */ /* 0x000fe400078e00ff */
[----:B------:R-:W-:Y:S02]  /*13ee0*/  IMAD.U32 R16, RZ, RZ, UR6 ;  /* 0x00000006ff107e24 */ /* 0x000fe4000f8e00ff */
[----:B------:R-:W-:-:S07]  /*13ef0*/  IMAD.MOV.U32 R18, RZ, RZ, RZ ;  /* 0x000000ffff127224 */ /* 0x000fce00078e00ff */
.L_x_7198:
[----:B------:R-:W-:-:S13]  /*13f00*/  ISETP.NE.AND P0, PT, R5, RZ, PT ;  /* 0x000000ff0500720c */ /* 0x000fda0003f05270 */
[----:B------:R-:W0:Y:S01]  /*13f10*/  @!P0 S2R R3, SR_CgaCtaId ;  /* 0x0000000000038919 */ /* 0x000e220000008800 */
[----:B------:R-:W-:-:S04]  /*13f20*/  @!P0 MOV R2, 0x400 ;  /* 0x0000040000028802 */ /* 0x000fc80000000f00 */
[----:B0-----:R-:W-:-:S05]  /*13f30*/  @!P0 LEA R2, R3, R2, 0x18 ;  /* 0x0000000203028211 */ /* 0x001fca00078ec0ff */
[----:B------:R1:W-:Y:S01]  /*13f40*/  @!P0 STS.128 [R2+0x288d0], R16 ;  /* 0x0288d01002008388 */ /* 0x0003e20000000c00 */
[----:B------:R-:W-:Y:S06]  /*13f50*/  BAR.ARV 0x5, 0x180 ;  /* 0x0146000000007b1d */ /* 0x000fec0000002000 */
.L_x_7191:
        /* <DEDUP_REMOVED lines=8> */
[C---:B------:R-:W-:Y:S01]  /*13fe0*/  IMAD.SHL.U32 R31, R0.reuse, 0x8, RZ ;  /* 0x00000008001f7824 */ /* 0x040fe200078e00ff */
[----:B------:R-:W-:Y:S01]  /*13ff0*/  LOP3.LUT R4, R0, 0x7f, RZ, 0xc0, !PT ;  /* 0x0000007f00047812 */ /* 0x000fe200078ec0ff */
[----:B------:R-:W-:Y:S01]  /*14000*/  UMOV UR4, 0x400 ;  /* 0x0000040000047882 */ /* 0x000fe20000000000 */
[----:B------:R-:W-:Y:S01]  /*14010*/  BSSY B8, `(.L_x_7199) ;  /* 0x0000593000087945 */ /* 0x000fe20003800000 */
[----:B------:R-:W-:Y:S01]  /*14020*/  IMAD.MOV.U32 R29, RZ, RZ, 0x1 ;  /* 0x00000001ff1d7424 */ /* 0x000fe200078e00ff */
[C---:B------:R-:W-:Y:S01]  /*14030*/  LOP3.LUT R3, R31.reuse, 0x1f8, RZ, 0xc0, !PT ;  /* 0x000001f81f037812 */ /* 0x040fe200078ec0ff */
[----:B------:R-:W-:Y:S01]  /*14040*/  IMAD.SHL.U32 R36, R4, 0x8, RZ ;  /* 0x0000000804247824 */ /* 0x000fe200078e00ff */
[----:B------:R-:W-:Y:S01]  /*14050*/  LOP3.LUT R31, R31, 0x38, RZ, 0xc0, !PT ;  /* 0x000000381f1f7812 */ /* 0x000fe200078ec0ff */
[----:B------:R-:W-:Y:S01]  /*14060*/  IMAD.MOV.U32 R27, RZ, RZ, RZ ;  /* 0x000000ffff1b7224 */ /* 0x000fe200078e00ff */
[----:B------:R-:W-:Y:S01]  /*14070*/  LOP3.LUT R3, R3, 0x38, R0, 0x78, !PT ;  /* 0x0000003803037812 */ /* 0x000fe200078e7800 */
[----:B------:R-:W-:Y:S01]  /*14080*/  IMAD.MOV.U32 R28, RZ, RZ, 0x1 ;  /* 0x00000001ff1c7424 */ /* 0x000fe200078e00ff */
[----:B------:R-:W-:Y:S01]  /*14090*/  MOV R25, RZ ;  /* 0x000000ff00197202 */ /* 0x000fe20000000f00 */
[----:B------:R-:W-:Y:S01]  /*140a0*/  ULDC.64 UR40, c[0x0][0x198] ;  /* 0x0000660000287ab9 */ /* 0x000fe20000000a00 */
[----:B------:R-:W-:Y:S01]  /*140b0*/  LOP3.LUT R36, R3, 0x200, R36, 0xf8, !PT ;  /* 0x0000020003247812 */ /* 0x000fe200078ef824 */
[----:B------:R-:W-:Y:S01]  /*140c0*/  ULDC UR36, c[0x0][0xc] ;  /* 0x0000030000247ab9 */ /* 0x000fe20000000800 */
[----:B------:R-:W-:Y:S01]  /*140d0*/  LOP3.LUT R30, R31, 0x40, RZ, 0xfc, !PT ;  /* 0x000000401f1e7812 */ /* 0x000fe200078efcff */
[----:B0-----:R-:W-:-:S06]  /*140e0*/  ULEA UR4, UR5, UR4, 0x18 ;  /* 0x0000000405047291 */ /* 0x001fcc000f8ec03f */
[----:B------:R-:W-:Y:S01]  /*140f0*/  IMAD.U32 R22, RZ, RZ, UR4 ;  /* 0x00000004ff167e24 */ /* 0x000fe2000f8e00ff */
[----:B--2---:R-:W-:-:S05]  /*14100*/  LOP3.LUT R0, R2, 0x2, RZ, 0xfc, !PT ;  /* 0x0000000202007812 */ /* 0x004fca00078efcff */
[----:B------:R0:W-:Y:S04]  /*14110*/  STL [R1+0x2c], R0 ;  /* 0x00002c0001007387 */ /* 0x0001e80000100800 */
[----:B------:R1:W-:Y:S01]  /*14120*/  STL [R1+0x24], RZ ;  /* 0x000024ff01007387 */ /* 0x0003e20000100800 */
[----:B0-----:R-:W-:-:S05]  /*14130*/  IMAD R0, R36, 0x2, R22 ;  /* 0x0000000224007824 */ /* 0x001fca00078e0216 */
[----:B------:R1:W-:Y:S02]  /*14140*/  STL [R1+0x8], R0 ;  /* 0x0000080001007387 */ /* 0x0003e40000100800 */
.L_x_7298:
[----:B0-----:R-:W0:Y:S02]  /*14150*/  LDC.64 R2, c[0x0][0xc88] ;  /* 0x00032200ff027b82 */ /* 0x001e240000000a00 */
[----:B0-----:R-:W-:-:S05]  /*14160*/  IMAD.WIDE R2, R19, 0x4, R2 ;  /* 0x0000000413027825 */ /* 0x001fca00078e0202 */
[----:B-1----:R-:W1:Y:S01]  /*14170*/  LDG.E R33, desc[UR38][R2.64] ;  /* 0x0000002602217981 */ /* 0x002e62000c1e1900 */
[----:B------:R-:W-:Y:S05]  /*14180*/  YIELD ;  /* 0x0000000000007946 */ /* 0x000fea0003800000 */
[----:B------:R-:W-:Y:S01]  /*14190*/  ULDC.64 UR4, c[0x0][0xa28] ;  /* 0x00028a0000047ab9 */ /* 0x000fe20000000a00 */
[----:B------:R-:W-:Y:S01]  /*141a0*/  IMAD.MOV.U32 R9, RZ, RZ, RZ ;  /* 0x000000ffff097224 */ /* 0x000fe200078e00ff */
[----:B------:R-:W-:Y:S01]  /*141b0*/  ISETP.NE.U32.AND P0, PT, RZ, UR4, PT ;  /* 0x00000004ff007c0c */ /* 0x000fe2000bf05070 */
[----:B------:R-:W-:Y:S01]  /*141c0*/  IMAD.MOV.U32 R6, RZ, RZ, RZ ;  /* 0x000000ffff067224 */ /* 0x000fe200078e00ff */
[----:B------:R-:W-:Y:S01]  /*141d0*/  ULDC.64 UR8, c[0x0][0xa18] ;  /* 0x0002860000087ab9 */ /* 0x000fe20000000a00 */
[----:B------:R-:W-:Y:S01]  /*141e0*/  ULDC.64 UR6, c[0x0][0xa10] ;  /* 0x0002840000067ab9 */ /* 0x000fe20000000a00 */
[----:B------:R-:W-:-:S02]  /*141f0*/  ISETP.NE.AND.EX P0, PT, RZ, UR5, PT, P0 ;  /* 0x00000005ff007c0c */ /* 0x000fc4000bf05300 */
[----:B-1----:R-:W-:-:S11]  /*14200*/  SHF.R.S32.HI R0, RZ, 0x1f, R33 ;  /* 0x0000001fff007819 */ /* 0x002fd60000011421 */
        /* <DEDUP_REMOVED lines=12> */
[----:B------:R-:W-:Y:S02]  /*142d0*/  ISETP.NE.U32.AND P1, PT, RZ, UR6, PT ;  /* 0x00000006ff007c0c */ /* 0x000fe4000bf25070 */
[----:B-1----:R-:W-:-:S02]  /*142e0*/  IADD3 R2, P3, R23, UR4, RZ ;  /* 0x0000000417027c10 */ /* 0x002fc4000ff7e0ff */
[----:B------:R-:W-:Y:S02]  /*142f0*/  ISETP.NE.AND.EX P1, PT, RZ, UR7, PT, P1 ;  /* 0x00000007ff007c0c */ /* 0x000fe4000bf25310 */
[----:B------:R-:W-:Y:S02]  /*14300*/  IADD3.X R3, R24, UR5, RZ, P3, !PT ;  /* 0x0000000518037c10 */ /* 0x000fe40009ffe4ff */
[----:B------:R-:W-:-:S03]  /*14310*/  IADD3 R4, P4, R23, UR6, RZ ;  /* 0x0000000617047c10 */ /* 0x000fc6000ff9e0ff */
[----:B------:R-:W3:Y:S01]  /*14320*/  @P0 LDG.E R6, desc[UR38][R2.64] ;  /* 0x0000002602060981 */ /* 0x000ee2000c1e1900 */
[----:B------:R-:W-:Y:S01]  /*14330*/  ULDC UR4, c[0x0][0x288] ;  /* 0x0000a20000047ab9 */ /* 0x000fe20000000800 */
[----:B------:R-:W-:Y:S01]  /*14340*/  IADD3.X R5, R24, UR7, RZ, P4, !PT ;  /* 0x0000000718057c10 */ /* 0x000fe2000a7fe4ff */
[----:B------:R-:W-:Y:S01]  /*14350*/  IMAD.U32 R8, RZ, RZ, UR4 ;  /* 0x00000004ff087e24 */ /* 0x000fe2000f8e00ff */
[----:B------:R-:W-:-:S03]  /*14360*/  ULDC.64 UR4, c[0x0][0x418] ;  /* 0x0001060000047ab9 */ /* 0x000fc60000000a00 */
[----:B------:R-:W5:Y:S04]  /*14370*/  @P1 LDG.E R0, desc[UR38][R4.64] ;  /* 0x0000002604001981 */ /* 0x000f68000c1e1900 */
[----:B---3--:R0:W-:Y:S02]  /*14380*/  STL [R1+0x10], R6 ;  /* 0x0000100601007387 */ /* 0x0081e40000100800 */
[----:B0-----:R-:W-:-:S04]  /*14390*/  @P2 IADD3 R6, P3, R23, UR8, RZ ;  /* 0x0000000817062c10 */ /* 0x001fc8000ff7e0ff */
[----:B------:R-:W-:-:S05]  /*143a0*/  @P2 IADD3.X R7, R24, UR9, RZ, P3, !PT ;  /* 0x0000000918072c10 */ /* 0x000fca0009ffe4ff */
[----:B------:R0:W3:Y:S01]  /*143b0*/  @P2 LDG.E R8, desc[UR38][R6.64] ;  /* 0x0000002606082981 */ /* 0x0000e2000c1e1900 */
[----:B------:R-:W-:-:S03]  /*143c0*/  UISETP.NE.U32.AND UP0, UPT, UR4, URZ, UPT ;  /* 0x0000003f0400728c */ /* 0x000fc6000bf05070 */
[----:B------:R-:W-:Y:S01]  /*143d0*/  ULDC UR4, c[0x0][0x424] ;  /* 0x0001090000047ab9 */ /* 0x000fe20000000800 */
[----:B------:R-:W-:-:S03]  /*143e0*/  UISETP.NE.AND.EX UP0, UPT, UR5, URZ, UPT, UP0 ;  /* 0x0000003f0500728c */ /* 0x000fc6000bf05300 */
[----:B------:R-:W-:Y:S01]  /*143f0*/  ULDC UR5, c[0x0][0x2f0] ;  /* 0x0000bc0000057ab9 */ /* 0x000fe20000000800 */
[----:B------:R-:W-:-:S04]  /*14400*/  USEL UR4, UR4, 0x1, UP0 ;  /* 0x0000000104047887 */ /* 0x000fc80008000000 */
[----:B------:R-:W-:Y:S01]  /*14410*/  UIMAD UR4, UR4, UR5, URZ ;  /* 0x00000005040472a4 */ /* 0x000fe2000f8e023f */
[----:B--2---:R-:W-:Y:S02]  /*14420*/  STL [R1], R9 ;  /* 0x0000000901007387 */ /* 0x004fe40000100800 */
[----:B------:R-:W-:Y:S02]  /*14430*/  ULDC UR5, c[0x0][0x348] ;  /* 0x0000d20000057ab9 */ /* 0x000fe40000000800 */
[----:B0-----:R-:W-:Y:S01]  /*14440*/  IMAD.U32 R6, RZ, RZ, UR5 ;  /* 0x00000005ff067e24 */ /* 0x001fe2000f8e00ff */
        /* <DEDUP_REMOVED lines=8> */
.L_x_7200:
        /* <DEDUP_REMOVED lines=9> */
.L_x_7201:
        /* <DEDUP_REMOVED lines=9> */
.L_x_7202:
[----:B-1----:R-:W2:Y:S04]  /*145f0*/  @P1 LDG.E R3, desc[UR38][R4.64] ;  /* 0x0000002604031981 */ /* 0x002ea8000c1e1900 */
[----:B0-----:R-:W2:Y:S01]  /*14600*/  @P1 LDG.E R2, desc[UR38][R4.64+0x4] ;  /* 0x0000042604021981 */ /* 0x001ea2000c1e1900 */
[----:B------:R-:W-:Y:S01]  /*14610*/  BSSY B0, `(.L_x_7203) ;  /* 0x000011a000007945 */ /* 0x000fe20003800000 */
[----:B--2---:R-:W-:Y:S01]  /*14620*/  @P1 IADD3 R6, -R3, R2, RZ ;  /* 0x0000000203061210 */ /* 0x004fe20007ffe1ff */
[----:B-----5:R-:W-:-:S04]  /*14630*/  IMAD.IADD R3, R8, 0x1, -R9 ;  /* 0x0000000108037824 */ /* 0x020fc800078e0a09 */
[----:B------:R-:W-:-:S04]  /*14640*/  IMAD.IADD R37, R3, 0x1, R6 ;  /* 0x0000000103257824 */ /* 0x000fc800078e0206 */
[----:B------:R-:W-:-:S05]  /*14650*/  VIADD R2, R37, 0x7f ;  /* 0x0000007f25027836 */ /* 0x000fca0000000000 */
[----:B------:R-:W-:-:S04]  /*14660*/  SHF.R.S32.HI R7, RZ, 0x1f, R2 ;  /* 0x0000001fff077819 */ /* 0x000fc80000011402 */
[----:B------:R-:W-:-:S04]  /*14670*/  LEA.HI R4, R7, R2, RZ, 0x7 ;  /* 0x0000000207047211 */ /* 0x000fc800078f38ff */
[----:B------:R-:W-:Y:S01]  /*14680*/  LOP3.LUT R2, R4, 0xffffff80, RZ, 0xc0, !PT ;  /* 0xffffff8004027812 */ /* 0x000fe200078ec0ff */
[----:B------:R0:W-:Y:S03]  /*14690*/  STL [R1+0x20], R4 ;  /* 0x0000200401007387 */ /* 0x0001e60000100800 */
[----:B------:R-:W-:Y:S01]  /*146a0*/  VIADDMNMX R7, R2, -R3, R6, PT ;  /* 0x8000000302077246 */ /* 0x000fe20003800106 */
[----:B------:R-:W-:-:S05]  /*146b0*/  IMAD.MOV R2, RZ, RZ, -R3 ;  /* 0x000000ffff027224 */ /* 0x000fca00078e0a03 */
[----:B------:R-:W-:-:S04]  /*146c0*/  VIMNMX R2, RZ, R2, !PT ;  /* 0x00000002ff027248 */ /* 0x000fc80007fe0100 */
[----:B------:R-:W-:Y:S02]  /*146d0*/  ISETP.GT.AND P0, PT, R7, R2, PT ;  /* 0x000000020700720c */ /* 0x000fe40003f04270 */
[----:B0-----:R-:W-:-:S11]  /*146e0*/  SHF.R.U32.HI R4, RZ, 0x7, R2 ;  /* 0x00000007ff047819 */ /* 0x001fd60000011602 */
        /* <DEDUP_REMOVED lines=15> */
.L_x_7396:
[----:B-1----:R-:W-:Y:S02]  /*147e0*/  ISETP.NE.AND P0, PT, R14, RZ, PT ;  /* 0x000000ff0e00720c */ /* 0x002fe40003f05270 */
[----:B------:R-:W-:-:S11]  /*147f0*/  PLOP3.LUT P6, PT, PT, PT, PT, 0x8, 0x0 ;  /* 0x000000000000781c */ /* 0x000fd60003fce170 */
[----:B------:R-:W-:Y:S05]  /*14800*/  @P0 BRA `(.L_x_7206) ;  /* 0x00000000000c0947 */ /* 0x000fea0003800000 */
[----:B------:R-:W-:-:S03]  /*14810*/  UMOV UR4, 0xffffffff ;  /* 0xffffffff00047882 */ /* 0x000fc60000000000 */
[----:B------:R-:W-:Y:S05]  /*14820*/  BRA.DIV UR4, `(.L_x_7207) ;  /* 0x0000006e04c07947 */ /* 0x000fea000b800000 */
[----:B------:R-:W-:-:S13]  /*14830*/  ELECT P6, URZ, PT ;  /* 0x00000000003f782f */ /* 0x000fda00038c0000 */
.L_x_7206:
        /* <DEDUP_REMOVED lines=9> */
.L_x_7399:
[----:B------:R-:W-:Y:S05]  /*148d0*/  BSYNC B1 ;  /* 0x0000000000017941 */ /* 0x000fea0003800000 */
.L_x_7208:
[----:B------:R-:W-:Y:S04]  /*148e0*/  BSSY B1, `(.L_x_7210) ;  /* 0x000006e000017945 */ /* 0x000fe80003800000 */
[----:B------:R-:W-:Y:S05]  /*148f0*/  @!P6 BRA `(.L_x_7211) ;  /* 0x0000000400b0e947 */ /* 0x000fea0003800000 */
[----:B0-----:R-:W-:Y:S01]  /*14900*/  IMAD R5, R27, 0x8, R22 ;  /* 0x000000081b057824 */ /* 0x001fe200078e0216 */
[----:B------:R-:W-:Y:S01]  /*14910*/  SHF.L.U32 R6, R29, 0x1f, RZ ;  /* 0x0000001f1d067819 */ /* 0x000fe200000006ff */
[----:B------:R-:W0:Y:S01]  /*14920*/  S2R R7, SR_TID.X ;  /* 0x0000000000077919 */ /* 0x000e220000002100 */
[----:B------:R-:W-:Y:S02]  /*14930*/  BSSY B2, `(.L_x_7212) ;  /* 0x0000005000027945 */ /* 0x000fe40003800000 */
[----:B------:R-:W1:Y:S01]  /*14940*/  SYNCS.PHASECHK.TRANS64.TRYWAIT P0, [R5+URZ+0x288a0], R6 ;  /* 0x0288a006050075a7 */ /* 0x000e62000800017f */
[----:B0-----:R-:W-:-:S04]  /*14950*/  LOP3.LUT R7, R7, 0x7f, RZ, 0xc0, !PT ;  /* 0x0000007f07077812 */ /* 0x001fc800078ec0ff */
[----:B------:R-:W-:Y:S01]  /*14960*/  ISETP.NE.AND P1, PT, R7, RZ, PT ;  /* 0x000000ff0700720c */ /* 0x000fe20003f25270 */
[----:B-1----:R-:W-:-:S12]  /*14970*/  @!P0 BRA `(.L_x_7213) ;  /* 0x0000006c00a08947 */ /* 0x002fd80003800000 */
.L_x_7400:
[----:B------:R-:W-:Y:S05]  /*14980*/  BSYNC B2 ;  /* 0x0000000000027941 */ /* 0x000fea0003800000 */
.L_x_7212:
[----:B------:R-:W-:Y:S04]  /*14990*/  BSSY B2, `(.L_x_7214) ;  /* 0x0000009000027945 */ /* 0x000fe80003800000 */
[----:B------:R-:W-:Y:S05]  /*149a0*/  @P1 BRA `(.L_x_7215) ;  /* 0x00000000001c1947 */ /* 0x000fea0003800000 */
[----:B------:R-:W1:Y:S01]  /*149b0*/  S2R R8, SR_TID.X ;  /* 0x0000000000087919 */ /* 0x000e620000002100 */
[----:B------:R-:W-:-:S04]  /*149c0*/  IMAD.MOV.U32 R7, RZ, RZ, 0x8000 ;  /* 0x00008000ff077424 */ /* 0x000fc800078e00ff */
[----:B------:R2:W-:Y:S01]  /*149d0*/  SYNCS.ARRIVE.TRANS64 RZ, [R5+URZ+0x28890], R7 ;  /* 0x0288900705ff79a7 */ /* 0x0005e2000800003f */
[----:B-1----:R-:W-:-:S04]  /*149e0*/  LOP3.LUT R8, R8, 0x1f, RZ, 0xc0, !PT ;  /* 0x0000001f08087812 */ /* 0x002fc800078ec0ff */
[----:B------:R-:W-:-:S13]  /*149f0*/  ISETP.NE.AND P0, PT, R8, RZ, PT ;  /* 0x000000ff0800720c */ /* 0x000fda0003f05270 */
[----:B--2---:R-:W-:Y:S05]  /*14a00*/  @!P0 BRA `(.L_x_7215) ;  /* 0x0000000000048947 */ /* 0x004fea0003800000 */
[----:B------:R-:W-:Y:S01]  /*14a10*/  BPT.TRAP 0x1 ;  /* 0x000000040000795c */ /* 0x000fe20000300000 */
.L_x_7215:
[----:B------:R-:W-:Y:S05]  /*14a20*/  BSYNC B2 ;  /* 0x0000000000027941 */ /* 0x000fea0003800000 */
.L_x_7214:
[----:B------:R-:W-:Y:S01]  /*14a30*/  IMAD.MOV.U32 R12, RZ, RZ, RZ ;  /* 0x000000ffff0c7224 */ /* 0x000fe200078e00ff */
[----:B------:R-:W-:Y:S01]  /*14a40*/  LEA R7, R3, R0, 0x7 ;  /* 0x0000000003077211 */ /* 0x000fe200078e38ff */
[C---:B------:R-:W-:Y:S01]  /*14a50*/  IMAD R8, R27.reuse, 0x8000, R22 ;  /* 0x000080001b087824 */ /* 0x040fe200078e0216 */
[----:B------:R-:W-:Y:S01]  /*14a60*/  UIADD3 UR4, UP0, UR40, 0x570, URZ ;  /* 0x0000057028047890 */ /* 0x000fe2000ff1e03f */
[----:B------:R-:W-:Y:S01]  /*14a70*/  PLOP3.LUT P0, PT, PT, PT, PT, 0x80, 0x0 ;  /* 0x000000000000781c */ /* 0x000fe20003f0f070 */
[----:B------:R-:W-:Y:S01]  /*14a80*/  IMAD.SHL.U32 R9, R27, 0x4000, RZ ;  /* 0x000040001b097824 */ /* 0x000fe200078e00ff */
[----:B------:R-:W-:Y:S01]  /*14a90*/  R2UR UR10, R12 ;  /* 0x000000000c0a72ca */ /* 0x000fe200000e0000 */
[----:B------:R-:W-:Y:S01]  /*14aa0*/  VIADD R7, R7, 0xffffff80 ;  /* 0xffffff8007077836 */ /* 0x000fe20000000000 */
[----:B------:R-:W-:Y:S01]  /*14ab0*/  UIADD3.X UR5, URZ, UR41, URZ, UP0, !UPT ;  /* 0x000000293f057290 */ /* 0x000fe200087fe43f */
[----:B------:R-:W-:Y:S01]  /*14ac0*/  VIADD R10, R5, 0x28890 ;  /* 0x00028890050a7836 */ /* 0x000fe20000000000 */
[----:B------:R-:W-:Y:S01]  /*14ad0*/  UMOV UR6, 0x0 ;  /* 0x0000000000067882 */ /* 0x000fe20000000000 */
[----:B------:R-:W-:Y:S01]  /*14ae0*/  VIADD R11, R8, 0x18400 ;  /* 0x00018400080b7836 */ /* 0x000fe20000000000 */
[----:B------:R-:W-:-:S09]  /*14af0*/  UMOV UR7, 0x12f00000 ;  /* 0x12f0000000077882 */ /* 0x000fd20000000000 */
.L_x_7216:
        /* <DEDUP_REMOVED lines=16> */
.L_x_7217:
        /* <DEDUP_REMOVED lines=13> */
.L_x_7401:
[----:B------:R-:W-:Y:S05]  /*14cd0*/  BSYNC B2 ;  /* 0x0000000000027941 */ /* 0x000fea0003800000 */
.L_x_7218:
[----:B------:R-:W-:Y:S01]  /*14ce0*/  BSSY B2, `(.L_x_7220) ;  /* 0x000000b000027945 */ /* 0x000fe20003800000 */
[----:B------:R-:W-:Y:S02]  /*14cf0*/  IMAD.MOV.U32 R10, RZ, RZ, 0x0 ;  /* 0x00000000ff0a7424 */ /* 0x000fe400078e00ff */
[----:B------:R-:W-:Y:S01]  /*14d00*/  IMAD.MOV.U32 R11, RZ, RZ, 0x12f00000 ;  /* 0x12f00000ff0b7424 */ /* 0x000fe200078e00ff */
[----:B------:R-:W-:Y:S06]  /*14d10*/  @P1 BRA `(.L_x_7221) ;  /* 0x00000000001c1947 */ /* 0x000fec0003800000 */
[----:B------:R-:W2:Y:S01]  /*14d20*/  S2R R8, SR_TID.X ;  /* 0x0000000000087919 */ /* 0x000ea20000002100 */
[----:B01----:R-:W-:-:S04]  /*14d30*/  IMAD.MOV.U32 R6, RZ, RZ, 0x8000 ;  /* 0x00008000ff067424 */ /* 0x003fc800078e00ff */
[----:B------:R3:W-:Y:S01]  /*14d40*/  SYNCS.ARRIVE.TRANS64 RZ, [R5+URZ+0x288b0], R6 ;  /* 0x0288b00605ff79a7 */ /* 0x0007e2000800003f */
[----:B--2---:R-:W-:-:S04]  /*14d50*/  LOP3.LUT R8, R8, 0x1f, RZ, 0xc0, !PT ;  /* 0x0000001f08087812 */ /* 0x004fc800078ec0ff */
[----:B------:R-:W-:-:S13]  /*14d60*/  ISETP.NE.AND P0, PT, R8, RZ, PT ;  /* 0x000000ff0800720c */ /* 0x000fda0003f05270 */
[----:B---3--:R-:W-:Y:S05]  /*14d70*/  @!P0 BRA `(.L_x_7221) ;  /* 0x0000000000048947 */ /* 0x008fea0003800000 */
[----:B------:R-:W-:Y:S01]  /*14d80*/  BPT.TRAP 0x1 ;  /* 0x000000040000795c */ /* 0x000fe20000300000 */
.L_x_7221:
[----:B------:R-:W-:Y:S05]  /*14d90*/  BSYNC B2 ;  /* 0x0000000000027941 */ /* 0x000fea0003800000 */
.L_x_7220:
[----:B------:R-:W-:Y:S01]  /*14da0*/  R2UR UR10, R12 ;  /* 0x000000000c0a72ca */ /* 0x000fe200000e0000 */
[----:B------:R-:W-:Y:S01]  /*14db0*/  IMAD R9, R9, 0x2, R22 ;  /* 0x0000000209097824 */ /* 0x000fe200078e0216 */
[----:B------:R-:W-:Y:S01]  /*14dc0*/  R2UR UR6, R10 ;  /* 0x000000000a0672ca */ /* 0x000fe200000e0000 */
[----:B------:R-:W-:Y:S01]  /*14dd0*/  UIADD3 UR4, UP0, UR40, 0x670, URZ ;  /* 0x0000067028047890 */ /* 0x000fe2000ff1e03f */
[----:B------:R-:W-:Y:S01]  /*14de0*/  R2UR UR7, R11 ;  /* 0x000000000b0772ca */ /* 0x000fe200000e0000 */
[----:B01----:R-:W-:Y:S01]  /*14df0*/  VIADD R6, R9, 0x400 ;  /* 0x0000040009067836 */ /* 0x003fe20000000000 */
[----:B------:R-:W-:Y:S01]  /*14e00*/  PLOP3.LUT P0, PT, PT, PT, PT, 0x80, 0x0 ;  /* 0x000000000000781c */ /* 0x000fe20003f0f070 */
[----:B------:R-:W-:Y:S01]  /*14e10*/  UIADD3.X UR5, URZ, UR41, URZ, UP0, !UPT ;  /* 0x000000293f057290 */ /* 0x000fe200087fe43f */
[----:B------:R-:W-:-:S11]  /*14e20*/  IADD3 R5, R5, 0x288b0, RZ ;  /* 0x000288b005057810 */ /* 0x000fd60007ffe0ff */
.L_x_7222:
        /* <DEDUP_REMOVED lines=15> */
.L_x_7223:
        /* <DEDUP_REMOVED lines=10> */
.L_x_7211:
[----:B------:R-:W-:Y:S05]  /*14fc0*/  BSYNC B1 ;  /* 0x0000000000017941 */ /* 0x000fea0003800000 */
.L_x_7210:
        /* <DEDUP_REMOVED lines=9> */
.L_x_7238:
        /* <DEDUP_REMOVED lines=11> */
.L_x_7402:
[----:B------:R-:W-:Y:S05]  /*15110*/  BSYNC B2 ;  /* 0x0000000000027941 */ /* 0x000fea0003800000 */
.L_x_7226:
        /* <DEDUP_REMOVED lines=9> */
.L_x_7229:
[----:B------:R-:W-:Y:S05]  /*151b0*/  BSYNC B2 ;  /* 0x0000000000027941 */ /* 0x000fea0003800000 */
.L_x_7228:
        /* <DEDUP_REMOVED lines=11> */
.L_x_7230:
        /* <DEDUP_REMOVED lines=10> */
[----:B------:R-:W-:Y:S01]  /*15310*/  MOV R13, 0x40 ;  /* 0x00000040000d7802 */ /* 0x000fe20000000f00 */
[----:B------:R-:W-:Y:S01]  /*15320*/  VIADD R10, R6, 0x1c400 ;  /* 0x0001c400060a7836 */ /* 0x000fe20000000000 */
[----:B------:R-:W-:Y:S01]  /*15330*/  PLOP3.LUT P1, PT, PT, PT, PT, 0x80, 0x0 ;  /* 0x000000000000781c */ /* 0x000fe20003f2f070 */
[----:B------:R-:W-:Y:S01]  /*15340*/  UMOV UR6, 0x0 ;  /* 0x0000000000067882 */ /* 0x000fe20000000000 */
[----:B------:R-:W-:Y:S01]  /*15350*/  R2UR UR10, R13 ;  /* 0x000000000d0a72ca */ /* 0x000fe200000e0000 */
[----:B------:R-:W-:-:S14]  /*15360*/  UMOV UR7, 0x12f00000 ;  /* 0x12f0000000077882 */ /* 0x000fdc0000000000 */
.L_x_7231:
        /* <DEDUP_REMOVED lines=13> */
.L_x_7403:
[----:B------:R-:W-:Y:S05]  /*15440*/  BSYNC B2 ;  /* 0x0000000000027941 */ /* 0x000fea0003800000 */
.L_x_7232:
        /* <DEDUP_REMOVED lines=11> */
.L_x_7235:
[----:B------:R-:W-:Y:S05]  /*15500*/  BSYNC B2 ;  /* 0x0000000000027941 */ /* 0x000fea0003800000 */
.L_x_7234:
        /* <DEDUP_REMOVED lines=8> */
.L_x_7236:
        /* <DEDUP_REMOVED lines=15> */
.L_x_7237:
        /* <DEDUP_REMOVED lines=10> */
.L_x_7225:
[----:B------:R-:W-:Y:S05]  /*15720*/  BSYNC B1 ;  /* 0x0000000000017941 */ /* 0x000fea0003800000 */
.L_x_7224:
        /* <DEDUP_REMOVED lines=8> */
.L_x_7204:
[----:B------:R-:W-:Y:S05]  /*157b0*/  BSYNC B0 ;  /* 0x0000000000007941 */ /* 0x000fea0003800000 */
.L_x_7203:
[----:B------:R-:W-:Y:S05]  /*157c0*/  @!P0 WARPSYNC.ALL ;  /* 0x0000000000008948 */ /* 0x000fea0003800000 */
[----:B------:R-:W-:Y:S01]  /*157d0*/  @!P0 BAR.SYNC.DEFER_BLOCKING 0xc, 0x180 ;  /* 0x0306000000008b1d */ /* 0x000fe20000010000 */
[----:B------:R-:W-:-:S05]  /*157e0*/  ISETP.GT.AND P0, PT, R37, RZ, PT ;  /* 0x000000ff2500720c */ /* 0x000fca0003f04270 */
[----:B------:R-:W-:Y:S08]  /*157f0*/  BSSY B7, `(.L_x_7239) ;  /* 0x0000376000077945 */ /* 0x000ff00003800000 */
        /* <DEDUP_REMOVED lines=18> */
.L_x_7240:
        /* <DEDUP_REMOVED lines=9> */
[----:B0-----:R-:W-:Y:S01]  /*159b0*/  MOV R5, UR7 ;  /* 0x0000000700057c02 */ /* 0x001fe20008000f00 */
        /* <DEDUP_REMOVED lines=10> */
.L_x_7243:
[----:B------:R-:W-:Y:S05]  /*15a60*/  BSYNC B6 ;  /* 0x0000000000067941 */ /* 0x000fea0003800000 */
.L_x_7242:
        /* <DEDUP_REMOVED lines=11> */
[----:B0-----:R-:W-:Y:S02]  /*15b20*/  IMAD.U32 R5, RZ, RZ, UR7 ;  /* 0x00000007ff057e24 */ /* 0x001fe4000f8e00ff */
        /* <DEDUP_REMOVED lines=8> */
.L_x_7246:
        /* <DEDUP_REMOVED lines=15> */
.L_x_7245:
[----:B------:R-:W-:Y:S05]  /*15ca0*/  BSYNC B6 ;  /* 0x0000000000067941 */ /* 0x000fea0003800000 */
.L_x_7244:
[----:B------:R-:W2:Y:S01]  /*15cb0*/  LDL R26, [R1+0x20] ;  /* 0x00002000011a7983 */ /* 0x000ea20000100800 */
[----:B------:R-:W-:Y:S01]  /*15cc0*/  ULDC.64 UR4, c[0x0][0x9f8] ;  /* 0x00027e0000047ab9 */ /* 0x000fe20000000a00 */
[----:B------:R-:W1:Y:S01]  /*15cd0*/  LDC R7, c[0x0][0x430] ;  /* 0x00010c00ff077b82 */ /* 0x000e620000000800 */
[----:B------:R-:W-:Y:S01]  /*15ce0*/  ISETP.NE.U32.AND P0, PT, RZ, UR4, PT ;  /* 0x00000004ff007c0c */ /* 0x000fe2000bf05070 */
[----:B------:R-:W0:Y:S03]  /*15cf0*/  LDL R21, [R1] ;  /* 0x0000000001157983 */ /* 0x000e260000100800 */
[----:B------:R-:W-:Y:S01]  /*15d00*/  ISETP.NE.AND.EX P0, PT, RZ, UR5, PT, P0 ;  /* 0x00000005ff007c0c */ /* 0x000fe2000bf05300 */
[----:B------:R-:W3:Y:S01]  /*15d10*/  LDL R20, [R1+0x2c] ;  /* 0x00002c0001147983 */ /* 0x000ee20000100800 */
[----:B------:R-:W4:Y:S11]  /*15d20*/  S2R R35, SR_TID.X ;  /* 0x0000000000237919 */ /* 0x000f360000002100 */
[----:B------:R-:W-:Y:S01]  /*15d30*/  @P0 IADD3 R2, P1, R23, UR4, RZ ;  /* 0x0000000417020c10 */ /* 0x000fe2000ff3e0ff */
[----:B------:R-:W4:Y:S01]  /*15d40*/  S2R R0, SR_TID.X ;  /* 0x0000000000007919 */ /* 0x000f220000002100 */
[----:B------:R-:W-:-:S02]  /*15d50*/  ULDC UR4, c[0x0][0x2f4] ;  /* 0x0000bd0000047ab9 */ /* 0x000fc40000000800 */
[----:B------:R-:W-:-:S05]  /*15d60*/  @P0 IADD3.X R3, R24, UR5, RZ, P1, !PT ;  /* 0x0000000518030c10 */ /* 0x000fca0008ffe4ff */
[----:B------:R0:W3:Y:S01]  /*15d70*/  @P0 LDG.E R34, desc[UR38][R2.64] ;  /* 0x0000002602220981 */ /* 0x0000e2000c1e1900 */
[----:B-1----:R-:W-:-:S13]  /*15d80*/  ISETP.NE.AND P1, PT, R7, 0x1, PT ;  /* 0x000000010700780c */ /* 0x002fda0003f25270 */
[----:B------:R-:W1:Y:S01]  /*15d90*/  @P1 LDC R6, c[0x0][0x434] ;  /* 0x00010d00ff061b82 */ /* 0x000e620000000800 */
[----:B----4-:R-:W-:-:S04]  /*15da0*/  LOP3.LUT R35, R35, 0x7f, RZ, 0xc0, !PT ;  /* 0x0000007f23237812 */ /* 0x010fc800078ec0ff */
[----:B------:R-:W-:Y:S01]  /*15db0*/  SHF.R.U32.HI R35, RZ, 0x3, R35 ;  /* 0x00000003ff237819 */ /* 0x000fe20000011623 */
[----:B------:R-:W-:-:S05]  /*15dc0*/  IMAD.SHL.U32 R0, R0, 0x10, RZ ;  /* 0x0000001000007824 */ /* 0x000fca00078e00ff */
[----:B------:R-:W-:Y:S02]  /*15dd0*/  LOP3.LUT R0, R0, 0x70, RZ, 0xc0, !PT ;  /* 0x0000007000007812 */ /* 0x000fe400078ec0ff */
[----:B------:R-:W-:Y:S01]  /*15de0*/  LOP3.LUT R32, R32, 0xfffffffb, RZ, 0xc0, !PT ;  /* 0xfffffffb20207812 */ /* 0x000fe200078ec0ff */
[----:B------:R-:W-:Y:S01]  /*15df0*/  UMOV UR5, 0xffffffff ;  /* 0xffffffff00057882 */ /* 0x000fe20000000000 */
[----:B--2---:R-:W-:-:S05]  /*15e00*/  LEA.HI.SX32 R26, R26, 0xffffffff, 0x19 ;  /* 0xffffffff1a1a7811 */ /* 0x004fca00078fcaff */
[----:B------:R-:W-:-:S05]  /*15e10*/  IMAD.SHL.U32 R8, R26, 0x80, RZ ;  /* 0x000000801a087824 */ /* 0x000fca00078e00ff */
[----:B------:R-:W-:Y:S02]  /*15e20*/  LOP3.LUT R4, R8, R35, R0, 0xfe, !PT ;  /* 0x0000002308047212 */ /* 0x000fe400078efe00 */
[----:B------:R-:W2:Y:S02]  /*15e30*/  @P1 LDC R0, c[0x0][0x438] ;  /* 0x00010e00ff001b82 */ /* 0x000ea40000000800 */
[C---:B------:R-:W-:Y:S01]  /*15e40*/  ISETP.GE.AND P0, PT, R4.reuse, R37, PT ;  /* 0x000000250400720c */ /* 0x040fe20003f06270 */
[----:B0-----:R-:W-:-:S04]  /*15e50*/  IMAD.IADD R5, R4, 0x1, R21 ;  /* 0x0000000104057824 */ /* 0x001fc800078e0215 */
[----:B-1----:R-:W-:-:S08]  /*15e60*/  @P1 IMAD.HI.U32 R6, R5, R6, RZ ;  /* 0x0000000605061227 */ /* 0x002fd000078e00ff */
[----:B------:R-:W0:Y:S01]  /*15e70*/  @!P0 LDC.64 R2, c[0x0][0x428] ;  /* 0x00010a00ff028b82 */ /* 0x000e220000000a00 */
[----:B------:R-:W-:Y:S01]  /*15e80*/  IMAD.MOV.U32 R4, RZ, RZ, R5 ;  /* 0x000000ffff047224 */ /* 0x000fe200078e0005 */
[----:B---3--:R-:W-:Y:S02]  /*15e90*/  SHF.R.S32.HI R9, RZ, 0x1f, R34 ;  /* 0x0000001fff097819 */ /* 0x008fe40000011422 */
[----:B--2---:R-:W-:-:S05]  /*15ea0*/  @P1 SHF.R.U32.HI R4, RZ, R0, R6 ;  /* 0x00000000ff041219 */ /* 0x004fca0000011606 */
[----:B------:R-:W-:-:S04]  /*15eb0*/  IMAD.MOV R0, RZ, RZ, -R4 ;  /* 0x000000ffff007224 */ /* 0x000fc800078e0a04 */
[----:B------:R-:W-:Y:S01]  /*15ec0*/  IMAD R0, R7, R0, R5 ;  /* 0x0000000007007224 */ /* 0x000fe200078e0205 */
[--C-:B------:R-:W-:Y:S01]  /*15ed0*/  @!P0 SHF.R.S32.HI R5, RZ, 0x1f, R4.reuse ;  /* 0x0000001fff058819 */ /* 0x100fe20000011404 */
[-C--:B0-----:R-:W-:Y:S02]  /*15ee0*/  @!P0 IMAD R6, R9, R2.reuse, RZ ;  /* 0x0000000209068224 */ /* 0x081fe400078e02ff */
[----:B------:R-:W-:-:S04]  /*15ef0*/  @!P0 IMAD.WIDE.U32 R4, R34, R2, R4 ;  /* 0x0000000222048225 */ /* 0x000fc800078e0004 */
[----:B------:R-:W-:Y:S02]  /*15f00*/  @!P0 IMAD R6, R34, R3, R6 ;  /* 0x0000000322068224 */ /* 0x000fe400078e0206 */
[----:B------:R-:W0:Y:S02]  /*15f10*/  @!P0 LDC.64 R2, c[0x0][0x418] ;  /* 0x00010600ff028b82 */ /* 0x000e240000000a00 */
[----:B------:R-:W-:Y:S01]  /*15f20*/  @!P0 IMAD.IADD R6, R5, 0x1, R6 ;  /* 0x0000000105068824 */ /* 0x000fe200078e0206 */
[----:B------:R-:W-:Y:S01]  /*15f30*/  ISETP.NE.AND P2, PT, R20, 0x3, PT ;  /* 0x000000031400780c */ /* 0x000fe20003f45270 */
[----:B------:R1:W-:Y:S01]  /*15f40*/  STL [R1+0x4], R9 ;  /* 0x0000040901007387 */ /* 0x0003e20000100800 */
[----:B0-----:R-:W-:-:S04]  /*15f50*/  @!P0 LEA R2, P1, R4, R2, 0x2 ;  /* 0x0000000204028211 */ /* 0x001fc800078210ff */
[----:B------:R-:W-:Y:S01]  /*15f60*/  @!P0 LEA.HI.X R3, R4, R3, R6, 0x2, P1 ;  /* 0x0000000304038211 */ /* 0x000fe200008f1406 */
[----:B------:R-:W-:-:S06]  /*15f70*/  IMAD.MOV.U32 R4, RZ, RZ, RZ ;  /* 0x000000ffff047224 */ /* 0x000fcc00078e00ff */
[----:B------:R1:W5:Y:S01]  /*15f80*/  @!P0 LDG.E R4, desc[UR38][R2.64] ;  /* 0x0000002602048981 */ /* 0x000362000c1e1900 */
[----:B------:R-:W-:Y:S02]  /*15f90*/  ISETP.GE.AND P0, PT, R31, UR4, PT ;  /* 0x000000041f007c0c */ /* 0x000fe4000bf06270 */
[----:B------:R-:W-:-:S04]  /*15fa0*/  @P2 LOP3.LUT R32, R32, 0x4, RZ, 0xfc, !PT ;  /* 0x0000000420202812 */ /* 0x000fc800078efcff */
[----:B------:R-:W-:-:S07]  /*15fb0*/  LOP3.LUT R32, R32, 0xfffffffd, RZ, 0xc0, !PT ;  /* 0xfffffffd20207812 */ /* 0x000fce00078ec0ff */
[----:B------:R-:W-:Y:S02]  /*15fc0*/  @P0 LOP3.LUT R32, R32, 0x2, RZ, 0xfc, !PT ;  /* 0x0000000220200812 */ /* 0x000fe400078efcff */
[----:B------:R-:W-:Y:S02]  /*15fd0*/  ISETP.GE.AND P0, PT, R30, UR4, PT ;  /* 0x000000041e007c0c */ /* 0x000fe4000bf06270 */
[----:B------:R-:W-:-:S11]  /*15fe0*/  LOP3.LUT R32, R32, 0xfffffffe, RZ, 0xc0, !PT ;  /* 0xfffffffe20207812 */ /* 0x000fd600078ec0ff */
[----:B------:R-:W-:Y:S01]  /*15ff0*/  @P0 LOP3.LUT R32, R32, 0x1, RZ, 0xfc, !PT ;  /* 0x0000000120200812 */ /* 0x000fe200078efcff */
[----:B-1----:R-:W-:Y:S06]  /*16000*/  BRA.DIV UR5, `(.L_x_7247) ;  /* 0x0000005a054c7947 */ /* 0x002fec000b800000 */
.L_x_7406:
[----:B------:R-:W-:Y:S01]  /*16010*/  SHF.R.S32.HI R35, RZ, 0x1f, R18 ;  /* 0x0000001fff237819 */ /* 0x000fe20000011412 */
[----:B------:R-:W-:Y:S06]  /*16020*/  @!P2 BRA `(.L_x_7248) ;  /* 0x000000000004a947 */ /* 0x000fec0003800000 */
[----:B------:R-:W-:Y:S01]  /*16030*/  BPT.TRAP 0x1 ;  /* 0x000000040000795c */ /* 0x000fe20000300000 */
.L_x_7248:
        /* <DEDUP_REMOVED lines=25> */
.L_x_7407:
[----:B------:R-:W-:Y:S05]  /*161d0*/  BSYNC B0 ;  /* 0x0000000000007941 */ /* 0x000fea0003800000 */
.L_x_7249:
        /* <DEDUP_REMOVED lines=18> */
[----:B-1----:R-:W-:Y:S01]  /*16300*/  LOP3.LUT R9, R9, 0x7f, RZ, 0xc0, !PT ;  /* 0x0000007f09097812 */ /* 0x002fe200078ec0ff */
        /* <DEDUP_REMOVED lines=13> */
[----:B-1----:R-:W-:-:S05]  /*163e0*/  @P0 IMAD.X R2, RZ, RZ, R2, P1 ;  /* 0x000000ffff020224 */ /* 0x002fca00008e0602 */
[----:B------:R-:W-:-:S04]  /*163f0*/  @P0 LOP3.LUT R3, R3, R2, RZ, 0x3c, !PT ;  /* 0x0000000203030212 */ /* 0x000fc800078e3cff */
[----:B------:R-:W-:-:S04]  /*16400*/  @P0 LOP3.LUT R2, R3, R2, RZ, 0x3c, !PT ;  /* 0x0000000203020212 */ /* 0x000fc800078e3cff */
[----:B------:R-:W-:-:S05]  /*16410*/  @P0 LOP3.LUT R3, R3, R2, RZ, 0x3c, !PT ;  /* 0x0000000203030212 */ /* 0x000fca00078e3cff */
[----:B------:R-:W-:Y:S01]  /*16420*/  @!PT LDS RZ, [RZ] ;  /* 0x00000000fffff984 */ /* 0x000fe20000000800 */
        /* <DEDUP_REMOVED lines=70> */
.L_x_7425:
        /* <DEDUP_REMOVED lines=8> */
[----:B------:R1:W-:Y:S01]  /*16910*/  @P0 LDGSTS.E.BYPASS.LTC128B.128 [R5+0x1fc00], desc[UR38][R2.64+0x80], !P2 ;  /* 0x1fc0008002050fae */ /* 0x0003e2000d101d66 */
[----:B------:R-:W-:Y:S01]  /*16920*/  PLOP3.LUT P0, PT, PT, PT, PT, 0x80, 0x0 ;  /* 0x000000000000781c */ /* 0x000fe20003f0f070 */
[----:B------:R-:W-:-:S12]  /*16930*/  NOP ;  /* 0x0000000000007918 */ /* 0x000fd80000000000 */
.L_x_7252:
        /* <DEDUP_REMOVED lines=11> */
.L_x_7253:
[----:B-1----:R1:W5:Y:S01]  /*169f0*/  LDL.LU R3, [R1+0x10] ;  /* 0x0000100001037983 */ /* 0x0023620000300800 */
[----:B------:R1:W-:Y:S03]  /*16a00*/  SYNCS.ARRIVE.TRANS64.A1T0 RZ, [R7+URZ+0x28830], RZ ;  /* 0x028830ff07ff79a7 */ /* 0x0003e6000810003f */
[----:B0-----:R1:W5:Y:S02]  /*16a10*/  LDL.LU R4, [R1+0x18] ;  /* 0x0000180001047983 */ /* 0x0013640000300800 */
[----:B------:R-:W-:Y:S05]  /*16a20*/  WARPSYNC.ALL ;  /* 0x0000000000007948 */ /* 0x000fea0003800000 */
[----:B------:R-:W-:Y:S01]  /*16a30*/  ULDC.64 UR4, c[0x0][0x298] ;  /* 0x0000a60000047ab9 */ /* 0x000fe20000000a00 */
[----:B------:R-:W-:Y:S01]  /*16a40*/  ULDC.64 UR6, c[0x0][0xa00] ;  /* 0x0002800000067ab9 */ /* 0x000fe20000000a00 */
[----:B------:R-:W-:Y:S01]  /*16a50*/  VIADD R2, R22, 0x10400 ;  /* 0x0001040016027836 */ /* 0x000fe20000000000 */
[----:B------:R-:W-:Y:S01]  /*16a60*/  BAR.SYNC.DEFER_BLOCKING 0x8, 0x180 ;  /* 0x0206000000007b1d */ /* 0x000fe20000010000 */
[----:B------:R-:W-:-:S03]  /*16a70*/  ISETP.NE.U32.AND P0, PT, RZ, UR6, PT ;  /* 0x00000006ff007c0c */ /* 0x000fc6000bf05070 */
[----:B------:R-:W-:Y:S02]  /*16a80*/  LOP3.LUT P1, RZ, R2, 0x3ff, RZ, 0xc0, !PT ;  /* 0x000003ff02ff7812 */ /* 0x000fe4000782c0ff */
[----:B------:R-:W-:Y:S01]  /*16a90*/  ISETP.NE.AND.EX P0, PT, RZ, UR7, PT, P0 ;  /* 0x00000007ff007c0c */ /* 0x000fe2000bf05300 */
[----:B------:R-:W-:Y:S03]  /*16aa0*/  BSSY B6, `(.L_x_7254) ;  /* 0x000001c000067945 */ /* 0x000fe60003800000 */
        /* <DEDUP_REMOVED lines=15> */
[----:B------:R-:W-:Y:S01]  /*16ba0*/  MOV R4, UR4 ;  /* 0x0000000400047c02 */ /* 0x000fe20008000f00 */
[----:B------:R-:W-:Y:S01]  /*16bb0*/  IMAD.U32 R5, RZ, RZ, UR5 ;  /* 0x00000005ff057e24 */ /* 0x000fe2000f8e00ff */
[----:B------:R-:W0:Y:S01]  /*16bc0*/  LDC.64 R2, c[0x4][R2] ;  /* 0x0100000002027b82 */ /* 0x000e220000000a00 */
[----:B------:R-:W-:Y:S02]  /*16bd0*/  IMAD.U32 R6, RZ, RZ, UR6 ;  /* 0x00000006ff067e24 */ /* 0x000fe4000f8e00ff */
[----:B-1----:R-:W-:Y:S02]  /*16be0*/  IMAD.U32 R7, RZ, RZ, UR7 ;  /* 0x00000007ff077e24 */ /* 0x002fe4000f8e00ff */
[----:B------:R-:W-:-:S02]  /*16bf0*/  IMAD.U32 R10, RZ, RZ, UR8 ;  /* 0x00000008ff0a7e24 */ /* 0x000fc4000f8e00ff */
[----:B------:R-:W-:Y:S02]  /*16c00*/  IMAD.U32 R11, RZ, RZ, UR9 ;  /* 0x00000009ff0b7e24 */ /* 0x000fe4000f8e00ff */
[----:B------:R-:W-:Y:S02]  /*16c10*/  IMAD.MOV.U32 R8, RZ, RZ, 0x70 ;  /* 0x00000070ff087424 */ /* 0x000fe400078e00ff */
[----:B------:R-:W-:Y:S02]  /*16c20*/  IMAD.MOV.U32 R12, RZ, RZ, 0x1 ;  /* 0x00000001ff0c7424 */ /* 0x000fe400078e00ff */
[----:B------:R-:W-:-:S07]  /*16c30*/  IMAD.MOV.U32 R13, RZ, RZ, RZ ;  /* 0x000000ffff0d7224 */ /* 0x000fce00078e00ff */
[----:B------:R-:W-:-:S07]  /*16c40*/  LEPC R20, `(.L_x_7255) ;  /* 0x000000001014794e */ /* 0x000fce0000000000 */
[----:B0-----:R-:W-:Y:S05]  /*16c50*/  CALL.ABS.NOINC R2 ;  /* 0x0000000002007343 */ /* 0x001fea0003c00000 */
.L_x_7255:
[----:B------:R-:W-:Y:S05]  /*16c60*/  BSYNC B6 ;  /* 0x0000000000067941 */ /* 0x000fea0003800000 */
.L_x_7254:
[----:B------:R-:W2:Y:S01]  /*16c70*/  LDL.LU R20, [R1+0x28] ;  /* 0x0000280001147983 */ /* 0x000ea20000300800 */
[----:B------:R-:W-:Y:S01]  /*16c80*/  ULDC.64 UR4, c[0x0][0x2d8] ;  /* 0x0000b60000047ab9 */ /* 0x000fe20000000a00 */
[----:B------:R-:W3:Y:S01]  /*16c90*/  LDC R8, c[0x0][0x448] ;  /* 0x00011200ff087b82 */ /* 0x000ee20000000800 */
[----:B------:R-:W4:Y:S01]  /*16ca0*/  S2R R6, SR_TID.X ;  /* 0x0000000000067919 */ /* 0x000f220000002100 */
[----:B0-----:R-:W-:Y:S01]  /*16cb0*/  IMAD.SHL.U32 R4, R17, 0x80, RZ ;  /* 0x0000008011047824 */ /* 0x001fe200078e00ff */
[----:B------:R-:W-:Y:S01]  /*16cc0*/  ULDC.64 UR6, c[0x0][0x280] ;  /* 0x0000a00000067ab9 */ /* 0x000fe20000000a00 */
[----:B------:R-:W4:Y:S04]  /*16cd0*/  LDL.LU R21, [R1+0x18] ;  /* 0x0000180001157983 */ /* 0x000f280000300800 */
[----:B------:R-:W4:Y:S01]  /*16ce0*/  LDL.LU.64 R2, [R1+0x10] ;  /* 0x0000100001027983 */ /* 0x000f220000300a00 */
[----:B------:R-:W-:-:S03]  /*16cf0*/  IMAD R0, R35, UR4, RZ ;  /* 0x0000000423007c24 */ /* 0x000fc6000f8e02ff */
[----:B------:R0:W5:Y:S01]  /*16d00*/  LDL R9, [R1+0x8] ;  /* 0x0000080001097983 */ /* 0x0001620000100800 */
[----:B------:R-:W-:Y:S01]  /*16d10*/  IMAD R5, R18, UR5, R0 ;  /* 0x0000000512057c24 */ /* 0x000fe2000f8e0200 */
[----:B---3--:R-:W-:Y:S01]  /*16d20*/  ISETP.NE.AND P0, PT, R8, 0x1, PT ;  /* 0x000000010800780c */ /* 0x008fe20003f05270 */
[----:B----4-:R-:W-:Y:S02]  /*16d30*/  IMAD.MOV.U32 R3, RZ, RZ, R21 ;  /* 0x000000ffff037224 */ /* 0x010fe400078e0015 */
[----:B------:R-:W-:Y:S01]  /*16d40*/  IMAD.WIDE.U32 R2, R18, UR4, R2 ;  /* 0x0000000412027c25 */ /* 0x000fe2000f8e0002 */
[----:B------:R-:W-:-:S03]  /*16d50*/  ULDC.64 UR4, c[0x0][0x2e0] ;  /* 0x0000b80000047ab9 */ /* 0x000fc60000000a00 */
[----:B--2---:R-:W-:Y:S02]  /*16d60*/  IMAD R0, R20, UR4, RZ ;  /* 0x0000000414007c24 */ /* 0x004fe4000f8e02ff */
[----:B------:R-:W2:Y:S01]  /*16d70*/  S2R R20, SR_TID.X ;  /* 0x0000000000147919 */ /* 0x000ea20000002100 */
[----:B------:R-:W-:Y:S02]  /*16d80*/  IMAD.IADD R3, R3, 0x1, R5 ;  /* 0x0000000103037824 */ /* 0x000fe400078e0205 */
[C---:B------:R-:W-:Y:S01]  /*16d90*/  IMAD R0, R33.reuse, UR5, R0 ;  /* 0x0000000521007c24 */ /* 0x040fe2000f8e0200 */
[----:B------:R-:W1:Y:S01]  /*16da0*/  @P0 LDC R5, c[0x0][0x44c] ;  /* 0x00011300ff050b82 */ /* 0x000e620000000800 */
[----:B------:R-:W-:Y:S01]  /*16db0*/  IMAD.WIDE.U32 R2, R33, UR4, R2 ;  /* 0x0000000421027c25 */ /* 0x000fe2000f8e0002 */
[----:B------:R-:W-:Y:S01]  /*16dc0*/  SHF.L.U32 R6, R6, 0x4, RZ ;  /* 0x0000000406067819 */ /* 0x000fe200000006ff */
[----:B------:R-:W-:Y:S02]  /*16dd0*/  ULDC.64 UR4, c[0x0][0x2d0] ;  /* 0x0000b40000047ab9 */ /* 0x000fe40000000a00 */
[----:B------:R-:W-:-:S03]  /*16de0*/  IMAD.IADD R3, R3, 0x1, R0 ;  /* 0x0000000103037824 */ /* 0x000fc600078e0200 */
[----:B------:R-:W3:Y:S01]  /*16df0*/  @P0 LDC R0, c[0x0][0x450] ;  /* 0x00011400ff000b82 */ /* 0x000ee20000000800 */
[----:B--2---:R-:W-:-:S04]  /*16e00*/  LOP3.LUT R20, R20, 0x7f, RZ, 0xc0, !PT ;  /* 0x0000007f14147812 */ /* 0x004fc800078ec0ff */
[----:B------:R-:W-:Y:S02]  /*16e10*/  SHF.R.U32.HI R10, RZ, 0x3, R20 ;  /* 0x00000003ff0a7819 */ /* 0x000fe40000011614 */
[----:B------:R0:W5:Y:S01]  /*16e20*/  LDL R20, [R1+0x1c] ;  /* 0x00001c0001147983 */ /* 0x0001620000100800 */
[----:B------:R-:W-:-:S04]  /*16e30*/  LOP3.LUT R6, R6, 0x70, RZ, 0xc0, !PT ;  /* 0x0000007006067812 */ /* 0x000fc800078ec0ff */
[----:B------:R-:W-:-:S05]  /*16e40*/  LOP3.LUT R6, R4, R10, R6, 0xfe, !PT ;  /* 0x0000000a04067212 */ /* 0x000fca00078efe06 */
[----:B-1----:R-:W-:-:S04]  /*16e50*/  @P0 IMAD.HI.U32 R7, R6, R5, RZ ;  /* 0x0000000506070227 */ /* 0x002fc800078e00ff */
[----:B------:R-:W-:Y:S01]  /*16e60*/  IMAD.MOV.U32 R5, RZ, RZ, R6 ;  /* 0x000000ffff057224 */ /* 0x000fe200078e0006 */
[----:B---3--:R-:W-:-:S05]  /*16e70*/  @P0 SHF.R.U32.HI R5, RZ, R0, R7 ;  /* 0x00000000ff050219 */ /* 0x008fca0000011607 */
[----:B------:R-:W-:-:S04]  /*16e80*/  IMAD.MOV R0, RZ, RZ, -R5 ;  /* 0x000000ffff007224 */ /* 0x000fc800078e0a05 */
        /* <DEDUP_REMOVED lines=9> */
[----:B------:R-:W-:Y:S01]  /*16f20*/  IMAD.WIDE.U32 R2, R0, UR4, R2 ;  /* 0x0000000400027c25 */ /* 0x000fe2000f8e0002 */
[----:B------:R-:W-:-:S03]  /*16f30*/  ULDC UR4, c[0x0][0x2b8] ;  /* 0x0000ae0000047ab9 */ /* 0x000fc60000000800 */
[----:B------:R-:W-:Y:S01]  /*16f40*/  IMAD R5, R0, UR5, R5 ;  /* 0x0000000500057c24 */ /* 0x000fe2000f8e0205 */
[----:B------:R-:W-:-:S03]  /*16f50*/  LEA R0, P2, R2, UR6, 0x1 ;  /* 0x0000000602007c11 */ /* 0x000fc6000f8408ff */
[----:B------:R-:W-:Y:S01]  /*16f60*/  IMAD.IADD R5, R3, 0x1, R5 ;  /* 0x0000000103057824 */ /* 0x000fe200078e0205 */
[----:B------:R-:W-:Y:S02]  /*16f70*/  ISETP.GE.AND P0, PT, R31, UR4, PT ;  /* 0x000000041f007c0c */ /* 0x000fe4000bf06270 */
[----:B------:R-:W-:Y:S01]  /*16f80*/  ISETP.GE.AND P1, PT, R30, UR4, PT ;  /* 0x000000041e007c0c */ /* 0x000fe2000bf26270 */
[----:B------:R-:W-:Y:S01]  /*16f90*/  UMOV UR4, 0xffffffff ;  /* 0xffffffff00047882 */ /* 0x000fe20000000000 */
[----:B------:R-:W-:Y:S02]  /*16fa0*/  LEA.HI.X R5, R2, UR7, R5, 0x1, P2 ;  /* 0x0000000702057c11 */ /* 0x000fe400090f0c05 */
        /* <DEDUP_REMOVED lines=73> */
.L_x_7442:
        /* <DEDUP_REMOVED lines=11> */
.L_x_7258:
[----:B------:R-:W-:Y:S05]  /*174f0*/  BSYNC B0 ;  /* 0x0000000000007941 */ /* 0x000fea0003800000 */
.L_x_7257:
[----:B------:R-:W-:Y:S01]  /*17500*/  NOP ;  /* 0x0000000000007918 */ /* 0x000fe20000000000 */
[----:B------:R-:W-:-:S13]  /*17510*/  PLOP3.LUT P0, PT, PT, PT, PT, 0x80, 0x0 ;  /* 0x000000000000781c */ /* 0x000fda0003f0f070 */
.L_x_7259:
        /* <DEDUP_REMOVED lines=10> */
[----:B------:R-:W-:-:S04]  /*175c0*/  LOP3.LUT R0, R0, 0xfffffffe, RZ, 0xc0, !PT ;  /* 0xfffffffe00007812 */ /* 0x000fc800078ec0ff */
[----:B------:R-:W-:-:S04]  /*175d0*/  IADD3 R0, R2, -R0, RZ ;  /* 0x8000000002007210 */ /* 0x000fc80007ffe0ff */
[----:B------:R-:W-:Y:S01]  /*175e0*/  SHF.L.U32 R3, R0, 0x1f, RZ ;  /* 0x0000001f00037819 */ /* 0x000fe200000006ff */
[----:B------:R-:W-:Y:S01]  /*175f0*/  NOP ;  /* 0x0000000000007918 */ /* 0x000fe20000000000 */
[----:B------:R0:W-:Y:S01]  /*17600*/  SYNCS.ARRIVE.TRANS64.A1T0 RZ, [R22+URZ+0x28800], RZ ;  /* 0x028800ff16ff79a7 */ /* 0x0001e2000810003f */
[----:B------:R-:W-:Y:S01]  /*17610*/  BSSY B0, `(.L_x_7260) ;  /* 0x0000004000007945 */ /* 0x000fe20003800000 */
[----:B------:R-:W-:Y:S01]  /*17620*/  ISETP.GE.AND P1, PT, R37, 0x81, PT ;  /* 0x000000812500780c */ /* 0x000fe20003f26270 */
[----:B------:R-:W1:Y:S02]  /*17630*/  SYNCS.PHASECHK.TRANS64.TRYWAIT P0, [R22+URZ+0x28820], R3 ;  /* 0x02882003160075a7 */ /* 0x000e64000800017f */
[----:B01----:R-:W-:Y:S10]  /*17640*/  @!P0 BRA `(.L_x_7261) ;  /* 0x0000005800508947 */ /* 0x003ff40003800000 */
.L_x_7443:
[----:B------:R-:W-:Y:S05]  /*17650*/  BSYNC B0 ;  /* 0x0000000000007941 */ /* 0x000fea0003800000 */
.L_x_7260:
[----:B------:R-:W-:Y:S04]  /*17660*/  BSSY B0, `(.L_x_7262) ;  /* 0x000010f000007945 */ /* 0x000fe80003800000 */
        /* <DEDUP_REMOVED lines=8> */
[----:B---3--:R-:W-:-:S11]  /*176f0*/  LEA.HI.SX32 R6, R0, 0xfffffffe, 0x19 ;  /* 0xfffffffe00067811 */ /* 0x008fd600078fcaff */
.L_x_7276:
[----:B------:R-:W3:Y:S01]  /*17700*/  LDL R9, [R1] ;  /* 0x0000000001097983 */ /* 0x000ee20000100800 */
[----:B------:R-:W1:Y:S03]  /*17710*/  LDC R0, c[0x0][0x430] ;  /* 0x00010c00ff007b82 */ /* 0x000e660000000800 */
[----:B------:R-:W4:Y:S01]  /*17720*/  LDL R5, [R1+0x4] ;  /* 0x0000040001057983 */ /* 0x000f220000100800 */
[----:B------:R-:W5:Y:S01]  /*17730*/  S2R R2, SR_TID.X ;  /* 0x0000000000027919 */ /* 0x000f620000002100 */
[----:B------:R-:W2:Y:S02]  /*17740*/  S2R R4, SR_TID.X ;  /* 0x0000000000047919 */ /* 0x000ea40000002100 */
[----:B------:R-:W4:Y:S01]  /*17750*/  LDL R7, [R1+0x2c] ;  /* 0x00002c0001077983 */ /* 0x000f220000100800 */
[----:B------:R-:W-:Y:S05]  /*17760*/  YIELD ;  /* 0x0000000000007946 */ /* 0x000fea0003800000 */
[----:B------:R-:W-:Y:S01]  /*17770*/  ULDC.64 UR4, c[0x0][0x428] ;  /* 0x00010a0000047ab9 */ /* 0x000fe20000000a00 */
[----:B-1----:R-:W-:-:S13]  /*17780*/  ISETP.NE.AND P0, PT, R0, 0x1, PT ;  /* 0x000000010000780c */ /* 0x002fda0003f05270 */
[----:B0-----:R-:W0:Y:S01]  /*17790*/  @P0 LDC R3, c[0x0][0x434] ;  /* 0x00010d00ff030b82 */ /* 0x001e220000000800 */
[----:B-----5:R-:W-:-:S04]  /*177a0*/  LOP3.LUT R2, R2, 0x7f, RZ, 0xc0, !PT ;  /* 0x0000007f02027812 */ /* 0x020fc800078ec0ff */
[----:B------:R-:W-:Y:S01]  /*177b0*/  SHF.R.U32.HI R2, RZ, 0x3, R2 ;  /* 0x00000003ff027819 */ /* 0x000fe20000011602 */
[----:B--2---:R-:W-:Y:S02]  /*177c0*/  IMAD.SHL.U32 R4, R4, 0x10, RZ ;  /* 0x0000001004047824 */ /* 0x004fe400078e00ff */
[----:B------:R-:W1:Y:S02]  /*177d0*/  @P0 LDC R8, c[0x0][0x438] ;  /* 0x00010e00ff080b82 */ /* 0x000e640000000800 */
[----:B------:R-:W-:Y:S01]  /*177e0*/  IMAD R2, R6, 0x80, R2 ;  /* 0x0000008006027824 */ /* 0x000fe200078e0202 */
[----:B------:R-:W-:-:S04]  /*177f0*/  LOP3.LUT R4, R4, 0x70, RZ, 0xc0, !PT ;  /* 0x0000007004047812 */ /* 0x000fc800078ec0ff */
[----:B---3--:R-:W-:Y:S01]  /*17800*/  IADD3 R4, R4, R2, R9 ;  /* 0x0000000204047210 */ /* 0x008fe20007ffe009 */
[----:B----4-:R-:W-:-:S04]  /*17810*/  IMAD R5, R5, UR4, RZ ;  /* 0x0000000405057c24 */ /* 0x010fc8000f8e02ff */
[----:B0-----:R-:W-:-:S04]  /*17820*/  @P0 IMAD.HI.U32 R3, R4, R3, RZ ;  /* 0x0000000304030227 */ /* 0x001fc800078e00ff */
[----:B------:R-:W-:Y:S01]  /*17830*/  IMAD.MOV.U32 R2, RZ, RZ, R4 ;  /* 0x000000ffff027224 */ /* 0x000fe200078e0004 */
[----:B-1----:R-:W-:Y:S01]  /*17840*/  @P0 SHF.R.U32.HI R2, RZ, R8, R3 ;  /* 0x00000008ff020219 */ /* 0x002fe20000011603 */
[----:B------:R-:W-:-:S04]  /*17850*/  IMAD R5, R34, UR5, R5 ;  /* 0x0000000522057c24 */ /* 0x000fc8000f8e0205 */
[----:B------:R-:W-:-:S04]  /*17860*/  IMAD.MOV R3, RZ, RZ, -R2 ;  /* 0x000000ffff037224 */ /* 0x000fc800078e0a02 */
[----:B------:R-:W-:Y:S01]  /*17870*/  IMAD R0, R0, R3, R4 ;  /* 0x0000000300007224 */ /* 0x000fe200078e0204 */
[----:B------:R-:W-:-:S03]  /*17880*/  SHF.R.S32.HI R3, RZ, 0x1f, R2 ;  /* 0x0000001fff037819 */ /* 0x000fc60000011402 */
[----:B------:R-:W-:Y:S01]  /*17890*/  IMAD.WIDE.U32 R2, R34, UR4, R2 ;  /* 0x0000000422027c25 */ /* 0x000fe2000f8e0002 */
[----:B------:R-:W-:-:S03]  /*178a0*/  ULDC.64 UR4, c[0x0][0x418] ;  /* 0x0001060000047ab9 */ /* 0x000fc60000000a00 */
[----:B------:R-:W-:Y:S01]  /*178b0*/  IMAD.IADD R3, R5, 0x1, R3 ;  /* 0x0000000105037824 */ /* 0x000fe200078e0203 */
[----:B------:R-:W-:-:S04]  /*178c0*/  LEA R4, P0, R2, UR4, 0x2 ;  /* 0x0000000402047c11 */ /* 0x000fc8000f8010ff */
[----:B------:R-:W-:-:S05]  /*178d0*/  LEA.HI.X R5, R2, UR5, R3, 0x2, P0 ;  /* 0x0000000502057c11 */ /* 0x000fca00080f1403 */
[----:B------:R-:W2:Y:S01]  /*178e0*/  LDG.E R4, desc[UR38][R4.64] ;  /* 0x0000002604047981 */ /* 0x000ea2000c1e1900 */
[----:B------:R-:W-:Y:S01]  /*178f0*/  ISETP.NE.AND P3, PT, R7, 0x3, PT ;  /* 0x000000030700780c */ /* 0x000fe20003f65270 */
[----:B------:R-:W-:Y:S02]  /*17900*/  VIADD R25, R10, 0x1 ;  /* 0x000000010a197836 */ /* 0x000fe40000000000 */
[----:B------:R-:W-:-:S03]  /*17910*/  IMAD.MOV.U32 R26, RZ, RZ, R6 ;  /* 0x000000ffff1a7224 */ /* 0x000fc600078e0006 */
[----:B------:R-:W-:-:S04]  /*17920*/  ISETP.NE.AND P0, PT, R25, 0x2, PT ;  /* 0x000000021900780c */ /* 0x000fc80003f05270 */
[----:B------:R-:W-:Y:S02]  /*17930*/  SEL R28, RZ, 0x1, P0 ;  /* 0x00000001ff1c7807 */ /* 0x000fe40000000000 */
[----:B------:R-:W-:Y:S02]  /*17940*/  SEL R25, R25, RZ, P0 ;  /* 0x000000ff19197207 */ /* 0x000fe40000000000 */
[----:B------:R-:W-:Y:S02]  /*17950*/  LOP3.LUT R28, R17, R28, RZ, 0x3c, !PT ;  /* 0x0000001c111c7212 */ /* 0x000fe400078e3cff */
[----:B--2---:R-:W-:Y:S01]  /*17960*/  SHF.R.S32.HI R21, RZ, 0x1f, R4 ;  /* 0x0000001fff157819 */ /* 0x004fe20000011404 */
[----:B------:R-:W-:Y:S06]  /*17970*/  @!P3 BRA `(.L_x_7264) ;  /* 0x000000000004b947 */ /* 0x000fec0003800000 */
[----:B------:R-:W-:Y:S01]  /*17980*/  BPT.TRAP 0x1 ;  /* 0x000000040000795c */ /* 0x000fe20000300000 */
.L_x_7264:
[----:B------:R-:W-:Y:S01]  /*17990*/  IMAD R6, R25, 0x8, R22 ;  /* 0x0000000819067824 */ /* 0x000fe200078e0216 */
[----:B------:R-:W-:Y:S01]  /*179a0*/  SHF.L.U32 R3, R28, 0x1f, RZ ;  /* 0x0000001f1c037819 */ /* 0x000fe200000006ff */
[----:B------:R-:W-:Y:S03]  /*179b0*/  BSSY B1, `(.L_x_7265) ;  /* 0x0000003000017945 */ /* 0x000fe60003800000 */
[----:B------:R-:W0:Y:S02]  /*179c0*/  SYNCS.PHASECHK.TRANS64.TRYWAIT P0, [R6+URZ+0x28840], R3 ;  /* 0x02884003060075a7 */ /* 0x000e24000800017f */
[----:B0-----:R-:W-:Y:S05]  /*179d0*/  @!P0 BRA `(.L_x_7266) ;  /* 0x0000005400808947 */ /* 0x001fea0003800000 */
.L_x_7444:
[----:B------:R-:W-:Y:S05]  /*179e0*/  BSYNC B1 ;  /* 0x0000000000017941 */ /* 0x000fea0003800000 */
.L_x_7265:
[----:B------:R-:W-:Y:S01]  /*179f0*/  SHF.R.S32.HI R20, RZ, 0x1f, R0 ;  /* 0x0000001fff147819 */ /* 0x000fe20000011400 */
[----:B------:R-:W-:Y:S01]  /*17a00*/  ULDC.64 UR4, c[0x0][0x300] ;  /* 0x0000c00000047ab9 */ /* 0x000fe20000000a00 */
[----:B------:R-:W-:Y:S01]  /*17a10*/  LOP3.LUT P4, RZ, R32, 0x2, RZ, 0xc0, !PT ;  /* 0x0000000220ff7812 */ /* 0x000fe2000788c0ff */
[----:B0-----:R-:W-:Y:S01]  /*17a20*/  IMAD.WIDE.U32 R2, R0, UR4, RZ ;  /* 0x0000000400027c25 */ /* 0x001fe2000f8e00ff */
[----:B------:R-:W-:-:S03]  /*17a30*/  LOP3.LUT P3, RZ, R32, 0x1, RZ, 0xc0, !PT ;  /* 0x0000000120ff7812 */ /* 0x000fc6000786c0ff */
        /* <DEDUP_REMOVED lines=23> */
[----:B0-----:R-:W-:-:S05]  /*17bb0*/  IADD3 R2, P0, R2, R5, RZ ;  /* 0x0000000502027210 */ /* 0x001fca0007f1e0ff */
[----:B-1----:R-:W-:-:S05]  /*17bc0*/  IMAD.X R3, RZ, RZ, R3, P0 ;  /* 0x000000ffff037224 */ /* 0x002fca00000e0603 */
        /* <DEDUP_REMOVED lines=35> */
[----:B------:R-:W2:Y:S01]  /*17e00*/  SHFL.IDX PT, R9, R9, 0x7, 0x181f ;  /* 0x00f81f0009097f89 */ /* 0x000ea200000e0000 */
[----:B0-----:R-:W-:-:S04]  /*17e10*/  IADD3 R2, P0, R2, R5, RZ ;  /* 0x0000000502027210 */ /* 0x001fc80007f1e0ff */
[----:B-1----:R-:W-:-:S05]  /*17e20*/  IADD3.X R3, RZ, R3, RZ, P0, !PT ;  /* 0x00000003ff037210 */ /* 0x002fca00007fe4ff */
[----:B------:R-:W-:Y:S04]  /*17e30*/  LDGSTS.E.BYPASS.LTC128B.128 [R8+0x1b400], desc[UR38][R2.64], !P4 ;  /* 0x1b40000002087fae */ /* 0x000fe8000e101d66 */
[----:B------:R0:W-:Y:S04]  /*17e40*/  LDGSTS.E.BYPASS.LTC128B.128 [R8+0x1f400], desc[UR38][R2.64+0x80], !P3 ;  /* 0x1f40008002087fae */ /* 0x0001e8000d901d66 */
[----:B0-2---:R0:W1:Y:S02]  /*17e50*/  SHFL.IDX PT, R2, R7, 0x7, 0x181f ;  /* 0x00f81f0007027f89 */ /* 0x00506400000e0000 */
.L_x_7462:
        /* <DEDUP_REMOVED lines=9> */
.L_x_7268:
        /* <DEDUP_REMOVED lines=11> */
.L_x_7269:
[----:B------:R1:W-:Y:S01]  /*17fa0*/  SYNCS.ARRIVE.TRANS64.A1T0 RZ, [R6+URZ+0x28830], RZ ;  /* 0x028830ff06ff79a7 */ /* 0x0003e2000810003f */
[----:B------:R-:W-:Y:S05]  /*17fb0*/  @!P4 BRA `(.L_x_7270) ;  /* 0x000000000004c947 */ /* 0x000fea0003800000 */
[----:B------:R-:W-:Y:S01]  /*17fc0*/  BPT.TRAP 0x1 ;  /* 0x000000040000795c */ /* 0x000fe20000300000 */
.L_x_7270:
[----:B------:R-:W-:Y:S01]  /*17fd0*/  SHF.L.U32 R2, R17, 0x1f, RZ ;  /* 0x0000001f11027819 */ /* 0x000fe200000006ff */
[----:B-1----:R-:W-:Y:S01]  /*17fe0*/  IMAD R6, R10, 0x8, R22 ;  /* 0x000000080a067824 */ /* 0x002fe200078e0216 */
[----:B------:R-:W-:Y:S03]  /*17ff0*/  BSSY B1, `(.L_x_7271) ;  /* 0x0000003000017945 */ /* 0x000fe60003800000 */
[----:B------:R-:W1:Y:S02]  /*18000*/  SYNCS.PHASECHK.TRANS64.TRYWAIT P0, [R6+URZ+0x28860], R2 ;  /* 0x02886002060075a7 */ /* 0x000e64000800017f */
[----:B-1----:R-:W-:Y:S05]  /*18010*/  @!P0 BRA `(.L_x_7272) ;  /* 0x0000005800508947 */ /* 0x002fea0003800000 */
.L_x_7463:
[----:B------:R-:W-:Y:S05]  /*18020*/  BSYNC B1 ;  /* 0x0000000000017941 */ /* 0x000fea0003800000 */
.L_x_7271:
[----:B------:R-:W2:Y:S01]  /*18030*/  S2R R3, SR_TID.X ;  /* 0x0000000000037919 */ /* 0x000ea20000002100 */
[----:B------:R-:W-:Y:S01]  /*18040*/  UMOV UR4, 0xffffffff ;  /* 0xffffffff00047882 */ /* 0x000fe20000000000 */
[----:B------:R-:W-:Y:S02]  /*18050*/  IMAD R8, R33, -0x80, R37 ;  /* 0xffffff8021087824 */ /* 0x000fe400078e0225 */
[----:B0-----:R-:W-:Y:S01]  /*18060*/  IMAD R7, R10, 0x4000, R36 ;  /* 0x000040000a077824 */ /* 0x001fe200078e0224 */
[----:B--2---:R-:W-:-:S04]  /*18070*/  LOP3.LUT R3, R3, 0x7f, RZ, 0xc0, !PT ;  /* 0x0000007f03037812 */ /* 0x004fc800078ec0ff */
[----:B------:R-:W-:-:S05]  /*18080*/  SHF.R.U32.HI R3, RZ, 0x3, R3 ;  /* 0x00000003ff037819 */ /* 0x000fca0000011603 */
        /* <DEDUP_REMOVED lines=60> */
[----:B--2---:R1:W-:Y:S02]  /*18450*/  LDGSTS.E.BYPASS.LTC128B.128 [R7+0x7400], desc[UR38][R2.64+0x80], !P0 ;  /* 0x0740008002077fae */ /* 0x0043e4000c101d66 */
.L_x_7481:
        /* <DEDUP_REMOVED lines=13> */
[----:B------:R-:W-:Y:S01]  /*18530*/  ULDC.64 UR4, c[0x0][0x338] ;  /* 0x0000ce0000047ab9 */ /* 0x000fe20000000a00 */
[----:B------:R-:W-:Y:S02]  /*18540*/  NOP ;  /* 0x0000000000007918 */ /* 0x000fe40000000000 */
        /* <DEDUP_REMOVED lines=14> */
.L_x_7274:
        /* <DEDUP_REMOVED lines=11> */
.L_x_7275:
[C---:B------:R-:W-:Y:S01]  /*186e0*/  ISETP.GT.AND P0, PT, R26.reuse, RZ, PT ;  /* 0x000000ff1a00720c */ /* 0x040fe20003f04270 */
[----:B------:R0:W-:Y:S01]  /*186f0*/  SYNCS.ARRIVE.TRANS64.A1T0 RZ, [R6+URZ+0x28850], RZ ;  /* 0x028850ff06ff79a7 */ /* 0x0001e2000810003f */
[----:B------:R-:W-:Y:S02]  /*18700*/  IMAD.MOV.U32 R17, RZ, RZ, R28 ;  /* 0x000000ffff117224 */ /* 0x000fe400078e001c */
[----:B------:R-:W-:Y:S02]  /*18710*/  IMAD.MOV.U32 R10, RZ, RZ, R25 ;  /* 0x000000ffff0a7224 */ /* 0x000fe400078e0019 */
[----:B------:R-:W-:Y:S02]  /*18720*/  IMAD.MOV.U32 R33, RZ, RZ, R26 ;  /* 0x000000ffff217224 */ /* 0x000fe400078e001a */
[----:B0-----:R-:W-:-:S05]  /*18730*/  VIADD R6, R26, 0xffffffff ;  /* 0xffffffff1a067836 */ /* 0x001fca0000000000 */
[----:B------:R-:W-:Y:S05]  /*18740*/  @P0 BRA `(.L_x_7276) ;  /* 0xffffffec00ec0947 */ /* 0x000fea000383ffff */
.L_x_7263:
[----:B------:R-:W-:Y:S05]  /*18750*/  BSYNC B0 ;  /* 0x0000000000007941 */ /* 0x000fea0003800000 */
.L_x_7262:
        /* <DEDUP_REMOVED lines=17> */
.L_x_7278:
[----:B------:R-:W-:Y:S05]  /*18870*/  BSYNC B0 ;  /* 0x0000000000007941 */ /* 0x000fea0003800000 */
.L_x_7277:
[----:B------:R-:W3:Y:S02]  /*18880*/  LDL R0, [R1+0x2c] ;  /* 0x00002c0001007983 */ /* 0x000ee40000100800 */
[----:B---3--:R-:W-:-:S13]  /*18890*/  ISETP.NE.AND P0, PT, R0, 0x3, PT ;  /* 0x000000030000780c */ /* 0x008fda0003f05270 */
[----:B------:R-:W-:Y:S05]  /*188a0*/  @!P0 BRA `(.L_x_7279) ;  /* 0x0000000000048947 */ /* 0x000fea0003800000 */
[----:B------:R-:W-:Y:S01]  /*188b0*/  BPT.TRAP 0x1 ;  /* 0x000000040000795c */ /* 0x000fe20000300000 */
.L_x_7279:
[----:B------:R-:W-:Y:S01]  /*188c0*/  IMAD R0, R25, 0x8, R22 ;  /* 0x0000000819007824 */ /* 0x000fe200078e0216 */
[----:B0-----:R-:W-:Y:S01]  /*188d0*/  SHF.L.U32 R3, R28, 0x1f, RZ ;  /* 0x0000001f1c037819 */ /* 0x001fe200000006ff */
[----:B------:R-:W-:Y:S01]  /*188e0*/  BSSY B0, `(.L_x_7280) ;  /* 0x0000004000007945 */ /* 0x000fe20003800000 */
[----:B------:R-:W-:Y:S02]  /*188f0*/  IMAD R6, R26, -0x80, R37 ;  /* 0xffffff801a067824 */ /* 0x000fe400078e0225 */
[----:B------:R-:W0:Y:S02]  /*18900*/  SYNCS.PHASECHK.TRANS64.TRYWAIT P0, [R0+URZ+0x28860], R3 ;  /* 0x02886003000075a7 */ /* 0x000e24000800017f */
[----:B0-----:R-:W-:Y:S05]  /*18910*/  @!P0 BRA `(.L_x_7281) ;  /* 0x0000005800ac8947 */ /* 0x001fea0003800000 */
.L_x_7482:
[----:B------:R-:W-:Y:S05]  /*18920*/  BSYNC B0 ;  /* 0x0000000000007941 */ /* 0x000fea0003800000 */
.L_x_7280:
        /* <DEDUP_REMOVED lines=9> */
[----:B------:R-:W-:Y:S01]  /*189c0*/  SHF.L.U32 R5, R31, 0x1, RZ ;  /* 0x000000011f057819 */ /* 0x000fe200000006ff */
[----:B------:R-:W-:Y:S01]  /*189d0*/  IMAD R4, R9, 0x2, R22 ;  /* 0x0000000209047824 */ /* 0x000fe200078e0216 */
[----:B0-----:R-:W0:Y:S01]  /*189e0*/  SHFL.IDX PT, R3, R24, RZ, 0x181f ;  /* 0x00181fff18037589 */ /* 0x001e2200000e0000 */
[----:B------:R-:W-:Y:S02]  /*189f0*/  ISETP.GE.AND P1, PT, R31, UR4, PT ;  /* 0x000000041f007c0c */ /* 0x000fe4000bf26270 */
[----:B------:R-:W-:Y:S01]  /*18a00*/  ISETP.GE.AND P0, PT, R30, UR4, PT ;  /* 0x000000041e007c0c */ /* 0x000fe2000bf06270 */
[----:B------:R-:W2:Y:S01]  /*18a10*/  SHFL.IDX PT, R10, R23, 0x1, 0x181f ;  /* 0x00381f00170a7f89 */ /* 0x000ea200000e0000 */
[C---:B------:R-:W-:Y:S02]  /*18a20*/  ISETP.LT.OR P2, PT, R6.reuse, 0x1, P1 ;  /* 0x000000010600780c */ /* 0x040fe40000f41670 */
[----:B------:R-:W-:Y:S01]  /*18a30*/  ISETP.LT.OR P3, PT, R6, 0x1, P0 ;  /* 0x000000010600780c */ /* 0x000fe20000761670 */
[----:B------:R-:W3:Y:S04]  /*18a40*/  SHFL.IDX PT, R7, R24, 0x1, 0x181f ;  /* 0x00381f0018077f89 */ /* 0x000ee800000e0000 */
[----:B------:R-:W-:Y:S01]  /*18a50*/  SHFL.IDX PT, R8, R24, 0x2, 0x181f ;  /* 0x00581f0018087f89 */ /* 0x000fe200000e0000 */
[----:B-1----:R-:W-:-:S03]  /*18a60*/  IADD3 R2, P4, R14, R5, RZ ;  /* 0x000000050e027210 */ /* 0x002fc60007f9e0ff */
[----:B------:R-:W1:Y:S02]  /*18a70*/  SHFL.IDX PT, R14, R23, 0x2, 0x181f ;  /* 0x00581f00170e7f89 */ /* 0x000e6400000e0000 */
[----:B0-----:R-:W-:-:S05]  /*18a80*/  IMAD.X R3, RZ, RZ, R3, P4 ;  /* 0x000000ffff037224 */ /* 0x001fca00020e0603 */
        /* <DEDUP_REMOVED lines=48> */
.L_x_7500:
        /* <DEDUP_REMOVED lines=11> */
.L_x_7283:
        /* <DEDUP_REMOVED lines=11> */
.L_x_7284:
[----:B------:R0:W-:Y:S01]  /*18ef0*/  SYNCS.ARRIVE.TRANS64.A1T0 RZ, [R0+URZ+0x28850], RZ ;  /* 0x028850ff00ff79a7 */ /* 0x0001e2000810003f */
[----:B------:R-:W-:-:S05]  /*18f00*/  VIADD R25, R25, 0x1 ;  /* 0x0000000119197836 */ /* 0x000fca0000000000 */
[----:B------:R-:W-:-:S04]  /*18f10*/  ISETP.NE.AND P0, PT, R25, 0x2, PT ;  /* 0x000000021900780c */ /* 0x000fc80003f05270 */
[----:B------:R-:W-:Y:S02]  /*18f20*/  SEL R3, RZ, 0x1, P0 ;  /* 0x00000001ff037807 */ /* 0x000fe40000000000 */
[----:B------:R-:W-:Y:S02]  /*18f30*/  SEL R25, R25, RZ, P0 ;  /* 0x000000ff19197207 */ /* 0x000fe40000000000 */
[----:B0-----:R-:W-:-:S07]  /*18f40*/  LOP3.LUT R28, R28, R3, RZ, 0x3c, !PT ;  /* 0x000000031c1c7212 */ /* 0x001fce00078e3cff */
.L_x_7241:
[----:B------:R-:W-:Y:S05]  /*18f50*/  BSYNC B7 ;  /* 0x0000000000077941 */ /* 0x000fea0003800000 */
.L_x_7239:
[----:B------:R-:W-:-:S13]  /*18f60*/  LOP3.LUT P0, RZ, R32, 0x8, RZ, 0xc0, !PT ;  /* 0x0000000820ff7812 */ /* 0x000fda000780c0ff */
[----:B------:R-:W-:Y:S05]  /*18f70*/  @!P0 BRA `(.L_x_7285) ;  /* 0x0000000000248947 */ /* 0x000fea0003800000 */
[----:B------:R-:W-:Y:S05]  /*18f80*/  WARPSYNC.ALL ;  /* 0x0000000000007948 */ /* 0x000fea0003800000 */
[----:B------:R-:W1:Y:S08]  /*18f90*/  S2UR UR5, SR_CgaCtaId ;  /* 0x00000000000579c3 */ /* 0x000e700000008800 */
[----:B------:R-:W-:Y:S06]  /*18fa0*/  BAR.SYNC.DEFER_BLOCKING 0x5, 0x180 ;  /* 0x0146000000007b1d */ /* 0x000fec0000010000 */
[----:B------:R-:W-:-:S02]  /*18fb0*/  UMOV UR4, 0x400 ;  /* 0x0000040000047882 */ /* 0x000fc40000000000 */
[----:B-1----:R-:W-:-:S06]  /*18fc0*/  ULEA UR4, UR5, UR4, 0x18 ;  /* 0x0000000405047291 */ /* 0x002fcc000f8ec03f */
[----:B0-----:R-:W-:-:S05]  /*18fd0*/  IMAD.U32 R22, RZ, RZ, UR4 ;  /* 0x00000004ff167e24 */ /* 0x001fca000f8e00ff */
[----:B------:R2:W3:Y:S01]  /*18fe0*/  LDS.128 R16, [R22+0x288d0] ;  /* 0x0288d00016107984 */ /* 0x0004e20000000c00 */
[----:B------:R-:W-:Y:S06]  /*18ff0*/  BAR.ARV 0x4, 0x180 ;  /* 0x0106000000007b1d */ /* 0x000fec0000002000 */
[----:B------:R-:W-:Y:S05]  /*19000*/  BRA `(.L_x_7286) ;  /* 0x0000000800407947 */ /* 0x000fea0003800000 */
.L_x_7285:
[----:B------:R-:W1:Y:S01]  /*19010*/  S2R R8, SR_TID.X ;  /* 0x0000000000087919 */ /* 0x000e620000002100 */
[----:B------:R-:W-:Y:S01]  /*19020*/  UMOV UR4, 0xffffffff ;  /* 0xffffffff00047882 */ /* 0x000fe20000000000 */
[----:B-1----:R-:W-:-:S04]  /*19030*/  LOP3.LUT R8, R8, 0x1f, RZ, 0xc0, !PT ;  /* 0x0000001f08087812 */ /* 0x002fc800078ec0ff */
[----:B------:R-:W-:Y:S01]  /*19040*/  ISETP.NE.AND P0, PT, R8, 0x1f, PT ;  /* 0x0000001f0800780c */ /* 0x000fe20003f05270 */
[----:B------:R-:W-:-:S12]  /*19050*/  BRA.DIV UR4, `(.L_x_7287) ;  /* 0x0000005e046c7947 */ /* 0x000fd8000b800000 */
[----:B0-----:R-:W-:Y:S01]  /*19060*/  IADD3 R5, R19, R8, RZ ;  /* 0x0000000813057210 */ /* 0x001fe20007ffe0ff */
[----:B------:R-:W-:-:S03]  /*19070*/  ULDC UR4, c[0x0][0xc3c] ;  /* 0x00030f0000047ab9 */ /* 0x000fc60000000800 */
        /* <DEDUP_REMOVED lines=29> */
.L_x_7510:
[----:B------:R-:W-:Y:S02]  /*19250*/  ULDC UR4, c[0x0][0xc38] ;  /* 0x00030e0000047ab9 */ /* 0x000fe40000000800 */
[----:B------:R-:W-:-:S04]  /*19260*/  IMAD.U32 R7, RZ, RZ, UR4 ;  /* 0x00000004ff077e24 */ /* 0x000fc8000f8e00ff */
[----:B-1----:R-:W-:-:S04]  /*19270*/  IMAD R3, R14, R7, RZ ;  /* 0x000000070e037224 */ /* 0x002fc800078e02ff */
[----:B------:R-:W-:-:S05]  /*19280*/  IMAD.IADD R6, R0, 0x1, R3 ;  /* 0x0000000100067824 */ /* 0x000fca00078e0203 */
[----:B------:R-:W-:-:S13]  /*19290*/  ISETP.GT.AND P6, PT, R6, R5, PT ;  /* 0x000000050600720c */ /* 0x000fda0003fc4270 */
[----:B------:R-:W-:Y:S05]  /*192a0*/  @P6 BRA `(.L_x_7288) ;  /* 0x00000000009c6947 */ /* 0x000fea0003800000 */
.L_x_7293:
[----:B------:R-:W1:Y:S01]  /*192b0*/  LDC R0, c[0x0][0xc3c] ;  /* 0x00030f00ff007b82 */ /* 0x000e620000000800 */
[----:B------:R-:W-:-:S05]  /*192c0*/  VIADD R19, R19, 0x1f ;  /* 0x0000001f13137836 */ /* 0x000fca0000000000 */
[----:B-1----:R-:W-:-:S13]  /*192d0*/  ISETP.GE.AND P6, PT, R19, R0, PT ;  /* 0x000000001300720c */ /* 0x002fda0003fc6270 */
[----:B------:R-:W-:Y:S05]  /*192e0*/  @P6 BRA `(.L_x_7289) ;  /* 0x0000000400446947 */ /* 0x000fea0003800000 */
[----:B0-----:R-:W0:Y:S01]  /*192f0*/  S2R R2, SR_TID.X ;  /* 0x0000000000027919 */ /* 0x001e220000002100 */
[----:B------:R-:W-:Y:S01]  /*19300*/  BSSY B0, `(.L_x_7290) ;  /* 0x0000009000007945 */ /* 0x000fe20003800000 */
[----:B------:R-:W-:Y:S02]  /*19310*/  MOV R4, RZ ;  /* 0x000000ff00047202 */ /* 0x000fe40000000f00 */
[----:B0-----:R-:W-:-:S05]  /*19320*/  LOP3.LUT R2, R2, 0x1f, RZ, 0xc0, !PT ;  /* 0x0000001f02027812 */ /* 0x001fca00078ec0ff */
[----:B------:R-:W-:-:S05]  /*19330*/  IMAD.IADD R7, R19, 0x1, R2 ;  /* 0x0000000113077824 */ /* 0x000fca00078e0202 */
[----:B------:R-:W-:-:S13]  /*19340*/  ISETP.GE.OR P6, PT, R7, R0, !P0 ;  /* 0x000000000700720c */ /* 0x000fda00047c6670 */
[----:B------:R-:W-:Y:S05]  /*19350*/  @P6 BRA `(.L_x_7291) ;  /* 0x00000000000c6947 */ /* 0x000fea0003800000 */
[----:B------:R-:W0:Y:S02]  /*19360*/  LDC.64 R2, c[0x0][0xc80] ;  /* 0x00032000ff027b82 */ /* 0x000e240000000a00 */
[----:B0-----:R-:W-:-:S05]  /*19370*/  IMAD.WIDE R2, R7, 0x4, R2 ;  /* 0x0000000407027825 */ /* 0x001fca00078e0202 */
[----:B------:R0:W5:Y:S02]  /*19380*/  LDG.E R4, desc[UR38][R2.64] ;  /* 0x0000002602047981 */ /* 0x000164000c1e1900 */
.L_x_7291:
[----:B------:R-:W-:Y:S05]  /*19390*/  BSYNC B0 ;  /* 0x0000000000007941 */ /* 0x000fea0003800000 */
.L_x_7290:
        /* <DEDUP_REMOVED lines=18> */
.L_x_7518:
[----:B------:R-:W-:Y:S02]  /*194c0*/  ULDC UR4, c[0x0][0xc38] ;  /* 0x00030e0000047ab9 */ /* 0x000fe40000000800 */
[----:B------:R-:W-:-:S04]  /*194d0*/  IMAD.U32 R7, RZ, RZ, UR4 ;  /* 0x00000004ff077e24 */ /* 0x000fc8000f8e00ff */
[----:B-1----:R-:W-:-:S04]  /*194e0*/  IMAD R3, R14, R7, RZ ;  /* 0x000000070e037224 */ /* 0x002fc800078e02ff */
[----:B------:R-:W-:-:S05]  /*194f0*/  IMAD.IADD R6, R3, 0x1, R6 ;  /* 0x0000000103067824 */ /* 0x000fca00078e0206 */
[----:B------:R-:W-:-:S13]  /*19500*/  ISETP.GT.AND P6, PT, R6, R5, PT ;  /* 0x000000050600720c */ /* 0x000fda0003fc4270 */
[----:B------:R-:W-:Y:S05]  /*19510*/  @!P6 BRA `(.L_x_7293) ;  /* 0xfffffffc0064e947 */ /* 0x000fea000383ffff */
.L_x_7288:
        /* <DEDUP_REMOVED lines=8> */
.L_x_7522:
[----:B------:R-:W-:Y:S01]  /*195a0*/  ISETP.NE.AND P0, PT, R3, RZ, PT ;  /* 0x000000ff0300720c */ /* 0x000fe20003f05270 */
[----:B------:R-:W-:-:S12]  /*195b0*/  IMAD.MOV.U32 R14, RZ, RZ, RZ ;  /* 0x000000ffff0e7224 */ /* 0x000fd800078e00ff */
[----:B------:R-:W-:Y:S05]  /*195c0*/  @!P0 BRA `(.L_x_7295) ;  /* 0x0000000000108947 */ /* 0x000fea0003800000 */
[----:B------:R-:W-:Y:S01]  /*195d0*/  UMOV UR4, 0xffffffff ;  /* 0xffffffff00047882 */ /* 0x000fe20000000000 */
[----:B------:R-:W-:Y:S02]  /*195e0*/  VIADD R12, R0, 0xffffffff ;  /* 0xffffffff000c7836 */ /* 0x000fe40000000000 */
[----:B------:R-:W-:Y:S05]  /*195f0*/  BRA.DIV UR4, `(.L_x_7296) ;  /* 0x00000062042c7947 */ /* 0x000fea000b800000 */
[----:B------:R3:W4:Y:S02]  /*19600*/  SHFL.IDX PT, R14, R2, R12, 0x1f ;  /* 0x00001f0c020e7589 */ /* 0x00072400000e0000 */
.L_x_7295:
[----:B--2---:R-:W-:Y:S01]  /*19610*/  IABS R8, R4 ;  /* 0x0000000400087213 */ /* 0x004fe20000000000 */
[----:B----4-:R-:W-:Y:S02]  /*19620*/  IMAD R16, R14, R7, R6 ;  /* 0x000000070e107224 */ /* 0x010fe400078e0206 */
[----:B------:R-:W-:Y:S01]  /*19630*/  IMAD.IADD R19, R0, 0x1, R19 ;  /* 0x0000000100137824 */ /* 0x000fe200078e0213 */
[----:B------:R-:W2:Y:S08]  /*19640*/  I2F.RP R9, R8 ;  /* 0x0000000800097306 */ /* 0x000eb00000209400 */
[----:B--2---:R-:W0:Y:S02]  /*19650*/  MUFU.RCP R9, R9 ;  /* 0x0000000900097308 */ /* 0x004e240000001000 */
[----:B0--3--:R-:W-:-:S06]  /*19660*/  VIADD R2, R9, 0xffffffe ;  /* 0x0ffffffe09027836 */ /* 0x009fcc0000000000 */
[----:B------:R0:W2:Y:S02]  /*19670*/  F2I.FTZ.U32.TRUNC.NTZ R3, R2 ;  /* 0x0000000200037305 */ /* 0x0000a4000021f000 */
[----:B0-----:R-:W-:Y:S01]  /*19680*/  IMAD.MOV.U32 R2, RZ, RZ, RZ ;  /* 0x000000ffff027224 */ /* 0x001fe200078e00ff */
[----:B--2---:R-:W-:-:S05]  /*19690*/  IADD3 R7, RZ, -R3, RZ ;  /* 0x80000003ff077210 */ /* 0x004fca0007ffe0ff */
        /* <DEDUP_REMOVED lines=22> */
.L_x_7289:
[----:B------:R-:W-:Y:S01]  /*19800*/  UMOV UR4, URZ ;  /* 0x0000003f00047c82 */ /* 0x000fe20008000000 */
[----:B------:R-:W-:Y:S01]  /*19810*/  UMOV UR5, URZ ;  /* 0x0000003f00057c82 */ /* 0x000fe20008000000 */
[----:B------:R-:W-:Y:S01]  /*19820*/  ULDC UR6, c[0x0][0xc3c] ;  /* 0x00030f0000067ab9 */ /* 0x000fe20000000800 */
[----:B------:R-:W-:Y:S01]  /*19830*/  IMAD.MOV.U32 R16, RZ, RZ, R5 ;  /* 0x000000ffff107224 */ /* 0x000fe200078e0005 */
[----:B------:R-:W-:Y:S01]  /*19840*/  MOV R17, UR4 ;  /* 0x0000000400117c02 */ /* 0x000fe20008000f00 */
[----:B------:R-:W-:Y:S02]  /*19850*/  IMAD.U32 R18, RZ, RZ, UR5 ;  /* 0x00000005ff127e24 */ /* 0x000fe4000f8e00ff */
[----:B------:R-:W-:-:S07]  /*19860*/  IMAD.U32 R19, RZ, RZ, UR6 ;  /* 0x00000006ff137e24 */ /* 0x000fce000f8e00ff */
.L_x_7297:
        /* <DEDUP_REMOVED lines=10> */
.L_x_7286:
[----:B------:R-:W-:Y:S02]  /*19910*/  ULDC UR4, c[0x0][0xc3c] ;  /* 0x00030f0000047ab9 */ /* 0x000fe40000000800 */
[----:B---3--:R-:W-:-:S13]  /*19920*/  ISETP.GE.AND P0, PT, R19, UR4, PT ;  /* 0x0000000413007c0c */ /* 0x008fda000bf06270 */
[----:B------:R-:W-:Y:S05]  /*19930*/  @!P0 BRA `(.L_x_7298) ;  /* 0xffffffa800048947 */ /* 0x000fea000383ffff */
[----:B------:R-:W-:Y:S05]  /*19940*/  BSYNC B8 ;  /* 0x0000000000087941 */ /* 0x000fea0003800000 */
.L_x_7199:
        /* <DEDUP_REMOVED lines=12> */
.L_x_7525:
[----:B------:R-:W-:Y:S05]  /*19a10*/  BSYNC B0 ;  /* 0x0000000000007941 */ /* 0x000fea0003800000 */
.L_x_7299:
[----:B------:R-:W-:-:S03]  /*19a20*/  UMOV UR4, 0xffffffff ;  /* 0xffffffff00047882 */ /* 0x000fc60000000000 */
[----:B------:R-:W-:Y:S05]  /*19a30*/  BRA.DIV UR4, `(.L_x_7301) ;  /* 0x0000005e04547947 */ /* 0x000fea000b800000 */
[----:B0-----:R-:W0:Y:S02]  /*19a40*/  S2R R0, SR_TID.X ;  /* 0x0000000000007919 */ /* 0x001e240000002100 */
[----:B0-----:R-:W-:-:S04]  /*19a50*/  SHF.R.U32.HI R0, RZ, 0x5, R0 ;  /* 0x00000005ff007819 */ /* 0x001fc80000011600 */
[----:B------:R-:W-:-:S05]  /*19a60*/  LOP3.LUT R0, R0, 0x3, RZ, 0xc0, !PT ;  /* 0x0000000300007812 */ /* 0x000fca00078ec0ff */
[----:B------:R0:W1:Y:S02]  /*19a70*/  SHFL.IDX PT, R14, R0, RZ, 0x1f ;  /* 0x00001fff000e7589 */ /* 0x00006400000e0000 */
.L_x_7528:
[----:B-1----:R-:W-:-:S13]  /*19a80*/  ISETP.NE.AND P0, PT, R14, RZ, PT ;  /* 0x000000ff0e00720c */ /* 0x002fda0003f05270 */
[----:B------:R-:W-:Y:S05]  /*19a90*/  @P0 BRA `(.L_x_6993) ;  /* 0x0000000000880947 */ /* 0x000fea0003800000 */
[----:B------:R-:W-:-:S03]  /*19aa0*/  UMOV UR4, 0xffffffff ;  /* 0xffffffff00047882 */ /* 0x000fc60000000000 */
[----:B------:R-:W-:Y:S05]  /*19ab0*/  BRA.DIV UR4, `(.L_x_7302) ;  /* 0x0000005e04687947 */ /* 0x000fea000b800000 */
[----:B------:R-:W-:-:S13]  /*19ac0*/  ELECT P6, URZ, PT ;  /* 0x00000000003f782f */ /* 0x000fda00038c0000 */
.L_x_7531:
[----:B------:R-:W-:Y:S05]  /*19ad0*/  @!P6 BRA `(.L_x_6993) ;  /* 0x000000000078e947 */ /* 0x000fea0003800000 */
[----:B0-----:R-:W3:Y:S02]  /*19ae0*/  LDL.LU R0, [R1+0xc] ;  /* 0x00000c0001007983 */ /* 0x001ee40000300800 */
[----:B---3--:R-:W-:-:S04]  /*19af0*/  LOP3.LUT R0, R0, 0x2, RZ, 0xfc, !PT ;  /* 0x0000000200007812 */ /* 0x008fc800078efcff */
[----:B------:R-:W-:-:S13]  /*19b00*/  ISETP.NE.AND P0, PT, R0, 0x3, PT ;  /* 0x000000030000780c */ /* 0x000fda0003f05270 */
[----:B------:R-:W-:Y:S05]  /*19b10*/  @!P0 BRA `(.L_x_7303) ;  /* 0x0000000000048947 */ /* 0x000fea0003800000 */
[----:B------:R-:W-:Y:S01]  /*19b20*/  BPT.TRAP 0x1 ;  /* 0x000000040000795c */ /* 0x000fe20000300000 */
.L_x_7303:
[C---:B------:R-:W-:Y:S01]  /*19b30*/  IMAD R5, R25.reuse, 0x8, R4 ;  /* 0x0000000819057824 */ /* 0x040fe200078e0204 */
[----:B------:R-:W-:Y:S01]  /*19b40*/  SHF.L.U32 R0, R28, 0x1f, RZ ;  /* 0x0000001f1c007819 */ /* 0x000fe200000006ff */
[----:B------:R-:W-:-:S03]  /*19b50*/  VIADD R25, R25, 0x1 ;  /* 0x0000000119197836 */ /* 0x000fc60000000000 */
[----:B------:R-:W0:Y:S02]  /*19b60*/  SYNCS.PHASECHK.TRANS64.TRYWAIT P1, [R5+URZ+0x28840], R0 ;  /* 0x02884000050075a7 */ /* 0x000e24000802017f */
[----:B------:R-:W-:-:S04]  /*19b70*/  ISETP.NE.AND P2, PT, R25, 0x2, PT ;  /* 0x000000021900780c */ /* 0x000fc80003f45270 */
[----:B------:R-:W-:Y:S01]  /*19b80*/  SEL R3, RZ, 0x1, P2 ;  /* 0x00000001ff037807 */ /* 0x000fe20001000000 */
[----:B0-----:R-:W-:Y:S08]  /*19b90*/  @!P1 BRA `(.L_x_7304) ;  /* 0x0000005c00509947 */ /* 0x001ff00003800000 */
.L_x_7532:
[----:B------:R-:W-:Y:S02]  /*19ba0*/  SEL R25, R25, RZ, P2 ;  /* 0x000000ff19197207 */ /* 0x000fe40001000000 */
[----:B------:R-:W-:Y:S01]  /*19bb0*/  LOP3.LUT R2, R28, R3, RZ, 0x3c, !PT ;  /* 0x000000031c027212 */ /* 0x000fe200078e3cff */
[----:B------:R-:W-:Y:S06]  /*19bc0*/  @!P0 BRA `(.L_x_7305) ;  /* 0x0000000000048947 */ /* 0x000fec0003800000 */
[----:B------:R-:W-:Y:S01]  /*19bd0*/  BPT.TRAP 0x1 ;  /* 0x000000040000795c */ /* 0x000fe20000300000 */
.L_x_7305:
[----:B------:R-:W-:Y:S01]  /*19be0*/  IMAD R25, R25, 0x8, R4 ;  /* 0x0000000819197824 */ /* 0x000fe200078e0204 */
[----:B------:R-:W-:-:S04]  /*19bf0*/  SHF.L.U32 R2, R2, 0x1f, RZ ;  /* 0x0000001f02027819 */ /* 0x000fc800000006ff */
[----:B------:R-:W1:Y:S02]  /*19c00*/  SYNCS.PHASECHK.TRANS64.TRYWAIT P1, [R25+URZ+0x28840], R2 ;  /* 0x02884002190075a7 */ /* 0x000e64000802017f */
[----:B-1----:R-:W-:Y:S05]  /*19c10*/  @!P1 BRA `(.L_x_7306) ;  /* 0x0000005c00449947 */ /* 0x002fea0003800000 */
.L_x_7533:
[----:B------:R-:W-:Y:S05]  /*19c20*/  @!P0 BRA `(.L_x_7307) ;  /* 0x0000000000048947 */ /* 0x000fea0003800000 */
[----:B------:R-:W-:Y:S01]  /*19c30*/  BPT.TRAP 0x1 ;  /* 0x000000040000795c */ /* 0x000fe20000300000 */
.L_x_7307:
[----:B------:R-:W3:Y:S02]  /*19c40*/  SYNCS.PHASECHK.TRANS64.TRYWAIT P1, [R5+URZ+0x28860], R0 ;  /* 0x02886000050075a7 */ /* 0x000ee4000802017f */
[----:B---3--:R-:W-:Y:S05]  /*19c50*/  @!P1 BRA `(.L_x_7308) ;  /* 0x0000005c00489947 */ /* 0x008fea0003800000 */
.L_x_7534:
[----:B------:R-:W-:Y:S05]  /*19c60*/  @!P0 BRA `(.L_x_7309) ;  /* 0x0000000000048947 */ /* 0x000fea0003800000 */
[----:B------:R-:W-:Y:S01]  /*19c70*/  BPT.TRAP 0x1 ;  /* 0x000000040000795c */ /* 0x000fe20000300000 */
.L_x_7309:
[----:B----4-:R4:W0:Y:S02]  /*19c80*/  SYNCS.PHASECHK.TRANS64.TRYWAIT P0, [R25+URZ+0x28860], R2 ;  /* 0x02886002190075a7 */ /* 0x010824000800017f */
[----:B0-----:R-:W-:Y:S05]  /*19c90*/  @!P0 NANOSLEEP.SYNCS 0x989680 ;  /* 0x009896800000895d */ /* 0x001fea0003900000 */
[----:B------:R-:W0:Y:S02]  /*19ca0*/  @!P0 SYNCS.PHASECHK.TRANS64 P0, [R25+URZ+0x28860], R2 ;  /* 0x02886002190085a7 */ /* 0x000e24000800007f */
[----:B0-----:R-:W-:Y:S05]  /*19cb0*/  @!P0 BRA `(.L_x_7309) ;  /* 0xfffffffc00f08947 */ /* 0x001fea000383ffff */
.L_x_6993:
[----:B------:R-:W-:Y:S05]  /*19cc0*/  BSYNC B9 ;  /* 0x0000000000097941 */ /* 0x000fea0003800000 */
.L_x_6990:
[----:B------:R-:W-:Y:S05]  /*19cd0*/  EXIT ;  /* 0x000000000000794d */ /* 0x000fea0003800000 */
.L_x_7015:
[----:B0-----:R0:W1:Y:S02]  /*19ce0*/  SYNCS.PHASECHK.TRANS64.TRYWAIT P6, [R92+URZ+0x28890], R103 ;  /* 0x028890675c0075a7 */ /* 0x00106400080c017f */
[----:B-1----:R-:W-:Y:S05]  /*19cf0*/  @!P6 NANOSLEEP.SYNCS 0x989680 ;  /* 0x009896800000e95d */ /* 0x002fea0003900000 */
[----:B------:R-:W1:Y:S02]  /*19d00*/  @!P6 SYNCS.PHASECHK.TRANS64 P6, [R92+URZ+0x28890], R103 ;  /* 0x028890675c00e5a7 */ /* 0x000e6400080c007f */
[----:B-1----:R-:W-:Y:S05]  /*19d10*/  @!P6 BRA `(.L_x_7015) ;  /* 0xfffffffc00f0e947 */ /* 0x002fea000383ffff */
[----:B------:R-:W-:Y:S05]  /*19d20*/  BRA `(.L_x_7310) ;  /* 0xfffffe9000b87947 */ /* 0x000fea000383ffff */
.L_x_7016:
        /* <DEDUP_REMOVED lines=8> */
.L_x_7312:
[----:B------:R-:W-:Y:S05]  /*19db0*/  BSYNC B1 ;  /* 0x0000000000017941 */ /* 0x000fea0003800000 */
.L_x_7311:
        /* <DEDUP_REMOVED lines=8> */
.L_x_7313:
[----:B------:R-:W-:Y:S01]  /*19e40*/  IMAD.MOV.U32 R105, RZ, RZ, R14 ;  /* 0x000000ffff697224 */ /* 0x000fe200078e000e */
[----:B------:R-:W-:Y:S06]  /*19e50*/  BRA `(.L_x_7314) ;  /* 0xfffffe9000807947 */ /* 0x000fec000383ffff */
.L_x_7025:
        /* <DEDUP_REMOVED lines=8> */
.L_x_7316:
[----:B------:R-:W-:Y:S05]  /*19ee0*/  BSYNC B1 ;  /* 0x0000000000017941 */ /* 0x000fea0003800000 */
.L_x_7315:
[----:B------:R-:W-:Y:S01]  /*19ef0*/  IMAD.MOV.U32 R13, RZ, RZ, R109 ;  /* 0x000000ffff0d7224 */ /* 0x000fe200078e006d */
[----:B------:R-:W-:Y:S01]  /*19f00*/  MOV R12, 0x1 ;  /* 0x00000001000c7802 */ /* 0x000fe20000000f00 */
[----:B------:R-:W-:Y:S02]  /*19f10*/  IMAD.MOV.U32 R11, RZ, RZ, 0x181f ;  /* 0x0000181fff0b7424 */ /* 0x000fe400078e00ff */
[----:B------:R-:W-:Y:S02]  /*19f20*/  IMAD.MOV.U32 R15, RZ, RZ, -0x1 ;  /* 0xffffffffff0f7424 */ /* 0x000fe400078e00ff */
[----:B------:R-:W-:-:S07]  /*19f30*/  IMAD.MOV.U32 R71, RZ, RZ, R14 ;  /* 0x000000ffff477224 */ /* 0x000fce00078e000e */
[----:B------:R-:W-:Y:S05]  /*19f40*/  WARPSYNC.COLLECTIVE R15, `(.L_x_7317) ;  /* 0x000000000f087348 */ /* 0x000fea0003c00000 */
[----:B------:R0:W1:Y:S02]  /*19f50*/  SHFL.IDX P6, R14, R13, R12, R11 ;  /* 0x0000000c0d0e7389 */ /* 0x00006400000c000b */
[----:B01----:R-:W-:Y:S01]  /*19f60*/  ENDCOLLECTIVE ;  /* 0x000000000000791b */ /* 0x003fe20003800000 */
.L_x_7317:
[----:B------:R-:W-:Y:S01]  /*19f70*/  IMAD.MOV.U32 R73, RZ, RZ, R14 ;  /* 0x000000ffff497224 */ /* 0x000fe200078e000e */
[----:B------:R-:W-:Y:S06]  /*19f80*/  BRA `(.L_x_7318) ;  /* 0xfffffe9800147947 */ /* 0x000fec000383ffff */
.L_x_7034:
        /* <DEDUP_REMOVED lines=8> */
.L_x_7320:
[----:B------:R-:W-:Y:S05]  /*1a010*/  BSYNC B1 ;  /* 0x0000000000017941 */ /* 0x000fea0003800000 */
.L_x_7319:
        /* <DEDUP_REMOVED lines=8> */
.L_x_7321:
[----:B------:R-:W-:Y:S01]  /*1a0a0*/  IMAD.MOV.U32 R65, RZ, RZ, R14 ;  /* 0x000000ffff417224 */ /* 0x000fe200078e000e */
[----:B------:R-:W-:Y:S06]  /*1a0b0*/  BRA `(.L_x_7322) ;  /* 0xfffffe9c00a87947 */ /* 0x000fec000383ffff */
.L_x_7043:
        /* <DEDUP_REMOVED lines=8> */
.L_x_7324:
[----:B------:R-:W-:Y:S05]  /*1a140*/  BSYNC B1 ;  /* 0x0000000000017941 */ /* 0x000fea0003800000 */
.L_x_7323:
        /* <DEDUP_REMOVED lines=8> */
.L_x_7325:
[----:B------:R-:W-:Y:S01]  /*1a1d0*/  IMAD.MOV.U32 R109, RZ, RZ, R14 ;  /* 0x000000ffff6d7224 */ /* 0x000fe200078e000e */
[----:B------:R-:W-:Y:S06]  /*1a1e0*/  BRA `(.L_x_7326) ;  /* 0xfffffea400387947 */ /* 0x000fec000383ffff */
.L_x_7055:
[----:B-1----:R1:W2:Y:S02]  /*1a1f0*/  SYNCS.PHASECHK.TRANS64.TRYWAIT P4, [R92+URZ+0x28890], R103 ;  /* 0x028890675c0075a7 */ /* 0x0022a4000808017f */
[----:B--2---:R-:W-:Y:S05]  /*1a200*/  @!P4 NANOSLEEP.SYNCS 0x989680 ;  /* 0x009896800000c95d */ /* 0x004fea0003900000 */
[----:B------:R-:W2:Y:S02]  /*1a210*/  @!P4 SYNCS.PHASECHK.TRANS64 P4, [R92+URZ+0x28890], R103 ;  /* 0x028890675c00c5a7 */ /* 0x000ea4000808007f */
[----:B--2---:R-:W-:Y:S05]  /*1a220*/  @!P4 BRA `(.L_x_7055) ;  /* 0xfffffffc00f0c947 */ /* 0x004fea000383ffff */
[----:B------:R-:W-:Y:S05]  /*1a230*/  BRA `(.L_x_7327) ;  /* 0xfffffeb400607947 */ /* 0x000fea000383ffff */
.L_x_7056:
        /* <DEDUP_REMOVED lines=8> */
.L_x_7329:
[----:B------:R-:W-:Y:S05]  /*1a2c0*/  BSYNC B1 ;  /* 0x0000000000017941 */ /* 0x000fea0003800000 */
.L_x_7328:
        /* <DEDUP_REMOVED lines=8> */
.L_x_7330:
[----:B------:R-:W-:Y:S01]  /*1a350*/  IMAD.MOV.U32 R106, RZ, RZ, R14 ;  /* 0x000000ffff6a7224 */ /* 0x000fe200078e000e */
[----:B------:R-:W-:Y:S06]  /*1a360*/  BRA `(.L_x_7331) ;  /* 0xfffffeb4002c7947 */ /* 0x000fec000383ffff */
.L_x_7061:
[----:B------:R-:W-:Y:S01]  /*1a370*/  BSSY B1, `(.L_x_7332) ;  /* 0x0000008000017945 */ /* 0x000fe20003800000 */
[----:B----4-:R-:W-:Y:S01]  /*1a380*/  IMAD.MOV.U32 R13, RZ, RZ, R108 ;  /* 0x000000ffff0d7224 */ /* 0x010fe200078e006c */
[----:B------:R-:W-:Y:S01]  /*1a390*/  MOV R11, 0x181f ;  /* 0x0000181f000b7802 */ /* 0x000fe20000000f00 */
[----:B------:R-:W-:Y:S02]  /*1a3a0*/  IMAD.MOV.U32 R12, RZ, RZ, 0x1 ;  /* 0x00000001ff0c7424 */ /* 0x000fe400078e00ff */
[----:B------:R-:W-:-:S07]  /*1a3b0*/  IMAD.MOV.U32 R15, RZ, RZ, -0x1 ;  /* 0xffffffffff0f7424 */ /* 0x000fce00078e00ff */
[----:B0123--:R-:W-:Y:S05]  /*1a3c0*/  WARPSYNC.COLLECTIVE R15, `(.L_x_7333) ;  /* 0x000000000f087348 */ /* 0x00ffea0003c00000 */
[----:B------:R4:W0:Y:S02]  /*1a3d0*/  SHFL.IDX P6, R14, R13, R12, R11 ;  /* 0x0000000c0d0e7389 */ /* 0x00082400000c000b */
[----:B01234-:R-:W-:Y:S01]  /*1a3e0*/  ENDCOLLECTIVE ;  /* 0x000000000000791b */ /* 0x01ffe20003800000 */
.L_x_7333:
[----:B------:R-:W-:Y:S05]  /*1a3f0*/  BSYNC B1 ;  /* 0x0000000000017941 */ /* 0x000fea0003800000 */
.L_x_7332:
        /* <DEDUP_REMOVED lines=8> */
.L_x_7334:
[----:B------:R-:W-:Y:S01]  /*1a480*/  IMAD.MOV.U32 R50, RZ, RZ, R14 ;  /* 0x000000ffff327224 */ /* 0x000fe200078e000e */
[----:B------:R-:W-:Y:S06]  /*1a490*/  BRA `(.L_x_7335) ;  /* 0xfffffeb800e07947 */ /* 0x000fec000383ffff */
.L_x_7066:
        /* <DEDUP_REMOVED lines=8> */
.L_x_7337:
[----:B------:R-:W-:Y:S05]  /*1a520*/  BSYNC B1 ;  /* 0x0000000000017941 */ /* 0x000fea0003800000 */
.L_x_7336:
[----:B------:R-:W-:Y:S01]  /*1a530*/  IMAD.MOV.U32 R13, RZ, RZ, R109 ;  /* 0x000000ffff0d7224 */ /* 0x000fe200078e006d */
[----:B------:R-:W-:Y:S01]  /*1a540*/  MOV R51, R14 ;  /* 0x0000000e00337202 */ /* 0x000fe20000000f00 */
[----:B------:R-:W-:Y:S02]  /*1a550*/  IMAD.MOV.U32 R12, RZ, RZ, 0x2 ;  /* 0x00000002ff0c7424 */ /* 0x000fe400078e00ff */
[----:B------:R-:W-:Y:S02]  /*1a560*/  IMAD.MOV.U32 R11, RZ, RZ, 0x181f ;  /* 0x0000181fff0b7424 */ /* 0x000fe400078e00ff */
[----:B------:R-:W-:-:S07]  /*1a570*/  IMAD.MOV.U32 R15, RZ, RZ, -0x1 ;  /* 0xffffffffff0f7424 */ /* 0x000fce00078e00ff */
[----:B------:R-:W-:Y:S05]  /*1a580*/  WARPSYNC.COLLECTIVE R15, `(.L_x_7338) ;  /* 0x000000000f087348 */ /* 0x000fea0003c00000 */
[----:B------:R0:W1:Y:S02]  /*1a590*/  SHFL.IDX P6, R14, R13, R12, R11 ;  /* 0x0000000c0d0e7389 */ /* 0x00006400000c000b */
[----:B01----:R-:W-:Y:S01]  /*1a5a0*/  ENDCOLLECTIVE ;  /* 0x000000000000791b */ /* 0x003fe20003800000 */
.L_x_7338:
[----:B------:R-:W-:Y:S01]  /*1a5b0*/  IMAD.MOV.U32 R50, RZ, RZ, R14 ;  /* 0x000000ffff327224 */ /* 0x000fe200078e000e */
[----:B------:R-:W-:Y:S06]  /*1a5c0*/  BRA `(.L_x_7339) ;  /* 0xfffffec0008c7947 */ /* 0x000fec000383ffff */
.L_x_7071:
        /* <DEDUP_REMOVED lines=8> */
.L_x_7341:
[----:B------:R-:W-:Y:S05]  /*1a650*/  BSYNC B1 ;  /* 0x0000000000017941 */ /* 0x000fea0003800000 */
.L_x_7340:
        /* <DEDUP_REMOVED lines=8> */
.L_x_7342:
[----:B------:R-:W-:Y:S01]  /*1a6e0*/  IMAD.MOV.U32 R50, RZ, RZ, R14 ;  /* 0x000000ffff327224 */ /* 0x000fe200078e000e */
[----:B------:R-:W-:Y:S06]  /*1a6f0*/  BRA `(.L_x_7343) ;  /* 0xfffffec800387947 */ /* 0x000fec000383ffff */
.L_x_7076:
[----:B0-----:R0:W1:Y:S02]  /*1a700*/  SYNCS.PHASECHK.TRANS64.TRYWAIT P3, [R92+URZ+0x28890], R103 ;  /* 0x028890675c0075a7 */ /* 0x001064000806017f */
[----:B-1----:R-:W-:Y:S05]  /*1a710*/  @!P3 NANOSLEEP.SYNCS 0x989680 ;  /* 0x009896800000b95d */ /* 0x002fea0003900000 */
[----:B------:R-:W1:Y:S02]  /*1a720*/  @!P3 SYNCS.PHASECHK.TRANS64 P3, [R92+URZ+0x28890], R103 ;  /* 0x028890675c00b5a7 */ /* 0x000e64000806007f */
[----:B-1----:R-:W-:Y:S05]  /*1a730*/  @!P3 BRA `(.L_x_7076) ;  /* 0xfffffffc00f0b947 */ /* 0x002fea000383ffff */
[----:B------:R-:W-:Y:S05]  /*1a740*/  BRA `(.L_x_7344) ;  /* 0xfffffed000347947 */ /* 0x000fea000383ffff */
.L_x_7077:
        /* <DEDUP_REMOVED lines=8> */
.L_x_7346:
[----:B------:R-:W-:Y:S05]  /*1a7d0*/  BSYNC B1 ;  /* 0x0000000000017941 */ /* 0x000fea0003800000 */
.L_x_7345:
        /* <DEDUP_REMOVED lines=8> */
.L_x_7347:
[----:B------:R-:W-:Y:S05]  /*1a860*/  BRA `(.L_x_7348) ;  /* 0xfffffed0005c7947 */ /* 0x000fea000383ffff */
.L_x_7080:
[----:B------:R-:W-:Y:S01]  /*1a870*/  BSSY B1, `(.L_x_7349) ;  /* 0x0000008000017945 */ /* 0x000fe20003800000 */
[----:B----4-:R-:W-:Y:S02]  /*1a880*/  IMAD.MOV.U32 R13, RZ, RZ, R46 ;  /* 0x000000ffff0d7224 */ /* 0x010fe400078e002e */
[----:B------:R-:W-:Y:S02]  /*1a890*/  IMAD.MOV.U32 R12, RZ, RZ, 0x1 ;  /* 0x00000001ff0c7424 */ /* 0x000fe400078e00ff */
[----:B------:R-:W-:Y:S02]  /*1a8a0*/  IMAD.MOV.U32 R11, RZ, RZ, 0x181f ;  /* 0x0000181fff0b7424 */ /* 0x000fe400078e00ff */
[----:B------:R-:W-:-:S07]  /*1a8b0*/  IMAD.MOV.U32 R15, RZ, RZ, -0x1 ;  /* 0xffffffffff0f7424 */ /* 0x000fce00078e00ff */
[----:B0123--:R-:W-:Y:S05]  /*1a8c0*/  WARPSYNC.COLLECTIVE R15, `(.L_x_7350) ;  /* 0x000000000f087348 */ /* 0x00ffea0003c00000 */
[----:B---3--:R3:W4:Y:S02]  /*1a8d0*/  SHFL.IDX P6, R14, R13, R12, R11 ;  /* 0x0000000c0d0e7389 */ /* 0x00872400000c000b */
[----:B01234-:R-:W-:Y:S01]  /*1a8e0*/  ENDCOLLECTIVE ;  /* 0x000000000000791b */ /* 0x01ffe20003800000 */
.L_x_7350:
[----:B------:R-:W-:Y:S05]  /*1a8f0*/  BSYNC B1 ;  /* 0x0000000000017941 */ /* 0x000fea0003800000 */
.L_x_7349:
        /* <DEDUP_REMOVED lines=8> */
.L_x_7351:
[----:B------:R-:W-:Y:S05]  /*1a980*/  BRA `(.L_x_7352) ;  /* 0xfffffed0005c7947 */ /* 0x000fea000383ffff */
.L_x_7083:
[----:B------:R-:W-:Y:S01]  /*1a990*/  BSSY B1, `(.L_x_7353) ;  /* 0x0000008000017945 */ /* 0x000fe20003800000 */
[----:B----4-:R-:W-:Y:S01]  /*1a9a0*/  IMAD.MOV.U32 R13, RZ, RZ, R46 ;  /* 0x000000ffff0d7224 */ /* 0x010fe200078e002e */
[----:B------:R-:W-:Y:S01]  /*1a9b0*/  MOV R11, 0x181f ;  /* 0x0000181f000b7802 */ /* 0x000fe20000000f00 */
[----:B------:R-:W-:Y:S02]  /*1a9c0*/  IMAD.MOV.U32 R12, RZ, RZ, 0x2 ;  /* 0x00000002ff0c7424 */ /* 0x000fe400078e00ff */
[----:B------:R-:W-:-:S07]  /*1a9d0*/  IMAD.MOV.U32 R15, RZ, RZ, -0x1 ;  /* 0xffffffffff0f7424 */ /* 0x000fce00078e00ff */
[----:B0123--:R-:W-:Y:S05]  /*1a9e0*/  WARPSYNC.COLLECTIVE R15, `(.L_x_7354) ;  /* 0x000000000f087348 */ /* 0x00ffea0003c00000 */
[----:B---3--:R3:W4:Y:S02]  /*1a9f0*/  SHFL.IDX P6, R14, R13, R12, R11 ;  /* 0x0000000c0d0e7389 */ /* 0x00872400000c000b */
[----:B01234-:R-:W-:Y:S01]  /*1aa00*/  ENDCOLLECTIVE ;  /* 0x000000000000791b */ /* 0x01ffe20003800000 */
.L_x_7354:
[----:B------:R-:W-:Y:S05]  /*1aa10*/  BSYNC B1 ;  /* 0x0000000000017941 */ /* 0x000fea0003800000 */
.L_x_7353:
        /* <DEDUP_REMOVED lines=8> */
.L_x_7355:
[----:B------:R-:W-:Y:S05]  /*1aaa0*/  BRA `(.L_x_7356) ;  /* 0xfffffed000607947 */ /* 0x000fea000383ffff */
.L_x_7086:
[----:B------:R-:W-:Y:S01]  /*1aab0*/  BSSY B1, `(.L_x_7357) ;  /* 0x0000008000017945 */ /* 0x000fe20003800000 */
[----:B0-----:R-:W-:Y:S02]  /*1aac0*/  IMAD.MOV.U32 R13, RZ, RZ, R46 ;  /* 0x000000ffff0d7224 */ /* 0x001fe400078e002e */
[----:B------:R-:W-:Y:S02]  /*1aad0*/  IMAD.MOV.U32 R12, RZ, RZ, 0x3 ;  /* 0x00000003ff0c7424 */ /* 0x000fe400078e00ff */
[----:B------:R-:W-:Y:S02]  /*1aae0*/  IMAD.MOV.U32 R11, RZ, RZ, 0x181f ;  /* 0x0000181fff0b7424 */ /* 0x000fe400078e00ff */
[----:B------:R-:W-:-:S07]  /*1aaf0*/  IMAD.MOV.U32 R15, RZ, RZ, -0x1 ;  /* 0xffffffffff0f7424 */ /* 0x000fce00078e00ff */
[----:B-1234-:R-:W-:Y:S05]  /*1ab00*/  WARPSYNC.COLLECTIVE R15, `(.L_x_7358) ;  /* 0x000000000f087348 */ /* 0x01efea0003c00000 */
[----:B----4-:R0:W4:Y:S02]  /*1ab10*/  SHFL.IDX P6, R14, R13, R12, R11 ;  /* 0x0000000c0d0e7389 */ /* 0x01012400000c000b */
[----:B01234-:R-:W-:Y:S01]  /*1ab20*/  ENDCOLLECTIVE ;  /* 0x000000000000791b */ /* 0x01ffe20003800000 */
.L_x_7358:
[----:B------:R-:W-:Y:S05]  /*1ab30*/  BSYNC B1 ;  /* 0x0000000000017941 */ /* 0x000fea0003800000 */
.L_x_7357:
[----:B------:R-:W-:Y:S01]  /*1ab40*/  MOV R13, R44 ;  /* 0x0000002c000d7202 */ /* 0x000fe20000000f00 */
[----:B------:R-:W-:Y:S02]  /*1ab50*/  IMAD.MOV.U32 R12, RZ, RZ, 0x3 ;  /* 0x00000003ff0c7424 */ /* 0x000fe400078e00ff */
[----:B------:R-:W-:Y:S02]  /*1ab60*/  IMAD.MOV.U32 R11, RZ, RZ, 0x181f ;  /* 0x0000181fff0b7424 */ /* 0x000fe400078e00ff */
[----:B------:R-:W-:Y:S02]  /*1ab70*/  IMAD.MOV.U32 R15, RZ, RZ, -0x1 ;  /* 0xffffffffff0f7424 */ /* 0x000fe400078e00ff */
[----:B------:R-:W-:-:S07]  /*1ab80*/  IMAD.MOV.U32 R45, RZ, RZ, R14 ;  /* 0x000000ffff2d7224 */ /* 0x000fce00078e000e */
[----:B------:R-:W-:Y:S05]  /*1ab90*/  WARPSYNC.COLLECTIVE R15, `(.L_x_7359) ;  /* 0x000000000f087348 */ /* 0x000fea0003c00000 */
[----:B------:R0:W1:Y:S02]  /*1aba0*/  SHFL.IDX P6, R14, R13, R12, R11 ;  /* 0x0000000c0d0e7389 */ /* 0x00006400000c000b */
[----:B01----:R-:W-:Y:S01]  /*1abb0*/  ENDCOLLECTIVE ;  /* 0x000000000000791b */ /* 0x003fe20003800000 */
.L_x_7359:
[----:B------:R-:W-:Y:S05]  /*1abc0*/  BRA `(.L_x_7360) ;  /* 0xfffffed000647947 */ /* 0x000fea000383ffff */
.L_x_7090:
[----:B------:R0:W0:Y:S02]  /*1abd0*/  SYNCS.PHASECHK.TRANS64.TRYWAIT P4, [R92+URZ+0x288b0], R103 ;  /* 0x0288b0675c0075a7 */ /* 0x000024000808017f */
[----:B0-----:R-:W-:Y:S05]  /*1abe0*/  @!P4 NANOSLEEP.SYNCS 0x989680 ;  /* 0x009896800000c95d */ /* 0x001fea0003900000 */
[----:B------:R-:W0:Y:S02]  /*1abf0*/  @!P4 SYNCS.PHASECHK.TRANS64 P4, [R92+URZ+0x288b0], R103 ;  /* 0x0288b0675c00c5a7 */ /* 0x000e24000808007f */
[----:B0-----:R-:W-:Y:S05]  /*1ac00*/  @!P4 BRA `(.L_x_7090) ;  /* 0xfffffffc00f0c947 */ /* 0x001fea000383ffff */
[----:B------:R-:W-:Y:S05]  /*1ac10*/  BRA `(.L_x_7361) ;  /* 0xfffffed000e07947 */ /* 0x000fea000383ffff */
.L_x_7102:
[----:B------:R-:W-:Y:S01]  /*1ac20*/  BSSY B0, `(.L_x_7362) ;  /* 0x0000008000007945 */ /* 0x000fe20003800000 */
[----:B---3--:R-:W-:Y:S02]  /*1ac30*/  IMAD.MOV.U32 R13, RZ, RZ, R221 ;  /* 0x000000ffff0d7224 */ /* 0x008fe400078e00dd */
[----:B------:R-:W-:Y:S02]  /*1ac40*/  IMAD.MOV.U32 R12, RZ, RZ, RZ ;  /* 0x000000ffff0c7224 */ /* 0x000fe400078e00ff */
[----:B------:R-:W-:Y:S02]  /*1ac50*/  IMAD.MOV.U32 R11, RZ, RZ, 0x1f ;  /* 0x0000001fff0b7424 */ /* 0x000fe400078e00ff */
[----:B------:R-:W-:-:S07]  /*1ac60*/  IMAD.MOV.U32 R15, RZ, RZ, -0x1 ;  /* 0xffffffffff0f7424 */ /* 0x000fce00078e00ff */
[----:B-----5:R-:W-:Y:S05]  /*1ac70*/  WARPSYNC.COLLECTIVE R15, `(.L_x_7363) ;  /* 0x000000000f087348 */ /* 0x020fea0003c00000 */
[----:B------:R0:W1:Y:S02]  /*1ac80*/  SHFL.IDX P6, R14, R13, R12, R11 ;  /* 0x0000000c0d0e7389 */ /* 0x00006400000c000b */
[----:B01---5:R-:W-:Y:S01]  /*1ac90*/  ENDCOLLECTIVE ;  /* 0x000000000000791b */ /* 0x023fe20003800000 */
.L_x_7363:
[----:B------:R-:W-:Y:S05]  /*1aca0*/  BSYNC B0 ;  /* 0x0000000000007941 */ /* 0x000fea0003800000 */
.L_x_7362:
[----:B------:R-:W-:Y:S01]  /*1acb0*/  IMAD.MOV.U32 R194, RZ, RZ, R14 ;  /* 0x000000ffffc27224 */ /* 0x000fe200078e000e */
[----:B------:R-:W-:Y:S06]  /*1acc0*/  BRA `(.L_x_7364) ;  /* 0xfffffedc00107947 */ /* 0x000fec000383ffff */
.L_x_7112:
[----:B------:R-:W-:Y:S01]  /*1acd0*/  BSSY B1, `(.L_x_7365) ;  /* 0x0000008000017945 */ /* 0x000fe20003800000 */
[----:B---3--:R-:W-:Y:S01]  /*1ace0*/  IMAD.MOV.U32 R13, RZ, RZ, R25 ;  /* 0x000000ffff0d7224 */ /* 0x008fe200078e0019 */
[----:B------:R-:W-:Y:S01]  /*1acf0*/  MOV R15, 0xffffffff ;  /* 0xffffffff000f7802 */ /* 0x000fe20000000f00 */
[----:B------:R-:W-:Y:S02]  /*1ad00*/  IMAD.MOV.U32 R12, RZ, RZ, RZ ;  /* 0x000000ffff0c7224 */ /* 0x000fe400078e00ff */
[----:B------:R-:W-:-:S07]  /*1ad10*/  IMAD.MOV.U32 R11, RZ, RZ, 0x181f ;  /* 0x0000181fff0b7424 */ /* 0x000fce00078e00ff */
[----:B0-----:R-:W-:Y:S05]  /*1ad20*/  WARPSYNC.COLLECTIVE R15, `(.L_x_7366) ;  /* 0x000000000f087348 */ /* 0x001fea0003c00000 */
[----:B------:R1:W2:Y:S02]  /*1ad30*/  SHFL.IDX P6, R14, R13, R12, R11 ;  /* 0x0000000c0d0e7389 */ /* 0x0002a400000c000b */
[----:B012---:R-:W-:Y:S01]  /*1ad40*/  ENDCOLLECTIVE ;  /* 0x000000000000791b */ /* 0x007fe20003800000 */
.L_x_7366:
[----:B------:R-:W-:Y:S05]  /*1ad50*/  BSYNC B1 ;  /* 0x0000000000017941 */ /* 0x000fea0003800000 */
.L_x_7365:
        /* <DEDUP_REMOVED lines=8> */
.L_x_7367:
[----:B------:R-:W-:Y:S02]  /*1ade0*/  IMAD.MOV.U32 R13, RZ, RZ, R28 ;  /* 0x000000ffff0d7224 */ /* 0x000fe400078e001c */
[----:B------:R-:W-:-:S07]  /*1adf0*/  IMAD.MOV.U32 R3, RZ, RZ, R14 ;  /* 0x000000ffff037224 */ /* 0x000fce00078e000e */
[----:B------:R-:W-:Y:S05]  /*1ae00*/  WARPSYNC.COLLECTIVE R15, `(.L_x_7368) ;  /* 0x000000000f087348 */ /* 0x000fea0003c00000 */
[----:B------:R0:W1:Y:S02]  /*1ae10*/  SHFL.IDX P6, R14, R13, R12, R11 ;  /* 0x0000000c0d0e7389 */ /* 0x00006400000c000b */
[----:B01----:R-:W-:Y:S01]  /*1ae20*/  ENDCOLLECTIVE ;  /* 0x000000000000791b */ /* 0x003fe20003800000 */
.L_x_7368:
[----:B------:R-:W-:Y:S02]  /*1ae30*/  IMAD.MOV.U32 R13, RZ, RZ, R27 ;  /* 0x000000ffff0d7224 */ /* 0x000fe400078e001b */
[----:B------:R-:W-:-:S07]  /*1ae40*/  IMAD.MOV.U32 R4, RZ, RZ, R14 ;  /* 0x000000ffff047224 */ /* 0x000fce00078e000e */
[----:B------:R-:W-:Y:S05]  /*1ae50*/  WARPSYNC.COLLECTIVE R15, `(.L_x_7369) ;  /* 0x000000000f087348 */ /* 0x000fea0003c00000 */
[----:B------:R0:W1:Y:S02]  /*1ae60*/  SHFL.IDX P6, R14, R13, R12, R11 ;  /* 0x0000000c0d0e7389 */ /* 0x00006400000c000b */
[----:B01----:R-:W-:Y:S01]  /*1ae70*/  ENDCOLLECTIVE ;  /* 0x000000000000791b */ /* 0x003fe20003800000 */
.L_x_7369:
[----:B------:R-:W-:Y:S05]  /*1ae80*/  BRA `(.L_x_7370) ;  /* 0xfffffee000047947 */ /* 0x000fea000383ffff */
.L_x_7116:
[----:B0-----:R0:W1:Y:S02]  /*1ae90*/  SYNCS.PHASECHK.TRANS64.TRYWAIT P0, [R156+URZ+0x28800], R5 ;  /* 0x028800059c0075a7 */ /* 0x001064000800017f */
[----:B-1----:R-:W-:Y:S05]  /*1aea0*/  @!P0 NANOSLEEP.SYNCS 0x989680 ;  /* 0x009896800000895d */ /* 0x002fea0003900000 */
[----:B------:R-:W1:Y:S02]  /*1aeb0*/  @!P0 SYNCS.PHASECHK.TRANS64 P0, [R156+URZ+0x28800], R5 ;  /* 0x028800059c0085a7 */ /* 0x000e64000800007f */
[----:B-1----:R-:W-:Y:S05]  /*1aec0*/  @!P0 BRA `(.L_x_7116) ;  /* 0xfffffffc00f08947 */ /* 0x002fea000383ffff */
[----:B------:R-:W-:Y:S05]  /*1aed0*/  BRA `(.L_x_7371) ;  /* 0xfffffee000e47947 */ /* 0x000fea000383ffff */
.L_x_7132:
[----:B------:R-:W-:Y:S01]  /*1aee0*/  BSSY B1, `(.L_x_7372) ;  /* 0x0000008000017945 */ /* 0x000fe20003800000 */
[----:B---3--:R-:W-:Y:S01]  /*1aef0*/  IMAD.MOV.U32 R13, RZ, RZ, R25 ;  /* 0x000000ffff0d7224 */ /* 0x008fe200078e0019 */
[----:B------:R-:W-:Y:S01]  /*1af00*/  MOV R11, 0x181f ;  /* 0x0000181f000b7802 */ /* 0x000fe20000000f00 */
[----:B------:R-:W-:Y:S02]  /*1af10*/  IMAD.MOV.U32 R12, RZ, RZ, RZ ;  /* 0x000000ffff0c7224 */ /* 0x000fe400078e00ff */
[----:B------:R-:W-:-:S07]  /*1af20*/  IMAD.MOV.U32 R15, RZ, RZ, -0x1 ;  /* 0xffffffffff0f7424 */ /* 0x000fce00078e00ff */
[----:B0-----:R-:W-:Y:S05]  /*1af30*/  WARPSYNC.COLLECTIVE R15, `(.L_x_7373) ;  /* 0x000000000f087348 */ /* 0x001fea0003c00000 */
[----:B------:R1:W2:Y:S02]  /*1af40*/  SHFL.IDX P6, R14, R13, R12, R11 ;  /* 0x0000000c0d0e7389 */ /* 0x0002a400000c000b */
[----:B012---:R-:W-:Y:S01]  /*1af50*/  ENDCOLLECTIVE ;  /* 0x000000000000791b */ /* 0x007fe20003800000 */
.L_x_7373:
[----:B------:R-:W-:Y:S05]  /*1af60*/  BSYNC B1 ;  /* 0x0000000000017941 */ /* 0x000fea0003800000 */
.L_x_7372:
        /* <DEDUP_REMOVED lines=8> */
.L_x_7374:
[----:B------:R-:W-:Y:S02]  /*1aff0*/  IMAD.MOV.U32 R13, RZ, RZ, R28 ;  /* 0x000000ffff0d7224 */ /* 0x000fe400078e001c */
[----:B------:R-:W-:-:S07]  /*1b000*/  IMAD.MOV.U32 R3, RZ, RZ, R14 ;  /* 0x000000ffff037224 */ /* 0x000fce00078e000e */
[----:B------:R-:W-:Y:S05]  /*1b010*/  WARPSYNC.COLLECTIVE R15, `(.L_x_7375) ;  /* 0x000000000f087348 */ /* 0x000fea0003c00000 */
[----:B------:R0:W1:Y:S02]  /*1b020*/  SHFL.IDX P6, R14, R13, R12, R11 ;  /* 0x0000000c0d0e7389 */ /* 0x00006400000c000b */
[----:B01----:R-:W-:Y:S01]  /*1b030*/  ENDCOLLECTIVE ;  /* 0x000000000000791b */ /* 0x003fe20003800000 */
.L_x_7375:
[----:B------:R-:W-:Y:S02]  /*1b040*/  IMAD.MOV.U32 R13, RZ, RZ, R27 ;  /* 0x000000ffff0d7224 */ /* 0x000fe400078e001b */
[----:B------:R-:W-:-:S07]  /*1b050*/  IMAD.MOV.U32 R20, RZ, RZ, R14 ;  /* 0x000000ffff147224 */ /* 0x000fce00078e000e */
[----:B------:R-:W-:Y:S05]  /*1b060*/  WARPSYNC.COLLECTIVE R15, `(.L_x_7376) ;  /* 0x000000000f087348 */ /* 0x000fea0003c00000 */
[----:B------:R0:W1:Y:S02]  /*1b070*/  SHFL.IDX P6, R14, R13, R12, R11 ;  /* 0x0000000c0d0e7389 */ /* 0x00006400000c000b */
[----:B01----:R-:W-:Y:S01]  /*1b080*/  ENDCOLLECTIVE ;  /* 0x000000000000791b */ /* 0x003fe20003800000 */
.L_x_7376:
[----:B------:R-:W-:Y:S05]  /*1b090*/  BRA `(.L_x_7377) ;  /* 0xfffffef800087947 */ /* 0x000fea000383ffff */
.L_x_7136:
[----:B0-----:R0:W1:Y:S02]  /*1b0a0*/  SYNCS.PHASECHK.TRANS64.TRYWAIT P4, [R156+URZ+0x28800], R27 ;  /* 0x0288001b9c0075a7 */ /* 0x001064000808017f */
[----:B-1----:R-:W-:Y:S05]  /*1b0b0*/  @!P4 NANOSLEEP.SYNCS 0x989680 ;  /* 0x009896800000c95d */ /* 0x002fea0003900000 */
[----:B------:R-:W1:Y:S02]  /*1b0c0*/  @!P4 SYNCS.PHASECHK.TRANS64 P4, [R156+URZ+0x28800], R27 ;  /* 0x0288001b9c00c5a7 */ /* 0x000e64000808007f */
[----:B-1----:R-:W-:Y:S05]  /*1b0d0*/  @!P4 BRA `(.L_x_7136) ;  /* 0xfffffffc00f0c947 */ /* 0x002fea000383ffff */
[----:B------:R-:W-:Y:S05]  /*1b0e0*/  BRA `(.L_x_7378) ;  /* 0xfffffef800e87947 */ /* 0x000fea000383ffff */
.L_x_7146:
[----:B--2---:R2:W0:Y:S02]  /*1b0f0*/  SYNCS.PHASECHK.TRANS64.TRYWAIT P1, [R3+URZ+0x28830], R0 ;  /* 0x02883000030075a7 */ /* 0x004424000802017f */
[----:B0-----:R-:W-:Y:S05]  /*1b100*/  @!P1 NANOSLEEP.SYNCS 0x989680 ;  /* 0x009896800000995d */ /* 0x001fea0003900000 */
[----:B------:R-:W0:Y:S02]  /*1b110*/  @!P1 SYNCS.PHASECHK.TRANS64 P1, [R3+URZ+0x28830], R0 ;  /* 0x02883000030095a7 */ /* 0x000e24000802007f */
[----:B0-----:R-:W-:Y:S05]  /*1b120*/  @!P1 BRA `(.L_x_7146) ;  /* 0xfffffffc00f09947 */ /* 0x001fea000383ffff */
[----:B------:R-:W-:Y:S05]  /*1b130*/  BRA `(.L_x_7145) ;  /* 0xffffff1000c07947 */ /* 0x000fea000383ffff */
.L_x_7153:
[----:B-1----:R1:W2:Y:S02]  /*1b140*/  SYNCS.PHASECHK.TRANS64.TRYWAIT P2, [R5+URZ+0x28830], R4 ;  /* 0x02883004050075a7 */ /* 0x0022a4000804017f */
[----:B--2---:R-:W-:Y:S05]  /*1b150*/  @!P2 NANOSLEEP.SYNCS 0x989680 ;  /* 0x009896800000a95d */ /* 0x004fea0003900000 */
[----:B------:R-:W2:Y:S02]  /*1b160*/  @!P2 SYNCS.PHASECHK.TRANS64 P2, [R5+URZ+0x28830], R4 ;  /* 0x028830040500a5a7 */ /* 0x000ea4000804007f */
[----:B--2---:R-:W-:Y:S05]  /*1b170*/  @!P2 BRA `(.L_x_7153) ;  /* 0xfffffffc00f0a947 */ /* 0x004fea000383ffff */
[----:B------:R-:W-:Y:S05]  /*1b180*/  BRA `(.L_x_7152) ;  /* 0xffffff3800407947 */ /* 0x000fea000383ffff */
.L_x_7157:
[----:B-1----:R1:W2:Y:S02]  /*1b190*/  SYNCS.PHASECHK.TRANS64.TRYWAIT P1, [R5+URZ+0x28850], R4 ;  /* 0x02885004050075a7 */ /* 0x0022a4000802017f */
[----:B--2---:R-:W-:Y:S05]  /*1b1a0*/  @!P1 NANOSLEEP.SYNCS 0x989680 ;  /* 0x009896800000995d */ /* 0x004fea0003900000 */
[----:B------:R-:W2:Y:S02]  /*1b1b0*/  @!P1 SYNCS.PHASECHK.TRANS64 P1, [R5+URZ+0x28850], R4 ;  /* 0x02885004050095a7 */ /* 0x000ea4000802007f */
[----:B--2---:R-:W-:Y:S05]  /*1b1c0*/  @!P1 BRA `(.L_x_7157) ;  /* 0xfffffffc00f09947 */ /* 0x004fea000383ffff */
[----:B------:R-:W-:Y:S05]  /*1b1d0*/  BRA `(.L_x_7154) ;  /* 0xffffff3c004c7947 */ /* 0x000fea000383ffff */
.L_x_7164:
[----:B-1----:R1:W2:Y:S02]  /*1b1e0*/  SYNCS.PHASECHK.TRANS64.TRYWAIT P1, [R13+URZ+0x28850], R0 ;  /* 0x028850000d0075a7 */ /* 0x0022a4000802017f */
[----:B--2---:R-:W-:Y:S05]  /*1b1f0*/  @!P1 NANOSLEEP.SYNCS 0x989680 ;  /* 0x009896800000995d */ /* 0x004fea0003900000 */
[----:B------:R-:W2:Y:S02]  /*1b200*/  @!P1 SYNCS.PHASECHK.TRANS64 P1, [R13+URZ+0x28850], R0 ;  /* 0x028850000d0095a7 */ /* 0x000ea4000802007f */
[----:B--2---:R-:W-:Y:S05]  /*1b210*/  @!P1 BRA `(.L_x_7164) ;  /* 0xfffffffc00f09947 */ /* 0x004fea000383ffff */
[----:B------:R-:W-:Y:S05]  /*1b220*/  BRA `(.L_x_7163) ;  /* 0xffffff58008c7947 */ /* 0x000fea000383ffff */
.L_x_7179:
[----:B------:R-:W-:Y:S01]  /*1b230*/  IMAD.MOV.U32 R13, RZ, RZ, R4 ;  /* 0x000000ffff0d7224 */ /* 0x000fe200078e0004 */
[----:B------:R-:W-:Y:S01]  /*1b240*/  MOV R12, RZ ;  /* 0x000000ff000c7202 */ /* 0x000fe20000000f00 */
[----:B------:R-:W-:Y:S02]  /*1b250*/  IMAD.MOV.U32 R11, RZ, RZ, 0x181f ;  /* 0x0000181fff0b7424 */ /* 0x000fe400078e00ff */
[----:B------:R-:W-:-:S07]  /*1b260*/  IMAD.MOV.U32 R15, RZ, RZ, -0x1 ;  /* 0xffffffffff0f7424 */ /* 0x000fce00078e00ff */
[----:B-1----:R-:W-:Y:S05]  /*1b270*/  WARPSYNC.COLLECTIVE R15, `(.L_x_7379) ;  /* 0x000000000f087348 */ /* 0x002fea0003c00000 */
[----:B------:R0:W2:Y:S02]  /*1b280*/  SHFL.IDX P6, R14, R13, R12, R11 ;  /* 0x0000000c0d0e7389 */ /* 0x0000a400000c000b */
[----:B012---:R-:W-:Y:S01]  /*1b290*/  ENDCOLLECTIVE ;  /* 0x000000000000791b */ /* 0x007fe20003800000 */
.L_x_7379:
[----:B------:R-:W-:Y:S02]  /*1b2a0*/  IMAD.MOV.U32 R13, RZ, RZ, R0 ;  /* 0x000000ffff0d7224 */ /* 0x000fe400078e0000 */
[----:B------:R-:W-:-:S07]  /*1b2b0*/  IMAD.MOV.U32 R3, RZ, RZ, R14 ;  /* 0x000000ffff037224 */ /* 0x000fce00078e000e */
[----:B------:R-:W-:Y:S05]  /*1b2c0*/  WARPSYNC.COLLECTIVE R15, `(.L_x_7380) ;  /* 0x000000000f087348 */ /* 0x000fea0003c00000 */
[----:B------:R0:W1:Y:S02]  /*1b2d0*/  SHFL.IDX P6, R14, R13, R12, R11 ;  /* 0x0000000c0d0e7389 */ /* 0x00006400000c000b */
[----:B01----:R-:W-:Y:S01]  /*1b2e0*/  ENDCOLLECTIVE ;  /* 0x000000000000791b */ /* 0x003fe20003800000 */
.L_x_7380:
[----:B------:R-:W-:Y:S05]  /*1b2f0*/  BRA `(.L_x_7381) ;  /* 0xffffff7c00c07947 */ /* 0x000fea000383ffff */
.L_x_7182:
[----:B------:R-:W-:Y:S01]  /*1b300*/  BSSY B1, `(.L_x_7382) ;  /* 0x0000008000017945 */ /* 0x000fe20003800000 */
[----:B------:R-:W-:Y:S02]  /*1b310*/  IMAD.MOV.U32 R13, RZ, RZ, R4 ;  /* 0x000000ffff0d7224 */ /* 0x000fe400078e0004 */
[----:B------:R-:W-:Y:S02]  /*1b320*/  IMAD.MOV.U32 R12, RZ, RZ, 0x1 ;  /* 0x00000001ff0c7424 */ /* 0x000fe400078e00ff */
[----:B----4-:R-:W-:Y:S02]  /*1b330*/  IMAD.MOV.U32 R11, RZ, RZ, 0x181f ;  /* 0x0000181fff0b7424 */ /* 0x010fe400078e00ff */
[----:B------:R-:W-:-:S07]  /*1b340*/  IMAD.MOV.U32 R15, RZ, RZ, -0x1 ;  /* 0xffffffffff0f7424 */ /* 0x000fce00078e00ff */
[----:B0123--:R-:W-:Y:S05]  /*1b350*/  WARPSYNC.COLLECTIVE R15, `(.L_x_7383) ;  /* 0x000000000f087348 */ /* 0x00ffea0003c00000 */
[----:B---3--:R3:W4:Y:S02]  /*1b360*/  SHFL.IDX P6, R14, R13, R12, R11 ;  /* 0x0000000c0d0e7389 */ /* 0x00872400000c000b */
[----:B01234-:R-:W-:Y:S01]  /*1b370*/  ENDCOLLECTIVE ;  /* 0x000000000000791b */ /* 0x01ffe20003800000 */
.L_x_7383:
[----:B------:R-:W-:Y:S05]  /*1b380*/  BSYNC B1 ;  /* 0x0000000000017941 */ /* 0x000fea0003800000 */
.L_x_7382:
        /* <DEDUP_REMOVED lines=8> */
.L_x_7384:
[----:B------:R-:W-:Y:S05]  /*1b410*/  BRA `(.L_x_7385) ;  /* 0xffffff7c00c07947 */ /* 0x000fea000383ffff */
.L_x_7185:
        /* <DEDUP_REMOVED lines=8> */
.L_x_7387:
[----:B------:R-:W-:Y:S05]  /*1b4a0*/  BSYNC B1 ;  /* 0x0000000000017941 */ /* 0x000fea0003800000 */
.L_x_7386:
        /* <DEDUP_REMOVED lines=8> */
.L_x_7388:
[----:B------:R-:W-:Y:S05]  /*1b530*/  BRA `(.L_x_7389) ;  /* 0xffffff7c00c07947 */ /* 0x000fea000383ffff */
.L_x_7188:
[----:B------:R-:W-:Y:S01]  /*1b540*/  BSSY B1, `(.L_x_7390) ;  /* 0x0000008000017945 */ /* 0x000fe20003800000 */
[----:B------:R-:W-:Y:S01]  /*1b550*/  IMAD.MOV.U32 R13, RZ, RZ, R4 ;  /* 0x000000ffff0d7224 */ /* 0x000fe200078e0004 */
[----:B------:R-:W-:Y:S01]  /*1b560*/  MOV R12, 0x3 ;  /* 0x00000003000c7802 */ /* 0x000fe20000000f00 */
[----:B0-----:R-:W-:Y:S02]  /*1b570*/  IMAD.MOV.U32 R11, RZ, RZ, 0x181f ;  /* 0x0000181fff0b7424 */ /* 0x001fe400078e00ff */
[----:B------:R-:W-:-:S07]  /*1b580*/  IMAD.MOV.U32 R15, RZ, RZ, -0x1 ;  /* 0xffffffffff0f7424 */ /* 0x000fce00078e00ff */
[----:B-1234-:R-:W-:Y:S05]  /*1b590*/  WARPSYNC.COLLECTIVE R15, `(.L_x_7391) ;  /* 0x000000000f087348 */ /* 0x01efea0003c00000 */
[----:B----4-:R0:W4:Y:S02]  /*1b5a0*/  SHFL.IDX P6, R14, R13, R12, R11 ;  /* 0x0000000c0d0e7389 */ /* 0x01012400000c000b */
[----:B01234-:R-:W-:Y:S01]  /*1b5b0*/  ENDCOLLECTIVE ;  /* 0x000000000000791b */ /* 0x01ffe20003800000 */
.L_x_7391:
[----:B------:R-:W-:Y:S05]  /*1b5c0*/  BSYNC B1 ;  /* 0x0000000000017941 */ /* 0x000fea0003800000 */
.L_x_7390:
        /* <DEDUP_REMOVED lines=8> */
.L_x_7392:
[----:B------:R-:W-:Y:S05]  /*1b650*/  BRA `(.L_x_7393) ;  /* 0xffffff7c00c07947 */ /* 0x000fea000383ffff */
.L_x_7205:
        /* <DEDUP_REMOVED lines=11> */
.L_x_7395:
[----:B------:R-:W-:Y:S05]  /*1b710*/  BSYNC B1 ;  /* 0x0000000000017941 */ /* 0x000fea0003800000 */
.L_x_7394:
[----:B------:R-:W-:Y:S05]  /*1b720*/  BRA `(.L_x_7396) ;  /* 0xffffff90002c7947 */ /* 0x000fea000383ffff */
.L_x_7207:
[----:B------:R-:W-:Y:S01]  /*1b730*/  BSSY B1, `(.L_x_7397) ;  /* 0x0000006000017945 */ /* 0x000fe20003800000 */
[----:B------:R-:W-:-:S07]  /*1b740*/  MOV R15, 0xffffffff ;  /* 0xffffffff000f7802 */ /* 0x000fce0000000f00 */
[----:B0-----:R-:W-:Y:S05]  /*1b750*/  WARPSYNC.COLLECTIVE R15, `(.L_x_7398) ;  /* 0x000000000f0c7348 */ /* 0x001fea0003c00000 */
[----:B------:R-:W-:Y:S02]  /*1b760*/  ELECT P6, UR62, PT ;  /* 0x00000000003e782f */ /* 0x000fe400038c0000 */
[----:B------:R-:W-:Y:S01]  /*1b770*/  MOV R14, UR62 ;  /* 0x0000003e000e7c02 */ /* 0x000fe20008000f00 */
[----:B0-----:R-:W-:Y:S10]  /*1b780*/  ENDCOLLECTIVE ;  /* 0x000000000000791b */ /* 0x001ff40003800000 */
.L_x_7398:
[----:B------:R-:W-:Y:S05]  /*1b790*/  BSYNC B1 ;  /* 0x0000000000017941 */ /* 0x000fea0003800000 */
.L_x_7397:
[----:B------:R-:W-:Y:S05]  /*1b7a0*/  BRA `(.L_x_7206) ;  /* 0xffffff9000247947 */ /* 0x000fea000383ffff */
.L_x_7209:
[----:B0-----:R0:W1:Y:S02]  /*1b7b0*/  SYNCS.PHASECHK.TRANS64.TRYWAIT P0, [R22+URZ+0x28820], R5 ;  /* 0x02882005160075a7 */ /* 0x001064000800017f */
[----:B-1----:R-:W-:Y:S05]  /*1b7c0*/  @!P0 NANOSLEEP.SYNCS 0x989680 ;  /* 0x009896800000895d */ /* 0x002fea0003900000 */
[----:B------:R-:W1:Y:S02]  /*1b7d0*/  @!P0 SYNCS.PHASECHK.TRANS64 P0, [R22+URZ+0x28820], R5 ;  /* 0x02882005160085a7 */ /* 0x000e64000800007f */
[----:B-1----:R-:W-:Y:S05]  /*1b7e0*/  @!P0 BRA `(.L_x_7209) ;  /* 0xfffffffc00f08947 */ /* 0x002fea000383ffff */
[----:B------:R-:W-:Y:S05]  /*1b7f0*/  BRA `(.L_x_7399) ;  /* 0xffffff9000347947 */ /* 0x000fea000383ffff */
.L_x_7213:
[----:B0-----:R0:W1:Y:S02]  /*1b800*/  SYNCS.PHASECHK.TRANS64.TRYWAIT P0, [R5+URZ+0x288a0], R6 ;  /* 0x0288a006050075a7 */ /* 0x001064000800017f */
[----:B-1----:R-:W-:Y:S05]  /*1b810*/  @!P0 NANOSLEEP.SYNCS 0x989680 ;  /* 0x009896800000895d */ /* 0x002fea0003900000 */
[----:B------:R-:W1:Y:S02]  /*1b820*/  @!P0 SYNCS.PHASECHK.TRANS64 P0, [R5+URZ+0x288a0], R6 ;  /* 0x0288a006050085a7 */ /* 0x000e64000800007f */
[----:B-1----:R-:W-:Y:S05]  /*1b830*/  @!P0 BRA `(.L_x_7213) ;  /* 0xfffffffc00f08947 */ /* 0x002fea000383ffff */
[----:B------:R-:W-:Y:S05]  /*1b840*/  BRA `(.L_x_7400) ;  /* 0xffffff90004c7947 */ /* 0x000fea000383ffff */
.L_x_7219:
[----:B-1----:R1:W2:Y:S02]  /*1b850*/  SYNCS.PHASECHK.TRANS64.TRYWAIT P0, [R5+URZ+0x288c0], R6 ;  /* 0x0288c006050075a7 */ /* 0x0022a4000800017f */
[----:B--2---:R-:W-:Y:S05]  /*1b860*/  @!P0 NANOSLEEP.SYNCS 0x989680 ;  /* 0x009896800000895d */ /* 0x004fea0003900000 */
[----:B------:R-:W2:Y:S02]  /*1b870*/  @!P0 SYNCS.PHASECHK.TRANS64 P0, [R5+URZ+0x288c0], R6 ;  /* 0x0288c006050085a7 */ /* 0x000ea4000800007f */
[----:B--2---:R-:W-:Y:S05]  /*1b880*/  @!P0 BRA `(.L_x_7219) ;  /* 0xfffffffc00f08947 */ /* 0x004fea000383ffff */
[----:B------:R-:W-:Y:S05]  /*1b890*/  BRA `(.L_x_7401) ;  /* 0xffffff94000c7947 */ /* 0x000fea000383ffff */
.L_x_7227:
[----:B-1----:R1:W2:Y:S02]  /*1b8a0*/  SYNCS.PHASECHK.TRANS64.TRYWAIT P1, [R8+URZ+0x288a0], R7 ;  /* 0x0288a007080075a7 */ /* 0x0022a4000802017f */
[----:B--2---:R-:W-:Y:S05]  /*1b8b0*/  @!P1 NANOSLEEP.SYNCS 0x989680 ;  /* 0x009896800000995d */ /* 0x004fea0003900000 */
[----:B------:R-:W2:Y:S02]  /*1b8c0*/  @!P1 SYNCS.PHASECHK.TRANS64 P1, [R8+URZ+0x288a0], R7 ;  /* 0x0288a007080095a7 */ /* 0x000ea4000802007f */
[----:B--2---:R-:W-:Y:S05]  /*1b8d0*/  @!P1 BRA `(.L_x_7227) ;  /* 0xfffffffc00f09947 */ /* 0x004fea000383ffff */
[----:B------:R-:W-:Y:S05]  /*1b8e0*/  BRA `(.L_x_7402) ;  /* 0xffffff9800087947 */ /* 0x000fea000383ffff */
.L_x_7233:
[----:B0-----:R0:W2:Y:S02]  /*1b8f0*/  SYNCS.PHASECHK.TRANS64.TRYWAIT P1, [R8+URZ+0x288c0], R7 ;  /* 0x0288c007080075a7 */ /* 0x0010a4000802017f */
[----:B--2---:R-:W-:Y:S05]  /*1b900*/  @!P1 NANOSLEEP.SYNCS 0x989680 ;  /* 0x009896800000995d */ /* 0x004fea0003900000 */
[----:B------:R-:W2:Y:S02]  /*1b910*/  @!P1 SYNCS.PHASECHK.TRANS64 P1, [R8+URZ+0x288c0], R7 ;  /* 0x0288c007080095a7 */ /* 0x000ea4000802007f */
[----:B--2---:R-:W-:Y:S05]  /*1b920*/  @!P1 BRA `(.L_x_7233) ;  /* 0xfffffffc00f09947 */ /* 0x004fea000383ffff */
[----:B------:R-:W-:Y:S05]  /*1b930*/  BRA `(.L_x_7403) ;  /* 0xffffff9800c07947 */ /* 0x000fea000383ffff */
.L_x_7247:
        /* <DEDUP_REMOVED lines=11> */
.L_x_7405:
[----:B------:R-:W-:Y:S05]  /*1b9f0*/  BSYNC B0 ;  /* 0x0000000000007941 */ /* 0x000fea0003800000 */
.L_x_7404:
[----:B------:R-:W-:Y:S05]  /*1ba00*/  BRA `(.L_x_7406) ;  /* 0xffffffa400807947 */ /* 0x000fea000383ffff */
.L_x_7250:
[----:B0-----:R0:W1:Y:S02]  /*1ba10*/  SYNCS.PHASECHK.TRANS64.TRYWAIT P0, [R7+URZ+0x28840], R2 ;  /* 0x02884002070075a7 */ /* 0x001064000800017f */
[----:B-1----:R-:W-:Y:S05]  /*1ba20*/  @!P0 NANOSLEEP.SYNCS 0x989680 ;  /* 0x009896800000895d */ /* 0x002fea0003900000 */
[----:B------:R-:W1:Y:S02]  /*1ba30*/  @!P0 SYNCS.PHASECHK.TRANS64 P0, [R7+URZ+0x28840], R2 ;  /* 0x02884002070085a7 */ /* 0x000e64000800007f */
[----:B-1----:R-:W-:Y:S05]  /*1ba40*/  @!P0 BRA `(.L_x_7250) ;  /* 0xfffffffc00f08947 */ /* 0x002fea000383ffff */
[----:B------:R-:W-:Y:S05]  /*1ba50*/  BRA `(.L_x_7407) ;  /* 0xffffffa400dc7947 */ /* 0x000fea000383ffff */
.L_x_7251:
        /* <DEDUP_REMOVED lines=8> */
.L_x_7409:
[----:B------:R-:W-:Y:S05]  /*1bae0*/  BSYNC B0 ;  /* 0x0000000000007941 */ /* 0x000fea0003800000 */
.L_x_7408:
        /* <DEDUP_REMOVED lines=9> */
.L_x_7410:
[----:B------:R-:W-:Y:S02]  /*1bb80*/  IMAD.MOV.U32 R13, RZ, RZ, R0 ;  /* 0x000000ffff0d7224 */ /* 0x000fe400078e0000 */
[----:B------:R-:W-:Y:S02]  /*1bb90*/  IMAD.MOV.U32 R12, RZ, RZ, 0x1 ;  /* 0x00000001ff0c7424 */ /* 0x000fe400078e00ff */
[----:B------:R-:W-:-:S07]  /*1bba0*/  IMAD.MOV.U32 R3, RZ, RZ, R14 ;  /* 0x000000ffff037224 */ /* 0x000fce00078e000e */
[----:B------:R-:W-:Y:S05]  /*1bbb0*/  WARPSYNC.COLLECTIVE R15, `(.L_x_7411) ;  /* 0x000000000f087348 */ /* 0x000fea0003c00000 */
[----:B------:R0:W1:Y:S02]  /*1bbc0*/  SHFL.IDX P6, R14, R13, R12, R11 ;  /* 0x0000000c0d0e7389 */ /* 0x00006400000c000b */
[----:B01----:R-:W-:Y:S01]  /*1bbd0*/  ENDCOLLECTIVE ;  /* 0x000000000000791b */ /* 0x003fe20003800000 */
.L_x_7411:
        /* <DEDUP_REMOVED lines=16> */
.L_x_7412:
[----:B------:R-:W-:Y:S01]  /*1bce0*/  @P0 IMAD R8, R5, 0x2, R22 ;  /* 0x0000000205080824 */ /* 0x000fe200078e0216 */
[----:B------:R-:W-:Y:S01]  /*1bcf0*/  MOV R13, R0 ;  /* 0x00000000000d7202 */ /* 0x000fe20000000f00 */
[----:B------:R-:W-:Y:S02]  /*1bd00*/  IMAD.MOV.U32 R12, RZ, RZ, 0x2 ;  /* 0x00000002ff0c7424 */ /* 0x000fe400078e00ff */
[----:B------:R-:W-:-:S07]  /*1bd10*/  IMAD.MOV.U32 R3, RZ, RZ, R14 ;  /* 0x000000ffff037224 */ /* 0x000fce00078e000e */
[----:B------:R-:W-:Y:S05]  /*1bd20*/  WARPSYNC.COLLECTIVE R15, `(.L_x_7413) ;  /* 0x000000000f087348 */ /* 0x000fea0003c00000 */
[----:B------:R0:W1:Y:S02]  /*1bd30*/  SHFL.IDX P6, R14, R13, R12, R11 ;  /* 0x0000000c0d0e7389 */ /* 0x00006400000c000b */
[----:B01----:R-:W-:Y:S01]  /*1bd40*/  ENDCOLLECTIVE ;  /* 0x000000000000791b */ /* 0x003fe20003800000 */
.L_x_7413:
        /* <DEDUP_REMOVED lines=16> */
.L_x_7414:
[----:B------:R-:W-:Y:S02]  /*1be50*/  @P0 IMAD R8, R5, 0x2, R22 ;  /* 0x0000000205080824 */ /* 0x000fe400078e0216 */
[----:B------:R-:W-:Y:S02]  /*1be60*/  IMAD.MOV.U32 R13, RZ, RZ, R0 ;  /* 0x000000ffff0d7224 */ /* 0x000fe400078e0000 */
[----:B------:R-:W-:Y:S02]  /*1be70*/  IMAD.MOV.U32 R12, RZ, RZ, 0x3 ;  /* 0x00000003ff0c7424 */ /* 0x000fe400078e00ff */
[----:B------:R-:W-:-:S07]  /*1be80*/  IMAD.MOV.U32 R3, RZ, RZ, R14 ;  /* 0x000000ffff037224 */ /* 0x000fce00078e000e */
[----:B------:R-:W-:Y:S05]  /*1be90*/  WARPSYNC.COLLECTIVE R15, `(.L_x_7415) ;  /* 0x000000000f087348 */ /* 0x000fea0003c00000 */
[----:B------:R0:W1:Y:S02]  /*1bea0*/  SHFL.IDX P6, R14, R13, R12, R11 ;  /* 0x0000000c0d0e7389 */ /* 0x00006400000c000b */
[----:B01----:R-:W-:Y:S01]  /*1beb0*/  ENDCOLLECTIVE ;  /* 0x000000000000791b */ /* 0x003fe20003800000 */
.L_x_7415:
        /* <DEDUP_REMOVED lines=16> */
.L_x_7416:
[----:B------:R-:W-:Y:S02]  /*1bfc0*/  @P0 IMAD R8, R5, 0x2, R22 ;  /* 0x0000000205080824 */ /* 0x000fe400078e0216 */
[----:B------:R-:W-:Y:S02]  /*1bfd0*/  IMAD.MOV.U32 R13, RZ, RZ, R0 ;  /* 0x000000ffff0d7224 */ /* 0x000fe400078e0000 */
[----:B------:R-:W-:Y:S02]  /*1bfe0*/  IMAD.MOV.U32 R12, RZ, RZ, 0x4 ;  /* 0x00000004ff0c7424 */ /* 0x000fe400078e00ff */
[----:B------:R-:W-:-:S07]  /*1bff0*/  IMAD.MOV.U32 R3, RZ, RZ, R14 ;  /* 0x000000ffff037224 */ /* 0x000fce00078e000e */
[----:B------:R-:W-:Y:S05]  /*1c000*/  WARPSYNC.COLLECTIVE R15, `(.L_x_7417) ;  /* 0x000000000f087348 */ /* 0x000fea0003c00000 */
[----:B------:R0:W1:Y:S02]  /*1c010*/  SHFL.IDX P6, R14, R13, R12, R11 ;  /* 0x0000000c0d0e7389 */ /* 0x00006400000c000b */
[----:B01----:R-:W-:Y:S01]  /*1c020*/  ENDCOLLECTIVE ;  /* 0x000000000000791b */ /* 0x003fe20003800000 */
.L_x_7417:
        /* <DEDUP_REMOVED lines=16> */
.L_x_7418:
[----:B------:R-:W-:Y:S02]  /*1c130*/  @P0 IMAD R8, R5, 0x2, R22 ;  /* 0x0000000205080824 */ /* 0x000fe400078e0216 */
[----:B------:R-:W-:Y:S02]  /*1c140*/  IMAD.MOV.U32 R13, RZ, RZ, R0 ;  /* 0x000000ffff0d7224 */ /* 0x000fe400078e0000 */
[----:B------:R-:W-:Y:S02]  /*1c150*/  IMAD.MOV.U32 R12, RZ, RZ, 0x5 ;  /* 0x00000005ff0c7424 */ /* 0x000fe400078e00ff */
[----:B------:R-:W-:-:S07]  /*1c160*/  IMAD.MOV.U32 R3, RZ, RZ, R14 ;  /* 0x000000ffff037224 */ /* 0x000fce00078e000e */
[----:B------:R-:W-:Y:S05]  /*1c170*/  WARPSYNC.COLLECTIVE R15, `(.L_x_7419) ;  /* 0x000000000f087348 */ /* 0x000fea0003c00000 */
[----:B------:R0:W1:Y:S02]  /*1c180*/  SHFL.IDX P6, R14, R13, R12, R11 ;  /* 0x0000000c0d0e7389 */ /* 0x00006400000c000b */
[----:B01----:R-:W-:Y:S01]  /*1c190*/  ENDCOLLECTIVE ;  /* 0x000000000000791b */ /* 0x003fe20003800000 */
.L_x_7419:
        /* <DEDUP_REMOVED lines=16> */
.L_x_7420:
[----:B------:R-:W-:Y:S02]  /*1c2a0*/  @P0 IMAD R8, R5, 0x2, R22 ;  /* 0x0000000205080824 */ /* 0x000fe400078e0216 */
[----:B------:R-:W-:Y:S02]  /*1c2b0*/  IMAD.MOV.U32 R13, RZ, RZ, R0 ;  /* 0x000000ffff0d7224 */ /* 0x000fe400078e0000 */
[----:B------:R-:W-:Y:S02]  /*1c2c0*/  IMAD.MOV.U32 R12, RZ, RZ, 0x6 ;  /* 0x00000006ff0c7424 */ /* 0x000fe400078e00ff */
[----:B------:R-:W-:-:S07]  /*1c2d0*/  IMAD.MOV.U32 R3, RZ, RZ, R14 ;  /* 0x000000ffff037224 */ /* 0x000fce00078e000e */
[----:B------:R-:W-:Y:S05]  /*1c2e0*/  WARPSYNC.COLLECTIVE R15, `(.L_x_7421) ;  /* 0x000000000f087348 */ /* 0x000fea0003c00000 */
[----:B------:R0:W1:Y:S02]  /*1c2f0*/  SHFL.IDX P6, R14, R13, R12, R11 ;  /* 0x0000000c0d0e7389 */ /* 0x00006400000c000b */
[----:B01----:R-:W-:Y:S01]  /*1c300*/  ENDCOLLECTIVE ;  /* 0x000000000000791b */ /* 0x003fe20003800000 */
.L_x_7421:
        /* <DEDUP_REMOVED lines=16> */
.L_x_7422:
[----:B------:R-:W-:Y:S02]  /*1c410*/  @P0 IMAD R8, R5, 0x2, R22 ;  /* 0x0000000205080824 */ /* 0x000fe400078e0216 */
[----:B------:R-:W-:Y:S01]  /*1c420*/  IMAD.MOV.U32 R13, RZ, RZ, R0 ;  /* 0x000000ffff0d7224 */ /* 0x000fe200078e0000 */
[----:B------:R-:W-:Y:S01]  /*1c430*/  MOV R12, 0x7 ;  /* 0x00000007000c7802 */ /* 0x000fe20000000f00 */
[----:B------:R-:W-:-:S07]  /*1c440*/  IMAD.MOV.U32 R3, RZ, RZ, R14 ;  /* 0x000000ffff037224 */ /* 0x000fce00078e000e */
[----:B------:R-:W-:Y:S05]  /*1c450*/  WARPSYNC.COLLECTIVE R15, `(.L_x_7423) ;  /* 0x000000000f087348 */ /* 0x000fea0003c00000 */
[----:B------:R0:W1:Y:S02]  /*1c460*/  SHFL.IDX P6, R14, R13, R12, R11 ;  /* 0x0000000c0d0e7389 */ /* 0x00006400000c000b */
[----:B01----:R-:W-:Y:S01]  /*1c470*/  ENDCOLLECTIVE ;  /* 0x000000000000791b */ /* 0x003fe20003800000 */
.L_x_7423:
        /* <DEDUP_REMOVED lines=10> */
.L_x_7424:
[----:B------:R-:W-:Y:S01]  /*1c520*/  @!PT LDS RZ, [RZ] ;  /* 0x00000000fffff984 */ /* 0x000fe20000000800 */
[----:B------:R-:W-:Y:S01]  /*1c530*/  @!PT LDS RZ, [RZ] ;  /* 0x00000000fffff984 */ /* 0x000fe20000000800 */
[----:B------:R-:W-:Y:S01]  /*1c540*/  @!PT LDS RZ, [RZ] ;  /* 0x00000000fffff984 */ /* 0x000fe20000000800 */
[----:B------:R-:W-:Y:S04]  /*1c550*/  @P0 LDGSTS.E.BYPASS.LTC128B.128 [R8+0x1b400], desc[UR38][R2.64], !P3 ;  /* 0x1b40000002080fae */ /* 0x000fe8000d901d66 */
[----:B------:R0:W-:Y:S02]  /*1c560*/  @P0 LDGSTS.E.BYPASS.LTC128B.128 [R8+0x1f400], desc[UR38][R2.64+0x80], !P2 ;  /* 0x1f40008002080fae */ /* 0x0001e4000d101d66 */
[----:B0-----:R-:W-:Y:S01]  /*1c570*/  IMAD.MOV.U32 R2, RZ, RZ, R14 ;  /* 0x000000ffff027224 */ /* 0x001fe200078e000e */
[----:B------:R-:W-:Y:S06]  /*1c580*/  BRA `(.L_x_7425) ;  /* 0xffffffa000c07947 */ /* 0x000fec000383ffff */
.L_x_7256:
        /* <DEDUP_REMOVED lines=9> */
.L_x_7426:
[C---:B------:R-:W-:Y:S01]  /*1c620*/  VIADD R7, R4.reuse, 0x10 ;  /* 0x0000001004077836 */ /* 0x040fe20000000000 */
[----:B------:R-:W-:Y:S01]  /*1c630*/  ISETP.GE.AND P3, PT, R4, R6, PT ;  /* 0x000000060400720c */ /* 0x000fe20003f66270 */
[----:B------:R-:W-:Y:S02]  /*1c640*/  IMAD.MOV.U32 R13, RZ, RZ, R0 ;  /* 0x000000ffff0d7224 */ /* 0x000fe400078e0000 */
[----:B------:R-:W-:-:S10]  /*1c650*/  IMAD.MOV.U32 R2, RZ, RZ, R14 ;  /* 0x000000ffff027224 */ /* 0x000fd400078e000e */
[----:B------:R-:W-:Y:S05]  /*1c660*/  WARPSYNC.COLLECTIVE R15, `(.L_x_7427) ;  /* 0x000000000f087348 */ /* 0x000fea0003c00000 */
[----:B------:R0:W1:Y:S02]  /*1c670*/  SHFL.IDX P6, R14, R13, R12, R11 ;  /* 0x0000000c0d0e7389 */ /* 0x00006400000c000b */
[----:B01----:R-:W-:Y:S01]  /*1c680*/  ENDCOLLECTIVE ;  /* 0x000000000000791b */ /* 0x003fe20003800000 */
.L_x_7427:
        /* <DEDUP_REMOVED lines=8> */
.L_x_7428:
[----:B------:R-:W-:Y:S01]  /*1c710*/  @!PT LDS RZ, [RZ] ;  /* 0x00000000fffff984 */ /* 0x000fe20000000800 */
[----:B------:R-:W-:Y:S01]  /*1c720*/  @!PT LDS RZ, [RZ] ;  /* 0x00000000fffff984 */ /* 0x000fe20000000800 */
[----:B------:R-:W-:Y:S01]  /*1c730*/  @!PT LDS RZ, [RZ] ;  /* 0x00000000fffff984 */ /* 0x000fe20000000800 */
[----:B------:R-:W-:Y:S04]  /*1c740*/  @!P3 LDGSTS.E.BYPASS.LTC128B.128 [R9+0x10400], desc[UR38][R2.64], !P0 ;  /* 0x104000000209bfae */ /* 0x000fe8000c101d66 */
[----:B------:R0:W-:Y:S01]  /*1c750*/  @!P3 LDGSTS.E.BYPASS.LTC128B.128 [R9+0x14400], desc[UR38][R2.64+0x80], !P1 ;  /* 0x144000800209bfae */ /* 0x0001e2000c901d66 */
[----:B------:R-:W-:Y:S01]  /*1c760*/  ISETP.GE.AND P3, PT, R7, R6, PT ;  /* 0x000000060700720c */ /* 0x000fe20003f66270 */
[----:B------:R-:W-:Y:S02]  /*1c770*/  IMAD.MOV.U32 R13, RZ, RZ, R0 ;  /* 0x000000ffff0d7224 */ /* 0x000fe400078e0000 */
[----:B0-----:R-:W-:-:S10]  /*1c780*/  IMAD.MOV.U32 R2, RZ, RZ, R14 ;  /* 0x000000ffff027224 */ /* 0x001fd400078e000e */
[----:B------:R-:W-:Y:S05]  /*1c790*/  WARPSYNC.COLLECTIVE R15, `(.L_x_7429) ;  /* 0x000000000f087348 */ /* 0x000fea0003c00000 */
[----:B------:R0:W1:Y:S02]  /*1c7a0*/  SHFL.IDX P6, R14, R13, R12, R11 ;  /* 0x0000000c0d0e7389 */ /* 0x00006400000c000b */
[----:B01----:R-:W-:Y:S01]  /*1c7b0*/  ENDCOLLECTIVE ;  /* 0x000000000000791b */ /* 0x003fe20003800000 */
.L_x_7429:
        /* <DEDUP_REMOVED lines=8> */
.L_x_7430:
[----:B------:R-:W-:Y:S02]  /*1c840*/  @!P3 IMAD.MOV.U32 R3, RZ, RZ, R7 ;  /* 0x000000ffff03b224 */ /* 0x000fe400078e0007 */
[----:B------:R-:W-:-:S03]  /*1c850*/  VIADD R7, R4, 0x20 ;  /* 0x0000002004077836 */ /* 0x000fc60000000000 */
[----:B------:R-:W-:Y:S01]  /*1c860*/  @!PT LDS RZ, [RZ] ;  /* 0x00000000fffff984 */ /* 0x000fe20000000800 */
[----:B------:R-:W-:Y:S01]  /*1c870*/  @!PT LDS RZ, [RZ] ;  /* 0x00000000fffff984 */ /* 0x000fe20000000800 */
[----:B------:R-:W-:Y:S01]  /*1c880*/  @!PT LDS RZ, [RZ] ;  /* 0x00000000fffff984 */ /* 0x000fe20000000800 */
[----:B------:R-:W-:Y:S04]  /*1c890*/  @!P3 LDGSTS.E.BYPASS.LTC128B.128 [R9+0x10c00], desc[UR38][R2.64], !P0 ;  /* 0x10c000000209bfae */ /* 0x000fe8000c101d66 */
[----:B------:R0:W-:Y:S01]  /*1c8a0*/  @!P3 LDGSTS.E.BYPASS.LTC128B.128 [R9+0x14c00], desc[UR38][R2.64+0x80], !P1 ;  /* 0x14c000800209bfae */ /* 0x0001e2000c901d66 */
[----:B------:R-:W-:Y:S01]  /*1c8b0*/  ISETP.GE.AND P3, PT, R7, R6, PT ;  /* 0x000000060700720c */ /* 0x000fe20003f66270 */
[----:B------:R-:W-:Y:S01]  /*1c8c0*/  IMAD.MOV.U32 R13, RZ, RZ, R0 ;  /* 0x000000ffff0d7224 */ /* 0x000fe200078e0000 */
[----:B0-----:R-:W-:-:S11]  /*1c8d0*/  MOV R2, R14 ;  /* 0x0000000e00027202 */ /* 0x001fd60000000f00 */
[----:B------:R-:W-:Y:S05]  /*1c8e0*/  WARPSYNC.COLLECTIVE R15, `(.L_x_7431) ;  /* 0x000000000f087348 */ /* 0x000fea0003c00000 */
[----:B------:R0:W1:Y:S02]  /*1c8f0*/  SHFL.IDX P6, R14, R13, R12, R11 ;  /* 0x0000000c0d0e7389 */ /* 0x00006400000c000b */
[----:B01----:R-:W-:Y:S01]  /*1c900*/  ENDCOLLECTIVE ;  /* 0x000000000000791b */ /* 0x003fe20003800000 */
.L_x_7431:
        /* <DEDUP_REMOVED lines=8> */
.L_x_7432:
        /* <DEDUP_REMOVED lines=13> */
.L_x_7433:
        /* <DEDUP_REMOVED lines=8> */
.L_x_7434:
[----:B------:R-:W-:Y:S01]  /*1cae0*/  @!P3 MOV R3, R7 ;  /* 0x000000070003b202 */ /* 0x000fe20000000f00 */
[----:B------:R-:W-:-:S04]  /*1caf0*/  VIADD R7, R4, 0x40 ;  /* 0x0000004004077836 */ /* 0x000fc80000000000 */
        /* <DEDUP_REMOVED lines=11> */
.L_x_7435:
        /* <DEDUP_REMOVED lines=8> */
.L_x_7436:
        /* <DEDUP_REMOVED lines=13> */
.L_x_7437:
        /* <DEDUP_REMOVED lines=8> */
.L_x_7438:
[----:B------:R-:W-:-:S05]  /*1cd80*/  @!P3 IMAD.MOV.U32 R3, RZ, RZ, R7 ;  /* 0x000000ffff03b224 */ /* 0x000fca00078e0007 */
[----:B------:R-:W-:Y:S01]  /*1cd90*/  @!PT LDS RZ, [RZ] ;  /* 0x00000000fffff984 */ /* 0x000fe20000000800 */
[----:B------:R-:W-:Y:S01]  /*1cda0*/  @!PT LDS RZ, [RZ] ;  /* 0x00000000fffff984 */ /* 0x000fe20000000800 */
[----:B------:R-:W-:Y:S01]  /*1cdb0*/  @!PT LDS RZ, [RZ] ;  /* 0x00000000fffff984 */ /* 0x000fe20000000800 */
[----:B------:R-:W-:Y:S04]  /*1cdc0*/  @!P3 LDGSTS.E.BYPASS.LTC128B.128 [R9+0x12c00], desc[UR38][R2.64], !P0 ;  /* 0x12c000000209bfae */ /* 0x000fe8000c101d66 */
[----:B------:R0:W-:Y:S01]  /*1cdd0*/  @!P3 LDGSTS.E.BYPASS.LTC128B.128 [R9+0x16c00], desc[UR38][R2.64+0x80], !P1 ;  /* 0x16c000800209bfae */ /* 0x0001e2000c901d66 */
[----:B------:R-:W-:Y:S02]  /*1cde0*/  IMAD.MOV.U32 R13, RZ, RZ, R0 ;  /* 0x000000ffff0d7224 */ /* 0x000fe400078e0000 */
[----:B0-----:R-:W-:Y:S02]  /*1cdf0*/  VIADD R3, R4, 0x60 ;  /* 0x0000006004037836 */ /* 0x001fe40000000000 */
[----:B------:R-:W-:-:S07]  /*1ce00*/  IMAD.MOV.U32 R2, RZ, RZ, R14 ;  /* 0x000000ffff027224 */ /* 0x000fce00078e000e */
[----:B------:R-:W-:Y:S05]  /*1ce10*/  WARPSYNC.COLLECTIVE R15, `(.L_x_7439) ;  /* 0x000000000f087348 */ /* 0x000fea0003c00000 */
[----:B------:R0:W1:Y:S02]  /*1ce20*/  SHFL.IDX P6, R14, R13, R12, R11 ;  /* 0x0000000c0d0e7389 */ /* 0x00006400000c000b */
[----:B01----:R-:W-:Y:S01]  /*1ce30*/  ENDCOLLECTIVE ;  /* 0x000000000000791b */ /* 0x003fe20003800000 */
.L_x_7439:
[----:B------:R-:W-:Y:S01]  /*1ce40*/  ISETP.GE.AND P3, PT, R3, R6, PT ;  /* 0x000000060300720c */ /* 0x000fe20003f66270 */
[----:B------:R-:W-:Y:S02]  /*1ce50*/  IMAD.MOV.U32 R13, RZ, RZ, R5 ;  /* 0x000000ffff0d7224 */ /* 0x000fe400078e0005 */
[----:B------:R-:W-:-:S10]  /*1ce60*/  IMAD.MOV.U32 R12, RZ, RZ, 0x7 ;  /* 0x00000007ff0c7424 */ /* 0x000fd400078e00ff */
[----:B------:R-:W-:-:S05]  /*1ce70*/  @!P3 LEA R14, P2, R31, R14, 0x1 ;  /* 0x0000000e1f0eb211 */ /* 0x000fca00078408ff */
[----:B------:R-:W-:Y:S02]  /*1ce80*/  @!P3 IMAD.X R7, RZ, RZ, R2, P2 ;  /* 0x000000ffff07b224 */ /* 0x000fe400010e0602 */
[----:B------:R-:W-:-:S07]  /*1ce90*/  @!P3 IMAD.MOV.U32 R2, RZ, RZ, R14 ;  /* 0x000000ffff02b224 */ /* 0x000fce00078e000e */
[----:B------:R-:W-:Y:S05]  /*1cea0*/  WARPSYNC.COLLECTIVE R15, `(.L_x_7440) ;  /* 0x000000000f087348 */ /* 0x000fea0003c00000 */
[----:B------:R0:W1:Y:S02]  /*1ceb0*/  SHFL.IDX P6, R14, R13, R12, R11 ;  /* 0x0000000c0d0e7389 */ /* 0x00006400000c000b */
[----:B01----:R-:W-:Y:S01]  /*1cec0*/  ENDCOLLECTIVE ;  /* 0x000000000000791b */ /* 0x003fe20003800000 */
.L_x_7440:
[----:B------:R-:W-:-:S05]  /*1ced0*/  @!P3 MOV R3, R7 ;  /* 0x000000070003b202 */ /* 0x000fca0000000f00 */
        /* <DEDUP_REMOVED lines=10> */
.L_x_7441:
[----:B------:R-:W-:Y:S05]  /*1cf80*/  BRA `(.L_x_7442) ;  /* 0xffffffa4002c7947 */ /* 0x000fea000383ffff */
.L_x_7261:
[----:B0-----:R0:W1:Y:S02]  /*1cf90*/  SYNCS.PHASECHK.TRANS64.TRYWAIT P0, [R22+URZ+0x28820], R3 ;  /* 0x02882003160075a7 */ /* 0x001064000800017f */
[----:B-1----:R-:W-:Y:S05]  /*1cfa0*/  @!P0 NANOSLEEP.SYNCS 0x989680 ;  /* 0x009896800000895d */ /* 0x002fea0003900000 */
[----:B------:R-:W1:Y:S02]  /*1cfb0*/  @!P0 SYNCS.PHASECHK.TRANS64 P0, [R22+URZ+0x28820], R3 ;  /* 0x02882003160085a7 */ /* 0x000e64000800007f */
[----:B-1----:R-:W-:Y:S05]  /*1cfc0*/  @!P0 BRA `(.L_x_7261) ;  /* 0xfffffffc00f08947 */ /* 0x002fea000383ffff */
[----:B------:R-:W-:Y:S05]  /*1cfd0*/  BRA `(.L_x_7443) ;  /* 0xffffffa4009c7947 */ /* 0x000fea000383ffff */
.L_x_7266:
[----:B0-----:R0:W1:Y:S02]  /*1cfe0*/  SYNCS.PHASECHK.TRANS64.TRYWAIT P0, [R6+URZ+0x28840], R3 ;  /* 0x02884003060075a7 */ /* 0x001064000800017f */
[----:B-1----:R-:W-:Y:S05]  /*1cff0*/  @!P0 NANOSLEEP.SYNCS 0x989680 ;  /* 0x009896800000895d */ /* 0x002fea0003900000 */
[----:B------:R-:W1:Y:S02]  /*1d000*/  @!P0 SYNCS.PHASECHK.TRANS64 P0, [R6+URZ+0x28840], R3 ;  /* 0x02884003060085a7 */ /* 0x000e64000800007f */
[----:B-1----:R-:W-:Y:S05]  /*1d010*/  @!P0 BRA `(.L_x_7266) ;  /* 0xfffffffc00f08947 */ /* 0x002fea000383ffff */
[----:B------:R-:W-:Y:S05]  /*1d020*/  BRA `(.L_x_7444) ;  /* 0xffffffa8006c7947 */ /* 0x000fea000383ffff */
.L_x_7267:
        /* <DEDUP_REMOVED lines=8> */
.L_x_7446:
[----:B------:R-:W-:Y:S05]  /*1d0b0*/  BSYNC B1 ;  /* 0x0000000000017941 */ /* 0x000fea0003800000 */
.L_x_7445:
[----:B------:R-:W-:Y:S01]  /*1d0c0*/  IMAD.MOV.U32 R13, RZ, RZ, R7 ;  /* 0x000000ffff0d7224 */ /* 0x000fe200078e0007 */
[----:B------:R-:W-:Y:S01]  /*1d0d0*/  MOV R11, 0x181f ;  /* 0x0000181f000b7802 */ /* 0x000fe20000000f00 */
[----:B------:R-:W-:Y:S02]  /*1d0e0*/  IMAD.MOV.U32 R12, RZ, RZ, RZ ;  /* 0x000000ffff0c7224 */ /* 0x000fe400078e00ff */
[----:B------:R-:W-:Y:S02]  /*1d0f0*/  IMAD.MOV.U32 R15, RZ, RZ, -0x1 ;  /* 0xffffffffff0f7424 */ /* 0x000fe400078e00ff */
[----:B------:R-:W-:Y:S02]  /*1d100*/  IMAD.MOV.U32 R3, RZ, RZ, R14 ;  /* 0x000000ffff037224 */ /* 0x000fe400078e000e */
[----:B------:R-:W-:-:S07]  /*1d110*/  IMAD.SHL.U32 R5, R31, 0x2, RZ ;  /* 0x000000021f057824 */ /* 0x000fce00078e00ff */
[----:B------:R-:W-:Y:S05]  /*1d120*/  WARPSYNC.COLLECTIVE R15, `(.L_x_7447) ;  /* 0x000000000f087348 */ /* 0x000fea0003c00000 */
[----:B------:R0:W1:Y:S02]  /*1d130*/  SHFL.IDX P6, R14, R13, R12, R11 ;  /* 0x0000000c0d0e7389 */ /* 0x00006400000c000b */
[----:B01----:R-:W-:Y:S01]  /*1d140*/  ENDCOLLECTIVE ;  /* 0x000000000000791b */ /* 0x003fe20003800000 */
.L_x_7447:
[----:B------:R-:W-:Y:S02]  /*1d150*/  IMAD R8, R8, 0x2, R22 ;  /* 0x0000000208087824 */ /* 0x000fe400078e0216 */
[----:B------:R-:W-:Y:S02]  /*1d160*/  IMAD.MOV.U32 R13, RZ, RZ, R9 ;  /* 0x000000ffff0d7224 */ /* 0x000fe400078e0009 */
[----:B------:R-:W-:Y:S02]  /*1d170*/  IMAD.MOV.U32 R12, RZ, RZ, 0x1 ;  /* 0x00000001ff0c7424 */ /* 0x000fe400078e00ff */
[----:B------:R-:W-:-:S07]  /*1d180*/  IMAD.MOV.U32 R2, RZ, RZ, R14 ;  /* 0x000000ffff027224 */ /* 0x000fce00078e000e */
[----:B------:R-:W-:Y:S05]  /*1d190*/  WARPSYNC.COLLECTIVE R15, `(.L_x_7448) ;  /* 0x000000000f087348 */ /* 0x000fea0003c00000 */
[----:B------:R0:W1:Y:S02]  /*1d1a0*/  SHFL.IDX P6, R14, R13, R12, R11 ;  /* 0x0000000c0d0e7389 */ /* 0x00006400000c000b */
[----:B01----:R-:W-:Y:S01]  /*1d1b0*/  ENDCOLLECTIVE ;  /* 0x000000000000791b */ /* 0x003fe20003800000 */
.L_x_7448:
        /* <DEDUP_REMOVED lines=12> */
.L_x_7449:
[----:B------:R-:W-:Y:S01]  /*1d280*/  MOV R13, R9 ;  /* 0x00000009000d7202 */ /* 0x000fe20000000f00 */
[----:B------:R-:W-:Y:S02]  /*1d290*/  IMAD.MOV.U32 R12, RZ, RZ, 0x2 ;  /* 0x00000002ff0c7424 */ /* 0x000fe400078e00ff */
[----:B------:R-:W-:-:S07]  /*1d2a0*/  IMAD.MOV.U32 R2, RZ, RZ, R14 ;  /* 0x000000ffff027224 */ /* 0x000fce00078e000e */
[----:B------:R-:W-:Y:S05]  /*1d2b0*/  WARPSYNC.COLLECTIVE R15, `(.L_x_7450) ;  /* 0x000000000f087348 */ /* 0x000fea0003c00000 */
[----:B------:R0:W1:Y:S02]  /*1d2c0*/  SHFL.IDX P6, R14, R13, R12, R11 ;  /* 0x0000000c0d0e7389 */ /* 0x00006400000c000b */
[----:B01----:R-:W-:Y:S01]  /*1d2d0*/  ENDCOLLECTIVE ;  /* 0x000000000000791b */ /* 0x003fe20003800000 */
.L_x_7450:
        /* <DEDUP_REMOVED lines=12> */
.L_x_7451:
[----:B------:R-:W-:Y:S02]  /*1d3a0*/  IMAD.MOV.U32 R13, RZ, RZ, R9 ;  /* 0x000000ffff0d7224 */ /* 0x000fe400078e0009 */
[----:B------:R-:W-:Y:S02]  /*1d3b0*/  IMAD.MOV.U32 R12, RZ, RZ, 0x3 ;  /* 0x00000003ff0c7424 */ /* 0x000fe400078e00ff */
[----:B------:R-:W-:-:S07]  /*1d3c0*/  IMAD.MOV.U32 R2, RZ, RZ, R14 ;  /* 0x000000ffff027224 */ /* 0x000fce00078e000e */
[----:B------:R-:W-:Y:S05]  /*1d3d0*/  WARPSYNC.COLLECTIVE R15, `(.L_x_7452) ;  /* 0x000000000f087348 */ /* 0x000fea0003c00000 */
[----:B------:R0:W1:Y:S02]  /*1d3e0*/  SHFL.IDX P6, R14, R13, R12, R11 ;  /* 0x0000000c0d0e7389 */ /* 0x00006400000c000b */
[----:B01----:R-:W-:Y:S01]  /*1d3f0*/  ENDCOLLECTIVE ;  /* 0x000000000000791b */ /* 0x003fe20003800000 */
.L_x_7452:
        /* <DEDUP_REMOVED lines=12> */
.L_x_7453:
[----:B------:R-:W-:Y:S01]  /*1d4c0*/  MOV R13, R9 ;  /* 0x00000009000d7202 */ /* 0x000fe20000000f00 */
[----:B------:R-:W-:Y:S02]  /*1d4d0*/  IMAD.MOV.U32 R12, RZ, RZ, 0x4 ;  /* 0x00000004ff0c7424 */ /* 0x000fe400078e00ff */
[----:B------:R-:W-:-:S07]  /*1d4e0*/  IMAD.MOV.U32 R2, RZ, RZ, R14 ;  /* 0x000000ffff027224 */ /* 0x000fce00078e000e */
[----:B------:R-:W-:Y:S05]  /*1d4f0*/  WARPSYNC.COLLECTIVE R15, `(.L_x_7454) ;  /* 0x000000000f087348 */ /* 0x000fea0003c00000 */
[----:B------:R0:W1:Y:S02]  /*1d500*/  SHFL.IDX P6, R14, R13, R12, R11 ;  /* 0x0000000c0d0e7389 */ /* 0x00006400000c000b */
[----:B01----:R-:W-:Y:S01]  /*1d510*/  ENDCOLLECTIVE ;  /* 0x000000000000791b */ /* 0x003fe20003800000 */
.L_x_7454:
        /* <DEDUP_REMOVED lines=12> */
.L_x_7455:
[----:B------:R-:W-:Y:S02]  /*1d5e0*/  IMAD.MOV.U32 R13, RZ, RZ, R9 ;  /* 0x000000ffff0d7224 */ /* 0x000fe400078e0009 */
[----:B------:R-:W-:Y:S02]  /*1d5f0*/  IMAD.MOV.U32 R12, RZ, RZ, 0x5 ;  /* 0x00000005ff0c7424 */ /* 0x000fe400078e00ff */
[----:B------:R-:W-:-:S07]  /*1d600*/  IMAD.MOV.U32 R2, RZ, RZ, R14 ;  /* 0x000000ffff027224 */ /* 0x000fce00078e000e */
[----:B------:R-:W-:Y:S05]  /*1d610*/  WARPSYNC.COLLECTIVE R15, `(.L_x_7456) ;  /* 0x000000000f087348 */ /* 0x000fea0003c00000 */
[----:B------:R0:W1:Y:S02]  /*1d620*/  SHFL.IDX P6, R14, R13, R12, R11 ;  /* 0x0000000c0d0e7389 */ /* 0x00006400000c000b */
[----:B01----:R-:W-:Y:S01]  /*1d630*/  ENDCOLLECTIVE ;  /* 0x000000000000791b */ /* 0x003fe20003800000 */
.L_x_7456:
        /* <DEDUP_REMOVED lines=12> */
.L_x_7457:
[----:B------:R-:W-:Y:S01]  /*1d700*/  MOV R13, R9 ;  /* 0x00000009000d7202 */ /* 0x000fe20000000f00 */
[----:B------:R-:W-:Y:S02]  /*1d710*/  IMAD.MOV.U32 R12, RZ, RZ, 0x6 ;  /* 0x00000006ff0c7424 */ /* 0x000fe400078e00ff */
[----:B------:R-:W-:-:S07]  /*1d720*/  IMAD.MOV.U32 R2, RZ, RZ, R14 ;  /* 0x000000ffff027224 */ /* 0x000fce00078e000e */
[----:B------:R-:W-:Y:S05]  /*1d730*/  WARPSYNC.COLLECTIVE R15, `(.L_x_7458) ;  /* 0x000000000f087348 */ /* 0x000fea0003c00000 */
[----:B------:R0:W1:Y:S02]  /*1d740*/  SHFL.IDX P6, R14, R13, R12, R11 ;  /* 0x0000000c0d0e7389 */ /* 0x00006400000c000b */
[----:B01----:R-:W-:Y:S01]  /*1d750*/  ENDCOLLECTIVE ;  /* 0x000000000000791b */ /* 0x003fe20003800000 */
.L_x_7458:
        /* <DEDUP_REMOVED lines=12> */
.L_x_7459:
[----:B------:R-:W-:Y:S02]  /*1d820*/  IMAD.MOV.U32 R13, RZ, RZ, R9 ;  /* 0x000000ffff0d7224 */ /* 0x000fe400078e0009 */
[----:B------:R-:W-:Y:S02]  /*1d830*/  IMAD.MOV.U32 R12, RZ, RZ, 0x7 ;  /* 0x00000007ff0c7424 */ /* 0x000fe400078e00ff */
[----:B------:R-:W-:-:S07]  /*1d840*/  IMAD.MOV.U32 R2, RZ, RZ, R14 ;  /* 0x000000ffff027224 */ /* 0x000fce00078e000e */
[----:B------:R-:W-:Y:S05]  /*1d850*/  WARPSYNC.COLLECTIVE R15, `(.L_x_7460) ;  /* 0x000000000f087348 */ /* 0x000fea0003c00000 */
[----:B------:R0:W1:Y:S02]  /*1d860*/  SHFL.IDX P6, R14, R13, R12, R11 ;  /* 0x0000000c0d0e7389 */ /* 0x00006400000c000b */
[----:B01----:R-:W-:Y:S01]  /*1d870*/  ENDCOLLECTIVE ;  /* 0x000000000000791b */ /* 0x003fe20003800000 */
.L_x_7460:
        /* <DEDUP_REMOVED lines=12> */
.L_x_7461:
[----:B------:R-:W-:Y:S01]  /*1d940*/  IMAD.MOV.U32 R2, RZ, RZ, R14 ;  /* 0x000000ffff027224 */ /* 0x000fe200078e000e */
[----:B------:R-:W-:Y:S06]  /*1d950*/  BRA `(.L_x_7462) ;  /* 0xffffffa400407947 */ /* 0x000fec000383ffff */
.L_x_7272:
[----:B-1----:R1:W2:Y:S02]  /*1d960*/  SYNCS.PHASECHK.TRANS64.TRYWAIT P0, [R6+URZ+0x28860], R2 ;  /* 0x02886002060075a7 */ /* 0x0022a4000800017f */
[----:B--2---:R-:W-:Y:S05]  /*1d970*/  @!P0 NANOSLEEP.SYNCS 0x989680 ;  /* 0x009896800000895d */ /* 0x004fea0003900000 */
[----:B------:R-:W2:Y:S02]  /*1d980*/  @!P0 SYNCS.PHASECHK.TRANS64 P0, [R6+URZ+0x28860], R2 ;  /* 0x02886002060085a7 */ /* 0x000ea4000800007f */
[----:B--2---:R-:W-:Y:S05]  /*1d990*/  @!P0 BRA `(.L_x_7272) ;  /* 0xfffffffc00f08947 */ /* 0x004fea000383ffff */
[----:B------:R-:W-:Y:S05]  /*1d9a0*/  BRA `(.L_x_7463) ;  /* 0xffffffa4009c7947 */ /* 0x000fea000383ffff */
.L_x_7273:
[----:B------:R-:W-:Y:S01]  /*1d9b0*/  BSSY B1, `(.L_x_7464) ;  /* 0x0000008000017945 */ /* 0x000fe20003800000 */
[----:B------:R-:W-:Y:S01]  /*1d9c0*/  IMAD.MOV.U32 R13, RZ, RZ, R24 ;  /* 0x000000ffff0d7224 */ /* 0x000fe200078e0018 */
[----:B------:R-:W-:Y:S01]  /*1d9d0*/  MOV R12, RZ ;  /* 0x000000ff000c7202 */ /* 0x000fe20000000f00 */
[----:B------:R-:W-:Y:S02]  /*1d9e0*/  IMAD.MOV.U32 R11, RZ, RZ, 0x181f ;  /* 0x0000181fff0b7424 */ /* 0x000fe400078e00ff */
[----:B------:R-:W-:-:S07]  /*1d9f0*/  IMAD.MOV.U32 R15, RZ, RZ, -0x1 ;  /* 0xffffffffff0f7424 */ /* 0x000fce00078e00ff */
[----:B-1----:R-:W-:Y:S05]  /*1da00*/  WARPSYNC.COLLECTIVE R15, `(.L_x_7465) ;  /* 0x000000000f087348 */ /* 0x002fea0003c00000 */
[----:B------:R0:W2:Y:S02]  /*1da10*/  SHFL.IDX P6, R14, R13, R12, R11 ;  /* 0x0000000c0d0e7389 */ /* 0x0000a400000c000b */
[----:B012---:R-:W-:Y:S01]  /*1da20*/  ENDCOLLECTIVE ;  /* 0x000000000000791b */ /* 0x007fe20003800000 */
.L_x_7465:
[----:B------:R-:W-:Y:S05]  /*1da30*/  BSYNC B1 ;  /* 0x0000000000017941 */ /* 0x000fea0003800000 */
.L_x_7464:
        /* <DEDUP_REMOVED lines=9> */
.L_x_7466:
[----:B------:R-:W-:Y:S01]  /*1dad0*/  IMAD.MOV.U32 R13, RZ, RZ, R24 ;  /* 0x000000ffff0d7224 */ /* 0x000fe200078e0018 */
[----:B------:R-:W-:Y:S01]  /*1dae0*/  MOV R12, 0x1 ;  /* 0x00000001000c7802 */ /* 0x000fe20000000f00 */
[----:B------:R-:W-:-:S07]  /*1daf0*/  IMAD.MOV.U32 R2, RZ, RZ, R14 ;  /* 0x000000ffff027224 */ /* 0x000fce00078e000e */
[----:B------:R-:W-:Y:S05]  /*1db00*/  WARPSYNC.COLLECTIVE R15, `(.L_x_7467) ;  /* 0x000000000f087348 */ /* 0x000fea0003c00000 */
[----:B------:R0:W1:Y:S02]  /*1db10*/  SHFL.IDX P6, R14, R13, R12, R11 ;  /* 0x0000000c0d0e7389 */ /* 0x00006400000c000b */
[----:B01----:R-:W-:Y:S01]  /*1db20*/  ENDCOLLECTIVE ;  /* 0x000000000000791b */ /* 0x003fe20003800000 */
.L_x_7467:
        /* <DEDUP_REMOVED lines=14> */
.L_x_7468:
[----:B------:R-:W-:Y:S02]  /*1dc10*/  IMAD.MOV.U32 R13, RZ, RZ, R24 ;  /* 0x000000ffff0d7224 */ /* 0x000fe400078e0018 */
[----:B------:R-:W-:Y:S02]  /*1dc20*/  IMAD.MOV.U32 R12, RZ, RZ, 0x2 ;  /* 0x00000002ff0c7424 */ /* 0x000fe400078e00ff */
[----:B------:R-:W-:-:S07]  /*1dc30*/  IMAD.MOV.U32 R2, RZ, RZ, R14 ;  /* 0x000000ffff027224 */ /* 0x000fce00078e000e */
[----:B------:R-:W-:Y:S05]  /*1dc40*/  WARPSYNC.COLLECTIVE R15, `(.L_x_7469) ;  /* 0x000000000f087348 */ /* 0x000fea0003c00000 */
[----:B------:R0:W1:Y:S02]  /*1dc50*/  SHFL.IDX P6, R14, R13, R12, R11 ;  /* 0x0000000c0d0e7389 */ /* 0x00006400000c000b */
[----:B01----:R-:W-:Y:S01]  /*1dc60*/  ENDCOLLECTIVE ;  /* 0x000000000000791b */ /* 0x003fe20003800000 */
.L_x_7469:
        /* <DEDUP_REMOVED lines=14> */
.L_x_7470:
[----:B------:R-:W-:Y:S01]  /*1dd50*/  IMAD.MOV.U32 R13, RZ, RZ, R24 ;  /* 0x000000ffff0d7224 */ /* 0x000fe200078e0018 */
[----:B------:R-:W-:Y:S01]  /*1dd60*/  MOV R12, 0x3 ;  /* 0x00000003000c7802 */ /* 0x000fe20000000f00 */
[----:B------:R-:W-:-:S07]  /*1dd70*/  IMAD.MOV.U32 R2, RZ, RZ, R14 ;  /* 0x000000ffff027224 */ /* 0x000fce00078e000e */
[----:B------:R-:W-:Y:S05]  /*1dd80*/  WARPSYNC.COLLECTIVE R15, `(.L_x_7471) ;  /* 0x000000000f087348 */ /* 0x000fea0003c00000 */
[----:B------:R0:W1:Y:S02]  /*1dd90*/  SHFL.IDX P6, R14, R13, R12, R11 ;  /* 0x0000000c0d0e7389 */ /* 0x00006400000c000b */
[----:B01----:R-:W-:Y:S01]  /*1dda0*/  ENDCOLLECTIVE ;  /* 0x000000000000791b */ /* 0x003fe20003800000 */
.L_x_7471:
        /* <DEDUP_REMOVED lines=14> */
.L_x_7472:
[----:B------:R-:W-:Y:S02]  /*1de90*/  IMAD.MOV.U32 R13, RZ, RZ, R24 ;  /* 0x000000ffff0d7224 */ /* 0x000fe400078e0018 */
[----:B------:R-:W-:Y:S02]  /*1dea0*/  IMAD.MOV.U32 R12, RZ, RZ, 0x4 ;  /* 0x00000004ff0c7424 */ /* 0x000fe400078e00ff */
[----:B------:R-:W-:-:S07]  /*1deb0*/  IMAD.MOV.U32 R2, RZ, RZ, R14 ;  /* 0x000000ffff027224 */ /* 0x000fce00078e000e */
[----:B------:R-:W-:Y:S05]  /*1dec0*/  WARPSYNC.COLLECTIVE R15, `(.L_x_7473) ;  /* 0x000000000f087348 */ /* 0x000fea0003c00000 */
[----:B------:R0:W1:Y:S02]  /*1ded0*/  SHFL.IDX P6, R14, R13, R12, R11 ;  /* 0x0000000c0d0e7389 */ /* 0x00006400000c000b */
[----:B01----:R-:W-:Y:S01]  /*1dee0*/  ENDCOLLECTIVE ;  /* 0x000000000000791b */ /* 0x003fe20003800000 */
.L_x_7473:
        /* <DEDUP_REMOVED lines=14> */
.L_x_7474:
[----:B------:R-:W-:Y:S01]  /*1dfd0*/  IMAD.MOV.U32 R13, RZ, RZ, R24 ;  /* 0x000000ffff0d7224 */ /* 0x000fe200078e0018 */
[----:B------:R-:W-:Y:S01]  /*1dfe0*/  MOV R12, 0x5 ;  /* 0x00000005000c7802 */ /* 0x000fe20000000f00 */
[----:B------:R-:W-:-:S07]  /*1dff0*/  IMAD.MOV.U32 R2, RZ, RZ, R14 ;  /* 0x000000ffff027224 */ /* 0x000fce00078e000e */
[----:B------:R-:W-:Y:S05]  /*1e000*/  WARPSYNC.COLLECTIVE R15, `(.L_x_7475) ;  /* 0x000000000f087348 */ /* 0x000fea0003c00000 */
[----:B------:R0:W1:Y:S02]  /*1e010*/  SHFL.IDX P6, R14, R13, R12, R11 ;  /* 0x0000000c0d0e7389 */ /* 0x00006400000c000b */
[----:B01----:R-:W-:Y:S01]  /*1e020*/  ENDCOLLECTIVE ;  /* 0x000000000000791b */ /* 0x003fe20003800000 */
.L_x_7475:
        /* <DEDUP_REMOVED lines=14> */
.L_x_7476:
[----:B------:R-:W-:Y:S02]  /*1e110*/  IMAD.MOV.U32 R13, RZ, RZ, R24 ;  /* 0x000000ffff0d7224 */ /* 0x000fe400078e0018 */
[----:B------:R-:W-:Y:S02]  /*1e120*/  IMAD.MOV.U32 R12, RZ, RZ, 0x6 ;  /* 0x00000006ff0c7424 */ /* 0x000fe400078e00ff */
[----:B------:R-:W-:-:S07]  /*1e130*/  IMAD.MOV.U32 R2, RZ, RZ, R14 ;  /* 0x000000ffff027224 */ /* 0x000fce00078e000e */
[----:B------:R-:W-:Y:S05]  /*1e140*/  WARPSYNC.COLLECTIVE R15, `(.L_x_7477) ;  /* 0x000000000f087348 */ /* 0x000fea0003c00000 */
[----:B------:R0:W1:Y:S02]  /*1e150*/  SHFL.IDX P6, R14, R13, R12, R11 ;  /* 0x0000000c0d0e7389 */ /* 0x00006400000c000b */
[----:B01----:R-:W-:Y:S01]  /*1e160*/  ENDCOLLECTIVE ;  /* 0x000000000000791b */ /* 0x003fe20003800000 */
.L_x_7477:
        /* <DEDUP_REMOVED lines=14> */
.L_x_7478:
[----:B------:R-:W-:Y:S01]  /*1e250*/  IMAD.MOV.U32 R13, RZ, RZ, R24 ;  /* 0x000000ffff0d7224 */ /* 0x000fe200078e0018 */
[----:B------:R-:W-:Y:S01]  /*1e260*/  MOV R12, 0x7 ;  /* 0x00000007000c7802 */ /* 0x000fe20000000f00 */
[----:B------:R-:W-:-:S07]  /*1e270*/  IMAD.MOV.U32 R2, RZ, RZ, R14 ;  /* 0x000000ffff027224 */ /* 0x000fce00078e000e */
[----:B------:R-:W-:Y:S05]  /*1e280*/  WARPSYNC.COLLECTIVE R15, `(.L_x_7479) ;  /* 0x000000000f087348 */ /* 0x000fea0003c00000 */
[----:B------:R0:W1:Y:S02]  /*1e290*/  SHFL.IDX P6, R14, R13, R12, R11 ;  /* 0x0000000c0d0e7389 */ /* 0x00006400000c000b */
[----:B01----:R-:W-:Y:S01]  /*1e2a0*/  ENDCOLLECTIVE ;  /* 0x000000000000791b */ /* 0x003fe20003800000 */
.L_x_7479:
        /* <DEDUP_REMOVED lines=13> */
.L_x_7480:
[----:B------:R-:W-:Y:S01]  /*1e380*/  @!PT LDS RZ, [RZ] ;  /* 0x00000000fffff984 */ /* 0x000fe20000000800 */
[----:B------:R-:W-:Y:S01]  /*1e390*/  @!PT LDS RZ, [RZ] ;  /* 0x00000000fffff984 */ /* 0x000fe20000000800 */
[----:B------:R-:W-:Y:S01]  /*1e3a0*/  @!PT LDS RZ, [RZ] ;  /* 0x00000000fffff984 */ /* 0x000fe20000000800 */
[----:B------:R0:W-:Y:S01]  /*1e3b0*/  LDGSTS.E.BYPASS.LTC128B.128 [R7+0x7400], desc[UR38][R2.64+0x80], !P0 ;  /* 0x0740008002077fae */ /* 0x0001e2000c101d66 */
[----:B------:R-:W-:Y:S05]  /*1e3c0*/  BRA `(.L_x_7481) ;  /* 0xffffffa000247947 */ /* 0x000fea000383ffff */
.L_x_7281:
[----:B0-----:R0:W1:Y:S02]  /*1e3d0*/  SYNCS.PHASECHK.TRANS64.TRYWAIT P0, [R0+URZ+0x28860], R3 ;  /* 0x02886003000075a7 */ /* 0x001064000800017f */
[----:B-1----:R-:W-:Y:S05]  /*1e3e0*/  @!P0 NANOSLEEP.SYNCS 0x989680 ;  /* 0x009896800000895d */ /* 0x002fea0003900000 */
[----:B------:R-:W1:Y:S02]  /*1e3f0*/  @!P0 SYNCS.PHASECHK.TRANS64 P0, [R0+URZ+0x28860], R3 ;  /* 0x02886003000085a7 */ /* 0x000e64000800007f */
[----:B-1----:R-:W-:Y:S05]  /*1e400*/  @!P0 BRA `(.L_x_7281) ;  /* 0xfffffffc00f08947 */ /* 0x002fea000383ffff */
[----:B------:R-:W-:Y:S05]  /*1e410*/  BRA `(.L_x_7482) ;  /* 0xffffffa400407947 */ /* 0x000fea000383ffff */
.L_x_7282:
        /* <DEDUP_REMOVED lines=8> */
.L_x_7484:
[----:B------:R-:W-:Y:S05]  /*1e4a0*/  BSYNC B0 ;  /* 0x0000000000007941 */ /* 0x000fea0003800000 */
.L_x_7483:
[----:B------:R-:W-:Y:S01]  /*1e4b0*/  IMAD.MOV.U32 R13, RZ, RZ, R23 ;  /* 0x000000ffff0d7224 */ /* 0x000fe200078e0017 */
[----:B------:R-:W-:Y:S01]  /*1e4c0*/  SHF.L.U32 R5, R31, 0x1, RZ ;  /* 0x000000011f057819 */ /* 0x000fe200000006ff */
        /* <DEDUP_REMOVED lines=8> */
.L_x_7485:
[----:B------:R-:W-:Y:S02]  /*1e550*/  ULDC UR4, c[0x0][0x2f4] ;  /* 0x0000bd0000047ab9 */ /* 0x000fe40000000800 */
[----:B------:R-:W-:Y:S02]  /*1e560*/  ISETP.GE.AND P1, PT, R31, UR4, PT ;  /* 0x000000041f007c0c */ /* 0x000fe4000bf26270 */
[----:B------:R-:W-:Y:S02]  /*1e570*/  ISETP.GE.AND P0, PT, R30, UR4, PT ;  /* 0x000000041e007c0c */ /* 0x000fe4000bf06270 */
[C---:B------:R-:W-:Y:S02]  /*1e580*/  ISETP.LT.OR P3, PT, R6.reuse, 0x1, P1 ;  /* 0x000000010600780c */ /* 0x040fe40000f61670 */
[----:B------:R-:W-:Y:S01]  /*1e590*/  ISETP.LT.OR P4, PT, R6, 0x1, P0 ;  /* 0x000000010600780c */ /* 0x000fe20000781670 */
[----:B------:R-:W-:Y:S02]  /*1e5a0*/  IMAD.MOV.U32 R13, RZ, RZ, R24 ;  /* 0x000000ffff0d7224 */ /* 0x000fe400078e0018 */
[----:B------:R-:W-:Y:S01]  /*1e5b0*/  IMAD.MOV.U32 R12, RZ, RZ, 0x1 ;  /* 0x00000001ff0c7424 */ /* 0x000fe200078e00ff */
[----:B------:R-:W-:-:S13]  /*1e5c0*/  IADD3 R2, P2, R14, R5, RZ ;  /* 0x000000050e027210 */ /* 0x000fda0007f5e0ff */
[----:B------:R-:W-:Y:S05]  /*1e5d0*/  WARPSYNC.COLLECTIVE R15, `(.L_x_7486) ;  /* 0x000000000f087348 */ /* 0x000fea0003c00000 */
[----:B------:R0:W1:Y:S02]  /*1e5e0*/  SHFL.IDX P6, R14, R13, R12, R11 ;  /* 0x0000000c0d0e7389 */ /* 0x00006400000c000b */
[----:B01----:R-:W-:Y:S01]  /*1e5f0*/  ENDCOLLECTIVE ;  /* 0x000000000000791b */ /* 0x003fe20003800000 */
.L_x_7486:
        /* <DEDUP_REMOVED lines=13> */
.L_x_7487:
[----:B------:R-:W-:Y:S02]  /*1e6d0*/  IMAD.MOV.U32 R13, RZ, RZ, R24 ;  /* 0x000000ffff0d7224 */ /* 0x000fe400078e0018 */
[----:B------:R-:W-:Y:S02]  /*1e6e0*/  IMAD.MOV.U32 R12, RZ, RZ, 0x2 ;  /* 0x00000002ff0c7424 */ /* 0x000fe400078e00ff */
[----:B------:R-:W-:-:S07]  /*1e6f0*/  IMAD.MOV.U32 R10, RZ, RZ, R14 ;  /* 0x000000ffff0a7224 */ /* 0x000fce00078e000e */
[----:B------:R-:W-:Y:S05]  /*1e700*/  WARPSYNC.COLLECTIVE R15, `(.L_x_7488) ;  /* 0x000000000f087348 */ /* 0x000fea0003c00000 */
[----:B------:R0:W1:Y:S02]  /*1e710*/  SHFL.IDX P6, R14, R13, R12, R11 ;  /* 0x0000000c0d0e7389 */ /* 0x00006400000c000b */
[----:B01----:R-:W-:Y:S01]  /*1e720*/  ENDCOLLECTIVE ;  /* 0x000000000000791b */ /* 0x003fe20003800000 */
.L_x_7488:
        /* <DEDUP_REMOVED lines=14> */
.L_x_7489:
[----:B------:R-:W-:Y:S02]  /*1e810*/  IMAD.MOV.U32 R13, RZ, RZ, R24 ;  /* 0x000000ffff0d7224 */ /* 0x000fe400078e0018 */
[----:B------:R-:W-:Y:S01]  /*1e820*/  IMAD.MOV.U32 R12, RZ, RZ, 0x3 ;  /* 0x00000003ff0c7424 */ /* 0x000fe200078e00ff */
[----:B------:R-:W-:-:S13]  /*1e830*/  IADD3 R2, P2, R14, R5, RZ ;  /* 0x000000050e027210 */ /* 0x000fda0007f5e0ff */
[----:B------:R-:W-:Y:S05]  /*1e840*/  WARPSYNC.COLLECTIVE R15, `(.L_x_7490) ;  /* 0x000000000f087348 */ /* 0x000fea0003c00000 */
[----:B------:R0:W1:Y:S02]  /*1e850*/  SHFL.IDX P6, R14, R13, R12, R11 ;  /* 0x0000000c0d0e7389 */ /* 0x00006400000c000b */
[----:B01----:R-:W-:Y:S01]  /*1e860*/  ENDCOLLECTIVE ;  /* 0x000000000000791b */ /* 0x003fe20003800000 */
.L_x_7490:
        /* <DEDUP_REMOVED lines=13> */
.L_x_7491:
[----:B------:R-:W-:Y:S02]  /*1e940*/  IMAD.MOV.U32 R13, RZ, RZ, R24 ;  /* 0x000000ffff0d7224 */ /* 0x000fe400078e0018 */
[----:B------:R-:W-:Y:S01]  /*1e950*/  IMAD.MOV.U32 R12, RZ, RZ, 0x4 ;  /* 0x00000004ff0c7424 */ /* 0x000fe200078e00ff */
[----:B------:R-:W-:-:S13]  /*1e960*/  IADD3 R2, P2, R14, R5, RZ ;  /* 0x000000050e027210 */ /* 0x000fda0007f5e0ff */
[----:B------:R-:W-:Y:S05]  /*1e970*/  WARPSYNC.COLLECTIVE R15, `(.L_x_7492) ;  /* 0x000000000f087348 */ /* 0x000fea0003c00000 */
[----:B------:R0:W1:Y:S02]  /*1e980*/  SHFL.IDX P6, R14, R13, R12, R11 ;  /* 0x0000000c0d0e7389 */ /* 0x00006400000c000b */
[----:B01----:R-:W-:Y:S01]  /*1e990*/  ENDCOLLECTIVE ;  /* 0x000000000000791b */ /* 0x003fe20003800000 */
.L_x_7492:
        /* <DEDUP_REMOVED lines=13> */
.L_x_7493:
[----:B------:R-:W-:Y:S02]  /*1ea70*/  IMAD.MOV.U32 R13, RZ, RZ, R24 ;  /* 0x000000ffff0d7224 */ /* 0x000fe400078e0018 */
[----:B------:R-:W-:Y:S02]  /*1ea80*/  IMAD.MOV.U32 R12, RZ, RZ, 0x5 ;  /* 0x00000005ff0c7424 */ /* 0x000fe400078e00ff */
[----:B------:R-:W-:-:S07]  /*1ea90*/  IMAD.MOV.U32 R10, RZ, RZ, R14 ;  /* 0x000000ffff0a7224 */ /* 0x000fce00078e000e */
[----:B------:R-:W-:Y:S05]  /*1eaa0*/  WARPSYNC.COLLECTIVE R15, `(.L_x_7494) ;  /* 0x000000000f087348 */ /* 0x000fea0003c00000 */
[----:B------:R0:W1:Y:S02]  /*1eab0*/  SHFL.IDX P6, R14, R13, R12, R11 ;  /* 0x0000000c0d0e7389 */ /* 0x00006400000c000b */
[----:B01----:R-:W-:Y:S01]  /*1eac0*/  ENDCOLLECTIVE ;  /* 0x000000000000791b */ /* 0x003fe20003800000 */
.L_x_7494:
[----:B------:R-:W-:-:S04]  /*1ead0*/  IADD3 R2, P2, R10, R5, RZ ;  /* 0x000000050a027210 */ /* 0x000fc80007f5e0ff */
[----:B------:R-:W-:-:S05]  /*1eae0*/  IADD3.X R3, RZ, R8, RZ, P2, !PT ;  /* 0x00000008ff037210 */ /* 0x000fca00017fe4ff */
[----:B------:R-:W-:Y:S01]  /*1eaf0*/  @!PT LDS RZ, [RZ] ;  /* 0x00000000fffff984 */ /* 0x000fe20000000800 */
[----:B------:R-:W-:Y:S01]  /*1eb00*/  @!PT LDS RZ, [RZ] ;  /* 0x00000000fffff984 */ /* 0x000fe20000000800 */
[----:B------:R-:W-:Y:S01]  /*1eb10*/  @!PT LDS RZ, [RZ] ;  /* 0x00000000fffff984 */ /* 0x000fe20000000800 */
[----:B------:R0:W-:Y:S01]  /*1eb20*/  LDGSTS.E.BYPASS.LTC128B.128 [R4+0x2400], desc[UR38][R2.64], !P3 ;  /* 0x0240000002047fae */ /* 0x0001e2000d901d66 */
[C---:B------:R-:W-:Y:S01]  /*1eb30*/  ISETP.LT.OR P3, PT, R6.reuse, 0x51, P1 ;  /* 0x000000510600780c */ /* 0x040fe20000f61670 */
[----:B------:R-:W-:Y:S02]  /*1eb40*/  IMAD.MOV.U32 R13, RZ, RZ, R23 ;  /* 0x000000ffff0d7224 */ /* 0x000fe400078e0017 */
[----:B------:R0:W-:Y:S01]  /*1eb50*/  LDGSTS.E.BYPASS.LTC128B.128 [R4+0x6400], desc[UR38][R2.64+0x80], !P4 ;  /* 0x0640008002047fae */ /* 0x0001e2000e101d66 */
[----:B------:R-:W-:Y:S01]  /*1eb60*/  ISETP.LT.OR P4, PT, R6, 0x51, P0 ;  /* 0x000000510600780c */ /* 0x000fe20000781670 */
[----:B------:R-:W-:-:S12]  /*1eb70*/  IMAD.MOV.U32 R7, RZ, RZ, R14 ;  /* 0x000000ffff077224 */ /* 0x000fd800078e000e */
[----:B0-----:R-:W-:Y:S05]  /*1eb80*/  WARPSYNC.COLLECTIVE R15, `(.L_x_7495) ;  /* 0x000000000f087348 */ /* 0x001fea0003c00000 */
[----:B------:R1:W2:Y:S02]  /*1eb90*/  SHFL.IDX P6, R14, R13, R12, R11 ;  /* 0x0000000c0d0e7389 */ /* 0x0002a400000c000b */
[----:B012---:R-:W-:Y:S01]  /*1eba0*/  ENDCOLLECTIVE ;  /* 0x000000000000791b */ /* 0x007fe20003800000 */
.L_x_7495:
[----:B------:R-:W-:Y:S02]  /*1ebb0*/  IMAD.MOV.U32 R13, RZ, RZ, R24 ;  /* 0x000000ffff0d7224 */ /* 0x000fe400078e0018 */
[----:B------:R-:W-:Y:S01]  /*1ebc0*/  IMAD.MOV.U32 R12, RZ, RZ, 0x6 ;  /* 0x00000006ff0c7424 */ /* 0x000fe200078e00ff */
[----:B------:R-:W-:-:S13]  /*1ebd0*/  IADD3 R2, P2, R14, R5, RZ ;  /* 0x000000050e027210 */ /* 0x000fda0007f5e0ff */
[----:B------:R-:W-:Y:S05]  /*1ebe0*/  WARPSYNC.COLLECTIVE R15, `(.L_x_7496) ;  /* 0x000000000f087348 */ /* 0x000fea0003c00000 */
[----:B------:R0:W1:Y:S02]  /*1ebf0*/  SHFL.IDX P6, R14, R13, R12, R11 ;  /* 0x0000000c0d0e7389 */ /* 0x00006400000c000b */
[----:B01----:R-:W-:Y:S01]  /*1ec00*/  ENDCOLLECTIVE ;  /* 0x000000000000791b */ /* 0x003fe20003800000 */
.L_x_7496:
        /* <DEDUP_REMOVED lines=13> */
.L_x_7497:
[----:B------:R-:W-:Y:S01]  /*1ece0*/  MOV R13, R24 ;  /* 0x00000018000d7202 */ /* 0x000fe20000000f00 */
[----:B------:R-:W-:Y:S02]  /*1ecf0*/  IMAD.MOV.U32 R12, RZ, RZ, 0x7 ;  /* 0x00000007ff0c7424 */ /* 0x000fe400078e00ff */
[----:B------:R-:W-:-:S07]  /*1ed00*/  IMAD.MOV.U32 R10, RZ, RZ, R14 ;  /* 0x000000ffff0a7224 */ /* 0x000fce00078e000e */
[----:B------:R-:W-:Y:S05]  /*1ed10*/  WARPSYNC.COLLECTIVE R15, `(.L_x_7498) ;  /* 0x000000000f087348 */ /* 0x000fea0003c00000 */
[----:B------:R0:W1:Y:S02]  /*1ed20*/  SHFL.IDX P6, R14, R13, R12, R11 ;  /* 0x0000000c0d0e7389 */ /* 0x00006400000c000b */
[----:B01----:R-:W-:Y:S01]  /*1ed30*/  ENDCOLLECTIVE ;  /* 0x000000000000791b */ /* 0x003fe20003800000 */
.L_x_7498:
        /* <DEDUP_REMOVED lines=12> */
.L_x_7499:
[----:B------:R-:W-:Y:S05]  /*1ee00*/  BRA `(.L_x_7500) ;  /* 0xffffff9c00e07947 */ /* 0x000fea000383ffff */
.L_x_7287:
        /* <DEDUP_REMOVED lines=8> */
.L_x_7502:
[----:B------:R-:W-:Y:S05]  /*1ee90*/  BSYNC B0 ;  /* 0x0000000000007941 */ /* 0x000fea0003800000 */
.L_x_7501:
        /* <DEDUP_REMOVED lines=9> */
.L_x_7503:
        /* <DEDUP_REMOVED lines=18> */
.L_x_7504:
[----:B------:R-:W-:Y:S01]  /*1f050*/  IMAD.MOV.U32 R12, RZ, RZ, 0x2 ;  /* 0x00000002ff0c7424 */ /* 0x000fe200078e00ff */
[----:B------:R-:W-:-:S05]  /*1f060*/  SEL R7, R14, RZ, P1 ;  /* 0x000000ff0e077207 */ /* 0x000fca0000800000 */
[----:B------:R-:W-:-:S04]  /*1f070*/  IMAD.IADD R6, R4, 0x1, R7 ;  /* 0x0000000104067824 */ /* 0x000fc800078e0207 */
[----:B------:R-:W-:-:S07]  /*1f080*/  IMAD.MOV.U32 R13, RZ, RZ, R6 ;  /* 0x000000ffff0d7224 */ /* 0x000fce00078e0006 */
[----:B------:R-:W-:Y:S05]  /*1f090*/  WARPSYNC.COLLECTIVE R15, `(.L_x_7505) ;  /* 0x000000000f087348 */ /* 0x000fea0003c00000 */
[----:B------:R0:W1:Y:S02]  /*1f0a0*/  SHFL.UP P6, R14, R13, R12, R11 ;  /* 0x0400000c0d0e7389 */ /* 0x00006400000c000b */
[----:B01----:R-:W-:Y:S01]  /*1f0b0*/  ENDCOLLECTIVE ;  /* 0x000000000000791b */ /* 0x003fe20003800000 */
.L_x_7505:
[----:B------:R-:W-:Y:S02]  /*1f0c0*/  MOV R12, 0x4 ;  /* 0x00000004000c7802 */ /* 0x000fe40000000f00 */
[----:B------:R-:W-:-:S05]  /*1f0d0*/  SEL R7, R14, RZ, P2 ;  /* 0x000000ff0e077207 */ /* 0x000fca0001000000 */
[----:B------:R-:W-:-:S04]  /*1f0e0*/  IMAD.IADD R7, R6, 0x1, R7 ;  /* 0x0000000106077824 */ /* 0x000fc800078e0207 */
[----:B------:R-:W-:-:S07]  /*1f0f0*/  IMAD.MOV.U32 R13, RZ, RZ, R7 ;  /* 0x000000ffff0d7224 */ /* 0x000fce00078e0007 */
[----:B------:R-:W-:Y:S05]  /*1f100*/  WARPSYNC.COLLECTIVE R15, `(.L_x_7506) ;  /* 0x000000000f087348 */ /* 0x000fea0003c00000 */
[----:B------:R0:W1:Y:S02]  /*1f110*/  SHFL.UP P6, R14, R13, R12, R11 ;  /* 0x0400000c0d0e7389 */ /* 0x00006400000c000b */
[----:B01----:R-:W-:Y:S01]  /*1f120*/  ENDCOLLECTIVE ;  /* 0x000000000000791b */ /* 0x003fe20003800000 */
.L_x_7506:
[----:B------:R-:W-:Y:S01]  /*1f130*/  IMAD.MOV.U32 R12, RZ, RZ, 0x8 ;  /* 0x00000008ff0c7424 */ /* 0x000fe200078e00ff */
[----:B------:R-:W-:-:S05]  /*1f140*/  SEL R2, R14, RZ, P3 ;  /* 0x000000ff0e027207 */ /* 0x000fca0001800000 */
[----:B------:R-:W-:-:S04]  /*1f150*/  IMAD.IADD R2, R7, 0x1, R2 ;  /* 0x0000000107027824 */ /* 0x000fc800078e0202 */
[----:B------:R-:W-:-:S07]  /*1f160*/  IMAD.MOV.U32 R13, RZ, RZ, R2 ;  /* 0x000000ffff0d7224 */ /* 0x000fce00078e0002 */
[----:B------:R-:W-:Y:S05]  /*1f170*/  WARPSYNC.COLLECTIVE R15, `(.L_x_7507) ;  /* 0x000000000f087348 */ /* 0x000fea0003c00000 */
[----:B------:R0:W1:Y:S02]  /*1f180*/  SHFL.UP P6, R14, R13, R12, R11 ;  /* 0x0400000c0d0e7389 */ /* 0x00006400000c000b */
[----:B01----:R-:W-:Y:S01]  /*1f190*/  ENDCOLLECTIVE ;  /* 0x000000000000791b */ /* 0x003fe20003800000 */
.L_x_7507:
[----:B------:R-:W-:Y:S01]  /*1f1a0*/  IMAD.MOV.U32 R12, RZ, RZ, 0x10 ;  /* 0x00000010ff0c7424 */ /* 0x000fe200078e00ff */
[----:B------:R-:W-:-:S05]  /*1f1b0*/  SEL R3, R14, RZ, P4 ;  /* 0x000000ff0e037207 */ /* 0x000fca0002000000 */
[----:B------:R-:W-:-:S04]  /*1f1c0*/  IMAD.IADD R3, R2, 0x1, R3 ;  /* 0x0000000102037824 */ /* 0x000fc800078e0203 */
[----:B------:R-:W-:-:S07]  /*1f1d0*/  IMAD.MOV.U32 R13, RZ, RZ, R3 ;  /* 0x000000ffff0d7224 */ /* 0x000fce00078e0003 */
[----:B------:R-:W-:Y:S05]  /*1f1e0*/  WARPSYNC.COLLECTIVE R15, `(.L_x_7508) ;  /* 0x000000000f087348 */ /* 0x000fea0003c00000 */
[----:B------:R0:W1:Y:S02]  /*1f1f0*/  SHFL.UP P6, R14, R13, R12, R11 ;  /* 0x0400000c0d0e7389 */ /* 0x00006400000c000b */
[----:B01----:R-:W-:Y:S01]  /*1f200*/  ENDCOLLECTIVE ;  /* 0x000000000000791b */ /* 0x003fe20003800000 */
.L_x_7508:
        /* <DEDUP_REMOVED lines=8> */
.L_x_7509:
[----:B------:R-:W-:Y:S05]  /*1f290*/  BRA `(.L_x_7510) ;  /* 0xffffff9c00ec7947 */ /* 0x000fea000383ffff */
.L_x_7292:
[----:B------:R-:W-:Y:S01]  /*1f2a0*/  BSSY B0, `(.L_x_7511) ;  /* 0x0000008000007945 */ /* 0x000fe20003800000 */
[----:B-----5:R-:W-:Y:S01]  /*1f2b0*/  IMAD.MOV.U32 R13, RZ, RZ, R4 ;  /* 0x000000ffff0d7224 */ /* 0x020fe200078e0004 */
[----:B------:R-:W-:Y:S01]  /*1f2c0*/  MOV R12, 0x1 ;  /* 0x00000001000c7802 */ /* 0x000fe20000000f00 */
[----:B------:R-:W-:Y:S02]  /*1f2d0*/  IMAD.MOV.U32 R11, RZ, RZ, RZ ;  /* 0x000000ffff0b7224 */ /* 0x000fe400078e00ff */
[----:B------:R-:W-:-:S07]  /*1f2e0*/  IMAD.MOV.U32 R15, RZ, RZ, -0x1 ;  /* 0xffffffffff0f7424 */ /* 0x000fce00078e00ff */
[----:B0-----:R-:W-:Y:S05]  /*1f2f0*/  WARPSYNC.COLLECTIVE R15, `(.L_x_7512) ;  /* 0x000000000f087348 */ /* 0x001fea0003c00000 */
[----:B------:R1:W2:Y:S02]  /*1f300*/  SHFL.UP P6, R14, R13, R12, R11 ;  /* 0x0400000c0d0e7389 */ /* 0x0002a400000c000b */
[----:B012---:R-:W-:Y:S01]  /*1f310*/  ENDCOLLECTIVE ;  /* 0x000000000000791b */ /* 0x007fe20003800000 */
.L_x_7512:
[----:B------:R-:W-:Y:S05]  /*1f320*/  BSYNC B0 ;  /* 0x0000000000007941 */ /* 0x000fea0003800000 */
.L_x_7511:
        /* <DEDUP_REMOVED lines=8> */
.L_x_7513:
[----:B------:R-:W-:Y:S01]  /*1f3b0*/  IMAD.MOV.U32 R12, RZ, RZ, 0x4 ;  /* 0x00000004ff0c7424 */ /* 0x000fe200078e00ff */
[----:B------:R-:W-:-:S05]  /*1f3c0*/  SEL R0, R14, RZ, P2 ;  /* 0x000000ff0e007207 */ /* 0x000fca0001000000 */
[----:B------:R-:W-:-:S04]  /*1f3d0*/  IMAD.IADD R0, R13, 0x1, R0 ;  /* 0x000000010d007824 */ /* 0x000fc800078e0200 */
[----:B------:R-:W-:-:S07]  /*1f3e0*/  IMAD.MOV.U32 R13, RZ, RZ, R0 ;  /* 0x000000ffff0d7224 */ /* 0x000fce00078e0000 */
[----:B------:R-:W-:Y:S05]  /*1f3f0*/  WARPSYNC.COLLECTIVE R15, `(.L_x_7514) ;  /* 0x000000000f087348 */ /* 0x000fea0003c00000 */
[----:B------:R0:W1:Y:S02]  /*1f400*/  SHFL.UP P6, R14, R13, R12, R11 ;  /* 0x0400000c0d0e7389 */ /* 0x00006400000c000b */
[----:B01----:R-:W-:Y:S01]  /*1f410*/  ENDCOLLECTIVE ;  /* 0x000000000000791b */ /* 0x003fe20003800000 */
.L_x_7514:
[----:B------:R-:W-:Y:S02]  /*1f420*/  MOV R12, 0x8 ;  /* 0x00000008000c7802 */ /* 0x000fe40000000f00 */
[----:B------:R-:W-:-:S05]  /*1f430*/  SEL R3, R14, RZ, P3 ;  /* 0x000000ff0e037207 */ /* 0x000fca0001800000 */
[----:B------:R-:W-:-:S04]  /*1f440*/  IMAD.IADD R2, R0, 0x1, R3 ;  /* 0x0000000100027824 */ /* 0x000fc800078e0203 */
[----:B------:R-:W-:-:S07]  /*1f450*/  IMAD.MOV.U32 R13, RZ, RZ, R2 ;  /* 0x000000ffff0d7224 */ /* 0x000fce00078e0002 */
[----:B------:R-:W-:Y:S05]  /*1f460*/  WARPSYNC.COLLECTIVE R15, `(.L_x_7515) ;  /* 0x000000000f087348 */ /* 0x000fea0003c00000 */
[----:B------:R0:W1:Y:S02]  /*1f470*/  SHFL.UP P6, R14, R13, R12, R11 ;  /* 0x0400000c0d0e7389 */ /* 0x00006400000c000b */
[----:B01----:R-:W-:Y:S01]  /*1f480*/  ENDCOLLECTIVE ;  /* 0x000000000000791b */ /* 0x003fe20003800000 */
.L_x_7515:
[----:B------:R-:W-:Y:S01]  /*1f490*/  IMAD.MOV.U32 R12, RZ, RZ, 0x10 ;  /* 0x00000010ff0c7424 */ /* 0x000fe200078e00ff */
[----:B------:R-:W-:-:S05]  /*1f4a0*/  SEL R3, R14, RZ, P4 ;  /* 0x000000ff0e037207 */ /* 0x000fca0002000000 */
[----:B------:R-:W-:-:S04]  /*1f4b0*/  IMAD.IADD R3, R2, 0x1, R3 ;  /* 0x0000000102037824 */ /* 0x000fc800078e0203 */
[----:B------:R-:W-:-:S07]  /*1f4c0*/  IMAD.MOV.U32 R13, RZ, RZ, R3 ;  /* 0x000000ffff0d7224 */ /* 0x000fce00078e0003 */
[----:B------:R-:W-:Y:S05]  /*1f4d0*/  WARPSYNC.COLLECTIVE R15, `(.L_x_7516) ;  /* 0x000000000f087348 */ /* 0x000fea0003c00000 */
[----:B------:R0:W1:Y:S02]  /*1f4e0*/  SHFL.UP P6, R14, R13, R12, R11 ;  /* 0x0400000c0d0e7389 */ /* 0x00006400000c000b */
[----:B01----:R-:W-:Y:S01]  /*1f4f0*/  ENDCOLLECTIVE ;  /* 0x000000000000791b */ /* 0x003fe20003800000 */
.L_x_7516:
        /* <DEDUP_REMOVED lines=8> */
.L_x_7517:
[----:B------:R-:W-:Y:S05]  /*1f580*/  BRA `(.L_x_7518) ;  /* 0xffffff9c00cc7947 */ /* 0x000fea000383ffff */
.L_x_7294:
[----:B------:R-:W-:Y:S01]  /*1f590*/  BSSY B0, `(.L_x_7519) ;  /* 0x0000006000007945 */ /* 0x000fe20003800000 */
[----:B------:R-:W-:Y:S01]  /*1f5a0*/  PLOP3.LUT P6, PT, P6, PT, PT, 0x8, 0x0 ;  /* 0x000000000000781c */ /* 0x000fe200037ce170 */
[----:B------:R-:W-:-:S12]  /*1f5b0*/  IMAD.MOV.U32 R15, RZ, RZ, -0x1 ;  /* 0xffffffffff0f7424 */ /* 0x000fd800078e00ff */
[----:B0-----:R-:W-:Y:S05]  /*1f5c0*/  WARPSYNC.COLLECTIVE R15, `(.L_x_7520) ;  /* 0x000000000f087348 */ /* 0x001fea0003c00000 */
[----:B------:R-:W-:Y:S01]  /*1f5d0*/  VOTE.ANY R14, PT, P6 ;  /* 0x00000000000e7806 */ /* 0x000fe200030e0100 */
[----:B0-----:R-:W-:Y:S06]  /*1f5e0*/  ENDCOLLECTIVE ;  /* 0x000000000000791b */ /* 0x001fec0003800000 */
.L_x_7520:
[----:B------:R-:W-:Y:S05]  /*1f5f0*/  BSYNC B0 ;  /* 0x0000000000007941 */ /* 0x000fea0003800000 */
.L_x_7519:
        /* <DEDUP_REMOVED lines=9> */
.L_x_7521:
[----:B------:R-:W-:Y:S01]  /*1f690*/  IMAD.MOV.U32 R4, RZ, RZ, R14 ;  /* 0x000000ffff047224 */ /* 0x000fe200078e000e */
[----:B------:R-:W-:Y:S06]  /*1f6a0*/  BRA `(.L_x_7522) ;  /* 0xffffff9c00bc7947 */ /* 0x000fec000383ffff */
.L_x_7296:
[----:B------:R-:W-:Y:S01]  /*1f6b0*/  BSSY B0, `(.L_x_7523) ;  /* 0x0000007000007945 */ /* 0x000fe20003800000 */
[----:B------:R-:W-:Y:S02]  /*1f6c0*/  IMAD.MOV.U32 R13, RZ, RZ, R2 ;  /* 0x000000ffff0d7224 */ /* 0x000fe400078e0002 */
[----:B------:R-:W-:Y:S02]  /*1f6d0*/  IMAD.MOV.U32 R11, RZ, RZ, 0x1f ;  /* 0x0000001fff0b7424 */ /* 0x000fe400078e00ff */
[----:B------:R-:W-:-:S07]  /*1f6e0*/  IMAD.MOV.U32 R15, RZ, RZ, -0x1 ;  /* 0xffffffffff0f7424 */ /* 0x000fce00078e00ff */
[----:B012---:R-:W-:Y:S05]  /*1f6f0*/  WARPSYNC.COLLECTIVE R15, `(.L_x_7524) ;  /* 0x000000000f087348 */ /* 0x007fea0003c00000 */
[----:B------:R3:W4:Y:S02]  /*1f700*/  SHFL.IDX P6, R14, R13, R12, R11 ;  /* 0x0000000c0d0e7389 */ /* 0x00072400000c000b */
[----:B01234-:R-:W-:Y:S01]  /*1f710*/  ENDCOLLECTIVE ;  /* 0x000000000000791b */ /* 0x01ffe20003800000 */
.L_x_7524:
[----:B------:R-:W-:Y:S05]  /*1f720*/  BSYNC B0 ;  /* 0x0000000000007941 */ /* 0x000fea0003800000 */
.L_x_7523:
[----:B------:R-:W-:Y:S05]  /*1f730*/  BRA `(.L_x_7295) ;  /* 0xffffff9c00b47947 */ /* 0x000fea000383ffff */
.L_x_7300:
[----:B0-----:R0:W1:Y:S02]  /*1f740*/  SYNCS.PHASECHK.TRANS64.TRYWAIT P0, [R4+URZ+0x28820], R0 ;  /* 0x02882000040075a7 */ /* 0x001064000800017f */
[----:B-1----:R-:W-:Y:S05]  /*1f750*/  @!P0 NANOSLEEP.SYNCS 0x989680 ;  /* 0x009896800000895d */ /* 0x002fea0003900000 */
[----:B------:R-:W1:Y:S02]  /*1f760*/  @!P0 SYNCS.PHASECHK.TRANS64 P0, [R4+URZ+0x28820], R0 ;  /* 0x02882000040085a7 */ /* 0x000e64000800007f */
[----:B-1----:R-:W-:Y:S05]  /*1f770*/  @!P0 BRA `(.L_x_7300) ;  /* 0xfffffffc00f08947 */ /* 0x002fea000383ffff */
[----:B------:R-:W-:Y:S05]  /*1f780*/  BRA `(.L_x_7525) ;  /* 0xffffffa000a07947 */ /* 0x000fea000383ffff */
.L_x_7301:
        /* <DEDUP_REMOVED lines=11> */
.L_x_7527:
[----:B------:R-:W-:Y:S05]  /*1f840*/  BSYNC B0 ;  /* 0x0000000000007941 */ /* 0x000fea0003800000 */
.L_x_7526:
[----:B------:R-:W-:Y:S05]  /*1f850*/  BRA `(.L_x_7528) ;  /* 0xffffffa000887947 */ /* 0x000fea000383ffff */
.L_x_7302:
[----:B------:R-:W-:Y:S01]  /*1f860*/  BSSY B0, `(.L_x_7529) ;  /* 0x0000006000007945 */ /* 0x000fe20003800000 */
[----:B------:R-:W-:-:S07]  /*1f870*/  IMAD.MOV.U32 R15, RZ, RZ, -0x1 ;  /* 0xffffffffff0f7424 */ /* 0x000fce00078e00ff */
[----:B0-2---:R-:W-:Y:S05]  /*1f880*/  WARPSYNC.COLLECTIVE R15, `(.L_x_7530) ;  /* 0x000000000f0c7348 */ /* 0x005fea0003c00000 */
[----:B------:R-:W-:Y:S02]  /*1f890*/  ELECT P6, UR62, PT ;  /* 0x00000000003e782f */ /* 0x000fe400038c0000 */
[----:B------:R-:W-:Y:S01]  /*1f8a0*/  MOV R14, UR62 ;  /* 0x0000003e000e7c02 */ /* 0x000fe20008000f00 */
[----:B0-2---:R-:W-:Y:S10]  /*1f8b0*/  ENDCOLLECTIVE ;  /* 0x000000000000791b */ /* 0x005ff40003800000 */
.L_x_7530:
[----:B------:R-:W-:Y:S05]  /*1f8c0*/  BSYNC B0 ;  /* 0x0000000000007941 */ /* 0x000fea0003800000 */
.L_x_7529:
[----:B------:R-:W-:Y:S05]  /*1f8d0*/  BRA `(.L_x_7531) ;  /* 0xffffffa0007c7947 */ /* 0x000fea000383ffff */
.L_x_7304:
[----:B0-----:R0:W1:Y:S02]  /*1f8e0*/  SYNCS.PHASECHK.TRANS64.TRYWAIT P1, [R5+URZ+0x28840], R0 ;  /* 0x02884000050075a7 */ /* 0x001064000802017f */
[----:B-1----:R-:W-:Y:S05]  /*1f8f0*/  @!P1 NANOSLEEP.SYNCS 0x989680 ;  /* 0x009896800000995d */ /* 0x002fea0003900000 */
[----:B------:R-:W1:Y:S02]  /*1f900*/  @!P1 SYNCS.PHASECHK.TRANS64 P1, [R5+URZ+0x28840], R0 ;  /* 0x02884000050095a7 */ /* 0x000e64000802007f */
[----:B-1----:R-:W-:Y:S05]  /*1f910*/  @!P1 BRA `(.L_x_7304) ;  /* 0xfffffffc00f09947 */ /* 0x002fea000383ffff */
[----:B------:R-:W-:Y:S05]  /*1f920*/  BRA `(.L_x_7532) ;  /* 0xffffffa0009c7947 */ /* 0x000fea000383ffff */
.L_x_7306:
[----:B-1----:R1:W3:Y:S02]  /*1f930*/  SYNCS.PHASECHK.TRANS64.TRYWAIT P1, [R25+URZ+0x28840], R2 ;  /* 0x02884002190075a7 */ /* 0x0022e4000802017f */
[----:B---3--:R-:W-:Y:S05]  /*1f940*/  @!P1 NANOSLEEP.SYNCS 0x989680 ;  /* 0x009896800000995d */ /* 0x008fea0003900000 */
[----:B------:R-:W3:Y:S02]  /*1f950*/  @!P1 SYNCS.PHASECHK.TRANS64 P1, [R25+URZ+0x28840], R2 ;  /* 0x02884002190095a7 */ /* 0x000ee4000802007f */
[----:B---3--:R-:W-:Y:S05]  /*1f960*/  @!P1 BRA `(.L_x_7306) ;  /* 0xfffffffc00f09947 */ /* 0x008fea000383ffff */
[----:B------:R-:W-:Y:S05]  /*1f970*/  BRA `(.L_x_7533) ;  /* 0xffffffa000a87947 */ /* 0x000fea000383ffff */
.L_x_7308:
[----:B---3--:R3:W4:Y:S02]  /*1f980*/  SYNCS.PHASECHK.TRANS64.TRYWAIT P1, [R5+URZ+0x28860], R0 ;  /* 0x02886000050075a7 */ /* 0x008724000802017f */
[----:B----4-:R-:W-:Y:S05]  /*1f990*/  @!P1 NANOSLEEP.SYNCS 0x989680 ;  /* 0x009896800000995d */ /* 0x010fea0003900000 */
[----:B------:R-:W4:Y:S02]  /*1f9a0*/  @!P1 SYNCS.PHASECHK.TRANS64 P1, [R5+URZ+0x28860], R0 ;  /* 0x02886000050095a7 */ /* 0x000f24000802007f */
[----:B----4-:R-:W-:Y:S05]  /*1f9b0*/  @!P1 BRA `(.L_x_7308) ;  /* 0xfffffffc00f09947 */ /* 0x010fea000383ffff */
[----:B------:R-:W-:Y:S05]  /*1f9c0*/  BRA `(.L_x_7534) ;  /* 0xffffffa000a47947 */ /* 0x000fea000383ffff */
.L_x_7535:
        /* <DEDUP_REMOVED lines=11> */
.L_x_15845:


//--------------------- .text._ZN7cutlass13device_kernelIN5flash11enable_sm90INS1_16FlashAttnFwdSm90INS1_25CollectiveMainloopFwdSm90ILi2EN4cute5tupleIJNS5_1CILi1EEES8_S8_EEENS6_IJNS7_ILi128EEESA_SA_EEELi128ENS_10bfloat16_tEfNS_4arch4Sm90ELb0ELb1ELb0ELb0ELb1ELb0ELb0ELb1ELb1ELb1ELb0ELb0EEENS1_21CollectiveEpilogueFwdISB_S9_SC_SE_Li256ELb0ELb1ELb0ELb0EEENS1_30DynamicPersistentTileSchedulerILi256ELi128ELb0ELb1ELb1EEEEEEEEEvNT_6ParamsE --------------------------
	.section	.text._ZN7cutlass13device_kernelIN5flash11enable_sm90INS1_16FlashAttnFwdSm90INS1_25CollectiveMainloopFwdSm90ILi2EN4cute5tupleIJNS5_1CILi1EEES8_S8_EEENS6_IJNS7_ILi128EEESA_SA_EEELi128ENS_10bfloat16_tEfNS_4arch4Sm90ELb0ELb1ELb0ELb0ELb1ELb0ELb0ELb1ELb1ELb1ELb0ELb0EEENS1_21CollectiveEpilogueFwdISB_S9_SC_SE_Li256ELb0ELb1ELb0ELb0EEENS1_30DynamicPersistentTileSchedulerILi256ELi128ELb0ELb1ELb1EEEEEEEEEvNT_6ParamsE,"ax",@progbits
	.align	128
.text._ZN7cutlass13device_kernelIN5flash11enable_sm90INS1_16FlashAttnFwdSm90INS1_25CollectiveMainloopFwdSm90ILi2EN4cute5tupleIJNS5_1CILi1EEES8_S8_EEENS6_IJNS7_ILi128EEESA_SA_EEELi128ENS_10bfloat16_tEfNS_4arch4Sm90ELb0ELb1ELb0ELb0ELb1ELb0ELb0ELb1ELb1ELb1ELb0ELb0EEENS1_21CollectiveEpilogueFwdISB_S9_SC_SE_Li256ELb0ELb1ELb0ELb0EEENS1_30DynamicPersistentTileSchedulerILi256ELi128ELb0ELb1ELb1EEEEEEEEEvNT_6ParamsE:
        .type           _ZN7cutlass13device_kernelIN5flash11enable_sm90INS1_16FlashAttnFwdSm90INS1_25CollectiveMainloopFwdSm90ILi2EN4cute5tupleIJNS5_1CILi1EEES8_S8_EEENS6_IJNS7_ILi128EEESA_SA_EEELi128ENS_10bfloat16_tEfNS_4arch4Sm90ELb0ELb1ELb0ELb0ELb1ELb0ELb0ELb1ELb1ELb1ELb0ELb0EEENS1_21CollectiveEpilogueFwdISB_S9_SC_SE_Li256ELb0ELb1ELb0ELb0EEENS1_30DynamicPersistentTileSchedulerILi256ELi128ELb0ELb1ELb1EEEEEEEEEvNT_6ParamsE,@function
        .size           _ZN7cutlass13device_kernelIN5flash11enable_sm90INS1_16FlashAttnFwdSm90INS1_25CollectiveMainloopFwdSm90ILi2EN4cute5tupleIJNS5_1CILi1EEES8_S8_EEENS6_IJNS7_ILi128EEESA_SA_EEELi128ENS_10bfloat16_tEfNS_4arch4Sm90ELb0ELb1ELb0ELb0ELb1ELb0ELb0ELb1ELb1ELb1ELb0ELb0EEENS1_21CollectiveEpilogueFwdISB_S9_SC_SE_Li256ELb0ELb1ELb0ELb0EEENS1_30DynamicPersistentTileSchedulerILi256ELi128ELb0ELb1ELb1EEEEEEEEEvNT_6ParamsE,(.L_x_15846 - _ZN7cutlass13device_kernelIN5flash11enable_sm90INS1_16FlashAttnFwdSm90INS1_25CollectiveMainloopFwdSm90ILi2EN4cute5tupleIJNS5_1CILi1EEES8_S8_EEENS6_IJNS7_ILi128EEESA_SA_EEELi128ENS_10bfloat16_tEfNS_4arch4Sm90ELb0ELb1ELb0ELb0ELb1ELb0ELb0ELb1ELb1ELb1ELb0ELb0EEENS1_21CollectiveEpilogueFwdISB_S9_SC_SE_Li256ELb0ELb1ELb0ELb0EEENS1_30DynamicPersistentTileSchedulerILi256ELi128ELb0ELb1ELb1EEEEEEEEEvNT_6ParamsE)
        .other          _ZN7cutlass13device_kernelIN5flash11enable_sm90INS1_16FlashAttnFwdSm90INS1_25CollectiveMainloopFwdSm90ILi2EN4cute5tupleIJNS5_1CILi1EEES8_S8_EEENS6_IJNS7_ILi128EEESA_SA_EEELi128ENS_10bfloat16_tEfNS_4arch4Sm90ELb0ELb1ELb0ELb0ELb1ELb0ELb0ELb1ELb1ELb1ELb0ELb0EEENS1_21CollectiveEpilogueFwdISB_S9_SC_SE_Li256ELb0ELb1ELb0ELb0EEENS1_30DynamicPersistentTileSchedulerILi256ELi128ELb0ELb1ELb1EEEEEEEEEvNT_6ParamsE,@"STO_CUDA_ENTRY STV_DEFAULT"
_ZN7cutlass13device_kernelIN5flash11enable_sm90INS1_16FlashAttnFwdSm90INS1_25CollectiveMainloopFwdSm90ILi2EN4cute5tupleIJNS5_1CILi1EEES8_S8_EEENS6_IJNS7_ILi128EEESA_SA_EEELi128ENS_10bfloat16_tEfNS_4arch4Sm90ELb0ELb1ELb0ELb0ELb1ELb0ELb0ELb1ELb1ELb1ELb0ELb0EEENS1_21CollectiveEpilogueFwdISB_S9_SC_SE_Li256ELb0ELb1ELb0ELb0EEENS1_30DynamicPersistentTileSchedulerILi256ELi128ELb0ELb1ELb1EEEEEEEEEvNT_6ParamsE:
[----:B------:R-:W0:Y:S01]  /*0000*/  LDC R1, c[0x0][0x28] ;  /* 0x00000a00ff017b82 */ /* 0x000e220000000800 */
[----:B------:R-:W1:Y:S01]  /*0010*/  S2R R3, SR_TID.X ;  /* 0x0000000000037919 */ /* 0x000e620000002100 */
[----:B------:R-:W-:Y:S01]  /*0020*/  ELECT P0, URZ, PT ;  /* 0x00000000003f782f */ /* 0x000fe20003800000 */
[----:B------:R-:W-:Y:S01]  /*0030*/  UMOV UR4, 0x80 ;  /* 0x0000008000047882 */ /* 0x000fe20000000000 */
[----:B------:R-:W-:Y:S01]  /*0040*/  UMOV UR7, 0x100 ;  /* 0x0000010000077882 */ /* 0x000fe20000000000 */
[--C-:B-1----:R-:W-:Y:S02]  /*0050*/  SHF.R.U32.HI R0, RZ, 0x5, R3.reuse ;  /* 0x00000005ff007819 */ /* 0x102fe40000011603 */
[----:B------:R-:W-:-:S03]  /*0060*/  SHF.R.U32.HI R23, RZ, 0x7, R3 ;  /* 0x00000007ff177819 */ /* 0x000fc60000011603 */
[----:B------:R-:W1:Y:S04]  /*0070*/  SHFL.IDX PT, R2, R0, RZ, 0x1f ;  /* 0x00001fff00027589 */ /* 0x000e6800000e0000 */
[----:B------:R2:W3:Y:S01]  /*0080*/  SHFL.IDX PT, R3, R23, RZ, 0x1f ;  /* 0x00001fff17037589 */ /* 0x0004e200000e0000 */
[C---:B-1----:R-:W-:Y:S02]  /*0090*/  ISETP.NE.OR P0, PT, R2.reuse, RZ, !P0 ;  /* 0x000000ff0200720c */ /* 0x042fe40004705670 */
[----:B------:R-:W-:-:S11]  /*00a0*/  ISETP.NE.AND P1, PT, R2, RZ, PT ;  /* 0x000000ff0200720c */ /* 0x000fd60003f25270 */
        /* <DEDUP_REMOVED lines=12> */
[----:B------:R2:W1:Y:S06]  /*0170*/  @!UP0 SYNCS.EXCH.64 URZ, [UR8+0x28800], UR4 ;  /* 0x02880004083f85b2 */ /* 0x00046c0008000100 */
[----:B------:R2:W4:Y:S02]  /*0180*/  @!UP1 SYNCS.EXCH.64 URZ, [UR8+0x28820], UR6 ;  /* 0x02882006083f95b2 */ /* 0x0005240008000100 */
[----:B0-23--:R-:W-:Y:S05]  /*0190*/  @P1 BRA `(.L_x_7536) ;  /* 0x0000000000481947 */ /* 0x00dfea0003800000 */
        /* <DEDUP_REMOVED lines=13> */
[----:B0-----:R0:W2:Y:S08]  /*0270*/  SYNCS.EXCH.64 URZ, [UR8+0x28830], UR4 ;  /* 0x02883004083f75b2 */ /* 0x0010b00008000100 */
[----:B------:R0:W3:Y:S01]  /*0280*/  SYNCS.EXCH.64 URZ, [UR8+0x28840], UR6 ;  /* 0x02884006083f75b2 */ /* 0x0000e20008000100 */
[----:B------:R0:W0:Y:S01]  /*0290*/  SYNCS.EXCH.64 URZ, [UR8+0x28838], UR4 ;  /* 0x02883804083f75b2 */ /* 0x0000220008000100 */
[----:B------:R0:W0:Y:S01]  /*02a0*/  SYNCS.EXCH.64 URZ, [UR8+0x28848], UR6 ;  /* 0x02884806083f75b2 */ /* 0x0000220008000100 */
[----:B------:R-:W-:Y:S01]  /*02b0*/  NOP ;  /* 0x0000000000007918 */ /* 0x000fe20000000000 */
.L_x_7536:
        /* <DEDUP_REMOVED lines=22> */
.L_x_7537:
        /* <DEDUP_REMOVED lines=18> */
.L_x_7538:
        /* <DEDUP_REMOVED lines=22> */
.L_x_7539:
        /* <DEDUP_REMOVED lines=23> */
.L_x_7540:
        /* <DEDUP_REMOVED lines=8> */
.L_x_7542:
[----:B------:R-:W-:-:S08]  /*0890*/  NOP ;  /* 0x0000000000007918 */ /* 0x000fd00000000000 */
[----:B------:R-:W0:Y:S02]  /*08a0*/  USETMAXREG.TRY_ALLOC.CTAPOOL UP0, 0xe8 ;  /* 0x000000e8000079c8 */ /* 0x000e240008000600 */
[----:B0-----:R-:W-:-:S13]  /*08b0*/  PLOP3.LUT P0, PT, PT, PT, UP0, 0x80, 0x0 ;  /* 0x000000000000781c */ /* 0x001fda0003f0f008 */
[----:B------:R-:W-:Y:S05]  /*08c0*/  @!P0 BRA `(.L_x_7542) ;  /* 0xfffffffc00f08947 */ /* 0x000fea000383ffff */
[----:B------:R-:W0:Y:S01]  /*08d0*/  S2R R2, SR_TID.X ;  /* 0x0000000000027919 */ /* 0x000e220000002100 */
[----:B------:R-:W1:Y:S08]  /*08e0*/  S2UR UR4, SR_CTAID.X ;  /* 0x00000000000479c3 */ /* 0x000e700000002500 */
[----:B------:R-:W-:Y:S08]  /*08f0*/  BAR.ARV 0x4, 0x180 ;  /* 0x0106000000007b1d */ /* 0x000ff00000002000 */
[----:B------:R-:W-:Y:S06]  /*0900*/  BAR.ARV 0x8, 0x180 ;  /* 0x0206000000007b1d */ /* 0x000fec0000002000 */
[----:B0-----:R-:W-:-:S04]  /*0910*/  LOP3.LUT R0, R2, 0xffffff80, RZ, 0xc0, !PT ;  /* 0xffffff8002007812 */ /* 0x001fc800078ec0ff */
[----:B------:R-:W-:Y:S02]  /*0920*/  ISETP.NE.AND P0, PT, R0, 0x80, PT ;  /* 0x000000800000780c */ /* 0x000fe40003f05270 */
[----:B------:R-:W1:Y:S11]  /*0930*/  LDC R0, c[0x0][0xc38] ;  /* 0x00030e00ff007b82 */ /* 0x000e760000000800 */
[----:B------:R-:W-:Y:S06]  /*0940*/  @!P0 BAR.ARV 0x9, 0x100 ;  /* 0x0244000000008b1d */ /* 0x000fec0000002000 */
[----:B-1----:R-:W-:-:S13]  /*0950*/  ISETP.LE.AND P0, PT, R0, UR4, PT ;  /* 0x0000000400007c0c */ /* 0x002fda000bf03270 */
        /* <DEDUP_REMOVED lines=10> */
[----:B------:R-:W-:Y:S01]  /*0a00*/  SHF.R.S32.HI R186, RZ, 0x7, R3 ;  /* 0x00000007ffba7819 */ /* 0x000fe20000011403 */
[----:B------:R-:W-:Y:S02]  /*0a10*/  IMAD.SHL.U32 R6, R4, 0x20, RZ ;  /* 0x0000002004067824 */ /* 0x000fe400078e00ff */
[----:B------:R-:W-:Y:S01]  /*0a20*/  IMAD.IADD R185, R191, 0x1, -R2 ;  /* 0x00000001bfb97824 */ /* 0x000fe200078e0a02 */
[----:B------:R-:W-:-:S02]  /*0a30*/  LEA.HI R2, R0, R191, RZ, 0x4 ;  /* 0x000000bf00027211 */ /* 0x000fc400078f20ff */
[----:B------:R-:W-:Y:S02]  /*0a40*/  LOP3.LUT R7, R6, 0xfffffc00, RZ, 0xc0, !PT ;  /* 0xfffffc0006077812 */ /* 0x000fe400078ec0ff */
[----:B------:R-:W-:Y:S02]  /*0a50*/  LOP3.LUT R4, R2, 0x3fffff0, RZ, 0xc0, !PT ;  /* 0x03fffff002047812 */ /* 0x000fe400078ec0ff */
[----:B------:R-:W-:Y:S02]  /*0a60*/  SHF.R.S32.HI R8, RZ, 0x1f, R185 ;  /* 0x0000001fff087819 */ /* 0x000fe400000114b9 */
[----:B------:R-:W-:Y:S01]  /*0a70*/  SHF.R.S32.HI R5, RZ, 0x4, R2 ;  /* 0x00000004ff057819 */ /* 0x000fe20000011402 */
[----:B------:R-:W-:Y:S01]  /*0a80*/  IMAD.IADD R4, R191, 0x1, -R4 ;  /* 0x00000001bf047824 */ /* 0x000fe200078e0a04 */
[----:B------:R-:W-:Y:S02]  /*0a90*/  LEA.HI R9, R8, R185, RZ, 0x2 ;  /* 0x000000b908097211 */ /* 0x000fe400078f10ff */
[----:B------:R-:W-:Y:S01]  /*0aa0*/  LEA.HI R2, R2, R5, RZ, 0x1 ;  /* 0x0000000502027211 */ /* 0x000fe200078f08ff */
[----:B------:R-:W-:Y:S01]  /*0ab0*/  IMAD R7, R4, 0x40, R7 ;  /* 0x0000004004077824 */ /* 0x000fe200078e0207 */
[----:B------:R-:W-:-:S02]  /*0ac0*/  LEA.HI R4, R0, R191, RZ, 0x2 ;  /* 0x000000bf00047211 */ /* 0x000fc400078f10ff */
[--C-:B------:R-:W-:Y:S02]  /*0ad0*/  SHF.R.S32.HI R6, RZ, 0x2, R9.reuse ;  /* 0x00000002ff067819 */ /* 0x100fe40000011409 */
[----:B------:R-:W-:Y:S02]  /*0ae0*/  SHF.R.S32.HI R11, RZ, 0x1f, R9 ;  /* 0x0000001fff0b7819 */ /* 0x000fe40000011409 */
[----:B------:R-:W-:Y:S02]  /*0af0*/  LOP3.LUT R2, R2, 0x1ffffffe, RZ, 0xc0, !PT ;  /* 0x1ffffffe02027812 */ /* 0x000fe400078ec0ff */
[----:B------:R-:W-:Y:S02]  /*0b00*/  LOP3.LUT R4, R4, 0xfffffffc, RZ, 0xc0, !PT ;  /* 0xfffffffc04047812 */ /* 0x000fe400078ec0ff */
[----:B------:R-:W-:Y:S01]  /*0b10*/  LEA.HI R0, R0, R191, RZ, 0x3 ;  /* 0x000000bf00007211 */ /* 0x000fe200078f18ff */
[----:B------:R-:W-:Y:S01]  /*0b20*/  IMAD.IADD R2, R5, 0x1, -R2 ;  /* 0x0000000105027824 */ /* 0x000fe200078e0a02 */
[----:B------:R-:W-:Y:S01]  /*0b30*/  LEA.HI R11, R11, R6, RZ, 0x3 ;  /* 0x000000060b0b7211 */ /* 0x000fe200078f18ff */
[----:B------:R-:W-:Y:S01]  /*0b40*/  IMAD.IADD R4, R191, 0x1, -R4 ;  /* 0x00000001bf047824 */ /* 0x000fe200078e0a04 */
[----:B------:R-:W-:Y:S01]  /*0b50*/  LOP3.LUT R22, R0, 0xfffffff8, RZ, 0xc0, !PT ;  /* 0xfffffff800167812 */ /* 0x000fe200078ec0ff */
[----:B------:R-:W-:Y:S01]  /*0b60*/  IMAD R188, R2, 0x8, R7 ;  /* 0x0000000802bc7824 */ /* 0x000fe200078e0207 */
[----:B------:R-:W-:-:S02]  /*0b70*/  LOP3.LUT R11, R11, 0xfffffff8, RZ, 0xc0, !PT ;  /* 0xfffffff80b0b7812 */ /* 0x000fc400078ec0ff */
[----:B------:R-:W-:Y:S01]  /*0b80*/  LEA.HI R8, R8, R185, RZ, 0x5 ;  /* 0x000000b908087211 */ /* 0x000fe200078f28ff */
[----:B------:R-:W-:Y:S01]  /*0b90*/  IMAD.IADD R22, R191, 0x1, -R22 ;  /* 0x00000001bf167824 */ /* 0x000fe200078e0a16 */
[----:B------:R-:W-:Y:S01]  /*0ba0*/  LEA.HI R3, R3, R186, RZ, 0x1 ;  /* 0x000000ba03037211 */ /* 0x000fe200078f08ff */
[----:B------:R-:W-:Y:S01]  /*0bb0*/  IMAD.IADD R11, R6, 0x1, -R11 ;  /* 0x00000001060b7824 */ /* 0x000fe200078e0a0b */
[----:B------:R-:W-:Y:S01]  /*0bc0*/  LEA.HI R2, R4, R4, RZ, 0x1 ;  /* 0x0000000404027211 */ /* 0x000fe200078f08ff */
[----:B------:R-:W-:Y:S01]  /*0bd0*/  IMAD.SHL.U32 R18, R22, 0x8, RZ ;  /* 0x0000000816127824 */ /* 0x000fe200078e00ff */
[----:B------:R-:W-:Y:S02]  /*0be0*/  SHF.R.S32.HI R8, RZ, 0x5, R8 ;  /* 0x00000005ff087819 */ /* 0x000fe40000011408 */
[----:B------:R-:W-:Y:S01]  /*0bf0*/  LOP3.LUT R3, R3, 0x3fffffe, RZ, 0xc0, !PT ;  /* 0x03fffffe03037812 */ /* 0x000fe200078ec0ff */
[----:B------:R-:W-:Y:S01]  /*0c00*/  VIADD R19, R18, 0x40 ;  /* 0x0000004012137836 */ /* 0x000fe20000000000 */
[----:B------:R-:W-:Y:S01]  /*0c10*/  LOP3.LUT R5, R2, 0x1ffffffe, RZ, 0xc0, !PT ;  /* 0x1ffffffe02057812 */ /* 0x000fe200078ec0ff */
[----:B------:R-:W-:Y:S01]  /*0c20*/  IMAD R8, R8, 0x10, R11 ;  /* 0x0000001008087824 */ /* 0x000fe200078e020b */
[----:B------:R-:W-:Y:S01]  /*0c30*/  LOP3.LUT R16, R9, 0x7ffffffc, RZ, 0xc0, !PT ;  /* 0x7ffffffc09107812 */ /* 0x000fe200078ec0ff */
[----:B------:R-:W-:Y:S01]  /*0c40*/  IMAD.IADD R3, R186, 0x1, -R3 ;  /* 0x00000001ba037824 */ /* 0x000fe200078e0a03 */
[----:B------:R-:W-:Y:S01]  /*0c50*/  SHF.R.S32.HI R184, RZ, 0x3, R0 ;  /* 0x00000003ffb87819 */ /* 0x000fe20000011400 */
[----:B------:R-:W-:Y:S01]  /*0c60*/  IMAD.IADD R4, R4, 0x1, -R5 ;  /* 0x0000000104047824 */ /* 0x000fe200078e0a05 */
[----:B------:R-:W-:Y:S01]  /*0c70*/  SHF.R.S32.HI R190, RZ, 0x1f, R18 ;  /* 0x0000001fffbe7819 */ /* 0x000fe20000011412 */
[----:B------:R-:W-:Y:S01]  /*0c80*/  IMAD R187, R3, 0x40, R8 ;  /* 0x0000004003bb7824 */ /* 0x000fe200078e0208 */
[----:B------:R-:W-:Y:S01]  /*0c90*/  SHF.R.S32.HI R189, RZ, 0x1f, R19 ;  /* 0x0000001fffbd7819 */ /* 0x000fe20000011413 */
[----:B------:R-:W-:-:S02]  /*0ca0*/  IMAD.IADD R16, R185, 0x1, -R16 ;  /* 0x00000001b9107824 */ /* 0x000fc400078e0a10 */
[----:B------:R-:W-:-:S07]  /*0cb0*/  IMAD R17, R4, 0x8, R187 ;  /* 0x0000000804117824 */ /* 0x000fce00078e02bb */
.L_x_7647:
        /* <DEDUP_REMOVED lines=12> */
[----:B012345:R-:W-:Y:S05]  /*0d80*/  @!P0 BRA `(.L_x_7543) ;  /* 0x0000000000208947 */ /* 0x03ffea0003800000 */
        /* <DEDUP_REMOVED lines=8> */
.L_x_7543:
[----:B------:R-:W-:Y:S01]  /*0e10*/  ULDC UR7, c[0x0][0xc54] ;  /* 0x0003150000077ab9 */ /* 0x000fe20000000800 */
[----:B------:R-:W-:Y:S01]  /*0e20*/  UMOV UR6, UR9 ;  /* 0x0000000900067c82 */ /* 0x000fe20008000000 */
[----:B------:R-:W-:-:S11]  /*0e30*/  UISETP.NE.AND UP0, UPT, UR7, 0x1, UPT ;  /* 0x000000010700788c */ /* 0x000fd6000bf05270 */
[----:B------:R-:W-:Y:S02]  /*0e40*/  @UP0 ULDC.64 UR10, c[0x0][0xc58] ;  /* 0x00031600000a0ab9 */ /* 0x000fe40000000a00 */
[----:B------:R-:W-:-:S04]  /*0e50*/  UIMAD.WIDE.U32 UR4, UR9, UR10, URZ ;  /* 0x0000000a090472a5 */ /* 0x000fc8000f8e003f */
[----:B------:R-:W-:-:S04]  /*0e60*/  @UP0 USHF.R.U32.HI UR6, URZ, UR11, UR5 ;  /* 0x0000000b3f060299 */ /* 0x000fc80008011605 */
[----:B------:R-:W-:-:S12]  /*0e70*/  UIMAD UR4, UR6, UR7, URZ ;  /* 0x00000007060472a4 */ /* 0x000fd8000f8e023f */
.L_x_7544:
[----:B------:R-:W-:Y:S01]  /*0e80*/  ULOP3.LUT UR6, URZ, UR6, URZ, 0x33, !UPT ;  /* 0x000000063f067292 */ /* 0x000fe2000f8e333f */
[----:B------:R-:W-:Y:S01]  /*0e90*/  ULDC UR7, c[0x0][0x448] ;  /* 0x0001120000077ab9 */ /* 0x000fe20000000800 */
[----:B------:R-:W-:Y:S01]  /*0ea0*/  ULDC UR5, c[0x0][0xc3c] ;  /* 0x00030f0000057ab9 */ /* 0x000fe20000000800 */
[----:B------:R-:W-:Y:S02]  /*0eb0*/  UISETP.NE.AND UP3, UPT, UR7, 0x1, UPT ;  /* 0x000000010700788c */ /* 0x000fe4000bf65270 */
[----:B------:R-:W-:Y:S01]  /*0ec0*/  UIADD3 UR6, UR6, UR5, URZ ;  /* 0x0000000506067290 */ /* 0x000fe2000fffe03f */
[----:B------:R-:W-:Y:S01]  /*0ed0*/  ULDC.64 UR10, c[0x0][0x418] ;  /* 0x00010600000a7ab9 */ /* 0x000fe20000000a00 */
[----:B------:R-:W-:Y:S01]  /*0ee0*/  UIADD3 UR4, UR9, -UR4, URZ ;  /* 0x8000000409047290 */ /* 0x000fe2000fffe03f */
[----:B------:R-:W-:Y:S01]  /*0ef0*/  ULDC UR38, c[0x0][0xc48] ;  /* 0x0003120000267ab9 */ /* 0x000fe20000000800 */
[----:B------:R-:W-:Y:S02]  /*0f00*/  UISETP.NE.U32.AND UP0, UPT, UR10, URZ, UPT ;  /* 0x0000003f0a00728c */ /* 0x000fe4000bf05070 */
[----:B------:R-:W-:-:S02]  /*0f10*/  USHF.L.U32 UR37, UR6, 0x7, URZ ;  /* 0x0000000706257899 */ /* 0x000fc4000800063f */
[----:B------:R-:W-:Y:S01]  /*0f20*/  UISETP.NE.AND UP1, UPT, UR38, 0x1, UPT ;  /* 0x000000012600788c */ /* 0x000fe2000bf25270 */
[----:B------:R-:W-:Y:S01]  /*0f30*/  ULDC UR13, c[0x0][0xc54] ;  /* 0x00031500000d7ab9 */ /* 0x000fe20000000800 */
[----:B------:R-:W-:Y:S02]  /*0f40*/  UISETP.NE.AND.EX UP0, UPT, UR11, URZ, UPT, UP0 ;  /* 0x0000003f0b00728c */ /* 0x000fe4000bf05300 */
[----:B------:R-:W-:Y:S02]  /*0f50*/  UIADD3 UR10, UR37, 0x7f, URZ ;  /* 0x0000007f250a7890 */ /* 0x000fe4000fffe03f */
[----:B------:R-:W-:Y:S01]  /*0f60*/  UIMAD UR13, UR8, UR13, UR4 ;  /* 0x0000000d080d72a4 */ /* 0x000fe2000f8e0204 */
[----:B------:R-:W-:Y:S01]  /*0f70*/  ULDC UR43, c[0x0][0x424] ;  /* 0x00010900002b7ab9 */ /* 0x000fe20000000800 */
[----:B------:R-:W-:Y:S01]  /*0f80*/  ULDC UR54, c[0x0][0x288] ;  /* 0x0000a20000367ab9 */ /* 0x000fe20000000800 */
[----:B------:R-:W-:Y:S01]  /*0f90*/  ULDC.64 UR4, c[0x0][0x9e0] ;  /* 0x0002780000047ab9 */ /* 0x000fe20000000a00 */
[----:B------:R-:W-:Y:S01]  /*0fa0*/  @UP3 ULDC UR8, c[0x0][0x44c] ;  /* 0x0001130000083ab9 */ /* 0x000fe20000000800 */
[----:B------:R-:W-:-:S02]  /*0fb0*/  UIADD3 UR11, -UR54, 0x1, URZ ;  /* 0x00000001360b7890 */ /* 0x000fc4000fffe13f */
[----:B------:R-:W-:Y:S02]  /*0fc0*/  UISETP.GE.AND UP2, UPT, UR5, 0x1, UPT ;  /* 0x000000010500788c */ /* 0x000fe4000bf46270 */
[----:B------:R-:W-:Y:S02]  /*0fd0*/  USEL UR43, UR43, 0x1, UP0 ;  /* 0x000000012b2b7887 */ /* 0x000fe40008000000 */
[----:B------:R-:W-:Y:S01]  /*0fe0*/  UIMAD.WIDE.U32 UR8, UR10, UR8, URZ ;  /* 0x000000080a0872a5 */ /* 0x000fe2000f8e003f */
[----:B------:R-:W-:Y:S01]  /*0ff0*/  ULDC UR12, c[0x0][0x2f0] ;  /* 0x0000bc00000c7ab9 */ /* 0x000fe20000000800 */
[----:B------:R-:W-:Y:S01]  /*1000*/  @UP3 ULDC UR15, c[0x0][0x450] ;  /* 0x00011400000f3ab9 */ /* 0x000fe20000000800 */
[----:B------:R-:W-:Y:S01]  /*1010*/  @UP1 ULDC UR6, c[0x0][0xc4c] ;  /* 0x0003130000061ab9 */ /* 0x000fe20000000800 */
[----:B------:R-:W-:Y:S01]  /*1020*/  UIMAD UR11, UR43, UR12, UR11 ;  /* 0x0000000c2b0b72a4 */ /* 0x000fe2000f8e020b */
[----:B------:R-:W-:Y:S01]  /*1030*/  PLOP3.LUT P0, PT, PT, PT, UP2, 0x40, 0x0 ;  /* 0x000000000000781c */ /* 0x000fe20003f0e828 */
[----:B------:R-:W-:-:S02]  /*1040*/  @UP3 USHF.R.U32.HI UR10, URZ, UR15, UR9 ;  /* 0x0000000f3f0a3299 */ /* 0x000fc40008011609 */
[----:B------:R-:W-:Y:S01]  /*1050*/  UIMAD.WIDE.U32 UR6, UR13, UR6, URZ ;  /* 0x000000060d0672a5 */ /* 0x000fe2000f8e003f */
[----:B------:R-:W-:Y:S01]  /*1060*/  @UP1 ULDC UR14, c[0x0][0xc50] ;  /* 0x00031400000e1ab9 */ /* 0x000fe20000000800 */
[----:B------:R-:W-:Y:S01]  /*1070*/  UIADD3 UR10, UR11, UR10, URZ ;  /* 0x0000000a0b0a7290 */ /* 0x000fe2000fffe03f */
[----:B------:R-:W-:Y:S01]  /*1080*/  UMOV UR44, UR13 ;  /* 0x0000000d002c7c82 */ /* 0x000fe20008000000 */
[----:B------:R-:W-:Y:S02]  /*1090*/  @UP1 USHF.R.U32.HI UR44, URZ, UR14, UR7 ;  /* 0x0000000e3f2c1299 */ /* 0x000fe40008011607 */
[----:B------:R-:W-:Y:S02]  /*10a0*/  UIADD3 UR4, UR10, UR4, URZ ;  /* 0x000000040a047290 */ /* 0x000fe4000fffe03f */
[----:B------:R-:W-:Y:S02]  /*10b0*/  UIADD3 UR6, -UR44, URZ, URZ ;  /* 0x0000003f2c067290 */ /* 0x000fe4000fffe13f */
[----:B------:R-:W-:-:S02]  /*10c0*/  UP2UR UR50, UPR, URZ, 0x8 ;  /* 0x000000083f327883 */ /* 0x000fc40008000000 */
[----:B------:R-:W-:Y:S01]  /*10d0*/  UP2UR UR49, UPR, URZ, 0x4 ;  /* 0x000000043f317883 */ /* 0x000fe20008000000 */
[----:B------:R-:W-:Y:S01]  /*10e0*/  IMAD.U32 R0, RZ, RZ, UR4 ;  /* 0x00000004ff007e24 */ /* 0x000fe2000f8e00ff */
[----:B------:R-:W-:Y:S01]  /*10f0*/  UIMAD UR38, UR38, UR6, UR13 ;  /* 0x00000006262672a4 */ /* 0x000fe2000f8e020d */
[----:B------:R-:W-:Y:S11]  /*1100*/  @P0 BRA `(.L_x_7545) ;  /* 0x0000000000400947 */ /* 0x000ff60003800000 */
        /* <DEDUP_REMOVED lines=10> */
.L_x_7546:
[----:B------:R-:W-:-:S11]  /*11b0*/  UISETP.NE.AND UP0, UPT, UR5, 0x1, UPT ;  /* 0x000000010500788c */ /* 0x000fd6000bf05270 */
[----:B------:R-:W-:Y:S02]  /*11c0*/  @UP0 ULDC.64 UR8, c[0x0][0x9e8] ;  /* 0x00027a0000080ab9 */ /* 0x000fe40000000a00 */
[----:B------:R-:W-:-:S04]  /*11d0*/  UIMAD.WIDE.U32 UR6, UR4, UR8, URZ ;  /* 0x00000008040672a5 */ /* 0x000fc8000f8e003f */
[----:B------:R-:W-:-:S12]  /*11e0*/  @UP0 USHF.R.U32.HI UR4, URZ, UR9, UR7 ;  /* 0x000000093f040299 */ /* 0x000fd80008011607 */
.L_x_7547:
[----:B------:R-:W-:-:S06]  /*11f0*/  UIMAD UR4, UR4, UR5, UR5 ;  /* 0x00000005040472a4 */ /* 0x000fcc000f8e0205 */
[----:B------:R-:W-:-:S07]  /*1200*/  VIMNMX R0, R0, UR4, PT ;  /* 0x0000000400007c48 */ /* 0x000fce000bfe0100 */
.L_x_7545:
        /* <DEDUP_REMOVED lines=32> */
.L_x_7549:
[----:B------:R-:W-:-:S11]  /*1410*/  UISETP.NE.AND UP0, UPT, UR5, 0x1, UPT ;  /* 0x000000010500788c */ /* 0x000fd6000bf05270 */
[----:B------:R-:W-:Y:S02]  /*1420*/  @UP0 ULDC.64 UR10, c[0x0][0x9e8] ;  /* 0x00027a00000a0ab9 */ /* 0x000fe40000000a00 */
[----:B------:R-:W-:-:S04]  /*1430*/  UIMAD.WIDE.U32 UR6, UR4, UR10, URZ ;  /* 0x0000000a040672a5 */ /* 0x000fc8000f8e003f */
[----:B------:R-:W-:-:S12]  /*1440*/  @UP0 USHF.R.U32.HI UR4, URZ, UR11, UR7 ;  /* 0x0000000b3f040299 */ /* 0x000fd80008011607 */
.L_x_7550:
[----:B------:R-:W-:-:S04]  /*1450*/  UIMAD UR4, UR4, UR5, URZ ;  /* 0x00000005040472a4 */ /* 0x000fc8000f8e023f */
[----:B------:R-:W-:-:S04]  /*1460*/  UISETP.LT.AND UP0, UPT, UR9, UR4, UPT ;  /* 0x000000040900728c */ /* 0x000fc8000bf01270 */
[----:B------:R-:W-:-:S12]  /*1470*/  USEL UR9, UR9, UR4, !UP0 ;  /* 0x0000000409097287 */ /* 0x000fd8000c000000 */
.L_x_7548:
[----:B------:R-:W-:Y:S01]  /*1480*/  USHF.R.S32.HI UR4, URZ, 0x1f, UR9 ;  /* 0x0000001f3f047899 */ /* 0x000fe20008011409 */
[----:B------:R-:W-:Y:S02]  /*1490*/  PLOP3.LUT P0, PT, PT, PT, PT, 0x80, 0x0 ;  /* 0x000000000000781c */ /* 0x000fe40003f0f070 */
[----:B------:R-:W-:Y:S02]  /*14a0*/  CS2R R36, SRZ ;  /* 0x0000000000247805 */ /* 0x000fe4000001ff00 */
[----:B------:R-:W-:Y:S01]  /*14b0*/  CS2R R150, SRZ ;  /* 0x0000000000967805 */ /* 0x000fe2000001ff00 */
        /* <DEDUP_REMOVED lines=18> */
[----:B------:R-:W-:Y:S02]  /*15e0*/  ISETP.GT.AND P1, PT, R88, UR39, PT ;  /* 0x0000002758007c0c */ /* 0x000fe4000bf24270 */
        /* <DEDUP_REMOVED lines=50> */
.L_x_7552:
[----:B------:R-:W-:Y:S01]  /*1910*/  ULEA.HI UR4, UR47, UR47, URZ, 0x1 ;  /* 0x0000002f2f047291 */ /* 0x000fe2000f8f083f */
[----:B------:R-:W-:-:S03]  /*1920*/  IMAD.U32 R2, RZ, RZ, UR48 ;  /* 0x00000030ff027e24 */ /* 0x000fc6000f8e00ff */
[----:B------:R-:W-:Y:S02]  /*1930*/  ULOP3.LUT UR4, UR4, 0xfffffffe, URZ, 0xc0, !UPT ;  /* 0xfffffffe04047892 */ /* 0x000fe4000f8ec03f */
[----:B------:R-:W-:Y:S02]  /*1940*/  ISETP.NE.AND P0, PT, R2, 0x3, PT ;  /* 0x000000030200780c */ /* 0x000fe40003f05270 */
[----:B------:R-:W-:-:S06]  /*1950*/  UIADD3 UR4, UR47, -UR4, URZ ;  /* 0x800000042f047290 */ /* 0x000fcc000fffe03f */
[----:B------:R-:W-:-:S05]  /*1960*/  IMAD.U32 R0, RZ, RZ, UR4 ;  /* 0x00000004ff007e24 */ /* 0x000fca000f8e00ff */
[----:B------:R-:W-:-:S04]  /*1970*/  SHF.L.U32 R0, R0, 0x1f, RZ ;  /* 0x0000001f00007819 */ /* 0x000fc800000006ff */
[----:B------:R-:W0:Y:S02]  /*1980*/  SYNCS.PHASECHK.TRANS64.TRYWAIT P1, [UR41+0x28800], R0 ;  /* 0x02880000ff0075a7 */ /* 0x000e240008020169 */
[----:B0-----:R-:W-:Y:S05]  /*1990*/  @!P1 BRA `(.L_x_7553) ;  /* 0x0000012400509947 */ /* 0x001fea0003800000 */
.L_x_7717:
[----:B------:R-:W-:Y:S05]  /*19a0*/  @!P0 BRA `(.L_x_7554) ;  /* 0x0000000000048947 */ /* 0x000fea0003800000 */
[----:B------:R-:W-:Y:S01]  /*19b0*/  BPT.TRAP 0x1 ;  /* 0x000000040000795c */ /* 0x000fe20000300000 */
.L_x_7554:
[----:B0-----:R-:W-:Y:S02]  /*19c0*/  IMAD.U32 R3, RZ, RZ, UR45 ;  /* 0x0000002dff037e24 */ /* 0x001fe4000f8e00ff */
[----:B------:R-:W-:-:S03]  /*19d0*/  IMAD.U32 R0, RZ, RZ, UR46 ;  /* 0x0000002eff007e24 */ /* 0x000fc6000f8e00ff */
[----:B------:R-:W-:Y:S02]  /*19e0*/  LEA R3, R3, UR41, 0x3 ;  /* 0x0000002903037c11 */ /* 0x000fe4000f8e18ff */
[----:B------:R-:W-:-:S04]  /*19f0*/  SHF.L.U32 R0, R0, 0x1f, RZ ;  /* 0x0000001f00007819 */ /* 0x000fc800000006ff */
[----:B------:R0:W1:Y:S01]  /*1a00*/  SYNCS.PHASECHK.TRANS64.TRYWAIT P1, [R3+URZ+0x28830], R0 ;  /* 0x02883000030075a7 */ /* 0x000062000802017f */
[----:B------:R-:W-:Y:S05]  /*1a10*/  @!P0 BRA `(.L_x_7555) ;  /* 0x0000000000048947 */ /* 0x000fea0003800000 */
[----:B------:R-:W-:Y:S01]  /*1a20*/  BPT.TRAP 0x1 ;  /* 0x000000040000795c */ /* 0x000fe20000300000 */
.L_x_7555:
[----:B-1----:R-:W-:Y:S05]  /*1a30*/  @P1 BRA `(.L_x_7556) ;  /* 0x0000000000081947 */ /* 0x002fea0003800000 */
[----:B------:R-:W1:Y:S02]  /*1a40*/  SYNCS.PHASECHK.TRANS64.TRYWAIT P1, [R3+URZ+0x28830], R0 ;  /* 0x02883000030075a7 */ /* 0x000e64000802017f */
[----:B-1----:R-:W-:Y:S05]  /*1a50*/  @!P1 BRA `(.L_x_7557) ;  /* 0x0000012400389947 */ /* 0x002fea0003800000 */
.L_x_7556:
        /* <DEDUP_REMOVED lines=63> */
.L_x_7558:
[----:B------:R-:W-:Y:S01]  /*1e50*/  UISETP.NE.AND UP1, UPT, UR50, URZ, UPT ;  /* 0x0000003f3200728c */ /* 0x000fe2000bf25270 */
[----:B01----:R-:W-:Y:S01]  /*1e60*/  VIADD R0, R17, UR37 ;  /* 0x0000002511007c36 */ /* 0x003fe20008000000 */
[----:B------:R-:W-:Y:S01]  /*1e70*/  R2UR UR6, R3 ;  /* 0x00000000030672ca */ /* 0x000fe200000e0000 */
[----:B------:R-:W0:Y:S01]  /*1e80*/  LDC R5, c[0x0][0x2f0] ;  /* 0x0000bc00ff057b82 */ /* 0x000e220000000800 */
[----:B------:R-:W-:Y:S01]  /*1e90*/  IMAD.MOV.U32 R3, RZ, RZ, -0x80 ;  /* 0xffffff80ff037424 */ /* 0x000fe200078e00ff */
[----:B------:R-:W-:Y:S01]  /*1ea0*/  UISETP.NE.AND UP0, UPT, UR49, URZ, UPT ;  /* 0x0000003f3100728c */ /* 0x000fe2000bf05270 */
[----:B------:R-:W-:Y:S01]  /*1eb0*/  PLOP3.LUT P1, PT, PT, PT, UP1, 0x80, 0x0 ;  /* 0x000000000000781c */ /* 0x000fe20003f2f018 */
[----:B------:R-:W-:Y:S01]  /*1ec0*/  ULDC UR55, c[0x0][0x9dc] ;  /* 0x0002770000377ab9 */ /* 0x000fe20000000800 */
[----:B------:R-:W-:Y:S01]  /*1ed0*/  PLOP3.LUT P2, PT, PT, PT, UP1, 0x80, 0x0 ;  /* 0x000000000000781c */ /* 0x000fe20003f4f018 */
[----:B------:R-:W-:Y:S01]  /*1ee0*/  IMAD R12, R88, R3, 0x80 ;  /* 0x00000080580c7424 */ /* 0x000fe200078e0203 */
[----:B------:R-:W-:Y:S01]  /*1ef0*/  ULDC UR14, c[0x0][0x9e0] ;  /* 0x00027800000e7ab9 */ /* 0x000fe20000000800 */
[----:B------:R-:W-:Y:S01]  /*1f00*/  @UP1 ULDC UR7, c[0x0][0x44c] ;  /* 0x0001130000071ab9 */ /* 0x000fe20000000800 */
[----:B------:R-:W1:Y:S01]  /*1f10*/  LDC R6, c[0x0][0x288] ;  /* 0x0000a200ff067b82 */ /* 0x000e620000000800 */
[----:B------:R-:W-:Y:S01]  /*1f20*/  VIADD R3, R12, 0x1 ;  /* 0x000000010c037836 */ /* 0x000fe20000000000 */
[----:B------:R-:W-:Y:S01]  /*1f30*/  LEA R10, R88, 0xffffff80, 0x7 ;  /* 0xffffff80580a7811 */ /* 0x000fe200078e38ff */
[----:B------:R-:W-:-:S04]  /*1f40*/  UIADD3 UR6, UR6, 0x28840, URZ ;  /* 0x0002884006067890 */ /* 0x000fc8000fffe03f */
[----:B------:R-:W-:Y:S01]  /*1f50*/  @P1 IMAD.HI.U32 R2, R0, UR7, RZ ;  /* 0x0000000700021c27 */ /* 0x000fe2000f8e00ff */
[----:B------:R-:W-:Y:S01]  /*1f60*/  @UP1 ULDC UR7, c[0x0][0x450] ;  /* 0x0001140000071ab9 */ /* 0x000fe20000000800 */
[----:B------:R-:W-:Y:S01]  /*1f70*/  UPRMT UR6, UR40, 0x654, UR6 ;  /* 0x0000065428067896 */ /* 0x000fe20008000006 */
[----:B------:R-:W-:Y:S02]  /*1f80*/  PLOP3.LUT P1, PT, PT, PT, UP0, 0x40, 0x0 ;  /* 0x000000000000781c */ /* 0x000fe40003f2e808 */
[----:B------:R-:W-:Y:S01]  /*1f90*/  @P2 SHF.R.U32.HI R0, RZ, UR7, R2 ;  /* 0x00000007ff002c19 */ /* 0x000fe20008011602 */
[C---:B------:R-:W-:Y:S02]  /*1fa0*/  IMAD R2, R16.reuse, -0x2, R3 ;  /* 0xfffffffe10027824 */ /* 0x040fe400078e0203 */
[C---:B0-----:R-:W-:Y:S02]  /*1fb0*/  IMAD R3, R5.reuse, UR43, R12 ;  /* 0x0000002b05037c24 */ /* 0x041fe4000f8e020c */
[----:B------:R-:W0:Y:S01]  /*1fc0*/  SHFL.IDX PT, R8, R0, RZ, 0x1c1f ;  /* 0x001c1fff00087589 */ /* 0x000e2200000e0000 */
[----:B------:R-:W-:Y:S01]  /*1fd0*/  IMAD R7, R5, UR43, R2 ;  /* 0x0000002b05077c24 */ /* 0x000fe2000f8e0202 */
[----:B------:R-:W-:Y:S01]  /*1fe0*/  SYNCS.ARRIVE.TRANS64.RED.A1T0 RZ, [UR6], RZ ;  /* 0x000000ffffff79a7 */ /* 0x000fe20008100406 */
[----:B------:R-:W-:Y:S01]  /*1ff0*/  ULOP3.LUT UR6, URZ, UR55, URZ, 0x33, !UPT ;  /* 0x000000373f067292 */ /* 0x000fe2000f8e333f */
[----:B------:R-:W-:-:S02]  /*2000*/  IMAD R14, R16, -0x2, R3 ;  /* 0xfffffffe100e7824 */ /* 0x000fc400078e0203 */
[----:B-1----:R-:W-:-:S04]  /*2010*/  IMAD.IADD R7, R7, 0x1, -R6 ;  /* 0x0000000107077824 */ /* 0x002fc800078e0a06 */
[C---:B------:R-:W-:Y:S02]  /*2020*/  VIADD R89, R7.reuse, UR14 ;  /* 0x0000000e07597c36 */ /* 0x040fe40008000000 */
[----:B------:R-:W-:-:S03]  /*2030*/  VIADD R20, R7, UR6 ;  /* 0x0000000607147c36 */ /* 0x000fc60008000000 */
[----:B0-----:R-:W-:Y:S01]  /*2040*/  VIADDMNMX R2, R8, R89, R14, PT ;  /* 0x0000005908027246 */ /* 0x001fe2000380010e */
        /* <DEDUP_REMOVED lines=16> */
.L_x_7561:
[----:B------:R-:W-:Y:S02]  /*2150*/  ULDC UR6, c[0x0][0x9e4] ;  /* 0x0002790000067ab9 */ /* 0x000fe40000000800 */
[----:B------:R-:W-:-:S05]  /*2160*/  IMAD.U32 R7, RZ, RZ, UR6 ;  /* 0x00000006ff077e24 */ /* 0x000fca000f8e00ff */
[----:B------:R-:W-:-:S13]  /*2170*/  ISETP.NE.AND P1, PT, R7, 0x1, PT ;  /* 0x000000010700780c */ /* 0x000fda0003f25270 */
[----:B------:R-:W0:Y:S02]  /*2180*/  @P1 LDC.64 R8, c[0x0][0x9e8] ;  /* 0x00027a00ff081b82 */ /* 0x000e240000000a00 */
[----:B0-----:R-:W-:-:S05]  /*2190*/  @P1 IMAD.HI.U32 R8, R3, R8, RZ ;  /* 0x0000000803081227 */ /* 0x001fca00078e00ff */
[----:B------:R-:W-:-:S07]  /*21a0*/  @P1 SHF.R.U32.HI R3, RZ, R9, R8 ;  /* 0x00000009ff031219 */ /* 0x000fce0000011608 */
.L_x_7562:
[----:B------:R-:W-:Y:S05]  /*21b0*/  BSYNC B0 ;  /* 0x0000000000007941 */ /* 0x000fea0003800000 */
.L_x_7560:
[----:B------:R-:W-:-:S04]  /*21c0*/  IMAD R3, R3, R7, -R10 ;  /* 0x0000000703037224 */ /* 0x000fc800078e0a0a */
[----:B------:R-:W-:-:S05]  /*21d0*/  IMAD R3, R16, -0x2, R3 ;  /* 0xfffffffe10037824 */ /* 0x000fca00078e0203 */
[----:B------:R-:W-:Y:S02]  /*21e0*/  VIADDMNMX R2, R3, R7, R2, PT ;  /* 0x0000000703027246 */ /* 0x000fe40003800102 */
[----:B------:R-:W-:-:S07]  /*21f0*/  VIMNMX R4, R4, R3, !PT ;  /* 0x0000000304047248 */ /* 0x000fce0007fe0100 */
.L_x_7559:
        /* <DEDUP_REMOVED lines=14> */
[----:B------:R-:W-:Y:S01]  /*22e0*/  ISETP.LT.OR P3, PT, R2, 0x11, P3 ;  /* 0x000000110200780c */ /* 0x000fe20001f61670 */
[----:B0-----:R-:W-:Y:S01]  /*22f0*/  IMAD.IADD R8, R20, 0x1, R0 ;  /* 0x0000000114087824 */ /* 0x001fe200078e0200 */
        /* <DEDUP_REMOVED lines=117> */
[----:B------:R-:W-:Y:S02]  /*2a50*/  P2R R92, PR, RZ, 0x20 ;  /* 0x00000020ff5c7803 */ /* 0x000fe40000000000 */
[----:B------:R-:W-:-:S02]  /*2a60*/  FSEL R77, R77, -INF , !P3 ;  /* 0xff8000004d4d7808 */ /* 0x000fc40005800000 */
        /* <DEDUP_REMOVED lines=20> */
[----:B------:R-:W-:Y:S02]  /*2bb0*/  ISETP.GT.AND P6, PT, R4, 0x79, !P6 ;  /* 0x000000790400780c */ /* 0x000fe400077c4270 */
[----:B------:R-:W-:Y:S02]  /*2bc0*/  VIADDMNMX R4, R0, R89, R14, PT ;  /* 0x0000005900047246 */ /* 0x000fe4000380010e */
[----:B------:R-:W-:-:S04]  /*2bd0*/  ISETP.LT.OR P6, PT, R2, 0x7a, P6 ;  /* 0x0000007a0200780c */ /* 0x000fc800037c1670 */
        /* <DEDUP_REMOVED lines=17> */
.L_x_7565:
[----:B------:R-:W-:Y:S02]  /*2cf0*/  ULDC UR6, c[0x0][0x9e4] ;  /* 0x0002790000067ab9 */ /* 0x000fe40000000800 */
[----:B------:R-:W-:-:S05]  /*2d00*/  IMAD.U32 R2, RZ, RZ, UR6 ;  /* 0x00000006ff027e24 */ /* 0x000fca000f8e00ff */
[----:B------:R-:W-:-:S13]  /*2d10*/  ISETP.NE.AND P6, PT, R2, 0x1, PT ;  /* 0x000000010200780c */ /* 0x000fda0003fc5270 */
[----:B------:R-:W0:Y:S02]  /*2d20*/  @P6 LDC.64 R32, c[0x0][0x9e8] ;  /* 0x00027a00ff206b82 */ /* 0x000e240000000a00 */
[----:B0-----:R-:W-:-:S05]  /*2d30*/  @P6 IMAD.HI.U32 R0, R29, R32, RZ ;  /* 0x000000201d006227 */ /* 0x001fca00078e00ff */
[----:B------:R-:W-:-:S07]  /*2d40*/  @P6 SHF.R.U32.HI R29, RZ, R33, R0 ;  /* 0x00000021ff1d6219 */ /* 0x000fce0000011600 */
.L_x_7566:
[----:B------:R-:W-:Y:S05]  /*2d50*/  BSYNC B0 ;  /* 0x0000000000007941 */ /* 0x000fea0003800000 */
.L_x_7564:
[----:B------:R-:W-:-:S04]  /*2d60*/  IMAD R29, R29, R2, -R10 ;  /* 0x000000021d1d7224 */ /* 0x000fc800078e0a0a */
[----:B------:R-:W-:-:S05]  /*2d70*/  IMAD R29, R16, -0x2, R29 ;  /* 0xfffffffe101d7824 */ /* 0x000fca00078e021d */
[----:B------:R-:W-:Y:S02]  /*2d80*/  VIADDMNMX R4, R29, R2, R4, PT ;  /* 0x000000021d047246 */ /* 0x000fe40003800104 */
[----:B------:R-:W-:-:S07]  /*2d90*/  VIMNMX R8, R8, R29, !PT ;  /* 0x0000001d08087248 */ /* 0x000fce0007fe0100 */
.L_x_7563:
[----:B------:R-:W-:Y:S01]  /*2da0*/  ISETP.GT.AND P1, PT, R8, 0x1, !P1 ;  /* 0x000000010800780c */ /* 0x000fe20004f24270 */
[----:B------:R-:W-:Y:S01]  /*2db0*/  ULDC UR6, c[0x0][0x988] ;  /* 0x0002620000067ab9 */ /* 0x000fe20000000800 */
[----:B------:R-:W-:Y:S01]  /*2dc0*/  ISETP.NE.AND P6, PT, R90, RZ, PT ;  /* 0x000000ff5a00720c */ /* 0x000fe20003fc5270 */
[----:B------:R-:W-:Y:S01]  /*2dd0*/  UISETP.NE.AND UP1, UPT, UR50, URZ, UPT ;  /* 0x0000003f3200728c */ /* 0x000fe2000bf25270 */
[----:B------:R-:W-:Y:S01]  /*2de0*/  ISETP.LT.OR P1, PT, R4, 0x2, P1 ;  /* 0x000000020400780c */ /* 0x000fe20000f21670 */
[----:B------:R-:W-:Y:S01]  /*2df0*/  UISETP.NE.AND UP0, UPT, UR49, URZ, UPT ;  /* 0x0000003f3100728c */ /* 0x000fe2000bf05270 */
[C---:B------:R-:W-:Y:S01]  /*2e00*/  ISETP.GT.AND P2, PT, R8.reuse, 0x8, !P2 ;  /* 0x000000080800780c */ /* 0x040fe20005744270 */
[----:B------:R-:W-:Y:S01]  /*2e10*/  UMOV UR10, UR37 ;  /* 0x00000025000a7c82 */ /* 0x000fe20008000000 */
[----:B------:R-:W-:Y:S02]  /*2e20*/  FSEL R27, R27, -INF , !P1 ;  /* 0xff8000001b1b7808 */ /* 0x000fe40004800000 */
[----:B------:R-:W-:-:S02]  /*2e30*/  ISETP.GT.AND P1, PT, R8, 0x9, !P6 ;  /* 0x000000090800780c */ /* 0x000fc40007724270 */
[C---:B------:R-:W-:Y:S02]  /*2e40*/  ISETP.LT.OR P2, PT, R4.reuse, 0x9, P2 ;  /* 0x000000090400780c */ /* 0x040fe40001741670 */
[----:B------:R-:W-:Y:S01]  /*2e50*/  ISETP.LT.OR P1, PT, R4, 0xa, P1 ;  /* 0x0000000a0400780c */ /* 0x000fe20000f21670 */
[----:B------:R-:W-:Y:S01]  /*2e60*/  @UP1 ULDC UR11, c[0x0][0x450] ;  /* 0x00011400000b1ab9 */ /* 0x000fe20000000800 */
[----:B------:R-:W-:Y:S02]  /*2e70*/  FSEL R29, R30, -INF , !P2 ;  /* 0xff8000001e1d7808 */ /* 0x000fe40005000000 */
[----:B------:R-:W-:Y:S02]  /*2e80*/  FSEL R31, R31, -INF , !P1 ;  /* 0xff8000001f1f7808 */ /* 0x000fe40004800000 */
[----:B------:R-:W-:Y:S02]  /*2e90*/  ISETP.NE.AND P1, PT, R91, RZ, PT ;  /* 0x000000ff5b00720c */ /* 0x000fe40003f25270 */
[----:B------:R-:W-:-:S02]  /*2ea0*/  ISETP.NE.AND P2, PT, R37, RZ, PT ;  /* 0x000000ff2500720c */ /* 0x000fc40003f45270 */
[----:B------:R-:W-:Y:S02]  /*2eb0*/  ISETP.GT.AND P1, PT, R8, 0x10, !P1 ;  /* 0x000000100800780c */ /* 0x000fe40004f24270 */
[----:B------:R-:W-:Y:S02]  /*2ec0*/  ISETP.NE.AND P6, PT, R41, RZ, PT ;  /* 0x000000ff2900720c */ /* 0x000fe40003fc5270 */
        /* <DEDUP_REMOVED lines=59> */
[----:B------:R-:W-:Y:S02]  /*3280*/  ISETP.GT.AND P1, PT, R8, 0x31, !P2 ;  /* 0x000000310800780c */ /* 0x000fe40005724270 */
[----:B------:R-:W-:Y:S02]  /*3290*/  ISETP.NE.AND P2, PT, R53, RZ, PT ;  /* 0x000000ff3500720c */ /* 0x000fe40003f45270 */
        /* <DEDUP_REMOVED lines=13> */
[----:B------:R-:W-:Y:S01]  /*3370*/  FMNMX.FTZ R10, R85, R0, !PT ;  /* 0x00000000550a7209 */ /* 0x000fe20007810000 */
[----:B------:R-:W-:Y:S01]  /*3380*/  IMAD.U32 R0, RZ, RZ, UR6 ;  /* 0x00000006ff007e24 */ /* 0x000fe2000f8e00ff */
[----:B------:R-:W-:Y:S01]  /*3390*/  FSEL R55, R55, -INF , !P1 ;  /* 0xff80000037377808 */ /* 0x000fe20004800000 */
[----:B------:R-:W-:Y:S01]  /*33a0*/  @UP1 ULDC UR6, c[0x0][0x44c] ;  /* 0x0001130000061ab9 */ /* 0x000fe20000000800 */
[----:B------:R-:W-:Y:S01]  /*33b0*/  ISETP.NE.AND P1, PT, R52, RZ, PT ;  /* 0x000000ff3400720c */ /* 0x000fe20003f25270 */
[----:B------:R-:W-:Y:S01]  /*33c0*/  UIMAD.WIDE.U32 UR6, UR37, UR6, URZ ;  /* 0x00000006250672a5 */ /* 0x000fe2000f8e003f */
[----:B------:R-:W-:-:S02]  /*33d0*/  ISETP.NE.AND P6, PT, R72, RZ, PT ;  /* 0x000000ff4800720c */ /* 0x000fc40003fc5270 */
[C---:B------:R-:W-:Y:S01]  /*33e0*/  ISETP.GT.AND P1, PT, R8.reuse, 0x40, !P1 ;  /* 0x000000400800780c */ /* 0x040fe20004f24270 */
[----:B------:R-:W-:Y:S01]  /*33f0*/  @UP1 USHF.R.U32.HI UR10, URZ, UR11, UR7 ;  /* 0x0000000b3f0a1299 */ /* 0x000fe20008011607 */
[----:B------:R-:W-:Y:S02]  /*3400*/  ISETP.GT.AND P3, PT, R8, 0x70, !P3 ;  /* 0x000000700800780c */ /* 0x000fe40005f64270 */
[----:B------:R-:W-:Y:S01]  /*3410*/  ISETP.LT.OR P1, PT, R4, 0x41, P1 ;  /* 0x000000410400780c */ /* 0x000fe20000f21670 */
[----:B------:R-:W-:Y:S01]  /*3420*/  UIADD3 UR54, UR54, UR10, URZ ;  /* 0x0000000a36367290 */ /* 0x000fe2000fffe03f */
[----:B------:R-:W-:Y:S02]  /*3430*/  ISETP.GT.AND P4, PT, R8, 0x71, !P4 ;  /* 0x000000710800780c */ /* 0x000fe40006784270 */
[----:B------:R-:W-:Y:S01]  /*3440*/  FSEL R89, R58, -INF , !P1 ;  /* 0xff8000003a597808 */ /* 0x000fe20004800000 */
[----:B------:R-:W-:Y:S01]  /*3450*/  UIADD3 UR14, UR54, UR14, URZ ;  /* 0x0000000e360e7290 */ /* 0x000fe2000fffe03f */
[----:B------:R-:W-:-:S02]  /*3460*/  ISETP.NE.AND P1, PT, R56, RZ, PT ;  /* 0x000000ff3800720c */ /* 0x000fc40003f25270 */
[----:B------:R-:W-:Y:S02]  /*3470*/  ISETP.LT.OR P3, PT, R4, 0x71, P3 ;  /* 0x000000710400780c */ /* 0x000fe40001f61670 */
[C---:B------:R-:W-:Y:S02]  /*3480*/  ISETP.GT.AND P1, PT, R8.reuse, 0x41, !P1 ;  /* 0x000000410800780c */ /* 0x040fe40004f24270 */
[----:B------:R-:W-:Y:S02]  /*3490*/  ISETP.GT.AND P5, PT, R8, 0x78, !P5 ;  /* 0x000000780800780c */ /* 0x000fe40006fa4270 */
[C---:B------:R-:W-:Y:S02]  /*34a0*/  ISETP.LT.OR P1, PT, R4.reuse, 0x42, P1 ;  /* 0x000000420400780c */ /* 0x040fe40000f21670 */
[----:B------:R-:W-:Y:S02]  /*34b0*/  ISETP.LT.OR P4, PT, R4, 0x72, P4 ;  /* 0x000000720400780c */ /* 0x000fe40002781670 */
[----:B------:R-:W-:-:S02]  /*34c0*/  FSEL R59, R59, -INF , !P1 ;  /* 0xff8000003b3b7808 */ /* 0x000fc40004800000 */
[----:B------:R-:W-:Y:S02]  /*34d0*/  ISETP.NE.AND P1, PT, R97, RZ, PT ;  /* 0x000000ff6100720c */ /* 0x000fe40003f25270 */
[----:B------:R-:W-:Y:S02]  /*34e0*/  ISETP.LT.OR P5, PT, R4, 0x79, P5 ;  /* 0x000000790400780c */ /* 0x000fe40002fa1670 */
[----:B------:R-:W-:Y:S02]  /*34f0*/  ISETP.GT.AND P1, PT, R8, 0x48, !P1 ;  /* 0x000000480800780c */ /* 0x000fe40004f24270 */
[----:B------:R-:W-:Y:S02]  /*3500*/  FSEL R83, R83, -INF , !P4 ;  /* 0xff80000053537808 */ /* 0x000fe40006000000 */
[----:B------:R-:W-:-:S04]  /*3510*/  ISETP.LT.OR P1, PT, R4, 0x49, P1 ;  /* 0x000000490400780c */ /* 0x000fc80000f21670 */
[----:B------:R-:W-:Y:S02]  /*3520*/  FSEL R91, R62, -INF , !P1 ;  /* 0xff8000003e5b7808 */ /* 0x000fe40004800000 */
[----:B------:R-:W-:-:S04]  /*3530*/  ISETP.NE.AND P1, PT, R60, RZ, PT ;  /* 0x000000ff3c00720c */ /* 0x000fc80003f25270 */
[----:B------:R-:W-:-:S04]  /*3540*/  ISETP.GT.AND P1, PT, R8, 0x49, !P1 ;  /* 0x000000490800780c */ /* 0x000fc80004f24270 */
        /* <DEDUP_REMOVED lines=10> */
[----:B------:R-:W-:Y:S02]  /*35f0*/  ISETP.NE.AND P1, PT, R99, RZ, PT ;  /* 0x000000ff6300720c */ /* 0x000fe40003f25270 */
[----:B------:R-:W0:Y:S02]  /*3600*/  SHFL.BFLY PT, R99, R10, 0x2, 0x1f ;  /* 0x0c401f000a637f89 */ /* 0x000e2400000e0000 */
[----:B------:R-:W-:-:S04]  /*3610*/  ISETP.GT.AND P1, PT, R8, 0x58, !P1 ;  /* 0x000000580800780c */ /* 0x000fc80004f24270 */
[----:B------:R-:W-:-:S04]  /*3620*/  ISETP.LT.OR P1, PT, R4, 0x59, P1 ;  /* 0x000000590400780c */ /* 0x000fc80000f21670 */
[----:B------:R-:W-:Y:S02]  /*3630*/  FSEL R95, R70, -INF , !P1 ;  /* 0xff800000465f7808 */ /* 0x000fe40004800000 */
[----:B------:R-:W-:-:S04]  /*3640*/  ISETP.NE.AND P1, PT, R68, RZ, PT ;  /* 0x000000ff4400720c */ /* 0x000fc80003f25270 */
[----:B------:R-:W-:-:S04]  /*3650*/  ISETP.GT.AND P1, PT, R8, 0x59, !P1 ;  /* 0x000000590800780c */ /* 0x000fc80004f24270 */
[----:B------:R-:W-:Y:S02]  /*3660*/  ISETP.LT.OR P1, PT, R4, 0x5a, P1 ;  /* 0x0000005a0400780c */ /* 0x000fe40000f21670 */
[----:B0-----:R-:W-:Y:S02]  /*3670*/  FMNMX.FTZ R99, R10, R99, !PT ;  /* 0x000000630a637209 */ /* 0x001fe40007810000 */
[----:B------:R-:W-:Y:S02]  /*3680*/  FSEL R71, R71, -INF , !P1 ;  /* 0xff80000047477808 */ /* 0x000fe40004800000 */
[----:B------:R-:W-:Y:S01]  /*3690*/  ISETP.GT.AND P1, PT, R8, 0x60, !P2 ;  /* 0x000000600800780c */ /* 0x000fe20005724270 */
[----:B------:R-:W0:Y:S01]  /*36a0*/  SHFL.BFLY PT, R2, R99, 0x1, 0x1f ;  /* 0x0c201f0063027f89 */ /* 0x000e2200000e0000 */
[----:B------:R-:W-:Y:S02]  /*36b0*/  ISETP.NE.AND P2, PT, R76, RZ, PT ;  /* 0x000000ff4c00720c */ /* 0x000fe40003f45270 */
[----:B------:R-:W-:-:S02]  /*36c0*/  ISETP.LT.OR P1, PT, R4, 0x61, P1 ;  /* 0x000000610400780c */ /* 0x000fc40000f21670 */
[----:B------:R-:W-:Y:S02]  /*36d0*/  ISETP.GT.AND P2, PT, R8, 0x69, !P2 ;  /* 0x000000690800780c */ /* 0x000fe40005744270 */
[----:B------:R-:W-:Y:S02]  /*36e0*/  FSEL R97, R74, -INF , !P1 ;  /* 0xff8000004a617808 */ /* 0x000fe40004800000 */
[----:B------:R-:W-:Y:S02]  /*36f0*/  ISETP.GT.AND P1, PT, R8, 0x61, !P6 ;  /* 0x000000610800780c */ /* 0x000fe40007724270 */
[----:B------:R-:W-:Y:S02]  /*3700*/  ISETP.NE.AND P6, PT, R28, RZ, PT ;  /* 0x000000ff1c00720c */ /* 0x000fe40003fc5270 */
[C---:B------:R-:W-:Y:S02]  /*3710*/  ISETP.LT.OR P1, PT, R4.reuse, 0x62, P1 ;  /* 0x000000620400780c */ /* 0x040fe40000f21670 */
[----:B------:R-:W-:-:S02]  /*3720*/  ISETP.LT.OR P2, PT, R4, 0x6a, P2 ;  /* 0x0000006a0400780c */ /* 0x000fc40001741670 */
[----:B------:R-:W-:Y:S02]  /*3730*/  FSEL R75, R75, -INF , !P1 ;  /* 0xff8000004b4b7808 */ /* 0x000fe40004800000 */
[----:B------:R-:W-:Y:S02]  /*3740*/  FSEL R79, R79, -INF , !P2 ;  /* 0xff8000004f4f7808 */ /* 0x000fe40005000000 */
[----:B0-----:R-:W-:-:S04]  /*3750*/  FMNMX.FTZ R2, R99, R2, !PT ;  /* 0x0000000263027209 */ /* 0x001fc80007810000 */
[C---:B------:R-:W-:Y:S01]  /*3760*/  FSETP.NEU.FTZ.AND P1, PT, R2.reuse, -INF , PT ;  /* 0xff8000000200780b */ /* 0x040fe20003f3d000 */
[----:B------:R-:W-:-:S05]  /*3770*/  FMUL.FTZ R12, R2, R0 ;  /* 0x00000000020c7220 */ /* 0x000fca0000410000 */
[----:B------:R-:W-:Y:S02]  /*3780*/  FSEL R12, R12, RZ, P1 ;  /* 0x000000ff0c0c7208 */ /* 0x000fe40000800000 */
[----:B------:R-:W-:Y:S02]  /*3790*/  ISETP.GT.AND P1, PT, R8, RZ, !P6 ;  /* 0x000000ff0800720c */ /* 0x000fe40007724270 */
[----:B------:R-:W-:Y:S01]  /*37a0*/  ISETP.NE.AND P6, PT, R24, RZ, PT ;  /* 0x000000ff1800720c */ /* 0x000fe20003fc5270 */
[-CC-:B------:R-:W-:Y:S01]  /*37b0*/  FFMA.FTZ R170, R115, R0.reuse, -R12.reuse ;  /* 0x0000000073aa7223 */ /* 0x180fe2000001080c */
[----:B------:R-:W-:Y:S01]  /*37c0*/  ISETP.LT.OR P1, PT, R4, 0x1, P1 ;  /* 0x000000010400780c */ /* 0x000fe20000f21670 */
[-CC-:B------:R-:W-:Y:S01]  /*37d0*/  FFMA.FTZ R168, R117, R0.reuse, -R12.reuse ;  /* 0x0000000075a87223 */ /* 0x180fe2000001080c */
[----:B------:R-:W-:Y:S01]  /*37e0*/  FSEL R117, R82, -INF , !P3 ;  /* 0xff80000052757808 */ /* 0x000fe20005800000 */
[-CC-:B------:R-:W-:Y:S01]  /*37f0*/  FFMA.FTZ R164, R25, R0.reuse, -R12.reuse ;  /* 0x0000000019a47223 */ /* 0x180fe2000001080c */
[----:B------:R-:W-:Y:S01]  /*3800*/  FSEL R26, R26, -INF , !P1 ;  /* 0xff8000001a1a7808 */ /* 0x000fe20004800000 */
[-CC-:B------:R-:W-:Y:S01]  /*3810*/  FFMA.FTZ R25, R57, R0.reuse, -R12.reuse ;  /* 0x0000000039197223 */ /* 0x180fe2000001080c */
[----:B------:R-:W-:Y:S01]  /*3820*/  ISETP.NE.AND P1, PT, R100, RZ, PT ;  /* 0x000000ff6400720c */ /* 0x000fe20003f25270 */
[-CC-:B------:R-:W-:Y:S01]  /*3830*/  FFMA.FTZ R166, R9, R0.reuse, -R12.reuse ;  /* 0x0000000009a67223 */ /* 0x180fe2000001080c */
[----:B------:R-:W-:Y:S01]  /*3840*/  FMNMX.FTZ R10, R26, R27, !PT ;  /* 0x0000001b1a0a7209 */ /* 0x000fe20007810000 */
[-CC-:B------:R-:W-:Y:S01]  /*3850*/  FFMA.FTZ R180, R129, R0.reuse, -R12.reuse ;  /* 0x0000000081b47223 */ /* 0x180fe2000001080c */
[----:B------:R-:W-:Y:S01]  /*3860*/  ISETP.GT.AND P1, PT, R8, 0x68, !P1 ;  /* 0x000000680800780c */ /* 0x000fe20004f24270 */
[--C-:B------:R-:W-:Y:S01]  /*3870*/  FFMA.FTZ R99, R131, R0, -R12.reuse ;  /* 0x0000000083637223 */ /* 0x100fe2000001080c */
[----:B------:R-:W-:Y:S01]  /*3880*/  FMNMX.FTZ R10, R29, R10, !PT ;  /* 0x0000000a1d0a7209 */ /* 0x000fe20007810000 */
[--C-:B------:R-:W-:Y:S01]  /*3890*/  FFMA.FTZ R182, R127, R0, -R12.reuse ;  /* 0x000000007fb67223 */ /* 0x100fe2000001080c */
[----:B------:R-:W-:Y:S01]  /*38a0*/  ISETP.LT.OR P1, PT, R4, 0x69, P1 ;  /* 0x000000690400780c */ /* 0x000fe20000f21670 */
[----:B------:R-:W-:Y:S01]  /*38b0*/  MUFU.EX2 R180, R180 ;  /* 0x000000b400b47308 */ /* 0x000fe20000000800 */
[----:B------:R-:W-:Y:S01]  /*38c0*/  FMNMX.FTZ R10, R31, R10, !PT ;  /* 0x0000000a1f0a7209 */ /* 0x000fe20007810000 */
[-CC-:B------:R-:W-:Y:S01]  /*38d0*/  FFMA.FTZ R101, R101, R0.reuse, -R12.reuse ;  /* 0x0000000065657223 */ /* 0x180fe2000001080c */
[----:B------:R-:W-:Y:S01]  /*38e0*/  FSEL R115, R78, -INF , !P1 ;  /* 0xff8000004e737808 */ /* 0x000fe20004800000 */
[--C-:B------:R-:W-:Y:S01]  /*38f0*/  FFMA.FTZ R176, R125, R0, -R12.reuse ;  /* 0x000000007db07223 */ /* 0x100fe2000001080c */
[----:B------:R-:W-:Y:S01]  /*3900*/  FMNMX.FTZ R10, R33, R10, !PT ;  /* 0x0000000a210a7209 */ /* 0x000fe20007810000 */
[--C-:B------:R-:W-:Y:S01]  /*3910*/  FFMA.FTZ R103, R103, R0, -R12.reuse ;  /* 0x0000000067677223 */ /* 0x100fe2000001080c */
[----:B------:R-:W-:Y:S01]  /*3920*/  ISETP.GT.AND P6, PT, R8, 0x79, !P6 ;  /* 0x000000790800780c */ /* 0x000fe200077c4270 */
[----:B------:R-:W0:Y:S01]  /*3930*/  MUFU.EX2 R99, R99 ;  /* 0x0000006300637308 */ /* 0x000e220000000800 */
[----:B------:R-:W-:Y:S01]  /*3940*/  FMNMX.FTZ R10, R35, R10, !PT ;  /* 0x0000000a230a7209 */ /* 0x000fe20007810000 */
[-CC-:B------:R-:W-:Y:S01]  /*3950*/  FFMA.FTZ R7, R7, R0.reuse, -R12.reuse ;  /* 0x0000000007077223 */ /* 0x180fe2000001080c */
[----:B------:R-:W-:Y:S01]  /*3960*/  ISETP.LT.OR P6, PT, R4, 0x7a, P6 ;  /* 0x0000007a0400780c */ /* 0x000fe200037c1670 */
[--C-:B------:R-:W-:Y:S01]  /*3970*/  FFMA.FTZ R178, R123, R0, -R12.reuse ;  /* 0x000000007bb27223 */ /* 0x100fe2000001080c */
[----:B------:R-:W-:Y:S01]  /*3980*/  FMNMX.FTZ R10, R37, R10, !PT ;  /* 0x0000000a250a7209 */ /* 0x000fe20007810000 */
[--C-:B------:R-:W-:Y:S01]  /*3990*/  FFMA.FTZ R105, R105, R0, -R12.reuse ;  /* 0x0000000069697223 */ /* 0x100fe2000001080c */
[----:B------:R-:W-:Y:S01]  /*39a0*/  FSEL R57, R86, -INF , !P5 ;  /* 0xff80000056397808 */ /* 0x000fe20006800000 */
[----:B------:R-:W1:Y:S01]  /*39b0*/  MUFU.EX2 R182, R182 ;  /* 0x000000b600b67308 */ /* 0x000e620000000800 */
[----:B------:R-:W-:Y:S01]  /*39c0*/  FMNMX.FTZ R10, R39, R10, !PT ;  /* 0x0000000a270a7209 */ /* 0x000fe20007810000 */
[-CC-:B------:R-:W-:Y:S01]  /*39d0*/  FFMA.FTZ R172, R121, R0.reuse, -R12.reuse ;  /* 0x0000000079ac7223 */ /* 0x180fe2000001080c */
[----:B------:R-:W-:Y:S01]  /*39e0*/  FSEL R87, R87, -INF , !P6 ;  /* 0xff80000057577808 */ /* 0x000fe20007000000 */
[--C-:B------:R-:W-:Y:S01]  /*39f0*/  FFMA.FTZ R107, R107, R0, -R12.reuse ;  /* 0x000000006b6b7223 */ /* 0x100fe2000001080c */
[----:B------:R-:W-:Y:S01]  /*3a00*/  FMNMX.FTZ R10, R41, R10, !PT ;  /* 0x0000000a290a7209 */ /* 0x000fe20007810000 */
[-CC-:B------:R-:W-:Y:S01]  /*3a10*/  FFMA.FTZ R174, R119, R0.reuse, -R12.reuse ;  /* 0x0000000077ae7223 */ /* 0x180fe2000001080c */
[--C-:B------:R-:W-:Y:S01]  /*3a20*/  FFMA.FTZ R109, R109, R0, -R12.reuse ;  /* 0x000000006d6d7223 */ /* 0x100fe2000001080c */
[----:B------:R-:W2:Y:S01]  /*3a30*/  MUFU.EX2 R101, R101 ;  /* 0x0000006500657308 */ /* 0x000ea20000000800 */
[----:B------:R-:W-:Y:S01]  /*3a40*/  FMNMX.FTZ R10, R43, R10, !PT ;  /* 0x0000000a2b0a7209 */ /* 0x000fe20007810000 */
[-CC-:B------:R-:W-:Y:S01]  /*3a50*/  FFMA.FTZ R111, R111, R0.reuse, -R12.reuse ;  /* 0x000000006f6f7223 */ /* 0x180fe2000001080c */
[-CC-:B------:R-:W-:Y:S01]  /*3a60*/  FFMA.FTZ R113, R113, R0.reuse, -R12.reuse ;  /* 0x0000000071717223 */ /* 0x180fe2000001080c */
[--C-:B------:R-:W-:Y:S01]  /*3a70*/  FFMA.FTZ R61, R61, R0, -R12.reuse ;  /* 0x000000003d3d7223 */ /* 0x100fe2000001080c */
[----:B------:R-:W-:Y:S01]  /*3a80*/  FMNMX.FTZ R10, R45, R10, !PT ;  /* 0x0000000a2d0a7209 */ /* 0x000fe20007810000 */
[-CC-:B------:R-:W-:Y:S01]  /*3a90*/  FFMA.FTZ R3, R3, R0.reuse, -R12.reuse ;  /* 0x0000000003037223 */ /* 0x180fe2000001080c */
[--C-:B------:R-:W-:Y:S01]  /*3aa0*/  FFMA.FTZ R65, R65, R0, -R12.reuse ;  /* 0x0000000041417223 */ /* 0x100fe2000001080c */
[----:B------:R-:W3:Y:S01]  /*3ab0*/  MUFU.EX2 R176, R176 ;  /* 0x000000b000b07308 */ /* 0x000ee20000000800 */
        /* <DEDUP_REMOVED lines=13> */
[----:B------:R-:W-:-:S02]  /*3b90*/  FFMA.FTZ R12, R85, R0, -R12 ;  /* 0x00000000550c7223 */ /* 0x000fc4000001080c */
[----:B------:R-:W5:Y:S01]  /*3ba0*/  MUFU.EX2 R103, R103 ;  /* 0x0000006700677308 */ /* 0x000f620000000800 */
[----:B------:R-:W-:-:S04]  /*3bb0*/  FMNMX.FTZ R10, R55, R10, !PT ;  /* 0x0000000a370a7209 */ /* 0x000fc80007810000 */
[----:B------:R-:W-:-:S03]  /*3bc0*/  FMNMX.FTZ R10, R89, R10, !PT ;  /* 0x0000000a590a7209 */ /* 0x000fc60007810000 */
        /* <DEDUP_REMOVED lines=29> */
[----:B------:R-:W4:Y:S07]  /*3da0*/  SHFL.BFLY PT, R4, R9, 0x1, 0x1f ;  /* 0x0c201f0009047f89 */ /* 0x000f2e00000e0000 */
[----:B------:R-:W-:Y:S08]  /*3db0*/  MUFU.EX2 R166, R166 ;  /* 0x000000a600a67308 */ /* 0x000ff00000000800 */
[----:B------:R-:W-:Y:S08]  /*3dc0*/  MUFU.EX2 R61, R61 ;  /* 0x0000003d003d7308 */ /* 0x000ff00000000800 */
[----:B------:R-:W-:Y:S01]  /*3dd0*/  MUFU.EX2 R3, R3 ;  /* 0x0000000300037308 */ /* 0x000fe20000000800 */
[----:B----4-:R-:W-:Y:S01]  /*3de0*/  FMNMX.FTZ R7, R9, R4, !PT ;  /* 0x0000000409077209 */ /* 0x010fe20007810000 */
[----:B------:R-:W-:Y:S01]  /*3df0*/  FADD.FTZ R9, R180, R99 ;  /* 0x00000063b4097221 */ /* 0x000fe20000010000 */
[----:B------:R-:W-:-:S02]  /*3e00*/  F2FP.BF16.F32.PACK_AB R180, R99, R180 ;  /* 0x000000b463b4723e */ /* 0x000fc400000010ff */
[C---:B------:R-:W-:Y:S01]  /*3e10*/  FSETP.NEU.FTZ.AND P1, PT, R7.reuse, -INF , PT ;  /* 0xff8000000700780b */ /* 0x040fe20003f3d000 */
[----:B------:R-:W-:Y:S01]  /*3e20*/  FMUL.FTZ R4, R7, R0 ;  /* 0x0000000007047220 */ /* 0x000fe20000410000 */
[----:B-1----:R-:W-:Y:S01]  /*3e30*/  FADD.FTZ R30, R182, R9 ;  /* 0x00000009b61e7221 */ /* 0x002fe20000010000 */
[----:B------:R-:W-:Y:S01]  /*3e40*/  MUFU.EX2 R160, R65 ;  /* 0x0000004100a07308 */ /* 0x000fe20000000800 */
[C---:B--2---:R-:W-:Y:S02]  /*3e50*/  F2FP.BF16.F32.PACK_AB R182, R101.reuse, R182 ;  /* 0x000000b665b6723e */ /* 0x044fe400000010ff */
[----:B------:R-:W-:Y:S01]  /*3e60*/  FADD.FTZ R9, R101, R30 ;  /* 0x0000001e65097221 */ /* 0x000fe20000010000 */
[----:B------:R-:W-:Y:S02]  /*3e70*/  FSEL R4, R4, RZ, P1 ;  /* 0x000000ff04047208 */ /* 0x000fe40000800000 */
[----:B------:R-:W-:Y:S01]  /*3e80*/  PLOP3.LUT P1, PT, PT, PT, UP0, 0x40, 0x0 ;  /* 0x000000000000781c */ /* 0x000fe20003f2e808 */
[----:B---3--:R-:W-:Y:S01]  /*3e90*/  FADD.FTZ R32, R176, R9 ;  /* 0x00000009b0207221 */ /* 0x008fe20000010000 */
[----:B------:R-:W-:Y:S01]  /*3ea0*/  MUFU.EX2 R69, R69 ;  /* 0x0000004500457308 */ /* 0x000fe20000000800 */
[-CC-:B------:R-:W-:Y:S01]  /*3eb0*/  FFMA.FTZ R26, R26, R0.reuse, -R4.reuse ;  /* 0x000000001a1a7223 */ /* 0x180fe20000010804 */
[-C--:B------:R-:W-:Y:S01]  /*3ec0*/  FFMA.FTZ R27, R27, R0.reuse, -R4 ;  /* 0x000000001b1b7223 */ /* 0x080fe20000010804 */
[----:B-----5:R-:W-:Y:S01]  /*3ed0*/  FADD.FTZ R9, R103, R32 ;  /* 0x0000002067097221 */ /* 0x020fe20000010000 */
[-CC-:B------:R-:W-:Y:S01]  /*3ee0*/  FFMA.FTZ R29, R29, R0.reuse, -R4.reuse ;  /* 0x000000001d1d7223 */ /* 0x180fe20000010804 */
[-CC-:B------:R-:W-:Y:S01]  /*3ef0*/  FFMA.FTZ R31, R31, R0.reuse, -R4.reuse ;  /* 0x000000001f1f7223 */ /* 0x180fe20000010804 */
[-CC-:B------:R-:W-:Y:S01]  /*3f00*/  FFMA.FTZ R33, R33, R0.reuse, -R4.reuse ;  /* 0x0000000021217223 */ /* 0x180fe20000010804 */
[----:B------:R-:W-:Y:S01]  /*3f10*/  FADD.FTZ R32, R178, R9 ;  /* 0x00000009b2207221 */ /* 0x000fe20000010000 */
[----:B------:R-:W-:Y:S01]  /*3f20*/  MUFU.EX2 R26, R26 ;  /* 0x0000001a001a7308 */ /* 0x000fe20000000800 */
[-CC-:B------:R-:W-:Y:S01]  /*3f30*/  FFMA.FTZ R35, R35, R0.reuse, -R4.reuse ;  /* 0x0000000023237223 */ /* 0x180fe20000010804 */
[-C--:B------:R-:W-:Y:S01]  /*3f40*/  FFMA.FTZ R37, R37, R0.reuse, -R4 ;  /* 0x0000000025257223 */ /* 0x080fe20000010804 */
[----:B------:R-:W-:Y:S01]  /*3f50*/  FADD.FTZ R9, R105, R32 ;  /* 0x0000002069097221 */ /* 0x000fe20000010000 */
[-CC-:B------:R-:W-:Y:S01]  /*3f60*/  FFMA.FTZ R39, R39, R0.reuse, -R4.reuse ;  /* 0x0000000027277223 */ /* 0x180fe20000010804 */
[-CC-:B------:R-:W-:Y:S01]  /*3f70*/  FFMA.FTZ R41, R41, R0.reuse, -R4.reuse ;  /* 0x0000000029297223 */ /* 0x180fe20000010804 */
[-CC-:B------:R-:W-:Y:S01]  /*3f80*/  FFMA.FTZ R43, R43, R0.reuse, -R4.reuse ;  /* 0x000000002b2b7223 */ /* 0x180fe20000010804 */
[----:B------:R-:W-:Y:S01]  /*3f90*/  FADD.FTZ R34, R172, R9 ;  /* 0x00000009ac227221 */ /* 0x000fe20000010000 */
[----:B------:R-:W0:Y:S01]  /*3fa0*/  MUFU.EX2 R27, R27 ;  /* 0x0000001b001b7308 */ /* 0x000e220000000800 */
[-CC-:B------:R-:W-:Y:S01]  /*3fb0*/  FFMA.FTZ R45, R45, R0.reuse, -R4.reuse ;  /* 0x000000002d2d7223 */ /* 0x180fe20000010804 */
[-C--:B------:R-:W-:Y:S01]  /*3fc0*/  FFMA.FTZ R47, R47, R0.reuse, -R4 ;  /* 0x000000002f2f7223 */ /* 0x080fe20000010804 */
[----:B------:R-:W-:Y:S01]  /*3fd0*/  FADD.FTZ R9, R107, R34 ;  /* 0x000000226b097221 */ /* 0x000fe20000010000 */
[-CC-:B------:R-:W-:Y:S01]  /*3fe0*/  FFMA.FTZ R49, R49, R0.reuse, -R4.reuse ;  /* 0x0000000031317223 */ /* 0x180fe20000010804 */
[-CC-:B------:R-:W-:Y:S01]  /*3ff0*/  FFMA.FTZ R51, R51, R0.reuse, -R4.reuse ;  /* 0x0000000033337223 */ /* 0x180fe20000010804 */
[-CC-:B------:R-:W-:Y:S01]  /*4000*/  FFMA.FTZ R53, R53, R0.reuse, -R4.reuse ;  /* 0x0000000035357223 */ /* 0x180fe20000010804 */
[----:B------:R-:W-:Y:S01]  /*4010*/  FADD.FTZ R36, R174, R9 ;  /* 0x00000009ae247221 */ /* 0x000fe20000010000 */
        /* <DEDUP_REMOVED lines=9> */
[----:B0-----:R-:W-:Y:S01]  /*40b0*/  FADD.FTZ R34, R26, R27 ;  /* 0x0000001b1a227221 */ /* 0x001fe20000010000 */
[-CC-:B------:R-:W-:Y:S01]  /*40c0*/  FFMA.FTZ R95, R95, R0.reuse, -R4.reuse ;  /* 0x000000005f5f7223 */ /* 0x180fe20000010804 */
[-CC-:B------:R-:W-:Y:S01]  /*40d0*/  FFMA.FTZ R71, R71, R0.reuse, -R4.reuse ;  /* 0x0000000047477223 */ /* 0x180fe20000010804 */
[-CC-:B------:R-:W-:Y:S01]  /*40e0*/  FFMA.FTZ R97, R97, R0.reuse, -R4.reuse ;  /* 0x0000000061617223 */ /* 0x180fe20000010804 */
[-CC-:B------:R-:W-:Y:S01]  /*40f0*/  FFMA.FTZ R75, R75, R0.reuse, -R4.reuse ;  /* 0x000000004b4b7223 */ /* 0x180fe20000010804 */
[-CC-:B------:R-:W-:Y:S01]  /*4100*/  FFMA.FTZ R115, R115, R0.reuse, -R4.reuse ;  /* 0x0000000073737223 */ /* 0x180fe20000010804 */
[-C--:B------:R-:W-:Y:S01]  /*4110*/  FFMA.FTZ R79, R79, R0.reuse, -R4 ;  /* 0x000000004f4f7223 */ /* 0x080fe20000010804 */
[----:B------:R-:W0:Y:S01]  /*4120*/  MUFU.EX2 R33, R33 ;  /* 0x0000002100217308 */ /* 0x000e220000000800 */
[----:B--2---:R-:W-:Y:S01]  /*4130*/  FADD.FTZ R31, R109, R36 ;  /* 0x000000246d1f7221 */ /* 0x004fe20000010000 */
[----:B-1----:R-:W-:Y:S01]  /*4140*/  FADD.FTZ R9, R29, R34 ;  /* 0x000000221d097221 */ /* 0x002fe20000010000 */
[-CC-:B------:R-:W-:Y:S01]  /*4150*/  FFMA.FTZ R117, R117, R0.reuse, -R4.reuse ;  /* 0x0000000075757223 */ /* 0x180fe20000010804 */
[-CC-:B------:R-:W-:Y:S01]  /*4160*/  FFMA.FTZ R83, R83, R0.reuse, -R4.reuse ;  /* 0x0000000053537223 */ /* 0x180fe20000010804 */
[----:B------:R-:W-:Y:S01]  /*4170*/  FADD.FTZ R38, R168, R31 ;  /* 0x0000001fa8267221 */ /* 0x000fe20000010000 */
[-CC-:B------:R-:W-:Y:S01]  /*4180*/  FFMA.FTZ R57, R57, R0.reuse, -R4.reuse ;  /* 0x0000000039397223 */ /* 0x180fe20000010804 */
[----:B------:R-:W-:Y:S01]  /*4190*/  FFMA.FTZ R87, R87, R0, -R4 ;  /* 0x0000000057577223 */ /* 0x000fe20000010804 */
[----:B------:R-:W1:Y:S01]  /*41a0*/  MUFU.EX2 R10, R35 ;  /* 0x00000023000a7308 */ /* 0x000e620000000800 */
[C---:B---3--:R-:W-:Y:S01]  /*41b0*/  FADD.FTZ R36, R8.reuse, R9 ;  /* 0x0000000908247221 */ /* 0x048fe20000010000 */
[----:B------:R-:W-:Y:S01]  /*41c0*/  FADD.FTZ R31, R111, R38 ;  /* 0x000000266f1f7221 */ /* 0x000fe20000010000 */
[----:B------:R-:W-:-:S02]  /*41d0*/  F2FP.BF16.F32.PACK_AB R183, R8, R29 ;  /* 0x0000001d08b7723e */ /* 0x000fc400000010ff */
[----:B------:R-:W-:Y:S01]  /*41e0*/  F2FP.BF16.F32.PACK_AB R176, R103, R176 ;  /* 0x000000b067b0723e */ /* 0x000fe200000010ff */
[----:B------:R-:W-:Y:S01]  /*41f0*/  FADD.FTZ R38, R170, R31 ;  /* 0x0000001faa267221 */ /* 0x000fe20000010000 */
[----:B------:R-:W-:Y:S01]  /*4200*/  F2FP.BF16.F32.PACK_AB R178, R105, R178 ;  /* 0x000000b269b2723e */ /* 0x000fe200000010ff */
[----:B------:R-:W2:Y:S01]  /*4210*/  MUFU.EX2 R37, R37 ;  /* 0x0000002500257308 */ /* 0x000ea20000000800 */
[----:B0-----:R-:W-:Y:S01]  /*4220*/  FADD.FTZ R9, R33, R36 ;  /* 0x0000002421097221 */ /* 0x001fe20000010000 */
[----:B------:R-:W-:Y:S01]  /*4230*/  FADD.FTZ R31, R113, R38 ;  /* 0x00000026711f7221 */ /* 0x000fe20000010000 */
[----:B------:R-:W-:Y:S02]  /*4240*/  F2FP.BF16.F32.PACK_AB R172, R107, R172 ;  /* 0x000000ac6bac723e */ /* 0x000fe400000010ff */
[----:B------:R-:W-:Y:S01]  /*4250*/  F2FP.BF16.F32.PACK_AB R174, R109, R174 ;  /* 0x000000ae6dae723e */ /* 0x000fe200000010ff */
[----:B------:R-:W-:Y:S01]  /*4260*/  FADD.FTZ R40, R164, R31 ;  /* 0x0000001fa4287221 */ /* 0x000fe20000010000 */
[----:B------:R-:W-:Y:S01]  /*4270*/  F2FP.BF16.F32.PACK_AB R168, R111, R168 ;  /* 0x000000a86fa8723e */ /* 0x000fe200000010ff */
[----:B------:R-:W0:Y:S01]  /*4280*/  MUFU.EX2 R14, R39 ;  /* 0x00000027000e7308 */ /* 0x000e220000000800 */
[C---:B-1----:R-:W-:Y:S01]  /*4290*/  FADD.FTZ R36, R10.reuse, R9 ;  /* 0x000000090a247221 */ /* 0x042fe20000010000 */
[----:B------:R-:W-:Y:S01]  /*42a0*/  FADD.FTZ R31, R25, R40 ;  /* 0x00000028191f7221 */ /* 0x000fe20000010000 */
[----:B------:R-:W-:-:S02]  /*42b0*/  F2FP.BF16.F32.PACK_AB R177, R10, R33 ;  /* 0x000000210ab1723e */ /* 0x000fc400000010ff */
[----:B------:R-:W-:Y:S01]  /*42c0*/  F2FP.BF16.F32.PACK_AB R170, R113, R170 ;  /* 0x000000aa71aa723e */ /* 0x000fe200000010ff */
[----:B------:R-:W-:Y:S01]  /*42d0*/  FADD.FTZ R40, R166, R31 ;  /* 0x0000001fa6287221 */ /* 0x000fe20000010000 */
[----:B------:R-:W-:Y:S01]  /*42e0*/  F2FP.BF16.F32.PACK_AB R164, R25, R164 ;  /* 0x000000a419a4723e */ /* 0x000fe200000010ff */
[----:B------:R-:W1:Y:S01]  /*42f0*/  MUFU.EX2 R41, R41 ;  /* 0x0000002900297308 */ /* 0x000e620000000800 */
[----:B--2---:R-:W-:Y:S01]  /*4300*/  FADD.FTZ R9, R37, R36 ;  /* 0x0000002425097221 */ /* 0x004fe20000010000 */
[C---:B------:R-:W-:Y:S01]  /*4310*/  FADD.FTZ R40, R61.reuse, R40 ;  /* 0x000000283d287221 */ /* 0x040fe20000010000 */
[----:B------:R-:W-:Y:S02]  /*4320*/  F2FP.BF16.F32.PACK_AB R166, R61, R166 ;  /* 0x000000a63da6723e */ /* 0x000fe400000010ff */
[----:B------:R-:W-:Y:S01]  /*4330*/  F2FP.BF16.F32.PACK_AB R181, R27, R26 ;  /* 0x0000001a1bb5723e */ /* 0x000fe200000010ff */
[----:B------:R-:W-:Y:S02]  /*4340*/  FADD.FTZ R31, R3, R40 ;  /* 0x00000028031f7221 */ /* 0x000fe40000010000 */
[----:B------:R-:W2:Y:S01]  /*4350*/  MUFU.EX2 R20, R43 ;  /* 0x0000002b00147308 */ /* 0x000ea20000000800 */
[----:B0-----:R-:W-:Y:S01]  /*4360*/  FADD.FTZ R38, R14, R9 ;  /* 0x000000090e267221 */ /* 0x001fe20000010000 */
[C---:B------:R-:W-:Y:S01]  /*4370*/  FADD.FTZ R31, R160.reuse, R31 ;  /* 0x0000001fa01f7221 */ /* 0x040fe20000010000 */
[----:B------:R-:W-:-:S02]  /*4380*/  F2FP.BF16.F32.PACK_AB R160, R160, R3 ;  /* 0x00000003a0a0723e */ /* 0x000fc400000010ff */
[----:B------:R-:W-:-:S03]  /*4390*/  F2FP.BF16.F32.PACK_AB R179, R14, R37 ;  /* 0x000000250eb3723e */ /* 0x000fc600000010ff */
        /* <DEDUP_REMOVED lines=12> */
[----:B------:R-:W-:Y:S01]  /*4460*/  FADD.FTZ R40, R162, R31 ;  /* 0x0000001fa2287221 */ /* 0x000fe20000010000 */
[----:B------:R-:W-:-:S03]  /*4470*/  F2FP.BF16.F32.PACK_AB R162, R69, R162 ;  /* 0x000000a245a2723e */ /* 0x000fc600000010ff */
[----:B------:R-:W-:Y:S02]  /*4480*/  FADD.FTZ R40, R69, R40 ;  /* 0x0000002845287221 */ /* 0x000fe40000010000 */
        /* <DEDUP_REMOVED lines=66> */
[----:B------:R-:W-:Y:S01]  /*48b0*/  VIADD R10, R88, 0xfffffffe ;  /* 0xfffffffe580a7836 */ /* 0x000fe20000000000 */
        /* <DEDUP_REMOVED lines=12> */
.L_x_7568:
[----:B------:R-:W-:Y:S02]  /*4980*/  ULDC UR18, c[0x0][0x9e4] ;  /* 0x0002790000127ab9 */ /* 0x000fe40000000800 */
[----:B------:R-:W-:-:S11]  /*4990*/  UISETP.NE.AND UP0, UPT, UR18, 0x1, UPT ;  /* 0x000000011200788c */ /* 0x000fd6000bf05270 */
[----:B------:R-:W-:Y:S02]  /*49a0*/  @UP0 ULDC.64 UR6, c[0x0][0x9e8] ;  /* 0x00027a0000060ab9 */ /* 0x000fe40000000a00 */
[----:B------:R-:W-:-:S04]  /*49b0*/  UIMAD.WIDE.U32 UR10, UR15, UR6, URZ ;  /* 0x000000060f0a72a5 */ /* 0x000fc8000f8e003f */
[----:B------:R-:W-:-:S12]  /*49c0*/  @UP0 USHF.R.U32.HI UR15, URZ, UR7, UR11 ;  /* 0x000000073f0f0299 */ /* 0x000fd8000801160b */
.L_x_7569:
[----:B------:R-:W-:-:S04]  /*49d0*/  UIMAD UR15, UR15, UR18, UR18 ;  /* 0x000000120f0f72a4 */ /* 0x000fc8000f8e0212 */
[----:B------:R-:W-:-:S04]  /*49e0*/  UISETP.LT.AND UP0, UPT, UR14, UR15, UPT ;  /* 0x0000000f0e00728c */ /* 0x000fc8000bf01270 */
[----:B------:R-:W-:-:S12]  /*49f0*/  USEL UR14, UR14, UR15, UP0 ;  /* 0x0000000f0e0e7287 */ /* 0x000fd80008000000 */
.L_x_7567:
[----:B------:R-:W-:Y:S01]  /*4a00*/  USHF.R.S32.HI UR6, URZ, 0x1f, UR14 ;  /* 0x0000001f3f067899 */ /* 0x000fe2000801140e */
[----:B------:R-:W-:Y:S02]  /*4a10*/  CS2R R150, SRZ ;  /* 0x0000000000967805 */ /* 0x000fe4000001ff00 */
        /* <DEDUP_REMOVED lines=41> */
[----:B------:R-:W-:Y:S01]  /*4cb0*/  IMAD.MOV.U32 R151, RZ, RZ, RZ ;  /* 0x000000ffff977224 */ /* 0x000fe200078e00ff */
[----:B------:R-:W-:Y:S01]  /*4cc0*/  ULDC UR54, c[0x0][0x9e4] ;  /* 0x0002790000367ab9 */ /* 0x000fe20000000800 */
[----:B------:R-:W-:Y:S01]  /*4cd0*/  ULDC UR55, c[0x0][0x9dc] ;  /* 0x0002770000377ab9 */ /* 0x000fe20000000800 */
[----:B------:R-:W-:-:S05]  /*4ce0*/  ULDC UR56, c[0x0][0x9e0] ;  /* 0x0002780000387ab9 */ /* 0x000fca0000000800 */
.L_x_7589:
[----:B------:R-:W-:Y:S01]  /*4cf0*/  ISETP.NE.AND P2, PT, RZ, UR42, PT ;  /* 0x0000002aff007c0c */ /* 0x000fe2000bf45270 */
[----:B------:R-:W-:-:S04]  /*4d00*/  UISETP.NE.AND UP0, UPT, UR58, 0x1, UPT ;  /* 0x000000013a00788c */ /* 0x000fc8000bf05270 */
[----:B------:R-:W-:-:S04]  /*4d10*/  USEL UR46, URZ, 0x1, UP0 ;  /* 0x000000013f2e7887 */ /* 0x000fc80008000000 */
[----:B------:R-:W-:-:S04]  /*4d20*/  ULOP3.LUT UR46, UR59, UR46, URZ, 0x3c, !UPT ;  /* 0x0000002e3b2e7292 */ /* 0x000fc8000f8e3c3f */
[----:B------:R-:W-:Y:S08]  /*4d30*/  @P2 BRA `(.L_x_7571) ;  /* 0x0000000000382947 */ /* 0x000ff00003800000 */
[----:B------:R-:W-:Y:S05]  /*4d40*/  @!P0 BRA `(.L_x_7572) ;  /* 0x0000000000048947 */ /* 0x000fea0003800000 */
[----:B------:R-:W-:Y:S01]  /*4d50*/  BPT.TRAP 0x1 ;  /* 0x000000040000795c */ /* 0x000fe20000300000 */
.L_x_7572:
        /* <DEDUP_REMOVED lines=9> */
.L_x_7573:
[----:B-1----:R-:W-:Y:S05]  /*4df0*/  @P1 BRA `(.L_x_7571) ;  /* 0x0000000000081947 */ /* 0x002fea0003800000 */
[----:B------:R-:W1:Y:S02]  /*4e00*/  SYNCS.PHASECHK.TRANS64.TRYWAIT P1, [UR6+0x28830], R0 ;  /* 0x02883000ff0075a7 */ /* 0x000e640008020146 */
[----:B-1----:R-:W-:Y:S05]  /*4e10*/  @!P1 BRA `(.L_x_7574) ;  /* 0x000000f0005c9947 */ /* 0x002fea0003800000 */
.L_x_7571:
        /* <DEDUP_REMOVED lines=48> */
.L_x_7576:
[----:B------:R-:W-:Y:S01]  /*5120*/  ULEA UR6, UR58, UR41, 0x3 ;  /* 0x000000293a067291 */ /* 0x000fe2000f8e183f */
[----:B------:R-:W-:-:S05]  /*5130*/  IMAD.U32 R0, RZ, RZ, UR59 ;  /* 0x0000003bff007e24 */ /* 0x000fca000f8e00ff */
[----:B------:R-:W-:-:S04]  /*5140*/  SHF.L.U32 R0, R0, 0x1f, RZ ;  /* 0x0000001f00007819 */ /* 0x000fc800000006ff */
[----:B------:R0:W1:Y:S01]  /*5150*/  SYNCS.PHASECHK.TRANS64.TRYWAIT P1, [UR6+0x28850], R0 ;  /* 0x02885000ff0075a7 */ /* 0x0000620008020146 */
[----:B------:R-:W-:Y:S05]  /*5160*/  @!P0 BRA `(.L_x_7577) ;  /* 0x0000000000048947 */ /* 0x000fea0003800000 */
[----:B------:R-:W-:Y:S01]  /*5170*/  BPT.TRAP 0x1 ;  /* 0x000000040000795c */ /* 0x000fe20000300000 */
.L_x_7577:
[----:B-1----:R-:W-:Y:S05]  /*5180*/  @P1 BRA `(.L_x_7575) ;  /* 0x0000000000081947 */ /* 0x002fea0003800000 */
[----:B------:R-:W1:Y:S02]  /*5190*/  SYNCS.PHASECHK.TRANS64.TRYWAIT P1, [UR6+0x28850], R0 ;  /* 0x02885000ff0075a7 */ /* 0x000e640008020146 */
[----:B-1----:R-:W-:Y:S05]  /*51a0*/  @!P1 BRA `(.L_x_7578) ;  /* 0x000000ec00909947 */ /* 0x002fea0003800000 */
.L_x_7575:
        /* <DEDUP_REMOVED lines=49> */
.L_x_7579:
[----:B------:R-:W-:Y:S01]  /*54c0*/  UISETP.NE.AND UP1, UPT, UR50, URZ, UPT ;  /* 0x0000003f3200728c */ /* 0x000fe2000bf25270 */
[----:B0-----:R-:W-:Y:S01]  /*54d0*/  VIADD R0, R17, UR37 ;  /* 0x0000002511007c36 */ /* 0x001fe20008000000 */
[----:B------:R-:W0:Y:S01]  /*54e0*/  LDC R5, c[0x0][0x2f0] ;  /* 0x0000bc00ff057b82 */ /* 0x000e220000000800 */
[----:B------:R-:W-:Y:S01]  /*54f0*/  ULEA UR6, UR45, UR41, 0x3 ;  /* 0x000000292d067291 */ /* 0x000fe2000f8e183f */
[----:B------:R-:W-:Y:S01]  /*5500*/  IMAD.SHL.U32 R20, R10, 0x80, RZ ;  /* 0x000000800a147824 */ /* 0x000fe200078e00ff */
[----:B------:R-:W-:Y:S01]  /*5510*/  UISETP.NE.AND UP0, UPT, UR49, URZ, UPT ;  /* 0x0000003f3100728c */ /* 0x000fe2000bf05270 */
[----:B------:R-:W-:Y:S01]  /*5520*/  PLOP3.LUT P1, PT, PT, PT, UP1, 0x80, 0x0 ;  /* 0x000000000000781c */ /* 0x000fe20003f2f018 */
[----:B------:R-:W-:Y:S01]  /*5530*/  UIADD3 UR6, UR6, 0x28840, URZ ;  /* 0x0002884006067890 */ /* 0x000fe2000fffe03f */
[----:B------:R-:W-:Y:S02]  /*5540*/  PLOP3.LUT P2, PT, PT, PT, UP1, 0x80, 0x0 ;  /* 0x000000000000781c */ /* 0x000fe40003f4f018 */
[----:B------:R-:W1:Y:S01]  /*5550*/  LDC R6, c[0x0][0x288] ;  /* 0x0000a200ff067b82 */ /* 0x000e620000000800 */
[----:B------:R-:W-:Y:S01]  /*5560*/  @UP1 ULDC UR7, c[0x0][0x44c] ;  /* 0x0001130000071ab9 */ /* 0x000fe20000000800 */
[----:B------:R-:W-:Y:S01]  /*5570*/  IADD3 R7, -R20, 0x1, RZ ;  /* 0x0000000114077810 */ /* 0x000fe20007ffe1ff */
[----:B------:R-:W-:-:S06]  /*5580*/  UPRMT UR6, UR40, 0x654, UR6 ;  /* 0x0000065428067896 */ /* 0x000fcc0008000006 */
[----:B------:R-:W-:Y:S01]  /*5590*/  @P1 IMAD.HI.U32 R2, R0, UR7, RZ ;  /* 0x0000000700021c27 */ /* 0x000fe2000f8e00ff */
[----:B------:R-:W-:Y:S01]  /*55a0*/  @UP1 ULDC UR7, c[0x0][0x450] ;  /* 0x0001140000071ab9 */ /* 0x000fe20000000800 */
[----:B------:R-:W-:Y:S01]  /*55b0*/  PLOP3.LUT P1, PT, PT, PT, UP0, 0x40, 0x0 ;  /* 0x000000000000781c */ /* 0x000fe20003f2e808 */
[----:B------:R-:W-:Y:S01]  /*55c0*/  SYNCS.ARRIVE.TRANS64.RED.A1T0 RZ, [UR6], RZ ;  /* 0x000000ffffff79a7 */ /* 0x000fe20008100406 */
[----:B------:R-:W-:Y:S01]  /*55d0*/  ULOP3.LUT UR6, URZ, UR55, URZ, 0x33, !UPT ;  /* 0x000000373f067292 */ /* 0x000fe2000f8e333f */
[----:B------:R-:W-:Y:S01]  /*55e0*/  @P2 SHF.R.U32.HI R0, RZ, UR7, R2 ;  /* 0x00000007ff002c19 */ /* 0x000fe20008011602 */
[----:B------:R-:W-:-:S04]  /*55f0*/  IMAD R2, R16, -0x2, R7 ;  /* 0xfffffffe10027824 */ /* 0x000fc800078e0207 */
[----:B------:R-:W2:Y:S01]  /*5600*/  SHFL.IDX PT, R11, R0, RZ, 0x1c1f ;  /* 0x001c1fff000b7589 */ /* 0x000ea200000e0000 */
[----:B0-----:R-:W-:-:S04]  /*5610*/  IMAD R7, R5, UR43, R2 ;  /* 0x0000002b05077c24 */ /* 0x001fc8000f8e0202 */
[----:B-1----:R-:W-:-:S04]  /*5620*/  IMAD.IADD R7, R7, 0x1, -R6 ;  /* 0x0000000107077824 */ /* 0x002fc800078e0a06 */
[C---:B------:R-:W-:Y:S02]  /*5630*/  VIADD R152, R7.reuse, UR56 ;  /* 0x0000003807987c36 */ /* 0x040fe40008000000 */
[----:B------:R-:W-:Y:S02]  /*5640*/  VIADD R154, R7, UR6 ;  /* 0x00000006079a7c36 */ /* 0x000fe40008000000 */
[--C-:B--2---:R-:W-:Y:S02]  /*5650*/  IMAD.IADD R2, R152, 0x1, R11.reuse ;  /* 0x0000000198027824 */ /* 0x104fe400078e020b */
        /* <DEDUP_REMOVED lines=15> */
.L_x_7582:
[----:B------:R-:W-:-:S05]  /*5750*/  IMAD.U32 R11, RZ, RZ, UR54 ;  /* 0x00000036ff0b7e24 */ /* 0x000fca000f8e00ff */
[----:B------:R-:W-:-:S13]  /*5760*/  ISETP.NE.AND P1, PT, R11, 0x1, PT ;  /* 0x000000010b00780c */ /* 0x000fda0003f25270 */
[----:B------:R-:W0:Y:S02]  /*5770*/  @P1 LDC.64 R14, c[0x0][0x9e8] ;  /* 0x00027a00ff0e1b82 */ /* 0x000e240000000a00 */
[----:B0-----:R-:W-:-:S05]  /*5780*/  @P1 IMAD.HI.U32 R14, R7, R14, RZ ;  /* 0x0000000e070e1227 */ /* 0x001fca00078e00ff */
[----:B------:R-:W-:-:S07]  /*5790*/  @P1 SHF.R.U32.HI R7, RZ, R15, R14 ;  /* 0x0000000fff071219 */ /* 0x000fce000001160e */
.L_x_7583:
[----:B------:R-:W-:Y:S05]  /*57a0*/  BSYNC B0 ;  /* 0x0000000000007941 */ /* 0x000fea0003800000 */
.L_x_7581:
[----:B------:R-:W-:-:S04]  /*57b0*/  IMAD R7, R7, R11, -R20 ;  /* 0x0000000b07077224 */ /* 0x000fc800078e0a14 */
[----:B------:R-:W-:-:S05]  /*57c0*/  IMAD R7, R16, -0x2, R7 ;  /* 0xfffffffe10077824 */ /* 0x000fca00078e0207 */
[----:B------:R-:W-:Y:S02]  /*57d0*/  VIADDMNMX R2, R7, R11, R2, PT ;  /* 0x0000000b07027246 */ /* 0x000fe40003800102 */
[----:B------:R-:W-:-:S07]  /*57e0*/  VIMNMX R12, R12, R7, !PT ;  /* 0x000000070c0c7248 */ /* 0x000fce0007fe0100 */
.L_x_7580:
[----:B------:R-:W-:Y:S01]  /*57f0*/  ISETP.GT.AND P1, PT, R10, -0x1, PT ;  /* 0xffffffff0a00780c */ /* 0x000fe20003f24270 */
[----:B------:R-:W0:Y:S01]  /*5800*/  SHFL.IDX PT, R161, R0, 0x1, 0x1c1f ;  /* 0x003c1f0000a17f89 */ /* 0x000e2200000e0000 */
[----:B------:R-:W-:Y:S02]  /*5810*/  UISETP.NE.AND UP0, UPT, UR49, URZ, UPT ;  /* 0x0000003f3100728c */ /* 0x000fe4000bf05270 */
[C---:B------:R-:W-:Y:S02]  /*5820*/  ISETP.GT.AND P3, PT, R12.reuse, 0x8, P1 ;  /* 0x000000080c00780c */ /* 0x040fe40000f64270 */
[----:B------:R-:W-:Y:S02]  /*5830*/  ISETP.GT.AND P6, PT, R12, RZ, P1 ;  /* 0x000000ff0c00720c */ /* 0x000fe40000fc4270 */
[----:B------:R-:W-:Y:S02]  /*5840*/  ISETP.LT.OR P3, PT, R2, 0x9, P3 ;  /* 0x000000090200780c */ /* 0x000fe40001f61670 */
[----:B------:R-:W-:-:S02]  /*5850*/  ISETP.GT.AND P2, PT, R12, 0x1, P1 ;  /* 0x000000010c00780c */ /* 0x000fc40000f44270 */
[----:B------:R-:W-:Y:S02]  /*5860*/  FSEL R175, R28, -INF , !P3 ;  /* 0xff8000001caf7808 */ /* 0x000fe40005800000 */
[----:B------:R-:W-:Y:S02]  /*5870*/  ISETP.GT.AND P3, PT, R12, 0x19, P1 ;  /* 0x000000190c00780c */ /* 0x000fe40000f64270 */
[C---:B------:R-:W-:Y:S02]  /*5880*/  ISETP.LT.OR P6, PT, R2.reuse, 0x1, P6 ;  /* 0x000000010200780c */ /* 0x040fe400037c1670 */
[C---:B------:R-:W-:Y:S02]  /*5890*/  ISETP.LT.OR P2, PT, R2.reuse, 0x2, P2 ;  /* 0x000000020200780c */ /* 0x040fe40001741670 */
[----:B------:R-:W-:Y:S02]  /*58a0*/  ISETP.LT.OR P3, PT, R2, 0x1a, P3 ;  /* 0x0000001a0200780c */ /* 0x000fe40001f61670 */
[----:B------:R-:W-:-:S02]  /*58b0*/  ISETP.GT.AND P5, PT, R12, 0x9, P1 ;  /* 0x000000090c00780c */ /* 0x000fc40000fa4270 */
[----:B------:R-:W-:Y:S01]  /*58c0*/  FSEL R11, R24, -INF , !P6 ;  /* 0xff800000180b7808 */ /* 0x000fe20007000000 */
[----:B0-----:R-:W-:Y:S01]  /*58d0*/  IMAD.IADD R14, R154, 0x1, R161 ;  /* 0x000000019a0e7824 */ /* 0x001fe200078e02a1 */
[----:B------:R-:W-:Y:S02]  /*58e0*/  FSEL R173, R25, -INF , !P2 ;  /* 0xff80000019ad7808 */ /* 0x000fe40005000000 */
[C---:B------:R-:W-:Y:S02]  /*58f0*/  ISETP.GT.AND P4, PT, R12.reuse, 0x10, P1 ;  /* 0x000000100c00780c */ /* 0x040fe40000f84270 */
[C---:B------:R-:W-:Y:S02]  /*5900*/  ISETP.GT.AND P6, PT, R12.reuse, 0x11, P1 ;  /* 0x000000110c00780c */ /* 0x040fe40000fc4270 */
[----:B------:R-:W-:Y:S02]  /*5910*/  ISETP.GT.AND P2, PT, R12, 0x18, P1 ;  /* 0x000000180c00780c */ /* 0x000fe40000f44270 */
[----:B------:R-:W-:-:S02]  /*5920*/  FSEL R21, R37, -INF , !P3 ;  /* 0xff80000025157808 */ /* 0x000fc40005800000 */
[----:B------:R-:W-:Y:S02]  /*5930*/  ISETP.GT.AND P3, PT, R12, 0x30, P1 ;  /* 0x000000300c00780c */ /* 0x000fe40000f64270 */
[C---:B------:R-:W-:Y:S02]  /*5940*/  ISETP.LT.OR P5, PT, R2.reuse, 0xa, P5 ;  /* 0x0000000a0200780c */ /* 0x040fe40002fa1670 */
[C---:B------:R-:W-:Y:S02]  /*5950*/  ISETP.LT.OR P4, PT, R2.reuse, 0x11, P4 ;  /* 0x000000110200780c */ /* 0x040fe40002781670 */
[C---:B------:R-:W-:Y:S02]  /*5960*/  ISETP.LT.OR P6, PT, R2.reuse, 0x12, P6 ;  /* 0x000000120200780c */ /* 0x040fe400037c1670 */
[C---:B------:R-:W-:Y:S02]  /*5970*/  ISETP.LT.OR P2, PT, R2.reuse, 0x19, P2 ;  /* 0x000000190200780c */ /* 0x040fe40001741670 */
[----:B------:R-:W-:-:S02]  /*5980*/  ISETP.LT.OR P3, PT, R2, 0x31, P3 ;  /* 0x000000310200780c */ /* 0x000fc40001f61670 */
[----:B------:R-:W-:Y:S02]  /*5990*/  FSEL R13, R29, -INF , !P5 ;  /* 0xff8000001d0d7808 */ /* 0x000fe40006800000 */
[----:B------:R-:W-:Y:S02]  /*59a0*/  ISETP.GT.AND P5, PT, R12, 0x20, P1 ;  /* 0x000000200c00780c */ /* 0x000fe40000fa4270 */
[----:B------:R-:W-:Y:S02]  /*59b0*/  FSEL R177, R32, -INF , !P4 ;  /* 0xff80000020b17808 */ /* 0x000fe40006000000 */
[----:B------:R-:W-:Y:S02]  /*59c0*/  FSEL R15, R33, -INF , !P6 ;  /* 0xff800000210f7808 */ /* 0x000fe40007000000 */
[----:B------:R-:W-:Y:S02]  /*59d0*/  FSEL R179, R36, -INF , !P2 ;  /* 0xff80000024b37808 */ /* 0x000fe40005000000 */
[----:B------:R-:W-:-:S02]  /*59e0*/  ISETP.GT.AND P4, PT, R12, 0x21, P1 ;  /* 0x000000210c00780c */ /* 0x000fc40000f84270 */
[C---:B------:R-:W-:Y:S02]  /*59f0*/  ISETP.GT.AND P6, PT, R12.reuse, 0x28, P1 ;  /* 0x000000280c00780c */ /* 0x040fe40000fc4270 */
[----:B------:R-:W-:Y:S02]  /*5a00*/  ISETP.GT.AND P2, PT, R12, 0x29, P1 ;  /* 0x000000290c00780c */ /* 0x000fe40000f44270 */
        /* <DEDUP_REMOVED lines=8> */
[----:B------:R-:W-:Y:S02]  /*5a90*/  ISETP.GT.AND P5, PT, R12, 0x31, P1 ;  /* 0x000000310c00780c */ /* 0x000fe40000fa4270 */
[----:B------:R-:W-:-:S02]  /*5aa0*/  FSEL R167, R41, -INF , !P4 ;  /* 0xff80000029a77808 */ /* 0x000fc40006000000 */
[----:B------:R-:W-:Y:S02]  /*5ab0*/  FSEL R165, R44, -INF , !P6 ;  /* 0xff8000002ca57808 */ /* 0x000fe40007000000 */
        /* <DEDUP_REMOVED lines=12> */
[----:B------:R-:W-:Y:S02]  /*5b80*/  FSEL R153, R52, -INF , !P4 ;  /* 0xff80000034997808 */ /* 0x000fe40006000000 */
[----:B------:R-:W-:Y:S02]  /*5b90*/  FSEL R53, R53, -INF , !P6 ;  /* 0xff80000035357808 */ /* 0x000fe40007000000 */
[----:B------:R-:W-:Y:S02]  /*5ba0*/  FSEL R49, R56, -INF , !P2 ;  /* 0xff80000038317808 */ /* 0x000fe40005000000 */
[C---:B------:R-:W-:Y:S02]  /*5bb0*/  ISETP.GT.AND P5, PT, R12.reuse, 0x48, P1 ;  /* 0x000000480c00780c */ /* 0x040fe40000fa4270 */
        /* <DEDUP_REMOVED lines=31> */
[----:B------:R-:W-:Y:S01]  /*5db0*/  ISETP.GT.AND P2, PT, R12, 0x79, P1 ;  /* 0x000000790c00780c */ /* 0x000fe20000f44270 */
[----:B------:R-:W-:Y:S01]  /*5dc0*/  IMAD.IADD R12, R152, 0x1, R161 ;  /* 0x00000001980c7824 */ /* 0x000fe200078e02a1 */
        /* <DEDUP_REMOVED lines=22> */
.L_x_7586:
[----:B------:R-:W-:-:S05]  /*5f30*/  IMAD.U32 R2, RZ, RZ, UR54 ;  /* 0x00000036ff027e24 */ /* 0x000fca000f8e00ff */
[----:B------:R-:W-:-:S13]  /*5f40*/  ISETP.NE.AND P2, PT, R2, 0x1, PT ;  /* 0x000000010200780c */ /* 0x000fda0003f45270 */
[----:B------:R-:W0:Y:S02]  /*5f50*/  @P2 LDC.64 R162, c[0x0][0x9e8] ;  /* 0x00027a00ffa22b82 */ /* 0x000e240000000a00 */
[----:B0-----:R-:W-:-:S05]  /*5f60*/  @P2 IMAD.HI.U32 R0, R161, R162, RZ ;  /* 0x000000a2a1002227 */ /* 0x001fca00078e00ff */
[----:B------:R-:W-:-:S07]  /*5f70*/  @P2 SHF.R.U32.HI R161, RZ, R163, R0 ;  /* 0x000000a3ffa12219 */ /* 0x000fce0000011600 */
.L_x_7587:
[----:B------:R-:W-:Y:S05]  /*5f80*/  BSYNC B0 ;  /* 0x0000000000007941 */ /* 0x000fea0003800000 */
.L_x_7585:
[----:B------:R-:W-:-:S04]  /*5f90*/  IMAD R161, R161, R2, -R20 ;  /* 0x00000002a1a17224 */ /* 0x000fc800078e0a14 */
[----:B------:R-:W-:-:S05]  /*5fa0*/  IMAD R161, R16, -0x2, R161 ;  /* 0xfffffffe10a17824 */ /* 0x000fca00078e02a1 */
[----:B------:R-:W-:Y:S02]  /*5fb0*/  VIADDMNMX R12, R161, R2, R12, PT ;  /* 0x00000002a10c7246 */ /* 0x000fe4000380010c */
[----:B------:R-:W-:-:S07]  /*5fc0*/  VIMNMX R14, R14, R161, !PT ;  /* 0x000000a10e0e7248 */ /* 0x000fce0007fe0100 */
.L_x_7584:
[----:B------:R-:W-:Y:S02]  /*5fd0*/  FMNMX.FTZ R0, R11, R8, !PT ;  /* 0x000000080b007209 */ /* 0x000fe40007810000 */
[C---:B------:R-:W-:Y:S02]  /*5fe0*/  ISETP.GT.AND P6, PT, R14.reuse, 0x1, P1 ;  /* 0x000000010e00780c */ /* 0x040fe40000fc4270 */
        /* <DEDUP_REMOVED lines=11> */
[----:B------:R-:W-:Y:S02]  /*60a0*/  ISETP.GT.AND P5, PT, R14, 0x20, P1 ;  /* 0x000000200e00780c */ /* 0x000fe40000fa4270 */
[----:B------:R-:W-:Y:S02]  /*60b0*/  FMNMX.FTZ R0, R21, R0, !PT ;  /* 0x0000000015007209 */ /* 0x000fe40007810000 */
[----:B------:R-:W-:Y:S02]  /*60c0*/  ISETP.LT.OR P5, PT, R12, 0x21, P5 ;  /* 0x000000210c00780c */ /* 0x000fe40002fa1670 */
[----:B------:R-:W-:Y:S02]  /*60d0*/  FMNMX.FTZ R0, R171, R0, !PT ;  /* 0x00000000ab007209 */ /* 0x000fe40007810000 */
[----:B------:R-:W-:-:S02]  /*60e0*/  ISETP.GT.AND P3, PT, R14, 0x8, P1 ;  /* 0x000000080e00780c */ /* 0x000fc40000f64270 */
[----:B------:R-:W-:Y:S02]  /*60f0*/  FMNMX.FTZ R0, R167, R0, !PT ;  /* 0x00000000a7007209 */ /* 0x000fe40007810000 */
[----:B------:R-:W-:Y:S02]  /*6100*/  ISETP.GT.AND P4, PT, R14, 0x9, P1 ;  /* 0x000000090e00780c */ /* 0x000fe40000f84270 */
[----:B------:R-:W-:Y:S02]  /*6110*/  FMNMX.FTZ R0, R165, R0, !PT ;  /* 0x00000000a5007209 */ /* 0x000fe40007810000 */
[C---:B------:R-:W-:Y:S02]  /*6120*/  ISETP.LT.OR P3, PT, R12.reuse, 0x9, P3 ;  /* 0x000000090c00780c */ /* 0x040fe40001f61670 */
[----:B------:R-:W-:Y:S02]  /*6130*/  FMNMX.FTZ R0, R159, R0, !PT ;  /* 0x000000009f007209 */ /* 0x000fe40007810000 */
[----:B------:R-:W-:-:S02]  /*6140*/  ISETP.LT.OR P4, PT, R12, 0xa, P4 ;  /* 0x0000000a0c00780c */ /* 0x000fc40002781670 */
[----:B------:R-:W-:Y:S02]  /*6150*/  FMNMX.FTZ R0, R157, R0, !PT ;  /* 0x000000009d007209 */ /* 0x000fe40007810000 */
[----:B------:R-:W-:Y:S02]  /*6160*/  ISETP.GT.AND P2, PT, R14, 0x11, P1 ;  /* 0x000000110e00780c */ /* 0x000fe40000f44270 */
[----:B------:R-:W-:Y:S02]  /*6170*/  FMNMX.FTZ R0, R155, R0, !PT ;  /* 0x000000009b007209 */ /* 0x000fe40007810000 */
[----:B------:R-:W-:Y:S02]  /*6180*/  FSEL R31, R31, -INF , !P4 ;  /* 0xff8000001f1f7808 */ /* 0x000fe40006000000 */
        /* <DEDUP_REMOVED lines=16> */
[----:B------:R-:W-:Y:S02]  /*6290*/  FMNMX.FTZ R0, R29, R0, !PT ;  /* 0x000000001d007209 */ /* 0x000fe40007810000 */
[----:B------:R-:W-:Y:S02]  /*62a0*/  FSEL R43, R43, -INF , !P2 ;  /* 0xff8000002b2b7808 */ /* 0x000fe40005000000 */
[----:B------:R-:W-:Y:S02]  /*62b0*/  FMNMX.FTZ R0, R69, R0, !PT ;  /* 0x0000000045007209 */ /* 0x000fe40007810000 */
[----:B------:R-:W-:-:S02]  /*62c0*/  ISETP.GT.AND P2, PT, R14, 0x30, P1 ;  /* 0x000000300e00780c */ /* 0x000fc40000f44270 */
[----:B------:R-:W-:Y:S02]  /*62d0*/  FMNMX.FTZ R0, R33, R0, !PT ;  /* 0x0000000021007209 */ /* 0x000fe40007810000 */
[C---:B------:R-:W-:Y:S02]  /*62e0*/  ISETP.LT.OR P4, PT, R12.reuse, 0x2a, P4 ;  /* 0x0000002a0c00780c */ /* 0x040fe40002781670 */
        /* <DEDUP_REMOVED lines=13> */
[----:B------:R-:W0:Y:S01]  /*63c0*/  LDC R0, c[0x0][0x988] ;  /* 0x00026200ff007b82 */ /* 0x000e220000000800 */
[----:B------:R-:W-:Y:S02]  /*63d0*/  ISETP.LT.OR P2, PT, R12, 0x51, P2 ;  /* 0x000000510c00780c */ /* 0x000fe40001741670 */
[----:B------:R-:W1:Y:S02]  /*63e0*/  SHFL.BFLY PT, R161, R20, 0x2, 0x1f ;  /* 0x0c401f0014a17f89 */ /* 0x000e6400000e0000 */
[----:B-1----:R-:W-:-:S05]  /*63f0*/  FMNMX.FTZ R161, R20, R161, !PT ;  /* 0x000000a114a17209 */ /* 0x002fca0007810000 */
[----:B------:R-:W1:Y:S02]  /*6400*/  SHFL.BFLY PT, R2, R161, 0x1, 0x1f ;  /* 0x0c201f00a1027f89 */ /* 0x000e6400000e0000 */
[----:B-1----:R-:W-:Y:S02]  /*6410*/  FMNMX.FTZ R2, R161, R2, !PT ;  /* 0x00000002a1027209 */ /* 0x002fe40007810000 */
[----:B------:R-:W-:Y:S02]  /*6420*/  FSEL R161, R30, -INF , !P3 ;  /* 0xff8000001ea17808 */ /* 0x000fe40005800000 */
[C---:B------:R-:W-:Y:S01]  /*6430*/  FSETP.NEU.FTZ.AND P6, PT, R2.reuse, -INF , PT ;  /* 0xff8000000200780b */ /* 0x040fe20003fdd000 */
[----:B0-----:R-:W-:Y:S01]  /*6440*/  FMUL.FTZ R20, R2, R0 ;  /* 0x0000000002147220 */ /* 0x001fe20000410000 */
[----:B------:R-:W-:-:S04]  /*6450*/  ISETP.GT.AND P3, PT, R14, 0x18, P1 ;  /* 0x000000180e00780c */ /* 0x000fc80000f64270 */
[----:B------:R-:W-:Y:S02]  /*6460*/  FSEL R20, R20, RZ, P6 ;  /* 0x000000ff14147208 */ /* 0x000fe40003000000 */
[----:B------:R-:W-:-:S03]  /*6470*/  ISETP.LT.OR P3, PT, R12, 0x19, P3 ;  /* 0x000000190c00780c */ /* 0x000fc60001f61670 */
[-CC-:B------:R-:W-:Y:S01]  /*6480*/  FFMA.FTZ R180, R173, R0.reuse, -R20.reuse ;  /* 0x00000000adb47223 */ /* 0x180fe20000010814 */
[----:B------:R-:W-:Y:S01]  /*6490*/  FSEL R173, R42, -INF , !P5 ;  /* 0xff8000002aad7808 */ /* 0x000fe20006800000 */
[-CC-:B------:R-:W-:Y:S01]  /*64a0*/  FFMA.FTZ R182, R175, R0.reuse, -R20.reuse ;  /* 0x00000000afb67223 */ /* 0x180fe20000010814 */
[----:B------:R-:W-:Y:S01]  /*64b0*/  ISETP.GT.AND P5, PT, R14, RZ, P1 ;  /* 0x000000ff0e00720c */ /* 0x000fe20000fa4270 */
[-CC-:B------:R-:W-:Y:S01]  /*64c0*/  FFMA.FTZ R176, R177, R0.reuse, -R20.reuse ;  /* 0x00000000b1b07223 */ /* 0x180fe20000010814 */
[----:B------:R-:W-:Y:S01]  /*64d0*/  FSEL R169, R38, -INF , !P3 ;  /* 0xff80000026a97808 */ /* 0x000fe20005800000 */
[-CC-:B------:R-:W-:Y:S01]  /*64e0*/  FFMA.FTZ R178, R179, R0.reuse, -R20.reuse ;  /* 0x00000000b3b27223 */ /* 0x180fe20000010814 */
[----:B------:R-:W-:Y:S01]  /*64f0*/  ISETP.LT.OR P5, PT, R12, 0x1, P5 ;  /* 0x000000010c00780c */ /* 0x000fe20002fa1670 */
[-CC-:B------:R-:W-:Y:S01]  /*6500*/  FFMA.FTZ R172, R171, R0.reuse, -R20.reuse ;  /* 0x00000000abac7223 */ /* 0x180fe20000010814 */
[----:B------:R-:W-:Y:S01]  /*6510*/  ISETP.GT.AND P3, PT, R14, 0x28, P1 ;  /* 0x000000280e00780c */ /* 0x000fe20000f64270 */
[-CC-:B------:R-:W-:Y:S01]  /*6520*/  FFMA.FTZ R174, R165, R0.reuse, -R20.reuse ;  /* 0x00000000a5ae7223 */ /* 0x180fe20000010814 */
[----:B------:R-:W-:Y:S01]  /*6530*/  FSEL R26, R26, -INF , !P5 ;  /* 0xff8000001a1a7808 */ /* 0x000fe20006800000 */
[-CC-:B------:R-:W-:Y:S01]  /*6540*/  FFMA.FTZ R168, R157, R0.reuse, -R20.reuse ;  /* 0x000000009da87223 */ /* 0x180fe20000010814 */
[----:B------:R-:W-:Y:S01]  /*6550*/  ISETP.LT.OR P3, PT, R12, 0x29, P3 ;  /* 0x000000290c00780c */ /* 0x000fe20001f61670 */
[-CC-:B------:R-:W-:Y:S01]  /*6560*/  FFMA.FTZ R170, R153, R0.reuse, -R20.reuse ;  /* 0x0000000099aa7223 */ /* 0x180fe20000010814 */
[----:B------:R-:W-:Y:S01]  /*6570*/  FMNMX.FTZ R24, R26, R9, !PT ;  /* 0x000000091a187209 */ /* 0x000fe20007810000 */
[-CC-:B------:R-:W-:Y:S01]  /*6580*/  FFMA.FTZ R164, R49, R0.reuse, -R20.reuse ;  /* 0x0000000031a47223 */ /* 0x180fe20000010814 */
[----:B------:R-:W-:Y:S01]  /*6590*/  FSEL R175, R46, -INF , !P3 ;  /* 0xff8000002eaf7808 */ /* 0x000fe20005800000 */
[--C-:B------:R-:W-:Y:S01]  /*65a0*/  FFMA.FTZ R49, R57, R0, -R20.reuse ;  /* 0x0000000039317223 */ /* 0x100fe20000010814 */
[----:B------:R-:W-:Y:S01]  /*65b0*/  FMNMX.FTZ R24, R27, R24, !PT ;  /* 0x000000181b187209 */ /* 0x000fe20007810000 */
[-CC-:B------:R-:W-:Y:S01]  /*65c0*/  FFMA.FTZ R166, R37, R0.reuse, -R20.reuse ;  /* 0x0000000025a67223 */ /* 0x180fe20000010814 */
[C---:B------:R-:W-:Y:S01]  /*65d0*/  ISETP.GT.AND P3, PT, R14.reuse, 0x31, P1 ;  /* 0x000000310e00780c */ /* 0x040fe20000f64270 */
[--C-:B------:R-:W-:Y:S01]  /*65e0*/  FFMA.FTZ R37, R61, R0, -R20.reuse ;  /* 0x000000003d257223 */ /* 0x100fe20000010814 */
[----:B------:R-:W-:Y:S01]  /*65f0*/  FMNMX.FTZ R24, R161, R24, !PT ;  /* 0x00000018a1187209 */ /* 0x000fe20007810000 */
[-CC-:B------:R-:W-:Y:S01]  /*6600*/  FFMA.FTZ R158, R7, R0.reuse, -R20.reuse ;  /* 0x00000000079e7223 */ /* 0x180fe20000010814 */
[----:B------:R-:W-:Y:S01]  /*6610*/  FSEL R177, R47, -INF , !P4 ;  /* 0xff8000002fb17808 */ /* 0x000fe20006000000 */
[--C-:B------:R-:W-:Y:S01]  /*6620*/  FFMA.FTZ R47, R167, R0, -R20.reuse ;  /* 0x00000000a72f7223 */ /* 0x100fe20000010814 */
[----:B------:R-:W-:Y:S01]  /*6630*/  FMNMX.FTZ R24, R31, R24, !PT ;  /* 0x000000181f187209 */ /* 0x000fe20007810000 */
[-CC-:B------:R-:W-:Y:S01]  /*6640*/  FFMA.FTZ R160, R25, R0.reuse, -R20.reuse ;  /* 0x0000000019a07223 */ /* 0x180fe20000010814 */
[----:B------:R-:W-:Y:S01]  /*6650*/  ISETP.GT.AND P5, PT, R14, 0x38, P1 ;  /* 0x000000380e00780c */ /* 0x000fe20000fa4270 */
[--C-:B------:R-:W-:Y:S01]  /*6660*/  FFMA.FTZ R25, R65, R0, -R20.reuse ;  /* 0x0000000041197223 */ /* 0x100fe20000010814 */
[----:B------:R-:W-:Y:S01]  /*6670*/  FMNMX.FTZ R24, R163, R24, !PT ;  /* 0x00000018a3187209 */ /* 0x000fe20007810000 */
[-CC-:B------:R-:W-:Y:S01]  /*6680*/  FFMA.FTZ R11, R11, R0.reuse, -R20.reuse ;  /* 0x000000000b0b7223 */ /* 0x180fe20000010814 */
[----:B------:R-:W-:Y:S01]  /*6690*/  ISETP.LT.OR P3, PT, R12, 0x32, P3 ;  /* 0x000000320c00780c */ /* 0x000fe20001f61670 */
[--C-:B------:R-:W-:Y:S01]  /*66a0*/  FFMA.FTZ R162, R29, R0, -R20.reuse ;  /* 0x000000001da27223 */ /* 0x100fe20000010814 */
[----:B------:R-:W-:Y:S01]  /*66b0*/  FMNMX.FTZ R24, R35, R24, !PT ;  /* 0x0000001823187209 */ /* 0x000fe20007810000 */
[--C-:B------:R-:W-:Y:S01]  /*66c0*/  FFMA.FTZ R156, R33, R0, -R20.reuse ;  /* 0x00000000219c7223 */ /* 0x100fe20000010814 */
[----:B------:R-:W-:Y:S01]  /*66d0*/  ISETP.GT.AND P4, PT, R14, 0x39, P1 ;  /* 0x000000390e00780c */ /* 0x000fe20000f84270 */
[----:B------:R-:W-:Y:S01]  /*66e0*/  MUFU.EX2 R11, R11 ;  /* 0x0000000b000b7308 */ /* 0x000fe20000000800 */
[----:B------:R-:W-:Y:S01]  /*66f0*/  FMNMX.FTZ R24, R169, R24, !PT ;  /* 0x00000018a9187209 */ /* 0x000fe20007810000 */
[-CC-:B------:R-:W-:Y:S01]  /*6700*/  FFMA.FTZ R152, R45, R0.reuse, -R20.reuse ;  /* 0x000000002d987223 */ /* 0x180fe20000010814 */
        /* <DEDUP_REMOVED lines=13> */
[--C-:B------:R-:W-:Y:S01]  /*67e0*/  FFMA.FTZ R33, R73, R0, -R20.reuse ;  /* 0x0000000049217223 */ /* 0x100fe20000010814 */
[----:B------:R-:W-:Y:S01]  /*67f0*/  FMNMX.FTZ R24, R175, R24, !PT ;  /* 0x00000018af187209 */ /* 0x000fe20007810000 */
[-CC-:B------:R-:W-:Y:S01]  /*6800*/  FFMA.FTZ R45, R81, R0.reuse, -R20.reuse ;  /* 0x00000000512d7223 */ /* 0x180fe20000010814 */
[----:B------:R-:W-:Y:S01]  /*6810*/  ISETP.GT.AND P3, PT, R14, 0x41, P1 ;  /* 0x000000410e00780c */ /* 0x000fe20000f64270 */
[--C-:B------:R-:W-:Y:S01]  /*6820*/  FFMA.FTZ R41, R85, R0, -R20.reuse ;  /* 0x0000000055297223 */ /* 0x100fe20000010814 */
[----:B------:R-:W-:Y:S01]  /*6830*/  FMNMX.FTZ R24, R177, R24, !PT ;  /* 0x00000018b1187209 */ /* 0x000fe20007810000 */
[----:B------:R-:W-:Y:S01]  /*6840*/  MUFU.EX2 R180, R180 ;  /* 0x000000b400b47308 */ /* 0x000fe20000000800 */
[----:B------:R-:W-:Y:S01]  /*6850*/  FSEL R183, R55, -INF , !P4 ;  /* 0xff80000037b77808 */ /* 0x000fe20006000000 */
[----:B------:R-:W-:Y:S01]  /*6860*/  FFMA.FTZ R55, R159, R0, -R20 ;  /* 0x000000009f377223 */ /* 0x000fe20000010814 */
[----:B------:R-:W-:-:S02]  /*6870*/  FMNMX.FTZ R24, R181, R24, !PT ;  /* 0x00000018b5187209 */ /* 0x000fc40007810000 */
[----:B------:R-:W-:Y:S02]  /*6880*/  ISETP.GT.AND P5, PT, R14, 0x48, P1 ;  /* 0x000000480e00780c */ /* 0x000fe40000fa4270 */
[----:B------:R-:W-:Y:S01]  /*6890*/  FMNMX.FTZ R24, R51, R24, !PT ;  /* 0x0000001833187209 */ /* 0x000fe20007810000 */
[----:B------:R-:W-:Y:S01]  /*68a0*/  MUFU.EX2 R182, R182 ;  /* 0x000000b600b67308 */ /* 0x000fe20000000800 */
[----:B------:R-:W-:Y:S02]  /*68b0*/  ISETP.LT.OR P3, PT, R12, 0x42, P3 ;  /* 0x000000420c00780c */ /* 0x000fe40001f61670 */
[----:B------:R-:W-:Y:S02]  /*68c0*/  FMNMX.FTZ R24, R179, R24, !PT ;  /* 0x00000018b3187209 */ /* 0x000fe40007810000 */
[----:B------:R-:W-:Y:S02]  /*68d0*/  ISETP.GT.AND P4, PT, R14, 0x49, P1 ;  /* 0x000000490e00780c */ /* 0x000fe40000f84270 */
[----:B------:R-:W-:Y:S01]  /*68e0*/  FMNMX.FTZ R24, R183, R24, !PT ;  /* 0x00000018b7187209 */ /* 0x000fe20007810000 */
[----:B------:R-:W-:Y:S01]  /*68f0*/  MUFU.EX2 R13, R13 ;  /* 0x0000000d000d7308 */ /* 0x000fe20000000800 */
[----:B------:R-:W-:-:S02]  /*6900*/  ISETP.LT.OR P5, PT, R12, 0x49, P5 ;  /* 0x000000490c00780c */ /* 0x000fc40002fa1670 */
[----:B------:R-:W-:Y:S01]  /*6910*/  FSEL R171, R59, -INF , !P3 ;  /* 0xff8000003bab7808 */ /* 0x000fe20005800000 */
[----:B------:R-:W-:Y:S01]  /*6920*/  FFMA.FTZ R59, R155, R0, -R20 ;  /* 0x000000009b3b7223 */ /* 0x000fe20000010814 */
[----:B------:R-:W-:Y:S02]  /*6930*/  FMNMX.FTZ R24, R193, R24, !PT ;  /* 0x00000018c1187209 */ /* 0x000fe40007810000 */
[----:B------:R-:W-:Y:S01]  /*6940*/  FSEL R167, R62, -INF , !P5 ;  /* 0xff8000003ea77808 */ /* 0x000fe20006800000 */
[----:B------:R-:W-:Y:S01]  /*6950*/  MUFU.EX2 R176, R176 ;  /* 0x000000b000b07308 */ /* 0x000fe20000000800 */
[----:B------:R-:W-:Y:S02]  /*6960*/  ISETP.LT.OR P4, PT, R12, 0x4a, P4 ;  /* 0x0000004a0c00780c */ /* 0x000fe40002781670 */
[----:B------:R-:W-:Y:S02]  /*6970*/  FMNMX.FTZ R24, R171, R24, !PT ;  /* 0x00000018ab187209 */ /* 0x000fe40007810000 */
[----:B------:R-:W-:-:S02]  /*6980*/  ISETP.GT.AND P3, PT, R14, 0x51, P1 ;  /* 0x000000510e00780c */ /* 0x000fc40000f64270 */
[----:B------:R-:W-:Y:S01]  /*6990*/  FSEL R63, R63, -INF , !P4 ;  /* 0xff8000003f3f7808 */ /* 0x000fe20006000000 */
[----:B------:R-:W-:Y:S01]  /*69a0*/  MUFU.EX2 R15, R15 ;  /* 0x0000000f000f7308 */ /* 0x000fe20000000800 */
[----:B------:R-:W-:Y:S02]  /*69b0*/  FMNMX.FTZ R24, R167, R24, !PT ;  /* 0x00000018a7187209 */ /* 0x000fe40007810000 */
[----:B------:R-:W-:Y:S02]  /*69c0*/  ISETP.GT.AND P5, PT, R14, 0x58, P1 ;  /* 0x000000580e00780c */ /* 0x000fe40000fa4270 */
[----:B------:R-:W-:Y:S02]  /*69d0*/  FSEL R165, R66, -INF , !P2 ;  /* 0xff80000042a57808 */ /* 0x000fe40005000000 */
[----:B------:R-:W-:Y:S01]  /*69e0*/  ISETP.LT.OR P3, PT, R12, 0x52, P3 ;  /* 0x000000520c00780c */ /* 0x000fe20001f61670 */
[----:B------:R-:W-:Y:S01]  /*69f0*/  MUFU.EX2 R178, R178 ;  /* 0x000000b200b27308 */ /* 0x000fe20000000800 */
[----:B------:R-:W-:-:S02]  /*6a00*/  FMNMX.FTZ R24, R63, R24, !PT ;  /* 0x000000183f187209 */ /* 0x000fc40007810000 */
[----:B------:R-:W-:Y:S02]  /*6a10*/  ISETP.GT.AND P4, PT, R14, 0x59, P1 ;  /* 0x000000590e00780c */ /* 0x000fe40000f84270 */
[----:B------:R-:W-:Y:S02]  /*6a20*/  ISETP.LT.OR P5, PT, R12, 0x59, P5 ;  /* 0x000000590c00780c */ /* 0x000fe40002fa1670 */
[----:B------:R-:W-:Y:S01]  /*6a30*/  FSEL R67, R67, -INF , !P3 ;  /* 0xff80000043437808 */ /* 0x000fe20005800000 */
[----:B------:R-:W-:Y:S01]  /*6a40*/  MUFU.EX2 R21, R21 ;  /* 0x0000001500157308 */ /* 0x000fe20000000800 */
[----:B------:R-:W-:Y:S02]  /*6a50*/  FMNMX.FTZ R24, R165, R24, !PT ;  /* 0x00000018a5187209 */ /* 0x000fe40007810000 */
[----:B------:R-:W-:Y:S02]  /*6a60*/  ISETP.GT.AND P2, PT, R14, 0x60, P1 ;  /* 0x000000600e00780c */ /* 0x000fe40000f44270 */
[----:B------:R-:W-:-:S02]  /*6a70*/  FSEL R157, R70, -INF , !P5 ;  /* 0xff800000469d7808 */ /* 0x000fc40006800000 */
[----:B------:R-:W-:Y:S01]  /*6a80*/  ISETP.LT.OR P4, PT, R12, 0x5a, P4 ;  /* 0x0000005a0c00780c */ /* 0x000fe20002781670 */
[----:B------:R-:W-:Y:S01]  /*6a90*/  MUFU.EX2 R172, R172 ;  /* 0x000000ac00ac7308 */ /* 0x000fe20000000800 */
[----:B------:R-:W-:Y:S02]  /*6aa0*/  FMNMX.FTZ R24, R67, R24, !PT ;  /* 0x0000001843187209 */ /* 0x000fe40007810000 */
[----:B------:R-:W-:Y:S02]  /*6ab0*/  ISETP.GT.AND P3, PT, R14, 0x61, P1 ;  /* 0x000000610e00780c */ /* 0x000fe40000f64270 */
[----:B------:R-:W-:Y:S02]  /*6ac0*/  ISETP.LT.OR P2, PT, R12, 0x61, P2 ;  /* 0x000000610c00780c */ /* 0x000fe40001741670 */
[----:B------:R-:W-:Y:S01]  /*6ad0*/  FSEL R71, R71, -INF , !P4 ;  /* 0xff80000047477808 */ /* 0x000fe20006000000 */
[----:B------:R-:W-:Y:S01]  /*6ae0*/  MUFU.EX2 R47, R47 ;  /* 0x0000002f002f7308 */ /* 0x000fe20000000800 */
[----:B------:R-:W-:-:S02]  /*6af0*/  FMNMX.FTZ R24, R157, R24, !PT ;  /* 0x000000189d187209 */ /* 0x000fc40007810000 */
[----:B------:R-:W-:Y:S02]  /*6b00*/  ISETP.GT.AND P5, PT, R14, 0x68, P1 ;  /* 0x000000680e00780c */ /* 0x000fe40000fa4270 */
[----:B------:R-:W-:Y:S02]  /*6b10*/  FSEL R155, R74, -INF , !P2 ;  /* 0xff8000004a9b7808 */ /* 0x000fe40005000000 */
[----:B------:R-:W-:Y:S01]  /*6b20*/  ISETP.LT.OR P3, PT, R12, 0x62, P3 ;  /* 0x000000620c00780c */ /* 0x000fe20001f61670 */
[----:B------:R-:W-:Y:S01]  /*6b30*/  MUFU.EX2 R174, R174 ;  /* 0x000000ae00ae7308 */ /* 0x000fe20000000800 */
[----:B------:R-:W-:Y:S02]  /*6b40*/  FMNMX.FTZ R24, R71, R24, !PT ;  /* 0x0000001847187209 */ /* 0x000fe40007810000 */
[----:B------:R-:W-:Y:S02]  /*6b50*/  ISETP.GT.AND P4, PT, R14, 0x69, P1 ;  /* 0x000000690e00780c */ /* 0x000fe40000f84270 */
[----:B------:R-:W-:-:S02]  /*6b60*/  ISETP.LT.OR P5, PT, R12, 0x69, P5 ;  /* 0x000000690c00780c */ /* 0x000fc40002fa1670 */
        /* <DEDUP_REMOVED lines=19> */
[----:B------:R-:W-:Y:S02]  /*6ca0*/  ISETP.LT.OR P5, PT, R12, 0x79, P5 ;  /* 0x000000790c00780c */ /* 0x000fe40002fa1670 */
[----:B------:R-:W-:Y:S01]  /*6cb0*/  FSEL R83, R83, -INF , !P3 ;  /* 0xff80000053537808 */ /* 0x000fe20005800000 */
[----:B------:R-:W-:Y:S01]  /*6cc0*/  MUFU.EX2 R53, R53 ;  /* 0x0000003500357308 */ /* 0x000fe20000000800 */
[----:B------:R-:W-:-:S02]  /*6cd0*/  FMNMX.FTZ R24, R159, R24, !PT ;  /* 0x000000189f187209 */ /* 0x000fc40007810000 */
[----:B------:R-:W-:Y:S02]  /*6ce0*/  ISETP.LT.OR P1, PT, R12, 0x7a, P1 ;  /* 0x0000007a0c00780c */ /* 0x000fe40000f21670 */
[----:B------:R-:W-:Y:S02]  /*6cf0*/  FSEL R195, R86, -INF , !P5 ;  /* 0xff80000056c37808 */ /* 0x000fe40006800000 */
[----:B------:R-:W-:Y:S01]  /*6d00*/  FMNMX.FTZ R24, R83, R24, !PT ;  /* 0x0000001853187209 */ /* 0x000fe20007810000 */
[----:B------:R-:W-:Y:S01]  /*6d10*/  MUFU.EX2 R164, R164 ;  /* 0x000000a400a47308 */ /* 0x000fe20000000800 */
[----:B------:R-:W-:Y:S02]  /*6d20*/  FSEL R87, R87, -INF , !P1 ;  /* 0xff80000057577808 */ /* 0x000fe40004800000 */
[----:B------:R-:W-:Y:S02]  /*6d30*/  FMNMX.FTZ R24, R195, R24, !PT ;  /* 0x00000018c3187209 */ /* 0x000fe40007810000 */
[----:B------:R-:W-:-:S02]  /*6d40*/  FSEL R65, R2, RZ, P6 ;  /* 0x000000ff02417208 */ /* 0x000fc40003000000 */
[----:B------:R-:W-:Y:S01]  /*6d50*/  FMNMX.FTZ R24, R87, R24, !PT ;  /* 0x0000001857187209 */ /* 0x000fe20007810000 */
[----:B------:R-:W-:Y:S02]  /*6d60*/  MUFU.EX2 R49, R49 ;  /* 0x0000003100317308 */ /* 0x000fe40000000800 */
[----:B------:R-:W-:Y:S02]  /*6d70*/  FADD.FTZ R65, -R65, R8 ;  /* 0x0000000841417221 */ /* 0x000fe40000010100 */
[----:B------:R-:W0:Y:S02]  /*6d80*/  SHFL.BFLY PT, R57, R24, 0x2, 0x1f ;  /* 0x0c401f0018397f89 */ /* 0x000e2400000e0000 */
[-C--:B------:R-:W-:Y:S02]  /*6d90*/  FMUL.FTZ R8, R65, R0.reuse ;  /* 0x0000000041087220 */ /* 0x080fe40000410000 */
[----:B------:R-:W-:Y:S08]  /*6da0*/  MUFU.EX2 R166, R166 ;  /* 0x000000a600a67308 */ /* 0x000ff00000000800 */
[----:B------:R-:W1:Y:S08]  /*6db0*/  MUFU.EX2 R8, R8 ;  /* 0x0000000800087308 */ /* 0x000e700000000800 */
        /* <DEDUP_REMOVED lines=9> */
[----:B-1----:R-:W-:-:S03]  /*6e50*/  FFMA.FTZ R61, R8, R4, R11 ;  /* 0x00000004083d7223 */ /* 0x002fc6000001000b */
[C---:B------:R-:W-:Y:S01]  /*6e60*/  FSETP.NEU.FTZ.AND P1, PT, R7.reuse, -INF , PT ;  /* 0xff8000000700780b */ /* 0x040fe20003f3d000 */
[C---:B------:R-:W-:Y:S01]  /*6e70*/  FMUL.FTZ R12, R7.reuse, R0 ;  /* 0x00000000070c7220 */ /* 0x040fe20000410000 */
[----:B------:R-:W-:Y:S01]  /*6e80*/  FADD.FTZ R61, R180, R61 ;  /* 0x0000003db43d7221 */ /* 0x000fe20000010000 */
[----:B------:R-:W-:Y:S01]  /*6e90*/  MUFU.EX2 R156, R156 ;  /* 0x0000009c009c7308 */ /* 0x000fe20000000800 */
[----:B------:R-:W-:Y:S02]  /*6ea0*/  FSEL R34, R7, RZ, P1 ;  /* 0x000000ff07227208 */ /* 0x000fe40000800000 */
[----:B------:R-:W-:-:S03]  /*6eb0*/  FSEL R12, R12, RZ, P1 ;  /* 0x000000ff0c0c7208 */ /* 0x000fc60000800000 */
[----:B------:R-:W-:Y:S02]  /*6ec0*/  FADD.FTZ R9, -R34, R9 ;  /* 0x0000000922097221 */ /* 0x000fe40000010100 */
[-CC-:B------:R-:W-:Y:S01]  /*6ed0*/  FFMA.FTZ R14, R26, R0.reuse, -R12.reuse ;  /* 0x000000001a0e7223 */ /* 0x180fe2000001080c */
[-CC-:B------:R-:W-:Y:S01]  /*6ee0*/  FFMA.FTZ R27, R27, R0.reuse, -R12.reuse ;  /* 0x000000001b1b7223 */ /* 0x180fe2000001080c */
[-C--:B------:R-:W-:Y:S01]  /*6ef0*/  FMUL.FTZ R9, R9, R0.reuse ;  /* 0x0000000009097220 */ /* 0x080fe20000410000 */
        /* <DEDUP_REMOVED lines=26> */
[-C--:B------:R-:W-:Y:S01]  /*70a0*/  FFMA.FTZ R79, R79, R0.reuse, -R12 ;  /* 0x000000004f4f7223 */ /* 0x080fe2000001080c */
[----:B------:R-:W2:Y:S01]  /*70b0*/  MUFU.EX2 R20, R20 ;  /* 0x0000001400147308 */ /* 0x000ea20000000800 */
[----:B0-----:R-:W-:Y:S01]  /*70c0*/  FFMA.FTZ R4, R9, R3, R14 ;  /* 0x0000000309047223 */ /* 0x001fe2000001000e */
[-CC-:B------:R-:W-:Y:S01]  /*70d0*/  FFMA.FTZ R159, R159, R0.reuse, -R12.reuse ;  /* 0x000000009f9f7223 */ /* 0x180fe2000001080c */
[-CC-:B------:R-:W-:Y:S01]  /*70e0*/  FFMA.FTZ R83, R83, R0.reuse, -R12.reuse ;  /* 0x0000000053537223 */ /* 0x180fe2000001080c */
[----:B------:R-:W-:-:S04]  /*70f0*/  FFMA.FTZ R195, R195, R0, -R12 ;  /* 0x00000000c3c37223 */ /* 0x000fc8000001080c */
[----:B------:R-:W0:Y:S01]  /*7100*/  MUFU.EX2 R31, R31 ;  /* 0x0000001f001f7308 */ /* 0x000e220000000800 */
[----:B-1----:R-:W-:Y:S01]  /*7110*/  FADD.FTZ R3, R27, R4 ;  /* 0x000000041b037221 */ /* 0x002fe20000010000 */
[----:B------:R-:W-:-:S06]  /*7120*/  FADD.FTZ R4, R182, R61 ;  /* 0x0000003db6047221 */ /* 0x000fcc0000010000 */
        /* <DEDUP_REMOVED lines=14> */
[----:B------:R-:W-:-:S06]  /*7210*/  FFMA.FTZ R40, R67, R0, -R12 ;  /* 0x0000000043287223 */ /* 0x000fcc000001080c */
        /* <DEDUP_REMOVED lines=10> */
[----:B------:R-:W-:Y:S01]  /*72c0*/  FADD.FTZ R61, R59, R44 ;  /* 0x0000002c3b3d7221 */ /* 0x000fe20000010000 */
[-CC-:B------:R-:W-:Y:S01]  /*72d0*/  FFMA.FTZ R42, R71, R0.reuse, -R12.reuse ;  /* 0x00000000472a7223 */ /* 0x180fe2000001080c */
[----:B------:R-:W-:-:S04]  /*72e0*/  FFMA.FTZ R12, R87, R0, -R12 ;  /* 0x00000000570c7223 */ /* 0x000fc8000001080c */
        /* <DEDUP_REMOVED lines=8> */
[----:B------:R-:W-:-:S06]  /*7370*/  FADD.FTZ R4, R170, R61 ;  /* 0x0000003daa047221 */ /* 0x000fcc0000010000 */
        /* <DEDUP_REMOVED lines=62> */
.L_x_7588:
[----:B------:R-:W-:Y:S01]  /*7760*/  ULEA UR6, UR58, UR41, 0x3 ;  /* 0x000000293a067291 */ /* 0x000fe2000f8e183f */
[----:B------:R-:W-:Y:S01]  /*7770*/  ISETP.GT.AND P1, PT, R10, UR57, PT ;  /* 0x000000390a007c0c */ /* 0x000fe2000bf24270 */
[----:B------:R-:W-:Y:S01]  /*7780*/  UMOV UR59, UR46 ;  /* 0x0000002e003b7c82 */ /* 0x000fe20008000000 */
[----:B------:R-:W-:Y:S01]  /*7790*/  UMOV UR58, UR45 ;  /* 0x0000002d003a7c82 */ /* 0x000fe20008000000 */
[----:B------:R-:W-:Y:S01]  /*77a0*/  UIADD3 UR6, UR6, 0x28860, URZ ;  /* 0x0002886006067890 */ /* 0x000fe2000fffe03f */
[----:B------:R-:W-:Y:S01]  /*77b0*/  F2FP.BF16.F32.PACK_AB R159, R79, R153 ;  /* 0x000000994f9f723e */ /* 0x000fe200000010ff */
[-C--:B------:R-:W-:Y:S01]  /*77c0*/  FMUL.FTZ R88, R88, R8.reuse ;  /* 0x0000000858587220 */ /* 0x080fe20000410000 */
[-C--:B------:R-:W-:Y:S01]  /*77d0*/  FMUL.FTZ R89, R89, R8.reuse ;  /* 0x0000000859597220 */ /* 0x080fe20000410000 */
[----:B------:R-:W-:Y:S01]  /*77e0*/  UPRMT UR6, UR40, 0x654, UR6 ;  /* 0x0000065428067896 */ /* 0x000fe20008000006 */
        /* <DEDUP_REMOVED lines=97> */
[----:B------:R-:W-:Y:S06]  /*7e00*/  @P1 BRA `(.L_x_7589) ;  /* 0xffffffcc00b81947 */ /* 0x000fec000383ffff */
.L_x_7570:
        /* <DEDUP_REMOVED lines=23> */
.L_x_7591:
[----:B------:R-:W0:Y:S02]  /*7f80*/  LDC R12, c[0x0][0x9e4] ;  /* 0x00027900ff0c7b82 */ /* 0x000e240000000800 */
[----:B0-----:R-:W-:-:S13]  /*7f90*/  ISETP.NE.AND P1, PT, R12, 0x1, PT ;  /* 0x000000010c00780c */ /* 0x001fda0003f25270 */
[----:B------:R-:W0:Y:S02]  /*7fa0*/  @P1 LDC.64 R8, c[0x0][0x9e8] ;  /* 0x00027a00ff081b82 */ /* 0x000e240000000a00 */
[----:B0-----:R-:W-:-:S05]  /*7fb0*/  @P1 IMAD.HI.U32 R8, R5, R8, RZ ;  /* 0x0000000805081227 */ /* 0x001fca00078e00ff */
[----:B------:R-:W-:-:S07]  /*7fc0*/  @P1 SHF.R.U32.HI R5, RZ, R9, R8 ;  /* 0x00000009ff051219 */ /* 0x000fce0000011608 */
.L_x_7592:
[----:B------:R-:W-:-:S05]  /*7fd0*/  IMAD R5, R5, R12, RZ ;  /* 0x0000000c05057224 */ /* 0x000fca00078e02ff */
[----:B------:R-:W-:-:S07]  /*7fe0*/  VIMNMX R6, R6, R5, !PT ;  /* 0x0000000506067248 */ /* 0x000fce0007fe0100 */
.L_x_7590:
[----:B------:R-:W-:-:S05]  /*7ff0*/  VIADD R6, R6, 0x7f ;  /* 0x0000007f06067836 */ /* 0x000fca0000000000 */
        /* <DEDUP_REMOVED lines=10> */
[----:B------:R-:W-:-:S07]  /*80a0*/  IMAD.MOV.U32 R6, RZ, RZ, R10 ;  /* 0x000000ffff067224 */ /* 0x000fce00078e000a */
.L_x_7604:
[----:B------:R-:W-:Y:S01]  /*80b0*/  ISETP.NE.AND P2, PT, RZ, UR42, PT ;  /* 0x0000002aff007c0c */ /* 0x000fe2000bf45270 */
[----:B------:R-:W-:-:S04]  /*80c0*/  UISETP.NE.AND UP0, UPT, UR54, 0x1, UPT ;  /* 0x000000013600788c */ /* 0x000fc8000bf05270 */
[----:B------:R-:W-:-:S04]  /*80d0*/  USEL UR46, URZ, 0x1, UP0 ;  /* 0x000000013f2e7887 */ /* 0x000fc80008000000 */
[----:B------:R-:W-:-:S04]  /*80e0*/  ULOP3.LUT UR46, UR55, UR46, URZ, 0x3c, !UPT ;  /* 0x0000002e372e7292 */ /* 0x000fc8000f8e3c3f */
[----:B------:R-:W-:Y:S08]  /*80f0*/  @P2 BRA `(.L_x_7594) ;  /* 0x0000000000382947 */ /* 0x000ff00003800000 */
[----:B------:R-:W-:Y:S05]  /*8100*/  @!P0 BRA `(.L_x_7595) ;  /* 0x0000000000048947 */ /* 0x000fea0003800000 */
[----:B------:R-:W-:Y:S01]  /*8110*/  BPT.TRAP 0x1 ;  /* 0x000000040000795c */ /* 0x000fe20000300000 */
.L_x_7595:
        /* <DEDUP_REMOVED lines=9> */
.L_x_7596:
[----:B-1----:R-:W-:Y:S05]  /*81b0*/  @P1 BRA `(.L_x_7594) ;  /* 0x0000000000081947 */ /* 0x002fea0003800000 */
[----:B------:R-:W1:Y:S02]  /*81c0*/  SYNCS.PHASECHK.TRANS64.TRYWAIT P1, [UR6+0x28830], R0 ;  /* 0x02883000ff0075a7 */ /* 0x000e640008020146 */
[----:B-1----:R-:W-:Y:S05]  /*81d0*/  @!P1 BRA `(.L_x_7597) ;  /* 0x000000bc009c9947 */ /* 0x002fea0003800000 */
.L_x_7594:
        /* <DEDUP_REMOVED lines=48> */
.L_x_7599:
[----:B------:R-:W-:Y:S01]  /*84e0*/  ULEA UR6, UR54, UR41, 0x3 ;  /* 0x0000002936067291 */ /* 0x000fe2000f8e183f */
[----:B------:R-:W-:-:S05]  /*84f0*/  IMAD.U32 R0, RZ, RZ, UR55 ;  /* 0x00000037ff007e24 */ /* 0x000fca000f8e00ff */
[----:B------:R-:W-:-:S04]  /*8500*/  SHF.L.U32 R0, R0, 0x1f, RZ ;  /* 0x0000001f00007819 */ /* 0x000fc800000006ff */
[----:B------:R0:W1:Y:S01]  /*8510*/  SYNCS.PHASECHK.TRANS64.TRYWAIT P1, [UR6+0x28850], R0 ;  /* 0x02885000ff0075a7 */ /* 0x0000620008020146 */
[----:B------:R-:W-:Y:S05]  /*8520*/  @!P0 BRA `(.L_x_7600) ;  /* 0x0000000000048947 */ /* 0x000fea0003800000 */
[----:B------:R-:W-:Y:S01]  /*8530*/  BPT.TRAP 0x1 ;  /* 0x000000040000795c */ /* 0x000fe20000300000 */
.L_x_7600:
[----:B-1----:R-:W-:Y:S05]  /*8540*/  @P1 BRA `(.L_x_7598) ;  /* 0x0000000000081947 */ /* 0x002fea0003800000 */
[----:B------:R-:W1:Y:S02]  /*8550*/  SYNCS.PHASECHK.TRANS64.TRYWAIT P1, [UR6+0x28850], R0 ;  /* 0x02885000ff0075a7 */ /* 0x000e640008020146 */
[----:B-1----:R-:W-:Y:S05]  /*8560*/  @!P1 BRA `(.L_x_7601) ;  /* 0x000000b800d09947 */ /* 0x002fea0003800000 */
.L_x_7598:
        /* <DEDUP_REMOVED lines=49> */
.L_x_7602:
        /* <DEDUP_REMOVED lines=77> */
[C---:B-1----:R-:W-:Y:S01]  /*8d50*/  FMUL.FTZ R153, R2.reuse, R0 ;  /* 0x0000000002997220 */ /* 0x042fe20000410000 */
[----:B------:R-:W-:-:S03]  /*8d60*/  FADD.FTZ R9, -R2, R9 ;  /* 0x0000000902097221 */ /* 0x000fc60000010100 */
[-CC-:B------:R-:W-:Y:S01]  /*8d70*/  FFMA.FTZ R11, R25, R0.reuse, -R153.reuse ;  /* 0x00000000190b7223 */ /* 0x180fe20000010899 */
[-CC-:B------:R-:W-:Y:S01]  /*8d80*/  FFMA.FTZ R25, R41, R0.reuse, -R153.reuse ;  /* 0x0000000029197223 */ /* 0x180fe20000010899 */
[-CC-:B------:R-:W-:Y:S01]  /*8d90*/  FFMA.FTZ R41, R57, R0.reuse, -R153.reuse ;  /* 0x0000000039297223 */ /* 0x180fe20000010899 */
[-CC-:B------:R-:W-:Y:S01]  /*8da0*/  FFMA.FTZ R57, R73, R0.reuse, -R153.reuse ;  /* 0x0000000049397223 */ /* 0x180fe20000010899 */
[C---:B------:R-:W-:Y:S01]  /*8db0*/  FADD.FTZ R15, -R7.reuse, R8 ;  /* 0x00000008070f7221 */ /* 0x040fe20000010100 */
[-C--:B------:R-:W-:Y:S01]  /*8dc0*/  FMUL.FTZ R73, R7, R0.reuse ;  /* 0x0000000007497220 */ /* 0x080fe20000410000 */
[-C--:B------:R-:W-:Y:S01]  /*8dd0*/  FMUL.FTZ R9, R9, R0.reuse ;  /* 0x0000000009097220 */ /* 0x080fe20000410000 */
[-C--:B------:R-:W-:Y:S01]  /*8de0*/  FFMA.FTZ R180, R24, R0.reuse, -R153 ;  /* 0x0000000018b47223 */ /* 0x080fe20000010899 */
[-C--:B------:R-:W-:Y:S01]  /*8df0*/  FMUL.FTZ R8, R15, R0.reuse ;  /* 0x000000000f087220 */ /* 0x080fe20000410000 */
[-CC-:B------:R-:W-:Y:S01]  /*8e00*/  FFMA.FTZ R181, R26, R0.reuse, -R73.reuse ;  /* 0x000000001ab57223 */ /* 0x180fe20000010849 */
[-C--:B------:R-:W-:Y:S01]  /*8e10*/  FFMA.FTZ R10, R27, R0.reuse, -R73 ;  /* 0x000000001b0a7223 */ /* 0x080fe20000010849 */
[-C--:B------:R-:W-:Y:S01]  /*8e20*/  FFMA.FTZ R182, R28, R0.reuse, -R153 ;  /* 0x000000001cb67223 */ /* 0x080fe20000010899 */
[----:B------:R-:W-:Y:S01]  /*8e30*/  MUFU.EX2 R9, R9 ;  /* 0x0000000900097308 */ /* 0x000fe20000000800 */
[-C--:B------:R-:W-:Y:S01]  /*8e40*/  FFMA.FTZ R183, R30, R0.reuse, -R73 ;  /* 0x000000001eb77223 */ /* 0x080fe20000010849 */
        /* <DEDUP_REMOVED lines=39> */
[----:B-1----:R-:W-:Y:S01]  /*90c0*/  FFMA.FTZ R3, R8, R3, R181 ;  /* 0x0000000308037223 */ /* 0x002fe200000100b5 */
[-C--:B------:R-:W-:Y:S01]  /*90d0*/  FFMA.FTZ R161, R66, R0.reuse, -R73 ;  /* 0x0000000042a17223 */ /* 0x080fe20000010849 */
[-CC-:B------:R-:W-:Y:S01]  /*90e0*/  FFMA.FTZ R49, R65, R0.reuse, -R153.reuse ;  /* 0x0000000041317223 */ /* 0x180fe20000010899 */
[-C--:B------:R-:W-:Y:S01]  /*90f0*/  FFMA.FTZ R162, R68, R0.reuse, -R153 ;  /* 0x0000000044a27223 */ /* 0x080fe20000010899 */
[-C--:B------:R-:W-:Y:S01]  /*9100*/  FFMA.FTZ R163, R70, R0.reuse, -R73 ;  /* 0x0000000046a37223 */ /* 0x080fe20000010849 */
[-CC-:B------:R-:W-:Y:S01]  /*9110*/  FFMA.FTZ R53, R69, R0.reuse, -R153.reuse ;  /* 0x0000000045357223 */ /* 0x180fe20000010899 */
[-C--:B------:R-:W-:Y:S01]  /*9120*/  FFMA.FTZ R156, R72, R0.reuse, -R153 ;  /* 0x00000000489c7223 */ /* 0x080fe20000010899 */
[----:B------:R-:W1:Y:S01]  /*9130*/  MUFU.EX2 R182, R182 ;  /* 0x000000b600b67308 */ /* 0x000e620000000800 */
[----:B0-----:R-:W-:Y:S01]  /*9140*/  FADD.FTZ R27, R11, R4 ;  /* 0x000000040b1b7221 */ /* 0x001fe20000010000 */
[-CC-:B------:R-:W-:Y:S01]  /*9150*/  FFMA.FTZ R157, R74, R0.reuse, -R73.reuse ;  /* 0x000000004a9d7223 */ /* 0x180fe20000010849 */
[-C--:B------:R-:W-:Y:S01]  /*9160*/  FFMA.FTZ R75, R75, R0.reuse, -R73 ;  /* 0x000000004b4b7223 */ /* 0x080fe20000010849 */
[-C--:B------:R-:W-:Y:S01]  /*9170*/  FFMA.FTZ R158, R76, R0.reuse, -R153 ;  /* 0x000000004c9e7223 */ /* 0x080fe20000010899 */
[-C--:B------:R-:W-:Y:S01]  /*9180*/  FFMA.FTZ R78, R78, R0.reuse, -R73 ;  /* 0x000000004e4e7223 */ /* 0x080fe20000010849 */
[-C--:B------:R-:W-:Y:S01]  /*9190*/  FFMA.FTZ R61, R77, R0.reuse, -R153 ;  /* 0x000000004d3d7223 */ /* 0x080fe20000010899 */
[-C--:B------:R-:W-:Y:S01]  /*91a0*/  FFMA.FTZ R79, R79, R0.reuse, -R73 ;  /* 0x000000004f4f7223 */ /* 0x080fe20000010849 */
[----:B------:R-:W0:Y:S01]  /*91b0*/  MUFU.EX2 R183, R183 ;  /* 0x000000b700b77308 */ /* 0x000e220000000800 */
[----:B--2---:R-:W-:Y:S01]  /*91c0*/  FADD.FTZ R4, R10, R3 ;  /* 0x000000030a047221 */ /* 0x004fe20000010000 */
[-C--:B------:R-:W-:Y:S01]  /*91d0*/  FFMA.FTZ R152, R80, R0.reuse, -R153 ;  /* 0x0000000050987223 */ /* 0x080fe20000010899 */
[-C--:B------:R-:W-:Y:S01]  /*91e0*/  FFMA.FTZ R82, R82, R0.reuse, -R73 ;  /* 0x0000000052527223 */ /* 0x080fe20000010849 */
[-C--:B------:R-:W-:Y:S01]  /*91f0*/  FFMA.FTZ R65, R81, R0.reuse, -R153 ;  /* 0x0000000051417223 */ /* 0x080fe20000010899 */
[-C--:B------:R-:W-:Y:S01]  /*9200*/  FFMA.FTZ R83, R83, R0.reuse, -R73 ;  /* 0x0000000053537223 */ /* 0x080fe20000010849 */
[-CC-:B------:R-:W-:Y:S01]  /*9210*/  FFMA.FTZ R154, R84, R0.reuse, -R153.reuse ;  /* 0x00000000549a7223 */ /* 0x180fe20000010899 */
[-C--:B------:R-:W-:Y:S01]  /*9220*/  FFMA.FTZ R69, R85, R0.reuse, -R153 ;  /* 0x0000000055457223 */ /* 0x080fe20000010899 */
        /* <DEDUP_REMOVED lines=124> */
.L_x_7603:
[----:B------:R-:W-:Y:S01]  /*99f0*/  ULEA UR6, UR54, UR41, 0x3 ;  /* 0x0000002936067291 */ /* 0x000fe2000f8e183f */
[----:B------:R-:W-:Y:S01]  /*9a00*/  ISETP.GT.AND P1, PT, R6, R5, PT ;  /* 0x000000050600720c */ /* 0x000fe20003f24270 */
[----:B------:R-:W-:Y:S01]  /*9a10*/  UMOV UR55, UR46 ;  /* 0x0000002e00377c82 */ /* 0x000fe20008000000 */
[----:B------:R-:W-:Y:S01]  /*9a20*/  UMOV UR54, UR45 ;  /* 0x0000002d00367c82 */ /* 0x000fe20008000000 */
[----:B------:R-:W-:Y:S01]  /*9a30*/  UIADD3 UR6, UR6, 0x28860, URZ ;  /* 0x0002886006067890 */ /* 0x000fe2000fffe03f */
[-C--:B------:R-:W-:Y:S01]  /*9a40*/  FMUL.FTZ R88, R88, R9.reuse ;  /* 0x0000000958587220 */ /* 0x080fe20000410000 */
        /* <DEDUP_REMOVED lines=101> */
[----:B------:R-:W-:-:S07]  /*a0a0*/  IMAD.MOV.U32 R10, RZ, RZ, R6 ;  /* 0x000000ffff0a7224 */ /* 0x000fce00078e0006 */
.L_x_7593:
        /* <DEDUP_REMOVED lines=10> */
.L_x_7624:
[----:B------:R-:W-:Y:S01]  /*a150*/  UIADD3 UR45, UR58, 0x1, URZ ;  /* 0x000000013a2d7890 */ /* 0x000fe2000fffe03f */
[----:B------:R-:W-:-:S03]  /*a160*/  ISETP.NE.AND P2, PT, RZ, UR42, PT ;  /* 0x0000002aff007c0c */ /* 0x000fc6000bf45270 */
[----:B------:R-:W-:-:S04]  /*a170*/  UISETP.NE.AND UP0, UPT, UR45, 0x2, UPT ;  /* 0x000000022d00788c */ /* 0x000fc8000bf05270 */
[----:B------:R-:W-:Y:S02]  /*a180*/  USEL UR46, URZ, 0x1, UP0 ;  /* 0x000000013f2e7887 */ /* 0x000fe40008000000 */
[----:B------:R-:W-:Y:S02]  /*a190*/  USEL UR45, UR45, URZ, UP0 ;  /* 0x0000003f2d2d7287 */ /* 0x000fe40008000000 */
[----:B------:R-:W-:Y:S02]  /*a1a0*/  ULOP3.LUT UR46, UR59, UR46, URZ, 0x3c, !UPT ;  /* 0x0000002e3b2e7292 */ /* 0x000fe4000f8e3c3f */
[----:B------:R-:W-:Y:S10]  /*a1b0*/  @P2 BRA `(.L_x_7606) ;  /* 0x00000000002c2947 */ /* 0x000ff40003800000 */
[----:B------:R-:W-:Y:S05]  /*a1c0*/  @!P0 BRA `(.L_x_7607) ;  /* 0x0000000000048947 */ /* 0x000fea0003800000 */
[----:B------:R-:W-:Y:S01]  /*a1d0*/  BPT.TRAP 0x1 ;  /* 0x000000040000795c */ /* 0x000fe20000300000 */
.L_x_7607:
[----:B------:R-:W-:Y:S01]  /*a1e0*/  ULEA UR6, UR45, UR41, 0x3 ;  /* 0x000000292d067291 */ /* 0x000fe2000f8e183f */
[----:B------:R-:W-:-:S05]  /*a1f0*/  IMAD.U32 R0, RZ, RZ, UR46 ;  /* 0x0000002eff007e24 */ /* 0x000fca000f8e00ff */
[----:B------:R-:W-:-:S04]  /*a200*/  SHF.L.U32 R0, R0, 0x1f, RZ ;  /* 0x0000001f00007819 */ /* 0x000fc800000006ff */
[----:B------:R0:W1:Y:S01]  /*a210*/  SYNCS.PHASECHK.TRANS64.TRYWAIT P1, [UR6+0x28830], R0 ;  /* 0x02883000ff0075a7 */ /* 0x0000620008020146 */
[----:B------:R-:W-:Y:S05]  /*a220*/  @!P0 BRA `(.L_x_7608) ;  /* 0x0000000000048947 */ /* 0x000fea0003800000 */
[----:B------:R-:W-:Y:S01]  /*a230*/  BPT.TRAP 0x1 ;  /* 0x000000040000795c */ /* 0x000fe20000300000 */
.L_x_7608:
[----:B-1----:R-:W-:Y:S05]  /*a240*/  @P1 BRA `(.L_x_7606) ;  /* 0x0000000000081947 */ /* 0x002fea0003800000 */
[----:B------:R-:W1:Y:S02]  /*a250*/  SYNCS.PHASECHK.TRANS64.TRYWAIT P1, [UR6+0x28830], R0 ;  /* 0x02883000ff0075a7 */ /* 0x000e640008020146 */
[----:B-1----:R-:W-:Y:S05]  /*a260*/  @!P1 BRA `(.L_x_7609) ;  /* 0x0000009c00a89947 */ /* 0x002fea0003800000 */
.L_x_7606:
[----:B01----:R-:W-:Y:S01]  /*a270*/  VIADD R0, R23, 0x8 ;  /* 0x0000000817007836 */ /* 0x003fe20000000000 */
[----:B------:R-:W-:Y:S01]  /*a280*/  ULEA UR34, UR45, UR51, 0xb ;  /* 0x000000332d227291 */ /* 0x000fe2000f8e583f */
[----:B------:R-:W-:Y:S01]  /*a290*/  UMOV UR35, 0x40000040 ;  /* 0x4000004000237882 */ /* 0x000fe20000000000 */
[----:B------:R-:W-:Y:S02]  /*a2a0*/  UMOV UR7, 0x40000040 ;  /* 0x4000004000077882 */ /* 0x000fe40000000000 */
[----:B------:R0:W-:Y:S01]  /*a2b0*/  BAR.SYNC.DEFER_BLOCKING R0, 0x100 ;  /* 0x000400000000751d */ /* 0x0001e20000010000 */
[----:B------:R-:W-:Y:S02]  /*a2c0*/  UIADD3 UR6, UR34, 0x2, URZ ;  /* 0x0000000222067890 */ /* 0x000fe4000fffe03f */
[----:B------:R-:W-:Y:S02]  /*a2d0*/  UIADD3 UR10, UR34, 0x4, URZ ;  /* 0x00000004220a7890 */ /* 0x000fe4000fffe03f */
[----:B------:R-:W-:Y:S01]  /*a2e0*/  UIADD3 UR14, UR34, 0x6, URZ ;  /* 0x00000006220e7890 */ /* 0x000fe2000fffe03f */
[----:B------:R-:W-:Y:S01]  /*a2f0*/  UMOV UR11, 0x40000040 ;  /* 0x40000040000b7882 */ /* 0x000fe20000000000 */
        /* <DEDUP_REMOVED lines=36> */
.L_x_7611:
[----:B------:R-:W-:Y:S01]  /*a540*/  ULEA UR6, UR58, UR41, 0x3 ;  /* 0x000000293a067291 */ /* 0x000fe2000f8e183f */
[----:B------:R-:W-:-:S05]  /*a550*/  IMAD.U32 R0, RZ, RZ, UR59 ;  /* 0x0000003bff007e24 */ /* 0x000fca000f8e00ff */
[----:B------:R-:W-:-:S04]  /*a560*/  SHF.L.U32 R0, R0, 0x1f, RZ ;  /* 0x0000001f00007819 */ /* 0x000fc800000006ff */
[----:B------:R0:W1:Y:S01]  /*a570*/  SYNCS.PHASECHK.TRANS64.TRYWAIT P1, [UR6+0x28850], R0 ;  /* 0x02885000ff0075a7 */ /* 0x0000620008020146 */
[----:B------:R-:W-:Y:S05]  /*a580*/  @!P0 BRA `(.L_x_7612) ;  /* 0x0000000000048947 */ /* 0x000fea0003800000 */
[----:B------:R-:W-:Y:S01]  /*a590*/  BPT.TRAP 0x1 ;  /* 0x000000040000795c */ /* 0x000fe20000300000 */
.L_x_7612:
[----:B-1----:R-:W-:Y:S05]  /*a5a0*/  @P1 BRA `(.L_x_7610) ;  /* 0x0000000000081947 */ /* 0x002fea0003800000 */
[----:B------:R-:W1:Y:S02]  /*a5b0*/  SYNCS.PHASECHK.TRANS64.TRYWAIT P1, [UR6+0x28850], R0 ;  /* 0x02885000ff0075a7 */ /* 0x000e640008020146 */
[----:B-1----:R-:W-:Y:S05]  /*a5c0*/  @!P1 BRA `(.L_x_7613) ;  /* 0x0000009800e89947 */ /* 0x002fea0003800000 */
.L_x_7610:
        /* <DEDUP_REMOVED lines=49> */
.L_x_7614:
        /* <DEDUP_REMOVED lines=9> */
[----:B------:R-:W-:Y:S01]  /*a970*/  IADD3 R7, -R14, 0x1, RZ ;  /* 0x000000010e077810 */ /* 0x000fe20007ffe1ff */
[----:B------:R-:W-:Y:S01]  /*a980*/  @UP1 ULDC UR7, c[0x0][0x44c] ;  /* 0x0001130000071ab9 */ /* 0x000fe20000000800 */
[----:B------:R-:W-:-:S03]  /*a990*/  UPRMT UR6, UR40, 0x654, UR6 ;  /* 0x0000065428067896 */ /* 0x000fc60008000006 */
[----:B------:R-:W-:-:S04]  /*a9a0*/  IMAD R7, R16, -0x2, R7 ;  /* 0xfffffffe10077824 */ /* 0x000fc800078e0207 */
[----:B------:R-:W-:Y:S01]  /*a9b0*/  @P1 IMAD.HI.U32 R2, R0, UR7, RZ ;  /* 0x0000000700021c27 */ /* 0x000fe2000f8e00ff */
[----:B------:R-:W-:Y:S01]  /*a9c0*/  @UP1 ULDC UR7, c[0x0][0x450] ;  /* 0x0001140000071ab9 */ /* 0x000fe20000000800 */
[----:B------:R-:W-:Y:S01]  /*a9d0*/  PLOP3.LUT P1, PT, PT, PT, UP0, 0x40, 0x0 ;  /* 0x000000000000781c */ /* 0x000fe20003f2e808 */
[----:B------:R-:W-:Y:S01]  /*a9e0*/  SYNCS.ARRIVE.TRANS64.RED.A1T0 RZ, [UR6], RZ ;  /* 0x000000ffffff79a7 */ /* 0x000fe20008100406 */
[----:B------:R-:W-:Y:S01]  /*a9f0*/  ULOP3.LUT UR6, URZ, UR57, URZ, 0x33, !UPT ;  /* 0x000000393f067292 */ /* 0x000fe2000f8e333f */
[----:B------:R-:W-:Y:S01]  /*aa00*/  @P2 SHF.R.U32.HI R0, RZ, UR7, R2 ;  /* 0x00000007ff002c19 */ /* 0x000fe20008011602 */
[----:B0-----:R-:W-:-:S04]  /*aa10*/  IMAD R7, R154, UR43, R7 ;  /* 0x0000002b9a077c24 */ /* 0x001fc8000f8e0207 */
[----:B------:R-:W0:Y:S01]  /*aa20*/  SHFL.IDX PT, R9, R0, RZ, 0x1c1f ;  /* 0x001c1fff00097589 */ /* 0x000e2200000e0000 */
[----:B------:R-:W-:-:S04]  /*aa30*/  VIADD R7, R7, -UR56 ;  /* 0x8000003807077c36 */ /* 0x000fc80008000000 */
        /* <DEDUP_REMOVED lines=18> */
.L_x_7617:
[----:B------:R-:W-:-:S05]  /*ab60*/  IMAD.U32 R9, RZ, RZ, UR54 ;  /* 0x00000036ff097e24 */ /* 0x000fca000f8e00ff */
[----:B------:R-:W-:-:S13]  /*ab70*/  ISETP.NE.AND P1, PT, R9, 0x1, PT ;  /* 0x000000010900780c */ /* 0x000fda0003f25270 */
[----:B------:R-:W0:Y:S02]  /*ab80*/  @P1 LDC.64 R12, c[0x0][0x9e8] ;  /* 0x00027a00ff0c1b82 */ /* 0x000e240000000a00 */
[----:B0-----:R-:W-:-:S05]  /*ab90*/  @P1 IMAD.HI.U32 R12, R7, R12, RZ ;  /* 0x0000000c070c1227 */ /* 0x001fca00078e00ff */
[----:B------:R-:W-:-:S07]  /*aba0*/  @P1 SHF.R.U32.HI R7, RZ, R13, R12 ;  /* 0x0000000dff071219 */ /* 0x000fce000001160c */
.L_x_7618:
[----:B------:R-:W-:Y:S05]  /*abb0*/  BSYNC B0 ;  /* 0x0000000000007941 */ /* 0x000fea0003800000 */
.L_x_7616:
[----:B------:R-:W-:-:S04]  /*abc0*/  IMAD R7, R7, R9, -R14 ;  /* 0x0000000907077224 */ /* 0x000fc800078e0a0e */
[----:B------:R-:W-:-:S05]  /*abd0*/  IMAD R7, R16, -0x2, R7 ;  /* 0xfffffffe10077824 */ /* 0x000fca00078e0207 */
[----:B------:R-:W-:Y:S02]  /*abe0*/  VIADDMNMX R2, R7, R9, R2, PT ;  /* 0x0000000907027246 */ /* 0x000fe40003800102 */
[----:B------:R-:W-:-:S07]  /*abf0*/  VIMNMX R8, R8, R7, !PT ;  /* 0x0000000708087248 */ /* 0x000fce0007fe0100 */
.L_x_7615:
        /* <DEDUP_REMOVED lines=14> */
[----:B0-----:R-:W-:Y:S01]  /*ace0*/  IMAD.IADD R12, R152, 0x1, R161 ;  /* 0x00000001980c7824 */ /* 0x001fe200078e02a1 */
[C---:B------:R-:W-:Y:S02]  /*acf0*/  ISETP.GT.AND P5, PT, R8.reuse, 0x9, P1 ;  /* 0x000000090800780c */ /* 0x040fe40000fa4270 */
        /* <DEDUP_REMOVED lines=100> */
.L_x_7621:
[----:B------:R-:W-:-:S05]  /*b340*/  IMAD.U32 R2, RZ, RZ, UR54 ;  /* 0x00000036ff027e24 */ /* 0x000fca000f8e00ff */
[----:B------:R-:W-:-:S13]  /*b350*/  ISETP.NE.AND P2, PT, R2, 0x1, PT ;  /* 0x000000010200780c */ /* 0x000fda0003f45270 */
[----:B------:R-:W0:Y:S02]  /*b360*/  @P2 LDC.64 R162, c[0x0][0x9e8] ;  /* 0x00027a00ffa22b82 */ /* 0x000e240000000a00 */
[----:B0-----:R-:W-:-:S05]  /*b370*/  @P2 IMAD.HI.U32 R0, R161, R162, RZ ;  /* 0x000000a2a1002227 */ /* 0x001fca00078e00ff */
[----:B------:R-:W-:-:S07]  /*b380*/  @P2 SHF.R.U32.HI R161, RZ, R163, R0 ;  /* 0x000000a3ffa12219 */ /* 0x000fce0000011600 */
.L_x_7622:
[----:B------:R-:W-:Y:S05]  /*b390*/  BSYNC B0 ;  /* 0x0000000000007941 */ /* 0x000fea0003800000 */
.L_x_7620:
[----:B------:R-:W-:-:S04]  /*b3a0*/  IMAD R161, R161, R2, -R14 ;  /* 0x00000002a1a17224 */ /* 0x000fc800078e0a0e */
[----:B------:R-:W-:-:S05]  /*b3b0*/  IMAD R161, R16, -0x2, R161 ;  /* 0xfffffffe10a17824 */ /* 0x000fca00078e02a1 */
[----:B------:R-:W-:Y:S02]  /*b3c0*/  VIADDMNMX R8, R161, R2, R8, PT ;  /* 0x00000002a1087246 */ /* 0x000fe40003800108 */
[----:B------:R-:W-:-:S07]  /*b3d0*/  VIMNMX R12, R12, R161, !PT ;  /* 0x000000a10c0c7248 */ /* 0x000fce0007fe0100 */
.L_x_7619:
        /* <DEDUP_REMOVED lines=11> */
[----:B------:R-:W-:-:S02]  /*b490*/  ISETP.GT.AND P5, PT, R12, 0x20, P1 ;  /* 0x000000200c00780c */ /* 0x000fc40000fa4270 */
[----:B------:R-:W-:Y:S02]  /*b4a0*/  FMNMX.FTZ R0, R179, R0, !PT ;  /* 0x00000000b3007209 */ /* 0x000fe40007810000 */
[----:B------:R-:W-:Y:S02]  /*b4b0*/  ISETP.LT.OR P5, PT, R8, 0x21, P5 ;  /* 0x000000210800780c */ /* 0x000fe40002fa1670 */
[----:B------:R-:W-:Y:S02]  /*b4c0*/  FMNMX.FTZ R0, R175, R0, !PT ;  /* 0x00000000af007209 */ /* 0x000fe40007810000 */
[C---:B------:R-:W-:Y:S02]  /*b4d0*/  ISETP.GT.AND P3, PT, R12.reuse, 0x8, P1 ;  /* 0x000000080c00780c */ /* 0x040fe40000f64270 */
        /* <DEDUP_REMOVED lines=9> */
[C---:B------:R-:W-:Y:S02]  /*b570*/  ISETP.GT.AND P2, PT, R12.reuse, 0x11, P1 ;  /* 0x000000110c00780c */ /* 0x040fe40000f44270 */
[----:B------:R-:W-:Y:S02]  /*b580*/  FMNMX.FTZ R0, R49, R0, !PT ;  /* 0x0000000031007209 */ /* 0x000fe40007810000 */
[----:B------:R-:W-:Y:S02]  /*b590*/  FSEL R31, R31, -INF , !P4 ;  /* 0xff8000001f1f7808 */ /* 0x000fe40006000000 */
[----:B------:R-:W-:Y:S02]  /*b5a0*/  FMNMX.FTZ R0, R45, R0, !PT ;  /* 0x000000002d007209 */ /* 0x000fe40007810000 */
[----:B------:R-:W-:-:S02]  /*b5b0*/  ISETP.GT.AND P3, PT, R12, 0x18, P1 ;  /* 0x000000180c00780c */ /* 0x000fc40000f64270 */
[----:B------:R-:W-:Y:S02]  /*b5c0*/  FMNMX.FTZ R0, R53, R0, !PT ;  /* 0x0000000035007209 */ /* 0x000fe40007810000 */
[----:B------:R-:W-:Y:S02]  /*b5d0*/  ISETP.LT.OR P2, PT, R8, 0x12, P2 ;  /* 0x000000120800780c */ /* 0x000fe40001741670 */
[----:B------:R-:W-:Y:S02]  /*b5e0*/  FMNMX.FTZ R0, R41, R0, !PT ;  /* 0x0000000029007209 */ /* 0x000fe40007810000 */
[----:B------:R-:W-:Y:S02]  /*b5f0*/  ISETP.GT.AND P4, PT, R12, 0x19, P1 ;  /* 0x000000190c00780c */ /* 0x000fe40000f84270 */
[----:B------:R-:W-:Y:S02]  /*b600*/  FMNMX.FTZ R0, R57, R0, !PT ;  /* 0x0000000039007209 */ /* 0x000fe40007810000 */
[----:B------:R-:W-:-:S02]  /*b610*/  ISETP.LT.OR P3, PT, R8, 0x19, P3 ;  /* 0x000000190800780c */ /* 0x000fc40001f61670 */
[----:B------:R-:W-:Y:S02]  /*b620*/  FMNMX.FTZ R0, R29, R0, !PT ;  /* 0x000000001d007209 */ /* 0x000fe40007810000 */
[----:B------:R-:W-:Y:S02]  /*b630*/  FSEL R35, R35, -INF , !P2 ;  /* 0xff80000023237808 */ /* 0x000fe40005000000 */
        /* <DEDUP_REMOVED lines=19> */
[----:B------:R-:W-:Y:S02]  /*b770*/  ISETP.GT.AND P2, PT, R12, 0x30, P1 ;  /* 0x000000300c00780c */ /* 0x000fe40000f44270 */
[----:B------:R-:W-:Y:S02]  /*b780*/  FMNMX.FTZ R0, R81, R0, !PT ;  /* 0x0000000051007209 */ /* 0x000fe40007810000 */
[----:B------:R-:W-:-:S02]  /*b790*/  ISETP.LT.OR P4, PT, R8, 0x2a, P4 ;  /* 0x0000002a0800780c */ /* 0x000fc40002781670 */
[----:B------:R-:W-:Y:S02]  /*b7a0*/  FMNMX.FTZ R0, R33, R0, !PT ;  /* 0x0000000021007209 */ /* 0x000fe40007810000 */
[----:B------:R-:W-:Y:S02]  /*b7b0*/  ISETP.LT.OR P2, PT, R8, 0x31, P2 ;  /* 0x000000310800780c */ /* 0x000fe40001741670 */
[----:B------:R-:W-:Y:S02]  /*b7c0*/  FMNMX.FTZ R14, R85, R0, !PT ;  /* 0x00000000550e7209 */ /* 0x000fe40007810000 */
[----:B------:R-:W0:Y:S01]  /*b7d0*/  LDC R0, c[0x0][0x988] ;  /* 0x00026200ff007b82 */ /* 0x000e220000000800 */
[----:B------:R-:W-:Y:S02]  /*b7e0*/  FSEL R181, R50, -INF , !P2 ;  /* 0xff80000032b57808 */ /* 0x000fe40005000000 */
[----:B------:R-:W1:Y:S01]  /*b7f0*/  SHFL.BFLY PT, R161, R14, 0x2, 0x1f ;  /* 0x0c401f000ea17f89 */ /* 0x000e6200000e0000 */
[----:B------:R-:W-:-:S04]  /*b800*/  ISETP.GT.AND P2, PT, R12, 0x40, P1 ;  /* 0x000000400c00780c */ /* 0x000fc80000f44270 */
[----:B------:R-:W-:-:S04]  /*b810*/  ISETP.LT.OR P2, PT, R8, 0x41, P2 ;  /* 0x000000410800780c */ /* 0x000fc80001741670 */
[----:B------:R-:W-:Y:S02]  /*b820*/  FSEL R193, R58, -INF , !P2 ;  /* 0xff8000003ac17808 */ /* 0x000fe40005000000 */
[----:B------:R-:W-:-:S04]  /*b830*/  ISETP.GT.AND P2, PT, R12, 0x50, P1 ;  /* 0x000000500c00780c */ /* 0x000fc80000f44270 */
[----:B------:R-:W-:Y:S02]  /*b840*/  ISETP.LT.OR P2, PT, R8, 0x51, P2 ;  /* 0x000000510800780c */ /* 0x000fe40001741670 */
[----:B-1----:R-:W-:-:S05]  /*b850*/  FMNMX.FTZ R161, R14, R161, !PT ;  /* 0x000000a10ea17209 */ /* 0x002fca0007810000 */
[----:B------:R-:W1:Y:S02]  /*b860*/  SHFL.BFLY PT, R2, R161, 0x1, 0x1f ;  /* 0x0c201f00a1027f89 */ /* 0x000e6400000e0000 */
[----:B-1----:R-:W-:Y:S02]  /*b870*/  FMNMX.FTZ R2, R161, R2, !PT ;  /* 0x00000002a1027209 */ /* 0x002fe40007810000 */
[----:B------:R-:W-:Y:S02]  /*b880*/  FSEL R161, R27, -INF , !P6 ;  /* 0xff8000001ba17808 */ /* 0x000fe40007000000 */
[C---:B------:R-:W-:Y:S01]  /*b890*/  FSETP.NEU.FTZ.AND P6, PT, R2.reuse, -INF , PT ;  /* 0xff8000000200780b */ /* 0x040fe20003fdd000 */
[----:B0-----:R-:W-:-:S05]  /*b8a0*/  FMUL.FTZ R14, R2, R0 ;  /* 0x00000000020e7220 */ /* 0x001fca0000410000 */
[----:B------:R-:W-:-:S05]  /*b8b0*/  FSEL R14, R14, RZ, P6 ;  /* 0x000000ff0e0e7208 */ /* 0x000fca0003000000 */
        /* <DEDUP_REMOVED lines=58> */
[----:B------:R-:W-:Y:S01]  /*bc60*/  FFMA.FTZ R37, R81, R0, -R14 ;  /* 0x0000000051257223 */ /* 0x000fe2000001080e */
[----:B------:R-:W-:Y:S01]  /*bc70*/  FMNMX.FTZ R20, R177, R20, !PT ;  /* 0x00000014b1147209 */ /* 0x000fe20007810000 */
[----:B------:R-:W-:Y:S01]  /*bc80*/  MUFU.EX2 R9, R9 ;  /* 0x0000000900097308 */ /* 0x000fe20000000800 */
[----:B------:R-:W-:-:S02]  /*bc90*/  ISETP.GT.AND P4, PT, R12, 0x49, P1 ;  /* 0x000000490c00780c */ /* 0x000fc40000f84270 */
[----:B------:R-:W-:Y:S02]  /*bca0*/  FMNMX.FTZ R20, R181, R20, !PT ;  /* 0x00000014b5147209 */ /* 0x000fe40007810000 */
[----:B------:R-:W-:Y:S02]  /*bcb0*/  ISETP.LT.OR P5, PT, R8, 0x49, P5 ;  /* 0x000000490800780c */ /* 0x000fe40002fa1670 */
[----:B------:R-:W-:Y:S01]  /*bcc0*/  FMNMX.FTZ R20, R51, R20, !PT ;  /* 0x0000001433147209 */ /* 0x000fe20007810000 */
[----:B------:R-:W-:Y:S01]  /*bcd0*/  MUFU.EX2 R180, R180 ;  /* 0x000000b400b47308 */ /* 0x000fe20000000800 */
[----:B------:R-:W-:Y:S02]  /*bce0*/  FSEL R59, R59, -INF , !P3 ;  /* 0xff8000003b3b7808 */ /* 0x000fe40005800000 */
[----:B------:R-:W-:Y:S02]  /*bcf0*/  FMNMX.FTZ R20, R179, R20, !PT ;  /* 0x00000014b3147209 */ /* 0x000fe40007810000 */
[----:B------:R-:W-:-:S02]  /*bd00*/  FSEL R159, R62, -INF , !P5 ;  /* 0xff8000003e9f7808 */ /* 0x000fc40006800000 */
[----:B------:R-:W-:Y:S01]  /*bd10*/  FMNMX.FTZ R20, R175, R20, !PT ;  /* 0x00000014af147209 */ /* 0x000fe20007810000 */
[----:B------:R-:W-:Y:S01]  /*bd20*/  MUFU.EX2 R182, R182 ;  /* 0x000000b600b67308 */ /* 0x000fe20000000800 */
[----:B------:R-:W-:Y:S02]  /*bd30*/  ISETP.LT.OR P4, PT, R8, 0x4a, P4 ;  /* 0x0000004a0800780c */ /* 0x000fe40002781670 */
[----:B------:R-:W-:Y:S02]  /*bd40*/  FMNMX.FTZ R20, R193, R20, !PT ;  /* 0x00000014c1147209 */ /* 0x000fe40007810000 */
[----:B------:R-:W-:Y:S02]  /*bd50*/  ISETP.GT.AND P3, PT, R12, 0x51, P1 ;  /* 0x000000510c00780c */ /* 0x000fe40000f64270 */
[----:B------:R-:W-:Y:S01]  /*bd60*/  FMNMX.FTZ R20, R59, R20, !PT ;  /* 0x000000143b147209 */ /* 0x000fe20007810000 */
[----:B------:R-:W-:Y:S01]  /*bd70*/  MUFU.EX2 R11, R11 ;  /* 0x0000000b000b7308 */ /* 0x000fe20000000800 */
[----:B------:R-:W-:-:S02]  /*bd80*/  FSEL R63, R63, -INF , !P4 ;  /* 0xff8000003f3f7808 */ /* 0x000fc40006000000 */
[----:B------:R-:W-:Y:S02]  /*bd90*/  FMNMX.FTZ R20, R159, R20, !PT ;  /* 0x000000149f147209 */ /* 0x000fe40007810000 */
[----:B------:R-:W-:Y:S02]  /*bda0*/  ISETP.GT.AND P5, PT, R12, 0x58, P1 ;  /* 0x000000580c00780c */ /* 0x000fe40000fa4270 */
[----:B------:R-:W-:Y:S01]  /*bdb0*/  FSEL R157, R66, -INF , !P2 ;  /* 0xff800000429d7808 */ /* 0x000fe20005000000 */
[----:B------:R-:W-:Y:S01]  /*bdc0*/  MUFU.EX2 R176, R176 ;  /* 0x000000b000b07308 */ /* 0x000fe20000000800 */
[----:B------:R-:W-:Y:S02]  /*bdd0*/  ISETP.LT.OR P3, PT, R8, 0x52, P3 ;  /* 0x000000520800780c */ /* 0x000fe40001f61670 */
[----:B------:R-:W-:Y:S02]  /*bde0*/  FMNMX.FTZ R20, R63, R20, !PT ;  /* 0x000000143f147209 */ /* 0x000fe40007810000 */
[----:B------:R-:W-:-:S02]  /*bdf0*/  ISETP.GT.AND P4, PT, R12, 0x59, P1 ;  /* 0x000000590c00780c */ /* 0x000fc40000f84270 */
[----:B------:R-:W-:Y:S01]  /*be00*/  ISETP.LT.OR P5, PT, R8, 0x59, P5 ;  /* 0x000000590800780c */ /* 0x000fe20002fa1670 */
[----:B------:R-:W-:Y:S01]  /*be10*/  MUFU.EX2 R13, R13 ;  /* 0x0000000d000d7308 */ /* 0x000fe20000000800 */
[----:B------:R-:W-:Y:S02]  /*be20*/  FSEL R67, R67, -INF , !P3 ;  /* 0xff80000043437808 */ /* 0x000fe40005800000 */
[----:B------:R-:W-:Y:S02]  /*be30*/  FMNMX.FTZ R20, R157, R20, !PT ;  /* 0x000000149d147209 */ /* 0x000fe40007810000 */
[----:B------:R-:W-:Y:S02]  /*be40*/  ISETP.GT.AND P2, PT, R12, 0x60, P1 ;  /* 0x000000600c00780c */ /* 0x000fe40000f44270 */
[----:B------:R-:W-:Y:S01]  /*be50*/  FSEL R153, R70, -INF , !P5 ;  /* 0xff80000046997808 */ /* 0x000fe20006800000 */
[----:B------:R-:W-:Y:S01]  /*be60*/  MUFU.EX2 R178, R178 ;  /* 0x000000b200b27308 */ /* 0x000fe20000000800 */
[----:B------:R-:W-:-:S02]  /*be70*/  ISETP.LT.OR P4, PT, R8, 0x5a, P4 ;  /* 0x0000005a0800780c */ /* 0x000fc40002781670 */
[----:B------:R-:W-:Y:S02]  /*be80*/  FMNMX.FTZ R20, R67, R20, !PT ;  /* 0x0000001443147209 */ /* 0x000fe40007810000 */
[----:B------:R-:W-:Y:S02]  /*be90*/  ISETP.GT.AND P3, PT, R12, 0x61, P1 ;  /* 0x000000610c00780c */ /* 0x000fe40000f64270 */
[----:B------:R-:W-:Y:S01]  /*bea0*/  ISETP.LT.OR P2, PT, R8, 0x61, P2 ;  /* 0x000000610800780c */ /* 0x000fe20001741670 */
[----:B------:R-:W-:Y:S01]  /*beb0*/  MUFU.EX2 R27, R27 ;  /* 0x0000001b001b7308 */ /* 0x000fe20000000800 */
[----:B------:R-:W-:Y:S02]  /*bec0*/  FSEL R71, R71, -INF , !P4 ;  /* 0xff80000047477808 */ /* 0x000fe40006000000 */
[----:B------:R-:W-:Y:S02]  /*bed0*/  FMNMX.FTZ R20, R153, R20, !PT ;  /* 0x0000001499147209 */ /* 0x000fe40007810000 */
[----:B------:R-:W-:-:S02]  /*bee0*/  ISETP.GT.AND P5, PT, R12, 0x68, P1 ;  /* 0x000000680c00780c */ /* 0x000fc40000fa4270 */
[----:B------:R-:W-:Y:S01]  /*bef0*/  FSEL R155, R74, -INF , !P2 ;  /* 0xff8000004a9b7808 */ /* 0x000fe20005000000 */
[----:B------:R-:W-:Y:S01]  /*bf00*/  MUFU.EX2 R172, R172 ;  /* 0x000000ac00ac7308 */ /* 0x000fe20000000800 */
[----:B------:R-:W-:Y:S02]  /*bf10*/  ISETP.LT.OR P3, PT, R8, 0x62, P3 ;  /* 0x000000620800780c */ /* 0x000fe40001f61670 */
[----:B------:R-:W-:Y:S02]  /*bf20*/  FMNMX.FTZ R20, R71, R20, !PT ;  /* 0x0000001447147209 */ /* 0x000fe40007810000 */
[----:B------:R-:W-:Y:S02]  /*bf30*/  ISETP.GT.AND P4, PT, R12, 0x69, P1 ;  /* 0x000000690c00780c */ /* 0x000fe40000f84270 */
[----:B------:R-:W-:Y:S01]  /*bf40*/  ISETP.LT.OR P5, PT, R8, 0x69, P5 ;  /* 0x000000690800780c */ /* 0x000fe20002fa1670 */
        /* <DEDUP_REMOVED lines=14> */
[----:B------:R-:W-:Y:S01]  /*c030*/  ISETP.LT.OR P3, PT, R8, 0x72, P3 ;  /* 0x000000720800780c */ /* 0x000fe20001f61670 */
[----:B------:R-:W-:Y:S01]  /*c040*/  MUFU.EX2 R168, R168 ;  /* 0x000000a800a87308 */ /* 0x000fe20000000800 */
[----:B------:R-:W-:-:S02]  /*c050*/  FSEL R167, R82, -INF , !P2 ;  /* 0xff80000052a77808 */ /* 0x000fc40005000000 */
[----:B------:R-:W-:Y:S02]  /*c060*/  FMNMX.FTZ R20, R79, R20, !PT ;  /* 0x000000144f147209 */ /* 0x000fe40007810000 */
[----:B------:R-:W-:Y:S02]  /*c070*/  ISETP.GT.AND P1, PT, R12, 0x79, P1 ;  /* 0x000000790c00780c */ /* 0x000fe40000f24270 */
[C---:B------:R-:W-:Y:S01]  /*c080*/  ISETP.LT.OR P5, PT, R8.reuse, 0x79, P5 ;  /* 0x000000790800780c */ /* 0x040fe20002fa1670 */
[----:B------:R-:W-:Y:S01]  /*c090*/  MUFU.EX2 R49, R49 ;  /* 0x0000003100317308 */ /* 0x000fe20000000800 */
[----:B------:R-:W-:Y:S02]  /*c0a0*/  FSEL R83, R83, -INF , !P3 ;  /* 0xff80000053537808 */ /* 0x000fe40005800000 */
[----:B------:R-:W-:Y:S02]  /*c0b0*/  FMNMX.FTZ R20, R167, R20, !PT ;  /* 0x00000014a7147209 */ /* 0x000fe40007810000 */
[----:B------:R-:W-:-:S02]  /*c0c0*/  ISETP.LT.OR P1, PT, R8, 0x7a, P1 ;  /* 0x0000007a0800780c */ /* 0x000fc40000f21670 */
[----:B------:R-:W-:Y:S01]  /*c0d0*/  FSEL R195, R86, -INF , !P5 ;  /* 0xff80000056c37808 */ /* 0x000fe20006800000 */
[----:B------:R-:W-:Y:S01]  /*c0e0*/  MUFU.EX2 R170, R170 ;  /* 0x000000aa00aa7308 */ /* 0x000fe20000000800 */
[----:B------:R-:W-:Y:S02]  /*c0f0*/  FMNMX.FTZ R20, R83, R20, !PT ;  /* 0x0000001453147209 */ /* 0x000fe40007810000 */
[----:B------:R-:W-:Y:S02]  /*c100*/  FSEL R87, R87, -INF , !P1 ;  /* 0xff80000057577808 */ /* 0x000fe40004800000 */
[----:B------:R-:W-:Y:S02]  /*c110*/  FMNMX.FTZ R20, R195, R20, !PT ;  /* 0x00000014c3147209 */ /* 0x000fe40007810000 */
[----:B------:R-:W-:Y:S01]  /*c120*/  FSEL R12, R2, RZ, P6 ;  /* 0x000000ff020c7208 */ /* 0x000fe20003000000 */
[----:B------:R-:W-:Y:S01]  /*c130*/  MUFU.EX2 R45, R45 ;  /* 0x0000002d002d7308 */ /* 0x000fe20000000800 */
[----:B------:R-:W-:-:S03]  /*c140*/  FMNMX.FTZ R20, R87, R20, !PT ;  /* 0x0000001457147209 */ /* 0x000fc60007810000 */
[----:B------:R-:W-:Y:S01]  /*c150*/  FADD.FTZ R33, -R12, R5 ;  /* 0x000000050c217221 */ /* 0x000fe20000010100 */
[-CC-:B------:R-:W-:Y:S01]  /*c160*/  FFMA.FTZ R5, R85, R0.reuse, -R14.reuse ;  /* 0x0000000055057223 */ /* 0x180fe2000001080e */
        /* <DEDUP_REMOVED lines=12> */
[----:B------:R-:W-:-:S03]  /*c230*/  FMUL.FTZ R8, R33, R0 ;  /* 0x0000000021087220 */ /* 0x000fc60000410000 */
[C---:B------:R-:W-:Y:S01]  /*c240*/  FSETP.NEU.FTZ.AND P1, PT, R7.reuse, -INF , PT ;  /* 0xff8000000700780b */ /* 0x040fe20003f3d000 */
[----:B------:R-:W-:Y:S02]  /*c250*/  FMUL.FTZ R12, R7, R0 ;  /* 0x00000000070c7220 */ /* 0x000fe40000410000 */
[----:B------:R-:W-:Y:S03]  /*c260*/  MUFU.EX2 R21, R21 ;  /* 0x0000001500157308 */ /* 0x000fe60000000800 */
[----:B------:R-:W-:-:S05]  /*c270*/  FSEL R12, R12, RZ, P1 ;  /* 0x000000ff0c0c7208 */ /* 0x000fca0000800000 */
[----:B------:R-:W0:Y:S01]  /*c280*/  MUFU.EX2 R8, R8 ;  /* 0x0000000800087308 */ /* 0x000e220000000800 */
[-CC-:B------:R-:W-:Y:S01]  /*c290*/  FFMA.FTZ R20, R31, R0.reuse, -R12.reuse ;  /* 0x000000001f147223 */ /* 0x180fe2000001080c */
[----:B------:R-:W-:Y:S01]  /*c2a0*/  FSEL R31, R7, RZ, P1 ;  /* 0x000000ff071f7208 */ /* 0x000fe20000800000 */
[-CC-:B------:R-:W-:Y:S01]  /*c2b0*/  FFMA.FTZ R14, R183, R0.reuse, -R12.reuse ;  /* 0x00000000b70e7223 */ /* 0x180fe2000001080c */
[-CC-:B------:R-:W-:Y:S01]  /*c2c0*/  FFMA.FTZ R33, R161, R0.reuse, -R12.reuse ;  /* 0x00000000a1217223 */ /* 0x180fe2000001080c */
[-CC-:B------:R-:W-:Y:S01]  /*c2d0*/  FFMA.FTZ R183, R163, R0.reuse, -R12.reuse ;  /* 0x00000000a3b77223 */ /* 0x180fe2000001080c */
[-C--:B------:R-:W-:Y:S01]  /*c2e0*/  FFMA.FTZ R24, R165, R0.reuse, -R12 ;  /* 0x00000000a5187223 */ /* 0x080fe2000001080c */
[----:B------:R-:W-:Y:S01]  /*c2f0*/  FADD.FTZ R31, -R31, R6 ;  /* 0x000000061f1f7221 */ /* 0x000fe20000010100 */
[----:B------:R-:W-:Y:S01]  /*c300*/  MUFU.EX2 R20, R20 ;  /* 0x0000001400147308 */ /* 0x000fe20000000800 */
[-CC-:B------:R-:W-:Y:S01]  /*c310*/  FFMA.FTZ R35, R35, R0.reuse, -R12.reuse ;  /* 0x0000000023237223 */ /* 0x180fe2000001080c */
[-CC-:B------:R-:W-:Y:S01]  /*c320*/  FFMA.FTZ R32, R51, R0.reuse, -R12.reuse ;  /* 0x0000000033207223 */ /* 0x180fe2000001080c */
[-C--:B------:R-:W-:Y:S01]  /*c330*/  FMUL.FTZ R31, R31, R0.reuse ;  /* 0x000000001f1f7220 */ /* 0x080fe20000410000 */
[-CC-:B------:R-:W-:Y:S01]  /*c340*/  FFMA.FTZ R26, R169, R0.reuse, -R12.reuse ;  /* 0x00000000a91a7223 */ /* 0x180fe2000001080c */
[-CC-:B------:R-:W-:Y:S01]  /*c350*/  FFMA.FTZ R39, R39, R0.reuse, -R12.reuse ;  /* 0x0000000027277223 */ /* 0x180fe2000001080c */
[-CC-:B------:R-:W-:Y:S01]  /*c360*/  FFMA.FTZ R28, R171, R0.reuse, -R12.reuse ;  /* 0x00000000ab1c7223 */ /* 0x180fe2000001080c */
[--C-:B------:R-:W-:Y:S01]  /*c370*/  FFMA.FTZ R34, R59, R0, -R12.reuse ;  /* 0x000000003b227223 */ /* 0x100fe2000001080c */
[----:B------:R-:W-:Y:S01]  /*c380*/  MUFU.EX2 R14, R14 ;  /* 0x0000000e000e7308 */ /* 0x000fe20000000800 */
        /* <DEDUP_REMOVED lines=19> */
[----:B------:R-:W-:-:S04]  /*c4c0*/  FFMA.FTZ R195, R195, R0, -R12 ;  /* 0x00000000c3c37223 */ /* 0x000fc8000001080c */
[----:B------:R-:W2:Y:S01]  /*c4d0*/  MUFU.EX2 R183, R183 ;  /* 0x000000b700b77308 */ /* 0x000ea20000000800 */
[----:B0-----:R-:W-:Y:S01]  /*c4e0*/  FFMA.FTZ R4, R31, R3, R14 ;  /* 0x000000031f047223 */ /* 0x001fe2000001000e */
[----:B------:R-:W-:Y:S01]  /*c4f0*/  FADD.FTZ R3, R180, R51 ;  /* 0x00000033b4037221 */ /* 0x000fe20000010000 */
[----:B------:R-:W-:-:S03]  /*c500*/  FFMA.FTZ R51, R63, R0, -R12 ;  /* 0x000000003f337223 */ /* 0x000fc6000001080c */
[----:B------:R-:W-:Y:S02]  /*c510*/  FADD.FTZ R38, R182, R3 ;  /* 0x00000003b6267221 */ /* 0x000fe40000010000 */
[----:B------:R-:W0:Y:S01]  /*c520*/  MUFU.EX2 R24, R24 ;  /* 0x0000001800187308 */ /* 0x000e220000000800 */
[----:B-1----:R-:W-:Y:S01]  /*c530*/  FADD.FTZ R4, R33, R4 ;  /* 0x0000000421047221 */ /* 0x002fe20000010000 */
[----:B------:R-:W-:-:S06]  /*c540*/  FADD.FTZ R59, R11, R38 ;  /* 0x000000260b3b7221 */ /* 0x000fcc0000010000 */
[----:B------:R-:W1:Y:S01]  /*c550*/  MUFU.EX2 R35, R35 ;  /* 0x0000002300237308 */ /* 0x000e620000000800 */
[----:B--2---:R-:W-:Y:S01]  /*c560*/  FADD.FTZ R3, R183, R4 ;  /* 0x00000004b7037221 */ /* 0x004fe20000010000 */
[----:B------:R-:W-:-:S03]  /*c570*/  FADD.FTZ R4, R176, R59 ;  /* 0x0000003bb0047221 */ /* 0x000fc60000010000 */
[----:B------:R-:W-:-:S03]  /*c580*/  FADD.FTZ R3, R20, R3 ;  /* 0x0000000314037221 */ /* 0x000fc60000010000 */
[----:B------:R-:W2:Y:S01]  /*c590*/  MUFU.EX2 R26, R26 ;  /* 0x0000001a001a7308 */ /* 0x000ea20000000800 */
[----:B0-----:R-:W-:Y:S01]  /*c5a0*/  FADD.FTZ R38, R24, R3 ;  /* 0x0000000318267221 */ /* 0x001fe20000010000 */
[----:B------:R-:W-:-:S04]  /*c5b0*/  FADD.FTZ R3, R13, R4 ;  /* 0x000000040d037221 */ /* 0x000fc80000010000 */
[----:B------:R-:W-:Y:S02]  /*c5c0*/  FADD.FTZ R4, R178, R3 ;  /* 0x00000003b2047221 */ /* 0x000fe40000010000 */
[----:B------:R-:W0:Y:S01]  /*c5d0*/  MUFU.EX2 R39, R39 ;  /* 0x0000002700277308 */ /* 0x000e220000000800 */
[----:B-1----:R-:W-:Y:S01]  /*c5e0*/  FADD.FTZ R59, R35, R38 ;  /* 0x00000026233b7221 */ /* 0x002fe20000010000 */
[----:B------:R-:W-:Y:S01]  /*c5f0*/  FADD.FTZ R3, R27, R4 ;  /* 0x000000041b037221 */ /* 0x000fe20000010000 */
[----:B------:R-:W-:-:S03]  /*c600*/  FFMA.FTZ R38, R67, R0, -R12 ;  /* 0x0000000043267223 */ /* 0x000fc6000001080c */
        /* <DEDUP_REMOVED lines=12> */
[----:B--2---:R-:W-:Y:S01]  /*c6d0*/  FADD.FTZ R59, R43, R40 ;  /* 0x000000282b3b7221 */ /* 0x004fe20000010000 */
[-CC-:B------:R-:W-:Y:S01]  /*c6e0*/  FFMA.FTZ R40, R71, R0.reuse, -R12.reuse ;  /* 0x0000000047287223 */ /* 0x180fe2000001080c */
[----:B------:R-:W-:-:S05]  /*c6f0*/  FFMA.FTZ R12, R87, R0, -R12 ;  /* 0x00000000570c7223 */ /* 0x000fca000001080c */
        /* <DEDUP_REMOVED lines=27> */
[----:B0-----:R-:W-:-:S07]  /*c8b0*/  FADD.FTZ R42, R51, R42 ;  /* 0x0000002a332a7221 */ /* 0x001fce0000010000 */
[----:B------:R-:W0:Y:S01]  /*c8c0*/  MUFU.EX2 R163, R163 ;  /* 0x000000a300a37308 */ /* 0x000e220000000800 */
[----:B-1----:R-:W-:-:S07]  /*c8d0*/  FADD.FTZ R3, R161, R42 ;  /* 0x0000002aa1037221 */ /* 0x002fce0000010000 */
[----:B------:R-:W1:Y:S08]  /*c8e0*/  MUFU.EX2 R40, R40 ;  /* 0x0000002800287308 */ /* 0x000e700000000800 */
[----:B------:R-:W3:Y:S08]  /*c8f0*/  MUFU.EX2 R156, R156 ;  /* 0x0000009c009c7308 */ /* 0x000ef00000000800 */
[----:B------:R-:W4:Y:S08]  /*c900*/  MUFU.EX2 R44, R155 ;  /* 0x0000009b002c7308 */ /* 0x000f300000000800 */
[----:B------:R5:W-:Y:S08]  /*c910*/  MUFU.EX2 R46, R53 ;  /* 0x00000035002e7308 */ /* 0x000bf00000000800 */
[----:B------:R-:W4:Y:S01]  /*c920*/  MUFU.EX2 R25, R25 ;  /* 0x0000001900197308 */ /* 0x000f220000000800 */
[----:B-----5:R-:W-:Y:S01]  /*c930*/  FADD.FTZ R53, R15, R4 ;  /* 0x000000040f357221 */ /* 0x020fe20000010000 */
[----:B--2---:R-:W-:-:S03]  /*c940*/  FADD.FTZ R4, R38, R3 ;  /* 0x0000000326047221 */ /* 0x004fc60000010000 */
[----:B------:R-:W-:Y:S01]  /*c950*/  FADD.FTZ R42, R162, R53 ;  /* 0x00000035a22a7221 */ /* 0x000fe20000010000 */
[----:B0-----:R-:W-:Y:S02]  /*c960*/  FADD.FTZ R3, R163, R4 ;  /* 0x00000004a3037221 */ /* 0x001fe40000010000 */
[----:B------:R-:W0:Y:S01]  /*c970*/  MUFU.EX2 R75, R75 ;  /* 0x0000004b004b7308 */ /* 0x000e220000000800 */
[----:B------:R-:W-:Y:S01]  /*c980*/  FADD.FTZ R53, R21, R42 ;  /* 0x0000002a15357221 */ /* 0x000fe20000010000 */
[----:B-1----:R-:W-:-:S03]  /*c990*/  FADD.FTZ R3, R40, R3 ;  /* 0x0000000328037221 */ /* 0x002fc60000010000 */
[----:B---3--:R-:W-:Y:S01]  /*c9a0*/  FADD.FTZ R4, R156, R53 ;  /* 0x000000359c047221 */ /* 0x008fe20000010000 */
[----:B----4-:R-:W-:Y:S02]  /*c9b0*/  FADD.FTZ R3, R44, R3 ;  /* 0x000000032c037221 */ /* 0x010fe40000010000 */
[----:B------:R-:W1:Y:S01]  /*c9c0*/  MUFU.EX2 R158, R158 ;  /* 0x0000009e009e7308 */ /* 0x000e620000000800 */
[----:B------:R-:W-:-:S07]  /*c9d0*/  FADD.FTZ R53, R25, R4 ;  /* 0x0000000419357221 */ /* 0x000fce0000010000 */
[----:B------:R-:W2:Y:S01]  /*c9e0*/  MUFU.EX2 R57, R57 ;  /* 0x0000003900397308 */ /* 0x000ea20000000800 */
[----:B0-----:R-:W-:-:S04]  /*c9f0*/  FADD.FTZ R3, R75, R3 ;  /* 0x000000034b037221 */ /* 0x001fc80000010000 */
[----:B------:R-:W-:-:S03]  /*ca00*/  FADD.FTZ R3, R46, R3 ;  /* 0x000000032e037221 */ /* 0x000fc60000010000 */
        /* <DEDUP_REMOVED lines=22> */
.L_x_7623:
[----:B------:R-:W-:Y:S01]  /*cb70*/  ULEA UR6, UR58, UR41, 0x3 ;  /* 0x000000293a067291 */ /* 0x000fe2000f8e183f */
[----:B------:R-:W-:Y:S01]  /*cb80*/  ISETP.GT.AND P1, PT, R10, UR39, PT ;  /* 0x000000270a007c0c */ /* 0x000fe2000bf24270 */
[----:B------:R-:W-:Y:S01]  /*cb90*/  UMOV UR59, UR46 ;  /* 0x0000002e003b7c82 */ /* 0x000fe20008000000 */
[----:B------:R-:W-:Y:S01]  /*cba0*/  UMOV UR58, UR45 ;  /* 0x0000002d003a7c82 */ /* 0x000fe20008000000 */
[----:B------:R-:W-:Y:S01]  /*cbb0*/  UIADD3 UR6, UR6, 0x28860, URZ ;  /* 0x0002886006067890 */ /* 0x000fe2000fffe03f */
[----:B------:R-:W-:Y:S01]  /*cbc0*/  F2FP.BF16.F32.PACK_AB R171, R6, R171 ;  /* 0x000000ab06ab723e */ /* 0x000fe200000010ff */
[----:B------:R-:W-:Y:S01]  /*cbd0*/  FMUL.FTZ R88, R88, R8 ;  /* 0x0000000858587220 */ /* 0x000fe20000410000 */
[----:B------:R-:W-:Y:S01]  /*cbe0*/  F2FP.BF16.F32.PACK_AB R154, R5, R154 ;  /* 0x0000009a059a723e */ /* 0x000fe200000010ff */
[----:B------:R-:W-:Y:S01]  /*cbf0*/  UPRMT UR6, UR40, 0x654, UR6 ;  /* 0x0000065428067896 */ /* 0x000fe20008000006 */
[----:B------:R-:W-:Y:S01]  /*cc00*/  F2FP.BF16.F32.PACK_AB R180, R180, R9 ;  /* 0x00000009b4b4723e */ /* 0x000fe200000010ff */
[----:B------:R-:W-:Y:S01]  /*cc10*/  FMUL.FTZ R89, R89, R8 ;  /* 0x0000000859597220 */ /* 0x000fe20000410000 */
[----:B------:R-:W-:Y:S01]  /*cc20*/  F2FP.BF16.F32.PACK_AB R181, R33, R14 ;  /* 0x0000000e21b5723e */ /* 0x000fe200000010ff */
[----:B------:R-:W-:Y:S01]  /*cc30*/  FMUL.FTZ R92, R92, R8 ;  /* 0x000000085c5c7220 */ /* 0x000fe20000410000 */
[----:B------:R-:W-:Y:S01]  /*cc40*/  F2FP.BF16.F32.PACK_AB R182, R11, R182 ;  /* 0x000000b60bb6723e */ /* 0x000fe200000010ff */
[-C--:B------:R-:W-:Y:S01]  /*cc50*/  FMUL.FTZ R93, R93, R8.reuse ;  /* 0x000000085d5d7220 */ /* 0x080fe20000410000 */
[----:B------:R-:W-:Y:S01]  /*cc60*/  F2FP.BF16.F32.PACK_AB R183, R20, R183 ;  /* 0x000000b714b7723e */ /* 0x000fe200000010ff */
[----:B------:R-:W-:Y:S01]  /*cc70*/  FMUL.FTZ R96, R96, R8 ;  /* 0x0000000860607220 */ /* 0x000fe20000410000 */
[----:B------:R-:W-:Y:S01]  /*cc80*/  SYNCS.ARRIVE.TRANS64.RED.A1T0 RZ, [UR6], RZ ;  /* 0x000000ffffff79a7 */ /* 0x000fe20008100406 */
        /* <DEDUP_REMOVED lines=86> */
[----:B------:R-:W-:-:S02]  /*d1f0*/  IMAD.MOV.U32 R6, RZ, RZ, R7 ;  /* 0x000000ffff067224 */ /* 0x000fc400078e0007 */
[----:B------:R-:W-:Y:S01]  /*d200*/  IMAD.MOV.U32 R5, RZ, RZ, R2 ;  /* 0x000000ffff057224 */ /* 0x000fe200078e0002 */
[----:B------:R-:W-:Y:S06]  /*d210*/  @P1 BRA `(.L_x_7624) ;  /* 0xffffffcc00cc1947 */ /* 0x000fec000383ffff */
.L_x_7605:
[----:B------:R-:W-:Y:S06]  /*d220*/  BAR.ARV 0x8, 0x180 ;  /* 0x0206000000007b1d */ /* 0x000fec0000002000 */
[----:B------:R-:W-:Y:S05]  /*d230*/  @!P0 BRA `(.L_x_7625) ;  /* 0x0000000000048947 */ /* 0x000fea0003800000 */
[----:B------:R-:W-:Y:S01]  /*d240*/  BPT.TRAP 0x1 ;  /* 0x000000040000795c */ /* 0x000fe20000300000 */
.L_x_7625:
[----:B------:R-:W-:Y:S01]  /*d250*/  ULEA UR5, UR45, UR41, 0x3 ;  /* 0x000000292d057291 */ /* 0x000fe2000f8e183f */
[----:B------:R-:W-:-:S05]  /*d260*/  IMAD.U32 R5, RZ, RZ, UR46 ;  /* 0x0000002eff057e24 */ /* 0x000fca000f8e00ff */
[----:B------:R-:W-:-:S04]  /*d270*/  SHF.L.U32 R5, R5, 0x1f, RZ ;  /* 0x0000001f05057819 */ /* 0x000fc800000006ff */
[----:B------:R0:W1:Y:S01]  /*d280*/  SYNCS.PHASECHK.TRANS64.TRYWAIT P1, [UR5+0x28850], R5 ;  /* 0x02885005ff0075a7 */ /* 0x0000620008020145 */
[----:B------:R-:W-:Y:S05]  /*d290*/  @!P0 BRA `(.L_x_7626) ;  /* 0x0000000000048947 */ /* 0x000fea0003800000 */
[----:B------:R-:W-:Y:S01]  /*d2a0*/  BPT.TRAP 0x1 ;  /* 0x000000040000795c */ /* 0x000fe20000300000 */
.L_x_7626:
[----:B-1----:R-:W-:Y:S05]  /*d2b0*/  @P1 BRA `(.L_x_7627) ;  /* 0x0000000000081947 */ /* 0x002fea0003800000 */
[----:B------:R-:W1:Y:S02]  /*d2c0*/  SYNCS.PHASECHK.TRANS64.TRYWAIT P1, [UR5+0x28850], R5 ;  /* 0x02885005ff0075a7 */ /* 0x000e640008020145 */
[----:B-1----:R-:W-:Y:S05]  /*d2d0*/  @!P1 BRA `(.L_x_7628) ;  /* 0x0000006c00bc9947 */ /* 0x002fea0003800000 */
.L_x_7627:
[----:B------:R-:W-:Y:S01]  /*d2e0*/  UIADD3 UR41, UR41, 0x400, URZ ;  /* 0x0000040029297890 */ /* 0x000fe2000fffe03f */
[----:B------:R-:W-:Y:S01]  /*d2f0*/  WARPGROUP.ARRIVE ;  /* 0x00000000000079c5 */ /* 0x000fe20000000000 */
[----:B------:R-:W-:Y:S01]  /*d300*/  UMOV UR7, 0x40000040 ;  /* 0x4000004000077882 */ /* 0x000fe20000000000 */
[----:B01----:R-:W0:Y:S01]  /*d310*/  SHFL.BFLY PT, R5, R4, 0x2, 0x1f ;  /* 0x0c401f0004057f89 */ /* 0x003e2200000e0000 */
[----:B------:R-:W-:Y:S01]  /*d320*/  USHF.R.U32.HI UR41, URZ, 0x4, UR41 ;  /* 0x000000043f297899 */ /* 0x000fe20008011629 */
[----:B------:R-:W-:Y:S02]  /*d330*/  IMAD.MOV.U32 R37, RZ, RZ, -0x800000 ;  /* 0xff800000ff257424 */ /* 0x000fe400078e00ff */
        /* <DEDUP_REMOVED lines=10> */
[----:B-1----:R-:W-:Y:S01]  /*d3e0*/  FADD.FTZ R8, R6, R3 ;  /* 0x0000000306087221 */ /* 0x002fe20000010000 */
[----:B------:R-:W-:Y:S02]  /*d3f0*/  IMAD.MOV.U32 R3, RZ, RZ, RZ ;  /* 0x000000ffff037224 */ /* 0x000fe400078e00ff */
[----:B------:R-:W0:Y:S04]  /*d400*/  SHFL.BFLY PT, R6, R5, 0x1, 0x1f ;  /* 0x0c201f0005067f89 */ /* 0x000e2800000e0000 */
[----:B------:R-:W1:Y:S01]  /*d410*/  SHFL.BFLY PT, R9, R8, 0x1, 0x1f ;  /* 0x0c201f0008097f89 */ /* 0x000e6200000e0000 */
[----:B0-----:R-:W-:Y:S01]  /*d420*/  FADD.FTZ R10, R5, R6 ;  /* 0x00000006050a7221 */ /* 0x001fe20000010000 */
[----:B-1----:R-:W-:-:S04]  /*d430*/  FADD.FTZ R11, R8, R9 ;  /* 0x00000009080b7221 */ /* 0x002fc80000010000 */
[----:B------:R-:W-:Y:S01]  /*d440*/  FSETP.NE.FTZ.AND P1, PT, R10, RZ, PT ;  /* 0x000000ff0a00720b */ /* 0x000fe20003f35000 */
[----:B------:R-:W-:Y:S01]  /*d450*/  IMAD.MOV.U32 R9, RZ, RZ, RZ ;  /* 0x000000ffff097224 */ /* 0x000fe200078e00ff */
        /* <DEDUP_REMOVED lines=48> */
.L_x_7629:
        /* <DEDUP_REMOVED lines=74> */
.L_x_7551:
        /* <DEDUP_REMOVED lines=12> */
[----:B------:R-:W-:Y:S01]  /*dcc0*/  USHF.R.S32.HI UR12, URZ, 0x1f, UR38 ;  /* 0x0000001f3f0c7899 */ /* 0x000fe20008011426 */
[----:B------:R-:W-:Y:S01]  /*dcd0*/  F2FP.BF16.F32.PACK_AB R136, R137, R136 ;  /* 0x000000888988723e */ /* 0x000fe200000010ff */
[----:B------:R-:W-:Y:S01]  /*dce0*/  ULDC.64 UR8, c[0x0][0xb90] ;  /* 0x0002e40000087ab9 */ /* 0x000fe20000000a00 */
[----:B------:R-:W-:Y:S01]  /*dcf0*/  USHF.R.S32.HI UR13, URZ, 0x1f, UR44 ;  /* 0x0000001f3f0d7899 */ /* 0x000fe2000801142c */
[----:B------:R-:W-:Y:S01]  /*dd00*/  F2FP.BF16.F32.PACK_AB R137, R139, R138 ;  /* 0x0000008a8b89723e */ /* 0x000fe200000010ff */
[----:B------:R-:W-:Y:S01]  /*dd10*/  UIMAD UR5, UR12, UR8, URZ ;  /* 0x000000080c0572a4 */ /* 0x000fe2000f8e023f */
[----:B------:R-:W-:Y:S01]  /*dd20*/  F2FP.BF16.F32.PACK_AB R144, R145, R144 ;  /* 0x000000909190723e */ /* 0x000fe200000010ff */
[----:B------:R-:W-:Y:S01]  /*dd30*/  UIMAD.WIDE.U32 UR6, UR38, UR8, URZ ;  /* 0x00000008260672a5 */ /* 0x000fe2000f8e003f */
[----:B------:R-:W-:Y:S01]  /*dd40*/  F2FP.BF16.F32.PACK_AB R138, R141, R140 ;  /* 0x0000008c8d8a723e */ /* 0x000fe200000010ff */
[----:B------:R-:W-:Y:S01]  /*dd50*/  UIMAD UR5, UR38, UR9, UR5 ;  /* 0x00000009260572a4 */ /* 0x000fe2000f8e0205 */
[----:B------:R-:W-:Y:S01]  /*dd60*/  F2FP.BF16.F32.PACK_AB R139, R143, R142 ;  /* 0x0000008e8f8b723e */ /* 0x000fe200000010ff */
[----:B------:R-:W-:Y:S01]  /*dd70*/  ULDC.64 UR10, c[0x0][0xb98] ;  /* 0x0002e600000a7ab9 */ /* 0x000fe20000000a00 */
[----:B------:R-:W-:Y:S01]  /*dd80*/  F2FP.BF16.F32.PACK_AB R145, R147, R146 ;  /* 0x000000929391723e */ /* 0x000fe200000010ff */
[----:B------:R-:W-:Y:S01]  /*dd90*/  UIMAD UR8, UR13, UR10, URZ ;  /* 0x0000000a0d0872a4 */ /* 0x000fe2000f8e023f */
[----:B------:R-:W-:Y:S01]  /*dda0*/  F2FP.BF16.F32.PACK_AB R146, R149, R148 ;  /* 0x000000949592723e */ /* 0x000fe200000010ff */
[----:B------:R-:W-:Y:S01]  /*ddb0*/  UIADD3 UR7, UR7, UR5, URZ ;  /* 0x0000000507077290 */ /* 0x000fe2000fffe03f */
[----:B------:R-:W-:Y:S01]  /*ddc0*/  F2FP.BF16.F32.PACK_AB R147, R151, R150 ;  /* 0x000000969793723e */ /* 0x000fe200000010ff */
[----:B------:R-:W-:-:S02]  /*ddd0*/  UIMAD UR8, UR44, UR11, UR8 ;  /* 0x0000000b2c0872a4 */ /* 0x000fc4000f8e0208 */
[----:B------:R-:W-:Y:S01]  /*dde0*/  UIMAD.WIDE.U32 UR6, UR44, UR10, UR6 ;  /* 0x0000000a2c0672a5 */ /* 0x000fe2000f8e0006 */
[----:B------:R-:W-:Y:S02]  /*ddf0*/  ULDC UR5, c[0x0][0xa88] ;  /* 0x0002a20000057ab9 */ /* 0x000fe40000000800 */
[----:B------:R-:W-:Y:S01]  /*de00*/  ULDC.64 UR10, c[0x0][0xaf0] ;  /* 0x0002bc00000a7ab9 */ /* 0x000fe20000000a00 */
[----:B------:R-:W-:Y:S02]  /*de10*/  MOV R34, R0 ;  /* 0x0000000000227202 */ /* 0x000fe40000000f00 */
[----:B0-----:R-:W-:Y:S01]  /*de20*/  MOV R35, R3 ;  /* 0x0000000300237202 */ /* 0x001fe20000000f00 */
[----:B------:R-:W-:Y:S02]  /*de30*/  IMAD R3, R184, 0x40, R18 ;  /* 0x00000040b8037824 */ /* 0x000fe400078e0212 */
[----:B------:R-:W-:-:S04]  /*de40*/  IMAD.WIDE R4, R188, 0x2, R34 ;  /* 0x00000002bc047825 */ /* 0x000fc800078e0222 */
[----:B------:R-:W-:Y:S01]  /*de50*/  IMAD.WIDE R34, R3, 0x2, R34 ;  /* 0x0000000203227825 */ /* 0x000fe200078e0222 */
        /* <DEDUP_REMOVED lines=12> */
[----:B------:R-:W-:Y:S02]  /*df20*/  IADD3 R25, P5, R4, 0x40, RZ ;  /* 0x0000004004197810 */ /* 0x000fe40007fbe0ff */
[----:B------:R-:W-:Y:S01]  /*df30*/  LOP3.LUT R4, R3, R4, RZ, 0x3c, !PT ;  /* 0x0000000403047212 */ /* 0x000fe200078e3cff */
[--C-:B------:R-:W-:Y:S01]  /*df40*/  IMAD.X R11, RZ, RZ, R5.reuse, P4 ;  /* 0x000000ffff0b7224 */ /* 0x100fe200020e0605 */
[----:B------:R-:W-:Y:S01]  /*df50*/  LOP3.LUT R14, R29, 0x380, RZ, 0xc0, !PT ;  /* 0x000003801d0e7812 */ /* 0x000fe200078ec0ff */
[----:B------:R-:W-:Y:S01]  /*df60*/  IMAD.X R9, RZ, RZ, R5, P5 ;  /* 0x000000ffff097224 */ /* 0x000fe200028e0605 */
[----:B------:R-:W-:-:S02]  /*df70*/  LOP3.LUT R12, R27, 0x380, RZ, 0xc0, !PT ;  /* 0x000003801b0c7812 */ /* 0x000fc400078ec0ff */
[----:B------:R-:W-:Y:S02]  /*df80*/  LOP3.LUT R3, R10, 0x380, RZ, 0xc0, !PT ;  /* 0x000003800a037812 */ /* 0x000fe400078ec0ff */
[----:B------:R-:W-:Y:S02]  /*df90*/  LOP3.LUT R2, R21, 0x380, RZ, 0xc0, !PT ;  /* 0x0000038015027812 */ /* 0x000fe400078ec0ff */
[----:B------:R-:W-:Y:S02]  /*dfa0*/  IADD3 R33, P6, R34, 0x1000, RZ ;  /* 0x0000100022217810 */ /* 0x000fe40007fde0ff */
[----:B------:R-:W-:Y:S02]  /*dfb0*/  SHF.R.U64 R14, R14, 0x3, RZ ;  /* 0x000000030e0e7819 */ /* 0x000fe400000012ff */
[----:B------:R-:W-:Y:S02]  /*dfc0*/  SHF.R.U64 R12, R12, 0x3, RZ ;  /* 0x000000030c0c7819 */ /* 0x000fe400000012ff */
[----:B------:R-:W-:-:S02]  /*dfd0*/  SHF.R.U64 R3, R3, 0x3, RZ ;  /* 0x0000000303037819 */ /* 0x000fc400000012ff */
[----:B------:R-:W-:Y:S02]  /*dfe0*/  SHF.R.U64 R2, R2, 0x3, RZ ;  /* 0x0000000302027819 */ /* 0x000fe400000012ff */
[----:B------:R-:W-:Y:S02]  /*dff0*/  LOP3.LUT R32, R33, 0x380, RZ, 0xc0, !PT ;  /* 0x0000038021207812 */ /* 0x000fe400078ec0ff */
[----:B------:R-:W-:Y:S02]  /*e000*/  LOP3.LUT R40, R14, R29, RZ, 0x3c, !PT ;  /* 0x0000001d0e287212 */ /* 0x000fe400078e3cff */
[----:B------:R-:W-:Y:S02]  /*e010*/  LOP3.LUT R38, R12, R27, RZ, 0x3c, !PT ;  /* 0x0000001b0c267212 */ /* 0x000fe400078e3cff */
[----:B------:R-:W-:Y:S02]  /*e020*/  LOP3.LUT R14, R3, R10, RZ, 0x3c, !PT ;  /* 0x0000000a030e7212 */ /* 0x000fe400078e3cff */
[----:B------:R-:W-:-:S02]  /*e030*/  LOP3.LUT R12, R2, R21, RZ, 0x3c, !PT ;  /* 0x00000015020c7212 */ /* 0x000fc400078e3cff */
[----:B------:R-:W-:Y:S02]  /*e040*/  LOP3.LUT R3, R8, 0x380, RZ, 0xc0, !PT ;  /* 0x0000038008037812 */ /* 0x000fe400078ec0ff */
[----:B------:R-:W-:Y:S02]  /*e050*/  SHF.R.U64 R32, R32, 0x3, RZ ;  /* 0x0000000320207819 */ /* 0x000fe400000012ff */
[----:B------:R-:W-:Y:S02]  /*e060*/  LOP3.LUT R2, R25, 0x380, RZ, 0xc0, !PT ;  /* 0x0000038019027812 */ /* 0x000fe400078ec0ff */
[----:B-1----:R-:W-:Y:S02]  /*e070*/  ISETP.NE.AND P1, PT, R44, 0x1, PT ;  /* 0x000000012c00780c */ /* 0x002fe40003f25270 */
[----:B------:R-:W-:Y:S02]  /*e080*/  SHF.R.U64 R3, R3, 0x3, RZ ;  /* 0x0000000303037819 */ /* 0x000fe400000012ff */
[----:B------:R-:W-:Y:S01]  /*e090*/  LOP3.LUT R32, R32, R33, RZ, 0x3c, !PT ;  /* 0x0000002120207212 */ /* 0x000fe200078e3cff */
[----:B------:R-:W-:Y:S01]  /*e0a0*/  IMAD.X R33, RZ, RZ, R35, P6 ;  /* 0x000000ffff217224 */ /* 0x000fe200030e0623 */
[----:B------:R-:W-:-:S02]  /*e0b0*/  SHF.R.U64 R2, R2, 0x3, RZ ;  /* 0x0000000302027819 */ /* 0x000fc400000012ff */
[----:B------:R-:W-:Y:S02]  /*e0c0*/  IADD3 R45, P6, R34, 0x7000, RZ ;  /* 0x00007000222d7810 */ /* 0x000fe40007fde0ff */
[----:B------:R-:W-:Y:S02]  /*e0d0*/  LOP3.LUT R10, R3, R8, RZ, 0x3c, !PT ;  /* 0x00000008030a7212 */ /* 0x000fe400078e3cff */
[----:B------:R-:W-:Y:S01]  /*e0e0*/  LOP3.LUT R8, R2, R25, RZ, 0x3c, !PT ;  /* 0x0000001902087212 */ /* 0x000fe200078e3cff */
[----:B------:R-:W0:Y:S01]  /*e0f0*/  @P1 LDC R47, c[0x0][0xbec] ;  /* 0x0002fb00ff2f1b82 */ /* 0x000e220000000800 */
[----:B------:R-:W-:Y:S02]  /*e100*/  LOP3.LUT R2, R45, 0x380, RZ, 0xc0, !PT ;  /* 0x000003802d027812 */ /* 0x000fe400078ec0ff */
[----:B------:R-:W-:Y:S02]  /*e110*/  LOP3.LUT R42, R43, 0x380, RZ, 0xc0, !PT ;  /* 0x000003802b2a7812 */ /* 0x000fe400078ec0ff */
[----:B------:R-:W-:-:S02]  /*e120*/  SHF.R.U64 R2, R2, 0x3, RZ ;  /* 0x0000000302027819 */ /* 0x000fc400000012ff */
[----:B------:R-:W-:Y:S02]  /*e130*/  SHF.R.U64 R42, R42, 0x3, RZ ;  /* 0x000000032a2a7819 */ /* 0x000fe400000012ff */
[----:B------:R-:W-:Y:S02]  /*e140*/  LOP3.LUT R2, R2, R45, RZ, 0x3c, !PT ;  /* 0x0000002d02027212 */ /* 0x000fe400078e3cff */
[----:B------:R-:W-:Y:S02]  /*e150*/  MOV R45, R4 ;  /* 0x00000004002d7202 */ /* 0x000fe40000000f00 */
[----:B------:R-:W-:Y:S02]  /*e160*/  F2FP.BF16.F32.PACK_AB R4, R46, R7 ;  /* 0x000000072e04723e */ /* 0x000fe400000010ff */
[----:B------:R-:W1:Y:S01]  /*e170*/  @P1 LDC R46, c[0x0][0xbf0] ;  /* 0x0002fc00ff2e1b82 */ /* 0x000e620000000800 */
[----:B------:R-:W-:Y:S01]  /*e180*/  LOP3.LUT R42, R42, R43, RZ, 0x3c, !PT ;  /* 0x0000002b2a2a7212 */ /* 0x000fe200078e3cff */
[----:B------:R-:W-:Y:S01]  /*e190*/  IMAD.X R43, RZ, RZ, R5, P0 ;  /* 0x000000ffff2b7224 */ /* 0x000fe200000e0605 */
[----:B------:R-:W-:-:S02]  /*e1a0*/  F2FP.BF16.F32.PACK_AB R5, R91, R90 ;  /* 0x0000005a5b05723e */ /* 0x000fc400000010ff */
[----:B------:R-:W-:-:S03]  /*e1b0*/  F2FP.BF16.F32.PACK_AB R7, R95, R94 ;  /* 0x0000005e5f07723e */ /* 0x000fc600000010ff */
[----:B------:R-:W-:Y:S01]  /*e1c0*/  BAR.SYNC.DEFER_BLOCKING 0x1, 0x100 ;  /* 0x0044000000007b1d */ /* 0x000fe20000010000 */
[----:B------:R-:W-:Y:S01]  /*e1d0*/  MOV R65, R40 ;  /* 0x0000002800417202 */ /* 0x000fe20000000f00 */
[----:B------:R-:W-:Y:S01]  /*e1e0*/  VIADD R40, R17, UR37 ;  /* 0x0000002511287c36 */ /* 0x000fe20008000000 */
[----:B------:R-:W-:Y:S02]  /*e1f0*/  IADD3 R21, P0, R34, 0x6000, RZ ;  /* 0x0000600022157810 */ /* 0x000fe40007f1e0ff */
[----:B------:R-:W-:Y:S02]  /*e200*/  MOV R58, R10 ;  /* 0x0000000a003a7202 */ /* 0x000fe40000000f00 */
[----:B------:R-:W-:Y:S02]  /*e210*/  LOP3.LUT R20, R21, 0x380, RZ, 0xc0, !PT ;  /* 0x0000038015147812 */ /* 0x000fe400078ec0ff */
[----:B------:R-:W-:Y:S02]  /*e220*/  MOV R57, R14 ;  /* 0x0000000e00397202 */ /* 0x000fe40000000f00 */
[----:B------:R-:W-:-:S02]  /*e230*/  SHF.R.U64 R20, R20, 0x3, RZ ;  /* 0x0000000314147819 */ /* 0x000fc400000012ff */
[----:B------:R-:W-:Y:S02]  /*e240*/  MOV R15, R12 ;  /* 0x0000000c000f7202 */ /* 0x000fe40000000f00 */
[----:B------:R-:W-:Y:S01]  /*e250*/  LOP3.LUT R20, R20, R21, RZ, 0x3c, !PT ;  /* 0x0000001514147212 */ /* 0x000fe200078e3cff */
[----:B------:R-:W-:Y:S01]  /*e260*/  IMAD.X R21, RZ, RZ, R35, P0 ;  /* 0x000000ffff157224 */ /* 0x000fe200000e0623 */
[C---:B------:R-:W-:Y:S02]  /*e270*/  IADD3 R27, P3, R34.reuse, 0x4000, RZ ;  /* 0x00004000221b7810 */ /* 0x040fe40007f7e0ff */
[----:B------:R-:W-:Y:S02]  /*e280*/  IADD3 R25, P2, R34, 0x5000, RZ ;  /* 0x0000500022197810 */ /* 0x000fe40007f5e0ff */
[----:B------:R-:W-:Y:S02]  /*e290*/  LOP3.LUT R26, R27, 0x380, RZ, 0xc0, !PT ;  /* 0x000003801b1a7812 */ /* 0x000fe400078ec0ff */
[----:B------:R-:W-:Y:S01]  /*e2a0*/  LOP3.LUT R24, R25, 0x380, RZ, 0xc0, !PT ;  /* 0x0000038019187812 */ /* 0x000fe200078ec0ff */
[----:B------:R0:W-:Y:S01]  /*e2b0*/  STSM.16.M88.4 [R45], R4 ;  /* 0x000000042d007844 */ /* 0x0001e20000000200 */
[----:B------:R-:W-:-:S02]  /*e2c0*/  SHF.R.U64 R26, R26, 0x3, RZ ;  /* 0x000000031a1a7819 */ /* 0x000fc400000012ff */
[----:B------:R-:W-:Y:S01]  /*e2d0*/  MOV R56, R38 ;  /* 0x0000002600387202 */ /* 0x000fe20000000f00 */
[----:B------:R-:W-:Y:S01]  /*e2e0*/  VIADD R38, R187, UR37 ;  /* 0x00000025bb267c36 */ /* 0x000fe20008000000 */
[----:B------:R-:W-:Y:S02]  /*e2f0*/  SHF.R.U64 R24, R24, 0x3, RZ ;  /* 0x0000000318187819 */ /* 0x000fe400000012ff */
[----:B------:R-:W-:Y:S01]  /*e300*/  LOP3.LUT R26, R26, R27, RZ, 0x3c, !PT ;  /* 0x0000001b1a1a7212 */ /* 0x000fe200078e3cff */
[----:B------:R-:W-:Y:S01]  /*e310*/  IMAD.X R27, RZ, RZ, R35, P3 ;  /* 0x000000ffff1b7224 */ /* 0x000fe200018e0623 */
[----:B------:R-:W-:Y:S02]  /*e320*/  MOV R14, R8 ;  /* 0x00000008000e7202 */ /* 0x000fe40000000f00 */
[----:B------:R-:W-:Y:S02]  /*e330*/  F2FP.BF16.F32.PACK_AB R8, R105, R104 ;  /* 0x000000686908723e */ /* 0x000fe400000010ff */
[----:B------:R-:W-:-:S02]  /*e340*/  F2FP.BF16.F32.PACK_AB R9, R107, R106 ;  /* 0x0000006a6b09723e */ /* 0x000fc400000010ff */
[----:B------:R-:W-:Y:S01]  /*e350*/  LOP3.LUT R24, R24, R25, RZ, 0x3c, !PT ;  /* 0x0000001918187212 */ /* 0x000fe200078e3cff */
[----:B0-----:R-:W-:Y:S01]  /*e360*/  @P1 IMAD.HI.U32 R5, R40, R47, RZ ;  /* 0x0000002f28051227 */ /* 0x001fe200078e00ff */
[----:B------:R-:W-:Y:S02]  /*e370*/  MOV R64, R42 ;  /* 0x0000002a00407202 */ /* 0x000fe40000000f00 */
[----:B------:R-:W-:Y:S01]  /*e380*/  IADD3 R29, P4, R34, 0x3000, RZ ;  /* 0x00003000221d7810 */ /* 0x000fe20007f9e0ff */
[----:B------:R-:W-:Y:S01]  /*e390*/  IMAD.MOV.U32 R4, RZ, RZ, R40 ;  /* 0x000000ffff047224 */ /* 0x000fe200078e0028 */
[----:B-1----:R-:W-:Y:S01]  /*e3a0*/  @P1 SHF.R.U32.HI R4, RZ, R46, R5 ;  /* 0x0000002eff041219 */ /* 0x002fe20000011605 */
[----:B------:R-:W-:Y:S01]  /*e3b0*/  IMAD.U32 R6, RZ, RZ, UR8 ;  /* 0x00000008ff067e24 */ /* 0x000fe2000f8e00ff */
[----:B------:R-:W-:Y:S01]  /*e3c0*/  LOP3.LUT R28, R29, 0x380, RZ, 0xc0, !PT ;  /* 0x000003801d1c7812 */ /* 0x000fe200078ec0ff */
[----:B------:R-:W-:Y:S01]  /*e3d0*/  IMAD R45, R44, UR5, RZ ;  /* 0x000000052c2d7c24 */ /* 0x000fe2000f8e02ff */
[--C-:B------:R-:W-:Y:S01]  /*e3e0*/  SHF.R.S32.HI R5, RZ, 0x1f, R4.reuse ;  /* 0x0000001fff057819 */ /* 0x100fe20000011404 */
[----:B------:R-:W-:Y:S01]  /*e3f0*/  IMAD.MOV R7, RZ, RZ, -R4 ;  /* 0x000000ffff077224 */ /* 0x000fe200078e0a04 */
[----:B------:R-:W-:Y:S01]  /*e400*/  IADD3 R12, P0, R4, UR6, RZ ;  /* 0x00000006040c7c10 */ /* 0x000fe2000ff1e0ff */
[----:B------:R-:W-:Y:S01]  /*e410*/  IMAD.X R25, RZ, RZ, R35, P2 ;  /* 0x000000ffff197224 */ /* 0x000fe200010e0623 */
[----:B------:R-:W-:Y:S01]  /*e420*/  F2FP.BF16.F32.PACK_AB R4, R97, R96 ;  /* 0x000000606104723e */ /* 0x000fe200000010ff */
[----:B------:R-:W-:Y:S01]  /*e430*/  IMAD R11, R44, R7, R40 ;  /* 0x000000072c0b7224 */ /* 0x000fe200078e0228 */
[----:B------:R-:W-:Y:S01]  /*e440*/  IADD3.X R13, R5, UR7, R6, P0, !PT ;  /* 0x00000007050d7c10 */ /* 0x000fe200087fe406 */
[----:B------:R-:W-:Y:S01]  /*e450*/  ULDC.64 UR6, c[0x0][0xb88] ;  /* 0x0002e20000067ab9 */ /* 0x000fe20000000a00 */
[----:B------:R-:W-:Y:S01]  /*e460*/  F2FP.BF16.F32.PACK_AB R5, R99, R98 ;  /* 0x000000626305723e */ /* 0x000fe200000010ff */
[----:B------:R-:W-:Y:S01]  /*e470*/  ULDC.64 UR8, c[0x0][0xae8] ;  /* 0x0002ba0000087ab9 */ /* 0x000fe20000000a00 */
[----:B------:R-:W-:Y:S01]  /*e480*/  SHF.R.S32.HI R10, RZ, 0x1f, R11 ;  /* 0x0000001fff0a7819 */ /* 0x000fe2000001140b */
[----:B------:R-:W-:Y:S01]  /*e490*/  IMAD.WIDE.U32 R12, R11, UR6, R12 ;  /* 0x000000060b0c7c25 */ /* 0x000fe2000f8e000c */
[----:B------:R-:W-:-:S02]  /*e4a0*/  F2FP.BF16.F32.PACK_AB R6, R101, R100 ;  /* 0x000000646506723e */ /* 0x000fc400000010ff */
[----:B------:R-:W-:Y:S01]  /*e4b0*/  F2FP.BF16.F32.PACK_AB R7, R103, R102 ;  /* 0x000000666707723e */ /* 0x000fe200000010ff */
[----:B------:R-:W-:Y:S01]  /*e4c0*/  IMAD R10, R10, UR6, RZ ;  /* 0x000000060a0a7c24 */ /* 0x000fe2000f8e02ff */
[----:B------:R-:W-:Y:S02]  /*e4d0*/  LOP3.LUT P0, RZ, R185, 0x3, RZ, 0xc0, !PT ;  /* 0x00000003b9ff7812 */ /* 0x000fe4000780c0ff */
[----:B------:R-:W-:Y:S01]  /*e4e0*/  SHF.R.U64 R28, R28, 0x3, RZ ;  /* 0x000000031c1c7819 */ /* 0x000fe200000012ff */
[----:B------:R-:W-:Y:S01]  /*e4f0*/  IMAD R39, R11, UR7, R10 ;  /* 0x000000070b277c24 */ /* 0x000fe2000f8e020a */
[----:B------:R0:W-:Y:S01]  /*e500*/  STSM.16.M88.4 [R15], R4 ;  /* 0x000000040f007844 */ /* 0x0001e20000000200 */
[----:B------:R-:W-:Y:S01]  /*e510*/  ULDC.64 UR6, c[0x0][0xb50] ;  /* 0x0002d40000067ab9 */ /* 0x000fe20000000a00 */
[----:B------:R-:W-:Y:S02]  /*e520*/  F2FP.BF16.F32.PACK_AB R10, R109, R108 ;  /* 0x0000006c6d0a723e */ /* 0x000fe400000010ff */
[----:B------:R-:W-:-:S02]  /*e530*/  F2FP.BF16.F32.PACK_AB R11, R111, R110 ;  /* 0x0000006e6f0b723e */ /* 0x000fc400000010ff */
[----:B------:R-:W-:Y:S02]  /*e540*/  LEA R40, P3, R12, UR6, 0x2 ;  /* 0x000000060c287c11 */ /* 0x000fe4000f8610ff */
[----:B------:R-:W-:Y:S01]  /*e550*/  ISETP.GE.OR P2, PT, R38, R45, P0 ;  /* 0x0000002d2600720c */ /* 0x000fe20000746670 */
[----:B------:R1:W-:Y:S01]  /*e560*/  STSM.16.M88.4 [R14], R8 ;  /* 0x000000080e007844 */ /* 0x0003e20000000200 */
[----:B------:R-:W-:Y:S01]  /*e570*/  LOP3.LUT R28, R28, R29, RZ, 0x3c, !PT ;  /* 0x0000001d1c1c7212 */ /* 0x000fe200078e3cff */
[----:B------:R-:W-:Y:S01]  /*e580*/  IMAD.X R29, RZ, RZ, R35, P4 ;  /* 0x000000ffff1d7224 */ /* 0x000fe200020e0623 */
[C---:B------:R-:W-:Y:S01]  /*e590*/  LOP3.LUT R3, R34.reuse, 0x380, RZ, 0xc0, !PT ;  /* 0x0000038022037812 */ /* 0x040fe200078ec0ff */
[----:B------:R-:W-:Y:S01]  /*e5a0*/  SHFL.IDX PT, R46, R40, 0x1, 0x1c1f ;  /* 0x003c1f00282e7f89 */ /* 0x000fe200000e0000 */
[----:B------:R-:W-:Y:S01]  /*e5b0*/  IADD3 R31, P5, R34, 0x2000, RZ ;  /* 0x00002000221f7810 */ /* 0x000fe20007fbe0ff */
[----:B0-----:R-:W-:Y:S01]  /*e5c0*/  VIADD R4, R38, 0x8 ;  /* 0x0000000826047836 */ /* 0x001fe20000000000 */
[----:B------:R-:W-:Y:S01]  /*e5d0*/  F2FP.BF16.F32.PACK_AB R6, R117, R116 ;  /* 0x000000747506723e */ /* 0x000fe200000010ff */
[----:B------:R-:W-:Y:S01]  /*e5e0*/  IMAD.IADD R5, R13, 0x1, R39 ;  /* 0x000000010d057824 */ /* 0x000fe200078e0227 */
[----:B------:R-:W-:Y:S01]  /*e5f0*/  F2FP.BF16.F32.PACK_AB R7, R119, R118 ;  /* 0x000000767707723e */ /* 0x000fe200000010ff */
[----:B------:R-:W-:Y:S01]  /*e600*/  SHFL.IDX PT, R38, R40, RZ, 0x1c1f ;  /* 0x001c1fff28267589 */ /* 0x000fe200000e0000 */
[----:B------:R-:W-:-:S02]  /*e610*/  ISETP.GE.OR P0, PT, R4, R45, P0 ;  /* 0x0000002d0400720c */ /* 0x000fc40000706670 */
[----:B------:R-:W-:Y:S02]  /*e620*/  LEA.HI.X R41, R12, UR7, R5, 0x2, P3 ;  /* 0x000000070c297c11 */ /* 0x000fe400098f1405 */
[----:B------:R-:W-:Y:S02]  /*e630*/  F2FP.BF16.F32.PACK_AB R4, R113, R112 ;  /* 0x000000707104723e */ /* 0x000fe400000010ff */
[----:B------:R-:W-:Y:S01]  /*e640*/  F2FP.BF16.F32.PACK_AB R5, R115, R114 ;  /* 0x000000727305723e */ /* 0x000fe200000010ff */
[----:B------:R-:W0:Y:S01]  /*e650*/  SHFL.IDX PT, R39, R41, RZ, 0x1c1f ;  /* 0x001c1fff29277589 */ /* 0x000e2200000e0000 */
[----:B------:R-:W-:Y:S02]  /*e660*/  F2FP.BF16.F32.PACK_AB R12, R121, R120 ;  /* 0x00000078790c723e */ /* 0x000fe400000010ff */
[----:B------:R-:W-:Y:S01]  /*e670*/  F2FP.BF16.F32.PACK_AB R13, R123, R122 ;  /* 0x0000007a7b0d723e */ /* 0x000fe200000010ff */
[----:B------:R-:W-:Y:S01]  /*e680*/  STSM.16.M88.4 [R58], R4 ;  /* 0x000000043a007844 */ /* 0x000fe20000000200 */
[----:B-1----:R-:W-:-:S02]  /*e690*/  F2FP.BF16.F32.PACK_AB R14, R125, R124 ;  /* 0x0000007c7d0e723e */ /* 0x002fc400000010ff */
[----:B------:R-:W-:Y:S01]  /*e6a0*/  F2FP.BF16.F32.PACK_AB R15, R127, R126 ;  /* 0x0000007e7f0f723e */ /* 0x000fe200000010ff */
[----:B------:R-:W1:Y:S01]  /*e6b0*/  SHFL.IDX PT, R47, R41, 0x1, 0x1c1f ;  /* 0x003c1f00292f7f89 */ /* 0x000e6200000e0000 */
[----:B------:R-:W-:Y:S02]  /*e6c0*/  F2FP.BF16.F32.PACK_AB R8, R129, R128 ;  /* 0x000000808108723e */ /* 0x000fe400000010ff */
[----:B------:R-:W-:Y:S01]  /*e6d0*/  F2FP.BF16.F32.PACK_AB R9, R131, R130 ;  /* 0x000000828309723e */ /* 0x000fe200000010ff */
[----:B------:R-:W-:Y:S01]  /*e6e0*/  STSM.16.M88.4 [R57], R12 ;  /* 0x0000000c39007844 */ /* 0x000fe20000000200 */
[----:B------:R-:W-:Y:S02]  /*e6f0*/  F2FP.BF16.F32.PACK_AB R10, R133, R132 ;  /* 0x00000084850a723e */ /* 0x000fe400000010ff */
[----:B------:R-:W-:Y:S02]  /*e700*/  F2FP.BF16.F32.PACK_AB R11, R135, R134 ;  /* 0x00000086870b723e */ /* 0x000fe400000010ff */
[----:B------:R-:W-:Y:S01]  /*e710*/  SHF.R.U64 R3, R3, 0x3, RZ ;  /* 0x0000000303037819 */ /* 0x000fe200000012ff */
[----:B------:R-:W-:Y:S01]  /*e720*/  UIMAD UR5, UR12, UR8, URZ ;  /* 0x000000080c0572a4 */ /* 0x000fe2000f8e023f */
[----:B------:R-:W-:Y:S01]  /*e730*/  LOP3.LUT R30, R31, 0x380, RZ, 0xc0, !PT ;  /* 0x000003801f1e7812 */ /* 0x000fe200078ec0ff */
[----:B------:R-:W-:Y:S01]  /*e740*/  STSM.16.M88.4 [R56], R8 ;  /* 0x0000000838007844 */ /* 0x000fe20000000200 */
[----:B------:R-:W-:Y:S01]  /*e750*/  LOP3.LUT R34, R3, R34, RZ, 0x3c, !PT ;  /* 0x0000002203227212 */ /* 0x000fe200078e3cff */
[----:B------:R-:W-:Y:S01]  /*e760*/  IMAD.X R3, RZ, RZ, R35, P6 ;  /* 0x000000ffff037224 */ /* 0x000fe200030e0623 */
[----:B------:R-:W-:Y:S01]  /*e770*/  UIMAD.WIDE.U32 UR6, UR38, UR8, URZ ;  /* 0x00000008260672a5 */ /* 0x000fe2000f8e003f */
[----:B------:R2:W-:Y:S01]  /*e780*/  STSM.16.M88.4 [R65], R136 ;  /* 0x0000008841007844 */ /* 0x0005e20000000200 */
[----:B------:R-:W-:Y:S01]  /*e790*/  UIMAD UR5, UR38, UR9, UR5 ;  /* 0x00000009260572a4 */ /* 0x000fe2000f8e0205 */
[----:B------:R-:W-:-:S02]  /*e7a0*/  SHF.R.U64 R30, R30, 0x3, RZ ;  /* 0x000000031e1e7819 */ /* 0x000fc400000012ff */
[----:B------:R-:W-:Y:S01]  /*e7b0*/  STSM.16.M88.4 [R64], R144 ;  /* 0x0000009040007844 */ /* 0x000fe20000000200 */
[----:B--2---:R-:W2:Y:S08]  /*e7c0*/  @P1 LDC R65, c[0x0][0xbec] ;  /* 0x0002fb00ff411b82 */ /* 0x004eb00000000800 */
[----:B------:R-:W-:Y:S01]  /*e7d0*/  BAR.SYNC.DEFER_BLOCKING 0x1, 0x100 ;  /* 0x0044000000007b1d */ /* 0x000fe20000010000 */
[----:B------:R-:W-:Y:S01]  /*e7e0*/  UIMAD UR8, UR13, UR10, URZ ;  /* 0x0000000a0d0872a4 */ /* 0x000fe2000f8e023f */
[----:B------:R-:W-:Y:S01]  /*e7f0*/  LOP3.LUT R30, R30, R31, RZ, 0x3c, !PT ;  /* 0x0000001f1e1e7212 */ /* 0x000fe200078e3cff */
[----:B------:R-:W-:Y:S01]  /*e800*/  UIADD3 UR7, UR7, UR5, URZ ;  /* 0x0000000507077290 */ /* 0x000fe2000fffe03f */
[----:B------:R-:W-:-:S02]  /*e810*/  IMAD.X R31, RZ, RZ, R35, P5 ;  /* 0x000000ffff1f7224 */ /* 0x000fc400028e0623 */
[----:B0-----:R0:W-:Y:S04]  /*e820*/  @!P2 ST.E desc[UR52][R38.64], R37 ;  /* 0x000000252600a985 */ /* 0x0011e8000c101934 */
[----:B-1----:R1:W-:Y:S04]  /*e830*/  @!P0 ST.E desc[UR52][R46.64], R36 ;  /* 0x000000242e008985 */ /* 0x0023e8000c101934 */
[----:B------:R3:W5:Y:S01]  /*e840*/  LD.E.128 R4, desc[UR52][R28.64] ;  /* 0x000000341c047980 */ /* 0x000762000c101d00 */
[----:B0-----:R-:W0:Y:S03]  /*e850*/  @P1 LDC R37, c[0x0][0xbf0] ;  /* 0x0002fc00ff251b82 */ /* 0x001e260000000800 */
[----:B------:R2:W5:Y:S01]  /*e860*/  LD.E.128 R8, desc[UR52][R2.64] ;  /* 0x0000003402087980 */ /* 0x000562000c101d00 */
[----:B------:R-:W-:-:S03]  /*e870*/  UIMAD UR5, UR44, UR11, UR8 ;  /* 0x0000000b2c0572a4 */ /* 0x000fc6000f8e0208 */
[----:B------:R4:W5:Y:S01]  /*e880*/  LD.E.128 R12, desc[UR52][R20.64] ;  /* 0x00000034140c7980 */ /* 0x000962000c101d00 */
[----:B---3--:R-:W-:Y:S01]  /*e890*/  IMAD R28, R22, 0x20, R184 ;  /* 0x00000020161c7824 */ /* 0x008fe200078e02b8 */
[----:B------:R-:W-:Y:S02]  /*e8a0*/  UIMAD.WIDE.U32 UR6, UR44, UR10, UR6 ;  /* 0x0000000a2c0672a5 */ /* 0x000fe4000f8e0006 */
[----:B------:R3:W5:Y:S01]  /*e8b0*/  LD.E.128 R56, desc[UR52][R24.64] ;  /* 0x0000003418387980 */ /* 0x000762000c101d00 */
[----:B------:R-:W-:Y:S01]  /*e8c0*/  VIADD R28, R28, UR37 ;  /* 0x000000251c1c7c36 */ /* 0x000fe20008000000 */
[----:B------:R-:W-:Y:S02]  /*e8d0*/  ULDC.64 UR8, c[0x0][0xae0] ;  /* 0x0002b80000087ab9 */ /* 0x000fe40000000a00 */
[----:B------:R-:W5:Y:S01]  /*e8e0*/  LD.E.128 R52, desc[UR52][R34.64] ;  /* 0x0000003422347980 */ /* 0x000f62000c101d00 */
[----:B--2---:R-:W-:-:S03]  /*e8f0*/  @P1 IMAD.HI.U32 R2, R28, R65, RZ ;  /* 0x000000411c021227 */ /* 0x004fc600078e00ff */
[----:B------:R-:W5:Y:S01]  /*e900*/  LD.E.128 R48, desc[UR52][R32.64] ;  /* 0x0000003420307980 */ /* 0x000f62000c101d00 */
[----:B----4-:R-:W-:Y:S01]  /*e910*/  IMAD.MOV.U32 R21, RZ, RZ, R28 ;  /* 0x000000ffff157224 */ /* 0x010fe200078e001c */
[----:B------:R-:W-:Y:S02]  /*e920*/  UIADD3 UR5, UR7, UR5, URZ ;  /* 0x0000000507057290 */ /* 0x000fe4000fffe03f */
[----:B------:R-:W5:Y:S01]  /*e930*/  LD.E.128 R40, desc[UR52][R30.64] ;  /* 0x000000341e287980 */ /* 0x000f62000c101d00 */
[----:B0-----:R-:W-:-:S03]  /*e940*/  @P1 SHF.R.U32.HI R21, RZ, R37, R2 ;  /* 0x00000025ff151219 */ /* 0x001fc60000011602 */
[----:B------:R0:W5:Y:S01]  /*e950*/  LD.E.128 R60, desc[UR52][R26.64] ;  /* 0x000000341a3c7980 */ /* 0x000162000c101d00 */
[--C-:B------:R-:W-:Y:S01]  /*e960*/  SHF.R.S32.HI R20, RZ, 0x1f, R21.reuse ;  /* 0x0000001fff147819 */ /* 0x100fe20000011415 */
[----:B---3--:R-:W-:Y:S01]  /*e970*/  IMAD.MOV R25, RZ, RZ, -R21 ;  /* 0x000000ffff197224 */ /* 0x008fe200078e0a15 */
[----:B------:R-:W-:Y:S01]  /*e980*/  @!PT LDS RZ, [RZ] ;  /* 0x00000000fffff984 */ /* 0x000fe20000000800 */
[----:B------:R-:W-:Y:S01]  /*e990*/  @!PT LDS RZ, [RZ] ;  /* 0x00000000fffff984 */ /* 0x000fe20000000800 */
[----:B------:R-:W-:Y:S01]  /*e9a0*/  @!PT LDS RZ, [RZ] ;  /* 0x00000000fffff984 */ /* 0x000fe20000000800 */
[----:B------:R-:W-:Y:S01]  /*e9b0*/  @!PT LDS RZ, [RZ] ;  /* 0x00000000fffff984 */ /* 0x000fe20000000800 */
[----:B------:R2:W-:Y:S06]  /*e9c0*/  MEMBAR.ALL.CTA ;  /* 0x0000000000007992 */ /* 0x0005ec0000008000 */
[----:B--2---:R-:W2:Y:S01]  /*e9d0*/  FENCE.VIEW.ASYNC.S ;  /* 0x00000000000073c6 */ /* 0x004ea20000000000 */
[----:B------:R-:W-:-:S02]  /*e9e0*/  IMAD.U32 R3, RZ, RZ, UR7 ;  /* 0x00000007ff037e24 */ /* 0x000fc4000f8e00ff */
[----:B------:R-:W-:Y:S02]  /*e9f0*/  IMAD R20, R20, UR8, RZ ;  /* 0x0000000814147c24 */ /* 0x000fe4000f8e02ff */
[----:B------:R-:W-:Y:S02]  /*ea00*/  IMAD R25, R44, R25, R28 ;  /* 0x000000192c197224 */ /* 0x000fe400078e021c */
[----:B------:R-:W-:Y:S01]  /*ea10*/  IMAD.U32 R2, RZ, RZ, UR6 ;  /* 0x00000006ff027e24 */ /* 0x000fe2000f8e00ff */
[----:B------:R-:W-:Y:S01]  /*ea20*/  ULDC.64 UR6, c[0x0][0xad8] ;  /* 0x0002b60000067ab9 */ /* 0x000fe20000000a00 */
[----:B------:R-:W-:Y:S02]  /*ea30*/  IMAD.U32 R3, RZ, RZ, UR5 ;  /* 0x00000005ff037e24 */ /* 0x000fe4000f8e00ff */
[C---:B0-----:R-:W-:Y:S01]  /*ea40*/  IMAD R27, R21.reuse, UR9, R20 ;  /* 0x00000009151b7c24 */ /* 0x041fe2000f8e0214 */
[----:B------:R-:W-:Y:S01]  /*ea50*/  SHF.R.S32.HI R20, RZ, 0x1f, R25 ;  /* 0x0000001fff147819 */ /* 0x000fe20000011419 */
[----:B------:R-:W-:-:S04]  /*ea60*/  IMAD.WIDE.U32 R2, R21, UR8, R2 ;  /* 0x0000000815027c25 */ /* 0x000fc8000f8e0002 */
[----:B------:R-:W-:Y:S02]  /*ea70*/  IMAD.IADD R3, R3, 0x1, R27 ;  /* 0x0000000103037824 */ /* 0x000fe400078e021b */
[----:B------:R-:W-:Y:S02]  /*ea80*/  IMAD R24, R20, UR6, RZ ;  /* 0x0000000614187c24 */ /* 0x000fe4000f8e02ff */
[----:B------:R-:W-:Y:S02]  /*ea90*/  VIADD R26, R184, UR37 ;  /* 0x00000025b81a7c36 */ /* 0x000fe40008000000 */
[C---:B------:R-:W-:Y:S02]  /*eaa0*/  IMAD R21, R25.reuse, UR7, R24 ;  /* 0x0000000719157c24 */ /* 0x040fe4000f8e0218 */
[----:B------:R-:W-:Y:S01]  /*eab0*/  IMAD.WIDE.U32 R2, R25, UR6, R2 ;  /* 0x0000000619027c25 */ /* 0x000fe2000f8e0002 */
[----:B------:R-:W-:Y:S01]  /*eac0*/  ISETP.GE.AND P2, PT, R26, R45, PT ;  /* 0x0000002d1a00720c */ /* 0x000fe20003f46270 */
[----:B------:R-:W-:-:S02]  /*ead0*/  ULDC.64 UR6, c[0x0][0xa80] ;  /* 0x0002a00000067ab9 */ /* 0x000fc40000000a00 */
[----:B------:R-:W-:Y:S02]  /*eae0*/  VIADD R20, R26, 0x20 ;  /* 0x000000201a147836 */ /* 0x000fe40000000000 */
[----:B------:R-:W-:Y:S01]  /*eaf0*/  VIADD R0, R0, 0x28820 ;  /* 0x0002882000007836 */ /* 0x000fe20000000000 */
[----:B------:R-:W-:Y:S01]  /*eb00*/  LEA R24, P3, R2, UR6, 0x1 ;  /* 0x0000000602187c11 */ /* 0x000fe2000f8608ff */
[----:B------:R-:W-:Y:S01]  /*eb10*/  IMAD.IADD R3, R3, 0x1, R21 ;  /* 0x0000000103037824 */ /* 0x000fe200078e0215 */
[-C--:B------:R-:W-:Y:S01]  /*eb20*/  ISETP.GE.AND P0, PT, R20, R45.reuse, PT ;  /* 0x0000002d1400720c */ /* 0x080fe20003f06270 */
[----:B------:R-:W-:Y:S01]  /*eb30*/  VIADD R20, R26, 0x40 ;  /* 0x000000401a147836 */ /* 0x000fe20000000000 */
[----:B------:R-:W-:Y:S02]  /*eb40*/  PRMT R0, RZ, 0x654, R0 ;  /* 0x00000654ff007816 */ /* 0x000fe40000000000 */
[----:B------:R-:W-:Y:S01]  /*eb50*/  LEA.HI.X R25, R2, UR7, R3, 0x1, P3 ;  /* 0x0000000702197c11 */ /* 0x000fe200098f0c03 */
[----:B------:R-:W-:Y:S01]  /*eb60*/  BSSY B1, `(.L_x_7632) ;  /* 0x000000f000017945 */ /* 0x000fe20003800000 */
[----:B------:R-:W-:Y:S01]  /*eb70*/  ISETP.GE.AND P1, PT, R20, R45, PT ;  /* 0x0000002d1400720c */ /* 0x000fe20003f26270 */
[----:B--2---:R0:W-:Y:S01]  /*eb80*/  SYNCS.ARRIVE.TRANS64.RED.A1T0 RZ, [R0+URZ], RZ ;  /* 0x000000ff00ff79a7 */ /* 0x0041e2000810043f */
[----:B------:R1:W2:Y:S04]  /*eb90*/  SHFL.IDX PT, R20, R24, RZ, 0x181f ;  /* 0x00181fff18147589 */ /* 0x0002a800000e0000 */
[----:B0-----:R1:W0:Y:S01]  /*eba0*/  SHFL.IDX PT, R0, R25, RZ, 0x181f ;  /* 0x00181fff19007589 */ /* 0x00122200000e0000 */
[----:B------:R-:W-:Y:S06]  /*ebb0*/  @P2 BRA `(.L_x_7633) ;  /* 0x0000000000242947 */ /* 0x000fec0003800000 */
[----:B------:R-:W-:Y:S02]  /*ebc0*/  ULDC UR5, c[0x0][0xac8] ;  /* 0x0002b20000057ab9 */ /* 0x000fe40000000800 */
[----:B------:R-:W-:Y:S02]  /*ebd0*/  ISETP.GE.AND P2, PT, R18, UR5, PT ;  /* 0x0000000512007c0c */ /* 0x000fe4000bf46270 */
[----:B------:R-:W-:-:S11]  /*ebe0*/  ISETP.GE.AND P3, PT, R19, UR5, PT ;  /* 0x0000000513007c0c */ /* 0x000fd6000bf66270 */
[CC--:B--2---:R-:W-:Y:S02]  /*ebf0*/  @!P2 LEA R2, P4, R18.reuse, R20.reuse, 0x1 ;  /* 0x000000141202a211 */ /* 0x0c4fe400078808ff */
[C---:B------:R-:W-:Y:S02]  /*ec00*/  @!P3 LEA R20, P5, R19.reuse, R20, 0x1 ;  /* 0x000000141314b211 */ /* 0x040fe400078a08ff */
[-C--:B0-----:R-:W-:Y:S02]  /*ec10*/  @!P2 LEA.HI.X R3, R18, R0.reuse, R190, 0x1, P4 ;  /* 0x000000001203a211 */ /* 0x081fe400020f0cbe */
[----:B------:R-:W-:-:S03]  /*ec20*/  @!P3 LEA.HI.X R21, R19, R0, R189, 0x1, P5 ;  /* 0x000000001315b211 */ /* 0x000fc600028f0cbd */
[----:B-----5:R3:W-:Y:S04]  /*ec30*/  @!P2 ST.E.128 desc[UR52][R2.64], R52 ;  /* 0x000000340200a985 */ /* 0x0207e8000c101d34 */
[----:B------:R3:W-:Y:S02]  /*ec40*/  @!P3 ST.E.128 desc[UR52][R20.64], R60 ;  /* 0x0000003c1400b985 */ /* 0x0007e4000c101d34 */
.L_x_7633:
[----:B------:R-:W-:Y:S05]  /*ec50*/  BSYNC B1 ;  /* 0x0000000000017941 */ /* 0x000fea0003800000 */
.L_x_7632:
[----:B0-----:R0:W4:Y:S01]  /*ec60*/  SHFL.IDX PT, R0, R25, 0x1, 0x181f ;  /* 0x00381f0019007f89 */ /* 0x00112200000e0000 */
[----:B------:R-:W-:Y:S03]  /*ec70*/  BSSY B1, `(.L_x_7634) ;  /* 0x000000c000017945 */ /* 0x000fe60003800000 */
[----:B--23--:R0:W2:Y:S01]  /*ec80*/  SHFL.IDX PT, R20, R24, 0x1, 0x181f ;  /* 0x00381f0018147f89 */ /* 0x00c0a200000e0000 */
[----:B------:R-:W-:Y:S05]  /*ec90*/  @P0 BRA `(.L_x_7635) ;  /* 0x0000000000240947 */ /* 0x000fea0003800000 */
[----:B------:R-:W-:Y:S02]  /*eca0*/  ULDC UR5, c[0x0][0xac8] ;  /* 0x0002b20000057ab9 */ /* 0x000fe40000000800 */
[----:B------:R-:W-:Y:S02]  /*ecb0*/  ISETP.GE.AND P3, PT, R18, UR5, PT ;  /* 0x0000000512007c0c */ /* 0x000fe4000bf66270 */
[----:B------:R-:W-:-:S11]  /*ecc0*/  ISETP.GE.AND P4, PT, R19, UR5, PT ;  /* 0x0000000513007c0c */ /* 0x000fd6000bf86270 */
[CC--:B--2---:R-:W-:Y:S02]  /*ecd0*/  @!P3 LEA R2, P0, R18.reuse, R20.reuse, 0x1 ;  /* 0x000000141202b211 */ /* 0x0c4fe400078008ff */
[C---:B------:R-:W-:Y:S02]  /*ece0*/  @!P4 LEA R20, P2, R19.reuse, R20, 0x1 ;  /* 0x000000141314c211 */ /* 0x040fe400078408ff */
[-C--:B----4-:R-:W-:Y:S02]  /*ecf0*/  @!P3 LEA.HI.X R3, R18, R0.reuse, R190, 0x1, P0 ;  /* 0x000000001203b211 */ /* 0x090fe400000f0cbe */
[----:B------:R-:W-:-:S03]  /*ed00*/  @!P4 LEA.HI.X R21, R19, R0, R189, 0x1, P2 ;  /* 0x000000001315c211 */ /* 0x000fc600010f0cbd */
[----:B-----5:R3:W-:Y:S04]  /*ed10*/  @!P3 ST.E.128 desc[UR52][R2.64], R48 ;  /* 0x000000300200b985 */ /* 0x0207e8000c101d34 */
[----:B------:R3:W-:Y:S02]  /*ed20*/  @!P4 ST.E.128 desc[UR52][R20.64], R56 ;  /* 0x000000381400c985 */ /* 0x0007e4000c101d34 */
.L_x_7635:
[----:B------:R-:W-:Y:S05]  /*ed30*/  BSYNC B1 ;  /* 0x0000000000017941 */ /* 0x000fea0003800000 */
.L_x_7634:
[----:B----4-:R4:W0:Y:S01]  /*ed40*/  SHFL.IDX PT, R0, R25, 0x2, 0x181f ;  /* 0x00581f0019007f89 */ /* 0x01082200000e0000 */
        /* <DEDUP_REMOVED lines=12> */
.L_x_7637:
[----:B------:R-:W-:Y:S05]  /*ee10*/  BSYNC B1 ;  /* 0x0000000000017941 */ /* 0x000fea0003800000 */
.L_x_7636:
[----:B0-----:R-:W-:Y:S01]  /*ee20*/  VIADD R0, R26, 0x60 ;  /* 0x000000601a007836 */ /* 0x001fe20000000000 */
[----:B-1--4-:R-:W0:Y:S04]  /*ee30*/  SHFL.IDX PT, R25, R25, 0x3, 0x181f ;  /* 0x00781f0019197f89 */ /* 0x012e2800000e0000 */
[----:B------:R-:W-:Y:S01]  /*ee40*/  ISETP.GE.AND P0, PT, R0, R45, PT ;  /* 0x0000002d0000720c */ /* 0x000fe20003f06270 */
[----:B------:R-:W1:-:S12]  /*ee50*/  SHFL.IDX PT, R24, R24, 0x3, 0x181f ;  /* 0x00781f0018187f89 */ /* 0x000e5800000e0000 */
[----:B------:R-:W-:Y:S05]  /*ee60*/  @P0 BRA `(.L_x_7638) ;  /* 0x0000000800800947 */ /* 0x000fea0003800000 */
[----:B------:R-:W-:Y:S02]  /*ee70*/  ULDC UR5, c[0x0][0xac8] ;  /* 0x0002b20000057ab9 */ /* 0x000fe40000000800 */
[----:B------:R-:W-:-:S13]  /*ee80*/  ISETP.GE.AND P1, PT, R18, UR5, PT ;  /* 0x0000000512007c0c */ /* 0x000fda000bf26270 */
[----:B-1-3--:R-:W-:-:S04]  /*ee90*/  @!P1 LEA R2, P0, R18, R24, 0x1 ;  /* 0x0000001812029211 */ /* 0x00afc800078008ff */
[----:B0-----:R-:W-:Y:S02]  /*eea0*/  @!P1 LEA.HI.X R3, R18, R25, R190, 0x1, P0 ;  /* 0x0000001912039211 */ /* 0x001fe400000f0cbe */
[----:B------:R-:W-:-:S03]  /*eeb0*/  ISETP.GE.AND P0, PT, R19, UR5, PT ;  /* 0x0000000513007c0c */ /* 0x000fc6000bf06270 */
[----:B-----5:R4:W-:Y:S10]  /*eec0*/  @!P1 ST.E.128 desc[UR52][R2.64], R4 ;  /* 0x0000000402009985 */ /* 0x0209f4000c101d34 */
[----:B------:R-:W-:Y:S05]  /*eed0*/  @P0 BRA `(.L_x_7638) ;  /* 0x0000000800640947 */ /* 0x000fea0003800000 */
[----:B----4-:R-:W-:-:S04]  /*eee0*/  LEA R2, P0, R19, R24, 0x1 ;  /* 0x0000001813027211 */ /* 0x010fc800078008ff */
[----:B------:R-:W-:-:S05]  /*eef0*/  LEA.HI.X R3, R19, R25, R189, 0x1, P0 ;  /* 0x0000001913037211 */ /* 0x000fca00000f0cbd */
[----:B------:R0:W-:Y:S01]  /*ef00*/  ST.E.128 desc[UR52][R2.64], R8 ;  /* 0x0000000802007985 */ /* 0x0001e2000c101d34 */
[----:B------:R-:W-:Y:S05]  /*ef10*/  BRA `(.L_x_7638) ;  /* 0x0000000800547947 */ /* 0x000fea0003800000 */
.L_x_7631:
[----:B------:R-:W0:Y:S01]  /*ef20*/  LDC R8, c[0x0][0xbe8] ;  /* 0x0002fa00ff087b82 */ /* 0x000e220000000800 */
[----:B------:R-:W-:Y:S01]  /*ef30*/  ISETP.GE.AND P0, PT, R191, 0x80, PT ;  /* 0x00000080bf00780c */ /* 0x000fe20003f06270 */
[----:B------:R-:W-:Y:S01]  /*ef40*/  USHF.R.S32.HI UR8, URZ, 0x1f, UR38 ;  /* 0x0000001f3f087899 */ /* 0x000fe20008011426 */
[----:B------:R-:W-:Y:S01]  /*ef50*/  BSSY B1, `(.L_x_7639) ;  /* 0x000002f000017945 */ /* 0x000fe20003800000 */
[----:B------:R-:W-:Y:S01]  /*ef60*/  USHF.R.S32.HI UR9, URZ, 0x1f, UR44 ;  /* 0x0000001f3f097899 */ /* 0x000fe2000801142c */
[----:B------:R-:W-:Y:S01]  /*ef70*/  IMAD R6, R22, 0x20, R184 ;  /* 0x0000002016067824 */ /* 0x000fe200078e02b8 */
        /* <DEDUP_REMOVED lines=14> */
[----:B------:R-:W-:Y:S01]  /*f060*/  IMAD.MOV.U32 R2, RZ, RZ, R4 ;  /* 0x000000ffff027224 */ /* 0x000fe200078e0004 */
[----:B------:R-:W-:Y:S02]  /*f070*/  UIMAD UR5, UR8, UR10, URZ ;  /* 0x0000000a080572a4 */ /* 0x000fe4000f8e023f */
[----:B------:R-:W-:Y:S02]  /*f080*/  UIMAD.WIDE.U32 UR6, UR38, UR10, URZ ;  /* 0x0000000a260672a5 */ /* 0x000fe4000f8e003f */
[----:B------:R-:W-:-:S03]  /*f090*/  UIMAD UR5, UR38, UR11, UR5 ;  /* 0x0000000b260572a4 */ /* 0x000fc6000f8e0205 */
[----:B------:R-:W-:Y:S01]  /*f0a0*/  ULDC.64 UR10, c[0x0][0xb98] ;  /* 0x0002e600000a7ab9 */ /* 0x000fe20000000a00 */
[----:B------:R-:W-:Y:S02]  /*f0b0*/  UIADD3 UR7, UR7, UR5, URZ ;  /* 0x0000000507077290 */ /* 0x000fe4000fffe03f */
[----:B------:R-:W2:Y:S01]  /*f0c0*/  @P0 LDC R5, c[0x0][0xbec] ;  /* 0x0002fb00ff050b82 */ /* 0x000ea20000000800 */
[----:B------:R-:W-:Y:S02]  /*f0d0*/  UIMAD UR5, UR9, UR10, URZ ;  /* 0x0000000a090572a4 */ /* 0x000fe4000f8e023f */
[----:B------:R-:W-:Y:S02]  /*f0e0*/  UIMAD.WIDE.U32 UR6, UR44, UR10, UR6 ;  /* 0x0000000a2c0672a5 */ /* 0x000fe4000f8e0006 */
[----:B------:R-:W-:-:S03]  /*f0f0*/  UIMAD UR5, UR44, UR11, UR5 ;  /* 0x0000000b2c0572a4 */ /* 0x000fc6000f8e0205 */
[----:B------:R-:W3:Y:S01]  /*f100*/  @P0 LDC R7, c[0x0][0xbf0] ;  /* 0x0002fc00ff070b82 */ /* 0x000ee20000000800 */
        /* <DEDUP_REMOVED lines=19> */
.L_x_7640:
[----:B------:R-:W-:Y:S05]  /*f240*/  BSYNC B1 ;  /* 0x0000000000017941 */ /* 0x000fea0003800000 */
.L_x_7639:
[----:B------:R-:W-:Y:S01]  /*f250*/  ULDC.64 UR10, c[0x0][0xae8] ;  /* 0x0002ba00000a7ab9 */ /* 0x000fe20000000a00 */
[----:B------:R-:W-:Y:S01]  /*f260*/  VIADD R6, R6, UR37 ;  /* 0x0000002506067c36 */ /* 0x000fe20008000000 */
[----:B------:R-:W-:Y:S01]  /*f270*/  UIMAD UR5, UR8, UR10, URZ ;  /* 0x0000000a080572a4 */ /* 0x000fe2000f8e023f */
[----:B------:R-:W-:Y:S01]  /*f280*/  BSSY B1, `(.L_x_7641) ;  /* 0x0000034000017945 */ /* 0x000fe20003800000 */
[----:B------:R-:W-:Y:S01]  /*f290*/  UIMAD.WIDE.U32 UR6, UR38, UR10, URZ ;  /* 0x0000000a260672a5 */ /* 0x000fe2000f8e003f */
[----:B0-----:R-:W-:Y:S01]  /*f2a0*/  @P1 IMAD.HI.U32 R0, R6, R9, RZ ;  /* 0x0000000906001227 */ /* 0x001fe200078e00ff */
[----:B------:R-:W-:-:S03]  /*f2b0*/  UIMAD UR5, UR38, UR11, UR5 ;  /* 0x0000000b260572a4 */ /* 0x000fc6000f8e0205 */
[----:B------:R-:W-:Y:S01]  /*f2c0*/  ULDC.64 UR10, c[0x0][0xaf0] ;  /* 0x0002bc00000a7ab9 */ /* 0x000fe20000000a00 */
[----:B------:R-:W-:Y:S01]  /*f2d0*/  UIADD3 UR7, UR7, UR5, URZ ;  /* 0x0000000507077290 */ /* 0x000fe2000fffe03f */
[----:B--2---:R-:W-:Y:S01]  /*f2e0*/  IMAD.MOV.U32 R5, RZ, RZ, R6 ;  /* 0x000000ffff057224 */ /* 0x004fe200078e0006 */
[----:B------:R-:W-:Y:S01]  /*f2f0*/  UIMAD UR5, UR9, UR10, URZ ;  /* 0x0000000a090572a4 */ /* 0x000fe2000f8e023f */
[----:B-1----:R-:W-:Y:S01]  /*f300*/  @P1 SHF.R.U32.HI R5, RZ, R11, R0 ;  /* 0x0000000bff051219 */ /* 0x002fe20000011600 */
[----:B------:R-:W-:Y:S02]  /*f310*/  UIMAD.WIDE.U32 UR6, UR44, UR10, UR6 ;  /* 0x0000000a2c0672a5 */ /* 0x000fe4000f8e0006 */
[----:B------:R-:W-:Y:S01]  /*f320*/  UIMAD UR5, UR44, UR11, UR5 ;  /* 0x0000000b2c0572a4 */ /* 0x000fe2000f8e0205 */
[--C-:B------:R-:W-:Y:S01]  /*f330*/  SHF.R.S32.HI R0, RZ, 0x1f, R5.reuse ;  /* 0x0000001fff007819 */ /* 0x100fe20000011405 */
[----:B------:R-:W-:Y:S01]  /*f340*/  IMAD.MOV R7, RZ, RZ, -R5 ;  /* 0x000000ffff077224 */ /* 0x000fe200078e0a05 */
[----:B------:R-:W-:Y:S01]  /*f350*/  ULDC.64 UR8, c[0x0][0xae0] ;  /* 0x0002b80000087ab9 */ /* 0x000fe20000000a00 */
[----:B------:R-:W-:-:S02]  /*f360*/  UIADD3 UR5, UR7, UR5, URZ ;  /* 0x0000000507057290 */ /* 0x000fc4000fffe03f */
[----:B------:R-:W-:Y:S02]  /*f370*/  IMAD.U32 R3, RZ, RZ, UR7 ;  /* 0x00000007ff037e24 */ /* 0x000fe4000f8e00ff */
[----:B------:R-:W-:Y:S02]  /*f380*/  IMAD R0, R0, UR8, RZ ;  /* 0x0000000800007c24 */ /* 0x000fe4000f8e02ff */
[----:B------:R-:W-:Y:S02]  /*f390*/  IMAD R7, R8, R7, R6 ;  /* 0x0000000708077224 */ /* 0x000fe400078e0206 */
        /* <DEDUP_REMOVED lines=27> */
[----:B------:R-:W-:-:S11]  /*f550*/  ISETP.GE.AND P5, PT, R19, UR5, PT ;  /* 0x0000000513007c0c */ /* 0x000fd6000bfa6270 */
[CC--:B-1----:R-:W-:Y:S02]  /*f560*/  @!P4 LEA R10, P2, R18.reuse, R2.reuse, 0x1 ;  /* 0x00000002120ac211 */ /* 0x0c2fe400078408ff */
[C---:B------:R-:W-:Y:S02]  /*f570*/  @!P5 LEA R2, P3, R19.reuse, R2, 0x1 ;  /* 0x000000021302d211 */ /* 0x040fe400078608ff */
[-C--:B--2---:R-:W-:Y:S02]  /*f580*/  @!P4 LEA.HI.X R11, R18, R0.reuse, R190, 0x1, P2 ;  /* 0x00000000120bc211 */ /* 0x084fe400010f0cbe */
[----:B------:R-:W-:-:S03]  /*f590*/  @!P5 LEA.HI.X R3, R19, R0, R189, 0x1, P3 ;  /* 0x000000001303d211 */ /* 0x000fc600018f0cbd */
[----:B------:R3:W-:Y:S04]  /*f5a0*/  @!P4 ST.E.128 desc[UR52][R10.64], RZ ;  /* 0x000000ff0a00c985 */ /* 0x0007e8000c101d34 */
[----:B------:R3:W-:Y:S02]  /*f5b0*/  @!P5 ST.E.128 desc[UR52][R2.64], RZ ;  /* 0x000000ff0200d985 */ /* 0x0007e4000c101d34 */
.L_x_7642:
[----:B------:R-:W-:Y:S05]  /*f5c0*/  BSYNC B1 ;  /* 0x0000000000017941 */ /* 0x000fea0003800000 */
.L_x_7641:
[----:B--2---:R2:W4:Y:S01]  /*f5d0*/  SHFL.IDX PT, R0, R5, 0x1, 0x181f ;  /* 0x00381f0005007f89 */ /* 0x00452200000e0000 */
[----:B------:R-:W-:Y:S03]  /*f5e0*/  BSSY B1, `(.L_x_7643) ;  /* 0x000000c000017945 */ /* 0x000fe60003800000 */
[----:B-1-3--:R2:W1:Y:S01]  /*f5f0*/  SHFL.IDX PT, R2, R4, 0x1, 0x181f ;  /* 0x00381f0004027f89 */ /* 0x00a46200000e0000 */
[----:B------:R-:W-:Y:S05]  /*f600*/  @P1 BRA `(.L_x_7644) ;  /* 0x0000000000241947 */ /* 0x000fea0003800000 */
[----:B------:R-:W-:Y:S02]  /*f610*/  ULDC UR5, c[0x0][0xac8] ;  /* 0x0002b20000057ab9 */ /* 0x000fe40000000800 */
[----:B------:R-:W-:Y:S02]  /*f620*/  ISETP.GE.AND P3, PT, R18, UR5, PT ;  /* 0x0000000512007c0c */ /* 0x000fe4000bf66270 */
[----:B------:R-:W-:-:S11]  /*f630*/  ISETP.GE.AND P4, PT, R19, UR5, PT ;  /* 0x0000000513007c0c */ /* 0x000fd6000bf86270 */
[CC--:B-1----:R-:W-:Y:S02]  /*f640*/  @!P3 LEA R10, P1, R18.reuse, R2.reuse, 0x1 ;  /* 0x00000002120ab211 */ /* 0x0c2fe400078208ff */
[C---:B------:R-:W-:Y:S02]  /*f650*/  @!P4 LEA R2, P2, R19.reuse, R2, 0x1 ;  /* 0x000000021302c211 */ /* 0x040fe400078408ff */
[-C--:B----4-:R-:W-:Y:S02]  /*f660*/  @!P3 LEA.HI.X R11, R18, R0.reuse, R190, 0x1, P1 ;  /* 0x00000000120bb211 */ /* 0x090fe400008f0cbe */
[----:B------:R-:W-:-:S03]  /*f670*/  @!P4 LEA.HI.X R3, R19, R0, R189, 0x1, P2 ;  /* 0x000000001303c211 */ /* 0x000fc600010f0cbd */
[----:B------:R3:W-:Y:S04]  /*f680*/  @!P3 ST.E.128 desc[UR52][R10.64], RZ ;  /* 0x000000ff0a00b985 */ /* 0x0007e8000c101d34 */
[----:B------:R3:W-:Y:S02]  /*f690*/  @!P4 ST.E.128 desc[UR52][R2.64], RZ ;  /* 0x000000ff0200c985 */ /* 0x0007e4000c101d34 */
.L_x_7644:
[----:B------:R-:W-:Y:S05]  /*f6a0*/  BSYNC B1 ;  /* 0x0000000000017941 */ /* 0x000fea0003800000 */
.L_x_7643:
[----:B----4-:R4:W0:Y:S01]  /*f6b0*/  SHFL.IDX PT, R0, R5, 0x2, 0x181f ;  /* 0x00581f0005007f89 */ /* 0x01082200000e0000 */
        /* <DEDUP_REMOVED lines=8> */
[-C--:B0-----:R-:W-:Y:S02]  /*f740*/  @!P2 LEA.HI.X R11, R18, R0.reuse, R190, 0x1, P0 ;  /* 0x00000000120ba211 */ /* 0x081fe400000f0cbe */
[----:B------:R-:W-:-:S03]  /*f750*/  @!P3 LEA.HI.X R3, R19, R0, R189, 0x1, P1 ;  /* 0x000000001303b211 */ /* 0x000fc600008f0cbd */
[----:B------:R3:W-:Y:S04]  /*f760*/  @!P2 ST.E.128 desc[UR52][R10.64], RZ ;  /* 0x000000ff0a00a985 */ /* 0x0007e8000c101d34 */
[----:B------:R3:W-:Y:S02]  /*f770*/  @!P3 ST.E.128 desc[UR52][R2.64], RZ ;  /* 0x000000ff0200b985 */ /* 0x0007e4000c101d34 */
.L_x_7646:
[----:B------:R-:W-:Y:S05]  /*f780*/  BSYNC B1 ;  /* 0x0000000000017941 */ /* 0x000fea0003800000 */
.L_x_7645:
[----:B---3--:R-:W-:Y:S01]  /*f790*/  VIADD R3, R6, 0x60 ;  /* 0x0000006006037836 */ /* 0x008fe20000000000 */
[----:B0-----:R0:W3:Y:S04]  /*f7a0*/  SHFL.IDX PT, R0, R5, 0x3, 0x181f ;  /* 0x00781f0005007f89 */ /* 0x0010e800000e0000 */
[----:B------:R-:W-:Y:S01]  /*f7b0*/  ISETP.GE.AND P0, PT, R3, R9, PT ;  /* 0x000000090300720c */ /* 0x000fe20003f06270 */
[----:B-1----:R0:W1:-:S12]  /*f7c0*/  SHFL.IDX PT, R2, R4, 0x3, 0x181f ;  /* 0x00781f0004027f89 */ /* 0x00205800000e0000 */
[----:B0-----:R-:W-:Y:S05]  /*f7d0*/  @P0 BRA `(.L_x_7638) ;  /* 0x0000000000240947 */ /* 0x001fea0003800000 */
[----:B------:R-:W-:Y:S02]  /*f7e0*/  ULDC UR5, c[0x0][0xac8] ;  /* 0x0002b20000057ab9 */ /* 0x000fe40000000800 */
[----:B------:R-:W-:Y:S02]  /*f7f0*/  ISETP.GE.AND P2, PT, R18, UR5, PT ;  /* 0x0000000512007c0c */ /* 0x000fe4000bf46270 */
[----:B------:R-:W-:-:S11]  /*f800*/  ISETP.GE.AND P3, PT, R19, UR5, PT ;  /* 0x0000000513007c0c */ /* 0x000fd6000bf66270 */
[CC--:B-12-4-:R-:W-:Y:S02]  /*f810*/  @!P2 LEA R4, P0, R18.reuse, R2.reuse, 0x1 ;  /* 0x000000021204a211 */ /* 0x0d6fe400078008ff */
[C---:B------:R-:W-:Y:S02]  /*f820*/  @!P3 LEA R2, P1, R19.reuse, R2, 0x1 ;  /* 0x000000021302b211 */ /* 0x040fe400078208ff */
[-C--:B---3--:R-:W-:Y:S02]  /*f830*/  @!P2 LEA.HI.X R5, R18, R0.reuse, R190, 0x1, P0 ;  /* 0x000000001205a211 */ /* 0x088fe400000f0cbe */
[----:B------:R-:W-:-:S03]  /*f840*/  @!P3 LEA.HI.X R3, R19, R0, R189, 0x1, P1 ;  /* 0x000000001303b211 */ /* 0x000fc600008f0cbd */
[----:B------:R0:W-:Y:S04]  /*f850*/  @!P2 ST.E.128 desc[UR52][R4.64], RZ ;  /* 0x000000ff0400a985 */ /* 0x0001e8000c101d34 */
[----:B------:R0:W-:Y:S02]  /*f860*/  @!P3 ST.E.128 desc[UR52][R2.64], RZ ;  /* 0x000000ff0200b985 */ /* 0x0001e4000c101d34 */
.L_x_7638:
[----:B------:R-:W-:Y:S05]  /*f870*/  BSYNC B0 ;  /* 0x0000000000007941 */ /* 0x000fea0003800000 */
.L_x_7630:
[----:B------:R-:W-:Y:S02]  /*f880*/  ULDC UR5, c[0x0][0xc38] ;  /* 0x00030e0000057ab9 */ /* 0x000fe40000000800 */
[----:B------:R-:W-:-:S06]  /*f890*/  UISETP.GE.AND UP0, UPT, UR4, UR5, UPT ;  /* 0x000000050400728c */ /* 0x000fcc000bf06270 */
[----:B------:R-:W-:-:S13]  /*f8a0*/  PLOP3.LUT P0, PT, PT, PT, UP0, 0x80, 0x0 ;  /* 0x000000000000781c */ /* 0x000fda0003f0f008 */
[----:B------:R-:W-:Y:S05]  /*f8b0*/  @!P0 BRA `(.L_x_7647) ;  /* 0xffffff1400008947 */ /* 0x000fea000383ffff */
[----:B------:R-:W-:Y:S05]  /*f8c0*/  EXIT ;  /* 0x000000000000794d */ /* 0x000fea0003800000 */
.L_x_7541:
[----:B------:R-:W-:-:S08]  /*f8d0*/  NOP ;  /* 0x0000000000007918 */ /* 0x000fd00000000000 */
[----:B------:R-:W0:-:S00]  /*f8e0*/  USETMAXREG.DEALLOC.CTAPOOL 0x28 ;  /* 0x00000028000079c8 */ /* 0x000e0000080e0500 */
[----:B0-----:R-:W-:-:S06]  /*f8f0*/  LOP3.LUT R0, R0, 0x3, RZ, 0xc0, !PT ;  /* 0x0000000300007812 */ /* 0x001fcc00078ec0ff */
[----:B------:R-:W0:Y:S01]  /*f900*/  S2UR UR10, SR_CTAID.X ;  /* 0x00000000000a79c3 */ /* 0x000e220000002500 */
[----:B------:R-:W-:Y:S01]  /*f910*/  LOP3.LUT R19, R19, 0xfffffeff, RZ, 0xc0, !PT ;  /* 0xfffffeff13137812 */ /* 0x000fe200078ec0ff */
[----:B------:R-:W-:Y:S01]  /*f920*/  IMAD.MOV.U32 R23, RZ, RZ, RZ ;  /* 0x000000ffff177224 */ /* 0x000fe200078e00ff */
[----:B------:R1:W2:Y:S01]  /*f930*/  SHFL.IDX PT, R2, R0, RZ, 0x1f ;  /* 0x00001fff00027589 */ /* 0x0002a200000e0000 */
[----:B------:R-:W-:Y:S02]  /*f940*/  IMAD.MOV.U32 R26, RZ, RZ, 0x1 ;  /* 0x00000001ff1a7424 */ /* 0x000fe400078e00ff */
[----:B------:R-:W-:Y:S02]  /*f950*/  IMAD.MOV.U32 R36, RZ, RZ, RZ ;  /* 0x000000ffff247224 */ /* 0x000fe400078e00ff */
[----:B-1----:R-:W0:Y:S01]  /*f960*/  LDC R0, c[0x0][0xc38] ;  /* 0x00030e00ff007b82 */ /* 0x002e220000000800 */
[----:B--2---:R-:W-:-:S13]  /*f970*/  ISETP.NE.AND P0, PT, R2, RZ, PT ;  /* 0x000000ff0200720c */ /* 0x004fda0003f05270 */
[----:B------:R-:W-:Y:S01]  /*f980*/  @P0 LOP3.LUT R19, R19, 0x100, RZ, 0xfc, !PT ;  /* 0x0000010013130812 */ /* 0x000fe200078efcff */
[----:B------:R-:W-:Y:S06]  /*f990*/  @P0 BAR.ARV 0x4, 0x180 ;  /* 0x0106000000000b1d */ /* 0x000fec0000002000 */
[----:B0-----:R-:W-:-:S13]  /*f9a0*/  ISETP.LE.AND P0, PT, R0, UR10, PT ;  /* 0x0000000a00007c0c */ /* 0x001fda000bf03270 */
[----:B------:R-:W-:Y:S05]  /*f9b0*/  @P0 BRA `(.L_x_7648) ;  /* 0x0000004000640947 */ /* 0x000fea0003800000 */
[----:B------:R-:W0:Y:S01]  /*f9c0*/  S2R R5, SR_TID.X ;  /* 0x0000000000057919 */ /* 0x000e220000002100 */
[----:B------:R-:W-:Y:S01]  /*f9d0*/  ULDC.64 UR6, c[0x0][0x2f0] ;  /* 0x0000bc0000067ab9 */ /* 0x000fe20000000a00 */
[----:B------:R-:W-:Y:S01]  /*f9e0*/  ULDC UR9, c[0x0][0x2b8] ;  /* 0x0000ae0000097ab9 */ /* 0x000fe20000000800 */
[----:B------:R-:W-:Y:S01]  /*f9f0*/  LOP3.LUT R19, R19, 0xfffffffe, RZ, 0xc0, !PT ;  /* 0xfffffffe13137812 */ /* 0x000fe200078ec0ff */
[----:B------:R-:W1:Y:S01]  /*fa00*/  S2UR UR8, SR_CgaCtaId ;  /* 0x00000000000879c3 */ /* 0x000e620000008800 */
[----:B------:R-:W-:Y:S01]  /*fa10*/  ULDC.64 UR4, c[0x0][0x418] ;  /* 0x0001060000047ab9 */ /* 0x000fe20000000a00 */
[----:B------:R-:W-:Y:S01]  /*fa20*/  ULDC UR39, c[0x0][0x288] ;  /* 0x0000a20000277ab9 */ /* 0x000fe20000000800 */
[----:B------:R-:W-:Y:S01]  /*fa30*/  UISETP.NE.U32.AND UP0, UPT, UR4, URZ, UPT ;  /* 0x0000003f0400728c */ /* 0x000fe2000bf05070 */
[----:B------:R-:W-:Y:S01]  /*fa40*/  IMAD.U32 R34, RZ, RZ, UR10 ;  /* 0x0000000aff227e24 */ /* 0x000fe2000f8e00ff */
[----:B------:R-:W-:Y:S01]  /*fa50*/  ULDC UR38, c[0x0][0x448] ;  /* 0x0001120000267ab9 */ /* 0x000fe20000000800 */
[----:B------:R-:W-:Y:S01]  /*fa60*/  ULDC UR4, c[0x0][0x424] ;  /* 0x0001090000047ab9 */ /* 0x000fe20000000800 */
[----:B------:R-:W-:Y:S01]  /*fa70*/  UISETP.NE.AND.EX UP0, UPT, UR5, URZ, UPT, UP0 ;  /* 0x0000003f0500728c */ /* 0x000fe2000bf05300 */
[----:B------:R-:W-:Y:S01]  /*fa80*/  IMAD.MOV.U32 R26, RZ, RZ, 0x1 ;  /* 0x00000001ff1a7424 */ /* 0x000fe200078e00ff */
[----:B------:R-:W-:Y:S01]  /*fa90*/  UIMAD UR38, UR38, UR39, URZ ;  /* 0x00000027262672a4 */ /* 0x000fe2000f8e023f */
[----:B------:R-:W-:Y:S01]  /*faa0*/  IMAD.MOV.U32 R36, RZ, RZ, RZ ;  /* 0x000000ffff247224 */ /* 0x000fe200078e00ff */
[----:B------:R-:W-:Y:S01]  /*fab0*/  USEL UR4, UR4, 0x1, UP0 ;  /* 0x0000000104047887 */ /* 0x000fe20008000000 */
[----:B------:R-:W-:Y:S01]  /*fac0*/  IMAD.MOV.U32 R23, RZ, RZ, RZ ;  /* 0x000000ffff177224 */ /* 0x000fe200078e00ff */
[----:B------:R-:W-:Y:S01]  /*fad0*/  UMOV UR5, 0x400 ;  /* 0x0000040000057882 */ /* 0x000fe20000000000 */
[----:B------:R-:W-:-:S02]  /*fae0*/  ULOP3.LUT UR46, UR36, 0x2, URZ, 0xfc, !UPT ;  /* 0x00000002242e7892 */ /* 0x000fc4000f8efc3f */
[----:B------:R-:W-:Y:S01]  /*faf0*/  UIMAD UR37, UR4, UR6, URZ ;  /* 0x00000006042572a4 */ /* 0x000fe2000f8e023f */
[----:B------:R-:W-:-:S03]  /*fb00*/  ULDC UR48, c[0x0][0xc] ;  /* 0x0000030000307ab9 */ /* 0x000fc60000000800 */
[----:B------:R-:W-:Y:S02]  /*fb10*/  UIADD3 UR4, UR37, 0x7f, URZ ;  /* 0x0000007f25047890 */ /* 0x000fe4000fffe03f */
[----:B------:R-:W-:Y:S02]  /*fb20*/  UIADD3 UR47, UR37, 0x1, -UR39 ;  /* 0x00000001252f7890 */ /* 0x000fe4000fffe827 */
[----:B-1----:R-:W-:Y:S02]  /*fb30*/  ULEA UR8, UR8, UR5, 0x18 ;  /* 0x0000000508087291 */ /* 0x002fe4000f8ec03f */
[----:B------:R-:W-:Y:S01]  /*fb40*/  USHF.R.S32.HI UR5, URZ, 0x1f, UR4 ;  /* 0x0000001f3f057899 */ /* 0x000fe20008011404 */
[C---:B0-----:R-:W-:Y:S01]  /*fb50*/  IMAD.SHL.U32 R30, R5.reuse, 0x8, RZ ;  /* 0x00000008051e7824 */ /* 0x041fe200078e00ff */
[----:B------:R-:W-:Y:S02]  /*fb60*/  LOP3.LUT R4, R5, 0x7f, RZ, 0xc0, !PT ;  /* 0x0000007f05047812 */ /* 0x000fe400078ec0ff */
[----:B------:R-:W-:Y:S01]  /*fb70*/  IMAD.U32 R16, RZ, RZ, UR8 ;  /* 0x00000008ff107e24 */ /* 0x000fe2000f8e00ff */
[----:B------:R-:W-:Y:S01]  /*fb80*/  ULEA.HI UR5, UR5, UR4, URZ, 0x7 ;  /* 0x0000000405057291 */ /* 0x000fe2000f8f383f */
[C---:B------:R-:W-:Y:S01]  /*fb90*/  LOP3.LUT R0, R30.reuse, 0x1f8, RZ, 0xc0, !PT ;  /* 0x000001f81e007812 */ /* 0x040fe200078ec0ff */
[----:B------:R-:W-:Y:S01]  /*fba0*/  UIADD3 UR39, UR37, -UR39, URZ ;  /* 0x8000002725277290 */ /* 0x000fe2000fffe03f */
[----:B------:R-:W-:Y:S01]  /*fbb0*/  LOP3.LUT R35, R30, 0x38, RZ, 0xc0, !PT ;  /* 0x000000381e237812 */ /* 0x000fe200078ec0ff */
[----:B------:R-:W-:Y:S01]  /*fbc0*/  USHF.R.S32.HI UR40, URZ, 0x7, UR5 ;  /* 0x000000073f287899 */ /* 0x000fe20008011405 */
[----:B------:R-:W-:-:S02]  /*fbd0*/  LOP3.LUT R3, R0, 0x38, R5, 0x78, !PT ;  /* 0x0000003800037812 */ /* 0x000fc400078e7805 */
[----:B------:R-:W-:Y:S02]  /*fbe0*/  LOP3.LUT R0, R35, 0x40, RZ, 0xfc, !PT ;  /* 0x0000004023007812 */ /* 0x000fe400078efcff */
[----:B------:R-:W-:Y:S02]  /*fbf0*/  LOP3.LUT R30, R3, 0x200, R30, 0xf8, !PT ;  /* 0x00000200031e7812 */ /* 0x000fe400078ef81e */
[C---:B------:R-:W-:Y:S02]  /*fc00*/  ISETP.GE.AND P2, PT, R0.reuse, UR7, PT ;  /* 0x0000000700007c0c */ /* 0x040fe4000bf46270 */
[----:B------:R-:W-:Y:S01]  /*fc10*/  ISETP.GE.AND P1, PT, R0, UR9, PT ;  /* 0x0000000900007c0c */ /* 0x000fe2000bf26270 */
[----:B------:R-:W-:Y:S01]  /*fc20*/  IMAD R33, R30, 0x2, R16 ;  /* 0x000000021e217824 */ /* 0x000fe200078e0210 */
[----:B------:R-:W-:Y:S01]  /*fc30*/  ISETP.GE.AND P0, PT, R0, UR7, PT ;  /* 0x0000000700007c0c */ /* 0x000fe2000bf06270 */
[----:B------:R-:W-:Y:S01]  /*fc40*/  IMAD.SHL.U32 R0, R5, 0x10, RZ ;  /* 0x0000001005007824 */ /* 0x000fe200078e00ff */
[----:B------:R-:W-:-:S04]  /*fc50*/  SHF.R.U32.HI R37, RZ, 0x3, R4 ;  /* 0x00000003ff257819 */ /* 0x000fc80000011604 */
[----:B------:R-:W-:-:S03]  /*fc60*/  LOP3.LUT R2, R0, 0x70, RZ, 0xc0, !PT ;  /* 0x0000007000027812 */ /* 0x000fc600078ec0ff */
[----:B------:R-:W-:Y:S02]  /*fc70*/  @P2 LOP3.LUT R19, R19, 0x1, RZ, 0xfc, !PT ;  /* 0x0000000113132812 */ /* 0x000fe400078efcff */
[----:B------:R-:W-:Y:S02]  /*fc80*/  LOP3.LUT R0, R37, R2, RZ, 0xfc, !PT ;  /* 0x0000000225007212 */ /* 0x000fe400078efcff */
        /* <DEDUP_REMOVED lines=9> */
[----:B------:R-:W-:Y:S02]  /*fd20*/  @P0 LOP3.LUT R19, R19, 0x8, RZ, 0xfc, !PT ;  /* 0x0000000813130812 */ /* 0x000fe400078efcff */
[----:B------:R-:W-:Y:S02]  /*fd30*/  ISETP.GE.AND P0, PT, R35, UR9, PT ;  /* 0x0000000923007c0c */ /* 0x000fe4000bf06270 */
[----:B------:R-:W-:-:S11]  /*fd40*/  LOP3.LUT R19, R19, 0xffffff7f, RZ, 0xc0, !PT ;  /* 0xffffff7f13137812 */ /* 0x000fd600078ec0ff */
[----:B------:R-:W-:-:S07]  /*fd50*/  @P0 LOP3.LUT R19, R19, 0x80, RZ, 0xfc, !PT ;  /* 0x0000008013130812 */ /* 0x000fce00078efcff */
.L_x_7703:
        /* <DEDUP_REMOVED lines=22> */
.L_x_7649:
[----:B------:R-:W-:Y:S01]  /*fec0*/  ULDC UR8, c[0x0][0xc54] ;  /* 0x0003150000087ab9 */ /* 0x000fe20000000800 */
[----:B------:R-:W-:Y:S01]  /*fed0*/  UMOV UR6, UR7 ;  /* 0x0000000700067c82 */ /* 0x000fe20008000000 */
[----:B------:R-:W-:-:S11]  /*fee0*/  UISETP.NE.AND UP0, UPT, UR8, 0x1, UPT ;  /* 0x000000010800788c */ /* 0x000fd6000bf05270 */
[----:B------:R-:W-:Y:S02]  /*fef0*/  @UP0 ULDC.64 UR10, c[0x0][0xc58] ;  /* 0x00031600000a0ab9 */ /* 0x000fe40000000a00 */
[----:B------:R-:W-:-:S04]  /*ff00*/  UIMAD.WIDE.U32 UR4, UR7, UR10, URZ ;  /* 0x0000000a070472a5 */ /* 0x000fc8000f8e003f */
[----:B------:R-:W-:-:S04]  /*ff10*/  @UP0 USHF.R.U32.HI UR6, URZ, UR11, UR5 ;  /* 0x0000000b3f060299 */ /* 0x000fc80008011605 */
[----:B------:R-:W-:-:S12]  /*ff20*/  UIMAD UR4, UR6, UR8, URZ ;  /* 0x00000008060472a4 */ /* 0x000fd8000f8e023f */
.L_x_7650:
        /* <DEDUP_REMOVED lines=48> */
.L_x_7652:
[----:B------:R-:W-:-:S11]  /*10230*/  UISETP.NE.AND UP1, UPT, UR5, 0x1, UPT ;  /* 0x000000010500788c */ /* 0x000fd6000bf25270 */
[----:B------:R-:W-:Y:S02]  /*10240*/  @UP1 ULDC.64 UR10, c[0x0][0x9e8] ;  /* 0x00027a00000a1ab9 */ /* 0x000fe40000000a00 */
[----:B------:R-:W-:-:S04]  /*10250*/  UIMAD.WIDE.U32 UR6, UR8, UR10, URZ ;  /* 0x0000000a080672a5 */ /* 0x000fc8000f8e003f */
[----:B------:R-:W-:-:S12]  /*10260*/  @UP1 USHF.R.U32.HI UR8, URZ, UR11, UR7 ;  /* 0x0000000b3f081299 */ /* 0x000fd80008011607 */
.L_x_7653:
[----:B------:R-:W-:-:S04]  /*10270*/  UIMAD UR8, UR8, UR5, UR5 ;  /* 0x00000005080872a4 */ /* 0x000fc8000f8e0205 */
[----:B------:R-:W-:-:S04]  /*10280*/  UISETP.LT.AND UP1, UPT, UR4, UR8, UPT ;  /* 0x000000080400728c */ /* 0x000fc8000bf21270 */
[----:B------:R-:W-:-:S12]  /*10290*/  USEL UR4, UR4, UR8, UP1 ;  /* 0x0000000804047287 */ /* 0x000fd80008800000 */
.L_x_7651:
        /* <DEDUP_REMOVED lines=27> */
.L_x_7655:
[----:B------:R-:W-:-:S11]  /*10450*/  UISETP.NE.AND UP0, UPT, UR5, 0x1, UPT ;  /* 0x000000010500788c */ /* 0x000fd6000bf05270 */
[----:B------:R-:W-:Y:S02]  /*10460*/  @UP0 ULDC.64 UR10, c[0x0][0x9e8] ;  /* 0x00027a00000a0ab9 */ /* 0x000fe40000000a00 */
[----:B------:R-:W-:-:S04]  /*10470*/  UIMAD.WIDE.U32 UR6, UR4, UR10, URZ ;  /* 0x0000000a040672a5 */ /* 0x000fc8000f8e003f */
[----:B------:R-:W-:-:S12]  /*10480*/  @UP0 USHF.R.U32.HI UR4, URZ, UR11, UR7 ;  /* 0x0000000b3f040299 */ /* 0x000fd80008011607 */
.L_x_7656:
[----:B------:R-:W-:-:S04]  /*10490*/  UIMAD UR4, UR4, UR5, URZ ;  /* 0x00000005040472a4 */ /* 0x000fc8000f8e023f */
[----:B------:R-:W-:-:S04]  /*104a0*/  UISETP.LT.AND UP0, UPT, UR8, UR4, UPT ;  /* 0x000000040800728c */ /* 0x000fc8000bf01270 */
[----:B------:R-:W-:-:S12]  /*104b0*/  USEL UR8, UR8, UR4, !UP0 ;  /* 0x0000000408087287 */ /* 0x000fd8000c000000 */
.L_x_7654:
        /* <DEDUP_REMOVED lines=26> */
.L_x_7658:
        /* <DEDUP_REMOVED lines=20> */
.L_x_7661:
[----:B------:R-:W-:Y:S05]  /*107a0*/  BSYNC B6 ;  /* 0x0000000000067941 */ /* 0x000fea0003800000 */
.L_x_7660:
        /* <DEDUP_REMOVED lines=20> */
.L_x_7664:
        /* <DEDUP_REMOVED lines=15> */
.L_x_7663:
[----:B------:R-:W-:Y:S05]  /*109e0*/  BSYNC B6 ;  /* 0x0000000000067941 */ /* 0x000fea0003800000 */
.L_x_7662:
        /* <DEDUP_REMOVED lines=15> */
.L_x_7719:
[----:B------:R-:W2:Y:S01]  /*10ae0*/  S2R R0, SR_TID.X ;  /* 0x0000000000007919 */ /* 0x000ea20000002100 */
[----:B------:R-:W-:Y:S01]  /*10af0*/  UIADD3 UR4, UR44, -0x1, URZ ;  /* 0xffffffff2c047890 */ /* 0x000fe2000fffe03f */
[----:B0-----:R-:W-:Y:S02]  /*10b00*/  ISETP.NE.AND P1, PT, R10, 0x1, PT ;  /* 0x000000010a00780c */ /* 0x001fe40003f25270 */
[----:B-----5:R-:W-:Y:S02]  /*10b10*/  SHF.R.S32.HI R31, RZ, 0x1f, R29 ;  /* 0x0000001fff1f7819 */ /* 0x020fe4000001141d */
[----:B------:R-:W-:Y:S01]  /*10b20*/  LOP3.LUT R19, R19, 0xffffffdf, RZ, 0xc0, !PT ;  /* 0xffffffdf13137812 */ /* 0x000fe200078ec0ff */
[----:B------:R-:W-:-:S04]  /*10b30*/  IMAD.U32 R6, RZ, RZ, UR4 ;  /* 0x00000004ff067e24 */ /* 0x000fc8000f8e00ff */
[----:B------:R-:W-:-:S04]  /*10b40*/  IMAD.SHL.U32 R6, R6, 0x80, RZ ;  /* 0x0000008006067824 */ /* 0x000fc800078e00ff */
[----:B-1----:R-:W0:Y:S01]  /*10b50*/  @P1 LDC R3, c[0x0][0x438] ;  /* 0x00010e00ff031b82 */ /* 0x002e220000000800 */
[----:B------:R-:W-:Y:S01]  /*10b60*/  @P1 LOP3.LUT R19, R19, 0x20, RZ, 0xfc, !PT ;  /* 0x0000002013131812 */ /* 0x000fe200078efcff */
[----:B--2---:R-:W-:-:S05]  /*10b70*/  IMAD.SHL.U32 R0, R0, 0x10, RZ ;  /* 0x0000001000007824 */ /* 0x004fca00078e00ff */
[----:B------:R-:W-:-:S04]  /*10b80*/  LOP3.LUT R0, R0, 0x70, RZ, 0xc0, !PT ;  /* 0x0000007000007812 */ /* 0x000fc800078ec0ff */
[----:B------:R-:W-:Y:S02]  /*10b90*/  LOP3.LUT R5, R6, R37, R0, 0xfe, !PT ;  /* 0x0000002506057212 */ /* 0x000fe400078efe00 */
[----:B------:R-:W1:Y:S02]  /*10ba0*/  @P1 LDC R0, c[0x0][0x434] ;  /* 0x00010d00ff001b82 */ /* 0x000e640000000800 */
[C---:B------:R-:W-:Y:S01]  /*10bb0*/  ISETP.GE.AND P0, PT, R5.reuse, UR37, PT ;  /* 0x0000002505007c0c */ /* 0x040fe2000bf06270 */
[----:B------:R-:W-:-:S04]  /*10bc0*/  IMAD.IADD R7, R5, 0x1, R32 ;  /* 0x0000000105077824 */ /* 0x000fc800078e0220 */
[----:B------:R-:W-:-:S08]  /*10bd0*/  IMAD.MOV.U32 R11, RZ, RZ, R7 ;  /* 0x000000ffff0b7224 */ /* 0x000fd000078e0007 */
[----:B------:R-:W2:Y:S08]  /*10be0*/  @!P0 LDC.64 R8, c[0x0][0x428] ;  /* 0x00010a00ff088b82 */ /* 0x000eb00000000a00 */
[----:B------:R-:W3:Y:S01]  /*10bf0*/  @!P0 LDC.64 R4, c[0x0][0x418] ;  /* 0x00010600ff048b82 */ /* 0x000ee20000000a00 */
[----:B-1----:R-:W-:-:S05]  /*10c00*/  @P1 IMAD.HI.U32 R0, R7, R0, RZ ;  /* 0x0000000007001227 */ /* 0x002fca00078e00ff */
[----:B0-----:R-:W-:-:S04]  /*10c10*/  @P1 SHF.R.U32.HI R11, RZ, R3, R0 ;  /* 0x00000003ff0b1219 */ /* 0x001fc80000011600 */
        /* <DEDUP_REMOVED lines=8> */
[----:B------:R-:W-:-:S06]  /*10ca0*/  IMAD.MOV.U32 R0, RZ, RZ, RZ ;  /* 0x000000ffff007224 */ /* 0x000fcc00078e00ff */
[----:B------:R0:W5:Y:S01]  /*10cb0*/  @!P0 LDG.E R0, desc[UR52][R4.64] ;  /* 0x0000003404008981 */ /* 0x000162000c1e1900 */
[----:B------:R-:W-:Y:S01]  /*10cc0*/  IMAD R3, RZ, RZ, -UR42 ;  /* 0x8000002aff037e24 */ /* 0x000fe2000f8e02ff */
[----:B------:R-:W-:Y:S01]  /*10cd0*/  LOP3.LUT R19, R19, 0xffffffef, RZ, 0xc0, !PT ;  /* 0xffffffef13137812 */ /* 0x000fe200078ec0ff */
[----:B------:R-:W-:Y:S02]  /*10ce0*/  IMAD.MOV R2, RZ, RZ, -R11 ;  /* 0x000000ffff027224 */ /* 0x000fe400078e0a0b */
[----:B------:R-:W-:Y:S02]  /*10cf0*/  IMAD R22, R22, R3, UR41 ;  /* 0x0000002916167e24 */ /* 0x000fe4000f8e0203 */
[----:B------:R-:W-:Y:S02]  /*10d00*/  IMAD.U32 R24, RZ, RZ, UR4 ;  /* 0x00000004ff187e24 */ /* 0x000fe4000f8e00ff */
[----:B0-----:R-:W-:Y:S01]  /*10d10*/  IMAD.U32 R4, RZ, RZ, UR46 ;  /* 0x0000002eff047e24 */ /* 0x001fe2000f8e00ff */
[----:B------:R-:W-:Y:S01]  /*10d20*/  SHF.R.S32.HI R28, RZ, 0x1f, R22 ;  /* 0x0000001fff1c7819 */ /* 0x000fe20000011416 */
[----:B------:R-:W-:-:S03]  /*10d30*/  IMAD R5, R10, R2, R7 ;  /* 0x000000020a057224 */ /* 0x000fc600078e0207 */
[----:B------:R-:W-:-:S13]  /*10d40*/  ISETP.NE.AND P2, PT, R4, 0x3, PT ;  /* 0x000000030400780c */ /* 0x000fda0003f45270 */
[----:B------:R-:W-:Y:S01]  /*10d50*/  @P2 LOP3.LUT R19, R19, 0x10, RZ, 0xfc, !PT ;  /* 0x0000001013132812 */ /* 0x000fe200078efcff */
[----:B------:R-:W-:Y:S06]  /*10d60*/  @!P2 BRA `(.L_x_7666) ;  /* 0x000000000004a947 */ /* 0x000fec0003800000 */
[----:B------:R-:W-:Y:S01]  /*10d70*/  BPT.TRAP 0x1 ;  /* 0x000000040000795c */ /* 0x000fe20000300000 */
.L_x_7666:
[----:B------:R-:W-:Y:S01]  /*10d80*/  SHF.R.S32.HI R8, RZ, 0x1f, R5 ;  /* 0x0000001fff087819 */ /* 0x000fe20000011405 */
[----:B------:R-:W-:Y:S01]  /*10d90*/  ULDC.64 UR4, c[0x0][0x328] ;  /* 0x0000ca0000047ab9 */ /* 0x000fe20000000a00 */
[----:B-----5:R-:W-:Y:S01]  /*10da0*/  SHF.R.S32.HI R4, RZ, 0x1f, R0 ;  /* 0x0000001fff047819 */ /* 0x020fe20000011400 */
[----:B------:R-:W-:Y:S02]  /*10db0*/  BSSY B0, `(.L_x_7667) ;  /* 0x0000016000007945 */ /* 0x000fe40003800000 */
        /* <DEDUP_REMOVED lines=15> */
[----:B------:R-:W-:Y:S02]  /*10eb0*/  IMAD.IADD R3, R3, 0x1, R7 ;  /* 0x0000000103037824 */ /* 0x000fe400078e0207 */
[----:B------:R-:W-:-:S03]  /*10ec0*/  IMAD R7, R23, 0x8, R16 ;  /* 0x0000000817077824 */ /* 0x000fc600078e0210 */
[----:B------:R-:W-:Y:S02]  /*10ed0*/  LEA.HI.X R18, R2, UR5, R3, 0x1, P0 ;  /* 0x0000000502127c11 */ /* 0x000fe400080f0c03 */
[----:B------:R-:W-:-:S04]  /*10ee0*/  SHF.L.U32 R2, R26, 0x1f, RZ ;  /* 0x0000001f1a027819 */ /* 0x000fc800000006ff */
[----:B------:R-:W0:Y:S02]  /*10ef0*/  SYNCS.PHASECHK.TRANS64.TRYWAIT P0, [R7+URZ+0x28840], R2 ;  /* 0x02884002070075a7 */ /* 0x000e24000800017f */
[----:B0-----:R-:W-:Y:S05]  /*10f00*/  @!P0 BRA `(.L_x_7668) ;  /* 0x0000003000f48947 */ /* 0x001fea0003800000 */
.L_x_7720:
[----:B------:R-:W-:Y:S05]  /*10f10*/  BSYNC B0 ;  /* 0x0000000000007941 */ /* 0x000fea0003800000 */
.L_x_7667:
[----:B------:R-:W-:Y:S01]  /*10f20*/  ULDC.64 UR4, c[0x0][0x300] ;  /* 0x0000c00000047ab9 */ /* 0x000fe20000000a00 */
[----:B------:R-:W-:Y:S01]  /*10f30*/  IADD3 R6, -R37, UR37, -R6 ;  /* 0x0000002525067c10 */ /* 0x000fe2000fffe906 */
[----:B------:R-:W-:Y:S01]  /*10f40*/  IMAD R8, R8, UR4, RZ ;  /* 0x0000000408087c24 */ /* 0x000fe2000f8e02ff */
[----:B------:R-:W-:Y:S01]  /*10f50*/  LOP3.LUT P3, RZ, R19, 0x2, RZ, 0xc0, !PT ;  /* 0x0000000213ff7812 */ /* 0x000fe2000786c0ff */
[----:B0-----:R-:W-:Y:S01]  /*10f60*/  IMAD.WIDE.U32 R2, R5, UR4, RZ ;  /* 0x0000000405027c25 */ /* 0x001fe2000f8e00ff */
[----:B------:R-:W-:-:S03]  /*10f70*/  LOP3.LUT P2, RZ, R19, 0x1, RZ, 0xc0, !PT ;  /* 0x0000000113ff7812 */ /* 0x000fc6000784c0ff */
        /* <DEDUP_REMOVED lines=28> */
[----:B------:R1:W-:Y:S01]  /*11140*/  @P0 LDGSTS.E.BYPASS.LTC128B.128 [R9+0x1c400], desc[UR52][R2.64+0x80], !P2 ;  /* 0x1c40008002090fae */ /* 0x0003e2000d101d74 */
[----:B------:R-:W-:-:S13]  /*11150*/  ISETP.GE.AND P0, PT, R6, 0x11, PT ;  /* 0x000000110600780c */ /* 0x000fda0003f06270 */
[----:B------:R-:W-:Y:S01]  /*11160*/  @P0 IMAD R25, R5, 0x2, R16 ;  /* 0x0000000205190824 */ /* 0x000fe200078e0210 */
[----:B0-----:R-:W-:-:S05]  /*11170*/  @P0 LEA R14, P1, R35, R14, 0x1 ;  /* 0x0000000e230e0211 */ /* 0x001fca00078208ff */
[----:B-1----:R-:W-:Y:S02]  /*11180*/  @P0 IMAD.MOV.U32 R2, RZ, RZ, R14 ;  /* 0x000000ffff020224 */ /* 0x002fe400078e000e */
[----:B------:R-:W-:Y:S01]  /*11190*/  @P0 IMAD.X R21, RZ, RZ, R8, P1 ;  /* 0x000000ffff150224 */ /* 0x000fe200008e0608 */
[----:B------:R-:W0:Y:S03]  /*111a0*/  SHFL.IDX PT, R14, R4, 0x2, 0x181f ;  /* 0x00581f00040e7f89 */ /* 0x000e2600000e0000 */
[----:B------:R-:W-:Y:S01]  /*111b0*/  @P0 IMAD.MOV.U32 R3, RZ, RZ, R21 ;  /* 0x000000ffff030224 */ /* 0x000fe200078e0015 */
[----:B------:R-:W1:Y:S04]  /*111c0*/  SHFL.IDX PT, R8, R0, 0x2, 0x181f ;  /* 0x00581f0000087f89 */ /* 0x000e6800000e0000 */
[----:B------:R-:W-:Y:S04]  /*111d0*/  @P0 LDGSTS.E.BYPASS.LTC128B.128 [R25+0x18c00], desc[UR52][R2.64], !P3 ;  /* 0x18c0000002190fae */ /* 0x000fe8000d901d74 */
[----:B------:R2:W-:Y:S01]  /*111e0*/  @P0 LDGSTS.E.BYPASS.LTC128B.128 [R25+0x1cc00], desc[UR52][R2.64+0x80], !P2 ;  /* 0x1cc0008002190fae */ /* 0x0005e2000d101d74 */
[----:B------:R-:W-:-:S13]  /*111f0*/  ISETP.GE.AND P0, PT, R6, 0x21, PT ;  /* 0x000000210600780c */ /* 0x000fda0003f06270 */
[----:B0-----:R-:W-:Y:S01]  /*11200*/  @P0 LEA R14, P1, R35, R14, 0x1 ;  /* 0x0000000e230e0211 */ /* 0x001fe200078208ff */
[----:B------:R-:W-:-:S04]  /*11210*/  @P0 IMAD R21, R5, 0x2, R16 ;  /* 0x0000000205150824 */ /* 0x000fc800078e0210 */
[----:B--2---:R-:W-:Y:S02]  /*11220*/  @P0 IMAD.MOV.U32 R2, RZ, RZ, R14 ;  /* 0x000000ffff020224 */ /* 0x004fe400078e000e */
[----:B-1----:R-:W-:Y:S01]  /*11230*/  @P0 IMAD.X R9, RZ, RZ, R8, P1 ;  /* 0x000000ffff090224 */ /* 0x002fe200008e0608 */
        /* <DEDUP_REMOVED lines=38> */
[----:B-1----:R-:W-:Y:S02]  /*114a0*/  @P0 IMAD.X R9, RZ, RZ, R8, P1 ;  /* 0x000000ffff090224 */ /* 0x002fe400008e0608 */
[----:B--2---:R-:W-:Y:S01]  /*114b0*/  @P0 IMAD.MOV.U32 R2, RZ, RZ, R14 ;  /* 0x000000ffff020224 */ /* 0x004fe200078e000e */
[----:B------:R0:W1:Y:S01]  /*114c0*/  SHFL.IDX PT, R8, R0, 0x7, 0x181f ;  /* 0x00f81f0000087f89 */ /* 0x00006200000e0000 */
[----:B------:R-:W-:-:S03]  /*114d0*/  @P0 IMAD.MOV.U32 R3, RZ, RZ, R9 ;  /* 0x000000ffff030224 */ /* 0x000fc600078e0009 */
[----:B------:R0:W2:Y:S04]  /*114e0*/  SHFL.IDX PT, R14, R4, 0x7, 0x181f ;  /* 0x00f81f00040e7f89 */ /* 0x0000a800000e0000 */
[----:B------:R0:W-:Y:S04]  /*114f0*/  @P0 LDGSTS.E.BYPASS.LTC128B.128 [R21+0x1b400], desc[UR52][R2.64], !P3 ;  /* 0x1b40000002150fae */ /* 0x0001e8000d901d74 */
[----:B------:R0:W-:Y:S02]  /*11500*/  @P0 LDGSTS.E.BYPASS.LTC128B.128 [R21+0x1f400], desc[UR52][R2.64+0x80], !P2 ;  /* 0x1f40008002150fae */ /* 0x0001e4000d101d74 */
.L_x_7738:
        /* <DEDUP_REMOVED lines=8> */
[----:B------:R0:W-:Y:S01]  /*11590*/  @P0 LDGSTS.E.BYPASS.LTC128B.128 [R5+0x1fc00], desc[UR52][R2.64+0x80], !P2 ;  /* 0x1fc0008002050fae */ /* 0x0001e2000d101d74 */
[----:B------:R-:W-:Y:S01]  /*115a0*/  PLOP3.LUT P0, PT, PT, PT, PT, 0x80, 0x0 ;  /* 0x000000000000781c */ /* 0x000fe20003f0f070 */
[----:B------:R-:W-:-:S12]  /*115b0*/  NOP ;  /* 0x0000000000007918 */ /* 0x000fd80000000000 */
.L_x_7670:
        /* <DEDUP_REMOVED lines=11> */
.L_x_7671:
        /* <DEDUP_REMOVED lines=23> */
.L_x_7673:
[----:B------:R-:W-:Y:S05]  /*117e0*/  BSYNC B6 ;  /* 0x0000000000067941 */ /* 0x000fea0003800000 */
.L_x_7672:
        /* <DEDUP_REMOVED lines=8> */
[----:B------:R-:W-:-:S03]  /*11870*/  @UP0 ULDC UR4, c[0x0][0x44c] ;  /* 0x0001130000040ab9 */ /* 0x000fc60000000800 */
[----:B------:R-:W-:-:S04]  /*11880*/  UIMAD UR6, UR6, UR8, URZ ;  /* 0x00000008060672a4 */ /* 0x000fc8000f8e023f */
[----:B------:R-:W-:Y:S02]  /*11890*/  UIMAD UR7, UR7, UR9, UR6 ;  /* 0x00000009070772a4 */ /* 0x000fe4000f8e0206 */
[----:B------:R-:W-:Y:S01]  /*118a0*/  USHF.R.S32.HI UR6, URZ, 0x1f, UR42 ;  /* 0x0000001f3f067899 */ /* 0x000fe2000801142a */
[----:B0-----:R-:W-:-:S05]  /*118b0*/  IMAD.SHL.U32 R2, R2, 0x10, RZ ;  /* 0x0000001002027824 */ /* 0x001fca00078e00ff */
[----:B------:R-:W-:-:S04]  /*118c0*/  LOP3.LUT R2, R2, 0x70, RZ, 0xc0, !PT ;  /* 0x0000007002027812 */ /* 0x000fc800078ec0ff */
[----:B------:R-:W-:-:S05]  /*118d0*/  LOP3.LUT R2, R37, R2, RZ, 0xfc, !PT ;  /* 0x0000000225027212 */ /* 0x000fca00078efcff */
        /* <DEDUP_REMOVED lines=22> */
[C---:B-1----:R-:W-:Y:S02]  /*11a40*/  IMAD R7, R2.reuse, UR9, R3 ;  /* 0x0000000902077c24 */ /* 0x042fe4000f8e0203 */
        /* <DEDUP_REMOVED lines=76> */
[----:B-1----:R-:W-:Y:S02]  /*11f10*/  @!P0 IMAD.X R7, RZ, RZ, R6, P1 ;  /* 0x000000ffff078224 */ /* 0x002fe400008e0606 */
[----:B--2---:R-:W-:Y:S01]  /*11f20*/  @!P0 IMAD.MOV.U32 R2, RZ, RZ, R14 ;  /* 0x000000ffff028224 */ /* 0x004fe200078e000e */
[----:B------:R0:W1:Y:S01]  /*11f30*/  SHFL.IDX PT, R6, R4, 0x7, 0x181f ;  /* 0x00f81f0004067f89 */ /* 0x00006200000e0000 */
[----:B------:R-:W-:-:S03]  /*11f40*/  @!P0 IMAD.MOV.U32 R3, RZ, RZ, R7 ;  /* 0x000000ffff038224 */ /* 0x000fc600078e0007 */
[----:B------:R0:W2:Y:S04]  /*11f50*/  SHFL.IDX PT, R14, R0, 0x7, 0x181f ;  /* 0x00f81f00000e7f89 */ /* 0x0000a800000e0000 */
[----:B------:R0:W-:Y:S04]  /*11f60*/  @!P0 LDGSTS.E.BYPASS.LTC128B.128 [R33+0x13400], desc[UR52][R2.64], !P4 ;  /* 0x1340000002218fae */ /* 0x0001e8000e101d74 */
[----:B------:R0:W-:Y:S02]  /*11f70*/  @!P0 LDGSTS.E.BYPASS.LTC128B.128 [R33+0x17400], desc[UR52][R2.64+0x80], !P5 ;  /* 0x1740008002218fae */ /* 0x0001e4000e901d74 */
.L_x_7755:
        /* <DEDUP_REMOVED lines=8> */
[----:B------:R0:W-:Y:S01]  /*12000*/  @!P0 LDGSTS.E.BYPASS.LTC128B.128 [R33+0x17c00], desc[UR52][R2.64+0x80], !P5 ;  /* 0x17c0008002218fae */ /* 0x0001e2000e901d74 */
[----:B------:R-:W-:Y:S01]  /*12010*/  PLOP3.LUT P0, PT, PT, PT, PT, 0x80, 0x0 ;  /* 0x000000000000781c */ /* 0x000fe20003f0f070 */
[----:B------:R-:W-:-:S12]  /*12020*/  NOP ;  /* 0x0000000000007918 */ /* 0x000fd80000000000 */
.L_x_7675:
[----:B------:R-:W-:Y:S02]  /*12030*/  PLOP3.LUT P1, PT, P1, P0, PT, 0xa2, 0x0 ;  /* 0x000000000000781c */ /* 0x000fe40000f21472 */
[----:B------:R-:W-:-:S08]  /*12040*/  @P0 R2UR P1, UR4, R16 ;  /* 0x00000000100402ca */ /* 0x000fd00000020000 */
[----:B------:R-:W-:-:S05]  /*12050*/  @P0 PLOP3.LUT P0, PT, P1, PT, PT, 0x80, 0x0 ;  /* 0x000000000000081c */ /* 0x000fca0000f0f070 */
[----:B------:R-:W-:Y:S01]  /*12060*/  @!P1 SYNCS.ARRIVE.TRANS64.RED.A0T1 RZ, [UR4+0x28800], RZ ;  /* 0x028800ffffff99a7 */ /* 0x000fe20008200404 */
[----:B------:R-:W-:Y:S07]  /*12070*/  @!P1 ARRIVES.LDGSTSBAR.64.TRANSCNT [UR4+0x28800] ;  /* 0x02880000ff0099b0 */ /* 0x000fee0008000a84 */
[----:B------:R-:W-:Y:S05]  /*12080*/  @P0 BRA.U.ANY `(.L_x_7675) ;  /* 0xfffffffd00e80947 */ /* 0x000fea000393ffff */
[----:B------:R-:W-:-:S05]  /*12090*/  VIADD R36, R36, 0x1 ;  /* 0x0000000124247836 */ /* 0x000fca0000000000 */
[----:B------:R-:W-:-:S04]  /*120a0*/  LEA.HI R0, R36, R36, RZ, 0x1 ;  /* 0x0000002424007211 */ /* 0x000fc800078f08ff */
[----:B0-----:R-:W-:-:S05]  /*120b0*/  LOP3.LUT R3, R0, 0xfffffffe, RZ, 0xc0, !PT ;  /* 0xfffffffe00037812 */ /* 0x001fca00078ec0ff */
[----:B------:R-:W-:-:S05]  /*120c0*/  IMAD.IADD R3, R36, 0x1, -R3 ;  /* 0x0000000124037824 */ /* 0x000fca00078e0a03 */
[----:B------:R-:W-:Y:S01]  /*120d0*/  SHF.L.U32 R3, R3, 0x1f, RZ ;  /* 0x0000001f03037819 */ /* 0x000fe200000006ff */
[----:B------:R-:W-:Y:S01]  /*120e0*/  NOP ;  /* 0x0000000000007918 */ /* 0x000fe20000000000 */
[----:B------:R0:W-:Y:S01]  /*120f0*/  SYNCS.ARRIVE.TRANS64.A1T0 RZ, [R16+URZ+0x28800], RZ ;  /* 0x028800ff10ff79a7 */ /* 0x0001e2000810003f */
[----:B------:R-:W-:Y:S01]  /*12100*/  BSSY B0, `(.L_x_7676) ;  /* 0x0000003000007945 */ /* 0x000fe20003800000 */
[----:B------:R-:W1:Y:S03]  /*12110*/  SYNCS.PHASECHK.TRANS64.TRYWAIT P0, [R16+URZ+0x28820], R3 ;  /* 0x02882003100075a7 */ /* 0x000e66000800017f */
[----:B01----:R-:W-:Y:S05]  /*12120*/  @!P0 BRA `(.L_x_7677) ;  /* 0x0000003400888947 */ /* 0x003fea0003800000 */
.L_x_7756:
[----:B------:R-:W-:Y:S05]  /*12130*/  BSYNC B0 ;  /* 0x0000000000007941 */ /* 0x000fea0003800000 */
.L_x_7676:
        /* <DEDUP_REMOVED lines=9> */
.L_x_7691:
[----:B0-----:R-:W0:Y:S01]  /*121d0*/  LDC R3, c[0x0][0x430] ;  /* 0x00010c00ff037b82 */ /* 0x001e220000000800 */
[----:B------:R-:W1:Y:S01]  /*121e0*/  S2R R0, SR_TID.X ;  /* 0x0000000000007919 */ /* 0x000e620000002100 */
[----:B------:R-:W-:Y:S01]  /*121f0*/  IMAD R7, R6, 0x80, R37 ;  /* 0x0000008006077824 */ /* 0x000fe200078e0225 */
[----:B------:R-:W-:Y:S05]  /*12200*/  YIELD ;  /* 0x0000000000007946 */ /* 0x000fea0003800000 */
        /* <DEDUP_REMOVED lines=34> */
.L_x_7679:
[----:B------:R-:W-:Y:S01]  /*12430*/  IMAD R6, R23, 0x8, R16 ;  /* 0x0000000817067824 */ /* 0x000fe200078e0210 */
[----:B------:R-:W-:Y:S01]  /*12440*/  SHF.L.U32 R3, R26, 0x1f, RZ ;  /* 0x0000001f1a037819 */ /* 0x000fe200000006ff */
[----:B------:R-:W-:Y:S03]  /*12450*/  BSSY B1, `(.L_x_7680) ;  /* 0x0000003000017945 */ /* 0x000fe60003800000 */
[----:B------:R-:W0:Y:S02]  /*12460*/  SYNCS.PHASECHK.TRANS64.TRYWAIT P0, [R6+URZ+0x28840], R3 ;  /* 0x02884003060075a7 */ /* 0x000e24000800017f */
[----:B0-----:R-:W-:Y:S05]  /*12470*/  @!P0 BRA `(.L_x_7681) ;  /* 0x0000003000c88947 */ /* 0x001fea0003800000 */
.L_x_7757:
[----:B------:R-:W-:Y:S05]  /*12480*/  BSYNC B1 ;  /* 0x0000000000017941 */ /* 0x000fea0003800000 */
.L_x_7680:
[----:B------:R-:W-:Y:S01]  /*12490*/  SHF.R.S32.HI R21, RZ, 0x1f, R4 ;  /* 0x0000001fff157819 */ /* 0x000fe20000011404 */
[----:B------:R-:W-:Y:S01]  /*124a0*/  ULDC.64 UR4, c[0x0][0x300] ;  /* 0x0000c00000047ab9 */ /* 0x000fe20000000a00 */
[----:B------:R-:W-:Y:S01]  /*124b0*/  LOP3.LUT P2, RZ, R19, 0x2, RZ, 0xc0, !PT ;  /* 0x0000000213ff7812 */ /* 0x000fe2000784c0ff */
[----:B------:R-:W-:Y:S01]  /*124c0*/  IMAD R7, R23, 0x4000, R30 ;  /* 0x0000400017077824 */ /* 0x000fe200078e021e */
[----:B------:R-:W-:Y:S01]  /*124d0*/  LOP3.LUT P1, RZ, R19, 0x1, RZ, 0xc0, !PT ;  /* 0x0000000113ff7812 */ /* 0x000fe2000782c0ff */
[----:B0-----:R-:W-:-:S04]  /*124e0*/  IMAD R3, R21, UR4, RZ ;  /* 0x0000000415037c24 */ /* 0x001fc8000f8e02ff */
        /* <DEDUP_REMOVED lines=60> */
[----:B0-----:R-:W-:-:S05]  /*128b0*/  IADD3 R2, P0, R2, R5, RZ ;  /* 0x0000000502027210 */ /* 0x001fca0007f1e0ff */
[----:B-1----:R-:W-:-:S05]  /*128c0*/  IMAD.X R3, RZ, RZ, R3, P0 ;  /* 0x000000ffff037224 */ /* 0x002fca00000e0603 */
[----:B------:R0:W-:Y:S04]  /*128d0*/  LDGSTS.E.BYPASS.LTC128B.128 [R7+0x1b400], desc[UR52][R2.64], !P2 ;  /* 0x1b40000002077fae */ /* 0x0001e8000d101d74 */
[----:B--2---:R0:W-:Y:S02]  /*128e0*/  LDGSTS.E.BYPASS.LTC128B.128 [R7+0x1f400], desc[UR52][R2.64+0x80], !P1 ;  /* 0x1f40008002077fae */ /* 0x0041e4000c901d74 */
.L_x_7775:
[----:B0-----:R-:W-:-:S05]  /*128f0*/  IADD3 R2, P0, R14, R5, RZ ;  /* 0x000000050e027210 */ /* 0x001fca0007f1e0ff */
        /* <DEDUP_REMOVED lines=8> */
.L_x_7683:
        /* <DEDUP_REMOVED lines=11> */
.L_x_7684:
[----:B------:R0:W-:Y:S01]  /*12a30*/  SYNCS.ARRIVE.TRANS64.A1T0 RZ, [R6+URZ+0x28830], RZ ;  /* 0x028830ff06ff79a7 */ /* 0x0001e2000810003f */
[----:B------:R-:W-:Y:S05]  /*12a40*/  @!P2 BRA `(.L_x_7685) ;  /* 0x000000000004a947 */ /* 0x000fea0003800000 */
[----:B------:R-:W-:Y:S01]  /*12a50*/  BPT.TRAP 0x1 ;  /* 0x000000040000795c */ /* 0x000fe20000300000 */
.L_x_7685:
[----:B------:R-:W-:Y:S01]  /*12a60*/  SHF.L.U32 R3, R20, 0x1f, RZ ;  /* 0x0000001f14037819 */ /* 0x000fe200000006ff */
[----:B0-----:R-:W-:Y:S01]  /*12a70*/  IMAD R6, R10, 0x8, R16 ;  /* 0x000000080a067824 */ /* 0x001fe200078e0210 */
[----:B------:R-:W-:Y:S03]  /*12a80*/  BSSY B1, `(.L_x_7686) ;  /* 0x0000003000017945 */ /* 0x000fe60003800000 */
[----:B------:R-:W0:Y:S02]  /*12a90*/  SYNCS.PHASECHK.TRANS64.TRYWAIT P0, [R6+URZ+0x28860], R3 ;  /* 0x02886003060075a7 */ /* 0x000e24000800017f */
[----:B0-----:R-:W-:Y:S05]  /*12aa0*/  @!P0 BRA `(.L_x_7687) ;  /* 0x0000003400988947 */ /* 0x001fea0003800000 */
.L_x_7776:
[----:B------:R-:W-:Y:S05]  /*12ab0*/  BSYNC B1 ;  /* 0x0000000000017941 */ /* 0x000fea0003800000 */
.L_x_7686:
[----:B------:R-:W-:Y:S01]  /*12ac0*/  IMAD.MOV.U32 R8, RZ, RZ, -0x80 ;  /* 0xffffff80ff087424 */ /* 0x000fe200078e00ff */
[----:B------:R-:W-:Y:S01]  /*12ad0*/  UMOV UR4, 0xffffffff ;  /* 0xffffffff00047882 */ /* 0x000fe20000000000 */
[C---:B------:R-:W-:Y:S01]  /*12ae0*/  LOP3.LUT P2, RZ, R19.reuse, 0x8, RZ, 0xc0, !PT ;  /* 0x0000000813ff7812 */ /* 0x040fe2000784c0ff */
[----:B------:R-:W-:Y:S01]  /*12af0*/  IMAD R7, R10, 0x4000, R30 ;  /* 0x000040000a077824 */ /* 0x000fe200078e021e */
[----:B------:R-:W-:Y:S01]  /*12b00*/  LOP3.LUT P1, RZ, R19, 0x4, RZ, 0xc0, !PT ;  /* 0x0000000413ff7812 */ /* 0x000fe2000782c0ff */
[----:B------:R-:W-:-:S04]  /*12b10*/  IMAD R8, R27, R8, UR37 ;  /* 0x000000251b087e24 */ /* 0x000fc8000f8e0208 */
[----:B------:R-:W-:Y:S01]  /*12b20*/  IMAD.IADD R8, R8, 0x1, -R37 ;  /* 0x0000000108087824 */ /* 0x000fe200078e0a25 */
[----:B------:R-:W-:Y:S07]  /*12b30*/  BRA.DIV UR4, `(.L_x_7688) ;  /* 0x0000003604887947 */ /* 0x000fee000b800000 */
[----:B------:R-:W1:Y:S01]  /*12b40*/  SHFL.IDX PT, R14, R17, RZ, 0x181f ;  /* 0x00181fff110e7589 */ /* 0x000e6200000e0000 */
[----:B------:R-:W-:-:S03]  /*12b50*/  IMAD R7, R7, 0x2, R16 ;  /* 0x0000000207077824 */ /* 0x000fc600078e0210 */
        /* <DEDUP_REMOVED lines=57> */
.L_x_7794:
        /* <DEDUP_REMOVED lines=29> */
.L_x_7689:
        /* <DEDUP_REMOVED lines=11> */
.L_x_7690:
        /* <DEDUP_REMOVED lines=8> */
.L_x_7678:
        /* <DEDUP_REMOVED lines=8> */
[----:B------:R-:W1:Y:S08]  /*13270*/  FLO.U32 R0, UR4 ;  /* 0x0000000400007d00 */ /* 0x000e7000080e0000 */
[----:B------:R-:W0:Y:S01]  /*13280*/  POPC R5, UR4 ;  /* 0x0000000400057d09 */ /* 0x000e220008000000 */
[----:B-1----:R-:W-:-:S13]  /*13290*/  ISETP.EQ.U32.AND P0, PT, R0, R7, PT ;  /* 0x000000070000720c */ /* 0x002fda0003f02070 */
[----:B0-----:R-:W2:Y:S01]  /*132a0*/  @P0 ATOMG.E.ADD.STRONG.GPU PT, R3, desc[UR52][R2.64], R5 ;  /* 0x00000005020309a8 */ /* 0x001ea200081ee1f4 */
[----:B------:R-:W0:Y:S02]  /*132b0*/  S2R R4, SR_LTMASK ;  /* 0x0000000000047919 */ /* 0x000e240000003900 */
[----:B0-----:R-:W-:-:S04]  /*132c0*/  LOP3.LUT R4, R4, UR4, RZ, 0xc0, !PT ;  /* 0x0000000404047c12 */ /* 0x001fc8000f8ec0ff */
[----:B------:R-:W0:Y:S01]  /*132d0*/  POPC R7, R4 ;  /* 0x0000000400077309 */ /* 0x000e220000000000 */
[----:B--2---:R-:W0:Y:S02]  /*132e0*/  SHFL.IDX PT, R0, R3, R0, 0x1f ;  /* 0x00001f0003007589 */ /* 0x004e2400000e0000 */
[----:B0-----:R-:W-:-:S07]  /*132f0*/  IADD3 R34, R0, UR48, R7 ;  /* 0x0000003000227c10 */ /* 0x001fce000fffe007 */
.L_x_7693:
[----:B------:R-:W-:Y:S05]  /*13300*/  BSYNC B0 ;  /* 0x0000000000007941 */ /* 0x000fea0003800000 */
.L_x_7692:
[----:B------:R-:W-:-:S05]  /*13310*/  IMAD.U32 R0, RZ, RZ, UR46 ;  /* 0x0000002eff007e24 */ /* 0x000fca000f8e00ff */
[----:B------:R-:W-:-:S13]  /*13320*/  ISETP.NE.AND P0, PT, R0, 0x3, PT ;  /* 0x000000030000780c */ /* 0x000fda0003f05270 */
[----:B------:R-:W-:Y:S05]  /*13330*/  @!P0 BRA `(.L_x_7694) ;  /* 0x0000000000048947 */ /* 0x000fea0003800000 */
[----:B------:R-:W-:Y:S01]  /*13340*/  BPT.TRAP 0x1 ;  /* 0x000000040000795c */ /* 0x000fe20000300000 */
.L_x_7694:
[----:B------:R-:W-:Y:S01]  /*13350*/  IMAD R4, R23, 0x8, R16 ;  /* 0x0000000817047824 */ /* 0x000fe200078e0210 */
[----:B0-----:R-:W-:Y:S01]  /*13360*/  SHF.L.U32 R3, R26, 0x1f, RZ ;  /* 0x0000001f1a037819 */ /* 0x001fe200000006ff */
[----:B------:R-:W-:Y:S01]  /*13370*/  IMAD.MOV.U32 R5, RZ, RZ, -0x80 ;  /* 0xffffff80ff057424 */ /* 0x000fe200078e00ff */
[----:B------:R-:W-:Y:S02]  /*13380*/  BSSY B0, `(.L_x_7695) ;  /* 0x0000004000007945 */ /* 0x000fe40003800000 */
[----:B------:R-:W0:Y:S01]  /*13390*/  SYNCS.PHASECHK.TRANS64.TRYWAIT P0, [R4+URZ+0x28860], R3 ;  /* 0x02886003040075a7 */ /* 0x000e22000800017f */
[----:B------:R-:W-:Y:S01]  /*133a0*/  IMAD R24, R24, R5, UR37 ;  /* 0x0000002518187e24 */ /* 0x000fe2000f8e0205 */
[----:B0-----:R-:W-:Y:S06]  /*133b0*/  @!P0 BRA `(.L_x_7696) ;  /* 0x0000003400d48947 */ /* 0x001fec0003800000 */
.L_x_7795:
[----:B------:R-:W-:Y:S05]  /*133c0*/  BSYNC B0 ;  /* 0x0000000000007941 */ /* 0x000fea0003800000 */
.L_x_7695:
[----:B------:R-:W-:Y:S01]  /*133d0*/  UMOV UR4, 0xffffffff ;  /* 0xffffffff00047882 */ /* 0x000fe20000000000 */
[----:B------:R-:W-:Y:S01]  /*133e0*/  LOP3.LUT P3, RZ, R19, 0x8, RZ, 0xc0, !PT ;  /* 0x0000000813ff7812 */ /* 0x000fe2000786c0ff */
[----:B------:R-:W-:Y:S01]  /*133f0*/  IMAD R7, R23, 0x4000, R30 ;  /* 0x0000400017077824 */ /* 0x000fe200078e021e */
[----:B------:R-:W-:Y:S01]  /*13400*/  LOP3.LUT P1, RZ, R19, 0x4, RZ, 0xc0, !PT ;  /* 0x0000000413ff7812 */ /* 0x000fe2000782c0ff */
[----:B------:R-:W-:Y:S01]  /*13410*/  IMAD.IADD R5, R24, 0x1, -R37 ;  /* 0x0000000118057824 */ /* 0x000fe200078e0a25 */
[----:B------:R-:W-:Y:S11]  /*13420*/  BRA.DIV UR4, `(.L_x_7697) ;  /* 0x0000003604cc7947 */ /* 0x000ff6000b800000 */
[----:B------:R-:W1:Y:S01]  /*13430*/  SHFL.IDX PT, R14, R17, RZ, 0x181f ;  /* 0x00181fff110e7589 */ /* 0x000e6200000e0000 */
[----:B------:R-:W-:-:S03]  /*13440*/  IMAD.SHL.U32 R6, R35, 0x2, RZ ;  /* 0x0000000223067824 */ /* 0x000fc600078e00ff */
[----:B------:R-:W0:Y:S02]  /*13450*/  SHFL.IDX PT, R0, R18, RZ, 0x181f ;  /* 0x00181fff12007589 */ /* 0x000e2400000e0000 */
[----:B-1----:R-:W-:Y:S02]  /*13460*/  IADD3 R2, P0, R14, R6, RZ ;  /* 0x000000060e027210 */ /* 0x002fe40007f1e0ff */
[----:B------:R-:W1:Y:S03]  /*13470*/  SHFL.IDX PT, R14, R17, 0x1, 0x181f ;  /* 0x00381f00110e7f89 */ /* 0x000e6600000e0000 */
[----:B0-----:R-:W-:Y:S01]  /*13480*/  IMAD.X R3, RZ, RZ, R0, P0 ;  /* 0x000000ffff037224 */ /* 0x001fe200000e0600 */
[----:B------:R-:W-:Y:S01]  /*13490*/  ISETP.LT.OR P0, PT, R5, 0x1, P3 ;  /* 0x000000010500780c */ /* 0x000fe20001f01670 */
[----:B------:R-:W-:Y:S02]  /*134a0*/  IMAD R0, R7, 0x2, R16 ;  /* 0x0000000207007824 */ /* 0x000fe400078e0210 */
[----:B------:R-:W0:Y:S10]  /*134b0*/  SHFL.IDX PT, R7, R18, 0x1, 0x181f ;  /* 0x00381f0012077f89 */ /* 0x000e3400000e0000 */
        /* <DEDUP_REMOVED lines=51> */
.L_x_7813:
        /* <DEDUP_REMOVED lines=11> */
.L_x_7698:
        /* <DEDUP_REMOVED lines=11> */
.L_x_7699:
[----:B------:R0:W-:Y:S01]  /*13950*/  SYNCS.ARRIVE.TRANS64.A1T0 RZ, [R4+URZ+0x28850], RZ ;  /* 0x028850ff04ff79a7 */ /* 0x0001e2000810003f */
[----:B------:R-:W-:-:S05]  /*13960*/  VIADD R23, R23, 0x1 ;  /* 0x0000000117177836 */ /* 0x000fca0000000000 */
[----:B------:R-:W-:-:S04]  /*13970*/  ISETP.NE.AND P0, PT, R23, 0x2, PT ;  /* 0x000000021700780c */ /* 0x000fc80003f05270 */
[----:B------:R-:W-:Y:S02]  /*13980*/  SEL R3, RZ, 0x1, P0 ;  /* 0x00000001ff037807 */ /* 0x000fe40000000000 */
[----:B------:R-:W-:Y:S02]  /*13990*/  SEL R23, R23, RZ, P0 ;  /* 0x000000ff17177207 */ /* 0x000fe40000000000 */
[----:B0-----:R-:W-:-:S07]  /*139a0*/  LOP3.LUT R26, R26, R3, RZ, 0x3c, !PT ;  /* 0x000000031a1a7212 */ /* 0x001fce00078e3cff */
.L_x_7659:
[----:B------:R-:W-:Y:S05]  /*139b0*/  BSYNC B7 ;  /* 0x0000000000077941 */ /* 0x000fea0003800000 */
.L_x_7657:
        /* <DEDUP_REMOVED lines=11> */
.L_x_7700:
[----:B------:R-:W-:-:S03]  /*13a70*/  UMOV UR4, 0xffffffff ;  /* 0xffffffff00047882 */ /* 0x000fc60000000000 */
[----:B------:R-:W-:Y:S05]  /*13a80*/  BRA.DIV UR4, `(.L_x_7702) ;  /* 0x0000003a04ec7947 */ /* 0x000fea000b800000 */
[----:B------:R0:W1:Y:S02]  /*13a90*/  SHFL.IDX PT, R14, R34, RZ, 0x1f ;  /* 0x00001fff220e7589 */ /* 0x00006400000e0000 */
.L_x_7816:
        /* <DEDUP_REMOVED lines=8> */
.L_x_7701:
[----:B------:R-:W-:Y:S02]  /*13b20*/  ULDC UR4, c[0x0][0xc38] ;  /* 0x00030e0000047ab9 */ /* 0x000fe40000000800 */
[----:B-1----:R-:W-:-:S13]  /*13b30*/  ISETP.GE.AND P0, PT, R34, UR4, PT ;  /* 0x0000000422007c0c */ /* 0x002fda000bf06270 */
[----:B------:R-:W-:Y:S05]  /*13b40*/  @!P0 BRA `(.L_x_7703) ;  /* 0xffffffc000848947 */ /* 0x000fea000383ffff */
.L_x_7648:
[----:B------:R-:W1:Y:S01]  /*13b50*/  S2R R5, SR_CgaCtaId ;  /* 0x0000000000057919 */ /* 0x000e620000008800 */
[----:B------:R-:W-:Y:S01]  /*13b60*/  VIADD R36, R36, 0x1 ;  /* 0x0000000124247836 */ /* 0x000fe20000000000 */
[----:B------:R-:W-:Y:S01]  /*13b70*/  MOV R2, 0x400 ;  /* 0x0000040000027802 */ /* 0x000fe20000000f00 */
[----:B------:R-:W-:Y:S03]  /*13b80*/  BSSY B0, `(.L_x_7704) ;  /* 0x0000008000007945 */ /* 0x000fe60003800000 */
[----:B------:R-:W-:-:S04]  /*13b90*/  LEA.HI R0, R36, R36, RZ, 0x1 ;  /* 0x0000002424007211 */ /* 0x000fc800078f08ff */
[----:B------:R-:W-:-:S05]  /*13ba0*/  LOP3.LUT R3, R0, 0xfffffffe, RZ, 0xc0, !PT ;  /* 0xfffffffe00037812 */ /* 0x000fca00078ec0ff */
[----:B------:R-:W-:-:S05]  /*13bb0*/  IMAD.IADD R0, R36, 0x1, -R3 ;  /* 0x0000000124007824 */ /* 0x000fca00078e0a03 */
[----:B------:R-:W-:Y:S02]  /*13bc0*/  SHF.L.U32 R0, R0, 0x1f, RZ ;  /* 0x0000001f00007819 */ /* 0x000fe400000006ff */
[----:B-1----:R-:W-:-:S04]  /*13bd0*/  LEA R4, R5, R2, 0x18 ;  /* 0x0000000205047211 */ /* 0x002fc800078ec0ff */
[----:B------:R-:W1:Y:S02]  /*13be0*/  SYNCS.PHASECHK.TRANS64.TRYWAIT P0, [R4+URZ+0x28820], R0 ;  /* 0x02882000040075a7 */ /* 0x000e64000800017f */
[----:B-1----:R-:W-:Y:S05]  /*13bf0*/  @!P0 BRA `(.L_x_7705) ;  /* 0x0000003800b88947 */ /* 0x002fea0003800000 */
.L_x_7817:
[----:B------:R-:W-:Y:S05]  /*13c00*/  BSYNC B0 ;  /* 0x0000000000007941 */ /* 0x000fea0003800000 */
.L_x_7704:
[----:B------:R-:W-:-:S03]  /*13c10*/  UMOV UR4, 0xffffffff ;  /* 0xffffffff00047882 */ /* 0x000fc60000000000 */
[----:B------:R-:W-:Y:S05]  /*13c20*/  BRA.DIV UR4, `(.L_x_7706) ;  /* 0x0000003a04c07947 */ /* 0x000fea000b800000 */
[----:B-1----:R-:W1:Y:S02]  /*13c30*/  S2R R0, SR_TID.X ;  /* 0x0000000000007919 */ /* 0x002e640000002100 */
[----:B-1----:R-:W-:-:S04]  /*13c40*/  SHF.R.U32.HI R0, RZ, 0x5, R0 ;  /* 0x00000005ff007819 */ /* 0x002fc80000011600 */
[----:B------:R-:W-:-:S05]  /*13c50*/  LOP3.LUT R0, R0, 0x3, RZ, 0xc0, !PT ;  /* 0x0000000300007812 */ /* 0x000fca00078ec0ff */
[----:B------:R1:W2:Y:S02]  /*13c60*/  SHFL.IDX PT, R14, R0, RZ, 0x1f ;  /* 0x00001fff000e7589 */ /* 0x0002a400000e0000 */
.L_x_7820:
[----:B--2---:R-:W-:Y:S01]  /*13c70*/  ISETP.NE.AND P0, PT, R14, RZ, PT ;  /* 0x000000ff0e00720c */ /* 0x004fe20003f05270 */
[----:B------:R-:W-:-:S12]  /*13c80*/  BSSY B0, `(.L_x_7707) ;  /* 0x0000024000007945 */ /* 0x000fd80003800000 */
[----:B------:R-:W-:Y:S05]  /*13c90*/  @P0 BRA `(.L_x_7708) ;  /* 0x0000000000880947 */ /* 0x000fea0003800000 */
[----:B------:R-:W-:-:S03]  /*13ca0*/  UMOV UR4, 0xffffffff ;  /* 0xffffffff00047882 */ /* 0x000fc60000000000 */
[----:B------:R-:W-:Y:S05]  /*13cb0*/  BRA.DIV UR4, `(.L_x_7709) ;  /* 0x0000003a04d07947 */ /* 0x000fea000b800000 */
[----:B------:R-:W-:-:S13]  /*13cc0*/  ELECT P6, URZ, PT ;  /* 0x00000000003f782f */ /* 0x000fda00038c0000 */
.L_x_7823:
[----:B------:R-:W-:Y:S05]  /*13cd0*/  @!P6 BRA `(.L_x_7708) ;  /* 0x000000000078e947 */ /* 0x000fea0003800000 */
[----:B------:R-:W-:-:S06]  /*13ce0*/  ULOP3.LUT UR4, UR36, 0x2, URZ, 0xfc, !UPT ;  /* 0x0000000224047892 */ /* 0x000fcc000f8efc3f */
[----:B-1----:R-:W-:-:S05]  /*13cf0*/  IMAD.U32 R0, RZ, RZ, UR4 ;  /* 0x00000004ff007e24 */ /* 0x002fca000f8e00ff */
[----:B------:R-:W-:-:S13]  /*13d00*/  ISETP.NE.AND P0, PT, R0, 0x3, PT ;  /* 0x000000030000780c */ /* 0x000fda0003f05270 */
[----:B------:R-:W-:Y:S05]  /*13d10*/  @!P0 BRA `(.L_x_7710) ;  /* 0x0000000000048947 */ /* 0x000fea0003800000 */
[----:B------:R-:W-:Y:S01]  /*13d20*/  BPT.TRAP 0x1 ;  /* 0x000000040000795c */ /* 0x000fe20000300000 */
.L_x_7710:
[C---:B------:R-:W-:Y:S01]  /*13d30*/  IMAD R5, R23.reuse, 0x8, R4 ;  /* 0x0000000817057824 */ /* 0x040fe200078e0204 */
[----:B------:R-:W-:Y:S01]  /*13d40*/  SHF.L.U32 R0, R26, 0x1f, RZ ;  /* 0x0000001f1a007819 */ /* 0x000fe200000006ff */
[----:B------:R-:W-:-:S03]  /*13d50*/  VIADD R23, R23, 0x1 ;  /* 0x0000000117177836 */ /* 0x000fc60000000000 */
[----:B------:R-:W1:Y:S02]  /*13d60*/  SYNCS.PHASECHK.TRANS64.TRYWAIT P1, [R5+URZ+0x28840], R0 ;  /* 0x02884000050075a7 */ /* 0x000e64000802017f */
[----:B------:R-:W-:-:S04]  /*13d70*/  ISETP.NE.AND P2, PT, R23, 0x2, PT ;  /* 0x000000021700780c */ /* 0x000fc80003f45270 */
[----:B------:R-:W-:Y:S01]  /*13d80*/  SEL R3, RZ, 0x1, P2 ;  /* 0x00000001ff037807 */ /* 0x000fe20001000000 */
[----:B-1----:R-:W-:Y:S08]  /*13d90*/  @!P1 BRA `(.L_x_7711) ;  /* 0x0000003800b89947 */ /* 0x002ff00003800000 */
.L_x_7824:
[----:B------:R-:W-:Y:S02]  /*13da0*/  SEL R23, R23, RZ, P2 ;  /* 0x000000ff17177207 */ /* 0x000fe40001000000 */
[----:B------:R-:W-:Y:S01]  /*13db0*/  LOP3.LUT R2, R26, R3, RZ, 0x3c, !PT ;  /* 0x000000031a027212 */ /* 0x000fe200078e3cff */
[----:B------:R-:W-:Y:S06]  /*13dc0*/  @!P0 BRA `(.L_x_7712) ;  /* 0x0000000000048947 */ /* 0x000fec0003800000 */
[----:B------:R-:W-:Y:S01]  /*13dd0*/  BPT.TRAP 0x1 ;  /* 0x000000040000795c */ /* 0x000fe20000300000 */
.L_x_7712:
[----:B------:R-:W-:Y:S01]  /*13de0*/  IMAD R23, R23, 0x8, R4 ;  /* 0x0000000817177824 */ /* 0x000fe200078e0204 */
[----:B------:R-:W-:-:S04]  /*13df0*/  SHF.L.U32 R2, R2, 0x1f, RZ ;  /* 0x0000001f02027819 */ /* 0x000fc800000006ff */
[----:B------:R-:W2:Y:S02]  /*13e00*/  SYNCS.PHASECHK.TRANS64.TRYWAIT P1, [R23+URZ+0x28840], R2 ;  /* 0x02884002170075a7 */ /* 0x000ea4000802017f */
[----:B--2---:R-:W-:Y:S05]  /*13e10*/  @!P1 BRA `(.L_x_7713) ;  /* 0x0000003800ac9947 */ /* 0x004fea0003800000 */
.L_x_7825:
[----:B------:R-:W-:Y:S05]  /*13e20*/  @!P0 BRA `(.L_x_7714) ;  /* 0x0000000000048947 */ /* 0x000fea0003800000 */
[----:B------:R-:W-:Y:S01]  /*13e30*/  BPT.TRAP 0x1 ;  /* 0x000000040000795c */ /* 0x000fe20000300000 */
.L_x_7714:
[----:B------:R-:W3:Y:S02]  /*13e40*/  SYNCS.PHASECHK.TRANS64.TRYWAIT P1, [R5+URZ+0x28860], R0 ;  /* 0x02886000050075a7 */ /* 0x000ee4000802017f */
[----:B---3--:R-:W-:Y:S05]  /*13e50*/  @!P1 BRA `(.L_x_7715) ;  /* 0x0000003800b09947 */ /* 0x008fea0003800000 */
.L_x_7826:
[----:B------:R-:W-:Y:S05]  /*13e60*/  @!P0 BRA `(.L_x_7716) ;  /* 0x0000000000048947 */ /* 0x000fea0003800000 */
[----:B------:R-:W-:Y:S01]  /*13e70*/  BPT.TRAP 0x1 ;  /* 0x000000040000795c */ /* 0x000fe20000300000 */
.L_x_7716:
[----:B----4-:R4:W0:Y:S02]  /*13e80*/  SYNCS.PHASECHK.TRANS64.TRYWAIT P0, [R23+URZ+0x28860], R2 ;  /* 0x02886002170075a7 */ /* 0x010824000800017f */
[----:B0-----:R-:W-:Y:S05]  /*13e90*/  @!P0 NANOSLEEP.SYNCS 0x989680 ;  /* 0x009896800000895d */ /* 0x001fea0003900000 */
[----:B------:R-:W0:Y:S02]  /*13ea0*/  @!P0 SYNCS.PHASECHK.TRANS64 P0, [R23+URZ+0x28860], R2 ;  /* 0x02886002170085a7 */ /* 0x000e24000800007f */
[----:B0-----:R-:W-:Y:S05]  /*13eb0*/  @!P0 BRA `(.L_x_7716) ;  /* 0xfffffffc00f08947 */ /* 0x001fea000383ffff */
.L_x_7708:
[----:B------:R-:W-:Y:S05]  /*13ec0*/  BSYNC B0 ;  /* 0x0000000000007941 */ /* 0x000fea0003800000 */
.L_x_7707:
[----:B------:R-:W-:Y:S05]  /*13ed0*/  EXIT ;  /* 0x000000000000794d */ /* 0x000fea0003800000 */
.L_x_7553:
[----:B0-----:R-:W-:-:S04]  /*13ee0*/  IMAD.U32 R3, RZ, RZ, UR41 ;  /* 0x00000029ff037e24 */ /* 0x001fc8000f8e00ff */
[----:B------:R0:W1:Y:S03]  /*13ef0*/  SYNCS.PHASECHK.TRANS64.TRYWAIT P1, [R3+URZ+0x28800], R0 ;  /* 0x02880000030075a7 */ /* 0x000066000802017f */
[----:B-1----:R-:W-:Y:S05]  /*13f00*/  @!P1 NANOSLEEP.SYNCS 0x989680 ;  /* 0x009896800000995d */ /* 0x002fea0003900000 */
[----:B------:R-:W1:Y:S02]  /*13f10*/  @!P1 SYNCS.PHASECHK.TRANS64 P1, [R3+URZ+0x28800], R0 ;  /* 0x02880000030095a7 */ /* 0x000e64000802007f */
[----:B-1----:R-:W-:Y:S05]  /*13f20*/  @!P1 BRA `(.L_x_7553) ;  /* 0xfffffffc00ec9947 */ /* 0x002fea000383ffff */
[----:B------:R-:W-:Y:S05]  /*13f30*/  BRA `(.L_x_7717) ;  /* 0xfffffed800987947 */ /* 0x000fea000383ffff */
.L_x_7557:
[----:B-1----:R1:W2:Y:S02]  /*13f40*/  SYNCS.PHASECHK.TRANS64.TRYWAIT P1, [R3+URZ+0x28830], R0 ;  /* 0x02883000030075a7 */ /* 0x0022a4000802017f */
[----:B--2---:R-:W-:Y:S05]  /*13f50*/  @!P1 NANOSLEEP.SYNCS 0x989680 ;  /* 0x009896800000995d */ /* 0x004fea0003900000 */
[----:B------:R-:W2:Y:S02]  /*13f60*/  @!P1 SYNCS.PHASECHK.TRANS64 P1, [R3+URZ+0x28830], R0 ;  /* 0x02883000030095a7 */ /* 0x000ea4000802007f */
[----:B--2---:R-:W-:Y:S05]  /*13f70*/  @!P1 BRA `(.L_x_7557) ;  /* 0xfffffffc00f09947 */ /* 0x004fea000383ffff */
[----:B------:R-:W-:Y:S05]  /*13f80*/  BRA `(.L_x_7556) ;  /* 0xfffffed800b47947 */ /* 0x000fea000383ffff */
.L_x_7574:
[----:B-1----:R-:W-:-:S04]  /*13f90*/  IMAD.U32 R5, RZ, RZ, UR6 ;  /* 0x00000006ff057e24 */ /* 0x002fc8000f8e00ff */
[----:B------:R1:W2:Y:S03]  /*13fa0*/  SYNCS.PHASECHK.TRANS64.TRYWAIT P1, [R5+URZ+0x28830], R0 ;  /* 0x02883000050075a7 */ /* 0x0002a6000802017f */
[----:B--2---:R-:W-:Y:S05]  /*13fb0*/  @!P1 NANOSLEEP.SYNCS 0x989680 ;  /* 0x009896800000995d */ /* 0x004fea0003900000 */
[----:B------:R-:W2:Y:S02]  /*13fc0*/  @!P1 SYNCS.PHASECHK.TRANS64 P1, [R5+URZ+0x28830], R0 ;  /* 0x02883000050095a7 */ /* 0x000ea4000802007f */
[----:B--2---:R-:W-:Y:S05]  /*13fd0*/  @!P1 BRA `(.L_x_7574) ;  /* 0xfffffffc00ec9947 */ /* 0x004fea000383ffff */
[----:B------:R-:W-:Y:S05]  /*13fe0*/  BRA `(.L_x_7571) ;  /* 0xffffff0c008c7947 */ /* 0x000fea000383ffff */
.L_x_7578:
[----:B-1----:R-:W-:-:S04]  /*13ff0*/  IMAD.U32 R5, RZ, RZ, UR6 ;  /* 0x00000006ff057e24 */ /* 0x002fc8000f8e00ff */
[----:B------:R1:W2:Y:S03]  /*14000*/  SYNCS.PHASECHK.TRANS64.TRYWAIT P1, [R5+URZ+0x28850], R0 ;  /* 0x02885000050075a7 */ /* 0x0002a6000802017f */
[----:B--2---:R-:W-:Y:S05]  /*14010*/  @!P1 NANOSLEEP.SYNCS 0x989680 ;  /* 0x009896800000995d */ /* 0x004fea0003900000 */
[----:B------:R-:W2:Y:S02]  /*14020*/  @!P1 SYNCS.PHASECHK.TRANS64 P1, [R5+URZ+0x28850], R0 ;  /* 0x02885000050095a7 */ /* 0x000ea4000802007f */
[----:B--2---:R-:W-:Y:S05]  /*14030*/  @!P1 BRA `(.L_x_7578) ;  /* 0xfffffffc00ec9947 */ /* 0x004fea000383ffff */
[----:B------:R-:W-:Y:S05]  /*14040*/  BRA `(.L_x_7575) ;  /* 0xffffff1000587947 */ /* 0x000fea000383ffff */
.L_x_7597:
[----:B-1----:R-:W-:-:S04]  /*14050*/  IMAD.U32 R7, RZ, RZ, UR6 ;  /* 0x00000006ff077e24 */ /* 0x002fc8000f8e00ff */
[----:B------:R1:W2:Y:S03]  /*14060*/  SYNCS.PHASECHK.TRANS64.TRYWAIT P1, [R7+URZ+0x28830], R0 ;  /* 0x02883000070075a7 */ /* 0x0002a6000802017f */
[----:B--2---:R-:W-:Y:S05]  /*14070*/  @!P1 NANOSLEEP.SYNCS 0x989680 ;  /* 0x009896800000995d */ /* 0x004fea0003900000 */
[----:B------:R-:W2:Y:S02]  /*14080*/  @!P1 SYNCS.PHASECHK.TRANS64 P1, [R7+URZ+0x28830], R0 ;  /* 0x02883000070095a7 */ /* 0x000ea4000802007f */
[----:B--2---:R-:W-:Y:S05]  /*14090*/  @!P1 BRA `(.L_x_7597) ;  /* 0xfffffffc00ec9947 */ /* 0x004fea000383ffff */
[----:B------:R-:W-:Y:S05]  /*140a0*/  BRA `(.L_x_7594) ;  /* 0xffffff40004c7947 */ /* 0x000fea000383ffff */
.L_x_7601:
[----:B-1----:R-:W-:-:S04]  /*140b0*/  IMAD.U32 R7, RZ, RZ, UR6 ;  /* 0x00000006ff077e24 */ /* 0x002fc8000f8e00ff */
[----:B------:R1:W2:Y:S03]  /*140c0*/  SYNCS.PHASECHK.TRANS64.TRYWAIT P1, [R7+URZ+0x28850], R0 ;  /* 0x02885000070075a7 */ /* 0x0002a6000802017f */
[----:B--2---:R-:W-:Y:S05]  /*140d0*/  @!P1 NANOSLEEP.SYNCS 0x989680 ;  /* 0x009896800000995d */ /* 0x004fea0003900000 */
[----:B------:R-:W2:Y:S02]  /*140e0*/  @!P1 SYNCS.PHASECHK.TRANS64 P1, [R7+URZ+0x28850], R0 ;  /* 0x02885000070095a7 */ /* 0x000ea4000802007f */
[----:B--2---:R-:W-:Y:S05]  /*140f0*/  @!P1 BRA `(.L_x_7601) ;  /* 0xfffffffc00ec9947 */ /* 0x004fea000383ffff */
[----:B------:R-:W-:Y:S05]  /*14100*/  BRA `(.L_x_7598) ;  /* 0xffffff4400187947 */ /* 0x000fea000383ffff */
.L_x_7609:
[----:B-1----:R-:W-:-:S04]  /*14110*/  IMAD.U32 R7, RZ, RZ, UR6 ;  /* 0x00000006ff077e24 */ /* 0x002fc8000f8e00ff */
[----:B------:R1:W2:Y:S03]  /*14120*/  SYNCS.PHASECHK.TRANS64.TRYWAIT P1, [R7+URZ+0x28830], R0 ;  /* 0x02883000070075a7 */ /* 0x0002a6000802017f */
[----:B--2---:R-:W-:Y:S05]  /*14130*/  @!P1 NANOSLEEP.SYNCS 0x989680 ;  /* 0x009896800000995d */ /* 0x004fea0003900000 */
[----:B------:R-:W2:Y:S02]  /*14140*/  @!P1 SYNCS.PHASECHK.TRANS64 P1, [R7+URZ+0x28830], R0 ;  /* 0x02883000070095a7 */ /* 0x000ea4000802007f */
[----:B--2---:R-:W-:Y:S05]  /*14150*/  @!P1 BRA `(.L_x_7609) ;  /* 0xfffffffc00ec9947 */ /* 0x004fea000383ffff */
[----:B------:R-:W-:Y:S05]  /*14160*/  BRA `(.L_x_7606) ;  /* 0xffffff6000407947 */ /* 0x000fea000383ffff */
.L_x_7613:
[----:B-1----:R-:W-:-:S04]  /*14170*/  IMAD.U32 R7, RZ, RZ, UR6 ;  /* 0x00000006ff077e24 */ /* 0x002fc8000f8e00ff */
[----:B------:R1:W2:Y:S03]  /*14180*/  SYNCS.PHASECHK.TRANS64.TRYWAIT P1, [R7+URZ+0x28850], R0 ;  /* 0x02885000070075a7 */ /* 0x0002a6000802017f */
[----:B--2---:R-:W-:Y:S05]  /*14190*/  @!P1 NANOSLEEP.SYNCS 0x989680 ;  /* 0x009896800000995d */ /* 0x004fea0003900000 */
[----:B------:R-:W2:Y:S02]  /*141a0*/  @!P1 SYNCS.PHASECHK.TRANS64 P1, [R7+URZ+0x28850], R0 ;  /* 0x02885000070095a7 */ /* 0x000ea4000802007f */
[----:B--2---:R-:W-:Y:S05]  /*141b0*/  @!P1 BRA `(.L_x_7613) ;  /* 0xfffffffc00ec9947 */ /* 0x004fea000383ffff */
[----:B------:R-:W-:Y:S05]  /*141c0*/  BRA `(.L_x_7610) ;  /* 0xffffff6400007947 */ /* 0x000fea000383ffff */
.L_x_7628:
[----:B-1----:R-:W-:-:S04]  /*141d0*/  IMAD.U32 R6, RZ, RZ, UR5 ;  /* 0x00000005ff067e24 */ /* 0x002fc8000f8e00ff */
[----:B------:R1:W2:Y:S03]  /*141e0*/  SYNCS.PHASECHK.TRANS64.TRYWAIT P1, [R6+URZ+0x28850], R5 ;  /* 0x02885005060075a7 */ /* 0x0002a6000802017f */
[----:B--2---:R-:W-:Y:S05]  /*141f0*/  @!P1 NANOSLEEP.SYNCS 0x989680 ;  /* 0x009896800000995d */ /* 0x004fea0003900000 */
[----:B------:R-:W2:Y:S02]  /*14200*/  @!P1 SYNCS.PHASECHK.TRANS64 P1, [R6+URZ+0x28850], R5 ;  /* 0x02885005060095a7 */ /* 0x000ea4000802007f */
[----:B--2---:R-:W-:Y:S05]  /*14210*/  @!P1 BRA `(.L_x_7628) ;  /* 0xfffffffc00ec9947 */ /* 0x004fea000383ffff */
[----:B------:R-:W-:Y:S05]  /*14220*/  BRA `(.L_x_7627) ;  /* 0xffffff90002c7947 */ /* 0x000fea000383ffff */
.L_x_7665:
        /* <DEDUP_REMOVED lines=10> */
.L_x_7718:
[----:B------:R-:W-:Y:S05]  /*142d0*/  BRA `(.L_x_7719) ;  /* 0xffffffc800007947 */ /* 0x000fea000383ffff */
.L_x_7668:
[----:B0-----:R0:W1:Y:S02]  /*142e0*/  SYNCS.PHASECHK.TRANS64.TRYWAIT P0, [R7+URZ+0x28840], R2 ;  /* 0x02884002070075a7 */ /* 0x001064000800017f */
[----:B-1----:R-:W-:Y:S05]  /*142f0*/  @!P0 NANOSLEEP.SYNCS 0x989680 ;  /* 0x009896800000895d */ /* 0x002fea0003900000 */
[----:B------:R-:W1:Y:S02]  /*14300*/  @!P0 SYNCS.PHASECHK.TRANS64 P0, [R7+URZ+0x28840], R2 ;  /* 0x02884002070085a7 */ /* 0x000e64000800007f */
[----:B-1----:R-:W-:Y:S05]  /*14310*/  @!P0 BRA `(.L_x_7668) ;  /* 0xfffffffc00f08947 */ /* 0x002fea000383ffff */
[----:B------:R-:W-:Y:S05]  /*14320*/  BRA `(.L_x_7720) ;  /* 0xffffffc800f87947 */ /* 0x000fea000383ffff */
.L_x_7669:
        /* <DEDUP_REMOVED lines=8> */
.L_x_7722:
[----:B------:R-:W-:Y:S05]  /*143b0*/  BSYNC B0 ;  /* 0x0000000000007941 */ /* 0x000fea0003800000 */
.L_x_7721:
        /* <DEDUP_REMOVED lines=9> */
.L_x_7723:
        /* <DEDUP_REMOVED lines=8> */
.L_x_7724:
[----:B------:R-:W-:Y:S01]  /*144d0*/  @!PT LDS RZ, [RZ] ;  /* 0x00000000fffff984 */ /* 0x000fe20000000800 */
[----:B------:R-:W-:Y:S01]  /*144e0*/  @!PT LDS RZ, [RZ] ;  /* 0x00000000fffff984 */ /* 0x000fe20000000800 */
[----:B------:R-:W-:Y:S01]  /*144f0*/  @!PT LDS RZ, [RZ] ;  /* 0x00000000fffff984 */ /* 0x000fe20000000800 */
[----:B------:R0:W-:Y:S04]  /*14500*/  @P0 LDGSTS.E.BYPASS.LTC128B.128 [R9+0x18400], desc[UR52][R2.64], !P3 ;  /* 0x1840000002090fae */ /* 0x0001e8000d901d74 */
[----:B------:R0:W-:Y:S01]  /*14510*/  @P0 LDGSTS.E.BYPASS.LTC128B.128 [R9+0x1c400], desc[UR52][R2.64+0x80], !P2 ;  /* 0x1c40008002090fae */ /* 0x0001e2000d101d74 */
[----:B------:R-:W-:Y:S01]  /*14520*/  ISETP.GE.AND P0, PT, R6, 0x11, PT ;  /* 0x000000110600780c */ /* 0x000fe20003f06270 */
[----:B------:R-:W-:-:S12]  /*14530*/  IMAD.MOV.U32 R13, RZ, RZ, R4 ;  /* 0x000000ffff0d7224 */ /* 0x000fd800078e0004 */
[----:B------:R-:W-:Y:S02]  /*14540*/  @P0 IMAD R25, R5, 0x2, R16 ;  /* 0x0000000205190824 */ /* 0x000fe400078e0210 */
[----:B0-----:R-:W-:-:S07]  /*14550*/  IMAD.MOV.U32 R8, RZ, RZ, R14 ;  /* 0x000000ffff087224 */ /* 0x001fce00078e000e */
[----:B------:R-:W-:Y:S05]  /*14560*/  WARPSYNC.COLLECTIVE R15, `(.L_x_7725) ;  /* 0x000000000f087348 */ /* 0x000fea0003c00000 */
[----:B------:R0:W1:Y:S02]  /*14570*/  SHFL.IDX P6, R14, R13, R12, R11 ;  /* 0x0000000c0d0e7389 */ /* 0x00006400000c000b */
[----:B01----:R-:W-:Y:S01]  /*14580*/  ENDCOLLECTIVE ;  /* 0x000000000000791b */ /* 0x003fe20003800000 */
.L_x_7725:
[----:B------:R-:W-:Y:S02]  /*14590*/  IMAD.MOV.U32 R13, RZ, RZ, R0 ;  /* 0x000000ffff0d7224 */ /* 0x000fe400078e0000 */
[----:B------:R-:W-:Y:S01]  /*145a0*/  IMAD.MOV.U32 R12, RZ, RZ, 0x2 ;  /* 0x00000002ff0c7424 */ /* 0x000fe200078e00ff */
[----:B------:R-:W-:-:S05]  /*145b0*/  @P0 LEA R14, P1, R35, R14, 0x1 ;  /* 0x0000000e230e0211 */ /* 0x000fca00078208ff */
[----:B------:R-:W-:-:S08]  /*145c0*/  @P0 IMAD.MOV.U32 R2, RZ, RZ, R14 ;  /* 0x000000ffff020224 */ /* 0x000fd000078e000e */
[----:B------:R-:W-:Y:S05]  /*145d0*/  WARPSYNC.COLLECTIVE R15, `(.L_x_7726) ;  /* 0x000000000f087348 */ /* 0x000fea0003c00000 */
[----:B------:R0:W1:Y:S02]  /*145e0*/  SHFL.IDX P6, R14, R13, R12, R11 ;  /* 0x0000000c0d0e7389 */ /* 0x00006400000c000b */
[----:B01----:R-:W-:Y:S01]  /*145f0*/  ENDCOLLECTIVE ;  /* 0x000000000000791b */ /* 0x003fe20003800000 */
.L_x_7726:
        /* <DEDUP_REMOVED lines=13> */
.L_x_7727:
        /* <DEDUP_REMOVED lines=8> */
.L_x_7728:
        /* <DEDUP_REMOVED lines=13> */
.L_x_7729:
        /* <DEDUP_REMOVED lines=8> */
.L_x_7730:
        /* <DEDUP_REMOVED lines=13> */
.L_x_7731:
        /* <DEDUP_REMOVED lines=8> */
.L_x_7732:
        /* <DEDUP_REMOVED lines=13> */
.L_x_7733:
        /* <DEDUP_REMOVED lines=8> */
.L_x_7734:
        /* <DEDUP_REMOVED lines=13> */
.L_x_7735:
        /* <DEDUP_REMOVED lines=8> */
.L_x_7736:
        /* <DEDUP_REMOVED lines=12> */
.L_x_7737:
[----:B------:R-:W-:Y:S05]  /*14d50*/  BRA `(.L_x_7738) ;  /* 0xffffffc400ec7947 */ /* 0x000fea000383ffff */
.L_x_7674:
        /* <DEDUP_REMOVED lines=8> */
.L_x_7739:
[C---:B------:R-:W-:Y:S01]  /*14de0*/  VIADD R6, R5.reuse, 0x10 ;  /* 0x0000001005067836 */ /* 0x040fe20000000000 */
[----:B------:R-:W-:Y:S01]  /*14df0*/  ISETP.GE.AND P0, PT, R5, UR38, PT ;  /* 0x0000002605007c0c */ /* 0x000fe2000bf06270 */
[----:B------:R-:W-:Y:S02]  /*14e00*/  IMAD.MOV.U32 R13, RZ, RZ, R0 ;  /* 0x000000ffff0d7224 */ /* 0x000fe400078e0000 */
[----:B------:R-:W-:-:S10]  /*14e10*/  IMAD.MOV.U32 R2, RZ, RZ, R14 ;  /* 0x000000ffff027224 */ /* 0x000fd400078e000e */
[----:B------:R-:W-:Y:S05]  /*14e20*/  WARPSYNC.COLLECTIVE R15, `(.L_x_7740) ;  /* 0x000000000f087348 */ /* 0x000fea0003c00000 */
[----:B------:R0:W1:Y:S02]  /*14e30*/  SHFL.IDX P6, R14, R13, R12, R11 ;  /* 0x0000000c0d0e7389 */ /* 0x00006400000c000b */
[----:B01----:R-:W-:Y:S01]  /*14e40*/  ENDCOLLECTIVE ;  /* 0x000000000000791b */ /* 0x003fe20003800000 */
.L_x_7740:
        /* <DEDUP_REMOVED lines=8> */
.L_x_7741:
[----:B------:R-:W-:Y:S01]  /*14ed0*/  @!PT LDS RZ, [RZ] ;  /* 0x00000000fffff984 */ /* 0x000fe20000000800 */
[----:B------:R-:W-:Y:S01]  /*14ee0*/  @!PT LDS RZ, [RZ] ;  /* 0x00000000fffff984 */ /* 0x000fe20000000800 */
[----:B------:R-:W-:Y:S01]  /*14ef0*/  @!PT LDS RZ, [RZ] ;  /* 0x00000000fffff984 */ /* 0x000fe20000000800 */
[----:B------:R0:W-:Y:S04]  /*14f00*/  @!P0 LDGSTS.E.BYPASS.LTC128B.128 [R33+0x10400], desc[UR52][R2.64], !P4 ;  /* 0x1040000002218fae */ /* 0x0001e8000e101d74 */
[----:B------:R0:W-:Y:S01]  /*14f10*/  @!P0 LDGSTS.E.BYPASS.LTC128B.128 [R33+0x14400], desc[UR52][R2.64+0x80], !P5 ;  /* 0x1440008002218fae */ /* 0x0001e2000e901d74 */
[----:B------:R-:W-:Y:S01]  /*14f20*/  ISETP.GE.AND P0, PT, R6, UR38, PT ;  /* 0x0000002606007c0c */ /* 0x000fe2000bf06270 */
[----:B------:R-:W-:Y:S02]  /*14f30*/  IMAD.MOV.U32 R13, RZ, RZ, R0 ;  /* 0x000000ffff0d7224 */ /* 0x000fe400078e0000 */
[----:B------:R-:W-:-:S10]  /*14f40*/  IMAD.MOV.U32 R6, RZ, RZ, R14 ;  /* 0x000000ffff067224 */ /* 0x000fd400078e000e */
[----:B0-----:R-:W-:Y:S05]  /*14f50*/  WARPSYNC.COLLECTIVE R15, `(.L_x_7742) ;  /* 0x000000000f087348 */ /* 0x001fea0003c00000 */
[----:B------:R1:W2:Y:S02]  /*14f60*/  SHFL.IDX P6, R14, R13, R12, R11 ;  /* 0x0000000c0d0e7389 */ /* 0x0002a400000c000b */
[----:B012---:R-:W-:Y:S01]  /*14f70*/  ENDCOLLECTIVE ;  /* 0x000000000000791b */ /* 0x007fe20003800000 */
.L_x_7742:
[----:B------:R-:W-:Y:S02]  /*14f80*/  IMAD.MOV.U32 R13, RZ, RZ, R4 ;  /* 0x000000ffff0d7224 */ /* 0x000fe400078e0004 */
[----:B------:R-:W-:Y:S01]  /*14f90*/  IMAD.MOV.U32 R12, RZ, RZ, 0x2 ;  /* 0x00000002ff0c7424 */ /* 0x000fe200078e00ff */
[----:B------:R-:W-:-:S05]  /*14fa0*/  @!P0 LEA R14, P1, R35, R14, 0x1 ;  /* 0x0000000e230e8211 */ /* 0x000fca00078208ff */
[----:B------:R-:W-:-:S08]  /*14fb0*/  @!P0 IMAD.MOV.U32 R2, RZ, RZ, R14 ;  /* 0x000000ffff028224 */ /* 0x000fd000078e000e */
[----:B------:R-:W-:Y:S05]  /*14fc0*/  WARPSYNC.COLLECTIVE R15, `(.L_x_7743) ;  /* 0x000000000f087348 */ /* 0x000fea0003c00000 */
[----:B------:R0:W1:Y:S02]  /*14fd0*/  SHFL.IDX P6, R14, R13, R12, R11 ;  /* 0x0000000c0d0e7389 */ /* 0x00006400000c000b */
[----:B01----:R-:W-:Y:S01]  /*14fe0*/  ENDCOLLECTIVE ;  /* 0x000000000000791b */ /* 0x003fe20003800000 */
.L_x_7743:
        /* <DEDUP_REMOVED lines=14> */
.L_x_7744:
[----:B------:R-:W-:Y:S02]  /*150d0*/  IMAD.MOV.U32 R13, RZ, RZ, R4 ;  /* 0x000000ffff0d7224 */ /* 0x000fe400078e0004 */
[----:B------:R-:W-:Y:S01]  /*150e0*/  IMAD.MOV.U32 R12, RZ, RZ, 0x3 ;  /* 0x00000003ff0c7424 */ /* 0x000fe200078e00ff */
[----:B------:R-:W-:-:S05]  /*150f0*/  @!P0 LEA R14, P1, R35, R14, 0x1 ;  /* 0x0000000e230e8211 */ /* 0x000fca00078208ff */
[----:B------:R-:W-:-:S08]  /*15100*/  @!P0 IMAD.MOV.U32 R2, RZ, RZ, R14 ;  /* 0x000000ffff028224 */ /* 0x000fd000078e000e */
[----:B------:R-:W-:Y:S05]  /*15110*/  WARPSYNC.COLLECTIVE R15, `(.L_x_7745) ;  /* 0x000000000f087348 */ /* 0x000fea0003c00000 */
[----:B------:R0:W1:Y:S02]  /*15120*/  SHFL.IDX P6, R14, R13, R12, R11 ;  /* 0x0000000c0d0e7389 */ /* 0x00006400000c000b */
[----:B01----:R-:W-:Y:S01]  /*15130*/  ENDCOLLECTIVE ;  /* 0x000000000000791b */ /* 0x003fe20003800000 */
.L_x_7745:
        /* <DEDUP_REMOVED lines=14> */
.L_x_7746:
[----:B------:R-:W-:Y:S02]  /*15220*/  IMAD.MOV.U32 R13, RZ, RZ, R4 ;  /* 0x000000ffff0d7224 */ /* 0x000fe400078e0004 */
[----:B------:R-:W-:Y:S01]  /*15230*/  IMAD.MOV.U32 R12, RZ, RZ, 0x4 ;  /* 0x00000004ff0c7424 */ /* 0x000fe200078e00ff */
[----:B------:R-:W-:-:S05]  /*15240*/  @!P0 LEA R14, P1, R35, R14, 0x1 ;  /* 0x0000000e230e8211 */ /* 0x000fca00078208ff */
[----:B------:R-:W-:-:S08]  /*15250*/  @!P0 IMAD.MOV.U32 R2, RZ, RZ, R14 ;  /* 0x000000ffff028224 */ /* 0x000fd000078e000e */
[----:B------:R-:W-:Y:S05]  /*15260*/  WARPSYNC.COLLECTIVE R15, `(.L_x_7747) ;  /* 0x000000000f087348 */ /* 0x000fea0003c00000 */
[----:B------:R0:W1:Y:S02]  /*15270*/  SHFL.IDX P6, R14, R13, R12, R11 ;  /* 0x0000000c0d0e7389 */ /* 0x00006400000c000b */
[----:B01----:R-:W-:Y:S01]  /*15280*/  ENDCOLLECTIVE ;  /* 0x000000000000791b */ /* 0x003fe20003800000 */
.L_x_7747:
        /* <DEDUP_REMOVED lines=14> */
.L_x_7748:
[----:B------:R-:W-:Y:S02]  /*15370*/  IMAD.MOV.U32 R13, RZ, RZ, R4 ;  /* 0x000000ffff0d7224 */ /* 0x000fe400078e0004 */
[----:B------:R-:W-:Y:S01]  /*15380*/  IMAD.MOV.U32 R12, RZ, RZ, 0x5 ;  /* 0x00000005ff0c7424 */ /* 0x000fe200078e00ff */
[----:B------:R-:W-:-:S05]  /*15390*/  @!P0 LEA R14, P1, R35, R14, 0x1 ;  /* 0x0000000e230e8211 */ /* 0x000fca00078208ff */
[----:B------:R-:W-:-:S08]  /*153a0*/  @!P0 IMAD.MOV.U32 R2, RZ, RZ, R14 ;  /* 0x000000ffff028224 */ /* 0x000fd000078e000e */
[----:B------:R-:W-:Y:S05]  /*153b0*/  WARPSYNC.COLLECTIVE R15, `(.L_x_7749) ;  /* 0x000000000f087348 */ /* 0x000fea0003c00000 */
[----:B------:R0:W1:Y:S02]  /*153c0*/  SHFL.IDX P6, R14, R13, R12, R11 ;  /* 0x0000000c0d0e7389 */ /* 0x00006400000c000b */
[----:B01----:R-:W-:Y:S01]  /*153d0*/  ENDCOLLECTIVE ;  /* 0x000000000000791b */ /* 0x003fe20003800000 */
.L_x_7749:
        /* <DEDUP_REMOVED lines=14> */
.L_x_7750:
[----:B------:R-:W-:Y:S02]  /*154c0*/  IMAD.MOV.U32 R13, RZ, RZ, R4 ;  /* 0x000000ffff0d7224 */ /* 0x000fe400078e0004 */
[----:B------:R-:W-:Y:S01]  /*154d0*/  IMAD.MOV.U32 R12, RZ, RZ, 0x6 ;  /* 0x00000006ff0c7424 */ /* 0x000fe200078e00ff */
[----:B------:R-:W-:-:S05]  /*154e0*/  @!P0 LEA R14, P1, R35, R14, 0x1 ;  /* 0x0000000e230e8211 */ /* 0x000fca00078208ff */
[----:B------:R-:W-:-:S08]  /*154f0*/  @!P0 IMAD.MOV.U32 R2, RZ, RZ, R14 ;  /* 0x000000ffff028224 */ /* 0x000fd000078e000e */
[----:B------:R-:W-:Y:S05]  /*15500*/  WARPSYNC.COLLECTIVE R15, `(.L_x_7751) ;  /* 0x000000000f087348 */ /* 0x000fea0003c00000 */
[----:B------:R0:W1:Y:S02]  /*15510*/  SHFL.IDX P6, R14, R13, R12, R11 ;  /* 0x0000000c0d0e7389 */ /* 0x00006400000c000b */
[----:B01----:R-:W-:Y:S01]  /*15520*/  ENDCOLLECTIVE ;  /* 0x000000000000791b */ /* 0x003fe20003800000 */
.L_x_7751:
        /* <DEDUP_REMOVED lines=14> */
.L_x_7752:
[----:B------:R-:W-:Y:S02]  /*15610*/  IMAD.MOV.U32 R13, RZ, RZ, R4 ;  /* 0x000000ffff0d7224 */ /* 0x000fe400078e0004 */
[----:B------:R-:W-:Y:S01]  /*15620*/  IMAD.MOV.U32 R12, RZ, RZ, 0x7 ;  /* 0x00000007ff0c7424 */ /* 0x000fe200078e00ff */
[----:B------:R-:W-:-:S05]  /*15630*/  @!P0 LEA R14, P1, R35, R14, 0x1 ;  /* 0x0000000e230e8211 */ /* 0x000fca00078208ff */
[----:B------:R-:W-:-:S08]  /*15640*/  @!P0 IMAD.MOV.U32 R2, RZ, RZ, R14 ;  /* 0x000000ffff028224 */ /* 0x000fd000078e000e */
[----:B------:R-:W-:Y:S05]  /*15650*/  WARPSYNC.COLLECTIVE R15, `(.L_x_7753) ;  /* 0x000000000f087348 */ /* 0x000fea0003c00000 */
[----:B------:R0:W1:Y:S02]  /*15660*/  SHFL.IDX P6, R14, R13, R12, R11 ;  /* 0x0000000c0d0e7389 */ /* 0x00006400000c000b */
[----:B01----:R-:W-:Y:S01]  /*15670*/  ENDCOLLECTIVE ;  /* 0x000000000000791b */ /* 0x003fe20003800000 */
.L_x_7753:
[----:B------:R-:W-:-:S04]  /*15680*/  @!P0 IMAD.X R7, RZ, RZ, R6, P1 ;  /* 0x000000ffff078224 */ /* 0x000fc800008e0606 */
[----:B------:R-:W-:-:S05]  /*15690*/  @!P0 IMAD.MOV.U32 R3, RZ, RZ, R7 ;  /* 0x000000ffff038224 */ /* 0x000fca00078e0007 */
[----:B------:R-:W-:Y:S01]  /*156a0*/  @!PT LDS RZ, [RZ] ;  /* 0x00000000fffff984 */ /* 0x000fe20000000800 */
[----:B------:R-:W-:Y:S01]  /*156b0*/  @!PT LDS RZ, [RZ] ;  /* 0x00000000fffff984 */ /* 0x000fe20000000800 */
[----:B------:R-:W-:Y:S01]  /*156c0*/  @!PT LDS RZ, [RZ] ;  /* 0x00000000fffff984 */ /* 0x000fe20000000800 */
[----:B------:R0:W-:Y:S01]  /*156d0*/  @!P0 LDGSTS.E.BYPASS.LTC128B.128 [R33+0x13400], desc[UR52][R2.64], !P4 ;  /* 0x1340000002218fae */ /* 0x0001e2000e101d74 */
[----:B------:R-:W-:-:S03]  /*156e0*/  IMAD.MOV.U32 R13, RZ, RZ, R0 ;  /* 0x000000ffff0d7224 */ /* 0x000fc600078e0000 */
[----:B------:R0:W-:Y:S01]  /*156f0*/  @!P0 LDGSTS.E.BYPASS.LTC128B.128 [R33+0x17400], desc[UR52][R2.64+0x80], !P5 ;  /* 0x1740008002218fae */ /* 0x0001e2000e901d74 */
[----:B------:R-:W-:-:S07]  /*15700*/  IMAD.MOV.U32 R6, RZ, RZ, R14 ;  /* 0x000000ffff067224 */ /* 0x000fce00078e000e */
[----:B0-----:R-:W-:Y:S05]  /*15710*/  WARPSYNC.COLLECTIVE R15, `(.L_x_7754) ;  /* 0x000000000f087348 */ /* 0x001fea0003c00000 */
[----:B------:R1:W2:Y:S02]  /*15720*/  SHFL.IDX P6, R14, R13, R12, R11 ;  /* 0x0000000c0d0e7389 */ /* 0x0002a400000c000b */
[----:B012---:R-:W-:Y:S01]  /*15730*/  ENDCOLLECTIVE ;  /* 0x000000000000791b */ /* 0x007fe20003800000 */
.L_x_7754:
[----:B------:R-:W-:Y:S05]  /*15740*/  BRA `(.L_x_7755) ;  /* 0xffffffc8000c7947 */ /* 0x000fea000383ffff */
.L_x_7677:
[----:B0-----:R0:W1:Y:S02]  /*15750*/  SYNCS.PHASECHK.TRANS64.TRYWAIT P0, [R16+URZ+0x28820], R3 ;  /* 0x02882003100075a7 */ /* 0x001064000800017f */
[----:B-1----:R-:W-:Y:S05]  /*15760*/  @!P0 NANOSLEEP.SYNCS 0x989680 ;  /* 0x009896800000895d */ /* 0x002fea0003900000 */
[----:B------:R-:W1:Y:S02]  /*15770*/  @!P0 SYNCS.PHASECHK.TRANS64 P0, [R16+URZ+0x28820], R3 ;  /* 0x02882003100085a7 */ /* 0x000e64000800007f */
[----:B-1----:R-:W-:Y:S05]  /*15780*/  @!P0 BRA `(.L_x_7677) ;  /* 0xfffffffc00f08947 */ /* 0x002fea000383ffff */
[----:B------:R-:W-:Y:S05]  /*15790*/  BRA `(.L_x_7756) ;  /* 0xffffffc800647947 */ /* 0x000fea000383ffff */
.L_x_7681:
[----:B0-----:R0:W1:Y:S02]  /*157a0*/  SYNCS.PHASECHK.TRANS64.TRYWAIT P0, [R6+URZ+0x28840], R3 ;  /* 0x02884003060075a7 */ /* 0x001064000800017f */
[----:B-1----:R-:W-:Y:S05]  /*157b0*/  @!P0 NANOSLEEP.SYNCS 0x989680 ;  /* 0x009896800000895d */ /* 0x002fea0003900000 */
[----:B------:R-:W1:Y:S02]  /*157c0*/  @!P0 SYNCS.PHASECHK.TRANS64 P0, [R6+URZ+0x28840], R3 ;  /* 0x02884003060085a7 */ /* 0x000e64000800007f */
[----:B-1----:R-:W-:Y:S05]  /*157d0*/  @!P0 BRA `(.L_x_7681) ;  /* 0xfffffffc00f08947 */ /* 0x002fea000383ffff */
[----:B------:R-:W-:Y:S05]  /*157e0*/  BRA `(.L_x_7757) ;  /* 0xffffffcc00247947 */ /* 0x000fea000383ffff */
.L_x_7682:
        /* <DEDUP_REMOVED lines=8> */
.L_x_7759:
[----:B------:R-:W-:Y:S05]  /*15870*/  BSYNC B1 ;  /* 0x0000000000017941 */ /* 0x000fea0003800000 */
.L_x_7758:
        /* <DEDUP_REMOVED lines=9> */
.L_x_7760:
[----:B------:R-:W-:Y:S02]  /*15910*/  IMAD R7, R7, 0x2, R16 ;  /* 0x0000000207077824 */ /* 0x000fe400078e0210 */
[----:B------:R-:W-:Y:S02]  /*15920*/  IMAD.MOV.U32 R13, RZ, RZ, R9 ;  /* 0x000000ffff0d7224 */ /* 0x000fe400078e0009 */
[----:B------:R-:W-:Y:S02]  /*15930*/  IMAD.MOV.U32 R12, RZ, RZ, 0x1 ;  /* 0x00000001ff0c7424 */ /* 0x000fe400078e00ff */
[----:B------:R-:W-:-:S07]  /*15940*/  IMAD.MOV.U32 R2, RZ, RZ, R14 ;  /* 0x000000ffff027224 */ /* 0x000fce00078e000e */
[----:B------:R-:W-:Y:S05]  /*15950*/  WARPSYNC.COLLECTIVE R15, `(.L_x_7761) ;  /* 0x000000000f087348 */ /* 0x000fea0003c00000 */
[----:B------:R0:W1:Y:S02]  /*15960*/  SHFL.IDX P6, R14, R13, R12, R11 ;  /* 0x0000000c0d0e7389 */ /* 0x00006400000c000b */
[----:B01----:R-:W-:Y:S01]  /*15970*/  ENDCOLLECTIVE ;  /* 0x000000000000791b */ /* 0x003fe20003800000 */
.L_x_7761:
        /* <DEDUP_REMOVED lines=12> */
.L_x_7762:
[----:B------:R-:W-:Y:S02]  /*15a40*/  IMAD.MOV.U32 R13, RZ, RZ, R9 ;  /* 0x000000ffff0d7224 */ /* 0x000fe400078e0009 */
[----:B------:R-:W-:Y:S02]  /*15a50*/  IMAD.MOV.U32 R12, RZ, RZ, 0x2 ;  /* 0x00000002ff0c7424 */ /* 0x000fe400078e00ff */
[----:B------:R-:W-:-:S07]  /*15a60*/  IMAD.MOV.U32 R2, RZ, RZ, R14 ;  /* 0x000000ffff027224 */ /* 0x000fce00078e000e */
[----:B------:R-:W-:Y:S05]  /*15a70*/  WARPSYNC.COLLECTIVE R15, `(.L_x_7763) ;  /* 0x000000000f087348 */ /* 0x000fea0003c00000 */
[----:B------:R0:W1:Y:S02]  /*15a80*/  SHFL.IDX P6, R14, R13, R12, R11 ;  /* 0x0000000c0d0e7389 */ /* 0x00006400000c000b */
[----:B01----:R-:W-:Y:S01]  /*15a90*/  ENDCOLLECTIVE ;  /* 0x000000000000791b */ /* 0x003fe20003800000 */
.L_x_7763:
        /* <DEDUP_REMOVED lines=12> */
.L_x_7764:
[----:B------:R-:W-:Y:S02]  /*15b60*/  IMAD.MOV.U32 R13, RZ, RZ, R9 ;  /* 0x000000ffff0d7224 */ /* 0x000fe400078e0009 */
[----:B------:R-:W-:Y:S02]  /*15b70*/  IMAD.MOV.U32 R12, RZ, RZ, 0x3 ;  /* 0x00000003ff0c7424 */ /* 0x000fe400078e00ff */
[----:B------:R-:W-:-:S07]  /*15b80*/  IMAD.MOV.U32 R2, RZ, RZ, R14 ;  /* 0x000000ffff027224 */ /* 0x000fce00078e000e */
[----:B------:R-:W-:Y:S05]  /*15b90*/  WARPSYNC.COLLECTIVE R15, `(.L_x_7765) ;  /* 0x000000000f087348 */ /* 0x000fea0003c00000 */
[----:B------:R0:W1:Y:S02]  /*15ba0*/  SHFL.IDX P6, R14, R13, R12, R11 ;  /* 0x0000000c0d0e7389 */ /* 0x00006400000c000b */
[----:B01----:R-:W-:Y:S01]  /*15bb0*/  ENDCOLLECTIVE ;  /* 0x000000000000791b */ /* 0x003fe20003800000 */
.L_x_7765:
        /* <DEDUP_REMOVED lines=12> */
.L_x_7766:
[----:B------:R-:W-:Y:S02]  /*15c80*/  IMAD.MOV.U32 R13, RZ, RZ, R9 ;  /* 0x000000ffff0d7224 */ /* 0x000fe400078e0009 */
[----:B------:R-:W-:Y:S02]  /*15c90*/  IMAD.MOV.U32 R12, RZ, RZ, 0x4 ;  /* 0x00000004ff0c7424 */ /* 0x000fe400078e00ff */
[----:B------:R-:W-:-:S07]  /*15ca0*/  IMAD.MOV.U32 R2, RZ, RZ, R14 ;  /* 0x000000ffff027224 */ /* 0x000fce00078e000e */
[----:B------:R-:W-:Y:S05]  /*15cb0*/  WARPSYNC.COLLECTIVE R15, `(.L_x_7767) ;  /* 0x000000000f087348 */ /* 0x000fea0003c00000 */
[----:B------:R0:W1:Y:S02]  /*15cc0*/  SHFL.IDX P6, R14, R13, R12, R11 ;  /* 0x0000000c0d0e7389 */ /* 0x00006400000c000b */
[----:B01----:R-:W-:Y:S01]  /*15cd0*/  ENDCOLLECTIVE ;  /* 0x000000000000791b */ /* 0x003fe20003800000 */
.L_x_7767:
        /* <DEDUP_REMOVED lines=12> */
.L_x_7768:
[----:B------:R-:W-:Y:S02]  /*15da0*/  IMAD.MOV.U32 R13, RZ, RZ, R9 ;  /* 0x000000ffff0d7224 */ /* 0x000fe400078e0009 */
[----:B------:R-:W-:Y:S02]  /*15db0*/  IMAD.MOV.U32 R12, RZ, RZ, 0x5 ;  /* 0x00000005ff0c7424 */ /* 0x000fe400078e00ff */
[----:B------:R-:W-:-:S07]  /*15dc0*/  IMAD.MOV.U32 R2, RZ, RZ, R14 ;  /* 0x000000ffff027224 */ /* 0x000fce00078e000e */
[----:B------:R-:W-:Y:S05]  /*15dd0*/  WARPSYNC.COLLECTIVE R15, `(.L_x_7769) ;  /* 0x000000000f087348 */ /* 0x000fea0003c00000 */
[----:B------:R0:W1:Y:S02]  /*15de0*/  SHFL.IDX P6, R14, R13, R12, R11 ;  /* 0x0000000c0d0e7389 */ /* 0x00006400000c000b */
[----:B01----:R-:W-:Y:S01]  /*15df0*/  ENDCOLLECTIVE ;  /* 0x000000000000791b */ /* 0x003fe20003800000 */
.L_x_7769:
        /* <DEDUP_REMOVED lines=12> */
.L_x_7770:
[----:B------:R-:W-:Y:S02]  /*15ec0*/  IMAD.MOV.U32 R13, RZ, RZ, R9 ;  /* 0x000000ffff0d7224 */ /* 0x000fe400078e0009 */
[----:B------:R-:W-:Y:S02]  /*15ed0*/  IMAD.MOV.U32 R12, RZ, RZ, 0x6 ;  /* 0x00000006ff0c7424 */ /* 0x000fe400078e00ff */
[----:B------:R-:W-:-:S07]  /*15ee0*/  IMAD.MOV.U32 R2, RZ, RZ, R14 ;  /* 0x000000ffff027224 */ /* 0x000fce00078e000e */
[----:B------:R-:W-:Y:S05]  /*15ef0*/  WARPSYNC.COLLECTIVE R15, `(.L_x_7771) ;  /* 0x000000000f087348 */ /* 0x000fea0003c00000 */
[----:B------:R0:W1:Y:S02]  /*15f00*/  SHFL.IDX P6, R14, R13, R12, R11 ;  /* 0x0000000c0d0e7389 */ /* 0x00006400000c000b */
[----:B01----:R-:W-:Y:S01]  /*15f10*/  ENDCOLLECTIVE ;  /* 0x000000000000791b */ /* 0x003fe20003800000 */
.L_x_7771:
        /* <DEDUP_REMOVED lines=12> */
.L_x_7772:
[----:B------:R-:W-:Y:S02]  /*15fe0*/  IMAD.MOV.U32 R13, RZ, RZ, R9 ;  /* 0x000000ffff0d7224 */ /* 0x000fe400078e0009 */
[----:B------:R-:W-:Y:S02]  /*15ff0*/  IMAD.MOV.U32 R12, RZ, RZ, 0x7 ;  /* 0x00000007ff0c7424 */ /* 0x000fe400078e00ff */
[----:B------:R-:W-:-:S07]  /*16000*/  IMAD.MOV.U32 R2, RZ, RZ, R14 ;  /* 0x000000ffff027224 */ /* 0x000fce00078e000e */
[----:B------:R-:W-:Y:S05]  /*16010*/  WARPSYNC.COLLECTIVE R15, `(.L_x_7773) ;  /* 0x000000000f087348 */ /* 0x000fea0003c00000 */
[----:B------:R0:W1:Y:S02]  /*16020*/  SHFL.IDX P6, R14, R13, R12, R11 ;  /* 0x0000000c0d0e7389 */ /* 0x00006400000c000b */
[----:B01----:R-:W-:Y:S01]  /*16030*/  ENDCOLLECTIVE ;  /* 0x000000000000791b */ /* 0x003fe20003800000 */
.L_x_7773:
        /* <DEDUP_REMOVED lines=12> */
.L_x_7774:
[----:B------:R-:W-:Y:S05]  /*16100*/  BRA `(.L_x_7775) ;  /* 0xffffffc400f87947 */ /* 0x000fea000383ffff */
.L_x_7687:
[----:B0-----:R0:W1:Y:S02]  /*16110*/  SYNCS.PHASECHK.TRANS64.TRYWAIT P0, [R6+URZ+0x28860], R3 ;  /* 0x02886003060075a7 */ /* 0x001064000800017f */
[----:B-1----:R-:W-:Y:S05]  /*16120*/  @!P0 NANOSLEEP.SYNCS 0x989680 ;  /* 0x009896800000895d */ /* 0x002fea0003900000 */
[----:B------:R-:W1:Y:S02]  /*16130*/  @!P0 SYNCS.PHASECHK.TRANS64 P0, [R6+URZ+0x28860], R3 ;  /* 0x02886003060085a7 */ /* 0x000e64000800007f */
[----:B-1----:R-:W-:Y:S05]  /*16140*/  @!P0 BRA `(.L_x_7687) ;  /* 0xfffffffc00f08947 */ /* 0x002fea000383ffff */
[----:B------:R-:W-:Y:S05]  /*16150*/  BRA `(.L_x_7776) ;  /* 0xffffffc800547947 */ /* 0x000fea000383ffff */
.L_x_7688:
        /* <DEDUP_REMOVED lines=8> */
.L_x_7778:
[----:B------:R-:W-:Y:S05]  /*161e0*/  BSYNC B1 ;  /* 0x0000000000017941 */ /* 0x000fea0003800000 */
.L_x_7777:
        /* <DEDUP_REMOVED lines=9> */
.L_x_7779:
[----:B------:R-:W-:Y:S02]  /*16280*/  IMAD.MOV.U32 R13, RZ, RZ, R18 ;  /* 0x000000ffff0d7224 */ /* 0x000fe400078e0012 */
[----:B------:R-:W-:Y:S01]  /*16290*/  IMAD.MOV.U32 R12, RZ, RZ, 0x1 ;  /* 0x00000001ff0c7424 */ /* 0x000fe200078e00ff */
[----:B------:R-:W-:-:S13]  /*162a0*/  IADD3 R2, P0, R14, R5, RZ ;  /* 0x000000050e027210 */ /* 0x000fda0007f1e0ff */
[----:B------:R-:W-:Y:S05]  /*162b0*/  WARPSYNC.COLLECTIVE R15, `(.L_x_7780) ;  /* 0x000000000f087348 */ /* 0x000fea0003c00000 */
[----:B------:R0:W1:Y:S02]  /*162c0*/  SHFL.IDX P6, R14, R13, R12, R11 ;  /* 0x0000000c0d0e7389 */ /* 0x00006400000c000b */
[----:B01----:R-:W-:Y:S01]  /*162d0*/  ENDCOLLECTIVE ;  /* 0x000000000000791b */ /* 0x003fe20003800000 */
.L_x_7780:
        /* <DEDUP_REMOVED lines=13> */
.L_x_7781:
[----:B------:R-:W-:Y:S02]  /*163b0*/  IMAD.MOV.U32 R13, RZ, RZ, R18 ;  /* 0x000000ffff0d7224 */ /* 0x000fe400078e0012 */
[----:B------:R-:W-:Y:S01]  /*163c0*/  IMAD.MOV.U32 R12, RZ, RZ, 0x2 ;  /* 0x00000002ff0c7424 */ /* 0x000fe200078e00ff */
[----:B------:R-:W-:-:S13]  /*163d0*/  IADD3 R2, P0, R14, R5, RZ ;  /* 0x000000050e027210 */ /* 0x000fda0007f1e0ff */
[----:B------:R-:W-:Y:S05]  /*163e0*/  WARPSYNC.COLLECTIVE R15, `(.L_x_7782) ;  /* 0x000000000f087348 */ /* 0x000fea0003c00000 */
[----:B------:R0:W1:Y:S02]  /*163f0*/  SHFL.IDX P6, R14, R13, R12, R11 ;  /* 0x0000000c0d0e7389 */ /* 0x00006400000c000b */
[----:B01----:R-:W-:Y:S01]  /*16400*/  ENDCOLLECTIVE ;  /* 0x000000000000791b */ /* 0x003fe20003800000 */
.L_x_7782:
        /* <DEDUP_REMOVED lines=13> */
.L_x_7783:
[----:B------:R-:W-:Y:S02]  /*164e0*/  IMAD.MOV.U32 R13, RZ, RZ, R18 ;  /* 0x000000ffff0d7224 */ /* 0x000fe400078e0012 */
[----:B------:R-:W-:Y:S01]  /*164f0*/  IMAD.MOV.U32 R12, RZ, RZ, 0x3 ;  /* 0x00000003ff0c7424 */ /* 0x000fe200078e00ff */
[----:B------:R-:W-:-:S13]  /*16500*/  IADD3 R2, P0, R14, R5, RZ ;  /* 0x000000050e027210 */ /* 0x000fda0007f1e0ff */
[----:B------:R-:W-:Y:S05]  /*16510*/  WARPSYNC.COLLECTIVE R15, `(.L_x_7784) ;  /* 0x000000000f087348 */ /* 0x000fea0003c00000 */
[----:B------:R0:W1:Y:S02]  /*16520*/  SHFL.IDX P6, R14, R13, R12, R11 ;  /* 0x0000000c0d0e7389 */ /* 0x00006400000c000b */
[----:B01----:R-:W-:Y:S01]  /*16530*/  ENDCOLLECTIVE ;  /* 0x000000000000791b */ /* 0x003fe20003800000 */
.L_x_7784:
        /* <DEDUP_REMOVED lines=13> */
.L_x_7785:
[----:B------:R-:W-:Y:S02]  /*16610*/  IMAD.MOV.U32 R13, RZ, RZ, R18 ;  /* 0x000000ffff0d7224 */ /* 0x000fe400078e0012 */
[----:B------:R-:W-:Y:S01]  /*16620*/  IMAD.MOV.U32 R12, RZ, RZ, 0x4 ;  /* 0x00000004ff0c7424 */ /* 0x000fe200078e00ff */
[----:B------:R-:W-:-:S13]  /*16630*/  IADD3 R2, P0, R14, R5, RZ ;  /* 0x000000050e027210 */ /* 0x000fda0007f1e0ff */
[----:B------:R-:W-:Y:S05]  /*16640*/  WARPSYNC.COLLECTIVE R15, `(.L_x_7786) ;  /* 0x000000000f087348 */ /* 0x000fea0003c00000 */
[----:B------:R0:W1:Y:S02]  /*16650*/  SHFL.IDX P6, R14, R13, R12, R11 ;  /* 0x0000000c0d0e7389 */ /* 0x00006400000c000b */
[----:B01----:R-:W-:Y:S01]  /*16660*/  ENDCOLLECTIVE ;  /* 0x000000000000791b */ /* 0x003fe20003800000 */
.L_x_7786:
        /* <DEDUP_REMOVED lines=13> */
.L_x_7787:
[----:B------:R-:W-:Y:S02]  /*16740*/  IMAD.MOV.U32 R13, RZ, RZ, R18 ;  /* 0x000000ffff0d7224 */ /* 0x000fe400078e0012 */
[----:B------:R-:W-:Y:S01]  /*16750*/  IMAD.MOV.U32 R12, RZ, RZ, 0x5 ;  /* 0x00000005ff0c7424 */ /* 0x000fe200078e00ff */
[----:B------:R-:W-:-:S13]  /*16760*/  IADD3 R2, P0, R14, R5, RZ ;  /* 0x000000050e027210 */ /* 0x000fda0007f1e0ff */
[----:B------:R-:W-:Y:S05]  /*16770*/  WARPSYNC.COLLECTIVE R15, `(.L_x_7788) ;  /* 0x000000000f087348 */ /* 0x000fea0003c00000 */
[----:B------:R0:W1:Y:S02]  /*16780*/  SHFL.IDX P6, R14, R13, R12, R11 ;  /* 0x0000000c0d0e7389 */ /* 0x00006400000c000b */
[----:B01----:R-:W-:Y:S01]  /*16790*/  ENDCOLLECTIVE ;  /* 0x000000000000791b */ /* 0x003fe20003800000 */
.L_x_7788:
        /* <DEDUP_REMOVED lines=13> */
.L_x_7789:
[----:B------:R-:W-:Y:S02]  /*16870*/  IMAD.MOV.U32 R13, RZ, RZ, R18 ;  /* 0x000000ffff0d7224 */ /* 0x000fe400078e0012 */
[----:B------:R-:W-:Y:S01]  /*16880*/  IMAD.MOV.U32 R12, RZ, RZ, 0x6 ;  /* 0x00000006ff0c7424 */ /* 0x000fe200078e00ff */
[----:B------:R-:W-:-:S13]  /*16890*/  IADD3 R2, P0, R14, R5, RZ ;  /* 0x000000050e027210 */ /* 0x000fda0007f1e0ff */
[----:B------:R-:W-:Y:S05]  /*168a0*/  WARPSYNC.COLLECTIVE R15, `(.L_x_7790) ;  /* 0x000000000f087348 */ /* 0x000fea0003c00000 */
[----:B------:R0:W1:Y:S02]  /*168b0*/  SHFL.IDX P6, R14, R13, R12, R11 ;  /* 0x0000000c0d0e7389 */ /* 0x00006400000c000b */
[----:B01----:R-:W-:Y:S01]  /*168c0*/  ENDCOLLECTIVE ;  /* 0x000000000000791b */ /* 0x003fe20003800000 */
.L_x_7790:
        /* <DEDUP_REMOVED lines=13> */
.L_x_7791:
[----:B------:R-:W-:Y:S02]  /*169a0*/  IMAD.MOV.U32 R13, RZ, RZ, R18 ;  /* 0x000000ffff0d7224 */ /* 0x000fe400078e0012 */
[----:B------:R-:W-:Y:S01]  /*169b0*/  IMAD.MOV.U32 R12, RZ, RZ, 0x7 ;  /* 0x00000007ff0c7424 */ /* 0x000fe200078e00ff */
[----:B------:R-:W-:-:S13]  /*169c0*/  IADD3 R2, P0, R14, R5, RZ ;  /* 0x000000050e027210 */ /* 0x000fda0007f1e0ff */
[----:B------:R-:W-:Y:S05]  /*169d0*/  WARPSYNC.COLLECTIVE R15, `(.L_x_7792) ;  /* 0x000000000f087348 */ /* 0x000fea0003c00000 */
[----:B------:R0:W1:Y:S02]  /*169e0*/  SHFL.IDX P6, R14, R13, R12, R11 ;  /* 0x0000000c0d0e7389 */ /* 0x00006400000c000b */
[----:B01----:R-:W-:Y:S01]  /*169f0*/  ENDCOLLECTIVE ;  /* 0x000000000000791b */ /* 0x003fe20003800000 */
.L_x_7792:
        /* <DEDUP_REMOVED lines=12> */
.L_x_7793:
[----:B------:R-:W-:Y:S01]  /*16ac0*/  @!PT LDS RZ, [RZ] ;  /* 0x00000000fffff984 */ /* 0x000fe20000000800 */
[----:B------:R-:W-:Y:S01]  /*16ad0*/  @!PT LDS RZ, [RZ] ;  /* 0x00000000fffff984 */ /* 0x000fe20000000800 */
[----:B------:R-:W-:Y:S01]  /*16ae0*/  @!PT LDS RZ, [RZ] ;  /* 0x00000000fffff984 */ /* 0x000fe20000000800 */
[----:B------:R0:W-:Y:S01]  /*16af0*/  LDGSTS.E.BYPASS.LTC128B.128 [R7+0x7400], desc[UR52][R2.64+0x80], !P0 ;  /* 0x0740008002077fae */ /* 0x0001e2000c101d74 */
[----:B------:R-:W-:Y:S05]  /*16b00*/  BRA `(.L_x_7794) ;  /* 0xffffffc000f87947 */ /* 0x000fea000383ffff */
.L_x_7696:
[----:B0-----:R0:W1:Y:S02]  /*16b10*/  SYNCS.PHASECHK.TRANS64.TRYWAIT P0, [R4+URZ+0x28860], R3 ;  /* 0x02886003040075a7 */ /* 0x001064000800017f */
[----:B-1----:R-:W-:Y:S05]  /*16b20*/  @!P0 NANOSLEEP.SYNCS 0x989680 ;  /* 0x009896800000895d */ /* 0x002fea0003900000 */
[----:B------:R-:W1:Y:S02]  /*16b30*/  @!P0 SYNCS.PHASECHK.TRANS64 P0, [R4+URZ+0x28860], R3 ;  /* 0x02886003040085a7 */ /* 0x000e64000800007f */
[----:B-1----:R-:W-:Y:S05]  /*16b40*/  @!P0 BRA `(.L_x_7696) ;  /* 0xfffffffc00f08947 */ /* 0x002fea000383ffff */
[----:B------:R-:W-:Y:S05]  /*16b50*/  BRA `(.L_x_7795) ;  /* 0xffffffc800187947 */ /* 0x000fea000383ffff */
.L_x_7697:
        /* <DEDUP_REMOVED lines=8> */
.L_x_7797:
[----:B------:R-:W-:Y:S05]  /*16be0*/  BSYNC B0 ;  /* 0x0000000000007941 */ /* 0x000fea0003800000 */
.L_x_7796:
        /* <DEDUP_REMOVED lines=9> */
.L_x_7798:
[----:B------:R-:W-:Y:S02]  /*16c80*/  IMAD.MOV.U32 R13, RZ, RZ, R18 ;  /* 0x000000ffff0d7224 */ /* 0x000fe400078e0012 */
[----:B------:R-:W-:Y:S01]  /*16c90*/  IMAD.MOV.U32 R12, RZ, RZ, 0x1 ;  /* 0x00000001ff0c7424 */ /* 0x000fe200078e00ff */
[----:B------:R-:W-:-:S13]  /*16ca0*/  IADD3 R2, P0, R14, R6, RZ ;  /* 0x000000060e027210 */ /* 0x000fda0007f1e0ff */
[----:B------:R-:W-:Y:S05]  /*16cb0*/  WARPSYNC.COLLECTIVE R15, `(.L_x_7799) ;  /* 0x000000000f087348 */ /* 0x000fea0003c00000 */
[----:B------:R0:W1:Y:S02]  /*16cc0*/  SHFL.IDX P6, R14, R13, R12, R11 ;  /* 0x0000000c0d0e7389 */ /* 0x00006400000c000b */
[----:B01----:R-:W-:Y:S01]  /*16cd0*/  ENDCOLLECTIVE ;  /* 0x000000000000791b */ /* 0x003fe20003800000 */
.L_x_7799:
        /* <DEDUP_REMOVED lines=13> */
.L_x_7800:
[----:B------:R-:W-:Y:S01]  /*16db0*/  @!PT LDS RZ, [RZ] ;  /* 0x00000000fffff984 */ /* 0x000fe20000000800 */
[----:B------:R-:W-:Y:S01]  /*16dc0*/  @!PT LDS RZ, [RZ] ;  /* 0x00000000fffff984 */ /* 0x000fe20000000800 */
[----:B------:R-:W-:Y:S01]  /*16dd0*/  @!PT LDS RZ, [RZ] ;  /* 0x00000000fffff984 */ /* 0x000fe20000000800 */
[----:B------:R0:W-:Y:S01]  /*16de0*/  LDGSTS.E.BYPASS.LTC128B.128 [R0+0x4400], desc[UR52][R2.64+0x80], !P0 ;  /* 0x0440008002007fae */ /* 0x0001e2000c101d74 */
[----:B------:R-:W-:Y:S02]  /*16df0*/  IMAD.MOV.U32 R13, RZ, RZ, R18 ;  /* 0x000000ffff0d7224 */ /* 0x000fe400078e0012 */
[----:B------:R-:W-:Y:S01]  /*16e00*/  IMAD.MOV.U32 R12, RZ, RZ, 0x2 ;  /* 0x00000002ff0c7424 */ /* 0x000fe200078e00ff */
[----:B0-----:R-:W-:-:S13]  /*16e10*/  IADD3 R2, P0, R14, R6, RZ ;  /* 0x000000060e027210 */ /* 0x001fda0007f1e0ff */
[----:B------:R-:W-:Y:S05]  /*16e20*/  WARPSYNC.COLLECTIVE R15, `(.L_x_7801) ;  /* 0x000000000f087348 */ /* 0x000fea0003c00000 */
[----:B------:R0:W1:Y:S02]  /*16e30*/  SHFL.IDX P6, R14, R13, R12, R11 ;  /* 0x0000000c0d0e7389 */ /* 0x00006400000c000b */
[----:B01----:R-:W-:Y:S01]  /*16e40*/  ENDCOLLECTIVE ;  /* 0x000000000000791b */ /* 0x003fe20003800000 */
.L_x_7801:
        /* <DEDUP_REMOVED lines=12> */
.L_x_7802:
        /* <DEDUP_REMOVED lines=10> */
.L_x_7803:
        /* <DEDUP_REMOVED lines=12> */
.L_x_7804:
        /* <DEDUP_REMOVED lines=10> */
.L_x_7805:
        /* <DEDUP_REMOVED lines=12> */
.L_x_7806:
        /* <DEDUP_REMOVED lines=10> */
.L_x_7807:
        /* <DEDUP_REMOVED lines=12> */
.L_x_7808:
        /* <DEDUP_REMOVED lines=10> */
.L_x_7809:
        /* <DEDUP_REMOVED lines=12> */
.L_x_7810:
        /* <DEDUP_REMOVED lines=10> */
.L_x_7811:
        /* <DEDUP_REMOVED lines=12> */
.L_x_7812:
[----:B------:R-:W-:Y:S01]  /*175f0*/  @!PT LDS RZ, [RZ] ;  /* 0x00000000fffff984 */ /* 0x000fe20000000800 */
[----:B------:R-:W-:Y:S01]  /*17600*/  @!PT LDS RZ, [RZ] ;  /* 0x00000000fffff984 */ /* 0x000fe20000000800 */
[----:B------:R-:W-:Y:S01]  /*17610*/  @!PT LDS RZ, [RZ] ;  /* 0x00000000fffff984 */ /* 0x000fe20000000800 */
[----:B------:R0:W-:Y:S01]  /*17620*/  LDGSTS.E.BYPASS.LTC128B.128 [R0+0x7400], desc[UR52][R2.64+0x80], !P0 ;  /* 0x0740008002007fae */ /* 0x0001e2000c101d74 */
[----:B------:R-:W-:Y:S05]  /*17630*/  BRA `(.L_x_7813) ;  /* 0xffffffc0006c7947 */ /* 0x000fea000383ffff */
.L_x_7702:
        /* <DEDUP_REMOVED lines=8> */
.L_x_7815:
[----:B------:R-:W-:Y:S05]  /*176c0*/  BSYNC B0 ;  /* 0x0000000000007941 */ /* 0x000fea0003800000 */
.L_x_7814:
[----:B------:R-:W-:Y:S05]  /*176d0*/  BRA `(.L_x_7816) ;  /* 0xffffffc000f07947 */ /* 0x000fea000383ffff */
.L_x_7705:
[----:B-1----:R1:W2:Y:S02]  /*176e0*/  SYNCS.PHASECHK.TRANS64.TRYWAIT P0, [R4+URZ+0x28820], R0 ;  /* 0x02882000040075a7 */ /* 0x0022a4000800017f */
[----:B--2---:R-:W-:Y:S05]  /*176f0*/  @!P0 NANOSLEEP.SYNCS 0x989680 ;  /* 0x009896800000895d */ /* 0x004fea0003900000 */
[----:B------:R-:W2:Y:S02]  /*17700*/  @!P0 SYNCS.PHASECHK.TRANS64 P0, [R4+URZ+0x28820], R0 ;  /* 0x02882000040085a7 */ /* 0x000ea4000800007f */
[----:B--2---:R-:W-:Y:S05]  /*17710*/  @!P0 BRA `(.L_x_7705) ;  /* 0xfffffffc00f08947 */ /* 0x004fea000383ffff */
[----:B------:R-:W-:Y:S05]  /*17720*/  BRA `(.L_x_7817) ;  /* 0xffffffc400347947 */ /* 0x000fea000383ffff */
.L_x_7706:
        /* <DEDUP_REMOVED lines=11> */
.L_x_7819:
[----:B------:R-:W-:Y:S05]  /*177e0*/  BSYNC B0 ;  /* 0x0000000000007941 */ /* 0x000fea0003800000 */
.L_x_7818:
[----:B------:R-:W-:Y:S05]  /*177f0*/  BRA `(.L_x_7820) ;  /* 0xffffffc4001c7947 */ /* 0x000fea000383ffff */
.L_x_7709:
[----:B------:R-:W-:Y:S01]  /*17800*/  BSSY B1, `(.L_x_7821) ;  /* 0x0000006000017945 */ /* 0x000fe20003800000 */
[----:B------:R-:W-:-:S07]  /*17810*/  IMAD.MOV.U32 R15, RZ, RZ, -0x1 ;  /* 0xffffffffff0f7424 */ /* 0x000fce00078e00ff */
[----:B01---5:R-:W-:Y:S05]  /*17820*/  WARPSYNC.COLLECTIVE R15, `(.L_x_7822) ;  /* 0x000000000f0c7348 */ /* 0x023fea0003c00000 */
[----:B------:R-:W-:Y:S02]  /*17830*/  ELECT P6, UR62, PT ;  /* 0x00000000003e782f */ /* 0x000fe400038c0000 */
[----:B------:R-:W-:Y:S01]  /*17840*/  MOV R14, UR62 ;  /* 0x0000003e000e7c02 */ /* 0x000fe20008000f00 */
[----:B01---5:R-:W-:Y:S10]  /*17850*/  ENDCOLLECTIVE ;  /* 0x000000000000791b */ /* 0x023ff40003800000 */
.L_x_7822:
[----:B------:R-:W-:Y:S05]  /*17860*/  BSYNC B1 ;  /* 0x0000000000017941 */ /* 0x000fea0003800000 */
.L_x_7821:
[----:B------:R-:W-:Y:S05]  /*17870*/  BRA `(.L_x_7823) ;  /* 0xffffffc400147947 */ /* 0x000fea000383ffff */
.L_x_7711:
[----:B-1----:R1:W2:Y:S02]  /*17880*/  SYNCS.PHASECHK.TRANS64.TRYWAIT P1, [R5+URZ+0x28840], R0 ;  /* 0x02884000050075a7 */ /* 0x0022a4000802017f */
[----:B--2---:R-:W-:Y:S05]  /*17890*/  @!P1 NANOSLEEP.SYNCS 0x989680 ;  /* 0x009896800000995d */ /* 0x004fea0003900000 */
[----:B------:R-:W2:Y:S02]  /*178a0*/  @!P1 SYNCS.PHASECHK.TRANS64 P1, [R5+URZ+0x28840], R0 ;  /* 0x02884000050095a7 */ /* 0x000ea4000802007f */
[----:B--2---:R-:W-:Y:S05]  /*178b0*/  @!P1 BRA `(.L_x_7711) ;  /* 0xfffffffc00f09947 */ /* 0x004fea000383ffff */
[----:B------:R-:W-:Y:S05]  /*178c0*/  BRA `(.L_x_7824) ;  /* 0xffffffc400347947 */ /* 0x000fea000383ffff */
.L_x_7713:
[----:B--2---:R2:W3:Y:S02]  /*178d0*/  SYNCS.PHASECHK.TRANS64.TRYWAIT P1, [R23+URZ+0x28840], R2 ;  /* 0x02884002170075a7 */ /* 0x0044e4000802017f */
[----:B---3--:R-:W-:Y:S05]  /*178e0*/  @!P1 NANOSLEEP.SYNCS 0x989680 ;  /* 0x009896800000995d */ /* 0x008fea0003900000 */
[----:B------:R-:W3:Y:S02]  /*178f0*/  @!P1 SYNCS.PHASECHK.TRANS64 P1, [R23+URZ+0x28840], R2 ;  /* 0x02884002170095a7 */ /* 0x000ee4000802007f */
[----:B---3--:R-:W-:Y:S05]  /*17900*/  @!P1 BRA `(.L_x_7713) ;  /* 0xfffffffc00f09947 */ /* 0x008fea000383ffff */
[----:B------:R-:W-:Y:S05]  /*17910*/  BRA `(.L_x_7825) ;  /* 0xffffffc400407947 */ /* 0x000fea000383ffff */
.L_x_7715:
[----:B---3--:R3:W4:Y:S02]  /*17920*/  SYNCS.PHASECHK.TRANS64.TRYWAIT P1, [R5+URZ+0x28860], R0 ;  /* 0x02886000050075a7 */ /* 0x008724000802017f */
[----:B----4-:R-:W-:Y:S05]  /*17930*/  @!P1 NANOSLEEP.SYNCS 0x989680 ;  /* 0x009896800000995d */ /* 0x010fea0003900000 */
[----:B------:R-:W4:Y:S02]  /*17940*/  @!P1 SYNCS.PHASECHK.TRANS64 P1, [R5+URZ+0x28860], R0 ;  /* 0x02886000050095a7 */ /* 0x000f24000802007f */
[----:B----4-:R-:W-:Y:S05]  /*17950*/  @!P1 BRA `(.L_x_7715) ;  /* 0xfffffffc00f09947 */ /* 0x010fea000383ffff */
[----:B------:R-:W-:Y:S05]  /*17960*/  BRA `(.L_x_7826) ;  /* 0xffffffc4003c7947 */ /* 0x000fea000383ffff */
.L_x_7827:
        /* <DEDUP_REMOVED lines=9> */
.L_x_15846:


//--------------------- .text._ZN7cutlass13device_kernelIN5flash11enable_sm90INS1_16FlashAttnFwdSm90INS1_25CollectiveMainloopFwdSm90ILi2EN4cute5tupleIJNS5_1CILi1EEES8_S8_EEENS6_IJNS7_ILi128EEESA_SA_EEELi128ENS_10bfloat16_tEfNS_4arch4Sm90ELb0ELb1ELb0ELb1ELb1ELb0ELb0ELb1ELb1ELb1ELb0ELb0EEENS1_21CollectiveEpilogueFwdISB_S9_SC_SE_Li256ELb1ELb1ELb0ELb0EEENS1_36VarlenDynamicPersistentTileSchedulerILi128ELi128ELi256ELi128ELb0ELb1ELb1ELb1ELb0ELb1EEEEEEEEEvNT_6ParamsE --------------------------
	.section	.text._ZN7cutlass13device_kernelIN5flash11enable_sm90INS1_16FlashAttnFwdSm90INS1_25CollectiveMainloopFwdSm90ILi2EN4cute5tupleIJNS5_1CILi1EEES8_S8_EEENS6_IJNS7_ILi128EEESA_SA_EEELi128ENS_10bfloat16_tEfNS_4arch4Sm90ELb0ELb1ELb0ELb1ELb1ELb0ELb0ELb1ELb1ELb1ELb0ELb0EEENS1_21CollectiveEpilogueFwdISB_S9_SC_SE_Li256ELb1ELb1ELb0ELb0EEENS1_36VarlenDynamicPersistentTileSchedulerILi128ELi128ELi256ELi128ELb0ELb1ELb1ELb1ELb0ELb1EEEEEEEEEvNT_6ParamsE,"ax",@progbits
	.align	128
.text._ZN7cutlass13device_kernelIN5flash11enable_sm90INS1_16FlashAttnFwdSm90INS1_25CollectiveMainloopFwdSm90ILi2EN4cute5tupleIJNS5_1CILi1EEES8_S8_EEENS6_IJNS7_ILi128EEESA_SA_EEELi128ENS_10bfloat16_tEfNS_4arch4Sm90ELb0ELb1ELb0ELb1ELb1ELb0ELb0ELb1ELb1ELb1ELb0ELb0EEENS1_21CollectiveEpilogueFwdISB_S9_SC_SE_Li256ELb1ELb1ELb0ELb0EEENS1_36VarlenDynamicPersistentTileSchedulerILi128ELi128ELi256ELi128ELb0ELb1ELb1ELb1ELb0ELb1EEEEEEEEEvNT_6ParamsE:
        .type           _ZN7cutlass13device_kernelIN5flash11enable_sm90INS1_16FlashAttnFwdSm90INS1_25CollectiveMainloopFwdSm90ILi2EN4cute5tupleIJNS5_1CILi1EEES8_S8_EEENS6_IJNS7_ILi128EEESA_SA_EEELi128ENS_10bfloat16_tEfNS_4arch4Sm90ELb0ELb1ELb0ELb1ELb1ELb0ELb0ELb1ELb1ELb1ELb0ELb0EEENS1_21CollectiveEpilogueFwdISB_S9_SC_SE_Li256ELb1ELb1ELb0ELb0EEENS1_36VarlenDynamicPersistentTileSchedulerILi128ELi128ELi256ELi128ELb0ELb1ELb1ELb1ELb0ELb1EEEEEEEEEvNT_6ParamsE,@function
        .size           _ZN7cutlass13device_kernelIN5flash11enable_sm90INS1_16FlashAttnFwdSm90INS1_25CollectiveMainloopFwdSm90ILi2EN4cute5tupleIJNS5_1CILi1EEES8_S8_EEENS6_IJNS7_ILi128EEESA_SA_EEELi128ENS_10bfloat16_tEfNS_4arch4Sm90ELb0ELb1ELb0ELb1ELb1ELb0ELb0ELb1ELb1ELb1ELb0ELb0EEENS1_21CollectiveEpilogueFwdISB_S9_SC_SE_Li256ELb1ELb1ELb0ELb0EEENS1_36VarlenDynamicPersistentTileSchedulerILi128ELi128ELi256ELi128ELb0ELb1ELb1ELb1ELb0ELb1EEEEEEEEEvNT_6ParamsE,(.L_x_15847 - _ZN7cutlass13device_kernelIN5flash11enable_sm90INS1_16FlashAttnFwdSm90INS1_25CollectiveMainloopFwdSm90ILi2EN4cute5tupleIJNS5_1CILi1EEES8_S8_EEENS6_IJNS7_ILi128EEESA_SA_EEELi128ENS_10bfloat16_tEfNS_4arch4Sm90ELb0ELb1ELb0ELb1ELb1ELb0ELb0ELb1ELb1ELb1ELb0ELb0EEENS1_21CollectiveEpilogueFwdISB_S9_SC_SE_Li256ELb1ELb1ELb0ELb0EEENS1_36VarlenDynamicPersistentTileSchedulerILi128ELi128ELi256ELi128ELb0ELb1ELb1ELb1ELb0ELb1EEEEEEEEEvNT_6ParamsE)
        .other          _ZN7cutlass13device_kernelIN5flash11enable_sm90INS1_16FlashAttnFwdSm90INS1_25CollectiveMainloopFwdSm90ILi2EN4cute5tupleIJNS5_1CILi1EEES8_S8_EEENS6_IJNS7_ILi128EEESA_SA_EEELi128ENS_10bfloat16_tEfNS_4arch4Sm90ELb0ELb1ELb0ELb1ELb1ELb0ELb0ELb1ELb1ELb1ELb0ELb0EEENS1_21CollectiveEpilogueFwdISB_S9_SC_SE_Li256ELb1ELb1ELb0ELb0EEENS1_36VarlenDynamicPersistentTileSchedulerILi128ELi128ELi256ELi128ELb0ELb1ELb1ELb1ELb0ELb1EEEEEEEEEvNT_6ParamsE,@"STO_CUDA_ENTRY STV_DEFAULT"
_ZN7cutlass13device_kernelIN5flash11enable_sm90INS1_16FlashAttnFwdSm90INS1_25CollectiveMainloopFwdSm90ILi2EN4cute5tupleIJNS5_1CILi1EEES8_S8_EEENS6_IJNS7_ILi128EEESA_SA_EEELi128ENS_10bfloat16_tEfNS_4arch4Sm90ELb0ELb1ELb0ELb1ELb1ELb0ELb0ELb1ELb1ELb1ELb0ELb0EEENS1_21CollectiveEpilogueFwdISB_S9_SC_SE_Li256ELb1ELb1ELb0ELb0EEENS1_36VarlenDynamicPersistentTileSchedulerILi128ELi128ELi256ELi128ELb0ELb1ELb1ELb1ELb0ELb1EEEEEEEEEvNT_6ParamsE:
[----:B------:R-:W0:Y:S02]  /*0000*/  LDC R1, c[0x0][0x28] ;  /* 0x00000a00ff017b82 */ /* 0x000e240000000800 */
[----:B0-----:R-:W-:Y:S01]  /*0010*/  VIADD R1, R1, 0xffffffe0 ;  /* 0xffffffe001017836 */ /* 0x001fe20000000000 */
[----:B------:R-:W0:Y:S01]  /*0020*/  S2R R3, SR_TID.X ;  /* 0x0000000000037919 */ /* 0x000e220000002100 */
[----:B------:R-:W-:Y:S01]  /*0030*/  ELECT P0, URZ, PT ;  /* 0x00000000003f782f */ /* 0x000fe20003800000 */
[----:B------:R-:W-:Y:S01]  /*0040*/  UMOV UR4, 0x80 ;  /* 0x0000008000047882 */ /* 0x000fe20000000000 */
[----:B------:R-:W-:Y:S01]  /*0050*/  UMOV UR7, 0x100 ;  /* 0x0000010000077882 */ /* 0x000fe20000000000 */
[--C-:B0-----:R-:W-:Y:S02]  /*0060*/  SHF.R.U32.HI R0, RZ, 0x5, R3.reuse ;  /* 0x00000005ff007819 */ /* 0x101fe40000011603 */
[----:B------:R-:W-:-:S03]  /*0070*/  SHF.R.U32.HI R23, RZ, 0x7, R3 ;  /* 0x00000007ff177819 */ /* 0x000fc60000011603 */
[----:B------:R-:W0:Y:S04]  /*0080*/  SHFL.IDX PT, R2, R0, RZ, 0x1f ;  /* 0x00001fff00027589 */ /* 0x000e2800000e0000 */
[----:B------:R1:W2:Y:S01]  /*0090*/  SHFL.IDX PT, R3, R23, RZ, 0x1f ;  /* 0x00001fff17037589 */ /* 0x0002a200000e0000 */
[C---:B0-----:R-:W-:Y:S02]  /*00a0*/  ISETP.NE.OR P0, PT, R2.reuse, RZ, !P0 ;  /* 0x000000ff0200720c */ /* 0x041fe40004705670 */
[----:B------:R-:W-:-:S11]  /*00b0*/  ISETP.NE.AND P1, PT, R2, RZ, PT ;  /* 0x000000ff0200720c */ /* 0x000fd60003f25270 */
[----:B------:R-:W-:Y:S01]  /*00c0*/  VOTEU.ALL UP0, P0 ;  /* 0x00000000003f7886 */ /* 0x000fe20000000000 */
[----:B------:R-:W-:-:S04]  /*00d0*/  VOTEU.ALL UP1, P0 ;  /* 0x00000000003f7886 */ /* 0x000fc80000020000 */
[----:B------:R-:W0:Y:S01]  /*00e0*/  @!UP0 S2UR UR8, SR_CgaCtaId ;  /* 0x00000000000889c3 */ /* 0x000e220000008800 */
[----:B------:R-:W-:Y:S01]  /*00f0*/  @!UP0 UMOV UR6, 0x400 ;  /* 0x0000040000068882 */ /* 0x000fe20000000000 */
[----:B------:R-:W-:-:S04]  /*0100*/  @!UP0 UIADD3 UR4, -UR4, 0x100000, URZ ;  /* 0x0010000004048890 */ /* 0x000fc8000fffe13f */
[----:B------:R-:W-:Y:S02]  /*0110*/  @!UP0 USHF.L.U32 UR5, UR4, 0xb, URZ ;  /* 0x0000000b04058899 */ /* 0x000fe4000800063f */
[----:B------:R-:W-:Y:S02]  /*0120*/  @!UP0 USHF.L.U32 UR4, UR4, 0x1, URZ ;  /* 0x0000000104048899 */ /* 0x000fe4000800063f */
[----:B0-----:R-:W-:Y:S02]  /*0130*/  @!UP0 ULEA UR8, UR8, UR6, 0x18 ;  /* 0x0000000608088291 */ /* 0x001fe4000f8ec03f */
[----:B------:R-:W-:-:S04]  /*0140*/  @!UP0 UIADD3 UR6, -UR7, 0x100000, URZ ;  /* 0x0010000007068890 */ /* 0x000fc8000fffe13f */
[----:B------:R-:W-:Y:S02]  /*0150*/  @!UP0 USHF.L.U32 UR7, UR6, 0xb, URZ ;  /* 0x0000000b06078899 */ /* 0x000fe4000800063f */
[----:B------:R-:W-:Y:S01]  /*0160*/  @!UP0 USHF.L.U32 UR6, UR6, 0x1, URZ ;  /* 0x0000000106068899 */ /* 0x000fe2000800063f */
[----:B------:R-:W-:-:S05]  /*0170*/  VOTEU.ALL UP0, P0 ;  /* 0x00000000003f7886 */ /* 0x000fca0000000000 */
[----:B------:R1:W0:Y:S06]  /*0180*/  @!UP0 SYNCS.EXCH.64 URZ, [UR8+0x28800], UR4 ;  /* 0x02880004083f85b2 */ /* 0x00022c0008000100 */
[----:B------:R1:W3:Y:S02]  /*0190*/  @!UP1 SYNCS.EXCH.64 URZ, [UR8+0x28820], UR6 ;  /* 0x02882006083f95b2 */ /* 0x0002e40008000100 */
[----:B-12---:R-:W-:Y:S05]  /*01a0*/  @P1 BRA `(.L_x_7828) ;  /* 0x0000000000481947 */ /* 0x006fea0003800000 */
[----:B------:R-:W1:Y:S01]  /*01b0*/  S2UR UR5, SR_CgaCtaId ;  /* 0x00000000000579c3 */ /* 0x000e620000008800 */
        /* <DEDUP_REMOVED lines=12> */
[----:B-1----:R1:W2:Y:S08]  /*0280*/  SYNCS.EXCH.64 URZ, [UR8+0x28830], UR4 ;  /* 0x02883004083f75b2 */ /* 0x0022b00008000100 */
[----:B------:R1:W4:Y:S01]  /*0290*/  SYNCS.EXCH.64 URZ, [UR8+0x28840], UR6 ;  /* 0x02884006083f75b2 */ /* 0x0003220008000100 */
[----:B------:R1:W0:Y:S01]  /*02a0*/  SYNCS.EXCH.64 URZ, [UR8+0x28838], UR4 ;  /* 0x02883804083f75b2 */ /* 0x0002220008000100 */
[----:B------:R1:W0:Y:S01]  /*02b0*/  SYNCS.EXCH.64 URZ, [UR8+0x28848], UR6 ;  /* 0x02884806083f75b2 */ /* 0x0002220008000100 */
[----:B------:R-:W-:Y:S01]  /*02c0*/  NOP ;  /* 0x0000000000007918 */ /* 0x000fe20000000000 */
.L_x_7828:
[----:B------:R-:W5:Y:S01]  /*02d0*/  SHFL.IDX PT, R2, R0, RZ, 0x1f ;  /* 0x00001fff00027589 */ /* 0x000f6200000e0000 */
[----:B------:R-:W-:Y:S01]  /*02e0*/  NOP ;  /* 0x0000000000007918 */ /* 0x000fe20000000000 */
[----:B-----5:R-:W-:-:S13]  /*02f0*/  ISETP.NE.AND P0, PT, R2, RZ, PT ;  /* 0x000000ff0200720c */ /* 0x020fda0003f05270 */
        /* <DEDUP_REMOVED lines=14> */
[----:B-1----:R1:W0:Y:S08]  /*03e0*/  SYNCS.EXCH.64 URZ, [UR8+0x28850], UR4 ;  /* 0x02885004083f75b2 */ /* 0x0022300008000100 */
[----:B------:R1:W0:Y:S01]  /*03f0*/  SYNCS.EXCH.64 URZ, [UR8+0x28860], UR6 ;  /* 0x02886006083f75b2 */ /* 0x0002220008000100 */
[----:B------:R1:W0:Y:S01]  /*0400*/  SYNCS.EXCH.64 URZ, [UR8+0x28858], UR4 ;  /* 0x02885804083f75b2 */ /* 0x0002220008000100 */
[----:B------:R1:W0:Y:S01]  /*0410*/  SYNCS.EXCH.64 URZ, [UR8+0x28868], UR6 ;  /* 0x02886806083f75b2 */ /* 0x0002220008000100 */
[----:B------:R-:W-:Y:S01]  /*0420*/  NOP ;  /* 0x0000000000007918 */ /* 0x000fe20000000000 */
.L_x_7829:
[----:B------:R-:W5:Y:S01]  /*0430*/  SHFL.IDX PT, R2, R0, RZ, 0x1f ;  /* 0x00001fff00027589 */ /* 0x000f6200000e0000 */
[----:B------:R-:W-:Y:S01]  /*0440*/  NOP ;  /* 0x0000000000007918 */ /* 0x000fe20000000000 */
[----:B-----5:R-:W-:-:S13]  /*0450*/  ISETP.NE.AND P0, PT, R2, RZ, PT ;  /* 0x000000ff0200720c */ /* 0x020fda0003f05270 */
        /* <DEDUP_REMOVED lines=10> */
[----:B-1----:R1:W0:Y:S01]  /*0500*/  SYNCS.EXCH.64 URZ, [UR6+0x28870], UR4 ;  /* 0x02887004063f75b2 */ /* 0x0022220008000100 */
[----:B------:R1:W0:Y:S01]  /*0510*/  SYNCS.EXCH.64 URZ, [UR6+0x28880], UR4 ;  /* 0x02888004063f75b2 */ /* 0x0002220008000100 */
[----:B------:R1:W0:Y:S01]  /*0520*/  SYNCS.EXCH.64 URZ, [UR6+0x28878], UR4 ;  /* 0x02887804063f75b2 */ /* 0x0002220008000100 */
[----:B------:R1:W0:Y:S01]  /*0530*/  SYNCS.EXCH.64 URZ, [UR6+0x28888], UR4 ;  /* 0x02888804063f75b2 */ /* 0x0002220008000100 */
[----:B------:R-:W-:Y:S01]  /*0540*/  NOP ;  /* 0x0000000000007918 */ /* 0x000fe20000000000 */
.L_x_7830:
        /* <DEDUP_REMOVED lines=22> */
.L_x_7831:
[----:B------:R-:W5:Y:S01]  /*06b0*/  SHFL.IDX PT, R2, R0, RZ, 0x1f ;  /* 0x00001fff00027589 */ /* 0x000f6200000e0000 */
[----:B------:R-:W-:Y:S01]  /*06c0*/  R2UR UR9, R3 ;  /* 0x00000000030972ca */ /* 0x000fe200000e0000 */
        /* <DEDUP_REMOVED lines=21> */
.L_x_7832:
[----:B------:R-:W-:Y:S01]  /*0820*/  UISETP.NE.AND UP0, UPT, UR9, URZ, UPT ;  /* 0x0000003f0900728c */ /* 0x000fe2000bf05270 */
[----:B------:R-:W-:Y:S01]  /*0830*/  NOP ;  /* 0x0000000000007918 */ /* 0x000fe20000000000 */
[----:B------:R-:W-:Y:S01]  /*0840*/  UMOV UR43, 0x1 ;  /* 0x00000001002b7882 */ /* 0x000fe20000000000 */
[----:B------:R-:W-:Y:S01]  /*0850*/  ULDC.64 UR54, c[0x0][0x208] ;  /* 0x0000820000367ab9 */ /* 0x000fe20000000a00 */
[----:B------:R-:W-:Y:S01]  /*0860*/  USEL UR43, UR43, 0x2, !UP0 ;  /* 0x000000022b2b7887 */ /* 0x000fe2000c000000 */
[----:B0-234-:R-:W-:Y:S01]  /*0870*/  BAR.SYNC.DEFER_BLOCKING 0x0 ;  /* 0x0000000000007b1d */ /* 0x01dfe20000010000 */
[----:B------:R-:W-:-:S13]  /*0880*/  PLOP3.LUT P0, PT, PT, PT, UP0, 0x80, 0x0 ;  /* 0x000000000000781c */ /* 0x000fda0003f0f008 */
[----:B------:R-:W-:Y:S05]  /*0890*/  @!P0 BRA `(.L_x_7833) ;  /* 0x000000f4008c8947 */ /* 0x000fea0003800000 */
.L_x_7834:
[----:B------:R-:W-:-:S08]  /*08a0*/  NOP ;  /* 0x0000000000007918 */ /* 0x000fd00000000000 */
[----:B------:R-:W0:Y:S02]  /*08b0*/  USETMAXREG.TRY_ALLOC.CTAPOOL UP0, 0xe8 ;  /* 0x000000e8000079c8 */ /* 0x000e240008000600 */
[----:B0-----:R-:W-:-:S13]  /*08c0*/  PLOP3.LUT P0, PT, PT, PT, UP0, 0x80, 0x0 ;  /* 0x000000000000781c */ /* 0x001fda0003f0f008 */
[----:B------:R-:W-:Y:S05]  /*08d0*/  @!P0 BRA `(.L_x_7834) ;  /* 0xfffffffc00f08947 */ /* 0x000fea000383ffff */
[----:B------:R-:W0:Y:S01]  /*08e0*/  S2R R2, SR_TID.X ;  /* 0x0000000000027919 */ /* 0x000e220000002100 */
[----:B-1----:R-:W1:Y:S01]  /*08f0*/  S2UR UR5, SR_CgaCtaId ;  /* 0x00000000000579c3 */ /* 0x002e620000008800 */
        /* <DEDUP_REMOVED lines=14> */
[----:B------:R-:W-:Y:S01]  /*09e0*/  ULOP3.LUT UR49, UR43, 0x1, URZ, 0xfc, !UPT ;  /* 0x000000012b317892 */ /* 0x000fe2000f8efc3f */
[----:B------:R-:W-:Y:S01]  /*09f0*/  R2UR UR6, R7 ;  /* 0x00000000070672ca */ /* 0x000fe200000e0000 */
[----:B------:R-:W-:Y:S01]  /*0a00*/  UMOV UR48, URZ ;  /* 0x0000003f00307c82 */ /* 0x000fe20008000000 */
[----:B------:R-:W-:Y:S01]  /*0a10*/  SHF.R.S32.HI R0, RZ, 0x1f, R191 ;  /* 0x0000001fff007819 */ /* 0x000fe200000114bf */
[----:B------:R-:W-:Y:S01]  /*0a20*/  UMOV UR47, URZ ;  /* 0x0000003f002f7c82 */ /* 0x000fe20008000000 */
[----:B------:R-:W-:Y:S01]  /*0a30*/  R2UR UR5, R5 ;  /* 0x00000000050572ca */ /* 0x000fe200000e0000 */
[----:B------:R-:W-:Y:S01]  /*0a40*/  UMOV UR46, URZ ;  /* 0x0000003f002e7c82 */ /* 0x000fe20008000000 */
[CC--:B------:R-:W-:Y:S02]  /*0a50*/  LEA.HI R3, R0.reuse, R191.reuse, RZ, 0x7 ;  /* 0x000000bf00037211 */ /* 0x0c0fe400078f38ff */
[----:B------:R-:W-:-:S02]  /*0a60*/  LEA.HI R4, R0, R191, RZ, 0x5 ;  /* 0x000000bf00047211 */ /* 0x000fc400078f28ff */
[----:B------:R-:W-:Y:S02]  /*0a70*/  LOP3.LUT R2, R3, 0xffffff80, RZ, 0xc0, !PT ;  /* 0xffffff8003027812 */ /* 0x000fe400078ec0ff */
[----:B------:R-:W-:Y:S01]  /*0a80*/  SHF.R.S32.HI R186, RZ, 0x7, R3 ;  /* 0x00000007ffba7819 */ /* 0x000fe20000011403 */
[----:B------:R-:W-:Y:S02]  /*0a90*/  IMAD.SHL.U32 R6, R4, 0x20, RZ ;  /* 0x0000002004067824 */ /* 0x000fe400078e00ff */
[----:B------:R-:W-:Y:S01]  /*0aa0*/  IMAD.IADD R185, R191, 0x1, -R2 ;  /* 0x00000001bfb97824 */ /* 0x000fe200078e0a02 */
[----:B------:R-:W-:Y:S02]  /*0ab0*/  LEA.HI R2, R0, R191, RZ, 0x4 ;  /* 0x000000bf00027211 */ /* 0x000fe400078f20ff */
[----:B------:R-:W-:Y:S02]  /*0ac0*/  LOP3.LUT R7, R6, 0xfffffc00, RZ, 0xc0, !PT ;  /* 0xfffffc0006077812 */ /* 0x000fe400078ec0ff */
[----:B------:R-:W-:-:S02]  /*0ad0*/  SHF.R.S32.HI R8, RZ, 0x1f, R185 ;  /* 0x0000001fff087819 */ /* 0x000fc400000114b9 */
[----:B------:R-:W-:Y:S02]  /*0ae0*/  LEA.HI R6, R0, R191, RZ, 0x2 ;  /* 0x000000bf00067211 */ /* 0x000fe400078f10ff */
[----:B------:R-:W-:Y:S02]  /*0af0*/  LEA.HI R9, R8, R185, RZ, 0x2 ;  /* 0x000000b908097211 */ /* 0x000fe400078f10ff */
[----:B------:R-:W-:Y:S02]  /*0b00*/  SHF.R.S32.HI R5, RZ, 0x4, R2 ;  /* 0x00000004ff057819 */ /* 0x000fe40000011402 */
[--C-:B------:R-:W-:Y:S02]  /*0b10*/  SHF.R.S32.HI R10, RZ, 0x2, R9.reuse ;  /* 0x00000002ff0a7819 */ /* 0x100fe40000011409 */
[----:B------:R-:W-:Y:S02]  /*0b20*/  SHF.R.S32.HI R11, RZ, 0x1f, R9 ;  /* 0x0000001fff0b7819 */ /* 0x000fe40000011409 */
[----:B------:R-:W-:-:S02]  /*0b30*/  LOP3.LUT R4, R2, 0x3fffff0, RZ, 0xc0, !PT ;  /* 0x03fffff002047812 */ /* 0x000fc400078ec0ff */
[----:B------:R-:W-:Y:S02]  /*0b40*/  LOP3.LUT R6, R6, 0xfffffffc, RZ, 0xc0, !PT ;  /* 0xfffffffc06067812 */ /* 0x000fe400078ec0ff */
[----:B------:R-:W-:Y:S01]  /*0b50*/  LEA.HI R0, R0, R191, RZ, 0x3 ;  /* 0x000000bf00007211 */ /* 0x000fe200078f18ff */
[----:B------:R-:W-:Y:S01]  /*0b60*/  IMAD.IADD R4, R191, 0x1, -R4 ;  /* 0x00000001bf047824 */ /* 0x000fe200078e0a04 */
[----:B------:R-:W-:Y:S01]  /*0b70*/  LEA.HI R11, R11, R10, RZ, 0x3 ;  /* 0x0000000a0b0b7211 */ /* 0x000fe200078f18ff */
[----:B------:R-:W-:Y:S01]  /*0b80*/  IMAD.IADD R6, R191, 0x1, -R6 ;  /* 0x00000001bf067824 */ /* 0x000fe200078e0a06 */
[----:B------:R-:W-:Y:S01]  /*0b90*/  LEA.HI R2, R2, R5, RZ, 0x1 ;  /* 0x0000000502027211 */ /* 0x000fe200078f08ff */
[----:B------:R-:W-:Y:S01]  /*0ba0*/  IMAD R7, R4, 0x40, R7 ;  /* 0x0000004004077824 */ /* 0x000fe200078e0207 */
[----:B------:R-:W-:Y:S02]  /*0bb0*/  LOP3.LUT R22, R0, 0xfffffff8, RZ, 0xc0, !PT ;  /* 0xfffffff800167812 */ /* 0x000fe400078ec0ff */
[----:B------:R-:W-:-:S02]  /*0bc0*/  LOP3.LUT R11, R11, 0xfffffff8, RZ, 0xc0, !PT ;  /* 0xfffffff80b0b7812 */ /* 0x000fc400078ec0ff */
[----:B------:R-:W-:Y:S01]  /*0bd0*/  LEA.HI R8, R8, R185, RZ, 0x5 ;  /* 0x000000b908087211 */ /* 0x000fe200078f28ff */
[----:B------:R-:W-:Y:S01]  /*0be0*/  IMAD.IADD R22, R191, 0x1, -R22 ;  /* 0x00000001bf167824 */ /* 0x000fe200078e0a16 */
[----:B------:R-:W-:Y:S01]  /*0bf0*/  LEA.HI R3, R3, R186, RZ, 0x1 ;  /* 0x000000ba03037211 */ /* 0x000fe200078f08ff */
[----:B------:R-:W-:Y:S01]  /*0c00*/  IMAD.IADD R11, R10, 0x1, -R11 ;  /* 0x000000010a0b7824 */ /* 0x000fe200078e0a0b */
[----:B------:R-:W-:Y:S01]  /*0c10*/  LOP3.LUT R2, R2, 0x1ffffffe, RZ, 0xc0, !PT ;  /* 0x1ffffffe02027812 */ /* 0x000fe200078ec0ff */
[----:B------:R-:W-:Y:S01]  /*0c20*/  IMAD.SHL.U32 R18, R22, 0x8, RZ ;  /* 0x0000000816127824 */ /* 0x000fe200078e00ff */
[----:B------:R-:W-:Y:S02]  /*0c30*/  SHF.R.S32.HI R8, RZ, 0x5, R8 ;  /* 0x00000005ff087819 */ /* 0x000fe40000011408 */
[----:B------:R-:W-:Y:S01]  /*0c40*/  LEA.HI R4, R6, R6, RZ, 0x1 ;  /* 0x0000000606047211 */ /* 0x000fe200078f08ff */
[----:B------:R-:W-:Y:S01]  /*0c50*/  IMAD.IADD R2, R5, 0x1, -R2 ;  /* 0x0000000105027824 */ /* 0x000fe200078e0a02 */
[----:B------:R-:W-:Y:S01]  /*0c60*/  LOP3.LUT R3, R3, 0x3fffffe, RZ, 0xc0, !PT ;  /* 0x03fffffe03037812 */ /* 0x000fe200078ec0ff */
[----:B------:R-:W-:Y:S01]  /*0c70*/  IMAD R8, R8, 0x10, R11 ;  /* 0x0000001008087824 */ /* 0x000fe200078e020b */
[----:B------:R-:W-:Y:S01]  /*0c80*/  LOP3.LUT R5, R4, 0x1ffffffe, RZ, 0xc0, !PT ;  /* 0x1ffffffe04057812 */ /* 0x000fe200078ec0ff */
[----:B------:R-:W-:Y:S01]  /*0c90*/  VIADD R19, R18, 0x40 ;  /* 0x0000004012137836 */ /* 0x000fe20000000000 */
[----:B------:R-:W-:Y:S01]  /*0ca0*/  LOP3.LUT R16, R9, 0x7ffffffc, RZ, 0xc0, !PT ;  /* 0x7ffffffc09107812 */ /* 0x000fe200078ec0ff */
[----:B------:R-:W-:Y:S01]  /*0cb0*/  IMAD.IADD R3, R186, 0x1, -R3 ;  /* 0x00000001ba037824 */ /* 0x000fe200078e0a03 */
[----:B------:R-:W-:Y:S01]  /*0cc0*/  SHF.R.S32.HI R184, RZ, 0x3, R0 ;  /* 0x00000003ffb87819 */ /* 0x000fe20000011400 */
[----:B------:R-:W-:Y:S01]  /*0cd0*/  IMAD.IADD R6, R6, 0x1, -R5 ;  /* 0x0000000106067824 */ /* 0x000fe200078e0a05 */
[----:B------:R-:W-:Y:S01]  /*0ce0*/  SHF.R.S32.HI R190, RZ, 0x1f, R18 ;  /* 0x0000001fffbe7819 */ /* 0x000fe20000011412 */
[----:B------:R-:W-:Y:S01]  /*0cf0*/  IMAD R187, R3, 0x40, R8 ;  /* 0x0000004003bb7824 */ /* 0x000fe200078e0208 */
[----:B------:R-:W-:Y:S01]  /*0d00*/  SHF.R.S32.HI R189, RZ, 0x1f, R19 ;  /* 0x0000001fffbd7819 */ /* 0x000fe20000011413 */
[----:B------:R-:W-:-:S02]  /*0d10*/  IMAD R188, R2, 0x8, R7 ;  /* 0x0000000802bc7824 */ /* 0x000fc400078e0207 */
[----:B------:R-:W-:Y:S02]  /*0d20*/  IMAD.IADD R16, R185, 0x1, -R16 ;  /* 0x00000001b9107824 */ /* 0x000fe400078e0a10 */
[----:B------:R-:W-:-:S07]  /*0d30*/  IMAD R17, R6, 0x8, R187 ;  /* 0x0000000806117824 */ /* 0x000fce00078e02bb */
.L_x_7942:
        /* <DEDUP_REMOVED lines=12> */
[----:B012---:R-:W-:Y:S02]  /*0e00*/  IMAD.U32 R2, RZ, RZ, UR8 ;  /* 0x00000008ff027e24 */ /* 0x007fe4000f8e00ff */
        /* <DEDUP_REMOVED lines=8> */
[----:B------:R-:W-:Y:S01]  /*0e90*/  UMOV UR38, URZ ;  /* 0x0000003f00267c82 */ /* 0x000fe20008000000 */
[----:B------:R-:W-:Y:S02]  /*0ea0*/  UMOV UR42, UR7 ;  /* 0x00000007002a7c82 */ /* 0x000fe40008000000 */
        /* <DEDUP_REMOVED lines=24> */
.L_x_7835:
[----:B------:R-:W-:Y:S01]  /*1030*/  UMOV UR36, UR6 ;  /* 0x0000000600247c82 */ /* 0x000fe20008000000 */
[----:B------:R-:W-:Y:S05]  /*1040*/  @!P1 BRA `(.L_x_7836) ;  /* 0x00000000001c9947 */ /* 0x000fea0003800000 */
[----:B------:R-:W-:Y:S02]  /*1050*/  ULDC.64 UR8, c[0x0][0xa20] ;  /* 0x0002880000087ab9 */ /* 0x000fe40000000a00 */
[----:B------:R-:W-:-:S06]  /*1060*/  UIMAD.WIDE UR6, UR6, 0x4, UR8 ;  /* 0x00000004060678a5 */ /* 0x000fcc000f8e0208 */
[----:B------:R-:W-:Y:S02]  /*1070*/  IMAD.U32 R2, RZ, RZ, UR6 ;  /* 0x00000006ff027e24 */ /* 0x000fe4000f8e00ff */
[----:B------:R-:W-:-:S05]  /*1080*/  IMAD.U32 R3, RZ, RZ, UR7 ;  /* 0x00000007ff037e24 */ /* 0x000fca000f8e00ff */
[----:B------:R-:W2:Y:S02]  /*1090*/  LDG.E R2, desc[UR54][R2.64] ;  /* 0x0000003602027981 */ /* 0x000ea4000c1e1900 */
[----:B--2---:R-:W-:Y:S01]  /*10a0*/  R2UR UR4, R2 ;  /* 0x00000000020472ca */ /* 0x004fe200000e0000 */
[----:B------:R-:W-:-:S14]  /*10b0*/  BRA `(.L_x_7837) ;  /* 0x0000000000347947 */ /* 0x000fdc0003800000 */
.L_x_7836:
        /* <DEDUP_REMOVED lines=13> */
.L_x_7837:
[----:B------:R-:W-:Y:S01]  /*1190*/  ULDC UR6, c[0x0][0x448] ;  /* 0x0001120000067ab9 */ /* 0x000fe20000000800 */
[----:B------:R-:W-:Y:S02]  /*11a0*/  USHF.L.U32 UR37, UR5, 0x7, URZ ;  /* 0x0000000705257899 */ /* 0x000fe4000800063f */
[----:B------:R-:W-:Y:S02]  /*11b0*/  UISETP.NE.AND UP0, UPT, UR6, 0x1, UPT ;  /* 0x000000010600788c */ /* 0x000fe4000bf05270 */
[----:B------:R-:W-:Y:S02]  /*11c0*/  UIADD3 UR8, UR37, 0x7f, URZ ;  /* 0x0000007f25087890 */ /* 0x000fe4000fffe03f */
[----:B------:R-:W-:Y:S02]  /*11d0*/  UIADD3 UR38, -UR38, UR4, URZ ;  /* 0x0000000426267290 */ /* 0x000fe4000fffe13f */
[----:B------:R-:W-:Y:S01]  /*11e0*/  UP2UR UR51, UPR, URZ, 0x1 ;  /* 0x000000013f337883 */ /* 0x000fe20008000000 */
[----:B------:R-:W-:Y:S01]  /*11f0*/  ULDC.64 UR4, c[0x0][0x9e0] ;  /* 0x0002780000047ab9 */ /* 0x000fe20000000a00 */
[----:B------:R-:W-:-:S03]  /*1200*/  UIADD3 UR9, UR38, 0x1, -UR45 ;  /* 0x0000000126097890 */ /* 0x000fc6000fffe82d */
[----:B------:R-:W-:Y:S01]  /*1210*/  @UP0 ULDC UR6, c[0x0][0x44c] ;  /* 0x0001130000060ab9 */ /* 0x000fe20000000800 */
[----:B------:R-:W-:Y:S01]  /*1220*/  @UP0 ULDC UR10, c[0x0][0x450] ;  /* 0x00011400000a0ab9 */ /* 0x000fe20000000800 */
[----:B------:R-:W-:-:S04]  /*1230*/  UIMAD.WIDE.U32 UR6, UR8, UR6, URZ ;  /* 0x00000006080672a5 */ /* 0x000fc8000f8e003f */
[----:B------:R-:W-:Y:S02]  /*1240*/  @UP0 USHF.R.U32.HI UR8, URZ, UR10, UR7 ;  /* 0x0000000a3f080299 */ /* 0x000fe40008011607 */
[----:B------:R-:W-:Y:S02]  /*1250*/  UISETP.GE.AND UP0, UPT, UR5, 0x1, UPT ;  /* 0x000000010500788c */ /* 0x000fe4000bf06270 */
[----:B------:R-:W-:Y:S02]  /*1260*/  UIADD3 UR8, UR9, UR8, URZ ;  /* 0x0000000809087290 */ /* 0x000fe4000fffe03f */
        /* <DEDUP_REMOVED lines=15> */
.L_x_7839:
[----:B------:R-:W-:-:S11]  /*1360*/  UISETP.NE.AND UP0, UPT, UR5, 0x1, UPT ;  /* 0x000000010500788c */ /* 0x000fd6000bf05270 */
[----:B------:R-:W-:Y:S02]  /*1370*/  @UP0 ULDC.64 UR8, c[0x0][0x9e8] ;  /* 0x00027a0000080ab9 */ /* 0x000fe40000000a00 */
[----:B------:R-:W-:-:S04]  /*1380*/  UIMAD.WIDE.U32 UR6, UR4, UR8, URZ ;  /* 0x00000008040672a5 */ /* 0x000fc8000f8e003f */
[----:B------:R-:W-:-:S12]  /*1390*/  @UP0 USHF.R.U32.HI UR4, URZ, UR9, UR7 ;  /* 0x000000093f040299 */ /* 0x000fd80008011607 */
.L_x_7840:
[----:B------:R-:W-:-:S06]  /*13a0*/  UIMAD UR4, UR4, UR5, UR5 ;  /* 0x00000005040472a4 */ /* 0x000fcc000f8e0205 */
[----:B------:R-:W-:-:S07]  /*13b0*/  VIMNMX R0, R0, UR4, PT ;  /* 0x0000000400007c48 */ /* 0x000fce000bfe0100 */
.L_x_7838:
[----:B------:R-:W-:Y:S01]  /*13c0*/  UISETP.NE.AND UP0, UPT, UR51, URZ, UPT ;  /* 0x0000003f3300728c */ /* 0x000fe2000bf05270 */
[----:B------:R-:W-:Y:S01]  /*13d0*/  VIADD R0, R0, 0x7f ;  /* 0x0000007f00007836 */ /* 0x000fe20000000000 */
[----:B------:R-:W-:Y:S01]  /*13e0*/  UMOV UR9, UR37 ;  /* 0x0000002500097c82 */ /* 0x000fe20008000000 */
[----:B------:R-:W-:Y:S02]  /*13f0*/  UIADD3 UR4, UR38, 0x7f, URZ ;  /* 0x0000007f26047890 */ /* 0x000fe4000fffe03f */
[----:B------:R-:W-:Y:S01]  /*1400*/  UIADD3 UR53, UR38, -UR45, URZ ;  /* 0x8000002d26357290 */ /* 0x000fe2000fffe03f */
        /* <DEDUP_REMOVED lines=27> */
.L_x_7842:
[----:B------:R-:W-:-:S11]  /*15c0*/  UISETP.NE.AND UP0, UPT, UR5, 0x1, UPT ;  /* 0x000000010500788c */ /* 0x000fd6000bf05270 */
[----:B------:R-:W-:Y:S02]  /*15d0*/  @UP0 ULDC.64 UR10, c[0x0][0x9e8] ;  /* 0x00027a00000a0ab9 */ /* 0x000fe40000000a00 */
[----:B------:R-:W-:-:S04]  /*15e0*/  UIMAD.WIDE.U32 UR6, UR4, UR10, URZ ;  /* 0x0000000a040672a5 */ /* 0x000fc8000f8e003f */
[----:B------:R-:W-:-:S12]  /*15f0*/  @UP0 USHF.R.U32.HI UR4, URZ, UR11, UR7 ;  /* 0x0000000b3f040299 */ /* 0x000fd80008011607 */
.L_x_7843:
[----:B------:R-:W-:-:S04]  /*1600*/  UIMAD UR4, UR4, UR5, URZ ;  /* 0x00000005040472a4 */ /* 0x000fc8000f8e023f */
[----:B------:R-:W-:-:S04]  /*1610*/  UISETP.LT.AND UP0, UPT, UR9, UR4, UPT ;  /* 0x000000040900728c */ /* 0x000fc8000bf01270 */
[----:B------:R-:W-:-:S12]  /*1620*/  USEL UR9, UR9, UR4, !UP0 ;  /* 0x0000000409097287 */ /* 0x000fd8000c000000 */
.L_x_7841:
        /* <DEDUP_REMOVED lines=73> */
.L_x_7845:
        /* <DEDUP_REMOVED lines=9> */
.L_x_8037:
[----:B------:R-:W-:Y:S05]  /*1b50*/  @!P0 BRA `(.L_x_7847) ;  /* 0x0000000000048947 */ /* 0x000fea0003800000 */
[----:B------:R-:W-:Y:S01]  /*1b60*/  BPT.TRAP 0x1 ;  /* 0x000000040000795c */ /* 0x000fe20000300000 */
.L_x_7847:
[----:B0-----:R-:W-:Y:S02]  /*1b70*/  IMAD.U32 R3, RZ, RZ, UR46 ;  /* 0x0000002eff037e24 */ /* 0x001fe4000f8e00ff */
[----:B------:R-:W-:-:S03]  /*1b80*/  IMAD.U32 R0, RZ, RZ, UR47 ;  /* 0x0000002fff007e24 */ /* 0x000fc6000f8e00ff */
[----:B------:R-:W-:Y:S02]  /*1b90*/  LEA R3, R3, UR41, 0x3 ;  /* 0x0000002903037c11 */ /* 0x000fe4000f8e18ff */
[----:B------:R-:W-:-:S04]  /*1ba0*/  SHF.L.U32 R0, R0, 0x1f, RZ ;  /* 0x0000001f00007819 */ /* 0x000fc800000006ff */
[----:B------:R0:W1:Y:S01]  /*1bb0*/  SYNCS.PHASECHK.TRANS64.TRYWAIT P1, [R3+URZ+0x28830], R0 ;  /* 0x02883000030075a7 */ /* 0x000062000802017f */
[----:B------:R-:W-:Y:S05]  /*1bc0*/  @!P0 BRA `(.L_x_7848) ;  /* 0x0000000000048947 */ /* 0x000fea0003800000 */
[----:B------:R-:W-:Y:S01]  /*1bd0*/  BPT.TRAP 0x1 ;  /* 0x000000040000795c */ /* 0x000fe20000300000 */
.L_x_7848:
[----:B-1----:R-:W-:Y:S05]  /*1be0*/  @P1 BRA `(.L_x_7849) ;  /* 0x0000000000081947 */ /* 0x002fea0003800000 */
[----:B------:R-:W1:Y:S02]  /*1bf0*/  SYNCS.PHASECHK.TRANS64.TRYWAIT P1, [R3+URZ+0x28830], R0 ;  /* 0x02883000030075a7 */ /* 0x000e64000802017f */
[----:B-1----:R-:W-:Y:S05]  /*1c00*/  @!P1 BRA `(.L_x_7850) ;  /* 0x0000013c00ec9947 */ /* 0x002fea0003800000 */
.L_x_7849:
        /* <DEDUP_REMOVED lines=63> */
.L_x_7851:
[----:B------:R-:W-:Y:S01]  /*2000*/  UISETP.NE.AND UP1, UPT, UR51, URZ, UPT ;  /* 0x0000003f3300728c */ /* 0x000fe2000bf25270 */
[----:B01----:R-:W-:Y:S01]  /*2010*/  VIADD R0, R17, UR37 ;  /* 0x0000002511007c36 */ /* 0x003fe20008000000 */
[----:B------:R-:W-:Y:S01]  /*2020*/  R2UR UR6, R3 ;  /* 0x00000000030672ca */ /* 0x000fe200000e0000 */
[----:B------:R-:W-:Y:S01]  /*2030*/  IMAD.MOV.U32 R3, RZ, RZ, -0x80 ;  /* 0xffffff80ff037424 */ /* 0x000fe200078e00ff */
[----:B------:R-:W-:Y:S01]  /*2040*/  UISETP.NE.AND UP0, UPT, UR50, URZ, UPT ;  /* 0x0000003f3200728c */ /* 0x000fe2000bf05270 */
[----:B------:R-:W-:Y:S01]  /*2050*/  IMAD.U32 R7, RZ, RZ, UR45 ;  /* 0x0000002dff077e24 */ /* 0x000fe2000f8e00ff */
[----:B------:R-:W-:Y:S01]  /*2060*/  PLOP3.LUT P1, PT, PT, PT, UP1, 0x80, 0x0 ;  /* 0x000000000000781c */ /* 0x000fe20003f2f018 */
[----:B------:R-:W-:Y:S01]  /*2070*/  IMAD R10, R88, R3, 0x80 ;  /* 0x00000080580a7424 */ /* 0x000fe200078e0203 */
[----:B------:R-:W-:Y:S01]  /*2080*/  PLOP3.LUT P2, PT, PT, PT, UP1, 0x80, 0x0 ;  /* 0x000000000000781c */ /* 0x000fe20003f4f018 */
[----:B------:R-:W-:Y:S01]  /*2090*/  ULDC UR56, c[0x0][0x9dc] ;  /* 0x0002770000387ab9 */ /* 0x000fe20000000800 */
[----:B------:R-:W-:Y:S01]  /*20a0*/  ULDC UR14, c[0x0][0x9e0] ;  /* 0x00027800000e7ab9 */ /* 0x000fe20000000800 */
[----:B------:R-:W-:Y:S01]  /*20b0*/  @UP1 ULDC UR7, c[0x0][0x44c] ;  /* 0x0001130000071ab9 */ /* 0x000fe20000000800 */
[----:B------:R-:W-:Y:S01]  /*20c0*/  VIADD R3, R10, 0x1 ;  /* 0x000000010a037836 */ /* 0x000fe20000000000 */
[----:B------:R-:W-:-:S02]  /*20d0*/  LEA R8, R88, 0xffffff80, 0x7 ;  /* 0xffffff8058087811 */ /* 0x000fc400078e38ff */
[----:B------:R-:W-:-:S04]  /*20e0*/  UIADD3 UR6, UR6, 0x28840, URZ ;  /* 0x0002884006067890 */ /* 0x000fc8000fffe03f */
[----:B------:R-:W-:Y:S01]  /*20f0*/  @P1 IMAD.HI.U32 R2, R0, UR7, RZ ;  /* 0x0000000700021c27 */ /* 0x000fe2000f8e00ff */
[----:B------:R-:W-:Y:S01]  /*2100*/  @UP1 ULDC UR7, c[0x0][0x450] ;  /* 0x0001140000071ab9 */ /* 0x000fe20000000800 */
[----:B------:R-:W-:Y:S01]  /*2110*/  UPRMT UR6, UR40, 0x654, UR6 ;  /* 0x0000065428067896 */ /* 0x000fe20008000006 */
[----:B------:R-:W-:Y:S02]  /*2120*/  PLOP3.LUT P1, PT, PT, PT, UP0, 0x40, 0x0 ;  /* 0x000000000000781c */ /* 0x000fe40003f2e808 */
[----:B------:R-:W-:Y:S01]  /*2130*/  @P2 SHF.R.U32.HI R0, RZ, UR7, R2 ;  /* 0x00000007ff002c19 */ /* 0x000fe20008011602 */
[----:B------:R-:W-:Y:S02]  /*2140*/  IMAD R2, R16, -0x2, R3 ;  /* 0xfffffffe10027824 */ /* 0x000fe400078e0203 */
[----:B------:R-:W-:Y:S02]  /*2150*/  VIADD R3, R10, UR38 ;  /* 0x000000260a037c36 */ /* 0x000fe40008000000 */
[----:B------:R-:W0:Y:S01]  /*2160*/  SHFL.IDX PT, R5, R0, RZ, 0x1c1f ;  /* 0x001c1fff00057589 */ /* 0x000e2200000e0000 */
[----:B------:R-:W-:Y:S01]  /*2170*/  SYNCS.ARRIVE.TRANS64.RED.A1T0 RZ, [UR6], RZ ;  /* 0x000000ffffff79a7 */ /* 0x000fe20008100406 */
[----:B------:R-:W-:Y:S01]  /*2180*/  ULOP3.LUT UR6, URZ, UR56, URZ, 0x33, !UPT ;  /* 0x000000383f067292 */ /* 0x000fe2000f8e333f */
[----:B------:R-:W-:Y:S01]  /*2190*/  IADD3 R2, -R7, UR38, R2 ;  /* 0x0000002607027c10 */ /* 0x000fe2000fffe102 */
[----:B------:R-:W-:-:S04]  /*21a0*/  IMAD R12, R16, -0x2, R3 ;  /* 0xfffffffe100c7824 */ /* 0x000fc800078e0203 */
        /* <DEDUP_REMOVED lines=19> */
.L_x_7854:
[----:B------:R-:W-:Y:S02]  /*22e0*/  ULDC UR6, c[0x0][0x9e4] ;  /* 0x0002790000067ab9 */ /* 0x000fe40000000800 */
[----:B------:R-:W-:-:S05]  /*22f0*/  IMAD.U32 R5, RZ, RZ, UR6 ;  /* 0x00000006ff057e24 */ /* 0x000fca000f8e00ff */
[----:B------:R-:W-:-:S13]  /*2300*/  ISETP.NE.AND P1, PT, R5, 0x1, PT ;  /* 0x000000010500780c */ /* 0x000fda0003f25270 */
[----:B------:R-:W0:Y:S02]  /*2310*/  @P1 LDC.64 R6, c[0x0][0x9e8] ;  /* 0x00027a00ff061b82 */ /* 0x000e240000000a00 */
[----:B0-----:R-:W-:-:S05]  /*2320*/  @P1 IMAD.HI.U32 R6, R3, R6, RZ ;  /* 0x0000000603061227 */ /* 0x001fca00078e00ff */
[----:B------:R-:W-:-:S07]  /*2330*/  @P1 SHF.R.U32.HI R3, RZ, R7, R6 ;  /* 0x00000007ff031219 */ /* 0x000fce0000011606 */
.L_x_7855:
[----:B------:R-:W-:Y:S05]  /*2340*/  BSYNC B0 ;  /* 0x0000000000007941 */ /* 0x000fea0003800000 */
.L_x_7853:
[----:B------:R-:W-:-:S04]  /*2350*/  IMAD R3, R3, R5, -R8 ;  /* 0x0000000503037224 */ /* 0x000fc800078e0a08 */
[----:B------:R-:W-:-:S05]  /*2360*/  IMAD R3, R16, -0x2, R3 ;  /* 0xfffffffe10037824 */ /* 0x000fca00078e0203 */
[----:B------:R-:W-:Y:S02]  /*2370*/  VIADDMNMX R2, R3, R5, R2, PT ;  /* 0x0000000503027246 */ /* 0x000fe40003800102 */
[----:B------:R-:W-:-:S07]  /*2380*/  VIMNMX R4, R4, R3, !PT ;  /* 0x0000000304047248 */ /* 0x000fce0007fe0100 */
.L_x_7852:
[C---:B------:R-:W-:Y:S01]  /*2390*/  ISETP.GE.AND P2, PT, R10.reuse, 0x9, PT ;  /* 0x000000090a00780c */ /* 0x040fe20003f46270 */
[----:B------:R-:W-:Y:S01]  /*23a0*/  UISETP.NE.AND UP0, UPT, UR50, URZ, UPT ;  /* 0x0000003f3200728c */ /* 0x000fe2000bf05270 */
        /* <DEDUP_REMOVED lines=10> */
[----:B------:R-:W-:Y:S01]  /*2450*/  P2R R90, PR, RZ, 0x20 ;  /* 0x00000020ff5a7803 */ /* 0x000fe20000000000 */
[----:B------:R-:W0:Y:S01]  /*2460*/  SHFL.IDX PT, R25, R0, 0x1, 0x1c1f ;  /* 0x003c1f0000197f89 */ /* 0x000e2200000e0000 */
[----:B------:R-:W-:-:S02]  /*2470*/  ISETP.LT.OR P3, PT, R2, 0x11, P3 ;  /* 0x000000110200780c */ /* 0x000fc40001f61670 */
[----:B------:R-:W-:Y:S02]  /*2480*/  ISETP.GT.AND P4, PT, R4, 0x9, !P6 ;  /* 0x000000090400780c */ /* 0x000fe40007784270 */
[----:B------:R-:W-:Y:S02]  /*2490*/  ISETP.GE.AND P5, PT, R10, 0x12, PT ;  /* 0x000000120a00780c */ /* 0x000fe40003fa6270 */
[----:B------:R-:W-:Y:S02]  /*24a0*/  FSEL R123, R32, -INF , !P3 ;  /* 0xff800000207b7808 */ /* 0x000fe40005800000 */
[----:B------:R-:W-:Y:S02]  /*24b0*/  ISETP.LT.OR P4, PT, R2, 0xa, P4 ;  /* 0x0000000a0200780c */ /* 0x000fe40002781670 */
[----:B------:R-:W-:Y:S02]  /*24c0*/  ISETP.GT.AND P3, PT, R4, 0x11, !P5 ;  /* 0x000000110400780c */ /* 0x000fe40006f64270 */
[----:B------:R-:W-:-:S02]  /*24d0*/  FSEL R129, R29, -INF , !P4 ;  /* 0xff8000001d817808 */ /* 0x000fc40006000000 */
[----:B------:R-:W-:Y:S02]  /*24e0*/  ISETP.LT.OR P3, PT, R2, 0x12, P3 ;  /* 0x000000120200780c */ /* 0x000fe40001f61670 */
[----:B------:R-:W-:Y:S02]  /*24f0*/  ISETP.GE.AND P4, PT, R10, 0x19, PT ;  /* 0x000000190a00780c */ /* 0x000fe40003f86270 */
[----:B------:R-:W-:Y:S02]  /*2500*/  FSEL R99, R33, -INF , !P3 ;  /* 0xff80000021637808 */ /* 0x000fe40005800000 */
[----:B------:R-:W-:Y:S02]  /*2510*/  ISETP.GT.AND P3, PT, R4, 0x18, !P4 ;  /* 0x000000180400780c */ /* 0x000fe40006764270 */
[----:B------:R-:W-:Y:S01]  /*2520*/  P2R R29, PR, RZ, 0x10 ;  /* 0x00000010ff1d7803 */ /* 0x000fe20000000000 */
[----:B0-----:R-:W-:Y:S01]  /*2530*/  IMAD.IADD R6, R14, 0x1, R25 ;  /* 0x000000010e067824 */ /* 0x001fe200078e0219 */
        /* <DEDUP_REMOVED lines=106> */
[----:B------:R-:W-:Y:S02]  /*2be0*/  P2R R28, PR, RZ, 0x20 ;  /* 0x00000020ff1c7803 */ /* 0x000fe40000000000 */
[----:B------:R-:W-:Y:S02]  /*2bf0*/  FSEL R77, R77, -INF , !P3 ;  /* 0xff8000004d4d7808 */ /* 0x000fe40005800000 */
[----:B------:R-:W-:-:S02]  /*2c00*/  ISETP.GE.AND P3, PT, R10, 0x71, PT ;  /* 0x000000710a00780c */ /* 0x000fc40003f66270 */
        /* <DEDUP_REMOVED lines=39> */
.L_x_7858:
[----:B------:R-:W-:Y:S02]  /*2e80*/  ULDC UR6, c[0x0][0x9e4] ;  /* 0x0002790000067ab9 */ /* 0x000fe40000000800 */
[----:B------:R-:W-:-:S05]  /*2e90*/  IMAD.U32 R2, RZ, RZ, UR6 ;  /* 0x00000006ff027e24 */ /* 0x000fca000f8e00ff */
[----:B------:R-:W-:-:S13]  /*2ea0*/  ISETP.NE.AND P6, PT, R2, 0x1, PT ;  /* 0x000000010200780c */ /* 0x000fda0003fc5270 */
[----:B------:R-:W0:Y:S02]  /*2eb0*/  @P6 LDC.64 R24, c[0x0][0x9e8] ;  /* 0x00027a00ff186b82 */ /* 0x000e240000000a00 */
[----:B0-----:R-:W-:-:S05]  /*2ec0*/  @P6 IMAD.HI.U32 R0, R21, R24, RZ ;  /* 0x0000001815006227 */ /* 0x001fca00078e00ff */
[----:B------:R-:W-:-:S07]  /*2ed0*/  @P6 SHF.R.U32.HI R21, RZ, R25, R0 ;  /* 0x00000019ff156219 */ /* 0x000fce0000011600 */
.L_x_7859:
[----:B------:R-:W-:Y:S05]  /*2ee0*/  BSYNC B0 ;  /* 0x0000000000007941 */ /* 0x000fea0003800000 */
.L_x_7857:
[----:B------:R-:W-:-:S04]  /*2ef0*/  IMAD R21, R21, R2, -R8 ;  /* 0x0000000215157224 */ /* 0x000fc800078e0a08 */
[----:B------:R-:W-:-:S05]  /*2f00*/  IMAD R21, R16, -0x2, R21 ;  /* 0xfffffffe10157824 */ /* 0x000fca00078e0215 */
[----:B------:R-:W-:Y:S02]  /*2f10*/  VIADDMNMX R4, R21, R2, R4, PT ;  /* 0x0000000215047246 */ /* 0x000fe40003800104 */
[----:B------:R-:W-:-:S07]  /*2f20*/  VIMNMX R6, R6, R21, !PT ;  /* 0x0000001506067248 */ /* 0x000fce0007fe0100 */
.L_x_7856:
[----:B------:R-:W-:Y:S01]  /*2f30*/  ISETP.GT.AND P1, PT, R6, 0x1, !P1 ;  /* 0x000000010600780c */ /* 0x000fe20004f24270 */
[----:B------:R-:W-:Y:S01]  /*2f40*/  ULDC UR6, c[0x0][0x988] ;  /* 0x0002620000067ab9 */ /* 0x000fe20000000800 */
[----:B------:R-:W-:Y:S01]  /*2f50*/  ISETP.NE.AND P6, PT, R89, RZ, PT ;  /* 0x000000ff5900720c */ /* 0x000fe20003fc5270 */
[----:B------:R-:W-:Y:S01]  /*2f60*/  UISETP.NE.AND UP1, UPT, UR51, URZ, UPT ;  /* 0x0000003f3300728c */ /* 0x000fe2000bf25270 */
[----:B------:R-:W-:Y:S01]  /*2f70*/  ISETP.LT.OR P1, PT, R4, 0x2, P1 ;  /* 0x000000020400780c */ /* 0x000fe20000f21670 */
[----:B------:R-:W-:Y:S01]  /*2f80*/  UISETP.NE.AND UP0, UPT, UR50, URZ, UPT ;  /* 0x0000003f3200728c */ /* 0x000fe2000bf05270 */
[----:B------:R-:W-:Y:S01]  /*2f90*/  FMNMX.FTZ R0, R97, R125, !PT ;  /* 0x0000007d61007209 */ /* 0x000fe20007810000 */
[----:B------:R-:W-:Y:S01]  /*2fa0*/  UMOV UR10, UR37 ;  /* 0x00000025000a7c82 */ /* 0x000fe20008000000 */
[----:B------:R-:W-:Y:S02]  /*2fb0*/  FSEL R27, R27, -INF , !P1 ;  /* 0xff8000001b1b7808 */ /* 0x000fe40004800000 */
[----:B------:R-:W-:-:S02]  /*2fc0*/  ISETP.GT.AND P1, PT, R6, 0x9, !P6 ;  /* 0x000000090600780c */ /* 0x000fc40007724270 */
[----:B------:R-:W-:Y:S02]  /*2fd0*/  FMNMX.FTZ R0, R127, R0, !PT ;  /* 0x000000007f007209 */ /* 0x000fe40007810000 */
[----:B------:R-:W-:Y:S01]  /*2fe0*/  ISETP.LT.OR P1, PT, R4, 0xa, P1 ;  /* 0x0000000a0400780c */ /* 0x000fe20000f21670 */
[----:B------:R-:W-:Y:S01]  /*2ff0*/  @UP1 ULDC UR11, c[0x0][0x450] ;  /* 0x00011400000b1ab9 */ /* 0x000fe20000000800 */
[----:B------:R-:W-:Y:S02]  /*3000*/  FMNMX.FTZ R0, R129, R0, !PT ;  /* 0x0000000081007209 */ /* 0x000fe40007810000 */
[----:B------:R-:W-:Y:S02]  /*3010*/  FSEL R31, R31, -INF , !P1 ;  /* 0xff8000001f1f7808 */ /* 0x000fe40004800000 */
[----:B------:R-:W-:Y:S02]  /*3020*/  ISETP.NE.AND P1, PT, R90, RZ, PT ;  /* 0x000000ff5a00720c */ /* 0x000fe40003f25270 */
[----:B------:R-:W-:-:S02]  /*3030*/  FMNMX.FTZ R0, R123, R0, !PT ;  /* 0x000000007b007209 */ /* 0x000fc40007810000 */
[----:B------:R-:W-:Y:S02]  /*3040*/  ISETP.GT.AND P1, PT, R6, 0x10, !P1 ;  /* 0x000000100600780c */ /* 0x000fe40004f24270 */
        /* <DEDUP_REMOVED lines=73> */
[----:B------:R-:W-:Y:S01]  /*34e0*/  FMNMX.FTZ R8, R85, R0, !PT ;  /* 0x0000000055087209 */ /* 0x000fe20007810000 */
[----:B------:R-:W-:Y:S01]  /*34f0*/  IMAD.U32 R0, RZ, RZ, UR6 ;  /* 0x00000006ff007e24 */ /* 0x000fe2000f8e00ff */
[----:B------:R-:W-:Y:S01]  /*3500*/  ISETP.LT.OR P1, PT, R4, 0x3a, P1 ;  /* 0x0000003a0400780c */ /* 0x000fe20000f21670 */
[----:B------:R-:W-:Y:S01]  /*3510*/  @UP1 ULDC UR6, c[0x0][0x44c] ;  /* 0x0001130000061ab9 */ /* 0x000fe20000000800 */
[----:B------:R-:W-:Y:S01]  /*3520*/  ISETP.NE.AND P2, PT, R92, RZ, PT ;  /* 0x000000ff5c00720c */ /* 0x000fe20003f45270 */
[----:B------:R-:W0:Y:S01]  /*3530*/  SHFL.BFLY PT, R95, R8, 0x2, 0x1f ;  /* 0x0c401f00085f7f89 */ /* 0x000e2200000e0000 */
[----:B------:R-:W-:Y:S01]  /*3540*/  FSEL R55, R55, -INF , !P1 ;  /* 0xff80000037377808 */ /* 0x000fe20004800000 */
[----:B------:R-:W-:Y:S01]  /*3550*/  UIMAD.WIDE.U32 UR6, UR37, UR6, URZ ;  /* 0x00000006250672a5 */ /* 0x000fe2000f8e003f */
[----:B------:R-:W-:-:S02]  /*3560*/  ISETP.NE.AND P1, PT, R49, RZ, PT ;  /* 0x000000ff3100720c */ /* 0x000fc40003f25270 */
[----:B------:R-:W-:Y:S01]  /*3570*/  ISETP.NE.AND P6, PT, R72, RZ, PT ;  /* 0x000000ff4800720c */ /* 0x000fe20003fc5270 */
[----:B------:R-:W-:Y:S01]  /*3580*/  @UP1 USHF.R.U32.HI UR10, URZ, UR11, UR7 ;  /* 0x0000000b3f0a1299 */ /* 0x000fe20008011607 */
[C---:B------:R-:W-:Y:S02]  /*3590*/  ISETP.GT.AND P1, PT, R6.reuse, 0x40, !P1 ;  /* 0x000000400600780c */ /* 0x040fe40004f24270 */
[----:B------:R-:W-:Y:S01]  /*35a0*/  ISETP.GT.AND P3, PT, R6, 0x70, !P3 ;  /* 0x000000700600780c */ /* 0x000fe20005f64270 */
[----:B------:R-:W-:Y:S01]  /*35b0*/  UIADD3 UR53, UR53, UR10, URZ ;  /* 0x0000000a35357290 */ /* 0x000fe2000fffe03f */
[----:B------:R-:W-:Y:S02]  /*35c0*/  ISETP.LT.OR P1, PT, R4, 0x41, P1 ;  /* 0x000000410400780c */ /* 0x000fe40000f21670 */
[----:B------:R-:W-:Y:S01]  /*35d0*/  ISETP.GT.AND P4, PT, R6, 0x71, !P4 ;  /* 0x000000710600780c */ /* 0x000fe20006784270 */
[----:B------:R-:W-:Y:S01]  /*35e0*/  UIADD3 UR14, UR53, UR14, URZ ;  /* 0x0000000e350e7290 */ /* 0x000fe2000fffe03f */
[----:B------:R-:W-:-:S02]  /*35f0*/  FSEL R49, R58, -INF , !P1 ;  /* 0xff8000003a317808 */ /* 0x000fc40004800000 */
[----:B------:R-:W-:Y:S02]  /*3600*/  ISETP.NE.AND P1, PT, R52, RZ, PT ;  /* 0x000000ff3400720c */ /* 0x000fe40003f25270 */
[----:B------:R-:W-:Y:S02]  /*3610*/  ISETP.LT.OR P3, PT, R4, 0x71, P3 ;  /* 0x000000710400780c */ /* 0x000fe40001f61670 */
[C---:B------:R-:W-:Y:S02]  /*3620*/  ISETP.GT.AND P1, PT, R6.reuse, 0x41, !P1 ;  /* 0x000000410600780c */ /* 0x040fe40004f24270 */
[----:B------:R-:W-:Y:S02]  /*3630*/  ISETP.GT.AND P5, PT, R6, 0x78, !P5 ;  /* 0x000000780600780c */ /* 0x000fe40006fa4270 */
[----:B------:R-:W-:Y:S02]  /*3640*/  ISETP.LT.OR P1, PT, R4, 0x42, P1 ;  /* 0x000000420400780c */ /* 0x000fe40000f21670 */
[----:B0-----:R-:W-:-:S02]  /*3650*/  FMNMX.FTZ R95, R8, R95, !PT ;  /* 0x0000005f085f7209 */ /* 0x001fc40007810000 */
[----:B------:R-:W-:Y:S02]  /*3660*/  FSEL R59, R59, -INF , !P1 ;  /* 0xff8000003b3b7808 */ /* 0x000fe40004800000 */
[----:B------:R-:W-:Y:S01]  /*3670*/  ISETP.NE.AND P1, PT, R53, RZ, PT ;  /* 0x000000ff3500720c */ /* 0x000fe20003f25270 */
[----:B------:R-:W0:Y:S01]  /*3680*/  SHFL.BFLY PT, R2, R95, 0x1, 0x1f ;  /* 0x0c201f005f027f89 */ /* 0x000e2200000e0000 */
[----:B------:R-:W-:Y:S02]  /*3690*/  ISETP.LT.OR P4, PT, R4, 0x72, P4 ;  /* 0x000000720400780c */ /* 0x000fe40002781670 */
[----:B------:R-:W-:Y:S02]  /*36a0*/  ISETP.GT.AND P1, PT, R6, 0x48, !P1 ;  /* 0x000000480600780c */ /* 0x000fe40004f24270 */
[C---:B------:R-:W-:Y:S02]  /*36b0*/  ISETP.LT.OR P5, PT, R4.reuse, 0x79, P5 ;  /* 0x000000790400780c */ /* 0x040fe40002fa1670 */
[----:B------:R-:W-:-:S02]  /*36c0*/  ISETP.LT.OR P1, PT, R4, 0x49, P1 ;  /* 0x000000490400780c */ /* 0x000fc40000f21670 */
[----:B------:R-:W-:Y:S02]  /*36d0*/  FSEL R83, R83, -INF , !P4 ;  /* 0xff80000053537808 */ /* 0x000fe40006000000 */
[----:B------:R-:W-:Y:S02]  /*36e0*/  FSEL R53, R62, -INF , !P1 ;  /* 0xff8000003e357808 */ /* 0x000fe40004800000 */
[----:B------:R-:W-:-:S04]  /*36f0*/  ISETP.NE.AND P1, PT, R56, RZ, PT ;  /* 0x000000ff3800720c */ /* 0x000fc80003f25270 */
[----:B------:R-:W-:-:S04]  /*3700*/  ISETP.GT.AND P1, PT, R6, 0x49, !P1 ;  /* 0x000000490600780c */ /* 0x000fc80004f24270 */
[----:B------:R-:W-:Y:S02]  /*3710*/  ISETP.LT.OR P1, PT, R4, 0x4a, P1 ;  /* 0x0000004a0400780c */ /* 0x000fe40000f21670 */
[----:B0-----:R-:W-:Y:S02]  /*3720*/  FMNMX.FTZ R2, R95, R2, !PT ;  /* 0x000000025f027209 */ /* 0x001fe40007810000 */
[----:B------:R-:W-:Y:S02]  /*3730*/  FSEL R63, R63, -INF , !P1 ;  /* 0xff8000003f3f7808 */ /* 0x000fe40004800000 */
[----:B------:R-:W-:Y:S01]  /*3740*/  ISETP.NE.AND P1, PT, R60, RZ, PT ;  /* 0x000000ff3c00720c */ /* 0x000fe20003f25270 */
[----:B------:R-:W-:-:S03]  /*3750*/  FMUL.FTZ R10, R2, R0 ;  /* 0x00000000020a7220 */ /* 0x000fc60000410000 */
        /* <DEDUP_REMOVED lines=15> */
[----:B------:R-:W-:Y:S02]  /*3850*/  ISETP.GT.AND P1, PT, R6, 0x60, !P2 ;  /* 0x000000600600780c */ /* 0x000fe40005724270 */
[----:B------:R-:W-:Y:S02]  /*3860*/  ISETP.NE.AND P2, PT, R76, RZ, PT ;  /* 0x000000ff4c00720c */ /* 0x000fe40003f45270 */
[----:B------:R-:W-:Y:S02]  /*3870*/  ISETP.LT.OR P1, PT, R4, 0x61, P1 ;  /* 0x000000610400780c */ /* 0x000fe40000f21670 */
[----:B------:R-:W-:Y:S02]  /*3880*/  ISETP.GT.AND P2, PT, R6, 0x69, !P2 ;  /* 0x000000690600780c */ /* 0x000fe40005744270 */
[----:B------:R-:W-:-:S02]  /*3890*/  FSEL R93, R74, -INF , !P1 ;  /* 0xff8000004a5d7808 */ /* 0x000fc40004800000 */
[----:B------:R-:W-:Y:S02]  /*38a0*/  ISETP.GT.AND P1, PT, R6, 0x61, !P6 ;  /* 0x000000610600780c */ /* 0x000fe40007724270 */
[----:B------:R-:W-:Y:S02]  /*38b0*/  ISETP.NE.AND P6, PT, R20, RZ, PT ;  /* 0x000000ff1400720c */ /* 0x000fe40003fc5270 */
[C---:B------:R-:W-:Y:S02]  /*38c0*/  ISETP.LT.OR P1, PT, R4.reuse, 0x62, P1 ;  /* 0x000000620400780c */ /* 0x040fe40000f21670 */
[----:B------:R-:W-:Y:S02]  /*38d0*/  ISETP.LT.OR P2, PT, R4, 0x6a, P2 ;  /* 0x0000006a0400780c */ /* 0x000fe40001741670 */
[----:B------:R-:W-:Y:S02]  /*38e0*/  FSEL R75, R75, -INF , !P1 ;  /* 0xff8000004b4b7808 */ /* 0x000fe40004800000 */
[----:B------:R-:W-:-:S02]  /*38f0*/  FSETP.NEU.FTZ.AND P1, PT, R2, -INF , PT ;  /* 0xff8000000200780b */ /* 0x000fc40003f3d000 */
[----:B------:R-:W-:Y:S02]  /*3900*/  FSEL R79, R79, -INF , !P2 ;  /* 0xff8000004f4f7808 */ /* 0x000fe40005000000 */
        /* <DEDUP_REMOVED lines=13> */
[--C-:B------:R-:W-:Y:S01]  /*39e0*/  FFMA.FTZ R182, R127, R0, -R10.reuse ;  /* 0x000000007fb67223 */ /* 0x100fe2000001080a */
[----:B------:R-:W-:Y:S01]  /*39f0*/  ISETP.GT.AND P1, PT, R6, 0x68, !P1 ;  /* 0x000000680600780c */ /* 0x000fe20004f24270 */
[----:B------:R-:W-:Y:S01]  /*3a00*/  MUFU.EX2 R180, R180 ;  /* 0x000000b400b47308 */ /* 0x000fe20000000800 */
[----:B------:R-:W-:Y:S01]  /*3a10*/  FMNMX.FTZ R8, R21, R8, !PT ;  /* 0x0000000815087209 */ /* 0x000fe20007810000 */
[-CC-:B------:R-:W-:Y:S01]  /*3a20*/  FFMA.FTZ R97, R129, R0.reuse, -R10.reuse ;  /* 0x0000000081617223 */ /* 0x180fe2000001080a */
[----:B------:R-:W-:Y:S01]  /*3a30*/  ISETP.LT.OR P1, PT, R4, 0x69, P1 ;  /* 0x000000690400780c */ /* 0x000fe20000f21670 */
[--C-:B------:R-:W-:Y:S01]  /*3a40*/  FFMA.FTZ R176, R123, R0, -R10.reuse ;  /* 0x000000007bb07223 */ /* 0x100fe2000001080a */
[----:B------:R-:W-:Y:S01]  /*3a50*/  FMNMX.FTZ R8, R31, R8, !PT ;  /* 0x000000081f087209 */ /* 0x000fe20007810000 */
[--C-:B------:R-:W-:Y:S01]  /*3a60*/  FFMA.FTZ R99, R99, R0, -R10.reuse ;  /* 0x0000000063637223 */ /* 0x100fe2000001080a */
[----:B------:R-:W-:Y:S01]  /*3a70*/  FSEL R113, R78, -INF , !P1 ;  /* 0xff8000004e717808 */ /* 0x000fe20004800000 */
[----:B------:R-:W0:Y:S01]  /*3a80*/  MUFU.EX2 R95, R95 ;  /* 0x0000005f005f7308 */ /* 0x000e220000000800 */
[----:B------:R-:W-:Y:S01]  /*3a90*/  FMNMX.FTZ R8, R25, R8, !PT ;  /* 0x0000000819087209 */ /* 0x000fe20007810000 */
[-CC-:B------:R-:W-:Y:S01]  /*3aa0*/  FFMA.FTZ R178, R121, R0.reuse, -R10.reuse ;  /* 0x0000000079b27223 */ /* 0x180fe2000001080a */
[----:B------:R-:W-:Y:S01]  /*3ab0*/  ISETP.GT.AND P6, PT, R6, 0x79, !P6 ;  /* 0x000000790600780c */ /* 0x000fe200077c4270 */
[--C-:B------:R-:W-:Y:S01]  /*3ac0*/  FFMA.FTZ R6, R3, R0, -R10.reuse ;  /* 0x0000000003067223 */ /* 0x100fe2000001080a */
[----:B------:R-:W-:Y:S01]  /*3ad0*/  FMNMX.FTZ R8, R35, R8, !PT ;  /* 0x0000000823087209 */ /* 0x000fe20007810000 */
[-CC-:B------:R-:W-:Y:S01]  /*3ae0*/  FFMA.FTZ R101, R101, R0.reuse, -R10.reuse ;  /* 0x0000000065657223 */ /* 0x180fe2000001080a */
[----:B------:R-:W-:Y:S01]  /*3af0*/  ISETP.LT.OR P6, PT, R4, 0x7a, P6 ;  /* 0x0000007a0400780c */ /* 0x000fe200037c1670 */
[--C-:B------:R-:W-:Y:S01]  /*3b00*/  FFMA.FTZ R4, R5, R0, -R10.reuse ;  /* 0x0000000005047223 */ /* 0x100fe2000001080a */
[----:B------:R-:W-:Y:S01]  /*3b10*/  FMNMX.FTZ R8, R29, R8, !PT ;  /* 0x000000081d087209 */ /* 0x000fe20007810000 */
[----:B------:R-:W1:Y:S01]  /*3b20*/  MUFU.EX2 R182, R182 ;  /* 0x000000b600b67308 */ /* 0x000e620000000800 */
[----:B------:R-:W-:Y:S01]  /*3b30*/  FSEL R115, R86, -INF , !P5 ;  /* 0xff80000056737808 */ /* 0x000fe20006800000 */
[--C-:B------:R-:W-:Y:S01]  /*3b40*/  FFMA.FTZ R172, R119, R0, -R10.reuse ;  /* 0x0000000077ac7223 */ /* 0x100fe2000001080a */
[----:B------:R-:W-:Y:S01]  /*3b50*/  FMNMX.FTZ R8, R39, R8, !PT ;  /* 0x0000000827087209 */ /* 0x000fe20007810000 */
[-CC-:B------:R-:W-:Y:S01]  /*3b60*/  FFMA.FTZ R103, R103, R0.reuse, -R10.reuse ;  /* 0x0000000067677223 */ /* 0x180fe2000001080a */
[----:B------:R-:W-:Y:S01]  /*3b70*/  FSEL R87, R87, -INF , !P6 ;  /* 0xff80000057577808 */ /* 0x000fe20007000000 */
[--C-:B------:R-:W-:Y:S01]  /*3b80*/  FFMA.FTZ R174, R117, R0, -R10.reuse ;  /* 0x0000000075ae7223 */ /* 0x100fe2000001080a */
[----:B------:R-:W-:Y:S01]  /*3b90*/  FMNMX.FTZ R8, R33, R8, !PT ;  /* 0x0000000821087209 */ /* 0x000fe20007810000 */
[----:B------:R2:W-:Y:S01]  /*3ba0*/  MUFU.EX2 R166, R4 ;  /* 0x0000000400a67308 */ /* 0x0005e20000000800 */
[-CC-:B------:R-:W-:Y:S01]  /*3bb0*/  FFMA.FTZ R105, R105, R0.reuse, -R10.reuse ;  /* 0x0000000069697223 */ /* 0x180fe2000001080a */
[--C-:B------:R-:W-:Y:S01]  /*3bc0*/  FFMA.FTZ R107, R107, R0, -R10.reuse ;  /* 0x000000006b6b7223 */ /* 0x100fe2000001080a */
[----:B------:R-:W-:Y:S01]  /*3bd0*/  FMNMX.FTZ R8, R43, R8, !PT ;  /* 0x000000082b087209 */ /* 0x000fe20007810000 */
[-CC-:B------:R-:W-:Y:S01]  /*3be0*/  FFMA.FTZ R109, R109, R0.reuse, -R10.reuse ;  /* 0x000000006d6d7223 */ /* 0x180fe2000001080a */
[-CC-:B------:R-:W-:Y:S01]  /*3bf0*/  FFMA.FTZ R57, R57, R0.reuse, -R10.reuse ;  /* 0x0000000039397223 */ /* 0x180fe2000001080a */
[--C-:B------:R-:W-:Y:S01]  /*3c00*/  FFMA.FTZ R61, R61, R0, -R10.reuse ;  /* 0x000000003d3d7223 */ /* 0x100fe2000001080a */
[----:B------:R-:W-:Y:S01]  /*3c10*/  FMNMX.FTZ R8, R37, R8, !PT ;  /* 0x0000000825087209 */ /* 0x000fe20007810000 */
[----:B------:R-:W3:Y:S01]  /*3c20*/  MUFU.EX2 R97, R97 ;  /* 0x0000006100617308 */ /* 0x000ee20000000800 */
[-CC-:B------:R-:W-:Y:S01]  /*3c30*/  FFMA.FTZ R65, R65, R0.reuse, -R10.reuse ;  /* 0x0000000041417223 */ /* 0x180fe2000001080a */
[--C-:B------:R-:W-:Y:S01]  /*3c40*/  FFMA.FTZ R7, R7, R0, -R10.reuse ;  /* 0x0000000007077223 */ /* 0x100fe2000001080a */
[----:B------:R-:W-:Y:S01]  /*3c50*/  FMNMX.FTZ R8, R47, R8, !PT ;  /* 0x000000082f087209 */ /* 0x000fe20007810000 */
[-CC-:B------:R-:W-:Y:S01]  /*3c60*/  FFMA.FTZ R69, R69, R0.reuse, -R10.reuse ;  /* 0x0000000045457223 */ /* 0x180fe2000001080a */
[-CC-:B------:R-:W-:Y:S01]  /*3c70*/  FFMA.FTZ R9, R9, R0.reuse, -R10.reuse ;  /* 0x0000000009097223 */ /* 0x180fe2000001080a */
[--C-:B------:R-:W-:Y:S01]  /*3c80*/  FFMA.FTZ R73, R73, R0, -R10.reuse ;  /* 0x0000000049497223 */ /* 0x100fe2000001080a */
[----:B------:R-:W-:Y:S01]  /*3c90*/  FMNMX.FTZ R8, R41, R8, !PT ;  /* 0x0000000829087209 */ /* 0x000fe20007810000 */
[----:B------:R-:W4:Y:S01]  /*3ca0*/  MUFU.EX2 R176, R176 ;  /* 0x000000b000b07308 */ /* 0x000f220000000800 */
[-CC-:B------:R-:W-:Y:S01]  /*3cb0*/  FFMA.FTZ R11, R11, R0.reuse, -R10.reuse ;  /* 0x000000000b0b7223 */ /* 0x180fe2000001080a */
[--C-:B------:R-:W-:Y:S01]  /*3cc0*/  FFMA.FTZ R77, R77, R0, -R10.reuse ;  /* 0x000000004d4d7223 */ /* 0x100fe2000001080a */
[----:B------:R-:W-:Y:S01]  /*3cd0*/  FMNMX.FTZ R8, R51, R8, !PT ;  /* 0x0000000833087209 */ /* 0x000fe20007810000 */
[-CC-:B------:R-:W-:Y:S01]  /*3ce0*/  FFMA.FTZ R13, R13, R0.reuse, -R10.reuse ;  /* 0x000000000d0d7223 */ /* 0x180fe2000001080a */
[-CC-:B------:R-:W-:Y:S01]  /*3cf0*/  FFMA.FTZ R81, R81, R0.reuse, -R10.reuse ;  /* 0x0000000051517223 */ /* 0x180fe2000001080a */
[--C-:B------:R-:W-:Y:S01]  /*3d00*/  FFMA.FTZ R15, R15, R0, -R10.reuse ;  /* 0x000000000f0f7223 */ /* 0x100fe2000001080a */
[----:B------:R-:W-:Y:S01]  /*3d10*/  FMNMX.FTZ R8, R45, R8, !PT ;  /* 0x000000082d087209 */ /* 0x000fe20007810000 */
[----:B------:R-:W5:Y:S01]  /*3d20*/  MUFU.EX2 R99, R99 ;  /* 0x0000006300637308 */ /* 0x000f620000000800 */
[----:B------:R-:W-:-:S02]  /*3d30*/  FFMA.FTZ R10, R85, R0, -R10 ;  /* 0x00000000550a7223 */ /* 0x000fc4000001080a */
[----:B------:R-:W-:-:S04]  /*3d40*/  FMNMX.FTZ R8, R55, R8, !PT ;  /* 0x0000000837087209 */ /* 0x000fc80007810000 */
[----:B------:R-:W-:Y:S01]  /*3d50*/  FMNMX.FTZ R8, R49, R8, !PT ;  /* 0x0000000831087209 */ /* 0x000fe20007810000 */
[----:B------:R-:W5:Y:S03]  /*3d60*/  MUFU.EX2 R178, R178 ;  /* 0x000000b200b27308 */ /* 0x000f660000000800 */
        /* <DEDUP_REMOVED lines=28> */
[----:B--2---:R-:W0:Y:S07]  /*3f30*/  SHFL.BFLY PT, R4, R3, 0x1, 0x1f ;  /* 0x0c201f0003047f89 */ /* 0x004e2e00000e0000 */
[----:B------:R-:W-:Y:S08]  /*3f40*/  MUFU.EX2 R61, R61 ;  /* 0x0000003d003d7308 */ /* 0x000ff00000000800 */
[----:B------:R-:W-:Y:S08]  /*3f50*/  MUFU.EX2 R6, R6 ;  /* 0x0000000600067308 */ /* 0x000ff00000000800 */
[----:B------:R-:W-:Y:S01]  /*3f60*/  MUFU.EX2 R65, R65 ;  /* 0x0000004100417308 */ /* 0x000fe20000000800 */
[----:B0-----:R-:W-:-:S04]  /*3f70*/  FMNMX.FTZ R5, R3, R4, !PT ;  /* 0x0000000403057209 */ /* 0x001fc80007810000 */
[C---:B------:R-:W-:Y:S01]  /*3f80*/  FSETP.NEU.FTZ.AND P1, PT, R5.reuse, -INF , PT ;  /* 0xff8000000500780b */ /* 0x040fe20003f3d000 */
[----:B------:R-:W-:Y:S02]  /*3f90*/  FMUL.FTZ R3, R5, R0 ;  /* 0x0000000005037220 */ /* 0x000fe40000410000 */
[----:B------:R-:W-:Y:S03]  /*3fa0*/  MUFU.EX2 R7, R7 ;  /* 0x0000000700077308 */ /* 0x000fe60000000800 */
[----:B------:R-:W-:Y:S01]  /*3fb0*/  FSEL R4, R3, RZ, P1 ;  /* 0x000000ff03047208 */ /* 0x000fe20000800000 */
[----:B------:R-:W-:Y:S01]  /*3fc0*/  FADD.FTZ R3, R180, R95 ;  /* 0x0000005fb4037221 */ /* 0x000fe20000010000 */
[----:B------:R-:W-:-:S03]  /*3fd0*/  PLOP3.LUT P1, PT, PT, PT, UP0, 0x40, 0x0 ;  /* 0x000000000000781c */ /* 0x000fc60003f2e808 */
[----:B------:R-:W-:Y:S01]  /*3fe0*/  MUFU.EX2 R162, R69 ;  /* 0x0000004500a27308 */ /* 0x000fe20000000800 */
[----:B-1----:R-:W-:Y:S01]  /*3ff0*/  FADD.FTZ R30, R182, R3 ;  /* 0x00000003b61e7221 */ /* 0x002fe20000010000 */
[-CC-:B------:R-:W-:Y:S01]  /*4000*/  FFMA.FTZ R26, R26, R0.reuse, -R4.reuse ;  /* 0x000000001a1a7223 */ /* 0x180fe20000010804 */
[-CC-:B------:R-:W-:Y:S01]  /*4010*/  FFMA.FTZ R27, R27, R0.reuse, -R4.reuse ;  /* 0x000000001b1b7223 */ /* 0x180fe20000010804 */
[-C--:B------:R-:W-:Y:S01]  /*4020*/  FFMA.FTZ R21, R21, R0.reuse, -R4 ;  /* 0x0000000015157223 */ /* 0x080fe20000010804 */
[----:B---3--:R-:W-:Y:S01]  /*4030*/  FADD.FTZ R3, R97, R30 ;  /* 0x0000001e61037221 */ /* 0x008fe20000010000 */
[-CC-:B------:R-:W-:Y:S01]  /*4040*/  FFMA.FTZ R31, R31, R0.reuse, -R4.reuse ;  /* 0x000000001f1f7223 */ /* 0x180fe20000010804 */
[-CC-:B------:R-:W-:Y:S01]  /*4050*/  FFMA.FTZ R25, R25, R0.reuse, -R4.reuse ;  /* 0x0000000019197223 */ /* 0x180fe20000010804 */
[----:B------:R-:W-:Y:S01]  /*4060*/  MUFU.EX2 R26, R26 ;  /* 0x0000001a001a7308 */ /* 0x000fe20000000800 */
[----:B----4-:R-:W-:Y:S01]  /*4070*/  FADD.FTZ R32, R176, R3 ;  /* 0x00000003b0207221 */ /* 0x010fe20000010000 */
[-CC-:B------:R-:W-:Y:S01]  /*4080*/  FFMA.FTZ R35, R35, R0.reuse, -R4.reuse ;  /* 0x0000000023237223 */ /* 0x180fe20000010804 */
[-CC-:B------:R-:W-:Y:S01]  /*4090*/  FFMA.FTZ R29, R29, R0.reuse, -R4.reuse ;  /* 0x000000001d1d7223 */ /* 0x180fe20000010804 */
[-C--:B------:R-:W-:Y:S01]  /*40a0*/  FFMA.FTZ R39, R39, R0.reuse, -R4 ;  /* 0x0000000027277223 */ /* 0x080fe20000010804 */
[----:B-----5:R-:W-:Y:S01]  /*40b0*/  FADD.FTZ R3, R99, R32 ;  /* 0x0000002063037221 */ /* 0x020fe20000010000 */
[-CC-:B------:R-:W-:Y:S01]  /*40c0*/  FFMA.FTZ R33, R33, R0.reuse, -R4.reuse ;  /* 0x0000000021217223 */ /* 0x180fe20000010804 */
[-CC-:B------:R-:W-:Y:S01]  /*40d0*/  FFMA.FTZ R43, R43, R0.reuse, -R4.reuse ;  /* 0x000000002b2b7223 */ /* 0x180fe20000010804 */
[----:B------:R-:W0:Y:S01]  /*40e0*/  MUFU.EX2 R27, R27 ;  /* 0x0000001b001b7308 */ /* 0x000e220000000800 */
[----:B------:R-:W-:Y:S01]  /*40f0*/  FADD.FTZ R32, R178, R3 ;  /* 0x00000003b2207221 */ /* 0x000fe20000010000 */
[-CC-:B------:R-:W-:Y:S01]  /*4100*/  FFMA.FTZ R37, R37, R0.reuse, -R4.reuse ;  /* 0x0000000025257223 */ /* 0x180fe20000010804 */
[-CC-:B------:R-:W-:Y:S01]  /*4110*/  FFMA.FTZ R47, R47, R0.reuse, -R4.reuse ;  /* 0x000000002f2f7223 */ /* 0x180fe20000010804 */
[-C--:B------:R-:W-:Y:S01]  /*4120*/  FFMA.FTZ R41, R41, R0.reuse, -R4 ;  /* 0x0000000029297223 */ /* 0x080fe20000010804 */
[----:B------:R-:W-:Y:S01]  /*4130*/  FADD.FTZ R3, R101, R32 ;  /* 0x0000002065037221 */ /* 0x000fe20000010000 */
[-CC-:B------:R-:W-:Y:S01]  /*4140*/  FFMA.FTZ R51, R51, R0.reuse, -R4.reuse ;  /* 0x0000000033337223 */ /* 0x180fe20000010804 */
[-CC-:B------:R-:W-:Y:S01]  /*4150*/  FFMA.FTZ R45, R45, R0.reuse, -R4.reuse ;  /* 0x000000002d2d7223 */ /* 0x180fe20000010804 */
[----:B------:R-:W1:Y:S01]  /*4160*/  MUFU.EX2 R21, R21 ;  /* 0x0000001500157308 */ /* 0x000e620000000800 */
[----:B------:R-:W-:Y:S01]  /*4170*/  FADD.FTZ R34, R172, R3 ;  /* 0x00000003ac227221 */ /* 0x000fe20000010000 */
[-CC-:B------:R-:W-:Y:S01]  /*4180*/  FFMA.FTZ R55, R55, R0.reuse, -R4.reuse ;  /* 0x0000000037377223 */ /* 0x180fe20000010804 */
[-CC-:B------:R-:W-:Y:S01]  /*4190*/  FFMA.FTZ R49, R49, R0.reuse, -R4.reuse ;  /* 0x0000000031317223 */ /* 0x180fe20000010804 */
[-C--:B------:R-:W-:Y:S01]  /*41a0*/  FFMA.FTZ R59, R59, R0.reuse, -R4 ;  /* 0x000000003b3b7223 */ /* 0x080fe20000010804 */
[----:B------:R-:W-:Y:S01]  /*41b0*/  FADD.FTZ R3, R103, R34 ;  /* 0x0000002267037221 */ /* 0x000fe20000010000 */
[-CC-:B------:R-:W-:Y:S01]  /*41c0*/  FFMA.FTZ R53, R53, R0.reuse, -R4.reuse ;  /* 0x0000000035357223 */ /* 0x180fe20000010804 */
[-CC-:B------:R-:W-:Y:S01]  /*41d0*/  FFMA.FTZ R63, R63, R0.reuse, -R4.reuse ;  /* 0x000000003f3f7223 */ /* 0x180fe20000010804 */
[----:B------:R2:W3:Y:S01]  /*41e0*/  MUFU.EX2 R8, R31 ;  /* 0x0000001f00087308 */ /* 0x0004e20000000800 */
[----:B------:R-:W-:Y:S01]  /*41f0*/  FADD.FTZ R36, R174, R3 ;  /* 0x00000003ae247221 */ /* 0x000fe20000010000 */
[----:B0-----:R-:W-:Y:S01]  /*4200*/  FADD.FTZ R34, R26, R27 ;  /* 0x0000001b1a227221 */ /* 0x001fe20000010000 */
        /* <DEDUP_REMOVED lines=12> */
[-C--:B------:R-:W-:Y:S01]  /*42d0*/  FFMA.FTZ R111, R111, R0.reuse, -R4 ;  /* 0x000000006f6f7223 */ /* 0x080fe20000010804 */
[----:B------:R-:W1:Y:S01]  /*42e0*/  MUFU.EX2 R12, R35 ;  /* 0x00000023000c7308 */ /* 0x000e620000000800 */
[----:B---3--:R-:W-:Y:S01]  /*42f0*/  FADD.FTZ R36, R8, R3 ;  /* 0x0000000308247221 */ /* 0x008fe20000010000 */
[----:B------:R-:W-:Y:S01]  /*4300*/  FADD.FTZ R31, R107, R38 ;  /* 0x000000266b1f7221 */ /* 0x000fe20000010000 */
[-CC-:B------:R-:W-:Y:S01]  /*4310*/  FFMA.FTZ R83, R83, R0.reuse, -R4.reuse ;  /* 0x0000000053537223 */ /* 0x180fe20000010804 */
[-CC-:B------:R-:W-:Y:S01]  /*4320*/  FFMA.FTZ R115, R115, R0.reuse, -R4.reuse ;  /* 0x0000000073737223 */ /* 0x180fe20000010804 */
[----:B------:R-:W-:Y:S01]  /*4330*/  FFMA.FTZ R87, R87, R0, -R4 ;  /* 0x0000000057577223 */ /* 0x000fe20000010804 */
[----:B------:R-:W-:Y:S01]  /*4340*/  FADD.FTZ R38, R170, R31 ;  /* 0x0000001faa267221 */ /* 0x000fe20000010000 */
[----:B------:R-:W-:Y:S01]  /*4350*/  F2FP.BF16.F32.PACK_AB R160, R65, R6 ;  /* 0x0000000641a0723e */ /* 0x000fe200000010ff */
[----:B------:R-:W2:Y:S01]  /*4360*/  MUFU.EX2 R29, R29 ;  /* 0x0000001d001d7308 */ /* 0x000ea20000000800 */
[----:B0-----:R-:W-:Y:S01]  /*4370*/  FADD.FTZ R3, R25, R36 ;  /* 0x0000002419037221 */ /* 0x001fe20000010000 */
[----:B------:R-:W-:Y:S01]  /*4380*/  FADD.FTZ R31, R109, R38 ;  /* 0x000000266d1f7221 */ /* 0x000fe20000010000 */
[----:B------:R-:W-:-:S02]  /*4390*/  F2FP.BF16.F32.PACK_AB R183, R8, R21 ;  /* 0x0000001508b7723e */ /* 0x000fc400000010ff */
[----:B------:R-:W-:Y:S01]  /*43a0*/  F2FP.BF16.F32.PACK_AB R180, R95, R180 ;  /* 0x000000b45fb4723e */ /* 0x000fe200000010ff */
[----:B------:R-:W-:Y:S01]  /*43b0*/  FADD.FTZ R40, R164, R31 ;  /* 0x0000001fa4287221 */ /* 0x000fe20000010000 */
[----:B------:R-:W-:Y:S01]  /*43c0*/  F2FP.BF16.F32.PACK_AB R182, R97, R182 ;  /* 0x000000b661b6723e */ /* 0x000fe200000010ff */
[----:B------:R-:W0:Y:S01]  /*43d0*/  MUFU.EX2 R14, R39 ;  /* 0x00000027000e7308 */ /* 0x000e220000000800 */
[C---:B-1----:R-:W-:Y:S01]  /*43e0*/  FADD.FTZ R36, R12.reuse, R3 ;  /* 0x000000030c247221 */ /* 0x042fe20000010000 */
[----:B------:R-:W-:Y:S01]  /*43f0*/  FADD.FTZ R31, R57, R40 ;  /* 0x00000028391f7221 */ /* 0x000fe20000010000 */
[----:B------:R-:W-:Y:S02]  /*4400*/  F2FP.BF16.F32.PACK_AB R177, R12, R25 ;  /* 0x000000190cb1723e */ /* 0x000fe400000010ff */
[----:B------:R-:W-:Y:S01]  /*4410*/  F2FP.BF16.F32.PACK_AB R176, R99, R176 ;  /* 0x000000b063b0723e */ /* 0x000fe200000010ff */
[----:B------:R-:W-:Y:S01]  /*4420*/  FADD.FTZ R40, R166, R31 ;  /* 0x0000001fa6287221 */ /* 0x000fe20000010000 */
[----:B------:R-:W-:Y:S01]  /*4430*/  F2FP.BF16.F32.PACK_AB R178, R101, R178 ;  /* 0x000000b265b2723e */ /* 0x000fe200000010ff */
[----:B------:R-:W1:Y:S01]  /*4440*/  MUFU.EX2 R33, R33 ;  /* 0x0000002100217308 */ /* 0x000e620000000800 */
[----:B--2---:R-:W-:Y:S01]  /*4450*/  FADD.FTZ R3, R29, R36 ;  /* 0x000000241d037221 */ /* 0x004fe20000010000 */
        /* <DEDUP_REMOVED lines=13> */
[----:B-1----:R-:W-:Y:S01]  /*4530*/  FADD.FTZ R3, R33, R38 ;  /* 0x0000002621037221 */ /* 0x002fe20000010000 */
[----:B------:R-:W-:-:S02]  /*4540*/  F2FP.BF16.F32.PACK_AB R181, R27, R26 ;  /* 0x0000001a1bb5723e */ /* 0x000fc400000010ff */
[----:B------:R-:W-:-:S04]  /*4550*/  F2FP.BF16.F32.PACK_AB R179, R14, R29 ;  /* 0x0000001d0eb3723e */ /* 0x000fc800000010ff */
        /* <DEDUP_REMOVED lines=10> */
[C---:B------:R-:W-:Y:S01]  /*4600*/  FADD.FTZ R40, R162.reuse, R31 ;  /* 0x0000001fa2287221 */ /* 0x040fe20000010000 */
[----:B------:R-:W-:-:S05]  /*4610*/  F2FP.BF16.F32.PACK_AB R162, R162, R7 ;  /* 0x00000007a2a2723e */ /* 0x000fca00000010ff */
        /* <DEDUP_REMOVED lines=62> */
[----:B------:R-:W-:Y:S01]  /*4a00*/  F2FP.BF16.F32.PACK_AB R153, R8, R111 ;  /* 0x0000006f0899723e */ /* 0x000fe200000010ff */
[----:B------:R-:W-:Y:S02]  /*4a10*/  VIADD R8, R88, 0xfffffffe ;  /* 0xfffffffe58087836 */ /* 0x000fe40000000000 */
[----:B-1----:R-:W-:-:S04]  /*4a20*/  FADD.FTZ R3, R115, R12 ;  /* 0x0000000c73037221 */ /* 0x002fc80000010000 */
[C---:B--2---:R-:W-:Y:S01]  /*4a30*/  FADD.FTZ R3, R10.reuse, R3 ;  /* 0x000000030a037221 */ /* 0x044fe20000010000 */
        /* <DEDUP_REMOVED lines=13> */
.L_x_7861:
[----:B------:R-:W-:Y:S02]  /*4b10*/  ULDC UR18, c[0x0][0x9e4] ;  /* 0x0002790000127ab9 */ /* 0x000fe40000000800 */
[----:B------:R-:W-:-:S11]  /*4b20*/  UISETP.NE.AND UP0, UPT, UR18, 0x1, UPT ;  /* 0x000000011200788c */ /* 0x000fd6000bf05270 */
[----:B------:R-:W-:Y:S02]  /*4b30*/  @UP0 ULDC.64 UR6, c[0x0][0x9e8] ;  /* 0x00027a0000060ab9 */ /* 0x000fe40000000a00 */
[----:B------:R-:W-:-:S04]  /*4b40*/  UIMAD.WIDE.U32 UR10, UR15, UR6, URZ ;  /* 0x000000060f0a72a5 */ /* 0x000fc8000f8e003f */
[----:B------:R-:W-:-:S12]  /*4b50*/  @UP0 USHF.R.U32.HI UR15, URZ, UR7, UR11 ;  /* 0x000000073f0f0299 */ /* 0x000fd8000801160b */
.L_x_7862:
[----:B------:R-:W-:-:S04]  /*4b60*/  UIMAD UR15, UR15, UR18, UR18 ;  /* 0x000000120f0f72a4 */ /* 0x000fc8000f8e0212 */
[----:B------:R-:W-:-:S04]  /*4b70*/  UISETP.LT.AND UP0, UPT, UR14, UR15, UPT ;  /* 0x0000000f0e00728c */ /* 0x000fc8000bf01270 */
[----:B------:R-:W-:-:S12]  /*4b80*/  USEL UR14, UR14, UR15, UP0 ;  /* 0x0000000f0e0e7287 */ /* 0x000fd80008000000 */
.L_x_7860:
        /* <DEDUP_REMOVED lines=47> */
.L_x_7882:
[----:B------:R-:W-:Y:S01]  /*4e80*/  ISETP.NE.AND P2, PT, RZ, UR44, PT ;  /* 0x0000002cff007c0c */ /* 0x000fe2000bf45270 */
[----:B------:R-:W-:-:S04]  /*4e90*/  UISETP.NE.AND UP0, UPT, UR59, 0x1, UPT ;  /* 0x000000013b00788c */ /* 0x000fc8000bf05270 */
[----:B------:R-:W-:-:S04]  /*4ea0*/  USEL UR47, URZ, 0x1, UP0 ;  /* 0x000000013f2f7887 */ /* 0x000fc80008000000 */
[----:B------:R-:W-:-:S04]  /*4eb0*/  ULOP3.LUT UR47, UR60, UR47, URZ, 0x3c, !UPT ;  /* 0x0000002f3c2f7292 */ /* 0x000fc8000f8e3c3f */
[----:B------:R-:W-:Y:S08]  /*4ec0*/  @P2 BRA `(.L_x_7864) ;  /* 0x0000000000382947 */ /* 0x000ff00003800000 */
[----:B------:R-:W-:Y:S05]  /*4ed0*/  @!P0 BRA `(.L_x_7865) ;  /* 0x0000000000048947 */ /* 0x000fea0003800000 */
[----:B------:R-:W-:Y:S01]  /*4ee0*/  BPT.TRAP 0x1 ;  /* 0x000000040000795c */ /* 0x000fe20000300000 */
.L_x_7865:
        /* <DEDUP_REMOVED lines=9> */
.L_x_7866:
[----:B-1----:R-:W-:Y:S05]  /*4f80*/  @P1 BRA `(.L_x_7864) ;  /* 0x0000000000081947 */ /* 0x002fea0003800000 */
[----:B------:R-:W1:Y:S02]  /*4f90*/  SYNCS.PHASECHK.TRANS64.TRYWAIT P1, [UR6+0x28830], R0 ;  /* 0x02883000ff0075a7 */ /* 0x000e640008020146 */
[----:B-1----:R-:W-:Y:S05]  /*4fa0*/  @!P1 BRA `(.L_x_7867) ;  /* 0x0000010c00189947 */ /* 0x002fea0003800000 */
.L_x_7864:
        /* <DEDUP_REMOVED lines=48> */
.L_x_7869:
[----:B------:R-:W-:Y:S01]  /*52b0*/  ULEA UR6, UR59, UR41, 0x3 ;  /* 0x000000293b067291 */ /* 0x000fe2000f8e183f */
[----:B------:R-:W-:-:S05]  /*52c0*/  IMAD.U32 R0, RZ, RZ, UR60 ;  /* 0x0000003cff007e24 */ /* 0x000fca000f8e00ff */
[----:B------:R-:W-:-:S04]  /*52d0*/  SHF.L.U32 R0, R0, 0x1f, RZ ;  /* 0x0000001f00007819 */ /* 0x000fc800000006ff */
[----:B------:R0:W1:Y:S01]  /*52e0*/  SYNCS.PHASECHK.TRANS64.TRYWAIT P1, [UR6+0x28850], R0 ;  /* 0x02885000ff0075a7 */ /* 0x0000620008020146 */
[----:B------:R-:W-:Y:S05]  /*52f0*/  @!P0 BRA `(.L_x_7870) ;  /* 0x0000000000048947 */ /* 0x000fea0003800000 */
[----:B------:R-:W-:Y:S01]  /*5300*/  BPT.TRAP 0x1 ;  /* 0x000000040000795c */ /* 0x000fe20000300000 */
.L_x_7870:
[----:B-1----:R-:W-:Y:S05]  /*5310*/  @P1 BRA `(.L_x_7868) ;  /* 0x0000000000081947 */ /* 0x002fea0003800000 */
[----:B------:R-:W1:Y:S02]  /*5320*/  SYNCS.PHASECHK.TRANS64.TRYWAIT P1, [UR6+0x28850], R0 ;  /* 0x02885000ff0075a7 */ /* 0x000e640008020146 */
[----:B-1----:R-:W-:Y:S05]  /*5330*/  @!P1 BRA `(.L_x_7871) ;  /* 0x00000108004c9947 */ /* 0x002fea0003800000 */
.L_x_7868:
        /* <DEDUP_REMOVED lines=49> */
.L_x_7872:
[----:B------:R-:W-:Y:S01]  /*5650*/  UISETP.NE.AND UP1, UPT, UR51, URZ, UPT ;  /* 0x0000003f3300728c */ /* 0x000fe2000bf25270 */
[----:B0-----:R-:W-:Y:S01]  /*5660*/  VIADD R0, R17, UR37 ;  /* 0x0000002511007c36 */ /* 0x001fe20008000000 */
[----:B------:R-:W-:Y:S01]  /*5670*/  ULEA UR6, UR46, UR41, 0x3 ;  /* 0x000000292e067291 */ /* 0x000fe2000f8e183f */
[----:B------:R-:W-:Y:S01]  /*5680*/  IMAD.SHL.U32 R14, R8, 0x80, RZ ;  /* 0x00000080080e7824 */ /* 0x000fe200078e00ff */
[----:B------:R-:W-:Y:S02]  /*5690*/  UISETP.NE.AND UP0, UPT, UR50, URZ, UPT ;  /* 0x0000003f3200728c */ /* 0x000fe4000bf05270 */
        /* <DEDUP_REMOVED lines=13> */
[----:B------:R-:W-:-:S04]  /*5770*/  IMAD.U32 R2, RZ, RZ, UR45 ;  /* 0x0000002dff027e24 */ /* 0x000fc8000f8e00ff */
[----:B------:R-:W0:Y:S01]  /*5780*/  SHFL.IDX PT, R9, R0, RZ, 0x1c1f ;  /* 0x001c1fff00097589 */ /* 0x000e2200000e0000 */
        /* <DEDUP_REMOVED lines=19> */
.L_x_7875:
[----:B------:R-:W-:-:S05]  /*58c0*/  IMAD.U32 R9, RZ, RZ, UR53 ;  /* 0x00000035ff097e24 */ /* 0x000fca000f8e00ff */
[----:B------:R-:W-:-:S13]  /*58d0*/  ISETP.NE.AND P1, PT, R9, 0x1, PT ;  /* 0x000000010900780c */ /* 0x000fda0003f25270 */
[----:B------:R-:W0:Y:S02]  /*58e0*/  @P1 LDC.64 R12, c[0x0][0x9e8] ;  /* 0x00027a00ff0c1b82 */ /* 0x000e240000000a00 */
[----:B0-----:R-:W-:-:S05]  /*58f0*/  @P1 IMAD.HI.U32 R12, R5, R12, RZ ;  /* 0x0000000c050c1227 */ /* 0x001fca00078e00ff */
[----:B------:R-:W-:-:S07]  /*5900*/  @P1 SHF.R.U32.HI R5, RZ, R13, R12 ;  /* 0x0000000dff051219 */ /* 0x000fce000001160c */
.L_x_7876:
[----:B------:R-:W-:Y:S05]  /*5910*/  BSYNC B0 ;  /* 0x0000000000007941 */ /* 0x000fea0003800000 */
.L_x_7874:
[----:B------:R-:W-:-:S04]  /*5920*/  IMAD R5, R5, R9, -R14 ;  /* 0x0000000905057224 */ /* 0x000fc800078e0a0e */
[----:B------:R-:W-:-:S05]  /*5930*/  IMAD R5, R16, -0x2, R5 ;  /* 0xfffffffe10057824 */ /* 0x000fca00078e0205 */
[----:B------:R-:W-:Y:S02]  /*5940*/  VIADDMNMX R2, R5, R9, R2, PT ;  /* 0x0000000905027246 */ /* 0x000fe40003800102 */
[----:B------:R-:W-:-:S07]  /*5950*/  VIMNMX R10, R10, R5, !PT ;  /* 0x000000050a0a7248 */ /* 0x000fce0007fe0100 */
.L_x_7873:
        /* <DEDUP_REMOVED lines=116> */
.L_x_7879:
[----:B------:R-:W-:-:S05]  /*60a0*/  IMAD.U32 R2, RZ, RZ, UR53 ;  /* 0x00000035ff027e24 */ /* 0x000fca000f8e00ff */
[----:B------:R-:W-:-:S13]  /*60b0*/  ISETP.NE.AND P2, PT, R2, 0x1, PT ;  /* 0x000000010200780c */ /* 0x000fda0003f45270 */
[----:B------:R-:W0:Y:S02]  /*60c0*/  @P2 LDC.64 R160, c[0x0][0x9e8] ;  /* 0x00027a00ffa02b82 */ /* 0x000e240000000a00 */
[----:B0-----:R-:W-:-:S05]  /*60d0*/  @P2 IMAD.HI.U32 R0, R159, R160, RZ ;  /* 0x000000a09f002227 */ /* 0x001fca00078e00ff */
[----:B------:R-:W-:-:S07]  /*60e0*/  @P2 SHF.R.U32.HI R159, RZ, R161, R0 ;  /* 0x000000a1ff9f2219 */ /* 0x000fce0000011600 */
.L_x_7880:
[----:B------:R-:W-:Y:S05]  /*60f0*/  BSYNC B0 ;  /* 0x0000000000007941 */ /* 0x000fea0003800000 */
.L_x_7878:
[----:B------:R-:W-:-:S04]  /*6100*/  IMAD R159, R159, R2, -R14 ;  /* 0x000000029f9f7224 */ /* 0x000fc800078e0a0e */
[----:B------:R-:W-:-:S05]  /*6110*/  IMAD R159, R16, -0x2, R159 ;  /* 0xfffffffe109f7824 */ /* 0x000fca00078e029f */
[----:B------:R-:W-:Y:S02]  /*6120*/  VIADDMNMX R10, R159, R2, R10, PT ;  /* 0x000000029f0a7246 */ /* 0x000fe4000380010a */
[----:B------:R-:W-:-:S07]  /*6130*/  VIMNMX R12, R12, R159, !PT ;  /* 0x0000009f0c0c7248 */ /* 0x000fce0007fe0100 */
.L_x_7877:
        /* <DEDUP_REMOVED lines=92> */
[-CC-:B------:R-:W-:Y:S01]  /*6700*/  FFMA.FTZ R47, R165, R0.reuse, -R14.reuse ;  /* 0x00000000a52f7223 */ /* 0x180fe2000001080e */
        /* <DEDUP_REMOVED lines=25> */
[--C-:B------:R-:W-:Y:S01]  /*68a0*/  FFMA.FTZ R156, R25, R0, -R14.reuse ;  /* 0x00000000199c7223 */ /* 0x100fe2000001080e */
[----:B------:R-:W-:Y:S01]  /*68b0*/  ISETP.LT.OR P4, PT, R10, 0x3a, P4 ;  /* 0x0000003a0a00780c */ /* 0x000fe20002781670 */
[----:B------:R-:W-:Y:S01]  /*68c0*/  MUFU.EX2 R9, R9 ;  /* 0x0000000900097308 */ /* 0x000fe20000000800 */
        /* <DEDUP_REMOVED lines=19> */
[----:B------:R-:W-:Y:S01]  /*6a00*/  FFMA.FTZ R33, R85, R0, -R14 ;  /* 0x0000000055217223 */ /* 0x000fe2000001080e */
[----:B------:R-:W-:Y:S01]  /*6a10*/  FMNMX.FTZ R20, R179, R20, !PT ;  /* 0x00000014b3147209 */ /* 0x000fe20007810000 */
[----:B------:R-:W-:Y:S01]  /*6a20*/  MUFU.EX2 R180, R180 ;  /* 0x000000b400b47308 */ /* 0x000fe20000000800 */
[----:B------:R-:W-:-:S02]  /*6a30*/  ISETP.LT.OR P5, PT, R10, 0x49, P5 ;  /* 0x000000490a00780c */ /* 0x000fc40002fa1670 */
[----:B------:R-:W-:Y:S02]  /*6a40*/  FMNMX.FTZ R20, R51, R20, !PT ;  /* 0x0000001433147209 */ /* 0x000fe40007810000 */
[----:B------:R-:W-:Y:S02]  /*6a50*/  FSEL R59, R59, -INF , !P3 ;  /* 0xff8000003b3b7808 */ /* 0x000fe40005800000 */
[----:B------:R-:W-:Y:S01]  /*6a60*/  FMNMX.FTZ R20, R181, R20, !PT ;  /* 0x00000014b5147209 */ /* 0x000fe20007810000 */
[----:B------:R-:W-:Y:S01]  /*6a70*/  MUFU.EX2 R182, R182 ;  /* 0x000000b600b67308 */ /* 0x000fe20000000800 */
[----:B------:R-:W-:Y:S02]  /*6a80*/  FSEL R165, R62, -INF , !P5 ;  /* 0xff8000003ea57808 */ /* 0x000fe40006800000 */
[----:B------:R-:W-:Y:S02]  /*6a90*/  FMNMX.FTZ R20, R175, R20, !PT ;  /* 0x00000014af147209 */ /* 0x000fe40007810000 */
[----:B------:R-:W-:-:S02]  /*6aa0*/  ISETP.LT.OR P4, PT, R10, 0x4a, P4 ;  /* 0x0000004a0a00780c */ /* 0x000fc40002781670 */
[----:B------:R-:W-:Y:S01]  /*6ab0*/  FMNMX.FTZ R20, R183, R20, !PT ;  /* 0x00000014b7147209 */ /* 0x000fe20007810000 */
[----:B------:R-:W-:Y:S01]  /*6ac0*/  MUFU.EX2 R11, R11 ;  /* 0x0000000b000b7308 */ /* 0x000fe20000000800 */
[C---:B------:R-:W-:Y:S02]  /*6ad0*/  ISETP.GT.AND P3, PT, R12.reuse, 0x51, P1 ;  /* 0x000000510c00780c */ /* 0x040fe40000f64270 */
[----:B------:R-:W-:Y:S02]  /*6ae0*/  FMNMX.FTZ R20, R59, R20, !PT ;  /* 0x000000143b147209 */ /* 0x000fe40007810000 */
[----:B------:R-:W-:Y:S02]  /*6af0*/  FSEL R63, R63, -INF , !P4 ;  /* 0xff8000003f3f7808 */ /* 0x000fe40006000000 */
[----:B------:R-:W-:Y:S01]  /*6b00*/  FMNMX.FTZ R20, R165, R20, !PT ;  /* 0x00000014a5147209 */ /* 0x000fe20007810000 */
[----:B------:R-:W-:Y:S01]  /*6b10*/  MUFU.EX2 R176, R176 ;  /* 0x000000b000b07308 */ /* 0x000fe20000000800 */
[----:B------:R-:W-:-:S02]  /*6b20*/  ISETP.GT.AND P5, PT, R12, 0x58, P1 ;  /* 0x000000580c00780c */ /* 0x000fc40000fa4270 */
[----:B------:R-:W-:Y:S02]  /*6b30*/  FSEL R157, R66, -INF , !P2 ;  /* 0xff800000429d7808 */ /* 0x000fe40005000000 */
[----:B------:R-:W-:Y:S02]  /*6b40*/  ISETP.LT.OR P3, PT, R10, 0x52, P3 ;  /* 0x000000520a00780c */ /* 0x000fe40001f61670 */
[----:B------:R-:W-:Y:S01]  /*6b50*/  FMNMX.FTZ R20, R63, R20, !PT ;  /* 0x000000143f147209 */ /* 0x000fe20007810000 */
[----:B------:R-:W-:Y:S01]  /*6b60*/  MUFU.EX2 R13, R13 ;  /* 0x0000000d000d7308 */ /* 0x000fe20000000800 */
[----:B------:R-:W-:Y:S02]  /*6b70*/  ISETP.GT.AND P4, PT, R12, 0x59, P1 ;  /* 0x000000590c00780c */ /* 0x000fe40000f84270 */
[----:B------:R-:W-:Y:S02]  /*6b80*/  ISETP.LT.OR P5, PT, R10, 0x59, P5 ;  /* 0x000000590a00780c */ /* 0x000fe40002fa1670 */
[----:B------:R-:W-:-:S02]  /*6b90*/  FSEL R67, R67, -INF , !P3 ;  /* 0xff80000043437808 */ /* 0x000fc40005800000 */
[----:B------:R-:W-:Y:S01]  /*6ba0*/  FMNMX.FTZ R20, R157, R20, !PT ;  /* 0x000000149d147209 */ /* 0x000fe20007810000 */
[----:B------:R-:W-:Y:S01]  /*6bb0*/  MUFU.EX2 R178, R178 ;  /* 0x000000b200b27308 */ /* 0x000fe20000000800 */
[----:B------:R-:W-:Y:S02]  /*6bc0*/  ISETP.GT.AND P2, PT, R12, 0x60, P1 ;  /* 0x000000600c00780c */ /* 0x000fe40000f44270 */
[----:B------:R-:W-:Y:S02]  /*6bd0*/  FSEL R153, R70, -INF , !P5 ;  /* 0xff80000046997808 */ /* 0x000fe40006800000 */
[----:B------:R-:W-:Y:S02]  /*6be0*/  ISETP.LT.OR P4, PT, R10, 0x5a, P4 ;  /* 0x0000005a0a00780c */ /* 0x000fe40002781670 */
[----:B------:R-:W-:Y:S01]  /*6bf0*/  FMNMX.FTZ R20, R67, R20, !PT ;  /* 0x0000001443147209 */ /* 0x000fe20007810000 */
[----:B------:R-:W-:Y:S01]  /*6c00*/  MUFU.EX2 R27, R27 ;  /* 0x0000001b001b7308 */ /* 0x000fe20000000800 */
[----:B------:R-:W-:-:S02]  /*6c10*/  ISETP.GT.AND P3, PT, R12, 0x61, P1 ;  /* 0x000000610c00780c */ /* 0x000fc40000f64270 */
[----:B------:R-:W-:Y:S02]  /*6c20*/  ISETP.LT.OR P2, PT, R10, 0x61, P2 ;  /* 0x000000610a00780c */ /* 0x000fe40001741670 */
[----:B------:R-:W-:Y:S02]  /*6c30*/  FSEL R71, R71, -INF , !P4 ;  /* 0xff80000047477808 */ /* 0x000fe40006000000 */
[----:B------:R-:W-:Y:S01]  /*6c40*/  FMNMX.FTZ R20, R153, R20, !PT ;  /* 0x0000001499147209 */ /* 0x000fe20007810000 */
[----:B------:R-:W-:Y:S01]  /*6c50*/  MUFU.EX2 R172, R172 ;  /* 0x000000ac00ac7308 */ /* 0x000fe20000000800 */
[----:B------:R-:W-:Y:S02]  /*6c60*/  ISETP.GT.AND P5, PT, R12, 0x68, P1 ;  /* 0x000000680c00780c */ /* 0x000fe40000fa4270 */
[----:B------:R-:W-:Y:S02]  /*6c70*/  FSEL R155, R74, -INF , !P2 ;  /* 0xff8000004a9b7808 */ /* 0x000fe40005000000 */
[----:B------:R-:W-:-:S02]  /*6c80*/  ISETP.LT.OR P3, PT, R10, 0x62, P3 ;  /* 0x000000620a00780c */ /* 0x000fc40001f61670 */
[----:B------:R-:W-:Y:S01]  /*6c90*/  FMNMX.FTZ R20, R71, R20, !PT ;  /* 0x0000001447147209 */ /* 0x000fe20007810000 */
[----:B------:R-:W-:Y:S01]  /*6ca0*/  MUFU.EX2 R47, R47 ;  /* 0x0000002f002f7308 */ /* 0x000fe20000000800 */
[----:B------:R-:W-:Y:S02]  /*6cb0*/  ISETP.GT.AND P4, PT, R12, 0x69, P1 ;  /* 0x000000690c00780c */ /* 0x000fe40000f84270 */
[----:B------:R-:W-:Y:S02]  /*6cc0*/  ISETP.LT.OR P5, PT, R10, 0x69, P5 ;  /* 0x000000690a00780c */ /* 0x000fe40002fa1670 */
        /* <DEDUP_REMOVED lines=19> */
[C---:B------:R-:W-:Y:S02]  /*6e00*/  ISETP.LT.OR P5, PT, R10.reuse, 0x79, P5 ;  /* 0x000000790a00780c */ /* 0x040fe40002fa1670 */
[----:B------:R-:W-:Y:S02]  /*6e10*/  FSEL R83, R83, -INF , !P3 ;  /* 0xff80000053537808 */ /* 0x000fe40005800000 */
[----:B------:R-:W-:Y:S01]  /*6e20*/  FMNMX.FTZ R20, R169, R20, !PT ;  /* 0x00000014a9147209 */ /* 0x000fe20007810000 */
[----:B------:R-:W-:Y:S01]  /*6e30*/  MUFU.EX2 R170, R170 ;  /* 0x000000aa00aa7308 */ /* 0x000fe20000000800 */
[----:B------:R-:W-:Y:S02]  /*6e40*/  ISETP.LT.OR P1, PT, R10, 0x7a, P1 ;  /* 0x0000007a0a00780c */ /* 0x000fe40000f21670 */
[----:B------:R-:W-:Y:S02]  /*6e50*/  FSEL R193, R86, -INF , !P5 ;  /* 0xff80000056c17808 */ /* 0x000fe40006800000 */
[----:B------:R-:W-:-:S02]  /*6e60*/  FMNMX.FTZ R20, R83, R20, !PT ;  /* 0x0000001453147209 */ /* 0x000fc40007810000 */
[----:B------:R-:W-:Y:S01]  /*6e70*/  FSEL R87, R87, -INF , !P1 ;  /* 0xff80000057577808 */ /* 0x000fe20004800000 */
[----:B------:R-:W-:Y:S01]  /*6e80*/  MUFU.EX2 R45, R45 ;  /* 0x0000002d002d7308 */ /* 0x000fe20000000800 */
[----:B------:R-:W-:Y:S02]  /*6e90*/  FMNMX.FTZ R20, R193, R20, !PT ;  /* 0x00000014c1147209 */ /* 0x000fe40007810000 */
[----:B------:R-:W-:Y:S02]  /*6ea0*/  FSEL R65, R2, RZ, P6 ;  /* 0x000000ff02417208 */ /* 0x000fe40003000000 */
[----:B------:R-:W-:-:S03]  /*6eb0*/  FMNMX.FTZ R20, R87, R20, !PT ;  /* 0x0000001457147209 */ /* 0x000fc60007810000 */
[----:B------:R-:W-:Y:S01]  /*6ec0*/  FADD.FTZ R65, -R65, R6 ;  /* 0x0000000641417221 */ /* 0x000fe20000010100 */
[----:B------:R-:W-:Y:S01]  /*6ed0*/  MUFU.EX2 R164, R164 ;  /* 0x000000a400a47308 */ /* 0x000fe20000000800 */
[----:B------:R-:W0:Y:S02]  /*6ee0*/  SHFL.BFLY PT, R57, R20, 0x2, 0x1f ;  /* 0x0c401f0014397f89 */ /* 0x000e2400000e0000 */
[----:B------:R-:W-:-:S05]  /*6ef0*/  FMUL.FTZ R6, R65, R0 ;  /* 0x0000000041067220 */ /* 0x000fca0000410000 */
[----:B------:R-:W-:Y:S08]  /*6f00*/  MUFU.EX2 R41, R41 ;  /* 0x0000002900297308 */ /* 0x000ff00000000800 */
[----:B------:R-:W1:Y:S08]  /*6f10*/  MUFU.EX2 R6, R6 ;  /* 0x0000000600067308 */ /* 0x000e700000000800 */
[----:B------:R-:W-:Y:S01]  /*6f20*/  MUFU.EX2 R166, R166 ;  /* 0x000000a600a67308 */ /* 0x000fe20000000800 */
[----:B0-----:R-:W-:Y:S01]  /*6f30*/  FMNMX.FTZ R10, R20, R57, !PT ;  /* 0x00000039140a7209 */ /* 0x001fe20007810000 */
[----:B------:R-:W-:-:S04]  /*6f40*/  FFMA.FTZ R57, R77, R0, -R14 ;  /* 0x000000004d397223 */ /* 0x000fc8000001080e */
[----:B------:R-:W0:Y:S02]  /*6f50*/  SHFL.BFLY PT, R61, R10, 0x1, 0x1f ;  /* 0x0c201f000a3d7f89 */ /* 0x000e2400000e0000 */
[----:B------:R-:W-:Y:S01]  /*6f60*/  MUFU.EX2 R29, R29 ;  /* 0x0000001d001d7308 */ /* 0x000fe20000000800 */
[----:B-1----:R-:W-:-:S04]  /*6f70*/  FFMA.FTZ R69, R6, R4, R9 ;  /* 0x0000000406457223 */ /* 0x002fc80000010009 */
[----:B------:R-:W-:-:S03]  /*6f80*/  FADD.FTZ R69, R180, R69 ;  /* 0x00000045b4457221 */ /* 0x000fc60000010000 */
[----:B------:R-:W-:Y:S08]  /*6f90*/  MUFU.EX2 R160, R160 ;  /* 0x000000a000a07308 */ /* 0x000ff00000000800 */
[----:B------:R-:W-:Y:S01]  /*6fa0*/  MUFU.EX2 R15, R15 ;  /* 0x0000000f000f7308 */ /* 0x000fe20000000800 */
[----:B0-----:R-:W-:-:S07]  /*6fb0*/  FMNMX.FTZ R5, R10, R61, !PT ;  /* 0x0000003d0a057209 */ /* 0x001fce0007810000 */
[----:B------:R-:W-:Y:S01]  /*6fc0*/  MUFU.EX2 R162, R162 ;  /* 0x000000a200a27308 */ /* 0x000fe20000000800 */
[C---:B------:R-:W-:Y:S01]  /*6fd0*/  FSETP.NEU.FTZ.AND P1, PT, R5.reuse, -INF , PT ;  /* 0xff8000000500780b */ /* 0x040fe20003f3d000 */
[----:B------:R-:W-:-:S03]  /*6fe0*/  FMUL.FTZ R10, R5, R0 ;  /* 0x00000000050a7220 */ /* 0x000fc60000410000 */
[----:B------:R-:W-:Y:S02]  /*6ff0*/  FSEL R32, R5, RZ, P1 ;  /* 0x000000ff05207208 */ /* 0x000fe40000800000 */
[----:B------:R-:W-:Y:S01]  /*7000*/  FSEL R10, R10, RZ, P1 ;  /* 0x000000ff0a0a7208 */ /* 0x000fe20000800000 */
[----:B------:R-:W-:Y:S02]  /*7010*/  MUFU.EX2 R21, R21 ;  /* 0x0000001500157308 */ /* 0x000fe40000000800 */
        /* <DEDUP_REMOVED lines=54> */
[----:B------:R-:W-:-:S03]  /*7380*/  FFMA.FTZ R38, R67, R0, -R10 ;  /* 0x0000000043267223 */ /* 0x000fc6000001080a */
        /* <DEDUP_REMOVED lines=37> */
[----:B0-----:R-:W-:Y:S01]  /*75e0*/  FADD.FTZ R3, R167, R42 ;  /* 0x0000002aa7037221 */ /* 0x001fe20000010000 */
[----:B------:R-:W-:-:S06]  /*75f0*/  FADD.FTZ R42, R160, R63 ;  /* 0x0000003fa02a7221 */ /* 0x000fcc0000010000 */
[----:B------:R-:W0:Y:S01]  /*7600*/  MUFU.EX2 R38, R38 ;  /* 0x0000002600267308 */ /* 0x000e220000000800 */
[----:B-1----:R-:W-:-:S07]  /*7610*/  FADD.FTZ R4, R36, R3 ;  /* 0x0000000324047221 */ /* 0x002fce0000010000 */
[----:B------:R-:W1:Y:S01]  /*7620*/  MUFU.EX2 R163, R163 ;  /* 0x000000a300a37308 */ /* 0x000e620000000800 */
[----:B--2---:R-:W-:-:S07]  /*7630*/  FADD.FTZ R3, R161, R4 ;  /* 0x00000004a1037221 */ /* 0x004fce0000010000 */
[----:B------:R-:W2:Y:S01]  /*7640*/  MUFU.EX2 R40, R40 ;  /* 0x0000002800287308 */ /* 0x000ea20000000800 */
[----:B0-----:R-:W-:-:S07]  /*7650*/  FADD.FTZ R4, R38, R3 ;  /* 0x0000000326047221 */ /* 0x001fce0000010000 */
[----:B------:R-:W-:Y:S01]  /*7660*/  MUFU.EX2 R156, R156 ;  /* 0x0000009c009c7308 */ /* 0x000fe20000000800 */
[----:B-1----:R-:W-:-:S07]  /*7670*/  FADD.FTZ R3, R163, R4 ;  /* 0x00000004a3037221 */ /* 0x002fce0000010000 */
[----:B------:R-:W0:Y:S01]  /*7680*/  MUFU.EX2 R44, R155 ;  /* 0x0000009b002c7308 */ /* 0x000e220000000800 */
[----:B--2---:R-:W-:-:S07]  /*7690*/  FADD.FTZ R3, R40, R3 ;  /* 0x0000000328037221 */ /* 0x004fce0000010000 */
[----:B------:R-:W-:Y:S08]  /*76a0*/  MUFU.EX2 R25, R25 ;  /* 0x0000001900197308 */ /* 0x000ff00000000800 */
[----:B------:R-:W1:Y:S01]  /*76b0*/  MUFU.EX2 R75, R75 ;  /* 0x0000004b004b7308 */ /* 0x000e620000000800 */
[----:B0-----:R-:W-:-:S07]  /*76c0*/  FADD.FTZ R3, R44, R3 ;  /* 0x000000032c037221 */ /* 0x001fce0000010000 */
[----:B------:R0:W2:Y:S08]  /*76d0*/  MUFU.EX2 R46, R53 ;  /* 0x00000035002e7308 */ /* 0x0000b00000000800 */
[----:B------:R-:W3:Y:S01]  /*76e0*/  MUFU.EX2 R158, R158 ;  /* 0x0000009e009e7308 */ /* 0x000ee20000000800 */
[----:B0-----:R-:W-:Y:S01]  /*76f0*/  FADD.FTZ R53, R15, R42 ;  /* 0x0000002a0f357221 */ /* 0x001fe20000010000 */
[----:B-1----:R-:W-:-:S03]  /*7700*/  FADD.FTZ R3, R75, R3 ;  /* 0x000000034b037221 */ /* 0x002fc60000010000 */
[----:B------:R-:W-:-:S03]  /*7710*/  FADD.FTZ R42, R162, R53 ;  /* 0x00000035a22a7221 */ /* 0x000fc60000010000 */
[----:B------:R-:W0:Y:S01]  /*7720*/  MUFU.EX2 R57, R57 ;  /* 0x0000003900397308 */ /* 0x000e220000000800 */
[----:B------:R-:W-:Y:S01]  /*7730*/  FADD.FTZ R53, R21, R42 ;  /* 0x0000002a15357221 */ /* 0x000fe20000010000 */
[----:B--2---:R-:W-:-:S03]  /*7740*/  FADD.FTZ R3, R46, R3 ;  /* 0x000000032e037221 */ /* 0x004fc60000010000 */
[----:B------:R-:W-:-:S03]  /*7750*/  FADD.FTZ R4, R156, R53 ;  /* 0x000000359c047221 */ /* 0x000fc60000010000 */
[----:B------:R-:W1:Y:S01]  /*7760*/  MUFU.EX2 R79, R79 ;  /* 0x0000004f004f7308 */ /* 0x000e620000000800 */
[----:B------:R-:W-:-:S04]  /*7770*/  FADD.FTZ R53, R25, R4 ;  /* 0x0000000419357221 */ /* 0x000fc80000010000 */
[----:B---3--:R-:W-:-:S03]  /*7780*/  FADD.FTZ R4, R158, R53 ;  /* 0x000000359e047221 */ /* 0x008fc60000010000 */
        /* <DEDUP_REMOVED lines=20> */
.L_x_7881:
[----:B------:R-:W-:Y:S01]  /*78d0*/  ULEA UR6, UR59, UR41, 0x3 ;  /* 0x000000293b067291 */ /* 0x000fe2000f8e183f */
[----:B------:R-:W-:Y:S01]  /*78e0*/  ISETP.GT.AND P1, PT, R8, UR58, PT ;  /* 0x0000003a08007c0c */ /* 0x000fe2000bf24270 */
        /* <DEDUP_REMOVED lines=105> */
.L_x_7863:
[----:B------:R-:W-:Y:S02]  /*7f80*/  UISETP.NE.AND UP1, UPT, UR51, URZ, UPT ;  /* 0x0000003f3300728c */ /* 0x000fe4000bf25270 */
[----:B------:R-:W-:Y:S02]  /*7f90*/  UISETP.NE.AND UP0, UPT, UR50, URZ, UPT ;  /* 0x0000003f3200728c */ /* 0x000fe4000bf05270 */
[----:B------:R-:W-:Y:S02]  /*7fa0*/  UIADD3 UR10, UR37, 0x7f, URZ ;  /* 0x0000007f250a7890 */ /* 0x000fe4000fffe03f */
[----:B------:R-:W-:Y:S02]  /*7fb0*/  UIADD3 UR11, UR38, 0x1, -UR45 ;  /* 0x00000001260b7890 */ /* 0x000fe4000fffe82d */
[----:B------:R-:W-:-:S03]  /*7fc0*/  PLOP3.LUT P1, PT, PT, PT, UP0, 0x40, 0x0 ;  /* 0x000000000000781c */ /* 0x000fc60003f2e808 */
        /* <DEDUP_REMOVED lines=19> */
.L_x_7884:
[----:B------:R-:W-:Y:S02]  /*8100*/  ULDC UR15, c[0x0][0x9e4] ;  /* 0x00027900000f7ab9 */ /* 0x000fe40000000800 */
[----:B------:R-:W-:-:S11]  /*8110*/  UISETP.NE.AND UP0, UPT, UR15, 0x1, UPT ;  /* 0x000000010f00788c */ /* 0x000fd6000bf05270 */
[----:B------:R-:W-:Y:S02]  /*8120*/  @UP0 ULDC.64 UR6, c[0x0][0x9e8] ;  /* 0x00027a0000060ab9 */ /* 0x000fe40000000a00 */
[----:B------:R-:W-:-:S04]  /*8130*/  UIMAD.WIDE.U32 UR10, UR14, UR6, URZ ;  /* 0x000000060e0a72a5 */ /* 0x000fc8000f8e003f */
[----:B------:R-:W-:-:S12]  /*8140*/  @UP0 USHF.R.U32.HI UR14, URZ, UR7, UR11 ;  /* 0x000000073f0e0299 */ /* 0x000fd8000801160b */
.L_x_7885:
[----:B------:R-:W-:-:S04]  /*8150*/  UIMAD UR14, UR14, UR15, URZ ;  /* 0x0000000f0e0e72a4 */ /* 0x000fc8000f8e023f */
[----:B------:R-:W-:-:S04]  /*8160*/  UISETP.LT.AND UP0, UPT, UR56, UR14, UPT ;  /* 0x0000000e3800728c */ /* 0x000fc8000bf01270 */
[----:B------:R-:W-:-:S12]  /*8170*/  USEL UR56, UR56, UR14, !UP0 ;  /* 0x0000000e38387287 */ /* 0x000fd8000c000000 */
.L_x_7883:
[----:B------:R-:W-:-:S04]  /*8180*/  UIADD3 UR56, UR56, 0x7f, URZ ;  /* 0x0000007f38387890 */ /* 0x000fc8000fffe03f */
        /* <DEDUP_REMOVED lines=11> */
[----:B------:R-:W-:-:S07]  /*8240*/  IMAD.MOV.U32 R6, RZ, RZ, R8 ;  /* 0x000000ffff067224 */ /* 0x000fce00078e0008 */
.L_x_7897:
[----:B------:R-:W-:Y:S01]  /*8250*/  ISETP.NE.AND P2, PT, RZ, UR44, PT ;  /* 0x0000002cff007c0c */ /* 0x000fe2000bf45270 */
[----:B------:R-:W-:-:S04]  /*8260*/  UISETP.NE.AND UP0, UPT, UR56, 0x1, UPT ;  /* 0x000000013800788c */ /* 0x000fc8000bf05270 */
[----:B------:R-:W-:-:S04]  /*8270*/  USEL UR47, URZ, 0x1, UP0 ;  /* 0x000000013f2f7887 */ /* 0x000fc80008000000 */
[----:B------:R-:W-:-:S04]  /*8280*/  ULOP3.LUT UR47, UR57, UR47, URZ, 0x3c, !UPT ;  /* 0x0000002f392f7292 */ /* 0x000fc8000f8e3c3f */
[----:B------:R-:W-:Y:S08]  /*8290*/  @P2 BRA `(.L_x_7887) ;  /* 0x0000000000382947 */ /* 0x000ff00003800000 */
[----:B------:R-:W-:Y:S05]  /*82a0*/  @!P0 BRA `(.L_x_7888) ;  /* 0x0000000000048947 */ /* 0x000fea0003800000 */
[----:B------:R-:W-:Y:S01]  /*82b0*/  BPT.TRAP 0x1 ;  /* 0x000000040000795c */ /* 0x000fe20000300000 */
.L_x_7888:
        /* <DEDUP_REMOVED lines=9> */
.L_x_7889:
[----:B-1----:R-:W-:Y:S05]  /*8350*/  @P1 BRA `(.L_x_7887) ;  /* 0x0000000000081947 */ /* 0x002fea0003800000 */
[----:B------:R-:W1:Y:S02]  /*8360*/  SYNCS.PHASECHK.TRANS64.TRYWAIT P1, [UR6+0x28830], R0 ;  /* 0x02883000ff0075a7 */ /* 0x000e640008020146 */
[----:B-1----:R-:W-:Y:S05]  /*8370*/  @!P1 BRA `(.L_x_7890) ;  /* 0x000000d800549947 */ /* 0x002fea0003800000 */
.L_x_7887:
        /* <DEDUP_REMOVED lines=48> */
.L_x_7892:
[----:B------:R-:W-:Y:S01]  /*8680*/  ULEA UR6, UR56, UR41, 0x3 ;  /* 0x0000002938067291 */ /* 0x000fe2000f8e183f */
[----:B------:R-:W-:-:S05]  /*8690*/  IMAD.U32 R0, RZ, RZ, UR57 ;  /* 0x00000039ff007e24 */ /* 0x000fca000f8e00ff */
[----:B------:R-:W-:-:S04]  /*86a0*/  SHF.L.U32 R0, R0, 0x1f, RZ ;  /* 0x0000001f00007819 */ /* 0x000fc800000006ff */
[----:B------:R0:W1:Y:S01]  /*86b0*/  SYNCS.PHASECHK.TRANS64.TRYWAIT P1, [UR6+0x28850], R0 ;  /* 0x02885000ff0075a7 */ /* 0x0000620008020146 */
[----:B------:R-:W-:Y:S05]  /*86c0*/  @!P0 BRA `(.L_x_7893) ;  /* 0x0000000000048947 */ /* 0x000fea0003800000 */
[----:B------:R-:W-:Y:S01]  /*86d0*/  BPT.TRAP 0x1 ;  /* 0x000000040000795c */ /* 0x000fe20000300000 */
.L_x_7893:
[----:B-1----:R-:W-:Y:S05]  /*86e0*/  @P1 BRA `(.L_x_7891) ;  /* 0x0000000000081947 */ /* 0x002fea0003800000 */
[----:B------:R-:W1:Y:S02]  /*86f0*/  SYNCS.PHASECHK.TRANS64.TRYWAIT P1, [UR6+0x28850], R0 ;  /* 0x02885000ff0075a7 */ /* 0x000e640008020146 */
[----:B-1----:R-:W-:Y:S05]  /*8700*/  @!P1 BRA `(.L_x_7894) ;  /* 0x000000d400889947 */ /* 0x002fea0003800000 */
.L_x_7891:
        /* <DEDUP_REMOVED lines=49> */
.L_x_7895:
        /* <DEDUP_REMOVED lines=67> */
[----:B------:R-:W-:Y:S01]  /*8e50*/  FMNMX.FTZ R10, R87, R2, !PT ;  /* 0x00000002570a7209 */ /* 0x000fe20007810000 */
[----:B------:R-:W0:Y:S02]  /*8e60*/  LDC R0, c[0x0][0x988] ;  /* 0x00026200ff007b82 */ /* 0x000e240000000800 */
[----:B------:R-:W1:Y:S04]  /*8e70*/  SHFL.BFLY PT, R5, R8, 0x2, 0x1f ;  /* 0x0c401f0008057f89 */ /* 0x000e6800000e0000 */
[----:B------:R-:W2:Y:S01]  /*8e80*/  SHFL.BFLY PT, R13, R10, 0x2, 0x1f ;  /* 0x0c401f000a0d7f89 */ /* 0x000ea200000e0000 */
[----:B-1----:R-:W-:-:S02]  /*8e90*/  FMNMX.FTZ R11, R8, R5, !PT ;  /* 0x00000005080b7209 */ /* 0x002fc40007810000 */
[----:B--2---:R-:W-:-:S03]  /*8ea0*/  FMNMX.FTZ R13, R10, R13, !PT ;  /* 0x0000000d0a0d7209 */ /* 0x004fc60007810000 */
[----:B------:R-:W1:Y:S04]  /*8eb0*/  SHFL.BFLY PT, R2, R11, 0x1, 0x1f ;  /* 0x0c201f000b027f89 */ /* 0x000e6800000e0000 */
[----:B------:R-:W2:Y:S01]  /*8ec0*/  SHFL.BFLY PT, R12, R13, 0x1, 0x1f ;  /* 0x0c201f000d0c7f89 */ /* 0x000ea200000e0000 */
[----:B-1----:R-:W-:Y:S02]  /*8ed0*/  FMNMX.FTZ R2, R11, R2, !PT ;  /* 0x000000020b027209 */ /* 0x002fe40007810000 */
[----:B--2---:R-:W-:-:S03]  /*8ee0*/  FMNMX.FTZ R5, R13, R12, !PT ;  /* 0x0000000c0d057209 */ /* 0x004fc60007810000 */
[C---:B0-----:R-:W-:Y:S01]  /*8ef0*/  FMUL.FTZ R153, R2.reuse, R0 ;  /* 0x0000000002997220 */ /* 0x041fe20000410000 */
[----:B------:R-:W-:-:S03]  /*8f00*/  FADD.FTZ R7, -R2, R7 ;  /* 0x0000000702077221 */ /* 0x000fc60000010100 */
        /* <DEDUP_REMOVED lines=34> */
[--C-:B------:R-:W-:Y:S01]  /*9130*/  FFMA.FTZ R169, R50, R0, -R69.reuse ;  /* 0x0000000032a97223 */ /* 0x100fe20000010845 */
        /* <DEDUP_REMOVED lines=19> */
[-C--:B------:R-:W-:Y:S01]  /*9270*/  FFMA.FTZ R161, R66, R0.reuse, -R69 ;  /* 0x0000000042a17223 */ /* 0x080fe20000010845 */
[-CC-:B------:R-:W-:Y:S01]  /*9280*/  FFMA.FTZ R45, R65, R0.reuse, -R153.reuse ;  /* 0x00000000412d7223 */ /* 0x180fe20000010899 */
[-C--:B------:R-:W-:Y:S01]  /*9290*/  FFMA.FTZ R162, R68, R0.reuse, -R153 ;  /* 0x0000000044a27223 */ /* 0x080fe20000010899 */
[-C--:B------:R-:W-:Y:S01]  /*92a0*/  FFMA.FTZ R163, R70, R0.reuse, -R69 ;  /* 0x0000000046a37223 */ /* 0x080fe20000010845 */
[-C--:B------:R-:W-:Y:S01]  /*92b0*/  FFMA.FTZ R156, R72, R0.reuse, -R153 ;  /* 0x00000000489c7223 */ /* 0x080fe20000010899 */
[----:B------:R-:W1:Y:S01]  /*92c0*/  MUFU.EX2 R182, R182 ;  /* 0x000000b600b67308 */ /* 0x000e620000000800 */
[----:B0-----:R-:W-:Y:S01]  /*92d0*/  FADD.FTZ R27, R9, R4 ;  /* 0x00000004091b7221 */ /* 0x001fe20000010000 */
[-C--:B------:R-:W-:Y:S01]  /*92e0*/  FFMA.FTZ R74, R74, R0.reuse, -R69 ;  /* 0x000000004a4a7223 */ /* 0x080fe20000010845 */
        /* <DEDUP_REMOVED lines=11> */
[-C--:B------:R-:W-:Y:S01]  /*93a0*/  FFMA.FTZ R83, R83, R0.reuse, -R69 ;  /* 0x0000000053537223 */ /* 0x080fe20000010845 */
[-C--:B------:R-:W-:Y:S01]  /*93b0*/  FFMA.FTZ R154, R84, R0.reuse, -R153 ;  /* 0x00000000549a7223 */ /* 0x080fe20000010899 */
[----:B------:R-:W2:Y:S01]  /*93c0*/  MUFU.EX2 R11, R11 ;  /* 0x0000000b000b7308 */ /* 0x000ea20000000800 */
[----:B-1----:R-:W-:Y:S01]  /*93d0*/  FADD.FTZ R36, R182, R27 ;  /* 0x0000001bb6247221 */ /* 0x002fe20000010000 */
[-C--:B------:R-:W-:Y:S01]  /*93e0*/  FFMA.FTZ R86, R86, R0.reuse, -R69 ;  /* 0x0000000056567223 */ /* 0x080fe20000010845 */
        /* <DEDUP_REMOVED lines=122> */
.L_x_7896:
        /* <DEDUP_REMOVED lines=102> */
[-C--:B------:R-:W-:Y:S01]  /*a1f0*/  FMUL.FTZ R150, R150, R8.reuse ;  /* 0x0000000896967220 */ /* 0x080fe20000410000 */
[----:B------:R-:W-:Y:S01]  /*a200*/  FMUL.FTZ R151, R151, R8 ;  /* 0x0000000897977220 */ /* 0x000fe20000410000 */
[----:B------:R-:W-:-:S02]  /*a210*/  IMAD.MOV.U32 R9, RZ, RZ, R5 ;  /* 0x000000ffff097224 */ /* 0x000fc400078e0005 */
[----:B------:R-:W-:Y:S01]  /*a220*/  IMAD.MOV.U32 R7, RZ, RZ, R2 ;  /* 0x000000ffff077224 */ /* 0x000fe200078e0002 */
[----:B------:R-:W-:Y:S06]  /*a230*/  @P1 BRA `(.L_x_7897) ;  /* 0xffffffe000041947 */ /* 0x000fec000383ffff */
[----:B------:R-:W-:-:S07]  /*a240*/  IMAD.MOV.U32 R8, RZ, RZ, R6 ;  /* 0x000000ffff087224 */ /* 0x000fce00078e0006 */
.L_x_7886:
        /* <DEDUP_REMOVED lines=9> */
.L_x_7917:
        /* <DEDUP_REMOVED lines=9> */
.L_x_7900:
[----:B------:R-:W-:Y:S01]  /*a370*/  ULEA UR6, UR46, UR41, 0x3 ;  /* 0x000000292e067291 */ /* 0x000fe2000f8e183f */
[----:B------:R-:W-:-:S05]  /*a380*/  IMAD.U32 R0, RZ, RZ, UR47 ;  /* 0x0000002fff007e24 */ /* 0x000fca000f8e00ff */
[----:B------:R-:W-:-:S04]  /*a390*/  SHF.L.U32 R0, R0, 0x1f, RZ ;  /* 0x0000001f00007819 */ /* 0x000fc800000006ff */
[----:B------:R0:W1:Y:S01]  /*a3a0*/  SYNCS.PHASECHK.TRANS64.TRYWAIT P1, [UR6+0x28830], R0 ;  /* 0x02883000ff0075a7 */ /* 0x0000620008020146 */
[----:B------:R-:W-:Y:S05]  /*a3b0*/  @!P0 BRA `(.L_x_7901) ;  /* 0x0000000000048947 */ /* 0x000fea0003800000 */
[----:B------:R-:W-:Y:S01]  /*a3c0*/  BPT.TRAP 0x1 ;  /* 0x000000040000795c */ /* 0x000fe20000300000 */
.L_x_7901:
[----:B-1----:R-:W-:Y:S05]  /*a3d0*/  @P1 BRA `(.L_x_7899) ;  /* 0x0000000000081947 */ /* 0x002fea0003800000 */
[----:B------:R-:W1:Y:S02]  /*a3e0*/  SYNCS.PHASECHK.TRANS64.TRYWAIT P1, [UR6+0x28830], R0 ;  /* 0x02883000ff0075a7 */ /* 0x000e640008020146 */
[----:B-1----:R-:W-:Y:S05]  /*a3f0*/  @!P1 BRA `(.L_x_7902) ;  /* 0x000000b800649947 */ /* 0x002fea0003800000 */
.L_x_7899:
        /* <DEDUP_REMOVED lines=45> */
.L_x_7904:
[----:B------:R-:W-:Y:S01]  /*a6d0*/  ULEA UR6, UR58, UR41, 0x3 ;  /* 0x000000293a067291 */ /* 0x000fe2000f8e183f */
[----:B------:R-:W-:-:S05]  /*a6e0*/  IMAD.U32 R0, RZ, RZ, UR59 ;  /* 0x0000003bff007e24 */ /* 0x000fca000f8e00ff */
[----:B------:R-:W-:-:S04]  /*a6f0*/  SHF.L.U32 R0, R0, 0x1f, RZ ;  /* 0x0000001f00007819 */ /* 0x000fc800000006ff */
[----:B------:R0:W1:Y:S01]  /*a700*/  SYNCS.PHASECHK.TRANS64.TRYWAIT P1, [UR6+0x28850], R0 ;  /* 0x02885000ff0075a7 */ /* 0x0000620008020146 */
[----:B------:R-:W-:Y:S05]  /*a710*/  @!P0 BRA `(.L_x_7905) ;  /* 0x0000000000048947 */ /* 0x000fea0003800000 */
[----:B------:R-:W-:Y:S01]  /*a720*/  BPT.TRAP 0x1 ;  /* 0x000000040000795c */ /* 0x000fe20000300000 */
.L_x_7905:
[----:B-1----:R-:W-:Y:S05]  /*a730*/  @P1 BRA `(.L_x_7903) ;  /* 0x0000000000081947 */ /* 0x002fea0003800000 */
[----:B------:R-:W1:Y:S02]  /*a740*/  SYNCS.PHASECHK.TRANS64.TRYWAIT P1, [UR6+0x28850], R0 ;  /* 0x02885000ff0075a7 */ /* 0x000e640008020146 */
[----:B-1----:R-:W-:Y:S05]  /*a750*/  @!P1 BRA `(.L_x_7906) ;  /* 0x000000b400a49947 */ /* 0x002fea0003800000 */
.L_x_7903:
        /* <DEDUP_REMOVED lines=49> */
.L_x_7907:
        /* <DEDUP_REMOVED lines=39> */
.L_x_7910:
[----:B------:R-:W-:-:S05]  /*ace0*/  IMAD.U32 R9, RZ, RZ, UR53 ;  /* 0x00000035ff097e24 */ /* 0x000fca000f8e00ff */
[----:B------:R-:W-:-:S13]  /*acf0*/  ISETP.NE.AND P1, PT, R9, 0x1, PT ;  /* 0x000000010900780c */ /* 0x000fda0003f25270 */
[----:B------:R-:W0:Y:S02]  /*ad00*/  @P1 LDC.64 R12, c[0x0][0x9e8] ;  /* 0x00027a00ff0c1b82 */ /* 0x000e240000000a00 */
[----:B0-----:R-:W-:-:S05]  /*ad10*/  @P1 IMAD.HI.U32 R12, R5, R12, RZ ;  /* 0x0000000c050c1227 */ /* 0x001fca00078e00ff */
[----:B------:R-:W-:-:S07]  /*ad20*/  @P1 SHF.R.U32.HI R5, RZ, R13, R12 ;  /* 0x0000000dff051219 */ /* 0x000fce000001160c */
.L_x_7911:
[----:B------:R-:W-:Y:S05]  /*ad30*/  BSYNC B0 ;  /* 0x0000000000007941 */ /* 0x000fea0003800000 */
.L_x_7909:
[----:B------:R-:W-:-:S04]  /*ad40*/  IMAD R5, R5, R9, -R14 ;  /* 0x0000000905057224 */ /* 0x000fc800078e0a0e */
[----:B------:R-:W-:-:S05]  /*ad50*/  IMAD R5, R16, -0x2, R5 ;  /* 0xfffffffe10057824 */ /* 0x000fca00078e0205 */
[----:B------:R-:W-:Y:S02]  /*ad60*/  VIADDMNMX R2, R5, R9, R2, PT ;  /* 0x0000000905027246 */ /* 0x000fe40003800102 */
[----:B------:R-:W-:-:S07]  /*ad70*/  VIMNMX R10, R10, R5, !PT ;  /* 0x000000050a0a7248 */ /* 0x000fce0007fe0100 */
.L_x_7908:
        /* <DEDUP_REMOVED lines=116> */
.L_x_7914:
[----:B------:R-:W-:-:S05]  /*b4c0*/  IMAD.U32 R2, RZ, RZ, UR53 ;  /* 0x00000035ff027e24 */ /* 0x000fca000f8e00ff */
[----:B------:R-:W-:-:S13]  /*b4d0*/  ISETP.NE.AND P2, PT, R2, 0x1, PT ;  /* 0x000000010200780c */ /* 0x000fda0003f45270 */
[----:B------:R-:W0:Y:S02]  /*b4e0*/  @P2 LDC.64 R160, c[0x0][0x9e8] ;  /* 0x00027a00ffa02b82 */ /* 0x000e240000000a00 */
[----:B0-----:R-:W-:-:S05]  /*b4f0*/  @P2 IMAD.HI.U32 R0, R159, R160, RZ ;  /* 0x000000a09f002227 */ /* 0x001fca00078e00ff */
[----:B------:R-:W-:-:S07]  /*b500*/  @P2 SHF.R.U32.HI R159, RZ, R161, R0 ;  /* 0x000000a1ff9f2219 */ /* 0x000fce0000011600 */
.L_x_7915:
[----:B------:R-:W-:Y:S05]  /*b510*/  BSYNC B0 ;  /* 0x0000000000007941 */ /* 0x000fea0003800000 */
.L_x_7913:
[----:B------:R-:W-:-:S04]  /*b520*/  IMAD R159, R159, R2, -R14 ;  /* 0x000000029f9f7224 */ /* 0x000fc800078e0a0e */
[----:B------:R-:W-:-:S05]  /*b530*/  IMAD R159, R16, -0x2, R159 ;  /* 0xfffffffe109f7824 */ /* 0x000fca00078e029f */
[----:B------:R-:W-:Y:S02]  /*b540*/  VIADDMNMX R10, R159, R2, R10, PT ;  /* 0x000000029f0a7246 */ /* 0x000fe4000380010a */
[----:B------:R-:W-:-:S07]  /*b550*/  VIMNMX R12, R12, R159, !PT ;  /* 0x0000009f0c0c7248 */ /* 0x000fce0007fe0100 */
.L_x_7912:
        /* <DEDUP_REMOVED lines=377> */
.L_x_7916:
        /* <DEDUP_REMOVED lines=107> */
.L_x_7898:
[----:B------:R-:W-:Y:S06]  /*d3a0*/  BAR.ARV 0x8, 0x180 ;  /* 0x0206000000007b1d */ /* 0x000fec0000002000 */
[----:B------:R-:W-:Y:S05]  /*d3b0*/  @!P0 BRA `(.L_x_7918) ;  /* 0x0000000000048947 */ /* 0x000fea0003800000 */
[----:B------:R-:W-:Y:S01]  /*d3c0*/  BPT.TRAP 0x1 ;  /* 0x000000040000795c */ /* 0x000fe20000300000 */
.L_x_7918:
[----:B------:R-:W-:Y:S01]  /*d3d0*/  ULEA UR5, UR46, UR41, 0x3 ;  /* 0x000000292e057291 */ /* 0x000fe2000f8e183f */
[----:B------:R-:W-:-:S05]  /*d3e0*/  IMAD.U32 R6, RZ, RZ, UR47 ;  /* 0x0000002fff067e24 */ /* 0x000fca000f8e00ff */
[----:B------:R-:W-:-:S04]  /*d3f0*/  SHF.L.U32 R6, R6, 0x1f, RZ ;  /* 0x0000001f06067819 */ /* 0x000fc800000006ff */
[----:B------:R0:W1:Y:S01]  /*d400*/  SYNCS.PHASECHK.TRANS64.TRYWAIT P1, [UR5+0x28850], R6 ;  /* 0x02885006ff0075a7 */ /* 0x0000620008020145 */
[----:B------:R-:W-:Y:S05]  /*d410*/  @!P0 BRA `(.L_x_7919) ;  /* 0x0000000000048947 */ /* 0x000fea0003800000 */
[----:B------:R-:W-:Y:S01]  /*d420*/  BPT.TRAP 0x1 ;  /* 0x000000040000795c */ /* 0x000fe20000300000 */
.L_x_7919:
[----:B-1----:R-:W-:Y:S05]  /*d430*/  @P1 BRA `(.L_x_7920) ;  /* 0x0000000000081947 */ /* 0x002fea0003800000 */
[----:B------:R-:W1:Y:S02]  /*d440*/  SYNCS.PHASECHK.TRANS64.TRYWAIT P1, [UR5+0x28850], R6 ;  /* 0x02885006ff0075a7 */ /* 0x000e640008020145 */
[----:B-1----:R-:W-:Y:S05]  /*d450*/  @!P1 BRA `(.L_x_7921) ;  /* 0x00000088007c9947 */ /* 0x002fea0003800000 */
.L_x_7920:
        /* <DEDUP_REMOVED lines=9> */
[----:B------:R-:W-:-:S07]  /*d4f0*/  ULEA UR4, UR46, UR4, 0xb ;  /* 0x000000042e047291 */ /* 0x000fce000f8e583f */
[----:B------:R-:W-:Y:S02]  /*d500*/  UMOV UR6, UR4 ;  /* 0x0000000400067c82 */ /* 0x000fe40008000000 */
[----:B------:R-:W-:Y:S01]  /*d510*/  HGMMA.64x128x16.F32.BF16 R88, R180, gdesc[UR4].tnspB, R88, gsb0 ;  /* 0x41e00004b4587df0 */ /* 0x000fe20008001858 */
[----:B------:R-:W-:Y:S01]  /*d520*/  UIADD3 UR6, UR4, 0x80, URZ ;  /* 0x0000008004067890 */ /* 0x000fe2000fffe03f */
[----:B-1----:R-:W-:Y:S01]  /*d530*/  FADD.FTZ R7, R7, R4 ;  /* 0x0000000407077221 */ /* 0x002fe20000010000 */
[----:B------:R-:W-:Y:S01]  /*d540*/  UMOV UR7, 0x40000040 ;  /* 0x4000004000077882 */ /* 0x000fe20000000000 */
[----:B------:R-:W-:Y:S02]  /*d550*/  IMAD.MOV.U32 R4, RZ, RZ, RZ ;  /* 0x000000ffff047224 */ /* 0x000fe400078e00ff */
[----:B0-----:R-:W-:Y:S01]  /*d560*/  FADD.FTZ R8, R6, R3 ;  /* 0x0000000306087221 */ /* 0x001fe20000010000 */
[----:B------:R-:W-:Y:S01]  /*d570*/  IMAD.MOV.U32 R3, RZ, RZ, -0x800000 ;  /* 0xff800000ff037424 */ /* 0x000fe200078e00ff */
        /* <DEDUP_REMOVED lines=54> */
.L_x_7922:
        /* <DEDUP_REMOVED lines=74> */
.L_x_7844:
        /* <DEDUP_REMOVED lines=16> */
[----:B------:R-:W-:Y:S01]  /*de80*/  F2FP.BF16.F32.PACK_AB R136, R137, R136 ;  /* 0x000000888988723e */ /* 0x000fe200000010ff */
[----:B------:R-:W1:Y:S01]  /*de90*/  LDC R49, c[0x0][0xbe8] ;  /* 0x0002fa00ff317b82 */ /* 0x000e620000000800 */
        /* <DEDUP_REMOVED lines=9> */
[----:B------:R-:W-:Y:S02]  /*df30*/  F2FP.BF16.F32.PACK_AB R145, R147, R146 ;  /* 0x000000929391723e */ /* 0x000fe400000010ff */
[----:B------:R-:W-:Y:S02]  /*df40*/  F2FP.BF16.F32.PACK_AB R146, R149, R148 ;  /* 0x000000949592723e */ /* 0x000fe400000010ff */
[----:B------:R-:W-:Y:S02]  /*df50*/  F2FP.BF16.F32.PACK_AB R147, R151, R150 ;  /* 0x000000969793723e */ /* 0x000fe400000010ff */
[----:B------:R-:W-:Y:S02]  /*df60*/  MOV R24, R0 ;  /* 0x0000000000187202 */ /* 0x000fe40000000f00 */
[----:B0-----:R-:W-:-:S03]  /*df70*/  MOV R25, R5 ;  /* 0x0000000500197202 */ /* 0x001fc60000000f00 */
[----:B------:R-:W-:-:S03]  /*df80*/  IMAD.WIDE R4, R188, 0x2, R24 ;  /* 0x00000002bc047825 */ /* 0x000fc600078e0218 */
[C---:B------:R-:W-:Y:S02]  /*df90*/  LOP3.LUT R7, R4.reuse, 0x380, RZ, 0xc0, !PT ;  /* 0x0000038004077812 */ /* 0x040fe400078ec0ff */
[C---:B------:R-:W-:Y:S02]  /*dfa0*/  IADD3 R8, P5, R4.reuse, 0x40, RZ ;  /* 0x0000004004087810 */ /* 0x040fe40007fbe0ff */
        /* <DEDUP_REMOVED lines=19> */
[----:B------:R-:W-:Y:S02]  /*e0e0*/  MOV R36, R4 ;  /* 0x0000000400247202 */ /* 0x000fe40000000f00 */
[----:B------:R-:W-:Y:S02]  /*e0f0*/  LOP3.LUT R10, R33, 0x380, RZ, 0xc0, !PT ;  /* 0x00000380210a7812 */ /* 0x000fe400078ec0ff */
[----:B------:R-:W-:Y:S02]  /*e100*/  LOP3.LUT R28, R7, R8, RZ, 0x3c, !PT ;  /* 0x00000008071c7212 */ /* 0x000fe400078e3cff */
[----:B------:R-:W-:-:S02]  /*e110*/  F2FP.BF16.F32.PACK_AB R4, R89, R2 ;  /* 0x000000025904723e */ /* 0x000fc400000010ff */
[----:B------:R-:W-:Y:S02]  /*e120*/  LOP3.LUT R2, R37, 0x380, RZ, 0xc0, !PT ;  /* 0x0000038025027812 */ /* 0x000fe400078ec0ff */
[----:B------:R-:W-:Y:S02]  /*e130*/  LOP3.LUT R8, R39, 0x380, RZ, 0xc0, !PT ;  /* 0x0000038027087812 */ /* 0x000fe400078ec0ff */
[----:B------:R-:W-:Y:S02]  /*e140*/  LOP3.LUT R12, R35, 0x380, RZ, 0xc0, !PT ;  /* 0x00000380230c7812 */ /* 0x000fe400078ec0ff */
[----:B------:R-:W-:Y:S02]  /*e150*/  LOP3.LUT R30, R6, R21, RZ, 0x3c, !PT ;  /* 0x00000015061e7212 */ /* 0x000fe400078e3cff */
[----:B------:R-:W-:Y:S02]  /*e160*/  SHF.R.U64 R10, R10, 0x3, RZ ;  /* 0x000000030a0a7819 */ /* 0x000fe400000012ff */
[----:B------:R-:W-:-:S02]  /*e170*/  LOP3.LUT R21, R26, 0x380, RZ, 0xc0, !PT ;  /* 0x000003801a157812 */ /* 0x000fc400078ec0ff */
[----:B------:R-:W-:Y:S02]  /*e180*/  SHF.R.U64 R2, R2, 0x3, RZ ;  /* 0x0000000302027819 */ /* 0x000fe400000012ff */
[----:B------:R-:W-:Y:S02]  /*e190*/  SHF.R.U64 R8, R8, 0x3, RZ ;  /* 0x0000000308087819 */ /* 0x000fe400000012ff */
[----:B------:R-:W-:Y:S02]  /*e1a0*/  SHF.R.U64 R12, R12, 0x3, RZ ;  /* 0x000000030c0c7819 */ /* 0x000fe400000012ff */
[----:B------:R-:W-:Y:S02]  /*e1b0*/  LOP3.LUT R14, R10, R33, RZ, 0x3c, !PT ;  /* 0x000000210a0e7212 */ /* 0x000fe400078e3cff */
[----:B------:R-:W-:Y:S02]  /*e1c0*/  SHF.R.U64 R21, R21, 0x3, RZ ;  /* 0x0000000315157819 */ /* 0x000fe400000012ff */
[----:B------:R-:W-:-:S02]  /*e1d0*/  F2FP.BF16.F32.PACK_AB R5, R91, R90 ;  /* 0x0000005a5b05723e */ /* 0x000fc400000010ff */
[----:B------:R-:W-:Y:S02]  /*e1e0*/  F2FP.BF16.F32.PACK_AB R6, R93, R92 ;  /* 0x0000005c5d06723e */ /* 0x000fe400000010ff */
[----:B------:R-:W-:Y:S01]  /*e1f0*/  F2FP.BF16.F32.PACK_AB R7, R95, R94 ;  /* 0x0000005e5f07723e */ /* 0x000fe200000010ff */
[----:B------:R-:W-:Y:S01]  /*e200*/  BAR.SYNC.DEFER_BLOCKING 0x1, 0x100 ;  /* 0x0044000000007b1d */ /* 0x000fe20000010000 */
[----:B------:R-:W-:Y:S02]  /*e210*/  LOP3.LUT R10, R2, R37, RZ, 0x3c, !PT ;  /* 0x00000025020a7212 */ /* 0x000fe400078e3cff */
[----:B------:R-:W-:Y:S02]  /*e220*/  LOP3.LUT R8, R8, R39, RZ, 0x3c, !PT ;  /* 0x0000002708087212 */ /* 0x000fe400078e3cff */
[----:B------:R-:W-:Y:S02]  /*e230*/  LOP3.LUT R12, R12, R35, RZ, 0x3c, !PT ;  /* 0x000000230c0c7212 */ /* 0x000fe400078e3cff */
[----:B------:R-:W-:-:S02]  /*e240*/  LOP3.LUT R26, R21, R26, RZ, 0x3c, !PT ;  /* 0x0000001a151a7212 */ /* 0x000fc400078e3cff */
[----:B------:R-:W-:Y:S02]  /*e250*/  MOV R32, R10 ;  /* 0x0000000a00207202 */ /* 0x000fe40000000f00 */
[----:B------:R-:W-:Y:S02]  /*e260*/  MOV R21, R8 ;  /* 0x0000000800157202 */ /* 0x000fe40000000f00 */
[----:B------:R-:W-:Y:S02]  /*e270*/  MOV R35, R30 ;  /* 0x0000001e00237202 */ /* 0x000fe40000000f00 */
[----:B------:R-:W-:Y:S02]  /*e280*/  F2FP.BF16.F32.PACK_AB R8, R97, R96 ;  /* 0x000000606108723e */ /* 0x000fe400000010ff */
[----:B------:R-:W-:Y:S02]  /*e290*/  F2FP.BF16.F32.PACK_AB R9, R99, R98 ;  /* 0x000000626309723e */ /* 0x000fe400000010ff */
[----:B------:R-:W-:-:S02]  /*e2a0*/  F2FP.BF16.F32.PACK_AB R10, R101, R100 ;  /* 0x00000064650a723e */ /* 0x000fc400000010ff */
[----:B------:R-:W-:Y:S02]  /*e2b0*/  F2FP.BF16.F32.PACK_AB R11, R103, R102 ;  /* 0x00000066670b723e */ /* 0x000fe400000010ff */
[----:B------:R-:W-:Y:S01]  /*e2c0*/  MOV R34, R28 ;  /* 0x0000001c00227202 */ /* 0x000fe20000000f00 */
[----:B------:R0:W-:Y:S01]  /*e2d0*/  STSM.16.M88.4 [R36], R4 ;  /* 0x0000000424007844 */ /* 0x0001e20000000200 */
[----:B------:R-:W-:Y:S02]  /*e2e0*/  MOV R2, R14 ;  /* 0x0000000e00027202 */ /* 0x000fe40000000f00 */
[----:B------:R-:W-:Y:S01]  /*e2f0*/  MOV R33, R12 ;  /* 0x0000000c00217202 */ /* 0x000fe20000000f00 */
[----:B------:R-:W-:Y:S01]  /*e300*/  STSM.16.M88.4 [R35], R8 ;  /* 0x0000000823007844 */ /* 0x000fe20000000200 */
[----:B------:R-:W-:Y:S02]  /*e310*/  F2FP.BF16.F32.PACK_AB R12, R113, R112 ;  /* 0x00000070710c723e */ /* 0x000fe400000010ff */
[----:B------:R-:W-:-:S02]  /*e320*/  F2FP.BF16.F32.PACK_AB R13, R115, R114 ;  /* 0x00000072730d723e */ /* 0x000fc400000010ff */
[----:B------:R-:W-:Y:S02]  /*e330*/  F2FP.BF16.F32.PACK_AB R14, R117, R116 ;  /* 0x00000074750e723e */ /* 0x000fe400000010ff */
[----:B------:R-:W-:Y:S02]  /*e340*/  F2FP.BF16.F32.PACK_AB R15, R119, R118 ;  /* 0x00000076770f723e */ /* 0x000fe400000010ff */
[----:B------:R-:W-:Y:S02]  /*e350*/  F2FP.BF16.F32.PACK_AB R28, R121, R120 ;  /* 0x00000078791c723e */ /* 0x000fe400000010ff */
[----:B------:R-:W-:Y:S02]  /*e360*/  F2FP.BF16.F32.PACK_AB R29, R123, R122 ;  /* 0x0000007a7b1d723e */ /* 0x000fe400000010ff */
[----:B0-----:R-:W-:Y:S02]  /*e370*/  F2FP.BF16.F32.PACK_AB R4, R105, R104 ;  /* 0x000000686904723e */ /* 0x001fe400000010ff */
[----:B------:R-:W-:-:S02]  /*e380*/  F2FP.BF16.F32.PACK_AB R5, R107, R106 ;  /* 0x0000006a6b05723e */ /* 0x000fc400000010ff */
[----:B------:R-:W-:Y:S02]  /*e390*/  F2FP.BF16.F32.PACK_AB R6, R109, R108 ;  /* 0x0000006c6d06723e */ /* 0x000fe400000010ff */
[----:B------:R-:W-:Y:S02]  /*e3a0*/  F2FP.BF16.F32.PACK_AB R7, R111, R110 ;  /* 0x0000006e6f07723e */ /* 0x000fe400000010ff */
[----:B------:R-:W-:Y:S02]  /*e3b0*/  F2FP.BF16.F32.PACK_AB R30, R125, R124 ;  /* 0x0000007c7d1e723e */ /* 0x000fe400000010ff */
[----:B------:R-:W-:Y:S01]  /*e3c0*/  F2FP.BF16.F32.PACK_AB R31, R127, R126 ;  /* 0x0000007e7f1f723e */ /* 0x000fe200000010ff */
[----:B------:R0:W-:Y:S01]  /*e3d0*/  STSM.16.M88.4 [R34], R4 ;  /* 0x0000000422007844 */ /* 0x0001e20000000200 */
[----:B------:R-:W-:Y:S02]  /*e3e0*/  MOV R26, R26 ;  /* 0x0000001a001a7202 */ /* 0x000fe40000000f00 */
[----:B------:R-:W-:Y:S01]  /*e3f0*/  PLOP3.LUT P0, PT, PT, PT, UP0, 0x80, 0x0 ;  /* 0x000000000000781c */ /* 0x000fe20003f0f008 */
[----:B------:R2:W-:Y:S04]  /*e400*/  STSM.16.M88.4 [R2], R12 ;  /* 0x0000000c02007844 */ /* 0x0005e80000000200 */
[----:B------:R3:W-:Y:S04]  /*e410*/  STSM.16.M88.4 [R33], R28 ;  /* 0x0000001c21007844 */ /* 0x0007e80000000200 */
[----:B------:R3:W-:Y:S04]  /*e420*/  STSM.16.M88.4 [R32], R128 ;  /* 0x0000008020007844 */ /* 0x0007e80000000200 */
[----:B------:R3:W-:Y:S01]  /*e430*/  STSM.16.M88.4 [R21], R136 ;  /* 0x0000008815007844 */ /* 0x0007e20000000200 */
[----:B0-----:R-:W-:-:S02]  /*e440*/  IMAD.U32 R4, RZ, RZ, UR8 ;  /* 0x00000008ff047e24 */ /* 0x001fc4000f8e00ff */
[----:B------:R-:W-:Y:S01]  /*e450*/  IMAD.U32 R5, RZ, RZ, UR9 ;  /* 0x00000009ff057e24 */ /* 0x000fe2000f8e00ff */
[----:B------:R3:W-:Y:S01]  /*e460*/  STSM.16.M88.4 [R26], R144 ;  /* 0x000000901a007844 */ /* 0x0007e20000000200 */
[----:B------:R-:W-:Y:S01]  /*e470*/  ULDC.64 UR8, c[0x0][0xc08] ;  /* 0x0003020000087ab9 */ /* 0x000fe20000000a00 */
[----:B------:R-:W-:Y:S06]  /*e480*/  BAR.SYNC.DEFER_BLOCKING 0x1, 0x100 ;  /* 0x0044000000007b1d */ /* 0x000fec0000010000 */
[----:B--2---:R-:W2:Y:S01]  /*e490*/  @P0 LDG.E R2, desc[UR54][R4.64] ;  /* 0x0000003604020981 */ /* 0x004ea2000c1e1900 */
[----:B------:R-:W-:Y:S01]  /*e4a0*/  UISETP.NE.U32.AND UP1, UPT, UR8, URZ, UPT ;  /* 0x0000003f0800728c */ /* 0x000fe2000bf25070 */
[----:B-1----:R-:W-:Y:S01]  /*e4b0*/  ISETP.NE.AND P1, PT, R49, 0x1, PT ;  /* 0x000000013100780c */ /* 0x002fe20003f25270 */
[----:B------:R-:W-:Y:S01]  /*e4c0*/  ULDC UR10, c[0x0][0xa88] ;  /* 0x0002a200000a7ab9 */ /* 0x000fe20000000800 */
[----:B------:R-:W-:Y:S01]  /*e4d0*/  UMOV UR4, URZ ;  /* 0x0000003f00047c82 */ /* 0x000fe20008000000 */
[----:B------:R-:W-:-:S06]  /*e4e0*/  UISETP.NE.AND.EX UP1, UPT, UR9, URZ, UPT, UP1 ;  /* 0x0000003f0900728c */ /* 0x000fcc000bf25310 */
[----:B------:R-:W-:-:S04]  /*e4f0*/  PLOP3.LUT P2, PT, PT, PT, UP1, 0x80, 0x0 ;  /* 0x000000000000781c */ /* 0x000fc80003f4f018 */
[----:B------:R-:W0:Y:S01]  /*e500*/  @P1 LDC R6, c[0x0][0xbec] ;  /* 0x0002fb00ff061b82 */ /* 0x000e220000000800 */
[----:B------:R-:W-:Y:S02]  /*e510*/  @UP1 ULDC.64 UR8, c[0x0][0xc08] ;  /* 0x0003020000081ab9 */ /* 0x000fe40000000a00 */
[----:B------:R-:W-:-:S05]  /*e520*/  @UP1 UIMAD.WIDE UR8, UR36, 0x4, UR8 ;  /* 0x00000004240818a5 */ /* 0x000fca000f8e0208 */
[----:B------:R-:W1:Y:S01]  /*e530*/  @P1 LDC R8, c[0x0][0xbf0] ;  /* 0x0002fc00ff081b82 */ /* 0x000e620000000800 */
[----:B------:R-:W-:Y:S02]  /*e540*/  IMAD.U32 R10, RZ, RZ, UR8 ;  /* 0x00000008ff0a7e24 */ /* 0x000fe4000f8e00ff */
[----:B------:R-:W-:Y:S01]  /*e550*/  IMAD.U32 R11, RZ, RZ, UR9 ;  /* 0x00000009ff0b7e24 */ /* 0x000fe2000f8e00ff */
[----:B--2---:R-:W-:Y:S01]  /*e560*/  @P0 R2UR UR4, R2 ;  /* 0x00000000020402ca */ /* 0x004fe200000e0000 */
[----:B------:R-:W-:-:S06]  /*e570*/  IMAD.U32 R2, RZ, RZ, UR10 ;  /* 0x0000000aff027e24 */ /* 0x000fcc000f8e00ff */
[----:B------:R3:W5:Y:S01]  /*e580*/  @P2 LDG.E R2, desc[UR54][R10.64] ;  /* 0x000000360a022981 */ /* 0x000762000c1e1900 */
[----:B01----:R-:W-:Y:S07]  /*e590*/  @P2 BRA `(.L_x_7925) ;  /* 0x0000000000102947 */ /* 0x003fee0003800000 */
[----:B------:R-:W-:Y:S05]  /*e5a0*/  @!P0 BRA `(.L_x_7925) ;  /* 0x00000000000c8947 */ /* 0x000fea0003800000 */
[----:B------:R-:W2:Y:S04]  /*e5b0*/  LDG.E R7, desc[UR54][R4.64] ;  /* 0x0000003604077981 */ /* 0x000ea8000c1e1900 */
[----:B-----5:R-:W2:Y:S02]  /*e5c0*/  LDG.E R2, desc[UR54][R4.64+0x4] ;  /* 0x0000043604027981 */ /* 0x020ea4000c1e1900 */
[----:B--2---:R-:W-:-:S07]  /*e5d0*/  IMAD.IADD R2, R2, 0x1, -R7 ;  /* 0x0000000102027824 */ /* 0x004fce00078e0a07 */
.L_x_7925:
[----:B------:R-:W-:Y:S01]  /*e5e0*/  USHF.R.S32.HI UR9, URZ, 0x1f, UR4 ;  /* 0x0000001f3f097899 */ /* 0x000fe20008011404 */
[----:B------:R-:W-:Y:S01]  /*e5f0*/  VIADD R7, R17, UR37 ;  /* 0x0000002511077c36 */ /* 0x000fe20008000000 */
[----:B------:R-:W-:Y:S01]  /*e600*/  USHF.R.S32.HI UR16, URZ, 0x1f, UR42 ;  /* 0x0000001f3f107899 */ /* 0x000fe2000801142a */
[----:B---3--:R-:W-:Y:S01]  /*e610*/  VIADD R26, R187, UR37 ;  /* 0x00000025bb1a7c36 */ /* 0x008fe20008000000 */
[----:B------:R-:W-:Y:S01]  /*e620*/  ULDC.64 UR14, c[0x0][0xb90] ;  /* 0x0002e400000e7ab9 */ /* 0x000fe20000000a00 */
[----:B------:R-:W-:Y:S01]  /*e630*/  UMOV UR8, UR4 ;  /* 0x0000000400087c82 */ /* 0x000fe20008000000 */
[----:B------:R-:W-:Y:S01]  /*e640*/  UIMAD UR12, UR16, UR14, URZ ;  /* 0x0000000e100c72a4 */ /* 0x000fe2000f8e023f */
[----:B------:R-:W-:Y:S01]  /*e650*/  @P1 IMAD.HI.U32 R5, R7, R6, RZ ;  /* 0x0000000607051227 */ /* 0x000fe200078e00ff */
[----:B------:R-:W-:Y:S02]  /*e660*/  UIMAD.WIDE.U32 UR10, UR42, UR14, UR8 ;  /* 0x0000000e2a0a72a5 */ /* 0x000fe4000f8e0008 */
[----:B------:R-:W-:Y:S01]  /*e670*/  USHF.R.S32.HI UR8, URZ, 0x1f, UR36 ;  /* 0x0000001f3f087899 */ /* 0x000fe20008011424 */
[----:B------:R-:W-:Y:S01]  /*e680*/  IMAD.MOV.U32 R4, RZ, RZ, R7 ;  /* 0x000000ffff047224 */ /* 0x000fe200078e0007 */
[----:B------:R-:W-:Y:S01]  /*e690*/  UIMAD UR12, UR42, UR15, UR12 ;  /* 0x0000000f2a0c72a4 */ /* 0x000fe2000f8e020c */
[----:B------:R-:W-:Y:S01]  /*e6a0*/  @P1 SHF.R.U32.HI R4, RZ, R8, R5 ;  /* 0x00000008ff041219 */ /* 0x000fe20000011605 */
[----:B------:R-:W-:Y:S01]  /*e6b0*/  USEL UR18, UR8, URZ, !UP0 ;  /* 0x0000003f08127287 */ /* 0x000fe2000c000000 */
[----:B------:R-:W-:Y:S01]  /*e6c0*/  IMAD R5, R184, 0x40, R18 ;  /* 0x00000040b8057824 */ /* 0x000fe200078e0212 */
[----:B------:R-:W-:Y:S01]  /*e6d0*/  ULDC.64 UR14, c[0x0][0xb98] ;  /* 0x0002e600000e7ab9 */ /* 0x000fe20000000a00 */
[----:B------:R-:W-:Y:S01]  /*e6e0*/  USEL UR17, UR36, URZ, !UP0 ;  /* 0x0000003f24117287 */ /* 0x000fe2000c000000 */
[----:B------:R-:W-:Y:S01]  /*e6f0*/  IMAD.MOV R6, RZ, RZ, -R4 ;  /* 0x000000ffff067224 */ /* 0x000fe200078e0a04 */
[----:B------:R-:W-:Y:S01]  /*e700*/  UIMAD UR8, UR18, UR14, URZ ;  /* 0x0000000e120872a4 */ /* 0x000fe2000f8e023f */
[----:B------:R-:W-:Y:S01]  /*e710*/  IMAD.WIDE R24, R5, 0x2, R24 ;  /* 0x0000000205187825 */ /* 0x000fe200078e0218 */
[----:B------:R-:W-:Y:S01]  /*e720*/  UIADD3 UR11, UR11, UR12, URZ ;  /* 0x0000000c0b0b7290 */ /* 0x000fe2000fffe03f */
[----:B------:R-:W-:Y:S01]  /*e730*/  SHF.R.S32.HI R5, RZ, 0x1f, R4 ;  /* 0x0000001fff057819 */ /* 0x000fe20000011404 */
[----:B------:R-:W-:Y:S01]  /*e740*/  UIMAD UR8, UR17, UR15, UR8 ;  /* 0x0000000f110872a4 */ /* 0x000fe2000f8e0208 */
[----:B------:R-:W-:Y:S01]  /*e750*/  IMAD R7, R49, R6, R7 ;  /* 0x0000000631077224 */ /* 0x000fe200078e0207 */
[----:B------:R-:W-:Y:S01]  /*e760*/  UIMAD.WIDE.U32 UR10, UR17, UR14, UR10 ;  /* 0x0000000e110a72a5 */ /* 0x000fe2000f8e000a */
[----:B------:R-:W-:Y:S01]  /*e770*/  IADD3 R9, P3, R24, 0x2000, RZ ;  /* 0x0000200018097810 */ /* 0x000fe20007f7e0ff */
[----:B-----5:R-:W-:Y:S01]  /*e780*/  IMAD R51, R2, R49, RZ ;  /* 0x0000003102337224 */ /* 0x020fe200078e02ff */
[----:B------:R-:W-:Y:S01]  /*e790*/  IADD3 R13, P0, R24, 0x1000, RZ ;  /* 0x00001000180d7810 */ /* 0x000fe20007f1e0ff */
[----:B------:R-:W-:Y:S01]  /*e7a0*/  IMAD.U32 R8, RZ, RZ, UR8 ;  /* 0x00000008ff087e24 */ /* 0x000fe2000f8e00ff */
[----:B------:R-:W-:Y:S01]  /*e7b0*/  SHF.R.S32.HI R6, RZ, 0x1f, R7 ;  /* 0x0000001fff067819 */ /* 0x000fe20000011407 */
[----:B------:R-:W-:Y:S01]  /*e7c0*/  ULDC.64 UR12, c[0x0][0xaa0] ;  /* 0x0002a800000c7ab9 */ /* 0x000fe20000000a00 */
[----:B------:R-:W-:-:S02]  /*e7d0*/  IADD3 R4, P2, R4, UR10, RZ ;  /* 0x0000000a04047c10 */ /* 0x000fc4000ff5e0ff */
[----:B------:R-:W-:Y:S02]  /*e7e0*/  LOP3.LUT R12, R13, 0x380, RZ, 0xc0, !PT ;  /* 0x000003800d0c7812 */ /* 0x000fe400078ec0ff */
[----:B------:R-:W-:Y:S01]  /*e7f0*/  IADD3.X R5, R5, UR11, R8, P2, !PT ;  /* 0x0000000b05057c10 */ /* 0x000fe200097fe408 */
[----:B------:R-:W-:Y:S01]  /*e800*/  ULDC.64 UR10, c[0x0][0xb88] ;  /* 0x0002e200000a7ab9 */ /* 0x000fe20000000a00 */
[----:B------:R-:W-:Y:S01]  /*e810*/  LOP3.LUT R8, R9, 0x380, RZ, 0xc0, !PT ;  /* 0x0000038009087812 */ /* 0x000fe200078ec0ff */
[----:B------:R-:W-:Y:S01]  /*e820*/  IMAD R6, R6, UR10, RZ ;  /* 0x0000000a06067c24 */ /* 0x000fe2000f8e02ff */
[----:B------:R-:W-:Y:S01]  /*e830*/  SHF.R.U64 R12, R12, 0x3, RZ ;  /* 0x000000030c0c7819 */ /* 0x000fe200000012ff */
[C---:B------:R-:W-:Y:S01]  /*e840*/  IMAD.WIDE.U32 R4, R7.reuse, UR10, R4 ;  /* 0x0000000a07047c25 */ /* 0x040fe2000f8e0004 */
[----:B------:R-:W-:Y:S02]  /*e850*/  SHF.R.U64 R8, R8, 0x3, RZ ;  /* 0x0000000308087819 */ /* 0x000fe400000012ff */
[----:B------:R-:W-:Y:S01]  /*e860*/  LOP3.LUT R12, R12, R13, RZ, 0x3c, !PT ;  /* 0x0000000d0c0c7212 */ /* 0x000fe200078e3cff */
[----:B------:R-:W-:Y:S01]  /*e870*/  IMAD R11, R7, UR11, R6 ;  /* 0x0000000b070b7c24 */ /* 0x000fe2000f8e0206 */
[----:B------:R-:W-:Y:S01]  /*e880*/  LOP3.LUT R8, R8, R9, RZ, 0x3c, !PT ;  /* 0x0000000908087212 */ /* 0x000fe200078e3cff */
[----:B------:R-:W-:Y:S01]  /*e890*/  ULDC.64 UR10, c[0x0][0xb50] ;  /* 0x0002d400000a7ab9 */ /* 0x000fe20000000a00 */
[----:B------:R-:W-:Y:S01]  /*e8a0*/  IADD3 R7, P2, R24, 0x3000, RZ ;  /* 0x0000300018077810 */ /* 0x000fe20007f5e0ff */
[----:B------:R-:W-:Y:S01]  /*e8b0*/  IMAD.IADD R9, R5, 0x1, R11 ;  /* 0x0000000105097824 */ /* 0x000fe200078e020b */
[----:B------:R-:W-:Y:S01]  /*e8c0*/  LEA R10, P4, R4, UR10, 0x2 ;  /* 0x0000000a040a7c11 */ /* 0x000fe2000f8810ff */
[----:B------:R-:W-:Y:S01]  /*e8d0*/  IMAD.X R13, RZ, RZ, R25, P0 ;  /* 0x000000ffff0d7224 */ /* 0x000fe200000e0619 */
[----:B------:R-:W-:Y:S01]  /*e8e0*/  LOP3.LUT R5, R7, 0x380, RZ, 0xc0, !PT ;  /* 0x0000038007057812 */ /* 0x000fe200078ec0ff */
[----:B------:R-:W-:Y:S01]  /*e8f0*/  VIADD R6, R26, 0x8 ;  /* 0x000000081a067836 */ /* 0x000fe20000000000 */
[----:B------:R-:W-:Y:S01]  /*e900*/  LEA.HI.X R14, R4, UR11, R9, 0x2, P4 ;  /* 0x0000000b040e7c11 */ /* 0x000fe2000a0f1409 */
[----:B------:R-:W-:Y:S01]  /*e910*/  SHFL.IDX PT, R44, R10, RZ, 0x1c1f ;  /* 0x001c1fff0a2c7589 */ /* 0x000fe200000e0000 */
[----:B------:R-:W-:Y:S01]  /*e920*/  LOP3.LUT P0, RZ, R185, 0x3, RZ, 0xc0, !PT ;  /* 0x00000003b9ff7812 */ /* 0x000fe2000780c0ff */
[--C-:B------:R-:W-:Y:S01]  /*e930*/  IMAD.X R9, RZ, RZ, R25.reuse, P3 ;  /* 0x000000ffff097224 */ /* 0x100fe200018e0619 */
[----:B------:R-:W-:Y:S01]  /*e940*/  SHF.R.U64 R4, R5, 0x3, RZ ;  /* 0x0000000305047819 */ /* 0x000fe200000012ff */
[----:B------:R-:W0:Y:S01]  /*e950*/  SHFL.IDX PT, R45, R14, RZ, 0x1c1f ;  /* 0x001c1fff0e2d7589 */ /* 0x000e2200000e0000 */
[----:B------:R-:W-:Y:S01]  /*e960*/  IMAD.X R5, RZ, RZ, R25, P2 ;  /* 0x000000ffff057224 */ /* 0x000fe200010e0619 */
[----:B------:R-:W-:-:S02]  /*e970*/  ISETP.GE.OR P2, PT, R26, R51, P0 ;  /* 0x000000331a00720c */ /* 0x000fc40000746670 */
[----:B------:R-:W-:Y:S01]  /*e980*/  SHFL.IDX PT, R46, R10, 0x1, 0x1c1f ;  /* 0x003c1f000a2e7f89 */ /* 0x000fe200000e0000 */
[----:B------:R-:W-:Y:S02]  /*e990*/  ISETP.GE.OR P0, PT, R6, R51, P0 ;  /* 0x000000330600720c */ /* 0x000fe40000706670 */
[----:B------:R-:W-:Y:S01]  /*e9a0*/  LOP3.LUT R4, R4, R7, RZ, 0x3c, !PT ;  /* 0x0000000704047212 */ /* 0x000fe200078e3cff */
[----:B------:R-:W1:Y:S01]  /*e9b0*/  SHFL.IDX PT, R47, R14, 0x1, 0x1c1f ;  /* 0x003c1f000e2f7f89 */ /* 0x000e6200000e0000 */
[C---:B------:R-:W-:Y:S01]  /*e9c0*/  IADD3 R7, P3, R24.reuse, 0x7000, RZ ;  /* 0x0000700018077810 */ /* 0x040fe20007f7e0ff */
[----:B------:R-:W-:Y:S01]  /*e9d0*/  UIMAD UR10, UR9, UR12, URZ ;  /* 0x0000000c090a72a4 */ /* 0x000fe2000f8e023f */
[C---:B------:R-:W-:Y:S02]  /*e9e0*/  IADD3 R41, P6, R24.reuse, 0x4000, RZ ;  /* 0x0000400018297810 */ /* 0x040fe40007fde0ff */
[----:B------:R-:W-:Y:S02]  /*e9f0*/  LOP3.LUT R2, R7, 0x380, RZ, 0xc0, !PT ;  /* 0x0000038007027812 */ /* 0x000fe400078ec0ff */
[----:B------:R-:W-:Y:S01]  /*ea00*/  IADD3 R37, P5, R24, 0x5000, RZ ;  /* 0x0000500018257810 */ /* 0x000fe20007fbe0ff */
[----:B------:R-:W-:Y:S01]  /*ea10*/  IMAD.X R29, RZ, RZ, R25, P3 ;  /* 0x000000ffff1d7224 */ /* 0x000fe200018e0619 */
[----:B------:R-:W-:-:S02]  /*ea20*/  SHF.R.U64 R2, R2, 0x3, RZ ;  /* 0x0000000302027819 */ /* 0x000fc400000012ff */
[C---:B------:R-:W-:Y:S02]  /*ea30*/  IADD3 R33, P4, R24.reuse, 0x6000, RZ ;  /* 0x0000600018217810 */ /* 0x040fe40007f9e0ff */
[----:B------:R-:W-:Y:S01]  /*ea40*/  LOP3.LUT R11, R24, 0x380, RZ, 0xc0, !PT ;  /* 0x00000380180b7812 */ /* 0x000fe200078ec0ff */
[----:B0-----:R0:W-:Y:S01]  /*ea50*/  @!P2 ST.E desc[UR54][R44.64], R20 ;  /* 0x000000142c00a985 */ /* 0x0011e2000c101936 */
[----:B------:R-:W-:Y:S01]  /*ea60*/  UIMAD.WIDE.U32 UR8, UR4, UR12, URZ ;  /* 0x0000000c040872a5 */ /* 0x000fe2000f8e003f */
[----:B------:R-:W-:Y:S01]  /*ea70*/  LOP3.LUT R28, R2, R7, RZ, 0x3c, !PT ;  /* 0x00000007021c7212 */ /* 0x000fe200078e3cff */
[----:B------:R-:W-:Y:S01]  /*ea80*/  UIMAD UR10, UR4, UR13, UR10 ;  /* 0x0000000d040a72a4 */ /* 0x000fe2000f8e020a */
[----:B------:R-:W-:Y:S02]  /*ea90*/  LOP3.LUT R40, R41, 0x380, RZ, 0xc0, !PT ;  /* 0x0000038029287812 */ /* 0x000fe400078ec0ff */
[----:B------:R-:W-:Y:S01]  /*eaa0*/  LOP3.LUT R36, R37, 0x380, RZ, 0xc0, !PT ;  /* 0x0000038025247812 */ /* 0x000fe200078ec0ff */
[----:B------:R-:W-:Y:S01]  /*eab0*/  ULDC.64 UR12, c[0x0][0xae8] ;  /* 0x0002ba00000c7ab9 */ /* 0x000fe20000000a00 */
[----:B-1----:R1:W-:Y:S01]  /*eac0*/  @!P0 ST.E desc[UR54][R46.64], R3 ;  /* 0x000000032e008985 */ /* 0x0023e2000c101936 */
[----:B------:R-:W-:-:S02]  /*ead0*/  LOP3.LUT R32, R33, 0x380, RZ, 0xc0, !PT ;  /* 0x0000038021207812 */ /* 0x000fc400078ec0ff */
[----:B------:R-:W-:Y:S01]  /*eae0*/  SHF.R.U64 R11, R11, 0x3, RZ ;  /* 0x000000030b0b7819 */ /* 0x000fe200000012ff */
[----:B0-----:R-:W0:Y:S01]  /*eaf0*/  @P1 LDC R20, c[0x0][0xbec] ;  /* 0x0002fb00ff141b82 */ /* 0x001e220000000800 */
[----:B------:R-:W-:Y:S01]  /*eb00*/  IMAD R2, R22, 0x20, R184 ;  /* 0x0000002016027824 */ /* 0x000fe200078e02b8 */
[----:B------:R-:W-:Y:S01]  /*eb10*/  UIADD3 UR9, UR9, UR10, URZ ;  /* 0x0000000a09097290 */ /* 0x000fe2000fffe03f */
[----:B------:R-:W-:Y:S01]  /*eb20*/  SHF.R.U64 R40, R40, 0x3, RZ ;  /* 0x0000000328287819 */ /* 0x000fe200000012ff */
[----:B------:R-:W-:Y:S01]  /*eb30*/  UIMAD UR4, UR16, UR12, URZ ;  /* 0x0000000c100472a4 */ /* 0x000fe2000f8e023f */
[----:B------:R-:W-:-:S03]  /*eb40*/  SHF.R.U64 R36, R36, 0x3, RZ ;  /* 0x0000000324247819 */ /* 0x000fc600000012ff */
[----:B-1----:R-:W1:Y:S01]  /*eb50*/  @P1 LDC R3, c[0x0][0xbf0] ;  /* 0x0002fc00ff031b82 */ /* 0x002e620000000800 */
[----:B------:R-:W-:Y:S01]  /*eb60*/  VIADD R45, R2, UR37 ;  /* 0x00000025022d7c36 */ /* 0x000fe20008000000 */
[----:B------:R-:W-:Y:S01]  /*eb70*/  UIMAD UR4, UR42, UR13, UR4 ;  /* 0x0000000d2a0472a4 */ /* 0x000fe2000f8e0204 */
[----:B------:R-:W-:Y:S01]  /*eb80*/  SHF.R.U64 R32, R32, 0x3, RZ ;  /* 0x0000000320207819 */ /* 0x000fe200000012ff */
[----:B------:R-:W-:Y:S01]  /*eb90*/  UIMAD.WIDE.U32 UR8, UR42, UR12, UR8 ;  /* 0x0000000c2a0872a5 */ /* 0x000fe2000f8e0008 */
[----:B------:R-:W-:Y:S01]  /*eba0*/  LOP3.LUT R24, R11, R24, RZ, 0x3c, !PT ;  /* 0x000000180b187212 */ /* 0x000fe200078e3cff */
[----:B------:R-:W-:Y:S01]  /*ebb0*/  ULDC.64 UR10, c[0x0][0xaf0] ;  /* 0x0002bc00000a7ab9 */ /* 0x000fe20000000a00 */
[----:B------:R-:W-:Y:S01]  /*ebc0*/  IMAD.MOV.U32 R21, RZ, RZ, R45 ;  /* 0x000000ffff157224 */ /* 0x000fe200078e002d */
[----:B------:R-:W-:Y:S01]  /*ebd0*/  UIADD3 UR9, UR9, UR4, URZ ;  /* 0x0000000409097290 */ /* 0x000fe2000fffe03f */
[----:B------:R-:W-:Y:S01]  /*ebe0*/  LOP3.LUT R40, R40, R41, RZ, 0x3c, !PT ;  /* 0x0000002928287212 */ /* 0x000fe200078e3cff */
[----:B------:R-:W-:Y:S01]  /*ebf0*/  UIMAD UR4, UR18, UR10, URZ ;  /* 0x0000000a120472a4 */ /* 0x000fe2000f8e023f */
[----:B------:R-:W-:Y:S01]  /*ec00*/  LOP3.LUT R36, R36, R37, RZ, 0x3c, !PT ;  /* 0x0000002524247212 */ /* 0x000fe200078e3cff */
[----:B------:R-:W5:Y:S01]  /*ec10*/  LD.E.128 R12, desc[UR54][R12.64] ;  /* 0x000000360c0c7980 */ /* 0x000f62000c101d00 */
[----:B0-----:R-:W-:Y:S01]  /*ec20*/  @P1 IMAD.HI.U32 R2, R45, R20, RZ ;  /* 0x000000142d021227 */ /* 0x001fe200078e00ff */
[----:B------:R-:W-:Y:S01]  /*ec30*/  UIMAD UR4, UR17, UR11, UR4 ;  /* 0x0000000b110472a4 */ /* 0x000fe2000f8e0204 */
[----:B------:R-:W-:Y:S01]  /*ec40*/  LOP3.LUT R32, R32, R33, RZ, 0x3c, !PT ;  /* 0x0000002120207212 */ /* 0x000fe200078e3cff */
[----:B------:R-:W-:Y:S01]  /*ec50*/  UIMAD.WIDE.U32 UR8, UR17, UR10, UR8 ;  /* 0x0000000a110872a5 */ /* 0x000fe2000f8e0008 */
[--C-:B------:R-:W-:Y:S01]  /*ec60*/  IMAD.X R41, RZ, RZ, R25.reuse, P6 ;  /* 0x000000ffff297224 */ /* 0x100fe200030e0619 */
[----:B------:R-:W5:Y:S01]  /*ec70*/  LD.E.128 R8, desc[UR54][R8.64] ;  /* 0x0000003608087980 */ /* 0x000f62000c101d00 */
[--C-:B------:R-:W-:Y:S01]  /*ec80*/  IMAD.X R37, RZ, RZ, R25.reuse, P5 ;  /* 0x000000ffff257224 */ /* 0x100fe200028e0619 */
[----:B-1----:R-:W-:Y:S01]  /*ec90*/  @P1 SHF.R.U32.HI R21, RZ, R3, R2 ;  /* 0x00000003ff151219 */ /* 0x002fe20000011602 */
[----:B------:R-:W-:Y:S01]  /*eca0*/  IMAD.X R33, RZ, RZ, R25, P4 ;  /* 0x000000ffff217224 */ /* 0x000fe200020e0619 */
[----:B------:R-:W-:Y:S01]  /*ecb0*/  UIADD3 UR4, UR9, UR4, URZ ;  /* 0x0000000409047290 */ /* 0x000fe2000fffe03f */
[----:B------:R-:W5:Y:S01]  /*ecc0*/  LD.E.128 R4, desc[UR54][R4.64] ;  /* 0x0000003604047980 */ /* 0x000f62000c101d00 */
[--C-:B------:R-:W-:Y:S01]  /*ecd0*/  SHF.R.S32.HI R20, RZ, 0x1f, R21.reuse ;  /* 0x0000001fff147819 */ /* 0x100fe20000011415 */
[----:B------:R-:W-:Y:S01]  /*ece0*/  IMAD.MOV R44, RZ, RZ, -R21 ;  /* 0x000000ffff2c7224 */ /* 0x000fe200078e0a15 */
[----:B------:R-:W-:Y:S01]  /*ecf0*/  ULDC.64 UR10, c[0x0][0xae0] ;  /* 0x0002b800000a7ab9 */ /* 0x000fe20000000a00 */
[----:B------:R-:W-:Y:S01]  /*ed00*/  IMAD.U32 R3, RZ, RZ, UR9 ;  /* 0x00000009ff037e24 */ /* 0x000fe2000f8e00ff */
[----:B------:R-:W5:Y:S01]  /*ed10*/  LD.E.128 R24, desc[UR54][R24.64] ;  /* 0x0000003618187980 */ /* 0x000f62000c101d00 */
[----:B------:R-:W-:-:S02]  /*ed20*/  IMAD R20, R20, UR10, RZ ;  /* 0x0000000a14147c24 */ /* 0x000fc4000f8e02ff */
[----:B------:R-:W-:Y:S01]  /*ed30*/  IMAD R45, R49, R44, R45 ;  /* 0x0000002c312d7224 */ /* 0x000fe200078e022d */
[----:B------:R-:W5:Y:S01]  /*ed40*/  LD.E.128 R40, desc[UR54][R40.64] ;  /* 0x0000003628287980 */ /* 0x000f62000c101d00 */
[----:B------:R-:W-:Y:S01]  /*ed50*/  IMAD.U32 R2, RZ, RZ, UR8 ;  /* 0x00000008ff027e24 */ /* 0x000fe2000f8e00ff */
[----:B------:R-:W-:Y:S01]  /*ed60*/  ULDC.64 UR8, c[0x0][0xad8] ;  /* 0x0002b60000087ab9 */ /* 0x000fe20000000a00 */
[----:B------:R-:W-:Y:S01]  /*ed70*/  IMAD.U32 R3, RZ, RZ, UR4 ;  /* 0x00000004ff037e24 */ /* 0x000fe2000f8e00ff */
[----:B------:R-:W5:Y:S01]  /*ed80*/  LD.E.128 R36, desc[UR54][R36.64] ;  /* 0x0000003624247980 */ /* 0x000f62000c101d00 */
[----:B------:R-:W-:-:S03]  /*ed90*/  IMAD R47, R21, UR11, R20 ;  /* 0x0000000b152f7c24 */ /* 0x000fc6000f8e0214 */
[----:B------:R-:W5:Y:S01]  /*eda0*/  LD.E.128 R32, desc[UR54][R32.64] ;  /* 0x0000003620207980 */ /* 0x000f62000c101d00 */
[----:B------:R-:W-:-:S03]  /*edb0*/  SHF.R.S32.HI R20, RZ, 0x1f, R45 ;  /* 0x0000001fff147819 */ /* 0x000fc6000001142d */
[----:B------:R-:W5:Y:S01]  /*edc0*/  LD.E.128 R28, desc[UR54][R28.64] ;  /* 0x000000361c1c7980 */ /* 0x000f62000c101d00 */
[----:B------:R-:W-:Y:S01]  /*edd0*/  IMAD.WIDE.U32 R2, R21, UR10, R2 ;  /* 0x0000000a15027c25 */ /* 0x000fe2000f8e0002 */
        /* <DEDUP_REMOVED lines=8> */
[----:B------:R-:W-:Y:S02]  /*ee60*/  VIADD R46, R184, UR37 ;  /* 0x00000025b82e7c36 */ /* 0x000fe40008000000 */
[C---:B------:R-:W-:Y:S02]  /*ee70*/  IMAD R21, R45.reuse, UR9, R44 ;  /* 0x000000092d157c24 */ /* 0x040fe4000f8e022c */
[----:B------:R-:W-:Y:S01]  /*ee80*/  IMAD.WIDE.U32 R2, R45, UR8, R2 ;  /* 0x000000082d027c25 */ /* 0x000fe2000f8e0002 */
[CC--:B------:R-:W-:Y:S01]  /*ee90*/  ISETP.GE.AND P2, PT, R46.reuse, R51.reuse, PT ;  /* 0x000000332e00720c */ /* 0x0c0fe20003f46270 */
[----:B------:R-:W-:Y:S02]  /*eea0*/  ULDC.64 UR8, c[0x0][0xa80] ;  /* 0x0002a00000087ab9 */ /* 0x000fe40000000a00 */
[----:B------:R-:W-:Y:S02]  /*eeb0*/  VIADD R20, R46, 0x20 ;  /* 0x000000202e147836 */ /* 0x000fe40000000000 */
[----:B------:R-:W-:Y:S01]  /*eec0*/  VIADD R0, R0, 0x28820 ;  /* 0x0002882000007836 */ /* 0x000fe20000000000 */
[----:B------:R-:W-:Y:S01]  /*eed0*/  LEA R44, P3, R2, UR8, 0x1 ;  /* 0x00000008022c7c11 */ /* 0x000fe2000f8608ff */
[----:B------:R-:W-:Y:S01]  /*eee0*/  IMAD.IADD R3, R3, 0x1, R21 ;  /* 0x0000000103037824 */ /* 0x000fe200078e0215 */
[----:B------:R-:W-:Y:S01]  /*eef0*/  ISETP.GE.AND P0, PT, R20, R51, PT ;  /* 0x000000331400720c */ /* 0x000fe20003f06270 */
[----:B------:R-:W-:Y:S01]  /*ef00*/  VIADD R20, R46, 0x40 ;  /* 0x000000402e147836 */ /* 0x000fe20000000000 */
[----:B------:R-:W-:-:S02]  /*ef10*/  PRMT R0, RZ, 0x654, R0 ;  /* 0x00000654ff007816 */ /* 0x000fc40000000000 */
[----:B------:R-:W-:Y:S01]  /*ef20*/  LEA.HI.X R45, R2, UR9, R3, 0x1, P3 ;  /* 0x00000009022d7c11 */ /* 0x000fe200098f0c03 */
[----:B------:R-:W-:Y:S01]  /*ef30*/  BSSY B1, `(.L_x_7926) ;  /* 0x000000f000017945 */ /* 0x000fe20003800000 */
[----:B------:R-:W-:Y:S01]  /*ef40*/  ISETP.GE.AND P1, PT, R20, R51, PT ;  /* 0x000000331400720c */ /* 0x000fe20003f26270 */
[----:B0-----:R0:W-:Y:S01]  /*ef50*/  SYNCS.ARRIVE.TRANS64.RED.A1T0 RZ, [R0+URZ], RZ ;  /* 0x000000ff00ff79a7 */ /* 0x0011e2000810043f */
        /* <DEDUP_REMOVED lines=12> */
.L_x_7927:
[----:B------:R-:W-:Y:S05]  /*f020*/  BSYNC B1 ;  /* 0x0000000000017941 */ /* 0x000fea0003800000 */
.L_x_7926:
        /* <DEDUP_REMOVED lines=13> */
.L_x_7929:
[----:B------:R-:W-:Y:S05]  /*f100*/  BSYNC B1 ;  /* 0x0000000000017941 */ /* 0x000fea0003800000 */
.L_x_7928:
[----:B----4-:R4:W0:Y:S01]  /*f110*/  SHFL.IDX PT, R0, R45, 0x2, 0x181f ;  /* 0x00581f002d007f89 */ /* 0x01082200000e0000 */
[----:B------:R-:W-:Y:S03]  /*f120*/  BSSY B1, `(.L_x_7930) ;  /* 0x000000c000017945 */ /* 0x000fe60003800000 */
[----:B---3-5:R4:W3:Y:S01]  /*f130*/  SHFL.IDX PT, R12, R44, 0x2, 0x181f ;  /* 0x00581f002c0c7f89 */ /* 0x0288e200000e0000 */
[----:B------:R-:W-:Y:S05]  /*f140*/  @P1 BRA `(.L_x_7931) ;  /* 0x0000000000241947 */ /* 0x000fea0003800000 */
[----:B------:R-:W-:Y:S02]  /*f150*/  ULDC UR4, c[0x0][0xac8] ;  /* 0x0002b20000047ab9 */ /* 0x000fe40000000800 */
[----:B------:R-:W-:Y:S02]  /*f160*/  ISETP.GE.AND P2, PT, R18, UR4, PT ;  /* 0x0000000412007c0c */ /* 0x000fe4000bf46270 */
[----:B------:R-:W-:-:S11]  /*f170*/  ISETP.GE.AND P3, PT, R19, UR4, PT ;  /* 0x0000000413007c0c */ /* 0x000fd6000bf66270 */
[CC--:B---3--:R-:W-:Y:S02]  /*f180*/  @!P2 LEA R2, P0, R18.reuse, R12.reuse, 0x1 ;  /* 0x0000000c1202a211 */ /* 0x0c8fe400078008ff */
[C---:B------:R-:W-:Y:S02]  /*f190*/  @!P3 LEA R12, P1, R19.reuse, R12, 0x1 ;  /* 0x0000000c130cb211 */ /* 0x040fe400078208ff */
[-C--:B0-----:R-:W-:Y:S02]  /*f1a0*/  @!P2 LEA.HI.X R3, R18, R0.reuse, R190, 0x1, P0 ;  /* 0x000000001203a211 */ /* 0x081fe400000f0cbe */
[----:B------:R-:W-:-:S03]  /*f1b0*/  @!P3 LEA.HI.X R13, R19, R0, R189, 0x1, P1 ;  /* 0x00000000130db211 */ /* 0x000fc600008f0cbd */
[----:B------:R0:W-:Y:S04]  /*f1c0*/  @!P2 ST.E.128 desc[UR54][R2.64], R8 ;  /* 0x000000080200a985 */ /* 0x0001e8000c101d36 */
[----:B------:R0:W-:Y:S02]  /*f1d0*/  @!P3 ST.E.128 desc[UR54][R12.64], R32 ;  /* 0x000000200c00b985 */ /* 0x0001e4000c101d36 */
.L_x_7931:
[----:B------:R-:W-:Y:S05]  /*f1e0*/  BSYNC B1 ;  /* 0x0000000000017941 */ /* 0x000fea0003800000 */
.L_x_7930:
[----:B0-----:R-:W-:Y:S01]  /*f1f0*/  VIADD R0, R46, 0x60 ;  /* 0x000000602e007836 */ /* 0x001fe20000000000 */
[----:B-1--4-:R-:W4:Y:S04]  /*f200*/  SHFL.IDX PT, R45, R45, 0x3, 0x181f ;  /* 0x00781f002d2d7f89 */ /* 0x012f2800000e0000 */
[----:B------:R-:W-:Y:S01]  /*f210*/  ISETP.GE.AND P0, PT, R0, R51, PT ;  /* 0x000000330000720c */ /* 0x000fe20003f06270 */
[----:B------:R-:W0:-:S12]  /*f220*/  SHFL.IDX PT, R44, R44, 0x3, 0x181f ;  /* 0x00781f002c2c7f89 */ /* 0x000e1800000e0000 */
[----:B------:R-:W-:Y:S05]  /*f230*/  @P0 BRA `(.L_x_7932) ;  /* 0x0000000c000c0947 */ /* 0x000fea0003800000 */
[----:B------:R-:W-:Y:S02]  /*f240*/  ULDC UR4, c[0x0][0xac8] ;  /* 0x0002b20000047ab9 */ /* 0x000fe40000000800 */
[----:B------:R-:W-:-:S13]  /*f250*/  ISETP.GE.AND P1, PT, R18, UR4, PT ;  /* 0x0000000412007c0c */ /* 0x000fda000bf26270 */
[----:B0-----:R-:W-:-:S04]  /*f260*/  @!P1 LEA R2, P0, R18, R44, 0x1 ;  /* 0x0000002c12029211 */ /* 0x001fc800078008ff */
[----:B----4-:R-:W-:Y:S02]  /*f270*/  @!P1 LEA.HI.X R3, R18, R45, R190, 0x1, P0 ;  /* 0x0000002d12039211 */ /* 0x010fe400000f0cbe */
[----:B------:R-:W-:-:S03]  /*f280*/  ISETP.GE.AND P0, PT, R19, UR4, PT ;  /* 0x0000000413007c0c */ /* 0x000fc6000bf06270 */
[----:B------:R0:W-:Y:S10]  /*f290*/  @!P1 ST.E.128 desc[UR54][R2.64], R4 ;  /* 0x0000000402009985 */ /* 0x0001f4000c101d36 */
[----:B------:R-:W-:Y:S05]  /*f2a0*/  @P0 BRA `(.L_x_7932) ;  /* 0x0000000800f00947 */ /* 0x000fea0003800000 */
[----:B0-----:R-:W-:-:S04]  /*f2b0*/  LEA R2, P0, R19, R44, 0x1 ;  /* 0x0000002c13027211 */ /* 0x001fc800078008ff */
[----:B------:R-:W-:-:S05]  /*f2c0*/  LEA.HI.X R3, R19, R45, R189, 0x1, P0 ;  /* 0x0000002d13037211 */ /* 0x000fca00000f0cbd */
[----:B------:R0:W-:Y:S01]  /*f2d0*/  ST.E.128 desc[UR54][R2.64], R28 ;  /* 0x0000001c02007985 */ /* 0x0001e2000c101d36 */
[----:B------:R-:W-:Y:S05]  /*f2e0*/  BRA `(.L_x_7932) ;  /* 0x0000000800e07947 */ /* 0x000fea0003800000 */
.L_x_7924:
[----:B------:R-:W-:Y:S01]  /*f2f0*/  ULDC.64 UR8, c[0x0][0xc00] ;  /* 0x0003000000087ab9 */ /* 0x000fe20000000a00 */
[----:B------:R-:W-:Y:S01]  /*f300*/  ULDC UR4, c[0x0][0xa88] ;  /* 0x0002a20000047ab9 */ /* 0x000fe20000000800 */
[----:B------:R-:W-:Y:S01]  /*f310*/  UISETP.NE.U32.AND UP0, UPT, UR8, URZ, UPT ;  /* 0x0000003f0800728c */ /* 0x000fe2000bf05070 */
[----:B------:R-:W0:Y:S03]  /*f320*/  LDC R11, c[0x0][0xbe8] ;  /* 0x0002fa00ff0b7b82 */ /* 0x000e260000000800 */
[----:B------:R-:W-:-:S03]  /*f330*/  UISETP.NE.AND.EX UP0, UPT, UR9, URZ, UPT, UP0 ;  /* 0x0000003f0900728c */ /* 0x000fc6000bf05300 */
[----:B------:R-:W-:Y:S02]  /*f340*/  ULDC.64 UR8, c[0x0][0xc00] ;  /* 0x0003000000087ab9 */ /* 0x000fe40000000a00 */
[----:B------:R-:W-:Y:S01]  /*f350*/  UIMAD.WIDE UR8, UR36, 0x4, UR8 ;  /* 0x00000004240878a5 */ /* 0x000fe2000f8e0208 */
[----:B------:R-:W-:-:S05]  /*f360*/  PLOP3.LUT P2, PT, PT, PT, UP0, 0x80, 0x0 ;  /* 0x000000000000781c */ /* 0x000fca0003f4f008 */
[----:B------:R-:W-:Y:S02]  /*f370*/  IMAD.U32 R2, RZ, RZ, UR8 ;  /* 0x00000008ff027e24 */ /* 0x000fe4000f8e00ff */
[----:B------:R-:W-:Y:S01]  /*f380*/  IMAD.U32 R3, RZ, RZ, UR9 ;  /* 0x00000009ff037e24 */ /* 0x000fe2000f8e00ff */
[----:B------:R-:W-:Y:S02]  /*f390*/  ULDC.64 UR8, c[0x0][0xc08] ;  /* 0x0003020000087ab9 */ /* 0x000fe40000000a00 */
[----:B------:R-:W-:Y:S01]  /*f3a0*/  UISETP.NE.U32.AND UP1, UPT, UR8, URZ, UPT ;  /* 0x0000003f0800728c */ /* 0x000fe2000bf25070 */
[----:B------:R-:W-:Y:S02]  /*f3b0*/  IMAD.U32 R0, RZ, RZ, UR4 ;  /* 0x00000004ff007e24 */ /* 0x000fe4000f8e00ff */
[----:B------:R-:W2:Y:S01]  /*f3c0*/  @P2 LDG.E R6, desc[UR54][R2.64] ;  /* 0x0000003602062981 */ /* 0x000ea2000c1e1900 */
[----:B------:R-:W-:-:S06]  /*f3d0*/  UISETP.NE.AND.EX UP1, UPT, UR9, URZ, UPT, UP1 ;  /* 0x0000003f0900728c */ /* 0x000fcc000bf25310 */
[----:B------:R-:W-:-:S05]  /*f3e0*/  PLOP3.LUT P3, PT, PT, PT, UP1, 0x80, 0x0 ;  /* 0x000000000000781c */ /* 0x000fca0003f6f018 */
[----:B------:R-:W-:Y:S02]  /*f3f0*/  @UP1 ULDC.64 UR8, c[0x0][0xc08] ;  /* 0x0003020000081ab9 */ /* 0x000fe40000000a00 */
[----:B------:R-:W-:-:S06]  /*f400*/  @UP1 UIMAD.WIDE UR8, UR36, 0x4, UR8 ;  /* 0x00000004240818a5 */ /* 0x000fcc000f8e0208 */
        /* <DEDUP_REMOVED lines=14> */
.L_x_7933:
[----:B------:R-:W-:Y:S01]  /*f4f0*/  USHF.R.S32.HI UR8, URZ, 0x1f, UR36 ;  /* 0x0000001f3f087899 */ /* 0x000fe20008011424 */
[----:B------:R-:W-:Y:S01]  /*f500*/  BSSY B1, `(.L_x_7934) ;  /* 0x000002e000017945 */ /* 0x000fe20003800000 */
[----:B------:R-:W-:Y:S02]  /*f510*/  USHF.R.S32.HI UR11, URZ, 0x1f, UR4 ;  /* 0x0000001f3f0b7899 */ /* 0x000fe40008011404 */
        /* <DEDUP_REMOVED lines=12> */
[----:B------:R-:W-:Y:S01]  /*f5e0*/  UMOV UR8, UR4 ;  /* 0x0000000400087c82 */ /* 0x000fe20008000000 */
[----:B------:R-:W-:Y:S01]  /*f5f0*/  UIMAD UR10, UR12, UR16, URZ ;  /* 0x000000100c0a72a4 */ /* 0x000fe2000f8e023f */
[----:B------:R-:W-:Y:S01]  /*f600*/  IMAD.MOV.U32 R2, RZ, RZ, R4 ;  /* 0x000000ffff027224 */ /* 0x000fe200078e0004 */
        /* <DEDUP_REMOVED lines=29> */
.L_x_7935:
[----:B------:R-:W-:Y:S05]  /*f7e0*/  BSYNC B1 ;  /* 0x0000000000017941 */ /* 0x000fea0003800000 */
.L_x_7934:
[----:B0-----:R-:W0:Y:S01]  /*f7f0*/  @P0 LDC R3, c[0x0][0xbf0] ;  /* 0x0002fc00ff030b82 */ /* 0x001e220000000800 */
[----:B------:R-:W-:Y:S01]  /*f800*/  ULDC.64 UR16, c[0x0][0xaa0] ;  /* 0x0002a80000107ab9 */ /* 0x000fe20000000a00 */
[----:B------:R-:W-:Y:S01]  /*f810*/  IMAD R2, R22, 0x20, R184 ;  /* 0x0000002016027824 */ /* 0x000fe200078e02b8 */
[----:B------:R-:W-:Y:S01]  /*f820*/  UIMAD UR10, UR11, UR16, URZ ;  /* 0x000000100b0a72a4 */ /* 0x000fe2000f8e023f */
[----:B------:R-:W-:Y:S01]  /*f830*/  BSSY B1, `(.L_x_7936) ;  /* 0x0000039000017945 */ /* 0x000fe20003800000 */
[----:B------:R-:W-:Y:S01]  /*f840*/  UIMAD.WIDE.U32 UR8, UR4, UR16, URZ ;  /* 0x00000010040872a5 */ /* 0x000fe2000f8e003f */
[----:B------:R-:W-:Y:S01]  /*f850*/  VIADD R6, R2, UR37 ;  /* 0x0000002502067c36 */ /* 0x000fe20008000000 */
[----:B------:R-:W-:-:S03]  /*f860*/  UIMAD UR10, UR4, UR17, UR10 ;  /* 0x00000011040a72a4 */ /* 0x000fc6000f8e020a */
[----:B------:R-:W-:Y:S01]  /*f870*/  ULDC.64 UR16, c[0x0][0xae8] ;  /* 0x0002ba0000107ab9 */ /* 0x000fe20000000a00 */
[----:B------:R-:W-:Y:S01]  /*f880*/  UIADD3 UR9, UR9, UR10, URZ ;  /* 0x0000000a09097290 */ /* 0x000fe2000fffe03f */
[----:B------:R-:W-:Y:S01]  /*f890*/  @P0 IMAD.HI.U32 R2, R6, R9, RZ ;  /* 0x0000000906020227 */ /* 0x000fe200078e00ff */
[----:B------:R-:W-:Y:S02]  /*f8a0*/  UIMAD UR4, UR12, UR16, URZ ;  /* 0x000000100c0472a4 */ /* 0x000fe4000f8e023f */
[----:B------:R-:W-:Y:S01]  /*f8b0*/  UIMAD.WIDE.U32 UR8, UR42, UR16, UR8 ;  /* 0x000000102a0872a5 */ /* 0x000fe2000f8e0008 */
[----:B------:R-:W-:Y:S01]  /*f8c0*/  IMAD.MOV.U32 R5, RZ, RZ, R6 ;  /* 0x000000ffff057224 */ /* 0x000fe200078e0006 */
[----:B------:R-:W-:Y:S01]  /*f8d0*/  UIMAD UR4, UR42, UR17, UR4 ;  /* 0x000000112a0472a4 */ /* 0x000fe2000f8e0204 */
[----:B------:R-:W-:-:S03]  /*f8e0*/  ULDC.64 UR10, c[0x0][0xaf0] ;  /* 0x0002bc00000a7ab9 */ /* 0x000fc60000000a00 */
[----:B------:R-:W-:Y:S02]  /*f8f0*/  UIADD3 UR9, UR9, UR4, URZ ;  /* 0x0000000409097290 */ /* 0x000fe4000fffe03f */
[----:B------:R-:W-:Y:S01]  /*f900*/  UIMAD UR4, UR14, UR10, URZ ;  /* 0x0000000a0e0472a4 */ /* 0x000fe2000f8e023f */
[----:B0-----:R-:W-:Y:S01]  /*f910*/  @P0 SHF.R.U32.HI R5, RZ, R3, R2 ;  /* 0x00000003ff050219 */ /* 0x001fe20000011602 */
        /* <DEDUP_REMOVED lines=42> */
.L_x_7937:
[----:B------:R-:W-:Y:S05]  /*fbc0*/  BSYNC B1 ;  /* 0x0000000000017941 */ /* 0x000fea0003800000 */
.L_x_7936:
        /* <DEDUP_REMOVED lines=13> */
.L_x_7939:
[----:B------:R-:W-:Y:S05]  /*fca0*/  BSYNC B1 ;  /* 0x0000000000017941 */ /* 0x000fea0003800000 */
.L_x_7938:
        /* <DEDUP_REMOVED lines=13> */
.L_x_7941:
[----:B------:R-:W-:Y:S05]  /*fd80*/  BSYNC B1 ;  /* 0x0000000000017941 */ /* 0x000fea0003800000 */
.L_x_7940:
[----:B0-----:R-:W-:Y:S01]  /*fd90*/  VIADD R0, R6, 0x60 ;  /* 0x0000006006007836 */ /* 0x001fe20000000000 */
[----:B--2-4-:R-:W0:Y:S04]  /*fda0*/  SHFL.IDX PT, R5, R5, 0x3, 0x181f ;  /* 0x00781f0005057f89 */ /* 0x014e2800000e0000 */
[----:B------:R-:W-:Y:S01]  /*fdb0*/  ISETP.GE.AND P0, PT, R0, R11, PT ;  /* 0x0000000b0000720c */ /* 0x000fe20003f06270 */
[----:B-1-3--:R1:W2:-:S12]  /*fdc0*/  SHFL.IDX PT, R2, R4, 0x3, 0x181f ;  /* 0x00781f0004027f89 */ /* 0x00a29800000e0000 */
[----:B-1----:R-:W-:Y:S05]  /*fdd0*/  @P0 BRA `(.L_x_7932) ;  /* 0x0000000000240947 */ /* 0x002fea0003800000 */
[----:B------:R-:W-:Y:S02]  /*fde0*/  ULDC UR4, c[0x0][0xac8] ;  /* 0x0002b20000047ab9 */ /* 0x000fe40000000800 */
[----:B------:R-:W-:Y:S02]  /*fdf0*/  ISETP.GE.AND P2, PT, R18, UR4, PT ;  /* 0x0000000412007c0c */ /* 0x000fe4000bf46270 */
[----:B------:R-:W-:-:S11]  /*fe00*/  ISETP.GE.AND P3, PT, R19, UR4, PT ;  /* 0x0000000413007c0c */ /* 0x000fd6000bf66270 */
[CC--:B--2---:R-:W-:Y:S02]  /*fe10*/  @!P2 LEA R6, P0, R18.reuse, R2.reuse, 0x1 ;  /* 0x000000021206a211 */ /* 0x0c4fe400078008ff */
[C---:B------:R-:W-:Y:S02]  /*fe20*/  @!P3 LEA R2, P1, R19.reuse, R2, 0x1 ;  /* 0x000000021302b211 */ /* 0x040fe400078208ff */
[-C--:B0-----:R-:W-:Y:S02]  /*fe30*/  @!P2 LEA.HI.X R7, R18, R5.reuse, R190, 0x1, P0 ;  /* 0x000000051207a211 */ /* 0x081fe400000f0cbe */
[----:B------:R-:W-:-:S03]  /*fe40*/  @!P3 LEA.HI.X R3, R19, R5, R189, 0x1, P1 ;  /* 0x000000051303b211 */ /* 0x000fc600008f0cbd */
[----:B------:R1:W-:Y:S04]  /*fe50*/  @!P2 ST.E.128 desc[UR54][R6.64], RZ ;  /* 0x000000ff0600a985 */ /* 0x0003e8000c101d36 */
[----:B------:R1:W-:Y:S02]  /*fe60*/  @!P3 ST.E.128 desc[UR54][R2.64], RZ ;  /* 0x000000ff0200b985 */ /* 0x0003e4000c101d36 */
.L_x_7932:
[----:B------:R-:W-:Y:S05]  /*fe70*/  BSYNC B0 ;  /* 0x0000000000007941 */ /* 0x000fea0003800000 */
.L_x_7923:
[----:B------:R-:W-:Y:S02]  /*fe80*/  ULDC UR4, c[0x0][0xc3c] ;  /* 0x00030f0000047ab9 */ /* 0x000fe40000000800 */
[----:B------:R-:W-:-:S06]  /*fe90*/  UISETP.GE.AND UP0, UPT, UR6, UR4, UPT ;  /* 0x000000040600728c */ /* 0x000fcc000bf06270 */
[----:B------:R-:W-:-:S13]  /*fea0*/  PLOP3.LUT P0, PT, PT, PT, UP0, 0x80, 0x0 ;  /* 0x000000000000781c */ /* 0x000fda0003f0f008 */
[----:B------:R-:W-:Y:S05]  /*feb0*/  @!P0 BRA `(.L_x_7942) ;  /* 0xffffff0c00a08947 */ /* 0x000fea000383ffff */
[----:B------:R-:W-:Y:S05]  /*fec0*/  EXIT ;  /* 0x000000000000794d */ /* 0x000fea0003800000 */
.L_x_7833:
        /* <DEDUP_REMOVED lines=9> */
[----:B-1----:R-:W0:Y:S08]  /*ff60*/  S2UR UR5, SR_CgaCtaId ;  /* 0x00000000000579c3 */ /* 0x002e300000008800 */
[----:B------:R-:W-:Y:S06]  /*ff70*/  BAR.SYNC.DEFER_BLOCKING 0x5, 0x180 ;  /* 0x0146000000007b1d */ /* 0x000fec0000010000 */
[----:B------:R-:W-:-:S02]  /*ff80*/  UMOV UR4, 0x400 ;  /* 0x0000040000047882 */ /* 0x000fc40000000000 */
[----:B0-----:R-:W-:-:S09]  /*ff90*/  ULEA UR4, UR5, UR4, 0x18 ;  /* 0x0000000405047291 */ /* 0x001fd2000f8ec03f */
[----:B------:R-:W0:Y:S01]  /*ffa0*/  LDS.128 R16, [UR4+0x288d0] ;  /* 0x0288d004ff107984 */ /* 0x000e220008000c00 */
[----:B------:R-:W-:Y:S06]  /*ffb0*/  BAR.ARV 0x4, 0x180 ;  /* 0x0106000000007b1d */ /* 0x000fec0000002000 */
[----:B------:R-:W-:Y:S05]  /*ffc0*/  BRA `(.L_x_7944) ;  /* 0x00000008008c7947 */ /* 0x000fea0003800000 */
.L_x_7943:
[----:B------:R-:W0:Y:S01]  /*ffd0*/  S2R R2, SR_TID.X ;  /* 0x0000000000027919 */ /* 0x000e220000002100 */
[----:B-1----:R-:W-:Y:S01]  /*ffe0*/  ULDC UR4, c[0x0][0xc3c] ;  /* 0x00030f0000047ab9 */ /* 0x002fe20000000800 */
        /* <DEDUP_REMOVED lines=38> */
.L_x_7949:
        /* <DEDUP_REMOVED lines=12> */
.L_x_7948:
[----:B------:R-:W-:Y:S05]  /*10310*/  BSYNC B0 ;  /* 0x0000000000007941 */ /* 0x000fea0003800000 */
.L_x_7947:
        /* <DEDUP_REMOVED lines=20> */
.L_x_7945:
        /* <DEDUP_REMOVED lines=20> */
.L_x_7950:
[----:B---3--:R-:W-:Y:S01]  /*105a0*/  IMAD R16, R16, UR5, R11 ;  /* 0x0000000510107c24 */ /* 0x008fe2000f8e020b */
[----:B------:R-:W-:Y:S01]  /*105b0*/  IABS R2, R4 ;  /* 0x0000000400027213 */ /* 0x000fe20000000000 */
[----:B-12---:R-:W-:-:S03]  /*105c0*/  IMAD.MOV R9, RZ, RZ, -R3 ;  /* 0x000000ffff097224 */ /* 0x006fc600078e0a03 */
        /* <DEDUP_REMOVED lines=20> */
[----:B------:R-:W-:-:S04]  /*10710*/  IMAD R13, R7, R2, RZ ;  /* 0x00000002070d7224 */ /* 0x000fc800078e02ff */
[----:B------:R-:W-:-:S05]  /*10720*/  IMAD.MOV R6, RZ, RZ, -R13 ;  /* 0x000000ffff067224 */ /* 0x000fca00078e0a0d */
[----:B------:R-:W-:Y:S01]  /*10730*/  VIADDMNMX R15, R6, UR5, R7, PT ;  /* 0x00000005060f7c46 */ /* 0x000fe2000b800107 */
[----:B------:R-:W-:-:S03]  /*10740*/  IMAD.MOV R7, RZ, RZ, -R2 ;  /* 0x000000ffff077224 */ /* 0x000fc600078e0a02 */
[----:B------:R-:W-:Y:S01]  /*10750*/  IABS R8, R15 ;  /* 0x0000000f00087213 */ /* 0x000fe20000000000 */
[----:B------:R-:W-:Y:S01]  /*10760*/  IMAD R4, R4, R7, R11 ;  /* 0x0000000704047224 */ /* 0x000fe200078e020b */
[----:B0-----:R-:W-:Y:S01]  /*10770*/  IABS R10, R15 ;  /* 0x0000000f000a7213 */ /* 0x001fe20000000000 */
[----:B------:R-:W-:Y:S01]  /*10780*/  IMAD.MOV R18, RZ, RZ, -R15 ;  /* 0x000000ffff127224 */ /* 0x000fe200078e0a0f */
[----:B------:R-:W0:Y:S02]  /*10790*/  I2F.RP R6, R8 ;  /* 0x0000000800067306 */ /* 0x000e240000209400 */
[----:B------:R-:W-:-:S06]  /*107a0*/  IABS R9, R4 ;  /* 0x0000000400097213 */ /* 0x000fcc0000000000 */
[----:B0-----:R-:W0:Y:S02]  /*107b0*/  MUFU.RCP R6, R6 ;  /* 0x0000000600067308 */ /* 0x001e240000001000 */
[----:B0-----:R-:W-:-:S06]  /*107c0*/  VIADD R3, R6, 0xffffffe ;  /* 0x0ffffffe06037836 */ /* 0x001fcc0000000000 */
[----:B------:R-:W0:Y:S02]  /*107d0*/  F2I.FTZ.U32.TRUNC.NTZ R3, R3 ;  /* 0x0000000300037305 */ /* 0x000e24000021f000 */
[----:B0-----:R-:W-:-:S04]  /*107e0*/  IMAD.MOV R2, RZ, RZ, -R3 ;  /* 0x000000ffff027224 */ /* 0x001fc800078e0a03 */
[----:B------:R-:W-:Y:S02]  /*107f0*/  IMAD.MOV.U32 R7, RZ, RZ, R2 ;  /* 0x000000ffff077224 */ /* 0x000fe400078e0002 */
[----:B------:R-:W-:Y:S02]  /*10800*/  IMAD.MOV.U32 R2, RZ, RZ, RZ ;  /* 0x000000ffff027224 */ /* 0x000fe400078e00ff */
        /* <DEDUP_REMOVED lines=20> */
.L_x_7946:
[----:B------:R-:W-:Y:S01]  /*10950*/  ULDC UR4, c[0x0][0xc3c] ;  /* 0x00030f0000047ab9 */ /* 0x000fe20000000800 */
[----:B------:R-:W-:Y:S02]  /*10960*/  IMAD.MOV.U32 R17, RZ, RZ, RZ ;  /* 0x000000ffff117224 */ /* 0x000fe400078e00ff */
[----:B------:R-:W-:Y:S02]  /*10970*/  IMAD.U32 R16, RZ, RZ, UR6 ;  /* 0x00000006ff107e24 */ /* 0x000fe4000f8e00ff */
[----:B------:R-:W-:Y:S02]  /*10980*/  IMAD.MOV.U32 R18, RZ, RZ, RZ ;  /* 0x000000ffff127224 */ /* 0x000fe400078e00ff */
[----:B------:R-:W-:-:S07]  /*10990*/  IMAD.U32 R19, RZ, RZ, UR4 ;  /* 0x00000004ff137e24 */ /* 0x000fce000f8e00ff */
.L_x_7951:
[----:B------:R-:W-:-:S13]  /*109a0*/  ISETP.NE.AND P0, PT, R5, RZ, PT ;  /* 0x000000ff0500720c */ /* 0x000fda0003f05270 */
[----:B------:R-:W0:Y:S01]  /*109b0*/  @!P0 S2R R3, SR_CgaCtaId ;  /* 0x0000000000038919 */ /* 0x000e220000008800 */
[----:B------:R-:W-:-:S04]  /*109c0*/  @!P0 MOV R0, 0x400 ;  /* 0x0000040000008802 */ /* 0x000fc80000000f00 */
[----:B0-----:R-:W-:-:S05]  /*109d0*/  @!P0 LEA R0, R3, R0, 0x18 ;  /* 0x0000000003008211 */ /* 0x001fca00078ec0ff */
[----:B------:R1:W-:Y:S01]  /*109e0*/  @!P0 STS.128 [R0+0x288d0], R16 ;  /* 0x0288d01000008388 */ /* 0x0003e20000000c00 */
[----:B------:R-:W-:Y:S06]  /*109f0*/  BAR.ARV 0x5, 0x180 ;  /* 0x0146000000007b1d */ /* 0x000fec0000002000 */
.L_x_7944:
        /* <DEDUP_REMOVED lines=12> */
[----:B------:R-:W-:Y:S01]  /*10ac0*/  ULOP3.LUT UR36, UR43, 0x2, URZ, 0xfc, !UPT ;  /* 0x000000022b247892 */ /* 0x000fe2000f8efc3f */
[----:B------:R-:W-:Y:S01]  /*10ad0*/  IMAD.MOV.U32 R24, RZ, RZ, RZ ;  /* 0x000000ffff187224 */ /* 0x000fe200078e00ff */
[----:B------:R-:W-:Y:S01]  /*10ae0*/  ULDC UR37, c[0x0][0xc] ;  /* 0x0000030000257ab9 */ /* 0x000fe20000000800 */
[----:B--2---:R-:W-:-:S06]  /*10af0*/  ULEA UR4, UR5, UR4, 0x18 ;  /* 0x0000000405047291 */ /* 0x004fcc000f8ec03f */
[----:B------:R-:W-:Y:S01]  /*10b00*/  IMAD.U32 R22, RZ, RZ, UR4 ;  /* 0x00000004ff167e24 */ /* 0x000fe2000f8e00ff */
[C---:B0-----:R-:W-:Y:S01]  /*10b10*/  LOP3.LUT R4, R3.reuse, 0x7f, RZ, 0xc0, !PT ;  /* 0x0000007f03047812 */ /* 0x041fe200078ec0ff */
[C---:B------:R-:W-:Y:S02]  /*10b20*/  IMAD.SHL.U32 R30, R3.reuse, 0x8, RZ ;  /* 0x00000008031e7824 */ /* 0x040fe400078e00ff */
[----:B------:R-:W-:-:S03]  /*10b30*/  IMAD.SHL.U32 R2, R3, 0x10, RZ ;  /* 0x0000001003027824 */ /* 0x000fc600078e00ff */
[----:B-1----:R-:W-:Y:S02]  /*10b40*/  LOP3.LUT R0, R30, 0x1f8, RZ, 0xc0, !PT ;  /* 0x000001f81e007812 */ /* 0x002fe400078ec0ff */
[----:B------:R-:W-:Y:S02]  /*10b50*/  LOP3.LUT R2, R2, 0x70, RZ, 0xc0, !PT ;  /* 0x0000007002027812 */ /* 0x000fe400078ec0ff */
[----:B------:R-:W-:Y:S02]  /*10b60*/  LOP3.LUT R3, R0, 0x38, R3, 0x78, !PT ;  /* 0x0000003800037812 */ /* 0x000fe400078e7803 */
[----:B------:R-:W-:Y:S02]  /*10b70*/  SHF.R.U32.HI R0, RZ, 0x3, R4 ;  /* 0x00000003ff007819 */ /* 0x000fe40000011604 */
[----:B------:R-:W-:Y:S02]  /*10b80*/  LOP3.LUT R34, R3, 0x200, R30, 0xf8, !PT ;  /* 0x0000020003227812 */ /* 0x000fe400078ef81e */
[----:B------:R-:W-:-:S02]  /*10b90*/  LOP3.LUT R2, R0, R2, RZ, 0xfc, !PT ;  /* 0x0000000200027212 */ /* 0x000fc400078efcff */
[----:B------:R-:W-:Y:S01]  /*10ba0*/  LOP3.LUT R30, R30, 0x38, RZ, 0xc0, !PT ;  /* 0x000000381e1e7812 */ /* 0x000fe200078ec0ff */
[----:B------:R-:W-:-:S03]  /*10bb0*/  IMAD R0, R34, 0x2, R22 ;  /* 0x0000000222007824 */ /* 0x000fc600078e0216 */
[----:B------:R-:W-:Y:S02]  /*10bc0*/  LOP3.LUT R29, R30, 0x40, RZ, 0xfc, !PT ;  /* 0x000000401e1d7812 */ /* 0x000fe400078efcff */
[----:B------:R3:W-:Y:S05]  /*10bd0*/  STL [R1+0x4], R0 ;  /* 0x0000040001007387 */ /* 0x0007ea0000100800 */
.L_x_8023:
[----:B------:R-:W-:Y:S05]  /*10be0*/  YIELD ;  /* 0x0000000000007946 */ /* 0x000fea0003800000 */
[----:B------:R-:W-:Y:S01]  /*10bf0*/  ULDC.64 UR4, c[0x0][0xa28] ;  /* 0x00028a0000047ab9 */ /* 0x000fe20000000a00 */
[----:B------:R-:W-:Y:S01]  /*10c00*/  IMAD.MOV.U32 R37, RZ, RZ, RZ ;  /* 0x000000ffff257224 */ /* 0x000fe200078e00ff */
[----:B------:R-:W-:-:S04]  /*10c10*/  ISETP.NE.U32.AND P0, PT, RZ, UR4, PT ;  /* 0x00000004ff007c0c */ /* 0x000fc8000bf05070 */
[----:B------:R-:W-:Y:S01]  /*10c20*/  ISETP.NE.AND.EX P0, PT, RZ, UR5, PT, P0 ;  /* 0x00000005ff007c0c */ /* 0x000fe2000bf05300 */
[----:B------:R-:W-:-:S12]  /*10c30*/  ULDC.64 UR4, c[0x0][0xa18] ;  /* 0x0002860000047ab9 */ /* 0x000fd80000000a00 */
[----:B0-----:R-:W0:Y:S02]  /*10c40*/  @P0 LDC.64 R2, c[0x0][0xa28] ;  /* 0x00028a00ff020b82 */ /* 0x001e240000000a00 */
[----:B0-----:R-:W-:-:S05]  /*10c50*/  @P0 IMAD.WIDE R2, R19, 0x4, R2 ;  /* 0x0000000413020825 */ /* 0x001fca00078e0202 */
[----:B------:R0:W5:Y:S01]  /*10c60*/  @P0 LDG.E R37, desc[UR54][R2.64] ;  /* 0x0000003602250981 */ /* 0x000162000c1e1900 */
[----:B------:R-:W-:Y:S01]  /*10c70*/  ISETP.NE.U32.AND P0, PT, RZ, UR4, PT ;  /* 0x00000004ff007c0c */ /* 0x000fe2000bf05070 */
[----:B---3--:R-:W-:Y:S01]  /*10c80*/  IMAD.MOV.U32 R0, RZ, RZ, RZ ;  /* 0x000000ffff007224 */ /* 0x008fe200078e00ff */
        /* <DEDUP_REMOVED lines=10> */
[----:B--2---:R-:W2:Y:S01]  /*10d30*/  @P2 LDG.E R0, desc[UR54][R2.64] ;  /* 0x0000003602002981 */ /* 0x004ea2000c1e1900 */
[----:B-1----:R-:W-:-:S05]  /*10d40*/  @P1 IMAD.WIDE R4, R19, 0x4, R4 ;  /* 0x0000000413041825 */ /* 0x002fca00078e0204 */
[----:B------:R0:W5:Y:S01]  /*10d50*/  @P1 LDG.E R31, desc[UR54][R4.64] ;  /* 0x00000036041f1981 */ /* 0x000162000c1e1900 */
[----:B------:R-:W-:-:S03]  /*10d60*/  UISETP.NE.U32.AND UP0, UPT, UR4, URZ, UPT ;  /* 0x0000003f0400728c */ /* 0x000fc6000bf05070 */
[----:B------:R-:W-:Y:S01]  /*10d70*/  ULDC UR4, c[0x0][0x424] ;  /* 0x0001090000047ab9 */ /* 0x000fe20000000800 */
[----:B------:R-:W-:-:S03]  /*10d80*/  UISETP.NE.AND.EX UP0, UPT, UR5, URZ, UPT, UP0 ;  /* 0x0000003f0500728c */ /* 0x000fc6000bf05300 */
[----:B------:R-:W-:Y:S01]  /*10d90*/  ULDC UR5, c[0x0][0x2f0] ;  /* 0x0000bc0000057ab9 */ /* 0x000fe20000000800 */
[----:B------:R-:W-:-:S04]  /*10da0*/  USEL UR4, UR4, 0x1, UP0 ;  /* 0x0000000104047887 */ /* 0x000fc80008000000 */
[----:B------:R-:W-:Y:S01]  /*10db0*/  UIMAD UR4, UR4, UR5, URZ ;  /* 0x00000005040472a4 */ /* 0x000fe2000f8e023f */
[----:B--2---:R1:W-:Y:S05]  /*10dc0*/  STL [R1+0x8], R0 ;  /* 0x0000080001007387 */ /* 0x0043ea0000100800 */
[----:B-1----:R-:W-:Y:S01]  /*10dd0*/  IMAD.U32 R0, RZ, RZ, UR4 ;  /* 0x00000004ff007e24 */ /* 0x002fe2000f8e00ff */
[----:B0-----:R-:W-:Y:S06]  /*10de0*/  @P1 BRA `(.L_x_7953) ;  /* 0x0000000000181947 */ /* 0x001fec0003800000 */
[----:B------:R-:W-:Y:S02]  /*10df0*/  ULDC UR4, c[0x0][0x288] ;  /* 0x0000a20000047ab9 */ /* 0x000fe40000000800 */
[----:B-----5:R-:W-:Y:S01]  /*10e00*/  IMAD.U32 R31, RZ, RZ, UR4 ;  /* 0x00000004ff1f7e24 */ /* 0x020fe2000f8e00ff */
[----:B------:R-:W-:Y:S06]  /*10e10*/  @!P2 BRA `(.L_x_7953) ;  /* 0x00000000000ca947 */ /* 0x000fec0003800000 */
[----:B------:R-:W2:Y:S04]  /*10e20*/  LDG.E R4, desc[UR54][R2.64] ;  /* 0x0000003602047981 */ /* 0x000ea8000c1e1900 */
[----:B------:R-:W2:Y:S02]  /*10e30*/  LDG.E R31, desc[UR54][R2.64+0x4] ;  /* 0x00000436021f7981 */ /* 0x000ea4000c1e1900 */
[----:B--2---:R-:W-:-:S07]  /*10e40*/  IMAD.IADD R31, R31, 0x1, -R4 ;  /* 0x000000011f1f7824 */ /* 0x004fce00078e0a04 */
.L_x_7953:
[----:B------:R-:W-:Y:S02]  /*10e50*/  ULDC.64 UR4, c[0x0][0xa20] ;  /* 0x0002880000047ab9 */ /* 0x000fe40000000a00 */
[----:B------:R-:W-:-:S04]  /*10e60*/  ISETP.NE.U32.AND P0, PT, RZ, UR4, PT ;  /* 0x00000004ff007c0c */ /* 0x000fc8000bf05070 */
[----:B------:R-:W-:-:S13]  /*10e70*/  ISETP.NE.AND.EX P0, PT, RZ, UR5, PT, P0 ;  /* 0x00000005ff007c0c */ /* 0x000fda000bf05300 */
[----:B------:R-:W-:Y:S05]  /*10e80*/  @!P0 BRA `(.L_x_7954) ;  /* 0x0000000000108947 */ /* 0x000fea0003800000 */
[----:B------:R-:W0:Y:S02]  /*10e90*/  LDC.64 R2, c[0x0][0xa20] ;  /* 0x00028800ff027b82 */ /* 0x000e240000000a00 */
[----:B0-----:R-:W-:-:S05]  /*10ea0*/  IMAD.WIDE R2, R19, 0x4, R2 ;  /* 0x0000000413027825 */ /* 0x001fca00078e0202 */
[----:B------:R0:W5:Y:S01]  /*10eb0*/  LDG.E R0, desc[UR54][R2.64] ;  /* 0x0000003602007981 */ /* 0x000162000c1e1900 */
[----:B------:R-:W-:Y:S05]  /*10ec0*/  BRA `(.L_x_7955) ;  /* 0x0000000000247947 */ /* 0x000fea0003800000 */
.L_x_7954:
[----:B------:R-:W-:Y:S02]  /*10ed0*/  ULDC.64 UR4, c[0x0][0xa08] ;  /* 0x0002820000047ab9 */ /* 0x000fe40000000a00 */
[----:B------:R-:W-:-:S04]  /*10ee0*/  ISETP.NE.U32.AND P0, PT, RZ, UR4, PT ;  /* 0x00000004ff007c0c */ /* 0x000fc8000bf05070 */
[----:B------:R-:W-:-:S13]  /*10ef0*/  ISETP.NE.AND.EX P0, PT, RZ, UR5, PT, P0 ;  /* 0x00000005ff007c0c */ /* 0x000fda000bf05300 */
[----:B------:R-:W-:Y:S05]  /*10f00*/  @!P0 BRA `(.L_x_7955) ;  /* 0x0000000000148947 */ /* 0x000fea0003800000 */
[----:B------:R-:W0:Y:S02]  /*10f10*/  LDC.64 R2, c[0x0][0xa08] ;  /* 0x00028200ff027b82 */ /* 0x000e240000000a00 */
[----:B0-----:R-:W-:-:S05]  /*10f20*/  IMAD.WIDE R2, R19, 0x4, R2 ;  /* 0x0000000413027825 */ /* 0x001fca00078e0202 */
[----:B------:R-:W2:Y:S04]  /*10f30*/  LDG.E R0, desc[UR54][R2.64] ;  /* 0x0000003602007981 */ /* 0x000ea8000c1e1900 */
[----:B------:R-:W2:Y:S02]  /*10f40*/  LDG.E R5, desc[UR54][R2.64+0x4] ;  /* 0x0000043602057981 */ /* 0x000ea4000c1e1900 */
[----:B--2---:R-:W-:-:S07]  /*10f50*/  IMAD.IADD R0, R5, 0x1, -R0 ;  /* 0x0000000105007824 */ /* 0x004fce00078e0a00 */
.L_x_7955:
[----:B0-----:R-:W0:Y:S01]  /*10f60*/  LDC R2, c[0x0][0x448] ;  /* 0x00011200ff027b82 */ /* 0x001e220000000800 */
[----:B------:R-:W-:Y:S01]  /*10f70*/  IMAD.SHL.U32 R27, R17, 0x80, RZ ;  /* 0x00000080111b7824 */ /* 0x000fe200078e00ff */
[----:B------:R-:W-:Y:S01]  /*10f80*/  LOP3.LUT R26, R26, 0xffffffef, RZ, 0xc0, !PT ;  /* 0xffffffef1a1a7812 */ /* 0x000fe200078ec0ff */
[----:B-----5:R-:W-:Y:S02]  /*10f90*/  IMAD.IADD R35, R0, 0x1, -R37 ;  /* 0x0000000100237824 */ /* 0x020fe400078e0a25 */
[----:B------:R-:W-:Y:S01]  /*10fa0*/  VIADD R4, R27, 0x7f ;  /* 0x0000007f1b047836 */ /* 0x000fe20000000000 */
[----:B0-----:R-:W-:Y:S02]  /*10fb0*/  ISETP.NE.AND P2, PT, R2, 0x1, PT ;  /* 0x000000010200780c */ /* 0x001fe40003f45270 */
[----:B------:R-:W0:Y:S11]  /*10fc0*/  LDC.64 R2, c[0x0][0x9e0] ;  /* 0x00027800ff027b82 */ /* 0x000e360000000a00 */
[----:B------:R-:W1:Y:S01]  /*10fd0*/  @P2 LDC R5, c[0x0][0x44c] ;  /* 0x00011300ff052b82 */ /* 0x000e620000000800 */
[----:B------:R-:W-:-:S07]  /*10fe0*/  @P2 LOP3.LUT R26, R26, 0x10, RZ, 0xfc, !PT ;  /* 0x000000101a1a2812 */ /* 0x000fce00078efcff */
[----:B------:R-:W2:Y:S01]  /*10ff0*/  @P2 LDC R6, c[0x0][0x450] ;  /* 0x00011400ff062b82 */ /* 0x000ea20000000800 */
[----:B0-----:R-:W-:Y:S01]  /*11000*/  ISETP.GE.AND P1, PT, R3, 0x1, PT ;  /* 0x000000010300780c */ /* 0x001fe20003f26270 */
[----:B-1----:R-:W-:-:S05]  /*11010*/  @P2 IMAD.HI.U32 R5, R4, R5, RZ ;  /* 0x0000000504052227 */ /* 0x002fca00078e00ff */
[----:B--2---:R-:W-:Y:S02]  /*11020*/  @P2 SHF.R.U32.HI R4, RZ, R6, R5 ;  /* 0x00000006ff042219 */ /* 0x004fe40000011605 */
[----:B------:R-:W-:-:S05]  /*11030*/  IADD3 R5, R35, 0x1, -R31 ;  /* 0x0000000123057810 */ /* 0x000fca0007ffe81f */
        /* <DEDUP_REMOVED lines=14> */
.L_x_7958:
[----:B------:R-:W-:-:S13]  /*11120*/  ISETP.NE.AND P0, PT, R3, 0x1, PT ;  /* 0x000000010300780c */ /* 0x000fda0003f05270 */
[----:B------:R-:W0:Y:S02]  /*11130*/  @P0 LDC.64 R4, c[0x0][0x9e8] ;  /* 0x00027a00ff040b82 */ /* 0x000e240000000a00 */
[----:B0-----:R-:W-:-:S05]  /*11140*/  @P0 IMAD.HI.U32 R4, R0, R4, RZ ;  /* 0x0000000400040227 */ /* 0x001fca00078e00ff */
[----:B------:R-:W-:-:S07]  /*11150*/  @P0 SHF.R.U32.HI R0, RZ, R5, R4 ;  /* 0x00000005ff000219 */ /* 0x000fce0000011604 */
.L_x_7959:
[----:B------:R-:W-:Y:S05]  /*11160*/  BSYNC B0 ;  /* 0x0000000000007941 */ /* 0x000fea0003800000 */
.L_x_7957:
[----:B------:R-:W-:-:S05]  /*11170*/  IMAD R5, R0, R3, R3 ;  /* 0x0000000300057224 */ /* 0x000fca00078e0203 */
[----:B------:R-:W-:-:S07]  /*11180*/  VIMNMX R2, R2, R5, PT ;  /* 0x0000000502027248 */ /* 0x000fce0003fe0100 */
.L_x_7956:
        /* <DEDUP_REMOVED lines=29> */
.L_x_7962:
[----:B------:R-:W-:-:S13]  /*11360*/  ISETP.NE.AND P0, PT, R3, 0x1, PT ;  /* 0x000000010300780c */ /* 0x000fda0003f05270 */
[----:B------:R-:W1:Y:S02]  /*11370*/  @P0 LDC.64 R4, c[0x0][0x9e8] ;  /* 0x00027a00ff040b82 */ /* 0x000e640000000a00 */
[----:B-1----:R-:W-:-:S05]  /*11380*/  @P0 IMAD.HI.U32 R4, R2, R4, RZ ;  /* 0x0000000402040227 */ /* 0x002fca00078e00ff */
[----:B------:R-:W-:-:S07]  /*11390*/  @P0 SHF.R.U32.HI R2, RZ, R5, R4 ;  /* 0x00000005ff020219 */ /* 0x000fce0000011604 */
.L_x_7963:
[----:B------:R-:W-:Y:S05]  /*113a0*/  BSYNC B0 ;  /* 0x0000000000007941 */ /* 0x000fea0003800000 */
.L_x_7961:
[----:B------:R-:W-:-:S05]  /*113b0*/  IMAD R3, R2, R3, RZ ;  /* 0x0000000302037224 */ /* 0x000fca00078e02ff */
[----:B------:R-:W-:-:S07]  /*113c0*/  VIMNMX R0, R0, R3, !PT ;  /* 0x0000000300007248 */ /* 0x000fce0007fe0100 */
.L_x_7960:
[----:B------:R-:W-:Y:S01]  /*113d0*/  SHF.R.S32.HI R3, RZ, 0x1f, R0 ;  /* 0x0000001fff037819 */ /* 0x000fe20000011400 */
[----:B------:R-:W-:Y:S03]  /*113e0*/  BSSY B7, `(.L_x_7964) ;  /* 0x000037b000077945 */ /* 0x000fe60003800000 */
[----:B------:R-:W-:-:S04]  /*113f0*/  LEA.HI R3, R3, R0, RZ, 0x7 ;  /* 0x0000000003037211 */ /* 0x000fc800078f38ff */
[----:B------:R-:W-:-:S04]  /*11400*/  SHF.R.S32.HI R3, RZ, 0x7, R3 ;  /* 0x00000007ff037819 */ /* 0x000fc80000011403 */
[----:B------:R-:W-:-:S04]  /*11410*/  VIMNMX R36, RZ, R3, !PT ;  /* 0x00000003ff247248 */ /* 0x000fc80007fe0100 */
[----:B------:R-:W-:-:S13]  /*11420*/  ISETP.GT.AND P0, PT, R23, R36, PT ;  /* 0x000000241700720c */ /* 0x000fda0003f04270 */
        /* <DEDUP_REMOVED lines=18> */
.L_x_7965:
        /* <DEDUP_REMOVED lines=20> */
.L_x_7968:
[----:B------:R-:W-:Y:S05]  /*11690*/  BSYNC B6 ;  /* 0x0000000000067941 */ /* 0x000fea0003800000 */
.L_x_7967:
        /* <DEDUP_REMOVED lines=20> */
.L_x_7971:
        /* <DEDUP_REMOVED lines=15> */
.L_x_7970:
[----:B------:R-:W-:Y:S05]  /*118d0*/  BSYNC B6 ;  /* 0x0000000000067941 */ /* 0x000fea0003800000 */
.L_x_7969:
[----:B------:R-:W-:Y:S01]  /*118e0*/  ULDC.64 UR4, c[0x0][0x9f8] ;  /* 0x00027e0000047ab9 */ /* 0x000fe20000000a00 */
[----:B------:R-:W-:Y:S01]  /*118f0*/  IMAD.MOV.U32 R33, RZ, RZ, R19 ;  /* 0x000000ffff217224 */ /* 0x000fe200078e0013 */
[----:B------:R-:W-:Y:S01]  /*11900*/  ISETP.NE.U32.AND P0, PT, RZ, UR4, PT ;  /* 0x00000004ff007c0c */ /* 0x000fe2000bf05070 */
[----:B------:R-:W1:Y:S01]  /*11910*/  S2R R20, SR_TID.X ;  /* 0x0000000000147919 */ /* 0x000e620000002100 */
[----:B------:R-:W2:Y:S01]  /*11920*/  LDC R9, c[0x0][0x430] ;  /* 0x00010c00ff097b82 */ /* 0x000ea20000000800 */
[----:B------:R-:W3:Y:S01]  /*11930*/  S2R R17, SR_TID.X ;  /* 0x0000000000117919 */ /* 0x000ee20000002100 */
[----:B------:R-:W-:Y:S01]  /*11940*/  ISETP.NE.AND.EX P0, PT, RZ, UR5, PT, P0 ;  /* 0x00000005ff007c0c */ /* 0x000fe2000bf05300 */
[----:B------:R-:W-:Y:S01]  /*11950*/  VIADD R25, R23, 0xffffffff ;  /* 0xffffffff17197836 */ /* 0x000fe20000000000 */
[----:B------:R-:W-:Y:S01]  /*11960*/  LOP3.LUT R26, R26, 0xfffffff7, RZ, 0xc0, !PT ;  /* 0xfffffff71a1a7812 */ /* 0x000fe200078ec0ff */
[----:B------:R-:W-:-:S10]  /*11970*/  ULDC UR4, c[0x0][0x2f4] ;  /* 0x0000bd0000047ab9 */ /* 0x000fd40000000800 */
[----:B------:R-:W4:Y:S02]  /*11980*/  @P0 LDC.64 R2, c[0x0][0x9f8] ;  /* 0x00027e00ff020b82 */ /* 0x000f240000000a00 */
[----:B----4-:R-:W-:-:S05]  /*11990*/  @P0 IMAD.WIDE R2, R19, 0x4, R2 ;  /* 0x0000000413020825 */ /* 0x010fca00078e0202 */
[----:B------:R4:W4:Y:S01]  /*119a0*/  @P0 LDG.E R33, desc[UR54][R2.64] ;  /* 0x0000003602210981 */ /* 0x000922000c1e1900 */
[----:B--2---:R-:W-:Y:S01]  /*119b0*/  ISETP.NE.AND P1, PT, R9, 0x1, PT ;  /* 0x000000010900780c */ /* 0x004fe20003f25270 */
[----:B-1----:R-:W-:Y:S01]  /*119c0*/  IMAD.SHL.U32 R20, R20, 0x10, RZ ;  /* 0x0000001014147824 */ /* 0x002fe200078e00ff */
[----:B---3--:R-:W-:Y:S01]  /*119d0*/  LOP3.LUT R17, R17, 0x7f, RZ, 0xc0, !PT ;  /* 0x0000007f11117812 */ /* 0x008fe200078ec0ff */
[----:B------:R-:W-:-:S03]  /*119e0*/  IMAD.SHL.U32 R8, R25, 0x80, RZ ;  /* 0x0000008019087824 */ /* 0x000fc600078e00ff */
[----:B------:R-:W-:Y:S02]  /*119f0*/  SHF.R.U32.HI R17, RZ, 0x3, R17 ;  /* 0x00000003ff117819 */ /* 0x000fe40000011611 */
[----:B------:R-:W-:-:S04]  /*11a00*/  LOP3.LUT R20, R20, 0x70, RZ, 0xc0, !PT ;  /* 0x0000007014147812 */ /* 0x000fc800078ec0ff */
[----:B------:R-:W-:Y:S01]  /*11a10*/  LOP3.LUT R0, R8, R17, R20, 0xfe, !PT ;  /* 0x0000001108007212 */ /* 0x000fe200078efe14 */
[----:B------:R-:W1:Y:S01]  /*11a20*/  @P1 LDC R7, c[0x0][0x434] ;  /* 0x00010d00ff071b82 */ /* 0x000e620000000800 */
[----:B------:R-:W-:Y:S02]  /*11a30*/  @P1 LOP3.LUT R26, R26, 0x8, RZ, 0xfc, !PT ;  /* 0x000000081a1a1812 */ /* 0x000fe400078efcff */
[C---:B------:R-:W-:Y:S01]  /*11a40*/  ISETP.GE.AND P0, PT, R0.reuse, R35, PT ;  /* 0x000000230000720c */ /* 0x040fe20003f06270 */
[----:B------:R-:W-:-:S04]  /*11a50*/  IMAD.IADD R0, R0, 0x1, R37 ;  /* 0x0000000100007824 */ /* 0x000fc800078e0225 */
[----:B------:R-:W2:Y:S01]  /*11a60*/  @P1 LDC R5, c[0x0][0x438] ;  /* 0x00010e00ff051b82 */ /* 0x000ea20000000800 */
[----:B------:R-:W-:-:S07]  /*11a70*/  IMAD.MOV.U32 R4, RZ, RZ, R0 ;  /* 0x000000ffff047224 */ /* 0x000fce00078e0000 */
[----:B----4-:R-:W3:Y:S01]  /*11a80*/  @!P0 LDC.64 R2, c[0x0][0x428] ;  /* 0x00010a00ff028b82 */ /* 0x010ee20000000a00 */
[----:B-1----:R-:W-:-:S05]  /*11a90*/  @P1 IMAD.HI.U32 R6, R0, R7, RZ ;  /* 0x0000000700061227 */ /* 0x002fca00078e00ff */
[----:B--2---:R-:W-:-:S05]  /*11aa0*/  @P1 SHF.R.U32.HI R4, RZ, R5, R6 ;  /* 0x00000005ff041219 */ /* 0x004fca0000011606 */
[----:B------:R-:W-:-:S04]  /*11ab0*/  IMAD.MOV R5, RZ, RZ, -R4 ;  /* 0x000000ffff057224 */ /* 0x000fc800078e0a04 */
[----:B------:R-:W-:Y:S01]  /*11ac0*/  IMAD R0, R9, R5, R0 ;  /* 0x0000000509007224 */ /* 0x000fe200078e0200 */
[----:B------:R-:W-:Y:S01]  /*11ad0*/  @!P0 SHF.R.S32.HI R5, RZ, 0x1f, R4 ;  /* 0x0000001fff058819 */ /* 0x000fe20000011404 */
[----:B------:R-:W-:-:S05]  /*11ae0*/  IMAD.U32 R9, RZ, RZ, UR36 ;  /* 0x00000024ff097e24 */ /* 0x000fca000f8e00ff */
[----:B------:R-:W-:Y:S02]  /*11af0*/  ISETP.NE.AND P2, PT, R9, 0x3, PT ;  /* 0x000000030900780c */ /* 0x000fe40003f45270 */
[----:B------:R-:W-:-:S11]  /*11b00*/  LOP3.LUT R26, R26, 0xfffffffb, RZ, 0xc0, !PT ;  /* 0xfffffffb1a1a7812 */ /* 0x000fd600078ec0ff */
[----:B------:R-:W-:-:S04]  /*11b10*/  @P2 LOP3.LUT R26, R26, 0x4, RZ, 0xfc, !PT ;  /* 0x000000041a1a2812 */ /* 0x000fc800078efcff */
[----:B------:R-:W-:Y:S01]  /*11b20*/  LOP3.LUT R26, R26, 0xfffffffd, RZ, 0xc0, !PT ;  /* 0xfffffffd1a1a7812 */ /* 0x000fe200078ec0ff */
[----:B------:R-:W-:Y:S01]  /*11b30*/  UMOV UR5, 0xffffffff ;  /* 0xffffffff00057882 */ /* 0x000fe20000000000 */
[----:B------:R-:W-:Y:S01]  /*11b40*/  SHF.R.S32.HI R6, RZ, 0x1f, R33 ;  /* 0x0000001fff067819 */ /* 0x000fe20000011421 */
[----:B---3--:R-:W-:-:S04]  /*11b50*/  @!P0 IMAD.WIDE.U32 R4, R33, R2, R4 ;  /* 0x0000000221048225 */ /* 0x008fc800078e0004 */
[----:B------:R1:W-:Y:S02]  /*11b60*/  STL [R1], R6 ;  /* 0x0000000601007387 */ /* 0x0003e40000100800 */
[----:B-1----:R-:W-:-:S04]  /*11b70*/  @!P0 IMAD R6, R6, R2, RZ ;  /* 0x0000000206068224 */ /* 0x002fc800078e02ff */
[----:B------:R-:W-:Y:S02]  /*11b80*/  @!P0 IMAD R7, R33, R3, R6 ;  /* 0x0000000321078224 */ /* 0x000fe400078e0206 */
[----:B------:R-:W1:Y:S02]  /*11b90*/  @!P0 LDC.64 R2, c[0x0][0x418] ;  /* 0x00010600ff028b82 */ /* 0x000e640000000a00 */
[----:B------:R-:W-:Y:S01]  /*11ba0*/  @!P0 IMAD.IADD R5, R5, 0x1, R7 ;  /* 0x0000000105058824 */ /* 0x000fe200078e0207 */
[----:B-1----:R-:W-:-:S04]  /*11bb0*/  @!P0 LEA R2, P1, R4, R2, 0x2 ;  /* 0x0000000204028211 */ /* 0x002fc800078210ff */
[----:B------:R-:W-:Y:S01]  /*11bc0*/  @!P0 LEA.HI.X R3, R4, R3, R5, 0x2, P1 ;  /* 0x0000000304038211 */ /* 0x000fe200008f1405 */
[----:B------:R-:W-:-:S06]  /*11bd0*/  IMAD.MOV.U32 R4, RZ, RZ, RZ ;  /* 0x000000ffff047224 */ /* 0x000fcc00078e00ff */
[----:B------:R1:W5:Y:S01]  /*11be0*/  @!P0 LDG.E R4, desc[UR54][R2.64] ;  /* 0x0000003602048981 */ /* 0x000362000c1e1900 */
[----:B------:R-:W-:-:S13]  /*11bf0*/  ISETP.GE.AND P0, PT, R30, UR4, PT ;  /* 0x000000041e007c0c */ /* 0x000fda000bf06270 */
[----:B------:R-:W-:Y:S02]  /*11c00*/  @P0 LOP3.LUT R26, R26, 0x2, RZ, 0xfc, !PT ;  /* 0x000000021a1a0812 */ /* 0x000fe400078efcff */
[----:B------:R-:W-:Y:S02]  /*11c10*/  ISETP.GE.AND P0, PT, R29, UR4, PT ;  /* 0x000000041d007c0c */ /* 0x000fe4000bf06270 */
[----:B------:R-:W-:-:S11]  /*11c20*/  LOP3.LUT R26, R26, 0xfffffffe, RZ, 0xc0, !PT ;  /* 0xfffffffe1a1a7812 */ /* 0x000fd600078ec0ff */
[----:B------:R-:W-:Y:S01]  /*11c30*/  @P0 LOP3.LUT R26, R26, 0x1, RZ, 0xfc, !PT ;  /* 0x000000011a1a0812 */ /* 0x000fe200078efcff */
[----:B-1----:R-:W-:Y:S06]  /*11c40*/  BRA.DIV UR5, `(.L_x_7972) ;  /* 0x0000004205987947 */ /* 0x002fec000b800000 */
.L_x_8040:
[----:B------:R-:W-:Y:S01]  /*11c50*/  SHF.R.S32.HI R32, RZ, 0x1f, R18 ;  /* 0x0000001fff207819 */ /* 0x000fe20000011412 */
[----:B------:R-:W-:Y:S06]  /*11c60*/  @!P2 BRA `(.L_x_7973) ;  /* 0x000000000004a947 */ /* 0x000fec0003800000 */
[----:B------:R-:W-:Y:S01]  /*11c70*/  BPT.TRAP 0x1 ;  /* 0x000000040000795c */ /* 0x000fe20000300000 */
.L_x_7973:
        /* <DEDUP_REMOVED lines=20> */
[----:B0-----:R-:W-:Y:S01]  /*11dc0*/  LEA.HI.X R23, R2, UR5, R7, 0x1, P0 ;  /* 0x0000000502177c11 */ /* 0x001fe200080f0c07 */
[----:B------:R-:W-:Y:S01]  /*11dd0*/  IMAD R7, R24, 0x8, R22 ;  /* 0x0000000818077824 */ /* 0x000fe200078e0216 */
[----:B------:R-:W-:-:S04]  /*11de0*/  SHF.L.U32 R2, R28, 0x1f, RZ ;  /* 0x0000001f1c027819 */ /* 0x000fc800000006ff */
[----:B------:R-:W0:Y:S02]  /*11df0*/  SYNCS.PHASECHK.TRANS64.TRYWAIT P0, [R7+URZ+0x28840], R2 ;  /* 0x02884002070075a7 */ /* 0x000e24000800017f */
[----:B0-----:R-:W-:Y:S05]  /*11e00*/  @!P0 BRA `(.L_x_7975) ;  /* 0x00000040005c8947 */ /* 0x001fea0003800000 */
.L_x_8041:
[----:B------:R-:W-:Y:S05]  /*11e10*/  BSYNC B0 ;  /* 0x0000000000007941 */ /* 0x000fea0003800000 */
.L_x_7974:
        /* <DEDUP_REMOVED lines=107> */
.L_x_8059:
        /* <DEDUP_REMOVED lines=11> */
.L_x_7977:
        /* <DEDUP_REMOVED lines=11> */
.L_x_7978:
[----:B-1----:R1:W5:Y:S01]  /*12630*/  LDL.LU R2, [R1+0x8] ;  /* 0x0000080001027983 */ /* 0x0023620000300800 */
[----:B------:R1:W-:Y:S02]  /*12640*/  SYNCS.ARRIVE.TRANS64.A1T0 RZ, [R7+URZ+0x28830], RZ ;  /* 0x028830ff07ff79a7 */ /* 0x0003e4000810003f */
[----:B------:R-:W-:Y:S05]  /*12650*/  WARPSYNC.ALL ;  /* 0x0000000000007948 */ /* 0x000fea0003800000 */
[----:B------:R-:W-:Y:S01]  /*12660*/  ULDC.64 UR4, c[0x0][0x298] ;  /* 0x0000a60000047ab9 */ /* 0x000fe20000000a00 */
[----:B------:R-:W-:Y:S01]  /*12670*/  BSSY B6, `(.L_x_7979) ;  /* 0x000001c000067945 */ /* 0x000fe20003800000 */
[----:B------:R-:W-:Y:S01]  /*12680*/  BAR.SYNC.DEFER_BLOCKING 0x8, 0x180 ;  /* 0x0206000000007b1d */ /* 0x000fe20000010000 */
[----:B-----5:R-:W-:Y:S01]  /*12690*/  SHF.R.S32.HI R0, RZ, 0x1f, R2 ;  /* 0x0000001fff007819 */ /* 0x020fe20000011402 */
[----:B0-----:R-:W-:-:S04]  /*126a0*/  IMAD.WIDE.U32 R4, R2, UR4, RZ ;  /* 0x0000000402047c25 */ /* 0x001fc8000f8e00ff */
[----:B------:R-:W-:Y:S01]  /*126b0*/  IMAD R0, R0, UR4, RZ ;  /* 0x0000000400007c24 */ /* 0x000fe2000f8e02ff */
[----:B------:R0:W-:Y:S03]  /*126c0*/  STL.64 [R1+0x8], R4 ;  /* 0x0000080401007387 */ /* 0x0001e60000100a00 */
[----:B------:R-:W-:Y:S02]  /*126d0*/  IMAD R0, R2, UR5, R0 ;  /* 0x0000000502007c24 */ /* 0x000fe4000f8e0200 */
[----:B------:R-:W-:Y:S02]  /*126e0*/  VIADD R2, R22, 0x10400 ;  /* 0x0001040016027836 */ /* 0x000fe40000000000 */
[----:B------:R-:W-:-:S03]  /*126f0*/  IMAD.IADD R0, R5, 0x1, R0 ;  /* 0x0000000105007824 */ /* 0x000fc600078e0200 */
[----:B------:R-:W-:Y:S02]  /*12700*/  LOP3.LUT P0, RZ, R2, 0x3ff, RZ, 0xc0, !PT ;  /* 0x000003ff02ff7812 */ /* 0x000fe4000780c0ff */
[----:B------:R0:W-:Y:S11]  /*12710*/  STL [R1+0x14], R0 ;  /* 0x0000140001007387 */ /* 0x0001f60000100800 */
[----:B0-----:R-:W-:Y:S05]  /*12720*/  @!P0 BRA `(.L_x_7980) ;  /* 0x0000000000408947 */ /* 0x001fea0003800000 */
        /* <DEDUP_REMOVED lines=16> */
.L_x_7980:
[----:B------:R-:W-:Y:S05]  /*12830*/  BSYNC B6 ;  /* 0x0000000000067941 */ /* 0x000fea0003800000 */
.L_x_7979:
[----:B------:R-:W2:Y:S01]  /*12840*/  LDL.LU R2, [R1+0x14] ;  /* 0x0000140001027983 */ /* 0x000ea20000300800 */
[----:B------:R-:W0:Y:S01]  /*12850*/  LDC R4, c[0x0][0x448] ;  /* 0x00011200ff047b82 */ /* 0x000e220000000800 */
[----:B------:R-:W-:Y:S02]  /*12860*/  ULDC.64 UR4, c[0x0][0x2d8] ;  /* 0x0000b60000047ab9 */ /* 0x000fe40000000a00 */
[----:B------:R-:W3:Y:S01]  /*12870*/  LDL.LU.64 R20, [R1+0x8] ;  /* 0x0000080001147983 */ /* 0x000ee20000300a00 */
[----:B------:R-:W-:Y:S01]  /*12880*/  IMAD R0, R32, UR4, RZ ;  /* 0x0000000420007c24 */ /* 0x000fe2000f8e02ff */
[----:B------:R-:W-:Y:S02]  /*12890*/  LOP3.LUT P5, RZ, R26, 0x20, RZ, 0xc0, !PT ;  /* 0x000000201aff7812 */ /* 0x000fe400078ac0ff */
[----:B------:R4:W5:Y:S01]  /*128a0*/  LDL R8, [R1+0x4] ;  /* 0x0000040001087983 */ /* 0x0009620000100800 */
[----:B------:R-:W-:Y:S01]  /*128b0*/  IMAD R5, R18, UR5, R0 ;  /* 0x0000000512057c24 */ /* 0x000fe2000f8e0200 */
[----:B------:R-:W-:-:S02]  /*128c0*/  SHF.R.S32.HI R0, RZ, 0x1f, R19 ;  /* 0x0000001fff007819 */ /* 0x000fc40000011413 */
[----:B-1----:R-:W-:Y:S02]  /*128d0*/  SEL R7, R19, RZ, !P5 ;  /* 0x000000ff13077207 */ /* 0x002fe40006800000 */
[----:B------:R-:W-:Y:S02]  /*128e0*/  SEL R0, R0, RZ, !P5 ;  /* 0x000000ff00007207 */ /* 0x000fe40006800000 */
[----:B0-----:R-:W-:-:S13]  /*128f0*/  ISETP.NE.AND P6, PT, R4, 0x1, PT ;  /* 0x000000010400780c */ /* 0x001fda0003fc5270 */
[----:B------:R-:W0:Y:S01]  /*12900*/  @P6 LDC R4, c[0x0][0x44c] ;  /* 0x00011300ff046b82 */ /* 0x000e220000000800 */
[----:B--2---:R-:W-:Y:S02]  /*12910*/  IMAD.MOV.U32 R3, RZ, RZ, R2 ;  /* 0x000000ffff037224 */ /* 0x004fe400078e0002 */
[----:B---3--:R-:W-:Y:S01]  /*12920*/  IMAD.MOV.U32 R2, RZ, RZ, R20 ;  /* 0x000000ffff027224 */ /* 0x008fe200078e0014 */
[----:B------:R-:W1:Y:S03]  /*12930*/  S2R R21, SR_TID.X ;  /* 0x0000000000157919 */ /* 0x000e660000002100 */
[----:B------:R-:W-:Y:S01]  /*12940*/  IMAD.WIDE.U32 R2, R18, UR4, R2 ;  /* 0x0000000412027c25 */ /* 0x000fe2000f8e0002 */
[----:B------:R-:W2:Y:S01]  /*12950*/  S2R R20, SR_TID.X ;  /* 0x0000000000147919 */ /* 0x000ea20000002100 */
[----:B------:R-:W-:Y:S02]  /*12960*/  ULDC.64 UR4, c[0x0][0x2e0] ;  /* 0x0000b80000047ab9 */ /* 0x000fe40000000a00 */
[----:B------:R-:W-:-:S02]  /*12970*/  IMAD R0, R0, UR4, RZ ;  /* 0x0000000400007c24 */ /* 0x000fc4000f8e02ff */
[----:B------:R-:W-:Y:S02]  /*12980*/  IMAD.IADD R3, R3, 0x1, R5 ;  /* 0x0000000103037824 */ /* 0x000fe400078e0205 */
[C---:B------:R-:W-:Y:S02]  /*12990*/  IMAD R5, R7.reuse, UR5, R0 ;  /* 0x0000000507057c24 */ /* 0x040fe4000f8e0200 */
[----:B------:R-:W3:Y:S01]  /*129a0*/  @P6 LDC R0, c[0x0][0x450] ;  /* 0x00011400ff006b82 */ /* 0x000ee20000000800 */
[----:B------:R-:W-:Y:S01]  /*129b0*/  IMAD.WIDE.U32 R2, R7, UR4, R2 ;  /* 0x0000000407027c25 */ /* 0x000fe2000f8e0002 */
[----:B------:R-:W-:-:S03]  /*129c0*/  ULDC.64 UR4, c[0x0][0x2d0] ;  /* 0x0000b40000047ab9 */ /* 0x000fc60000000a00 */
[----:B------:R-:W-:Y:S02]  /*129d0*/  IMAD.IADD R3, R3, 0x1, R5 ;  /* 0x0000000103037824 */ /* 0x000fe400078e0205 */
[----:B-1----:R-:W-:Y:S01]  /*129e0*/  IMAD.SHL.U32 R21, R21, 0x10, RZ ;  /* 0x0000001015157824 */ /* 0x002fe200078e00ff */
[----:B--2---:R-:W-:-:S04]  /*129f0*/  LOP3.LUT R20, R20, 0x7f, RZ, 0xc0, !PT ;  /* 0x0000007f14147812 */ /* 0x004fc800078ec0ff */
[----:B------:R-:W-:Y:S02]  /*12a00*/  LOP3.LUT R21, R21, 0x70, RZ, 0xc0, !PT ;  /* 0x0000007015157812 */ /* 0x000fe400078ec0ff */
[----:B------:R-:W-:-:S04]  /*12a10*/  SHF.R.U32.HI R20, RZ, 0x3, R20 ;  /* 0x00000003ff147819 */ /* 0x000fc80000011614 */
[----:B------:R-:W-:-:S05]  /*12a20*/  LOP3.LUT R20, R20, R21, RZ, 0xfc, !PT ;  /* 0x0000001514147212 */ /* 0x000fca00078efcff */
[----:B------:R-:W-:-:S04]  /*12a30*/  IMAD.IADD R6, R20, 0x1, R27 ;  /* 0x0000000114067824 */ /* 0x000fc800078e021b */
[----:B0-----:R-:W-:-:S04]  /*12a40*/  @P6 IMAD.HI.U32 R5, R6, R4, RZ ;  /* 0x0000000406056227 */ /* 0x001fc800078e00ff */
[----:B------:R-:W-:Y:S01]  /*12a50*/  IMAD.MOV.U32 R4, RZ, RZ, R6 ;  /* 0x000000ffff047224 */ /* 0x000fe200078e0006 */
[----:B---3--:R-:W-:Y:S02]  /*12a60*/  @P6 SHF.R.U32.HI R4, RZ, R0, R5 ;  /* 0x00000000ff046219 */ /* 0x008fe40000011605 */
[----:B------:R-:W0:Y:S03]  /*12a70*/  LDC R5, c[0x0][0x448] ;  /* 0x00011200ff057b82 */ /* 0x000e260000000800 */
[----:B------:R-:W-:Y:S01]  /*12a80*/  IMAD.MOV R0, RZ, RZ, -R4 ;  /* 0x000000ffff007224 */ /* 0x000fe200078e0a04 */
[----:B------:R-:W1:Y:S01]  /*12a90*/  S2R R20, SR_TID.X ;  /* 0x0000000000147919 */ /* 0x000e620000002100 */
[----:B------:R-:W-:-:S04]  /*12aa0*/  IMAD.WIDE.U32 R2, R4, UR4, R2 ;  /* 0x0000000404027c25 */ /* 0x000fc8000f8e0002 */
[----:B0-----:R-:W-:Y:S01]  /*12ab0*/  IMAD R0, R5, R0, R6 ;  /* 0x0000000005007224 */ /* 0x001fe200078e0206 */
        /* <DEDUP_REMOVED lines=14> */
[----:B------:R-:W-:Y:S02]  /*12ba0*/  LEA.HI.X R4, R2, UR5, R3, 0x1, P0 ;  /* 0x0000000502047c11 */ /* 0x000fe400080f0c03 */
[----:B------:R-:W-:Y:S01]  /*12bb0*/  ISETP.GE.AND P0, PT, R30, UR4, PT ;  /* 0x000000041e007c0c */ /* 0x000fe2000bf06270 */
[----:B------:R-:W-:Y:S01]  /*12bc0*/  UMOV UR4, 0xffffffff ;  /* 0xffffffff00047882 */ /* 0x000fe20000000000 */
[----:B-1----:R-:W-:-:S04]  /*12bd0*/  LOP3.LUT R20, R20, 0x7f, RZ, 0xc0, !PT ;  /* 0x0000007f14147812 */ /* 0x002fc800078ec0ff */
[----:B------:R-:W-:Y:S01]  /*12be0*/  SHF.R.U32.HI R9, RZ, 0x3, R20 ;  /* 0x00000003ff097819 */ /* 0x000fe20000011614 */
[----:B----4-:R-:W-:Y:S06]  /*12bf0*/  BRA.DIV UR4, `(.L_x_7981) ;  /* 0x0000003e04c07947 */ /* 0x010fec000b800000 */
[----:B------:R-:W0:Y:S01]  /*12c00*/  SHFL.IDX PT, R14, R0, RZ, 0x181f ;  /* 0x00181fff000e7589 */ /* 0x000e2200000e0000 */
[----:B------:R-:W-:Y:S02]  /*12c10*/  IMAD R31, R31, R5, RZ ;  /* 0x000000051f1f7224 */ /* 0x000fe400078e02ff */
        /* <DEDUP_REMOVED lines=8> */
[----:B-----5:R-:W-:Y:S04]  /*12ca0*/  @!P2 LDGSTS.E.BYPASS.LTC128B.128 [R8+0x10400], desc[UR54][R2.64], !P0 ;  /* 0x104000000208afae */ /* 0x020fe8000c101d76 */
        /* <DEDUP_REMOVED lines=61> */
.L_x_8076:
        /* <DEDUP_REMOVED lines=11> */
.L_x_7983:
[----:B------:R-:W-:Y:S05]  /*13130*/  BSYNC B0 ;  /* 0x0000000000007941 */ /* 0x000fea0003800000 */
.L_x_7982:
[----:B------:R-:W-:Y:S01]  /*13140*/  NOP ;  /* 0x0000000000007918 */ /* 0x000fe20000000000 */
[----:B------:R-:W-:-:S13]  /*13150*/  PLOP3.LUT P0, PT, PT, PT, PT, 0x80, 0x0 ;  /* 0x000000000000781c */ /* 0x000fda0003f0f070 */
.L_x_7984:
        /* <DEDUP_REMOVED lines=14> */
[----:B0-----:R-:W3:Y:S01]  /*13240*/  LDL.LU R2, [R1+0x10] ;  /* 0x0000100001027983 */ /* 0x001ee20000300800 */
[----:B------:R0:W-:Y:S01]  /*13250*/  SYNCS.ARRIVE.TRANS64.A1T0 RZ, [R22+URZ+0x28800], RZ ;  /* 0x028800ff16ff79a7 */ /* 0x0001e2000810003f */
[----:B------:R-:W-:Y:S01]  /*13260*/  BSSY B0, `(.L_x_7985) ;  /* 0x0000005000007945 */ /* 0x000fe20003800000 */
[----:B------:R-:W1:Y:S01]  /*13270*/  SYNCS.PHASECHK.TRANS64.TRYWAIT P1, [R22+URZ+0x28820], R3 ;  /* 0x02882003160075a7 */ /* 0x000e62000802017f */
[----:B---3--:R-:W-:-:S05]  /*13280*/  VIADD R6, R2, 0xfffffffe ;  /* 0xfffffffe02067836 */ /* 0x008fca0000000000 */
[----:B------:R-:W-:Y:S01]  /*13290*/  ISETP.GE.AND P0, PT, R6, R36, PT ;  /* 0x000000240600720c */ /* 0x000fe20003f06270 */
[----:B01----:R-:W-:-:S12]  /*132a0*/  @!P1 BRA `(.L_x_7986) ;  /* 0x0000004000949947 */ /* 0x003fd80003800000 */
.L_x_8077:
[----:B------:R-:W-:Y:S05]  /*132b0*/  BSYNC B0 ;  /* 0x0000000000007941 */ /* 0x000fea0003800000 */
.L_x_7985:
[----:B------:R-:W-:Y:S04]  /*132c0*/  BSSY B0, `(.L_x_7987) ;  /* 0x000010d000007945 */ /* 0x000fe80003800000 */
[----:B------:R-:W-:Y:S05]  /*132d0*/  @!P0 BRA `(.L_x_7988) ;  /* 0x00000010002c8947 */ /* 0x000fea0003800000 */
[----:B------:R-:W-:Y:S01]  /*132e0*/  ULDC UR4, c[0x0][0x2f4] ;  /* 0x0000bd0000047ab9 */ /* 0x000fe20000000800 */
[----:B------:R-:W-:Y:S01]  /*132f0*/  IMAD.MOV.U32 R20, RZ, RZ, R28 ;  /* 0x000000ffff147224 */ /* 0x000fe200078e001c */
[----:B------:R-:W-:Y:S01]  /*13300*/  ISETP.GE.AND P2, PT, R30, UR4, PT ;  /* 0x000000041e007c0c */ /* 0x000fe2000bf46270 */
[----:B------:R-:W-:Y:S01]  /*13310*/  IMAD.MOV.U32 R10, RZ, RZ, R24 ;  /* 0x000000ffff0a7224 */ /* 0x000fe200078e0018 */
[----:B------:R-:W-:Y:S01]  /*13320*/  ISETP.GE.AND P1, PT, R29, UR4, PT ;  /* 0x000000041d007c0c */ /* 0x000fe2000bf26270 */
[----:B------:R-:W-:-:S12]  /*13330*/  IMAD.MOV.U32 R31, RZ, RZ, R25 ;  /* 0x000000ffff1f7224 */ /* 0x000fd800078e0019 */
.L_x_8001:
[----:B------:R-:W3:Y:S01]  /*13340*/  LDL R4, [R1] ;  /* 0x0000000001047983 */ /* 0x000ee20000100800 */
[----:B0-----:R-:W0:Y:S01]  /*13350*/  LDC R3, c[0x0][0x430] ;  /* 0x00010c00ff037b82 */ /* 0x001e220000000800 */
[----:B------:R-:W1:Y:S01]  /*13360*/  S2R R2, SR_TID.X ;  /* 0x0000000000027919 */ /* 0x000e620000002100 */
[----:B0-----:R-:W-:Y:S02]  /*13370*/  ISETP.NE.AND P0, PT, R3, 0x1, PT ;  /* 0x000000010300780c */ /* 0x001fe40003f05270 */
[C---:B-1----:R-:W-:Y:S01]  /*13380*/  LOP3.LUT R0, R2.reuse, 0x7f, RZ, 0xc0, !PT ;  /* 0x0000007f02007812 */ /* 0x042fe200078ec0ff */
[----:B------:R-:W-:-:S10]  /*13390*/  IMAD.SHL.U32 R5, R2, 0x10, RZ ;  /* 0x0000001002057824 */ /* 0x000fd400078e00ff */
[----:B------:R-:W0:Y:S08]  /*133a0*/  @P0 LDC R3, c[0x0][0x438] ;  /* 0x00010e00ff030b82 */ /* 0x000e300000000800 */
[----:B------:R-:W1:Y:S01]  /*133b0*/  @P0 LDC R2, c[0x0][0x434] ;  /* 0x00010d00ff020b82 */ /* 0x000e620000000800 */
[----:B------:R-:W-:Y:S02]  /*133c0*/  SHF.R.U32.HI R0, RZ, 0x3, R0 ;  /* 0x00000003ff007819 */ /* 0x000fe40000011600 */
[----:B------:R-:W-:-:S03]  /*133d0*/  LOP3.LUT R5, R5, 0x70, RZ, 0xc0, !PT ;  /* 0x0000007005057812 */ /* 0x000fc600078ec0ff */
[----:B------:R-:W-:-:S05]  /*133e0*/  IMAD R0, R6, 0x80, R0 ;  /* 0x0000008006007824 */ /* 0x000fca00078e0200 */
[----:B------:R-:W-:Y:S01]  /*133f0*/  IADD3 R7, R5, R0, R37 ;  /* 0x0000000005077210 */ /* 0x000fe20007ffe025 */
[----:B------:R-:W-:Y:S05]  /*13400*/  YIELD ;  /* 0x0000000000007946 */ /* 0x000fea0003800000 */
[----:B------:R-:W-:Y:S01]  /*13410*/  IMAD.MOV.U32 R8, RZ, RZ, R7 ;  /* 0x000000ffff087224 */ /* 0x000fe200078e0007 */
[----:B------:R-:W-:Y:S01]  /*13420*/  ULDC.64 UR4, c[0x0][0x428] ;  /* 0x00010a0000047ab9 */ /* 0x000fe20000000a00 */
[----:B-1----:R-:W-:-:S05]  /*13430*/  @P0 IMAD.HI.U32 R0, R7, R2, RZ ;  /* 0x0000000207000227 */ /* 0x002fca00078e00ff */
[----:B0-----:R-:W-:-:S04]  /*13440*/  @P0 SHF.R.U32.HI R8, RZ, R3, R0 ;  /* 0x00000003ff080219 */ /* 0x001fc80000011600 */
[--C-:B------:R-:W-:Y:S01]  /*13450*/  SHF.R.S32.HI R3, RZ, 0x1f, R8.reuse ;  /* 0x0000001fff037819 */ /* 0x100fe20000011408 */
[----:B------:R-:W-:-:S04]  /*13460*/  IMAD.MOV.U32 R2, RZ, RZ, R8 ;  /* 0x000000ffff027224 */ /* 0x000fc800078e0008 */
[----:B------:R-:W-:-:S04]  /*13470*/  IMAD.WIDE.U32 R2, R33, UR4, R2 ;  /* 0x0000000421027c25 */ /* 0x000fc8000f8e0002 */
[----:B---3--:R-:W-:-:S04]  /*13480*/  IMAD R0, R4, UR4, RZ ;  /* 0x0000000404007c24 */ /* 0x008fc8000f8e02ff */
[----:B------:R-:W-:Y:S01]  /*13490*/  IMAD R5, R33, UR5, R0 ;  /* 0x0000000521057c24 */ /* 0x000fe2000f8e0200 */
[----:B------:R-:W-:Y:S02]  /*134a0*/  ULDC.64 UR4, c[0x0][0x418] ;  /* 0x0001060000047ab9 */ /* 0x000fe40000000a00 */
[----:B------:R-:W-:Y:S01]  /*134b0*/  LEA R4, P0, R2, UR4, 0x2 ;  /* 0x0000000402047c11 */ /* 0x000fe2000f8010ff */
[----:B------:R-:W-:Y:S01]  /*134c0*/  IMAD.IADD R3, R5, 0x1, R3 ;  /* 0x0000000105037824 */ /* 0x000fe200078e0203 */
[----:B------:R-:W-:-:S04]  /*134d0*/  ULDC UR4, c[0x0][0x430] ;  /* 0x00010c0000047ab9 */ /* 0x000fc80000000800 */
[----:B------:R-:W-:-:S05]  /*134e0*/  LEA.HI.X R5, R2, UR5, R3, 0x2, P0 ;  /* 0x0000000502057c11 */ /* 0x000fca00080f1403 */
[----:B------:R0:W3:Y:S01]  /*134f0*/  LDG.E R0, desc[UR54][R4.64] ;  /* 0x0000003604007981 */ /* 0x0000e2000c1e1900 */
[----:B------:R-:W-:Y:S02]  /*13500*/  IMAD.U32 R9, RZ, RZ, UR36 ;  /* 0x00000024ff097e24 */ /* 0x000fe4000f8e00ff */
[----:B------:R-:W-:-:S03]  /*13510*/  VIADD R24, R10, 0x1 ;  /* 0x000000010a187836 */ /* 0x000fc60000000000 */
[----:B------:R-:W-:Y:S01]  /*13520*/  ISETP.NE.AND P3, PT, R9, 0x3, PT ;  /* 0x000000030900780c */ /* 0x000fe20003f65270 */
[----:B------:R-:W-:Y:S01]  /*13530*/  IMAD.MOV R2, RZ, RZ, -R8 ;  /* 0x000000ffff027224 */ /* 0x000fe200078e0a08 */
[----:B------:R-:W-:-:S03]  /*13540*/  ISETP.NE.AND P0, PT, R24, 0x2, PT ;  /* 0x000000021800780c */ /* 0x000fc60003f05270 */
[----:B0-----:R-:W-:Y:S01]  /*13550*/  IMAD R4, R2, UR4, R7 ;  /* 0x0000000402047c24 */ /* 0x001fe2000f8e0207 */
[----:B------:R-:W-:Y:S01]  /*13560*/  SEL R28, RZ, 0x1, P0 ;  /* 0x00000001ff1c7807 */ /* 0x000fe20000000000 */
[----:B------:R-:W-:Y:S01]  /*13570*/  IMAD.MOV.U32 R25, RZ, RZ, R6 ;  /* 0x000000ffff197224 */ /* 0x000fe200078e0006 */
[----:B------:R-:W-:Y:S02]  /*13580*/  SEL R24, R24, RZ, P0 ;  /* 0x000000ff18187207 */ /* 0x000fe40000000000 */
[----:B------:R-:W-:Y:S02]  /*13590*/  LOP3.LUT R28, R20, R28, RZ, 0x3c, !PT ;  /* 0x0000001c141c7212 */ /* 0x000fe400078e3cff */
[----:B---3--:R-:W-:Y:S01]  /*135a0*/  SHF.R.S32.HI R27, RZ, 0x1f, R0 ;  /* 0x0000001fff1b7819 */ /* 0x008fe20000011400 */
[----:B------:R-:W-:Y:S06]  /*135b0*/  @!P3 BRA `(.L_x_7989) ;  /* 0x000000000004b947 */ /* 0x000fec0003800000 */
[----:B------:R-:W-:Y:S01]  /*135c0*/  BPT.TRAP 0x1 ;  /* 0x000000040000795c */ /* 0x000fe20000300000 */
.L_x_7989:
[----:B------:R-:W-:Y:S01]  /*135d0*/  IMAD R6, R24, 0x8, R22 ;  /* 0x0000000818067824 */ /* 0x000fe200078e0216 */
[----:B------:R-:W-:Y:S01]  /*135e0*/  SHF.L.U32 R3, R28, 0x1f, RZ ;  /* 0x0000001f1c037819 */ /* 0x000fe200000006ff */
[----:B------:R-:W-:Y:S03]  /*135f0*/  BSSY B1, `(.L_x_7990) ;  /* 0x0000003000017945 */ /* 0x000fe60003800000 */
[----:B------:R-:W0:Y:S02]  /*13600*/  SYNCS.PHASECHK.TRANS64.TRYWAIT P0, [R6+URZ+0x28840], R3 ;  /* 0x02884003060075a7 */ /* 0x000e24000800017f */
[----:B0-----:R-:W-:Y:S05]  /*13610*/  @!P0 BRA `(.L_x_7991) ;  /* 0x0000003c00cc8947 */ /* 0x001fea0003800000 */
.L_x_8078:
[----:B------:R-:W-:Y:S05]  /*13620*/  BSYNC B1 ;  /* 0x0000000000017941 */ /* 0x000fea0003800000 */
.L_x_7990:
        /* <DEDUP_REMOVED lines=71> */
.L_x_8096:
        /* <DEDUP_REMOVED lines=9> */
.L_x_7993:
        /* <DEDUP_REMOVED lines=11> */
.L_x_7994:
[----:B------:R1:W-:Y:S01]  /*13be0*/  SYNCS.ARRIVE.TRANS64.A1T0 RZ, [R6+URZ+0x28830], RZ ;  /* 0x028830ff06ff79a7 */ /* 0x0003e2000810003f */
[----:B------:R-:W-:Y:S05]  /*13bf0*/  @!P4 BRA `(.L_x_7995) ;  /* 0x000000000004c947 */ /* 0x000fea0003800000 */
[----:B------:R-:W-:Y:S01]  /*13c00*/  BPT.TRAP 0x1 ;  /* 0x000000040000795c */ /* 0x000fe20000300000 */
.L_x_7995:
[----:B------:R-:W-:Y:S01]  /*13c10*/  SHF.L.U32 R2, R20, 0x1f, RZ ;  /* 0x0000001f14027819 */ /* 0x000fe200000006ff */
[----:B-1----:R-:W-:Y:S01]  /*13c20*/  IMAD R6, R10, 0x8, R22 ;  /* 0x000000080a067824 */ /* 0x002fe200078e0216 */
[----:B------:R-:W-:Y:S03]  /*13c30*/  BSSY B1, `(.L_x_7996) ;  /* 0x0000003000017945 */ /* 0x000fe60003800000 */
[----:B------:R-:W1:Y:S02]  /*13c40*/  SYNCS.PHASECHK.TRANS64.TRYWAIT P0, [R6+URZ+0x28860], R2 ;  /* 0x02886002060075a7 */ /* 0x000e64000800017f */
[----:B-1----:R-:W-:Y:S05]  /*13c50*/  @!P0 BRA `(.L_x_7997) ;  /* 0x00000040009c8947 */ /* 0x002fea0003800000 */
.L_x_8097:
[----:B------:R-:W-:Y:S05]  /*13c60*/  BSYNC B1 ;  /* 0x0000000000017941 */ /* 0x000fea0003800000 */
.L_x_7996:
[----:B------:R-:W3:Y:S01]  /*13c70*/  S2R R3, SR_TID.X ;  /* 0x0000000000037919 */ /* 0x000ee20000002100 */
[----:B------:R-:W-:Y:S01]  /*13c80*/  UMOV UR4, 0xffffffff ;  /* 0xffffffff00047882 */ /* 0x000fe20000000000 */
[----:B------:R-:W-:Y:S02]  /*13c90*/  IMAD R8, R31, -0x80, R35 ;  /* 0xffffff801f087824 */ /* 0x000fe400078e0223 */
[----:B0-----:R-:W-:Y:S01]  /*13ca0*/  IMAD R7, R10, 0x4000, R34 ;  /* 0x000040000a077824 */ /* 0x001fe200078e0222 */
[----:B---3--:R-:W-:-:S04]  /*13cb0*/  LOP3.LUT R3, R3, 0x7f, RZ, 0xc0, !PT ;  /* 0x0000007f03037812 */ /* 0x008fc800078ec0ff */
[----:B------:R-:W-:-:S05]  /*13cc0*/  SHF.R.U32.HI R3, RZ, 0x3, R3 ;  /* 0x00000003ff037819 */ /* 0x000fca0000011603 */
[----:B------:R-:W-:Y:S01]  /*13cd0*/  IMAD.IADD R8, R8, 0x1, -R3 ;  /* 0x0000000108087824 */ /* 0x000fe200078e0a03 */
[----:B------:R-:W-:Y:S06]  /*13ce0*/  BRA.DIV UR4, `(.L_x_7998) ;  /* 0x00000042048c7947 */ /* 0x000fec000b800000 */
[----:B-1----:R-:W0:Y:S01]  /*13cf0*/  SHFL.IDX PT, R2, R17, RZ, 0x181f ;  /* 0x00181fff11027589 */ /* 0x002e2200000e0000 */
[----:B------:R-:W-:-:S03]  /*13d00*/  IMAD R7, R7, 0x2, R22 ;  /* 0x0000000207077824 */ /* 0x000fc600078e0216 */
[----:B------:R-:W1:Y:S04]  /*13d10*/  SHFL.IDX PT, R3, R23, RZ, 0x181f ;  /* 0x00181fff17037589 */ /* 0x000e6800000e0000 */
[----:B--2---:R-:W-:Y:S01]  /*13d20*/  SHFL.IDX PT, R14, R17, 0x7, 0x181f ;  /* 0x00f81f00110e7f89 */ /* 0x004fe200000e0000 */
        /* <DEDUP_REMOVED lines=54> */
[----:B--2---:R0:W-:Y:S02]  /*14090*/  LDGSTS.E.BYPASS.LTC128B.128 [R7+0x7400], desc[UR54][R2.64+0x80], !P0 ;  /* 0x0740008002077fae */ /* 0x0041e4000c101d76 */
.L_x_8115:
        /* <DEDUP_REMOVED lines=29> */
.L_x_7999:
        /* <DEDUP_REMOVED lines=11> */
.L_x_8000:
[C---:B------:R-:W-:Y:S01]  /*14320*/  ISETP.GT.AND P0, PT, R25.reuse, R36, PT ;  /* 0x000000241900720c */ /* 0x040fe20003f04270 */
[----:B------:R0:W-:Y:S01]  /*14330*/  SYNCS.ARRIVE.TRANS64.A1T0 RZ, [R6+URZ+0x28850], RZ ;  /* 0x028850ff06ff79a7 */ /* 0x0001e2000810003f */
[----:B------:R-:W-:Y:S02]  /*14340*/  IMAD.MOV.U32 R20, RZ, RZ, R28 ;  /* 0x000000ffff147224 */ /* 0x000fe400078e001c */
[----:B------:R-:W-:Y:S02]  /*14350*/  IMAD.MOV.U32 R10, RZ, RZ, R24 ;  /* 0x000000ffff0a7224 */ /* 0x000fe400078e0018 */
[----:B------:R-:W-:Y:S02]  /*14360*/  IMAD.MOV.U32 R31, RZ, RZ, R25 ;  /* 0x000000ffff1f7224 */ /* 0x000fe400078e0019 */
[----:B0-----:R-:W-:-:S05]  /*14370*/  VIADD R6, R25, 0xffffffff ;  /* 0xffffffff19067836 */ /* 0x001fca0000000000 */
[----:B------:R-:W-:Y:S05]  /*14380*/  @P0 BRA `(.L_x_8001) ;  /* 0xffffffec00ec0947 */ /* 0x000fea000383ffff */
.L_x_7988:
[----:B------:R-:W-:Y:S05]  /*14390*/  BSYNC B0 ;  /* 0x0000000000007941 */ /* 0x000fea0003800000 */
.L_x_7987:
        /* <DEDUP_REMOVED lines=17> */
.L_x_8003:
[----:B------:R-:W-:Y:S05]  /*144b0*/  BSYNC B0 ;  /* 0x0000000000007941 */ /* 0x000fea0003800000 */
.L_x_8002:
[----:B------:R-:W-:-:S05]  /*144c0*/  IMAD.U32 R0, RZ, RZ, UR36 ;  /* 0x00000024ff007e24 */ /* 0x000fca000f8e00ff */
[----:B------:R-:W-:-:S13]  /*144d0*/  ISETP.NE.AND P0, PT, R0, 0x3, PT ;  /* 0x000000030000780c */ /* 0x000fda0003f05270 */
[----:B------:R-:W-:Y:S05]  /*144e0*/  @!P0 BRA `(.L_x_8004) ;  /* 0x0000000000048947 */ /* 0x000fea0003800000 */
[----:B------:R-:W-:Y:S01]  /*144f0*/  BPT.TRAP 0x1 ;  /* 0x000000040000795c */ /* 0x000fe20000300000 */
.L_x_8004:
[----:B------:R-:W-:Y:S01]  /*14500*/  IMAD R0, R24, 0x8, R22 ;  /* 0x0000000818007824 */ /* 0x000fe200078e0216 */
[----:B0-----:R-:W-:Y:S01]  /*14510*/  SHF.L.U32 R3, R28, 0x1f, RZ ;  /* 0x0000001f1c037819 */ /* 0x001fe200000006ff */
[----:B------:R-:W-:Y:S01]  /*14520*/  BSSY B0, `(.L_x_8005) ;  /* 0x0000004000007945 */ /* 0x000fe20003800000 */
[----:B------:R-:W-:Y:S02]  /*14530*/  IMAD R6, R25, -0x80, R35 ;  /* 0xffffff8019067824 */ /* 0x000fe400078e0223 */
[----:B------:R-:W0:Y:S02]  /*14540*/  SYNCS.PHASECHK.TRANS64.TRYWAIT P0, [R0+URZ+0x28860], R3 ;  /* 0x02886003000075a7 */ /* 0x000e24000800017f */
[----:B0-----:R-:W-:Y:S05]  /*14550*/  @!P0 BRA `(.L_x_8006) ;  /* 0x0000004000f88947 */ /* 0x001fea0003800000 */
.L_x_8116:
[----:B------:R-:W-:Y:S05]  /*14560*/  BSYNC B0 ;  /* 0x0000000000007941 */ /* 0x000fea0003800000 */
.L_x_8005:
        /* <DEDUP_REMOVED lines=70> */
.L_x_8134:
        /* <DEDUP_REMOVED lines=11> */
.L_x_8008:
        /* <DEDUP_REMOVED lines=11> */
.L_x_8009:
[----:B------:R0:W-:Y:S01]  /*14b30*/  SYNCS.ARRIVE.TRANS64.A1T0 RZ, [R0+URZ+0x28850], RZ ;  /* 0x028850ff00ff79a7 */ /* 0x0001e2000810003f */
[----:B------:R-:W-:-:S05]  /*14b40*/  VIADD R24, R24, 0x1 ;  /* 0x0000000118187836 */ /* 0x000fca0000000000 */
[----:B------:R-:W-:-:S04]  /*14b50*/  ISETP.NE.AND P0, PT, R24, 0x2, PT ;  /* 0x000000021800780c */ /* 0x000fc80003f05270 */
[----:B------:R-:W-:Y:S02]  /*14b60*/  SEL R3, RZ, 0x1, P0 ;  /* 0x00000001ff037807 */ /* 0x000fe40000000000 */
[----:B------:R-:W-:Y:S02]  /*14b70*/  SEL R24, R24, RZ, P0 ;  /* 0x000000ff18187207 */ /* 0x000fe40000000000 */
[----:B0-----:R-:W-:-:S07]  /*14b80*/  LOP3.LUT R28, R28, R3, RZ, 0x3c, !PT ;  /* 0x000000031c1c7212 */ /* 0x001fce00078e3cff */
.L_x_7966:
[----:B------:R-:W-:Y:S05]  /*14b90*/  BSYNC B7 ;  /* 0x0000000000077941 */ /* 0x000fea0003800000 */
.L_x_7964:
        /* <DEDUP_REMOVED lines=8> */
[----:B------:R3:W4:Y:S01]  /*14c20*/  LDS.128 R16, [R22+0x288d0] ;  /* 0x0288d00016107984 */ /* 0x0007220000000c00 */
[----:B------:R-:W-:Y:S06]  /*14c30*/  BAR.ARV 0x4, 0x180 ;  /* 0x0106000000007b1d */ /* 0x000fec0000002000 */
[----:B------:R-:W-:Y:S05]  /*14c40*/  BRA `(.L_x_8011) ;  /* 0x0000000800cc7947 */ /* 0x000fea0003800000 */
.L_x_8010:
        /* <DEDUP_REMOVED lines=36> */
.L_x_8144:
[----:B------:R-:W-:Y:S02]  /*14e90*/  ULDC UR4, c[0x0][0xc38] ;  /* 0x00030e0000047ab9 */ /* 0x000fe40000000800 */
[----:B------:R-:W-:-:S04]  /*14ea0*/  IMAD.U32 R7, RZ, RZ, UR4 ;  /* 0x00000004ff077e24 */ /* 0x000fc8000f8e00ff */
[----:B--2---:R-:W-:-:S04]  /*14eb0*/  IMAD R3, R14, R7, RZ ;  /* 0x000000070e037224 */ /* 0x004fc800078e02ff */
[----:B------:R-:W-:-:S05]  /*14ec0*/  IMAD.IADD R8, R0, 0x1, R3 ;  /* 0x0000000100087824 */ /* 0x000fca00078e0203 */
[----:B------:R-:W-:-:S13]  /*14ed0*/  ISETP.GT.AND P6, PT, R8, R5, PT ;  /* 0x000000050800720c */ /* 0x000fda0003fc4270 */
[----:B------:R-:W-:Y:S05]  /*14ee0*/  @P6 BRA `(.L_x_8013) ;  /* 0x00000000009c6947 */ /* 0x000fea0003800000 */
.L_x_8018:
        /* <DEDUP_REMOVED lines=14> */
.L_x_8016:
[----:B------:R-:W-:Y:S05]  /*14fd0*/  BSYNC B0 ;  /* 0x0000000000007941 */ /* 0x000fea0003800000 */
.L_x_8015:
[----:B------:R-:W-:-:S03]  /*14fe0*/  UMOV UR4, 0xffffffff ;  /* 0xffffffff00047882 */ /* 0x000fc60000000000 */
[----:B------:R-:W-:Y:S05]  /*14ff0*/  BRA.DIV UR4, `(.L_x_8017) ;  /* 0x0000004a04047947 */ /* 0x000fea000b800000 */
[----:B-----5:R-:W3:Y:S02]  /*15000*/  SHFL.UP PT, R14, R4, 0x1, RZ ;  /* 0x04200000040e7989 */ /* 0x020ee400000e00ff */
[----:B---3--:R-:W-:-:S05]  /*15010*/  SEL R13, R14, RZ, P1 ;  /* 0x000000ff0e0d7207 */ /* 0x008fca0000800000 */
[----:B------:R-:W-:-:S05]  /*15020*/  IMAD.IADD R13, R4, 0x1, R13 ;  /* 0x00000001040d7824 */ /* 0x000fca00078e020d */
        /* <DEDUP_REMOVED lines=13> */
.L_x_8152:
[----:B------:R-:W-:Y:S02]  /*15100*/  ULDC UR4, c[0x0][0xc38] ;  /* 0x00030e0000047ab9 */ /* 0x000fe40000000800 */
[----:B------:R-:W-:-:S04]  /*15110*/  IMAD.U32 R7, RZ, RZ, UR4 ;  /* 0x00000004ff077e24 */ /* 0x000fc8000f8e00ff */
[----:B--2---:R-:W-:-:S04]  /*15120*/  IMAD R3, R14, R7, RZ ;  /* 0x000000070e037224 */ /* 0x004fc800078e02ff */
[----:B------:R-:W-:-:S05]  /*15130*/  IMAD.IADD R8, R3, 0x1, R8 ;  /* 0x0000000103087824 */ /* 0x000fca00078e0208 */
[----:B------:R-:W-:-:S13]  /*15140*/  ISETP.GT.AND P6, PT, R8, R5, PT ;  /* 0x000000050800720c */ /* 0x000fda0003fc4270 */
[----:B------:R-:W-:Y:S05]  /*15150*/  @!P6 BRA `(.L_x_8018) ;  /* 0xfffffffc0064e947 */ /* 0x000fea000383ffff */
.L_x_8013:
        /* <DEDUP_REMOVED lines=8> */
.L_x_8156:
[----:B------:R-:W-:Y:S01]  /*151e0*/  ISETP.NE.AND P0, PT, R0, RZ, PT ;  /* 0x000000ff0000720c */ /* 0x000fe20003f05270 */
[----:B------:R-:W-:-:S12]  /*151f0*/  IMAD.MOV.U32 R14, RZ, RZ, RZ ;  /* 0x000000ffff0e7224 */ /* 0x000fd800078e00ff */
[----:B------:R-:W-:Y:S05]  /*15200*/  @!P0 BRA `(.L_x_8020) ;  /* 0x0000000000108947 */ /* 0x000fea0003800000 */
[----:B------:R-:W-:Y:S01]  /*15210*/  UMOV UR4, 0xffffffff ;  /* 0xffffffff00047882 */ /* 0x000fe20000000000 */
[----:B------:R-:W-:Y:S02]  /*15220*/  VIADD R12, R8, 0xffffffff ;  /* 0xffffffff080c7836 */ /* 0x000fe40000000000 */
[----:B------:R-:W-:Y:S05]  /*15230*/  BRA.DIV UR4, `(.L_x_8021) ;  /* 0x0000004a04787947 */ /* 0x000fea000b800000 */
[----:B------:R4:W0:Y:S02]  /*15240*/  SHFL.IDX PT, R14, R6, R12, 0x1f ;  /* 0x00001f0c060e7589 */ /* 0x00082400000e0000 */
.L_x_8020:
[----:B------:R-:W5:Y:S01]  /*15250*/  LDC.64 R2, c[0x0][0xc90] ;  /* 0x00032400ff027b82 */ /* 0x000f620000000a00 */
[----:B------:R-:W-:-:S04]  /*15260*/  IMAD.IADD R19, R8, 0x1, R19 ;  /* 0x0000000108137824 */ /* 0x000fc800078e0213 */
[----:B-----5:R-:W-:-:S05]  /*15270*/  IMAD.WIDE R2, R19, 0x4, R2 ;  /* 0x0000000413027825 */ /* 0x020fca00078e0202 */
[----:B-1--4-:R1:W3:Y:S01]  /*15280*/  LDG.E R6, desc[UR54][R2.64] ;  /* 0x0000003602067981 */ /* 0x0122e2000c1e1900 */
[----:B0-----:R-:W-:-:S04]  /*15290*/  IMAD R16, R14, R7, R16 ;  /* 0x000000070e107224 */ /* 0x001fc800078e0210 */
[----:B------:R-:W-:Y:S02]  /*152a0*/  IMAD.IADD R5, R5, 0x1, -R16 ;  /* 0x0000000105057824 */ /* 0x000fe400078e0a10 */
[----:B-1----:R-:W-:Y:S02]  /*152b0*/  IMAD.MOV.U32 R2, RZ, RZ, RZ ;  /* 0x000000ffff027224 */ /* 0x002fe400078e00ff */
[----:B---3--:R-:W-:-:S05]  /*152c0*/  IMAD R0, R4, R6, RZ ;  /* 0x0000000604007224 */ /* 0x008fca00078e02ff */
[----:B--2---:R-:W-:-:S04]  /*152d0*/  IABS R8, R0 ;  /* 0x0000000000087213 */ /* 0x004fc80000000000 */
[----:B------:R-:W0:Y:S08]  /*152e0*/  I2F.RP R9, R8 ;  /* 0x0000000800097306 */ /* 0x000e300000209400 */
[----:B0-----:R-:W0:Y:S02]  /*152f0*/  MUFU.RCP R9, R9 ;  /* 0x0000000900097308 */ /* 0x001e240000001000 */
[----:B0-----:R-:W-:Y:S01]  /*15300*/  VIADD R10, R9, 0xffffffe ;  /* 0x0ffffffe090a7836 */ /* 0x001fe20000000000 */
[----:B------:R-:W-:-:S05]  /*15310*/  IABS R9, R0 ;  /* 0x0000000000097213 */ /* 0x000fca0000000000 */
[----:B------:R-:W0:Y:S01]  /*15320*/  F2I.FTZ.U32.TRUNC.NTZ R3, R10 ;  /* 0x0000000a00037305 */ /* 0x000e22000021f000 */
[----:B------:R-:W-:Y:S02]  /*15330*/  IMAD.MOV R9, RZ, RZ, -R9 ;  /* 0x000000ffff097224 */ /* 0x000fe400078e0a09 */
[----:B0-----:R-:W-:-:S04]  /*15340*/  IMAD.MOV R11, RZ, RZ, -R3 ;  /* 0x000000ffff0b7224 */ /* 0x001fc800078e0a03 */
[----:B------:R-:W-:-:S04]  /*15350*/  IMAD R11, R11, R8, RZ ;  /* 0x000000080b0b7224 */ /* 0x000fc800078e02ff */
[----:B------:R-:W-:Y:S01]  /*15360*/  IMAD.HI.U32 R2, R3, R11, R2 ;  /* 0x0000000b03027227 */ /* 0x000fe200078e0002 */
[----:B------:R-:W-:-:S05]  /*15370*/  IABS R3, R5 ;  /* 0x0000000500037213 */ /* 0x000fca0000000000 */
        /* <DEDUP_REMOVED lines=17> */
[----:B------:R-:W-:-:S04]  /*15490*/  VIADDMNMX R6, R3, R7, R6, PT ;  /* 0x0000000703067246 */ /* 0x000fc80003800106 */
[----:B------:R-:W-:-:S04]  /*154a0*/  IABS R7, R6 ;  /* 0x0000000600077213 */ /* 0x000fc80000000000 */
[----:B------:R-:W0:Y:S08]  /*154b0*/  I2F.RP R9, R7 ;  /* 0x0000000700097306 */ /* 0x000e300000209400 */
[----:B0-----:R-:W0:Y:S02]  /*154c0*/  MUFU.RCP R9, R9 ;  /* 0x0000000900097308 */ /* 0x001e240000001000 */
[----:B0-----:R-:W-:-:S06]  /*154d0*/  VIADD R3, R9, 0xffffffe ;  /* 0x0ffffffe09037836 */ /* 0x001fcc0000000000 */
[----:B------:R-:W0:Y:S02]  /*154e0*/  F2I.FTZ.U32.TRUNC.NTZ R3, R3 ;  /* 0x0000000300037305 */ /* 0x000e24000021f000 */
[----:B0-----:R-:W-:-:S04]  /*154f0*/  IMAD.MOV R0, RZ, RZ, -R3 ;  /* 0x000000ffff007224 */ /* 0x001fc800078e0a03 */
[----:B------:R-:W-:Y:S01]  /*15500*/  IMAD R5, R0, R7, RZ ;  /* 0x0000000700057224 */ /* 0x000fe200078e02ff */
[----:B------:R-:W-:-:S03]  /*15510*/  IABS R0, R6 ;  /* 0x0000000600007213 */ /* 0x000fc60000000000 */
[----:B------:R-:W-:Y:S01]  /*15520*/  IMAD.HI.U32 R2, R3, R5, R2 ;  /* 0x0000000503027227 */ /* 0x000fe200078e0002 */
[----:B------:R-:W-:-:S03]  /*15530*/  IABS R5, R11 ;  /* 0x0000000b00057213 */ /* 0x000fc60000000000 */
[----:B------:R-:W-:Y:S02]  /*15540*/  IMAD.MOV R0, RZ, RZ, -R0 ;  /* 0x000000ffff007224 */ /* 0x000fe400078e0a00 */
[----:B------:R-:W-:-:S04]  /*15550*/  IMAD.HI.U32 R2, R2, R5, RZ ;  /* 0x0000000502027227 */ /* 0x000fc800078e00ff */
[----:B------:R-:W-:Y:S02]  /*15560*/  IMAD R0, R2, R0, R5 ;  /* 0x0000000002007224 */ /* 0x000fe400078e0205 */
[----:B------:R-:W-:-:S03]  /*15570*/  IMAD.IADD R3, R11, 0x1, R8 ;  /* 0x000000010b037824 */ /* 0x000fc600078e0208 */
        /* <DEDUP_REMOVED lines=15> */
.L_x_8014:
[----:B------:R-:W-:Y:S01]  /*15670*/  UMOV UR4, URZ ;  /* 0x0000003f00047c82 */ /* 0x000fe20008000000 */
[----:B------:R-:W-:Y:S01]  /*15680*/  UMOV UR5, URZ ;  /* 0x0000003f00057c82 */ /* 0x000fe20008000000 */
[----:B------:R-:W-:Y:S01]  /*15690*/  ULDC UR6, c[0x0][0xc3c] ;  /* 0x00030f0000067ab9 */ /* 0x000fe20000000800 */
[----:B------:R-:W-:Y:S02]  /*156a0*/  IMAD.MOV.U32 R16, RZ, RZ, R5 ;  /* 0x000000ffff107224 */ /* 0x000fe400078e0005 */
[----:B------:R-:W-:Y:S02]  /*156b0*/  IMAD.U32 R17, RZ, RZ, UR4 ;  /* 0x00000004ff117e24 */ /* 0x000fe4000f8e00ff */
[----:B------:R-:W-:Y:S02]  /*156c0*/  IMAD.U32 R18, RZ, RZ, UR5 ;  /* 0x00000005ff127e24 */ /* 0x000fe4000f8e00ff */
[----:B------:R-:W-:-:S07]  /*156d0*/  IMAD.U32 R19, RZ, RZ, UR6 ;  /* 0x00000006ff137e24 */ /* 0x000fce000f8e00ff */
.L_x_8022:
        /* <DEDUP_REMOVED lines=10> */
.L_x_8011:
[----:B------:R-:W-:Y:S02]  /*15780*/  ULDC UR4, c[0x0][0xc3c] ;  /* 0x00030f0000047ab9 */ /* 0x000fe40000000800 */
[----:B----4-:R-:W-:-:S13]  /*15790*/  ISETP.GE.AND P0, PT, R19, UR4, PT ;  /* 0x0000000413007c0c */ /* 0x010fda000bf06270 */
[----:B------:R-:W-:Y:S05]  /*157a0*/  @!P0 BRA `(.L_x_8023) ;  /* 0xffffffb4000c8947 */ /* 0x000fea000383ffff */
[----:B------:R-:W-:Y:S05]  /*157b0*/  BSYNC B8 ;  /* 0x0000000000087941 */ /* 0x000fea0003800000 */
.L_x_7952:
[----:B-1----:R-:W4:Y:S01]  /*157c0*/  LDL.LU R0, [R1+0x18] ;  /* 0x0000180001007983 */ /* 0x002f220000300800 */
[----:B------:R-:W-:Y:S01]  /*157d0*/  BSSY B0, `(.L_x_8024) ;  /* 0x000000b000007945 */ /* 0x000fe20003800000 */
[----:B------:R-:W1:Y:S01]  /*157e0*/  S2R R5, SR_CgaCtaId ;  /* 0x0000000000057919 */ /* 0x000e620000008800 */
[----:B----4-:R-:W-:-:S05]  /*157f0*/  VIADD R0, R0, 0x1 ;  /* 0x0000000100007836 */ /* 0x010fca0000000000 */
        /* <DEDUP_REMOVED lines=8> */
.L_x_8159:
[----:B------:R-:W-:Y:S05]  /*15880*/  BSYNC B0 ;  /* 0x0000000000007941 */ /* 0x000fea0003800000 */
.L_x_8024:
[----:B------:R-:W-:-:S03]  /*15890*/  UMOV UR4, 0xffffffff ;  /* 0xffffffff00047882 */ /* 0x000fc60000000000 */
[----:B------:R-:W-:Y:S05]  /*158a0*/  BRA.DIV UR4, `(.L_x_8026) ;  /* 0x0000004604147947 */ /* 0x000fea000b800000 */
[----:B-1----:R-:W1:Y:S02]  /*158b0*/  S2R R0, SR_TID.X ;  /* 0x0000000000007919 */ /* 0x002e640000002100 */
[----:B-1----:R-:W-:-:S04]  /*158c0*/  SHF.R.U32.HI R0, RZ, 0x5, R0 ;  /* 0x00000005ff007819 */ /* 0x002fc80000011600 */
[----:B------:R-:W-:-:S05]  /*158d0*/  LOP3.LUT R0, R0, 0x3, RZ, 0xc0, !PT ;  /* 0x0000000300007812 */ /* 0x000fca00078ec0ff */
[----:B------:R1:W4:Y:S02]  /*158e0*/  SHFL.IDX PT, R14, R0, RZ, 0x1f ;  /* 0x00001fff000e7589 */ /* 0x00032400000e0000 */
.L_x_8162:
[----:B----4-:R-:W-:Y:S01]  /*158f0*/  ISETP.NE.AND P0, PT, R14, RZ, PT ;  /* 0x000000ff0e00720c */ /* 0x010fe20003f05270 */
[----:B------:R-:W-:-:S12]  /*15900*/  BSSY B0, `(.L_x_8027) ;  /* 0x0000024000007945 */ /* 0x000fd80003800000 */
[----:B------:R-:W-:Y:S05]  /*15910*/  @P0 BRA `(.L_x_8028) ;  /* 0x0000000000880947 */ /* 0x000fea0003800000 */
[----:B------:R-:W-:-:S03]  /*15920*/  UMOV UR4, 0xffffffff ;  /* 0xffffffff00047882 */ /* 0x000fc60000000000 */
[----:B------:R-:W-:Y:S05]  /*15930*/  BRA.DIV UR4, `(.L_x_8029) ;  /* 0x0000004604247947 */ /* 0x000fea000b800000 */
[----:B------:R-:W-:-:S13]  /*15940*/  ELECT P6, URZ, PT ;  /* 0x00000000003f782f */ /* 0x000fda00038c0000 */
.L_x_8165:
[----:B------:R-:W-:Y:S05]  /*15950*/  @!P6 BRA `(.L_x_8028) ;  /* 0x000000000078e947 */ /* 0x000fea0003800000 */
[----:B------:R-:W-:-:S06]  /*15960*/  ULOP3.LUT UR4, UR43, 0x2, URZ, 0xfc, !UPT ;  /* 0x000000022b047892 */ /* 0x000fcc000f8efc3f */
[----:B-1----:R-:W-:-:S05]  /*15970*/  IMAD.U32 R0, RZ, RZ, UR4 ;  /* 0x00000004ff007e24 */ /* 0x002fca000f8e00ff */
[----:B------:R-:W-:-:S13]  /*15980*/  ISETP.NE.AND P0, PT, R0, 0x3, PT ;  /* 0x000000030000780c */ /* 0x000fda0003f05270 */
[----:B------:R-:W-:Y:S05]  /*15990*/  @!P0 BRA `(.L_x_8030) ;  /* 0x0000000000048947 */ /* 0x000fea0003800000 */
[----:B------:R-:W-:Y:S01]  /*159a0*/  BPT.TRAP 0x1 ;  /* 0x000000040000795c */ /* 0x000fe20000300000 */
.L_x_8030:
[----:B------:R-:W-:Y:S01]  /*159b0*/  IMAD R5, R24, 0x8, R7 ;  /* 0x0000000818057824 */ /* 0x000fe200078e0207 */
[----:B------:R-:W-:Y:S01]  /*159c0*/  SHF.L.U32 R0, R28, 0x1f, RZ ;  /* 0x0000001f1c007819 */ /* 0x000fe200000006ff */
[----:B------:R-:W-:-:S03]  /*159d0*/  VIADD R24, R24, 0x1 ;  /* 0x0000000118187836 */ /* 0x000fc60000000000 */
[----:B------:R-:W1:Y:S02]  /*159e0*/  SYNCS.PHASECHK.TRANS64.TRYWAIT P1, [R5+URZ+0x28840], R0 ;  /* 0x02884000050075a7 */ /* 0x000e64000802017f */
[----:B------:R-:W-:-:S04]  /*159f0*/  ISETP.NE.AND P2, PT, R24, 0x2, PT ;  /* 0x000000021800780c */ /* 0x000fc80003f45270 */
[----:B------:R-:W-:Y:S01]  /*15a00*/  SEL R3, RZ, 0x1, P2 ;  /* 0x00000001ff037807 */ /* 0x000fe20001000000 */
[----:B-1----:R-:W-:Y:S08]  /*15a10*/  @!P1 BRA `(.L_x_8031) ;  /* 0x00000044000c9947 */ /* 0x002ff00003800000 */
.L_x_8166:
[----:B------:R-:W-:Y:S02]  /*15a20*/  SEL R24, R24, RZ, P2 ;  /* 0x000000ff18187207 */ /* 0x000fe40001000000 */
[----:B------:R-:W-:Y:S01]  /*15a30*/  LOP3.LUT R2, R28, R3, RZ, 0x3c, !PT ;  /* 0x000000031c027212 */ /* 0x000fe200078e3cff */
[----:B------:R-:W-:Y:S06]  /*15a40*/  @!P0 BRA `(.L_x_8032) ;  /* 0x0000000000048947 */ /* 0x000fec0003800000 */
[----:B------:R-:W-:Y:S01]  /*15a50*/  BPT.TRAP 0x1 ;  /* 0x000000040000795c */ /* 0x000fe20000300000 */
.L_x_8032:
[----:B------:R-:W-:Y:S01]  /*15a60*/  IMAD R3, R24, 0x8, R7 ;  /* 0x0000000818037824 */ /* 0x000fe200078e0207 */
[----:B------:R-:W-:-:S04]  /*15a70*/  SHF.L.U32 R2, R2, 0x1f, RZ ;  /* 0x0000001f02027819 */ /* 0x000fc800000006ff */
[----:B------:R-:W4:Y:S02]  /*15a80*/  SYNCS.PHASECHK.TRANS64.TRYWAIT P1, [R3+URZ+0x28840], R2 ;  /* 0x02884002030075a7 */ /* 0x000f24000802017f */
[----:B----4-:R-:W-:Y:S05]  /*15a90*/  @!P1 BRA `(.L_x_8033) ;  /* 0x0000004400009947 */ /* 0x010fea0003800000 */
.L_x_8167:
[----:B------:R-:W-:Y:S05]  /*15aa0*/  @!P0 BRA `(.L_x_8034) ;  /* 0x0000000000048947 */ /* 0x000fea0003800000 */
[----:B------:R-:W-:Y:S01]  /*15ab0*/  BPT.TRAP 0x1 ;  /* 0x000000040000795c */ /* 0x000fe20000300000 */
.L_x_8034:
[----:B------:R-:W5:Y:S02]  /*15ac0*/  SYNCS.PHASECHK.TRANS64.TRYWAIT P1, [R5+URZ+0x28860], R0 ;  /* 0x02886000050075a7 */ /* 0x000f64000802017f */
[----:B-----5:R-:W-:Y:S05]  /*15ad0*/  @!P1 BRA `(.L_x_8035) ;  /* 0x0000004400049947 */ /* 0x020fea0003800000 */
.L_x_8168:
[----:B------:R-:W-:Y:S05]  /*15ae0*/  @!P0 BRA `(.L_x_8036) ;  /* 0x0000000000048947 */ /* 0x000fea0003800000 */
[----:B------:R-:W-:Y:S01]  /*15af0*/  BPT.TRAP 0x1 ;  /* 0x000000040000795c */ /* 0x000fe20000300000 */
.L_x_8036:
[----:B------:R0:W0:Y:S02]  /*15b00*/  SYNCS.PHASECHK.TRANS64.TRYWAIT P0, [R3+URZ+0x28860], R2 ;  /* 0x02886002030075a7 */ /* 0x000024000800017f */
[----:B0-----:R-:W-:Y:S05]  /*15b10*/  @!P0 NANOSLEEP.SYNCS 0x989680 ;  /* 0x009896800000895d */ /* 0x001fea0003900000 */
[----:B------:R-:W0:Y:S02]  /*15b20*/  @!P0 SYNCS.PHASECHK.TRANS64 P0, [R3+URZ+0x28860], R2 ;  /* 0x02886002030085a7 */ /* 0x000e24000800007f */
[----:B0-----:R-:W-:Y:S05]  /*15b30*/  @!P0 BRA `(.L_x_8036) ;  /* 0xfffffffc00f08947 */ /* 0x001fea000383ffff */
.L_x_8028:
[----:B------:R-:W-:Y:S05]  /*15b40*/  BSYNC B0 ;  /* 0x0000000000007941 */ /* 0x000fea0003800000 */
.L_x_8027:
[----:B------:R-:W-:Y:S05]  /*15b50*/  EXIT ;  /* 0x000000000000794d */ /* 0x000fea0003800000 */
.L_x_7846:
[----:B0-----:R-:W-:-:S04]  /*15b60*/  IMAD.U32 R3, RZ, RZ, UR41 ;  /* 0x00000029ff037e24 */ /* 0x001fc8000f8e00ff */
[----:B------:R0:W1:Y:S03]  /*15b70*/  SYNCS.PHASECHK.TRANS64.TRYWAIT P1, [R3+URZ+0x28800], R0 ;  /* 0x02880000030075a7 */ /* 0x000066000802017f */
[----:B-1----:R-:W-:Y:S05]  /*15b80*/  @!P1 NANOSLEEP.SYNCS 0x989680 ;  /* 0x009896800000995d */ /* 0x002fea0003900000 */
[----:B------:R-:W1:Y:S02]  /*15b90*/  @!P1 SYNCS.PHASECHK.TRANS64 P1, [R3+URZ+0x28800], R0 ;  /* 0x02880000030095a7 */ /* 0x000e64000802007f */
[----:B-1----:R-:W-:Y:S05]  /*15ba0*/  @!P1 BRA `(.L_x_7846) ;  /* 0xfffffffc00ec9947 */ /* 0x002fea000383ffff */
[----:B------:R-:W-:Y:S05]  /*15bb0*/  BRA `(.L_x_8037) ;  /* 0xfffffebc00e47947 */ /* 0x000fea000383ffff */
.L_x_7850:
[----:B-1----:R1:W2:Y:S02]  /*15bc0*/  SYNCS.PHASECHK.TRANS64.TRYWAIT P1, [R3+URZ+0x28830], R0 ;  /* 0x02883000030075a7 */ /* 0x0022a4000802017f */
[----:B--2---:R-:W-:Y:S05]  /*15bd0*/  @!P1 NANOSLEEP.SYNCS 0x989680 ;  /* 0x009896800000995d */ /* 0x004fea0003900000 */
[----:B------:R-:W2:Y:S02]  /*15be0*/  @!P1 SYNCS.PHASECHK.TRANS64 P1, [R3+URZ+0x28830], R0 ;  /* 0x02883000030095a7 */ /* 0x000ea4000802007f */
[----:B--2---:R-:W-:Y:S05]  /*15bf0*/  @!P1 BRA `(.L_x_7850) ;  /* 0xfffffffc00f09947 */ /* 0x004fea000383ffff */
[----:B------:R-:W-:Y:S05]  /*15c00*/  BRA `(.L_x_7849) ;  /* 0xfffffec000007947 */ /* 0x000fea000383ffff */
.L_x_7867:
[----:B-1----:R-:W-:-:S04]  /*15c10*/  IMAD.U32 R5, RZ, RZ, UR6 ;  /* 0x00000006ff057e24 */ /* 0x002fc8000f8e00ff */
[----:B------:R1:W2:Y:S03]  /*15c20*/  SYNCS.PHASECHK.TRANS64.TRYWAIT P1, [R5+URZ+0x28830], R0 ;  /* 0x02883000050075a7 */ /* 0x0002a6000802017f */
[----:B--2---:R-:W-:Y:S05]  /*15c30*/  @!P1 NANOSLEEP.SYNCS 0x989680 ;  /* 0x009896800000995d */ /* 0x004fea0003900000 */
[----:B------:R-:W2:Y:S02]  /*15c40*/  @!P1 SYNCS.PHASECHK.TRANS64 P1, [R5+URZ+0x28830], R0 ;  /* 0x02883000050095a7 */ /* 0x000ea4000802007f */
[----:B--2---:R-:W-:Y:S05]  /*15c50*/  @!P1 BRA `(.L_x_7867) ;  /* 0xfffffffc00ec9947 */ /* 0x004fea000383ffff */
[----:B------:R-:W-:Y:S05]  /*15c60*/  BRA `(.L_x_7864) ;  /* 0xfffffef000d07947 */ /* 0x000fea000383ffff */
.L_x_7871:
[----:B-1----:R-:W-:-:S04]  /*15c70*/  IMAD.U32 R5, RZ, RZ, UR6 ;  /* 0x00000006ff057e24 */ /* 0x002fc8000f8e00ff */
[----:B------:R1:W2:Y:S03]  /*15c80*/  SYNCS.PHASECHK.TRANS64.TRYWAIT P1, [R5+URZ+0x28850], R0 ;  /* 0x02885000050075a7 */ /* 0x0002a6000802017f */
[----:B--2---:R-:W-:Y:S05]  /*15c90*/  @!P1 NANOSLEEP.SYNCS 0x989680 ;  /* 0x009896800000995d */ /* 0x004fea0003900000 */
[----:B------:R-:W2:Y:S02]  /*15ca0*/  @!P1 SYNCS.PHASECHK.TRANS64 P1, [R5+URZ+0x28850], R0 ;  /* 0x02885000050095a7 */ /* 0x000ea4000802007f */
[----:B--2---:R-:W-:Y:S05]  /*15cb0*/  @!P1 BRA `(.L_x_7871) ;  /* 0xfffffffc00ec9947 */ /* 0x004fea000383ffff */
[----:B------:R-:W-:Y:S05]  /*15cc0*/  BRA `(.L_x_7868) ;  /* 0xfffffef4009c7947 */ /* 0x000fea000383ffff */
.L_x_7890:
[----:B-1----:R-:W-:-:S04]  /*15cd0*/  IMAD.U32 R5, RZ, RZ, UR6 ;  /* 0x00000006ff057e24 */ /* 0x002fc8000f8e00ff */
[----:B------:R1:W2:Y:S03]  /*15ce0*/  SYNCS.PHASECHK.TRANS64.TRYWAIT P1, [R5+URZ+0x28830], R0 ;  /* 0x02883000050075a7 */ /* 0x0002a6000802017f */
[----:B--2---:R-:W-:Y:S05]  /*15cf0*/  @!P1 NANOSLEEP.SYNCS 0x989680 ;  /* 0x009896800000995d */ /* 0x004fea0003900000 */
[----:B------:R-:W2:Y:S02]  /*15d00*/  @!P1 SYNCS.PHASECHK.TRANS64 P1, [R5+URZ+0x28830], R0 ;  /* 0x02883000050095a7 */ /* 0x000ea4000802007f */
[----:B--2---:R-:W-:Y:S05]  /*15d10*/  @!P1 BRA `(.L_x_7890) ;  /* 0xfffffffc00ec9947 */ /* 0x004fea000383ffff */
[----:B------:R-:W-:Y:S05]  /*15d20*/  BRA `(.L_x_7887) ;  /* 0xffffff2400947947 */ /* 0x000fea000383ffff */
.L_x_7894:
[----:B-1----:R-:W-:-:S04]  /*15d30*/  IMAD.U32 R5, RZ, RZ, UR6 ;  /* 0x00000006ff057e24 */ /* 0x002fc8000f8e00ff */
[----:B------:R1:W2:Y:S03]  /*15d40*/  SYNCS.PHASECHK.TRANS64.TRYWAIT P1, [R5+URZ+0x28850], R0 ;  /* 0x02885000050075a7 */ /* 0x0002a6000802017f */
[----:B--2---:R-:W-:Y:S05]  /*15d50*/  @!P1 NANOSLEEP.SYNCS 0x989680 ;  /* 0x009896800000995d */ /* 0x004fea0003900000 */
[----:B------:R-:W2:Y:S02]  /*15d60*/  @!P1 SYNCS.PHASECHK.TRANS64 P1, [R5+URZ+0x28850], R0 ;  /* 0x02885000050095a7 */ /* 0x000ea4000802007f */
[----:B--2---:R-:W-:Y:S05]  /*15d70*/  @!P1 BRA `(.L_x_7894) ;  /* 0xfffffffc00ec9947 */ /* 0x004fea000383ffff */
[----:B------:R-:W-:Y:S05]  /*15d80*/  BRA `(.L_x_7891) ;  /* 0xffffff2800607947 */ /* 0x000fea000383ffff */
.L_x_7902:
[----:B-1----:R-:W-:-:S04]  /*15d90*/  IMAD.U32 R5, RZ, RZ, UR6 ;  /* 0x00000006ff057e24 */ /* 0x002fc8000f8e00ff */
[----:B------:R1:W2:Y:S03]  /*15da0*/  SYNCS.PHASECHK.TRANS64.TRYWAIT P1, [R5+URZ+0x28830], R0 ;  /* 0x02883000050075a7 */ /* 0x0002a6000802017f */
[----:B--2---:R-:W-:Y:S05]  /*15db0*/  @!P1 NANOSLEEP.SYNCS 0x989680 ;  /* 0x009896800000995d */ /* 0x004fea0003900000 */
[----:B------:R-:W2:Y:S02]  /*15dc0*/  @!P1 SYNCS.PHASECHK.TRANS64 P1, [R5+URZ+0x28830], R0 ;  /* 0x02883000050095a7 */ /* 0x000ea4000802007f */
[----:B--2---:R-:W-:Y:S05]  /*15dd0*/  @!P1 BRA `(.L_x_7902) ;  /* 0xfffffffc00ec9947 */ /* 0x004fea000383ffff */
[----:B------:R-:W-:Y:S05]  /*15de0*/  BRA `(.L_x_7899) ;  /* 0xffffff4400847947 */ /* 0x000fea000383ffff */
.L_x_7906:
[----:B-1----:R-:W-:-:S04]  /*15df0*/  IMAD.U32 R5, RZ, RZ, UR6 ;  /* 0x00000006ff057e24 */ /* 0x002fc8000f8e00ff */
[----:B------:R1:W2:Y:S03]  /*15e00*/  SYNCS.PHASECHK.TRANS64.TRYWAIT P1, [R5+URZ+0x28850], R0 ;  /* 0x02885000050075a7 */ /* 0x0002a6000802017f */
[----:B--2---:R-:W-:Y:S05]  /*15e10*/  @!P1 NANOSLEEP.SYNCS 0x989680 ;  /* 0x009896800000995d */ /* 0x004fea0003900000 */
[----:B------:R-:W2:Y:S02]  /*15e20*/  @!P1 SYNCS.PHASECHK.TRANS64 P1, [R5+URZ+0x28850], R0 ;  /* 0x02885000050095a7 */ /* 0x000ea4000802007f */
[----:B--2---:R-:W-:Y:S05]  /*15e30*/  @!P1 BRA `(.L_x_7906) ;  /* 0xfffffffc00ec9947 */ /* 0x004fea000383ffff */
[----:B------:R-:W-:Y:S05]  /*15e40*/  BRA `(.L_x_7903) ;  /* 0xffffff4800447947 */ /* 0x000fea000383ffff */
.L_x_7921:
[----:B-1----:R-:W-:-:S04]  /*15e50*/  IMAD.U32 R7, RZ, RZ, UR5 ;  /* 0x00000005ff077e24 */ /* 0x002fc8000f8e00ff */
[----:B------:R1:W2:Y:S03]  /*15e60*/  SYNCS.PHASECHK.TRANS64.TRYWAIT P1, [R7+URZ+0x28850], R6 ;  /* 0x02885006070075a7 */ /* 0x0002a6000802017f */
[----:B--2---:R-:W-:Y:S05]  /*15e70*/  @!P1 NANOSLEEP.SYNCS 0x989680 ;  /* 0x009896800000995d */ /* 0x004fea0003900000 */
[----:B------:R-:W2:Y:S02]  /*15e80*/  @!P1 SYNCS.PHASECHK.TRANS64 P1, [R7+URZ+0x28850], R6 ;  /* 0x02885006070095a7 */ /* 0x000ea4000802007f */
[----:B--2---:R-:W-:Y:S05]  /*15e90*/  @!P1 BRA `(.L_x_7921) ;  /* 0xfffffffc00ec9947 */ /* 0x004fea000383ffff */
[----:B------:R-:W-:Y:S05]  /*15ea0*/  BRA `(.L_x_7920) ;  /* 0xffffff74006c7947 */ /* 0x000fea000383ffff */
.L_x_7972:
        /* <DEDUP_REMOVED lines=11> */
.L_x_8039:
[----:B------:R-:W-:Y:S05]  /*15f60*/  BSYNC B0 ;  /* 0x0000000000007941 */ /* 0x000fea0003800000 */
.L_x_8038:
[----:B------:R-:W-:Y:S05]  /*15f70*/  BRA `(.L_x_8040) ;  /* 0xffffffbc00347947 */ /* 0x000fea000383ffff */
.L_x_7975:
[----:B0-----:R0:W1:Y:S02]  /*15f80*/  SYNCS.PHASECHK.TRANS64.TRYWAIT P0, [R7+URZ+0x28840], R2 ;  /* 0x02884002070075a7 */ /* 0x001064000800017f */
[----:B-1----:R-:W-:Y:S05]  /*15f90*/  @!P0 NANOSLEEP.SYNCS 0x989680 ;  /* 0x009896800000895d */ /* 0x002fea0003900000 */
[----:B------:R-:W1:Y:S02]  /*15fa0*/  @!P0 SYNCS.PHASECHK.TRANS64 P0, [R7+URZ+0x28840], R2 ;  /* 0x02884002070085a7 */ /* 0x000e64000800007f */
[----:B-1----:R-:W-:Y:S05]  /*15fb0*/  @!P0 BRA `(.L_x_7975) ;  /* 0xfffffffc00f08947 */ /* 0x002fea000383ffff */
[----:B------:R-:W-:Y:S05]  /*15fc0*/  BRA `(.L_x_8041) ;  /* 0xffffffbc00907947 */ /* 0x000fea000383ffff */
.L_x_7976:
        /* <DEDUP_REMOVED lines=8> */
.L_x_8043:
[----:B------:R-:W-:Y:S05]  /*16050*/  BSYNC B0 ;  /* 0x0000000000007941 */ /* 0x000fea0003800000 */
.L_x_8042:
        /* <DEDUP_REMOVED lines=9> */
.L_x_8044:
[----:B------:R-:W-:Y:S02]  /*160f0*/  IMAD.MOV.U32 R13, RZ, RZ, R0 ;  /* 0x000000ffff0d7224 */ /* 0x000fe400078e0000 */
[----:B------:R-:W-:Y:S02]  /*16100*/  IMAD.MOV.U32 R12, RZ, RZ, 0x1 ;  /* 0x00000001ff0c7424 */ /* 0x000fe400078e00ff */
[----:B------:R-:W-:-:S07]  /*16110*/  IMAD.MOV.U32 R3, RZ, RZ, R14 ;  /* 0x000000ffff037224 */ /* 0x000fce00078e000e */
[----:B------:R-:W-:Y:S05]  /*16120*/  WARPSYNC.COLLECTIVE R15, `(.L_x_8045) ;  /* 0x000000000f087348 */ /* 0x000fea0003c00000 */
[----:B------:R0:W1:Y:S02]  /*16130*/  SHFL.IDX P6, R14, R13, R12, R11 ;  /* 0x0000000c0d0e7389 */ /* 0x00006400000c000b */
[----:B01----:R-:W-:Y:S01]  /*16140*/  ENDCOLLECTIVE ;  /* 0x000000000000791b */ /* 0x003fe20003800000 */
.L_x_8045:
        /* <DEDUP_REMOVED lines=16> */
.L_x_8046:
[----:B------:R-:W-:Y:S02]  /*16250*/  @P1 IMAD R8, R5, 0x2, R22 ;  /* 0x0000000205081824 */ /* 0x000fe400078e0216 */
[----:B------:R-:W-:Y:S02]  /*16260*/  IMAD.MOV.U32 R13, RZ, RZ, R0 ;  /* 0x000000ffff0d7224 */ /* 0x000fe400078e0000 */
[----:B------:R-:W-:Y:S02]  /*16270*/  IMAD.MOV.U32 R12, RZ, RZ, 0x2 ;  /* 0x00000002ff0c7424 */ /* 0x000fe400078e00ff */
[----:B------:R-:W-:-:S07]  /*16280*/  IMAD.MOV.U32 R3, RZ, RZ, R14 ;  /* 0x000000ffff037224 */ /* 0x000fce00078e000e */
[----:B------:R-:W-:Y:S05]  /*16290*/  WARPSYNC.COLLECTIVE R15, `(.L_x_8047) ;  /* 0x000000000f087348 */ /* 0x000fea0003c00000 */
[----:B------:R0:W1:Y:S02]  /*162a0*/  SHFL.IDX P6, R14, R13, R12, R11 ;  /* 0x0000000c0d0e7389 */ /* 0x00006400000c000b */
[----:B01----:R-:W-:Y:S01]  /*162b0*/  ENDCOLLECTIVE ;  /* 0x000000000000791b */ /* 0x003fe20003800000 */
.L_x_8047:
        /* <DEDUP_REMOVED lines=16> */
.L_x_8048:
[----:B------:R-:W-:Y:S02]  /*163c0*/  @P1 IMAD R8, R5, 0x2, R22 ;  /* 0x0000000205081824 */ /* 0x000fe400078e0216 */
[----:B------:R-:W-:Y:S02]  /*163d0*/  IMAD.MOV.U32 R13, RZ, RZ, R0 ;  /* 0x000000ffff0d7224 */ /* 0x000fe400078e0000 */
[----:B------:R-:W-:Y:S02]  /*163e0*/  IMAD.MOV.U32 R12, RZ, RZ, 0x3 ;  /* 0x00000003ff0c7424 */ /* 0x000fe400078e00ff */
[----:B------:R-:W-:-:S07]  /*163f0*/  IMAD.MOV.U32 R3, RZ, RZ, R14 ;  /* 0x000000ffff037224 */ /* 0x000fce00078e000e */
[----:B------:R-:W-:Y:S05]  /*16400*/  WARPSYNC.COLLECTIVE R15, `(.L_x_8049) ;  /* 0x000000000f087348 */ /* 0x000fea0003c00000 */
[----:B------:R0:W1:Y:S02]  /*16410*/  SHFL.IDX P6, R14, R13, R12, R11 ;  /* 0x0000000c0d0e7389 */ /* 0x00006400000c000b */
[----:B01----:R-:W-:Y:S01]  /*16420*/  ENDCOLLECTIVE ;  /* 0x000000000000791b */ /* 0x003fe20003800000 */
.L_x_8049:
        /* <DEDUP_REMOVED lines=16> */
.L_x_8050:
[----:B------:R-:W-:Y:S02]  /*16530*/  @P1 IMAD R8, R5, 0x2, R22 ;  /* 0x0000000205081824 */ /* 0x000fe400078e0216 */
[----:B------:R-:W-:Y:S02]  /*16540*/  IMAD.MOV.U32 R13, RZ, RZ, R0 ;  /* 0x000000ffff0d7224 */ /* 0x000fe400078e0000 */
[----:B------:R-:W-:Y:S02]  /*16550*/  IMAD.MOV.U32 R12, RZ, RZ, 0x4 ;  /* 0x00000004ff0c7424 */ /* 0x000fe400078e00ff */
[----:B------:R-:W-:-:S07]  /*16560*/  IMAD.MOV.U32 R3, RZ, RZ, R14 ;  /* 0x000000ffff037224 */ /* 0x000fce00078e000e */
[----:B------:R-:W-:Y:S05]  /*16570*/  WARPSYNC.COLLECTIVE R15, `(.L_x_8051) ;  /* 0x000000000f087348 */ /* 0x000fea0003c00000 */
[----:B------:R0:W1:Y:S02]  /*16580*/  SHFL.IDX P6, R14, R13, R12, R11 ;  /* 0x0000000c0d0e7389 */ /* 0x00006400000c000b */
[----:B01----:R-:W-:Y:S01]  /*16590*/  ENDCOLLECTIVE ;  /* 0x000000000000791b */ /* 0x003fe20003800000 */
.L_x_8051:
        /* <DEDUP_REMOVED lines=16> */
.L_x_8052:
[----:B------:R-:W-:Y:S02]  /*166a0*/  @P1 IMAD R8, R5, 0x2, R22 ;  /* 0x0000000205081824 */ /* 0x000fe400078e0216 */
[----:B------:R-:W-:Y:S02]  /*166b0*/  IMAD.MOV.U32 R13, RZ, RZ, R0 ;  /* 0x000000ffff0d7224 */ /* 0x000fe400078e0000 */
[----:B------:R-:W-:Y:S02]  /*166c0*/  IMAD.MOV.U32 R12, RZ, RZ, 0x5 ;  /* 0x00000005ff0c7424 */ /* 0x000fe400078e00ff */
[----:B------:R-:W-:-:S07]  /*166d0*/  IMAD.MOV.U32 R3, RZ, RZ, R14 ;  /* 0x000000ffff037224 */ /* 0x000fce00078e000e */
[----:B------:R-:W-:Y:S05]  /*166e0*/  WARPSYNC.COLLECTIVE R15, `(.L_x_8053) ;  /* 0x000000000f087348 */ /* 0x000fea0003c00000 */
[----:B------:R0:W1:Y:S02]  /*166f0*/  SHFL.IDX P6, R14, R13, R12, R11 ;  /* 0x0000000c0d0e7389 */ /* 0x00006400000c000b */
[----:B01----:R-:W-:Y:S01]  /*16700*/  ENDCOLLECTIVE ;  /* 0x000000000000791b */ /* 0x003fe20003800000 */
.L_x_8053:
        /* <DEDUP_REMOVED lines=16> */
.L_x_8054:
[----:B------:R-:W-:Y:S02]  /*16810*/  @P1 IMAD R8, R5, 0x2, R22 ;  /* 0x0000000205081824 */ /* 0x000fe400078e0216 */
[----:B------:R-:W-:Y:S02]  /*16820*/  IMAD.MOV.U32 R13, RZ, RZ, R0 ;  /* 0x000000ffff0d7224 */ /* 0x000fe400078e0000 */
[----:B------:R-:W-:Y:S02]  /*16830*/  IMAD.MOV.U32 R12, RZ, RZ, 0x6 ;  /* 0x00000006ff0c7424 */ /* 0x000fe400078e00ff */
[----:B------:R-:W-:-:S07]  /*16840*/  IMAD.MOV.U32 R3, RZ, RZ, R14 ;  /* 0x000000ffff037224 */ /* 0x000fce00078e000e */
[----:B------:R-:W-:Y:S05]  /*16850*/  WARPSYNC.COLLECTIVE R15, `(.L_x_8055) ;  /* 0x000000000f087348 */ /* 0x000fea0003c00000 */
[----:B------:R0:W1:Y:S02]  /*16860*/  SHFL.IDX P6, R14, R13, R12, R11 ;  /* 0x0000000c0d0e7389 */ /* 0x00006400000c000b */
[----:B01----:R-:W-:Y:S01]  /*16870*/  ENDCOLLECTIVE ;  /* 0x000000000000791b */ /* 0x003fe20003800000 */
.L_x_8055:
        /* <DEDUP_REMOVED lines=16> */
.L_x_8056:
[----:B------:R-:W-:Y:S02]  /*16980*/  @P1 IMAD R8, R5, 0x2, R22 ;  /* 0x0000000205081824 */ /* 0x000fe400078e0216 */
[----:B------:R-:W-:Y:S02]  /*16990*/  IMAD.MOV.U32 R13, RZ, RZ, R0 ;  /* 0x000000ffff0d7224 */ /* 0x000fe400078e0000 */
[----:B------:R-:W-:Y:S02]  /*169a0*/  IMAD.MOV.U32 R12, RZ, RZ, 0x7 ;  /* 0x00000007ff0c7424 */ /* 0x000fe400078e00ff */
[----:B------:R-:W-:-:S07]  /*169b0*/  IMAD.MOV.U32 R3, RZ, RZ, R14 ;  /* 0x000000ffff037224 */ /* 0x000fce00078e000e */
[----:B------:R-:W-:Y:S05]  /*169c0*/  WARPSYNC.COLLECTIVE R15, `(.L_x_8057) ;  /* 0x000000000f087348 */ /* 0x000fea0003c00000 */
[----:B------:R0:W1:Y:S02]  /*169d0*/  SHFL.IDX P6, R14, R13, R12, R11 ;  /* 0x0000000c0d0e7389 */ /* 0x00006400000c000b */
[----:B01----:R-:W-:Y:S01]  /*169e0*/  ENDCOLLECTIVE ;  /* 0x000000000000791b */ /* 0x003fe20003800000 */
.L_x_8057:
        /* <DEDUP_REMOVED lines=10> */
.L_x_8058:
[----:B------:R-:W-:Y:S01]  /*16a90*/  @!PT LDS RZ, [RZ] ;  /* 0x00000000fffff984 */ /* 0x000fe20000000800 */
[----:B------:R-:W-:Y:S01]  /*16aa0*/  @!PT LDS RZ, [RZ] ;  /* 0x00000000fffff984 */ /* 0x000fe20000000800 */
[----:B------:R-:W-:Y:S01]  /*16ab0*/  @!PT LDS RZ, [RZ] ;  /* 0x00000000fffff984 */ /* 0x000fe20000000800 */
[----:B------:R-:W-:Y:S04]  /*16ac0*/  @P1 LDGSTS.E.BYPASS.LTC128B.128 [R8+0x1b400], desc[UR54][R2.64], !P3 ;  /* 0x1b40000002081fae */ /* 0x000fe8000d901d76 */
[----:B------:R0:W-:Y:S02]  /*16ad0*/  @P1 LDGSTS.E.BYPASS.LTC128B.128 [R8+0x1f400], desc[UR54][R2.64+0x80], !P2 ;  /* 0x1f40008002081fae */ /* 0x0001e4000d101d76 */
[----:B0-----:R-:W-:Y:S01]  /*16ae0*/  IMAD.MOV.U32 R2, RZ, RZ, R14 ;  /* 0x000000ffff027224 */ /* 0x001fe200078e000e */
[----:B------:R-:W-:Y:S06]  /*16af0*/  BRA `(.L_x_8059) ;  /* 0xffffffb800747947 */ /* 0x000fec000383ffff */
.L_x_7981:
        /* <DEDUP_REMOVED lines=9> */
.L_x_8060:
[C---:B------:R-:W-:Y:S01]  /*16b90*/  VIADD R6, R27.reuse, 0x10 ;  /* 0x000000101b067836 */ /* 0x040fe20000000000 */
[----:B------:R-:W-:Y:S01]  /*16ba0*/  ISETP.GE.AND P2, PT, R27, R31, PT ;  /* 0x0000001f1b00720c */ /* 0x000fe20003f46270 */
[----:B------:R-:W-:Y:S02]  /*16bb0*/  IMAD.MOV.U32 R13, RZ, RZ, R0 ;  /* 0x000000ffff0d7224 */ /* 0x000fe400078e0000 */
[----:B------:R-:W-:-:S10]  /*16bc0*/  IMAD.MOV.U32 R2, RZ, RZ, R14 ;  /* 0x000000ffff027224 */ /* 0x000fd400078e000e */
[----:B------:R-:W-:Y:S05]  /*16bd0*/  WARPSYNC.COLLECTIVE R15, `(.L_x_8061) ;  /* 0x000000000f087348 */ /* 0x000fea0003c00000 */
[----:B------:R0:W1:Y:S02]  /*16be0*/  SHFL.IDX P6, R14, R13, R12, R11 ;  /* 0x0000000c0d0e7389 */ /* 0x00006400000c000b */
[----:B01----:R-:W-:Y:S01]  /*16bf0*/  ENDCOLLECTIVE ;  /* 0x000000000000791b */ /* 0x003fe20003800000 */
.L_x_8061:
        /* <DEDUP_REMOVED lines=8> */
.L_x_8062:
[----:B------:R-:W-:Y:S01]  /*16c80*/  @!PT LDS RZ, [RZ] ;  /* 0x00000000fffff984 */ /* 0x000fe20000000800 */
[----:B------:R-:W-:Y:S01]  /*16c90*/  @!PT LDS RZ, [RZ] ;  /* 0x00000000fffff984 */ /* 0x000fe20000000800 */
[----:B------:R-:W-:Y:S01]  /*16ca0*/  @!PT LDS RZ, [RZ] ;  /* 0x00000000fffff984 */ /* 0x000fe20000000800 */
[----:B------:R-:W-:Y:S04]  /*16cb0*/  @!P2 LDGSTS.E.BYPASS.LTC128B.128 [R8+0x10400], desc[UR54][R2.64], !P0 ;  /* 0x104000000208afae */ /* 0x000fe8000c101d76 */
[----:B------:R0:W-:Y:S01]  /*16cc0*/  @!P2 LDGSTS.E.BYPASS.LTC128B.128 [R8+0x14400], desc[UR54][R2.64+0x80], !P1 ;  /* 0x144000800208afae */ /* 0x0001e2000c901d76 */
[----:B------:R-:W-:Y:S01]  /*16cd0*/  ISETP.GE.AND P2, PT, R6, R31, PT ;  /* 0x0000001f0600720c */ /* 0x000fe20003f46270 */
[----:B------:R-:W-:Y:S02]  /*16ce0*/  VIADD R6, R27, 0x20 ;  /* 0x000000201b067836 */ /* 0x000fe40000000000 */
[----:B------:R-:W-:Y:S02]  /*16cf0*/  IMAD.MOV.U32 R13, RZ, RZ, R0 ;  /* 0x000000ffff0d7224 */ /* 0x000fe400078e0000 */
[----:B0-----:R-:W-:-:S08]  /*16d00*/  IMAD.MOV.U32 R2, RZ, RZ, R14 ;  /* 0x000000ffff027224 */ /* 0x001fd000078e000e */
[----:B------:R-:W-:Y:S05]  /*16d10*/  WARPSYNC.COLLECTIVE R15, `(.L_x_8063) ;  /* 0x000000000f087348 */ /* 0x000fea0003c00000 */
[----:B------:R0:W1:Y:S02]  /*16d20*/  SHFL.IDX P6, R14, R13, R12, R11 ;  /* 0x0000000c0d0e7389 */ /* 0x00006400000c000b */
[----:B01----:R-:W-:Y:S01]  /*16d30*/  ENDCOLLECTIVE ;  /* 0x000000000000791b */ /* 0x003fe20003800000 */
.L_x_8063:
        /* <DEDUP_REMOVED lines=8> */
.L_x_8064:
[----:B------:R-:W-:-:S05]  /*16dc0*/  @!P2 IMAD.MOV.U32 R3, RZ, RZ, R5 ;  /* 0x000000ffff03a224 */ /* 0x000fca00078e0005 */
        /* <DEDUP_REMOVED lines=12> */
.L_x_8065:
        /* <DEDUP_REMOVED lines=8> */
.L_x_8066:
        /* <DEDUP_REMOVED lines=13> */
.L_x_8067:
        /* <DEDUP_REMOVED lines=8> */
.L_x_8068:
        /* <DEDUP_REMOVED lines=13> */
.L_x_8069:
        /* <DEDUP_REMOVED lines=8> */
.L_x_8070:
        /* <DEDUP_REMOVED lines=13> */
.L_x_8071:
        /* <DEDUP_REMOVED lines=8> */
.L_x_8072:
[----:B------:R-:W-:-:S05]  /*17300*/  @!P2 IMAD.MOV.U32 R3, RZ, RZ, R5 ;  /* 0x000000ffff03a224 */ /* 0x000fca00078e0005 */
        /* <DEDUP_REMOVED lines=11> */
.L_x_8073:
        /* <DEDUP_REMOVED lines=8> */
.L_x_8074:
        /* <DEDUP_REMOVED lines=11> */
.L_x_8075:
[----:B------:R-:W-:Y:S05]  /*174f0*/  BRA `(.L_x_8076) ;  /* 0xffffffb800e07947 */ /* 0x000fea000383ffff */
.L_x_7986:
[----:B0-----:R0:W1:Y:S02]  /*17500*/  SYNCS.PHASECHK.TRANS64.TRYWAIT P1, [R22+URZ+0x28820], R3 ;  /* 0x02882003160075a7 */ /* 0x001064000802017f */
[----:B-1----:R-:W-:Y:S05]  /*17510*/  @!P1 NANOSLEEP.SYNCS 0x989680 ;  /* 0x009896800000995d */ /* 0x002fea0003900000 */
[----:B------:R-:W1:Y:S02]  /*17520*/  @!P1 SYNCS.PHASECHK.TRANS64 P1, [R22+URZ+0x28820], R3 ;  /* 0x02882003160095a7 */ /* 0x000e64000802007f */
[----:B-1----:R-:W-:Y:S05]  /*17530*/  @!P1 BRA `(.L_x_7986) ;  /* 0xfffffffc00f09947 */ /* 0x002fea000383ffff */
[----:B------:R-:W-:Y:S05]  /*17540*/  BRA `(.L_x_8077) ;  /* 0xffffffbc00587947 */ /* 0x000fea000383ffff */
.L_x_7991:
[----:B0-----:R0:W1:Y:S02]  /*17550*/  SYNCS.PHASECHK.TRANS64.TRYWAIT P0, [R6+URZ+0x28840], R3 ;  /* 0x02884003060075a7 */ /* 0x001064000800017f */
[----:B-1----:R-:W-:Y:S05]  /*17560*/  @!P0 NANOSLEEP.SYNCS 0x989680 ;  /* 0x009896800000895d */ /* 0x002fea0003900000 */
[----:B------:R-:W1:Y:S02]  /*17570*/  @!P0 SYNCS.PHASECHK.TRANS64 P0, [R6+URZ+0x28840], R3 ;  /* 0x02884003060085a7 */ /* 0x000e64000800007f */
[----:B-1----:R-:W-:Y:S05]  /*17580*/  @!P0 BRA `(.L_x_7991) ;  /* 0xfffffffc00f08947 */ /* 0x002fea000383ffff */
[----:B------:R-:W-:Y:S05]  /*17590*/  BRA `(.L_x_8078) ;  /* 0xffffffc000207947 */ /* 0x000fea000383ffff */
.L_x_7992:
        /* <DEDUP_REMOVED lines=8> */
.L_x_8080:
[----:B------:R-:W-:Y:S05]  /*17620*/  BSYNC B1 ;  /* 0x0000000000017941 */ /* 0x000fea0003800000 */
.L_x_8079:
        /* <DEDUP_REMOVED lines=9> */
.L_x_8081:
[----:B------:R-:W-:Y:S02]  /*176c0*/  IMAD R8, R8, 0x2, R22 ;  /* 0x0000000208087824 */ /* 0x000fe400078e0216 */
[----:B------:R-:W-:Y:S02]  /*176d0*/  IMAD.MOV.U32 R13, RZ, RZ, R9 ;  /* 0x000000ffff0d7224 */ /* 0x000fe400078e0009 */
[----:B------:R-:W-:Y:S02]  /*176e0*/  IMAD.MOV.U32 R12, RZ, RZ, 0x1 ;  /* 0x00000001ff0c7424 */ /* 0x000fe400078e00ff */
[----:B------:R-:W-:-:S07]  /*176f0*/  IMAD.MOV.U32 R2, RZ, RZ, R14 ;  /* 0x000000ffff027224 */ /* 0x000fce00078e000e */
[----:B------:R-:W-:Y:S05]  /*17700*/  WARPSYNC.COLLECTIVE R15, `(.L_x_8082) ;  /* 0x000000000f087348 */ /* 0x000fea0003c00000 */
[----:B------:R0:W1:Y:S02]  /*17710*/  SHFL.IDX P6, R14, R13, R12, R11 ;  /* 0x0000000c0d0e7389 */ /* 0x00006400000c000b */
[----:B01----:R-:W-:Y:S01]  /*17720*/  ENDCOLLECTIVE ;  /* 0x000000000000791b */ /* 0x003fe20003800000 */
.L_x_8082:
        /* <DEDUP_REMOVED lines=12> */
.L_x_8083:
[----:B------:R-:W-:Y:S02]  /*177f0*/  IMAD.MOV.U32 R13, RZ, RZ, R9 ;  /* 0x000000ffff0d7224 */ /* 0x000fe400078e0009 */
[----:B------:R-:W-:Y:S02]  /*17800*/  IMAD.MOV.U32 R12, RZ, RZ, 0x2 ;  /* 0x00000002ff0c7424 */ /* 0x000fe400078e00ff */
[----:B------:R-:W-:-:S07]  /*17810*/  IMAD.MOV.U32 R2, RZ, RZ, R14 ;  /* 0x000000ffff027224 */ /* 0x000fce00078e000e */
[----:B------:R-:W-:Y:S05]  /*17820*/  WARPSYNC.COLLECTIVE R15, `(.L_x_8084) ;  /* 0x000000000f087348 */ /* 0x000fea0003c00000 */
[----:B------:R0:W1:Y:S02]  /*17830*/  SHFL.IDX P6, R14, R13, R12, R11 ;  /* 0x0000000c0d0e7389 */ /* 0x00006400000c000b */
[----:B01----:R-:W-:Y:S01]  /*17840*/  ENDCOLLECTIVE ;  /* 0x000000000000791b */ /* 0x003fe20003800000 */
.L_x_8084:
        /* <DEDUP_REMOVED lines=12> */
.L_x_8085:
[----:B------:R-:W-:Y:S02]  /*17910*/  IMAD.MOV.U32 R13, RZ, RZ, R9 ;  /* 0x000000ffff0d7224 */ /* 0x000fe400078e0009 */
[----:B------:R-:W-:Y:S02]  /*17920*/  IMAD.MOV.U32 R12, RZ, RZ, 0x3 ;  /* 0x00000003ff0c7424 */ /* 0x000fe400078e00ff */
[----:B------:R-:W-:-:S07]  /*17930*/  IMAD.MOV.U32 R2, RZ, RZ, R14 ;  /* 0x000000ffff027224 */ /* 0x000fce00078e000e */
[----:B------:R-:W-:Y:S05]  /*17940*/  WARPSYNC.COLLECTIVE R15, `(.L_x_8086) ;  /* 0x000000000f087348 */ /* 0x000fea0003c00000 */
[----:B------:R0:W1:Y:S02]  /*17950*/  SHFL.IDX P6, R14, R13, R12, R11 ;  /* 0x0000000c0d0e7389 */ /* 0x00006400000c000b */
[----:B01----:R-:W-:Y:S01]  /*17960*/  ENDCOLLECTIVE ;  /* 0x000000000000791b */ /* 0x003fe20003800000 */
.L_x_8086:
        /* <DEDUP_REMOVED lines=12> */
.L_x_8087:
[----:B------:R-:W-:Y:S02]  /*17a30*/  IMAD.MOV.U32 R13, RZ, RZ, R9 ;  /* 0x000000ffff0d7224 */ /* 0x000fe400078e0009 */
[----:B------:R-:W-:Y:S02]  /*17a40*/  IMAD.MOV.U32 R12, RZ, RZ, 0x4 ;  /* 0x00000004ff0c7424 */ /* 0x000fe400078e00ff */
[----:B------:R-:W-:-:S07]  /*17a50*/  IMAD.MOV.U32 R2, RZ, RZ, R14 ;  /* 0x000000ffff027224 */ /* 0x000fce00078e000e */
[----:B------:R-:W-:Y:S05]  /*17a60*/  WARPSYNC.COLLECTIVE R15, `(.L_x_8088) ;  /* 0x000000000f087348 */ /* 0x000fea0003c00000 */
[----:B------:R0:W1:Y:S02]  /*17a70*/  SHFL.IDX P6, R14, R13, R12, R11 ;  /* 0x0000000c0d0e7389 */ /* 0x00006400000c000b */
[----:B01----:R-:W-:Y:S01]  /*17a80*/  ENDCOLLECTIVE ;  /* 0x000000000000791b */ /* 0x003fe20003800000 */
.L_x_8088:
        /* <DEDUP_REMOVED lines=12> */
.L_x_8089:
[----:B------:R-:W-:Y:S02]  /*17b50*/  IMAD.MOV.U32 R13, RZ, RZ, R9 ;  /* 0x000000ffff0d7224 */ /* 0x000fe400078e0009 */
[----:B------:R-:W-:Y:S02]  /*17b60*/  IMAD.MOV.U32 R12, RZ, RZ, 0x5 ;  /* 0x00000005ff0c7424 */ /* 0x000fe400078e00ff */
[----:B------:R-:W-:-:S07]  /*17b70*/  IMAD.MOV.U32 R2, RZ, RZ, R14 ;  /* 0x000000ffff027224 */ /* 0x000fce00078e000e */
[----:B------:R-:W-:Y:S05]  /*17b80*/  WARPSYNC.COLLECTIVE R15, `(.L_x_8090) ;  /* 0x000000000f087348 */ /* 0x000fea0003c00000 */
[----:B------:R0:W1:Y:S02]  /*17b90*/  SHFL.IDX P6, R14, R13, R12, R11 ;  /* 0x0000000c0d0e7389 */ /* 0x00006400000c000b */
[----:B01----:R-:W-:Y:S01]  /*17ba0*/  ENDCOLLECTIVE ;  /* 0x000000000000791b */ /* 0x003fe20003800000 */
.L_x_8090:
        /* <DEDUP_REMOVED lines=12> */
.L_x_8091:
[----:B------:R-:W-:Y:S02]  /*17c70*/  IMAD.MOV.U32 R13, RZ, RZ, R9 ;  /* 0x000000ffff0d7224 */ /* 0x000fe400078e0009 */
[----:B------:R-:W-:Y:S02]  /*17c80*/  IMAD.MOV.U32 R12, RZ, RZ, 0x6 ;  /* 0x00000006ff0c7424 */ /* 0x000fe400078e00ff */
[----:B------:R-:W-:-:S07]  /*17c90*/  IMAD.MOV.U32 R2, RZ, RZ, R14 ;  /* 0x000000ffff027224 */ /* 0x000fce00078e000e */
[----:B------:R-:W-:Y:S05]  /*17ca0*/  WARPSYNC.COLLECTIVE R15, `(.L_x_8092) ;  /* 0x000000000f087348 */ /* 0x000fea0003c00000 */
[----:B------:R0:W1:Y:S02]  /*17cb0*/  SHFL.IDX P6, R14, R13, R12, R11 ;  /* 0x0000000c0d0e7389 */ /* 0x00006400000c000b */
[----:B01----:R-:W-:Y:S01]  /*17cc0*/  ENDCOLLECTIVE ;  /* 0x000000000000791b */ /* 0x003fe20003800000 */
.L_x_8092:
        /* <DEDUP_REMOVED lines=12> */
.L_x_8093:
[----:B------:R-:W-:Y:S02]  /*17d90*/  IMAD.MOV.U32 R13, RZ, RZ, R9 ;  /* 0x000000ffff0d7224 */ /* 0x000fe400078e0009 */
[----:B------:R-:W-:Y:S02]  /*17da0*/  IMAD.MOV.U32 R12, RZ, RZ, 0x7 ;  /* 0x00000007ff0c7424 */ /* 0x000fe400078e00ff */
[----:B------:R-:W-:-:S07]  /*17db0*/  IMAD.MOV.U32 R2, RZ, RZ, R14 ;  /* 0x000000ffff027224 */ /* 0x000fce00078e000e */
[----:B------:R-:W-:Y:S05]  /*17dc0*/  WARPSYNC.COLLECTIVE R15, `(.L_x_8094) ;  /* 0x000000000f087348 */ /* 0x000fea0003c00000 */
[----:B------:R0:W1:Y:S02]  /*17dd0*/  SHFL.IDX P6, R14, R13, R12, R11 ;  /* 0x0000000c0d0e7389 */ /* 0x00006400000c000b */
[----:B01----:R-:W-:Y:S01]  /*17de0*/  ENDCOLLECTIVE ;  /* 0x000000000000791b */ /* 0x003fe20003800000 */
.L_x_8094:
        /* <DEDUP_REMOVED lines=12> */
.L_x_8095:
[----:B------:R-:W-:Y:S01]  /*17eb0*/  IMAD.MOV.U32 R2, RZ, RZ, R14 ;  /* 0x000000ffff027224 */ /* 0x000fe200078e000e */
[----:B------:R-:W-:Y:S06]  /*17ec0*/  BRA `(.L_x_8096) ;  /* 0xffffffb800f47947 */ /* 0x000fec000383ffff */
.L_x_7997:
[----:B-1----:R1:W3:Y:S02]  /*17ed0*/  SYNCS.PHASECHK.TRANS64.TRYWAIT P0, [R6+URZ+0x28860], R2 ;  /* 0x02886002060075a7 */ /* 0x0022e4000800017f */
[----:B---3--:R-:W-:Y:S05]  /*17ee0*/  @!P0 NANOSLEEP.SYNCS 0x989680 ;  /* 0x009896800000895d */ /* 0x008fea0003900000 */
[----:B------:R-:W3:Y:S02]  /*17ef0*/  @!P0 SYNCS.PHASECHK.TRANS64 P0, [R6+URZ+0x28860], R2 ;  /* 0x02886002060085a7 */ /* 0x000ee4000800007f */
[----:B---3--:R-:W-:Y:S05]  /*17f00*/  @!P0 BRA `(.L_x_7997) ;  /* 0xfffffffc00f08947 */ /* 0x008fea000383ffff */
[----:B------:R-:W-:Y:S05]  /*17f10*/  BRA `(.L_x_8097) ;  /* 0xffffffbc00507947 */ /* 0x000fea000383ffff */
.L_x_7998:
[----:B------:R-:W-:Y:S01]  /*17f20*/  BSSY B1, `(.L_x_8098) ;  /* 0x0000008000017945 */ /* 0x000fe20003800000 */
[----:B------:R-:W-:Y:S02]  /*17f30*/  IMAD.MOV.U32 R13, RZ, RZ, R23 ;  /* 0x000000ffff0d7224 */ /* 0x000fe400078e0017 */
[----:B------:R-:W-:Y:S02]  /*17f40*/  IMAD.MOV.U32 R12, RZ, RZ, RZ ;  /* 0x000000ffff0c7224 */ /* 0x000fe400078e00ff */
[----:B------:R-:W-:Y:S02]  /*17f50*/  IMAD.MOV.U32 R11, RZ, RZ, 0x181f ;  /* 0x0000181fff0b7424 */ /* 0x000fe400078e00ff */
[----:B------:R-:W-:-:S07]  /*17f60*/  IMAD.MOV.U32 R15, RZ, RZ, -0x1 ;  /* 0xffffffffff0f7424 */ /* 0x000fce00078e00ff */
[----:B-12---:R-:W-:Y:S05]  /*17f70*/  WARPSYNC.COLLECTIVE R15, `(.L_x_8099) ;  /* 0x000000000f087348 */ /* 0x006fea0003c00000 */
[----:B--2---:R0:W2:Y:S02]  /*17f80*/  SHFL.IDX P6, R14, R13, R12, R11 ;  /* 0x0000000c0d0e7389 */ /* 0x0040a400000c000b */
[----:B012---:R-:W-:Y:S01]  /*17f90*/  ENDCOLLECTIVE ;  /* 0x000000000000791b */ /* 0x007fe20003800000 */
.L_x_8099:
[----:B------:R-:W-:Y:S05]  /*17fa0*/  BSYNC B1 ;  /* 0x0000000000017941 */ /* 0x000fea0003800000 */
.L_x_8098:
        /* <DEDUP_REMOVED lines=9> */
.L_x_8100:
[----:B------:R-:W-:Y:S02]  /*18040*/  IMAD.MOV.U32 R13, RZ, RZ, R23 ;  /* 0x000000ffff0d7224 */ /* 0x000fe400078e0017 */
[----:B------:R-:W-:Y:S02]  /*18050*/  IMAD.MOV.U32 R12, RZ, RZ, 0x1 ;  /* 0x00000001ff0c7424 */ /* 0x000fe400078e00ff */
[----:B------:R-:W-:-:S07]  /*18060*/  IMAD.MOV.U32 R2, RZ, RZ, R14 ;  /* 0x000000ffff027224 */ /* 0x000fce00078e000e */
[----:B------:R-:W-:Y:S05]  /*18070*/  WARPSYNC.COLLECTIVE R15, `(.L_x_8101) ;  /* 0x000000000f087348 */ /* 0x000fea0003c00000 */
[----:B------:R0:W1:Y:S02]  /*18080*/  SHFL.IDX P6, R14, R13, R12, R11 ;  /* 0x0000000c0d0e7389 */ /* 0x00006400000c000b */
[----:B01----:R-:W-:Y:S01]  /*18090*/  ENDCOLLECTIVE ;  /* 0x000000000000791b */ /* 0x003fe20003800000 */
.L_x_8101:
        /* <DEDUP_REMOVED lines=14> */
.L_x_8102:
[----:B------:R-:W-:Y:S02]  /*18180*/  IMAD.MOV.U32 R13, RZ, RZ, R23 ;  /* 0x000000ffff0d7224 */ /* 0x000fe400078e0017 */
[----:B------:R-:W-:Y:S02]  /*18190*/  IMAD.MOV.U32 R12, RZ, RZ, 0x2 ;  /* 0x00000002ff0c7424 */ /* 0x000fe400078e00ff */
[----:B------:R-:W-:-:S07]  /*181a0*/  IMAD.MOV.U32 R2, RZ, RZ, R14 ;  /* 0x000000ffff027224 */ /* 0x000fce00078e000e */
[----:B------:R-:W-:Y:S05]  /*181b0*/  WARPSYNC.COLLECTIVE R15, `(.L_x_8103) ;  /* 0x000000000f087348 */ /* 0x000fea0003c00000 */
[----:B------:R0:W1:Y:S02]  /*181c0*/  SHFL.IDX P6, R14, R13, R12, R11 ;  /* 0x0000000c0d0e7389 */ /* 0x00006400000c000b */
[----:B01----:R-:W-:Y:S01]  /*181d0*/  ENDCOLLECTIVE ;  /* 0x000000000000791b */ /* 0x003fe20003800000 */
.L_x_8103:
        /* <DEDUP_REMOVED lines=14> */
.L_x_8104:
[----:B------:R-:W-:Y:S02]  /*182c0*/  IMAD.MOV.U32 R13, RZ, RZ, R23 ;  /* 0x000000ffff0d7224 */ /* 0x000fe400078e0017 */
[----:B------:R-:W-:Y:S02]  /*182d0*/  IMAD.MOV.U32 R12, RZ, RZ, 0x3 ;  /* 0x00000003ff0c7424 */ /* 0x000fe400078e00ff */
[----:B------:R-:W-:-:S07]  /*182e0*/  IMAD.MOV.U32 R2, RZ, RZ, R14 ;  /* 0x000000ffff027224 */ /* 0x000fce00078e000e */
[----:B------:R-:W-:Y:S05]  /*182f0*/  WARPSYNC.COLLECTIVE R15, `(.L_x_8105) ;  /* 0x000000000f087348 */ /* 0x000fea0003c00000 */
[----:B------:R0:W1:Y:S02]  /*18300*/  SHFL.IDX P6, R14, R13, R12, R11 ;  /* 0x0000000c0d0e7389 */ /* 0x00006400000c000b */
[----:B01----:R-:W-:Y:S01]  /*18310*/  ENDCOLLECTIVE ;  /* 0x000000000000791b */ /* 0x003fe20003800000 */
.L_x_8105:
        /* <DEDUP_REMOVED lines=14> */
.L_x_8106:
[----:B------:R-:W-:Y:S02]  /*18400*/  IMAD.MOV.U32 R13, RZ, RZ, R23 ;  /* 0x000000ffff0d7224 */ /* 0x000fe400078e0017 */
[----:B------:R-:W-:Y:S02]  /*18410*/  IMAD.MOV.U32 R12, RZ, RZ, 0x4 ;  /* 0x00000004ff0c7424 */ /* 0x000fe400078e00ff */
[----:B------:R-:W-:-:S07]  /*18420*/  IMAD.MOV.U32 R2, RZ, RZ, R14 ;  /* 0x000000ffff027224 */ /* 0x000fce00078e000e */
[----:B------:R-:W-:Y:S05]  /*18430*/  WARPSYNC.COLLECTIVE R15, `(.L_x_8107) ;  /* 0x000000000f087348 */ /* 0x000fea0003c00000 */
[----:B------:R0:W1:Y:S02]  /*18440*/  SHFL.IDX P6, R14, R13, R12, R11 ;  /* 0x0000000c0d0e7389 */ /* 0x00006400000c000b */
[----:B01----:R-:W-:Y:S01]  /*18450*/  ENDCOLLECTIVE ;  /* 0x000000000000791b */ /* 0x003fe20003800000 */
.L_x_8107:
        /* <DEDUP_REMOVED lines=14> */
.L_x_8108:
[----:B------:R-:W-:Y:S02]  /*18540*/  IMAD.MOV.U32 R13, RZ, RZ, R23 ;  /* 0x000000ffff0d7224 */ /* 0x000fe400078e0017 */
[----:B------:R-:W-:Y:S02]  /*18550*/  IMAD.MOV.U32 R12, RZ, RZ, 0x5 ;  /* 0x00000005ff0c7424 */ /* 0x000fe400078e00ff */
[----:B------:R-:W-:-:S07]  /*18560*/  IMAD.MOV.U32 R2, RZ, RZ, R14 ;  /* 0x000000ffff027224 */ /* 0x000fce00078e000e */
[----:B------:R-:W-:Y:S05]  /*18570*/  WARPSYNC.COLLECTIVE R15, `(.L_x_8109) ;  /* 0x000000000f087348 */ /* 0x000fea0003c00000 */
[----:B------:R0:W1:Y:S02]  /*18580*/  SHFL.IDX P6, R14, R13, R12, R11 ;  /* 0x0000000c0d0e7389 */ /* 0x00006400000c000b */
[----:B01----:R-:W-:Y:S01]  /*18590*/  ENDCOLLECTIVE ;  /* 0x000000000000791b */ /* 0x003fe20003800000 */
.L_x_8109:
        /* <DEDUP_REMOVED lines=14> */
.L_x_8110:
[----:B------:R-:W-:Y:S02]  /*18680*/  IMAD.MOV.U32 R13, RZ, RZ, R23 ;  /* 0x000000ffff0d7224 */ /* 0x000fe400078e0017 */
[----:B------:R-:W-:Y:S02]  /*18690*/  IMAD.MOV.U32 R12, RZ, RZ, 0x6 ;  /* 0x00000006ff0c7424 */ /* 0x000fe400078e00ff */
[----:B------:R-:W-:-:S07]  /*186a0*/  IMAD.MOV.U32 R2, RZ, RZ, R14 ;  /* 0x000000ffff027224 */ /* 0x000fce00078e000e */
[----:B------:R-:W-:Y:S05]  /*186b0*/  WARPSYNC.COLLECTIVE R15, `(.L_x_8111) ;  /* 0x000000000f087348 */ /* 0x000fea0003c00000 */
[----:B------:R0:W1:Y:S02]  /*186c0*/  SHFL.IDX P6, R14, R13, R12, R11 ;  /* 0x0000000c0d0e7389 */ /* 0x00006400000c000b */
[----:B01----:R-:W-:Y:S01]  /*186d0*/  ENDCOLLECTIVE ;  /* 0x000000000000791b */ /* 0x003fe20003800000 */
.L_x_8111:
        /* <DEDUP_REMOVED lines=14> */
.L_x_8112:
[----:B------:R-:W-:Y:S02]  /*187c0*/  IMAD.MOV.U32 R13, RZ, RZ, R23 ;  /* 0x000000ffff0d7224 */ /* 0x000fe400078e0017 */
[----:B------:R-:W-:Y:S02]  /*187d0*/  IMAD.MOV.U32 R12, RZ, RZ, 0x7 ;  /* 0x00000007ff0c7424 */ /* 0x000fe400078e00ff */
[----:B------:R-:W-:-:S07]  /*187e0*/  IMAD.MOV.U32 R2, RZ, RZ, R14 ;  /* 0x000000ffff027224 */ /* 0x000fce00078e000e */
[----:B------:R-:W-:Y:S05]  /*187f0*/  WARPSYNC.COLLECTIVE R15, `(.L_x_8113) ;  /* 0x000000000f087348 */ /* 0x000fea0003c00000 */
[----:B------:R0:W1:Y:S02]  /*18800*/  SHFL.IDX P6, R14, R13, R12, R11 ;  /* 0x0000000c0d0e7389 */ /* 0x00006400000c000b */
[----:B01----:R-:W-:Y:S01]  /*18810*/  ENDCOLLECTIVE ;  /* 0x000000000000791b */ /* 0x003fe20003800000 */
.L_x_8113:
        /* <DEDUP_REMOVED lines=13> */
.L_x_8114:
[----:B------:R-:W-:Y:S01]  /*188f0*/  @!PT LDS RZ, [RZ] ;  /* 0x00000000fffff984 */ /* 0x000fe20000000800 */
[----:B------:R-:W-:Y:S01]  /*18900*/  @!PT LDS RZ, [RZ] ;  /* 0x00000000fffff984 */ /* 0x000fe20000000800 */
[----:B------:R-:W-:Y:S01]  /*18910*/  @!PT LDS RZ, [RZ] ;  /* 0x00000000fffff984 */ /* 0x000fe20000000800 */
[----:B------:R1:W-:Y:S01]  /*18920*/  LDGSTS.E.BYPASS.LTC128B.128 [R7+0x7400], desc[UR54][R2.64+0x80], !P0 ;  /* 0x0740008002077fae */ /* 0x0003e2000c101d76 */
[----:B------:R-:W-:Y:S05]  /*18930*/  BRA `(.L_x_8115) ;  /* 0xffffffb400d87947 */ /* 0x000fea000383ffff */
.L_x_8006:
[----:B0-----:R0:W1:Y:S02]  /*18940*/  SYNCS.PHASECHK.TRANS64.TRYWAIT P0, [R0+URZ+0x28860], R3 ;  /* 0x02886003000075a7 */ /* 0x001064000800017f */
[----:B-1----:R-:W-:Y:S05]  /*18950*/  @!P0 NANOSLEEP.SYNCS 0x989680 ;  /* 0x009896800000895d */ /* 0x002fea0003900000 */
[----:B------:R-:W1:Y:S02]  /*18960*/  @!P0 SYNCS.PHASECHK.TRANS64 P0, [R0+URZ+0x28860], R3 ;  /* 0x02886003000085a7 */ /* 0x000e64000800007f */
[----:B-1----:R-:W-:Y:S05]  /*18970*/  @!P0 BRA `(.L_x_8006) ;  /* 0xfffffffc00f08947 */ /* 0x002fea000383ffff */
[----:B------:R-:W-:Y:S05]  /*18980*/  BRA `(.L_x_8116) ;  /* 0xffffffb800f47947 */ /* 0x000fea000383ffff */
.L_x_8007:
        /* <DEDUP_REMOVED lines=8> */
.L_x_8118:
[----:B------:R-:W-:Y:S05]  /*18a10*/  BSYNC B0 ;  /* 0x0000000000007941 */ /* 0x000fea0003800000 */
.L_x_8117:
        /* <DEDUP_REMOVED lines=9> */
.L_x_8119:
        /* <DEDUP_REMOVED lines=12> */
.L_x_8120:
        /* <DEDUP_REMOVED lines=13> */
.L_x_8121:
[----:B------:R-:W-:Y:S02]  /*18c40*/  IMAD.MOV.U32 R13, RZ, RZ, R23 ;  /* 0x000000ffff0d7224 */ /* 0x000fe400078e0017 */
[----:B------:R-:W-:Y:S02]  /*18c50*/  IMAD.MOV.U32 R12, RZ, RZ, 0x2 ;  /* 0x00000002ff0c7424 */ /* 0x000fe400078e00ff */
[----:B------:R-:W-:-:S07]  /*18c60*/  IMAD.MOV.U32 R10, RZ, RZ, R14 ;  /* 0x000000ffff0a7224 */ /* 0x000fce00078e000e */
[----:B------:R-:W-:Y:S05]  /*18c70*/  WARPSYNC.COLLECTIVE R15, `(.L_x_8122) ;  /* 0x000000000f087348 */ /* 0x000fea0003c00000 */
[----:B------:R0:W1:Y:S02]  /*18c80*/  SHFL.IDX P6, R14, R13, R12, R11 ;  /* 0x0000000c0d0e7389 */ /* 0x00006400000c000b */
[----:B01----:R-:W-:Y:S01]  /*18c90*/  ENDCOLLECTIVE ;  /* 0x000000000000791b */ /* 0x003fe20003800000 */
.L_x_8122:
[----:B------:R-:W-:-:S05]  /*18ca0*/  IADD3 R2, P2, R10, R5, RZ ;  /* 0x000000050a027210 */ /* 0x000fca0007f5e0ff */
[----:B------:R-:W-:-:S05]  /*18cb0*/  IMAD.X R3, RZ, RZ, R7, P2 ;  /* 0x000000ffff037224 */ /* 0x000fca00010e0607 */
[----:B------:R-:W-:Y:S01]  /*18cc0*/  @!PT LDS RZ, [RZ] ;  /* 0x00000000fffff984 */ /* 0x000fe20000000800 */
[----:B------:R-:W-:Y:S01]  /*18cd0*/  @!PT LDS RZ, [RZ] ;  /* 0x00000000fffff984 */ /* 0x000fe20000000800 */
[----:B------:R-:W-:Y:S01]  /*18ce0*/  @!PT LDS RZ, [RZ] ;  /* 0x00000000fffff984 */ /* 0x000fe20000000800 */
[----:B------:R0:W-:Y:S01]  /*18cf0*/  LDGSTS.E.BYPASS.LTC128B.128 [R4+0xc00], desc[UR54][R2.64], !P3 ;  /* 0x00c0000002047fae */ /* 0x0001e2000d901d76 */
[----:B------:R-:W-:Y:S01]  /*18d00*/  IMAD.MOV.U32 R13, RZ, RZ, R17 ;  /* 0x000000ffff0d7224 */ /* 0x000fe200078e0011 */
[C---:B------:R-:W-:Y:S02]  /*18d10*/  ISETP.LT.OR P3, PT, R6.reuse, 0x21, P1 ;  /* 0x000000210600780c */ /* 0x040fe40000f61670 */
[----:B------:R0:W-:Y:S01]  /*18d20*/  LDGSTS.E.BYPASS.LTC128B.128 [R4+0x4c00], desc[UR54][R2.64+0x80], !P4 ;  /* 0x04c0008002047fae */ /* 0x0001e2000e101d76 */
[----:B------:R-:W-:Y:S01]  /*18d30*/  ISETP.LT.OR P4, PT, R6, 0x21, P0 ;  /* 0x000000210600780c */ /* 0x000fe20000781670 */
[----:B------:R-:W-:-:S12]  /*18d40*/  IMAD.MOV.U32 R8, RZ, RZ, R14 ;  /* 0x000000ffff087224 */ /* 0x000fd800078e000e */
[----:B0-----:R-:W-:Y:S05]  /*18d50*/  WARPSYNC.COLLECTIVE R15, `(.L_x_8123) ;  /* 0x000000000f087348 */ /* 0x001fea0003c00000 */
[----:B------:R1:W2:Y:S02]  /*18d60*/  SHFL.IDX P6, R14, R13, R12, R11 ;  /* 0x0000000c0d0e7389 */ /* 0x0002a400000c000b */
[----:B012---:R-:W-:Y:S01]  /*18d70*/  ENDCOLLECTIVE ;  /* 0x000000000000791b */ /* 0x007fe20003800000 */
.L_x_8123:
[----:B------:R-:W-:Y:S02]  /*18d80*/  IMAD.MOV.U32 R13, RZ, RZ, R23 ;  /* 0x000000ffff0d7224 */ /* 0x000fe400078e0017 */
[----:B------:R-:W-:Y:S01]  /*18d90*/  IMAD.MOV.U32 R12, RZ, RZ, 0x3 ;  /* 0x00000003ff0c7424 */ /* 0x000fe200078e00ff */
[----:B------:R-:W-:-:S13]  /*18da0*/  IADD3 R2, P2, R14, R5, RZ ;  /* 0x000000050e027210 */ /* 0x000fda0007f5e0ff */
[----:B------:R-:W-:Y:S05]  /*18db0*/  WARPSYNC.COLLECTIVE R15, `(.L_x_8124) ;  /* 0x000000000f087348 */ /* 0x000fea0003c00000 */
[----:B------:R0:W1:Y:S02]  /*18dc0*/  SHFL.IDX P6, R14, R13, R12, R11 ;  /* 0x0000000c0d0e7389 */ /* 0x00006400000c000b */
[----:B01----:R-:W-:Y:S01]  /*18dd0*/  ENDCOLLECTIVE ;  /* 0x000000000000791b */ /* 0x003fe20003800000 */
.L_x_8124:
        /* <DEDUP_REMOVED lines=13> */
.L_x_8125:
[----:B------:R-:W-:Y:S02]  /*18eb0*/  IMAD.MOV.U32 R13, RZ, RZ, R23 ;  /* 0x000000ffff0d7224 */ /* 0x000fe400078e0017 */
[----:B------:R-:W-:Y:S01]  /*18ec0*/  IMAD.MOV.U32 R12, RZ, RZ, 0x4 ;  /* 0x00000004ff0c7424 */ /* 0x000fe200078e00ff */
[----:B------:R-:W-:-:S13]  /*18ed0*/  IADD3 R2, P2, R14, R5, RZ ;  /* 0x000000050e027210 */ /* 0x000fda0007f5e0ff */
[----:B------:R-:W-:Y:S05]  /*18ee0*/  WARPSYNC.COLLECTIVE R15, `(.L_x_8126) ;  /* 0x000000000f087348 */ /* 0x000fea0003c00000 */
[----:B------:R0:W1:Y:S02]  /*18ef0*/  SHFL.IDX P6, R14, R13, R12, R11 ;  /* 0x0000000c0d0e7389 */ /* 0x00006400000c000b */
[----:B01----:R-:W-:Y:S01]  /*18f00*/  ENDCOLLECTIVE ;  /* 0x000000000000791b */ /* 0x003fe20003800000 */
.L_x_8126:
        /* <DEDUP_REMOVED lines=13> */
.L_x_8127:
[----:B------:R-:W-:Y:S02]  /*18fe0*/  IMAD.MOV.U32 R13, RZ, RZ, R23 ;  /* 0x000000ffff0d7224 */ /* 0x000fe400078e0017 */
[----:B------:R-:W-:Y:S02]  /*18ff0*/  IMAD.MOV.U32 R12, RZ, RZ, 0x5 ;  /* 0x00000005ff0c7424 */ /* 0x000fe400078e00ff */
[----:B------:R-:W-:-:S07]  /*19000*/  IMAD.MOV.U32 R10, RZ, RZ, R14 ;  /* 0x000000ffff0a7224 */ /* 0x000fce00078e000e */
[----:B------:R-:W-:Y:S05]  /*19010*/  WARPSYNC.COLLECTIVE R15, `(.L_x_8128) ;  /* 0x000000000f087348 */ /* 0x000fea0003c00000 */
[----:B------:R0:W1:Y:S02]  /*19020*/  SHFL.IDX P6, R14, R13, R12, R11 ;  /* 0x0000000c0d0e7389 */ /* 0x00006400000c000b */
[----:B01----:R-:W-:Y:S01]  /*19030*/  ENDCOLLECTIVE ;  /* 0x000000000000791b */ /* 0x003fe20003800000 */
.L_x_8128:
        /* <DEDUP_REMOVED lines=14> */
.L_x_8129:
[----:B------:R-:W-:Y:S02]  /*19120*/  IMAD.MOV.U32 R13, RZ, RZ, R23 ;  /* 0x000000ffff0d7224 */ /* 0x000fe400078e0017 */
[----:B------:R-:W-:Y:S01]  /*19130*/  IMAD.MOV.U32 R12, RZ, RZ, 0x6 ;  /* 0x00000006ff0c7424 */ /* 0x000fe200078e00ff */
[----:B------:R-:W-:-:S13]  /*19140*/  IADD3 R2, P2, R14, R5, RZ ;  /* 0x000000050e027210 */ /* 0x000fda0007f5e0ff */
[----:B------:R-:W-:Y:S05]  /*19150*/  WARPSYNC.COLLECTIVE R15, `(.L_x_8130) ;  /* 0x000000000f087348 */ /* 0x000fea0003c00000 */
[----:B------:R0:W1:Y:S02]  /*19160*/  SHFL.IDX P6, R14, R13, R12, R11 ;  /* 0x0000000c0d0e7389 */ /* 0x00006400000c000b */
[----:B01----:R-:W-:Y:S01]  /*19170*/  ENDCOLLECTIVE ;  /* 0x000000000000791b */ /* 0x003fe20003800000 */
.L_x_8130:
        /* <DEDUP_REMOVED lines=13> */
.L_x_8131:
[----:B------:R-:W-:Y:S02]  /*19250*/  IMAD.MOV.U32 R13, RZ, RZ, R23 ;  /* 0x000000ffff0d7224 */ /* 0x000fe400078e0017 */
[----:B------:R-:W-:Y:S02]  /*19260*/  IMAD.MOV.U32 R12, RZ, RZ, 0x7 ;  /* 0x00000007ff0c7424 */ /* 0x000fe400078e00ff */
[----:B------:R-:W-:-:S07]  /*19270*/  IMAD.MOV.U32 R10, RZ, RZ, R14 ;  /* 0x000000ffff0a7224 */ /* 0x000fce00078e000e */
[----:B------:R-:W-:Y:S05]  /*19280*/  WARPSYNC.COLLECTIVE R15, `(.L_x_8132) ;  /* 0x000000000f087348 */ /* 0x000fea0003c00000 */
[----:B------:R0:W1:Y:S02]  /*19290*/  SHFL.IDX P6, R14, R13, R12, R11 ;  /* 0x0000000c0d0e7389 */ /* 0x00006400000c000b */
[----:B01----:R-:W-:Y:S01]  /*192a0*/  ENDCOLLECTIVE ;  /* 0x000000000000791b */ /* 0x003fe20003800000 */
.L_x_8132:
        /* <DEDUP_REMOVED lines=12> */
.L_x_8133:
[----:B------:R-:W-:Y:S05]  /*19370*/  BRA `(.L_x_8134) ;  /* 0xffffffb400947947 */ /* 0x000fea000383ffff */
.L_x_8012:
        /* <DEDUP_REMOVED lines=8> */
.L_x_8136:
[----:B------:R-:W-:Y:S05]  /*19400*/  BSYNC B0 ;  /* 0x0000000000007941 */ /* 0x000fea0003800000 */
.L_x_8135:
        /* <DEDUP_REMOVED lines=9> */
.L_x_8137:
        /* <DEDUP_REMOVED lines=18> */
.L_x_8138:
[----:B------:R-:W-:Y:S01]  /*195c0*/  IMAD.MOV.U32 R12, RZ, RZ, 0x2 ;  /* 0x00000002ff0c7424 */ /* 0x000fe200078e00ff */
[----:B------:R-:W-:-:S05]  /*195d0*/  SEL R7, R14, RZ, P1 ;  /* 0x000000ff0e077207 */ /* 0x000fca0000800000 */
[----:B------:R-:W-:-:S04]  /*195e0*/  IMAD.IADD R6, R4, 0x1, R7 ;  /* 0x0000000104067824 */ /* 0x000fc800078e0207 */
[----:B------:R-:W-:-:S07]  /*195f0*/  IMAD.MOV.U32 R13, RZ, RZ, R6 ;  /* 0x000000ffff0d7224 */ /* 0x000fce00078e0006 */
[----:B------:R-:W-:Y:S05]  /*19600*/  WARPSYNC.COLLECTIVE R15, `(.L_x_8139) ;  /* 0x000000000f087348 */ /* 0x000fea0003c00000 */
[----:B------:R0:W1:Y:S02]  /*19610*/  SHFL.UP P6, R14, R13, R12, R11 ;  /* 0x0400000c0d0e7389 */ /* 0x00006400000c000b */
[----:B01----:R-:W-:Y:S01]  /*19620*/  ENDCOLLECTIVE ;  /* 0x000000000000791b */ /* 0x003fe20003800000 */
.L_x_8139:
[----:B------:R-:W-:Y:S01]  /*19630*/  IMAD.MOV.U32 R12, RZ, RZ, 0x4 ;  /* 0x00000004ff0c7424 */ /* 0x000fe200078e00ff */
[----:B------:R-:W-:-:S05]  /*19640*/  SEL R7, R14, RZ, P2 ;  /* 0x000000ff0e077207 */ /* 0x000fca0001000000 */
[----:B------:R-:W-:-:S04]  /*19650*/  IMAD.IADD R7, R6, 0x1, R7 ;  /* 0x0000000106077824 */ /* 0x000fc800078e0207 */
[----:B------:R-:W-:-:S07]  /*19660*/  IMAD.MOV.U32 R13, RZ, RZ, R7 ;  /* 0x000000ffff0d7224 */ /* 0x000fce00078e0007 */
[----:B------:R-:W-:Y:S05]  /*19670*/  WARPSYNC.COLLECTIVE R15, `(.L_x_8140) ;  /* 0x000000000f087348 */ /* 0x000fea0003c00000 */
[----:B------:R0:W1:Y:S02]  /*19680*/  SHFL.UP P6, R14, R13, R12, R11 ;  /* 0x0400000c0d0e7389 */ /* 0x00006400000c000b */
[----:B01----:R-:W-:Y:S01]  /*19690*/  ENDCOLLECTIVE ;  /* 0x000000000000791b */ /* 0x003fe20003800000 */
.L_x_8140:
[----:B------:R-:W-:Y:S01]  /*196a0*/  IMAD.MOV.U32 R12, RZ, RZ, 0x8 ;  /* 0x00000008ff0c7424 */ /* 0x000fe200078e00ff */
[----:B------:R-:W-:-:S05]  /*196b0*/  SEL R2, R14, RZ, P3 ;  /* 0x000000ff0e027207 */ /* 0x000fca0001800000 */
[----:B------:R-:W-:-:S04]  /*196c0*/  IMAD.IADD R2, R7, 0x1, R2 ;  /* 0x0000000107027824 */ /* 0x000fc800078e0202 */
[----:B------:R-:W-:-:S07]  /*196d0*/  IMAD.MOV.U32 R13, RZ, RZ, R2 ;  /* 0x000000ffff0d7224 */ /* 0x000fce00078e0002 */
[----:B------:R-:W-:Y:S05]  /*196e0*/  WARPSYNC.COLLECTIVE R15, `(.L_x_8141) ;  /* 0x000000000f087348 */ /* 0x000fea0003c00000 */
[----:B------:R0:W1:Y:S02]  /*196f0*/  SHFL.UP P6, R14, R13, R12, R11 ;  /* 0x0400000c0d0e7389 */ /* 0x00006400000c000b */
[----:B01----:R-:W-:Y:S01]  /*19700*/  ENDCOLLECTIVE ;  /* 0x000000000000791b */ /* 0x003fe20003800000 */
.L_x_8141:
[----:B------:R-:W-:Y:S01]  /*19710*/  IMAD.MOV.U32 R12, RZ, RZ, 0x10 ;  /* 0x00000010ff0c7424 */ /* 0x000fe200078e00ff */
[----:B------:R-:W-:-:S05]  /*19720*/  SEL R3, R14, RZ, P4 ;  /* 0x000000ff0e037207 */ /* 0x000fca0002000000 */
[----:B------:R-:W-:-:S04]  /*19730*/  IMAD.IADD R3, R2, 0x1, R3 ;  /* 0x0000000102037824 */ /* 0x000fc800078e0203 */
[----:B------:R-:W-:-:S07]  /*19740*/  IMAD.MOV.U32 R13, RZ, RZ, R3 ;  /* 0x000000ffff0d7224 */ /* 0x000fce00078e0003 */
[----:B------:R-:W-:Y:S05]  /*19750*/  WARPSYNC.COLLECTIVE R15, `(.L_x_8142) ;  /* 0x000000000f087348 */ /* 0x000fea0003c00000 */
[----:B------:R0:W1:Y:S02]  /*19760*/  SHFL.UP P6, R14, R13, R12, R11 ;  /* 0x0400000c0d0e7389 */ /* 0x00006400000c000b */
[----:B01----:R-:W-:Y:S01]  /*19770*/  ENDCOLLECTIVE ;  /* 0x000000000000791b */ /* 0x003fe20003800000 */
.L_x_8142:
        /* <DEDUP_REMOVED lines=8> */
.L_x_8143:
[----:B------:R-:W-:Y:S05]  /*19800*/  BRA `(.L_x_8144) ;  /* 0xffffffb400a07947 */ /* 0x000fea000383ffff */
.L_x_8017:
        /* <DEDUP_REMOVED lines=8> */
.L_x_8146:
[----:B------:R-:W-:Y:S05]  /*19890*/  BSYNC B0 ;  /* 0x0000000000007941 */ /* 0x000fea0003800000 */
.L_x_8145:
        /* <DEDUP_REMOVED lines=8> */
.L_x_8147:
[----:B------:R-:W-:Y:S01]  /*19920*/  IMAD.MOV.U32 R12, RZ, RZ, 0x4 ;  /* 0x00000004ff0c7424 */ /* 0x000fe200078e00ff */
[----:B------:R-:W-:-:S05]  /*19930*/  SEL R0, R14, RZ, P2 ;  /* 0x000000ff0e007207 */ /* 0x000fca0001000000 */
[----:B------:R-:W-:-:S04]  /*19940*/  IMAD.IADD R0, R13, 0x1, R0 ;  /* 0x000000010d007824 */ /* 0x000fc800078e0200 */
[----:B------:R-:W-:-:S07]  /*19950*/  IMAD.MOV.U32 R13, RZ, RZ, R0 ;  /* 0x000000ffff0d7224 */ /* 0x000fce00078e0000 */
[----:B------:R-:W-:Y:S05]  /*19960*/  WARPSYNC.COLLECTIVE R15, `(.L_x_8148) ;  /* 0x000000000f087348 */ /* 0x000fea0003c00000 */
[----:B------:R0:W1:Y:S02]  /*19970*/  SHFL.UP P6, R14, R13, R12, R11 ;  /* 0x0400000c0d0e7389 */ /* 0x00006400000c000b */
[----:B01----:R-:W-:Y:S01]  /*19980*/  ENDCOLLECTIVE ;  /* 0x000000000000791b */ /* 0x003fe20003800000 */
.L_x_8148:
[----:B------:R-:W-:Y:S01]  /*19990*/  IMAD.MOV.U32 R12, RZ, RZ, 0x8 ;  /* 0x00000008ff0c7424 */ /* 0x000fe200078e00ff */
[----:B------:R-:W-:-:S05]  /*199a0*/  SEL R3, R14, RZ, P3 ;  /* 0x000000ff0e037207 */ /* 0x000fca0001800000 */
[----:B------:R-:W-:-:S04]  /*199b0*/  IMAD.IADD R2, R0, 0x1, R3 ;  /* 0x0000000100027824 */ /* 0x000fc800078e0203 */
[----:B------:R-:W-:-:S07]  /*199c0*/  IMAD.MOV.U32 R13, RZ, RZ, R2 ;  /* 0x000000ffff0d7224 */ /* 0x000fce00078e0002 */
[----:B------:R-:W-:Y:S05]  /*199d0*/  WARPSYNC.COLLECTIVE R15, `(.L_x_8149) ;  /* 0x000000000f087348 */ /* 0x000fea0003c00000 */
[----:B------:R0:W1:Y:S02]  /*199e0*/  SHFL.UP P6, R14, R13, R12, R11 ;  /* 0x0400000c0d0e7389 */ /* 0x00006400000c000b */
[----:B01----:R-:W-:Y:S01]  /*199f0*/  ENDCOLLECTIVE ;  /* 0x000000000000791b */ /* 0x003fe20003800000 */
.L_x_8149:
[----:B------:R-:W-:Y:S01]  /*19a00*/  IMAD.MOV.U32 R12, RZ, RZ, 0x10 ;  /* 0x00000010ff0c7424 */ /* 0x000fe200078e00ff */
[----:B------:R-:W-:-:S05]  /*19a10*/  SEL R3, R14, RZ, P4 ;  /* 0x000000ff0e037207 */ /* 0x000fca0002000000 */
[----:B------:R-:W-:-:S04]  /*19a20*/  IMAD.IADD R3, R2, 0x1, R3 ;  /* 0x0000000102037824 */ /* 0x000fc800078e0203 */
[----:B------:R-:W-:-:S07]  /*19a30*/  IMAD.MOV.U32 R13, RZ, RZ, R3 ;  /* 0x000000ffff0d7224 */ /* 0x000fce00078e0003 */
[----:B------:R-:W-:Y:S05]  /*19a40*/  WARPSYNC.COLLECTIVE R15, `(.L_x_8150) ;  /* 0x000000000f087348 */ /* 0x000fea0003c00000 */
[----:B------:R0:W1:Y:S02]  /*19a50*/  SHFL.UP P6, R14, R13, R12, R11 ;  /* 0x0400000c0d0e7389 */ /* 0x00006400000c000b */
[----:B01----:R-:W-:Y:S01]  /*19a60*/  ENDCOLLECTIVE ;  /* 0x000000000000791b */ /* 0x003fe20003800000 */
.L_x_8150:
        /* <DEDUP_REMOVED lines=8> */
.L_x_8151:
[----:B------:R-:W-:Y:S05]  /*19af0*/  BRA `(.L_x_8152) ;  /* 0xffffffb400807947 */ /* 0x000fea000383ffff */
.L_x_8019:
[----:B------:R-:W-:Y:S01]  /*19b00*/  BSSY B0, `(.L_x_8153) ;  /* 0x0000006000007945 */ /* 0x000fe20003800000 */
[----:B------:R-:W-:Y:S01]  /*19b10*/  PLOP3.LUT P6, PT, P6, PT, PT, 0x8, 0x0 ;  /* 0x000000000000781c */ /* 0x000fe200037ce170 */
[----:B------:R-:W-:-:S12]  /*19b20*/  IMAD.MOV.U32 R15, RZ, RZ, -0x1 ;  /* 0xffffffffff0f7424 */ /* 0x000fd800078e00ff */
[----:B01----:R-:W-:Y:S05]  /*19b30*/  WARPSYNC.COLLECTIVE R15, `(.L_x_8154) ;  /* 0x000000000f087348 */ /* 0x003fea0003c00000 */
[----:B------:R-:W-:Y:S01]  /*19b40*/  VOTE.ANY R14, PT, P6 ;  /* 0x00000000000e7806 */ /* 0x000fe200030e0100 */
[----:B01----:R-:W-:Y:S06]  /*19b50*/  ENDCOLLECTIVE ;  /* 0x000000000000791b */ /* 0x003fec0003800000 */
.L_x_8154:
[----:B------:R-:W-:Y:S05]  /*19b60*/  BSYNC B0 ;  /* 0x0000000000007941 */ /* 0x000fea0003800000 */
.L_x_8153:
        /* <DEDUP_REMOVED lines=9> */
.L_x_8155:
[----:B------:R-:W-:Y:S01]  /*19c00*/  IMAD.MOV.U32 R4, RZ, RZ, R14 ;  /* 0x000000ffff047224 */ /* 0x000fe200078e000e */
[----:B------:R-:W-:Y:S06]  /*19c10*/  BRA `(.L_x_8156) ;  /* 0xffffffb400707947 */ /* 0x000fec000383ffff */
.L_x_8021:
[----:B------:R-:W-:Y:S01]  /*19c20*/  BSSY B0, `(.L_x_8157) ;  /* 0x0000007000007945 */ /* 0x000fe20003800000 */
[----:B------:R-:W-:Y:S02]  /*19c30*/  IMAD.MOV.U32 R13, RZ, RZ, R6 ;  /* 0x000000ffff0d7224 */ /* 0x000fe400078e0006 */
[----:B------:R-:W-:Y:S02]  /*19c40*/  IMAD.MOV.U32 R11, RZ, RZ, 0x1f ;  /* 0x0000001fff0b7424 */ /* 0x000fe400078e00ff */
[----:B------:R-:W-:-:S07]  /*19c50*/  IMAD.MOV.U32 R15, RZ, RZ, -0x1 ;  /* 0xffffffffff0f7424 */ /* 0x000fce00078e00ff */
[----:B0123--:R-:W-:Y:S05]  /*19c60*/  WARPSYNC.COLLECTIVE R15, `(.L_x_8158) ;  /* 0x000000000f087348 */ /* 0x00ffea0003c00000 */
[----:B------:R4:W0:Y:S02]  /*19c70*/  SHFL.IDX P6, R14, R13, R12, R11 ;  /* 0x0000000c0d0e7389 */ /* 0x00082400000c000b */
[----:B01234-:R-:W-:Y:S01]  /*19c80*/  ENDCOLLECTIVE ;  /* 0x000000000000791b */ /* 0x01ffe20003800000 */
.L_x_8158:
[----:B------:R-:W-:Y:S05]  /*19c90*/  BSYNC B0 ;  /* 0x0000000000007941 */ /* 0x000fea0003800000 */
.L_x_8157:
[----:B------:R-:W-:Y:S05]  /*19ca0*/  BRA `(.L_x_8020) ;  /* 0xffffffb400687947 */ /* 0x000fea000383ffff */
.L_x_8025:
[----:B-1----:R1:W4:Y:S02]  /*19cb0*/  SYNCS.PHASECHK.TRANS64.TRYWAIT P0, [R7+URZ+0x28820], R0 ;  /* 0x02882000070075a7 */ /* 0x002324000800017f */
[----:B----4-:R-:W-:Y:S05]  /*19cc0*/  @!P0 NANOSLEEP.SYNCS 0x989680 ;  /* 0x009896800000895d */ /* 0x010fea0003900000 */
[----:B------:R-:W4:Y:S02]  /*19cd0*/  @!P0 SYNCS.PHASECHK.TRANS64 P0, [R7+URZ+0x28820], R0 ;  /* 0x02882000070085a7 */ /* 0x000f24000800007f */
[----:B----4-:R-:W-:Y:S05]  /*19ce0*/  @!P0 BRA `(.L_x_8025) ;  /* 0xfffffffc00f08947 */ /* 0x010fea000383ffff */
[----:B------:R-:W-:Y:S05]  /*19cf0*/  BRA `(.L_x_8159) ;  /* 0xffffffb800e07947 */ /* 0x000fea000383ffff */
.L_x_8026:
[----:B------:R-:W4:Y:S01]  /*19d00*/  S2R R2, SR_TID.X ;  /* 0x0000000000027919 */ /* 0x000f220000002100 */
[----:B------:R-:W-:Y:S01]  /*19d10*/  BSSY B0, `(.L_x_8160) ;  /* 0x000000a000007945 */ /* 0x000fe20003800000 */
[----:B------:R-:W-:Y:S02]  /*19d20*/  IMAD.MOV.U32 R12, RZ, RZ, RZ ;  /* 0x000000ffff0c7224 */ /* 0x000fe400078e00ff */
[----:B------:R-:W-:Y:S02]  /*19d30*/  IMAD.MOV.U32 R11, RZ, RZ, 0x1f ;  /* 0x0000001fff0b7424 */ /* 0x000fe400078e00ff */
[----:B------:R-:W-:Y:S01]  /*19d40*/  IMAD.MOV.U32 R15, RZ, RZ, -0x1 ;  /* 0xffffffffff0f7424 */ /* 0x000fe200078e00ff */
[----:B----4-:R-:W-:-:S04]  /*19d50*/  SHF.R.U32.HI R2, RZ, 0x5, R2 ;  /* 0x00000005ff027819 */ /* 0x010fc80000011602 */
[----:B------:R-:W-:-:S05]  /*19d60*/  LOP3.LUT R2, R2, 0x3, RZ, 0xc0, !PT ;  /* 0x0000000302027812 */ /* 0x000fca00078ec0ff */
[----:B------:R-:W-:-:S07]  /*19d70*/  IMAD.MOV.U32 R13, RZ, RZ, R2 ;  /* 0x000000ffff0d7224 */ /* 0x000fce00078e0002 */
[----:B0123--:R-:W-:Y:S05]  /*19d80*/  WARPSYNC.COLLECTIVE R15, `(.L_x_8161) ;  /* 0x000000000f087348 */ /* 0x00ffea0003c00000 */
[----:B------:R4:W0:Y:S02]  /*19d90*/  SHFL.IDX P6, R14, R13, R12, R11 ;  /* 0x0000000c0d0e7389 */ /* 0x00082400000c000b */
[----:B01234-:R-:W-:Y:S01]  /*19da0*/  ENDCOLLECTIVE ;  /* 0x000000000000791b */ /* 0x01ffe20003800000 */
.L_x_8161:
[----:B------:R-:W-:Y:S05]  /*19db0*/  BSYNC B0 ;  /* 0x0000000000007941 */ /* 0x000fea0003800000 */
.L_x_8160:
[----:B------:R-:W-:Y:S05]  /*19dc0*/  BRA `(.L_x_8162) ;  /* 0xffffffb800c87947 */ /* 0x000fea000383ffff */
.L_x_8029:
[----:B------:R-:W-:Y:S01]  /*19dd0*/  BSSY B1, `(.L_x_8163) ;  /* 0x0000006000017945 */ /* 0x000fe20003800000 */
[----:B------:R-:W-:-:S07]  /*19de0*/  IMAD.MOV.U32 R15, RZ, RZ, -0x1 ;  /* 0xffffffffff0f7424 */ /* 0x000fce00078e00ff */
[----:B0123--:R-:W-:Y:S05]  /*19df0*/  WARPSYNC.COLLECTIVE R15, `(.L_x_8164) ;  /* 0x000000000f0c7348 */ /* 0x00ffea0003c00000 */
[----:B------:R-:W-:Y:S02]  /*19e00*/  ELECT P6, UR62, PT ;  /* 0x00000000003e782f */ /* 0x000fe400038c0000 */
[----:B------:R-:W-:Y:S01]  /*19e10*/  MOV R14, UR62 ;  /* 0x0000003e000e7c02 */ /* 0x000fe20008000f00 */
[----:B0123--:R-:W-:Y:S10]  /*19e20*/  ENDCOLLECTIVE ;  /* 0x000000000000791b */ /* 0x00fff40003800000 */
.L_x_8164:
[----:B------:R-:W-:Y:S05]  /*19e30*/  BSYNC B1 ;  /* 0x0000000000017941 */ /* 0x000fea0003800000 */
.L_x_8163:
[----:B------:R-:W-:Y:S05]  /*19e40*/  BRA `(.L_x_8165) ;  /* 0xffffffb800c07947 */ /* 0x000fea000383ffff */
.L_x_8031:
[----:B-1----:R1:W4:Y:S02]  /*19e50*/  SYNCS.PHASECHK.TRANS64.TRYWAIT P1, [R5+URZ+0x28840], R0 ;  /* 0x02884000050075a7 */ /* 0x002324000802017f */
[----:B----4-:R-:W-:Y:S05]  /*19e60*/  @!P1 NANOSLEEP.SYNCS 0x989680 ;  /* 0x009896800000995d */ /* 0x010fea0003900000 */
[----:B------:R-:W4:Y:S02]  /*19e70*/  @!P1 SYNCS.PHASECHK.TRANS64 P1, [R5+URZ+0x28840], R0 ;  /* 0x02884000050095a7 */ /* 0x000f24000802007f */
[----:B----4-:R-:W-:Y:S05]  /*19e80*/  @!P1 BRA `(.L_x_8031) ;  /* 0xfffffffc00f09947 */ /* 0x010fea000383ffff */
[----:B------:R-:W-:Y:S05]  /*19e90*/  BRA `(.L_x_8166) ;  /* 0xffffffb800e07947 */ /* 0x000fea000383ffff */
.L_x_8033:
[----:B----4-:R4:W0:Y:S02]  /*19ea0*/  SYNCS.PHASECHK.TRANS64.TRYWAIT P1, [R3+URZ+0x28840], R2 ;  /* 0x02884002030075a7 */ /* 0x010824000802017f */
[----:B0-----:R-:W-:Y:S05]  /*19eb0*/  @!P1 NANOSLEEP.SYNCS 0x989680 ;  /* 0x009896800000995d */ /* 0x001fea0003900000 */
[----:B------:R-:W0:Y:S02]  /*19ec0*/  @!P1 SYNCS.PHASECHK.TRANS64 P1, [R3+URZ+0x28840], R2 ;  /* 0x02884002030095a7 */ /* 0x000e24000802007f */
[----:B0-----:R-:W-:Y:S05]  /*19ed0*/  @!P1 BRA `(.L_x_8033) ;  /* 0xfffffffc00f09947 */ /* 0x001fea000383ffff */
[----:B------:R-:W-:Y:S05]  /*19ee0*/  BRA `(.L_x_8167) ;  /* 0xffffffb800ec7947 */ /* 0x000fea000383ffff */
.L_x_8035:
[----:B------:R0:W0:Y:S02]  /*19ef0*/  SYNCS.PHASECHK.TRANS64.TRYWAIT P1, [R5+URZ+0x28860], R0 ;  /* 0x02886000050075a7 */ /* 0x000024000802017f */
[----:B0-----:R-:W-:Y:S05]  /*19f00*/  @!P1 NANOSLEEP.SYNCS 0x989680 ;  /* 0x009896800000995d */ /* 0x001fea0003900000 */
[----:B------:R-:W0:Y:S02]  /*19f10*/  @!P1 SYNCS.PHASECHK.TRANS64 P1, [R5+URZ+0x28860], R0 ;  /* 0x02886000050095a7 */ /* 0x000e24000802007f */
[----:B0-----:R-:W-:Y:S05]  /*19f20*/  @!P1 BRA `(.L_x_8035) ;  /* 0xfffffffc00f09947 */ /* 0x001fea000383ffff */
[----:B------:R-:W-:Y:S05]  /*19f30*/  BRA `(.L_x_8168) ;  /* 0xffffffb800e87947 */ /* 0x000fea000383ffff */
.L_x_8169:
        /* <DEDUP_REMOVED lines=12> */
.L_x_15847:


//--------------------- .text._ZN7cutlass13device_kernelIN5flash11enable_sm90INS1_16FlashAttnFwdSm90INS1_25CollectiveMainloopFwdSm90ILi2EN4cute5tupleIJNS5_1CILi1EEES8_S8_EEENS6_IJNS7_ILi128EEESA_SA_EEELi128ENS_10bfloat16_tEfNS_4arch4Sm90ELb0ELb1ELb0ELb1ELb1ELb1ELb0ELb1ELb1ELb1ELb0ELb0EEENS1_21CollectiveEpilogueFwdISB_S9_SC_SE_Li256ELb1ELb1ELb0ELb0EEENS1_36VarlenDynamicPersistentTileSchedulerILi128ELi128ELi256ELi128ELb0ELb1ELb1ELb1ELb0ELb1EEEEEEEEEvNT_6ParamsE --------------------------
	.section	.text._ZN7cutlass13device_kernelIN5flash11enable_sm90INS1_16FlashAttnFwdSm90INS1_25CollectiveMainloopFwdSm90ILi2EN4cute5tupleIJNS5_1CILi1EEES8_S8_EEENS6_IJNS7_ILi128EEESA_SA_EEELi128ENS_10bfloat16_tEfNS_4arch4Sm90ELb0ELb1ELb0ELb1ELb1ELb1ELb0ELb1ELb1ELb1ELb0ELb0EEENS1_21CollectiveEpilogueFwdISB_S9_SC_SE_Li256ELb1ELb1ELb0ELb0EEENS1_36VarlenDynamicPersistentTileSchedulerILi128ELi128ELi256ELi128ELb0ELb1ELb1ELb1ELb0ELb1EEEEEEEEEvNT_6ParamsE,"ax",@progbits
	.align	128
.text._ZN7cutlass13device_kernelIN5flash11enable_sm90INS1_16FlashAttnFwdSm90INS1_25CollectiveMainloopFwdSm90ILi2EN4cute5tupleIJNS5_1CILi1EEES8_S8_EEENS6_IJNS7_ILi128EEESA_SA_EEELi128ENS_10bfloat16_tEfNS_4arch4Sm90ELb0ELb1ELb0ELb1ELb1ELb1ELb0ELb1ELb1ELb1ELb0ELb0EEENS1_21CollectiveEpilogueFwdISB_S9_SC_SE_Li256ELb1ELb1ELb0ELb0EEENS1_36VarlenDynamicPersistentTileSchedulerILi128ELi128ELi256ELi128ELb0ELb1ELb1ELb1ELb0ELb1EEEEEEEEEvNT_6ParamsE:
        .type           _ZN7cutlass13device_kernelIN5flash11enable_sm90INS1_16FlashAttnFwdSm90INS1_25CollectiveMainloopFwdSm90ILi2EN4cute5tupleIJNS5_1CILi1EEES8_S8_EEENS6_IJNS7_ILi128EEESA_SA_EEELi128ENS_10bfloat16_tEfNS_4arch4Sm90ELb0ELb1ELb0ELb1ELb1ELb1ELb0ELb1ELb1ELb1ELb0ELb0EEENS1_21CollectiveEpilogueFwdISB_S9_SC_SE_Li256ELb1ELb1ELb0ELb0EEENS1_36VarlenDynamicPersistentTileSchedulerILi128ELi128ELi256ELi128ELb0ELb1ELb1ELb1ELb0ELb1EEEEEEEEEvNT_6ParamsE,@function
        .size           _ZN7cutlass13device_kernelIN5flash11enable_sm90INS1_16FlashAttnFwdSm90INS1_25CollectiveMainloopFwdSm90ILi2EN4cute5tupleIJNS5_1CILi1EEES8_S8_EEENS6_IJNS7_ILi128EEESA_SA_EEELi128ENS_10bfloat16_tEfNS_4arch4Sm90ELb0ELb1ELb0ELb1ELb1ELb1ELb0ELb1ELb1ELb1ELb0ELb0EEENS1_21CollectiveEpilogueFwdISB_S9_SC_SE_Li256ELb1ELb1ELb0ELb0EEENS1_36VarlenDynamicPersistentTileSchedulerILi128ELi128ELi256ELi128ELb0ELb1ELb1ELb1ELb0ELb1EEEEEEEEEvNT_6ParamsE,(.L_x_15848 - _ZN7cutlass13device_kernelIN5flash11enable_sm90INS1_16FlashAttnFwdSm90INS1_25CollectiveMainloopFwdSm90ILi2EN4cute5tupleIJNS5_1CILi1EEES8_S8_EEENS6_IJNS7_ILi128EEESA_SA_EEELi128ENS_10bfloat16_tEfNS_4arch4Sm90ELb0ELb1ELb0ELb1ELb1ELb1ELb0ELb1ELb1ELb1ELb0ELb0EEENS1_21CollectiveEpilogueFwdISB_S9_SC_SE_Li256ELb1ELb1ELb0ELb0EEENS1_36VarlenDynamicPersistentTileSchedulerILi128ELi128ELi256ELi128ELb0ELb1ELb1ELb1ELb0ELb1EEEEEEEEEvNT_6ParamsE)
        .other          _ZN7cutlass13device_kernelIN5flash11enable_sm90INS1_16FlashAttnFwdSm90INS1_25CollectiveMainloopFwdSm90ILi2EN4cute5tupleIJNS5_1CILi1EEES8_S8_EEENS6_IJNS7_ILi128EEESA_SA_EEELi128ENS_10bfloat16_tEfNS_4arch4Sm90ELb0ELb1ELb0ELb1ELb1ELb1ELb0ELb1ELb1ELb1ELb0ELb0EEENS1_21CollectiveEpilogueFwdISB_S9_SC_SE_Li256ELb1ELb1ELb0ELb0EEENS1_36VarlenDynamicPersistentTileSchedulerILi128ELi128ELi256ELi128ELb0ELb1ELb1ELb1ELb0ELb1EEEEEEEEEvNT_6ParamsE,@"STO_CUDA_ENTRY STV_DEFAULT"
_ZN7cutlass13device_kernelIN5flash11enable_sm90INS1_16FlashAttnFwdSm90INS1_25CollectiveMainloopFwdSm90ILi2EN4cute5tupleIJNS5_1CILi1EEES8_S8_EEENS6_IJNS7_ILi128EEESA_SA_EEELi128ENS_10bfloat16_tEfNS_4arch4Sm90ELb0ELb1ELb0ELb1ELb1ELb1ELb0ELb1ELb1ELb1ELb0ELb0EEENS1_21CollectiveEpilogueFwdISB_S9_SC_SE_Li256ELb1ELb1ELb0ELb0EEENS1_36VarlenDynamicPersistentTileSchedulerILi128ELi128ELi256ELi128ELb0ELb1ELb1ELb1ELb0ELb1EEEEEEEEEvNT_6ParamsE:
[----:B------:R-:W0:Y:S02]  /*0000*/  LDC R1, c[0x0][0x28] ;  /* 0x00000a00ff017b82 */ /* 0x000e240000000800 */
[----:B0-----:R-:W-:Y:S01]  /*0010*/  VIADD R1, R1, 0xffffffd0 ;  /* 0xffffffd001017836 */ /* 0x001fe20000000000 */
[----:B------:R-:W0:Y:S01]  /*0020*/  S2R R0, SR_TID.X ;  /* 0x0000000000007919 */ /* 0x000e220000002100 */
[----:B------:R-:W-:Y:S01]  /*0030*/  ELECT P0, URZ, PT ;  /* 0x00000000003f782f */ /* 0x000fe20003800000 */
[----:B------:R-:W-:Y:S01]  /*0040*/  BSSY B0, `(.L_x_8170) ;  /* 0x000000e000007945 */ /* 0x000fe20003800000 */
[--C-:B0-----:R-:W-:Y:S02]  /*0050*/  SHF.R.U32.HI R2, RZ, 0x5, R0.reuse ;  /* 0x00000005ff027819 */ /* 0x101fe40000011600 */
[----:B------:R-:W-:-:S03]  /*0060*/  SHF.R.U32.HI R4, RZ, 0x7, R0 ;  /* 0x00000007ff047819 */ /* 0x000fc60000011600 */
        /* <DEDUP_REMOVED lines=11> */
.L_x_8171:
[----:B------:R-:W-:Y:S05]  /*0120*/  BSYNC B0 ;  /* 0x0000000000007941 */ /* 0x000fea0003800000 */
.L_x_8170:
        /* <DEDUP_REMOVED lines=41> */
.L_x_8172:
        /* <DEDUP_REMOVED lines=22> */
.L_x_8173:
        /* <DEDUP_REMOVED lines=18> */
.L_x_8174:
        /* <DEDUP_REMOVED lines=22> */
.L_x_8175:
        /* <DEDUP_REMOVED lines=22> */
.L_x_8176:
        /* <DEDUP_REMOVED lines=8> */
.L_x_8179:
[----:B------:R-:W-:-:S08]  /*0980*/  NOP ;  /* 0x0000000000007918 */ /* 0x000fd00000000000 */
[----:B------:R-:W0:Y:S02]  /*0990*/  USETMAXREG.TRY_ALLOC.CTAPOOL UP0, 0xe8 ;  /* 0x000000e8000079c8 */ /* 0x000e240008000600 */
[----:B0-----:R-:W-:-:S13]  /*09a0*/  PLOP3.LUT P0, PT, PT, PT, UP0, 0x80, 0x0 ;  /* 0x000000000000781c */ /* 0x001fda0003f0f008 */
[----:B------:R-:W-:Y:S05]  /*09b0*/  @!P0 BRA `(.L_x_8179) ;  /* 0xfffffffc00f08947 */ /* 0x000fea000383ffff */
[----:B------:R-:W-:Y:S01]  /*09c0*/  SHF.R.U32.HI R2, RZ, 0x7, R0 ;  /* 0x00000007ff027819 */ /* 0x000fe20000011600 */
[----:B------:R-:W0:Y:S08]  /*09d0*/  S2UR UR38, SR_CgaCtaId ;  /* 0x00000000002679c3 */ /* 0x000e300000008800 */
[----:B------:R-:W-:Y:S06]  /*09e0*/  BAR.ARV 0x8, 0x180 ;  /* 0x0206000000007b1d */ /* 0x000fec0000002000 */
[----:B------:R-:W-:Y:S01]  /*09f0*/  ISETP.NE.AND P0, PT, R2, 0x1, PT ;  /* 0x000000010200780c */ /* 0x000fe20003f05270 */
[----:B------:R-:W-:-:S12]  /*0a00*/  UMOV UR4, 0x400 ;  /* 0x0000040000047882 */ /* 0x000fd80000000000 */
[----:B------:R-:W-:Y:S06]  /*0a10*/  @!P0 BAR.ARV 0x9, 0x100 ;  /* 0x0244000000008b1d */ /* 0x000fec0000002000 */
[----:B0-----:R-:W-:Y:S02]  /*0a20*/  ULEA UR4, UR38, UR4, 0x18 ;  /* 0x0000000426047291 */ /* 0x001fe4000f8ec03f */
[----:B------:R-:W-:Y:S04]  /*0a30*/  BAR.SYNC.DEFER_BLOCKING 0x5, 0x180 ;  /* 0x0146000000007b1d */ /* 0x000fe80000010000 */
[----:B------:R-:W-:-:S02]  /*0a40*/  IMAD.U32 R18, RZ, RZ, UR4 ;  /* 0x00000004ff127e24 */ /* 0x000fc4000f8e00ff */
[----:B------:R-:W-:-:S03]  /*0a50*/  ULDC UR4, c[0x0][0xc3c] ;  /* 0x00030f0000047ab9 */ /* 0x000fc60000000800 */
[----:B------:R-:W0:Y:S01]  /*0a60*/  LDS.128 R40, [R18+0x288d0] ;  /* 0x0288d00012287984 */ /* 0x000e220000000c00 */
[----:B------:R-:W-:Y:S06]  /*0a70*/  BAR.ARV 0x4, 0x180 ;  /* 0x0106000000007b1d */ /* 0x000fec0000002000 */
[----:B0-----:R-:W-:-:S13]  /*0a80*/  ISETP.GE.AND P0, PT, R43, UR4, PT ;  /* 0x000000042b007c0c */ /* 0x001fda000bf06270 */
[----:B------:R-:W-:Y:S05]  /*0a90*/  @P0 BRA `(.L_x_8180) ;  /* 0x0000023800a00947 */ /* 0x000fea0003800000 */
[----:B------:R-:W-:Y:S01]  /*0aa0*/  VIADD R226, R0, 0xffffff80 ;  /* 0xffffff8000e27836 */ /* 0x000fe20000000000 */
[----:B------:R-:W-:Y:S01]  /*0ab0*/  R2UR UR40, R18 ;  /* 0x00000000122872ca */ /* 0x000fe200000e0000 */
[----:B------:R-:W-:Y:S01]  /*0ac0*/  IMAD.MOV.U32 R19, RZ, RZ, RZ ;  /* 0x000000ffff137224 */ /* 0x000fe200078e00ff */
[----:B------:R-:W-:Y:S01]  /*0ad0*/  ULOP3.LUT UR39, UR36, 0x1, URZ, 0xfc, !UPT ;  /* 0x0000000124277892 */ /* 0x000fe2000f8efc3f */
[----:B------:R-:W-:Y:S01]  /*0ae0*/  IMAD.MOV.U32 R192, RZ, RZ, RZ ;  /* 0x000000ffffc07224 */ /* 0x000fe200078e00ff */
[----:B------:R-:W-:Y:S01]  /*0af0*/  SHF.R.S32.HI R3, RZ, 0x1f, R226 ;  /* 0x0000001fff037819 */ /* 0x000fe200000114e2 */
[----:B------:R-:W-:Y:S01]  /*0b00*/  IMAD.MOV.U32 R187, RZ, RZ, RZ ;  /* 0x000000ffffbb7224 */ /* 0x000fe200078e00ff */
[----:B------:R-:W-:Y:S01]  /*0b10*/  UMOV UR37, URZ ;  /* 0x0000003f00257c82 */ /* 0x000fe20008000000 */
[----:B------:R-:W-:Y:S01]  /*0b20*/  IMAD.MOV.U32 R184, RZ, RZ, RZ ;  /* 0x000000ffffb87224 */ /* 0x000fe200078e00ff */
[CC--:B------:R-:W-:Y:S02]  /*0b30*/  LEA.HI R5, R3.reuse, R226.reuse, RZ, 0x7 ;  /* 0x000000e203057211 */ /* 0x0c0fe400078f38ff */
[----:B------:R-:W-:-:S02]  /*0b40*/  LEA.HI R2, R3, R226, RZ, 0x5 ;  /* 0x000000e203027211 */ /* 0x000fc400078f28ff */
[----:B------:R-:W-:Y:S01]  /*0b50*/  LOP3.LUT R211, R5, 0xffffff80, RZ, 0xc0, !PT ;  /* 0xffffff8005d37812 */ /* 0x000fe200078ec0ff */
[----:B------:R-:W-:Y:S01]  /*0b60*/  UIADD3 UR40, UR40, 0x10400, URZ ;  /* 0x0001040028287890 */ /* 0x000fe2000fffe03f */
[CC--:B------:R-:W-:Y:S01]  /*0b70*/  LEA.HI R0, R3.reuse, R226.reuse, RZ, 0x4 ;  /* 0x000000e203007211 */ /* 0x0c0fe200078f20ff */
[----:B------:R-:W-:Y:S01]  /*0b80*/  IMAD.SHL.U32 R2, R2, 0x20, RZ ;  /* 0x0000002002027824 */ /* 0x000fe200078e00ff */
[----:B------:R-:W-:Y:S01]  /*0b90*/  LEA.HI R10, R3, R226, RZ, 0x2 ;  /* 0x000000e2030a7211 */ /* 0x000fe200078f10ff */
[----:B------:R-:W-:Y:S01]  /*0ba0*/  IMAD.IADD R211, R226, 0x1, -R211 ;  /* 0x00000001e2d37824 */ /* 0x000fe200078e0ad3 */
[----:B------:R-:W-:Y:S02]  /*0bb0*/  LOP3.LUT R7, R0, 0x3fffff0, RZ, 0xc0, !PT ;  /* 0x03fffff000077812 */ /* 0x000fe400078ec0ff */
[----:B------:R-:W-:Y:S02]  /*0bc0*/  LOP3.LUT R2, R2, 0xfffffc00, RZ, 0xc0, !PT ;  /* 0xfffffc0002027812 */ /* 0x000fe400078ec0ff */
[----:B------:R-:W-:Y:S01]  /*0bd0*/  SHF.R.S32.HI R4, RZ, 0x1f, R211 ;  /* 0x0000001fff047819 */ /* 0x000fe200000114d3 */
[----:B------:R-:W-:Y:S01]  /*0be0*/  IMAD.IADD R7, R226, 0x1, -R7 ;  /* 0x00000001e2077824 */ /* 0x000fe200078e0a07 */
[----:B------:R-:W-:-:S02]  /*0bf0*/  LOP3.LUT R13, R10, 0xfffffffc, RZ, 0xc0, !PT ;  /* 0xfffffffc0a0d7812 */ /* 0x000fc400078ec0ff */
[----:B------:R-:W-:Y:S02]  /*0c00*/  LEA.HI R6, R4, R211, RZ, 0x2 ;  /* 0x000000d304067211 */ /* 0x000fe400078f10ff */
[----:B------:R-:W-:Y:S01]  /*0c10*/  SHF.R.S32.HI R218, RZ, 0x7, R5 ;  /* 0x00000007ffda7819 */ /* 0x000fe20000011405 */
[----:B------:R-:W-:Y:S01]  /*0c20*/  IMAD.IADD R13, R226, 0x1, -R13 ;  /* 0x00000001e20d7824 */ /* 0x000fe200078e0a0d */
[--C-:B------:R-:W-:Y:S02]  /*0c30*/  SHF.R.S32.HI R8, RZ, 0x2, R6.reuse ;  /* 0x00000002ff087819 */ /* 0x100fe40000011406 */
[----:B------:R-:W-:Y:S02]  /*0c40*/  SHF.R.S32.HI R9, RZ, 0x1f, R6 ;  /* 0x0000001fff097819 */ /* 0x000fe40000011406 */
[----:B------:R-:W-:Y:S02]  /*0c50*/  LEA.HI R188, R3, R226, RZ, 0x3 ;  /* 0x000000e203bc7211 */ /* 0x000fe400078f18ff */
[----:B------:R-:W-:-:S02]  /*0c60*/  LEA.HI R9, R9, R8, RZ, 0x3 ;  /* 0x0000000809097211 */ /* 0x000fc400078f18ff */
[----:B------:R-:W-:Y:S02]  /*0c70*/  LEA.HI R4, R4, R211, RZ, 0x5 ;  /* 0x000000d304047211 */ /* 0x000fe400078f28ff */
[----:B------:R-:W-:Y:S01]  /*0c80*/  LOP3.LUT R11, R9, 0xfffffff8, RZ, 0xc0, !PT ;  /* 0xfffffff8090b7812 */ /* 0x000fe200078ec0ff */
[----:B------:R-:W-:Y:S01]  /*0c90*/  IMAD R9, R7, 0x40, R2 ;  /* 0x0000004007097824 */ /* 0x000fe200078e0202 */
[----:B------:R-:W-:Y:S02]  /*0ca0*/  SHF.R.S32.HI R7, RZ, 0x4, R0 ;  /* 0x00000004ff077819 */ /* 0x000fe40000011400 */
[----:B------:R-:W-:Y:S01]  /*0cb0*/  LEA.HI R5, R5, R218, RZ, 0x1 ;  /* 0x000000da05057211 */ /* 0x000fe200078f08ff */
[----:B------:R-:W-:Y:S01]  /*0cc0*/  IMAD.IADD R11, R8, 0x1, -R11 ;  /* 0x00000001080b7824 */ /* 0x000fe200078e0a0b */
[----:B------:R-:W-:Y:S02]  /*0cd0*/  LEA.HI R0, R0, R7, RZ, 0x1 ;  /* 0x0000000700007211 */ /* 0x000fe400078f08ff */
[----:B------:R-:W-:-:S02]  /*0ce0*/  LEA.HI R3, R3, R226, RZ, 0x6 ;  /* 0x000000e203037211 */ /* 0x000fc400078f30ff */
[----:B------:R-:W-:Y:S02]  /*0cf0*/  LOP3.LUT R207, R188, 0xfffffff8, RZ, 0xc0, !PT ;  /* 0xfffffff8bccf7812 */ /* 0x000fe400078ec0ff */
[----:B------:R-:W-:Y:S01]  /*0d00*/  LOP3.LUT R0, R0, 0x1ffffffe, RZ, 0xc0, !PT ;  /* 0x1ffffffe00007812 */ /* 0x000fe200078ec0ff */
[----:B------:R-:W-:Y:S01]  /*0d10*/  IMAD.SHL.U32 R3, R3, 0x8, RZ ;  /* 0x0000000803037824 */ /* 0x000fe200078e00ff */
[----:B------:R-:W-:Y:S01]  /*0d20*/  SHF.R.S32.HI R188, RZ, 0x3, R188 ;  /* 0x00000003ffbc7819 */ /* 0x000fe200000114bc */
[----:B------:R-:W-:Y:S01]  /*0d30*/  IMAD.IADD R207, R226, 0x1, -R207 ;  /* 0x00000001e2cf7824 */ /* 0x000fe200078e0acf */
[----:B------:R-:W-:Y:S01]  /*0d40*/  SHF.R.S32.HI R4, RZ, 0x5, R4 ;  /* 0x00000005ff047819 */ /* 0x000fe20000011404 */
[----:B------:R-:W-:Y:S01]  /*0d50*/  IMAD.IADD R0, R7, 0x1, -R0 ;  /* 0x0000000107007824 */ /* 0x000fe200078e0a00 */
[----:B------:R-:W-:Y:S01]  /*0d60*/  LEA.HI R2, R13, R13, RZ, 0x1 ;  /* 0x0000000d0d027211 */ /* 0x000fe200078f08ff */
[----:B------:R-:W-:Y:S01]  /*0d70*/  IMAD.SHL.U32 R222, R188, 0x40, RZ ;  /* 0x00000040bcde7824 */ /* 0x000fe200078e00ff */
[----:B------:R-:W-:Y:S01]  /*0d80*/  LOP3.LUT R5, R5, 0x3fffffe, RZ, 0xc0, !PT ;  /* 0x03fffffe05057812 */ /* 0x000fe200078ec0ff */
[----:B------:R-:W-:Y:S01]  /*0d90*/  IMAD R4, R4, 0x10, R11 ;  /* 0x0000001004047824 */ /* 0x000fe200078e020b */
[----:B------:R-:W-:Y:S01]  /*0da0*/  LOP3.LUT R2, R2, 0x1ffffffe, RZ, 0xc0, !PT ;  /* 0x1ffffffe02027812 */ /* 0x000fe200078ec0ff */
[----:B------:R-:W-:Y:S01]  /*0db0*/  VIADD R217, R188, 0x20 ;  /* 0x00000020bcd97836 */ /* 0x000fe20000000000 */
[----:B------:R-:W-:Y:S01]  /*0dc0*/  LOP3.LUT R204, R3, 0xfffffe00, RZ, 0xc0, !PT ;  /* 0xfffffe0003cc7812 */ /* 0x000fe200078ec0ff */
[----:B------:R-:W-:Y:S01]  /*0dd0*/  IMAD.IADD R5, R218, 0x1, -R5 ;  /* 0x00000001da057824 */ /* 0x000fe200078e0a05 */
[----:B------:R-:W-:Y:S01]  /*0de0*/  LOP3.LUT R3, R222, 0x1c0, RZ, 0xc0, !PT ;  /* 0x000001c0de037812 */ /* 0x000fe200078ec0ff */
[----:B------:R-:W-:Y:S01]  /*0df0*/  VIADD R216, R188, 0x40 ;  /* 0x00000040bcd87836 */ /* 0x000fe20000000000 */
[----:B------:R-:W-:Y:S01]  /*0e00*/  LOP3.LUT R6, R6, 0x7ffffffc, RZ, 0xc0, !PT ;  /* 0x7ffffffc06067812 */ /* 0x000fe200078ec0ff */
[----:B------:R-:W-:Y:S01]  /*0e10*/  VIADD R215, R188, 0x60 ;  /* 0x00000060bcd77836 */ /* 0x000fe20000000000 */
[----:B------:R-:W-:Y:S01]  /*0e20*/  SHF.R.U32.HI R203, RZ, 0x3, R3 ;  /* 0x00000003ffcb7819 */ /* 0x000fe20000011603 */
[----:B------:R-:W-:Y:S01]  /*0e30*/  IMAD R220, R0, 0x8, R9 ;  /* 0x0000000800dc7824 */ /* 0x000fe200078e0209 */
[----:B------:R-:W-:Y:S01]  /*0e40*/  SHF.R.S32.HI R221, RZ, 0x1f, R188 ;  /* 0x0000001fffdd7819 */ /* 0x000fe200000114bc */
[----:B------:R-:W-:-:S02]  /*0e50*/  IMAD.SHL.U32 R16, R207, 0x8, RZ ;  /* 0x00000008cf107824 */ /* 0x000fc400078e00ff */
[----:B------:R-:W-:Y:S01]  /*0e60*/  IMAD.IADD R0, R13, 0x1, -R2 ;  /* 0x000000010d007824 */ /* 0x000fe200078e0a02 */
[----:B------:R-:W-:Y:S01]  /*0e70*/  SHF.R.S32.HI R2, RZ, 0x1f, R217 ;  /* 0x0000001fff027819 */ /* 0x000fe200000114d9 */
[----:B------:R-:W-:Y:S01]  /*0e80*/  IMAD R219, R5, 0x40, R4 ;  /* 0x0000004005db7824 */ /* 0x000fe200078e0204 */
[----:B------:R-:W-:Y:S01]  /*0e90*/  SHF.R.S32.HI R5, RZ, 0x1f, R216 ;  /* 0x0000001fff057819 */ /* 0x000fe200000114d8 */
[----:B------:R-:W-:Y:S01]  /*0ea0*/  IMAD.SHL.U32 R199, R217, 0x40, RZ ;  /* 0x00000040d9c77824 */ /* 0x000fe200078e00ff */
[----:B------:R-:W-:Y:S01]  /*0eb0*/  SHF.R.S32.HI R4, RZ, 0x1f, R215 ;  /* 0x0000001fff047819 */ /* 0x000fe200000114d7 */
[----:B------:R-:W-:Y:S01]  /*0ec0*/  IMAD.SHL.U32 R197, R216, 0x40, RZ ;  /* 0x00000040d8c57824 */ /* 0x000fe200078e00ff */
[----:B------:R-:W-:Y:S01]  /*0ed0*/  LOP3.LUT R206, R3, 0x38, R16, 0xf8, !PT ;  /* 0x0000003803ce7812 */ /* 0x000fe200078ef810 */
[----:B------:R-:W-:Y:S01]  /*0ee0*/  IMAD.SHL.U32 R196, R215, 0x40, RZ ;  /* 0x00000040d7c47824 */ /* 0x000fe200078e00ff */
[----:B------:R-:W-:Y:S01]  /*0ef0*/  LEA.HI R3, R2, R217, RZ, 0x3 ;  /* 0x000000d902037211 */ /* 0x000fe200078f18ff */
[----:B------:R-:W-:Y:S01]  /*0f00*/  IMAD.SHL.U32 R22, R207, 0x4, RZ ;  /* 0x00000004cf167824 */ /* 0x000fe200078e00ff */
[----:B------:R-:W-:Y:S01]  /*0f10*/  LEA.HI R5, R5, R216, RZ, 0x3 ;  /* 0x000000d805057211 */ /* 0x000fe200078f18ff */
[----:B------:R-:W-:Y:S01]  /*0f20*/  VIADD R2, R16, 0x40 ;  /* 0x0000004010027836 */ /* 0x000fe20000000000 */
[----:B------:R-:W-:Y:S01]  /*0f30*/  LEA.HI R4, R4, R215, RZ, 0x3 ;  /* 0x000000d704047211 */ /* 0x000fe200078f18ff */
[----:B------:R-:W-:Y:S01]  /*0f40*/  IMAD.SHL.U32 R3, R3, 0x40, RZ ;  /* 0x0000004003037824 */ /* 0x000fe200078e00ff */
[----:B------:R-:W-:Y:S01]  /*0f50*/  LOP3.LUT R199, R199, 0x1c0, RZ, 0xc0, !PT ;  /* 0x000001c0c7c77812 */ /* 0x000fe200078ec0ff */
[----:B------:R-:W-:Y:S01]  /*0f60*/  IMAD.SHL.U32 R5, R5, 0x40, RZ ;  /* 0x0000004005057824 */ /* 0x000fe200078e00ff */
[----:B------:R-:W-:Y:S01]  /*0f70*/  LOP3.LUT R197, R197, 0x1c0, RZ, 0xc0, !PT ;  /* 0x000001c0c5c57812 */ /* 0x000fe200078ec0ff */
[----:B------:R-:W-:Y:S01]  /*0f80*/  IMAD.SHL.U32 R4, R4, 0x40, RZ ;  /* 0x0000004004047824 */ /* 0x000fe200078e00ff */
[----:B------:R-:W-:Y:S01]  /*0f90*/  LOP3.LUT R196, R196, 0x1c0, RZ, 0xc0, !PT ;  /* 0x000001c0c4c47812 */ /* 0x000fe200078ec0ff */
[----:B------:R-:W-:Y:S01]  /*0fa0*/  VIADD R186, R22, 0x20 ;  /* 0x0000002016ba7836 */ /* 0x000fe20000000000 */
[----:B------:R-:W-:Y:S01]  /*0fb0*/  SHF.R.U32.HI R225, RZ, 0x3, R199 ;  /* 0x00000003ffe17819 */ /* 0x000fe200000116c7 */
[----:B------:R-:W-:Y:S01]  /*0fc0*/  IMAD.IADD R191, R211, 0x1, -R6 ;  /* 0x00000001d3bf7824 */ /* 0x000fe200078e0a06 */
[----:B------:R-:W-:Y:S01]  /*0fd0*/  LOP3.LUT R7, R199, 0x38, R16, 0xf8, !PT ;  /* 0x00000038c7077812 */ /* 0x000fe200078ef810 */
[----:B------:R-:W-:Y:S01]  /*0fe0*/  IMAD R195, R0, 0x8, R219 ;  /* 0x0000000800c37824 */ /* 0x000fe200078e02db */
[----:B------:R-:W-:-:S02]  /*0ff0*/  SHF.R.U32.HI R224, RZ, 0x3, R197 ;  /* 0x00000003ffe07819 */ /* 0x000fc400000116c5 */
[----:B------:R-:W-:Y:S02]  /*1000*/  LOP3.LUT R8, R197, 0x38, R16, 0xf8, !PT ;  /* 0x00000038c5087812 */ /* 0x000fe400078ef810 */
[----:B------:R-:W-:Y:S02]  /*1010*/  SHF.R.U32.HI R223, RZ, 0x3, R196 ;  /* 0x00000003ffdf7819 */ /* 0x000fe400000116c4 */
[----:B------:R-:W-:Y:S02]  /*1020*/  LOP3.LUT R9, R196, 0x38, R16, 0xf8, !PT ;  /* 0x00000038c4097812 */ /* 0x000fe400078ef810 */
[----:B------:R-:W-:Y:S02]  /*1030*/  LOP3.LUT R202, R3, 0xfffffe00, RZ, 0xc0, !PT ;  /* 0xfffffe0003ca7812 */ /* 0x000fe400078ec0ff */
[----:B------:R-:W-:Y:S02]  /*1040*/  LOP3.LUT R201, R5, 0xfffffe00, RZ, 0xc0, !PT ;  /* 0xfffffe0005c97812 */ /* 0x000fe400078ec0ff */
[----:B------:R-:W-:-:S02]  /*1050*/  LOP3.LUT R200, R4, 0xfffffe00, RZ, 0xc0, !PT ;  /* 0xfffffe0004c87812 */ /* 0x000fc400078ec0ff */
[----:B------:R-:W-:Y:S02]  /*1060*/  LOP3.LUT R206, R204, R206, R203, 0xf6, !PT ;  /* 0x000000ceccce7212 */ /* 0x000fe400078ef6cb */
[----:B------:R-:W-:Y:S02]  /*1070*/  LOP3.LUT R7, R202, R7, R225, 0xf6, !PT ;  /* 0x00000007ca077212 */ /* 0x000fe400078ef6e1 */
[----:B------:R-:W-:Y:S02]  /*1080*/  LOP3.LUT R8, R201, R8, R224, 0xf6, !PT ;  /* 0x00000008c9087212 */ /* 0x000fe400078ef6e0 */
[----:B------:R-:W-:Y:S02]  /*1090*/  LOP3.LUT R9, R200, R9, R223, 0xf6, !PT ;  /* 0x00000009c8097212 */ /* 0x000fe400078ef6df */
[----:B------:R-:W-:Y:S02]  /*10a0*/  SHF.R.S32.HI R23, RZ, 0x1f, R22 ;  /* 0x0000001fff177819 */ /* 0x000fe40000011416 */
[----:B------:R-:W-:-:S02]  /*10b0*/  SHF.R.S32.HI R17, RZ, 0x1f, R16 ;  /* 0x0000001fff117819 */ /* 0x000fc40000011410 */
[----:B------:R-:W-:Y:S02]  /*10c0*/  SHF.R.S32.HI R185, RZ, 0x1f, R2 ;  /* 0x0000001fffb97819 */ /* 0x000fe40000011402 */
[----:B------:R-:W-:Y:S02]  /*10d0*/  SHF.R.S32.HI R210, RZ, 0x1f, R186 ;  /* 0x0000001fffd27819 */ /* 0x000fe400000114ba */
[----:B------:R-:W-:Y:S02]  /*10e0*/  LEA R205, R206, UR40, 0x1 ;  /* 0x00000028cecd7c11 */ /* 0x000fe4000f8e08ff */
[----:B------:R-:W-:Y:S02]  /*10f0*/  LEA R214, R7, UR40, 0x1 ;  /* 0x0000002807d67c11 */ /* 0x000fe4000f8e08ff */
[----:B------:R-:W-:Y:S02]  /*1100*/  LEA R213, R8, UR40, 0x1 ;  /* 0x0000002808d57c11 */ /* 0x000fe4000f8e08ff */
[----:B------:R-:W-:-:S07]  /*1110*/  LEA R212, R9, UR40, 0x1 ;  /* 0x0000002809d47c11 */ /* 0x000fce000f8e08ff */
.L_x_8462:
[----:B------:R-:W-:Y:S05]  /*1120*/  YIELD ;  /* 0x0000000000007946 */ /* 0x000fea0003800000 */
[----:B------:R-:W-:Y:S01]  /*1130*/  ULDC.64 UR4, c[0x0][0xa28] ;  /* 0x00028a0000047ab9 */ /* 0x000fe20000000a00 */
[----:B0---4-:R-:W0:Y:S01]  /*1140*/  LDC.64 R6, c[0x0][0xa08] ;  /* 0x00028200ff067b82 */ /* 0x011e220000000a00 */
[----:B------:R-:W-:Y:S01]  /*1150*/  ISETP.NE.U32.AND P1, PT, RZ, UR4, PT ;  /* 0x00000004ff007c0c */ /* 0x000fe2000bf25070 */
[----:B------:R-:W-:Y:S02]  /*1160*/  IMAD.MOV.U32 R3, RZ, RZ, RZ ;  /* 0x000000ffff037224 */ /* 0x000fe400078e00ff */
[----:B------:R-:W-:Y:S01]  /*1170*/  IMAD.MOV.U32 R29, RZ, RZ, RZ ;  /* 0x000000ffff1d7224 */ /* 0x000fe200078e00ff */
[----:B------:R-:W-:Y:S01]  /*1180*/  ISETP.NE.AND.EX P1, PT, RZ, UR5, PT, P1 ;  /* 0x00000005ff007c0c */ /* 0x000fe2000bf25310 */
[----:B------:R-:W-:-:S02]  /*1190*/  ULDC.64 UR4, c[0x0][0xa18] ;  /* 0x0002860000047ab9 */ /* 0x000fc40000000a00 */
[----:B------:R-:W-:-:S04]  /*11a0*/  ISETP.NE.U32.AND P2, PT, RZ, UR4, PT ;  /* 0x00000004ff007c0c */ /* 0x000fc8000bf45070 */
[----:B------:R-:W-:Y:S01]  /*11b0*/  ISETP.NE.AND.EX P2, PT, RZ, UR5, PT, P2 ;  /* 0x00000005ff007c0c */ /* 0x000fe2000bf45320 */
[----:B------:R-:W-:Y:S02]  /*11c0*/  ULDC.64 UR4, c[0x0][0xa08] ;  /* 0x0002820000047ab9 */ /* 0x000fe40000000a00 */
[----:B------:R-:W-:-:S03]  /*11d0*/  ISETP.NE.U32.AND P0, PT, RZ, UR4, PT ;  /* 0x00000004ff007c0c */ /* 0x000fc6000bf05070 */
[----:B-1----:R-:W1:Y:S01]  /*11e0*/  @P1 LDC.64 R4, c[0x0][0xa28] ;  /* 0x00028a00ff041b82 */ /* 0x002e620000000a00 */
[----:B------:R-:W-:Y:S01]  /*11f0*/  ISETP.NE.AND.EX P0, PT, RZ, UR5, PT, P0 ;  /* 0x00000005ff007c0c */ /* 0x000fe2000bf05300 */
[----:B0-----:R-:W-:-:S06]  /*1200*/  IMAD.WIDE R10, R43, 0x4, R6 ;  /* 0x000000042b0a7825 */ /* 0x001fcc00078e0206 */
[----:B------:R-:W0:Y:S01]  /*1210*/  @P2 LDC.64 R8, c[0x0][0xa18] ;  /* 0x00028600ff082b82 */ /* 0x000e220000000a00 */
[----:B------:R-:W-:Y:S02]  /*1220*/  ULDC UR4, c[0x0][0x288] ;  /* 0x0000a20000047ab9 */ /* 0x000fe40000000800 */
[----:B------:R-:W-:Y:S01]  /*1230*/  IMAD.U32 R189, RZ, RZ, UR4 ;  /* 0x00000004ffbd7e24 */ /* 0x000fe2000f8e00ff */
[----:B------:R-:W-:Y:S02]  /*1240*/  ULDC.64 UR4, c[0x0][0x418] ;  /* 0x0001060000047ab9 */ /* 0x000fe40000000a00 */
[----:B--2---:R2:W5:Y:S01]  /*1250*/  @P0 LDG.E R29, desc[UR54][R10.64] ;  /* 0x000000360a1d0981 */ /* 0x004562000c1e1900 */
[----:B-1----:R-:W-:-:S05]  /*1260*/  @P1 IMAD.WIDE R4, R43, 0x4, R4 ;  /* 0x000000042b041825 */ /* 0x002fca00078e0204 */
        /* <DEDUP_REMOVED lines=11> */
[----:B------:R-:W-:Y:S01]  /*1320*/  IMAD.U32 R28, RZ, RZ, UR4 ;  /* 0x00000004ff1c7e24 */ /* 0x000fe2000f8e00ff */
[----:B--2---:R-:W-:Y:S06]  /*1330*/  @P2 BRA `(.L_x_8181) ;  /* 0x0000000000242947 */ /* 0x004fec0003800000 */
        /* <DEDUP_REMOVED lines=9> */
.L_x_8181:
[----:B------:R-:W-:Y:S01]  /*13d0*/  ULDC.64 UR4, c[0x0][0xa20] ;  /* 0x0002880000047ab9 */ /* 0x000fe20000000a00 */
[----:B------:R-:W-:Y:S01]  /*13e0*/  IMAD.MOV.U32 R208, RZ, RZ, R42 ;  /* 0x000000ffffd07224 */ /* 0x000fe200078e002a */
[----:B------:R-:W-:Y:S01]  /*13f0*/  ISETP.NE.U32.AND P1, PT, RZ, UR4, PT ;  /* 0x00000004ff007c0c */ /* 0x000fe2000bf25070 */
[----:B------:R-:W-:-:S03]  /*1400*/  IMAD.MOV.U32 R209, RZ, RZ, R43 ;  /* 0x000000ffffd17224 */ /* 0x000fc600078e002b */
[----:B------:R-:W-:-:S13]  /*1410*/  ISETP.NE.AND.EX P1, PT, RZ, UR5, PT, P1 ;  /* 0x00000005ff007c0c */ /* 0x000fda000bf25310 */
[----:B------:R-:W-:Y:S05]  /*1420*/  @!P1 BRA `(.L_x_8182) ;  /* 0x0000000000109947 */ /* 0x000fea0003800000 */
[----:B------:R-:W0:Y:S02]  /*1430*/  LDC.64 R4, c[0x0][0xa20] ;  /* 0x00028800ff047b82 */ /* 0x000e240000000a00 */
[----:B0-----:R-:W-:-:S05]  /*1440*/  IMAD.WIDE R4, R43, 0x4, R4 ;  /* 0x000000042b047825 */ /* 0x001fca00078e0204 */
[----:B------:R0:W5:Y:S01]  /*1450*/  LDG.E R28, desc[UR54][R4.64] ;  /* 0x00000036041c7981 */ /* 0x000162000c1e1900 */
[----:B------:R-:W-:Y:S05]  /*1460*/  BRA `(.L_x_8183) ;  /* 0x0000000000107947 */ /* 0x000fea0003800000 */
.L_x_8182:
[----:B------:R-:W-:Y:S05]  /*1470*/  @!P0 BRA `(.L_x_8183) ;  /* 0x00000000000c8947 */ /* 0x000fea0003800000 */
[----:B------:R-:W2:Y:S04]  /*1480*/  LDG.E R5, desc[UR54][R10.64] ;  /* 0x000000360a057981 */ /* 0x000ea8000c1e1900 */
[----:B------:R-:W2:Y:S02]  /*1490*/  LDG.E R28, desc[UR54][R10.64+0x4] ;  /* 0x000004360a1c7981 */ /* 0x000ea4000c1e1900 */
[----:B--2---:R-:W-:-:S07]  /*14a0*/  IMAD.IADD R28, R28, 0x1, -R5 ;  /* 0x000000011c1c7824 */ /* 0x004fce00078e0a05 */
.L_x_8183:
        /* <DEDUP_REMOVED lines=13> */
[----:B------:R-:W4:Y:S01]  /*1580*/  @P0 LDG.E R9, desc[UR54][R4.64+0x4] ;  /* 0x0000043604090981 */ /* 0x000f22000c1e1900 */
[----:B---3--:R-:W-:-:S05]  /*1590*/  @P1 IMAD.WIDE R6, R43, 0x4, R6 ;  /* 0x000000042b061825 */ /* 0x008fca00078e0206 */
[----:B------:R0:W5:Y:S01]  /*15a0*/  @P1 LDG.E R24, desc[UR54][R6.64] ;  /* 0x0000003606181981 */ /* 0x000162000c1e1900 */
[----:B-1----:R-:W-:Y:S01]  /*15b0*/  ISETP.NE.AND P1, PT, R8, 0x1, PT ;  /* 0x000000010800780c */ /* 0x002fe20003f25270 */
[----:B------:R-:W-:Y:S01]  /*15c0*/  IMAD.SHL.U32 R193, R41, 0x80, RZ ;  /* 0x0000008029c17824 */ /* 0x000fe200078e00ff */
[----:B--2---:R-:W-:Y:S01]  /*15d0*/  ISETP.GE.AND P2, PT, R13, 0x1, PT ;  /* 0x000000010d00780c */ /* 0x004fe20003f46270 */
[----:B------:R-:W-:-:S10]  /*15e0*/  IMAD.IADD R10, R28, 0x1, -R3 ;  /* 0x000000011c0a7824 */ /* 0x000fd400078e0a03 */
[----:B------:R-:W1:Y:S08]  /*15f0*/  @P1 LDC R11, c[0x0][0x44c] ;  /* 0x00011300ff0b1b82 */ /* 0x000e700000000800 */
[----:B------:R-:W2:Y:S01]  /*1600*/  @P1 LDC R8, c[0x0][0x450] ;  /* 0x00011400ff081b82 */ /* 0x000ea20000000800 */
[----:B----4-:R-:W-:Y:S02]  /*1610*/  @P0 IMAD.IADD R25, R9, 0x1, -R0 ;  /* 0x0000000109190824 */ /* 0x010fe400078e0a00 */
[----:B------:R-:W-:-:S02]  /*1620*/  VIADD R0, R193, 0x7f ;  /* 0x0000007fc1007836 */ /* 0x000fc40000000000 */
[----:B------:R-:W-:Y:S02]  /*1630*/  IMAD.IADD R190, R10, 0x1, R25 ;  /* 0x000000010abe7824 */ /* 0x000fe400078e0219 */
[----:B-1----:R-:W-:-:S03]  /*1640*/  @P1 IMAD.HI.U32 R3, R0, R11, RZ ;  /* 0x0000000b00031227 */ /* 0x002fc600078e00ff */
[C---:B------:R-:W-:Y:S01]  /*1650*/  IADD3 R5, R190.reuse, 0x1, -R189 ;  /* 0x00000001be057810 */ /* 0x040fe20007ffe8bd */
[----:B------:R-:W-:Y:S01]  /*1660*/  IMAD.MOV.U32 R4, RZ, RZ, R0 ;  /* 0x000000ffff047224 */ /* 0x000fe200078e0000 */
[----:B--2---:R-:W-:Y:S01]  /*1670*/  @P1 SHF.R.U32.HI R4, RZ, R8, R3 ;  /* 0x00000008ff041219 */ /* 0x004fe20000011603 */
[----:B------:R-:W-:-:S04]  /*1680*/  VIADD R0, R190, 0x7f ;  /* 0x0000007fbe007836 */ /* 0x000fc80000000000 */
[----:B0-----:R-:W-:Y:S01]  /*1690*/  IMAD.IADD R7, R5, 0x1, R4 ;  /* 0x0000000105077824 */ /* 0x001fe200078e0204 */
[----:B------:R-:W-:-:S04]  /*16a0*/  SHF.R.S32.HI R3, RZ, 0x1f, R0 ;  /* 0x0000001fff037819 */ /* 0x000fc80000011400 */
[----:B------:R-:W-:Y:S01]  /*16b0*/  LEA.HI R3, R3, R0, RZ, 0x7 ;  /* 0x0000000003037211 */ /* 0x000fe200078f38ff */
[----:B------:R-:W-:-:S03]  /*16c0*/  IMAD.IADD R0, R7, 0x1, R12 ;  /* 0x0000000107007824 */ /* 0x000fc600078e020c */
[----:B------:R-:W-:Y:S01]  /*16d0*/  SHF.R.S32.HI R96, RZ, 0x7, R3 ;  /* 0x00000007ff607819 */ /* 0x000fe20000011403 */
        /* <DEDUP_REMOVED lines=12> */
.L_x_8186:
[----:B------:R-:W-:-:S13]  /*17a0*/  ISETP.NE.AND P0, PT, R13, 0x1, PT ;  /* 0x000000010d00780c */ /* 0x000fda0003f05270 */
[----:B------:R-:W0:Y:S02]  /*17b0*/  @P0 LDC.64 R4, c[0x0][0x9e8] ;  /* 0x00027a00ff040b82 */ /* 0x000e240000000a00 */
[----:B0-----:R-:W-:-:S05]  /*17c0*/  @P0 IMAD.HI.U32 R4, R3, R4, RZ ;  /* 0x0000000403040227 */ /* 0x001fca00078e00ff */
[----:B------:R-:W-:-:S07]  /*17d0*/  @P0 SHF.R.U32.HI R3, RZ, R5, R4 ;  /* 0x00000005ff030219 */ /* 0x000fce0000011604 */
.L_x_8187:
[----:B------:R-:W-:Y:S05]  /*17e0*/  BSYNC B0 ;  /* 0x0000000000007941 */ /* 0x000fea0003800000 */
.L_x_8185:
[----:B------:R-:W-:-:S05]  /*17f0*/  IMAD R3, R3, R13, R13 ;  /* 0x0000000d03037224 */ /* 0x000fca00078e020d */
[----:B------:R-:W-:-:S07]  /*1800*/  VIMNMX R0, R0, R3, PT ;  /* 0x0000000300007248 */ /* 0x000fce0003fe0100 */
.L_x_8184:
[----:B------:R-:W0:Y:S01]  /*1810*/  @P1 LDC R4, c[0x0][0x44c] ;  /* 0x00011300ff041b82 */ /* 0x000e220000000800 */
[----:B------:R-:W-:Y:S01]  /*1820*/  IMAD.IADD R95, R190, 0x1, -R189 ;  /* 0x00000001be5f7824 */ /* 0x000fe200078e0abd */
[----:B------:R-:W-:-:S06]  /*1830*/  ULDC UR4, c[0x0][0x9dc] ;  /* 0x0002770000047ab9 */ /* 0x000fcc0000000800 */
[----:B------:R-:W1:Y:S01]  /*1840*/  @P1 LDC R6, c[0x0][0x450] ;  /* 0x00011400ff061b82 */ /* 0x000e620000000800 */
[----:B0-----:R-:W-:-:S04]  /*1850*/  @P1 IMAD.HI.U32 R3, R193, R4, RZ ;  /* 0x00000004c1031227 */ /* 0x001fc800078e00ff */
[----:B------:R-:W-:Y:S01]  /*1860*/  IMAD.MOV.U32 R4, RZ, RZ, R193 ;  /* 0x000000ffff047224 */ /* 0x000fe200078e00c1 */
        /* <DEDUP_REMOVED lines=14> */
.L_x_8190:
[----:B------:R-:W-:-:S13]  /*1950*/  ISETP.NE.AND P0, PT, R13, 0x1, PT ;  /* 0x000000010d00780c */ /* 0x000fda0003f05270 */
[----:B------:R-:W0:Y:S02]  /*1960*/  @P0 LDC.64 R6, c[0x0][0x9e8] ;  /* 0x00027a00ff060b82 */ /* 0x000e240000000a00 */
[----:B0-----:R-:W-:-:S05]  /*1970*/  @P0 IMAD.HI.U32 R6, R3, R6, RZ ;  /* 0x0000000603060227 */ /* 0x001fca00078e00ff */
[----:B------:R-:W-:-:S07]  /*1980*/  @P0 SHF.R.U32.HI R3, RZ, R7, R6 ;  /* 0x00000007ff030219 */ /* 0x000fce0000011606 */
.L_x_8191:
[----:B------:R-:W-:Y:S05]  /*1990*/  BSYNC B0 ;  /* 0x0000000000007941 */ /* 0x000fea0003800000 */
.L_x_8189:
[----:B------:R-:W-:-:S05]  /*19a0*/  IMAD R3, R3, R13, RZ ;  /* 0x0000000d03037224 */ /* 0x000fca00078e02ff */
[----:B------:R-:W-:-:S07]  /*19b0*/  VIMNMX R4, R4, R3, !PT ;  /* 0x0000000304047248 */ /* 0x000fce0007fe0100 */
.L_x_8188:
        /* <DEDUP_REMOVED lines=43> */
.L_x_8194:
[----:B------:R-:W-:Y:S05]  /*1c70*/  BSYNC B6 ;  /* 0x0000000000067941 */ /* 0x000fea0003800000 */
.L_x_8193:
        /* <DEDUP_REMOVED lines=20> */
.L_x_8196:
[----:B------:R-:W-:Y:S05]  /*1dc0*/  BSYNC B6 ;  /* 0x0000000000067941 */ /* 0x000fea0003800000 */
.L_x_8195:
[----:B------:R-:W-:Y:S01]  /*1dd0*/  ULDC.64 UR4, c[0x0][0x9f8] ;  /* 0x00027e0000047ab9 */ /* 0x000fe20000000a00 */
[----:B------:R-:W-:Y:S01]  /*1de0*/  IMAD.MOV.U32 R0, RZ, RZ, R43 ;  /* 0x000000ffff007224 */ /* 0x000fe200078e002b */
[----:B------:R-:W-:Y:S01]  /*1df0*/  ISETP.NE.U32.AND P0, PT, RZ, UR4, PT ;  /* 0x00000004ff007c0c */ /* 0x000fe2000bf05070 */
[----:B------:R-:W0:Y:S03]  /*1e00*/  LDC R37, c[0x0][0x3f4] ;  /* 0x0000fd00ff257b82 */ /* 0x000e260000000800 */
[----:B------:R-:W-:-:S05]  /*1e10*/  ISETP.NE.AND.EX P0, PT, RZ, UR5, PT, P0 ;  /* 0x00000005ff007c0c */ /* 0x000fca000bf05300 */
[----:B------:R-:W1:Y:S08]  /*1e20*/  LDC.64 R14, c[0x0][0x3f8] ;  /* 0x0000fe00ff0e7b82 */ /* 0x000e700000000a00 */
[----:B------:R-:W2:Y:S08]  /*1e30*/  @P0 LDC.64 R4, c[0x0][0x9f8] ;  /* 0x00027e00ff040b82 */ /* 0x000eb00000000a00 */
[----:B------:R-:W3:Y:S01]  /*1e40*/  LDC.64 R34, c[0x0][0x408] ;  /* 0x00010200ff227b82 */ /* 0x000ee20000000a00 */
[----:B--2---:R-:W-:-:S05]  /*1e50*/  @P0 IMAD.WIDE R4, R43, 0x4, R4 ;  /* 0x000000042b040825 */ /* 0x004fca00078e0204 */
[----:B------:R2:W4:Y:S01]  /*1e60*/  @P0 LDG.E R0, desc[UR54][R4.64] ;  /* 0x0000003604000981 */ /* 0x000522000c1e1900 */
[----:B0-----:R-:W-:Y:S01]  /*1e70*/  ISETP.GE.AND P0, PT, R16, R37, PT ;  /* 0x000000251000720c */ /* 0x001fe20003f06270 */
[----:B-1----:R-:W-:Y:S01]  /*1e80*/  IMAD.WIDE.U32 R6, R188, R14, R22 ;  /* 0x0000000ebc067225 */ /* 0x002fe200078e0016 */
[C-C-:B---3--:R-:W-:Y:S01]  /*1e90*/  SHF.L.U64.HI R30, R34.reuse, 0x6, R35.reuse ;  /* 0x00000006221e7819 */ /* 0x148fe20000010223 */
[----:B------:R-:W0:Y:S01]  /*1ea0*/  S2R R38, SR_TID.X ;  /* 0x0000000000267919 */ /* 0x000e220000002100 */
[----:B------:R-:W-:Y:S01]  /*1eb0*/  SEL R13, R37, RZ, P0 ;  /* 0x000000ff250d7207 */ /* 0x000fe20000000000 */
[----:B------:R-:W-:Y:S01]  /*1ec0*/  IMAD.MOV.U32 R82, RZ, RZ, R6 ;  /* 0x000000ffff527224 */ /* 0x000fe200078e0006 */
[----:B------:R-:W-:Y:S01]  /*1ed0*/  SHF.L.U64.HI R31, R34, 0x7, R35 ;  /* 0x00000007221f7819 */ /* 0x000fe20000010223 */
[----:B------:R-:W-:Y:S02]  /*1ee0*/  IMAD R10, R221, R34, RZ ;  /* 0x00000022dd0a7224 */ /* 0x000fe400078e02ff */
[----:B------:R-:W-:-:S02]  /*1ef0*/  IMAD.IADD R13, R16, 0x1, R13 ;  /* 0x00000001100d7824 */ /* 0x000fc400078e020d */
[----:B--2---:R-:W-:-:S03]  /*1f00*/  IMAD.WIDE.U32 R4, R188, R34, R22 ;  /* 0x00000022bc047225 */ /* 0x004fc600078e0016 */
[----:B------:R-:W-:Y:S01]  /*1f10*/  SHF.R.S32.HI R6, RZ, 0x1f, R13 ;  /* 0x0000001fff067819 */ /* 0x000fe2000001140d */
[----:B------:R-:W-:Y:S02]  /*1f20*/  IMAD R8, R221, R14, RZ ;  /* 0x0000000edd087224 */ /* 0x000fe400078e02ff */
[----:B------:R-:W-:Y:S01]  /*1f30*/  IMAD.MOV.U32 R86, RZ, RZ, R4 ;  /* 0x000000ffff567224 */ /* 0x000fe200078e0004 */
[----:B------:R-:W-:Y:S01]  /*1f40*/  LEA.HI R4, R6, R13, RZ, 0x6 ;  /* 0x0000000d06047211 */ /* 0x000fe200078f30ff */
[----:B------:R-:W-:Y:S01]  /*1f50*/  IMAD R89, R188, R35, R10 ;  /* 0x00000023bc597224 */ /* 0x000fe200078e020a */
[----:B------:R-:W-:Y:S01]  /*1f60*/  LEA.HI R12, R6, R13, RZ, 0x3 ;  /* 0x0000000d060c7211 */ /* 0x000fe200078f18ff */
[----:B------:R-:W-:-:S03]  /*1f70*/  IMAD.WIDE.U32 R10, R188, R34, R16 ;  /* 0x00000022bc0a7225 */ /* 0x000fc600078e0010 */
[----:B------:R-:W-:Y:S01]  /*1f80*/  LOP3.LUT R6, R199, 0x38, R12, 0xf8, !PT ;  /* 0x00000038c7067812 */ /* 0x000fe200078ef80c */
[----:B------:R-:W-:Y:S01]  /*1f90*/  IMAD R85, R188, R15, R8 ;  /* 0x0000000fbc557224 */ /* 0x000fe200078e0208 */
[----:B------:R-:W-:Y:S01]  /*1fa0*/  LOP3.LUT R41, R12, 0xfffffff8, RZ, 0xc0, !PT ;  /* 0xfffffff80c297812 */ /* 0x000fe200078ec0ff */
[-C--:B------:R-:W-:Y:S01]  /*1fb0*/  IMAD.WIDE.U32 R8, R188, R14.reuse, R16 ;  /* 0x0000000ebc087225 */ /* 0x080fe200078e0010 */
[----:B------:R-:W-:Y:S02]  /*1fc0*/  LOP3.LUT R6, R6, R225, RZ, 0x3c, !PT ;  /* 0x000000e106067212 */ /* 0x000fe400078e3cff */
[----:B------:R-:W-:Y:S01]  /*1fd0*/  SHF.R.S32.HI R81, RZ, 0x3, R12 ;  /* 0x00000003ff517819 */ /* 0x000fe2000001140c */
[----:B------:R-:W-:Y:S01]  /*1fe0*/  IMAD.IADD R87, R5, 0x1, R89 ;  /* 0x0000000105577824 */ /* 0x000fe200078e0259 */
[----:B------:R-:W-:Y:S01]  /*1ff0*/  LOP3.LUT R5, R12, 0x38, RZ, 0xc0, !PT ;  /* 0x000000380c057812 */ /* 0x000fe200078ec0ff */
[----:B------:R-:W-:Y:S01]  /*2000*/  IMAD.IADD R89, R89, 0x1, R11 ;  /* 0x0000000159597824 */ /* 0x000fe200078e020b */
[----:B-----5:R-:W-:Y:S01]  /*2010*/  SHF.R.S32.HI R11, RZ, 0x1f, R24 ;  /* 0x0000001fff0b7819 */ /* 0x020fe20000011418 */
[----:B------:R-:W-:Y:S01]  /*2020*/  IMAD.SHL.U32 R4, R4, 0x80, RZ ;  /* 0x0000008004047824 */ /* 0x000fe200078e00ff */
[----:B0-----:R-:W-:Y:S01]  /*2030*/  SHF.R.U32.HI R38, RZ, 0x7, R38 ;  /* 0x00000007ff267819 */ /* 0x001fe20000011626 */
[----:B------:R-:W-:Y:S01]  /*2040*/  IMAD.IADD R83, R7, 0x1, R85 ;  /* 0x0000000107537824 */ /* 0x000fe200078e0255 */
[----:B------:R-:W-:Y:S01]  /*2050*/  SHF.R.S32.HI R90, RZ, 0x1f, R41 ;  /* 0x0000001fff5a7819 */ /* 0x000fe20000011429 */
[----:B------:R-:W-:Y:S01]  /*2060*/  IMAD.IADD R85, R85, 0x1, R9 ;  /* 0x0000000155557824 */ /* 0x000fe200078e0209 */
[----:B------:R-:W-:Y:S01]  /*2070*/  ISETP.NE.AND P6, PT, R38, 0x1, PT ;  /* 0x000000012600780c */ /* 0x000fe20003fc5270 */
[----:B------:R-:W-:Y:S01]  /*2080*/  IMAD.MOV.U32 R84, RZ, RZ, R8 ;  /* 0x000000ffff547224 */ /* 0x000fe200078e0008 */
[--C-:B------:R-:W-:Y:S01]  /*2090*/  LOP3.LUT R9, R197, 0x38, R12.reuse, 0xf8, !PT ;  /* 0x00000038c5097812 */ /* 0x100fe200078ef80c */
[C---:B------:R-:W-:Y:S01]  /*20a0*/  IMAD R13, R11.reuse, R14, RZ ;  /* 0x0000000e0b0d7224 */ /* 0x040fe200078e02ff */
[----:B------:R-:W-:Y:S01]  /*20b0*/  LOP3.LUT R8, R196, 0x38, R12, 0xf8, !PT ;  /* 0x00000038c4087812 */ /* 0x000fe200078ef80c */
[----:B------:R-:W-:Y:S01]  /*20c0*/  IMAD.MOV.U32 R88, RZ, RZ, R10 ;  /* 0x000000ffff587224 */ /* 0x000fe200078e000a */
[----:B------:R-:W-:Y:S01]  /*20d0*/  LOP3.LUT R7, R4, 0xffffe000, RZ, 0xc0, !PT ;  /* 0xffffe00004077812 */ /* 0x000fe200078ec0ff */
[----:B------:R-:W-:Y:S01]  /*20e0*/  IMAD R11, R11, R34, RZ ;  /* 0x000000220b0b7224 */ /* 0x000fe200078e02ff */
[----:B------:R-:W-:Y:S01]  /*20f0*/  LOP3.LUT R4, R5, 0x1c0, R222, 0xf8, !PT ;  /* 0x000001c005047812 */ /* 0x000fe200078ef8de */
[C---:B------:R-:W-:Y:S01]  /*2100*/  IMAD R13, R24.reuse, R15, R13 ;  /* 0x0000000f180d7224 */ /* 0x040fe200078e020d */
[----:B------:R-:W-:Y:S01]  /*2110*/  LOP3.LUT R10, R9, R224, RZ, 0x3c, !PT ;  /* 0x000000e0090a7212 */ /* 0x000fe200078e3cff */
[-C--:B------:R-:W-:Y:S01]  /*2120*/  IMAD.WIDE.U32 R82, R24, R14.reuse, R82 ;  /* 0x0000000e18527225 */ /* 0x080fe200078e0052 */
[----:B------:R-:W-:Y:S01]  /*2130*/  LOP3.LUT R9, R8, R223, RZ, 0x3c, !PT ;  /* 0x000000df08097212 */ /* 0x000fe200078e3cff */
[----:B------:R-:W-:Y:S05]  /*2140*/  @!P6 WARPSYNC.ALL ;  /* 0x000000000000e948 */ /* 0x000fea0003800000 */
[----:B------:R-:W-:Y:S01]  /*2150*/  LOP3.LUT R8, R4, R203, RZ, 0x3c, !PT ;  /* 0x000000cb04087212 */ /* 0x000fe200078e3cff */
[----:B------:R-:W-:Y:S01]  /*2160*/  IMAD.WIDE.U32 R84, R24, R14, R84 ;  /* 0x0000000e18547225 */ /* 0x000fe200078e0054 */
[-C--:B------:R-:W-:Y:S01]  /*2170*/  IADD3 R4, R6, R7.reuse, R202 ;  /* 0x0000000706047210 */ /* 0x080fe20007ffe0ca */
[----:B------:R-:W-:Y:S01]  /*2180*/  ULDC UR4, c[0x0][0x2f4] ;  /* 0x0000bd0000047ab9 */ /* 0x000fe20000000800 */
[----:B------:R-:W-:Y:S01]  /*2190*/  IADD3 R5, R10, R7, R201 ;  /* 0x000000070a057210 */ /* 0x000fe20007ffe0c9 */
[C---:B------:R-:W-:Y:S01]  /*21a0*/  IMAD R11, R24.reuse, R35, R11 ;  /* 0x00000023180b7224 */ /* 0x040fe200078e020b */
[-C--:B------:R-:W-:Y:S01]  /*21b0*/  IADD3 R6, R9, R7.reuse, R200 ;  /* 0x0000000709067210 */ /* 0x080fe20007ffe0c8 */
[----:B------:R-:W-:Y:S01]  /*21c0*/  IMAD.WIDE.U32 R86, R24, R34, R86 ;  /* 0x0000002218567225 */ /* 0x000fe200078e0056 */
[----:B------:R-:W-:-:S02]  /*21d0*/  IADD3 R7, R8, R7, R204 ;  /* 0x0000000708077210 */ /* 0x000fc40007ffe0cc */
[----:B------:R-:W-:Y:S01]  /*21e0*/  SHF.L.U64.HI R8, R14, 0x5, R15 ;  /* 0x000000050e087819 */ /* 0x000fe2000001020f */
[----:B------:R-:W-:Y:S01]  /*21f0*/  IMAD.WIDE.U32 R88, R24, R34, R88 ;  /* 0x0000002218587225 */ /* 0x000fe200078e0058 */
[C-C-:B------:R-:W-:Y:S02]  /*2200*/  SHF.L.U64.HI R9, R14.reuse, 0x6, R15.reuse ;  /* 0x000000060e097819 */ /* 0x140fe4000001020f */
[----:B------:R-:W-:Y:S01]  /*2210*/  SHF.L.U64.HI R10, R14, 0x7, R15 ;  /* 0x000000070e0a7819 */ /* 0x000fe2000001020f */
[----:B------:R-:W-:Y:S01]  /*2220*/  IMAD.IADD R3, R29, 0x1, R28 ;  /* 0x000000011d037824 */ /* 0x000fe200078e021c */
[C---:B------:R-:W-:Y:S01]  /*2230*/  SHF.L.U64.HI R29, R34.reuse, 0x5, R35 ;  /* 0x00000005221d7819 */ /* 0x040fe20000010223 */
[C---:B------:R-:W-:Y:S01]  /*2240*/  IMAD.SHL.U32 R32, R34.reuse, 0x20, RZ ;  /* 0x0000002022207824 */ /* 0x040fe200078e00ff */
[----:B------:R-:W-:Y:S01]  /*2250*/  SHF.R.S32.HI R35, RZ, 0x1f, R42 ;  /* 0x0000001fff237819 */ /* 0x000fe2000001142a */
[----:B------:R-:W-:Y:S01]  /*2260*/  IMAD.SHL.U32 R33, R34, 0x40, RZ ;  /* 0x0000004022217824 */ /* 0x000fe200078e00ff */
[----:B------:R-:W-:Y:S01]  /*2270*/  ISETP.GE.AND P1, PT, R16, UR4, PT ;  /* 0x0000000410007c0c */ /* 0x000fe2000bf26270 */
[----:B------:R-:W-:Y:S01]  /*2280*/  VIADD R94, R38, 0x8 ;  /* 0x00000008265e7836 */ /* 0x000fe20000000000 */
[----:B------:R-:W-:Y:S01]  /*2290*/  ISETP.GE.AND P2, PT, R2, UR4, PT ;  /* 0x0000000402007c0c */ /* 0x000fe2000bf46270 */
[----:B------:R-:W-:-:S02]  /*22a0*/  IMAD.SHL.U32 R20, R14, 0x20, RZ ;  /* 0x000000200e147824 */ /* 0x000fc400078e00ff */
[C---:B------:R-:W-:Y:S02]  /*22b0*/  IMAD.SHL.U32 R21, R14.reuse, 0x40, RZ ;  /* 0x000000400e157824 */ /* 0x040fe400078e00ff */
[----:B------:R-:W-:Y:S02]  /*22c0*/  IMAD.SHL.U32 R28, R14, 0x80, RZ ;  /* 0x000000800e1c7824 */ /* 0x000fe400078e00ff */
[----:B------:R-:W-:Y:S02]  /*22d0*/  IMAD.SHL.U32 R34, R34, 0x80, RZ ;  /* 0x0000008022227824 */ /* 0x000fe400078e00ff */
[----:B------:R-:W-:Y:S02]  /*22e0*/  IMAD R36, R207, 0x20, R188 ;  /* 0x00000020cf247824 */ /* 0x000fe400078e02bc */
[----:B------:R-:W-:Y:S02]  /*22f0*/  IMAD.SHL.U32 R37, R37, 0x2, RZ ;  /* 0x0000000225257824 */ /* 0x000fe400078e00ff */
[----:B------:R-:W-:-:S02]  /*2300*/  IMAD.IADD R39, R83, 0x1, R13 ;  /* 0x0000000153277824 */ /* 0x000fc400078e020d */
[----:B------:R-:W-:Y:S02]  /*2310*/  IMAD.IADD R40, R13, 0x1, R85 ;  /* 0x000000010d287824 */ /* 0x000fe400078e0255 */
[----:B------:R-:W-:Y:S02]  /*2320*/  IMAD.IADD R43, R87, 0x1, R11 ;  /* 0x00000001572b7824 */ /* 0x000fe400078e020b */
[----:B------:R-:W-:Y:S01]  /*2330*/  IMAD.IADD R80, R11, 0x1, R89 ;  /* 0x000000010b507824 */ /* 0x000fe200078e0259 */
[----:B----4-:R-:W-:Y:S01]  /*2340*/  SHF.R.S32.HI R38, RZ, 0x1f, R0 ;  /* 0x0000001fff267819 */ /* 0x010fe20000011400 */
[----:B------:R-:W-:Y:S06]  /*2350*/  @!P6 BAR.SYNC.DEFER_BLOCKING 0x9, 0x100 ;  /* 0x024400000000eb1d */ /* 0x000fec0000010000 */
.L_x_8294:
[----:B------:R-:W0:Y:S01]  /*2360*/  LDC R100, c[0x0][0x430] ;  /* 0x00010c00ff647b82 */ /* 0x000e220000000800 */
[----:B------:R-:W-:Y:S02]  /*2370*/  VIADD R27, R27, 0xffffffff ;  /* 0xffffffff1b1b7836 */ /* 0x000fe40000000000 */
[----:B------:R-:W-:Y:S02]  /*2380*/  IMAD.MOV.U32 R101, RZ, RZ, RZ ;  /* 0x000000ffff657224 */ /* 0x000fe400078e00ff */
[----:B---3--:R-:W-:-:S03]  /*2390*/  IMAD R44, R27, 0x80, R36 ;  /* 0x000000801b2c7824 */ /* 0x008fc600078e0224 */
        /* <DEDUP_REMOVED lines=8> */
[----:B------:R-:W3:Y:S08]  /*2420*/  @P4 LDC R12, c[0x0][0x434] ;  /* 0x00010d00ff0c4b82 */ /* 0x000ef00000000800 */
        /* <DEDUP_REMOVED lines=25> */
[C---:B------:R-:W-:Y:S01]  /*25c0*/  IMAD.WIDE.U32 R12, R100.reuse, UR4, RZ ;  /* 0x00000004640c7c25 */ /* 0x040fe2000f8e00ff */
        /* <DEDUP_REMOVED lines=59> */
.L_x_8201:
[----:B------:R-:W-:Y:S05]  /*2980*/  BSYNC B1 ;  /* 0x0000000000017941 */ /* 0x000fea0003800000 */
.L_x_8200:
        /* <DEDUP_REMOVED lines=43> */
.L_x_8203:
[----:B------:R-:W-:Y:S05]  /*2c40*/  BSYNC B1 ;  /* 0x0000000000017941 */ /* 0x000fea0003800000 */
.L_x_8202:
        /* <DEDUP_REMOVED lines=47> */
.L_x_8205:
[----:B------:R-:W-:Y:S05]  /*2f40*/  BSYNC B1 ;  /* 0x0000000000017941 */ /* 0x000fea0003800000 */
.L_x_8204:
[----:B------:R-:W-:Y:S01]  /*2f50*/  ISETP.GE.AND P4, PT, R215, R97, PT ;  /* 0x00000061d700720c */ /* 0x000fe20003f86270 */
[----:B------:R-:W-:-:S12]  /*2f60*/  BSSY B1, `(.L_x_8206) ;  /* 0x000001e000017945 */ /* 0x000fd80003800000 */
[----:B------:R-:W-:Y:S05]  /*2f70*/  @P4 BRA `(.L_x_8207) ;  /* 0x0000000000704947 */ /* 0x000fea0003800000 */
[----:B------:R-:W1:Y:S01]  /*2f80*/  LDC.64 R44, c[0x0][0x3f8] ;  /* 0x0000fe00ff2c7b82 */ /* 0x000e620000000a00 */
[----:B------:R-:W-:Y:S01]  /*2f90*/  IMAD.MOV.U32 R15, RZ, RZ, R91 ;  /* 0x000000ffff0f7224 */ /* 0x000fe200078e005b */
[----:B------:R-:W-:Y:S01]  /*2fa0*/  ULDC.64 UR4, c[0x0][0x3e8] ;  /* 0x0000fa0000047ab9 */ /* 0x000fe20000000a00 */
[----:B------:R-:W-:Y:S01]  /*2fb0*/  IMAD.MOV.U32 R13, RZ, RZ, R11 ;  /* 0x000000ffff0d7224 */ /* 0x000fe200078e000b */
[----:B------:R-:W-:Y:S02]  /*2fc0*/  CS2R R48, SRZ ;  /* 0x0000000000307805 */ /* 0x000fe4000001ff00 */
[----:B------:R-:W-:Y:S01]  /*2fd0*/  CS2R R50, SRZ ;  /* 0x0000000000327805 */ /* 0x000fe2000001ff00 */
[----:B-1----:R-:W-:-:S04]  /*2fe0*/  IMAD.WIDE.U32 R14, R44, 0x60, R14 ;  /* 0x000000602c0e7825 */ /* 0x002fc800078e000e */
[----:B------:R-:W-:Y:S01]  /*2ff0*/  IMAD R46, R45, 0x60, RZ ;  /* 0x000000602d2e7824 */ /* 0x000fe200078e02ff */
[----:B------:R-:W-:-:S04]  /*3000*/  IADD3 R45, P5, R82, R14, RZ ;  /* 0x0000000e522d7210 */ /* 0x000fc80007fbe0ff */
[----:B------:R-:W-:Y:S02]  /*3010*/  IADD3.X R46, R39, R15, R46, P5, !PT ;  /* 0x0000000f272e7210 */ /* 0x000fe40002ffe42e */
        /* <DEDUP_REMOVED lines=18> */
.L_x_8207:
[----:B------:R-:W-:Y:S05]  /*3140*/  BSYNC B1 ;  /* 0x0000000000017941 */ /* 0x000fea0003800000 */
.L_x_8206:
[----:B-----5:R-:W-:Y:S01]  /*3150*/  IMAD.MOV.U32 R11, RZ, RZ, R52 ;  /* 0x000000ffff0b7224 */ /* 0x020fe200078e0034 */
[----:B------:R-:W-:Y:S01]  /*3160*/  UISETP.NE.AND UP0, UPT, UR39, 0x3, UPT ;  /* 0x000000032700788c */ /* 0x000fe2000bf05270 */
[----:B-1----:R-:W-:Y:S02]  /*3170*/  IMAD.MOV.U32 R12, RZ, RZ, R53 ;  /* 0x000000ffff0c7224 */ /* 0x002fe400078e0035 */
        /* <DEDUP_REMOVED lines=33> */
.L_x_8208:
[----:B------:R-:W-:Y:S01]  /*3390*/  IMAD R91, R19, 0x8, R18 ;  /* 0x00000008135b7824 */ /* 0x000fe200078e0212 */
[----:B------:R-:W-:Y:S01]  /*33a0*/  SHF.L.U32 R102, R192, 0x1f, RZ ;  /* 0x0000001fc0667819 */ /* 0x000fe200000006ff */
[----:B------:R-:W-:Y:S03]  /*33b0*/  BSSY B1, `(.L_x_8209) ;  /* 0x0000003000017945 */ /* 0x000fe60003800000 */
[----:B------:R-:W0:Y:S02]  /*33c0*/  SYNCS.PHASECHK.TRANS64.TRYWAIT P6, [R91+URZ+0x28890], R102 ;  /* 0x028890665b0075a7 */ /* 0x000e2400080c017f */
[----:B0-----:R-:W-:Y:S05]  /*33d0*/  @!P6 BRA `(.L_x_8210) ;  /* 0x000002100058e947 */ /* 0x001fea0003800000 */
.L_x_8599:
[----:B------:R-:W-:Y:S05]  /*33e0*/  BSYNC B1 ;  /* 0x0000000000017941 */ /* 0x000fea0003800000 */
.L_x_8209:
[----:B------:R-:W-:-:S03]  /*33f0*/  UMOV UR4, 0xffffffff ;  /* 0xffffffff00047882 */ /* 0x000fc60000000000 */
[----:B------:R-:W-:Y:S05]  /*3400*/  BRA.DIV UR4, `(.L_x_8211) ;  /* 0x0000021204607947 */ /* 0x000fea000b800000 */
[----:B------:R1:W2:Y:S04]  /*3410*/  SHFL.IDX PT, R79, R103, RZ, 0x181f ;  /* 0x00181fff674f7589 */ /* 0x0002a800000e0000 */
[----:B------:R1:W3:Y:S02]  /*3420*/  SHFL.IDX PT, R105, R108, RZ, 0x181f ;  /* 0x00181fff6c697589 */ /* 0x0002e400000e0000 */
.L_x_8603:
        /* <DEDUP_REMOVED lines=57> */
.L_x_8217:
[----:B------:R-:W-:Y:S05]  /*37c0*/  BSYNC B3 ;  /* 0x0000000000037941 */ /* 0x000fea0003800000 */
.L_x_8216:
[----:B0-----:R4:W-:Y:S02]  /*37d0*/  ST.E.128 desc[UR54][R76.64], R12 ;  /* 0x0000000c4c007985 */ /* 0x0019e4000c101d36 */
.L_x_8215:
[----:B------:R-:W-:Y:S05]  /*37e0*/  BSYNC B2 ;  /* 0x0000000000027941 */ /* 0x000fea0003800000 */
.L_x_8214:
        /* <DEDUP_REMOVED lines=53> */
.L_x_8219:
[----:B------:R-:W-:Y:S05]  /*3b40*/  BSYNC B2 ;  /* 0x0000000000027941 */ /* 0x000fea0003800000 */
.L_x_8218:
[----:B0-----:R0:W-:Y:S02]  /*3b50*/  ST.E.128 desc[UR54][R72.64], R12 ;  /* 0x0000000c48007985 */ /* 0x0011e4000c101d36 */
.L_x_8213:
[----:B------:R-:W-:Y:S05]  /*3b60*/  BSYNC B1 ;  /* 0x0000000000017941 */ /* 0x000fea0003800000 */
.L_x_8212:
[----:B------:R-:W-:-:S03]  /*3b70*/  UMOV UR4, 0xffffffff ;  /* 0xffffffff00047882 */ /* 0x000fc60000000000 */
[----:B------:R-:W-:Y:S05]  /*3b80*/  BRA.DIV UR4, `(.L_x_8220) ;  /* 0x0000020a04cc7947 */ /* 0x000fea000b800000 */
[----:B------:R1:W1:Y:S04]  /*3b90*/  SHFL.IDX PT, R71, R103, 0x1, 0x181f ;  /* 0x00381f0067477f89 */ /* 0x00026800000e0000 */
[----:B0-----:R0:W0:Y:S02]  /*3ba0*/  SHFL.IDX PT, R73, R108, 0x1, 0x181f ;  /* 0x00381f006c497f89 */ /* 0x00102400000e0000 */
.L_x_8607:
        /* <DEDUP_REMOVED lines=57> */
.L_x_8226:
[----:B------:R-:W-:Y:S05]  /*3f40*/  BSYNC B3 ;  /* 0x0000000000037941 */ /* 0x000fea0003800000 */
.L_x_8225:
[----:B--2---:R0:W-:Y:S02]  /*3f50*/  ST.E.128 desc[UR54][R68.64], R12 ;  /* 0x0000000c44007985 */ /* 0x0041e4000c101d36 */
.L_x_8224:
[----:B------:R-:W-:Y:S05]  /*3f60*/  BSYNC B2 ;  /* 0x0000000000027941 */ /* 0x000fea0003800000 */
.L_x_8223:
        /* <DEDUP_REMOVED lines=53> */
.L_x_8228:
[----:B------:R-:W-:Y:S05]  /*42c0*/  BSYNC B2 ;  /* 0x0000000000027941 */ /* 0x000fea0003800000 */
.L_x_8227:
[----:B----4-:R0:W-:Y:S02]  /*42d0*/  ST.E.128 desc[UR54][R64.64], R12 ;  /* 0x0000000c40007985 */ /* 0x0101e4000c101d36 */
.L_x_8222:
[----:B------:R-:W-:Y:S05]  /*42e0*/  BSYNC B1 ;  /* 0x0000000000017941 */ /* 0x000fea0003800000 */
.L_x_8221:
[----:B------:R-:W-:-:S03]  /*42f0*/  UMOV UR4, 0xffffffff ;  /* 0xffffffff00047882 */ /* 0x000fc60000000000 */
[----:B------:R-:W-:Y:S05]  /*4300*/  BRA.DIV UR4, `(.L_x_8229) ;  /* 0x0000020604387947 */ /* 0x000fea000b800000 */
[----:B------:R0:W0:Y:S04]  /*4310*/  SHFL.IDX PT, R61, R103, 0x2, 0x181f ;  /* 0x00581f00673d7f89 */ /* 0x00002800000e0000 */
[----:B------:R0:W0:Y:S02]  /*4320*/  SHFL.IDX PT, R63, R108, 0x2, 0x181f ;  /* 0x00581f006c3f7f89 */ /* 0x00002400000e0000 */
.L_x_8611:
[----:B------:R-:W-:Y:S04]  /*4330*/  BSSY B1, `(.L_x_8230) ;  /* 0x0000072000017945 */ /* 0x000fe80003800000 */
[----:B------:R-:W-:Y:S05]  /*4340*/  @P3 BRA `(.L_x_8231) ;  /* 0x0000000400c03947 */ /* 0x000fea0003800000 */
[----:B------:R-:W-:Y:S04]  /*4350*/  BSSY B2, `(.L_x_8232) ;  /* 0x0000038000027945 */ /* 0x000fe80003800000 */
[----:B------:R-:W-:Y:S05]  /*4360*/  @P1 BRA `(.L_x_8233) ;  /* 0x0000000000d81947 */ /* 0x000fea0003800000 */
[----:B0---4-:R0:W4:Y:S01]  /*4370*/  LDS.128 R12, [R93+0x1a400] ;  /* 0x01a400005d0c7984 */ /* 0x0111220000000c00 */
[C---:B------:R-:W-:Y:S01]  /*4380*/  LEA R64, P3, R16.reuse, R63, 0x1 ;  /* 0x0000003f10407211 */ /* 0x040fe200078608ff */
[----:B------:R-:W-:Y:S03]  /*4390*/  BSSY B3, `(.L_x_8234) ;  /* 0x0000032000037945 */ /* 0x000fe60003800000 */
[----:B------:R-:W-:Y:S02]  /*43a0*/  LEA.HI.X R65, R16, R61, R17, 0x1, P3 ;  /* 0x0000003d10417211 */ /* 0x000fe400018f0c11 */
[----:B------:R-:W-:-:S13]  /*43b0*/  ISETP.GE.AND P3, PT, R22, R107, PT ;  /* 0x0000006b1600720c */ /* 0x000fda0003f66270 */
        /* <DEDUP_REMOVED lines=47> */
.L_x_8235:
[----:B------:R-:W-:Y:S05]  /*46b0*/  BSYNC B3 ;  /* 0x0000000000037941 */ /* 0x000fea0003800000 */
.L_x_8234:
[----:B----4-:R0:W-:Y:S02]  /*46c0*/  ST.E.128 desc[UR54][R64.64], R12 ;  /* 0x0000000c40007985 */ /* 0x0101e4000c101d36 */
.L_x_8233:
[----:B------:R-:W-:Y:S05]  /*46d0*/  BSYNC B2 ;  /* 0x0000000000027941 */ /* 0x000fea0003800000 */
.L_x_8232:
[----:B------:R-:W-:Y:S05]  /*46e0*/  @P2 BRA `(.L_x_8231) ;  /* 0x0000000000d82947 */ /* 0x000fea0003800000 */
        /* <DEDUP_REMOVED lines=52> */
.L_x_8237:
[----:B------:R-:W-:Y:S05]  /*4a30*/  BSYNC B2 ;  /* 0x0000000000027941 */ /* 0x000fea0003800000 */
.L_x_8236:
[----:B----4-:R0:W-:Y:S02]  /*4a40*/  ST.E.128 desc[UR54][R56.64], R12 ;  /* 0x0000000c38007985 */ /* 0x0101e4000c101d36 */
.L_x_8231:
[----:B------:R-:W-:Y:S05]  /*4a50*/  BSYNC B1 ;  /* 0x0000000000017941 */ /* 0x000fea0003800000 */
.L_x_8230:
[----:B------:R-:W-:-:S03]  /*4a60*/  UMOV UR4, 0xffffffff ;  /* 0xffffffff00047882 */ /* 0x000fc60000000000 */
[----:B------:R-:W-:Y:S05]  /*4a70*/  BRA.DIV UR4, `(.L_x_8238) ;  /* 0x000001fe04a87947 */ /* 0x000fea000b800000 */
[----:B01----:R-:W0:Y:S04]  /*4a80*/  SHFL.IDX PT, R103, R103, 0x3, 0x181f ;  /* 0x00781f0067677f89 */ /* 0x003e2800000e0000 */
[----:B------:R1:W0:Y:S02]  /*4a90*/  SHFL.IDX PT, R53, R108, 0x3, 0x181f ;  /* 0x00781f006c357f89 */ /* 0x00022400000e0000 */
.L_x_8615:
[----:B------:R-:W-:Y:S05]  /*4aa0*/  @P4 BRA `(.L_x_8239) ;  /* 0x0000003400ec4947 */ /* 0x000fea0003800000 */
[----:B------:R-:W-:Y:S04]  /*4ab0*/  BSSY B1, `(.L_x_8240) ;  /* 0x0000038000017945 */ /* 0x000fe80003800000 */
[----:B------:R-:W-:Y:S05]  /*4ac0*/  @P1 BRA `(.L_x_8241) ;  /* 0x0000000000d81947 */ /* 0x000fea0003800000 */
[----:B----4-:R4:W1:Y:S01]  /*4ad0*/  LDS.128 R12, [R93+0x1b400] ;  /* 0x01b400005d0c7984 */ /* 0x0108620000000c00 */
[C---:B0-----:R-:W-:Y:S01]  /*4ae0*/  LEA R54, P3, R16.reuse, R53, 0x1 ;  /* 0x0000003510367211 */ /* 0x041fe200078608ff */
[----:B------:R-:W-:Y:S03]  /*4af0*/  BSSY B2, `(.L_x_8242) ;  /* 0x0000032000027945 */ /* 0x000fe60003800000 */
[----:B------:R-:W-:Y:S02]  /*4b00*/  LEA.HI.X R55, R16, R103, R17, 0x1, P3 ;  /* 0x0000006710377211 */ /* 0x000fe400018f0c11 */
[----:B------:R-:W-:-:S13]  /*4b10*/  ISETP.GE.AND P3, PT, R22, R107, PT ;  /* 0x0000006b1600720c */ /* 0x000fda0003f66270 */
[----:B----4-:R-:W-:Y:S05]  /*4b20*/  @P3 BRA `(.L_x_8243) ;  /* 0x0000000000b83947 */ /* 0x010fea0003800000 */
[----:B------:R-:W-:Y:S02]  /*4b30*/  SHF.R.U64 R11, R50, 0x10, R51 ;  /* 0x00000010320b7819 */ /* 0x000fe40000001233 */
[----:B------:R-:W-:Y:S01]  /*4b40*/  SHF.R.U64 R57, R48, 0x10, R49 ;  /* 0x0000001030397819 */ /* 0x000fe20000001231 */
[----:B-1----:R-:W-:Y:S01]  /*4b50*/  IMAD.U32 R48, R14, 0x10000, RZ ;  /* 0x000100000e307824 */ /* 0x002fe200078e00ff */
        /* <DEDUP_REMOVED lines=43> */
.L_x_8243:
[----:B------:R-:W-:Y:S05]  /*4e10*/  BSYNC B2 ;  /* 0x0000000000027941 */ /* 0x000fea0003800000 */
.L_x_8242:
[----:B-1----:R0:W-:Y:S02]  /*4e20*/  ST.E.128 desc[UR54][R54.64], R12 ;  /* 0x0000000c36007985 */ /* 0x0021e4000c101d36 */
.L_x_8241:
[----:B------:R-:W-:Y:S05]  /*4e30*/  BSYNC B1 ;  /* 0x0000000000017941 */ /* 0x000fea0003800000 */
.L_x_8240:
        /* <DEDUP_REMOVED lines=39> */
[-C--:B------:R-:W-:Y:S01]  /*50b0*/  FMUL.FTZ R44, R46, R109.reuse ;  /* 0x0000006d2e2c7220 */ /* 0x080fe20000410000 */
[C---:B------:R-:W-:Y:S01]  /*50c0*/  FMUL.FTZ R14, R12.reuse, R106 ;  /* 0x0000006a0c0e7220 */ /* 0x040fe20000410000 */
        /* <DEDUP_REMOVED lines=12> */
.L_x_8245:
[----:B------:R-:W-:Y:S05]  /*5190*/  BSYNC B1 ;  /* 0x0000000000017941 */ /* 0x000fea0003800000 */
.L_x_8244:
[----:B----4-:R0:W-:Y:S01]  /*51a0*/  ST.E.128 desc[UR54][R48.64], R12 ;  /* 0x0000000c30007985 */ /* 0x0101e2000c101d36 */
[----:B------:R-:W-:Y:S05]  /*51b0*/  BRA `(.L_x_8239) ;  /* 0x0000003000287947 */ /* 0x000fea0003800000 */
.L_x_8199:
        /* <DEDUP_REMOVED lines=20> */
[----:B------:R-:W-:-:S05]  /*5300*/  @!P5 IADD3 R48, P6, R84, R14, RZ ;  /* 0x0000000e5430d210 */ /* 0x000fca0007fde0ff */
[----:B------:R-:W-:Y:S02]  /*5310*/  @!P5 IMAD.X R49, R91, 0x1, R40, P6 ;  /* 0x000000015b31d824 */ /* 0x000fe400030e0628 */
        /* <DEDUP_REMOVED lines=8> */
[----:B------:R-:W-:Y:S02]  /*53a0*/  @!P4 LEA R68, P6, R46, R68, 0x1 ;  /* 0x000000442e44c211 */ /* 0x000fe400078c08ff */
[----:B------:R-:W-:Y:S02]  /*53b0*/  CS2R R52, SRZ ;  /* 0x0000000000347805 */ /* 0x000fe4000001ff00 */
[----:B------:R-:W-:Y:S02]  /*53c0*/  CS2R R58, SRZ ;  /* 0x00000000003a7805 */ /* 0x000fe4000001ff00 */
[----:B------:R-:W-:-:S02]  /*53d0*/  CS2R R56, SRZ ;  /* 0x0000000000387805 */ /* 0x000fc4000001ff00 */
[----:B------:R-:W-:Y:S02]  /*53e0*/  @!P4 LEA.HI.X R69, R46, R69, R47, 0x1, P6 ;  /* 0x000000452e45c211 */ /* 0x000fe400030f0c2f */
[----:B------:R-:W-:Y:S02]  /*53f0*/  CS2R R46, SRZ ;  /* 0x00000000002e7805 */ /* 0x000fe4000001ff00 */
[C---:B-1----:R-:W-:Y:S02]  /*5400*/  @!P4 LEA R70, P6, R44.reuse, R70, 0x1 ;  /* 0x000000462c46c211 */ /* 0x042fe400078c08ff */
[----:B------:R-:W-:Y:S01]  /*5410*/  CS2R R48, SRZ ;  /* 0x0000000000307805 */ /* 0x000fe2000001ff00 */
[----:B------:R-:W5:Y:S01]  /*5420*/  @!P4 LDG.E.128 R52, desc[UR54][R68.64] ;  /* 0x000000364434c981 */ /* 0x000f62000c1e1d00 */
[----:B------:R-:W-:Y:S02]  /*5430*/  @!P4 LEA.HI.X R71, R44, R71, R45, 0x1, P6 ;  /* 0x000000472c47c211 */ /* 0x000fe400030f0c2d */
[----:B------:R-:W-:-:S02]  /*5440*/  CS2R R44, SRZ ;  /* 0x00000000002c7805 */ /* 0x000fc4000001ff00 */
[----:B------:R0:W5:Y:S04]  /*5450*/  @!P5 LDG.E.128 R48, desc[UR54][R62.64] ;  /* 0x000000363e30d981 */ /* 0x000168000c1e1d00 */
[----:B------:R-:W5:Y:S01]  /*5460*/  @!P4 LDG.E.128 R56, desc[UR54][R70.64] ;  /* 0x000000364638c981 */ /* 0x000f62000c1e1d00 */
[----:B--2---:R-:W-:-:S03]  /*5470*/  @!P3 LEA R76, P4, R66, R76, 0x1 ;  /* 0x0000004c424cb211 */ /* 0x004fc600078808ff */
[----:B------:R1:W5:Y:S01]  /*5480*/  @!P5 LDG.E.128 R44, desc[UR54][R60.64] ;  /* 0x000000363c2cd981 */ /* 0x000362000c1e1d00 */
        /* <DEDUP_REMOVED lines=12> */
[----:B------:R0:W5:Y:S01]  /*5550*/  @!P3 LDG.E.128 R60, desc[UR54][R76.64] ;  /* 0x000000364c3cb981 */ /* 0x000162000c1e1d00 */
[----:B------:R-:W-:Y:S02]  /*5560*/  CS2R R74, SRZ ;  /* 0x00000000004a7805 */ /* 0x000fe4000001ff00 */
[----:B------:R-:W-:Y:S01]  /*5570*/  CS2R R72, SRZ ;  /* 0x0000000000487805 */ /* 0x000fe2000001ff00 */
[----:B------:R0:W5:Y:S01]  /*5580*/  @!P3 LDG.E.128 R64, desc[UR54][R78.64] ;  /* 0x000000364e40b981 */ /* 0x000162000c1e1d00 */
[----:B------:R-:W-:Y:S01]  /*5590*/  ISETP.GE.AND P3, PT, R16, R107, PT ;  /* 0x0000006b1000720c */ /* 0x000fe20003f66270 */
[----:B------:R-:W-:-:S12]  /*55a0*/  @P4 BRA `(.L_x_8247) ;  /* 0x0000000000504947 */ /* 0x000fd80003800000 */
[----:B------:R-:W1:Y:S01]  /*55b0*/  LDC.64 R70, c[0x0][0x3f8] ;  /* 0x0000fe00ff467b82 */ /* 0x000e620000000a00 */
[----:B------:R-:W-:Y:S01]  /*55c0*/  IMAD.MOV.U32 R15, RZ, RZ, R91 ;  /* 0x000000ffff0f7224 */ /* 0x000fe200078e005b */
[----:B------:R-:W-:Y:S01]  /*55d0*/  ULDC.64 UR4, c[0x0][0x3e8] ;  /* 0x0000fa0000047ab9 */ /* 0x000fe20000000a00 */
[----:B------:R-:W-:Y:S01]  /*55e0*/  IMAD.MOV.U32 R13, RZ, RZ, R11 ;  /* 0x000000ffff0d7224 */ /* 0x000fe200078e000b */
[----:B------:R-:W-:-:S04]  /*55f0*/  ULDC.64 UR6, c[0x0][0x400] ;  /* 0x0001000000067ab9 */ /* 0x000fc80000000a00 */
[----:B------:R-:W2:Y:S01]  /*5600*/  LDC.64 R68, c[0x0][0x408] ;  /* 0x00010200ff447b82 */ /* 0x000ea20000000a00 */
[----:B-1----:R-:W-:-:S04]  /*5610*/  IMAD.WIDE.U32 R14, R70, 0x60, R14 ;  /* 0x00000060460e7825 */ /* 0x002fc800078e000e */
[----:B------:R-:W-:Y:S01]  /*5620*/  IMAD R71, R71, 0x60, RZ ;  /* 0x0000006047477824 */ /* 0x000fe200078e02ff */
[----:B------:R-:W-:Y:S01]  /*5630*/  IADD3 R14, P4, R84, R14, RZ ;  /* 0x0000000e540e7210 */ /* 0x000fe20007f9e0ff */
[----:B--2---:R-:W-:-:S03]  /*5640*/  IMAD.WIDE.U32 R12, R68, 0x60, R12 ;  /* 0x00000060440c7825 */ /* 0x004fc600078e000c */
        /* <DEDUP_REMOVED lines=10> */
.L_x_8247:
[----:B------:R-:W-:Y:S05]  /*56f0*/  BSYNC B1 ;  /* 0x0000000000017941 */ /* 0x000fea0003800000 */
.L_x_8246:
[----:B-----5:R-:W-:Y:S01]  /*5700*/  IMAD.MOV.U32 R11, RZ, RZ, R70 ;  /* 0x000000ffff0b7224 */ /* 0x020fe200078e0046 */
[----:B------:R-:W-:Y:S01]  /*5710*/  UISETP.NE.AND UP0, UPT, UR39, 0x3, UPT ;  /* 0x000000032700788c */ /* 0x000fe2000bf05270 */
        /* <DEDUP_REMOVED lines=66> */
.L_x_8248:
[----:B------:R-:W-:Y:S01]  /*5b40*/  IMAD R91, R19, 0x8, R18 ;  /* 0x00000008135b7824 */ /* 0x000fe200078e0212 */
[----:B------:R-:W-:Y:S01]  /*5b50*/  SHF.L.U32 R102, R192, 0x1f, RZ ;  /* 0x0000001fc0667819 */ /* 0x000fe200000006ff */
[----:B------:R-:W1:Y:S01]  /*5b60*/  LDC R110, c[0x0][0x2f4] ;  /* 0x0000bd00ff6e7b82 */ /* 0x000e620000000800 */
[----:B------:R-:W-:Y:S02]  /*5b70*/  BSSY B1, `(.L_x_8249) ;  /* 0x0000003000017945 */ /* 0x000fe40003800000 */
[----:B------:R-:W2:Y:S02]  /*5b80*/  SYNCS.PHASECHK.TRANS64.TRYWAIT P4, [R91+URZ+0x28890], R102 ;  /* 0x028890665b0075a7 */ /* 0x000ea4000808017f */
[----:B--2---:R-:W-:Y:S05]  /*5b90*/  @!P4 BRA `(.L_x_8250) ;  /* 0x000001ec00acc947 */ /* 0x004fea0003800000 */
.L_x_8616:
[----:B------:R-:W-:Y:S05]  /*5ba0*/  BSYNC B1 ;  /* 0x0000000000017941 */ /* 0x000fea0003800000 */
.L_x_8249:
[----:B------:R-:W-:Y:S01]  /*5bb0*/  UMOV UR4, 0xffffffff ;  /* 0xffffffff00047882 */ /* 0x000fe20000000000 */
[----:B-1----:R-:W-:Y:S02]  /*5bc0*/  IMAD.IADD R112, R110, 0x1, -R37 ;  /* 0x000000016e707824 */ /* 0x002fe400078e0a25 */
[----:B------:R-:W-:Y:S05]  /*5bd0*/  BRA.DIV UR4, `(.L_x_8251) ;  /* 0x000001ee04b07947 */ /* 0x000fea000b800000 */
[----:B------:R1:W3:Y:S04]  /*5be0*/  SHFL.IDX PT, R107, R103, RZ, 0x181f ;  /* 0x00181fff676b7589 */ /* 0x0002e800000e0000 */
[----:B------:R1:W4:Y:S02]  /*5bf0*/  SHFL.IDX PT, R106, R108, RZ, 0x181f ;  /* 0x00181fff6c6a7589 */ /* 0x00032400000e0000 */
.L_x_8620:
[----:B------:R-:W-:Y:S01]  /*5c00*/  ISETP.GE.OR P4, PT, R188, R97, P1 ;  /* 0x00000061bc00720c */ /* 0x000fe20000f86670 */
[----:B------:R-:W-:-:S12]  /*5c10*/  BSSY B1, `(.L_x_8252) ;  /* 0x0000079000017945 */ /* 0x000fd80003800000 */
[----:B------:R-:W-:Y:S05]  /*5c20*/  @P4 BRA `(.L_x_8253) ;  /* 0x0000000400dc4947 */ /* 0x000fea0003800000 */
[----:B------:R-:W-:Y:S01]  /*5c30*/  SEL R11, R37, R112, !P0 ;  /* 0x00000070250b7207 */ /* 0x000fe20004000000 */
[----:B------:R-:W-:Y:S01]  /*5c40*/  BSSY B2, `(.L_x_8254) ;  /* 0x0000071000027945 */ /* 0x000fe20003800000 */
[C---:B----4-:R-:W-:Y:S02]  /*5c50*/  LEA R104, P4, R41.reuse, R106, 0x1 ;  /* 0x0000006a29687211 */ /* 0x050fe400078808ff */
[----:B------:R-:W-:Y:S02]  /*5c60*/  SHF.R.S32.HI R12, RZ, 0x1f, R11 ;  /* 0x0000001fff0c7819 */ /* 0x000fe4000001140b */
[----:B---3--:R-:W-:Y:S02]  /*5c70*/  LEA.HI.X R105, R41, R107, R90, 0x1, P4 ;  /* 0x0000006b29697211 */ /* 0x008fe400020f0c5a */
        /* <DEDUP_REMOVED lines=14> */
[----:B0-----:R-:W-:-:S04]  /*5d60*/  IMAD R76, R15, 0x2, R18 ;  /* 0x000000020f4c7824 */ /* 0x001fc800078e0212 */
[----:B------:R-:W0:Y:S04]  /*5d70*/  LDS.128 R12, [R13+0x18400] ;  /* 0x018400000d0c7984 */ /* 0x000e280000000c00 */
[----:B------:R-:W3:Y:S01]  /*5d80*/  LDS.128 R76, [R76+0x18400] ;  /* 0x018400004c4c7984 */ /* 0x000ee20000000c00 */
[----:B------:R-:W-:Y:S05]  /*5d90*/  @P3 BRA `(.L_x_8255) ;  /* 0x00000004006c3947 */ /* 0x000fea0003800000 */
[----:B------:R-:W-:Y:S01]  /*5da0*/  SHF.R.U32.HI R144, RZ, 0x10, R49 ;  /* 0x00000010ff907819 */ /* 0x000fe20000011631 */
[----:B---3--:R-:W-:Y:S01]  /*5db0*/  IMAD.U32 R142, R79, 0x10000, RZ ;  /* 0x000100004f8e7824 */ /* 0x008fe200078e00ff */
[--C-:B------:R-:W-:Y:S01]  /*5dc0*/  SHF.R.U64 R152, R44, 0x10, R45.reuse ;  /* 0x000000102c987819 */ /* 0x100fe2000000122d */
[----:B0-----:R-:W-:Y:S01]  /*5dd0*/  IMAD.U32 R44, R12, 0x10000, RZ ;  /* 0x000100000c2c7824 */ /* 0x001fe200078e00ff */
[----:B------:R-:W-:Y:S02]  /*5de0*/  SHF.R.U32.HI R45, RZ, 0x10, R45 ;  /* 0x00000010ff2d7819 */ /* 0x000fe4000001162d */
[----:B------:R-:W-:Y:S02]  /*5df0*/  PRMT R143, R141, 0x5410, R144 ;  /* 0x000054108d8f7816 */ /* 0x000fe40000000090 */
[----:B------:R-:W-:Y:S02]  /*5e00*/  SHF.R.U32.HI R147, RZ, 0x10, R47 ;  /* 0x00000010ff937819 */ /* 0x000fe4000001162f */
[----:B------:R-:W-:Y:S01]  /*5e10*/  PRMT R140, R140, 0x5410, R45 ;  /* 0x000054108c8c7816 */ /* 0x000fe2000000002d */
[----:B------:R-:W-:Y:S01]  /*5e20*/  IMAD.U32 R144, R143, 0x10000, RZ ;  /* 0x000100008f907824 */ /* 0x000fe200078e00ff */
[----:B------:R-:W-:Y:S01]  /*5e30*/  SHF.R.U64 R145, R48, 0x10, R49 ;  /* 0x0000001030917819 */ /* 0x000fe20000001231 */
[----:B------:R-:W-:Y:S01]  /*5e40*/  IMAD.U32 R48, R13, 0x10000, RZ ;  /* 0x000100000d307824 */ /* 0x000fe200078e00ff */
[--C-:B------:R-:W-:Y:S01]  /*5e50*/  SHF.R.U64 R148, R50, 0x10, R51.reuse ;  /* 0x0000001032947819 */ /* 0x100fe20000001233 */
[----:B------:R-:W-:Y:S01]  /*5e60*/  IMAD.U32 R50, R15, 0x10000, RZ ;  /* 0x000100000f327824 */ /* 0x000fe200078e00ff */
[----:B------:R-:W-:Y:S01]  /*5e70*/  SHF.R.U32.HI R146, RZ, 0x10, R51 ;  /* 0x00000010ff927819 */ /* 0x000fe20000011633 */
[----:B------:R-:W-:Y:S01]  /*5e80*/  IMAD.U32 R51, R77, 0x10000, RZ ;  /* 0x000100004d337824 */ /* 0x000fe200078e00ff */
        /* <DEDUP_REMOVED lines=9> */
[----:B------:R-:W-:Y:S01]  /*5f20*/  IMAD.U32 R143, R135, 0x10000, RZ ;  /* 0x00010000878f7824 */ /* 0x000fe200078e00ff */
[----:B------:R-:W-:Y:S01]  /*5f30*/  LOP3.LUT R140, R140, 0xffff0000, RZ, 0xc0, !PT ;  /* 0xffff00008c8c7812 */ /* 0x000fe200078ec0ff */
[----:B------:R-:W-:Y:S01]  /*5f40*/  FFMA.FTZ R144, R48, R144, R51 ;  /* 0x0000009030907223 */ /* 0x000fe20000010033 */
[----:B------:R-:W-:Y:S01]  /*5f50*/  LOP3.LUT R49, R13, 0xffff0000, RZ, 0xc0, !PT ;  /* 0xffff00000d317812 */ /* 0x000fe200078ec0ff */
[----:B------:R-:W-:Y:S01]  /*5f60*/  FMUL.FTZ R136, R77, R146 ;  /* 0x000000924d887220 */ /* 0x000fe20000410000 */
[----:B------:R-:W-:-:S02]  /*5f70*/  IMAD.U32 R51, R141, 0x10000, RZ ;  /* 0x000100008d337824 */ /* 0x000fc400078e00ff */
[-C--:B------:R-:W-:Y:S01]  /*5f80*/  FMUL.FTZ R48, R77, R140.reuse ;  /* 0x0000008c4d307220 */ /* 0x080fe20000410000 */
[----:B------:R-:W-:Y:S01]  /*5f90*/  FMUL.FTZ R77, R142, R143 ;  /* 0x0000008f8e4d7220 */ /* 0x000fe20000410000 */
[----:B------:R-:W-:Y:S01]  /*5fa0*/  FFMA.FTZ R140, R49, R140, -R136 ;  /* 0x0000008c318c7223 */ /* 0x000fe20000010888 */
[----:B------:R-:W-:Y:S01]  /*5fb0*/  PRMT R139, R139, 0x5410, R152 ;  /* 0x000054108b8b7816 */ /* 0x000fe20000000098 */
[----:B------:R-:W-:Y:S01]  /*5fc0*/  IMAD.U32 R13, R14, 0x10000, RZ ;  /* 0x000100000e0d7824 */ /* 0x000fe200078e00ff */
[----:B------:R-:W-:Y:S01]  /*5fd0*/  LOP3.LUT R136, R135, 0xffff0000, RZ, 0xc0, !PT ;  /* 0xffff000087887812 */ /* 0x000fe200078ec0ff */
[----:B------:R-:W-:Y:S01]  /*5fe0*/  FFMA.FTZ R135, R49, R146, R48 ;  /* 0x0000009231877223 */ /* 0x000fe20000010030 */
[----:B------:R-:W-:Y:S01]  /*5ff0*/  PRMT R137, R137, 0x5410, R148 ;  /* 0x0000541089897816 */ /* 0x000fe20000000094 */
[-C--:B------:R-:W-:Y:S01]  /*6000*/  FMUL.FTZ R148, R142, R51.reuse ;  /* 0x000000338e947220 */ /* 0x080fe20000410000 */
[----:B------:R-:W-:Y:S01]  /*6010*/  LOP3.LUT R79, R79, 0xffff0000, RZ, 0xc0, !PT ;  /* 0xffff00004f4f7812 */ /* 0x000fe200078ec0ff */
[----:B------:R-:W-:Y:S01]  /*6020*/  FFMA.FTZ R142, R50, R51, -R77 ;  /* 0x00000033328e7223 */ /* 0x000fe2000001084d */
[----:B------:R-:W-:Y:S01]  /*6030*/  LOP3.LUT R48, R141, 0xffff0000, RZ, 0xc0, !PT ;  /* 0xffff00008d307812 */ /* 0x000fe200078ec0ff */
[----:B------:R-:W-:Y:S01]  /*6040*/  IMAD.U32 R51, R138, 0x10000, RZ ;  /* 0x000100008a337824 */ /* 0x000fe200078e00ff */
[----:B------:R-:W-:Y:S01]  /*6050*/  SHF.R.U64 R150, R46, 0x10, R47 ;  /* 0x000000102e967819 */ /* 0x000fe2000000122f */
[----:B------:R-:W-:-:S02]  /*6060*/  IMAD.U32 R46, R76, 0x10000, RZ ;  /* 0x000100004c2e7824 */ /* 0x000fc400078e00ff */
[----:B------:R-:W-:Y:S01]  /*6070*/  FFMA.FTZ R148, R50, R143, R148 ;  /* 0x0000008f32947223 */ /* 0x000fe20000010094 */
[----:B------:R-:W-:Y:S02]  /*6080*/  IMAD.U32 R49, R139, 0x10000, RZ ;  /* 0x000100008b317824 */ /* 0x000fe400078e00ff */
[C---:B------:R-:W-:Y:S01]  /*6090*/  FMUL.FTZ R50, R79.reuse, R136 ;  /* 0x000000884f327220 */ /* 0x040fe20000410000 */
[-C--:B------:R-:W-:Y:S01]  /*60a0*/  FMUL.FTZ R146, R79, R48.reuse ;  /* 0x000000304f927220 */ /* 0x080fe20000410000 */
[C---:B------:R-:W-:Y:S01]  /*60b0*/  FMUL.FTZ R79, R46.reuse, R51 ;  /* 0x000000332e4f7220 */ /* 0x040fe20000410000 */
[----:B------:R-:W-:Y:S01]  /*60c0*/  LOP3.LUT R47, R15, 0xffff0000, RZ, 0xc0, !PT ;  /* 0xffff00000f2f7812 */ /* 0x000fe200078ec0ff */
[----:B------:R-:W-:Y:S01]  /*60d0*/  FMUL.FTZ R46, R46, R49 ;  /* 0x000000312e2e7220 */ /* 0x000fe20000410000 */
[----:B------:R-:W-:Y:S01]  /*60e0*/  LOP3.LUT R76, R76, 0xffff0000, RZ, 0xc0, !PT ;  /* 0xffff00004c4c7812 */ /* 0x000fe200078ec0ff */
[----:B------:R-:W-:Y:S01]  /*60f0*/  IMAD.U32 R15, R78, 0x10000, RZ ;  /* 0x000100004e0f7824 */ /* 0x000fe200078e00ff */
[----:B------:R-:W-:Y:S01]  /*6100*/  PRMT R45, R109, 0x5432, R150 ;  /* 0x000054326d2d7816 */ /* 0x000fe20000000096 */
[----:B------:R-:W-:Y:S01]  /*6110*/  FFMA.FTZ R51, R44, R51, R46 ;  /* 0x000000332c337223 */ /* 0x000fe2000001002e */
[----:B------:R-:W-:Y:S01]  /*6120*/  LOP3.LUT R77, R138, 0xffff0000, RZ, 0xc0, !PT ;  /* 0xffff00008a4d7812 */ /* 0x000fe200078ec0ff */
[C---:B------:R-:W-:Y:S01]  /*6130*/  FFMA.FTZ R141, R47.reuse, R48, -R50 ;  /* 0x000000302f8d7223 */ /* 0x040fe20000010832 */
[----:B------:R-:W-:Y:S01]  /*6140*/  LOP3.LUT R12, R12, 0xffff0000, RZ, 0xc0, !PT ;  /* 0xffff00000c0c7812 */ /* 0x000fe200078ec0ff */
[----:B------:R-:W-:Y:S01]  /*6150*/  FFMA.FTZ R143, R47, R136, R146 ;  /* 0x000000882f8f7223 */ /* 0x000fe20000010092 */
[----:B------:R-:W-:Y:S01]  /*6160*/  LOP3.LUT R139, R139, 0xffff0000, RZ, 0xc0, !PT ;  /* 0xffff00008b8b7812 */ /* 0x000fe200078ec0ff */
[----:B------:R-:W-:Y:S01]  /*6170*/  FFMA.FTZ R79, R44, R49, -R79 ;  /* 0x000000312c4f7223 */ /* 0x000fe2000001084f */
[----:B------:R-:W-:Y:S01]  /*6180*/  IMAD.U32 R46, R137, 0x10000, RZ ;  /* 0x00010000892e7824 */ /* 0x000fe200078e00ff */
        /* <DEDUP_REMOVED lines=8> */
[----:B------:R-:W-:Y:S01]  /*6210*/  FMUL.FTZ R47, R78, R137 ;  /* 0x000000894e2f7220 */ /* 0x000fe20000410000 */
[----:B------:R-:W-:Y:S01]  /*6220*/  FMUL.FTZ R49, R76, R139 ;  /* 0x0000008b4c317220 */ /* 0x000fe20000410000 */
[-C--:B------:R-:W-:Y:S01]  /*6230*/  FMUL.FTZ R15, R15, R44.reuse ;  /* 0x0000002c0f0f7220 */ /* 0x080fe20000410000 */
[----:B------:R-:W-:Y:S01]  /*6240*/  FMUL.FTZ R78, R78, R45 ;  /* 0x0000002d4e4e7220 */ /* 0x000fe20000410000 */
[C---:B------:R-:W-:Y:S01]  /*6250*/  FFMA.FTZ R50, R13.reuse, R44, -R50 ;  /* 0x0000002c0d327223 */ /* 0x040fe20000010832 */
[----:B------:R-:W-:Y:S01]  /*6260*/  FFMA.FTZ R12, R12, R77, R49 ;  /* 0x0000004d0c0c7223 */ /* 0x000fe20000010031 */
[----:B------:R-:W-:Y:S01]  /*6270*/  FFMA.FTZ R15, R13, R46, R15 ;  /* 0x0000002e0d0f7223 */ /* 0x000fe2000001000f */
[C---:B------:R-:W-:Y:S01]  /*6280*/  FFMA.FTZ R78, R14.reuse, R137, R78 ;  /* 0x000000890e4e7223 */ /* 0x040fe2000001004e */
[----:B------:R-:W-:Y:S01]  /*6290*/  FFMA.FTZ R47, R14, R45, -R47 ;  /* 0x0000002d0e2f7223 */ /* 0x000fe2000001082f */
        /* <DEDUP_REMOVED lines=11> */
.L_x_8255:
[----:B------:R-:W-:Y:S05]  /*6350*/  BSYNC B2 ;  /* 0x0000000000027941 */ /* 0x000fea0003800000 */
.L_x_8254:
[----:B------:R-:W-:Y:S01]  /*6360*/  ISETP.GE.AND P4, PT, R11, R110, PT ;  /* 0x0000006e0b00720c */ /* 0x000fe20003f86270 */
[----:B0-----:R0:W-:-:S12]  /*6370*/  ST.E.128 desc[UR54][R104.64], R12 ;  /* 0x0000000c68007985 */ /* 0x0011d8000c101d36 */
[----:B------:R-:W-:-:S05]  /*6380*/  @!P4 IMAD.WIDE R106, R11, 0x2, R106 ;  /* 0x000000020b6ac825 */ /* 0x000fca00078e026a */
[----:B---3--:R0:W-:Y:S02]  /*6390*/  @!P4 ST.E.128 desc[UR54][R106.64], R76 ;  /* 0x0000004c6a00c985 */ /* 0x0081e4000c101d36 */
.L_x_8253:
[----:B------:R-:W-:Y:S05]  /*63a0*/  BSYNC B1 ;  /* 0x0000000000017941 */ /* 0x000fea0003800000 */
.L_x_8252:
[----:B------:R-:W-:-:S03]  /*63b0*/  UMOV UR4, 0xffffffff ;  /* 0xffffffff00047882 */ /* 0x000fc60000000000 */
[----:B------:R-:W-:Y:S05]  /*63c0*/  BRA.DIV UR4, `(.L_x_8256) ;  /* 0x000001ea04007947 */ /* 0x000fea000b800000 */
[----:B------:R0:W0:Y:S04]  /*63d0*/  SHFL.IDX PT, R51, R103, 0x1, 0x181f ;  /* 0x00381f0067337f89 */ /* 0x00002800000e0000 */
[----:B------:R0:W0:Y:S02]  /*63e0*/  SHFL.IDX PT, R50, R108, 0x1, 0x181f ;  /* 0x00381f006c327f89 */ /* 0x00002400000e0000 */
.L_x_8624:
[----:B------:R-:W-:Y:S01]  /*63f0*/  ISETP.GE.OR P4, PT, R217, R97, P1 ;  /* 0x00000061d900720c */ /* 0x000fe20000f86670 */
[----:B------:R-:W-:-:S12]  /*6400*/  BSSY B1, `(.L_x_8257) ;  /* 0x0000079000017945 */ /* 0x000fd80003800000 */
        /* <DEDUP_REMOVED lines=21> */
[----:B------:R-:W0:Y:S01]  /*6560*/  LDS.128 R44, [R44+0x18400] ;  /* 0x018400002c2c7984 */ /* 0x000e220000000c00 */
[----:B------:R-:W-:Y:S05]  /*6570*/  @P3 BRA `(.L_x_8260) ;  /* 0x0000000400703947 */ /* 0x000fea0003800000 */
[----:B------:R-:W-:Y:S02]  /*6580*/  SHF.R.U32.HI R77, RZ, 0x10, R57 ;  /* 0x00000010ff4d7819 */ /* 0x000fe40000011639 */
[----:B---3--:R-:W-:Y:S02]  /*6590*/  SHF.R.U32.HI R107, RZ, 0x10, R53 ;  /* 0x00000010ff6b7819 */ /* 0x008fe40000011635 */
[----:B------:R-:W-:Y:S02]  /*65a0*/  PRMT R134, R134, 0x5410, R77 ;  /* 0x0000541086867816 */ /* 0x000fe4000000004d */
[----:B------:R-:W-:Y:S01]  /*65b0*/  SHF.R.U64 R76, R56, 0x10, R57 ;  /* 0x00000010384c7819 */ /* 0x000fe20000001239 */
[----:B0-----:R-:W-:Y:S01]  /*65c0*/  IMAD.U32 R56, R45, 0x10000, RZ ;  /* 0x000100002d387824 */ /* 0x001fe200078e00ff */
[----:B------:R-:W-:Y:S01]  /*65d0*/  PRMT R130, R130, 0x5410, R107 ;  /* 0x0000541082827816 */ /* 0x000fe2000000006b */
[----:B------:R-:W-:Y:S01]  /*65e0*/  IMAD.U32 R77, R134, 0x10000, RZ ;  /* 0x00010000864d7824 */ /* 0x000fe200078e00ff */
[----:B------:R-:W-:-:S02]  /*65f0*/  SHF.R.U32.HI R79, RZ, 0x10, R59 ;  /* 0x00000010ff4f7819 */ /* 0x000fc4000001163b */
[----:B------:R-:W-:Y:S01]  /*6600*/  SHF.R.U64 R78, R58, 0x10, R59 ;  /* 0x000000103a4e7819 */ /* 0x000fe2000000123b */
[----:B------:R-:W-:Y:S01]  /*6610*/  IMAD.U32 R58, R47, 0x10000, RZ ;  /* 0x000100002f3a7824 */ /* 0x000fe200078e00ff */
[----:B------:R-:W-:Y:S01]  /*6620*/  PRMT R133, R133, 0x5410, R76 ;  /* 0x0000541085857816 */ /* 0x000fe2000000004c */
[----:B------:R-:W-:Y:S01]  /*6630*/  IMAD.U32 R76, R130, 0x10000, RZ ;  /* 0x00010000824c7824 */ /* 0x000fe200078e00ff */
[----:B------:R-:W-:Y:S02]  /*6640*/  SHF.R.U32.HI R105, RZ, 0x10, R55 ;  /* 0x00000010ff697819 */ /* 0x000fe40000011637 */
[----:B------:R-:W-:Y:S02]  /*6650*/  PRMT R132, R132, 0x5410, R79 ;  /* 0x0000541084847816 */ /* 0x000fe4000000004f */
[----:B------:R-:W-:Y:S01]  /*6660*/  PRMT R131, R131, 0x5410, R78 ;  /* 0x0000541083837816 */ /* 0x000fe2000000004e */
[-C--:B------:R-:W-:Y:S01]  /*6670*/  FMUL.FTZ R78, R56, R77.reuse ;  /* 0x0000004d384e7220 */ /* 0x080fe20000410000 */
[----:B----4-:R-:W-:Y:S01]  /*6680*/  SHF.R.U64 R106, R52, 0x10, R53 ;  /* 0x00000010346a7819 */ /* 0x010fe20000001235 */
[----:B------:R-:W-:Y:S01]  /*6690*/  IMAD.U32 R53, R13, 0x10000, RZ ;  /* 0x000100000d357824 */ /* 0x000fe200078e00ff */
[----:B------:R-:W-:Y:S01]  /*66a0*/  PRMT R128, R128, 0x5410, R105 ;  /* 0x0000541080807816 */ /* 0x000fe20000000069 */
[-C--:B------:R-:W-:Y:S01]  /*66b0*/  FMUL.FTZ R56, R56, R76.reuse ;  /* 0x0000004c38387220 */ /* 0x080fe20000410000 */
[----:B------:R-:W-:Y:S01]  /*66c0*/  IMAD.U32 R79, R132, 0x10000, RZ ;  /* 0x00010000844f7824 */ /* 0x000fe200078e00ff */
[----:B------:R-:W-:Y:S01]  /*66d0*/  SHF.R.U64 R104, R54, 0x10, R55 ;  /* 0x0000001036687819 */ /* 0x000fe20000001237 */
[----:B------:R-:W-:Y:S01]  /*66e0*/  FFMA.FTZ R78, R53, R76, -R78 ;  /* 0x0000004c354e7223 */ /* 0x000fe2000001084e */
[----:B------:R-:W-:Y:S01]  /*66f0*/  LOP3.LUT R57, R45, 0xffff0000, RZ, 0xc0, !PT ;  /* 0xffff00002d397812 */ /* 0x000fe200078ec0ff */
[----:B------:R-:W-:Y:S01]  /*6700*/  IMAD.U32 R45, R44, 0x10000, RZ ;  /* 0x000100002c2d7824 */ /* 0x000fe200078e00ff */
[----:B------:R-:W-:Y:S01]  /*6710*/  LOP3.LUT R134, R134, 0xffff0000, RZ, 0xc0, !PT ;  /* 0xffff000086867812 */ /* 0x000fe200078ec0ff */
[----:B------:R-:W-:Y:S01]  /*6720*/  FFMA.FTZ R77, R53, R77, R56 ;  /* 0x0000004d354d7223 */ /* 0x000fe20000010038 */
[----:B------:R-:W-:Y:S01]  /*6730*/  LOP3.LUT R55, R44, 0xffff0000, RZ, 0xc0, !PT ;  /* 0xffff00002c377812 */ /* 0x000fe200078ec0ff */
[----:B------:R-:W-:Y:S01]  /*6740*/  IMAD.U32 R44, R15, 0x10000, RZ ;  /* 0x000100000f2c7824 */ /* 0x000fe200078e00ff */
[----:B------:R-:W-:Y:S01]  /*6750*/  LOP3.LUT R130, R130, 0xffff0000, RZ, 0xc0, !PT ;  /* 0xffff000082827812 */ /* 0x000fe200078ec0ff */
[----:B------:R-:W-:-:S02]  /*6760*/  IMAD.U32 R53, R128, 0x10000, RZ ;  /* 0x0001000080357824 */ /* 0x000fc400078e00ff */
[C---:B------:R-:W-:Y:S01]  /*6770*/  FMUL.FTZ R107, R58.reuse, R79 ;  /* 0x0000004f3a6b7220 */ /* 0x040fe20000410000 */
[----:B------:R-:W-:Y:S01]  /*6780*/  LOP3.LUT R54, R13, 0xffff0000, RZ, 0xc0, !PT ;  /* 0xffff00000d367812 */ /* 0x000fe200078ec0ff */
[----:B------:R-:W-:Y:S01]  /*6790*/  FMUL.FTZ R105, R57, R134 ;  /* 0x0000008639697220 */ /* 0x000fe20000410000 */
[----:B------:R-:W-:Y:S01]  /*67a0*/  PRMT R129, R129, 0x5410, R106 ;  /* 0x0000541081817816 */ /* 0x000fe2000000006a */
[----:B------:R-:W-:Y:S01]  /*67b0*/  FMUL.FTZ R57, R57, R130 ;  /* 0x0000008239397220 */ /* 0x000fe20000410000 */
[-C--:B------:R-:W-:Y:S01]  /*67c0*/  FMUL.FTZ R58, R58, R53.reuse ;  /* 0x000000353a3a7220 */ /* 0x080fe20000410000 */
[----:B------:R-:W-:Y:S01]  /*67d0*/  FFMA.FTZ R107, R44, R53, -R107 ;  /* 0x000000352c6b7223 */ /* 0x000fe2000001086b */
[----:B------:R-:W-:Y:S01]  /*67e0*/  LOP3.LUT R59, R47, 0xffff0000, RZ, 0xc0, !PT ;  /* 0xffff00002f3b7812 */ /* 0x000fe200078ec0ff */
[----:B------:R-:W-:Y:S01]  /*67f0*/  IMAD.U32 R53, R133, 0x10000, RZ ;  /* 0x0001000085357824 */ /* 0x000fe200078e00ff */
[----:B------:R-:W-:Y:S01]  /*6800*/  LOP3.LUT R132, R132, 0xffff0000, RZ, 0xc0, !PT ;  /* 0xffff000084847812 */ /* 0x000fe200078ec0ff */
[----:B------:R-:W-:Y:S01]  /*6810*/  FFMA.FTZ R134, R54, R134, R57 ;  /* 0x0000008636867223 */ /* 0x000fe20000010039 */
[----:B------:R-:W-:Y:S01]  /*6820*/  LOP3.LUT R128, R128, 0xffff0000, RZ, 0xc0, !PT ;  /* 0xffff000080807812 */ /* 0x000fe200078ec0ff */
[----:B------:R-:W-:Y:S01]  /*6830*/  FFMA.FTZ R79, R44, R79, R58 ;  /* 0x0000004f2c4f7223 */ /* 0x000fe2000001003a */
[----:B------:R-:W-:Y:S01]  /*6840*/  IMAD.U32 R52, R12, 0x10000, RZ ;  /* 0x000100000c347824 */ /* 0x000fe200078e00ff */
[----:B------:R-:W-:Y:S01]  /*6850*/  LOP3.LUT R15, R15, 0xffff0000, RZ, 0xc0, !PT ;  /* 0xffff00000f0f7812 */ /* 0x000fe200078ec0ff */
[----:B------:R-:W-:Y:S01]  /*6860*/  FFMA.FTZ R105, R54, R130, -R105 ;  /* 0x0000008236697223 */ /* 0x000fe20000010869 */
[----:B------:R-:W-:-:S02]  /*6870*/  IMAD.U32 R44, R129, 0x10000, RZ ;  /* 0x00010000812c7824 */ /* 0x000fc400078e00ff */
[-C--:B------:R-:W-:Y:S01]  /*6880*/  FMUL.FTZ R57, R45, R53.reuse ;  /* 0x000000352d397220 */ /* 0x080fe20000410000 */
[----:B------:R-:W-:Y:S01]  /*6890*/  PRMT R127, R127, 0x5410, R104 ;  /* 0x000054107f7f7816 */ /* 0x000fe20000000068 */
[C---:B------:R-:W-:Y:S01]  /*68a0*/  FMUL.FTZ R54, R59.reuse, R132 ;  /* 0x000000843b367220 */ /* 0x040fe20000410000 */
[----:B------:R-:W-:Y:S01]  /*68b0*/  FMUL.FTZ R76, R59, R128 ;  /* 0x000000803b4c7220 */ /* 0x000fe20000410000 */
[----:B------:R-:W-:Y:S01]  /*68c0*/  LOP3.LUT R56, R133, 0xffff0000, RZ, 0xc0, !PT ;  /* 0xffff000085387812 */ /* 0x000fe200078ec0ff */
[-C--:B------:R-:W-:Y:S01]  /*68d0*/  FMUL.FTZ R58, R45, R44.reuse ;  /* 0x0000002c2d3a7220 */ /* 0x080fe20000410000 */
[----:B------:R-:W-:Y:S01]  /*68e0*/  FFMA.FTZ R57, R52, R44, -R57 ;  /* 0x0000002c34397223 */ /* 0x000fe20000010839 */
[C---:B------:R-:W-:Y:S02]  /*68f0*/  IMAD.U32 R47, R46.reuse, 0x10000, RZ ;  /* 0x000100002e2f7824 */ /* 0x040fe400078e00ff */
[C---:B------:R-:W-:Y:S01]  /*6900*/  FFMA.FTZ R128, R15.reuse, R128, -R54 ;  /* 0x000000800f807223 */ /* 0x040fe20000010836 */
[----:B------:R-:W-:Y:S01]  /*6910*/  FFMA.FTZ R132, R15, R132, R76 ;  /* 0x000000840f847223 */ /* 0x000fe2000001004c */
        /* <DEDUP_REMOVED lines=13> */
[C---:B------:R-:W-:Y:S01]  /*69f0*/  FMUL.FTZ R53, R46.reuse, R131 ;  /* 0x000000832e357220 */ /* 0x040fe20000410000 */
[-C--:B------:R-:W-:Y:S01]  /*6a00*/  FMUL.FTZ R52, R55, R54.reuse ;  /* 0x0000003637347220 */ /* 0x080fe20000410000 */
[C---:B------:R-:W-:Y:S01]  /*6a10*/  FFMA.FTZ R76, R13.reuse, R54, -R76 ;  /* 0x000000360d4c7223 */ /* 0x040fe2000001084c */
[----:B------:R-:W-:Y:S01]  /*6a20*/  FMUL.FTZ R46, R46, R127 ;  /* 0x0000007f2e2e7220 */ /* 0x000fe20000410000 */
[C---:B------:R-:W-:Y:S01]  /*6a30*/  FFMA.FTZ R45, R12.reuse, R15, -R45 ;  /* 0x0000000f0c2d7223 */ /* 0x040fe2000001082d */
[----:B------:R-:W-:Y:S01]  /*6a40*/  FFMA.FTZ R47, R12, R44, R47 ;  /* 0x0000002c0c2f7223 */ /* 0x000fe2000001002f */
[----:B------:R-:W-:Y:S01]  /*6a50*/  FFMA.FTZ R13, R13, R56, R52 ;  /* 0x000000380d0d7223 */ /* 0x000fe20000010034 */
[C---:B------:R-:W-:Y:S01]  /*6a60*/  FFMA.FTZ R12, R14.reuse, R127, -R53 ;  /* 0x0000007f0e0c7223 */ /* 0x040fe20000010835 */
        /* <DEDUP_REMOVED lines=13> */
.L_x_8260:
[----:B------:R-:W-:Y:S05]  /*6b40*/  BSYNC B2 ;  /* 0x0000000000027941 */ /* 0x000fea0003800000 */
.L_x_8259:
[----:B------:R-:W-:Y:S01]  /*6b50*/  ISETP.GE.AND P4, PT, R11, R110, PT ;  /* 0x0000006e0b00720c */ /* 0x000fe20003f86270 */
[----:B0-----:R0:W-:-:S12]  /*6b60*/  ST.E.128 desc[UR54][R48.64], R12 ;  /* 0x0000000c30007985 */ /* 0x0011d8000c101d36 */
[----:B------:R-:W-:-:S05]  /*6b70*/  @!P4 IMAD.WIDE R50, R11, 0x2, R50 ;  /* 0x000000020b32c825 */ /* 0x000fca00078e0232 */
[----:B------:R0:W-:Y:S02]  /*6b80*/  @!P4 ST.E.128 desc[UR54][R50.64], R44 ;  /* 0x0000002c3200c985 */ /* 0x0001e4000c101d36 */
.L_x_8258:
[----:B------:R-:W-:Y:S05]  /*6b90*/  BSYNC B1 ;  /* 0x0000000000017941 */ /* 0x000fea0003800000 */
.L_x_8257:
[----:B------:R-:W-:-:S03]  /*6ba0*/  UMOV UR4, 0xffffffff ;  /* 0xffffffff00047882 */ /* 0x000fc60000000000 */
[----:B------:R-:W-:Y:S05]  /*6bb0*/  BRA.DIV UR4, `(.L_x_8261) ;  /* 0x000001e204507947 */ /* 0x000fea000b800000 */
[----:B0-----:R0:W0:Y:S04]  /*6bc0*/  SHFL.IDX PT, R45, R103, 0x2, 0x181f ;  /* 0x00581f00672d7f89 */ /* 0x00102800000e0000 */
[----:B------:R0:W0:Y:S02]  /*6bd0*/  SHFL.IDX PT, R14, R108, 0x2, 0x181f ;  /* 0x00581f006c0e7f89 */ /* 0x00002400000e0000 */
.L_x_8628:
[----:B------:R-:W-:Y:S01]  /*6be0*/  ISETP.GE.OR P4, PT, R216, R97, P1 ;  /* 0x00000061d800720c */ /* 0x000fe20000f86670 */
[----:B------:R-:W-:-:S12]  /*6bf0*/  BSSY B1, `(.L_x_8262) ;  /* 0x000007b000017945 */ /* 0x000fd80003800000 */
[----:B------:R-:W-:Y:S05]  /*6c00*/  @P4 BRA `(.L_x_8263) ;  /* 0x0000000400e44947 */ /* 0x000fea0003800000 */
[----:B------:R-:W-:Y:S01]  /*6c10*/  SEL R11, R37, R112, !P0 ;  /* 0x00000070250b7207 */ /* 0x000fe20004000000 */
[----:B0-----:R-:W-:Y:S01]  /*6c20*/  IMAD.MOV.U32 R50, RZ, RZ, R14 ;  /* 0x000000ffff327224 */ /* 0x001fe200078e000e */
[C---:B------:R-:W-:Y:S01]  /*6c30*/  LEA R48, P4, R41.reuse, R14, 0x1 ;  /* 0x0000000e29307211 */ /* 0x040fe200078808ff */
[----:B------:R-:W-:Y:S01]  /*6c40*/  IMAD.MOV.U32 R51, RZ, RZ, R45 ;  /* 0x000000ffff337224 */ /* 0x000fe200078e002d */
[----:B------:R-:W-:Y:S01]  /*6c50*/  SHF.R.S32.HI R12, RZ, 0x1f, R11 ;  /* 0x0000001fff0c7819 */ /* 0x000fe2000001140b */
[----:B------:R-:W-:Y:S01]  /*6c60*/  BSSY B2, `(.L_x_8264) ;  /* 0x000006f000027945 */ /* 0x000fe20003800000 */
        /* <DEDUP_REMOVED lines=8> */
[----:B------:R-:W-:Y:S01]  /*6cf0*/  LOP3.LUT R12, R13, R224, RZ, 0x3c, !PT ;  /* 0x000000e00d0c7212 */ /* 0x000fe200078e3cff */
[----:B------:R-:W-:-:S03]  /*6d00*/  IMAD R13, R19, 0x4000, R5 ;  /* 0x00004000130d7824 */ /* 0x000fc600078e0205 */
[----:B------:R-:W-:Y:S01]  /*6d10*/  LOP3.LUT R15, R15, 0x7fffe000, RZ, 0xc0, !PT ;  /* 0x7fffe0000f0f7812 */ /* 0x000fe200078ec0ff */
[----:B------:R-:W-:-:S03]  /*6d20*/  IMAD R13, R13, 0x2, R18 ;  /* 0x000000020d0d7824 */ /* 0x000fc600078e0212 */
[----:B------:R-:W-:-:S05]  /*6d30*/  IADD3 R12, R12, R15, R201 ;  /* 0x0000000f0c0c7210 */ /* 0x000fca0007ffe0c9 */
[----:B------:R-:W-:-:S04]  /*6d40*/  IMAD R15, R19, 0x4000, R12 ;  /* 0x00004000130f7824 */ /* 0x000fc800078e020c */
[----:B------:R-:W-:Y:S02]  /*6d50*/  IMAD R44, R15, 0x2, R18 ;  /* 0x000000020f2c7824 */ /* 0x000fe400078e0212 */
[----:B------:R-:W0:Y:S04]  /*6d60*/  LDS.128 R12, [R13+0x18400] ;  /* 0x018400000d0c7984 */ /* 0x000e280000000c00 */
[----:B------:R-:W0:Y:S01]  /*6d70*/  LDS.128 R44, [R44+0x18400] ;  /* 0x018400002c2c7984 */ /* 0x000e220000000c00 */
[----:B------:R-:W-:Y:S05]  /*6d80*/  @P3 BRA `(.L_x_8265) ;  /* 0x0000000400703947 */ /* 0x000fea0003800000 */
[----:B------:R-:W-:Y:S01]  /*6d90*/  SHF.R.U64 R76, R62, 0x10, R63 ;  /* 0x000000103e4c7819 */ /* 0x000fe2000000123f */
[----:B0-----:R-:W-:Y:S01]  /*6da0*/  IMAD.U32 R56, R45, 0x10000, RZ ;  /* 0x000100002d387824 */ /* 0x001fe200078e00ff */
[--C-:B------:R-:W-:Y:S01]  /*6db0*/  SHF.R.U64 R62, R64, 0x10, R65.reuse ;  /* 0x00000010403e7819 */ /* 0x100fe20000001241 */
[----:B------:R-:W-:Y:S01]  /*6dc0*/  IMAD.U32 R52, R13, 0x10000, RZ ;  /* 0x000100000d347824 */ /* 0x000fe200078e00ff */
[----:B------:R-:W-:Y:S01]  /*6dd0*/  SHF.R.U32.HI R65, RZ, 0x10, R65 ;  /* 0x00000010ff417819 */ /* 0x000fe20000011641 */
[----:B------:R-:W-:Y:S01]  /*6de0*/  IMAD.U32 R58, R47, 0x10000, RZ ;  /* 0x000100002f3a7824 */ /* 0x000fe200078e00ff */
[----:B------:R-:W-:Y:S01]  /*6df0*/  SHF.R.U32.HI R77, RZ, 0x10, R61 ;  /* 0x00000010ff4d7819 */ /* 0x000fe2000001163d */
[----:B------:R-:W-:Y:S01]  /*6e00*/  IMAD.U32 R54, R44, 0x10000, RZ ;  /* 0x000100002c367824 */ /* 0x000fe200078e00ff */
[----:B------:R-:W-:Y:S02]  /*6e10*/  PRMT R126, R126, 0x5410, R65 ;  /* 0x000054107e7e7816 */ /* 0x000fe40000000041 */
[----:B------:R-:W-:-:S02]  /*6e20*/  SHF.R.U64 R78, R60, 0x10, R61 ;  /* 0x000000103c4e7819 */ /* 0x000fc4000000123d */
[----:B------:R-:W-:Y:S01]  /*6e30*/  SHF.R.U32.HI R61, RZ, 0x10, R63 ;  /* 0x00000010ff3d7819 */ /* 0x000fe2000001163f */
[----:B------:R-:W-:Y:S01]  /*6e40*/  IMAD.U32 R63, R126, 0x10000, RZ ;  /* 0x000100007e3f7824 */ /* 0x000fe200078e00ff */
[----:B------:R-:W-:Y:S02]  /*6e50*/  SHF.R.U64 R60, R66, 0x10, R67 ;  /* 0x00000010423c7819 */ /* 0x000fe40000001243 */
[----:B------:R-:W-:Y:S01]  /*6e60*/  PRMT R122, R122, 0x5410, R77 ;  /* 0x000054107a7a7816 */ /* 0x000fe2000000004d */
[----:B------:R-:W-:Y:S01]  /*6e70*/  FMUL.FTZ R65, R56, R63 ;  /* 0x0000003f38417220 */ /* 0x000fe20000410000 */
[----:B------:R-:W-:Y:S02]  /*6e80*/  SHF.R.U32.HI R67, RZ, 0x10, R67 ;  /* 0x00000010ff437819 */ /* 0x000fe40000011643 */
[----:B------:R-:W-:Y:S01]  /*6e90*/  PRMT R120, R120, 0x5410, R61 ;  /* 0x0000541078787816 */ /* 0x000fe2000000003d */
[----:B------:R-:W-:Y:S01]  /*6ea0*/  IMAD.U32 R61, R122, 0x10000, RZ ;  /* 0x000100007a3d7824 */ /* 0x000fe200078e00ff */
[----:B------:R-:W-:-:S02]  /*6eb0*/  PRMT R124, R124, 0x5410, R67 ;  /* 0x000054107c7c7816 */ /* 0x000fc40000000043 */
[----:B------:R-:W-:Y:S01]  /*6ec0*/  PRMT R123, R123, 0x5410, R60 ;  /* 0x000054107b7b7816 */ /* 0x000fe2000000003c */
[-C--:B------:R-:W-:Y:S01]  /*6ed0*/  FMUL.FTZ R67, R56, R61.reuse ;  /* 0x0000003d38437220 */ /* 0x080fe20000410000 */
        /* <DEDUP_REMOVED lines=71> */
.L_x_8265:
[----:B------:R-:W-:Y:S05]  /*7350*/  BSYNC B2 ;  /* 0x0000000000027941 */ /* 0x000fea0003800000 */
.L_x_8264:
[----:B------:R-:W-:Y:S01]  /*7360*/  ISETP.GE.AND P4, PT, R11, R110, PT ;  /* 0x0000006e0b00720c */ /* 0x000fe20003f86270 */
[----:B0-----:R0:W-:-:S12]  /*7370*/  ST.E.128 desc[UR54][R48.64], R12 ;  /* 0x0000000c30007985 */ /* 0x0011d8000c101d36 */
[----:B------:R-:W-:-:S05]  /*7380*/  @!P4 IMAD.WIDE R50, R11, 0x2, R50 ;  /* 0x000000020b32c825 */ /* 0x000fca00078e0232 */
[----:B------:R0:W-:Y:S02]  /*7390*/  @!P4 ST.E.128 desc[UR54][R50.64], R44 ;  /* 0x0000002c3200c985 */ /* 0x0001e4000c101d36 */
.L_x_8263:
[----:B------:R-:W-:Y:S05]  /*73a0*/  BSYNC B1 ;  /* 0x0000000000017941 */ /* 0x000fea0003800000 */
.L_x_8262:
[----:B------:R-:W-:-:S03]  /*73b0*/  UMOV UR4, 0xffffffff ;  /* 0xffffffff00047882 */ /* 0x000fc60000000000 */
[----:B------:R-:W-:Y:S05]  /*73c0*/  BRA.DIV UR4, `(.L_x_8266) ;  /* 0x000001da04947947 */ /* 0x000fea000b800000 */
[----:B01----:R-:W0:Y:S04]  /*73d0*/  SHFL.IDX PT, R103, R103, 0x3, 0x181f ;  /* 0x00781f0067677f89 */ /* 0x003e2800000e0000 */
[----:B------:R-:W1:Y:S02]  /*73e0*/  SHFL.IDX PT, R108, R108, 0x3, 0x181f ;  /* 0x00781f006c6c7f89 */ /* 0x000e6400000e0000 */
.L_x_8632:
[----:B------:R-:W-:-:S13]  /*73f0*/  ISETP.GE.OR P4, PT, R215, R97, P1 ;  /* 0x00000061d700720c */ /* 0x000fda0000f86670 */
[----:B------:R-:W-:Y:S05]  /*7400*/  @P4 BRA `(.L_x_8239) ;  /* 0x0000000c00944947 */ /* 0x000fea0003800000 */
[----:B------:R-:W-:Y:S01]  /*7410*/  SEL R112, R37, R112, !P0 ;  /* 0x0000007025707207 */ /* 0x000fe20004000000 */
[----:B------:R-:W-:Y:S01]  /*7420*/  BSSY B1, `(.L_x_8267) ;  /* 0x0000071000017945 */ /* 0x000fe20003800000 */
[C---:B-1----:R-:W-:Y:S02]  /*7430*/  LEA R48, P4, R41.reuse, R108, 0x1 ;  /* 0x0000006c29307211 */ /* 0x042fe400078808ff */
[----:B------:R-:W-:Y:S02]  /*7440*/  SHF.R.S32.HI R11, RZ, 0x1f, R112 ;  /* 0x0000001fff0b7819 */ /* 0x000fe40000011470 */
[----:B0-----:R-:W-:Y:S02]  /*7450*/  LEA.HI.X R49, R41, R103, R90, 0x1, P4 ;  /* 0x0000006729317211 */ /* 0x001fe400020f0c5a */
        /* <DEDUP_REMOVED lines=15> */
[----:B------:R-:W1:Y:S01]  /*7550*/  LDS.128 R44, [R44+0x18400] ;  /* 0x018400002c2c7984 */ /* 0x000e620000000c00 */
[----:B------:R-:W-:Y:S05]  /*7560*/  @P3 BRA `(.L_x_8268) ;  /* 0x0000000400703947 */ /* 0x000fea0003800000 */
[----:B------:R-:W-:Y:S01]  /*7570*/  SHF.R.U64 R64, R68, 0x10, R69 ;  /* 0x0000001044407819 */ /* 0x000fe20000001245 */
[----:B-1----:R-:W-:Y:S01]  /*7580*/  IMAD.U32 R54, R45, 0x10000, RZ ;  /* 0x000100002d367824 */ /* 0x002fe200078e00ff */
        /* <DEDUP_REMOVED lines=8> */
[--C-:B------:R-:W-:Y:S01]  /*7610*/  SHF.R.U64 R58, R74, 0x10, R75.reuse ;  /* 0x000000104a3a7819 */ /* 0x100fe2000000124b */
[----:B------:R-:W-:Y:S01]  /*7620*/  IMAD.U32 R59, R114, 0x10000, RZ ;  /* 0x00010000723b7824 */ /* 0x000fe200078e00ff */
[----:B------:R-:W-:Y:S01]  /*7630*/  SHF.R.U32.HI R75, RZ, 0x10, R75 ;  /* 0x00000010ff4b7819 */ /* 0x000fe2000001164b */
[----:B------:R-:W-:Y:S01]  /*7640*/  IMAD.U32 R61, R118, 0x10000, RZ ;  /* 0x00010000763d7824 */ /* 0x000fe200078e00ff */
[--C-:B------:R-:W-:Y:S01]  /*7650*/  SHF.R.U64 R62, R70, 0x10, R71.reuse ;  /* 0x00000010463e7819 */ /* 0x100fe20000001247 */
[C---:B------:R-:W-:Y:S01]  /*7660*/  FMUL.FTZ R65, R54.reuse, R59 ;  /* 0x0000003b36417220 */ /* 0x040fe20000410000 */
[----:B------:R-:W-:Y:S01]  /*7670*/  SHF.R.U32.HI R70, RZ, 0x10, R71 ;  /* 0x00000010ff467819 */ /* 0x000fe20000011647 */
[-C--:B------:R-:W-:Y:S01]  /*7680*/  FMUL.FTZ R63, R54, R61.reuse ;  /* 0x0000003d363f7220 */ /* 0x080fe20000410000 */
[----:B------:R-:W-:Y:S01]  /*7690*/  LOP3.LUT R55, R45, 0xffff0000, RZ, 0xc0, !PT ;  /* 0xffff00002d377812 */ /* 0x000fe200078ec0ff */
[----:B------:R-:W-:Y:S01]  /*76a0*/  FFMA.FTZ R65, R50, R61, R65 ;  /* 0x0000003d32417223 */ /* 0x000fe20000010041 */
[----:B------:R-:W-:-:S02]  /*76b0*/  PRMT R116, R116, 0x5410, R75 ;  /* 0x0000541074747816 */ /* 0x000fc4000000004b */
[----:B------:R-:W-:Y:S02]  /*76c0*/  LOP3.LUT R114, R114, 0xffff0000, RZ, 0xc0, !PT ;  /* 0xffff000072727812 */ /* 0x000fe400078ec0ff */
        /* <DEDUP_REMOVED lines=20> */
[-C--:B------:R-:W-:Y:S01]  /*7810*/  FMUL.FTZ R56, R56, R59.reuse ;  /* 0x0000003b38387220 */ /* 0x080fe20000410000 */
[----:B------:R-:W-:Y:S01]  /*7820*/  FMUL.FTZ R54, R57, R116 ;  /* 0x0000007439367220 */ /* 0x000fe20000410000 */
[----:B------:R-:W-:Y:S01]  /*7830*/  IMAD.U32 R51, R117, 0x10000, RZ ;  /* 0x0001000075337824 */ /* 0x000fe200078e00ff */
[----:B------:R-:W-:Y:S01]  /*7840*/  PRMT R109, R109, 0x5410, R62 ;  /* 0x000054106d6d7816 */ /* 0x000fe2000000003e */
[C---:B------:R-:W-:Y:S01]  /*7850*/  FFMA.FTZ R59, R44.reuse, R59, -R55 ;  /* 0x0000003b2c3b7223 */ /* 0x040fe20000010837 */
[----:B------:R-:W-:Y:S01]  /*7860*/  FFMA.FTZ R56, R44, R63, R56 ;  /* 0x0000003f2c387223 */ /* 0x000fe20000010038 */
[-C--:B------:R-:W-:Y:S01]  /*7870*/  FMUL.FTZ R62, R57, R50.reuse ;  /* 0x00000032393e7220 */ /* 0x080fe20000410000 */
[----:B------:R-:W-:Y:S01]  /*7880*/  FFMA.FTZ R60, R45, R50, -R54 ;  /* 0x000000322d3c7223 */ /* 0x000fe20000010836 */
[----:B------:R-:W-:Y:S01]  /*7890*/  IMAD.U32 R13, R12, 0x10000, RZ ;  /* 0x000100000c0d7824 */ /* 0x000fe200078e00ff */
[----:B------:R-:W-:Y:S01]  /*78a0*/  LOP3.LUT R117, R117, 0xffff0000, RZ, 0xc0, !PT ;  /* 0xffff000075757812 */ /* 0x000fe200078ec0ff */
[----:B------:R-:W-:-:S02]  /*78b0*/  IMAD.U32 R44, R113, 0x10000, RZ ;  /* 0x00010000712c7824 */ /* 0x000fc400078e00ff */
[----:B------:R-:W-:Y:S01]  /*78c0*/  FMUL.FTZ R50, R52, R51 ;  /* 0x0000003334327220 */ /* 0x000fe20000410000 */
[----:B------:R-:W-:Y:S01]  /*78d0*/  LOP3.LUT R113, R113, 0xffff0000, RZ, 0xc0, !PT ;  /* 0xffff000071717812 */ /* 0x000fe200078ec0ff */
[----:B------:R-:W-:Y:S01]  /*78e0*/  FFMA.FTZ R57, R45, R116, R62 ;  /* 0x000000742d397223 */ /* 0x000fe2000001003e */
[----:B------:R-:W-:Y:S01]  /*78f0*/  LOP3.LUT R12, R12, 0xffff0000, RZ, 0xc0, !PT ;  /* 0xffff00000c0c7812 */ /* 0x000fe200078ec0ff */
[-C--:B------:R-:W-:Y:S01]  /*7900*/  FFMA.FTZ R45, R13, R44.reuse, -R50 ;  /* 0x0000002c0d2d7223 */ /* 0x080fe20000010832 */
[----:B------:R-:W-:Y:S02]  /*7910*/  IMAD.U32 R47, R46, 0x10000, RZ ;  /* 0x000100002e2f7824 */ /* 0x000fe400078e00ff */
        /* <DEDUP_REMOVED lines=33> */
.L_x_8268:
[----:B------:R-:W-:Y:S05]  /*7b30*/  BSYNC B1 ;  /* 0x0000000000017941 */ /* 0x000fea0003800000 */
.L_x_8267:
[----:B0-----:R0:W-:Y:S01]  /*7b40*/  ST.E.128 desc[UR54][R48.64], R12 ;  /* 0x0000000c30007985 */ /* 0x0011e2000c101d36 */
[----:B------:R-:W-:Y:S01]  /*7b50*/  ISETP.GE.AND P3, PT, R11, R110, PT ;  /* 0x0000006e0b00720c */ /* 0x000fe20003f66270 */
[----:B------:R-:W-:-:S12]  /*7b60*/  IMAD.MOV.U32 R109, RZ, RZ, R103 ;  /* 0x000000ffff6d7224 */ /* 0x000fd800078e0067 */
[----:B------:R-:W-:Y:S05]  /*7b70*/  @P3 BRA `(.L_x_8239) ;  /* 0x0000000400b83947 */ /* 0x000fea0003800000 */
[----:B0-----:R-:W-:-:S05]  /*7b80*/  IMAD.WIDE R12, R11, 0x2, R108 ;  /* 0x000000020b0c7825 */ /* 0x001fca00078e026c */
[----:B-1----:R0:W-:Y:S01]  /*7b90*/  ST.E.128 desc[UR54][R12.64], R44 ;  /* 0x0000002c0c007985 */ /* 0x0021e2000c101d36 */
[----:B------:R-:W-:Y:S05]  /*7ba0*/  BRA `(.L_x_8239) ;  /* 0x0000000400ac7947 */ /* 0x000fea0003800000 */
.L_x_8198:
[----:B------:R-:W-:-:S06]  /*7bb0*/  UISETP.NE.AND UP0, UPT, UR39, 0x3, UPT ;  /* 0x000000032700788c */ /* 0x000fcc000bf05270 */
[----:B------:R-:W-:-:S13]  /*7bc0*/  PLOP3.LUT P5, PT, PT, PT, UP0, 0x80, 0x0 ;  /* 0x000000000000781c */ /* 0x000fda0003faf008 */
[----:B------:R-:W-:Y:S05]  /*7bd0*/  @!P5 BRA `(.L_x_8269) ;  /* 0x000000000004d947 */ /* 0x000fea0003800000 */
[----:B------:R-:W-:Y:S01]  /*7be0*/  BPT.TRAP 0x1 ;  /* 0x000000040000795c */ /* 0x000fe20000300000 */
.L_x_8269:
[----:B------:R-:W-:Y:S01]  /*7bf0*/  IMAD R91, R19, 0x8, R18 ;  /* 0x00000008135b7824 */ /* 0x000fe200078e0212 */
[----:B------:R-:W-:Y:S01]  /*7c00*/  SHF.L.U32 R102, R192, 0x1f, RZ ;  /* 0x0000001fc0667819 */ /* 0x000fe200000006ff */
[----:B------:R-:W-:Y:S01]  /*7c10*/  BSSY B1, `(.L_x_8270) ;  /* 0x0000004000017945 */ /* 0x000fe20003800000 */
[----:B------:R-:W-:Y:S02]  /*7c20*/  SHF.R.S32.HI R99, RZ, 0x1f, R100 ;  /* 0x0000001fff637819 */ /* 0x000fe40000011464 */
[----:B------:R-:W0:Y:S02]  /*7c30*/  SYNCS.PHASECHK.TRANS64.TRYWAIT P3, [R91+URZ+0x28890], R102 ;  /* 0x028890665b0075a7 */ /* 0x000e24000806017f */
[----:B0-----:R-:W-:Y:S05]  /*7c40*/  @!P3 BRA `(.L_x_8271) ;  /* 0x000001d000c0b947 */ /* 0x001fea0003800000 */
.L_x_8633:
[----:B------:R-:W-:Y:S05]  /*7c50*/  BSYNC B1 ;  /* 0x0000000000017941 */ /* 0x000fea0003800000 */
.L_x_8270:
        /* <DEDUP_REMOVED lines=27> */
.L_x_8637:
        /* <DEDUP_REMOVED lines=13> */
.L_x_8274:
[----:B------:R-:W-:Y:S05]  /*7ee0*/  BSYNC B1 ;  /* 0x0000000000017941 */ /* 0x000fea0003800000 */
.L_x_8273:
[----:B------:R-:W-:-:S03]  /*7ef0*/  UMOV UR4, 0xffffffff ;  /* 0xffffffff00047882 */ /* 0x000fc60000000000 */
[----:B------:R-:W-:Y:S05]  /*7f00*/  BRA.DIV UR4, `(.L_x_8275) ;  /* 0x000001d2046c7947 */ /* 0x000fea000b800000 */
[----:B--2---:R2:W0:Y:S04]  /*7f10*/  SHFL.IDX PT, R45, R46, 0x1, 0x181f ;  /* 0x00381f002e2d7f89 */ /* 0x00442800000e0000 */
[----:B---34-:R2:W3:Y:S02]  /*7f20*/  SHFL.IDX PT, R14, R44, 0x1, 0x181f ;  /* 0x00381f002c0e7f89 */ /* 0x0184e400000e0000 */
.L_x_8641:
        /* <DEDUP_REMOVED lines=14> */
.L_x_8277:
[----:B------:R-:W-:Y:S05]  /*8010*/  BSYNC B1 ;  /* 0x0000000000017941 */ /* 0x000fea0003800000 */
.L_x_8276:
[----:B------:R-:W-:-:S03]  /*8020*/  UMOV UR4, 0xffffffff ;  /* 0xffffffff00047882 */ /* 0x000fc60000000000 */
[----:B------:R-:W-:Y:S05]  /*8030*/  BRA.DIV UR4, `(.L_x_8278) ;  /* 0x000001d204687947 */ /* 0x000fea000b800000 */
[----:B0-----:R0:W0:Y:S04]  /*8040*/  SHFL.IDX PT, R45, R46, 0x2, 0x181f ;  /* 0x00581f002e2d7f89 */ /* 0x00102800000e0000 */
[----:B---34-:R3:W4:Y:S02]  /*8050*/  SHFL.IDX PT, R14, R44, 0x2, 0x181f ;  /* 0x00581f002c0e7f89 */ /* 0x01872400000e0000 */
.L_x_8645:
        /* <DEDUP_REMOVED lines=14> */
.L_x_8280:
[----:B------:R-:W-:Y:S05]  /*8140*/  BSYNC B1 ;  /* 0x0000000000017941 */ /* 0x000fea0003800000 */
.L_x_8279:
[----:B------:R-:W-:-:S03]  /*8150*/  UMOV UR4, 0xffffffff ;  /* 0xffffffff00047882 */ /* 0x000fc60000000000 */
[----:B------:R-:W-:Y:S05]  /*8160*/  BRA.DIV UR4, `(.L_x_8281) ;  /* 0x000001d204647947 */ /* 0x000fea000b800000 */
[----:B0-----:R0:W0:Y:S04]  /*8170*/  SHFL.IDX PT, R45, R46, 0x3, 0x181f ;  /* 0x00781f002e2d7f89 */ /* 0x00102800000e0000 */
[----:B----4-:R4:W0:Y:S02]  /*8180*/  SHFL.IDX PT, R14, R44, 0x3, 0x181f ;  /* 0x00781f002c0e7f89 */ /* 0x01082400000e0000 */
.L_x_8649:
        /* <DEDUP_REMOVED lines=13> */
.L_x_8239:
[----:B------:R-:W-:Y:S05]  /*8260*/  BSYNC B0 ;  /* 0x0000000000007941 */ /* 0x000fea0003800000 */
.L_x_8197:
        /* <DEDUP_REMOVED lines=17> */
.L_x_8283:
[----:B------:R-:W-:Y:S05]  /*8380*/  BSYNC B0 ;  /* 0x0000000000007941 */ /* 0x000fea0003800000 */
.L_x_8282:
[----:B------:R-:W5:Y:S01]  /*8390*/  SYNCS.PHASECHK.TRANS64.TRYWAIT P4, [R91+URZ+0x288b0], R102 ;  /* 0x0288b0665b0075a7 */ /* 0x000f62000808017f */
[----:B------:R-:W-:Y:S01]  /*83a0*/  ULDC UR41, c[0x0][0x2f4] ;  /* 0x0000bd0000297ab9 */ /* 0x000fe20000000800 */
[----:B------:R-:W-:Y:S04]  /*83b0*/  BSSY B0, `(.L_x_8284) ;  /* 0x0000002000007945 */ /* 0x000fe80003800000 */
[----:B-----5:R-:W-:Y:S05]  /*83c0*/  @!P4 BRA `(.L_x_8285) ;  /* 0x000001d00014c947 */ /* 0x020fea0003800000 */
.L_x_8650:
[----:B------:R-:W-:Y:S05]  /*83d0*/  BSYNC B0 ;  /* 0x0000000000007941 */ /* 0x000fea0003800000 */
.L_x_8284:
[----:B------:R-:W-:Y:S01]  /*83e0*/  ULDC.64 UR4, c[0x0][0x328] ;  /* 0x0000ca0000047ab9 */ /* 0x000fe20000000a00 */
[----:B------:R-:W-:Y:S01]  /*83f0*/  IMAD.IADD R97, R97, 0x1, -R188 ;  /* 0x0000000161617824 */ /* 0x000fe200078e0abc */
[----:B------:R-:W-:Y:S01]  /*8400*/  BSSY B0, `(.L_x_8286) ;  /* 0x0000020000007945 */ /* 0x000fe20003800000 */
[----:B------:R-:W-:Y:S02]  /*8410*/  IMAD R99, R99, UR4, RZ ;  /* 0x0000000463637c24 */ /* 0x000fe4000f8e02ff */
[----:B0---4-:R-:W-:-:S04]  /*8420*/  IMAD.WIDE.U32 R12, R100, UR4, RZ ;  /* 0x00000004640c7c25 */ /* 0x011fc8000f8e00ff */
[----:B------:R-:W-:Y:S01]  /*8430*/  IMAD R99, R100, UR5, R99 ;  /* 0x0000000564637c24 */ /* 0x000fe2000f8e0263 */
[----:B------:R-:W-:Y:S02]  /*8440*/  ULDC.64 UR4, c[0x0][0x338] ;  /* 0x0000ce0000047ab9 */ /* 0x000fe40000000a00 */
[----:B------:R-:W-:Y:S02]  /*8450*/  IMAD R98, R98, UR4, RZ ;  /* 0x0000000462627c24 */ /* 0x000fe4000f8e02ff */
[----:B------:R-:W-:Y:S02]  /*8460*/  IMAD.IADD R13, R13, 0x1, R99 ;  /* 0x000000010d0d7824 */ /* 0x000fe400078e0263 */
[C---:B--2---:R-:W-:Y:S02]  /*8470*/  IMAD R11, R101.reuse, UR5, R98 ;  /* 0x00000005650b7c24 */ /* 0x044fe4000f8e0262 */
        /* <DEDUP_REMOVED lines=10> */
[----:B-1----:R0:W1:Y:S01]  /*8520*/  SHFL.IDX PT, R47, R48, RZ, 0x181f ;  /* 0x00181fff302f7589 */ /* 0x00206200000e0000 */
[----:B------:R-:W-:-:S03]  /*8530*/  ISETP.GE.AND P4, PT, R97, 0x1, PT ;  /* 0x000000016100780c */ /* 0x000fc60003f86270 */
[----:B------:R0:W2:Y:S10]  /*8540*/  SHFL.IDX PT, R13, R11, RZ, 0x181f ;  /* 0x00181fff0b0d7589 */ /* 0x0000b400000e0000 */
[----:B0-----:R-:W-:Y:S05]  /*8550*/  @!P4 BRA `(.L_x_8287) ;  /* 0x000000000028c947 */ /* 0x001fea0003800000 */
[----:B------:R-:W-:-:S13]  /*8560*/  ISETP.GE.AND P4, PT, R16, UR41, PT ;  /* 0x0000002910007c0c */ /* 0x000fda000bf86270 */
[----:B-1-3--:R-:W-:-:S04]  /*8570*/  @!P4 LEA R44, P5, R16, R47, 0x1 ;  /* 0x0000002f102cc211 */ /* 0x00afc800078a08ff */
[----:B--2---:R-:W-:Y:S02]  /*8580*/  @!P4 LEA.HI.X R45, R16, R13, R17, 0x1, P5 ;  /* 0x0000000d102dc211 */ /* 0x004fe400028f0c11 */
[----:B------:R-:W-:-:S13]  /*8590*/  ISETP.GE.AND P5, PT, R2, UR41, PT ;  /* 0x0000002902007c0c */ /* 0x000fda000bfa6270 */
[----:B------:R-:W-:-:S04]  /*85a0*/  @!P5 LEA R46, P6, R2, R47, 0x1 ;  /* 0x0000002f022ed211 */ /* 0x000fc800078c08ff */
[----:B------:R-:W-:Y:S02]  /*85b0*/  @!P5 LEA.HI.X R47, R2, R13, R185, 0x1, P6 ;  /* 0x0000000d022fd211 */ /* 0x000fe400030f0cb9 */
[----:B------:R-:W0:Y:S04]  /*85c0*/  @!P4 LDS.128 R12, [R93+0x400] ;  /* 0x000400005d0cc984 */ /* 0x000e280000000c00 */
[----:B0-----:R-:W-:Y:S04]  /*85d0*/  @!P4 ST.E.128 desc[UR54][R44.64], R12 ;  /* 0x0000000c2c00c985 */ /* 0x001fe8000c101d36 */
[----:B------:R-:W0:Y:S04]  /*85e0*/  @!P5 LDS.128 R12, [R93+0x4400] ;  /* 0x004400005d0cd984 */ /* 0x000e280000000c00 */
[----:B0-----:R0:W-:Y:S02]  /*85f0*/  @!P5 ST.E.128 desc[UR54][R46.64], R12 ;  /* 0x0000000c2e00d985 */ /* 0x0011e4000c101d36 */
.L_x_8287:
[----:B------:R-:W-:Y:S05]  /*8600*/  BSYNC B0 ;  /* 0x0000000000007941 */ /* 0x000fea0003800000 */
.L_x_8286:
[----:B------:R-:W-:Y:S01]  /*8610*/  ISETP.GE.AND P4, PT, R97, 0x21, PT ;  /* 0x000000216100780c */ /* 0x000fe20003f86270 */
[----:B0-2---:R0:W2:Y:S01]  /*8620*/  SHFL.IDX PT, R13, R11, 0x1, 0x181f ;  /* 0x00381f000b0d7f89 */ /* 0x0050a200000e0000 */
[----:B------:R-:W-:Y:S03]  /*8630*/  BSSY B0, `(.L_x_8288) ;  /* 0x000000d000007945 */ /* 0x000fe60003800000 */
[----:B-1----:R0:W1:Y:S08]  /*8640*/  SHFL.IDX PT, R47, R48, 0x1, 0x181f ;  /* 0x00381f00302f7f89 */ /* 0x00207000000e0000 */
        /* <DEDUP_REMOVED lines=11> */
.L_x_8289:
[----:B------:R-:W-:Y:S05]  /*8700*/  BSYNC B0 ;  /* 0x0000000000007941 */ /* 0x000fea0003800000 */
.L_x_8288:
        /* <DEDUP_REMOVED lines=15> */
.L_x_8291:
[----:B------:R-:W-:Y:S05]  /*8800*/  BSYNC B0 ;  /* 0x0000000000007941 */ /* 0x000fea0003800000 */
.L_x_8290:
[----:B------:R-:W-:Y:S01]  /*8810*/  ISETP.GE.AND P4, PT, R97, 0x61, PT ;  /* 0x000000616100780c */ /* 0x000fe20003f86270 */
[----:B------:R-:W4:Y:S01]  /*8820*/  SHFL.IDX PT, R11, R11, 0x3, 0x181f ;  /* 0x00781f000b0b7f89 */ /* 0x000f2200000e0000 */
[----:B------:R-:W-:Y:S03]  /*8830*/  BSSY B0, `(.L_x_8292) ;  /* 0x000000d000007945 */ /* 0x000fe60003800000 */
[----:B01----:R0:W1:Y:S08]  /*8840*/  SHFL.IDX PT, R47, R48, 0x3, 0x181f ;  /* 0x00781f00302f7f89 */ /* 0x00307000000e0000 */
[----:B0-----:R-:W-:Y:S05]  /*8850*/  @!P4 BRA `(.L_x_8293) ;  /* 0x000000000028c947 */ /* 0x001fea0003800000 */
[----:B------:R-:W-:-:S13]  /*8860*/  ISETP.GE.AND P4, PT, R16, UR41, PT ;  /* 0x0000002910007c0c */ /* 0x000fda000bf86270 */
[----:B--2---:R-:W0:Y:S01]  /*8870*/  @!P4 LDS.128 R12, [R93+0x3400] ;  /* 0x003400005d0cc984 */ /* 0x004e220000000c00 */
[----:B-1-3--:R-:W-:-:S04]  /*8880*/  @!P4 LEA R44, P5, R16, R47, 0x1 ;  /* 0x0000002f102cc211 */ /* 0x00afc800078a08ff */
[----:B----4-:R-:W-:Y:S02]  /*8890*/  @!P4 LEA.HI.X R45, R16, R11, R17, 0x1, P5 ;  /* 0x0000000b102dc211 */ /* 0x010fe400028f0c11 */
[----:B------:R-:W-:-:S13]  /*88a0*/  ISETP.GE.AND P5, PT, R2, UR41, PT ;  /* 0x0000002902007c0c */ /* 0x000fda000bfa6270 */
[----:B------:R-:W-:-:S04]  /*88b0*/  @!P5 LEA R46, P6, R2, R47, 0x1 ;  /* 0x0000002f022ed211 */ /* 0x000fc800078c08ff */
[----:B------:R-:W-:Y:S01]  /*88c0*/  @!P5 LEA.HI.X R47, R2, R11, R185, 0x1, P6 ;  /* 0x0000000b022fd211 */ /* 0x000fe200030f0cb9 */
[----:B0-----:R-:W-:Y:S04]  /*88d0*/  @!P4 ST.E.128 desc[UR54][R44.64], R12 ;  /* 0x0000000c2c00c985 */ /* 0x001fe8000c101d36 */
[----:B------:R-:W0:Y:S04]  /*88e0*/  @!P5 LDS.128 R12, [R93+0x7400] ;  /* 0x007400005d0cd984 */ /* 0x000e280000000c00 */
[----:B0-----:R0:W-:Y:S02]  /*88f0*/  @!P5 ST.E.128 desc[UR54][R46.64], R12 ;  /* 0x0000000c2e00d985 */ /* 0x0011e4000c101d36 */
.L_x_8293:
[----:B------:R-:W-:Y:S05]  /*8900*/  BSYNC B0 ;  /* 0x0000000000007941 */ /* 0x000fea0003800000 */
.L_x_8292:
        /* <DEDUP_REMOVED lines=22> */
.L_x_8192:
[----:B------:R-:W0:Y:S01]  /*8a70*/  LDC R0, c[0x0][0x448] ;  /* 0x00011200ff007b82 */ /* 0x000e220000000800 */
[----:B------:R-:W-:-:S07]  /*8a80*/  IADD3 R5, R190, 0x1, -R189 ;  /* 0x00000001be057810 */ /* 0x000fce0007ffe8bd */
[----:B------:R-:W4:Y:S01]  /*8a90*/  LDC.64 R6, c[0x0][0x9e0] ;  /* 0x00027800ff067b82 */ /* 0x000f220000000a00 */
[----:B0-----:R-:W-:Y:S01]  /*8aa0*/  ISETP.NE.AND P1, PT, R0, 0x1, PT ;  /* 0x000000010000780c */ /* 0x001fe20003f25270 */
[----:B------:R-:W-:Y:S01]  /*8ab0*/  VIADD R0, R193, 0x7f ;  /* 0x0000007fc1007836 */ /* 0x000fe20000000000 */
[----:B----4-:R-:W-:-:S11]  /*8ac0*/  ISETP.GE.AND P2, PT, R7, 0x1, PT ;  /* 0x000000010700780c */ /* 0x010fd60003f46270 */
[----:B------:R-:W0:Y:S08]  /*8ad0*/  @P1 LDC R3, c[0x0][0x44c] ;  /* 0x00011300ff031b82 */ /* 0x000e300000000800 */
[----:B------:R-:W4:Y:S01]  /*8ae0*/  @P1 LDC R4, c[0x0][0x450] ;  /* 0x00011400ff041b82 */ /* 0x000f220000000800 */
[----:B0-----:R-:W-:-:S05]  /*8af0*/  @P1 IMAD.HI.U32 R3, R0, R3, RZ ;  /* 0x0000000300031227 */ /* 0x001fca00078e00ff */
[----:B----4-:R-:W-:-:S05]  /*8b00*/  @P1 SHF.R.U32.HI R0, RZ, R4, R3 ;  /* 0x00000004ff001219 */ /* 0x010fca0000011603 */
[----:B------:R-:W-:Y:S01]  /*8b10*/  IMAD.IADD R5, R5, 0x1, R0 ;  /* 0x0000000105057824 */ /* 0x000fe200078e0200 */
[----:B------:R-:W-:Y:S06]  /*8b20*/  @P0 BRA `(.L_x_8295) ;  /* 0x00000000000c0947 */ /* 0x000fec0003800000 */
[----:B------:R-:W0:Y:S01]  /*8b30*/  FENCE.VIEW.ASYNC.G ;  /* 0x00000000000073c6 */ /* 0x000e220000000100 */
[----:B------:R-:W-:Y:S05]  /*8b40*/  WARPSYNC.ALL ;  /* 0x0000000000007948 */ /* 0x000fea0003800000 */
[----:B0-----:R-:W-:Y:S06]  /*8b50*/  BAR.ARV 0xc, 0x180 ;  /* 0x0306000000007b1d */ /* 0x001fec0000002000 */
.L_x_8295:
        /* <DEDUP_REMOVED lines=13> */
.L_x_8298:
[----:B------:R-:W-:-:S13]  /*8c30*/  ISETP.NE.AND P0, PT, R7, 0x1, PT ;  /* 0x000000010700780c */ /* 0x000fda0003f05270 */
[----:B------:R-:W0:Y:S02]  /*8c40*/  @P0 LDC.64 R4, c[0x0][0x9e8] ;  /* 0x00027a00ff040b82 */ /* 0x000e240000000a00 */
[----:B0-----:R-:W-:-:S05]  /*8c50*/  @P0 IMAD.HI.U32 R4, R3, R4, RZ ;  /* 0x0000000403040227 */ /* 0x001fca00078e00ff */
[----:B------:R-:W-:-:S07]  /*8c60*/  @P0 SHF.R.U32.HI R3, RZ, R5, R4 ;  /* 0x00000005ff030219 */ /* 0x000fce0000011604 */
.L_x_8299:
[----:B------:R-:W-:Y:S05]  /*8c70*/  BSYNC B0 ;  /* 0x0000000000007941 */ /* 0x000fea0003800000 */
.L_x_8297:
[----:B------:R-:W-:-:S05]  /*8c80*/  IMAD R3, R3, R7, R7 ;  /* 0x0000000703037224 */ /* 0x000fca00078e0207 */
[----:B------:R-:W-:-:S07]  /*8c90*/  VIMNMX R0, R0, R3, PT ;  /* 0x0000000300007248 */ /* 0x000fce0003fe0100 */
.L_x_8296:
[----:B------:R-:W0:Y:S01]  /*8ca0*/  @P1 LDC R4, c[0x0][0x44c] ;  /* 0x00011300ff041b82 */ /* 0x000e220000000800 */
[----:B------:R-:W-:Y:S01]  /*8cb0*/  VIADD R0, R0, 0x7f ;  /* 0x0000007f00007836 */ /* 0x000fe20000000000 */
[----:B------:R-:W-:-:S04]  /*8cc0*/  ULDC UR4, c[0x0][0x9dc] ;  /* 0x0002770000047ab9 */ /* 0x000fc80000000800 */
[----:B------:R-:W-:Y:S02]  /*8cd0*/  SHF.R.S32.HI R3, RZ, 0x1f, R0 ;  /* 0x0000001fff037819 */ /* 0x000fe40000011400 */
[----:B------:R-:W4:Y:S02]  /*8ce0*/  @P1 LDC R6, c[0x0][0x450] ;  /* 0x00011400ff061b82 */ /* 0x000f240000000800 */
[----:B------:R-:W-:-:S04]  /*8cf0*/  LEA.HI R3, R3, R0, RZ, 0x7 ;  /* 0x0000000003037211 */ /* 0x000fc800078f38ff */
[----:B------:R-:W-:-:S04]  /*8d00*/  SHF.R.S32.HI R3, RZ, 0x7, R3 ;  /* 0x00000007ff037819 */ /* 0x000fc80000011403 */
[----:B------:R-:W-:Y:S01]  /*8d10*/  VIMNMX R89, R96, R3, PT ;  /* 0x0000000360597248 */ /* 0x000fe20003fe0100 */
[----:B0-----:R-:W-:-:S04]  /*8d20*/  @P1 IMAD.HI.U32 R5, R193, R4, RZ ;  /* 0x00000004c1051227 */ /* 0x001fc800078e00ff */
[----:B------:R-:W-:Y:S01]  /*8d30*/  IMAD.MOV.U32 R4, RZ, RZ, R193 ;  /* 0x000000ffff047224 */ /* 0x000fe200078e00c1 */
[----:B----4-:R-:W-:-:S05]  /*8d40*/  @P1 SHF.R.U32.HI R4, RZ, R6, R5 ;  /* 0x00000006ff041219 */ /* 0x010fca0000011605 */
        /* <DEDUP_REMOVED lines=13> */
.L_x_8302:
[----:B------:R-:W-:-:S13]  /*8e20*/  ISETP.NE.AND P0, PT, R7, 0x1, PT ;  /* 0x000000010700780c */ /* 0x000fda0003f05270 */
[----:B------:R-:W0:Y:S02]  /*8e30*/  @P0 LDC.64 R4, c[0x0][0x9e8] ;  /* 0x00027a00ff040b82 */ /* 0x000e240000000a00 */
[----:B0-----:R-:W-:-:S05]  /*8e40*/  @P0 IMAD.HI.U32 R4, R0, R4, RZ ;  /* 0x0000000400040227 */ /* 0x001fca00078e00ff */
[----:B------:R-:W-:-:S07]  /*8e50*/  @P0 SHF.R.U32.HI R0, RZ, R5, R4 ;  /* 0x00000005ff000219 */ /* 0x000fce0000011604 */
.L_x_8303:
[----:B------:R-:W-:Y:S05]  /*8e60*/  BSYNC B0 ;  /* 0x0000000000007941 */ /* 0x000fea0003800000 */
.L_x_8301:
[----:B------:R-:W-:-:S05]  /*8e70*/  IMAD R0, R0, R7, RZ ;  /* 0x0000000700007224 */ /* 0x000fca00078e02ff */
[----:B------:R-:W-:-:S07]  /*8e80*/  VIMNMX R3, R3, R0, !PT ;  /* 0x0000000003037248 */ /* 0x000fce0007fe0100 */
.L_x_8300:
[----:B------:R-:W-:Y:S02]  /*8e90*/  SHF.R.S32.HI R0, RZ, 0x1f, R3 ;  /* 0x0000001fff007819 */ /* 0x000fe40000011403 */
[----:B------:R-:W-:Y:S02]  /*8ea0*/  CS2R R20, SRZ ;  /* 0x0000000000147805 */ /* 0x000fe4000001ff00 */
[----:B------:R-:W-:Y:S02]  /*8eb0*/  PLOP3.LUT P0, PT, PT, PT, PT, 0x80, 0x0 ;  /* 0x000000000000781c */ /* 0x000fe40003f0f070 */
[----:B------:R-:W-:Y:S02]  /*8ec0*/  CS2R R150, SRZ ;  /* 0x0000000000967805 */ /* 0x000fe4000001ff00 */
[----:B------:R-:W-:Y:S02]  /*8ed0*/  LEA.HI R0, R0, R3, RZ, 0x7 ;  /* 0x0000000300007211 */ /* 0x000fe400078f38ff */
[----:B------:R-:W-:-:S02]  /*8ee0*/  CS2R R148, SRZ ;  /* 0x0000000000947805 */ /* 0x000fc4000001ff00 */
[----:B------:R-:W-:Y:S02]  /*8ef0*/  CS2R R146, SRZ ;  /* 0x0000000000927805 */ /* 0x000fe4000001ff00 */
[----:B------:R-:W-:Y:S02]  /*8f00*/  CS2R R144, SRZ ;  /* 0x0000000000907805 */ /* 0x000fe4000001ff00 */
[----:B------:R-:W-:Y:S02]  /*8f10*/  SHF.R.S32.HI R0, RZ, 0x7, R0 ;  /* 0x00000007ff007819 */ /* 0x000fe40000011400 */
[----:B------:R-:W-:Y:S01]  /*8f20*/  CS2R R34, SRZ ;  /* 0x0000000000227805 */ /* 0x000fe2000001ff00 */
[----:B------:R-:W-:Y:S01]  /*8f30*/  IMAD.MOV.U32 R142, RZ, RZ, RZ ;  /* 0x000000ffff8e7224 */ /* 0x000fe200078e00ff */
[----:B------:R-:W-:Y:S02]  /*8f40*/  CS2R R32, SRZ ;  /* 0x0000000000207805 */ /* 0x000fe4000001ff00 */
[----:B------:R-:W-:Y:S01]  /*8f50*/  VIMNMX R198, RZ, R0, !PT ;  /* 0x00000000ffc67248 */ /* 0x000fe20007fe0100 */
[----:B------:R-:W-:Y:S01]  /*8f60*/  IMAD.MOV.U32 R141, RZ, RZ, RZ ;  /* 0x000000ffff8d7224 */ /* 0x000fe200078e00ff */
[----:B------:R-:W-:Y:S01]  /*8f70*/  CS2R R30, SRZ ;  /* 0x00000000001e7805 */ /* 0x000fe2000001ff00 */
[----:B------:R-:W-:Y:S01]  /*8f80*/  IMAD.MOV.U32 R138, RZ, RZ, RZ ;  /* 0x000000ffff8a7224 */ /* 0x000fe200078e00ff */
[----:B------:R-:W-:Y:S01]  /*8f90*/  ISETP.GT.AND P1, PT, R89, R198, PT ;  /* 0x000000c65900720c */ /* 0x000fe20003f24270 */
[----:B------:R-:W-:Y:S01]  /*8fa0*/  IMAD.MOV.U32 R137, RZ, RZ, RZ ;  /* 0x000000ffff897224 */ /* 0x000fe200078e00ff */
        /* <DEDUP_REMOVED lines=14> */
[----:B---3--:R-:W-:Y:S02]  /*9090*/  CS2R R106, SRZ ;  /* 0x00000000006a7805 */ /* 0x008fe4000001ff00 */
        /* <DEDUP_REMOVED lines=9> */
[----:B------:R-:W-:-:S02]  /*9130*/  IMAD.MOV.U32 R3, RZ, RZ, RZ ;  /* 0x000000ffff037224 */ /* 0x000fc400078e00ff */
[----:B------:R-:W-:Y:S01]  /*9140*/  IMAD.MOV.U32 R88, RZ, RZ, RZ ;  /* 0x000000ffff587224 */ /* 0x000fe200078e00ff */
[----:B------:R-:W-:Y:S06]  /*9150*/  @!P1 BRA `(.L_x_8304) ;  /* 0x0000012000189947 */ /* 0x000fec0003800000 */
[----:B------:R-:W-:-:S03]  /*9160*/  UMOV UR4, 0xffffffff ;  /* 0xffffffff00047882 */ /* 0x000fc60000000000 */
[----:B------:R-:W-:Y:S05]  /*9170*/  BRA.DIV UR4, `(.L_x_8305) ;  /* 0x000001c204bc7947 */ /* 0x000fea000b800000 */
[----:B------:R0:W3:Y:S02]  /*9180*/  SHFL.IDX PT, R194, R218, RZ, 0x1f ;  /* 0x00001fffdac27589 */ /* 0x0000e400000e0000 */
.L_x_8653:
[----:B---3--:R-:W-:-:S04]  /*9190*/  LEA.HI R0, R194, R194, RZ, 0x1 ;  /* 0x000000c2c2007211 */ /* 0x008fc800078f08ff */
[----:B------:R-:W-:Y:S01]  /*91a0*/  LOP3.LUT R3, R0, 0x1e, RZ, 0xc0, !PT ;  /* 0x0000001e00037812 */ /* 0x000fe200078ec0ff */
[----:B------:R-:W-:-:S04]  /*91b0*/  IMAD.U32 R0, RZ, RZ, UR40 ;  /* 0x00000028ff007e24 */ /* 0x000fc8000f8e00ff */
[----:B------:R-:W-:Y:S01]  /*91c0*/  IMAD.IADD R3, R194, 0x1, -R3 ;  /* 0x00000001c2037824 */ /* 0x000fe200078e0a03 */
[----:B------:R-:W-:-:S04]  /*91d0*/  LOP3.LUT P0, RZ, R0, 0x3ff, RZ, 0xc0, !PT ;  /* 0x000003ff00ff7812 */ /* 0x000fc8000780c0ff */
[----:B------:R-:W-:Y:S02]  /*91e0*/  LEA R3, R3, UR40, 0xd ;  /* 0x0000002803037c11 */ /* 0x000fe4000f8e68ff */
[----:B------:R-:W-:Y:S02]  /*91f0*/  P2R R25, PR, RZ, 0x1 ;  /* 0x00000001ff197803 */ /* 0x000fe40000000000 */
[----:B------:R-:W-:-:S04]  /*9200*/  SHF.R.U32.HI R3, RZ, 0x4, R3 ;  /* 0x00000004ff037819 */ /* 0x000fc80000011603 */
[----:B------:R-:W-:Y:S01]  /*9210*/  LOP3.LUT R42, R3, 0x3fff, RZ, 0xc0, !PT ;  /* 0x00003fff032a7812 */ /* 0x000fe200078ec0ff */
[----:B------:R-:W-:Y:S06]  /*9220*/  @!P0 BRA `(.L_x_8306) ;  /* 0x0000000000408947 */ /* 0x000fec0003800000 */
[----:B------:R-:W-:Y:S01]  /*9230*/  MOV R0, 0x0 ;  /* 0x0000000000007802 */ /* 0x000fe20000000f00 */
[----:B------:R-:W-:Y:S01]  /*9240*/  ULDC.64 UR4, c[0x4][0x138] ;  /* 0x01004e0000047ab9 */ /* 0x000fe20000000a00 */
[----:B------:R-:W-:Y:S01]  /*9250*/  ULDC.64 UR6, c[0x4][0x140] ;  /* 0x0100500000067ab9 */ /* 0x000fe20000000a00 */
[----:B------:R-:W-:Y:S01]  /*9260*/  IMAD.U32 R4, RZ, RZ, UR4 ;  /* 0x00000004ff047e24 */ /* 0x000fe2000f8e00ff */
[----:B------:R3:W4:Y:S01]  /*9270*/  LDC.64 R14, c[0x4][R0] ;  /* 0x01000000000e7b82 */ /* 0x0007220000000a00 */
        /* <DEDUP_REMOVED lines=8> */
[----:B--23--:R-:W-:-:S07]  /*9300*/  IMAD.MOV.U32 R13, RZ, RZ, RZ ;  /* 0x000000ffff0d7224 */ /* 0x00cfce00078e00ff */
[----:B------:R-:W-:-:S07]  /*9310*/  LEPC R20, `(.L_x_8306) ;  /* 0x000000001014794e */ /* 0x000fce0000000000 */
[----:B01--45:R-:W-:Y:S05]  /*9320*/  CALL.ABS.NOINC R14 ;  /* 0x000000000e007343 */ /* 0x033fea0003c00000 */
.L_x_8306:
[----:B------:R-:W-:Y:S02]  /*9330*/  ULDC UR4, c[0x0][0x3f4] ;  /* 0x0000fd0000047ab9 */ /* 0x000fe40000000800 */
[----:B------:R-:W-:-:S13]  /*9340*/  ISETP.LT.AND P0, PT, RZ, UR4, PT ;  /* 0x00000004ff007c0c */ /* 0x000fda000bf01270 */
[----:B------:R-:W-:Y:S05]  /*9350*/  @P0 BRA `(.L_x_8307) ;  /* 0x0000000000400947 */ /* 0x000fea0003800000 */
[----:B------:R-:W-:-:S04]  /*9360*/  ULEA.HI UR4, UR37, UR37, URZ, 0x1 ;  /* 0x0000002525047291 */ /* 0x000fc8000f8f083f */
[----:B------:R-:W-:-:S04]  /*9370*/  ULOP3.LUT UR4, UR4, 0xfffffffe, URZ, 0xc0, !UPT ;  /* 0xfffffffe04047892 */ /* 0x000fc8000f8ec03f */
[----:B------:R-:W-:-:S06]  /*9380*/  UIADD3 UR4, UR37, -UR4, URZ ;  /* 0x8000000425047290 */ /* 0x000fcc000fffe03f */
[----:B------:R-:W-:-:S05]  /*9390*/  IMAD.U32 R3, RZ, RZ, UR4 ;  /* 0x00000004ff037e24 */ /* 0x000fca000f8e00ff */
[----:B------:R-:W-:-:S04]  /*93a0*/  SHF.L.U32 R3, R3, 0x1f, RZ ;  /* 0x0000001f03037819 */ /* 0x000fc800000006ff */
[----:B------:R3:W4:Y:S03]  /*93b0*/  SYNCS.PHASECHK.TRANS64.TRYWAIT P0, [R18+URZ+0x28800], R3 ;  /* 0x02880003120075a7 */ /* 0x000726000800017f */
[----:B----4-:R-:W-:Y:S05]  /*93c0*/  @!P0 NANOSLEEP.SYNCS 0x989680 ;  /* 0x009896800000895d */ /* 0x010fea0003900000 */
[----:B------:R-:W4:Y:S01]  /*93d0*/  @!P0 SYNCS.PHASECHK.TRANS64 P0, [R18+URZ+0x28800], R3 ;  /* 0x02880003120085a7 */ /* 0x000f22000800007f */
[----:B------:R-:W-:Y:S04]  /*93e0*/  BSSY B0, `(.L_x_8308) ;  /* 0x0000006000007945 */ /* 0x000fe80003800000 */
[----:B----4-:R-:W-:Y:S05]  /*93f0*/  @P0 BRA `(.L_x_8309) ;  /* 0x0000000000100947 */ /* 0x010fea0003800000 */
.L_x_8310:
[----:B----4-:R4:W0:Y:S02]  /*9400*/  SYNCS.PHASECHK.TRANS64.TRYWAIT P0, [R18+URZ+0x28800], R3 ;  /* 0x02880003120075a7 */ /* 0x010824000800017f */
[----:B0-----:R-:W-:Y:S05]  /*9410*/  @!P0 NANOSLEEP.SYNCS 0x989680 ;  /* 0x009896800000895d */ /* 0x001fea0003900000 */
[----:B------:R-:W0:Y:S02]  /*9420*/  @!P0 SYNCS.PHASECHK.TRANS64 P0, [R18+URZ+0x28800], R3 ;  /* 0x02880003120085a7 */ /* 0x000e24000800007f */
[----:B0-----:R-:W-:Y:S05]  /*9430*/  @!P0 BRA `(.L_x_8310) ;  /* 0xfffffffc00f08947 */ /* 0x001fea000383ffff */
.L_x_8309:
[----:B------:R-:W-:Y:S05]  /*9440*/  BSYNC B0 ;  /* 0x0000000000007941 */ /* 0x000fea0003800000 */
.L_x_8308:
[----:B------:R-:W-:Y:S05]  /*9450*/  BRA `(.L_x_8311) ;  /* 0x0000005000f87947 */ /* 0x000fea0003800000 */
.L_x_8307:
[----:B------:R-:W-:Y:S01]  /*9460*/  ISETP.NE.AND P0, PT, R25, RZ, PT ;  /* 0x000000ff1900720c */ /* 0x000fe20003f05270 */
[----:B------:R-:W-:Y:S01]  /*9470*/  ULDC.64 UR4, c[0x0][0x3f8] ;  /* 0x0000fe0000047ab9 */ /* 0x000fe20000000a00 */
[----:B-----5:R-:W-:Y:S01]  /*9480*/  SHF.R.S32.HI R0, RZ, 0x1f, R24 ;  /* 0x0000001fff007819 */ /* 0x020fe20000011418 */
[----:B------:R-:W-:Y:S01]  /*9490*/  ULDC.64 UR6, c[0x0][0x408] ;  /* 0x0001020000067ab9 */ /* 0x000fe20000000a00 */
[----:B------:R-:W-:-:S04]  /*94a0*/  IMAD.WIDE.U32 R26, R24, UR4, RZ ;  /* 0x00000004181a7c25 */ /* 0x000fc8000f8e00ff */
[C---:B------:R-:W-:Y:S02]  /*94b0*/  IMAD R3, R0.reuse, UR4, RZ ;  /* 0x0000000400037c24 */ /* 0x040fe4000f8e02ff */
[----:B------:R-:W-:Y:S02]  /*94c0*/  IMAD R5, R0, UR6, RZ ;  /* 0x0000000600057c24 */ /* 0x000fe4000f8e02ff */
        /* <DEDUP_REMOVED lines=21> */
[----:B01--4-:R-:W-:Y:S05]  /*9620*/  CALL.ABS.NOINC R14 ;  /* 0x000000000e007343 */ /* 0x013fea0003c00000 */
.L_x_8312:
[----:B------:R-:W-:Y:S01]  /*9630*/  ULDC.U8 UR4, c[0x0][0x410] ;  /* 0x0001040000047ab9 */ /* 0x000fe20000000000 */
[----:B------:R-:W-:Y:S01]  /*9640*/  IMAD.IADD R59, R188, 0x1, R193 ;  /* 0x00000001bc3b7824 */ /* 0x000fe200078e02c1 */
[----:B------:R-:W-:Y:S01]  /*9650*/  ISETP.NE.AND P0, PT, RZ, UR4, PT ;  /* 0x00000004ff007c0c */ /* 0x000fe2000bf05270 */
[----:B------:R-:W-:Y:S02]  /*9660*/  BSSY B0, `(.L_x_8313) ;  /* 0x0000515000007945 */ /* 0x000fe40003800000 */
[----:B------:R-:W-:-:S10]  /*9670*/  IMAD R3, R207, 0x20, R59 ;  /* 0x00000020cf037824 */ /* 0x000fd400078e023b */
[----:B------:R-:W-:Y:S05]  /*9680*/  @!P0 BRA `(.L_x_8314) ;  /* 0x00000028005c8947 */ /* 0x000fea0003800000 */
[----:B------:R-:W3:Y:S01]  /*9690*/  LDC R76, c[0x0][0x448] ;  /* 0x00011200ff4c7b82 */ /* 0x000ee20000000800 */
[----:B------:R-:W-:Y:S01]  /*96a0*/  ULDC.64 UR4, c[0x0][0x3f8] ;  /* 0x0000fe0000047ab9 */ /* 0x000fe20000000a00 */
[----:B------:R-:W-:Y:S01]  /*96b0*/  ULDC.64 UR6, c[0x0][0x408] ;  /* 0x0001020000067ab9 */ /* 0x000fe20000000a00 */
[----:B------:R-:W-:Y:S02]  /*96c0*/  IMAD.MOV.U32 R8, RZ, RZ, R26 ;  /* 0x000000ffff087224 */ /* 0x000fe400078e001a */
[----:B------:R-:W-:Y:S02]  /*96d0*/  IMAD.MOV.U32 R9, RZ, RZ, R29 ;  /* 0x000000ffff097224 */ /* 0x000fe400078e001d */
[----:B------:R-:W-:Y:S02]  /*96e0*/  IMAD.MOV.U32 R10, RZ, RZ, R24 ;  /* 0x000000ffff0a7224 */ /* 0x000fe400078e0018 */
[----:B------:R-:W-:Y:S01]  /*96f0*/  IMAD.MOV.U32 R11, RZ, RZ, R31 ;  /* 0x000000ffff0b7224 */ /* 0x000fe200078e001f */
[----:B---3--:R-:W-:-:S13]  /*9700*/  ISETP.NE.AND P0, PT, R76, 0x1, PT ;  /* 0x000000014c00780c */ /* 0x008fda0003f05270 */
[----:B------:R-:W3:Y:S08]  /*9710*/  @P0 LDC R0, c[0x0][0x44c] ;  /* 0x00011300ff000b82 */ /* 0x000ef00000000800 */
[----:B------:R-:W4:Y:S01]  /*9720*/  @P0 LDC R5, c[0x0][0x450] ;  /* 0x00011400ff050b82 */ /* 0x000f220000000800 */
[----:B---3--:R-:W-:-:S05]  /*9730*/  @P0 IMAD.HI.U32 R0, R3, R0, RZ ;  /* 0x0000000003000227 */ /* 0x008fca00078e00ff */
[----:B----4-:R-:W-:-:S04]  /*9740*/  @P0 SHF.R.U32.HI R3, RZ, R5, R0 ;  /* 0x00000005ff030219 */ /* 0x010fc80000011600 */
[----:B------:R-:W-:Y:S01]  /*9750*/  SHF.R.S32.HI R0, RZ, 0x1f, R3 ;  /* 0x0000001fff007819 */ /* 0x000fe20000011403 */
[----:B------:R-:W-:-:S04]  /*9760*/  IMAD.WIDE.U32 R8, R3, UR4, R8 ;  /* 0x0000000403087c25 */ /* 0x000fc8000f8e0008 */
[C---:B------:R-:W-:Y:S02]  /*9770*/  IMAD R4, R0.reuse, UR4, RZ ;  /* 0x0000000400047c24 */ /* 0x040fe4000f8e02ff */
[----:B------:R-:W-:Y:S02]  /*9780*/  IMAD R0, R0, UR6, RZ ;  /* 0x0000000600007c24 */ /* 0x000fe4000f8e02ff */
[C---:B--2---:R-:W-:Y:S01]  /*9790*/  IMAD R13, R3.reuse, UR5, R4 ;  /* 0x00000005030d7c24 */ /* 0x044fe2000f8e0204 */
        /* <DEDUP_REMOVED lines=12> */
[----:B------:R2:W3:Y:S04]  /*9860*/  SHFL.IDX PT, R0, R6, RZ, 0x181f ;  /* 0x00181fff06007589 */ /* 0x0004e800000e0000 */
[----:B------:R2:W4:Y:S04]  /*9870*/  SHFL.IDX PT, R3, R5, RZ, 0x181f ;  /* 0x00181fff05037589 */ /* 0x00052800000e0000 */
[----:B------:R2:W0:Y:S04]  /*9880*/  SHFL.IDX PT, R4, R8, RZ, 0x181f ;  /* 0x00181fff08047589 */ /* 0x00042800000e0000 */
[----:B------:R2:W0:Y:S02]  /*9890*/  SHFL.IDX PT, R14, R7, RZ, 0x181f ;  /* 0x00181fff070e7589 */ /* 0x00042400000e0000 */
.L_x_8659:
[----:B------:R-:W-:Y:S01]  /*98a0*/  IMAD R76, R189, R76, RZ ;  /* 0x0000004cbd4c7224 */ /* 0x000fe200078e02ff */
[----:B------:R-:W-:Y:S01]  /*98b0*/  BSSY B1, `(.L_x_8316) ;  /* 0x000001e000017945 */ /* 0x000fe20003800000 */
[----:B------:R-:W-:Y:S02]  /*98c0*/  CS2R R48, SRZ ;  /* 0x0000000000307805 */ /* 0x000fe4000001ff00 */
[----:B------:R-:W-:Y:S02]  /*98d0*/  CS2R R44, SRZ ;  /* 0x00000000002c7805 */ /* 0x000fe4000001ff00 */
[----:B-1----:R-:W-:Y:S02]  /*98e0*/  CS2R R46, SRZ ;  /* 0x00000000002e7805 */ /* 0x002fe4000001ff00 */
[----:B------:R-:W-:Y:S02]  /*98f0*/  ISETP.GE.AND P0, PT, R59, R76, PT ;  /* 0x0000004c3b00720c */ /* 0x000fe40003f06270 */
[----:B------:R-:W-:-:S11]  /*9900*/  CS2R R40, SRZ ;  /* 0x0000000000287805 */ /* 0x000fd6000001ff00 */
        /* <DEDUP_REMOVED lines=8> */
[C---:B------:R-:W-:Y:S01]  /*9990*/  @!P5 IMAD.SHL.U32 R15, R186.reuse, 0x2, RZ ;  /* 0x00000002ba0fd824 */ /* 0x040fe200078e00ff */
[----:B------:R-:W-:Y:S02]  /*99a0*/  @!P5 SHF.L.U64.HI R9, R186, 0x1, R210 ;  /* 0x00000001ba09d819 */ /* 0x000fe400000102d2 */
[CC--:B----4-:R-:W-:Y:S02]  /*99b0*/  @!P4 IADD3 R10, P0, R3.reuse, R12.reuse, RZ ;  /* 0x0000000c030ac210 */ /* 0x0d0fe40007f1e0ff */
[----:B0-----:R-:W-:Y:S02]  /*99c0*/  @!P4 IADD3 R12, P1, R14, R12, RZ ;  /* 0x0000000c0e0cc210 */ /* 0x001fe40007f3e0ff */
[-C--:B------:R-:W-:Y:S01]  /*99d0*/  @!P5 IADD3 R20, P2, R3, R15.reuse, RZ ;  /* 0x0000000f0314d210 */ /* 0x080fe20007f5e0ff */
[----:B---3--:R-:W-:Y:S01]  /*99e0*/  @!P4 IMAD.X R11, R0, 0x1, R13, P0 ;  /* 0x00000001000bc824 */ /* 0x008fe200000e060d */
[----:B------:R-:W-:Y:S02]  /*99f0*/  @!P5 IADD3 R14, P3, R14, R15, RZ ;  /* 0x0000000f0e0ed210 */ /* 0x000fe40007f7e0ff */
[----:B------:R-:W-:-:S02]  /*9a00*/  CS2R R46, SRZ ;  /* 0x00000000002e7805 */ /* 0x000fc4000001ff00 */
[----:B------:R-:W-:Y:S01]  /*9a10*/  CS2R R48, SRZ ;  /* 0x0000000000307805 */ /* 0x000fe2000001ff00 */
[----:B------:R-:W-:Y:S02]  /*9a20*/  @!P5 IMAD.X R21, R0, 0x1, R9, P2 ;  /* 0x000000010015d824 */ /* 0x000fe400010e0609 */
[C---:B------:R-:W-:Y:S02]  /*9a30*/  @!P4 IMAD.X R13, R4.reuse, 0x1, R13, P1 ;  /* 0x00000001040dc824 */ /* 0x040fe400008e060d */
[----:B------:R-:W-:Y:S01]  /*9a40*/  @!P5 IMAD.X R15, R4, 0x1, R9, P3 ;  /* 0x00000001040fd824 */ /* 0x000fe200018e0609 */
[----:B------:R1:W5:Y:S04]  /*9a50*/  @!P5 LD.E.64 R40, desc[UR54][R20.64] ;  /* 0x000000361428d980 */ /* 0x000368000c101b00 */
[----:B------:R1:W5:Y:S04]  /*9a60*/  @!P5 LD.E.64 R44, desc[UR54][R14.64] ;  /* 0x000000360e2cd980 */ /* 0x000368000c101b00 */
[----:B------:R1:W5:Y:S04]  /*9a70*/  @!P4 LD.E.64 R46, desc[UR54][R10.64] ;  /* 0x000000360a2ec980 */ /* 0x000368000c101b00 */
[----:B------:R1:W5:Y:S02]  /*9a80*/  @!P4 LD.E.64 R48, desc[UR54][R12.64] ;  /* 0x000000360c30c980 */ /* 0x000364000c101b00 */
.L_x_8317:
[----:B------:R-:W-:Y:S05]  /*9a90*/  BSYNC B1 ;  /* 0x0000000000017941 */ /* 0x000fea0003800000 */
.L_x_8316:
[----:B---3-5:R-:W-:Y:S01]  /*9aa0*/  IMAD.MOV.U32 R0, RZ, RZ, R48 ;  /* 0x000000ffff007224 */ /* 0x028fe200078e0030 */
[----:B------:R-:W-:Y:S01]  /*9ab0*/  UMOV UR4, 0xffffffff ;  /* 0xffffffff00047882 */ /* 0x000fe20000000000 */
[----:B----4-:R-:W-:Y:S01]  /*9ac0*/  IMAD.MOV.U32 R3, RZ, RZ, R49 ;  /* 0x000000ffff037224 */ /* 0x010fe200078e0031 */
[----:B------:R-:W-:Y:S01]  /*9ad0*/  CS2R R38, SRZ ;  /* 0x0000000000267805 */ /* 0x000fe2000001ff00 */
        /* <DEDUP_REMOVED lines=15> */
[----:B------:R0:W3:Y:S04]  /*9bd0*/  SHFL.IDX PT, R0, R6, 0x1, 0x181f ;  /* 0x00381f0006007f89 */ /* 0x0000e800000e0000 */
[----:B------:R0:W4:Y:S04]  /*9be0*/  SHFL.IDX PT, R3, R5, 0x1, 0x181f ;  /* 0x00381f0005037f89 */ /* 0x00012800000e0000 */
[----:B------:R0:W0:Y:S04]  /*9bf0*/  SHFL.IDX PT, R4, R8, 0x1, 0x181f ;  /* 0x00381f0008047f89 */ /* 0x00002800000e0000 */
[----:B-1----:R1:W0:Y:S02]  /*9c00*/  SHFL.IDX PT, R14, R7, 0x1, 0x181f ;  /* 0x00381f00070e7f89 */ /* 0x00222400000e0000 */
.L_x_8665:
[----:B------:R-:W-:Y:S01]  /*9c10*/  VIADD R9, R59, 0x20 ;  /* 0x000000203b097836 */ /* 0x000fe20000000000 */
[----:B------:R-:W-:Y:S01]  /*9c20*/  BSSY B1, `(.L_x_8319) ;  /* 0x000001d000017945 */ /* 0x000fe20003800000 */
[----:B------:R-:W-:Y:S02]  /*9c30*/  CS2R R34, SRZ ;  /* 0x0000000000227805 */ /* 0x000fe4000001ff00 */
[----:B------:R-:W-:Y:S02]  /*9c40*/  CS2R R36, SRZ ;  /* 0x0000000000247805 */ /* 0x000fe4000001ff00 */
[----:B------:R-:W-:Y:S02]  /*9c50*/  CS2R R32, SRZ ;  /* 0x0000000000207805 */ /* 0x000fe4000001ff00 */
[----:B------:R-:W-:-:S13]  /*9c60*/  ISETP.GE.AND P0, PT, R9, R76, PT ;  /* 0x0000004c0900720c */ /* 0x000fda0003f06270 */
        /* <DEDUP_REMOVED lines=11> */
[-C--:B------:R-:W-:Y:S02]  /*9d20*/  @!P5 IADD3 R20, P2, R3, R11.reuse, RZ ;  /* 0x0000000b0314d210 */ /* 0x080fe40007f5e0ff */
[C---:B0-----:R-:W-:Y:S02]  /*9d30*/  @!P4 IADD3 R12, P1, R14.reuse, R12, RZ ;  /* 0x0000000c0e0cc210 */ /* 0x041fe40007f3e0ff */
[----:B------:R-:W-:Y:S01]  /*9d40*/  @!P5 IADD3 R14, P3, R14, R11, RZ ;  /* 0x0000000b0e0ed210 */ /* 0x000fe20007f7e0ff */
[----:B---3--:R-:W-:Y:S01]  /*9d50*/  @!P5 IMAD.X R21, R0, 0x1, R15, P2 ;  /* 0x000000010015d824 */ /* 0x008fe200010e060f */
[----:B------:R-:W-:-:S02]  /*9d60*/  CS2R R36, SRZ ;  /* 0x0000000000247805 */ /* 0x000fc4000001ff00 */
[----:B------:R-:W-:Y:S01]  /*9d70*/  CS2R R38, SRZ ;  /* 0x0000000000267805 */ /* 0x000fe2000001ff00 */
[--C-:B------:R-:W-:Y:S02]  /*9d80*/  @!P4 IMAD.X R11, R0, 0x1, R9.reuse, P0 ;  /* 0x00000001000bc824 */ /* 0x100fe400000e0609 */
[C---:B------:R-:W-:Y:S01]  /*9d90*/  @!P4 IMAD.X R13, R4.reuse, 0x1, R9, P1 ;  /* 0x00000001040dc824 */ /* 0x040fe200008e0609 */
[----:B------:R0:W5:Y:S01]  /*9da0*/  @!P5 LD.E.64 R32, desc[UR54][R20.64] ;  /* 0x000000361420d980 */ /* 0x000162000c101b00 */
[----:B------:R-:W-:-:S03]  /*9db0*/  @!P5 IMAD.X R15, R4, 0x1, R15, P3 ;  /* 0x00000001040fd824 */ /* 0x000fc600018e060f */
[----:B------:R0:W5:Y:S04]  /*9dc0*/  @!P4 LD.E.64 R36, desc[UR54][R10.64] ;  /* 0x000000360a24c980 */ /* 0x000168000c101b00 */
[----:B------:R0:W5:Y:S04]  /*9dd0*/  @!P5 LD.E.64 R34, desc[UR54][R14.64] ;  /* 0x000000360e22d980 */ /* 0x000168000c101b00 */
[----:B------:R0:W5:Y:S02]  /*9de0*/  @!P4 LD.E.64 R38, desc[UR54][R12.64] ;  /* 0x000000360c26c980 */ /* 0x000164000c101b00 */
.L_x_8320:
[----:B------:R-:W-:Y:S05]  /*9df0*/  BSYNC B1 ;  /* 0x0000000000017941 */ /* 0x000fea0003800000 */
.L_x_8319:
[----:B---3-5:R-:W-:Y:S01]  /*9e00*/  IMAD.MOV.U32 R0, RZ, RZ, R38 ;  /* 0x000000ffff007224 */ /* 0x028fe200078e0026 */
[----:B------:R-:W-:Y:S01]  /*9e10*/  UMOV UR4, 0xffffffff ;  /* 0xffffffff00047882 */ /* 0x000fe20000000000 */
[----:B----4-:R-:W-:Y:S02]  /*9e20*/  IMAD.MOV.U32 R3, RZ, RZ, R39 ;  /* 0x000000ffff037224 */ /* 0x010fe400078e0027 */
        /* <DEDUP_REMOVED lines=18> */
[----:B------:R0:W0:Y:S02]  /*9f50*/  SHFL.IDX PT, R14, R7, 0x2, 0x181f ;  /* 0x00581f00070e7f89 */ /* 0x00002400000e0000 */
.L_x_8671:
[----:B------:R-:W-:Y:S01]  /*9f60*/  VIADD R9, R59, 0x40 ;  /* 0x000000403b097836 */ /* 0x000fe20000000000 */
[----:B------:R-:W-:Y:S01]  /*9f70*/  BSSY B1, `(.L_x_8322) ;  /* 0x000001e000017945 */ /* 0x000fe20003800000 */
[----:B------:R-:W-:Y:S02]  /*9f80*/  CS2R R30, SRZ ;  /* 0x00000000001e7805 */ /* 0x000fe4000001ff00 */
[----:B------:R-:W-:Y:S02]  /*9f90*/  CS2R R20, SRZ ;  /* 0x0000000000147805 */ /* 0x000fe4000001ff00 */
[----:B------:R-:W-:Y:S02]  /*9fa0*/  CS2R R28, SRZ ;  /* 0x00000000001c7805 */ /* 0x000fe4000001ff00 */
        /* <DEDUP_REMOVED lines=26> */
.L_x_8323:
[----:B------:R-:W-:Y:S05]  /*a150*/  BSYNC B1 ;  /* 0x0000000000017941 */ /* 0x000fea0003800000 */
.L_x_8322:
[----:B---3-5:R-:W-:Y:S01]  /*a160*/  IMAD.MOV.U32 R0, RZ, RZ, R30 ;  /* 0x000000ffff007224 */ /* 0x028fe200078e001e */
[----:B------:R-:W-:Y:S01]  /*a170*/  UMOV UR4, 0xffffffff ;  /* 0xffffffff00047882 */ /* 0x000fe20000000000 */
[----:B----4-:R-:W-:Y:S01]  /*a180*/  IMAD.MOV.U32 R3, RZ, RZ, R31 ;  /* 0x000000ffff037224 */ /* 0x010fe200078e001f */
[----:B0-----:R-:W-:Y:S01]  /*a190*/  CS2R R26, SRZ ;  /* 0x00000000001a7805 */ /* 0x001fe2000001ff00 */
        /* <DEDUP_REMOVED lines=19> */
.L_x_8677:
[----:B------:R-:W-:Y:S01]  /*a2d0*/  VIADD R59, R59, 0x60 ;  /* 0x000000603b3b7836 */ /* 0x000fe20000000000 */
[----:B------:R-:W-:Y:S01]  /*a2e0*/  BSSY B1, `(.L_x_8325) ;  /* 0x000001d000017945 */ /* 0x000fe20003800000 */
[----:B------:R-:W-:Y:S02]  /*a2f0*/  CS2R R10, SRZ ;  /* 0x00000000000a7805 */ /* 0x000fe4000001ff00 */
[----:B------:R-:W-:Y:S02]  /*a300*/  CS2R R12, SRZ ;  /* 0x00000000000c7805 */ /* 0x000fe4000001ff00 */
[----:B0-2---:R-:W-:Y:S02]  /*a310*/  CS2R R8, SRZ ;  /* 0x0000000000087805 */ /* 0x005fe4000001ff00 */
[----:B------:R-:W-:-:S13]  /*a320*/  ISETP.GE.AND P0, PT, R59, R76, PT ;  /* 0x0000004c3b00720c */ /* 0x000fda0003f06270 */
[----:B------:R-:W-:Y:S05]  /*a330*/  @P0 BRA `(.L_x_8326) ;  /* 0x00000000005c0947 */ /* 0x000fea0003800000 */
[----:B------:R-:W-:Y:S01]  /*a340*/  ULDC UR4, c[0x0][0x3f4] ;  /* 0x0000fd0000047ab9 */ /* 0x000fe20000000800 */
[----:B------:R-:W-:Y:S02]  /*a350*/  CS2R R8, SRZ ;  /* 0x0000000000087805 */ /* 0x000fe4000001ff00 */
[----:B------:R-:W-:Y:S02]  /*a360*/  ISETP.GE.AND P4, PT, R22, UR4, PT ;  /* 0x0000000416007c0c */ /* 0x000fe4000bf86270 */
[----:B------:R-:W-:-:S11]  /*a370*/  ISETP.GE.AND P5, PT, R186, UR4, PT ;  /* 0x00000004ba007c0c */ /* 0x000fd6000bfa6270 */
[C---:B------:R-:W-:Y:S01]  /*a380*/  @!P4 IMAD.SHL.U32 R64, R22.reuse, 0x2, RZ ;  /* 0x000000021640c824 */ /* 0x040fe200078e00ff */
[----:B------:R-:W-:Y:S01]  /*a390*/  @!P4 SHF.L.U64.HI R5, R22, 0x1, R23 ;  /* 0x000000011605c819 */ /* 0x000fe20000010217 */
[C---:B------:R-:W-:Y:S01]  /*a3a0*/  @!P5 IMAD.SHL.U32 R15, R186.reuse, 0x2, RZ ;  /* 0x00000002ba0fd824 */ /* 0x040fe200078e00ff */
[----:B------:R-:W-:Y:S02]  /*a3b0*/  @!P5 SHF.L.U64.HI R11, R186, 0x1, R210 ;  /* 0x00000001ba0bd819 */ /* 0x000fe400000102d2 */
[CC--:B----4-:R-:W-:Y:S02]  /*a3c0*/  @!P4 IADD3 R6, P0, R3.reuse, R64.reuse, RZ ;  /* 0x000000400306c210 */ /* 0x0d0fe40007f1e0ff */
[----:B------:R-:W-:Y:S02]  /*a3d0*/  @!P4 IADD3 R64, P1, R14, R64, RZ ;  /* 0x000000400e40c210 */ /* 0x000fe40007f3e0ff */
[----:B------:R-:W-:Y:S02]  /*a3e0*/  @!P5 IADD3 R74, P2, R3, R15, RZ ;  /* 0x0000000f034ad210 */ /* 0x000fe40007f5e0ff */
[----:B------:R-:W-:-:S02]  /*a3f0*/  CS2R R12, SRZ ;  /* 0x00000000000c7805 */ /* 0x000fc4000001ff00 */
[----:B------:R-:W-:Y:S02]  /*a400*/  @!P5 IADD3 R14, P3, R14, R15, RZ ;  /* 0x0000000f0e0ed210 */ /* 0x000fe40007f7e0ff */
[----:B------:R-:W-:Y:S01]  /*a410*/  CS2R R26, SRZ ;  /* 0x00000000001a7805 */ /* 0x000fe2000001ff00 */
[C---:B-1-3--:R-:W-:Y:S02]  /*a420*/  @!P4 IMAD.X R7, R0.reuse, 0x1, R5, P0 ;  /* 0x000000010007c824 */ /* 0x04afe400000e0605 */
[--C-:B------:R-:W-:Y:S02]  /*a430*/  @!P5 IMAD.X R75, R0, 0x1, R11.reuse, P2 ;  /* 0x00000001004bd824 */ /* 0x100fe400010e060b */
[C---:B------:R-:W-:Y:S01]  /*a440*/  @!P5 IMAD.X R15, R4.reuse, 0x1, R11, P3 ;  /* 0x00000001040fd824 */ /* 0x040fe200018e060b */
[----:B------:R-:W-:Y:S01]  /*a450*/  CS2R R10, SRZ ;  /* 0x00000000000a7805 */ /* 0x000fe2000001ff00 */
[----:B------:R-:W-:Y:S01]  /*a460*/  @!P4 IMAD.X R65, R4, 0x1, R5, P1 ;  /* 0x000000010441c824 */ /* 0x000fe200008e0605 */
[----:B------:R0:W5:Y:S04]  /*a470*/  @!P5 LD.E.64 R8, desc[UR54][R74.64] ;  /* 0x000000364a08d980 */ /* 0x000168000c101b00 */
[----:B------:R0:W5:Y:S04]  /*a480*/  @!P5 LD.E.64 R10, desc[UR54][R14.64] ;  /* 0x000000360e0ad980 */ /* 0x000168000c101b00 */
[----:B------:R0:W5:Y:S04]  /*a490*/  @!P4 LD.E.64 R12, desc[UR54][R6.64] ;  /* 0x00000036060cc980 */ /* 0x000168000c101b00 */
[----:B------:R0:W5:Y:S02]  /*a4a0*/  @!P4 LD.E.64 R26, desc[UR54][R64.64] ;  /* 0x00000036401ac980 */ /* 0x000164000c101b00 */
.L_x_8326:
[----:B------:R-:W-:Y:S05]  /*a4b0*/  BSYNC B1 ;  /* 0x0000000000017941 */ /* 0x000fea0003800000 */
.L_x_8325:
[----:B------:R-:W-:Y:S01]  /*a4c0*/  ULEA.HI UR4, UR37, UR37, URZ, 0x1 ;  /* 0x0000002525047291 */ /* 0x000fe2000f8f083f */
[----:B-----5:R-:W-:Y:S01]  /*a4d0*/  IMAD.MOV.U32 R4, RZ, RZ, R27 ;  /* 0x000000ffff047224 */ /* 0x020fe200078e001b */
[----:B---3--:R-:W-:Y:S01]  /*a4e0*/  VIADDMNMX R0, R76, -R193, 0x80, PT ;  /* 0x000000804c007446 */ /* 0x008fe200038009c1 */
[----:B----4-:R-:W-:Y:S01]  /*a4f0*/  IMAD.MOV.U32 R3, RZ, RZ, R26 ;  /* 0x000000ffff037224 */ /* 0x010fe200078e001a */
[----:B------:R-:W-:Y:S01]  /*a500*/  ULOP3.LUT UR4, UR4, 0xfffffffe, URZ, 0xc0, !UPT ;  /* 0xfffffffe04047892 */ /* 0x000fe2000f8ec03f */
[----:B0-----:R-:W-:Y:S01]  /*a510*/  IMAD.MOV.U32 R6, RZ, RZ, R12 ;  /* 0x000000ffff067224 */ /* 0x001fe200078e000c */
[----:B------:R-:W-:Y:S01]  /*a520*/  PRMT R63, R4, 0x7610, R63 ;  /* 0x00007610043f7816 */ /* 0x000fe2000000003f */
[----:B------:R-:W-:Y:S01]  /*a530*/  IMAD.MOV.U32 R4, RZ, RZ, R11 ;  /* 0x000000ffff047224 */ /* 0x000fe200078e000b */
[----:B------:R-:W-:Y:S01]  /*a540*/  UIADD3 UR4, UR37, -UR4, URZ ;  /* 0x8000000425047290 */ /* 0x000fe2000fffe03f */
[----:B-1----:R-:W-:Y:S01]  /*a550*/  IMAD.MOV.U32 R7, RZ, RZ, R13 ;  /* 0x000000ffff077224 */ /* 0x002fe200078e000d */
[----:B------:R-:W-:Y:S01]  /*a560*/  BSSY B1, `(.L_x_8327) ;  /* 0x000000d000017945 */ /* 0x000fe20003800000 */
[----:B------:R-:W-:Y:S01]  /*a570*/  PRMT R59, R3, 0x7610, R59 ;  /* 0x00007610033b7816 */ /* 0x000fe2000000003b */
[----:B------:R-:W-:Y:S01]  /*a580*/  IMAD.MOV.U32 R3, RZ, RZ, R10 ;  /* 0x000000ffff037224 */ /* 0x000fe200078e000a */
[----:B------:R-:W-:Y:S01]  /*a590*/  PRMT R14, R4, 0x7610, R14 ;  /* 0x00007610040e7816 */ /* 0x000fe2000000000e */
[----:B------:R-:W-:Y:S01]  /*a5a0*/  IMAD.U32 R5, RZ, RZ, UR4 ;  /* 0x00000004ff057e24 */ /* 0x000fe2000f8e00ff */
[----:B------:R-:W-:Y:S01]  /*a5b0*/  PRMT R64, R6, 0x7610, R64 ;  /* 0x0000761006407816 */ /* 0x000fe20000000040 */
[----:B------:R-:W-:Y:S01]  /*a5c0*/  IMAD.MOV.U32 R4, RZ, RZ, R8 ;  /* 0x000000ffff047224 */ /* 0x000fe200078e0008 */
[----:B------:R-:W-:Y:S01]  /*a5d0*/  ISETP.GE.AND P1, PT, R188, R0, PT ;  /* 0x00000000bc00720c */ /* 0x000fe20003f26270 */
[----:B------:R-:W-:Y:S01]  /*a5e0*/  IMAD.MOV.U32 R6, RZ, RZ, R9 ;  /* 0x000000ffff067224 */ /* 0x000fe200078e0009 */
[----:B------:R-:W-:-:S02]  /*a5f0*/  SHF.L.U32 R5, R5, 0x1f, RZ ;  /* 0x0000001f05057819 */ /* 0x000fc400000006ff */
[----:B------:R-:W-:Y:S02]  /*a600*/  PRMT R65, R7, 0x7610, R65 ;  /* 0x0000761007417816 */ /* 0x000fe40000000041 */
[----:B------:R-:W0:Y:S02]  /*a610*/  SYNCS.PHASECHK.TRANS64.TRYWAIT P0, [R18+URZ+0x28800], R5 ;  /* 0x02880005120075a7 */ /* 0x000e24000800017f */
[----:B0-----:R-:W-:Y:S05]  /*a620*/  @!P0 BRA `(.L_x_8328) ;  /* 0x000001b4007c8947 */ /* 0x001fea0003800000 */
.L_x_8678:
[----:B------:R-:W-:Y:S05]  /*a630*/  BSYNC B1 ;  /* 0x0000000000017941 */ /* 0x000fea0003800000 */
.L_x_8327:
[----:B------:R-:W-:Y:S01]  /*a640*/  BSSY B1, `(.L_x_8329) ;  /* 0x0000067000017945 */ /* 0x000fe20003800000 */
[----:B------:R-:W-:Y:S02]  /*a650*/  PRMT R15, R4, 0x7610, R15 ;  /* 0x00007610040f7816 */ /* 0x000fe4000000000f */
[----:B------:R-:W-:Y:S01]  /*a660*/  PRMT R57, R6, 0x7610, R57 ;  /* 0x0000761006397816 */ /* 0x000fe20000000039 */
[----:B------:R-:W-:Y:S06]  /*a670*/  @P1 BRA `(.L_x_8330) ;  /* 0x00000004008c1947 */ /* 0x000fec0003800000 */
[----:B0-----:R-:W0:Y:S01]  /*a680*/  LDC R5, c[0x0][0x3f4] ;  /* 0x0000fd00ff057b82 */ /* 0x001e220000000800 */
[----:B------:R-:W-:Y:S01]  /*a690*/  BSSY B2, `(.L_x_8331) ;  /* 0x0000032000027945 */ /* 0x000fe20003800000 */
[-C--:B0-----:R-:W-:Y:S02]  /*a6a0*/  ISETP.GE.AND P0, PT, R22, R5.reuse, PT ;  /* 0x000000051600720c */ /* 0x081fe40003f06270 */
[----:B------:R-:W-:-:S11]  /*a6b0*/  ISETP.GE.AND P1, PT, R186, R5, PT ;  /* 0x00000005ba00720c */ /* 0x000fd60003f26270 */
[----:B------:R-:W-:Y:S05]  /*a6c0*/  @P0 BRA `(.L_x_8332) ;  /* 0x0000000000b80947 */ /* 0x000fea0003800000 */
[----:B------:R-:W0:Y:S01]  /*a6d0*/  LDS.128 R4, [R205] ;  /* 0x00000000cd047984 */ /* 0x000e220000000c00 */
[----:B------:R-:W-:Y:S02]  /*a6e0*/  SHF.R.U32.HI R78, RZ, 0x10, R49 ;  /* 0x00000010ff4e7819 */ /* 0x000fe40000011631 */
[----:B------:R-:W-:Y:S02]  /*a6f0*/  SHF.R.U32.HI R75, RZ, 0x10, R47 ;  /* 0x00000010ff4b7819 */ /* 0x000fe4000001162f */
[----:B------:R-:W-:Y:S02]  /*a700*/  SHF.R.U64 R77, R48, 0x10, R49 ;  /* 0x00000010304d7819 */ /* 0x000fe40000001231 */
[----:B------:R-:W-:Y:S02]  /*a710*/  PRMT R78, R43, 0x5432, R78 ;  /* 0x000054322b4e7816 */ /* 0x000fe4000000004e */
[----:B------:R-:W-:Y:S02]  /*a720*/  PRMT R75, R80, 0x5410, R75 ;  /* 0x00005410504b7816 */ /* 0x000fe4000000004b */
[----:B------:R-:W-:-:S02]  /*a730*/  SHF.R.U64 R74, R46, 0x10, R47 ;  /* 0x000000102e4a7819 */ /* 0x000fc4000000122f */
        /* <DEDUP_REMOVED lines=10> */
[CC--:B------:R-:W-:Y:S01]  /*a7e0*/  FMUL.FTZ R81, R47.reuse, R79.reuse ;  /* 0x0000004f2f517220 */ /* 0x0c0fe20000410000 */
[----:B------:R-:W-:Y:S01]  /*a7f0*/  FMUL.FTZ R80, R47, R76 ;  /* 0x0000004c2f507220 */ /* 0x000fe20000410000 */
[----:B------:R-:W-:Y:S01]  /*a800*/  FMUL.FTZ R47, R49, R78 ;  /* 0x0000004e312f7220 */ /* 0x000fe20000410000 */
[----:B------:R-:W-:Y:S02]  /*a810*/  IMAD.U32 R6, R4, 0x10000, RZ ;  /* 0x0001000004067824 */ /* 0x000fe400078e00ff */
[C---:B------:R-:W-:Y:S01]  /*a820*/  FFMA.FTZ R81, R46.reuse, R76, -R81 ;  /* 0x0000004c2e517223 */ /* 0x040fe20000010851 */
[----:B------:R-:W-:Y:S01]  /*a830*/  FFMA.FTZ R80, R46, R79, R80 ;  /* 0x0000004f2e507223 */ /* 0x000fe20000010050 */
[-C--:B------:R-:W-:Y:S01]  /*a840*/  FFMA.FTZ R79, R48, R75.reuse, -R47 ;  /* 0x0000004b304f7223 */ /* 0x080fe2000001082f */
[C---:B------:R-:W-:Y:S01]  /*a850*/  IMAD.U32 R7, R5.reuse, 0x10000, RZ ;  /* 0x0001000005077824 */ /* 0x040fe200078e00ff */
[----:B------:R-:W-:Y:S01]  /*a860*/  LOP3.LUT R4, R4, 0xffff0000, RZ, 0xc0, !PT ;  /* 0xffff000004047812 */ /* 0x000fe200078ec0ff */
[C---:B------:R-:W-:Y:S01]  /*a870*/  IMAD.U32 R47, R74.reuse, 0x10000, RZ ;  /* 0x000100004a2f7824 */ /* 0x040fe200078e00ff */
[----:B------:R-:W-:Y:S01]  /*a880*/  LOP3.LUT R5, R5, 0xffff0000, RZ, 0xc0, !PT ;  /* 0xffff000005057812 */ /* 0x000fe200078ec0ff */
[----:B------:R-:W-:Y:S01]  /*a890*/  FMUL.FTZ R83, R49, R75 ;  /* 0x0000004b31537220 */ /* 0x000fe20000410000 */
[C---:B------:R-:W-:Y:S01]  /*a8a0*/  LOP3.LUT R46, R77.reuse, 0xffff0000, RZ, 0xc0, !PT ;  /* 0xffff00004d2e7812 */ /* 0x040fe200078ec0ff */
[----:B------:R-:W-:Y:S01]  /*a8b0*/  IMAD.U32 R49, R77, 0x10000, RZ ;  /* 0x000100004d317824 */ /* 0x000fe200078e00ff */
[----:B------:R-:W-:Y:S01]  /*a8c0*/  LOP3.LUT R74, R74, 0xffff0000, RZ, 0xc0, !PT ;  /* 0xffff00004a4a7812 */ /* 0x000fe200078ec0ff */
[----:B------:R-:W-:Y:S01]  /*a8d0*/  FFMA.FTZ R78, R48, R78, R83 ;  /* 0x0000004e304e7223 */ /* 0x000fe20000010053 */
[C---:B------:R-:W-:Y:S01]  /*a8e0*/  FMUL.FTZ R48, R4.reuse, R47 ;  /* 0x0000002f04307220 */ /* 0x040fe20000410000 */
[-C--:B------:R-:W-:Y:S01]  /*a8f0*/  FMUL.FTZ R75, R4, R49.reuse ;  /* 0x00000031044b7220 */ /* 0x080fe20000410000 */
[C---:B------:R-:W-:Y:S01]  /*a900*/  FMUL.FTZ R76, R5.reuse, R46 ;  /* 0x0000002e054c7220 */ /* 0x040fe20000410000 */
[-C--:B------:R-:W-:Y:S01]  /*a910*/  FMUL.FTZ R77, R5, R74.reuse ;  /* 0x0000004a054d7220 */ /* 0x080fe20000410000 */
[C---:B------:R-:W-:Y:S01]  /*a920*/  FFMA.FTZ R49, R6.reuse, R49, R48 ;  /* 0x0000003106317223 */ /* 0x040fe20000010030 */
[----:B------:R-:W-:Y:S01]  /*a930*/  FFMA.FTZ R4, R6, R47, -R75 ;  /* 0x0000002f06047223 */ /* 0x000fe2000001084b */
[C---:B------:R-:W-:Y:S01]  /*a940*/  FFMA.FTZ R5, R7.reuse, R74, -R76 ;  /* 0x0000004a07057223 */ /* 0x040fe2000001084c */
[----:B------:R-:W-:Y:S01]  /*a950*/  FFMA.FTZ R46, R7, R46, R77 ;  /* 0x0000002e072e7223 */ /* 0x000fe2000001004d */
[----:B------:R-:W-:-:S02]  /*a960*/  F2FP.BF16.F32.PACK_AB R6, R80, R81 ;  /* 0x000000515006723e */ /* 0x000fc400000010ff */
[----:B------:R-:W-:Y:S02]  /*a970*/  F2FP.BF16.F32.PACK_AB R7, R78, R79 ;  /* 0x0000004f4e07723e */ /* 0x000fe400000010ff */
[----:B------:R-:W-:Y:S02]  /*a980*/  F2FP.BF16.F32.PACK_AB R4, R49, R4 ;  /* 0x000000043104723e */ /* 0x000fe400000010ff */
[----:B------:R-:W-:-:S05]  /*a990*/  F2FP.BF16.F32.PACK_AB R5, R46, R5 ;  /* 0x000000052e05723e */ /* 0x000fca00000010ff */
[----:B------:R0:W-:Y:S02]  /*a9a0*/  STS.128 [R205], R4 ;  /* 0x00000004cd007388 */ /* 0x0001e40000000c00 */
.L_x_8332:
[----:B------:R-:W-:Y:S05]  /*a9b0*/  BSYNC B2 ;  /* 0x0000000000027941 */ /* 0x000fea0003800000 */
.L_x_8331:
        /* <DEDUP_REMOVED lines=47> */
.L_x_8330:
[----:B------:R-:W-:Y:S05]  /*acb0*/  BSYNC B1 ;  /* 0x0000000000017941 */ /* 0x000fea0003800000 */
.L_x_8329:
[----:B------:R-:W-:Y:S01]  /*acc0*/  ISETP.GE.AND P0, PT, R217, R0, PT ;  /* 0x00000000d900720c */ /* 0x000fe20003f06270 */
[----:B------:R-:W-:-:S12]  /*acd0*/  BSSY B1, `(.L_x_8333) ;  /* 0x0000065000017945 */ /* 0x000fd80003800000 */
[----:B------:R-:W-:Y:S05]  /*ace0*/  @P0 BRA `(.L_x_8334) ;  /* 0x00000004008c0947 */ /* 0x000fea0003800000 */
[----:B01----:R-:W0:Y:S01]  /*acf0*/  LDC R5, c[0x0][0x3f4] ;  /* 0x0000fd00ff057b82 */ /* 0x003e220000000800 */
[----:B------:R-:W-:Y:S01]  /*ad00*/  BSSY B2, `(.L_x_8335) ;  /* 0x0000032000027945 */ /* 0x000fe20003800000 */
[-C--:B0-----:R-:W-:Y:S02]  /*ad10*/  ISETP.GE.AND P0, PT, R22, R5.reuse, PT ;  /* 0x000000051600720c */ /* 0x081fe40003f06270 */
[----:B------:R-:W-:-:S11]  /*ad20*/  ISETP.GE.AND P1, PT, R186, R5, PT ;  /* 0x00000005ba00720c */ /* 0x000fd60003f26270 */
[----:B------:R-:W-:Y:S05]  /*ad30*/  @P0 BRA `(.L_x_8336) ;  /* 0x0000000000b80947 */ /* 0x000fea0003800000 */
        /* <DEDUP_REMOVED lines=46> */
.L_x_8336:
[----:B------:R-:W-:Y:S05]  /*b020*/  BSYNC B2 ;  /* 0x0000000000027941 */ /* 0x000fea0003800000 */
.L_x_8335:
        /* <DEDUP_REMOVED lines=47> */
.L_x_8334:
[----:B------:R-:W-:Y:S05]  /*b320*/  BSYNC B1 ;  /* 0x0000000000017941 */ /* 0x000fea0003800000 */
.L_x_8333:
[----:B------:R-:W-:Y:S01]  /*b330*/  ISETP.GE.AND P0, PT, R216, R0, PT ;  /* 0x00000000d800720c */ /* 0x000fe20003f06270 */
[----:B------:R-:W-:-:S12]  /*b340*/  BSSY B1, `(.L_x_8337) ;  /* 0x0000065000017945 */ /* 0x000fd80003800000 */
[----:B------:R-:W-:Y:S05]  /*b350*/  @P0 BRA `(.L_x_8338) ;  /* 0x00000004008c0947 */ /* 0x000fea0003800000 */
[----:B012---:R-:W0:Y:S01]  /*b360*/  LDC R5, c[0x0][0x3f4] ;  /* 0x0000fd00ff057b82 */ /* 0x007e220000000800 */
[----:B------:R-:W-:Y:S01]  /*b370*/  BSSY B2, `(.L_x_8339) ;  /* 0x0000032000027945 */ /* 0x000fe20003800000 */
[-C--:B0-----:R-:W-:Y:S02]  /*b380*/  ISETP.GE.AND P0, PT, R22, R5.reuse, PT ;  /* 0x000000051600720c */ /* 0x081fe40003f06270 */
[----:B------:R-:W-:-:S11]  /*b390*/  ISETP.GE.AND P1, PT, R186, R5, PT ;  /* 0x00000005ba00720c */ /* 0x000fd60003f26270 */
[----:B------:R-:W-:Y:S05]  /*b3a0*/  @P0 BRA `(.L_x_8340) ;  /* 0x0000000000b80947 */ /* 0x000fea0003800000 */
[----:B------:R-:W0:Y:S01]  /*b3b0*/  LDS.128 R4, [R205+0x2000] ;  /* 0x00200000cd047984 */ /* 0x000e220000000c00 */
        /* <DEDUP_REMOVED lines=45> */
.L_x_8340:
[----:B------:R-:W-:Y:S05]  /*b690*/  BSYNC B2 ;  /* 0x0000000000027941 */ /* 0x000fea0003800000 */
.L_x_8339:
        /* <DEDUP_REMOVED lines=47> */
.L_x_8338:
[----:B------:R-:W-:Y:S05]  /*b990*/  BSYNC B1 ;  /* 0x0000000000017941 */ /* 0x000fea0003800000 */
.L_x_8337:
[----:B------:R-:W-:-:S13]  /*b9a0*/  ISETP.GE.AND P0, PT, R215, R0, PT ;  /* 0x00000000d700720c */ /* 0x000fda0003f06270 */
[----:B------:R-:W-:Y:S05]  /*b9b0*/  @P0 BRA `(.L_x_8341) ;  /* 0x0000002c007c0947 */ /* 0x000fea0003800000 */
[----:B0123--:R-:W0:Y:S01]  /*b9c0*/  LDC R5, c[0x0][0x3f4] ;  /* 0x0000fd00ff057b82 */ /* 0x00fe220000000800 */
        /* <DEDUP_REMOVED lines=25> */
[C---:B------:R-:W-:Y:S01]  /*bb60*/  FFMA.FTZ R26, R12.reuse, R21, -R25 ;  /* 0x000000150c1a7223 */ /* 0x040fe20000010819 */
[----:B------:R-:W-:Y:S01]  /*bb70*/  FFMA.FTZ R27, R12, R24, R13 ;  /* 0x000000180c1b7223 */ /* 0x000fe2000001000d */
[-C--:B------:R-:W-:Y:S01]  /*bb80*/  FMUL.FTZ R21, R7, R65.reuse ;  /* 0x0000004107157220 */ /* 0x080fe20000410000 */
[----:B------:R-:W-:Y:S01]  /*bb90*/  IMAD.U32 R6, R5, 0x10000, RZ ;  /* 0x0001000005067824 */ /* 0x000fe200078e00ff */
        /* <DEDUP_REMOVED lines=9> */
[----:B------:R-:W-:Y:S01]  /*bc30*/  FMUL.FTZ R12, R4, R7 ;  /* 0x00000007040c7220 */ /* 0x000fe20000410000 */
        /* <DEDUP_REMOVED lines=11> */
.L_x_8343:
[----:B------:R-:W-:Y:S05]  /*bcf0*/  BSYNC B1 ;  /* 0x0000000000017941 */ /* 0x000fea0003800000 */
.L_x_8342:
        /* <DEDUP_REMOVED lines=27> */
[C---:B------:R-:W-:Y:S01]  /*beb0*/  IMAD.U32 R7, R12.reuse, 0x10000, RZ ;  /* 0x000100000c077824 */ /* 0x040fe200078e00ff */
        /* <DEDUP_REMOVED lines=20> */
.L_x_8314:
[----:B------:R-:W3:Y:S01]  /*c000*/  LDC R0, c[0x0][0x448] ;  /* 0x00011200ff007b82 */ /* 0x000ee20000000800 */
[----:B------:R-:W-:Y:S01]  /*c010*/  ULDC.64 UR4, c[0x0][0x3f8] ;  /* 0x0000fe0000047ab9 */ /* 0x000fe20000000a00 */
[----:B------:R-:W-:Y:S01]  /*c020*/  ULDC.64 UR6, c[0x0][0x408] ;  /* 0x0001020000067ab9 */ /* 0x000fe20000000a00 */
        /* <DEDUP_REMOVED lines=24> */
[----:B------:R-:W3:Y:S01]  /*c1b0*/  LDC R58, c[0x0][0x3f4] ;  /* 0x0000fd00ff3a7b82 */ /* 0x000ee20000000800 */
[----:B------:R-:W4:Y:S01]  /*c1c0*/  SHFL.IDX PT, R4, R10, RZ, 0x181f ;  /* 0x00181fff0a047589 */ /* 0x000f2200000e0000 */
[----:B------:R-:W-:-:S03]  /*c1d0*/  IMAD R0, R189, R0, RZ ;  /* 0x00000000bd007224 */ /* 0x000fc600078e02ff */
[----:B------:R-:W5:Y:S04]  /*c1e0*/  SHFL.IDX PT, R3, R43, RZ, 0x181f ;  /* 0x00181fff2b037589 */ /* 0x000f6800000e0000 */
[----:B------:R-:W0:Y:S04]  /*c1f0*/  SHFL.IDX PT, R14, R44, RZ, 0x181f ;  /* 0x00181fff2c0e7589 */ /* 0x000e2800000e0000 */
[----:B------:R-:W1:Y:S01]  /*c200*/  SHFL.IDX PT, R5, R45, RZ, 0x181f ;  /* 0x00181fff2d057589 */ /* 0x000e6200000e0000 */
[----:B---3--:R-:W-:-:S04]  /*c210*/  ISETP.GE.AND P0, PT, R16, R58, PT ;  /* 0x0000003a1000720c */ /* 0x008fc80003f06270 */
[----:B------:R-:W-:-:S13]  /*c220*/  ISETP.GE.OR P1, PT, R59, R0, P0 ;  /* 0x000000003b00720c */ /* 0x000fda0000726670 */
[C---:B------:R-:W-:Y:S01]  /*c230*/  @!P1 IMAD.SHL.U32 R7, R16.reuse, 0x2, RZ ;  /* 0x0000000210079824 */ /* 0x040fe200078e00ff */
[----:B------:R-:W-:-:S04]  /*c240*/  @!P1 SHF.L.U64.HI R6, R16, 0x1, R17 ;  /* 0x0000000110069819 */ /* 0x000fc80000010211 */
[----:B----4-:R-:W-:-:S05]  /*c250*/  @!P1 IADD3 R4, P2, R4, R7, RZ ;  /* 0x0000000704049210 */ /* 0x010fca0007f5e0ff */
[----:B-----5:R-:W-:Y:S02]  /*c260*/  @!P1 IMAD.X R3, R3, 0x1, R6, P2 ;  /* 0x0000000103039824 */ /* 0x020fe400010e0606 */
[----:B------:R-:W-:Y:S02]  /*c270*/  @!P1 IMAD.MOV.U32 R24, RZ, RZ, R4 ;  /* 0x000000ffff189224 */ /* 0x000fe400078e0004 */
[----:B------:R-:W-:-:S06]  /*c280*/  @!P1 IMAD.MOV.U32 R25, RZ, RZ, R3 ;  /* 0x000000ffff199224 */ /* 0x000fcc00078e0003 */
[----:B------:R-:W3:Y:S01]  /*c290*/  @!P1 LD.E.128 R24, desc[UR54][R24.64] ;  /* 0x0000003618189980 */ /* 0x000ee2000c101d00 */
[----:B0-----:R-:W-:-:S05]  /*c2a0*/  @!P1 IADD3 R14, P2, R14, R7, RZ ;  /* 0x000000070e0e9210 */ /* 0x001fca0007f5e0ff */
[----:B-1----:R-:W-:Y:S02]  /*c2b0*/  @!P1 IMAD.X R5, R5, 0x1, R6, P2 ;  /* 0x0000000105059824 */ /* 0x002fe400010e0606 */
[----:B------:R-:W-:-:S06]  /*c2c0*/  @!P1 IMAD.MOV.U32 R4, RZ, RZ, R14 ;  /* 0x000000ffff049224 */ /* 0x000fcc00078e000e */
[----:B------:R-:W4:Y:S01]  /*c2d0*/  @!P1 LD.E.128 R4, desc[UR54][R4.64] ;  /* 0x0000003604049980 */ /* 0x000f22000c101d00 */
[----:B------:R-:W-:Y:S02]  /*c2e0*/  CS2R R50, SRZ ;  /* 0x0000000000327805 */ /* 0x000fe4000001ff00 */
[----:B------:R-:W-:Y:S02]  /*c2f0*/  CS2R R52, SRZ ;  /* 0x0000000000347805 */ /* 0x000fe4000001ff00 */
[----:B------:R-:W-:Y:S01]  /*c300*/  CS2R R20, SRZ ;  /* 0x0000000000147805 */ /* 0x000fe2000001ff00 */
[----:B------:R0:W1:Y:S01]  /*c310*/  SHFL.IDX PT, R9, R45, 0x1, 0x181f ;  /* 0x00381f002d097f89 */ /* 0x00006200000e0000 */
[----:B------:R-:W-:-:S03]  /*c320*/  CS2R R36, SRZ ;  /* 0x0000000000247805 */ /* 0x000fc6000001ff00 */
[----:B------:R0:W0:Y:S01]  /*c330*/  SHFL.IDX PT, R14, R44, 0x1, 0x181f ;  /* 0x00381f002c0e7f89 */ /* 0x00002200000e0000 */
[----:B---3--:R-:W-:Y:S02]  /*c340*/  @!P1 IMAD.MOV.U32 R50, RZ, RZ, R24 ;  /* 0x000000ffff329224 */ /* 0x008fe400078e0018 */
[----:B------:R-:W-:Y:S01]  /*c350*/  @!P1 IMAD.MOV.U32 R51, RZ, RZ, R25 ;  /* 0x000000ffff339224 */ /* 0x000fe200078e0019 */
[----:B------:R-:W-:Y:S01]  /*c360*/  CS2R R24, SRZ ;  /* 0x0000000000187805 */ /* 0x000fe2000001ff00 */
[----:B------:R-:W-:Y:S02]  /*c370*/  IMAD.MOV.U32 R3, RZ, RZ, R50 ;  /* 0x000000ffff037224 */ /* 0x000fe400078e0032 */
[----:B------:R-:W-:Y:S02]  /*c380*/  IMAD.MOV.U32 R8, RZ, RZ, R51 ;  /* 0x000000ffff087224 */ /* 0x000fe400078e0033 */
[----:B------:R-:W-:Y:S01]  /*c390*/  @!P1 IMAD.MOV.U32 R52, RZ, RZ, R26 ;  /* 0x000000ffff349224 */ /* 0x000fe200078e001a */
[----:B------:R-:W-:Y:S01]  /*c3a0*/  PRMT R76, R3, 0x7610, R76 ;  /* 0x00007610034c7816 */ /* 0x000fe2000000004c */
[----:B------:R-:W-:Y:S01]  /*c3b0*/  @!P1 IMAD.MOV.U32 R53, RZ, RZ, R27 ;  /* 0x000000ffff359224 */ /* 0x000fe200078e001b */
[----:B------:R-:W-:Y:S01]  /*c3c0*/  PRMT R77, R8, 0x7610, R77 ;  /* 0x00007610084d7816 */ /* 0x000fe2000000004d */
[----:B------:R3:W0:Y:S01]  /*c3d0*/  SHFL.IDX PT, R3, R43, 0x1, 0x181f ;  /* 0x00381f002b037f89 */ /* 0x00062200000e0000 */
[----:B------:R-:W-:-:S02]  /*c3e0*/  IMAD.MOV.U32 R11, RZ, RZ, R52 ;  /* 0x000000ffff0b7224 */ /* 0x000fc400078e0034 */
[----:B----4-:R-:W-:Y:S01]  /*c3f0*/  @!P1 IMAD.MOV.U32 R20, RZ, RZ, R4 ;  /* 0x000000ffff149224 */ /* 0x010fe200078e0004 */
[----:B------:R3:W4:Y:S01]  /*c400*/  SHFL.IDX PT, R8, R10, 0x1, 0x181f ;  /* 0x00381f000a087f89 */ /* 0x00072200000e0000 */
[----:B------:R-:W-:Y:S01]  /*c410*/  @!P1 IMAD.MOV.U32 R21, RZ, RZ, R5 ;  /* 0x000000ffff159224 */ /* 0x000fe200078e0005 */
[----:B------:R-:W-:Y:S01]  /*c420*/  PRMT R46, R11, 0x7610, R46 ;  /* 0x000076100b2e7816 */ /* 0x000fe2000000002e */
[----:B------:R-:W-:Y:S02]  /*c430*/  @!P1 IMAD.MOV.U32 R36, RZ, RZ, R6 ;  /* 0x000000ffff249224 */ /* 0x000fe400078e0006 */
[----:B------:R-:W-:Y:S02]  /*c440*/  @!P1 IMAD.MOV.U32 R37, RZ, RZ, R7 ;  /* 0x000000ffff259224 */ /* 0x000fe400078e0007 */
[----:B------:R-:W-:Y:S02]  /*c450*/  IMAD.MOV.U32 R12, RZ, RZ, R53 ;  /* 0x000000ffff0c7224 */ /* 0x000fe400078e0035 */
[----:B------:R-:W-:-:S02]  /*c460*/  IMAD.MOV.U32 R4, RZ, RZ, R20 ;  /* 0x000000ffff047224 */ /* 0x000fc400078e0014 */
[----:B------:R-:W-:Y:S01]  /*c470*/  IMAD.MOV.U32 R5, RZ, RZ, R21 ;  /* 0x000000ffff057224 */ /* 0x000fe200078e0015 */
[----:B------:R-:W-:Y:S01]  /*c480*/  PRMT R47, R12, 0x7610, R47 ;  /* 0x000076100c2f7816 */ /* 0x000fe2000000002f */
[----:B------:R-:W-:Y:S01]  /*c490*/  IMAD.MOV.U32 R6, RZ, RZ, R36 ;  /* 0x000000ffff067224 */ /* 0x000fe200078e0024 */
[----:B------:R-:W-:Y:S01]  /*c4a0*/  PRMT R78, R4, 0x7610, R78 ;  /* 0x00007610044e7816 */ /* 0x000fe2000000004e */
[----:B------:R-:W-:Y:S01]  /*c4b0*/  IMAD.MOV.U32 R7, RZ, RZ, R37 ;  /* 0x000000ffff077224 */ /* 0x000fe200078e0025 */
[----:B------:R-:W-:Y:S02]  /*c4c0*/  PRMT R79, R5, 0x7610, R79 ;  /* 0x00007610054f7816 */ /* 0x000fe4000000004f */
[----:B------:R-:W-:Y:S02]  /*c4d0*/  PRMT R80, R6, 0x7610, R80 ;  /* 0x0000761006507816 */ /* 0x000fe40000000050 */
[----:B01-3--:R-:W-:-:S07]  /*c4e0*/  PRMT R86, R7, 0x7610, R86 ;  /* 0x0000761007567816 */ /* 0x00bfce0000000056 */
.L_x_8688:
[----:B------:R-:W-:Y:S01]  /*c4f0*/  VIADD R5, R59, 0x20 ;  /* 0x000000203b057836 */ /* 0x000fe20000000000 */
[----:B------:R-:W-:Y:S01]  /*c500*/  BSSY B1, `(.L_x_8345) ;  /* 0x0000012000017945 */ /* 0x000fe20003800000 */
[----:B------:R-:W-:Y:S02]  /*c510*/  CS2R R26, SRZ ;  /* 0x00000000001a7805 */ /* 0x000fe4000001ff00 */
[----:B------:R-:W-:Y:S02]  /*c520*/  CS2R R6, SRZ ;  /* 0x0000000000067805 */ /* 0x000fe4000001ff00 */
[----:B------:R-:W-:Y:S02]  /*c530*/  ISETP.GE.AND P1, PT, R5, R0, PT ;  /* 0x000000000500720c */ /* 0x000fe40003f26270 */
[----:B------:R-:W-:-:S11]  /*c540*/  CS2R R4, SRZ ;  /* 0x0000000000047805 */ /* 0x000fd6000001ff00 */
[----:B------:R-:W-:Y:S05]  /*c550*/  @P1 BRA `(.L_x_8346) ;  /* 0x0000000000301947 */ /* 0x000fea0003800000 */
[----:B------:R-:W-:Y:S02]  /*c560*/  CS2R R26, SRZ ;  /* 0x00000000001a7805 */ /* 0x000fe4000001ff00 */
[----:B------:R-:W-:Y:S02]  /*c570*/  CS2R R4, SRZ ;  /* 0x0000000000047805 */ /* 0x000fe4000001ff00 */
[----:B------:R-:W-:Y:S01]  /*c580*/  CS2R R6, SRZ ;  /* 0x0000000000067805 */ /* 0x000fe2000001ff00 */
[----:B------:R-:W-:Y:S06]  /*c590*/  @P0 BRA `(.L_x_8346) ;  /* 0x0000000000200947 */ /* 0x000fec0003800000 */
[C---:B------:R-:W-:Y:S01]  /*c5a0*/  IMAD.SHL.U32 R15, R16.reuse, 0x2, RZ ;  /* 0x00000002100f7824 */ /* 0x040fe200078e00ff */
[----:B------:R-:W-:-:S04]  /*c5b0*/  SHF.L.U64.HI R6, R16, 0x1, R17 ;  /* 0x0000000110067819 */ /* 0x000fc80000010211 */
[-C--:B----4-:R-:W-:Y:S02]  /*c5c0*/  IADD3 R4, P1, R8, R15.reuse, RZ ;  /* 0x0000000f08047210 */ /* 0x090fe40007f3e0ff */
[----:B------:R-:W-:-:S03]  /*c5d0*/  IADD3 R14, P2, R14, R15, RZ ;  /* 0x0000000f0e0e7210 */ /* 0x000fc60007f5e0ff */
[--C-:B------:R-:W-:Y:S02]  /*c5e0*/  IMAD.X R5, R3, 0x1, R6.reuse, P1 ;  /* 0x0000000103057824 */ /* 0x100fe400008e0606 */
[----:B------:R-:W-:-:S04]  /*c5f0*/  IMAD.X R15, R9, 0x1, R6, P2 ;  /* 0x00000001090f7824 */ /* 0x000fc800010e0606 */
[----:B------:R-:W5:Y:S04]  /*c600*/  LD.E.128 R4, desc[UR54][R4.64] ;  /* 0x0000003604047980 */ /* 0x000f68000c101d00 */
[----:B------:R0:W5:Y:S02]  /*c610*/  LD.E.128 R24, desc[UR54][R14.64] ;  /* 0x000000360e187980 */ /* 0x000164000c101d00 */
.L_x_8346:
[----:B------:R-:W-:Y:S05]  /*c620*/  BSYNC B1 ;  /* 0x0000000000017941 */ /* 0x000fea0003800000 */
.L_x_8345:
[----:B-----5:R-:W-:Y:S01]  /*c630*/  IMAD.MOV.U32 R3, RZ, RZ, R24 ;  /* 0x000000ffff037224 */ /* 0x020fe200078e0018 */
[----:B------:R-:W-:Y:S01]  /*c640*/  UMOV UR4, 0xffffffff ;  /* 0xffffffff00047882 */ /* 0x000fe20000000000 */
[----:B----4-:R-:W-:Y:S02]  /*c650*/  IMAD.MOV.U32 R8, RZ, RZ, R25 ;  /* 0x000000ffff087224 */ /* 0x010fe400078e0019 */
        /* <DEDUP_REMOVED lines=15> */
[----:B------:R-:W1:Y:S01]  /*c750*/  SHFL.IDX PT, R8, R10, 0x2, 0x181f ;  /* 0x00581f000a087f89 */ /* 0x000e6200000e0000 */
[----:B------:R-:W-:-:S03]  /*c760*/  VIADD R9, R59, 0x40 ;  /* 0x000000403b097836 */ /* 0x000fc60000000000 */
[----:B------:R-:W3:Y:S02]  /*c770*/  SHFL.IDX PT, R3, R43, 0x2, 0x181f ;  /* 0x00581f002b037f89 */ /* 0x000ee400000e0000 */
[----:B------:R-:W-:Y:S02]  /*c780*/  ISETP.GE.OR P1, PT, R9, R0, P0 ;  /* 0x000000000900720c */ /* 0x000fe40000726670 */
[----:B0-----:R-:W0:Y:S04]  /*c790*/  SHFL.IDX PT, R14, R44, 0x2, 0x181f ;  /* 0x00581f002c0e7f89 */ /* 0x001e2800000e0000 */
[----:B------:R-:W4:Y:S07]  /*c7a0*/  SHFL.IDX PT, R9, R45, 0x2, 0x181f ;  /* 0x00581f002d097f89 */ /* 0x000f2e00000e0000 */
[C---:B------:R-:W-:Y:S01]  /*c7b0*/  @!P1 IMAD.SHL.U32 R29, R16.reuse, 0x2, RZ ;  /* 0x00000002101d9824 */ /* 0x040fe200078e00ff */
[----:B------:R-:W-:-:S04]  /*c7c0*/  @!P1 SHF.L.U64.HI R28, R16, 0x1, R17 ;  /* 0x00000001101c9819 */ /* 0x000fc80000010211 */
[----:B-1----:R-:W-:-:S05]  /*c7d0*/  @!P1 IADD3 R8, P2, R8, R29, RZ ;  /* 0x0000001d08089210 */ /* 0x002fca0007f5e0ff */
[----:B---3--:R-:W-:Y:S02]  /*c7e0*/  @!P1 IMAD.X R3, R3, 0x1, R28, P2 ;  /* 0x0000000103039824 */ /* 0x008fe400010e061c */
[----:B------:R-:W-:Y:S02]  /*c7f0*/  @!P1 IMAD.MOV.U32 R32, RZ, RZ, R8 ;  /* 0x000000ffff209224 */ /* 0x000fe400078e0008 */
[----:B------:R-:W-:-:S06]  /*c800*/  @!P1 IMAD.MOV.U32 R33, RZ, RZ, R3 ;  /* 0x000000ffff219224 */ /* 0x000fcc00078e0003 */
[----:B------:R-:W3:Y:S01]  /*c810*/  @!P1 LD.E.128 R32, desc[UR54][R32.64] ;  /* 0x0000003620209980 */ /* 0x000ee2000c101d00 */
[----:B0-----:R-:W-:-:S05]  /*c820*/  @!P1 IADD3 R14, P2, R14, R29, RZ ;  /* 0x0000001d0e0e9210 */ /* 0x001fca0007f5e0ff */
[----:B----4-:R-:W-:-:S04]  /*c830*/  @!P1 IMAD.X R9, R9, 0x1, R28, P2 ;  /* 0x0000000109099824 */ /* 0x010fc800010e061c */
[----:B------:R-:W-:-:S05]  /*c840*/  @!P1 IMAD.MOV.U32 R15, RZ, RZ, R9 ;  /* 0x000000ffff0f9224 */ /* 0x000fca00078e0009 */
[----:B------:R-:W4:Y:S01]  /*c850*/  @!P1 LD.E.128 R28, desc[UR54][R14.64] ;  /* 0x000000360e1c9980 */ /* 0x000f22000c101d00 */
[----:B------:R-:W-:Y:S02]  /*c860*/  CS2R R54, SRZ ;  /* 0x0000000000367805 */ /* 0x000fe4000001ff00 */
[----:B------:R-:W-:Y:S02]  /*c870*/  CS2R R56, SRZ ;  /* 0x0000000000387805 */ /* 0x000fe4000001ff00 */
[----:B------:R-:W-:Y:S02]  /*c880*/  CS2R R38, SRZ ;  /* 0x0000000000267805 */ /* 0x000fe4000001ff00 */
[----:B------:R-:W-:Y:S01]  /*c890*/  CS2R R40, SRZ ;  /* 0x0000000000287805 */ /* 0x000fe2000001ff00 */
[----:B---3--:R-:W-:Y:S02]  /*c8a0*/  @!P1 IMAD.MOV.U32 R54, RZ, RZ, R32 ;  /* 0x000000ffff369224 */ /* 0x008fe400078e0020 */
[----:B------:R-:W-:Y:S01]  /*c8b0*/  @!P1 IMAD.MOV.U32 R55, RZ, RZ, R33 ;  /* 0x000000ffff379224 */ /* 0x000fe200078e0021 */
[----:B------:R0:W1:Y:S01]  /*c8c0*/  SHFL.IDX PT, R32, R10, 0x3, 0x181f ;  /* 0x00781f000a207f89 */ /* 0x00006200000e0000 */
[----:B------:R-:W-:-:S02]  /*c8d0*/  IMAD.MOV.U32 R3, RZ, RZ, R54 ;  /* 0x000000ffff037224 */ /* 0x000fc400078e0036 */
[----:B------:R-:W-:Y:S01]  /*c8e0*/  @!P1 IMAD.MOV.U32 R56, RZ, RZ, R34 ;  /* 0x000000ffff389224 */ /* 0x000fe200078e0022 */
[----:B------:R3:W1:Y:S01]  /*c8f0*/  SHFL.IDX PT, R33, R45, 0x3, 0x181f ;  /* 0x00781f002d217f89 */ /* 0x00066200000e0000 */
[----:B------:R-:W-:Y:S01]  /*c900*/  IMAD.MOV.U32 R8, RZ, RZ, R55 ;  /* 0x000000ffff087224 */ /* 0x000fe200078e0037 */
[----:B------:R-:W-:Y:S01]  /*c910*/  PRMT R68, R3, 0x7610, R68 ;  /* 0x0000761003447816 */ /* 0x000fe20000000044 */
[----:B------:R-:W-:Y:S01]  /*c920*/  @!P1 IMAD.MOV.U32 R57, RZ, RZ, R35 ;  /* 0x000000ffff399224 */ /* 0x000fe200078e0023 */
[----:B------:R3:W1:Y:S02]  /*c930*/  SHFL.IDX PT, R3, R43, 0x3, 0x181f ;  /* 0x00781f002b037f89 */ /* 0x00066400000e0000 */
[----:B------:R-:W-:Y:S01]  /*c940*/  PRMT R69, R8, 0x7610, R69 ;  /* 0x0000761008457816 */ /* 0x000fe20000000045 */
[----:B------:R-:W-:Y:S01]  /*c950*/  IMAD.MOV.U32 R8, RZ, RZ, R56 ;  /* 0x000000ffff087224 */ /* 0x000fe200078e0038 */
[----:B------:R3:W1:Y:S01]  /*c960*/  SHFL.IDX PT, R34, R44, 0x3, 0x181f ;  /* 0x00781f002c227f89 */ /* 0x00066200000e0000 */
[----:B------:R-:W-:-:S02]  /*c970*/  IMAD.MOV.U32 R9, RZ, RZ, R57 ;  /* 0x000000ffff097224 */ /* 0x000fc400078e0039 */
[----:B----4-:R-:W-:Y:S01]  /*c980*/  @!P1 IMAD.MOV.U32 R38, RZ, RZ, R28 ;  /* 0x000000ffff269224 */ /* 0x010fe200078e001c */
[----:B------:R-:W-:Y:S01]  /*c990*/  PRMT R48, R8, 0x7610, R48 ;  /* 0x0000761008307816 */ /* 0x000fe20000000030 */
[----:B------:R-:W-:Y:S01]  /*c9a0*/  @!P1 IMAD.MOV.U32 R39, RZ, RZ, R29 ;  /* 0x000000ffff279224 */ /* 0x000fe200078e001d */
[----:B------:R-:W-:Y:S01]  /*c9b0*/  PRMT R49, R9, 0x7610, R49 ;  /* 0x0000761009317816 */ /* 0x000fe20000000031 */
[----:B------:R-:W-:Y:S02]  /*c9c0*/  @!P1 IMAD.MOV.U32 R40, RZ, RZ, R30 ;  /* 0x000000ffff289224 */ /* 0x000fe400078e001e */
[----:B------:R-:W-:Y:S02]  /*c9d0*/  @!P1 IMAD.MOV.U32 R41, RZ, RZ, R31 ;  /* 0x000000ffff299224 */ /* 0x000fe400078e001f */
[----:B------:R-:W-:Y:S02]  /*c9e0*/  IMAD.MOV.U32 R8, RZ, RZ, R38 ;  /* 0x000000ffff087224 */ /* 0x000fe400078e0026 */
[----:B------:R-:W-:-:S02]  /*c9f0*/  IMAD.MOV.U32 R9, RZ, RZ, R39 ;  /* 0x000000ffff097224 */ /* 0x000fc400078e0027 */
[----:B0-----:R-:W-:Y:S01]  /*ca00*/  IMAD.MOV.U32 R10, RZ, RZ, R40 ;  /* 0x000000ffff0a7224 */ /* 0x001fe200078e0028 */
[----:B------:R-:W-:Y:S01]  /*ca10*/  PRMT R72, R8, 0x7610, R72 ;  /* 0x0000761008487816 */ /* 0x000fe20000000048 */
[----:B------:R-:W-:Y:S01]  /*ca20*/  IMAD.MOV.U32 R11, RZ, RZ, R41 ;  /* 0x000000ffff0b7224 */ /* 0x000fe200078e0029 */
[----:B------:R-:W-:Y:S02]  /*ca30*/  PRMT R73, R9, 0x7610, R73 ;  /* 0x0000761009497816 */ /* 0x000fe40000000049 */
[----:B------:R-:W-:Y:S02]  /*ca40*/  CS2R R8, SRZ ;  /* 0x0000000000087805 */ /* 0x000fe4000001ff00 */
[----:B------:R-:W-:Y:S02]  /*ca50*/  PRMT R74, R10, 0x7610, R74 ;  /* 0x000076100a4a7816 */ /* 0x000fe4000000004a */
[----:B-1-3--:R-:W-:-:S07]  /*ca60*/  PRMT R75, R11, 0x7610, R75 ;  /* 0x000076100b4b7816 */ /* 0x00afce000000004b */
.L_x_8698:
[----:B------:R-:W-:Y:S01]  /*ca70*/  VIADD R59, R59, 0x60 ;  /* 0x000000603b3b7836 */ /* 0x000fe20000000000 */
[----:B------:R-:W-:Y:S01]  /*ca80*/  BSSY B1, `(.L_x_8348) ;  /* 0x0000012000017945 */ /* 0x000fe20003800000 */
[----:B------:R-:W-:Y:S02]  /*ca90*/  CS2R R10, SRZ ;  /* 0x00000000000a7805 */ /* 0x000fe4000001ff00 */
[----:B--2---:R-:W-:Y:S02]  /*caa0*/  CS2R R12, SRZ ;  /* 0x00000000000c7805 */ /* 0x004fe4000001ff00 */
[----:B------:R-:W-:Y:S02]  /*cab0*/  CS2R R14, SRZ ;  /* 0x00000000000e7805 */ /* 0x000fe4000001ff00 */
[----:B------:R-:W-:-:S13]  /*cac0*/  ISETP.GE.AND P1, PT, R59, R0, PT ;  /* 0x000000003b00720c */ /* 0x000fda0003f26270 */
[----:B------:R-:W-:Y:S05]  /*cad0*/  @P1 BRA `(.L_x_8349) ;  /* 0x0000000000301947 */ /* 0x000fea0003800000 */
[----:B------:R-:W-:Y:S02]  /*cae0*/  CS2R R10, SRZ ;  /* 0x00000000000a7805 */ /* 0x000fe4000001ff00 */
[----:B------:R-:W-:Y:S02]  /*caf0*/  CS2R R12, SRZ ;  /* 0x00000000000c7805 */ /* 0x000fe4000001ff00 */
[----:B------:R-:W-:Y:S01]  /*cb00*/  CS2R R14, SRZ ;  /* 0x00000000000e7805 */ /* 0x000fe2000001ff00 */
[----:B------:R-:W-:Y:S06]  /*cb10*/  @P0 BRA `(.L_x_8349) ;  /* 0x0000000000200947 */ /* 0x000fec0003800000 */
[C---:B------:R-:W-:Y:S01]  /*cb20*/  IMAD.SHL.U32 R9, R16.reuse, 0x2, RZ ;  /* 0x0000000210097824 */ /* 0x040fe200078e00ff */
[----:B------:R-:W-:-:S04]  /*cb30*/  SHF.L.U64.HI R10, R16, 0x1, R17 ;  /* 0x00000001100a7819 */ /* 0x000fc80000010211 */
[-C--:B------:R-:W-:Y:S02]  /*cb40*/  IADD3 R12, P1, R32, R9.reuse, RZ ;  /* 0x00000009200c7210 */ /* 0x080fe40007f3e0ff */
[----:B------:R-:W-:-:S03]  /*cb50*/  IADD3 R8, P2, R34, R9, RZ ;  /* 0x0000000922087210 */ /* 0x000fc60007f5e0ff */
[--C-:B------:R-:W-:Y:S02]  /*cb60*/  IMAD.X R13, R3, 0x1, R10.reuse, P1 ;  /* 0x00000001030d7824 */ /* 0x100fe400008e060a */
[----:B------:R-:W-:-:S04]  /*cb70*/  IMAD.X R9, R33, 0x1, R10, P2 ;  /* 0x0000000121097824 */ /* 0x000fc800010e060a */
[----:B------:R-:W5:Y:S04]  /*cb80*/  LD.E.128 R12, desc[UR54][R12.64] ;  /* 0x000000360c0c7980 */ /* 0x000f68000c101d00 */
[----:B------:R-:W5:Y:S02]  /*cb90*/  LD.E.128 R8, desc[UR54][R8.64] ;  /* 0x0000003608087980 */ /* 0x000f64000c101d00 */
.L_x_8349:
[----:B------:R-:W-:Y:S05]  /*cba0*/  BSYNC B1 ;  /* 0x0000000000017941 */ /* 0x000fea0003800000 */
.L_x_8348:
[----:B------:R-:W-:Y:S01]  /*cbb0*/  ULEA.HI UR4, UR37, UR37, URZ, 0x1 ;  /* 0x0000002525047291 */ /* 0x000fe2000f8f083f */
[----:B------:R-:W-:Y:S01]  /*cbc0*/  VIADDMNMX R0, R0, -R193, 0x80, PT ;  /* 0x0000008000007446 */ /* 0x000fe200038009c1 */
[----:B-----5:R-:W-:Y:S01]  /*cbd0*/  IMAD.MOV.U32 R3, RZ, RZ, R8 ;  /* 0x000000ffff037224 */ /* 0x020fe200078e0008 */
[----:B------:R-:W-:Y:S01]  /*cbe0*/  BSSY B1, `(.L_x_8350) ;  /* 0x0000018000017945 */ /* 0x000fe20003800000 */
[----:B------:R-:W-:Y:S01]  /*cbf0*/  ULOP3.LUT UR4, UR4, 0xfffffffe, URZ, 0xc0, !UPT ;  /* 0xfffffffe04047892 */ /* 0x000fe2000f8ec03f */
[----:B------:R-:W-:Y:S01]  /*cc00*/  IMAD.MOV.U32 R28, RZ, RZ, R9 ;  /* 0x000000ffff1c7224 */ /* 0x000fe200078e0009 */
[-C--:B------:R-:W-:Y:S01]  /*cc10*/  ISETP.GE.OR P3, PT, R188, R0.reuse, P0 ;  /* 0x00000000bc00720c */ /* 0x080fe20000766670 */
[----:B------:R-:W-:Y:S01]  /*cc20*/  IMAD.MOV.U32 R30, RZ, RZ, R13 ;  /* 0x000000ffff1e7224 */ /* 0x000fe200078e000d */
[----:B------:R-:W-:Y:S01]  /*cc30*/  UIADD3 UR4, UR37, -UR4, URZ ;  /* 0x8000000425047290 */ /* 0x000fe2000fffe03f */
[-C--:B------:R-:W-:Y:S02]  /*cc40*/  ISETP.GE.OR P2, PT, R217, R0.reuse, P0 ;  /* 0x00000000d900720c */ /* 0x080fe40000746670 */
[----:B------:R-:W-:-:S02]  /*cc50*/  ISETP.GE.OR P1, PT, R216, R0, P0 ;  /* 0x00000000d800720c */ /* 0x000fc40000726670 */
[----:B------:R-:W-:Y:S01]  /*cc60*/  ISETP.GE.OR P0, PT, R215, R0, P0 ;  /* 0x00000000d700720c */ /* 0x000fe20000706670 */
        /* <DEDUP_REMOVED lines=9> */
[----:B------:R-:W0:Y:S01]  /*cd00*/  SYNCS.PHASECHK.TRANS64.TRYWAIT P4, [R18+URZ+0x28800], R29 ;  /* 0x0288001d120075a7 */ /* 0x000e22000808017f */
[----:B------:R-:W-:Y:S01]  /*cd10*/  PRMT R59, R3, 0x7610, R59 ;  /* 0x00007610033b7816 */ /* 0x000fe2000000003b */
[----:B------:R-:W-:Y:S01]  /*cd20*/  IMAD.MOV.U32 R3, RZ, RZ, R15 ;  /* 0x000000ffff037224 */ /* 0x000fe200078e000f */
[----:B------:R-:W-:-:S02]  /*cd30*/  PRMT R70, R28, 0x7610, R70 ;  /* 0x000076101c467816 */ /* 0x000fc40000000046 */
[----:B------:R-:W-:Y:S01]  /*cd40*/  PRMT R71, R30, 0x7610, R71 ;  /* 0x000076101e477816 */ /* 0x000fe20000000047 */
[----:B0-----:R-:W-:Y:S06]  /*cd50*/  @!P4 BRA `(.L_x_8351) ;  /* 0x0000019800a4c947 */ /* 0x001fec0003800000 */
.L_x_8699:
[----:B------:R-:W-:Y:S05]  /*cd60*/  BSYNC B1 ;  /* 0x0000000000017941 */ /* 0x000fea0003800000 */
.L_x_8350:
[----:B------:R-:W-:Y:S04]  /*cd70*/  BSSY B1, `(.L_x_8352) ;  /* 0x0000069000017945 */ /* 0x000fe80003800000 */
[----:B------:R-:W-:Y:S05]  /*cd80*/  @P3 BRA `(.L_x_8353) ;  /* 0x00000004009c3947 */ /* 0x000fea0003800000 */
[----:B------:R-:W-:Y:S02]  /*cd90*/  LEA.HI R28, R58, R207, RZ, 0x1d ;  /* 0x000000cf3a1c7211 */ /* 0x000fe400078fe8ff */
[--C-:B------:R-:W-:Y:S02]  /*cda0*/  SHF.R.U64 R87, R50, 0x10, R51.reuse ;  /* 0x0000001032577819 */ /* 0x100fe40000001233 */
[----:B------:R-:W-:Y:S01]  /*cdb0*/  SHF.R.S32.HI R31, RZ, 0x1f, R28 ;  /* 0x0000001fff1f7819 */ /* 0x000fe2000001141c */
[----:B0-----:R-:W-:Y:S01]  /*cdc0*/  IMAD.SHL.U32 R29, R28, 0x8, RZ ;  /* 0x000000081c1d7824 */ /* 0x001fe200078e00ff */
[----:B------:R-:W-:Y:S02]  /*cdd0*/  SHF.R.U32.HI R50, RZ, 0x10, R51 ;  /* 0x00000010ff327819 */ /* 0x000fe40000011633 */
[----:B------:R-:W-:Y:S02]  /*cde0*/  LEA.HI R31, R31, R28, RZ, 0x3 ;  /* 0x0000001c1f1f7211 */ /* 0x000fe400078f18ff */
[----:B------:R-:W-:-:S02]  /*cdf0*/  LOP3.LUT R29, R29, 0x38, RZ, 0xc0, !PT ;  /* 0x000000381d1d7812 */ /* 0x000fc400078ec0ff */
[----:B------:R-:W-:Y:S01]  /*ce00*/  SHF.R.U64 R51, R20, 0x10, R21 ;  /* 0x0000001014337819 */ /* 0x000fe20000001215 */
[----:B------:R-:W-:Y:S01]  /*ce10*/  IMAD.SHL.U32 R31, R31, 0x400, RZ ;  /* 0x000004001f1f7824 */ /* 0x000fe200078e00ff */
[----:B------:R-:W-:Y:S02]  /*ce20*/  LOP3.LUT R28, R29, 0x1c0, R222, 0xf8, !PT ;  /* 0x000001c01d1c7812 */ /* 0x000fe400078ef8de */
[----:B------:R-:W-:Y:S02]  /*ce30*/  SHF.R.U64 R83, R52, 0x10, R53 ;  /* 0x0000001034537819 */ /* 0x000fe40000001235 */
[----:B------:R-:W-:Y:S02]  /*ce40*/  LOP3.LUT R28, R28, R203, RZ, 0x3c, !PT ;  /* 0x000000cb1c1c7212 */ /* 0x000fe400078e3cff */
[----:B------:R-:W-:Y:S02]  /*ce50*/  LOP3.LUT R31, R31, 0x7fffe000, RZ, 0xc0, !PT ;  /* 0x7fffe0001f1f7812 */ /* 0x000fe400078ec0ff */
[----:B------:R-:W-:-:S02]  /*ce60*/  SHF.R.U32.HI R20, RZ, 0x10, R21 ;  /* 0x00000010ff147819 */ /* 0x000fc40000011615 */
[----:B------:R-:W-:Y:S02]  /*ce70*/  IADD3 R33, R28, R31, R204 ;  /* 0x0000001f1c217210 */ /* 0x000fe40007ffe0cc */
[----:B------:R-:W0:Y:S01]  /*ce80*/  LDS.128 R28, [R205] ;  /* 0x00000000cd1c7984 */ /* 0x000e220000000c00 */
[----:B------:R-:W-:Y:S02]  /*ce90*/  PRMT R78, R78, 0x5410, R51 ;  /* 0x000054104e4e7816 */ /* 0x000fe40000000033 */
[----:B------:R-:W-:Y:S01]  /*cea0*/  IMAD R81, R33, 0x2, R18 ;  /* 0x0000000221517824 */ /* 0x000fe200078e0212 */
[----:B------:R-:W-:Y:S02]  /*ceb0*/  PRMT R52, R46, 0x5410, R83 ;  /* 0x000054102e347816 */ /* 0x000fe40000000053 */
[----:B------:R-:W-:Y:S02]  /*cec0*/  PRMT R76, R76, 0x5410, R87 ;  /* 0x000054104c4c7816 */ /* 0x000fe40000000057 */
[----:B------:R-:W1:Y:S01]  /*ced0*/  LDS.128 R32, [R81+0x10400] ;  /* 0x0104000051207984 */ /* 0x000e620000000c00 */
[----:B------:R-:W-:Y:S01]  /*cee0*/  PRMT R83, R79, 0x5410, R20 ;  /* 0x000054104f537816 */ /* 0x000fe20000000014 */
[----:B------:R-:W-:Y:S01]  /*cef0*/  IMAD.U32 R79, R78, 0x10000, RZ ;  /* 0x000100004e4f7824 */ /* 0x000fe200078e00ff */
[----:B------:R-:W-:Y:S01]  /*cf00*/  SHF.R.U32.HI R82, RZ, 0x10, R53 ;  /* 0x00000010ff527819 */ /* 0x000fe20000011635 */
[----:B------:R-:W-:Y:S01]  /*cf10*/  IMAD.U32 R53, R76, 0x10000, RZ ;  /* 0x000100004c357824 */ /* 0x000fe200078e00ff */
[----:B------:R-:W-:-:S02]  /*cf20*/  SHF.R.U64 R21, R36, 0x10, R37 ;  /* 0x0000001024157819 */ /* 0x000fc40000001225 */
[----:B------:R-:W-:Y:S02]  /*cf30*/  SHF.R.U32.HI R85, RZ, 0x10, R37 ;  /* 0x00000010ff557819 */ /* 0x000fe40000011625 */
[----:B------:R-:W-:Y:S02]  /*cf40*/  PRMT R77, R77, 0x5410, R50 ;  /* 0x000054104d4d7816 */ /* 0x000fe40000000032 */
[----:B------:R-:W-:Y:S02]  /*cf50*/  PRMT R82, R47, 0x5410, R82 ;  /* 0x000054102f527816 */ /* 0x000fe40000000052 */
[----:B------:R-:W-:Y:S01]  /*cf60*/  PRMT R84, R80, 0x5410, R21 ;  /* 0x0000541050547816 */ /* 0x000fe20000000015 */
[----:B------:R-:W-:Y:S01]  /*cf70*/  IMAD.U32 R80, R83, 0x10000, RZ ;  /* 0x0001000053507824 */ /* 0x000fe200078e00ff */
[----:B------:R-:W-:Y:S02]  /*cf80*/  PRMT R85, R86, 0x5410, R85 ;  /* 0x0000541056557816 */ /* 0x000fe40000000055 */
[----:B------:R-:W-:-:S02]  /*cf90*/  LOP3.LUT R78, R78, 0xffff0000, RZ, 0xc0, !PT ;  /* 0xffff00004e4e7812 */ /* 0x000fc400078ec0ff */
[----:B------:R-:W-:Y:S01]  /*cfa0*/  LOP3.LUT R76, R76, 0xffff0000, RZ, 0xc0, !PT ;  /* 0xffff00004c4c7812 */ /* 0x000fe200078ec0ff */
        /* <DEDUP_REMOVED lines=18> */
[----:B------:R-:W-:Y:S01]  /*d0d0*/  FFMA.FTZ R87, R20, R53, -R87 ;  /* 0x0000003514577223 */ /* 0x000fe20000010857 */
[----:B------:R-:W-:Y:S01]  /*d0e0*/  FMUL.FTZ R53, R47, R80 ;  /* 0x000000502f357220 */ /* 0x000fe20000410000 */
[----:B------:R-:W-:-:S02]  /*d0f0*/  IMAD.U32 R51, R35, 0x10000, RZ ;  /* 0x0001000023337824 */ /* 0x000fc400078e00ff */
[----:B------:R-:W-:Y:S01]  /*d100*/  FFMA.FTZ R91, R20, R79, R91 ;  /* 0x0000004f145b7223 */ /* 0x000fe2000001005b */
[----:B------:R-:W-:Y:S02]  /*d110*/  IMAD.U32 R20, R82, 0x10000, RZ ;  /* 0x0001000052147824 */ /* 0x000fe400078e00ff */
[-C--:B------:R-:W-:Y:S01]  /*d120*/  FMUL.FTZ R47, R47, R46.reuse ;  /* 0x0000002e2f2f7220 */ /* 0x080fe20000410000 */
[C---:B------:R-:W-:Y:S01]  /*d130*/  FFMA.FTZ R53, R36.reuse, R46, -R53 ;  /* 0x0000002e24357223 */ /* 0x040fe20000010835 */
[C---:B------:R-:W-:Y:S01]  /*d140*/  FMUL.FTZ R46, R51.reuse, R86 ;  /* 0x00000056332e7220 */ /* 0x040fe20000410000 */
[----:B------:R-:W-:Y:S01]  /*d150*/  FMUL.FTZ R79, R51, R20 ;  /* 0x00000014334f7220 */ /* 0x000fe20000410000 */
[----:B------:R-:W-:Y:S01]  /*d160*/  FFMA.FTZ R47, R36, R80, R47 ;  /* 0x00000050242f7223 */ /* 0x000fe2000001002f */
[C---:B------:R-:W-:Y:S01]  /*d170*/  FMUL.FTZ R36, R32.reuse, R76 ;  /* 0x0000004c20247220 */ /* 0x040fe20000410000 */
[----:B------:R-:W-:Y:S01]  /*d180*/  FFMA.FTZ R51, R37, R20, -R46 ;  /* 0x0000001425337223 */ /* 0x000fe2000001082e */
[----:B------:R-:W-:Y:S01]  /*d190*/  FMUL.FTZ R20, R32, R78 ;  /* 0x0000004e20147220 */ /* 0x000fe20000410000 */
[----:B------:R-:W-:-:S02]  /*d1a0*/  IMAD.U32 R50, R34, 0x10000, RZ ;  /* 0x0001000022327824 */ /* 0x000fc400078e00ff */
[C---:B------:R-:W-:Y:S01]  /*d1b0*/  FFMA.FTZ R36, R21.reuse, R78, R36 ;  /* 0x0000004e15247223 */ /* 0x040fe20000010024 */
[----:B------:R-:W-:Y:S02]  /*d1c0*/  IMAD.U32 R32, R84, 0x10000, RZ ;  /* 0x0001000054207824 */ /* 0x000fe400078e00ff */
[----:B------:R-:W-:Y:S01]  /*d1d0*/  FFMA.FTZ R76, R21, R76, -R20 ;  /* 0x0000004c154c7223 */ /* 0x000fe20000010814 */
[----:B------:R-:W-:Y:S02]  /*d1e0*/  IMAD.U32 R20, R52, 0x10000, RZ ;  /* 0x0001000034147824 */ /* 0x000fe400078e00ff */
[----:B------:R-:W-:Y:S01]  /*d1f0*/  FFMA.FTZ R79, R37, R86, R79 ;  /* 0x00000056254f7223 */ /* 0x000fe2000001004f */
[----:B------:R-:W-:Y:S01]  /*d200*/  FMUL.FTZ R78, R50, R32 ;  /* 0x00000020324e7220 */ /* 0x000fe20000410000 */
[C---:B------:R-:W-:Y:S01]  /*d210*/  FMUL.FTZ R37, R33.reuse, R83 ;  /* 0x0000005321257220 */ /* 0x040fe20000410000 */
[-C--:B------:R-:W-:Y:S01]  /*d220*/  FMUL.FTZ R80, R33, R77.reuse ;  /* 0x0000004d21507220 */ /* 0x080fe20000410000 */
[----:B------:R-:W-:Y:S01]  /*d230*/  LOP3.LUT R34, R34, 0xffff0000, RZ, 0xc0, !PT ;  /* 0xffff000022227812 */ /* 0x000fe200078ec0ff */
[-C--:B------:R-:W-:Y:S01]  /*d240*/  FMUL.FTZ R50, R50, R20.reuse ;  /* 0x0000001432327220 */ /* 0x080fe20000410000 */
[----:B------:R-:W-:Y:S01]  /*d250*/  FFMA.FTZ R78, R29, R20, -R78 ;  /* 0x000000141d4e7223 */ /* 0x000fe2000001084e */
[----:B------:R-:W-:Y:S01]  /*d260*/  LOP3.LUT R33, R84, 0xffff0000, RZ, 0xc0, !PT ;  /* 0xffff000054217812 */ /* 0x000fe200078ec0ff */
[----:B------:R-:W-:Y:S01]  /*d270*/  FFMA.FTZ R46, R28, R77, -R37 ;  /* 0x0000004d1c2e7223 */ /* 0x000fe20000010825 */
[----:B------:R-:W-:Y:S01]  /*d280*/  LOP3.LUT R35, R35, 0xffff0000, RZ, 0xc0, !PT ;  /* 0xffff000023237812 */ /* 0x000fe200078ec0ff */
[----:B------:R-:W-:Y:S01]  /*d290*/  FFMA.FTZ R50, R29, R32, R50 ;  /* 0x000000201d327223 */ /* 0x000fe20000010032 */
[----:B------:R-:W-:Y:S01]  /*d2a0*/  LOP3.LUT R21, R52, 0xffff0000, RZ, 0xc0, !PT ;  /* 0xffff000034157812 */ /* 0x000fe200078ec0ff */
[----:B------:R-:W-:Y:S01]  /*d2b0*/  FFMA.FTZ R80, R28, R83, R80 ;  /* 0x000000531c507223 */ /* 0x000fe20000010050 */
[----:B------:R-:W-:Y:S01]  /*d2c0*/  LOP3.LUT R20, R85, 0xffff0000, RZ, 0xc0, !PT ;  /* 0xffff000055147812 */ /* 0x000fe200078ec0ff */
[----:B------:R-:W-:Y:S01]  /*d2d0*/  FMUL.FTZ R29, R34, R33 ;  /* 0x00000021221d7220 */ /* 0x000fe20000410000 */
[----:B------:R-:W-:Y:S01]  /*d2e0*/  LOP3.LUT R82, R82, 0xffff0000, RZ, 0xc0, !PT ;  /* 0xffff000052527812 */ /* 0x000fe200078ec0ff */
[----:B------:R-:W-:Y:S01]  /*d2f0*/  FMUL.FTZ R34, R34, R21 ;  /* 0x0000001522227220 */ /* 0x000fe20000410000 */
[----:B------:R-:W-:Y:S01]  /*d300*/  F2FP.BF16.F32.PACK_AB R32, R36, R91 ;  /* 0x0000005b2420723e */ /* 0x000fe200000010ff */
[C---:B------:R-:W-:Y:S01]  /*d310*/  FMUL.FTZ R28, R35.reuse, R20 ;  /* 0x00000014231c7220 */ /* 0x040fe20000410000 */
[C---:B------:R-:W-:Y:S01]  /*d320*/  FFMA.FTZ R21, R30.reuse, R21, -R29 ;  /* 0x000000151e157223 */ /* 0x040fe2000001081d */
[-C--:B------:R-:W-:Y:S01]  /*d330*/  FMUL.FTZ R37, R35, R82.reuse ;  /* 0x0000005223257220 */ /* 0x080fe20000410000 */
[----:B------:R-:W-:Y:S01]  /*d340*/  FFMA.FTZ R35, R30, R33, R34 ;  /* 0x000000211e237223 */ /* 0x000fe20000010022 */
[C---:B------:R-:W-:Y:S01]  /*d350*/  FFMA.FTZ R82, R31.reuse, R82, -R28 ;  /* 0x000000521f527223 */ /* 0x040fe2000001081c */
[----:B------:R-:W-:Y:S01]  /*d360*/  F2FP.BF16.F32.PACK_AB R28, R76, R87 ;  /* 0x000000574c1c723e */ /* 0x000fe200000010ff */
[----:B------:R-:W-:Y:S01]  /*d370*/  FFMA.FTZ R20, R31, R20, R37 ;  /* 0x000000141f147223 */ /* 0x000fe20000010025 */
[----:B------:R-:W-:-:S02]  /*d380*/  F2FP.BF16.F32.PACK_AB R29, R46, R53 ;  /* 0x000000352e1d723e */ /* 0x000fc400000010ff */
[----:B------:R-:W-:Y:S02]  /*d390*/  F2FP.BF16.F32.PACK_AB R30, R21, R78 ;  /* 0x0000004e151e723e */ /* 0x000fe400000010ff */
[----:B------:R-:W-:Y:S02]  /*d3a0*/  F2FP.BF16.F32.PACK_AB R34, R35, R50 ;  /* 0x000000322322723e */ /* 0x000fe400000010ff */
[----:B------:R-:W-:Y:S02]  /*d3b0*/  F2FP.BF16.F32.PACK_AB R31, R82, R51 ;  /* 0x00000033521f723e */ /* 0x000fe400000010ff */
[----:B------:R-:W-:Y:S02]  /*d3c0*/  F2FP.BF16.F32.PACK_AB R33, R80, R47 ;  /* 0x0000002f5021723e */ /* 0x000fe400000010ff */
[----:B------:R-:W-:Y:S01]  /*d3d0*/  F2FP.BF16.F32.PACK_AB R35, R20, R79 ;  /* 0x0000004f1423723e */ /* 0x000fe200000010ff */
[----:B------:R1:W-:Y:S04]  /*d3e0*/  STS.128 [R205], R28 ;  /* 0x0000001ccd007388 */ /* 0x0003e80000000c00 */
[----:B------:R1:W-:Y:S02]  /*d3f0*/  STS.128 [R81+0x10400], R32 ;  /* 0x0104002051007388 */ /* 0x0003e40000000c00 */
.L_x_8353:
[----:B------:R-:W-:Y:S05]  /*d400*/  BSYNC B1 ;  /* 0x0000000000017941 */ /* 0x000fea0003800000 */
.L_x_8352:
[----:B------:R-:W-:Y:S04]  /*d410*/  BSSY B1, `(.L_x_8354) ;  /* 0x0000068000017945 */ /* 0x000fe80003800000 */
[----:B------:R-:W-:Y:S05]  /*d420*/  @P2 BRA `(.L_x_8355) ;  /* 0x0000000400982947 */ /* 0x000fea0003800000 */
[----:B------:R-:W-:Y:S02]  /*d430*/  LEA.HI R20, R58, R207, RZ, 0x1d ;  /* 0x000000cf3a147211 */ /* 0x000fe400078fe8ff */
[--C-:B------:R-:W-:Y:S02]  /*d440*/  SHF.R.U64 R37, R6, 0x10, R7.reuse ;  /* 0x0000001006257819 */ /* 0x100fe40000001207 */
[----:B------:R-:W-:Y:S01]  /*d450*/  SHF.R.S32.HI R21, RZ, 0x1f, R20 ;  /* 0x0000001fff157819 */ /* 0x000fe20000011414 */
[----:B-1----:R-:W-:Y:S01]  /*d460*/  IMAD.SHL.U32 R28, R20, 0x8, RZ ;  /* 0x00000008141c7824 */ /* 0x002fe200078e00ff */
        /* <DEDUP_REMOVED lines=8> */
[----:B------:R-:W-:Y:S02]  /*d4f0*/  PRMT R60, R60, 0x5410, R7 ;  /* 0x000054103c3c7816 */ /* 0x000fe40000000007 */
[----:B------:R-:W-:-:S02]  /*d500*/  IADD3 R21, R21, R28, R202 ;  /* 0x0000001c15157210 */ /* 0x000fc40007ffe0ca */
[----:B0-----:R-:W0:Y:S01]  /*d510*/  LDS.128 R28, [R214] ;  /* 0x00000000d61c7984 */ /* 0x001e220000000c00 */
[----:B------:R-:W-:Y:S02]  /*d520*/  SHF.R.U32.HI R4, RZ, 0x10, R5 ;  /* 0x00000010ff047819 */ /* 0x000fe40000011605 */
[----:B------:R-:W-:Y:S01]  /*d530*/  IMAD R21, R21, 0x2, R18 ;  /* 0x0000000215157824 */ /* 0x000fe200078e0212 */
[----:B------:R-:W-:Y:S02]  /*d540*/  SHF.R.U32.HI R24, RZ, 0x10, R25 ;  /* 0x00000010ff187819 */ /* 0x000fe40000011619 */
[----:B------:R-:W-:Y:S02]  /*d550*/  SHF.R.U64 R5, R26, 0x10, R27 ;  /* 0x000000101a057819 */ /* 0x000fe4000000121b */
[----:B------:R-:W1:Y:S01]  /*d560*/  LDS.128 R32, [R21+0x10400] ;  /* 0x0104000015207984 */ /* 0x000e620000000c00 */
[----:B------:R-:W-:Y:S02]  /*d570*/  PRMT R64, R64, 0x5410, R47 ;  /* 0x0000541040407816 */ /* 0x000fe4000000002f */
        /* <DEDUP_REMOVED lines=25> */
[----:B------:R-:W-:Y:S01]  /*d710*/  IMAD.U32 R33, R35, 0x10000, RZ ;  /* 0x0001000023217824 */ /* 0x000fe200078e00ff */
[----:B------:R-:W-:Y:S01]  /*d720*/  LOP3.LUT R31, R34, 0xffff0000, RZ, 0xc0, !PT ;  /* 0xffff0000221f7812 */ /* 0x000fe200078ec0ff */
[----:B------:R-:W-:Y:S01]  /*d730*/  FFMA.FTZ R47, R4, R36, -R47 ;  /* 0x00000024042f7223 */ /* 0x000fe2000001082f */
[----:B------:R-:W-:-:S02]  /*d740*/  IMAD.U32 R36, R63, 0x10000, RZ ;  /* 0x000100003f247824 */ /* 0x000fc400078e00ff */
[----:B------:R-:W-:Y:S01]  /*d750*/  FFMA.FTZ R51, R4, R37, R51 ;  /* 0x0000002504337223 */ /* 0x000fe20000010033 */
[----:B------:R-:W-:Y:S01]  /*d760*/  IMAD.U32 R29, R34, 0x10000, RZ ;  /* 0x00010000221d7824 */ /* 0x000fe200078e00ff */
[----:B------:R-:W-:Y:S01]  /*d770*/  LOP3.LUT R34, R35, 0xffff0000, RZ, 0xc0, !PT ;  /* 0xffff000023227812 */ /* 0x000fe200078ec0ff */
[----:B------:R-:W-:Y:S02]  /*d780*/  IMAD.U32 R35, R61, 0x10000, RZ ;  /* 0x000100003d237824 */ /* 0x000fe400078e00ff */
[----:B------:R-:W-:Y:S01]  /*d790*/  FMUL.FTZ R37, R33, R36 ;  /* 0x0000002421257220 */ /* 0x000fe20000410000 */
[----:B------:R-:W-:Y:S01]  /*d7a0*/  IMAD.U32 R25, R65, 0x10000, RZ ;  /* 0x0001000041197824 */ /* 0x000fe200078e00ff */
[----:B------:R-:W-:Y:S01]  /*d7b0*/  LOP3.LUT R61, R61, 0xffff0000, RZ, 0xc0, !PT ;  /* 0xffff00003d3d7812 */ /* 0x000fe200078ec0ff */
[----:B------:R-:W-:Y:S02]  /*d7c0*/  IMAD.U32 R4, R67, 0x10000, RZ ;  /* 0x0001000043047824 */ /* 0x000fe400078e00ff */
[C---:B------:R-:W-:Y:S01]  /*d7d0*/  FMUL.FTZ R53, R27.reuse, R35 ;  /* 0x000000231b357220 */ /* 0x040fe20000410000 */
[-C--:B------:R-:W-:Y:S01]  /*d7e0*/  FMUL.FTZ R27, R27, R25.reuse ;  /* 0x000000191b1b7220 */ /* 0x080fe20000410000 */
[----:B------:R-:W-:Y:S01]  /*d7f0*/  LOP3.LUT R65, R65, 0xffff0000, RZ, 0xc0, !PT ;  /* 0xffff000041417812 */ /* 0x000fe200078ec0ff */
[-C--:B------:R-:W-:Y:S01]  /*d800*/  FMUL.FTZ R33, R33, R4.reuse ;  /* 0x0000000421217220 */ /* 0x080fe20000410000 */
[----:B------:R-:W-:Y:S01]  /*d810*/  FFMA.FTZ R37, R24, R4, -R37 ;  /* 0x0000000418257223 */ /* 0x000fe20000010825 */
[----:B------:R-:W-:Y:S01]  /*d820*/  FMUL.FTZ R4, R26, R60 ;  /* 0x0000003c1a047220 */ /* 0x000fe20000410000 */
[C---:B------:R-:W-:Y:S01]  /*d830*/  FFMA.FTZ R53, R6.reuse, R25, -R53 ;  /* 0x0000001906357223 */ /* 0x040fe20000010835 */
[----:B------:R-:W-:Y:S01]  /*d840*/  FFMA.FTZ R25, R6, R35, R27 ;  /* 0x0000002306197223 */ /* 0x000fe2000001001b */
[-C--:B------:R-:W-:Y:S01]  /*d850*/  FMUL.FTZ R26, R26, R64.reuse ;  /* 0x000000401a1a7220 */ /* 0x080fe20000410000 */
[----:B------:R-:W-:Y:S01]  /*d860*/  FFMA.FTZ R64, R5, R64, -R4 ;  /* 0x0000004005407223 */ /* 0x000fe20000010804 */
[----:B------:R-:W-:-:S02]  /*d870*/  IMAD.U32 R6, R62, 0x10000, RZ ;  /* 0x000100003e067824 */ /* 0x000fc400078e00ff */
[----:B------:R-:W-:Y:S01]  /*d880*/  FMUL.FTZ R27, R32, R61 ;  /* 0x0000003d201b7220 */ /* 0x000fe20000410000 */
[----:B------:R-:W-:Y:S02]  /*d890*/  IMAD.U32 R4, R66, 0x10000, RZ ;  /* 0x0001000042047824 */ /* 0x000fe400078e00ff */
[-C--:B------:R-:W-:Y:S01]  /*d8a0*/  FMUL.FTZ R32, R32, R65.reuse ;  /* 0x0000004120207220 */ /* 0x080fe20000410000 */
[----:B------:R-:W-:Y:S01]  /*d8b0*/  LOP3.LUT R62, R62, 0xffff0000, RZ, 0xc0, !PT ;  /* 0xffff00003e3e7812 */ /* 0x000fe200078ec0ff */
[----:B------:R-:W-:Y:S01]  /*d8c0*/  FFMA.FTZ R33, R24, R36, R33 ;  /* 0x0000002418217223 */ /* 0x000fe20000010021 */
[----:B------:R-:W-:Y:S01]  /*d8d0*/  LOP3.LUT R66, R66, 0xffff0000, RZ, 0xc0, !PT ;  /* 0xffff000042427812 */ /* 0x000fe200078ec0ff */
[----:B------:R-:W-:Y:S01]  /*d8e0*/  FFMA.FTZ R24, R5, R60, R26 ;  /* 0x0000003c05187223 */ /* 0x000fe2000001001a */
        /* <DEDUP_REMOVED lines=26> */
.L_x_8355:
[----:B------:R-:W-:Y:S05]  /*da90*/  BSYNC B1 ;  /* 0x0000000000017941 */ /* 0x000fea0003800000 */
.L_x_8354:
[----:B------:R-:W-:Y:S04]  /*daa0*/  BSSY B1, `(.L_x_8356) ;  /* 0x0000068000017945 */ /* 0x000fe80003800000 */
[----:B------:R-:W-:Y:S05]  /*dab0*/  @P1 BRA `(.L_x_8357) ;  /* 0x0000000400981947 */ /* 0x000fea0003800000 */
[----:B--2---:R-:W-:Y:S02]  /*dac0*/  LEA.HI R4, R58, R207, RZ, 0x1d ;  /* 0x000000cf3a047211 */ /* 0x004fe400078fe8ff */
[----:B-1----:R-:W-:Y:S02]  /*dad0*/  SHF.R.U64 R31, R38, 0x10, R39 ;  /* 0x00000010261f7819 */ /* 0x002fe40000001227 */
[----:B------:R-:W-:Y:S01]  /*dae0*/  SHF.R.S32.HI R5, RZ, 0x1f, R4 ;  /* 0x0000001fff057819 */ /* 0x000fe20000011404 */
[----:B------:R-:W-:Y:S01]  /*daf0*/  IMAD.SHL.U32 R6, R4, 0x8, RZ ;  /* 0x0000000804067824 */ /* 0x000fe200078e00ff */
[----:B------:R-:W-:Y:S02]  /*db00*/  SHF.R.U64 R35, R54, 0x10, R55 ;  /* 0x0000001036237819 */ /* 0x000fe40000001237 */
[----:B------:R-:W-:Y:S02]  /*db10*/  LEA.HI R4, R5, R4, RZ, 0x3 ;  /* 0x0000000405047211 */ /* 0x000fe400078f18ff */
[----:B------:R-:W-:-:S02]  /*db20*/  LOP3.LUT R5, R197, 0x38, R6, 0xf8, !PT ;  /* 0x00000038c5057812 */ /* 0x000fc400078ef806 */
[----:B------:R-:W-:Y:S01]  /*db30*/  PRMT R72, R72, 0x5410, R31 ;  /* 0x0000541048487816 */ /* 0x000fe2000000001f */
[----:B------:R-:W-:Y:S01]  /*db40*/  IMAD.SHL.U32 R6, R4, 0x400, RZ ;  /* 0x0000040004067824 */ /* 0x000fe200078e00ff */
[----:B------:R-:W-:Y:S02]  /*db50*/  LOP3.LUT R4, R5, R224, RZ, 0x3c, !PT ;  /* 0x000000e005047212 */ /* 0x000fe400078e3cff */
[----:B------:R-:W-:Y:S01]  /*db60*/  SHF.R.U32.HI R38, RZ, 0x10, R39 ;  /* 0x00000010ff267819 */ /* 0x000fe20000011627 */
[----:B------:R-:W-:Y:S01]  /*db70*/  IMAD.U32 R36, R72, 0x10000, RZ ;  /* 0x0001000048247824 */ /* 0x000fe200078e00ff */
[----:B------:R-:W-:Y:S02]  /*db80*/  LOP3.LUT R6, R6, 0x7fffe000, RZ, 0xc0, !PT ;  /* 0x7fffe00006067812 */ /* 0x000fe400078ec0ff */
[----:B------:R-:W-:Y:S02]  /*db90*/  PRMT R68, R68, 0x5410, R35 ;  /* 0x0000541044447816 */ /* 0x000fe40000000023 */
[----:B------:R-:W-:-:S02]  /*dba0*/  IADD3 R21, R4, R6, R201 ;  /* 0x0000000604157210 */ /* 0x000fc40007ffe0c9 */
[----:B------:R-:W1:Y:S01]  /*dbb0*/  LDS.128 R4, [R213] ;  /* 0x00000000d5047984 */ /* 0x000e620000000c00 */
[----:B------:R-:W-:Y:S01]  /*dbc0*/  SHF.R.U32.HI R54, RZ, 0x10, R55 ;  /* 0x00000010ff367819 */ /* 0x000fe20000011637 */
[----:B------:R-:W-:Y:S01]  /*dbd0*/  IMAD.U32 R35, R68, 0x10000, RZ ;  /* 0x0001000044237824 */ /* 0x000fe200078e00ff */
[--C-:B0-----:R-:W-:Y:S01]  /*dbe0*/  SHF.R.U64 R29, R40, 0x10, R41.reuse ;  /* 0x00000010281d7819 */ /* 0x101fe20000001229 */
[----:B------:R-:W-:Y:S01]  /*dbf0*/  IMAD R21, R21, 0x2, R18 ;  /* 0x0000000215157824 */ /* 0x000fe200078e0212 */
[----:B------:R-:W-:Y:S02]  /*dc00*/  PRMT R73, R73, 0x5410, R38 ;  /* 0x0000541049497816 */ /* 0x000fe40000000026 */
[----:B------:R-:W-:Y:S02]  /*dc10*/  SHF.R.U32.HI R40, RZ, 0x10, R41 ;  /* 0x00000010ff287819 */ /* 0x000fe40000011629 */
[----:B------:R-:W0:Y:S01]  /*dc20*/  LDS.128 R24, [R21+0x10400] ;  /* 0x0104000015187984 */ /* 0x000e220000000c00 */
[----:B------:R-:W-:Y:S01]  /*dc30*/  SHF.R.U64 R33, R56, 0x10, R57 ;  /* 0x0000001038217819 */ /* 0x000fe20000001239 */
[----:B------:R-:W-:Y:S01]  /*dc40*/  IMAD.U32 R39, R73, 0x10000, RZ ;  /* 0x0001000049277824 */ /* 0x000fe200078e00ff */
[----:B------:R-:W-:-:S02]  /*dc50*/  PRMT R69, R69, 0x5410, R54 ;  /* 0x0000541045457816 */ /* 0x000fc40000000036 */
[----:B------:R-:W-:Y:S02]  /*dc60*/  SHF.R.U32.HI R56, RZ, 0x10, R57 ;  /* 0x00000010ff387819 */ /* 0x000fe40000011639 */
[----:B------:R-:W-:Y:S02]  /*dc70*/  PRMT R75, R75, 0x5410, R40 ;  /* 0x000054104b4b7816 */ /* 0x000fe40000000028 */
[----:B------:R-:W-:Y:S02]  /*dc80*/  PRMT R49, R49, 0x5410, R56 ;  /* 0x0000541031317816 */ /* 0x000fe40000000038 */
[----:B------:R-:W-:Y:S01]  /*dc90*/  PRMT R74, R74, 0x5410, R29 ;  /* 0x000054104a4a7816 */ /* 0x000fe2000000001d */
[----:B------:R-:W-:Y:S01]  /*dca0*/  IMAD.U32 R41, R75, 0x10000, RZ ;  /* 0x000100004b297824 */ /* 0x000fe200078e00ff */
[----:B------:R-:W-:Y:S01]  /*dcb0*/  PRMT R48, R48, 0x5410, R33 ;  /* 0x0000541030307816 */ /* 0x000fe20000000021 */
        /* <DEDUP_REMOVED lines=21> */
[----:B------:R-:W-:Y:S02]  /*de10*/  IMAD.U32 R35, R49, 0x10000, RZ ;  /* 0x0001000031237824 */ /* 0x000fe400078e00ff */
[----:B------:R-:W-:Y:S01]  /*de20*/  FMUL.FTZ R31, R34, R41 ;  /* 0x00000029221f7220 */ /* 0x000fe20000410000 */
[----:B------:R-:W-:Y:S01]  /*de30*/  LOP3.LUT R37, R72, 0xffff0000, RZ, 0xc0, !PT ;  /* 0xffff000048257812 */ /* 0x000fe200078ec0ff */
[----:B------:R-:W-:Y:S01]  /*de40*/  FFMA.FTZ R51, R28, R39, R51 ;  /* 0x000000271c337223 */ /* 0x000fe20000010033 */
[-C--:B------:R-:W-:Y:S01]  /*de50*/  FMUL.FTZ R34, R34, R35.reuse ;  /* 0x0000002322227220 */ /* 0x080fe20000410000 */
[----:B------:R-:W-:Y:S01]  /*de60*/  FFMA.FTZ R40, R30, R35, -R31 ;  /* 0x000000231e287223 */ /* 0x000fe2000001081f */
[----:B------:R-:W-:Y:S01]  /*de70*/  LOP3.LUT R31, R68, 0xffff0000, RZ, 0xc0, !PT ;  /* 0xffff0000441f7812 */ /* 0x000fe200078ec0ff */
[----:B------:R-:W-:Y:S01]  /*de80*/  FMUL.FTZ R35, R24, R37 ;  /* 0x0000002518237220 */ /* 0x000fe20000410000 */
[----:B------:R-:W-:Y:S01]  /*de90*/  LOP3.LUT R28, R73, 0xffff0000, RZ, 0xc0, !PT ;  /* 0xffff0000491c7812 */ /* 0x000fe200078ec0ff */
[----:B------:R-:W-:Y:S01]  /*dea0*/  FFMA.FTZ R41, R30, R41, R34 ;  /* 0x000000291e297223 */ /* 0x000fe20000010022 */
[----:B------:R-:W-:Y:S01]  /*deb0*/  LOP3.LUT R20, R69, 0xffff0000, RZ, 0xc0, !PT ;  /* 0xffff000045147812 */ /* 0x000fe200078ec0ff */
[----:B------:R-:W-:Y:S01]  /*dec0*/  FMUL.FTZ R39, R24, R31 ;  /* 0x0000001f18277220 */ /* 0x000fe20000410000 */
[----:B------:R-:W-:-:S02]  /*ded0*/  IMAD.U32 R33, R26, 0x10000, RZ ;  /* 0x000100001a217824 */ /* 0x000fc400078e00ff */
[C---:B------:R-:W-:Y:S01]  /*dee0*/  FMUL.FTZ R34, R25.reuse, R28 ;  /* 0x0000001c19227220 */ /* 0x040fe20000410000 */
[----:B------:R-:W-:Y:S02]  /*def0*/  IMAD.U32 R30, R74, 0x10000, RZ ;  /* 0x000100004a1e7824 */ /* 0x000fe400078e00ff */
[----:B------:R-:W-:Y:S01]  /*df00*/  FMUL.FTZ R25, R25, R20 ;  /* 0x0000001419197220 */ /* 0x000fe20000410000 */
[----:B------:R-:W-:Y:S01]  /*df10*/  FFMA.FTZ R35, R4, R31, -R35 ;  /* 0x0000001f04237223 */ /* 0x000fe20000010823 */
[----:B------:R-:W-:Y:S02]  /*df20*/  IMAD.U32 R24, R48, 0x10000, RZ ;  /* 0x0001000030187824 */ /* 0x000fe400078e00ff */
[----:B------:R-:W-:Y:S01]  /*df30*/  FFMA.FTZ R32, R4, R37, R39 ;  /* 0x0000002504207223 */ /* 0x000fe20000010027 */
[----:B------:R-:W-:Y:S01]  /*df40*/  FMUL.FTZ R4, R33, R30 ;  /* 0x0000001e21047220 */ /* 0x000fe20000410000 */
        /* <DEDUP_REMOVED lines=10> */
[----:B------:R-:W-:-:S02]  /*dff0*/  LOP3.LUT R20, R75, 0xffff0000, RZ, 0xc0, !PT ;  /* 0xffff00004b147812 */ /* 0x000fc400078ec0ff */
[----:B------:R-:W-:Y:S01]  /*e000*/  LOP3.LUT R4, R49, 0xffff0000, RZ, 0xc0, !PT ;  /* 0xffff000031047812 */ /* 0x000fe200078ec0ff */
[-C--:B------:R-:W-:Y:S01]  /*e010*/  FMUL.FTZ R24, R26, R5.reuse ;  /* 0x000000051a187220 */ /* 0x080fe20000410000 */
[C---:B------:R-:W-:Y:S01]  /*e020*/  FFMA.FTZ R26, R6.reuse, R5, -R29 ;  /* 0x00000005061a7223 */ /* 0x040fe2000001081d */
[----:B------:R-:W-:Y:S01]  /*e030*/  FMUL.FTZ R30, R27, R20 ;  /* 0x000000141b1e7220 */ /* 0x000fe20000410000 */
[----:B------:R-:W-:Y:S01]  /*e040*/  F2FP.BF16.F32.PACK_AB R5, R31, R36 ;  /* 0x000000241f05723e */ /* 0x000fe200000010ff */
        /* <DEDUP_REMOVED lines=13> */
.L_x_8357:
[----:B------:R-:W-:Y:S05]  /*e120*/  BSYNC B1 ;  /* 0x0000000000017941 */ /* 0x000fea0003800000 */
.L_x_8356:
[----:B------:R-:W-:Y:S01]  /*e130*/  PRMT R20, R3, 0x5410, R0 ;  /* 0x0000541003147816 */ /* 0x000fe20000000000 */
[----:B------:R-:W-:Y:S06]  /*e140*/  @P0 BRA `(.L_x_8341) ;  /* 0x0000000400980947 */ /* 0x000fec0003800000 */
[----:B------:R-:W-:Y:S02]  /*e150*/  LEA.HI R58, R58, R207, RZ, 0x1d ;  /* 0x000000cf3a3a7211 */ /* 0x000fe400078fe8ff */
[----:B------:R-:W-:Y:S02]  /*e160*/  SHF.R.U64 R8, R8, 0x10, R9 ;  /* 0x0000001008087819 */ /* 0x000fe40000001209 */
[----:B--23--:R-:W-:Y:S01]  /*e170*/  SHF.R.S32.HI R5, RZ, 0x1f, R58 ;  /* 0x0000001fff057819 */ /* 0x00cfe2000001143a */
        /* <DEDUP_REMOVED lines=11> */
[----:B------:R-:W2:Y:S01]  /*e230*/  LDS.128 R4, [R212] ;  /* 0x00000000d4047984 */ /* 0x000ea20000000c00 */
[--C-:B------:R-:W-:Y:S02]  /*e240*/  SHF.R.U64 R0, R10, 0x10, R11.reuse ;  /* 0x000000100a007819 */ /* 0x100fe4000000120b */
[----:B------:R-:W-:Y:S01]  /*e250*/  IMAD R3, R3, 0x2, R18 ;  /* 0x0000000203037824 */ /* 0x000fe200078e0212 */
[----:B------:R-:W-:Y:S02]  /*e260*/  SHF.R.U32.HI R10, RZ, 0x10, R11 ;  /* 0x00000010ff0a7819 */ /* 0x000fe4000001160b */
[----:B------:R-:W-:Y:S02]  /*e270*/  PRMT R71, R71, 0x5410, R12 ;  /* 0x0000541047477816 */ /* 0x000fe4000000000c */
[----:B------:R-:W3:Y:S01]  /*e280*/  LDS.128 R24, [R3+0x10400] ;  /* 0x0104000003187984 */ /* 0x000ee20000000c00 */
[--C-:B-1----:R-:W-:Y:S02]  /*e290*/  SHF.R.U64 R28, R14, 0x10, R15.reuse ;  /* 0x000000100e1c7819 */ /* 0x102fe4000000120f */
[----:B0-----:R-:W-:-:S02]  /*e2a0*/  SHF.R.U32.HI R29, RZ, 0x10, R15 ;  /* 0x00000010ff1d7819 */ /* 0x001fc4000001160f */
[----:B------:R-:W-:Y:S02]  /*e2b0*/  PRMT R70, R70, 0x5410, R21 ;  /* 0x0000541046467816 */ /* 0x000fe40000000015 */
[----:B------:R-:W-:Y:S02]  /*e2c0*/  PRMT R44, R44, 0x5410, R9 ;  /* 0x000054102c2c7816 */ /* 0x000fe40000000009 */
[----:B------:R-:W-:Y:S01]  /*e2d0*/  PRMT R28, R20, 0x5432, R28 ;  /* 0x00005432141c7816 */ /* 0x000fe2000000001c */
[----:B------:R-:W-:Y:S01]  /*e2e0*/  IMAD.U32 R21, R70, 0x10000, RZ ;  /* 0x0001000046157824 */ /* 0x000fe200078e00ff */
[----:B------:R-:W-:Y:S02]  /*e2f0*/  PRMT R29, R20, 0x5410, R29 ;  /* 0x00005410141d7816 */ /* 0x000fe4000000001d */
[----:B------:R-:W-:Y:S02]  /*e300*/  PRMT R45, R45, 0x5410, R0 ;  /* 0x000054102d2d7816 */ /* 0x000fe40000000000 */
[----:B------:R-:W-:Y:S01]  /*e310*/  PRMT R59, R59, 0x5410, R10 ;  /* 0x000054103b3b7816 */ /* 0x000fe2000000000a */
        /* <DEDUP_REMOVED lines=8> */
[C---:B---3--:R-:W-:Y:S01]  /*e3a0*/  IMAD.U32 R11, R24.reuse, 0x10000, RZ ;  /* 0x00010000180b7824 */ /* 0x048fe200078e00ff */
[----:B------:R-:W-:Y:S01]  /*e3b0*/  LOP3.LUT R12, R24, 0xffff0000, RZ, 0xc0, !PT ;  /* 0xffff0000180c7812 */ /* 0x000fe200078ec0ff */
[C---:B------:R-:W-:Y:S01]  /*e3c0*/  IMAD.U32 R13, R25.reuse, 0x10000, RZ ;  /* 0x00010000190d7824 */ /* 0x040fe200078e00ff */
[----:B------:R-:W-:Y:S01]  /*e3d0*/  LOP3.LUT R24, R25, 0xffff0000, RZ, 0xc0, !PT ;  /* 0xffff000019187812 */ /* 0x000fe200078ec0ff */
[----:B------:R-:W-:Y:S01]  /*e3e0*/  IMAD.U32 R25, R43, 0x10000, RZ ;  /* 0x000100002b197824 */ /* 0x000fe200078e00ff */
[C---:B------:R-:W-:Y:S01]  /*e3f0*/  LOP3.LUT R15, R26.reuse, 0xffff0000, RZ, 0xc0, !PT ;  /* 0xffff00001a0f7812 */ /* 0x040fe200078ec0ff */
[----:B------:R-:W-:Y:S01]  /*e400*/  IMAD.U32 R14, R26, 0x10000, RZ ;  /* 0x000100001a0e7824 */ /* 0x000fe200078e00ff */
[C---:B------:R-:W-:Y:S01]  /*e410*/  LOP3.LUT R26, R27.reuse, 0xffff0000, RZ, 0xc0, !PT ;  /* 0xffff00001b1a7812 */ /* 0x040fe200078ec0ff */
[----:B------:R-:W-:-:S02]  /*e420*/  IMAD.U32 R20, R27, 0x10000, RZ ;  /* 0x000100001b147824 */ /* 0x000fc400078e00ff */
[C---:B------:R-:W-:Y:S01]  /*e430*/  FMUL.FTZ R31, R11.reuse, R25 ;  /* 0x000000190b1f7220 */ /* 0x040fe20000410000 */
[----:B------:R-:W-:Y:S02]  /*e440*/  IMAD.U32 R27, R44, 0x10000, RZ ;  /* 0x000100002c1b7824 */ /* 0x000fe400078e00ff */
[-C--:B------:R-:W-:Y:S01]  /*e450*/  FMUL.FTZ R33, R11, R21.reuse ;  /* 0x000000150b217220 */ /* 0x080fe20000410000 */
[----:B------:R-:W-:Y:S02]  /*e460*/  IMAD.U32 R11, R71, 0x10000, RZ ;  /* 0x00010000470b7824 */ /* 0x000fe400078e00ff */
[----:B------:R-:W-:Y:S01]  /*e470*/  FFMA.FTZ R30, R0, R21, -R31 ;  /* 0x00000015001e7223 */ /* 0x000fe2000001081f */
[----:B------:R-:W-:Y:S01]  /*e480*/  FMUL.FTZ R35, R13, R27 ;  /* 0x0000001b0d237220 */ /* 0x000fe20000410000 */
[----:B------:R-:W-:Y:S02]  /*e490*/  IMAD.U32 R31, R59, 0x10000, RZ ;  /* 0x000100003b1f7824 */ /* 0x000fe400078e00ff */
[----:B------:R-:W-:Y:S01]  /*e4a0*/  FMUL.FTZ R13, R13, R11 ;  /* 0x0000000b0d0d7220 */ /* 0x000fe20000410000 */
[----:B------:R-:W-:-:S02]  /*e4b0*/  IMAD.U32 R21, R29, 0x10000, RZ ;  /* 0x000100001d157824 */ /* 0x000fc400078e00ff */
[----:B------:R-:W-:Y:S01]  /*e4c0*/  FFMA.FTZ R35, R8, R11, -R35 ;  /* 0x0000000b08237223 */ /* 0x000fe20000010823 */
[----:B------:R-:W-:Y:S01]  /*e4d0*/  FMUL.FTZ R11, R20, R31 ;  /* 0x0000001f140b7220 */ /* 0x000fe20000410000 */
[----:B------:R-:W-:Y:S01]  /*e4e0*/  FFMA.FTZ R33, R0, R25, R33 ;  /* 0x0000001900217223 */ /* 0x000fe20000010021 */
[-C--:B------:R-:W-:Y:S01]  /*e4f0*/  FMUL.FTZ R0, R20, R21.reuse ;  /* 0x0000001514007220 */ /* 0x080fe20000410000 */
[----:B------:R-:W-:Y:S01]  /*e500*/  LOP3.LUT R43, R43, 0xffff0000, RZ, 0xc0, !PT ;  /* 0xffff00002b2b7812 */ /* 0x000fe200078ec0ff */
[----:B------:R-:W-:Y:S01]  /*e510*/  FFMA.FTZ R20, R10, R21, -R11 ;  /* 0x000000150a147223 */ /* 0x000fe2000001080b */
[----:B------:R-:W-:Y:S01]  /*e520*/  LOP3.LUT R11, R70, 0xffff0000, RZ, 0xc0, !PT ;  /* 0xffff0000460b7812 */ /* 0x000fe200078ec0ff */
[----:B------:R-:W-:Y:S01]  /*e530*/  FFMA.FTZ R27, R8, R27, R13 ;  /* 0x0000001b081b7223 */ /* 0x000fe2000001000d */
[----:B------:R-:W-:Y:S01]  /*e540*/  FFMA.FTZ R31, R10, R31, R0 ;  /* 0x0000001f0a1f7223 */ /* 0x000fe20000010000 */
[C---:B------:R-:W-:Y:S01]  /*e550*/  FMUL.FTZ R13, R12.reuse, R43 ;  /* 0x0000002b0c0d7220 */ /* 0x040fe20000410000 */
[----:B------:R-:W-:Y:S01]  /*e560*/  LOP3.LUT R71, R71, 0xffff0000, RZ, 0xc0, !PT ;  /* 0xffff000047477812 */ /* 0x000fe200078ec0ff */
[----:B------:R-:W-:Y:S01]  /*e570*/  FMUL.FTZ R21, R12, R11 ;  /* 0x0000000b0c157220 */ /* 0x000fe20000410000 */
[----:B------:R-:W-:Y:S01]  /*e580*/  LOP3.LUT R44, R44, 0xffff0000, RZ, 0xc0, !PT ;  /* 0xffff00002c2c7812 */ /* 0x000fe200078ec0ff */
[----:B------:R-:W-:-:S02]  /*e590*/  IMAD.U32 R8, R45, 0x10000, RZ ;  /* 0x000100002d087824 */ /* 0x000fc400078e00ff */
[----:B------:R-:W-:Y:S01]  /*e5a0*/  FFMA.FTZ R13, R4, R11, -R13 ;  /* 0x0000000b040d7223 */ /* 0x000fe2000001080d */
[----:B------:R-:W-:Y:S02]  /*e5b0*/  IMAD.U32 R0, R28, 0x10000, RZ ;  /* 0x000100001c007824 */ /* 0x000fe400078e00ff */
[----:B------:R-:W-:Y:S01]  /*e5c0*/  FFMA.FTZ R10, R4, R43, R21 ;  /* 0x0000002b040a7223 */ /* 0x000fe20000010015 */
[----:B------:R-:W-:Y:S01]  /*e5d0*/  FMUL.FTZ R4, R14, R8 ;  /* 0x000000080e047220 */ /* 0x000fe20000410000 */
[C---:B------:R-:W-:Y:S01]  /*e5e0*/  FMUL.FTZ R12, R24.reuse, R44 ;  /* 0x0000002c180c7220 */ /* 0x040fe20000410000 */
[-C--:B------:R-:W-:Y:S01]  /*e5f0*/  FMUL.FTZ R11, R24, R71.reuse ;  /* 0x00000047180b7220 */ /* 0x080fe20000410000 */
[----:B------:R-:W-:Y:S01]  /*e600*/  FMUL.FTZ R14, R14, R0 ;  /* 0x000000000e0e7220 */ /* 0x000fe20000410000 */
[----:B------:R-:W-:Y:S01]  /*e610*/  LOP3.LUT R45, R45, 0xffff0000, RZ, 0xc0, !PT ;  /* 0xffff00002d2d7812 */ /* 0x000fe200078ec0ff */
[----:B------:R-:W-:Y:S01]  /*e620*/  FFMA.FTZ R12, R5, R71, -R12 ;  /* 0x00000047050c7223 */ /* 0x000fe2000001080c */
[----:B------:R-:W-:Y:S01]  /*e630*/  LOP3.LUT R59, R59, 0xffff0000, RZ, 0xc0, !PT ;  /* 0xffff00003b3b7812 */ /* 0x000fe200078ec0ff */
[----:B------:R-:W-:Y:S01]  /*e640*/  FFMA.FTZ R44, R5, R44, R11 ;  /* 0x0000002c052c7223 */ /* 0x000fe2000001000b */
[----:B------:R-:W-:Y:S01]  /*e650*/  LOP3.LUT R28, R28, 0xffff0000, RZ, 0xc0, !PT ;  /* 0xffff00001c1c7812 */ /* 0x000fe200078ec0ff */
[----:B------:R-:W-:Y:S01]  /*e660*/  FFMA.FTZ R14, R9, R8, R14 ;  /* 0x00000008090e7223 */ /* 0x000fe2000001000e */
[----:B------:R-:W-:Y:S01]  /*e670*/  LOP3.LUT R29, R29, 0xffff0000, RZ, 0xc0, !PT ;  /* 0xffff00001d1d7812 */ /* 0x000fe200078ec0ff */
[----:B------:R-:W-:Y:S01]  /*e680*/  FFMA.FTZ R0, R9, R0, -R4 ;  /* 0x0000000009007223 */ /* 0x000fe20000010804 */
        /* <DEDUP_REMOVED lines=18> */
.L_x_8341:
[----:B------:R-:W-:Y:S05]  /*e7b0*/  BSYNC B0 ;  /* 0x0000000000007941 */ /* 0x000fea0003800000 */
.L_x_8313:
        /* <DEDUP_REMOVED lines=8> */
.L_x_8311:
[----:B------:R-:W-:-:S05]  /*e840*/  IMAD.U32 R0, RZ, RZ, UR39 ;  /* 0x00000027ff007e24 */ /* 0x000fca000f8e00ff */
[----:B------:R-:W-:-:S13]  /*e850*/  ISETP.NE.AND P0, PT, R0, 0x3, PT ;  /* 0x000000030000780c */ /* 0x000fda0003f05270 */
[----:B------:R-:W-:Y:S05]  /*e860*/  @!P0 BRA `(.L_x_8358) ;  /* 0x0000000000048947 */ /* 0x000fea0003800000 */
[----:B------:R-:W-:Y:S01]  /*e870*/  BPT.TRAP 0x1 ;  /* 0x000000040000795c */ /* 0x000fe20000300000 */
.L_x_8358:
[----:B----4-:R-:W-:Y:S01]  /*e880*/  IMAD R11, R184, 0x8, R18 ;  /* 0x00000008b80b7824 */ /* 0x010fe200078e0212 */
[----:B------:R-:W-:-:S04]  /*e890*/  SHF.L.U32 R0, R187, 0x1f, RZ ;  /* 0x0000001fbb007819 */ /* 0x000fc800000006ff */
[----:B------:R4:W0:Y:S01]  /*e8a0*/  SYNCS.PHASECHK.TRANS64.TRYWAIT P1, [R11+URZ+0x28830], R0 ;  /* 0x028830000b0075a7 */ /* 0x000822000802017f */
[----:B------:R-:W-:Y:S05]  /*e8b0*/  @!P0 BRA `(.L_x_8359) ;  /* 0x0000000000048947 */ /* 0x000fea0003800000 */
[----:B------:R-:W-:Y:S01]  /*e8c0*/  BPT.TRAP 0x1 ;  /* 0x000000040000795c */ /* 0x000fe20000300000 */
.L_x_8359:
[----:B0-----:R-:W-:Y:S05]  /*e8d0*/  @P1 BRA `(.L_x_8360) ;  /* 0x0000000000081947 */ /* 0x001fea0003800000 */
[----:B------:R-:W0:Y:S02]  /*e8e0*/  SYNCS.PHASECHK.TRANS64.TRYWAIT P1, [R11+URZ+0x28830], R0 ;  /* 0x028830000b0075a7 */ /* 0x000e24000802017f */
[----:B0-----:R-:W-:Y:S05]  /*e8f0*/  @!P1 BRA `(.L_x_8361) ;  /* 0x0000017c00d09947 */ /* 0x001fea0003800000 */
.L_x_8360:
[----:B------:R-:W-:Y:S05]  /*e900*/  WARPSYNC.ALL ;  /* 0x0000000000007948 */ /* 0x000fea0003800000 */
[----:B----4-:R-:W-:Y:S01]  /*e910*/  VIADD R0, R18, 0x18400 ;  /* 0x0001840012007836 */ /* 0x010fe20000000000 */
[----:B------:R-:W-:Y:S01]  /*e920*/  R2UR UR32, R42 ;  /* 0x000000002a2072ca */ /* 0x000fe200000e0000 */
[----:B-123--:R-:W-:Y:S01]  /*e930*/  IMAD.MOV.U32 R5, RZ, RZ, 0x40000040 ;  /* 0x40000040ff057424 */ /* 0x00efe200078e00ff */
[----:B-----5:R-:W-:Y:S01]  /*e940*/  WARPGROUP.ARRIVE ;  /* 0x00000000000079c5 */ /* 0x020fe20000000000 */
[----:B------:R-:W-:Y:S01]  /*e950*/  UMOV UR33, 0x40000040 ;  /* 0x4000004000217882 */ /* 0x000fe20000000000 */
        /* <DEDUP_REMOVED lines=37> */
[----:B------:R-:W-:Y:S01]  /*ebb0*/  UIADD3 UR24, UR32, 0x404, URZ ;  /* 0x0000040420187890 */ /* 0x000fe2000fffe03f */
[----:B------:R-:W-:Y:S01]  /*ebc0*/  IMAD.MOV.U32 R9, RZ, RZ, 0x40000040 ;  /* 0x40000040ff097424 */ /* 0x000fe200078e00ff */
[----:B------:R-:W-:Y:S01]  /*ebd0*/  UMOV UR25, 0x40000040 ;  /* 0x4000004000197882 */ /* 0x000fe20000000000 */
[----:B------:R-:W-:Y:S01]  /*ebe0*/  UIADD3 UR28, UR32, 0x406, URZ ;  /* 0x00000406201c7890 */ /* 0x000fe2000fffe03f */
[----:B------:R-:W-:Y:S01]  /*ebf0*/  R2UR UR18, R8 ;  /* 0x00000000081272ca */ /* 0x000fe200000e0000 */
[----:B------:R-:W-:Y:S01]  /*ec00*/  VIADD R8, R4, 0x402 ;  /* 0x0000040204087836 */ /* 0x000fe20000000000 */
[----:B------:R-:W-:Y:S01]  /*ec10*/  R2UR UR27, R9 ;  /* 0x00000000091b72ca */ /* 0x000fe200000e0000 */
[----:B------:R-:W-:-:S03]  /*ec20*/  UMOV UR29, 0x40000040 ;  /* 0x40000040001d7882 */ /* 0x000fc60000000000 */
        /* <DEDUP_REMOVED lines=29> */
.L_x_8362:
[----:B------:R-:W0:Y:S01]  /*ee00*/  LDC R0, c[0x0][0x448] ;  /* 0x00011200ff007b82 */ /* 0x000e220000000800 */
[----:B------:R-:W-:Y:S01]  /*ee10*/  ULDC UR51, c[0x0][0x9dc] ;  /* 0x0002770000337ab9 */ /* 0x000fe20000000800 */
[----:B------:R-:W-:Y:S01]  /*ee20*/  LEA R12, R89, 0xffffff80, 0x7 ;  /* 0xffffff80590c7811 */ /* 0x000fe200078e38ff */
[----:B------:R-:W-:-:S05]  /*ee30*/  ULOP3.LUT UR6, URZ, UR51, URZ, 0x33, !UPT ;  /* 0x000000333f067292 */ /* 0x000fca000f8e333f */
[----:B------:R-:W1:Y:S01]  /*ee40*/  LDC.64 R8, c[0x0][0x9e0] ;  /* 0x00027800ff087b82 */ /* 0x000e620000000a00 */
[----:B0-----:R-:W-:Y:S01]  /*ee50*/  ISETP.NE.AND P1, PT, R0, 0x1, PT ;  /* 0x000000010000780c */ /* 0x001fe20003f25270 */
[----:B------:R-:W-:Y:S01]  /*ee60*/  IMAD.IADD R0, R195, 0x1, R193 ;  /* 0x00000001c3007824 */ /* 0x000fe200078e02c1 */
[----:B-1----:R-:W-:-:S11]  /*ee70*/  ISETP.GE.AND P2, PT, R9, 0x1, PT ;  /* 0x000000010900780c */ /* 0x002fd60003f46270 */
[----:B------:R-:W0:Y:S08]  /*ee80*/  @P1 LDC R3, c[0x0][0x44c] ;  /* 0x00011300ff031b82 */ /* 0x000e300000000800 */
[----:B------:R-:W1:Y:S01]  /*ee90*/  @P1 LDC R5, c[0x0][0x450] ;  /* 0x00011400ff051b82 */ /* 0x000e620000000800 */
[----:B0-----:R-:W-:-:S04]  /*eea0*/  @P1 IMAD.HI.U32 R4, R0, R3, RZ ;  /* 0x0000000300041227 */ /* 0x001fc800078e00ff */
[----:B------:R-:W-:Y:S02]  /*eeb0*/  IMAD.MOV.U32 R3, RZ, RZ, R0 ;  /* 0x000000ffff037224 */ /* 0x000fe400078e0000 */
[----:B------:R-:W-:Y:S01]  /*eec0*/  VIADD R0, R11, 0x28840 ;  /* 0x000288400b007836 */ /* 0x000fe20000000000 */
[----:B-1----:R-:W-:Y:S01]  /*eed0*/  @P1 SHF.R.U32.HI R3, RZ, R5, R4 ;  /* 0x00000005ff031219 */ /* 0x002fe20000011604 */
[----:B------:R-:W-:Y:S02]  /*eee0*/  IMAD.MOV.U32 R4, RZ, RZ, -0x80 ;  /* 0xffffff80ff047424 */ /* 0x000fe400078e00ff */
[----:B------:R-:W-:Y:S02]  /*eef0*/  IMAD.U32 R5, RZ, RZ, UR38 ;  /* 0x00000026ff057e24 */ /* 0x000fe4000f8e00ff */
[----:B------:R-:W0:Y:S01]  /*ef00*/  SHFL.IDX PT, R15, R3, RZ, 0x1c1f ;  /* 0x001c1fff030f7589 */ /* 0x000e2200000e0000 */
[----:B------:R-:W-:Y:S02]  /*ef10*/  IMAD R11, R89, R4, 0x80 ;  /* 0x00000080590b7424 */ /* 0x000fe400078e0204 */
[----:B------:R-:W-:-:S02]  /*ef20*/  PRMT R0, R5, 0x654, R0 ;  /* 0x0000065405007816 */ /* 0x000fc40000000000 */
[----:B------:R-:W-:Y:S02]  /*ef30*/  VIADD R4, R11, 0x1 ;  /* 0x000000010b047836 */ /* 0x000fe40000000000 */
[----:B------:R1:W-:Y:S02]  /*ef40*/  SYNCS.ARRIVE.TRANS64.RED.A1T0 RZ, [R0+URZ], RZ ;  /* 0x000000ff00ff79a7 */ /* 0x0003e4000810043f */
[----:B------:R-:W-:-:S05]  /*ef50*/  IMAD R4, R191, -0x2, R4 ;  /* 0xfffffffebf047824 */ /* 0x000fca00078e0204 */
[----:B------:R-:W-:Y:S01]  /*ef60*/  IADD3 R5, -R189, R4, R190 ;  /* 0x00000004bd057210 */ /* 0x000fe20007ffe1be */
[----:B-1----:R-:W-:-:S04]  /*ef70*/  IMAD.IADD R0, R190, 0x1, R11 ;  /* 0x00000001be007824 */ /* 0x002fc800078e020b */
[----:B------:R-:W-:Y:S02]  /*ef80*/  IMAD R10, R191, -0x2, R0 ;  /* 0xfffffffebf0a7824 */ /* 0x000fe400078e0200 */
[C---:B------:R-:W-:Y:S02]  /*ef90*/  IMAD.IADD R13, R5.reuse, 0x1, R8 ;  /* 0x00000001050d7824 */ /* 0x040fe400078e0208 */
        /* <DEDUP_REMOVED lines=15> */
.L_x_8365:
[----:B------:R-:W-:-:S13]  /*f090*/  ISETP.NE.AND P3, PT, R9, 0x1, PT ;  /* 0x000000010900780c */ /* 0x000fda0003f65270 */
[----:B------:R-:W0:Y:S02]  /*f0a0*/  @P3 LDC.64 R20, c[0x0][0x9e8] ;  /* 0x00027a00ff143b82 */ /* 0x000e240000000a00 */
[----:B0-----:R-:W-:-:S05]  /*f0b0*/  @P3 IMAD.HI.U32 R6, R5, R20, RZ ;  /* 0x0000001405063227 */ /* 0x001fca00078e00ff */
[----:B------:R-:W-:-:S07]  /*f0c0*/  @P3 SHF.R.U32.HI R5, RZ, R21, R6 ;  /* 0x00000015ff053219 */ /* 0x000fce0000011606 */
.L_x_8366:
[----:B------:R-:W-:Y:S05]  /*f0d0*/  BSYNC B0 ;  /* 0x0000000000007941 */ /* 0x000fea0003800000 */
.L_x_8364:
[----:B------:R-:W-:-:S04]  /*f0e0*/  IMAD R6, R5, R9, -R12 ;  /* 0x0000000905067224 */ /* 0x000fc800078e0a0c */
[----:B------:R-:W-:-:S05]  /*f0f0*/  IMAD R5, R191, -0x2, R6 ;  /* 0xfffffffebf057824 */ /* 0x000fca00078e0206 */
[----:B------:R-:W-:Y:S02]  /*f100*/  VIMNMX R4, R4, R5, !PT ;  /* 0x0000000504047248 */ /* 0x000fe40007fe0100 */
[----:B------:R-:W-:-:S07]  /*f110*/  VIADDMNMX R0, R5, R9, R0, PT ;  /* 0x0000000905007246 */ /* 0x000fce0003800100 */
.L_x_8363:
[C---:B------:R-:W-:Y:S01]  /*f120*/  ISETP.GE.AND P3, PT, R11.reuse, 0x2, PT ;  /* 0x000000020b00780c */ /* 0x040fe20003f66270 */
[----:B------:R-:W0:Y:S01]  /*f130*/  SHFL.IDX PT, R3, R3, 0x1, 0x1c1f ;  /* 0x003c1f0003037f89 */ /* 0x000e2200000e0000 */
[----:B------:R-:W-:Y:S02]  /*f140*/  ISETP.GE.AND P5, PT, R11, 0x9, PT ;  /* 0x000000090b00780c */ /* 0x000fe40003fa6270 */
[----:B------:R-:W-:Y:S02]  /*f150*/  ISETP.GT.AND P4, PT, R4, 0x1, !P3 ;  /* 0x000000010400780c */ /* 0x000fe40005f84270 */
[----:B------:R-:W-:Y:S02]  /*f160*/  P2R R20, PR, RZ, 0x20 ;  /* 0x00000020ff147803 */ /* 0x000fe40000000000 */
[----:B------:R-:W-:-:S04]  /*f170*/  ISETP.LT.OR P4, PT, R0, 0x2, P4 ;  /* 0x000000020000780c */ /* 0x000fc80002781670 */
[----:B------:R-:W-:Y:S02]  /*f180*/  FSEL R25, R25, -INF , !P4 ;  /* 0xff80000019197808 */ /* 0x000fe40006000000 */
[----:B------:R-:W-:Y:S02]  /*f190*/  ISETP.GT.AND P4, PT, R4, 0x8, !P5 ;  /* 0x000000080400780c */ /* 0x000fe40006f84270 */
[----:B------:R-:W-:Y:S02]  /*f1a0*/  ISETP.GE.AND P5, PT, R11, 0xa, PT ;  /* 0x0000000a0b00780c */ /* 0x000fe40003fa6270 */
[----:B------:R-:W-:Y:S02]  /*f1b0*/  ISETP.LT.OR P4, PT, R0, 0x9, P4 ;  /* 0x000000090000780c */ /* 0x000fe40002781670 */
[----:B------:R-:W-:Y:S02]  /*f1c0*/  P2R R21, PR, RZ, 0x20 ;  /* 0x00000020ff157803 */ /* 0x000fe40000000000 */
[----:B------:R-:W-:-:S02]  /*f1d0*/  FSEL R28, R28, -INF , !P4 ;  /* 0xff8000001c1c7808 */ /* 0x000fc40006000000 */
[----:B------:R-:W-:Y:S02]  /*f1e0*/  ISETP.GT.AND P4, PT, R4, 0x9, !P5 ;  /* 0x000000090400780c */ /* 0x000fe40006f84270 */
[----:B------:R-:W-:Y:S02]  /*f1f0*/  ISETP.GE.AND P5, PT, R11, 0x11, PT ;  /* 0x000000110b00780c */ /* 0x000fe40003fa6270 */
[----:B------:R-:W-:Y:S02]  /*f200*/  ISETP.LT.OR P4, PT, R0, 0xa, P4 ;  /* 0x0000000a0000780c */ /* 0x000fe40002781670 */
[----:B------:R-:W-:Y:S02]  /*f210*/  P2R R88, PR, RZ, 0x20 ;  /* 0x00000020ff587803 */ /* 0x000fe40000000000 */
[----:B------:R-:W-:Y:S02]  /*f220*/  FSEL R29, R29, -INF , !P4 ;  /* 0xff8000001d1d7808 */ /* 0x000fe40006000000 */
[----:B------:R-:W-:-:S02]  /*f230*/  ISETP.GT.AND P4, PT, R4, 0x10, !P5 ;  /* 0x000000100400780c */ /* 0x000fc40006f84270 */
[C---:B------:R-:W-:Y:S02]  /*f240*/  ISETP.GE.AND P5, PT, R11.reuse, 0x12, PT ;  /* 0x000000120b00780c */ /* 0x040fe40003fa6270 */
[----:B------:R-:W-:Y:S02]  /*f250*/  ISETP.LT.OR P4, PT, R0, 0x11, P4 ;  /* 0x000000110000780c */ /* 0x000fe40002781670 */
[----:B------:R-:W-:Y:S02]  /*f260*/  P2R R90, PR, RZ, 0x20 ;  /* 0x00000020ff5a7803 */ /* 0x000fe40000000000 */
[----:B------:R-:W-:Y:S02]  /*f270*/  FSEL R32, R32, -INF , !P4 ;  /* 0xff80000020207808 */ /* 0x000fe40006000000 */
[----:B------:R-:W-:Y:S02]  /*f280*/  ISETP.GT.AND P4, PT, R4, 0x11, !P5 ;  /* 0x000000110400780c */ /* 0x000fe40006f84270 */
[----:B------:R-:W-:-:S02]  /*f290*/  ISETP.GE.AND P5, PT, R11, 0x19, PT ;  /* 0x000000190b00780c */ /* 0x000fc40003fa6270 */
[----:B------:R-:W-:Y:S02]  /*f2a0*/  ISETP.LT.OR P4, PT, R0, 0x12, P4 ;  /* 0x000000120000780c */ /* 0x000fe40002781670 */
[----:B------:R-:W-:Y:S02]  /*f2b0*/  P2R R91, PR, RZ, 0x20 ;  /* 0x00000020ff5b7803 */ /* 0x000fe40000000000 */
[----:B------:R-:W-:Y:S02]  /*f2c0*/  FSEL R33, R33, -INF , !P4 ;  /* 0xff80000021217808 */ /* 0x000fe40006000000 */
[----:B------:R-:W-:Y:S02]  /*f2d0*/  ISETP.GT.AND P4, PT, R4, 0x18, !P5 ;  /* 0x000000180400780c */ /* 0x000fe40006f84270 */
[----:B------:R-:W-:Y:S02]  /*f2e0*/  ISETP.GE.AND P5, PT, R11, 0x1a, PT ;  /* 0x0000001a0b00780c */ /* 0x000fe40003fa6270 */
[----:B------:R-:W-:-:S02]  /*f2f0*/  ISETP.LT.OR P4, PT, R0, 0x19, P4 ;  /* 0x000000190000780c */ /* 0x000fc40002781670 */
[----:B------:R-:W-:Y:S02]  /*f300*/  P2R R92, PR, RZ, 0x20 ;  /* 0x00000020ff5c7803 */ /* 0x000fe40000000000 */
[----:B------:R-:W-:Y:S02]  /*f310*/  FSEL R36, R36, -INF , !P4 ;  /* 0xff80000024247808 */ /* 0x000fe40006000000 */
[----:B------:R-:W-:Y:S02]  /*f320*/  ISETP.GT.AND P4, PT, R4, 0x19, !P5 ;  /* 0x000000190400780c */ /* 0x000fe40006f84270 */
[----:B------:R-:W-:Y:S02]  /*f330*/  ISETP.GE.AND P5, PT, R11, 0x21, PT ;  /* 0x000000210b00780c */ /* 0x000fe40003fa6270 */
[----:B------:R-:W-:Y:S02]  /*f340*/  ISETP.LT.OR P4, PT, R0, 0x1a, P4 ;  /* 0x0000001a0000780c */ /* 0x000fe40002781670 */
[----:B------:R-:W-:-:S02]  /*f350*/  P2R R93, PR, RZ, 0x20 ;  /* 0x00000020ff5d7803 */ /* 0x000fc40000000000 */
        /* <DEDUP_REMOVED lines=123> */
[----:B------:R-:W-:Y:S01]  /*fb10*/  FSEL R85, R85, -INF , !P6 ;  /* 0xff80000055557808 */ /* 0x000fe20007000000 */
[----:B------:R-:W-:Y:S08]  /*fb20*/  @!P2 BRA `(.L_x_8367) ;  /* 0x000000000050a947 */ /* 0x000ff00003800000 */
        /* <DEDUP_REMOVED lines=11> */
.L_x_8369:
[----:B------:R-:W-:-:S13]  /*fbe0*/  ISETP.NE.AND P6, PT, R9, 0x1, PT ;  /* 0x000000010900780c */ /* 0x000fda0003fc5270 */
[----:B------:R-:W0:Y:S02]  /*fbf0*/  @P6 LDC.64 R10, c[0x0][0x9e8] ;  /* 0x00027a00ff0a6b82 */ /* 0x000e240000000a00 */
[----:B0-----:R-:W-:-:S05]  /*fc00*/  @P6 IMAD.HI.U32 R10, R3, R10, RZ ;  /* 0x0000000a030a6227 */ /* 0x001fca00078e00ff */
[----:B------:R-:W-:-:S07]  /*fc10*/  @P6 SHF.R.U32.HI R3, RZ, R11, R10 ;  /* 0x0000000bff036219 */ /* 0x000fce000001160a */
.L_x_8370:
[----:B------:R-:W-:Y:S05]  /*fc20*/  BSYNC B0 ;  /* 0x0000000000007941 */ /* 0x000fea0003800000 */
.L_x_8368:
[----:B------:R-:W-:-:S04]  /*fc30*/  IMAD R6, R3, R9, -R12 ;  /* 0x0000000903067224 */ /* 0x000fc800078e0a0c */
[----:B------:R-:W-:-:S05]  /*fc40*/  IMAD R3, R191, -0x2, R6 ;  /* 0xfffffffebf037824 */ /* 0x000fca00078e0206 */
[----:B------:R-:W-:Y:S02]  /*fc50*/  VIMNMX R4, R4, R3, !PT ;  /* 0x0000000304047248 */ /* 0x000fe40007fe0100 */
[----:B------:R-:W-:-:S07]  /*fc60*/  VIADDMNMX R0, R3, R9, R0, PT ;  /* 0x0000000903007246 */ /* 0x000fce0003800100 */
.L_x_8367:
[----:B------:R-:W-:Y:S01]  /*fc70*/  ISETP.GT.AND P3, PT, R4, 0x1, !P3 ;  /* 0x000000010400780c */ /* 0x000fe20005f64270 */
[----:B------:R-:W-:Y:S01]  /*fc80*/  ULDC UR52, c[0x0][0x988] ;  /* 0x0002620000347ab9 */ /* 0x000fe20000000800 */
        /* <DEDUP_REMOVED lines=77> */
[----:B------:R-:W-:Y:S01]  /*10160*/  ISETP.GT.AND P4, PT, R4, 0x71, !P4 ;  /* 0x000000710400780c */ /* 0x000fe20006784270 */
[----:B------:R-:W0:Y:S01]  /*10170*/  SHFL.BFLY PT, R3, R6, 0x2, 0x1f ;  /* 0x0c401f0006037f89 */ /* 0x000e2200000e0000 */
[----:B------:R-:W-:Y:S02]  /*10180*/  FSEL R50, R50, -INF , !P3 ;  /* 0xff80000032327808 */ /* 0x000fe40005800000 */
[----:B------:R-:W-:Y:S02]  /*10190*/  ISETP.NE.AND P3, PT, R99, RZ, PT ;  /* 0x000000ff6300720c */ /* 0x000fe40003f65270 */
[C---:B------:R-:W-:Y:S02]  /*101a0*/  ISETP.GT.AND P5, PT, R4.reuse, 0x78, !P5 ;  /* 0x000000780400780c */ /* 0x040fe40006fa4270 */
[----:B------:R-:W-:Y:S02]  /*101b0*/  ISETP.GT.AND P3, PT, R4, 0x31, !P3 ;  /* 0x000000310400780c */ /* 0x000fe40005f64270 */
[----:B------:R-:W-:-:S02]  /*101c0*/  ISETP.LT.OR P4, PT, R0, 0x72, P4 ;  /* 0x000000720000780c */ /* 0x000fc40002781670 */
[C---:B------:R-:W-:Y:S02]  /*101d0*/  ISETP.LT.OR P3, PT, R0.reuse, 0x32, P3 ;  /* 0x000000320000780c */ /* 0x040fe40001f61670 */
[----:B------:R-:W-:Y:S02]  /*101e0*/  ISETP.LT.OR P5, PT, R0, 0x79, P5 ;  /* 0x000000790000780c */ /* 0x000fe40002fa1670 */
[----:B------:R-:W-:Y:S02]  /*101f0*/  FSEL R51, R51, -INF , !P3 ;  /* 0xff80000033337808 */ /* 0x000fe40005800000 */
[----:B------:R-:W-:Y:S02]  /*10200*/  ISETP.NE.AND P3, PT, R100, RZ, PT ;  /* 0x000000ff6400720c */ /* 0x000fe40003f65270 */
[----:B------:R-:W-:Y:S02]  /*10210*/  FSEL R83, R83, -INF , !P4 ;  /* 0xff80000053537808 */ /* 0x000fe40006000000 */
[----:B------:R-:W-:-:S02]  /*10220*/  ISETP.GT.AND P3, PT, R4, 0x38, !P3 ;  /* 0x000000380400780c */ /* 0x000fc40005f64270 */
        /* <DEDUP_REMOVED lines=57> */
[----:B0-----:R-:W-:Y:S02]  /*105c0*/  FMNMX.FTZ R5, R6, R3, !PT ;  /* 0x0000000306057209 */ /* 0x001fe40007810000 */
[----:B------:R-:W-:-:S03]  /*105d0*/  ISETP.LT.OR P3, PT, R0, 0x71, P3 ;  /* 0x000000710000780c */ /* 0x000fc60001f61670 */
[----:B------:R-:W0:Y:S01]  /*105e0*/  SHFL.BFLY PT, R10, R5, 0x1, 0x1f ;  /* 0x0c201f00050a7f89 */ /* 0x000e2200000e0000 */
[----:B------:R-:W-:Y:S02]  /*105f0*/  FSEL R82, R82, -INF , !P3 ;  /* 0xff80000052527808 */ /* 0x000fe40005800000 */
[----:B0-----:R-:W-:-:S04]  /*10600*/  FMNMX.FTZ R3, R5, R10, !PT ;  /* 0x0000000a05037209 */ /* 0x001fc80007810000 */
[C---:B------:R-:W-:Y:S01]  /*10610*/  FSETP.NEU.FTZ.AND P3, PT, R3.reuse, -INF , PT ;  /* 0xff8000000300780b */ /* 0x040fe20003f7d000 */
[----:B------:R-:W-:-:S05]  /*10620*/  FMUL.FTZ R10, R3, UR52 ;  /* 0x00000034030a7c20 */ /* 0x000fca0008410000 */
[----:B------:R-:W-:Y:S02]  /*10630*/  FSEL R10, R10, RZ, P3 ;  /* 0x000000ff0a0a7208 */ /* 0x000fe40001800000 */
[----:B------:R-:W-:Y:S02]  /*10640*/  ISETP.GT.AND P3, PT, R4, RZ, !P6 ;  /* 0x000000ff0400720c */ /* 0x000fe40007764270 */
[----:B------:R-:W-:Y:S01]  /*10650*/  ISETP.NE.AND P6, PT, R15, RZ, PT ;  /* 0x000000ff0f00720c */ /* 0x000fe20003fc5270 */
[--C-:B------:R-:W-:Y:S01]  /*10660*/  FFMA.FTZ R5, R25, UR52, -R10.reuse ;  /* 0x0000003419057c23 */ /* 0x100fe2000801080a */
[----:B------:R-:W-:Y:S01]  /*10670*/  ISETP.LT.OR P3, PT, R0, 0x1, P3 ;  /* 0x000000010000780c */ /* 0x000fe20001f61670 */
[--C-:B------:R-:W-:Y:S01]  /*10680*/  FFMA.FTZ R11, R29, UR52, -R10.reuse ;  /* 0x000000341d0b7c23 */ /* 0x100fe2000801080a */
[--C-:B------:R-:W-:Y:S01]  /*10690*/  FFMA.FTZ R33, R33, UR52, -R10.reuse ;  /* 0x0000003421217c23 */ /* 0x100fe2000801080a */
[--C-:B------:R-:W-:Y:S01]  /*106a0*/  FFMA.FTZ R37, R37, UR52, -R10.reuse ;  /* 0x0000003425257c23 */ /* 0x100fe2000801080a */
[----:B------:R-:W-:Y:S01]  /*106b0*/  FSEL R26, R26, -INF , !P3 ;  /* 0xff8000001a1a7808 */ /* 0x000fe20005800000 */
[--C-:B------:R-:W-:Y:S01]  /*106c0*/  FFMA.FTZ R41, R41, UR52, -R10.reuse ;  /* 0x0000003429297c23 */ /* 0x100fe2000801080a */
        /* <DEDUP_REMOVED lines=9> */
[----:B------:R-:W-:Y:S01]  /*10760*/  MUFU.EX2 R5, R5 ;  /* 0x0000000500057308 */ /* 0x000fe20000000800 */
[----:B------:R-:W-:Y:S01]  /*10770*/  FMNMX.FTZ R13, R31, R6, !PT ;  /* 0x000000061f0d7209 */ /* 0x000fe20007810000 */
[--C-:B------:R-:W-:Y:S01]  /*10780*/  FFMA.FTZ R176, R32, UR52, -R10.reuse ;  /* 0x0000003420b07c23 */ /* 0x100fe2000801080a */
[--C-:B------:R-:W-:Y:S01]  /*10790*/  FFMA.FTZ R178, R36, UR52, -R10.reuse ;  /* 0x0000003424b27c23 */ /* 0x100fe2000801080a */
[--C-:B------:R-:W-:Y:S01]  /*107a0*/  FFMA.FTZ R49, R49, UR52, -R10.reuse ;  /* 0x0000003431317c23 */ /* 0x100fe2000801080a */
[----:B------:R-:W-:Y:S01]  /*107b0*/  FMNMX.FTZ R6, R34, R13, !PT ;  /* 0x0000000d22067209 */ /* 0x000fe20007810000 */
[--C-:B------:R-:W-:Y:S01]  /*107c0*/  FFMA.FTZ R57, R57, UR52, -R10.reuse ;  /* 0x0000003439397c23 */ /* 0x100fe2000801080a */
[--C-:B------:R-:W-:Y:S01]  /*107d0*/  FFMA.FTZ R172, R40, UR52, -R10.reuse ;  /* 0x0000003428ac7c23 */ /* 0x100fe2000801080a */
        /* <DEDUP_REMOVED lines=8> */
[----:B------:R-:W0:Y:S01]  /*10860*/  MUFU.EX2 R180, R180 ;  /* 0x000000b400b47308 */ /* 0x000e220000000800 */
        /* <DEDUP_REMOVED lines=9> */
[----:B------:R-:W-:Y:S01]  /*10900*/  FFMA.FTZ R154, R84, UR52, -R10 ;  /* 0x00000034549a7c23 */ /* 0x000fe2000801080a */
[----:B------:R-:W1:Y:S02]  /*10910*/  @P1 LDC R40, c[0x0][0x450] ;  /* 0x00011400ff281b82 */ /* 0x000e640000000800 */
[----:B------:R-:W-:-:S03]  /*10920*/  FMNMX.FTZ R6, R46, R21, !PT ;  /* 0x000000152e067209 */ /* 0x000fc60007810000 */
[----:B------:R-:W2:Y:S01]  /*10930*/  MUFU.EX2 R182, R182 ;  /* 0x000000b600b67308 */ /* 0x000ea20000000800 */
[----:B------:R-:W-:-:S04]  /*10940*/  FMNMX.FTZ R21, R47, R6, !PT ;  /* 0x000000062f157209 */ /* 0x000fc80007810000 */
[----:B------:R-:W-:-:S03]  /*10950*/  FMNMX.FTZ R6, R50, R21, !PT ;  /* 0x0000001532067209 */ /* 0x000fc60007810000 */
[----:B------:R-:W-:Y:S01]  /*10960*/  MUFU.EX2 R21, R41 ;  /* 0x0000002900157308 */ /* 0x000fe20000000800 */
[----:B------:R-:W-:-:S04]  /*10970*/  FMNMX.FTZ R25, R51, R6, !PT ;  /* 0x0000000633197209 */ /* 0x000fc80007810000 */
[----:B------:R-:W-:-:S03]  /*10980*/  FMNMX.FTZ R6, R54, R25, !PT ;  /* 0x0000001936067209 */ /* 0x000fc60007810000 */
[----:B------:R-:W3:Y:S01]  /*10990*/  MUFU.EX2 R11, R11 ;  /* 0x0000000b000b7308 */ /* 0x000ee20000000800 */
[----:B------:R-:W-:-:S04]  /*109a0*/  FMNMX.FTZ R25, R55, R6, !PT ;  /* 0x0000000637197209 */ /* 0x000fc80007810000 */
[----:B------:R-:W-:-:S03]  /*109b0*/  FMNMX.FTZ R6, R58, R25, !PT ;  /* 0x000000193a067209 */ /* 0x000fc60007810000 */
[----:B------:R4:W-:Y:S01]  /*109c0*/  MUFU.EX2 R25, R45 ;  /* 0x0000002d00197308 */ /* 0x0009e20000000800 */
[----:B------:R-:W-:-:S04]  /*109d0*/  FMNMX.FTZ R29, R59, R6, !PT ;  /* 0x000000063b1d7209 */ /* 0x000fc80007810000 */
[----:B------:R-:W-:-:S03]  /*109e0*/  FMNMX.FTZ R6, R62, R29, !PT ;  /* 0x0000001d3e067209 */ /* 0x000fc60007810000 */
[----:B------:R-:W5:Y:S01]  /*109f0*/  MUFU.EX2 R176, R176 ;  /* 0x000000b000b07308 */ /* 0x000f620000000800 */
[----:B------:R-:W-:Y:S01]  /*10a00*/  FMNMX.FTZ R29, R63, R6, !PT ;  /* 0x000000063f1d7209 */ /* 0x000fe20007810000 */
[----:B----4-:R-:W-:-:S03]  /*10a10*/  FFMA.FTZ R45, R65, UR52, -R10 ;  /* 0x00000034412d7c23 */ /* 0x010fc6000801080a */
[----:B------:R-:W-:-:S03]  /*10a20*/  FMNMX.FTZ R6, R66, R29, !PT ;  /* 0x0000001d42067209 */ /* 0x000fc60007810000 */
[----:B------:R-:W4:Y:S01]  /*10a30*/  MUFU.EX2 R178, R178 ;  /* 0x000000b200b27308 */ /* 0x000f220000000800 */
[----:B------:R-:W-:-:S04]  /*10a40*/  FMNMX.FTZ R33, R67, R6, !PT ;  /* 0x0000000643217209 */ /* 0x000fc80007810000 */
[----:B------:R-:W-:-:S03]  /*10a50*/  FMNMX.FTZ R6, R70, R33, !PT ;  /* 0x0000002146067209 */ /* 0x000fc60007810000 */
[----:B------:R0:W-:Y:S01]  /*10a60*/  MUFU.EX2 R29, R49 ;  /* 0x00000031001d7308 */ /* 0x0001e20000000800 */
[----:B------:R-:W-:-:S04]  /*10a70*/  FMNMX.FTZ R33, R71, R6, !PT ;  /* 0x0000000647217209 */ /* 0x000fc80007810000 */
[----:B------:R-:W-:-:S03]  /*10a80*/  FMNMX.FTZ R6, R74, R33, !PT ;  /* 0x000000214a067209 */ /* 0x000fc60007810000 */
[----:B------:R-:W-:Y:S01]  /*10a90*/  MUFU.EX2 R33, R53 ;  /* 0x0000003500217308 */ /* 0x000fe20000000800 */
[----:B------:R-:W-:Y:S01]  /*10aa0*/  FMNMX.FTZ R37, R75, R6, !PT ;  /* 0x000000064b257209 */ /* 0x000fe20007810000 */
[----:B0-----:R-:W-:-:S03]  /*10ab0*/  FFMA.FTZ R49, R69, UR52, -R10 ;  /* 0x0000003445317c23 */ /* 0x001fc6000801080a */
[----:B------:R-:W-:-:S03]  /*10ac0*/  FMNMX.FTZ R6, R78, R37, !PT ;  /* 0x000000254e067209 */ /* 0x000fc60007810000 */
[----:B------:R-:W0:Y:S01]  /*10ad0*/  MUFU.EX2 R172, R172 ;  /* 0x000000ac00ac7308 */ /* 0x000e220000000800 */
[----:B------:R-:W-:-:S04]  /*10ae0*/  FMNMX.FTZ R37, R79, R6, !PT ;  /* 0x000000064f257209 */ /* 0x000fc80007810000 */
[----:B------:R-:W-:-:S03]  /*10af0*/  FMNMX.FTZ R4, R82, R37, !PT ;  /* 0x0000002552047209 */ /* 0x000fc60007810000 */
[----:B------:R2:W-:Y:S01]  /*10b00*/  MUFU.EX2 R37, R57 ;  /* 0x0000003900257308 */ /* 0x0005e20000000800 */
[----:B------:R-:W-:-:S04]  /*10b10*/  FMNMX.FTZ R41, R83, R4, !PT ;  /* 0x0000000453297209 */ /* 0x000fc80007810000 */
[----:B------:R-:W-:Y:S01]  /*10b20*/  FMNMX.FTZ R0, R86, R41, !PT ;  /* 0x0000002956007209 */ /* 0x000fe20007810000 */
[--C-:B------:R-:W-:Y:S01]  /*10b30*/  FFMA.FTZ R41, R61, UR52, -R10.reuse ;  /* 0x000000343d297c23 */ /* 0x100fe2000801080a */
[--C-:B------:R-:W-:Y:S01]  /*10b40*/  FFMA.FTZ R61, R81, UR52, -R10.reuse ;  /* 0x00000034513d7c23 */ /* 0x100fe2000801080a */
[----:B------:R-:W-:Y:S01]  /*10b50*/  MUFU.EX2 R174, R174 ;  /* 0x000000ae00ae7308 */ /* 0x000fe20000000800 */
[----:B------:R-:W-:Y:S01]  /*10b60*/  FMNMX.FTZ R0, R87, R0, !PT ;  /* 0x0000000057007209 */ /* 0x000fe20007810000 */
[----:B--2---:R-:W-:-:S04]  /*10b70*/  FFMA.FTZ R57, R77, UR52, -R10 ;  /* 0x000000344d397c23 */ /* 0x004fc8000801080a */
[----:B------:R-:W2:Y:S02]  /*10b80*/  SHFL.BFLY PT, R53, R0, 0x2, 0x1f ;  /* 0x0c401f0000357f89 */ /* 0x000ea400000e0000 */
[----:B------:R-:W-:Y:S08]  /*10b90*/  MUFU.EX2 R168, R168 ;  /* 0x000000a800a87308 */ /* 0x000ff00000000800 */
[----:B------:R-:W-:Y:S08]  /*10ba0*/  MUFU.EX2 R170, R170 ;  /* 0x000000aa00aa7308 */ /* 0x000ff00000000800 */
[----:B------:R-:W-:Y:S01]  /*10bb0*/  MUFU.EX2 R164, R164 ;  /* 0x000000a400a47308 */ /* 0x000fe20000000800 */
[----:B--2---:R-:W-:Y:S01]  /*10bc0*/  FMNMX.FTZ R4, R0, R53, !PT ;  /* 0x0000003500047209 */ /* 0x004fe20007810000 */
[----:B------:R-:W-:-:S06]  /*10bd0*/  FFMA.FTZ R53, R73, UR52, -R10 ;  /* 0x0000003449357c23 */ /* 0x000fcc000801080a */
[----:B------:R-:W-:Y:S01]  /*10be0*/  MUFU.EX2 R166, R166 ;  /* 0x000000a600a67308 */ /* 0x000fe20000000800 */
[----:B------:R-:W2:Y:S07]  /*10bf0*/  SHFL.BFLY PT, R65, R4, 0x1, 0x1f ;  /* 0x0c201f0004417f89 */ /* 0x000eae00000e0000 */
[----:B------:R-:W-:Y:S08]  /*10c00*/  MUFU.EX2 R41, R41 ;  /* 0x0000002900297308 */ /* 0x000ff00000000800 */
[----:B------:R-:W-:Y:S08]  /*10c10*/  MUFU.EX2 R160, R160 ;  /* 0x000000a000a07308 */ /* 0x000ff00000000800 */
[----:B------:R-:W-:Y:S01]  /*10c20*/  MUFU.EX2 R45, R45 ;  /* 0x0000002d002d7308 */ /* 0x000fe20000000800 */
[----:B--2---:R-:W-:Y:S01]  /*10c30*/  FMNMX.FTZ R0, R4, R65, !PT ;  /* 0x0000004104007209 */ /* 0x004fe20007810000 */
[----:B------:R-:W-:-:S03]  /*10c40*/  FFMA.FTZ R65, R85, UR52, -R10 ;  /* 0x0000003455417c23 */ /* 0x000fc6000801080a */
[C---:B------:R-:W-:Y:S01]  /*10c50*/  FSETP.NEU.FTZ.AND P3, PT, R0.reuse, -INF , PT ;  /* 0xff8000000000780b */ /* 0x040fe20003f7d000 */
[----:B------:R-:W-:Y:S02]  /*10c60*/  FMUL.FTZ R4, R0, UR52 ;  /* 0x0000003400047c20 */ /* 0x000fe40008410000 */
[----:B------:R-:W-:Y:S03]  /*10c70*/  MUFU.EX2 R162, R162 ;  /* 0x000000a200a27308 */ /* 0x000fe60000000800 */
[----:B------:R-:W-:-:S05]  /*10c80*/  FSEL R6, R4, RZ, P3 ;  /* 0x000000ff04067208 */ /* 0x000fca0001800000 */
[----:B------:R-:W-:Y:S01]  /*10c90*/  MUFU.EX2 R49, R49 ;  /* 0x0000003100317308 */ /* 0x000fe20000000800 */
[--C-:B------:R-:W-:Y:S01]  /*10ca0*/  FFMA.FTZ R181, R26, UR52, -R6.reuse ;  /* 0x000000341ab57c23 */ /* 0x100fe20008010806 */
[--C-:B------:R-:W-:Y:S01]  /*10cb0*/  FFMA.FTZ R4, R27, UR52, -R6.reuse ;  /* 0x000000341b047c23 */ /* 0x100fe20008010806 */
[----:B------:R-:W-:Y:S01]  /*10cc0*/  FADD.FTZ R27, R180, R5 ;  /* 0x00000005b41b7221 */ /* 0x000fe20000010000 */
[--C-:B------:R-:W-:Y:S01]  /*10cd0*/  FFMA.FTZ R183, R30, UR52, -R6.reuse ;  /* 0x000000341eb77c23 */ /* 0x100fe20008010806 */
[--C-:B------:R-:W-:Y:S01]  /*10ce0*/  FFMA.FTZ R10, R31, UR52, -R6.reuse ;  /* 0x000000341f0a7c23 */ /* 0x100fe20008010806 */
[--C-:B------:R-:W-:Y:S01]  /*10cf0*/  FFMA.FTZ R177, R34, UR52, -R6.reuse ;  /* 0x0000003422b17c23 */ /* 0x100fe20008010806 */
[----:B------:R-:W-:Y:S01]  /*10d00*/  FADD.FTZ R30, R182, R27 ;  /* 0x0000001bb61e7221 */ /* 0x000fe20000010000 */
[----:B------:R-:W-:Y:S01]  /*10d10*/  MUFU.EX2 R181, R181 ;  /* 0x000000b500b57308 */ /* 0x000fe20000000800 */
[--C-:B------:R-:W-:Y:S01]  /*10d20*/  FFMA.FTZ R12, R35, UR52, -R6.reuse ;  /* 0x00000034230c7c23 */ /* 0x100fe20008010806 */
[----:B------:R-:W-:Y:S01]  /*10d30*/  FFMA.FTZ R179, R38, UR52, -R6 ;  /* 0x0000003426b37c23 */ /* 0x000fe20008010806 */
[----:B---3--:R-:W-:Y:S01]  /*10d40*/  FADD.FTZ R27, R11, R30 ;  /* 0x0000001e0b1b7221 */ /* 0x008fe20000010000 */
[--C-:B------:R-:W-:Y:S01]  /*10d50*/  FFMA.FTZ R14, R39, UR52, -R6.reuse ;  /* 0x00000034270e7c23 */ /* 0x100fe20008010806 */
[--C-:B------:R-:W-:Y:S01]  /*10d60*/  FFMA.FTZ R173, R42, UR52, -R6.reuse ;  /* 0x000000342aad7c23 */ /* 0x100fe20008010806 */
[--C-:B------:R-:W-:Y:S01]  /*10d70*/  FFMA.FTZ R20, R43, UR52, -R6.reuse ;  /* 0x000000342b147c23 */ /* 0x100fe20008010806 */
[----:B-----5:R-:W-:Y:S01]  /*10d80*/  FADD.FTZ R32, R176, R27 ;  /* 0x0000001bb0207221 */ /* 0x020fe20000010000 */
[----:B------:R-:W2:Y:S01]  /*10d90*/  MUFU.EX2 R4, R4 ;  /* 0x0000000400047308 */ /* 0x000ea20000000800 */
[--C-:B------:R-:W-:Y:S01]  /*10da0*/  FFMA.FTZ R175, R46, UR52, -R6.reuse ;  /* 0x000000342eaf7c23 */ /* 0x100fe20008010806 */
[----:B------:R-:W-:Y:S01]  /*10db0*/  FFMA.FTZ R24, R47, UR52, -R6 ;  /* 0x000000342f187c23 */ /* 0x000fe20008010806 */
[----:B------:R-:W-:Y:S01]  /*10dc0*/  FADD.FTZ R27, R13, R32 ;  /* 0x000000200d1b7221 */ /* 0x000fe20000010000 */
[--C-:B------:R-:W-:Y:S01]  /*10dd0*/  FFMA.FTZ R169, R50, UR52, -R6.reuse ;  /* 0x0000003432a97c23 */ /* 0x100fe20008010806 */
[--C-:B------:R-:W-:Y:S01]  /*10de0*/  FFMA.FTZ R26, R51, UR52, -R6.reuse ;  /* 0x00000034331a7c23 */ /* 0x100fe20008010806 */
[--C-:B------:R-:W-:Y:S01]  /*10df0*/  FFMA.FTZ R171, R54, UR52, -R6.reuse ;  /* 0x0000003436ab7c23 */ /* 0x100fe20008010806 */
[----:B----4-:R-:W-:Y:S01]  /*10e00*/  FADD.FTZ R32, R178, R27 ;  /* 0x0000001bb2207221 */ /* 0x010fe20000010000 */
[----:B------:R-:W3:Y:S01]  /*10e10*/  MUFU.EX2 R183, R183 ;  /* 0x000000b700b77308 */ /* 0x000ee20000000800 */
[--C-:B------:R-:W-:Y:S01]  /*10e20*/  FFMA.FTZ R28, R55, UR52, -R6.reuse ;  /* 0x00000034371c7c23 */ /* 0x100fe20008010806 */
[----:B------:R-:W-:Y:S01]  /*10e30*/  FFMA.FTZ R165, R58, UR52, -R6 ;  /* 0x000000343aa57c23 */ /* 0x000fe20008010806 */
[----:B------:R-:W-:Y:S01]  /*10e40*/  FADD.FTZ R31, R15, R32 ;  /* 0x000000200f1f7221 */ /* 0x000fe20000010000 */
[--C-:B------:R-:W-:Y:S01]  /*10e50*/  FFMA.FTZ R30, R59, UR52, -R6.reuse ;  /* 0x000000343b1e7c23 */ /* 0x100fe20008010806 */
[--C-:B------:R-:W-:Y:S01]  /*10e60*/  FFMA.FTZ R167, R62, UR52, -R6.reuse ;  /* 0x000000343ea77c23 */ /* 0x100fe20008010806 */
[----:B------:R-:W-:Y:S01]  /*10e70*/  FFMA.FTZ R32, R63, UR52, -R6 ;  /* 0x000000343f207c23 */ /* 0x000fe20008010806 */
[----:B0-----:R-:W-:Y:S01]  /*10e80*/  FADD.FTZ R36, R172, R31 ;  /* 0x0000001fac247221 */ /* 0x001fe20000010000 */
[----:B------:R-:W0:Y:S01]  /*10e90*/  MUFU.EX2 R10, R10 ;  /* 0x0000000a000a7308 */ /* 0x000e220000000800 */
[----:B--2---:R-:W-:Y:S01]  /*10ea0*/  FADD.FTZ R34, R181, R4 ;  /* 0x00000004b5227221 */ /* 0x004fe20000010000 */
[----:B------:R-:W-:Y:S01]  /*10eb0*/  FFMA.FTZ R66, R66, UR52, -R6 ;  /* 0x0000003442427c23 */ /* 0x000fe20008010806 */
[----:B------:R-:W-:Y:S01]  /*10ec0*/  FADD.FTZ R31, R21, R36 ;  /* 0x00000024151f7221 */ /* 0x000fe20000010000 */
[--C-:B------:R-:W-:Y:S01]  /*10ed0*/  FFMA.FTZ R67, R67, UR52, -R6.reuse ;  /* 0x0000003443437c23 */ /* 0x100fe20008010806 */
[--C-:B------:R-:W-:Y:S01]  /*10ee0*/  FFMA.FTZ R70, R70, UR52, -R6.reuse ;  /* 0x0000003446467c23 */ /* 0x100fe20008010806 */
[----:B------:R-:W-:Y:S01]  /*10ef0*/  FFMA.FTZ R71, R71, UR52, -R6 ;  /* 0x0000003447477c23 */ /* 0x000fe20008010806 */
[----:B------:R-:W-:Y:S01]  /*10f00*/  FADD.FTZ R36, R174, R31 ;  /* 0x0000001fae247221 */ /* 0x000fe20000010000 */
[----:B------:R-:W2:Y:S01]  /*10f10*/  MUFU.EX2 R177, R177 ;  /* 0x000000b100b17308 */ /* 0x000ea20000000800 */
[----:B---3--:R-:W-:Y:S01]  /*10f20*/  FADD.FTZ R27, R183, R34 ;  /* 0x00000022b71b7221 */ /* 0x008fe20000010000 */
[----:B------:R-:W-:Y:S01]  /*10f30*/  FFMA.FTZ R74, R74, UR52, -R6 ;  /* 0x000000344a4a7c23 */ /* 0x000fe20008010806 */
[----:B------:R-:W-:Y:S01]  /*10f40*/  FADD.FTZ R31, R25, R36 ;  /* 0x00000024191f7221 */ /* 0x000fe20000010000 */
[--C-:B------:R-:W-:Y:S01]  /*10f50*/  FFMA.FTZ R75, R75, UR52, -R6.reuse ;  /* 0x000000344b4b7c23 */ /* 0x100fe20008010806 */
[--C-:B------:R-:W-:Y:S01]  /*10f60*/  FFMA.FTZ R78, R78, UR52, -R6.reuse ;  /* 0x000000344e4e7c23 */ /* 0x100fe20008010806 */
[--C-:B------:R-:W-:Y:S01]  /*10f70*/  FFMA.FTZ R79, R79, UR52, -R6.reuse ;  /* 0x000000344f4f7c23 */ /* 0x100fe20008010806 */
[----:B------:R-:W-:Y:S01]  /*10f80*/  FADD.FTZ R36, R168, R31 ;  /* 0x0000001fa8247221 */ /* 0x000fe20000010000 */
[----:B------:R-:W3:Y:S01]  /*10f90*/  MUFU.EX2 R12, R12 ;  /* 0x0000000c000c7308 */ /* 0x000ee20000000800 */
[----:B0-----:R-:W-:Y:S01]  /*10fa0*/  FADD.FTZ R34, R10, R27 ;  /* 0x0000001b0a227221 */ /* 0x001fe20000010000 */
[----:B------:R-:W-:Y:S01]  /*10fb0*/  FFMA.FTZ R82, R82, UR52, -R6 ;  /* 0x0000003452527c23 */ /* 0x000fe20008010806 */
[----:B------:R-:W-:Y:S01]  /*10fc0*/  FADD.FTZ R31, R29, R36 ;  /* 0x000000241d1f7221 */ /* 0x000fe20000010000 */
[--C-:B------:R-:W-:Y:S01]  /*10fd0*/  FFMA.FTZ R83, R83, UR52, -R6.reuse ;  /* 0x0000003453537c23 */ /* 0x100fe20008010806 */
[--C-:B------:R-:W-:Y:S01]  /*10fe0*/  FFMA.FTZ R86, R86, UR52, -R6.reuse ;  /* 0x0000003456567c23 */ /* 0x100fe20008010806 */
[----:B------:R-:W-:Y:S01]  /*10ff0*/  FFMA.FTZ R87, R87, UR52, -R6 ;  /* 0x0000003457577c23 */ /* 0x000fe20008010806 */
[----:B------:R-:W-:Y:S01]  /*11000*/  FADD.FTZ R36, R170, R31 ;  /* 0x0000001faa247221 */ /* 0x000fe20000010000 */
[----:B------:R-:W0:Y:S01]  /*11010*/  MUFU.EX2 R179, R179 ;  /* 0x000000b300b37308 */ /* 0x000e220000000800 */
[----:B--2---:R-:W-:Y:S01]  /*11020*/  FADD.FTZ R27, R177, R34 ;  /* 0x00000022b11b7221 */ /* 0x004fe20000010000 */
[----:B------:R-:W-:Y:S01]  /*11030*/  F2FP.BF16.F32.PACK_AB R180, R5, R180 ;  /* 0x000000b405b4723e */ /* 0x000fe200000010ff */
[----:B------:R-:W-:Y:S01]  /*11040*/  FADD.FTZ R31, R33, R36 ;  /* 0x00000024211f7221 */ /* 0x000fe20000010000 */
[----:B------:R-:W-:Y:S01]  /*11050*/  F2FP.BF16.F32.PACK_AB R182, R11, R182 ;  /* 0x000000b60bb6723e */ /* 0x000fe200000010ff */
[----:B------:R-:W2:Y:S01]  /*11060*/  @P1 LDC R38, c[0x0][0x44c] ;  /* 0x00011300ff261b82 */ /* 0x000ea20000000800 */
[----:B------:R-:W-:Y:S01]  /*11070*/  F2FP.BF16.F32.PACK_AB R181, R4, R181 ;  /* 0x000000b504b5723e */ /* 0x000fe200000010ff */
[----:B------:R-:W-:Y:S01]  /*11080*/  FADD.FTZ R36, R164, R31 ;  /* 0x0000001fa4247221 */ /* 0x000fe20000010000 */
[----:B------:R-:W4:Y:S01]  /*11090*/  MUFU.EX2 R14, R14 ;  /* 0x0000000e000e7308 */ /* 0x000f220000000800 */
[----:B---3--:R-:W-:Y:S01]  /*110a0*/  FADD.FTZ R34, R12, R27 ;  /* 0x0000001b0c227221 */ /* 0x008fe20000010000 */
[----:B------:R-:W-:Y:S01]  /*110b0*/  F2FP.BF16.F32.PACK_AB R176, R13, R176 ;  /* 0x000000b00db0723e */ /* 0x000fe200000010ff */
[----:B------:R-:W-:Y:S01]  /*110c0*/  FADD.FTZ R31, R37, R36 ;  /* 0x00000024251f7221 */ /* 0x000fe20000010000 */
[----:B------:R-:W-:-:S02]  /*110d0*/  F2FP.BF16.F32.PACK_AB R178, R15, R178 ;  /* 0x000000b20fb2723e */ /* 0x000fc400000010ff */
[----:B------:R-:W-:Y:S01]  /*110e0*/  F2FP.BF16.F32.PACK_AB R172, R21, R172 ;  /* 0x000000ac15ac723e */ /* 0x000fe200000010ff */
[----:B------:R-:W-:Y:S01]  /*110f0*/  FADD.FTZ R36, R166, R31 ;  /* 0x0000001fa6247221 */ /* 0x000fe20000010000 */
[----:B------:R-:W3:Y:S01]  /*11100*/  MUFU.EX2 R173, R173 ;  /* 0x000000ad00ad7308 */ /* 0x000ee20000000800 */
[----:B0-----:R-:W-:Y:S01]  /*11110*/  FADD.FTZ R27, R179, R34 ;  /* 0x00000022b31b7221 */ /* 0x001fe20000010000 */
[----:B------:R-:W-:Y:S01]  /*11120*/  F2FP.BF16.F32.PACK_AB R174, R25, R174 ;  /* 0x000000ae19ae723e */ /* 0x000fe200000010ff */
[----:B------:R-:W-:Y:S01]  /*11130*/  FADD.FTZ R31, R41, R36 ;  /* 0x00000024291f7221 */ /* 0x000fe20000010000 */
[----:B------:R-:W-:Y:S02]  /*11140*/  F2FP.BF16.F32.PACK_AB R168, R29, R168 ;  /* 0x000000a81da8723e */ /* 0x000fe400000010ff */
[----:B------:R-:W-:Y:S02]  /*11150*/  F2FP.BF16.F32.PACK_AB R170, R33, R170 ;  /* 0x000000aa21aa723e */ /* 0x000fe400000010ff */
[----:B------:R-:W0:Y:S01]  /*11160*/  MUFU.EX2 R20, R20 ;  /* 0x0000001400147308 */ /* 0x000e220000000800 */
[----:B----4-:R-:W-:Y:S01]  /*11170*/  FADD.FTZ R34, R14, R27 ;  /* 0x0000001b0e227221 */ /* 0x010fe20000010000 */
[----:B------:R-:W-:-:S02]  /*11180*/  F2FP.BF16.F32.PACK_AB R164, R37, R164 ;  /* 0x000000a425a4723e */ /* 0x000fc400000010ff */
[----:B------:R-:W-:Y:S01]  /*11190*/  F2FP.BF16.F32.PACK_AB R166, R41, R166 ;  /* 0x000000a629a6723e */ /* 0x000fe200000010ff */
[----:B--2---:R-:W-:Y:S01]  /*111a0*/  @P1 IMAD.HI.U32 R35, R193, R38, RZ ;  /* 0x00000026c1231227 */ /* 0x004fe200078e00ff */
[----:B------:R-:W-:Y:S02]  /*111b0*/  F2FP.BF16.F32.PACK_AB R183, R10, R183 ;  /* 0x000000b70ab7723e */ /* 0x000fe400000010ff */
[----:B------:R-:W2:Y:S01]  /*111c0*/  MUFU.EX2 R175, R175 ;  /* 0x000000af00af7308 */ /* 0x000ea20000000800 */
[----:B---3--:R-:W-:Y:S01]  /*111d0*/  FADD.FTZ R27, R173, R34 ;  /* 0x00000022ad1b7221 */ /* 0x008fe20000010000 */
[----:B------:R-:W-:Y:S01]  /*111e0*/  IMAD.MOV.U32 R38, RZ, RZ, R193 ;  /* 0x000000ffff267224 */ /* 0x000fe200078e00c1 */
[----:B-1----:R-:W-:Y:S02]  /*111f0*/  @P1 SHF.R.U32.HI R38, RZ, R40, R35 ;  /* 0x00000028ff261219 */ /* 0x002fe40000011623 */
[----:B------:R-:W-:Y:S02]  /*11200*/  F2FP.BF16.F32.PACK_AB R177, R12, R177 ;  /* 0x000000b10cb1723e */ /* 0x000fe400000010ff */
[----:B------:R-:W-:Y:S01]  /*11210*/  F2FP.BF16.F32.PACK_AB R179, R14, R179 ;  /* 0x000000b30eb3723e */ /* 0x000fe200000010ff */
[----:B------:R-:W1:Y:S01]  /*11220*/  MUFU.EX2 R24, R24 ;  /* 0x0000001800187308 */ /* 0x000e620000000800 */
[C---:B0-----:R-:W-:Y:S01]  /*11230*/  FADD.FTZ R34, R20.reuse, R27 ;  /* 0x0000001b14227221 */ /* 0x041fe20000010000 */
[----:B------:R-:W-:Y:S01]  /*11240*/  IMAD.IADD R95, R95, 0x1, R38 ;  /* 0x000000015f5f7824 */ /* 0x000fe200078e0226 */
[----:B------:R-:W-:-:S03]  /*11250*/  F2FP.BF16.F32.PACK_AB R173, R20, R173 ;  /* 0x000000ad14ad723e */ /* 0x000fc600000010ff */
[----:B------:R-:W-:Y:S02]  /*11260*/  IMAD.IADD R8, R95, 0x1, R8 ;  /* 0x000000015f087824 */ /* 0x000fe400078e0208 */
        /* <DEDUP_REMOVED lines=11> */
[----:B-1----:R-:W-:Y:S01]  /*11320*/  FADD.FTZ R27, R171, R34 ;  /* 0x00000022ab1b7221 */ /* 0x002fe20000010000 */
[----:B------:R-:W-:Y:S01]  /*11330*/  FADD.FTZ R34, R160, R31 ;  /* 0x0000001fa0227221 */ /* 0x000fe20000010000 */
[----:B------:R-:W-:-:S05]  /*11340*/  F2FP.BF16.F32.PACK_AB R160, R45, R160 ;  /* 0x000000a02da0723e */ /* 0x000fca00000010ff */
[----:B------:R-:W1:Y:S01]  /*11350*/  MUFU.EX2 R30, R30 ;  /* 0x0000001e001e7308 */ /* 0x000e620000000800 */
[C---:B0-----:R-:W-:Y:S01]  /*11360*/  FADD.FTZ R6, R28.reuse, R27 ;  /* 0x0000001b1c067221 */ /* 0x041fe20000010000 */
[----:B------:R-:W-:Y:S01]  /*11370*/  FADD.FTZ R27, R45, R34 ;  /* 0x000000222d1b7221 */ /* 0x000fe20000010000 */
[----:B------:R-:W-:-:S03]  /*11380*/  F2FP.BF16.F32.PACK_AB R171, R28, R171 ;  /* 0x000000ab1cab723e */ /* 0x000fc600000010ff */
[----:B------:R-:W-:Y:S01]  /*11390*/  FADD.FTZ R34, R162, R27 ;  /* 0x0000001ba2227221 */ /* 0x000fe20000010000 */
[----:B------:R-:W-:Y:S01]  /*113a0*/  F2FP.BF16.F32.PACK_AB R162, R49, R162 ;  /* 0x000000a231a2723e */ /* 0x000fe200000010ff */
[----:B------:R-:W0:Y:S01]  /*113b0*/  MUFU.EX2 R167, R167 ;  /* 0x000000a700a77308 */ /* 0x000e220000000800 */
[----:B--2---:R-:W-:Y:S01]  /*113c0*/  FADD.FTZ R5, R165, R6 ;  /* 0x00000006a5057221 */ /* 0x004fe20000010000 */
[----:B------:R-:W-:-:S06]  /*113d0*/  FADD.FTZ R11, R49, R34 ;  /* 0x00000022310b7221 */ /* 0x000fcc0000010000 */
        /* <DEDUP_REMOVED lines=51> */
[----:B--2---:R-:W-:Y:S01]  /*11710*/  FADD.FTZ R34, R154, R11 ;  /* 0x0000000b9a227221 */ /* 0x004fe20000010000 */
[C---:B-1----:R-:W-:Y:S01]  /*11720*/  FADD.FTZ R5, R87.reuse, R4 ;  /* 0x0000000457057221 */ /* 0x042fe20000010000 */
[----:B------:R-:W-:Y:S01]  /*11730*/  F2FP.BF16.F32.PACK_AB R155, R87, R86 ;  /* 0x00000056579b723e */ /* 0x000fe200000010ff */
[----:B------:R-:W-:Y:S02]  /*11740*/  VIADD R4, R89, 0xfffffffe ;  /* 0xfffffffe59047836 */ /* 0x000fe40000000000 */
[C---:B0-----:R-:W-:Y:S01]  /*11750*/  FADD.FTZ R6, R65.reuse, R34 ;  /* 0x0000002241067221 */ /* 0x041fe20000010000 */
        /* <DEDUP_REMOVED lines=13> */
.L_x_8373:
[----:B------:R-:W-:-:S13]  /*11830*/  ISETP.NE.AND P3, PT, R9, 0x1, PT ;  /* 0x000000010900780c */ /* 0x000fda0003f65270 */
[----:B------:R-:W0:Y:S02]  /*11840*/  @P3 LDC.64 R12, c[0x0][0x9e8] ;  /* 0x00027a00ff0c3b82 */ /* 0x000e240000000a00 */
[----:B0-----:R-:W-:-:S05]  /*11850*/  @P3 IMAD.HI.U32 R12, R10, R12, RZ ;  /* 0x0000000c0a0c3227 */ /* 0x001fca00078e00ff */
[----:B------:R-:W-:-:S07]  /*11860*/  @P3 SHF.R.U32.HI R10, RZ, R13, R12 ;  /* 0x0000000dff0a3219 */ /* 0x000fce000001160c */
.L_x_8374:
[----:B------:R-:W-:Y:S05]  /*11870*/  BSYNC B0 ;  /* 0x0000000000007941 */ /* 0x000fea0003800000 */
.L_x_8372:
[----:B------:R-:W-:-:S05]  /*11880*/  IMAD R9, R10, R9, R9 ;  /* 0x000000090a097224 */ /* 0x000fca00078e0209 */
[----:B------:R-:W-:-:S07]  /*11890*/  VIMNMX R8, R8, R9, PT ;  /* 0x0000000908087248 */ /* 0x000fce0003fe0100 */
.L_x_8371:
[----:B------:R-:W-:Y:S01]  /*118a0*/  SHF.R.S32.HI R9, RZ, 0x1f, R8 ;  /* 0x0000001fff097819 */ /* 0x000fe20000011408 */
[----:B------:R-:W-:Y:S01]  /*118b0*/  ULDC UR46, c[0x0][0x9e4] ;  /* 0x00027900002e7ab9 */ /* 0x000fe20000000800 */
[----:B------:R-:W-:Y:S01]  /*118c0*/  ULDC UR43, c[0x0][0x9e4] ;  /* 0x00027900002b7ab9 */ /* 0x000fe20000000800 */
[----:B------:R-:W-:Y:S01]  /*118d0*/  ULDC UR47, c[0x0][0x9dc] ;  /* 0x00027700002f7ab9 */ /* 0x000fe20000000800 */
[----:B------:R-:W-:Y:S01]  /*118e0*/  LEA.HI R9, R9, R8, RZ, 0x7 ;  /* 0x0000000809097211 */ /* 0x000fe200078f38ff */
[----:B------:R-:W-:Y:S01]  /*118f0*/  ULDC UR49, c[0x0][0x9dc] ;  /* 0x0002770000317ab9 */ /* 0x000fe20000000800 */
[----:B------:R-:W-:Y:S01]  /*11900*/  ULDC UR42, c[0x0][0x988] ;  /* 0x00026200002a7ab9 */ /* 0x000fe20000000800 */
[----:B------:R-:W-:Y:S01]  /*11910*/  ULDC UR45, c[0x0][0x988] ;  /* 0x00026200002d7ab9 */ /* 0x000fe20000000800 */
[----:B------:R-:W-:Y:S01]  /*11920*/  SHF.R.S32.HI R9, RZ, 0x7, R9 ;  /* 0x00000007ff097819 */ /* 0x000fe20000011409 */
[----:B------:R-:W-:Y:S01]  /*11930*/  ULDC UR44, c[0x0][0x988] ;  /* 0x00026200002c7ab9 */ /* 0x000fe20000000800 */
[----:B------:R-:W-:Y:S01]  /*11940*/  ULDC UR50, c[0x0][0x9e0] ;  /* 0x0002780000327ab9 */ /* 0x000fe20000000800 */
[----:B------:R-:W-:Y:S01]  /*11950*/  ULDC UR48, c[0x0][0x9e0] ;  /* 0x0002780000307ab9 */ /* 0x000fe20000000800 */
[----:B------:R-:W-:-:S02]  /*11960*/  VIMNMX R12, R198, R9, !PT ;  /* 0x00000009c60c7248 */ /* 0x000fc40007fe0100 */
[----:B------:R-:W-:Y:S02]  /*11970*/  CS2R R150, SRZ ;  /* 0x0000000000967805 */ /* 0x000fe4000001ff00 */
        /* <DEDUP_REMOVED lines=32> */
[----:B------:R-:W-:Y:S06]  /*11b80*/  @!P3 BRA `(.L_x_8375) ;  /* 0x0000003000c0b947 */ /* 0x000fec0003800000 */
[----:B------:R-:W-:-:S07]  /*11b90*/  IMAD.MOV.U32 R151, RZ, RZ, RZ ;  /* 0x000000ffff977224 */ /* 0x000fce00078e00ff */
.L_x_8395:
[----:B------:R-:W-:Y:S01]  /*11ba0*/  ISETP.NE.AND P3, PT, R194, RZ, PT ;  /* 0x000000ffc200720c */ /* 0x000fe20003f65270 */
[----:B------:R-:W-:Y:S01]  /*11bb0*/  VIADD R13, R184, 0x1 ;  /* 0x00000001b80d7836 */ /* 0x000fe20000000000 */
[----:B------:R-:W-:Y:S05]  /*11bc0*/  YIELD ;  /* 0x0000000000007946 */ /* 0x000fea0003800000 */
[----:B------:R-:W-:-:S04]  /*11bd0*/  ISETP.NE.AND P4, PT, R13, 0x2, PT ;  /* 0x000000020d00780c */ /* 0x000fc80003f85270 */
[----:B------:R-:W-:Y:S02]  /*11be0*/  SEL R14, RZ, 0x1, P4 ;  /* 0x00000001ff0e7807 */ /* 0x000fe40002000000 */
[----:B------:R-:W-:Y:S02]  /*11bf0*/  SEL R13, R13, RZ, P4 ;  /* 0x000000ff0d0d7207 */ /* 0x000fe40002000000 */
[----:B------:R-:W-:Y:S01]  /*11c00*/  LOP3.LUT R14, R187, R14, RZ, 0x3c, !PT ;  /* 0x0000000ebb0e7212 */ /* 0x000fe200078e3cff */
[----:B------:R-:W-:Y:S06]  /*11c10*/  @P3 BRA `(.L_x_8376) ;  /* 0x0000000000303947 */ /* 0x000fec0003800000 */
[----:B------:R-:W-:Y:S05]  /*11c20*/  @!P0 BRA `(.L_x_8377) ;  /* 0x0000000000048947 */ /* 0x000fea0003800000 */
[----:B------:R-:W-:Y:S01]  /*11c30*/  BPT.TRAP 0x1 ;  /* 0x000000040000795c */ /* 0x000fe20000300000 */
.L_x_8377:
[----:B------:R-:W-:Y:S01]  /*11c40*/  IMAD R9, R13, 0x8, R18 ;  /* 0x000000080d097824 */ /* 0x000fe200078e0212 */
[----:B------:R-:W-:-:S04]  /*11c50*/  SHF.L.U32 R8, R14, 0x1f, RZ ;  /* 0x0000001f0e087819 */ /* 0x000fc800000006ff */
[----:B------:R0:W1:Y:S01]  /*11c60*/  SYNCS.PHASECHK.TRANS64.TRYWAIT P4, [R9+URZ+0x28830], R8 ;  /* 0x02883008090075a7 */ /* 0x000062000808017f */
[----:B------:R-:W-:Y:S05]  /*11c70*/  @!P0 BRA `(.L_x_8378) ;  /* 0x0000000000048947 */ /* 0x000fea0003800000 */
[----:B------:R-:W-:Y:S01]  /*11c80*/  BPT.TRAP 0x1 ;  /* 0x000000040000795c */ /* 0x000fe20000300000 */
.L_x_8378:
[----:B------:R-:W-:Y:S04]  /*11c90*/  BSSY B0, `(.L_x_8376) ;  /* 0x0000004000007945 */ /* 0x000fe80003800000 */
[----:B-1----:R-:W-:Y:S05]  /*11ca0*/  @P4 BRA `(.L_x_8379) ;  /* 0x0000000000084947 */ /* 0x002fea0003800000 */
[----:B------:R-:W1:Y:S02]  /*11cb0*/  SYNCS.PHASECHK.TRANS64.TRYWAIT P4, [R9+URZ+0x28830], R8 ;  /* 0x02883008090075a7 */ /* 0x000e64000808017f */
[----:B-1----:R-:W-:Y:S05]  /*11cc0*/  @!P4 BRA `(.L_x_8380) ;  /* 0x0000014800f0c947 */ /* 0x002fea0003800000 */
.L_x_8379:
[----:B------:R-:W-:Y:S05]  /*11cd0*/  BSYNC B0 ;  /* 0x0000000000007941 */ /* 0x000fea0003800000 */
.L_x_8376:
[----:B------:R-:W2:Y:S01]  /*11ce0*/  S2R R10, SR_TID.X ;  /* 0x00000000000a7919 */ /* 0x000ea20000002100 */
[----:B01----:R-:W-:Y:S01]  /*11cf0*/  IMAD.MOV.U32 R9, RZ, RZ, 0x40000040 ;  /* 0x40000040ff097424 */ /* 0x003fe200078e00ff */
[----:B------:R-:W-:Y:S05]  /*11d00*/  WARPSYNC.ALL ;  /* 0x0000000000007948 */ /* 0x000fea0003800000 */
[----:B------:R-:W-:Y:S01]  /*11d10*/  R2UR UR35, R9 ;  /* 0x00000000092372ca */ /* 0x000fe200000e0000 */
[----:B------:R-:W-:Y:S02]  /*11d20*/  IMAD R8, R13, 0x800, R7 ;  /* 0x000008000d087824 */ /* 0x000fe400078e0207 */
[----:B------:R-:W-:-:S03]  /*11d30*/  IMAD.MOV.U32 R11, RZ, RZ, 0x40000040 ;  /* 0x40000040ff0b7424 */ /* 0x000fc600078e00ff */
[----:B------:R-:W-:Y:S02]  /*11d40*/  R2UR UR34, R8 ;  /* 0x00000000082272ca */ /* 0x000fe400000e0000 */
[----:B------:R-:W-:Y:S01]  /*11d50*/  R2UR UR7, R11 ;  /* 0x000000000b0772ca */ /* 0x000fe200000e0000 */
[----:B------:R-:W-:-:S05]  /*11d60*/  IMAD.MOV.U32 R11, RZ, RZ, 0x40000040 ;  /* 0x40000040ff0b7424 */ /* 0x000fca00078e00ff */
[----:B------:R-:W-:Y:S01]  /*11d70*/  R2UR UR11, R11 ;  /* 0x000000000b0b72ca */ /* 0x000fe200000e0000 */
[----:B------:R-:W-:-:S05]  /*11d80*/  IMAD.MOV.U32 R11, RZ, RZ, 0x40000040 ;  /* 0x40000040ff0b7424 */ /* 0x000fca00078e00ff */
[----:B------:R-:W-:Y:S01]  /*11d90*/  R2UR UR15, R11 ;  /* 0x000000000b0f72ca */ /* 0x000fe200000e0000 */
[----:B------:R-:W-:Y:S01]  /*11da0*/  IMAD.MOV.U32 R11, RZ, RZ, 0x40000040 ;  /* 0x40000040ff0b7424 */ /* 0x000fe200078e00ff */
[----:B--2---:R-:W-:-:S04]  /*11db0*/  SHF.R.U32.HI R10, RZ, 0x7, R10 ;  /* 0x00000007ff0a7819 */ /* 0x004fc8000001160a */
[----:B------:R-:W-:Y:S01]  /*11dc0*/  R2UR UR19, R11 ;  /* 0x000000000b1372ca */ /* 0x000fe200000e0000 */
[----:B------:R-:W-:Y:S02]  /*11dd0*/  IMAD.MOV.U32 R11, RZ, RZ, 0x40000040 ;  /* 0x40000040ff0b7424 */ /* 0x000fe400078e00ff */
[----:B------:R-:W-:Y:S02]  /*11de0*/  VIADD R9, R10, 0x8 ;  /* 0x000000080a097836 */ /* 0x000fe40000000000 */
[----:B------:R-:W-:Y:S01]  /*11df0*/  VIADD R10, R8, 0x2 ;  /* 0x00000002080a7836 */ /* 0x000fe20000000000 */
[----:B------:R-:W-:Y:S01]  /*11e00*/  R2UR UR23, R11 ;  /* 0x000000000b1772ca */ /* 0x000fe200000e0000 */
[----:B------:R-:W-:Y:S01]  /*11e10*/  IMAD.MOV.U32 R11, RZ, RZ, 0x40000040 ;  /* 0x40000040ff0b7424 */ /* 0x000fe200078e00ff */
[----:B------:R0:W-:Y:S02]  /*11e20*/  BAR.SYNC.DEFER_BLOCKING R9, 0x100 ;  /* 0x000400090000751d */ /* 0x0001e40000010000 */
[----:B------:R-:W-:Y:S01]  /*11e30*/  R2UR UR6, R10 ;  /* 0x000000000a0672ca */ /* 0x000fe200000e0000 */
[----:B------:R-:W-:Y:S01]  /*11e40*/  VIADD R10, R8, 0x4 ;  /* 0x00000004080a7836 */ /* 0x000fe20000000000 */
[----:B------:R-:W-:-:S04]  /*11e50*/  R2UR UR27, R11 ;  /* 0x000000000b1b72ca */ /* 0x000fc800000e0000 */
[----:B------:R-:W-:Y:S01]  /*11e60*/  R2UR UR10, R10 ;  /* 0x000000000a0a72ca */ /* 0x000fe200000e0000 */
[----:B------:R-:W-:Y:S02]  /*11e70*/  VIADD R10, R8, 0x6 ;  /* 0x00000006080a7836 */ /* 0x000fe40000000000 */
[----:B0-----:R-:W-:-:S03]  /*11e80*/  IMAD.MOV.U32 R9, RZ, RZ, 0x40000040 ;  /* 0x40000040ff097424 */ /* 0x001fc600078e00ff */
[----:B------:R-:W-:Y:S01]  /*11e90*/  R2UR UR14, R10 ;  /* 0x000000000a0e72ca */ /* 0x000fe200000e0000 */
[----:B------:R-:W-:Y:S01]  /*11ea0*/  VIADD R10, R8, 0x400 ;  /* 0x00000400080a7836 */ /* 0x000fe20000000000 */
[----:B------:R-:W-:-:S04]  /*11eb0*/  R2UR UR31, R9 ;  /* 0x00000000091f72ca */ /* 0x000fc800000e0000 */
[----:B------:R-:W-:Y:S01]  /*11ec0*/  R2UR UR18, R10 ;  /* 0x000000000a1272ca */ /* 0x000fe200000e0000 */
[----:B------:R-:W-:Y:S01]  /*11ed0*/  VIADD R10, R8, 0x402 ;  /* 0x00000402080a7836 */ /* 0x000fe20000000000 */
[----:B------:R-:W-:-:S04]  /*11ee0*/  WARPGROUP.ARRIVE ;  /* 0x00000000000079c5 */ /* 0x000fc80000000000 */
[----:B------:R-:W-:Y:S01]  /*11ef0*/  R2UR UR22, R10 ;  /* 0x000000000a1672ca */ /* 0x000fe200000e0000 */
[C---:B------:R-:W-:Y:S02]  /*11f00*/  VIADD R10, R8.reuse, 0x404 ;  /* 0x00000404080a7836 */ /* 0x040fe40000000000 */
[----:B------:R-:W-:Y:S01]  /*11f10*/  VIADD R8, R8, 0x406 ;  /* 0x0000040608087836 */ /* 0x000fe20000000000 */
[----:B------:R-:W-:Y:S02]  /*11f20*/  HGMMA.64x128x16.F32.BF16 R24, gdesc[UR32], RZ, !UPT, gsb0 ;  /* 0x01e00000201879f0 */ /* 0x000fe4000c0018ff */
        /* <DEDUP_REMOVED lines=24> */
[----:B------:R-:W-:Y:S05]  /*120b0*/  @P3 BRA `(.L_x_8381) ;  /* 0x0000000000283947 */ /* 0x000fea0003800000 */
[----:B------:R-:W-:Y:S05]  /*120c0*/  @!P0 BRA `(.L_x_8382) ;  /* 0x0000000000048947 */ /* 0x000fea0003800000 */
[----:B------:R-:W-:Y:S01]  /*120d0*/  BPT.TRAP 0x1 ;  /* 0x000000040000795c */ /* 0x000fe20000300000 */
.L_x_8382:
[----:B------:R-:W-:Y:S01]  /*120e0*/  SHF.L.U32 R8, R187, 0x1f, RZ ;  /* 0x0000001fbb087819 */ /* 0x000fe200000006ff */
[----:B------:R-:W-:-:S04]  /*120f0*/  IMAD R9, R184, 0x8, R18 ;  /* 0x00000008b8097824 */ /* 0x000fc800078e0212 */
[----:B------:R0:W1:Y:S01]  /*12100*/  SYNCS.PHASECHK.TRANS64.TRYWAIT P3, [R9+URZ+0x28850], R8 ;  /* 0x02885008090075a7 */ /* 0x000062000806017f */
[----:B------:R-:W-:Y:S05]  /*12110*/  @!P0 BRA `(.L_x_8383) ;  /* 0x0000000000048947 */ /* 0x000fea0003800000 */
[----:B------:R-:W-:Y:S01]  /*12120*/  BPT.TRAP 0x1 ;  /* 0x000000040000795c */ /* 0x000fe20000300000 */
.L_x_8383:
[----:B-1----:R-:W-:Y:S05]  /*12130*/  @P3 BRA `(.L_x_8381) ;  /* 0x0000000000083947 */ /* 0x002fea0003800000 */
[----:B------:R-:W1:Y:S02]  /*12140*/  SYNCS.PHASECHK.TRANS64.TRYWAIT P3, [R9+URZ+0x28850], R8 ;  /* 0x02885008090075a7 */ /* 0x000e64000806017f */
[----:B-1----:R-:W-:Y:S05]  /*12150*/  @!P3 BRA `(.L_x_8384) ;  /* 0x0000014400e0b947 */ /* 0x002fea0003800000 */
.L_x_8381:
[----:B01----:R-:W-:Y:S01]  /*12160*/  VIADD R8, R18, 0x400 ;  /* 0x0000040012087836 */ /* 0x003fe20000000000 */
[----:B------:R-:W-:Y:S05]  /*12170*/  WARPSYNC.ALL ;  /* 0x0000000000007948 */ /* 0x000fea0003800000 */
[----:B------:R-:W-:Y:S01]  /*12180*/  SHF.R.U32.HI R8, RZ, 0x4, R8 ;  /* 0x00000004ff087819 */ /* 0x000fe20000011608 */
[----:B------:R-:W-:Y:S01]  /*12190*/  WARPGROUP.ARRIVE ;  /* 0x00000000000079c5 */ /* 0x000fe20000000000 */
[----:B------:R-:W-:-:S05]  /*121a0*/  IMAD.MOV.U32 R11, RZ, RZ, 0x40000040 ;  /* 0x40000040ff0b7424 */ /* 0x000fca00078e00ff */
[----:B------:R-:W0:Y:S01]  /*121b0*/  S2R R15, SR_TID.X ;  /* 0x00000000000f7919 */ /* 0x000e220000002100 */
[----:B------:R-:W-:-:S04]  /*121c0*/  LOP3.LUT R8, R8, 0x3fff, RZ, 0xc0, !PT ;  /* 0x00003fff08087812 */ /* 0x000fc800078ec0ff */
[----:B------:R-:W-:-:S05]  /*121d0*/  LOP3.LUT R9, R8, 0x4000000, RZ, 0xfc, !PT ;  /* 0x0400000008097812 */ /* 0x000fca00078efcff */
[----:B------:R-:W-:Y:S02]  /*121e0*/  IMAD R8, R184, 0x800, R9 ;  /* 0x00000800b8087824 */ /* 0x000fe400078e0209 */
[----:B------:R-:W-:Y:S02]  /*121f0*/  IMAD.MOV.U32 R9, RZ, RZ, 0x40000040 ;  /* 0x40000040ff097424 */ /* 0x000fe400078e00ff */
[C---:B------:R-:W-:Y:S01]  /*12200*/  VIADD R10, R8.reuse, 0x80 ;  /* 0x00000080080a7836 */ /* 0x040fe20000000000 */
[----:B------:R-:W-:Y:S02]  /*12210*/  R2UR UR6, R8 ;  /* 0x00000000080672ca */ /* 0x000fe400000e0000 */
[----:B------:R-:W-:Y:S01]  /*12220*/  R2UR UR7, R9 ;  /* 0x00000000090772ca */ /* 0x000fe200000e0000 */
[----:B------:R-:W-:-:S12]  /*12230*/  IMAD.MOV.U32 R9, RZ, RZ, 0x40000040 ;  /* 0x40000040ff097424 */ /* 0x000fd800078e00ff */
[----:B------:R-:W-:Y:S01]  /*12240*/  HGMMA.64x128x16.F32.BF16 R88, R180, gdesc[UR4].tnspB, R88, gsb0 ;  /* 0x41e00004b4587df0 */ /* 0x000fe20008001858 */
[----:B------:R-:W-:Y:S01]  /*12250*/  R2UR UR6, R10 ;  /* 0x000000000a0672ca */ /* 0x000fe200000e0000 */
[----:B------:R-:W-:Y:S01]  /*12260*/  VIADD R10, R8, 0x100 ;  /* 0x00000100080a7836 */ /* 0x000fe20000000000 */
[----:B------:R-:W-:Y:S01]  /*12270*/  R2UR UR7, R11 ;  /* 0x000000000b0772ca */ /* 0x000fe200000e0000 */
[----:B------:R-:W-:Y:S01]  /*12280*/  IMAD.MOV.U32 R11, RZ, RZ, 0x40000040 ;  /* 0x40000040ff0b7424 */ /* 0x000fe200078e00ff */
[----:B0-----:R-:W-:Y:S01]  /*12290*/  SHF.R.U32.HI R15, RZ, 0x7, R15 ;  /* 0x00000007ff0f7819 */ /* 0x001fe2000001160f */
[----:B------:R-:W-:Y:S02]  /*122a0*/  WARPGROUP.DEPBAR.LE gsb0, 0x0 ;  /* 0x00008000000079c5 */ /* 0x000fe40000010000 */
[----:B------:R-:W-:-:S08]  /*122b0*/  WARPGROUP.ARRIVE ;  /* 0x00000000000079c5 */ /* 0x000fd00000000000 */
        /* <DEDUP_REMOVED lines=45> */
.L_x_8385:
[----:B------:R-:W1:Y:S01]  /*12590*/  @P1 LDC R9, c[0x0][0x44c] ;  /* 0x00011300ff091b82 */ /* 0x000e620000000800 */
[----:B------:R-:W-:Y:S01]  /*125a0*/  IMAD.IADD R20, R195, 0x1, R193 ;  /* 0x00000001c3147824 */ /* 0x000fe200078e02c1 */
[----:B------:R-:W-:Y:S01]  /*125b0*/  UMOV UR51, UR47 ;  /* 0x0000002f00337c82 */ /* 0x000fe20008000000 */
[----:B0-----:R-:W-:Y:S01]  /*125c0*/  IMAD R8, R13, 0x8, R18 ;  /* 0x000000080d087824 */ /* 0x001fe200078e0212 */
[----:B------:R-:W-:-:S03]  /*125d0*/  ULOP3.LUT UR6, URZ, UR51, URZ, 0x33, !UPT ;  /* 0x000000333f067292 */ /* 0x000fc6000f8e333f */
[----:B------:R-:W-:Y:S01]  /*125e0*/  VIADD R8, R8, 0x28840 ;  /* 0x0002884008087836 */ /* 0x000fe20000000000 */
[----:B------:R-:W0:Y:S01]  /*125f0*/  @P1 LDC R10, c[0x0][0x450] ;  /* 0x00011400ff0a1b82 */ /* 0x000e220000000800 */
[----:B-1----:R-:W-:-:S05]  /*12600*/  @P1 IMAD.HI.U32 R9, R20, R9, RZ ;  /* 0x0000000914091227 */ /* 0x002fca00078e00ff */
[----:B0-----:R-:W-:Y:S01]  /*12610*/  @P1 SHF.R.U32.HI R20, RZ, R10, R9 ;  /* 0x0000000aff141219 */ /* 0x001fe20000011609 */
[----:B------:R-:W-:Y:S02]  /*12620*/  IMAD.SHL.U32 R10, R4, 0x80, RZ ;  /* 0x00000080040a7824 */ /* 0x000fe400078e00ff */
[----:B------:R-:W-:Y:S02]  /*12630*/  IMAD.U32 R9, RZ, RZ, UR38 ;  /* 0x00000026ff097e24 */ /* 0x000fe4000f8e00ff */
[----:B------:R-:W0:Y:S01]  /*12640*/  SHFL.IDX PT, R154, R20, RZ, 0x1c1f ;  /* 0x001c1fff149a7589 */ /* 0x000e2200000e0000 */
[----:B------:R-:W-:Y:S02]  /*12650*/  IADD3 R152, -R10, 0x1, RZ ;  /* 0x000000010a987810 */ /* 0x000fe40007ffe1ff */
[----:B------:R-:W-:-:S03]  /*12660*/  PRMT R8, R9, 0x654, R8 ;  /* 0x0000065409087816 */ /* 0x000fc60000000008 */
[----:B------:R-:W-:Y:S01]  /*12670*/  IMAD R152, R191, -0x2, R152 ;  /* 0xfffffffebf987824 */ /* 0x000fe200078e0298 */
[----:B------:R1:W-:Y:S04]  /*12680*/  SYNCS.ARRIVE.TRANS64.RED.A1T0 RZ, [R8+URZ], RZ ;  /* 0x000000ff08ff79a7 */ /* 0x0003e8000810043f */
[----:B------:R-:W-:-:S05]  /*12690*/  IADD3 R152, -R189, R152, R190 ;  /* 0x00000098bd987210 */ /* 0x000fca0007ffe1be */
[C---:B------:R-:W-:Y:S02]  /*126a0*/  VIADD R15, R152.reuse, UR50 ;  /* 0x00000032980f7c36 */ /* 0x040fe40008000000 */
[----:B------:R-:W-:Y:S02]  /*126b0*/  VIADD R11, R152, UR6 ;  /* 0x00000006980b7c36 */ /* 0x000fe40008000000 */
[--C-:B0-----:R-:W-:Y:S02]  /*126c0*/  IMAD.IADD R21, R15, 0x1, R154.reuse ;  /* 0x000000010f157824 */ /* 0x101fe400078e029a */
[----:B------:R-:W-:Y:S01]  /*126d0*/  IMAD.IADD R152, R11, 0x1, R154 ;  /* 0x000000010b987824 */ /* 0x000fe200078e029a */
[----:B-1----:R-:W-:Y:S06]  /*126e0*/  @!P2 BRA `(.L_x_8386) ;  /* 0x000000000058a947 */ /* 0x002fec0003800000 */
        /* <DEDUP_REMOVED lines=12> */
.L_x_8388:
[----:B------:R-:W-:-:S05]  /*127b0*/  IMAD.U32 R154, RZ, RZ, UR46 ;  /* 0x0000002eff9a7e24 */ /* 0x000fca000f8e00ff */
[----:B------:R-:W-:-:S13]  /*127c0*/  ISETP.NE.AND P3, PT, R154, 0x1, PT ;  /* 0x000000019a00780c */ /* 0x000fda0003f65270 */
[----:B------:R-:W0:Y:S02]  /*127d0*/  @P3 LDC.64 R8, c[0x0][0x9e8] ;  /* 0x00027a00ff083b82 */ /* 0x000e240000000a00 */
[----:B0-----:R-:W-:-:S05]  /*127e0*/  @P3 IMAD.HI.U32 R8, R153, R8, RZ ;  /* 0x0000000899083227 */ /* 0x001fca00078e00ff */
[----:B------:R-:W-:-:S07]  /*127f0*/  @P3 SHF.R.U32.HI R153, RZ, R9, R8 ;  /* 0x00000009ff993219 */ /* 0x000fce0000011608 */
.L_x_8389:
[----:B------:R-:W-:Y:S05]  /*12800*/  BSYNC B0 ;  /* 0x0000000000007941 */ /* 0x000fea0003800000 */
.L_x_8387:
[----:B------:R-:W-:-:S04]  /*12810*/  IMAD R8, R153, R154, -R10 ;  /* 0x0000009a99087224 */ /* 0x000fc800078e0a0a */
[----:B------:R-:W-:-:S05]  /*12820*/  IMAD R8, R191, -0x2, R8 ;  /* 0xfffffffebf087824 */ /* 0x000fca00078e0208 */
[----:B------:R-:W-:Y:S02]  /*12830*/  VIADDMNMX R21, R8, R154, R21, PT ;  /* 0x0000009a08157246 */ /* 0x000fe40003800115 */
[----:B------:R-:W-:-:S07]  /*12840*/  VIMNMX R152, R152, R8, !PT ;  /* 0x0000000898987248 */ /* 0x000fce0007fe0100 */
.L_x_8386:
[----:B------:R-:W-:Y:S01]  /*12850*/  ISETP.GT.AND P3, PT, R4, -0x1, PT ;  /* 0xffffffff0400780c */ /* 0x000fe20003f64270 */
[----:B------:R-:W0:Y:S03]  /*12860*/  SHFL.IDX PT, R20, R20, 0x1, 0x1c1f ;  /* 0x003c1f0014147f89 */ /* 0x000e2600000e0000 */
[C---:B------:R-:W-:Y:S02]  /*12870*/  ISETP.GT.AND P5, PT, R152.reuse, RZ, P3 ;  /* 0x000000ff9800720c */ /* 0x040fe40001fa4270 */
[----:B------:R-:W-:Y:S02]  /*12880*/  ISETP.GT.AND P4, PT, R152, 0x1, P3 ;  /* 0x000000019800780c */ /* 0x000fe40001f84270 */
[C---:B------:R-:W-:Y:S02]  /*12890*/  ISETP.LT.OR P5, PT, R21.reuse, 0x1, P5 ;  /* 0x000000011500780c */ /* 0x040fe40002fa1670 */
[----:B------:R-:W-:-:S02]  /*128a0*/  ISETP.LT.OR P4, PT, R21, 0x2, P4 ;  /* 0x000000021500780c */ /* 0x000fc40002781670 */
[----:B------:R-:W-:Y:S02]  /*128b0*/  FSEL R24, R24, -INF , !P5 ;  /* 0xff80000018187808 */ /* 0x000fe40006800000 */
[----:B------:R-:W-:Y:S02]  /*128c0*/  FSEL R25, R25, -INF , !P4 ;  /* 0xff80000019197808 */ /* 0x000fe40006000000 */
[C---:B------:R-:W-:Y:S02]  /*128d0*/  ISETP.GT.AND P5, PT, R152.reuse, 0x8, P3 ;  /* 0x000000089800780c */ /* 0x040fe40001fa4270 */
[----:B------:R-:W-:Y:S02]  /*128e0*/  ISETP.GT.AND P4, PT, R152, 0x9, P3 ;  /* 0x000000099800780c */ /* 0x000fe40001f84270 */
[C---:B------:R-:W-:Y:S02]  /*128f0*/  ISETP.LT.OR P5, PT, R21.reuse, 0x9, P5 ;  /* 0x000000091500780c */ /* 0x040fe40002fa1670 */
[----:B------:R-:W-:-:S02]  /*12900*/  ISETP.LT.OR P4, PT, R21, 0xa, P4 ;  /* 0x0000000a1500780c */ /* 0x000fc40002781670 */
[----:B------:R-:W-:Y:S01]  /*12910*/  FSEL R28, R28, -INF , !P5 ;  /* 0xff8000001c1c7808 */ /* 0x000fe20006800000 */
[--C-:B0-----:R-:W-:Y:S01]  /*12920*/  IMAD.IADD R15, R15, 0x1, R20.reuse ;  /* 0x000000010f0f7824 */ /* 0x101fe200078e0214 */
[----:B------:R-:W-:Y:S01]  /*12930*/  FSEL R29, R29, -INF , !P4 ;  /* 0xff8000001d1d7808 */ /* 0x000fe20006000000 */
[----:B------:R-:W-:Y:S01]  /*12940*/  IMAD.IADD R11, R11, 0x1, R20 ;  /* 0x000000010b0b7824 */ /* 0x000fe200078e0214 */
[C---:B------:R-:W-:Y:S02]  /*12950*/  ISETP.GT.AND P5, PT, R152.reuse, 0x10, P3 ;  /* 0x000000109800780c */ /* 0x040fe40001fa4270 */
        /* <DEDUP_REMOVED lines=82> */
[----:B------:R-:W-:Y:S01]  /*12e80*/  FSEL R85, R85, -INF , !P4 ;  /* 0xff80000055557808 */ /* 0x000fe20006000000 */
[----:B------:R-:W-:Y:S08]  /*12e90*/  @!P2 BRA `(.L_x_8390) ;  /* 0x000000000058a947 */ /* 0x000ff00003800000 */
        /* <DEDUP_REMOVED lines=12> */
.L_x_8392:
[----:B------:R-:W-:-:S05]  /*12f60*/  IMAD.U32 R20, RZ, RZ, UR46 ;  /* 0x0000002eff147e24 */ /* 0x000fca000f8e00ff */
[----:B------:R-:W-:-:S13]  /*12f70*/  ISETP.NE.AND P4, PT, R20, 0x1, PT ;  /* 0x000000011400780c */ /* 0x000fda0003f85270 */
[----:B------:R-:W0:Y:S02]  /*12f80*/  @P4 LDC.64 R8, c[0x0][0x9e8] ;  /* 0x00027a00ff084b82 */ /* 0x000e240000000a00 */
[----:B0-----:R-:W-:-:S05]  /*12f90*/  @P4 IMAD.HI.U32 R8, R21, R8, RZ ;  /* 0x0000000815084227 */ /* 0x001fca00078e00ff */
[----:B------:R-:W-:-:S07]  /*12fa0*/  @P4 SHF.R.U32.HI R21, RZ, R9, R8 ;  /* 0x00000009ff154219 */ /* 0x000fce0000011608 */
.L_x_8393:
[----:B------:R-:W-:Y:S05]  /*12fb0*/  BSYNC B0 ;  /* 0x0000000000007941 */ /* 0x000fea0003800000 */
.L_x_8391:
[----:B------:R-:W-:-:S04]  /*12fc0*/  IMAD R10, R21, R20, -R10 ;  /* 0x00000014150a7224 */ /* 0x000fc800078e0a0a */
[----:B------:R-:W-:-:S05]  /*12fd0*/  IMAD R10, R191, -0x2, R10 ;  /* 0xfffffffebf0a7824 */ /* 0x000fca00078e020a */
[----:B------:R-:W-:Y:S02]  /*12fe0*/  VIADDMNMX R15, R10, R20, R15, PT ;  /* 0x000000140a0f7246 */ /* 0x000fe4000380010f */
[----:B------:R-:W-:-:S07]  /*12ff0*/  VIMNMX R11, R11, R10, !PT ;  /* 0x0000000a0b0b7248 */ /* 0x000fce0007fe0100 */
.L_x_8390:
[----:B------:R-:W-:Y:S01]  /*13000*/  FMNMX.FTZ R8, R24, R3, !PT ;  /* 0x0000000318087209 */ /* 0x000fe20007810000 */
[----:B------:R-:W-:Y:S01]  /*13010*/  UMOV UR52, UR45 ;  /* 0x0000002d00347c82 */ /* 0x000fe20008000000 */
        /* <DEDUP_REMOVED lines=63> */
[----:B------:R-:W-:Y:S01]  /*13410*/  ISETP.GT.AND P4, PT, R11, 0x21, P3 ;  /* 0x000000210b00780c */ /* 0x000fe20001f84270 */
[----:B------:R-:W0:Y:S01]  /*13420*/  SHFL.BFLY PT, R9, R8, 0x2, 0x1f ;  /* 0x0c401f0008097f89 */ /* 0x000e2200000e0000 */
[----:B------:R-:W-:-:S02]  /*13430*/  FSEL R54, R54, -INF , !P5 ;  /* 0xff80000036367808 */ /* 0x000fc40006800000 */
[----:B------:R-:W-:Y:S02]  /*13440*/  ISETP.GT.AND P5, PT, R11, 0x40, P3 ;  /* 0x000000400b00780c */ /* 0x000fe40001fa4270 */
[C---:B------:R-:W-:Y:S02]  /*13450*/  ISETP.LT.OR P4, PT, R15.reuse, 0x22, P4 ;  /* 0x000000220f00780c */ /* 0x040fe40002781670 */
[----:B------:R-:W-:Y:S02]  /*13460*/  ISETP.LT.OR P5, PT, R15, 0x41, P5 ;  /* 0x000000410f00780c */ /* 0x000fe40002fa1670 */
[----:B------:R-:W-:Y:S02]  /*13470*/  FSEL R43, R43, -INF , !P4 ;  /* 0xff8000002b2b7808 */ /* 0x000fe40006000000 */
[----:B------:R-:W-:Y:S02]  /*13480*/  ISETP.GT.AND P4, PT, R11, 0x29, P3 ;  /* 0x000000290b00780c */ /* 0x000fe40001f84270 */
[----:B------:R-:W-:-:S02]  /*13490*/  FSEL R58, R58, -INF , !P5 ;  /* 0xff8000003a3a7808 */ /* 0x000fc40006800000 */
[----:B------:R-:W-:Y:S02]  /*134a0*/  ISETP.GT.AND P5, PT, R11, 0x41, P3 ;  /* 0x000000410b00780c */ /* 0x000fe40001fa4270 */
[C---:B------:R-:W-:Y:S02]  /*134b0*/  ISETP.LT.OR P4, PT, R15.reuse, 0x2a, P4 ;  /* 0x0000002a0f00780c */ /* 0x040fe40002781670 */
[----:B------:R-:W-:Y:S02]  /*134c0*/  ISETP.LT.OR P5, PT, R15, 0x42, P5 ;  /* 0x000000420f00780c */ /* 0x000fe40002fa1670 */
[----:B------:R-:W-:Y:S02]  /*134d0*/  FSEL R47, R47, -INF , !P4 ;  /* 0xff8000002f2f7808 */ /* 0x000fe40006000000 */
[----:B------:R-:W-:Y:S02]  /*134e0*/  ISETP.GT.AND P4, PT, R11, 0x31, P3 ;  /* 0x000000310b00780c */ /* 0x000fe40001f84270 */
[----:B0-----:R-:W-:-:S02]  /*134f0*/  FMNMX.FTZ R8, R8, R9, !PT ;  /* 0x0000000908087209 */ /* 0x001fc40007810000 */
[----:B------:R-:W-:Y:S02]  /*13500*/  FSEL R59, R59, -INF , !P5 ;  /* 0xff8000003b3b7808 */ /* 0x000fe40006800000 */
[----:B------:R-:W-:Y:S01]  /*13510*/  ISETP.GT.AND P5, PT, R11, 0x48, P3 ;  /* 0x000000480b00780c */ /* 0x000fe20001fa4270 */
[----:B------:R-:W0:Y:S01]  /*13520*/  SHFL.BFLY PT, R9, R8, 0x1, 0x1f ;  /* 0x0c201f0008097f89 */ /* 0x000e2200000e0000 */
[C---:B------:R-:W-:Y:S02]  /*13530*/  ISETP.LT.OR P4, PT, R15.reuse, 0x32, P4 ;  /* 0x000000320f00780c */ /* 0x040fe40002781670 */
[----:B------:R-:W-:Y:S02]  /*13540*/  ISETP.LT.OR P5, PT, R15, 0x49, P5 ;  /* 0x000000490f00780c */ /* 0x000fe40002fa1670 */
[----:B------:R-:W-:Y:S02]  /*13550*/  FSEL R51, R51, -INF , !P4 ;  /* 0xff80000033337808 */ /* 0x000fe40006000000 */
[----:B------:R-:W-:-:S02]  /*13560*/  ISETP.GT.AND P4, PT, R11, 0x39, P3 ;  /* 0x000000390b00780c */ /* 0x000fc40001f84270 */
[----:B------:R-:W-:Y:S02]  /*13570*/  FSEL R62, R62, -INF , !P5 ;  /* 0xff8000003e3e7808 */ /* 0x000fe40006800000 */
[----:B------:R-:W-:Y:S02]  /*13580*/  ISETP.GT.AND P5, PT, R11, RZ, P3 ;  /* 0x000000ff0b00720c */ /* 0x000fe40001fa4270 */
[C---:B------:R-:W-:Y:S02]  /*13590*/  ISETP.LT.OR P4, PT, R15.reuse, 0x3a, P4 ;  /* 0x0000003a0f00780c */ /* 0x040fe40002781670 */
[----:B------:R-:W-:Y:S02]  /*135a0*/  ISETP.LT.OR P5, PT, R15, 0x1, P5 ;  /* 0x000000010f00780c */ /* 0x000fe40002fa1670 */
[----:B------:R-:W-:Y:S02]  /*135b0*/  FSEL R55, R55, -INF , !P4 ;  /* 0xff80000037377808 */ /* 0x000fe40006000000 */
[----:B------:R-:W-:-:S02]  /*135c0*/  FSEL R153, R26, -INF , !P5 ;  /* 0xff8000001a997808 */ /* 0x000fc40006800000 */
[----:B------:R-:W-:Y:S02]  /*135d0*/  ISETP.GT.AND P5, PT, R11, 0x49, P3 ;  /* 0x000000490b00780c */ /* 0x000fe40001fa4270 */
[----:B------:R-:W-:Y:S02]  /*135e0*/  FMNMX.FTZ R20, R153, R0, !PT ;  /* 0x0000000099147209 */ /* 0x000fe40007810000 */
[----:B0-----:R-:W-:Y:S02]  /*135f0*/  FMNMX.FTZ R8, R8, R9, !PT ;  /* 0x0000000908087209 */ /* 0x001fe40007810000 */
[----:B------:R-:W-:Y:S02]  /*13600*/  ISETP.LT.OR P5, PT, R15, 0x4a, P5 ;  /* 0x0000004a0f00780c */ /* 0x000fe40002fa1670 */
[C---:B------:R-:W-:Y:S01]  /*13610*/  FSETP.NEU.FTZ.AND P4, PT, R8.reuse, -INF , PT ;  /* 0xff8000000800780b */ /* 0x040fe20003f9d000 */
[----:B------:R-:W-:Y:S01]  /*13620*/  FMUL.FTZ R10, R8, UR52 ;  /* 0x00000034080a7c20 */ /* 0x000fe20008410000 */
[----:B------:R-:W-:-:S02]  /*13630*/  FSEL R63, R63, -INF , !P5 ;  /* 0xff8000003f3f7808 */ /* 0x000fc40006800000 */
[----:B------:R-:W-:Y:S02]  /*13640*/  ISETP.GT.AND P5, PT, R11, 0x50, P3 ;  /* 0x000000500b00780c */ /* 0x000fe40001fa4270 */
[----:B------:R-:W-:Y:S02]  /*13650*/  FSEL R10, R10, RZ, P4 ;  /* 0x000000ff0a0a7208 */ /* 0x000fe40002000000 */
[----:B------:R-:W-:-:S03]  /*13660*/  ISETP.LT.OR P5, PT, R15, 0x51, P5 ;  /* 0x000000510f00780c */ /* 0x000fc60002fa1670 */
[--C-:B------:R-:W-:Y:S01]  /*13670*/  FFMA.FTZ R21, R29, UR52, -R10.reuse ;  /* 0x000000341d157c23 */ /* 0x100fe2000801080a */
[----:B------:R-:W-:Y:S01]  /*13680*/  FMNMX.FTZ R29, R27, R20, !PT ;  /* 0x000000141b1d7209 */ /* 0x000fe20007810000 */
[--C-:B------:R-:W-:Y:S01]  /*13690*/  FFMA.FTZ R180, R25, UR52, -R10.reuse ;  /* 0x0000003419b47c23 */ /* 0x100fe2000801080a */
[--C-:B------:R-:W-:Y:S01]  /*136a0*/  FFMA.FTZ R25, R33, UR52, -R10.reuse ;  /* 0x0000003421197c23 */ /* 0x100fe2000801080a */
[----:B------:R-:W-:Y:S01]  /*136b0*/  FSEL R66, R66, -INF , !P5 ;  /* 0xff80000042427808 */ /* 0x000fe20006800000 */
[--C-:B------:R-:W-:Y:S01]  /*136c0*/  FFMA.FTZ R9, R24, UR52, -R10.reuse ;  /* 0x0000003418097c23 */ /* 0x100fe2000801080a */
[----:B------:R-:W-:Y:S01]  /*136d0*/  FMNMX.FTZ R20, R30, R29, !PT ;  /* 0x0000001d1e147209 */ /* 0x000fe20007810000 */
[--C-:B------:R-:W-:Y:S01]  /*136e0*/  FFMA.FTZ R57, R57, UR52, -R10.reuse ;  /* 0x0000003439397c23 */ /* 0x100fe2000801080a */
[----:B------:R-:W-:Y:S01]  /*136f0*/  ISETP.GT.AND P5, PT, R11, 0x51, P3 ;  /* 0x000000510b00780c */ /* 0x000fe20001fa4270 */
        /* <DEDUP_REMOVED lines=36> */
[----:B------:R-:W-:Y:S01]  /*13940*/  MUFU.EX2 R9, R9 ;  /* 0x0000000900097308 */ /* 0x000fe20000000800 */
[----:B------:R-:W-:Y:S01]  /*13950*/  FMNMX.FTZ R20, R50, R37, !PT ;  /* 0x0000002532147209 */ /* 0x000fe20007810000 */
[----:B------:R-:W-:Y:S01]  /*13960*/  FFMA.FTZ R37, R45, UR52, -R10 ;  /* 0x000000342d257c23 */ /* 0x000fe2000801080a */
[----:B------:R-:W-:-:S02]  /*13970*/  ISETP.LT.OR P5, PT, R15, 0x61, P5 ;  /* 0x000000610f00780c */ /* 0x000fc40002fa1670 */
[----:B------:R-:W-:Y:S02]  /*13980*/  FMNMX.FTZ R41, R51, R20, !PT ;  /* 0x0000001433297209 */ /* 0x000fe40007810000 */
[----:B------:R-:W-:Y:S01]  /*13990*/  FSEL R74, R74, -INF , !P5 ;  /* 0xff8000004a4a7808 */ /* 0x000fe20006800000 */
[----:B------:R-:W-:Y:S01]  /*139a0*/  MUFU.EX2 R180, R180 ;  /* 0x000000b400b47308 */ /* 0x000fe20000000800 */
[----:B------:R-:W-:Y:S02]  /*139b0*/  FMNMX.FTZ R20, R54, R41, !PT ;  /* 0x0000002936147209 */ /* 0x000fe40007810000 */
[----:B------:R-:W-:Y:S02]  /*139c0*/  ISETP.GT.AND P5, PT, R11, 0x61, P3 ;  /* 0x000000610b00780c */ /* 0x000fe40001fa4270 */
[----:B------:R-:W-:Y:S02]  /*139d0*/  FMNMX.FTZ R41, R55, R20, !PT ;  /* 0x0000001437297209 */ /* 0x000fe40007810000 */
[----:B------:R-:W-:Y:S01]  /*139e0*/  ISETP.LT.OR P5, PT, R15, 0x62, P5 ;  /* 0x000000620f00780c */ /* 0x000fe20002fa1670 */
[----:B------:R-:W-:Y:S01]  /*139f0*/  MUFU.EX2 R182, R182 ;  /* 0x000000b600b67308 */ /* 0x000fe20000000800 */
[----:B------:R-:W-:Y:S01]  /*13a00*/  FMNMX.FTZ R20, R58, R41, !PT ;  /* 0x000000293a147209 */ /* 0x000fe20007810000 */
[--C-:B------:R-:W-:Y:S01]  /*13a10*/  FFMA.FTZ R41, R49, UR52, -R10.reuse ;  /* 0x0000003431297c23 */ /* 0x100fe2000801080a */
[----:B------:R-:W-:Y:S01]  /*13a20*/  FSEL R24, R75, -INF , !P5 ;  /* 0xff8000004b187808 */ /* 0x000fe20006800000 */
[--C-:B------:R-:W-:Y:S01]  /*13a30*/  FFMA.FTZ R75, R61, UR52, -R10.reuse ;  /* 0x000000343d4b7c23 */ /* 0x100fe2000801080a */
[----:B------:R-:W-:Y:S01]  /*13a40*/  FMNMX.FTZ R45, R59, R20, !PT ;  /* 0x000000143b2d7209 */ /* 0x000fe20007810000 */
[----:B------:R-:W-:Y:S01]  /*13a50*/  FFMA.FTZ R61, R65, UR52, -R10 ;  /* 0x00000034413d7c23 */ /* 0x000fe2000801080a */
[----:B------:R-:W-:Y:S01]  /*13a60*/  ISETP.GT.AND P5, PT, R11, 0x68, P3 ;  /* 0x000000680b00780c */ /* 0x000fe20001fa4270 */
[----:B------:R-:W-:Y:S01]  /*13a70*/  MUFU.EX2 R21, R21 ;  /* 0x0000001500157308 */ /* 0x000fe20000000800 */
[----:B------:R-:W-:-:S02]  /*13a80*/  FMNMX.FTZ R20, R62, R45, !PT ;  /* 0x0000002d3e147209 */ /* 0x000fc40007810000 */
[----:B------:R-:W-:Y:S02]  /*13a90*/  ISETP.LT.OR P5, PT, R15, 0x69, P5 ;  /* 0x000000690f00780c */ /* 0x000fe40002fa1670 */
[----:B------:R-:W-:Y:S02]  /*13aa0*/  FMNMX.FTZ R45, R63, R20, !PT ;  /* 0x000000143f2d7209 */ /* 0x000fe40007810000 */
[----:B------:R-:W-:Y:S01]  /*13ab0*/  FSEL R78, R78, -INF , !P5 ;  /* 0xff8000004e4e7808 */ /* 0x000fe20006800000 */
[----:B------:R-:W-:Y:S01]  /*13ac0*/  MUFU.EX2 R176, R176 ;  /* 0x000000b000b07308 */ /* 0x000fe20000000800 */
[----:B------:R-:W-:Y:S01]  /*13ad0*/  FMNMX.FTZ R20, R66, R45, !PT ;  /* 0x0000002d42147209 */ /* 0x000fe20007810000 */
[----:B------:R-:W-:Y:S01]  /*13ae0*/  FFMA.FTZ R45, R53, UR52, -R10 ;  /* 0x00000034352d7c23 */ /* 0x000fe2000801080a */
[----:B------:R-:W-:Y:S02]  /*13af0*/  ISETP.GT.AND P5, PT, R11, 0x69, P3 ;  /* 0x000000690b00780c */ /* 0x000fe40001fa4270 */
[----:B------:R-:W-:-:S02]  /*13b00*/  FMNMX.FTZ R49, R67, R20, !PT ;  /* 0x0000001443317209 */ /* 0x000fc40007810000 */
[----:B------:R-:W-:Y:S01]  /*13b10*/  ISETP.LT.OR P5, PT, R15, 0x6a, P5 ;  /* 0x0000006a0f00780c */ /* 0x000fe20002fa1670 */
[----:B------:R-:W-:Y:S01]  /*13b20*/  MUFU.EX2 R25, R25 ;  /* 0x0000001900197308 */ /* 0x000fe20000000800 */
[----:B------:R-:W-:Y:S02]  /*13b30*/  FMNMX.FTZ R20, R70, R49, !PT ;  /* 0x0000003146147209 */ /* 0x000fe40007810000 */
[----:B------:R-:W-:Y:S02]  /*13b40*/  FSEL R79, R79, -INF , !P5 ;  /* 0xff8000004f4f7808 */ /* 0x000fe40006800000 */
[----:B------:R-:W-:Y:S02]  /*13b50*/  ISETP.GT.AND P5, PT, R11, 0x70, P3 ;  /* 0x000000700b00780c */ /* 0x000fe40001fa4270 */
[----:B------:R-:W-:Y:S01]  /*13b60*/  FMNMX.FTZ R49, R71, R20, !PT ;  /* 0x0000001447317209 */ /* 0x000fe20007810000 */
[----:B------:R-:W-:Y:S01]  /*13b70*/  MUFU.EX2 R178, R178 ;  /* 0x000000b200b27308 */ /* 0x000fe20000000800 */
[----:B------:R-:W-:-:S02]  /*13b80*/  ISETP.LT.OR P5, PT, R15, 0x71, P5 ;  /* 0x000000710f00780c */ /* 0x000fc40002fa1670 */
[----:B------:R-:W-:Y:S02]  /*13b90*/  FMNMX.FTZ R49, R74, R49, !PT ;  /* 0x000000314a317209 */ /* 0x000fe40007810000 */
[----:B------:R-:W-:Y:S02]  /*13ba0*/  FSEL R82, R82, -INF , !P5 ;  /* 0xff80000052527808 */ /* 0x000fe40006800000 */
[----:B------:R-:W-:Y:S01]  /*13bb0*/  ISETP.GT.AND P5, PT, R11, 0x71, P3 ;  /* 0x000000710b00780c */ /* 0x000fe20001fa4270 */
[----:B------:R-:W-:Y:S01]  /*13bc0*/  MUFU.EX2 R29, R29 ;  /* 0x0000001d001d7308 */ /* 0x000fe20000000800 */
[----:B------:R-:W-:Y:S02]  /*13bd0*/  FMNMX.FTZ R53, R24, R49, !PT ;  /* 0x0000003118357209 */ /* 0x000fe40007810000 */
[----:B------:R-:W-:Y:S02]  /*13be0*/  ISETP.LT.OR P5, PT, R15, 0x72, P5 ;  /* 0x000000720f00780c */ /* 0x000fe40002fa1670 */
[----:B------:R-:W-:-:S02]  /*13bf0*/  FMNMX.FTZ R20, R78, R53, !PT ;  /* 0x000000354e147209 */ /* 0x000fc40007810000 */
[----:B------:R-:W-:Y:S01]  /*13c00*/  FSEL R83, R83, -INF , !P5 ;  /* 0xff80000053537808 */ /* 0x000fe20006800000 */
[----:B------:R0:W-:Y:S01]  /*13c10*/  MUFU.EX2 R49, R57 ;  /* 0x0000003900317308 */ /* 0x0001e20000000800 */
[----:B------:R-:W-:Y:S02]  /*13c20*/  ISETP.GT.AND P5, PT, R11, 0x78, P3 ;  /* 0x000000780b00780c */ /* 0x000fe40001fa4270 */
[----:B------:R-:W-:Y:S02]  /*13c30*/  FMNMX.FTZ R53, R79, R20, !PT ;  /* 0x000000144f357209 */ /* 0x000fe40007810000 */
[----:B------:R-:W-:Y:S02]  /*13c40*/  ISETP.GT.AND P3, PT, R11, 0x79, P3 ;  /* 0x000000790b00780c */ /* 0x000fe40001f64270 */
[----:B------:R-:W-:Y:S01]  /*13c50*/  ISETP.LT.OR P5, PT, R15, 0x79, P5 ;  /* 0x000000790f00780c */ /* 0x000fe20002fa1670 */
[----:B------:R-:W-:Y:S01]  /*13c60*/  MUFU.EX2 R172, R172 ;  /* 0x000000ac00ac7308 */ /* 0x000fe20000000800 */
[----:B------:R-:W-:Y:S01]  /*13c70*/  FMNMX.FTZ R20, R82, R53, !PT ;  /* 0x0000003552147209 */ /* 0x000fe20007810000 */
[--C-:B0-----:R-:W-:Y:S01]  /*13c80*/  FFMA.FTZ R57, R69, UR52, -R10.reuse ;  /* 0x0000003445397c23 */ /* 0x101fe2000801080a */
[----:B------:R-:W-:Y:S01]  /*13c90*/  ISETP.LT.OR P3, PT, R15, 0x7a, P3 ;  /* 0x0000007a0f00780c */ /* 0x000fe20001f61670 */
[--C-:B------:R-:W-:Y:S01]  /*13ca0*/  FFMA.FTZ R53, R73, UR52, -R10.reuse ;  /* 0x0000003449357c23 */ /* 0x100fe2000801080a */
[----:B------:R-:W-:Y:S01]  /*13cb0*/  FSEL R86, R86, -INF , !P5 ;  /* 0xff80000056567808 */ /* 0x000fe20006800000 */
[----:B------:R-:W-:Y:S01]  /*13cc0*/  FFMA.FTZ R15, R77, UR52, -R10 ;  /* 0x000000344d0f7c23 */ /* 0x000fe2000801080a */
[----:B------:R-:W-:Y:S01]  /*13cd0*/  FMNMX.FTZ R11, R83, R20, !PT ;  /* 0x00000014530b7209 */ /* 0x000fe20007810000 */
[----:B------:R-:W-:Y:S01]  /*13ce0*/  MUFU.EX2 R33, R33 ;  /* 0x0000002100217308 */ /* 0x000fe20000000800 */
[----:B------:R-:W-:-:S02]  /*13cf0*/  FSEL R87, R87, -INF , !P3 ;  /* 0xff80000057577808 */ /* 0x000fc40005800000 */
        /* <DEDUP_REMOVED lines=8> */
[----:B------:R-:W-:Y:S01]  /*13d80*/  FFMA.FTZ R11, R81, UR52, -R10 ;  /* 0x00000034510b7c23 */ /* 0x000fe2000801080a */
[----:B------:R-:W-:-:S05]  /*13d90*/  FSEL R20, R8, RZ, P4 ;  /* 0x000000ff08147208 */ /* 0x000fca0002000000 */
[----:B------:R-:W-:Y:S01]  /*13da0*/  MUFU.EX2 R170, R170 ;  /* 0x000000aa00aa7308 */ /* 0x000fe20000000800 */
[----:B------:R-:W0:Y:S01]  /*13db0*/  SHFL.BFLY PT, R65, R26, 0x1, 0x1f ;  /* 0x0c201f001a417f89 */ /* 0x000e2200000e0000 */
[----:B------:R-:W-:-:S04]  /*13dc0*/  FADD.FTZ R20, -R20, R3 ;  /* 0x0000000314147221 */ /* 0x000fc80000010100 */
[----:B------:R-:W-:Y:S02]  /*13dd0*/  FMUL.FTZ R20, R20, UR52 ;  /* 0x0000003414147c20 */ /* 0x000fe40008410000 */
[----:B------:R-:W-:Y:S08]  /*13de0*/  MUFU.EX2 R45, R45 ;  /* 0x0000002d002d7308 */ /* 0x000ff00000000800 */
[----:B------:R-:W1:Y:S08]  /*13df0*/  MUFU.EX2 R20, R20 ;  /* 0x0000001400147308 */ /* 0x000e700000000800 */
[----:B------:R-:W-:Y:S01]  /*13e00*/  MUFU.EX2 R164, R164 ;  /* 0x000000a400a47308 */ /* 0x000fe20000000800 */
[----:B0-----:R-:W-:-:S04]  /*13e10*/  FMNMX.FTZ R10, R26, R65, !PT ;  /* 0x000000411a0a7209 */ /* 0x001fc80007810000 */
[C---:B------:R-:W-:Y:S01]  /*13e20*/  FSETP.NEU.FTZ.AND P3, PT, R10.reuse, -INF , PT ;  /* 0xff8000000a00780b */ /* 0x040fe20003f7d000 */
[----:B------:R-:W-:Y:S02]  /*13e30*/  FMUL.FTZ R26, R10, UR52 ;  /* 0x000000340a1a7c20 */ /* 0x000fe40008410000 */
[----:B------:R-:W-:Y:S03]  /*13e40*/  MUFU.EX2 R166, R166 ;  /* 0x000000a600a67308 */ /* 0x000fe60000000800 */
[----:B------:R-:W-:-:S05]  /*13e50*/  FSEL R26, R26, RZ, P3 ;  /* 0x000000ff1a1a7208 */ /* 0x000fca0001800000 */
        /* <DEDUP_REMOVED lines=11> */
[----:B-1----:R-:W-:Y:S01]  /*13f10*/  FFMA.FTZ R27, R20, R6, R9 ;  /* 0x00000006141b7223 */ /* 0x002fe20000010009 */
[--C-:B------:R-:W-:Y:S01]  /*13f20*/  FFMA.FTZ R34, R39, UR52, -R26.reuse ;  /* 0x0000003427227c23 */ /* 0x100fe2000801081a */
[--C-:B------:R-:W-:Y:S01]  /*13f30*/  FFMA.FTZ R173, R42, UR52, -R26.reuse ;  /* 0x000000342aad7c23 */ /* 0x100fe2000801081a */
[--C-:B------:R-:W-:Y:S01]  /*13f40*/  FFMA.FTZ R36, R43, UR52, -R26.reuse ;  /* 0x000000342b247c23 */ /* 0x100fe2000801081a */
        /* <DEDUP_REMOVED lines=18> */
[--C-:B------:R-:W-:Y:S01]  /*14070*/  FFMA.FTZ R161, R66, UR52, -R26.reuse ;  /* 0x0000003442a17c23 */ /* 0x100fe2000801081a */
[--C-:B------:R-:W-:Y:S01]  /*14080*/  FFMA.FTZ R48, R67, UR52, -R26.reuse ;  /* 0x0000003443307c23 */ /* 0x100fe2000801081a */
[--C-:B------:R-:W-:Y:S01]  /*14090*/  FFMA.FTZ R163, R70, UR52, -R26.reuse ;  /* 0x0000003446a37c23 */ /* 0x100fe2000801081a */
[----:B------:R-:W-:Y:S01]  /*140a0*/  FADD.FTZ R50, R178, R27 ;  /* 0x0000001bb2327221 */ /* 0x000fe20000010000 */
[--C-:B------:R-:W-:Y:S01]  /*140b0*/  FFMA.FTZ R157, R74, UR52, -R26.reuse ;  /* 0x000000344a9d7c23 */ /* 0x100fe2000801081a */
[----:B------:R-:W-:Y:S01]  /*140c0*/  FFMA.FTZ R24, R24, UR52, -R26 ;  /* 0x0000003418187c23 */ /* 0x000fe2000801081a */
[----:B------:R-:W2:Y:S01]  /*140d0*/  MUFU.EX2 R30, R30 ;  /* 0x0000001e001e7308 */ /* 0x000ea20000000800 */
[----:B0-----:R-:W-:Y:S01]  /*140e0*/  FFMA.FTZ R5, R0, R5, R181 ;  /* 0x0000000500057223 */ /* 0x001fe200000100b5 */
[----:B------:R-:W-:Y:S01]  /*140f0*/  FADD.FTZ R27, R29, R50 ;  /* 0x000000321d1b7221 */ /* 0x000fe20000010000 */
[--C-:B------:R-:W-:Y:S01]  /*14100*/  FFMA.FTZ R159, R78, UR52, -R26.reuse ;  /* 0x000000344e9f7c23 */ /* 0x100fe2000801081a */
[--C-:B------:R-:W-:Y:S01]  /*14110*/  FFMA.FTZ R153, R82, UR52, -R26.reuse ;  /* 0x0000003452997c23 */ /* 0x100fe2000801081a */
[----:B------:R-:W-:Y:S01]  /*14120*/  FADD.FTZ R6, R28, R5 ;  /* 0x000000051c067221 */ /* 0x000fe20000010000 */
[----:B------:R-:W-:Y:S01]  /*14130*/  FADD.FTZ R50, R172, R27 ;  /* 0x0000001bac327221 */ /* 0x000fe20000010000 */
[----:B------:R-:W-:Y:S01]  /*14140*/  FFMA.FTZ R155, R86, UR52, -R26 ;  /* 0x00000034569b7c23 */ /* 0x000fe2000801081a */
[----:B------:R-:W0:Y:S01]  /*14150*/  MUFU.EX2 R177, R177 ;  /* 0x000000b100b17308 */ /* 0x000e220000000800 */
[----:B-1----:R-:W-:Y:S01]  /*14160*/  FADD.FTZ R5, R183, R6 ;  /* 0x00000006b7057221 */ /* 0x002fe20000010000 */
[----:B------:R-:W-:Y:S01]  /*14170*/  FADD.FTZ R27, R33, R50 ;  /* 0x00000032211b7221 */ /* 0x000fe20000010000 */
[----:B------:R-:W-:-:S03]  /*14180*/  FFMA.FTZ R50, R71, UR52, -R26 ;  /* 0x0000003447327c23 */ /* 0x000fc6000801081a */
        /* <DEDUP_REMOVED lines=16> */
[----:B------:R-:W-:-:S03]  /*14290*/  FFMA.FTZ R52, R79, UR52, -R26 ;  /* 0x000000344f347c23 */ /* 0x000fc6000801081a */
[----:B------:R-:W-:Y:S02]  /*142a0*/  FADD.FTZ R54, R166, R27 ;  /* 0x0000001ba6367221 */ /* 0x000fe40000010000 */
        /* <DEDUP_REMOVED lines=78> */
.L_x_8394:
[----:B------:R-:W-:Y:S01]  /*14790*/  IMAD R27, R184, 0x8, R18 ;  /* 0x00000008b81b7824 */ /* 0x000fe200078e0212 */
[----:B------:R-:W-:Y:S01]  /*147a0*/  ISETP.GT.AND P3, PT, R4, R12, PT ;  /* 0x0000000c0400720c */ /* 0x000fe20003f64270 */
[----:B------:R-:W-:Y:S01]  /*147b0*/  IMAD.U32 R56, RZ, RZ, UR38 ;  /* 0x00000026ff387e24 */ /* 0x000fe2000f8e00ff */
[----:B------:R-:W-:Y:S01]  /*147c0*/  F2FP.BF16.F32.PACK_AB R154, R3, R154 ;  /* 0x0000009a039a723e */ /* 0x000fe200000010ff */
[----:B------:R-:W-:Y:S02]  /*147d0*/  VIADD R27, R27, 0x28860 ;  /* 0x000288601b1b7836 */ /* 0x000fe40000000000 */
[-C--:B------:R-:W-:Y:S01]  /*147e0*/  FMUL.FTZ R90, R90, R0.reuse ;  /* 0x000000005a5a7220 */ /* 0x080fe20000410000 */
[-C--:B------:R-:W-:Y:S01]  /*147f0*/  FMUL.FTZ R91, R91, R0.reuse ;  /* 0x000000005b5b7220 */ /* 0x080fe20000410000 */
[-C--:B------:R-:W-:Y:S01]  /*14800*/  FMUL.FTZ R94, R94, R0.reuse ;  /* 0x000000005e5e7220 */ /* 0x080fe20000410000 */
[-C--:B------:R-:W-:Y:S01]  /*14810*/  FMUL.FTZ R95, R95, R0.reuse ;  /* 0x000000005f5f7220 */ /* 0x080fe20000410000 */
[----:B------:R-:W-:Y:S01]  /*14820*/  PRMT R27, R56, 0x654, R27 ;  /* 0x00000654381b7816 */ /* 0x000fe2000000001b */
[-C--:B------:R-:W-:Y:S01]  /*14830*/  FMUL.FTZ R98, R98, R0.reuse ;  /* 0x0000000062627220 */ /* 0x080fe20000410000 */
[-C--:B------:R-:W-:Y:S01]  /*14840*/  FMUL.FTZ R99, R99, R0.reuse ;  /* 0x0000000063637220 */ /* 0x080fe20000410000 */
        /* <DEDUP_REMOVED lines=87> */
[----:B------:R-:W-:Y:S01]  /*14dc0*/  F2FP.BF16.F32.PACK_AB R155, R26, R155 ;  /* 0x0000009b1a9b723e */ /* 0x000fe200000010ff */
[-C--:B------:R-:W-:Y:S01]  /*14dd0*/  FMUL.FTZ R148, R148, R20.reuse ;  /* 0x0000001494947220 */ /* 0x080fe20000410000 */
[----:B------:R-:W-:Y:S01]  /*14de0*/  FMUL.FTZ R149, R149, R20 ;  /* 0x0000001495957220 */ /* 0x000fe20000410000 */
[----:B------:R-:W-:-:S02]  /*14df0*/  VIADD R4, R4, 0xffffffff ;  /* 0xffffffff04047836 */ /* 0x000fc40000000000 */
[----:B------:R-:W-:Y:S02]  /*14e00*/  IMAD.MOV.U32 R0, RZ, RZ, R10 ;  /* 0x000000ffff007224 */ /* 0x000fe400078e000a */
[----:B------:R-:W-:Y:S02]  /*14e10*/  IMAD.MOV.U32 R3, RZ, RZ, R8 ;  /* 0x000000ffff037224 */ /* 0x000fe400078e0008 */
[----:B------:R-:W-:Y:S02]  /*14e20*/  IMAD.MOV.U32 R187, RZ, RZ, R14 ;  /* 0x000000ffffbb7224 */ /* 0x000fe400078e000e */
[----:B------:R-:W-:Y:S01]  /*14e30*/  IMAD.MOV.U32 R184, RZ, RZ, R13 ;  /* 0x000000ffffb87224 */ /* 0x000fe200078e000d */
[----:B0-----:R-:W-:Y:S06]  /*14e40*/  @P3 BRA `(.L_x_8395) ;  /* 0xffffffcc00543947 */ /* 0x001fec000383ffff */
[----:B------:R-:W-:Y:S02]  /*14e50*/  IMAD.MOV.U32 R0, RZ, RZ, R10 ;  /* 0x000000ffff007224 */ /* 0x000fe400078e000a */
[----:B------:R-:W-:Y:S02]  /*14e60*/  IMAD.MOV.U32 R3, RZ, RZ, R8 ;  /* 0x000000ffff037224 */ /* 0x000fe400078e0008 */
[----:B------:R-:W-:Y:S02]  /*14e70*/  IMAD.MOV.U32 R184, RZ, RZ, R13 ;  /* 0x000000ffffb87224 */ /* 0x000fe400078e000d */
[----:B------:R-:W-:-:S07]  /*14e80*/  IMAD.MOV.U32 R187, RZ, RZ, R14 ;  /* 0x000000ffffbb7224 */ /* 0x000fce00078e000e */
.L_x_8375:
[----:B------:R-:W0:Y:S01]  /*14e90*/  LDC R8, c[0x0][0x448] ;  /* 0x00011200ff087b82 */ /* 0x000e220000000800 */
[----:B------:R-:W-:-:S07]  /*14ea0*/  IADD3 R11, R190, 0x1, -R189 ;  /* 0x00000001be0b7810 */ /* 0x000fce0007ffe8bd */
[----:B------:R-:W1:Y:S01]  /*14eb0*/  LDC R13, c[0x0][0x9e4] ;  /* 0x00027900ff0d7b82 */ /* 0x000e620000000800 */
[----:B0-----:R-:W-:Y:S01]  /*14ec0*/  ISETP.NE.AND P4, PT, R8, 0x1, PT ;  /* 0x000000010800780c */ /* 0x001fe20003f85270 */
[----:B------:R-:W-:Y:S01]  /*14ed0*/  VIADD R8, R193, 0x7f ;  /* 0x0000007fc1087836 */ /* 0x000fe20000000000 */
[----:B-1----:R-:W-:-:S11]  /*14ee0*/  ISETP.GE.AND P5, PT, R13, 0x1, PT ;  /* 0x000000010d00780c */ /* 0x002fd60003fa6270 */
[----:B------:R-:W0:Y:S08]  /*14ef0*/  @P4 LDC R9, c[0x0][0x44c] ;  /* 0x00011300ff094b82 */ /* 0x000e300000000800 */
        /* <DEDUP_REMOVED lines=16> */
.L_x_8398:
[----:B------:R-:W-:-:S13]  /*15000*/  ISETP.NE.AND P1, PT, R13, 0x1, PT ;  /* 0x000000010d00780c */ /* 0x000fda0003f25270 */
[----:B------:R-:W0:Y:S02]  /*15010*/  @P1 LDC.64 R10, c[0x0][0x9e8] ;  /* 0x00027a00ff0a1b82 */ /* 0x000e240000000a00 */
[----:B0-----:R-:W-:-:S05]  /*15020*/  @P1 IMAD.HI.U32 R10, R8, R10, RZ ;  /* 0x0000000a080a1227 */ /* 0x001fca00078e00ff */
[----:B------:R-:W-:-:S07]  /*15030*/  @P1 SHF.R.U32.HI R8, RZ, R11, R10 ;  /* 0x0000000bff081219 */ /* 0x000fce000001160a */
.L_x_8399:
[----:B------:R-:W-:Y:S05]  /*15040*/  BSYNC B0 ;  /* 0x0000000000007941 */ /* 0x000fea0003800000 */
.L_x_8397:
[----:B------:R-:W-:-:S05]  /*15050*/  IMAD R8, R8, R13, RZ ;  /* 0x0000000d08087224 */ /* 0x000fca00078e02ff */
[----:B------:R-:W-:-:S07]  /*15060*/  VIMNMX R9, R9, R8, !PT ;  /* 0x0000000809097248 */ /* 0x000fce0007fe0100 */
.L_x_8396:
[----:B------:R-:W-:-:S05]  /*15070*/  VIADD R9, R9, 0x7f ;  /* 0x0000007f09097836 */ /* 0x000fca0000000000 */
[----:B------:R-:W-:-:S04]  /*15080*/  SHF.R.S32.HI R8, RZ, 0x1f, R9 ;  /* 0x0000001fff087819 */ /* 0x000fc80000011409 */
[----:B------:R-:W-:-:S04]  /*15090*/  LEA.HI R8, R8, R9, RZ, 0x7 ;  /* 0x0000000908087211 */ /* 0x000fc800078f38ff */
[----:B------:R-:W-:-:S04]  /*150a0*/  SHF.R.S32.HI R9, RZ, 0x7, R8 ;  /* 0x00000007ff097819 */ /* 0x000fc80000011408 */
[----:B------:R-:W-:-:S04]  /*150b0*/  VIMNMX R12, R198, R9, !PT ;  /* 0x00000009c60c7248 */ /* 0x000fc80007fe0100 */
[----:B------:R-:W-:-:S13]  /*150c0*/  ISETP.GE.AND P1, PT, R4, R12, PT ;  /* 0x0000000c0400720c */ /* 0x000fda0003f26270 */
[----:B------:R-:W-:Y:S05]  /*150d0*/  @!P1 BRA `(.L_x_8400) ;  /* 0x0000002000ac9947 */ /* 0x000fea0003800000 */
[----:B------:R-:W-:Y:S02]  /*150e0*/  IMAD.MOV.U32 R13, RZ, RZ, R0 ;  /* 0x000000ffff0d7224 */ /* 0x000fe400078e0000 */
[----:B------:R-:W-:Y:S02]  /*150f0*/  IMAD.MOV.U32 R14, RZ, RZ, R3 ;  /* 0x000000ffff0e7224 */ /* 0x000fe400078e0003 */
[----:B------:R-:W-:Y:S02]  /*15100*/  IMAD.MOV.U32 R20, RZ, RZ, R187 ;  /* 0x000000ffff147224 */ /* 0x000fe400078e00bb */
[----:B------:R-:W-:-:S07]  /*15110*/  IMAD.MOV.U32 R15, RZ, RZ, R184 ;  /* 0x000000ffff0f7224 */ /* 0x000fce00078e00b8 */
.L_x_8412:
        /* <DEDUP_REMOVED lines=8> */
.L_x_8402:
        /* <DEDUP_REMOVED lines=8> */
.L_x_8403:
[----:B------:R-:W-:Y:S04]  /*15220*/  BSSY B0, `(.L_x_8401) ;  /* 0x0000004000007945 */ /* 0x000fe80003800000 */
[----:B-1----:R-:W-:Y:S05]  /*15230*/  @P2 BRA `(.L_x_8404) ;  /* 0x0000000000082947 */ /* 0x002fea0003800000 */
[----:B------:R-:W1:Y:S02]  /*15240*/  SYNCS.PHASECHK.TRANS64.TRYWAIT P2, [R3+URZ+0x28830], R0 ;  /* 0x02883000030075a7 */ /* 0x000e64000804017f */
[----:B-1----:R-:W-:Y:S05]  /*15250*/  @!P2 BRA `(.L_x_8405) ;  /* 0x0000011400b4a947 */ /* 0x002fea0003800000 */
.L_x_8404:
[----:B------:R-:W-:Y:S05]  /*15260*/  BSYNC B0 ;  /* 0x0000000000007941 */ /* 0x000fea0003800000 */
.L_x_8401:
[----:B01----:R-:W0:Y:S01]  /*15270*/  S2R R0, SR_TID.X ;  /* 0x0000000000007919 */ /* 0x003e220000002100 */
[----:B------:R-:W-:Y:S01]  /*15280*/  VIADD R184, R15, 0x1 ;  /* 0x000000010fb87836 */ /* 0x000fe20000000000 */
[----:B------:R-:W-:Y:S05]  /*15290*/  WARPSYNC.ALL ;  /* 0x0000000000007948 */ /* 0x000fea0003800000 */
[C---:B------:R-:W-:Y:S01]  /*152a0*/  ISETP.NE.AND P2, PT, R184.reuse, 0x2, PT ;  /* 0x00000002b800780c */ /* 0x040fe20003f45270 */
[----:B------:R-:W-:Y:S02]  /*152b0*/  IMAD.MOV.U32 R9, RZ, RZ, 0x40000040 ;  /* 0x40000040ff097424 */ /* 0x000fe400078e00ff */
[----:B------:R-:W-:Y:S01]  /*152c0*/  IMAD.MOV.U32 R11, RZ, RZ, 0x40000040 ;  /* 0x40000040ff0b7424 */ /* 0x000fe200078e00ff */
[----:B------:R-:W-:-:S02]  /*152d0*/  SEL R184, R184, RZ, P2 ;  /* 0x000000ffb8b87207 */ /* 0x000fc40001000000 */
[----:B------:R-:W-:Y:S01]  /*152e0*/  R2UR UR35, R9 ;  /* 0x00000000092372ca */ /* 0x000fe200000e0000 */
[----:B------:R-:W-:Y:S01]  /*152f0*/  IMAD.MOV.U32 R9, RZ, RZ, 0x40000040 ;  /* 0x40000040ff097424 */ /* 0x000fe200078e00ff */
[----:B------:R-:W-:Y:S01]  /*15300*/  R2UR UR7, R11 ;  /* 0x000000000b0772ca */ /* 0x000fe200000e0000 */
[----:B------:R-:W-:Y:S02]  /*15310*/  IMAD R8, R184, 0x800, R7 ;  /* 0x00000800b8087824 */ /* 0x000fe400078e0207 */
[----:B------:R-:W-:Y:S01]  /*15320*/  IMAD.MOV.U32 R11, RZ, RZ, 0x40000040 ;  /* 0x40000040ff0b7424 */ /* 0x000fe200078e00ff */
[----:B------:R-:W-:Y:S01]  /*15330*/  R2UR UR31, R9 ;  /* 0x00000000091f72ca */ /* 0x000fe200000e0000 */
[C---:B------:R-:W-:Y:S01]  /*15340*/  VIADD R10, R8.reuse, 0x2 ;  /* 0x00000002080a7836 */ /* 0x040fe20000000000 */
[----:B------:R-:W-:Y:S02]  /*15350*/  R2UR UR34, R8 ;  /* 0x00000000082272ca */ /* 0x000fe400000e0000 */
[----:B------:R-:W-:Y:S01]  /*15360*/  R2UR UR11, R11 ;  /* 0x000000000b0b72ca */ /* 0x000fe200000e0000 */
[----:B------:R-:W-:Y:S01]  /*15370*/  IMAD.MOV.U32 R11, RZ, RZ, 0x40000040 ;  /* 0x40000040ff0b7424 */ /* 0x000fe200078e00ff */
[----:B------:R-:W-:Y:S01]  /*15380*/  R2UR UR6, R10 ;  /* 0x000000000a0672ca */ /* 0x000fe200000e0000 */
[----:B------:R-:W-:-:S03]  /*15390*/  VIADD R10, R8, 0x4 ;  /* 0x00000004080a7836 */ /* 0x000fc60000000000 */
[----:B------:R-:W-:Y:S01]  /*153a0*/  R2UR UR15, R11 ;  /* 0x000000000b0f72ca */ /* 0x000fe200000e0000 */
[----:B------:R-:W-:Y:S01]  /*153b0*/  IMAD.MOV.U32 R11, RZ, RZ, 0x40000040 ;  /* 0x40000040ff0b7424 */ /* 0x000fe200078e00ff */
[----:B------:R-:W-:Y:S01]  /*153c0*/  R2UR UR10, R10 ;  /* 0x000000000a0a72ca */ /* 0x000fe200000e0000 */
[----:B------:R-:W-:Y:S01]  /*153d0*/  VIADD R10, R8, 0x6 ;  /* 0x00000006080a7836 */ /* 0x000fe20000000000 */
[----:B0-----:R-:W-:Y:S02]  /*153e0*/  SHF.R.U32.HI R0, RZ, 0x7, R0 ;  /* 0x00000007ff007819 */ /* 0x001fe40000011600 */
[----:B------:R-:W-:Y:S01]  /*153f0*/  R2UR UR19, R11 ;  /* 0x000000000b1372ca */ /* 0x000fe200000e0000 */
[----:B------:R-:W-:Y:S01]  /*15400*/  IMAD.MOV.U32 R11, RZ, RZ, 0x40000040 ;  /* 0x40000040ff0b7424 */ /* 0x000fe200078e00ff */
[----:B------:R-:W-:Y:S01]  /*15410*/  R2UR UR14, R10 ;  /* 0x000000000a0e72ca */ /* 0x000fe200000e0000 */
        /* <DEDUP_REMOVED lines=9> */
[C---:B------:R-:W-:Y:S02]  /*154b0*/  VIADD R10, R8.reuse, 0x404 ;  /* 0x00000404080a7836 */ /* 0x040fe40000000000 */
[----:B------:R-:W-:-:S03]  /*154c0*/  VIADD R8, R8, 0x406 ;  /* 0x0000040608087836 */ /* 0x000fc60000000000 */
        /* <DEDUP_REMOVED lines=29> */
.L_x_8407:
[----:B------:R-:W-:Y:S01]  /*156a0*/  SHF.L.U32 R0, R20, 0x1f, RZ ;  /* 0x0000001f14007819 */ /* 0x000fe200000006ff */
[----:B------:R-:W-:-:S04]  /*156b0*/  IMAD R3, R15, 0x8, R18 ;  /* 0x000000080f037824 */ /* 0x000fc800078e0212 */
[----:B------:R0:W1:Y:S01]  /*156c0*/  SYNCS.PHASECHK.TRANS64.TRYWAIT P1, [R3+URZ+0x28850], R0 ;  /* 0x02885000030075a7 */ /* 0x000062000802017f */
[----:B------:R-:W-:Y:S05]  /*156d0*/  @!P0 BRA `(.L_x_8408) ;  /* 0x0000000000048947 */ /* 0x000fea0003800000 */
[----:B------:R-:W-:Y:S01]  /*156e0*/  BPT.TRAP 0x1 ;  /* 0x000000040000795c */ /* 0x000fe20000300000 */
.L_x_8408:
[----:B-1----:R-:W-:Y:S05]  /*156f0*/  @P1 BRA `(.L_x_8406) ;  /* 0x0000000000081947 */ /* 0x002fea0003800000 */
[----:B------:R-:W1:Y:S02]  /*15700*/  SYNCS.PHASECHK.TRANS64.TRYWAIT P1, [R3+URZ+0x28850], R0 ;  /* 0x02885000030075a7 */ /* 0x000e64000802017f */
[----:B-1----:R-:W-:Y:S05]  /*15710*/  @!P1 BRA `(.L_x_8409) ;  /* 0x0000011000989947 */ /* 0x002fea0003800000 */
.L_x_8406:
        /* <DEDUP_REMOVED lines=15> */
[----:B------:R-:W-:Y:S01]  /*15810*/  R2UR UR6, R10 ;  /* 0x000000000a0672ca */ /* 0x000fe200000e0000 */
[----:B------:R-:W-:Y:S01]  /*15820*/  VIADD R10, R8, 0x100 ;  /* 0x00000100080a7836 */ /* 0x000fe20000000000 */
[----:B------:R-:W-:Y:S01]  /*15830*/  R2UR UR7, R11 ;  /* 0x000000000b0772ca */ /* 0x000fe200000e0000 */
[----:B------:R-:W-:Y:S01]  /*15840*/  IMAD.MOV.U32 R11, RZ, RZ, 0x40000040 ;  /* 0x40000040ff0b7424 */ /* 0x000fe200078e00ff */
[----:B0-----:R-:W-:-:S04]  /*15850*/  SHF.R.U32.HI R20, RZ, 0x7, R20 ;  /* 0x00000007ff147819 */ /* 0x001fc80000011614 */
[----:B------:R-:W-:Y:S01]  /*15860*/  IADD3 R0, -R20, 0xb, RZ ;  /* 0x0000000b14007810 */ /* 0x000fe20007ffe1ff */
        /* <DEDUP_REMOVED lines=39> */
[----:B------:R-:W-:Y:S02]  /*15ae0*/  WARPGROUP.DEPBAR.LE gsb0, 0x0 ;  /* 0x00008000000079c5 */ /* 0x000fe40000010000 */
[----:B------:R-:W-:-:S10]  /*15af0*/  WARPGROUP.ARRIVE ;  /* 0x00000000000079c5 */ /* 0x000fd40000000000 */
[----:B------:R-:W-:Y:S03]  /*15b00*/  HGMMA.64x128x16.F32.BF16 R88, R152, gdesc[UR4].tnspB, R88, gsb0 ;  /* 0x41e0000498587df0 */ /* 0x000fe60008001858 */
[----:B------:R-:W-:Y:S02]  /*15b10*/  WARPGROUP.DEPBAR.LE gsb0, 0x0 ;  /* 0x00008000000079c5 */ /* 0x000fe40000010000 */
[----:B------:R0:W-:Y:S06]  /*15b20*/  BAR.ARV R0, 0x100 ;  /* 0x000400000000751d */ /* 0x0001ec0000002000 */
[----:B------:R-:W-:Y:S05]  /*15b30*/  @!P0 BRA `(.L_x_8410) ;  /* 0x0000000000048947 */ /* 0x000fea0003800000 */
[----:B------:R-:W-:Y:S01]  /*15b40*/  BPT.TRAP 0x1 ;  /* 0x000000040000795c */ /* 0x000fe20000300000 */
.L_x_8410:
[----:B0-----:R-:W-:Y:S01]  /*15b50*/  FMNMX.FTZ R0, R24, R14, !PT ;  /* 0x0000000e18007209 */ /* 0x001fe20007810000 */
[----:B------:R-:W-:Y:S01]  /*15b60*/  UMOV UR52, UR44 ;  /* 0x0000002c00347c82 */ /* 0x000fe20008000000 */
        /* <DEDUP_REMOVED lines=74> */
[----:B------:R0:W-:Y:S01]  /*16010*/  MUFU.EX2 R9, R14 ;  /* 0x0000000e00097308 */ /* 0x0001e20000000800 */
[----:B------:R-:W-:Y:S01]  /*16020*/  FMUL.FTZ R8, R10, UR52 ;  /* 0x000000340a087c20 */ /* 0x000fe20008410000 */
[----:B------:R-:W-:-:S04]  /*16030*/  FMUL.FTZ R10, R3, UR52 ;  /* 0x00000034030a7c20 */ /* 0x000fc80008410000 */
        /* <DEDUP_REMOVED lines=33> */
[----:B------:R-:W1:Y:S01]  /*16250*/  MUFU.EX2 R180, R180 ;  /* 0x000000b400b47308 */ /* 0x000e620000000800 */
[----:B------:R-:W-:-:S02]  /*16260*/  IMAD R52, R184, 0x8, R18 ;  /* 0x00000008b8347824 */ /* 0x000fc400078e0212 */
        /* <DEDUP_REMOVED lines=23> */
[----:B------:R-:W-:Y:S01]  /*163e0*/  FFMA.FTZ R38, R63, UR52, -R10 ;  /* 0x000000343f267c23 */ /* 0x000fe2000801080a */
[----:B------:R-:W-:-:S05]  /*163f0*/  IMAD.U32 R54, RZ, RZ, UR38 ;  /* 0x00000026ff367e24 */ /* 0x000fca000f8e00ff */
[----:B------:R-:W2:Y:S01]  /*16400*/  MUFU.EX2 R14, R14 ;  /* 0x0000000e000e7308 */ /* 0x000ea20000000800 */
[----:B0-----:R-:W-:-:S07]  /*16410*/  FFMA.FTZ R5, R8, R5, R181 ;  /* 0x0000000508057223 */ /* 0x001fce00000100b5 */
        /* <DEDUP_REMOVED lines=103> */
[----:B-1----:R-:W-:Y:S01]  /*16a90*/  FADD.FTZ R6, R42, R5 ;  /* 0x000000052a067221 */ /* 0x002fe20000010000 */
[----:B------:R-:W-:-:S05]  /*16aa0*/  VIADD R5, R52, 0x28840 ;  /* 0x0002884034057836 */ /* 0x000fca0000000000 */
[----:B------:R-:W-:Y:S01]  /*16ab0*/  PRMT R5, R54, 0x654, R5 ;  /* 0x0000065436057816 */ /* 0x000fe20000000005 */
[----:B------:R-:W1:Y:S01]  /*16ac0*/  MUFU.EX2 R21, R21 ;  /* 0x0000001500157308 */ /* 0x000e620000000800 */
[----:B--2---:R-:W-:Y:S02]  /*16ad0*/  FADD.FTZ R50, R156, R51 ;  /* 0x000000339c327221 */ /* 0x004fe40000010000 */
[----:B------:R2:W-:Y:S05]  /*16ae0*/  SYNCS.ARRIVE.TRANS64.RED.A1T0 RZ, [R5+URZ], RZ ;  /* 0x000000ff05ff79a7 */ /* 0x0005ea000810043f */
[----:B------:R-:W3:Y:S01]  /*16af0*/  MUFU.EX2 R44, R44 ;  /* 0x0000002c002c7308 */ /* 0x000ee20000000800 */
[----:B0-----:R-:W-:-:S07]  /*16b00*/  FADD.FTZ R51, R35, R6 ;  /* 0x0000000623337221 */ /* 0x001fce0000010000 */
[----:B------:R-:W0:Y:S01]  /*16b10*/  MUFU.EX2 R158, R158 ;  /* 0x0000009e009e7308 */ /* 0x000e220000000800 */
[----:B-1----:R-:W-:-:S07]  /*16b20*/  FADD.FTZ R53, R21, R50 ;  /* 0x0000003215357221 */ /* 0x002fce0000010000 */
        /* <DEDUP_REMOVED lines=26> */
.L_x_8411:
[----:B------:R-:W-:Y:S01]  /*16cd0*/  IMAD R15, R15, 0x8, R18 ;  /* 0x000000080f0f7824 */ /* 0x000fe200078e0212 */
[----:B------:R-:W-:Y:S01]  /*16ce0*/  ISETP.GT.AND P1, PT, R4, R12, PT ;  /* 0x0000000c0400720c */ /* 0x000fe20003f24270 */
[----:B------:R-:W-:Y:S01]  /*16cf0*/  IMAD.U32 R50, RZ, RZ, UR38 ;  /* 0x00000026ff327e24 */ /* 0x000fe2000f8e00ff */
[----:B------:R-:W-:Y:S01]  /*16d00*/  F2FP.BF16.F32.PACK_AB R180, R163, R180 ;  /* 0x000000b4a3b4723e */ /* 0x000fe200000010ff */
[----:B------:R-:W-:Y:S01]  /*16d10*/  VIADD R15, R15, 0x28860 ;  /* 0x000288600f0f7836 */ /* 0x000fe20000000000 */
[----:B------:R-:W-:Y:S01]  /*16d20*/  F2FP.BF16.F32.PACK_AB R181, R14, R181 ;  /* 0x000000b50eb5723e */ /* 0x000fe200000010ff */
[-C--:B------:R-:W-:Y:S01]  /*16d30*/  FMUL.FTZ R88, R88, R9.reuse ;  /* 0x0000000958587220 */ /* 0x080fe20000410000 */
[----:B------:R-:W-:Y:S01]  /*16d40*/  F2FP.BF16.F32.PACK_AB R182, R161, R182 ;  /* 0x000000b6a1b6723e */ /* 0x000fe200000010ff */
[-C--:B------:R-:W-:Y:S01]  /*16d50*/  FMUL.FTZ R89, R89, R9.reuse ;  /* 0x0000000959597220 */ /* 0x080fe20000410000 */
[----:B------:R-:W-:Y:S01]  /*16d60*/  PRMT R15, R50, 0x654, R15 ;  /* 0x00000654320f7816 */ /* 0x000fe2000000000f */
[----:B------:R-:W-:Y:S01]  /*16d70*/  FMUL.FTZ R92, R92, R9 ;  /* 0x000000095c5c7220 */ /* 0x000fe20000410000 */
        /* <DEDUP_REMOVED lines=91> */
[----:B------:R-:W-:-:S02]  /*17330*/  VIADD R4, R4, 0xffffffff ;  /* 0xffffffff04047836 */ /* 0x000fc40000000000 */
[----:B------:R-:W-:Y:S02]  /*17340*/  IMAD.MOV.U32 R13, RZ, RZ, R0 ;  /* 0x000000ffff0d7224 */ /* 0x000fe400078e0000 */
[----:B------:R-:W-:Y:S02]  /*17350*/  IMAD.MOV.U32 R14, RZ, RZ, R3 ;  /* 0x000000ffff0e7224 */ /* 0x000fe400078e0003 */
[----:B------:R-:W-:Y:S02]  /*17360*/  IMAD.MOV.U32 R20, RZ, RZ, R187 ;  /* 0x000000ffff147224 */ /* 0x000fe400078e00bb */
[----:B0-----:R-:W-:Y:S01]  /*17370*/  IMAD.MOV.U32 R15, RZ, RZ, R184 ;  /* 0x000000ffff0f7224 */ /* 0x001fe200078e00b8 */
[----:B------:R-:W-:Y:S06]  /*17380*/  @P1 BRA `(.L_x_8412) ;  /* 0xffffffdc00641947 */ /* 0x000fec000383ffff */
.L_x_8400:
[----:B------:R-:W-:-:S13]  /*17390*/  ISETP.GE.AND P1, PT, R4, R198, PT ;  /* 0x000000c60400720c */ /* 0x000fda0003f26270 */
[----:B------:R-:W-:Y:S05]  /*173a0*/  @!P1 BRA `(.L_x_8413) ;  /* 0x0000003000c89947 */ /* 0x000fea0003800000 */
[----:B------:R-:W-:Y:S02]  /*173b0*/  IMAD.MOV.U32 R12, RZ, RZ, R0 ;  /* 0x000000ffff0c7224 */ /* 0x000fe400078e0000 */
[----:B------:R-:W-:Y:S02]  /*173c0*/  IMAD.MOV.U32 R13, RZ, RZ, R3 ;  /* 0x000000ffff0d7224 */ /* 0x000fe400078e0003 */
[----:B------:R-:W-:Y:S02]  /*173d0*/  IMAD.MOV.U32 R15, RZ, RZ, R187 ;  /* 0x000000ffff0f7224 */ /* 0x000fe400078e00bb */
[----:B------:R-:W-:-:S07]  /*173e0*/  IMAD.MOV.U32 R14, RZ, RZ, R184 ;  /* 0x000000ffff0e7224 */ /* 0x000fce00078e00b8 */
.L_x_8433:
        /* <DEDUP_REMOVED lines=8> */
.L_x_8415:
        /* <DEDUP_REMOVED lines=8> */
.L_x_8416:
[----:B------:R-:W-:Y:S04]  /*174f0*/  BSSY B0, `(.L_x_8414) ;  /* 0x0000004000007945 */ /* 0x000fe80003800000 */
[----:B-1----:R-:W-:Y:S05]  /*17500*/  @P2 BRA `(.L_x_8417) ;  /* 0x0000000000082947 */ /* 0x002fea0003800000 */
[----:B------:R-:W1:Y:S02]  /*17510*/  SYNCS.PHASECHK.TRANS64.TRYWAIT P2, [R3+URZ+0x28830], R0 ;  /* 0x02883000030075a7 */ /* 0x000e64000804017f */
[----:B-1----:R-:W-:Y:S05]  /*17520*/  @!P2 BRA `(.L_x_8418) ;  /* 0x000000f40028a947 */ /* 0x002fea0003800000 */
.L_x_8417:
[----:B------:R-:W-:Y:S05]  /*17530*/  BSYNC B0 ;  /* 0x0000000000007941 */ /* 0x000fea0003800000 */
.L_x_8414:
        /* <DEDUP_REMOVED lines=67> */
.L_x_8420:
[----:B------:R-:W-:Y:S01]  /*17970*/  SHF.L.U32 R0, R15, 0x1f, RZ ;  /* 0x0000001f0f007819 */ /* 0x000fe200000006ff */
[----:B------:R-:W-:-:S04]  /*17980*/  IMAD R3, R14, 0x8, R18 ;  /* 0x000000080e037824 */ /* 0x000fc800078e0212 */
[----:B------:R0:W1:Y:S01]  /*17990*/  SYNCS.PHASECHK.TRANS64.TRYWAIT P1, [R3+URZ+0x28850], R0 ;  /* 0x02885000030075a7 */ /* 0x000062000802017f */
[----:B------:R-:W-:Y:S05]  /*179a0*/  @!P0 BRA `(.L_x_8421) ;  /* 0x0000000000048947 */ /* 0x000fea0003800000 */
[----:B------:R-:W-:Y:S01]  /*179b0*/  BPT.TRAP 0x1 ;  /* 0x000000040000795c */ /* 0x000fe20000300000 */
.L_x_8421:
[----:B-1----:R-:W-:Y:S05]  /*179c0*/  @P1 BRA `(.L_x_8419) ;  /* 0x0000000000081947 */ /* 0x002fea0003800000 */
[----:B------:R-:W1:Y:S02]  /*179d0*/  SYNCS.PHASECHK.TRANS64.TRYWAIT P1, [R3+URZ+0x28850], R0 ;  /* 0x02885000030075a7 */ /* 0x000e64000802017f */
[----:B-1----:R-:W-:Y:S05]  /*179e0*/  @!P1 BRA `(.L_x_8422) ;  /* 0x000000f0000c9947 */ /* 0x002fea0003800000 */
.L_x_8419:
        /* <DEDUP_REMOVED lines=67> */
.L_x_8423:
[----:B------:R-:W1:Y:S01]  /*17e20*/  @P4 LDC R3, c[0x0][0x44c] ;  /* 0x00011300ff034b82 */ /* 0x000e620000000800 */
[----:B------:R-:W-:Y:S01]  /*17e30*/  IMAD.IADD R20, R195, 0x1, R193 ;  /* 0x00000001c3147824 */ /* 0x000fe200078e02c1 */
[----:B------:R-:W-:Y:S01]  /*17e40*/  ULOP3.LUT UR6, URZ, UR49, URZ, 0x33, !UPT ;  /* 0x000000313f067292 */ /* 0x000fe2000f8e333f */
[----:B0-----:R-:W-:-:S05]  /*17e50*/  IMAD R0, R184, 0x8, R18 ;  /* 0x00000008b8007824 */ /* 0x001fca00078e0212 */
[----:B------:R-:W0:Y:S01]  /*17e60*/  @P4 LDC R8, c[0x0][0x450] ;  /* 0x00011400ff084b82 */ /* 0x000e220000000800 */
[----:B-1----:R-:W-:-:S05]  /*17e70*/  @P4 IMAD.HI.U32 R3, R20, R3, RZ ;  /* 0x0000000314034227 */ /* 0x002fca00078e00ff */
[----:B0-----:R-:W-:Y:S01]  /*17e80*/  @P4 SHF.R.U32.HI R20, RZ, R8, R3 ;  /* 0x00000008ff144219 */ /* 0x001fe20000011603 */
[----:B------:R-:W-:Y:S02]  /*17e90*/  IMAD.U32 R8, RZ, RZ, UR38 ;  /* 0x00000026ff087e24 */ /* 0x000fe4000f8e00ff */
[----:B------:R-:W-:Y:S02]  /*17ea0*/  VIADD R3, R0, 0x28840 ;  /* 0x0002884000037836 */ /* 0x000fe40000000000 */
[----:B------:R-:W0:Y:S01]  /*17eb0*/  SHFL.IDX PT, R21, R20, RZ, 0x1c1f ;  /* 0x001c1fff14157589 */ /* 0x000e2200000e0000 */
[----:B------:R-:W-:Y:S02]  /*17ec0*/  IMAD.SHL.U32 R0, R4, 0x80, RZ ;  /* 0x0000008004007824 */ /* 0x000fe400078e00ff */
[----:B------:R-:W-:-:S03]  /*17ed0*/  PRMT R3, R8, 0x654, R3 ;  /* 0x0000065408037816 */ /* 0x000fc60000000003 */
[----:B------:R-:W-:Y:S01]  /*17ee0*/  IADD3 R8, -R0, 0x1, RZ ;  /* 0x0000000100087810 */ /* 0x000fe20007ffe1ff */
[----:B------:R0:W-:Y:S04]  /*17ef0*/  SYNCS.ARRIVE.TRANS64.RED.A1T0 RZ, [R3+URZ], RZ ;  /* 0x000000ff03ff79a7 */ /* 0x0001e8000810043f */
[----:B------:R-:W-:-:S05]  /*17f00*/  IMAD R8, R191, -0x2, R8 ;  /* 0xfffffffebf087824 */ /* 0x000fca00078e0208 */
[----:B------:R-:W-:-:S05]  /*17f10*/  IADD3 R8, -R189, R8, R190 ;  /* 0x00000008bd087210 */ /* 0x000fca0007ffe1be */
        /* <DEDUP_REMOVED lines=17> */
.L_x_8426:
[----:B------:R-:W-:-:S05]  /*18030*/  IMAD.U32 R152, RZ, RZ, UR43 ;  /* 0x0000002bff987e24 */ /* 0x000fca000f8e00ff */
[----:B------:R-:W-:-:S13]  /*18040*/  ISETP.NE.AND P1, PT, R152, 0x1, PT ;  /* 0x000000019800780c */ /* 0x000fda0003f25270 */
[----:B------:R-:W0:Y:S02]  /*18050*/  @P1 LDC.64 R8, c[0x0][0x9e8] ;  /* 0x00027a00ff081b82 */ /* 0x000e240000000a00 */
[----:B0-----:R-:W-:-:S05]  /*18060*/  @P1 IMAD.HI.U32 R8, R21, R8, RZ ;  /* 0x0000000815081227 */ /* 0x001fca00078e00ff */
[----:B------:R-:W-:-:S07]  /*18070*/  @P1 SHF.R.U32.HI R21, RZ, R9, R8 ;  /* 0x00000009ff151219 */ /* 0x000fce0000011608 */
.L_x_8427:
[----:B------:R-:W-:Y:S05]  /*18080*/  BSYNC B0 ;  /* 0x0000000000007941 */ /* 0x000fea0003800000 */
.L_x_8425:
[----:B------:R-:W-:-:S04]  /*18090*/  IMAD R8, R21, R152, -R0 ;  /* 0x0000009815087224 */ /* 0x000fc800078e0a00 */
[----:B------:R-:W-:-:S05]  /*180a0*/  IMAD R8, R191, -0x2, R8 ;  /* 0xfffffffebf087824 */ /* 0x000fca00078e0208 */
[----:B------:R-:W-:Y:S02]  /*180b0*/  VIADDMNMX R3, R8, R152, R3, PT ;  /* 0x0000009808037246 */ /* 0x000fe40003800103 */
[----:B------:R-:W-:-:S07]  /*180c0*/  VIMNMX R15, R15, R8, !PT ;  /* 0x000000080f0f7248 */ /* 0x000fce0007fe0100 */
.L_x_8424:
        /* <DEDUP_REMOVED lines=113> */
.L_x_8430:
[----:B------:R-:W-:-:S05]  /*187e0*/  IMAD.U32 R15, RZ, RZ, UR43 ;  /* 0x0000002bff0f7e24 */ /* 0x000fca000f8e00ff */
[----:B------:R-:W-:-:S13]  /*187f0*/  ISETP.NE.AND P2, PT, R15, 0x1, PT ;  /* 0x000000010f00780c */ /* 0x000fda0003f45270 */
[----:B------:R-:W0:Y:S02]  /*18800*/  @P2 LDC.64 R8, c[0x0][0x9e8] ;  /* 0x00027a00ff082b82 */ /* 0x000e240000000a00 */
[----:B0-----:R-:W-:-:S05]  /*18810*/  @P2 IMAD.HI.U32 R8, R3, R8, RZ ;  /* 0x0000000803082227 */ /* 0x001fca00078e00ff */
[----:B------:R-:W-:-:S07]  /*18820*/  @P2 SHF.R.U32.HI R3, RZ, R9, R8 ;  /* 0x00000009ff032219 */ /* 0x000fce0000011608 */
.L_x_8431:
[----:B------:R-:W-:Y:S05]  /*18830*/  BSYNC B0 ;  /* 0x0000000000007941 */ /* 0x000fea0003800000 */
.L_x_8429:
[----:B------:R-:W-:-:S04]  /*18840*/  IMAD R0, R3, R15, -R0 ;  /* 0x0000000f03007224 */ /* 0x000fc800078e0a00 */
[----:B------:R-:W-:-:S05]  /*18850*/  IMAD R0, R191, -0x2, R0 ;  /* 0xfffffffebf007824 */ /* 0x000fca00078e0200 */
[----:B------:R-:W-:Y:S02]  /*18860*/  VIADDMNMX R11, R0, R15, R11, PT ;  /* 0x0000000f000b7246 */ /* 0x000fe4000380010b */
[----:B------:R-:W-:-:S07]  /*18870*/  VIMNMX R10, R10, R0, !PT ;  /* 0x000000000a0a7248 */ /* 0x000fce0007fe0100 */
.L_x_8428:
        /* <DEDUP_REMOVED lines=65> */
[C---:B------:R-:W-:Y:S01]  /*18c90*/  ISETP.LT.OR P2, PT, R11.reuse, 0x22, P2 ;  /* 0x000000220b00780c */ /* 0x040fe20001741670 */
[----:B------:R-:W0:Y:S01]  /*18ca0*/  SHFL.BFLY PT, R3, R0, 0x2, 0x1f ;  /* 0x0c401f0000037f89 */ /* 0x000e2200000e0000 */
[----:B------:R-:W-:-:S02]  /*18cb0*/  ISETP.LT.OR P3, PT, R11, 0x39, P3 ;  /* 0x000000390b00780c */ /* 0x000fc40001f61670 */
[----:B------:R-:W-:Y:S02]  /*18cc0*/  FSEL R43, R43, -INF , !P2 ;  /* 0xff8000002b2b7808 */ /* 0x000fe40005000000 */
[----:B------:R-:W-:Y:S02]  /*18cd0*/  ISETP.GT.AND P2, PT, R10, 0x29, P1 ;  /* 0x000000290a00780c */ /* 0x000fe40000f44270 */
[----:B------:R-:W-:Y:S02]  /*18ce0*/  FSEL R54, R54, -INF , !P3 ;  /* 0xff80000036367808 */ /* 0x000fe40005800000 */
[----:B------:R-:W-:Y:S02]  /*18cf0*/  ISETP.GT.AND P3, PT, R10, 0x40, P1 ;  /* 0x000000400a00780c */ /* 0x000fe40000f64270 */
[C---:B------:R-:W-:Y:S02]  /*18d00*/  ISETP.LT.OR P2, PT, R11.reuse, 0x2a, P2 ;  /* 0x0000002a0b00780c */ /* 0x040fe40001741670 */
[----:B------:R-:W-:-:S02]  /*18d10*/  ISETP.LT.OR P3, PT, R11, 0x41, P3 ;  /* 0x000000410b00780c */ /* 0x000fc40001f61670 */
[----:B------:R-:W-:Y:S02]  /*18d20*/  FSEL R47, R47, -INF , !P2 ;  /* 0xff8000002f2f7808 */ /* 0x000fe40005000000 */
[----:B------:R-:W-:Y:S02]  /*18d30*/  ISETP.GT.AND P2, PT, R10, 0x31, P1 ;  /* 0x000000310a00780c */ /* 0x000fe40000f44270 */
[----:B------:R-:W-:Y:S02]  /*18d40*/  FSEL R58, R58, -INF , !P3 ;  /* 0xff8000003a3a7808 */ /* 0x000fe40005800000 */
[----:B------:R-:W-:Y:S02]  /*18d50*/  ISETP.GT.AND P3, PT, R10, 0x41, P1 ;  /* 0x000000410a00780c */ /* 0x000fe40000f64270 */
[----:B------:R-:W-:Y:S02]  /*18d60*/  ISETP.LT.OR P2, PT, R11, 0x32, P2 ;  /* 0x000000320b00780c */ /* 0x000fe40001741670 */
[----:B0-----:R-:W-:-:S02]  /*18d70*/  FMNMX.FTZ R3, R0, R3, !PT ;  /* 0x0000000300037209 */ /* 0x001fc40007810000 */
[----:B------:R-:W-:Y:S02]  /*18d80*/  ISETP.LT.OR P3, PT, R11, 0x42, P3 ;  /* 0x000000420b00780c */ /* 0x000fe40001f61670 */
[----:B------:R-:W-:Y:S01]  /*18d90*/  FSEL R51, R51, -INF , !P2 ;  /* 0xff80000033337808 */ /* 0x000fe20005000000 */
[----:B------:R-:W0:Y:S01]  /*18da0*/  SHFL.BFLY PT, R0, R3, 0x1, 0x1f ;  /* 0x0c201f0003007f89 */ /* 0x000e2200000e0000 */
[C---:B------:R-:W-:Y:S02]  /*18db0*/  ISETP.GT.AND P2, PT, R10.reuse, 0x39, P1 ;  /* 0x000000390a00780c */ /* 0x040fe40000f44270 */
[----:B------:R-:W-:Y:S02]  /*18dc0*/  FSEL R59, R59, -INF , !P3 ;  /* 0xff8000003b3b7808 */ /* 0x000fe40005800000 */
[----:B------:R-:W-:Y:S02]  /*18dd0*/  ISETP.GT.AND P3, PT, R10, 0x48, P1 ;  /* 0x000000480a00780c */ /* 0x000fe40000f64270 */
[----:B------:R-:W-:-:S02]  /*18de0*/  ISETP.LT.OR P2, PT, R11, 0x3a, P2 ;  /* 0x0000003a0b00780c */ /* 0x000fc40001741670 */
[----:B------:R-:W-:Y:S02]  /*18df0*/  ISETP.LT.OR P3, PT, R11, 0x49, P3 ;  /* 0x000000490b00780c */ /* 0x000fe40001f61670 */
[----:B------:R-:W-:Y:S02]  /*18e00*/  FSEL R55, R55, -INF , !P2 ;  /* 0xff80000037377808 */ /* 0x000fe40005000000 */
[----:B------:R-:W-:Y:S02]  /*18e10*/  FSEL R62, R62, -INF , !P3 ;  /* 0xff8000003e3e7808 */ /* 0x000fe40005800000 */
[----:B------:R-:W-:-:S04]  /*18e20*/  ISETP.GT.AND P3, PT, R10, RZ, P1 ;  /* 0x000000ff0a00720c */ /* 0x000fc80000f64270 */
[----:B------:R-:W-:Y:S02]  /*18e30*/  ISETP.LT.OR P3, PT, R11, 0x1, P3 ;  /* 0x000000010b00780c */ /* 0x000fe40001f61670 */
[----:B0-----:R-:W-:-:S04]  /*18e40*/  FMNMX.FTZ R3, R3, R0, !PT ;  /* 0x0000000003037209 */ /* 0x001fc80007810000 */
[C---:B------:R-:W-:Y:S01]  /*18e50*/  FSETP.NEU.FTZ.AND P2, PT, R3.reuse, -INF , PT ;  /* 0xff8000000300780b */ /* 0x040fe20003f5d000 */
[----:B------:R-:W-:-:S05]  /*18e60*/  FMUL.FTZ R0, R3, UR52 ;  /* 0x0000003403007c20 */ /* 0x000fca0008410000 */
[----:B------:R-:W-:-:S05]  /*18e70*/  FSEL R0, R0, RZ, P2 ;  /* 0x000000ff00007208 */ /* 0x000fca0001000000 */
[--C-:B------:R-:W-:Y:S01]  /*18e80*/  FFMA.FTZ R15, R29, UR52, -R0.reuse ;  /* 0x000000341d0f7c23 */ /* 0x100fe20008010800 */
[----:B------:R-:W-:Y:S01]  /*18e90*/  FSEL R29, R26, -INF , !P3 ;  /* 0xff8000001a1d7808 */ /* 0x000fe20005800000 */
        /* <DEDUP_REMOVED lines=44> */
[----:B------:R-:W-:Y:S01]  /*19160*/  FFMA.FTZ R85, R85, UR52, -R0 ;  /* 0x0000003455557c23 */ /* 0x000fe20008010800 */
[----:B------:R-:W-:Y:S01]  /*19170*/  FSEL R70, R70, -INF , !P3 ;  /* 0xff80000046467808 */ /* 0x000fe20005800000 */
[----:B------:R-:W-:Y:S01]  /*19180*/  MUFU.EX2 R9, R9 ;  /* 0x0000000900097308 */ /* 0x000fe20000000800 */
[----:B------:R-:W-:-:S02]  /*19190*/  FMNMX.FTZ R37, R47, R8, !PT ;  /* 0x000000082f257209 */ /* 0x000fc40007810000 */
[----:B------:R-:W-:Y:S02]  /*191a0*/  ISETP.GT.AND P3, PT, R10, 0x59, P1 ;  /* 0x000000590a00780c */ /* 0x000fe40000f64270 */
[----:B------:R-:W-:Y:S01]  /*191b0*/  FMNMX.FTZ R8, R50, R37, !PT ;  /* 0x0000002532087209 */ /* 0x000fe20007810000 */
[----:B------:R-:W-:Y:S01]  /*191c0*/  FFMA.FTZ R37, R45, UR52, -R0 ;  /* 0x000000342d257c23 */ /* 0x000fe20008010800 */
[----:B------:R-:W-:Y:S01]  /*191d0*/  ISETP.LT.OR P3, PT, R11, 0x5a, P3 ;  /* 0x0000005a0b00780c */ /* 0x000fe20001f61670 */
[----:B------:R-:W-:Y:S01]  /*191e0*/  MUFU.EX2 R180, R180 ;  /* 0x000000b400b47308 */ /* 0x000fe20000000800 */
[----:B------:R-:W-:Y:S02]  /*191f0*/  FMNMX.FTZ R41, R51, R8, !PT ;  /* 0x0000000833297209 */ /* 0x000fe40007810000 */
[----:B------:R-:W-:Y:S02]  /*19200*/  FSEL R71, R71, -INF , !P3 ;  /* 0xff80000047477808 */ /* 0x000fe40005800000 */
[----:B------:R-:W-:-:S02]  /*19210*/  ISETP.GT.AND P3, PT, R10, 0x60, P1 ;  /* 0x000000600a00780c */ /* 0x000fc40000f64270 */
[----:B------:R-:W-:Y:S01]  /*19220*/  FMNMX.FTZ R8, R54, R41, !PT ;  /* 0x0000002936087209 */ /* 0x000fe20007810000 */
[----:B------:R-:W-:Y:S01]  /*19230*/  MUFU.EX2 R182, R182 ;  /* 0x000000b600b67308 */ /* 0x000fe20000000800 */
[----:B------:R-:W-:Y:S02]  /*19240*/  ISETP.LT.OR P3, PT, R11, 0x61, P3 ;  /* 0x000000610b00780c */ /* 0x000fe40001f61670 */
[----:B------:R-:W-:Y:S02]  /*19250*/  FMNMX.FTZ R41, R55, R8, !PT ;  /* 0x0000000837297209 */ /* 0x000fe40007810000 */
[----:B------:R-:W-:Y:S02]  /*19260*/  FSEL R74, R74, -INF , !P3 ;  /* 0xff8000004a4a7808 */ /* 0x000fe40005800000 */
[----:B------:R-:W-:Y:S01]  /*19270*/  ISETP.GT.AND P3, PT, R10, 0x61, P1 ;  /* 0x000000610a00780c */ /* 0x000fe20000f64270 */
[----:B------:R-:W-:Y:S01]  /*19280*/  MUFU.EX2 R15, R15 ;  /* 0x0000000f000f7308 */ /* 0x000fe20000000800 */
[----:B------:R-:W-:Y:S01]  /*19290*/  FMNMX.FTZ R8, R58, R41, !PT ;  /* 0x000000293a087209 */ /* 0x000fe20007810000 */
[----:B------:R-:W-:Y:S01]  /*192a0*/  FFMA.FTZ R41, R49, UR52, -R0 ;  /* 0x0000003431297c23 */ /* 0x000fe20008010800 */
[----:B------:R-:W-:-:S02]  /*192b0*/  ISETP.LT.OR P3, PT, R11, 0x62, P3 ;  /* 0x000000620b00780c */ /* 0x000fc40001f61670 */
[----:B------:R-:W-:Y:S02]  /*192c0*/  FMNMX.FTZ R45, R59, R8, !PT ;  /* 0x000000083b2d7209 */ /* 0x000fe40007810000 */
[----:B------:R-:W-:Y:S01]  /*192d0*/  FSEL R20, R75, -INF , !P3 ;  /* 0xff8000004b147808 */ /* 0x000fe20005800000 */
[--C-:B------:R-:W-:Y:S01]  /*192e0*/  FFMA.FTZ R75, R61, UR52, -R0.reuse ;  /* 0x000000343d4b7c23 */ /* 0x100fe20008010800 */
[----:B------:R-:W-:Y:S01]  /*192f0*/  ISETP.GT.AND P3, PT, R10, 0x68, P1 ;  /* 0x000000680a00780c */ /* 0x000fe20000f64270 */
[----:B------:R-:W-:Y:S01]  /*19300*/  FFMA.FTZ R61, R69, UR52, -R0 ;  /* 0x00000034453d7c23 */ /* 0x000fe20008010800 */
[----:B------:R-:W-:Y:S01]  /*19310*/  FMNMX.FTZ R8, R62, R45, !PT ;  /* 0x0000002d3e087209 */ /* 0x000fe20007810000 */
[----:B------:R-:W-:Y:S01]  /*19320*/  MUFU.EX2 R176, R176 ;  /* 0x000000b000b07308 */ /* 0x000fe20000000800 */
[----:B------:R-:W-:Y:S02]  /*19330*/  ISETP.LT.OR P3, PT, R11, 0x69, P3 ;  /* 0x000000690b00780c */ /* 0x000fe40001f61670 */
[----:B------:R-:W-:-:S02]  /*19340*/  FMNMX.FTZ R45, R63, R8, !PT ;  /* 0x000000083f2d7209 */ /* 0x000fc40007810000 */
[----:B------:R-:W-:Y:S02]  /*19350*/  FSEL R78, R78, -INF , !P3 ;  /* 0xff8000004e4e7808 */ /* 0x000fe40005800000 */
[----:B------:R-:W-:Y:S01]  /*19360*/  FMNMX.FTZ R8, R66, R45, !PT ;  /* 0x0000002d42087209 */ /* 0x000fe20007810000 */
[----:B------:R-:W-:Y:S01]  /*19370*/  FFMA.FTZ R45, R53, UR52, -R0 ;  /* 0x00000034352d7c23 */ /* 0x000fe20008010800 */
[----:B------:R-:W-:Y:S01]  /*19380*/  ISETP.GT.AND P3, PT, R10, 0x69, P1 ;  /* 0x000000690a00780c */ /* 0x000fe20000f64270 */
[----:B------:R-:W-:Y:S01]  /*19390*/  MUFU.EX2 R21, R21 ;  /* 0x0000001500157308 */ /* 0x000fe20000000800 */
[----:B------:R-:W-:Y:S02]  /*193a0*/  FMNMX.FTZ R49, R67, R8, !PT ;  /* 0x0000000843317209 */ /* 0x000fe40007810000 */
[----:B------:R-:W-:Y:S02]  /*193b0*/  ISETP.LT.OR P3, PT, R11, 0x6a, P3 ;  /* 0x0000006a0b00780c */ /* 0x000fe40001f61670 */
[----:B------:R-:W-:-:S02]  /*193c0*/  FMNMX.FTZ R8, R70, R49, !PT ;  /* 0x0000003146087209 */ /* 0x000fc40007810000 */
[----:B------:R-:W-:Y:S01]  /*193d0*/  FSEL R79, R79, -INF , !P3 ;  /* 0xff8000004f4f7808 */ /* 0x000fe20005800000 */
[----:B------:R-:W-:Y:S01]  /*193e0*/  MUFU.EX2 R178, R178 ;  /* 0x000000b200b27308 */ /* 0x000fe20000000800 */
[----:B------:R-:W-:Y:S02]  /*193f0*/  ISETP.GT.AND P3, PT, R10, 0x70, P1 ;  /* 0x000000700a00780c */ /* 0x000fe40000f64270 */
[----:B------:R-:W-:Y:S02]  /*19400*/  FMNMX.FTZ R49, R71, R8, !PT ;  /* 0x0000000847317209 */ /* 0x000fe40007810000 */
[----:B------:R-:W-:Y:S02]  /*19410*/  ISETP.LT.OR P3, PT, R11, 0x71, P3 ;  /* 0x000000710b00780c */ /* 0x000fe40001f61670 */
[----:B------:R-:W-:Y:S01]  /*19420*/  FMNMX.FTZ R49, R74, R49, !PT ;  /* 0x000000314a317209 */ /* 0x000fe20007810000 */
[----:B------:R-:W-:Y:S01]  /*19430*/  MUFU.EX2 R25, R25 ;  /* 0x0000001900197308 */ /* 0x000fe20000000800 */
[----:B------:R-:W-:-:S02]  /*19440*/  FSEL R82, R82, -INF , !P3 ;  /* 0xff80000052527808 */ /* 0x000fc40005800000 */
[----:B------:R-:W-:Y:S02]  /*19450*/  ISETP.GT.AND P3, PT, R10, 0x71, P1 ;  /* 0x000000710a00780c */ /* 0x000fe40000f64270 */
[----:B------:R-:W-:Y:S02]  /*19460*/  FMNMX.FTZ R53, R20, R49, !PT ;  /* 0x0000003114357209 */ /* 0x000fe40007810000 */
[----:B------:R-:W-:Y:S01]  /*19470*/  ISETP.LT.OR P3, PT, R11, 0x72, P3 ;  /* 0x000000720b00780c */ /* 0x000fe20001f61670 */
[----:B------:R0:W-:Y:S01]  /*19480*/  MUFU.EX2 R49, R57 ;  /* 0x0000003900317308 */ /* 0x0001e20000000800 */
[----:B------:R-:W-:Y:S02]  /*19490*/  FMNMX.FTZ R8, R78, R53, !PT ;  /* 0x000000354e087209 */ /* 0x000fe40007810000 */
[----:B------:R-:W-:Y:S02]  /*194a0*/  FSEL R83, R83, -INF , !P3 ;  /* 0xff80000053537808 */ /* 0x000fe40005800000 */
[----:B------:R-:W-:-:S02]  /*194b0*/  ISETP.GT.AND P3, PT, R10, 0x78, P1 ;  /* 0x000000780a00780c */ /* 0x000fc40000f64270 */
[----:B------:R-:W-:Y:S01]  /*194c0*/  FMNMX.FTZ R53, R79, R8, !PT ;  /* 0x000000084f357209 */ /* 0x000fe20007810000 */
[----:B------:R-:W-:Y:S01]  /*194d0*/  MUFU.EX2 R172, R172 ;  /* 0x000000ac00ac7308 */ /* 0x000fe20000000800 */
[----:B------:R-:W-:Y:S01]  /*194e0*/  ISETP.GT.AND P1, PT, R10, 0x79, P1 ;  /* 0x000000790a00780c */ /* 0x000fe20000f24270 */
[--C-:B0-----:R-:W-:Y:S01]  /*194f0*/  FFMA.FTZ R57, R73, UR52, -R0.reuse ;  /* 0x0000003449397c23 */ /* 0x101fe20008010800 */
[----:B------:R-:W-:Y:S02]  /*19500*/  ISETP.LT.OR P3, PT, R11, 0x79, P3 ;  /* 0x000000790b00780c */ /* 0x000fe40001f61670 */
[----:B------:R-:W-:Y:S01]  /*19510*/  FMNMX.FTZ R8, R82, R53, !PT ;  /* 0x0000003552087209 */ /* 0x000fe20007810000 */
[----:B------:R-:W-:Y:S01]  /*19520*/  FFMA.FTZ R53, R77, UR52, -R0 ;  /* 0x000000344d357c23 */ /* 0x000fe20008010800 */
[----:B------:R-:W-:Y:S01]  /*19530*/  ISETP.LT.OR P1, PT, R11, 0x7a, P1 ;  /* 0x0000007a0b00780c */ /* 0x000fe20000f21670 */
[----:B------:R-:W-:Y:S01]  /*19540*/  MUFU.EX2 R33, R33 ;  /* 0x0000002100217308 */ /* 0x000fe20000000800 */
[----:B------:R-:W-:-:S02]  /*19550*/  FSEL R86, R86, -INF , !P3 ;  /* 0xff80000056567808 */ /* 0x000fc40005800000 */
[----:B------:R-:W-:Y:S02]  /*19560*/  FMNMX.FTZ R11, R83, R8, !PT ;  /* 0x00000008530b7209 */ /* 0x000fe40007810000 */
[----:B------:R-:W-:Y:S02]  /*19570*/  FSEL R87, R87, -INF , !P1 ;  /* 0xff80000057577808 */ /* 0x000fe40004800000 */
[----:B------:R-:W-:Y:S01]  /*19580*/  FMNMX.FTZ R8, R86, R11, !PT ;  /* 0x0000000b56087209 */ /* 0x000fe20007810000 */
[----:B------:R-:W-:Y:S03]  /*19590*/  MUFU.EX2 R174, R174 ;  /* 0x000000ae00ae7308 */ /* 0x000fe60000000800 */
[----:B------:R-:W-:-:S05]  /*195a0*/  FMNMX.FTZ R8, R87, R8, !PT ;  /* 0x0000000857087209 */ /* 0x000fca0007810000 */
[----:B------:R-:W0:Y:S01]  /*195b0*/  SHFL.BFLY PT, R11, R8, 0x2, 0x1f ;  /* 0x0c401f00080b7f89 */ /* 0x000e2200000e0000 */
        /* <DEDUP_REMOVED lines=165> */
.L_x_8432:
[----:B------:R-:W-:Y:S01]  /*1a010*/  IMAD R14, R14, 0x8, R18 ;  /* 0x000000080e0e7824 */ /* 0x000fe200078e0212 */
[----:B------:R-:W-:Y:S01]  /*1a020*/  ISETP.GT.AND P1, PT, R4, R198, PT ;  /* 0x000000c60400720c */ /* 0x000fe20003f24270 */
[----:B------:R-:W-:Y:S01]  /*1a030*/  IMAD.U32 R27, RZ, RZ, UR38 ;  /* 0x00000026ff1b7e24 */ /* 0x000fe2000f8e00ff */
[----:B------:R-:W-:Y:S01]  /*1a040*/  F2FP.BF16.F32.PACK_AB R182, R15, R182 ;  /* 0x000000b60fb6723e */ /* 0x000fe200000010ff */
[----:B------:R-:W-:Y:S01]  /*1a050*/  VIADD R14, R14, 0x28860 ;  /* 0x000288600e0e7836 */ /* 0x000fe20000000000 */
[----:B------:R-:W-:Y:S01]  /*1a060*/  F2FP.BF16.F32.PACK_AB R171, R12, R171 ;  /* 0x000000ab0cab723e */ /* 0x000fe200000010ff */
[----:B------:R-:W-:Y:S01]  /*1a070*/  FMUL.FTZ R88, R88, R8 ;  /* 0x0000000858587220 */ /* 0x000fe20000410000 */
        /* <DEDUP_REMOVED lines=101> */
.L_x_8413:
[----:B------:R-:W-:Y:S05]  /*1a6d0*/  WARPSYNC.ALL ;  /* 0x0000000000007948 */ /* 0x000fea0003800000 */
[----:B------:R-:W-:Y:S06]  /*1a6e0*/  BAR.ARV 0x8, 0x180 ;  /* 0x0206000000007b1d */ /* 0x000fec0000002000 */
[----:B------:R-:W-:Y:S05]  /*1a6f0*/  @!P0 BRA `(.L_x_8434) ;  /* 0x0000000000048947 */ /* 0x000fea0003800000 */
[----:B------:R-:W-:Y:S01]  /*1a700*/  BPT.TRAP 0x1 ;  /* 0x000000040000795c */ /* 0x000fe20000300000 */
.L_x_8434:
[----:B------:R-:W-:Y:S01]  /*1a710*/  IMAD R11, R184, 0x8, R18 ;  /* 0x00000008b80b7824 */ /* 0x000fe200078e0212 */
[----:B------:R-:W-:-:S04]  /*1a720*/  SHF.L.U32 R4, R187, 0x1f, RZ ;  /* 0x0000001fbb047819 */ /* 0x000fc800000006ff */
[----:B------:R0:W1:Y:S01]  /*1a730*/  SYNCS.PHASECHK.TRANS64.TRYWAIT P1, [R11+URZ+0x28850], R4 ;  /* 0x028850040b0075a7 */ /* 0x000062000802017f */
[----:B------:R-:W-:Y:S05]  /*1a740*/  @!P0 BRA `(.L_x_8435) ;  /* 0x0000000000048947 */ /* 0x000fea0003800000 */
[----:B------:R-:W-:Y:S01]  /*1a750*/  BPT.TRAP 0x1 ;  /* 0x000000040000795c */ /* 0x000fe20000300000 */
.L_x_8435:
[----:B------:R-:W-:-:S05]  /*1a760*/  VIADD R18, R18, 0x400 ;  /* 0x0000040012127836 */ /* 0x000fca0000000000 */
[----:B------:R-:W-:-:S04]  /*1a770*/  SHF.R.U32.HI R18, RZ, 0x4, R18 ;  /* 0x00000004ff127819 */ /* 0x000fc80000011612 */
[----:B------:R-:W-:-:S04]  /*1a780*/  LOP3.LUT R18, R18, 0x3fff, RZ, 0xc0, !PT ;  /* 0x00003fff12127812 */ /* 0x000fc800078ec0ff */
[----:B------:R-:W-:Y:S01]  /*1a790*/  LOP3.LUT R9, R18, 0x4000000, RZ, 0xfc, !PT ;  /* 0x0400000012097812 */ /* 0x000fe200078efcff */
[----:B-1----:R-:W-:Y:S06]  /*1a7a0*/  @P1 BRA `(.L_x_8436) ;  /* 0x0000000000081947 */ /* 0x002fec0003800000 */
[----:B------:R-:W1:Y:S02]  /*1a7b0*/  SYNCS.PHASECHK.TRANS64.TRYWAIT P1, [R11+URZ+0x28850], R4 ;  /* 0x028850040b0075a7 */ /* 0x000e64000802017f */
[----:B-1----:R-:W-:Y:S05]  /*1a7c0*/  @!P1 BRA `(.L_x_8437) ;  /* 0x000000c000a89947 */ /* 0x002fea0003800000 */
.L_x_8436:
[----:B------:R-:W-:Y:S01]  /*1a7d0*/  IMAD R8, R184, 0x800, R9 ;  /* 0x00000800b8087824 */ /* 0x000fe200078e0209 */
[----:B------:R-:W-:Y:S05]  /*1a7e0*/  WARPSYNC.ALL ;  /* 0x0000000000007948 */ /* 0x000fea0003800000 */
[----:B------:R-:W-:Y:S01]  /*1a7f0*/  IMAD.MOV.U32 R9, RZ, RZ, 0x40000040 ;  /* 0x40000040ff097424 */ /* 0x000fe200078e00ff */
[C---:B------:R-:W-:Y:S01]  /*1a800*/  R2UR UR6, R8.reuse ;  /* 0x00000000080672ca */ /* 0x040fe200000e0000 */
[----:B------:R-:W-:Y:S01]  /*1a810*/  WARPGROUP.ARRIVE ;  /* 0x00000000000079c5 */ /* 0x000fe20000000000 */
[----:B------:R-:W-:Y:S01]  /*1a820*/  VIADD R12, R8, 0x80 ;  /* 0x00000080080c7836 */ /* 0x000fe20000000000 */
[----:B------:R-:W2:Y:S01]  /*1a830*/  SHFL.BFLY PT, R7, R6, 0x2, 0x1f ;  /* 0x0c401f0006077f89 */ /* 0x000ea200000e0000 */
[----:B------:R-:W-:Y:S01]  /*1a840*/  R2UR UR7, R9 ;  /* 0x00000000090772ca */ /* 0x000fe200000e0000 */
[----:B------:R-:W-:-:S02]  /*1a850*/  IMAD.MOV.U32 R13, RZ, RZ, 0x40000040 ;  /* 0x40000040ff0d7424 */ /* 0x000fc400078e00ff */
[----:B------:R-:W-:Y:S01]  /*1a860*/  IMAD.MOV.U32 R9, RZ, RZ, 0x40000040 ;  /* 0x40000040ff097424 */ /* 0x000fe200078e00ff */
[----:B01----:R-:W0:Y:S01]  /*1a870*/  SHFL.BFLY PT, R4, R5, 0x2, 0x1f ;  /* 0x0c401f0005047f89 */ /* 0x003e2200000e0000 */
[----:B------:R-:W-:Y:S02]  /*1a880*/  IMAD.MOV.U32 R20, RZ, RZ, -0x800000 ;  /* 0xff800000ff147424 */ /* 0x000fe400078e00ff */
[----:B------:R-:W-:-:S06]  /*1a890*/  IMAD.MOV.U32 R21, RZ, RZ, -0x800000 ;  /* 0xff800000ff157424 */ /* 0x000fcc00078e00ff */
[----:B------:R-:W-:Y:S01]  /*1a8a0*/  HGMMA.64x128x16.F32.BF16 R88, R180, gdesc[UR4].tnspB, R88, gsb0 ;  /* 0x41e00004b4587df0 */ /* 0x000fe20008001858 */
[----:B------:R-:W-:Y:S01]  /*1a8b0*/  R2UR UR6, R12 ;  /* 0x000000000c0672ca */ /* 0x000fe200000e0000 */
[----:B------:R-:W-:Y:S01]  /*1a8c0*/  VIADD R12, R8, 0x100 ;  /* 0x00000100080c7836 */ /* 0x000fe20000000000 */
[----:B------:R-:W-:Y:S01]  /*1a8d0*/  R2UR UR7, R13 ;  /* 0x000000000d0772ca */ /* 0x000fe200000e0000 */
[----:B------:R-:W-:Y:S02]  /*1a8e0*/  IMAD.MOV.U32 R13, RZ, RZ, 0x40000040 ;  /* 0x40000040ff0d7424 */ /* 0x000fe400078e00ff */
[----:B--2---:R-:W-:Y:S01]  /*1a8f0*/  FADD.FTZ R7, R7, R6 ;  /* 0x0000000607077221 */ /* 0x004fe20000010000 */
[----:B------:R-:W-:Y:S01]  /*1a900*/  IMAD.U32 R6, RZ, RZ, UR52 ;  /* 0x00000034ff067e24 */ /* 0x000fe2000f8e00ff */
        /* <DEDUP_REMOVED lines=37> */
[----:B------:R-:W-:Y:S01]  /*1ab60*/  R2UR UR6, R8 ;  /* 0x00000000080672ca */ /* 0x000fe200000e0000 */
[----:B0-----:R-:W-:Y:S01]  /*1ab70*/  FADD.FTZ R8, R4, R5 ;  /* 0x0000000504087221 */ /* 0x001fe20000010000 */
[----:B------:R-:W-:Y:S01]  /*1ab80*/  R2UR UR7, R9 ;  /* 0x00000000090772ca */ /* 0x000fe200000e0000 */
[----:B------:R-:W0:Y:S04]  /*1ab90*/  SHFL.BFLY PT, R4, R7, 0x1, 0x1f ;  /* 0x0c201f0007047f89 */ /* 0x000e2800000e0000 */
[----:B------:R-:W1:Y:S01]  /*1aba0*/  SHFL.BFLY PT, R9, R8, 0x1, 0x1f ;  /* 0x0c201f0008097f89 */ /* 0x000e6200000e0000 */
[----:B0-----:R-:W-:Y:S01]  /*1abb0*/  FADD.FTZ R12, R7, R4 ;  /* 0x00000004070c7221 */ /* 0x001fe20000010000 */
[----:B------:R-:W-:Y:S01]  /*1abc0*/  CS2R R4, SRZ ;  /* 0x0000000000047805 */ /* 0x000fe2000001ff00 */
[----:B-1----:R-:W-:-:S03]  /*1abd0*/  FADD.FTZ R13, R8, R9 ;  /* 0x00000009080d7221 */ /* 0x002fc60000010000 */
[----:B------:R-:W-:Y:S01]  /*1abe0*/  FSETP.NE.FTZ.AND P1, PT, R12, RZ, PT ;  /* 0x000000ff0c00720b */ /* 0x000fe20003f35000 */
[----:B------:R-:W-:Y:S01]  /*1abf0*/  IMAD.U32 R8, RZ, RZ, UR52 ;  /* 0x00000034ff087e24 */ /* 0x000fe2000f8e00ff */
[----:B------:R-:W-:-:S11]  /*1ac00*/  FSETP.NE.FTZ.AND P2, PT, R13, RZ, PT ;  /* 0x000000ff0d00720b */ /* 0x000fd60003f55000 */
[----:B------:R-:W0:Y:S01]  /*1ac10*/  @P1 MUFU.LG2 R9, R12 ;  /* 0x0000000c00091308 */ /* 0x000e220000000c00 */
[----:B------:R-:W-:Y:S01]  /*1ac20*/  @P1 FMUL.FTZ R6, R6, 0.69314718246459960938 ;  /* 0x3f31721806061820 */ /* 0x000fe20000410000 */
        /* <DEDUP_REMOVED lines=10> */
[----:B------:R-:W-:Y:S03]  /*1acd0*/  HGMMA.64x128x16.F32.BF16 R88, R152, gdesc[UR4].tnspB, R88, gsb0 ;  /* 0x41e0000498587df0 */ /* 0x000fe60008001858 */
[----:B------:R-:W-:Y:S02]  /*1ace0*/  WARPGROUP.DEPBAR.LE gsb0, 0x0 ;  /* 0x00008000000079c5 */ /* 0x000fe40000010000 */
[----:B--23--:R-:W-:Y:S05]  /*1acf0*/  @!P0 BRA `(.L_x_8438) ;  /* 0x0000000000048947 */ /* 0x00cfea0003800000 */
[----:B------:R-:W-:Y:S01]  /*1ad00*/  BPT.TRAP 0x1 ;  /* 0x000000040000795c */ /* 0x000fe20000300000 */
.L_x_8438:
[----:B------:R-:W-:Y:S02]  /*1ad10*/  VIADD R0, R11, 0x28860 ;  /* 0x000288600b007836 */ /* 0x000fe40000000000 */
[-C--:B------:R-:W-:Y:S01]  /*1ad20*/  FMUL.FTZ R88, R88, R4.reuse ;  /* 0x0000000458587220 */ /* 0x080fe20000410000 */
[----:B------:R-:W-:Y:S02]  /*1ad30*/  IMAD.U32 R7, RZ, RZ, UR38 ;  /* 0x00000026ff077e24 */ /* 0x000fe4000f8e00ff */
        /* <DEDUP_REMOVED lines=16> */
[----:B-1----:R-:W-:Y:S01]  /*1ae40*/  SEL R0, RZ, 0x1, P1 ;  /* 0x00000001ff007807 */ /* 0x002fe20000800000 */
        /* <DEDUP_REMOVED lines=53> */
[----:B------:R-:W-:Y:S01]  /*1b1a0*/  UIADD3 UR37, UR37, 0x1, URZ ;  /* 0x0000000125257890 */ /* 0x000fe2000fffe03f */
[----:B------:R-:W-:-:S11]  /*1b1b0*/  SEL R184, R184, RZ, P1 ;  /* 0x000000ffb8b87207 */ /* 0x000fd60000800000 */
.L_x_8304:
[----:B------:R-:W-:Y:S05]  /*1b1c0*/  WARPSYNC.ALL ;  /* 0x0000000000007948 */ /* 0x000fea0003800000 */
[----:B------:R-:W0:Y:S08]  /*1b1d0*/  S2UR UR38, SR_CgaCtaId ;  /* 0x00000000002679c3 */ /* 0x000e300000008800 */
[----:B------:R-:W-:Y:S06]  /*1b1e0*/  BAR.SYNC.DEFER_BLOCKING 0x5, 0x180 ;  /* 0x0146000000007b1d */ /* 0x000fec0000010000 */
[----:B------:R-:W-:Y:S01]  /*1b1f0*/  UMOV UR4, 0x400 ;  /* 0x0000040000047882 */ /* 0x000fe20000000000 */
[----:B------:R-:W-:Y:S01]  /*1b200*/  BSSY B0, `(.L_x_8439) ;  /* 0x00001fc000007945 */ /* 0x000fe20003800000 */
[----:B0-----:R-:W-:-:S06]  /*1b210*/  ULEA UR4, UR38, UR4, 0x18 ;  /* 0x0000000426047291 */ /* 0x001fcc000f8ec03f */
[----:B------:R-:W-:-:S05]  /*1b220*/  IMAD.U32 R18, RZ, RZ, UR4 ;  /* 0x00000004ff127e24 */ /* 0x000fca000f8e00ff */
[----:B------:R0:W3:Y:S01]  /*1b230*/  LDS.128 R40, [R18+0x288d0] ;  /* 0x0288d00012287984 */ /* 0x0000e20000000c00 */
[----:B------:R-:W-:Y:S06]  /*1b240*/  BAR.ARV 0x4, 0x180 ;  /* 0x0106000000007b1d */ /* 0x000fec0000002000 */
[----:B------:R-:W-:Y:S05]  /*1b250*/  @P0 BRA `(.L_x_8440) ;  /* 0x0000001400080947 */ /* 0x000fea0003800000 */
[----:B------:R-:W4:Y:S01]  /*1b260*/  S2R R5, SR_SWINHI ;  /* 0x0000000000057919 */ /* 0x000f220000002f00 */
[----:B------:R-:W-:Y:S05]  /*1b270*/  WARPSYNC.ALL ;  /* 0x0000000000007948 */ /* 0x000fea0003800000 */
[----:B------:R-:W-:Y:S01]  /*1b280*/  BAR.SYNC.DEFER_BLOCKING 0x1, 0x100 ;  /* 0x0044000000007b1d */ /* 0x000fe20000010000 */
[----:B------:R-:W-:Y:S01]  /*1b290*/  F2FP.BF16.F32.PACK_AB R6, R93, R6 ;  /* 0x000000065d06723e */ /* 0x000fe200000010ff */
[----:B------:R-:W-:Y:S01]  /*1b2a0*/  IMAD.MOV.U32 R48, RZ, RZ, RZ ;  /* 0x000000ffff307224 */ /* 0x000fe200078e00ff */
        /* <DEDUP_REMOVED lines=8> */
[----:B------:R-:W-:Y:S02]  /*1b330*/  MOV R36, R18 ;  /* 0x0000001200247202 */ /* 0x000fe40000000f00 */
[----:B----4-:R-:W-:-:S03]  /*1b340*/  MOV R37, R5 ;  /* 0x0000000500257202 */ /* 0x010fc60000000f00 */
[----:B------:R-:W-:-:S03]  /*1b350*/  IMAD.WIDE R4, R220, 0x2, R36 ;  /* 0x00000002dc047825 */ /* 0x000fc600078e0224 */
[C---:B------:R-:W-:Y:S02]  /*1b360*/  IADD3 R39, P5, R4.reuse, 0x20, RZ ;  /* 0x0000002004277810 */ /* 0x040fe40007fbe0ff */
[C---:B------:R-:W-:Y:S02]  /*1b370*/  IADD3 R45, P0, R4.reuse, 0x40, RZ ;  /* 0x00000040042d7810 */ /* 0x040fe40007f1e0ff */
[----:B------:R-:W-:Y:S01]  /*1b380*/  LOP3.LUT R0, R39, 0x380, RZ, 0xc0, !PT ;  /* 0x0000038027007812 */ /* 0x000fe200078ec0ff */
[--C-:B------:R-:W-:Y:S01]  /*1b390*/  IMAD.X R9, RZ, RZ, R5.reuse, P5 ;  /* 0x000000ffff097224 */ /* 0x100fe200028e0605 */
[C---:B------:R-:W-:Y:S01]  /*1b3a0*/  LOP3.LUT R29, R4.reuse, 0x380, RZ, 0xc0, !PT ;  /* 0x00000380041d7812 */ /* 0x040fe200078ec0ff */
[----:B------:R-:W-:Y:S01]  /*1b3b0*/  IMAD.X R11, RZ, RZ, R5, P0 ;  /* 0x000000ffff0b7224 */ /* 0x000fe200000e0605 */
[----:B------:R-:W-:Y:S02]  /*1b3c0*/  ISETP.NE.U32.AND P0, PT, RZ, UR4, PT ;  /* 0x00000004ff007c0c */ /* 0x000fe4000bf05070 */
[----:B------:R-:W-:-:S02]  /*1b3d0*/  IADD3 R49, P2, R4, 0x4000, RZ ;  /* 0x0000400004317810 */ /* 0x000fc40007f5e0ff */
[----:B------:R-:W-:Y:S02]  /*1b3e0*/  SHF.R.U64 R0, R0, 0x3, RZ ;  /* 0x0000000300007819 */ /* 0x000fe400000012ff */
[C---:B-1----:R-:W-:Y:S01]  /*1b3f0*/  IADD3 R47, P1, R4.reuse, 0x60, RZ ;  /* 0x00000060042f7810 */ /* 0x042fe20007f3e0ff */
[--C-:B------:R-:W-:Y:S01]  /*1b400*/  IMAD.X R15, RZ, RZ, R5.reuse, P2 ;  /* 0x000000ffff0f7224 */ /* 0x100fe200010e0605 */
[----:B------:R-:W-:Y:S02]  /*1b410*/  SHF.R.U64 R29, R29, 0x3, RZ ;  /* 0x000000031d1d7819 */ /* 0x000fe400000012ff */
[C---:B------:R-:W-:Y:S01]  /*1b420*/  IADD3 R51, P3, R4.reuse, 0x4020, RZ ;  /* 0x0000402004337810 */ /* 0x040fe20007f7e0ff */
[--C-:B--2---:R-:W-:Y:S01]  /*1b430*/  IMAD.X R13, RZ, RZ, R5.reuse, P1 ;  /* 0x000000ffff0d7224 */ /* 0x104fe200008e0605 */
[C---:B------:R-:W-:Y:S02]  /*1b440*/  IADD3 R53, P4, R4.reuse, 0x4040, RZ ;  /* 0x0000404004357810 */ /* 0x040fe40007f9e0ff */
[----:B------:R-:W-:Y:S01]  /*1b450*/  LOP3.LUT R10, R45, 0x380, RZ, 0xc0, !PT ;  /* 0x000003802d0a7812 */ /* 0x000fe200078ec0ff */
[--C-:B------:R-:W-:Y:S01]  /*1b460*/  IMAD.X R25, RZ, RZ, R5.reuse, P3 ;  /* 0x000000ffff197224 */ /* 0x100fe200018e0605 */
[----:B------:R-:W-:Y:S01]  /*1b470*/  IADD3 R55, P5, R4, 0x4060, RZ ;  /* 0x0000406004377810 */ /* 0x000fe20007fbe0ff */
[----:B------:R-:W-:Y:S01]  /*1b480*/  IMAD.X R27, RZ, RZ, R5, P4 ;  /* 0x000000ffff1b7224 */ /* 0x000fe200020e0605 */
[----:B------:R-:W-:Y:S01]  /*1b490*/  ISETP.NE.AND.EX P0, PT, RZ, UR5, PT, P0 ;  /* 0x00000005ff007c0c */ /* 0x000fe2000bf05300 */
[----:B------:R-:W-:Y:S01]  /*1b4a0*/  ULDC.64 UR4, c[0x0][0xc08] ;  /* 0x0003020000047ab9 */ /* 0x000fe20000000a00 */
[----:B------:R-:W-:-:S02]  /*1b4b0*/  LOP3.LUT R8, R0, R39, RZ, 0x3c, !PT ;  /* 0x0000002700087212 */ /* 0x000fc400078e3cff */
[----:B------:R-:W-:Y:S02]  /*1b4c0*/  LOP3.LUT R12, R47, 0x380, RZ, 0xc0, !PT ;  /* 0x000003802f0c7812 */ /* 0x000fe400078ec0ff */
[----:B------:R-:W-:Y:S01]  /*1b4d0*/  LOP3.LUT R4, R29, R4, RZ, 0x3c, !PT ;  /* 0x000000041d047212 */ /* 0x000fe200078e3cff */
[----:B------:R-:W-:Y:S01]  /*1b4e0*/  IMAD.X R29, RZ, RZ, R5, P5 ;  /* 0x000000ffff1d7224 */ /* 0x000fe200028e0605 */
[----:B------:R-:W-:Y:S02]  /*1b4f0*/  LOP3.LUT R0, R49, 0x380, RZ, 0xc0, !PT ;  /* 0x0000038031007812 */ /* 0x000fe400078ec0ff */
[----:B------:R-:W-:Y:S02]  /*1b500*/  SHF.R.U64 R10, R10, 0x3, RZ ;  /* 0x000000030a0a7819 */ /* 0x000fe400000012ff */
[----:B-----5:R-:W-:Y:S02]  /*1b510*/  LOP3.LUT R24, R51, 0x380, RZ, 0xc0, !PT ;  /* 0x0000038033187812 */ /* 0x020fe400078ec0ff */
[----:B------:R-:W-:-:S02]  /*1b520*/  LOP3.LUT R26, R53, 0x380, RZ, 0xc0, !PT ;  /* 0x00000380351a7812 */ /* 0x000fc400078ec0ff */
[----:B------:R-:W-:Y:S02]  /*1b530*/  ISETP.NE.U32.AND P2, PT, RZ, UR4, PT ;  /* 0x00000004ff007c0c */ /* 0x000fe4000bf45070 */
[----:B------:R-:W-:Y:S02]  /*1b540*/  LOP3.LUT R28, R55, 0x380, RZ, 0xc0, !PT ;  /* 0x00000380371c7812 */ /* 0x000fe400078ec0ff */
[----:B------:R-:W-:Y:S02]  /*1b550*/  SHF.R.U64 R12, R12, 0x3, RZ ;  /* 0x000000030c0c7819 */ /* 0x000fe400000012ff */
[----:B------:R-:W-:Y:S02]  /*1b560*/  SHF.R.U64 R0, R0, 0x3, RZ ;  /* 0x0000000300007819 */ /* 0x000fe400000012ff */
[----:B------:R-:W-:Y:S02]  /*1b570*/  MOV R38, R4 ;  /* 0x0000000400267202 */ /* 0x000fe40000000f00 */
[----:B------:R-:W-:-:S02]  /*1b580*/  LOP3.LUT R10, R10, R45, RZ, 0x3c, !PT ;  /* 0x0000002d0a0a7212 */ /* 0x000fc400078e3cff */
[----:B------:R-:W-:Y:S02]  /*1b590*/  SHF.R.U64 R24, R24, 0x3, RZ ;  /* 0x0000000318187819 */ /* 0x000fe400000012ff */
[----:B------:R-:W-:Y:S02]  /*1b5a0*/  SHF.R.U64 R26, R26, 0x3, RZ ;  /* 0x000000031a1a7819 */ /* 0x000fe400000012ff */
[----:B------:R-:W-:Y:S02]  /*1b5b0*/  F2FP.BF16.F32.PACK_AB R4, R3, R88 ;  /* 0x000000580304723e */ /* 0x000fe400000010ff */
[----:B------:R-:W-:Y:S02]  /*1b5c0*/  F2FP.BF16.F32.PACK_AB R5, R91, R90 ;  /* 0x0000005a5b05723e */ /* 0x000fe400000010ff */
[----:B------:R-:W-:Y:S02]  /*1b5d0*/  ISETP.NE.AND.EX P2, PT, RZ, UR5, PT, P2 ;  /* 0x00000005ff007c0c */ /* 0x000fe4000bf45320 */
[----:B------:R-:W-:Y:S01]  /*1b5e0*/  SHF.R.U64 R28, R28, 0x3, RZ ;  /* 0x000000031c1c7819 */ /* 0x000fe200000012ff */
[----:B------:R1:W-:Y:S01]  /*1b5f0*/  STSM.16.M88.4 [R38], R4 ;  /* 0x0000000426007844 */ /* 0x0003e20000000200 */
[----:B------:R-:W-:-:S02]  /*1b600*/  LOP3.LUT R12, R12, R47, RZ, 0x3c, !PT ;  /* 0x0000002f0c0c7212 */ /* 0x000fc400078e3cff */
[----:B------:R-:W-:Y:S02]  /*1b610*/  LOP3.LUT R14, R0, R49, RZ, 0x3c, !PT ;  /* 0x00000031000e7212 */ /* 0x000fe400078e3cff */
[----:B------:R-:W-:Y:S02]  /*1b620*/  LOP3.LUT R24, R24, R51, RZ, 0x3c, !PT ;  /* 0x0000003318187212 */ /* 0x000fe400078e3cff */
[----:B------:R-:W-:Y:S02]  /*1b630*/  LOP3.LUT R26, R26, R53, RZ, 0x3c, !PT ;  /* 0x000000351a1a7212 */ /* 0x000fe400078e3cff */
[----:B------:R-:W-:Y:S02]  /*1b640*/  MOV R47, R8 ;  /* 0x00000008002f7202 */ /* 0x000fe40000000f00 */
[----:B------:R-:W-:Y:S02]  /*1b650*/  MOV R46, R10 ;  /* 0x0000000a002e7202 */ /* 0x000fe40000000f00 */
[----:B------:R-:W-:-:S02]  /*1b660*/  LOP3.LUT R28, R28, R55, RZ, 0x3c, !PT ;  /* 0x000000371c1c7212 */ /* 0x000fc400078e3cff */
[----:B------:R-:W-:Y:S01]  /*1b670*/  F2FP.BF16.F32.PACK_AB R8, R97, R96 ;  /* 0x000000606108723e */ /* 0x000fe200000010ff */
[----:B-1----:R-:W1:Y:S01]  /*1b680*/  LDC.64 R38, c[0x0][0xc00] ;  /* 0x00030000ff267b82 */ /* 0x002e620000000a00 */
[----:B------:R-:W-:Y:S02]  /*1b690*/  F2FP.BF16.F32.PACK_AB R9, R99, R98 ;  /* 0x000000626309723e */ /* 0x000fe400000010ff */
[----:B------:R-:W-:Y:S02]  /*1b6a0*/  F2FP.BF16.F32.PACK_AB R10, R101, R100 ;  /* 0x00000064650a723e */ /* 0x000fe400000010ff */
[----:B------:R-:W-:Y:S02]  /*1b6b0*/  F2FP.BF16.F32.PACK_AB R11, R103, R102 ;  /* 0x00000066670b723e */ /* 0x000fe400000010ff */
[----:B------:R-:W-:Y:S01]  /*1b6c0*/  F2FP.BF16.F32.PACK_AB R4, R105, R104 ;  /* 0x000000686904723e */ /* 0x000fe200000010ff */
[----:B------:R-:W-:Y:S01]  /*1b6d0*/  ULDC UR4, c[0x0][0xa88] ;  /* 0x0002a20000047ab9 */ /* 0x000fe20000000800 */
[----:B------:R-:W-:Y:S01]  /*1b6e0*/  F2FP.BF16.F32.PACK_AB R5, R107, R106 ;  /* 0x0000006a6b05723e */ /* 0x000fe200000010ff */
[----:B------:R2:W-:Y:S01]  /*1b6f0*/  STSM.16.M88.4 [R47], R8 ;  /* 0x000000082f007844 */ /* 0x0005e20000000200 */
[----:B------:R-:W-:Y:S01]  /*1b700*/  F2FP.BF16.F32.PACK_AB R6, R109, R108 ;  /* 0x0000006c6d06723e */ /* 0x000fe200000010ff */
[----:B------:R-:W4:Y:S01]  /*1b710*/  LDC R55, c[0x0][0xbe8] ;  /* 0x0002fa00ff377b82 */ /* 0x000f220000000800 */
[----:B------:R-:W-:-:S02]  /*1b720*/  F2FP.BF16.F32.PACK_AB R7, R111, R110 ;  /* 0x0000006e6f07723e */ /* 0x000fc400000010ff */
[----:B------:R-:W-:Y:S02]  /*1b730*/  MOV R45, R12 ;  /* 0x0000000c002d7202 */ /* 0x000fe40000000f00 */
[----:B------:R-:W-:Y:S01]  /*1b740*/  MOV R44, R14 ;  /* 0x0000000e002c7202 */ /* 0x000fe20000000f00 */
[----:B------:R0:W-:Y:S01]  /*1b750*/  STSM.16.M88.4 [R46], R4 ;  /* 0x000000042e007844 */ /* 0x0001e20000000200 */
[----:B---3--:R-:W-:Y:S02]  /*1b760*/  MOV R40, R24 ;  /* 0x0000001800287202 */ /* 0x008fe40000000f00 */
[----:B------:R-:W-:Y:S02]  /*1b770*/  MOV R3, R26 ;  /* 0x0000001a00037202 */ /* 0x000fe40000000f00 */
[----:B------:R-:W-:Y:S01]  /*1b780*/  F2FP.BF16.F32.PACK_AB R12, R113, R112 ;  /* 0x00000070710c723e */ /* 0x000fe200000010ff */
[----:B-1----:R-:W-:Y:S01]  /*1b790*/  IMAD.WIDE R38, R209, 0x4, R38 ;  /* 0x00000004d1267825 */ /* 0x002fe200078e0226 */
[----:B------:R-:W-:Y:S01]  /*1b7a0*/  F2FP.BF16.F32.PACK_AB R13, R115, R114 ;  /* 0x00000072730d723e */ /* 0x000fe200000010ff */
[----:B--2---:R-:W1:Y:S01]  /*1b7b0*/  @P2 LDC.64 R8, c[0x0][0xc08] ;  /* 0x00030200ff082b82 */ /* 0x004e620000000a00 */
[----:B------:R-:W-:-:S02]  /*1b7c0*/  F2FP.BF16.F32.PACK_AB R14, R117, R116 ;  /* 0x00000074750e723e */ /* 0x000fc400000010ff */
[----:B------:R-:W-:Y:S02]  /*1b7d0*/  F2FP.BF16.F32.PACK_AB R15, R119, R118 ;  /* 0x00000076770f723e */ /* 0x000fe400000010ff */
[----:B------:R-:W-:Y:S02]  /*1b7e0*/  MOV R0, R28 ;  /* 0x0000001c00007202 */ /* 0x000fe40000000f00 */
[----:B------:R-:W-:Y:S01]  /*1b7f0*/  F2FP.BF16.F32.PACK_AB R24, R121, R120 ;  /* 0x000000787918723e */ /* 0x000fe200000010ff */
[----:B------:R-:W-:Y:S01]  /*1b800*/  STSM.16.M88.4 [R45], R12 ;  /* 0x0000000c2d007844 */ /* 0x000fe20000000200 */
[----:B------:R-:W-:Y:S02]  /*1b810*/  F2FP.BF16.F32.PACK_AB R25, R123, R122 ;  /* 0x0000007a7b19723e */ /* 0x000fe400000010ff */
[----:B------:R-:W-:Y:S02]  /*1b820*/  F2FP.BF16.F32.PACK_AB R26, R125, R124 ;  /* 0x0000007c7d1a723e */ /* 0x000fe400000010ff */
[----:B------:R-:W-:-:S02]  /*1b830*/  F2FP.BF16.F32.PACK_AB R27, R127, R126 ;  /* 0x0000007e7f1b723e */ /* 0x000fc400000010ff */
[----:B------:R-:W-:Y:S02]  /*1b840*/  F2FP.BF16.F32.PACK_AB R28, R129, R128 ;  /* 0x00000080811c723e */ /* 0x000fe400000010ff */
[----:B------:R-:W-:Y:S01]  /*1b850*/  F2FP.BF16.F32.PACK_AB R29, R131, R130 ;  /* 0x00000082831d723e */ /* 0x000fe200000010ff */
[----:B------:R-:W-:Y:S01]  /*1b860*/  STSM.16.M88.4 [R44], R24 ;  /* 0x000000182c007844 */ /* 0x000fe20000000200 */
[----:B0-----:R-:W-:Y:S02]  /*1b870*/  F2FP.BF16.F32.PACK_AB R4, R145, R144 ;  /* 0x000000909104723e */ /* 0x001fe400000010ff */
[----:B------:R-:W-:Y:S01]  /*1b880*/  F2FP.BF16.F32.PACK_AB R5, R147, R146 ;  /* 0x000000929305723e */ /* 0x000fe200000010ff */
[----:B------:R-:W-:Y:S01]  /*1b890*/  STSM.16.M88.4 [R40], R28 ;  /* 0x0000001c28007844 */ /* 0x000fe20000000200 */
[----:B------:R-:W-:Y:S02]  /*1b8a0*/  F2FP.BF16.F32.PACK_AB R6, R149, R148 ;  /* 0x000000949506723e */ /* 0x000fe400000010ff */
[----:B------:R-:W-:Y:S01]  /*1b8b0*/  F2FP.BF16.F32.PACK_AB R7, R151, R150 ;  /* 0x000000969707723e */ /* 0x000fe200000010ff */
[----:B------:R-:W-:Y:S04]  /*1b8c0*/  STSM.16.M88.4 [R3], R32 ;  /* 0x0000002003007844 */ /* 0x000fe80000000200 */
[----:B------:R0:W-:Y:S01]  /*1b8d0*/  STSM.16.M88.4 [R0], R4 ;  /* 0x0000000400007844 */ /* 0x0001e20000000200 */
[----:B------:R-:W-:Y:S01]  /*1b8e0*/  BAR.SYNC.DEFER_BLOCKING 0x1, 0x100 ;  /* 0x0044000000007b1d */ /* 0x000fe20000010000 */
[----:B0-----:R-:W-:-:S02]  /*1b8f0*/  IMAD.U32 R0, RZ, RZ, UR4 ;  /* 0x00000004ff007e24 */ /* 0x001fc4000f8e00ff */
[----:B-1----:R-:W-:-:S03]  /*1b900*/  @P2 IMAD.WIDE R4, R209, 0x4, R8 ;  /* 0x00000004d1042825 */ /* 0x002fc600078e0208 */
[----:B------:R0:W5:Y:S01]  /*1b910*/  @P0 LDG.E R48, desc[UR54][R38.64] ;  /* 0x0000003626300981 */ /* 0x000162000c1e1900 */
[----:B----4-:R-:W-:Y:S01]  /*1b920*/  ISETP.NE.AND P1, PT, R55, 0x1, PT ;  /* 0x000000013700780c */ /* 0x010fe20003f25270 */
[----:B------:R-:W-:Y:S02]  /*1b930*/  IMAD.IADD R13, R195, 0x1, R193 ;  /* 0x00000001c30d7824 */ /* 0x000fe400078e02c1 */
[----:B------:R0:W5:Y:S10]  /*1b940*/  @P2 LDG.E R0, desc[UR54][R4.64] ;  /* 0x0000003604002981 */ /* 0x000174000c1e1900 */
[----:B------:R-:W1:Y:S08]  /*1b950*/  @P1 LDC R10, c[0x0][0xbec] ;  /* 0x0002fb00ff0a1b82 */ /* 0x000e700000000800 */
[----:B------:R-:W2:Y:S01]  /*1b960*/  @P1 LDC R11, c[0x0][0xbf0] ;  /* 0x0002fc00ff0b1b82 */ /* 0x000ea20000000800 */
[----:B0-----:R-:W-:Y:S05]  /*1b970*/  @P2 BRA `(.L_x_8441) ;  /* 0x0000000000102947 */ /* 0x001fea0003800000 */
[----:B------:R-:W-:Y:S05]  /*1b980*/  @!P0 BRA `(.L_x_8441) ;  /* 0x00000000000c8947 */ /* 0x000fea0003800000 */
[----:B------:R-:W3:Y:S04]  /*1b990*/  LDG.E R3, desc[UR54][R38.64] ;  /* 0x0000003626037981 */ /* 0x000ee8000c1e1900 */
[----:B-----5:R-:W3:Y:S02]  /*1b9a0*/  LDG.E R0, desc[UR54][R38.64+0x4] ;  /* 0x0000043626007981 */ /* 0x020ee4000c1e1900 */
[----:B---3--:R-:W-:-:S07]  /*1b9b0*/  IMAD.IADD R0, R0, 0x1, -R3 ;  /* 0x0000000100007824 */ /* 0x008fce00078e0a03 */
.L_x_8441:
[----:B------:R-:W-:Y:S01]  /*1b9c0*/  SHF.R.S32.HI R54, RZ, 0x1f, R208 ;  /* 0x0000001fff367819 */ /* 0x000fe200000114d0 */
[----:B-1----:R-:W-:Y:S01]  /*1b9d0*/  @P1 IMAD.HI.U32 R4, R13, R10, RZ ;  /* 0x0000000a0d041227 */ /* 0x002fe200078e00ff */
[----:B------:R-:W-:Y:S01]  /*1b9e0*/  ULDC.64 UR4, c[0x0][0xb90] ;  /* 0x0002e40000047ab9 */ /* 0x000fe20000000a00 */
[----:B-----5:R-:W-:Y:S02]  /*1b9f0*/  SHF.R.S32.HI R49, RZ, 0x1f, R48 ;  /* 0x0000001fff317819 */ /* 0x020fe40000011430 */
[----:B------:R-:W-:Y:S01]  /*1ba00*/  IMAD R7, R54, UR4, RZ ;  /* 0x0000000436077c24 */ /* 0x000fe2000f8e02ff */
[----:B------:R-:W-:Y:S01]  /*1ba10*/  SHF.R.S32.HI R6, RZ, 0x1f, R209 ;  /* 0x0000001fff067819 */ /* 0x000fe200000114d1 */
[----:B------:R-:W-:Y:S01]  /*1ba20*/  IMAD.MOV.U32 R3, RZ, RZ, R13 ;  /* 0x000000ffff037224 */ /* 0x000fe200078e000d */
[----:B--2---:R-:W-:Y:S01]  /*1ba30*/  @P1 SHF.R.U32.HI R3, RZ, R11, R4 ;  /* 0x0000000bff031219 */ /* 0x004fe20000011604 */
[----:B------:R-:W-:Y:S01]  /*1ba40*/  IMAD.WIDE.U32 R4, R208, UR4, R48 ;  /* 0x00000004d0047c25 */ /* 0x000fe2000f8e0030 */
[----:B------:R-:W-:-:S02]  /*1ba50*/  SEL R40, R6, RZ, !P0 ;  /* 0x000000ff06287207 */ /* 0x000fc40004000000 */
[----:B------:R-:W-:Y:S01]  /*1ba60*/  SEL R57, R209, RZ, !P0 ;  /* 0x000000ffd1397207 */ /* 0x000fe20004000000 */
[----:B------:R-:W-:Y:S01]  /*1ba70*/  IMAD R7, R208, UR5, R7 ;  /* 0x00000005d0077c24 */ /* 0x000fe2000f8e0207 */
[----:B------:R-:W-:Y:S01]  /*1ba80*/  ULDC.64 UR4, c[0x0][0xb98] ;  /* 0x0002e60000047ab9 */ /* 0x000fe20000000a00 */
[----:B------:R-:W-:Y:S02]  /*1ba90*/  IMAD.MOV R8, RZ, RZ, -R3 ;  /* 0x000000ffff087224 */ /* 0x000fe400078e0a03 */
[----:B------:R-:W-:Y:S02]  /*1baa0*/  IMAD.IADD R5, R5, 0x1, R7 ;  /* 0x0000000105057824 */ /* 0x000fe400078e0207 */
[----:B------:R-:W-:Y:S02]  /*1bab0*/  IMAD.IADD R9, R16, 0x1, R222 ;  /* 0x0000000110097824 */ /* 0x000fe400078e02de */
[----:B------:R-:W-:Y:S02]  /*1bac0*/  IMAD R7, R55, R8, R13 ;  /* 0x0000000837077224 */ /* 0x000fe400078e020d */
[----:B------:R-:W-:-:S02]  /*1bad0*/  IMAD R6, R40, UR4, RZ ;  /* 0x0000000428067c24 */ /* 0x000fc4000f8e02ff */
        /* <DEDUP_REMOVED lines=8> */
[----:B------:R-:W-:Y:S01]  /*1bb60*/  IMAD.IADD R10, R219, 0x1, R193 ;  /* 0x00000001db0a7824 */ /* 0x000fe200078e02c1 */
[----:B------:R-:W-:Y:S01]  /*1bb70*/  IADD3.X R5, R9, R5, R8, P2, !PT ;  /* 0x0000000509057210 */ /* 0x000fe200017fe408 */
[----:B------:R-:W-:Y:S01]  /*1bb80*/  IMAD R6, R6, UR4, RZ ;  /* 0x0000000406067c24 */ /* 0x000fe2000f8e02ff */
[----:B------:R-:W-:Y:S01]  /*1bb90*/  IADD3 R29, P3, R36, 0x4000, RZ ;  /* 0x00004000241d7810 */ /* 0x000fe20007f7e0ff */
[----:B------:R-:W-:Y:S01]  /*1bba0*/  IMAD R59, R0, R55, RZ ;  /* 0x00000037003b7224 */ /* 0x000fe200078e02ff */
[----:B------:R-:W-:Y:S01]  /*1bbb0*/  LOP3.LUT R8, R3, 0x380, RZ, 0xc0, !PT ;  /* 0x0000038003087812 */ /* 0x000fe200078ec0ff */
[----:B------:R-:W-:Y:S01]  /*1bbc0*/  IMAD R9, R7, UR5, R6 ;  /* 0x0000000507097c24 */ /* 0x000fe2000f8e0206 */
[----:B------:R-:W-:Y:S01]  /*1bbd0*/  LOP3.LUT R28, R29, 0x380, RZ, 0xc0, !PT ;  /* 0x000003801d1c7812 */ /* 0x000fe200078ec0ff */
[----:B------:R-:W-:Y:S01]  /*1bbe0*/  IMAD.WIDE.U32 R4, R7, UR4, R4 ;  /* 0x0000000407047c25 */ /* 0x000fe2000f8e0004 */
[----:B------:R-:W-:Y:S01]  /*1bbf0*/  ULDC.64 UR4, c[0x0][0xb50] ;  /* 0x0002d40000047ab9 */ /* 0x000fe20000000a00 */
[----:B------:R-:W-:-:S02]  /*1bc00*/  SHF.R.U64 R8, R8, 0x3, RZ ;  /* 0x0000000308087819 */ /* 0x000fc400000012ff */
[----:B------:R-:W-:Y:S01]  /*1bc10*/  IMAD.IADD R5, R5, 0x1, R9 ;  /* 0x0000000105057824 */ /* 0x000fe200078e0209 */
[----:B------:R-:W-:Y:S01]  /*1bc20*/  LEA R6, P2, R4, UR4, 0x2 ;  /* 0x0000000404067c11 */ /* 0x000fe2000f8410ff */
[----:B------:R-:W-:Y:S01]  /*1bc30*/  IMAD.X R9, RZ, RZ, R37, P0 ;  /* 0x000000ffff097224 */ /* 0x000fe200000e0625 */
[----:B------:R-:W-:Y:S01]  /*1bc40*/  LOP3.LUT P0, RZ, R211, 0x3, RZ, 0xc0, !PT ;  /* 0x00000003d3ff7812 */ /* 0x000fe2000780c0ff */
[----:B------:R-:W-:Y:S01]  /*1bc50*/  VIADD R0, R10, 0x8 ;  /* 0x000000080a007836 */ /* 0x000fe20000000000 */
[----:B------:R-:W-:Y:S01]  /*1bc60*/  LEA.HI.X R4, R4, UR5, R5, 0x2, P2 ;  /* 0x0000000504047c11 */ /* 0x000fe200090f1405 */
[----:B------:R-:W-:Y:S01]  /*1bc70*/  SHFL.IDX PT, R50, R6, RZ, 0x1c1f ;  /* 0x001c1fff06327589 */ /* 0x000fe200000e0000 */
[----:B------:R-:W-:Y:S01]  /*1bc80*/  IADD3 R25, P2, R36, 0x3000, RZ ;  /* 0x0000300024197810 */ /* 0x000fe20007f5e0ff */
[----:B------:R-:W-:Y:S01]  /*1bc90*/  ULDC.64 UR4, c[0x0][0xaa0] ;  /* 0x0002a80000047ab9 */ /* 0x000fe20000000a00 */
[----:B------:R-:W-:Y:S01]  /*1bca0*/  SHF.R.U64 R28, R28, 0x3, RZ ;  /* 0x000000031c1c7819 */ /* 0x000fe200000012ff */
[----:B------:R-:W0:Y:S01]  /*1bcb0*/  SHFL.IDX PT, R51, R4, RZ, 0x1c1f ;  /* 0x001c1fff04337589 */ /* 0x000e2200000e0000 */
[----:B------:R-:W-:-:S02]  /*1bcc0*/  LOP3.LUT R24, R25, 0x380, RZ, 0xc0, !PT ;  /* 0x0000038019187812 */ /* 0x000fc400078ec0ff */
[----:B------:R-:W-:Y:S01]  /*1bcd0*/  LOP3.LUT R28, R28, R29, RZ, 0x3c, !PT ;  /* 0x0000001d1c1c7212 */ /* 0x000fe200078e3cff */
[----:B------:R-:W-:Y:S01]  /*1bce0*/  SHFL.IDX PT, R52, R6, 0x1, 0x1c1f ;  /* 0x003c1f0006347f89 */ /* 0x000fe200000e0000 */
[----:B------:R-:W-:Y:S01]  /*1bcf0*/  SHF.R.U64 R24, R24, 0x3, RZ ;  /* 0x0000000318187819 */ /* 0x000fe200000012ff */
[--C-:B------:R-:W-:Y:S01]  /*1bd00*/  IMAD.X R29, RZ, RZ, R37.reuse, P3 ;  /* 0x000000ffff1d7224 */ /* 0x100fe200018e0625 */
[----:B------:R-:W-:Y:S01]  /*1bd10*/  LOP3.LUT R8, R8, R3, RZ, 0x3c, !PT ;  /* 0x0000000308087212 */ /* 0x000fe200078e3cff */
[----:B------:R-:W1:Y:S01]  /*1bd20*/  SHFL.IDX PT, R53, R4, 0x1, 0x1c1f ;  /* 0x003c1f0004357f89 */ /* 0x000e6200000e0000 */
[----:B------:R-:W-:Y:S01]  /*1bd30*/  LOP3.LUT R24, R24, R25, RZ, 0x3c, !PT ;  /* 0x0000001918187212 */ /* 0x000fe200078e3cff */
[----:B------:R-:W-:Y:S01]  /*1bd40*/  IMAD.X R25, RZ, RZ, R37, P2 ;  /* 0x000000ffff197224 */ /* 0x000fe200010e0625 */
[----:B------:R-:W-:Y:S02]  /*1bd50*/  ISETP.GE.OR P2, PT, R10, R59, P0 ;  /* 0x0000003b0a00720c */ /* 0x000fe40000746670 */
[----:B------:R-:W-:-:S02]  /*1bd60*/  IADD3 R3, P3, R36, 0x7000, RZ ;  /* 0x0000700024037810 */ /* 0x000fc40007f7e0ff */
[----:B------:R-:W-:Y:S02]  /*1bd70*/  ISETP.GE.OR P0, PT, R0, R59, P0 ;  /* 0x0000003b0000720c */ /* 0x000fe40000706670 */
[----:B------:R-:W-:Y:S01]  /*1bd80*/  LOP3.LUT R0, R3, 0x380, RZ, 0xc0, !PT ;  /* 0x0000038003007812 */ /* 0x000fe200078ec0ff */
[----:B------:R-:W-:Y:S01]  /*1bd90*/  IMAD.X R45, RZ, RZ, R37, P3 ;  /* 0x000000ffff2d7224 */ /* 0x000fe200018e0625 */
[----:B------:R-:W-:Y:S02]  /*1bda0*/  IADD3 R13, P4, R36, 0x2000, RZ ;  /* 0x00002000240d7810 */ /* 0x000fe40007f9e0ff */
[----:B------:R-:W-:Y:S02]  /*1bdb0*/  SHF.R.U64 R0, R0, 0x3, RZ ;  /* 0x0000000300007819 */ /* 0x000fe400000012ff */
[----:B------:R-:W-:Y:S01]  /*1bdc0*/  LOP3.LUT R12, R13, 0x380, RZ, 0xc0, !PT ;  /* 0x000003800d0c7812 */ /* 0x000fe200078ec0ff */
[----:B0-----:R0:W-:Y:S01]  /*1bdd0*/  @!P2 ST.E desc[UR54][R50.64], R20 ;  /* 0x000000143200a985 */ /* 0x0011e2000c101936 */
[----:B------:R-:W-:Y:S01]  /*1bde0*/  LOP3.LUT R44, R0, R3, RZ, 0x3c, !PT ;  /* 0x00000003002c7212 */ /* 0x000fe200078e3cff */
[----:B------:R-:W-:Y:S01]  /*1bdf0*/  IMAD R3, R49, UR4, RZ ;  /* 0x0000000431037c24 */ /* 0x000fe2000f8e02ff */
[----:B------:R-:W-:Y:S01]  /*1be00*/  SHF.R.U64 R12, R12, 0x3, RZ ;  /* 0x000000030c0c7819 */ /* 0x000fe200000012ff */
[----:B------:R-:W2:Y:S01]  /*1be10*/  @P1 LDC R49, c[0x0][0xbf0] ;  /* 0x0002fc00ff311b82 */ /* 0x000ea20000000800 */
[----:B------:R-:W-:-:S02]  /*1be20*/  IADD3 R33, P5, R36, 0x5000, RZ ;  /* 0x0000500024217810 */ /* 0x000fc40007fbe0ff */
[----:B------:R-:W-:Y:S01]  /*1be30*/  LOP3.LUT R5, R36, 0x380, RZ, 0xc0, !PT ;  /* 0x0000038024057812 */ /* 0x000fe200078ec0ff */
[----:B-1----:R1:W-:Y:S04]  /*1be40*/  @!P0 ST.E desc[UR54][R52.64], R21 ;  /* 0x0000001534008985 */ /* 0x0023e8000c101936 */
[----:B0-----:R-:W0:Y:S01]  /*1be50*/  @P1 LDC R51, c[0x0][0xbec] ;  /* 0x0002fb00ff331b82 */ /* 0x001e220000000800 */
[----:B------:R-:W-:Y:S01]  /*1be60*/  IMAD R3, R48, UR5, R3 ;  /* 0x0000000530037c24 */ /* 0x000fe2000f8e0203 */
[----:B------:R-:W-:Y:S01]  /*1be70*/  LOP3.LUT R12, R12, R13, RZ, 0x3c, !PT ;  /* 0x0000000d0c0c7212 */ /* 0x000fe200078e3cff */
[----:B------:R-:W-:Y:S01]  /*1be80*/  IMAD.X R13, RZ, RZ, R37, P4 ;  /* 0x000000ffff0d7224 */ /* 0x000fe200020e0625 */
[----:B------:R-:W-:Y:S01]  /*1be90*/  IADD3 R39, P4, R36, 0x6000, RZ ;  /* 0x0000600024277810 */ /* 0x000fe20007f9e0ff */
[----:B------:R-:W5:Y:S01]  /*1bea0*/  LD.E.128 R8, desc[UR54][R8.64] ;  /* 0x0000003608087980 */ /* 0x000f62000c101d00 */
[----:B------:R-:W-:Y:S01]  /*1beb0*/  LOP3.LUT R32, R33, 0x380, RZ, 0xc0, !PT ;  /* 0x0000038021207812 */ /* 0x000fe200078ec0ff */
[----:B-1----:R-:W-:Y:S01]  /*1bec0*/  IMAD.WIDE.U32 R20, R48, UR4, RZ ;  /* 0x0000000430147c25 */ /* 0x002fe2000f8e00ff */
[----:B------:R-:W-:Y:S01]  /*1bed0*/  ULDC.64 UR4, c[0x0][0xae8] ;  /* 0x0002ba0000047ab9 */ /* 0x000fe20000000a00 */
[----:B------:R-:W-:Y:S01]  /*1bee0*/  LOP3.LUT R38, R39, 0x380, RZ, 0xc0, !PT ;  /* 0x0000038027267812 */ /* 0x000fe200078ec0ff */
[----:B------:R-:W5:Y:S01]  /*1bef0*/  LD.E.128 R12, desc[UR54][R12.64] ;  /* 0x000000360c0c7980 */ /* 0x000f62000c101d00 */
[----:B------:R-:W-:Y:S01]  /*1bf00*/  IMAD R48, R207, 0x20, R188 ;  /* 0x00000020cf307824 */ /* 0x000fe200078e02bc */
[----:B------:R-:W-:Y:S01]  /*1bf10*/  SHF.R.U64 R32, R32, 0x3, RZ ;  /* 0x0000000320207819 */ /* 0x000fe200000012ff */
[----:B------:R-:W-:Y:S01]  /*1bf20*/  IMAD.IADD R21, R21, 0x1, R3 ;  /* 0x0000000115157824 */ /* 0x000fe200078e0203 */
[----:B------:R-:W-:Y:S01]  /*1bf30*/  SHF.R.U64 R38, R38, 0x3, RZ ;  /* 0x0000000326267819 */ /* 0x000fe200000012ff */
[----:B------:R-:W-:Y:S01]  /*1bf40*/  IMAD R3, R54, UR4, RZ ;  /* 0x0000000436037c24 */ /* 0x000fe2000f8e02ff */
[----:B------:R-:W-:Y:S01]  /*1bf50*/  SHF.R.U64 R5, R5, 0x3, RZ ;  /* 0x0000000305057819 */ /* 0x000fe200000012ff */
[----:B------:R-:W-:Y:S01]  /*1bf60*/  IMAD.IADD R48, R193, 0x1, R48 ;  /* 0x00000001c1307824 */ /* 0x000fe200078e0230 */
[----:B------:R-:W-:Y:S01]  /*1bf70*/  LOP3.LUT R32, R32, R33, RZ, 0x3c, !PT ;  /* 0x0000002120207212 */ /* 0x000fe200078e3cff */
[----:B------:R-:W-:Y:S01]  /*1bf80*/  IMAD R3, R208, UR5, R3 ;  /* 0x00000005d0037c24 */ /* 0x000fe2000f8e0203 */
[----:B------:R-:W-:Y:S01]  /*1bf90*/  LOP3.LUT R38, R38, R39, RZ, 0x3c, !PT ;  /* 0x0000002726267212 */ /* 0x000fe200078e3cff */
[----:B------:R-:W-:Y:S01]  /*1bfa0*/  IMAD.WIDE.U32 R20, R208, UR4, R20 ;  /* 0x00000004d0147c25 */ /* 0x000fe2000f8e0014 */
[----:B------:R-:W-:Y:S01]  /*1bfb0*/  ULDC.64 UR4, c[0x0][0xaf0] ;  /* 0x0002bc0000047ab9 */ /* 0x000fe20000000a00 */
[----:B------:R-:W-:Y:S01]  /*1bfc0*/  LOP3.LUT R4, R5, R36, RZ, 0x3c, !PT ;  /* 0x0000002405047212 */ /* 0x000fe200078e3cff */
[----:B------:R-:W5:Y:S01]  /*1bfd0*/  LD.E.128 R24, desc[UR54][R24.64] ;  /* 0x0000003618187980 */ /* 0x000f62000c101d00 */
[----:B0-----:R-:W-:-:S03]  /*1bfe0*/  @P1 IMAD.HI.U32 R0, R48, R51, RZ ;  /* 0x0000003330001227 */ /* 0x001fc600078e00ff */
[----:B------:R-:W5:Y:S01]  /*1bff0*/  LD.E.128 R28, desc[UR54][R28.64] ;  /* 0x000000361c1c7980 */ /* 0x000f62000c101d00 */
[----:B------:R-:W-:Y:S02]  /*1c000*/  IMAD.IADD R21, R21, 0x1, R3 ;  /* 0x0000000115157824 */ /* 0x000fe400078e0203 */
[----:B------:R-:W-:Y:S01]  /*1c010*/  IMAD.MOV.U32 R3, RZ, RZ, R48 ;  /* 0x000000ffff037224 */ /* 0x000fe200078e0030 */
[----:B--2---:R-:W-:Y:S01]  /*1c020*/  @P1 SHF.R.U32.HI R3, RZ, R49, R0 ;  /* 0x00000031ff031219 */ /* 0x004fe20000011600 */
[----:B------:R-:W-:Y:S01]  /*1c030*/  IMAD R40, R40, UR4, RZ ;  /* 0x0000000428287c24 */ /* 0x000fe2000f8e02ff */
[----:B------:R-:W5:Y:S01]  /*1c040*/  LD.E.128 R44, desc[UR54][R44.64] ;  /* 0x000000362c2c7980 */ /* 0x000f62000c101d00 */
[----:B------:R-:W-:Y:S01]  /*1c050*/  IMAD.WIDE.U32 R20, R57, UR4, R20 ;  /* 0x0000000439147c25 */ /* 0x000fe2000f8e0014 */
[----:B------:R-:W-:-:S03]  /*1c060*/  SHF.R.S32.HI R0, RZ, 0x1f, R3 ;  /* 0x0000001fff007819 */ /* 0x000fc60000011403 */
[----:B------:R-:W-:Y:S01]  /*1c070*/  IMAD R49, R57, UR5, R40 ;  /* 0x0000000539317c24 */ /* 0x000fe2000f8e0228 */
[----:B------:R-:W-:Y:S01]  /*1c080*/  ULDC.64 UR4, c[0x0][0xae0] ;  /* 0x0002b80000047ab9 */ /* 0x000fe20000000a00 */
[----:B------:R-:W-:Y:S02]  /*1c090*/  IMAD.MOV R40, RZ, RZ, -R3 ;  /* 0x000000ffff287224 */ /* 0x000fe400078e0a03 */
[--C-:B------:R-:W-:Y:S02]  /*1c0a0*/  IMAD.X R33, RZ, RZ, R37.reuse, P5 ;  /* 0x000000ffff217224 */ /* 0x100fe400028e0625 */
[--C-:B------:R-:W-:Y:S02]  /*1c0b0*/  IMAD.X R39, RZ, RZ, R37.reuse, P4 ;  /* 0x000000ffff277224 */ /* 0x100fe400020e0625 */
[----:B------:R-:W-:Y:S02]  /*1c0c0*/  IMAD.MOV.U32 R5, RZ, RZ, R37 ;  /* 0x000000ffff057224 */ /* 0x000fe400078e0025 */
[----:B------:R-:W-:Y:S01]  /*1c0d0*/  IMAD.IADD R21, R21, 0x1, R49 ;  /* 0x0000000115157824 */ /* 0x000fe200078e0231 */
[----:B------:R-:W5:Y:S01]  /*1c0e0*/  LD.E.128 R32, desc[UR54][R32.64] ;  /* 0x0000003620207980 */ /* 0x000f62000c101d00 */
[----:B------:R-:W-:-:S02]  /*1c0f0*/  IMAD R0, R0, UR4, RZ ;  /* 0x0000000400007c24 */ /* 0x000fc4000f8e02ff */
        /* <DEDUP_REMOVED lines=43> */
.L_x_8443:
[----:B------:R-:W-:Y:S05]  /*1c3b0*/  BSYNC B1 ;  /* 0x0000000000017941 */ /* 0x000fea0003800000 */
.L_x_8442:
[----:B---3-5:R3:W4:Y:S01]  /*1c3c0*/  SHFL.IDX PT, R7, R3, 0x1, 0x181f ;  /* 0x00381f0003077f89 */ /* 0x02872200000e0000 */
        /* <DEDUP_REMOVED lines=8> */
[-C--:B----4-:R-:W-:Y:S02]  /*1c450*/  @!P3 LEA.HI.X R5, R16, R7.reuse, R17, 0x1, P0 ;  /* 0x000000071005b211 */ /* 0x090fe400000f0c11 */
[----:B------:R-:W-:-:S03]  /*1c460*/  @!P4 LEA.HI.X R7, R2, R7, R185, 0x1, P2 ;  /* 0x000000070207c211 */ /* 0x000fc600010f0cb9 */
[----:B------:R0:W-:Y:S04]  /*1c470*/  @!P3 ST.E.128 desc[UR54][R4.64], R8 ;  /* 0x000000080400b985 */ /* 0x0001e8000c101d36 */
[----:B------:R0:W-:Y:S02]  /*1c480*/  @!P4 ST.E.128 desc[UR54][R6.64], R32 ;  /* 0x000000200600c985 */ /* 0x0001e4000c101d36 */
.L_x_8445:
[----:B------:R-:W-:Y:S05]  /*1c490*/  BSYNC B1 ;  /* 0x0000000000017941 */ /* 0x000fea0003800000 */
.L_x_8444:
[----:B0---4-:R0:W4:Y:S01]  /*1c4a0*/  SHFL.IDX PT, R7, R3, 0x2, 0x181f ;  /* 0x00581f0003077f89 */ /* 0x01112200000e0000 */
        /* <DEDUP_REMOVED lines=12> */
.L_x_8447:
[----:B------:R-:W-:Y:S05]  /*1c570*/  BSYNC B1 ;  /* 0x0000000000017941 */ /* 0x000fea0003800000 */
.L_x_8446:
[----:B------:R-:W-:Y:S01]  /*1c580*/  VIADD R0, R50, 0x60 ;  /* 0x0000006032007836 */ /* 0x000fe20000000000 */
[----:B0--3--:R-:W0:Y:S04]  /*1c590*/  SHFL.IDX PT, R3, R3, 0x3, 0x181f ;  /* 0x00781f0003037f89 */ /* 0x009e2800000e0000 */
[----:B------:R-:W-:Y:S01]  /*1c5a0*/  ISETP.GE.AND P0, PT, R0, R59, PT ;  /* 0x0000003b0000720c */ /* 0x000fe20003f06270 */
[----:B----4-:R3:W4:-:S12]  /*1c5b0*/  SHFL.IDX PT, R7, R40, 0x3, 0x181f ;  /* 0x00781f0028077f89 */ /* 0x01071800000e0000 */
[----:B---3--:R-:W-:Y:S05]  /*1c5c0*/  @P0 BRA `(.L_x_8448) ;  /* 0x0000000800fc0947 */ /* 0x008fea0003800000 */
[----:B------:R-:W-:Y:S02]  /*1c5d0*/  ULDC UR4, c[0x0][0xac8] ;  /* 0x0002b20000047ab9 */ /* 0x000fe40000000800 */
[----:B------:R-:W-:-:S13]  /*1c5e0*/  ISETP.GE.AND P1, PT, R16, UR4, PT ;  /* 0x0000000410007c0c */ /* 0x000fda000bf26270 */
[----:B----4-:R-:W-:-:S04]  /*1c5f0*/  @!P1 LEA R4, P0, R16, R7, 0x1 ;  /* 0x0000000710049211 */ /* 0x010fc800078008ff */
[----:B0-----:R-:W-:Y:S02]  /*1c600*/  @!P1 LEA.HI.X R5, R16, R3, R17, 0x1, P0 ;  /* 0x0000000310059211 */ /* 0x001fe400000f0c11 */
[----:B------:R-:W-:-:S03]  /*1c610*/  ISETP.GE.AND P0, PT, R2, UR4, PT ;  /* 0x0000000402007c0c */ /* 0x000fc6000bf06270 */
[----:B------:R3:W-:Y:S10]  /*1c620*/  @!P1 ST.E.128 desc[UR54][R4.64], R24 ;  /* 0x0000001804009985 */ /* 0x0007f4000c101d36 */
[----:B------:R-:W-:Y:S05]  /*1c630*/  @P0 BRA `(.L_x_8448) ;  /* 0x0000000800e00947 */ /* 0x000fea0003800000 */
[----:B---3--:R-:W-:-:S04]  /*1c640*/  LEA R4, P0, R2, R7, 0x1 ;  /* 0x0000000702047211 */ /* 0x008fc800078008ff */
[----:B------:R-:W-:-:S05]  /*1c650*/  LEA.HI.X R5, R2, R3, R185, 0x1, P0 ;  /* 0x0000000302057211 */ /* 0x000fca00000f0cb9 */
[----:B------:R0:W-:Y:S01]  /*1c660*/  ST.E.128 desc[UR54][R4.64], R44 ;  /* 0x0000002c04007985 */ /* 0x0001e2000c101d36 */
[----:B------:R-:W-:Y:S05]  /*1c670*/  BRA `(.L_x_8448) ;  /* 0x0000000800d07947 */ /* 0x000fea0003800000 */
.L_x_8440:
[----:B------:R-:W-:Y:S01]  /*1c680*/  ULDC.64 UR4, c[0x0][0xc00] ;  /* 0x0003000000047ab9 */ /* 0x000fe20000000a00 */
[----:B------:R-:W4:Y:S01]  /*1c690*/  LDC.64 R4, c[0x0][0xc00] ;  /* 0x00030000ff047b82 */ /* 0x000f220000000a00 */
[----:B------:R-:W-:Y:S01]  /*1c6a0*/  ISETP.NE.U32.AND P0, PT, RZ, UR4, PT ;  /* 0x00000004ff007c0c */ /* 0x000fe2000bf05070 */
[----:B------:R-:W-:-:S03]  /*1c6b0*/  IMAD.MOV.U32 R0, RZ, RZ, RZ ;  /* 0x000000ffff007224 */ /* 0x000fc600078e00ff */
[----:B------:R-:W-:Y:S01]  /*1c6c0*/  ISETP.NE.AND.EX P0, PT, RZ, UR5, PT, P0 ;  /* 0x00000005ff007c0c */ /* 0x000fe2000bf05300 */
[----:B------:R-:W-:Y:S02]  /*1c6d0*/  ULDC.64 UR4, c[0x0][0xc08] ;  /* 0x0003020000047ab9 */ /* 0x000fe40000000a00 */
[----:B------:R-:W-:Y:S01]  /*1c6e0*/  ISETP.NE.U32.AND P1, PT, RZ, UR4, PT ;  /* 0x00000004ff007c0c */ /* 0x000fe2000bf25070 */
[----:B------:R-:W1:Y:S03]  /*1c6f0*/  LDC R25, c[0x0][0xbe8] ;  /* 0x0002fa00ff197b82 */ /* 0x000e660000000800 */
[----:B------:R-:W-:Y:S01]  /*1c700*/  ISETP.NE.AND.EX P1, PT, RZ, UR5, PT, P1 ;  /* 0x00000005ff007c0c */ /* 0x000fe2000bf25310 */
[----:B----4-:R-:W-:-:S12]  /*1c710*/  IMAD.WIDE R4, R209, 0x4, R4 ;  /* 0x00000004d1047825 */ /* 0x010fd800078e0204 */
[----:B------:R-:W4:Y:S01]  /*1c720*/  @P1 LDC.64 R6, c[0x0][0xc08] ;  /* 0x00030200ff061b82 */ /* 0x000f220000000a00 */
[----:B------:R-:W-:Y:S02]  /*1c730*/  ULDC UR4, c[0x0][0xa88] ;  /* 0x0002a20000047ab9 */ /* 0x000fe40000000800 */
[----:B------:R-:W-:Y:S01]  /*1c740*/  IMAD.U32 R8, RZ, RZ, UR4 ;  /* 0x00000004ff087e24 */ /* 0x000fe2000f8e00ff */
[----:B------:R0:W5:Y:S01]  /*1c750*/  @P0 LDG.E R0, desc[UR54][R4.64] ;  /* 0x0000003604000981 */ /* 0x000162000c1e1900 */
[----:B----4-:R-:W-:-:S05]  /*1c760*/  @P1 IMAD.WIDE R6, R209, 0x4, R6 ;  /* 0x00000004d1061825 */ /* 0x010fca00078e0206 */
[----:B------:R0:W5:Y:S01]  /*1c770*/  @P1 LDG.E R8, desc[UR54][R6.64] ;  /* 0x0000003606081981 */ /* 0x000162000c1e1900 */
[----:B-1----:R-:W-:Y:S02]  /*1c780*/  ISETP.NE.AND P2, PT, R25, 0x1, PT ;  /* 0x000000011900780c */ /* 0x002fe40003f45270 */
[----:B------:R-:W-:Y:S02]  /*1c790*/  ISETP.GE.AND P3, PT, R226, 0x80, PT ;  /* 0x00000080e200780c */ /* 0x000fe40003f66270 */
[----:B------:R-:W-:-:S09]  /*1c7a0*/  SHF.R.S32.HI R9, RZ, 0x1f, R209 ;  /* 0x0000001fff097819 */ /* 0x000fd200000114d1 */
[----:B------:R-:W1:Y:S08]  /*1c7b0*/  @P2 LDC R20, c[0x0][0xbec] ;  /* 0x0002fb00ff142b82 */ /* 0x000e700000000800 */
[----:B------:R-:W4:Y:S01]  /*1c7c0*/  @P2 LDC R27, c[0x0][0xbf0] ;  /* 0x0002fc00ff1b2b82 */ /* 0x000f220000000800 */
[----:B0-----:R-:W-:Y:S05]  /*1c7d0*/  @P1 BRA `(.L_x_8449) ;  /* 0x0000000000101947 */ /* 0x001fea0003800000 */
[----:B------:R-:W-:Y:S05]  /*1c7e0*/  @!P0 BRA `(.L_x_8449) ;  /* 0x00000000000c8947 */ /* 0x000fea0003800000 */
[----:B------:R-:W2:Y:S04]  /*1c7f0*/  LDG.E R3, desc[UR54][R4.64] ;  /* 0x0000003604037981 */ /* 0x000ea8000c1e1900 */
[----:B-----5:R-:W2:Y:S02]  /*1c800*/  LDG.E R8, desc[UR54][R4.64+0x4] ;  /* 0x0000043604087981 */ /* 0x020ea4000c1e1900 */
[----:B--2---:R-:W-:-:S07]  /*1c810*/  IMAD.IADD R8, R8, 0x1, -R3 ;  /* 0x0000000108087824 */ /* 0x004fce00078e0a03 */
.L_x_8449:
[----:B------:R-:W-:Y:S01]  /*1c820*/  BSSY B1, `(.L_x_8450) ;  /* 0x000002d000017945 */ /* 0x000fe20003800000 */
[----:B------:R-:W-:Y:S02]  /*1c830*/  SHF.R.S32.HI R12, RZ, 0x1f, R208 ;  /* 0x0000001fff0c7819 */ /* 0x000fe400000114d0 */
[----:B--2---:R-:W-:Y:S02]  /*1c840*/  SEL R13, R209, RZ, !P0 ;  /* 0x000000ffd10d7207 */ /* 0x004fe40004000000 */
[----:B------:R-:W-:Y:S02]  /*1c850*/  SEL R14, R9, RZ, !P0 ;  /* 0x000000ff090e7207 */ /* 0x000fe40004000000 */
[----:B-----5:R-:W-:Y:S01]  /*1c860*/  SHF.R.S32.HI R11, RZ, 0x1f, R0 ;  /* 0x0000001fff0b7819 */ /* 0x020fe20000011400 */
[----:B------:R-:W-:Y:S06]  /*1c870*/  @P3 BRA `(.L_x_8451) ;  /* 0x00000000009c3947 */ /* 0x000fec0003800000 */
[----:B------:R-:W0:Y:S01]  /*1c880*/  S2R R10, SR_TID.X ;  /* 0x00000000000a7919 */ /* 0x000e220000002100 */
[----:B------:R-:W2:Y:S02]  /*1c890*/  LDC R9, c[0x0][0xbe8] ;  /* 0x0002fa00ff097b82 */ /* 0x000ea40000000800 */
[----:B--2---:R-:W-:Y:S01]  /*1c8a0*/  IMAD R3, R8, R9, RZ ;  /* 0x0000000908037224 */ /* 0x004fe200078e02ff */
[----:B0-----:R-:W-:-:S04]  /*1c8b0*/  IADD3 R10, R193, -0x80, R10 ;  /* 0xffffff80c10a7810 */ /* 0x001fc80007ffe00a */
        /* <DEDUP_REMOVED lines=13> */
[----:B------:R-:W2:Y:S01]  /*1c990*/  @P0 LDC R21, c[0x0][0xbf0] ;  /* 0x0002fc00ff150b82 */ /* 0x000ea20000000800 */
[----:B------:R-:W-:-:S04]  /*1c9a0*/  IMAD.WIDE.U32 R4, R13, UR4, R4 ;  /* 0x000000040d047c25 */ /* 0x000fc8000f8e0004 */
[----:B0-----:R-:W-:-:S05]  /*1c9b0*/  @P0 IMAD.HI.U32 R6, R10, R15, RZ ;  /* 0x0000000f0a060227 */ /* 0x001fca00078e00ff */
[----:B--2---:R-:W-:Y:S01]  /*1c9c0*/  @P0 SHF.R.U32.HI R3, RZ, R21, R6 ;  /* 0x00000015ff030219 */ /* 0x004fe20000011606 */
[----:B------:R-:W-:-:S03]  /*1c9d0*/  IMAD R6, R14, UR4, RZ ;  /* 0x000000040e067c24 */ /* 0x000fc6000f8e02ff */
[----:B------:R-:W-:Y:S01]  /*1c9e0*/  IADD3 R4, P0, R3, R4, RZ ;  /* 0x0000000403047210 */ /* 0x000fe20007f1e0ff */
[--C-:B------:R-:W-:Y:S02]  /*1c9f0*/  IMAD.MOV R7, RZ, RZ, -R3.reuse ;  /* 0x000000ffff077224 */ /* 0x100fe400078e0a03 */
        /* <DEDUP_REMOVED lines=15> */
.L_x_8451:
[----:B------:R-:W-:Y:S05]  /*1caf0*/  BSYNC B1 ;  /* 0x0000000000017941 */ /* 0x000fea0003800000 */
.L_x_8450:
[----:B------:R-:W-:Y:S02]  /*1cb00*/  ULDC.64 UR4, c[0x0][0xaa0] ;  /* 0x0002a80000047ab9 */ /* 0x000fe40000000a00 */
[----:B0-----:R-:W-:Y:S02]  /*1cb10*/  IMAD R3, R11, UR4, RZ ;  /* 0x000000040b037c24 */ /* 0x001fe4000f8e02ff */
[----:B------:R-:W-:-:S04]  /*1cb20*/  IMAD.WIDE.U32 R4, R0, UR4, RZ ;  /* 0x0000000400047c25 */ /* 0x000fc8000f8e00ff */
[----:B------:R-:W-:Y:S01]  /*1cb30*/  IMAD R3, R0, UR5, R3 ;  /* 0x0000000500037c24 */ /* 0x000fe2000f8e0203 */
[----:B------:R-:W-:Y:S01]  /*1cb40*/  ULDC.64 UR4, c[0x0][0xae8] ;  /* 0x0002ba0000047ab9 */ /* 0x000fe20000000a00 */
[----:B------:R-:W-:Y:S02]  /*1cb50*/  IMAD R0, R207, 0x20, R188 ;  /* 0x00000020cf007824 */ /* 0x000fe400078e02bc */
        /* <DEDUP_REMOVED lines=28> */
[----:B------:R-:W-:Y:S01]  /*1cd20*/  IMAD.IADD R193, R188, 0x1, R193 ;  /* 0x00000001bcc17824 */ /* 0x000fe200078e02c1 */
[----:B------:R-:W-:Y:S01]  /*1cd30*/  LEA R0, P0, R4, UR4, 0x1 ;  /* 0x0000000404007c11 */ /* 0x000fe2000f8008ff */
[----:B------:R-:W-:Y:S01]  /*1cd40*/  IMAD.IADD R3, R5, 0x1, R3 ;  /* 0x0000000105037824 */ /* 0x000fe200078e0203 */
[----:B------:R-:W-:-:S04]  /*1cd50*/  UMOV UR4, 0xffffffff ;  /* 0xffffffff00047882 */ /* 0x000fc80000000000 */
[----:B------:R-:W-:Y:S01]  /*1cd60*/  LEA.HI.X R4, R4, UR5, R3, 0x1, P0 ;  /* 0x0000000504047c11 */ /* 0x000fe200080f0c03 */
[----:B------:R-:W-:Y:S06]  /*1cd70*/  BRA.DIV UR4, `(.L_x_8452) ;  /* 0x0000009e04507947 */ /* 0x000fec000b800000 */
[----:B------:R0:W1:Y:S04]  /*1cd80*/  SHFL.IDX PT, R3, R4, RZ, 0x181f ;  /* 0x00181fff04037589 */ /* 0x00006800000e0000 */
[----:B------:R0:W2:Y:S02]  /*1cd90*/  SHFL.IDX PT, R14, R0, RZ, 0x181f ;  /* 0x00181fff000e7589 */ /* 0x0000a400000e0000 */
.L_x_8702:
[----:B------:R-:W-:Y:S01]  /*1cda0*/  IMAD R8, R8, R25, RZ ;  /* 0x0000001908087224 */ /* 0x000fe200078e02ff */
[----:B------:R-:W-:Y:S04]  /*1cdb0*/  BSSY B1, `(.L_x_8453) ;  /* 0x000000c000017945 */ /* 0x000fe80003800000 */
[----:B------:R-:W-:-:S13]  /*1cdc0*/  ISETP.GE.AND P0, PT, R193, R8, PT ;  /* 0x00000008c100720c */ /* 0x000fda0003f06270 */
[----:B------:R-:W-:Y:S05]  /*1cdd0*/  @P0 BRA `(.L_x_8454) ;  /* 0x0000000000240947 */ /* 0x000fea0003800000 */
[----:B------:R-:W-:Y:S02]  /*1cde0*/  ULDC UR4, c[0x0][0xac8] ;  /* 0x0002b20000047ab9 */ /* 0x000fe40000000800 */
[----:B------:R-:W-:Y:S02]  /*1cdf0*/  ISETP.GE.AND P2, PT, R16, UR4, PT ;  /* 0x0000000410007c0c */ /* 0x000fe4000bf46270 */
[----:B------:R-:W-:-:S11]  /*1ce00*/  ISETP.GE.AND P3, PT, R2, UR4, PT ;  /* 0x0000000402007c0c */ /* 0x000fd6000bf66270 */
[-C--:B--2---:R-:W-:Y:S02]  /*1ce10*/  @!P2 LEA R6, P0, R16, R14.reuse, 0x1 ;  /* 0x0000000e1006a211 */ /* 0x084fe400078008ff */
[----:B------:R-:W-:Y:S02]  /*1ce20*/  @!P3 LEA R14, P1, R2, R14, 0x1 ;  /* 0x0000000e020eb211 */ /* 0x000fe400078208ff */
[-C--:B-1----:R-:W-:Y:S02]  /*1ce30*/  @!P2 LEA.HI.X R7, R16, R3.reuse, R17, 0x1, P0 ;  /* 0x000000031007a211 */ /* 0x082fe400000f0c11 */
[----:B------:R-:W-:-:S03]  /*1ce40*/  @!P3 LEA.HI.X R15, R2, R3, R185, 0x1, P1 ;  /* 0x00000003020fb211 */ /* 0x000fc600008f0cb9 */
[----:B------:R4:W-:Y:S04]  /*1ce50*/  @!P2 ST.E.128 desc[UR54][R6.64], RZ ;  /* 0x000000ff0600a985 */ /* 0x0009e8000c101d36 */
[----:B------:R4:W-:Y:S02]  /*1ce60*/  @!P3 ST.E.128 desc[UR54][R14.64], RZ ;  /* 0x000000ff0e00b985 */ /* 0x0009e4000c101d36 */
.L_x_8454:
[----:B------:R-:W-:Y:S05]  /*1ce70*/  BSYNC B1 ;  /* 0x0000000000017941 */ /* 0x000fea0003800000 */
.L_x_8453:
[----:B------:R-:W-:-:S03]  /*1ce80*/  UMOV UR4, 0xffffffff ;  /* 0xffffffff00047882 */ /* 0x000fc60000000000 */
[----:B------:R-:W-:Y:S05]  /*1ce90*/  BRA.DIV UR4, `(.L_x_8455) ;  /* 0x0000009e043c7947 */ /* 0x000fea000b800000 */
[----:B-1----:R1:W0:Y:S04]  /*1cea0*/  SHFL.IDX PT, R3, R4, 0x1, 0x181f ;  /* 0x00381f0004037f89 */ /* 0x00222800000e0000 */
[----:B--2-4-:R1:W2:Y:S02]  /*1ceb0*/  SHFL.IDX PT, R14, R0, 0x1, 0x181f ;  /* 0x00381f00000e7f89 */ /* 0x0142a400000e0000 */
.L_x_8706:
[----:B------:R-:W-:Y:S01]  /*1cec0*/  VIADD R5, R193, 0x20 ;  /* 0x00000020c1057836 */ /* 0x000fe20000000000 */
        /* <DEDUP_REMOVED lines=12> */
.L_x_8457:
[----:B------:R-:W-:Y:S05]  /*1cf90*/  BSYNC B1 ;  /* 0x0000000000017941 */ /* 0x000fea0003800000 */
.L_x_8456:
[----:B------:R-:W-:-:S03]  /*1cfa0*/  UMOV UR4, 0xffffffff ;  /* 0xffffffff00047882 */ /* 0x000fc60000000000 */
[----:B------:R-:W-:Y:S05]  /*1cfb0*/  BRA.DIV UR4, `(.L_x_8458) ;  /* 0x0000009e043c7947 */ /* 0x000fea000b800000 */
[----:B0-----:R0:W0:Y:S04]  /*1cfc0*/  SHFL.IDX PT, R3, R4, 0x2, 0x181f ;  /* 0x00581f0004037f89 */ /* 0x00102800000e0000 */
[----:B--2-4-:R2:W4:Y:S02]  /*1cfd0*/  SHFL.IDX PT, R14, R0, 0x2, 0x181f ;  /* 0x00581f00000e7f89 */ /* 0x01452400000e0000 */
.L_x_8710:
        /* <DEDUP_REMOVED lines=13> */
.L_x_8460:
[----:B------:R-:W-:Y:S05]  /*1d0b0*/  BSYNC B1 ;  /* 0x0000000000017941 */ /* 0x000fea0003800000 */
.L_x_8459:
[----:B------:R-:W-:-:S03]  /*1d0c0*/  UMOV UR4, 0xffffffff ;  /* 0xffffffff00047882 */ /* 0x000fc60000000000 */
[----:B------:R-:W-:Y:S05]  /*1d0d0*/  BRA.DIV UR4, `(.L_x_8461) ;  /* 0x0000009e043c7947 */ /* 0x000fea000b800000 */
[----:B0-----:R0:W0:Y:S04]  /*1d0e0*/  SHFL.IDX PT, R3, R4, 0x3, 0x181f ;  /* 0x00781f0004037f89 */ /* 0x00102800000e0000 */
[----:B----4-:R4:W0:Y:S02]  /*1d0f0*/  SHFL.IDX PT, R14, R0, 0x3, 0x181f ;  /* 0x00781f00000e7f89 */ /* 0x01082400000e0000 */
.L_x_8714:
[----:B-12-4-:R-:W-:-:S05]  /*1d100*/  VIADD R0, R193, 0x60 ;  /* 0x00000060c1007836 */ /* 0x016fca0000000000 */
        /* <DEDUP_REMOVED lines=11> */
.L_x_8448:
[----:B------:R-:W-:Y:S05]  /*1d1c0*/  BSYNC B0 ;  /* 0x0000000000007941 */ /* 0x000fea0003800000 */
.L_x_8439:
[----:B------:R-:W-:Y:S02]  /*1d1d0*/  ULDC UR4, c[0x0][0xc3c] ;  /* 0x00030f0000047ab9 */ /* 0x000fe40000000800 */
[----:B---3--:R-:W-:-:S13]  /*1d1e0*/  ISETP.GE.AND P0, PT, R43, UR4, PT ;  /* 0x000000042b007c0c */ /* 0x008fda000bf06270 */
[----:B------:R-:W-:Y:S05]  /*1d1f0*/  @!P0 BRA `(.L_x_8462) ;  /* 0xfffffe3c00c88947 */ /* 0x000fea000383ffff */
[----:B------:R-:W-:Y:S05]  /*1d200*/  BRA `(.L_x_8180) ;  /* 0x0000007000c47947 */ /* 0x000fea0003800000 */
.L_x_8178:
        /* <DEDUP_REMOVED lines=16> */
.L_x_8463:
        /* <DEDUP_REMOVED lines=41> */
.L_x_8469:
        /* <DEDUP_REMOVED lines=12> */
.L_x_8468:
[----:B------:R-:W-:Y:S05]  /*1d660*/  BSYNC B0 ;  /* 0x0000000000007941 */ /* 0x000fea0003800000 */
.L_x_8467:
        /* <DEDUP_REMOVED lines=20> */
.L_x_8465:
        /* <DEDUP_REMOVED lines=20> */
.L_x_8470:
        /* <DEDUP_REMOVED lines=59> */
.L_x_8466:
[----:B------:R-:W-:Y:S02]  /*1dca0*/  IMAD.MOV.U32 R17, RZ, RZ, RZ ;  /* 0x000000ffff117224 */ /* 0x000fe400078e00ff */
[----:B------:R-:W-:Y:S02]  /*1dcb0*/  IMAD.U32 R16, RZ, RZ, UR6 ;  /* 0x00000006ff107e24 */ /* 0x000fe4000f8e00ff */
[----:B------:R-:W-:-:S07]  /*1dcc0*/  IMAD.MOV.U32 R18, RZ, RZ, RZ ;  /* 0x000000ffff127224 */ /* 0x000fce00078e00ff */
.L_x_8471:
[----:B------:R-:W-:-:S13]  /*1dcd0*/  ISETP.NE.AND P0, PT, R5, RZ, PT ;  /* 0x000000ff0500720c */ /* 0x000fda0003f05270 */
[----:B------:R-:W0:Y:S01]  /*1dce0*/  @!P0 S2R R3, SR_CgaCtaId ;  /* 0x0000000000038919 */ /* 0x000e220000008800 */
[----:B------:R-:W-:-:S04]  /*1dcf0*/  @!P0 MOV R2, 0x400 ;  /* 0x0000040000028802 */ /* 0x000fc80000000f00 */
[----:B0-----:R-:W-:-:S05]  /*1dd00*/  @!P0 LEA R2, R3, R2, 0x18 ;  /* 0x0000000203028211 */ /* 0x001fca00078ec0ff */
[----:B------:R0:W-:Y:S01]  /*1dd10*/  @!P0 STS.128 [R2+0x288d0], R16 ;  /* 0x0288d01002008388 */ /* 0x0001e20000000c00 */
[----:B------:R-:W-:Y:S06]  /*1dd20*/  BAR.ARV 0x5, 0x180 ;  /* 0x0146000000007b1d */ /* 0x000fec0000002000 */
.L_x_8464:
        /* <DEDUP_REMOVED lines=8> */
[----:B0-----:R-:W-:Y:S01]  /*1ddb0*/  LOP3.LUT R2, R0, 0x7f, RZ, 0xc0, !PT ;  /* 0x0000007f00027812 */ /* 0x001fe200078ec0ff */
[----:B------:R-:W-:Y:S01]  /*1ddc0*/  UMOV UR4, 0x400 ;  /* 0x0000040000047882 */ /* 0x000fe20000000000 */
[----:B------:R0:W-:Y:S01]  /*1ddd0*/  STL [R1+0x20], RZ ;  /* 0x000020ff01007387 */ /* 0x0001e20000100800 */
        /* <DEDUP_REMOVED lines=11> */
[----:B------:R-:W-:Y:S01]  /*1de90*/  LOP3.LUT R0, R0, 0x70, RZ, 0xc0, !PT ;  /* 0x0000007000007812 */ /* 0x000fe200078ec0ff */
[----:B------:R-:W-:Y:S01]  /*1dea0*/  IMAD.MOV.U32 R28, RZ, RZ, 0x1 ;  /* 0x00000001ff1c7424 */ /* 0x000fe200078e00ff */
[----:B------:R-:W-:Y:S01]  /*1deb0*/  LOP3.LUT R30, R31, 0x40, RZ, 0xfc, !PT ;  /* 0x000000401f1e7812 */ /* 0x000fe200078efcff */
[----:B------:R-:W-:Y:S01]  /*1dec0*/  ULOP3.LUT UR38, UR36, 0x2, URZ, 0xfc, !UPT ;  /* 0x0000000224267892 */ /* 0x000fe2000f8efc3f */
[----:B------:R-:W-:Y:S01]  /*1ded0*/  LOP3.LUT R2, R2, R0, RZ, 0xfc, !PT ;  /* 0x0000000002027212 */ /* 0x000fe200078efcff */
[----:B------:R-:W-:Y:S01]  /*1dee0*/  ULDC.64 UR40, c[0x0][0x198] ;  /* 0x0000660000287ab9 */ /* 0x000fe20000000a00 */
[----:B------:R-:W-:Y:S01]  /*1def0*/  ULDC UR37, c[0x0][0xc] ;  /* 0x0000030000257ab9 */ /* 0x000fe20000000800 */
[----:B-1----:R-:W-:-:S06]  /*1df00*/  ULEA UR4, UR5, UR4, 0x18 ;  /* 0x0000000405047291 */ /* 0x002fcc000f8ec03f */
[----:B------:R-:W-:-:S04]  /*1df10*/  IMAD.U32 R22, RZ, RZ, UR4 ;  /* 0x00000004ff167e24 */ /* 0x000fc8000f8e00ff */
[----:B------:R-:W-:-:S05]  /*1df20*/  IMAD R0, R36, 0x2, R22 ;  /* 0x0000000224007824 */ /* 0x000fca00078e0216 */
[----:B------:R0:W-:Y:S02]  /*1df30*/  STL [R1+0xc], R0 ;  /* 0x00000c0001007387 */ /* 0x0001e40000100800 */
.L_x_8587:
[----:B------:R-:W-:Y:S05]  /*1df40*/  YIELD ;  /* 0x0000000000007946 */ /* 0x000fea0003800000 */
[----:B------:R-:W-:Y:S01]  /*1df50*/  ULDC.64 UR4, c[0x0][0xa28] ;  /* 0x00028a0000047ab9 */ /* 0x000fe20000000a00 */
[----:B------:R-:W-:Y:S01]  /*1df60*/  IMAD.MOV.U32 R11, RZ, RZ, RZ ;  /* 0x000000ffff0b7224 */ /* 0x000fe200078e00ff */
[----:B------:R-:W-:Y:S01]  /*1df70*/  ISETP.NE.U32.AND P0, PT, RZ, UR4, PT ;  /* 0x00000004ff007c0c */ /* 0x000fe2000bf05070 */
[----:B-1----:R-:W1:Y:S01]  /*1df80*/  LDC.64 R4, c[0x0][0xa00] ;  /* 0x00028000ff047b82 */ /* 0x002e620000000a00 */
[----:B------:R-:W-:Y:S01]  /*1df90*/  IMAD.MOV.U32 R8, RZ, RZ, RZ ;  /* 0x000000ffff087224 */ /* 0x000fe200078e00ff */
[----:B------:R-:W-:Y:S01]  /*1dfa0*/  ULDC.64 UR6, c[0x0][0xa10] ;  /* 0x0002840000067ab9 */ /* 0x000fe20000000a00 */
[----:B------:R-:W-:Y:S01]  /*1dfb0*/  ISETP.NE.AND.EX P0, PT, RZ, UR5, PT, P0 ;  /* 0x00000005ff007c0c */ /* 0x000fe2000bf05300 */
[----:B------:R-:W-:-:S12]  /*1dfc0*/  ULDC.64 UR4, c[0x0][0xa18] ;  /* 0x0002860000047ab9 */ /* 0x000fd80000000a00 */
[----:B------:R-:W2:Y:S02]  /*1dfd0*/  @P0 LDC.64 R2, c[0x0][0xa28] ;  /* 0x00028a00ff020b82 */ /* 0x000ea40000000a00 */
[----:B--2---:R-:W-:-:S05]  /*1dfe0*/  @P0 IMAD.WIDE R2, R19, 0x4, R2 ;  /* 0x0000000413020825 */ /* 0x004fca00078e0202 */
[----:B---3--:R2:W3:Y:S01]  /*1dff0*/  @P0 LDG.E R11, desc[UR54][R2.64] ;  /* 0x00000036020b0981 */ /* 0x0084e2000c1e1900 */
[----:B------:R-:W-:Y:S01]  /*1e000*/  ISETP.NE.U32.AND P0, PT, RZ, UR4, PT ;  /* 0x00000004ff007c0c */ /* 0x000fe2000bf05070 */
[----:B-1----:R-:W-:Y:S01]  /*1e010*/  IMAD.WIDE R4, R19, 0x4, R4 ;  /* 0x0000000413047825 */ /* 0x002fe200078e0204 */
[----:B------:R-:W-:Y:S02]  /*1e020*/  ISETP.NE.U32.AND P1, PT, RZ, UR6, PT ;  /* 0x00000006ff007c0c */ /* 0x000fe4000bf25070 */
[----:B------:R-:W-:Y:S01]  /*1e030*/  ISETP.NE.AND.EX P2, PT, RZ, UR5, PT, P0 ;  /* 0x00000005ff007c0c */ /* 0x000fe2000bf45300 */
[----:B------:R-:W-:Y:S01]  /*1e040*/  ULDC.64 UR4, c[0x0][0xa00] ;  /* 0x0002800000047ab9 */ /* 0x000fe20000000a00 */
[----:B------:R-:W-:Y:S01]  /*1e050*/  ISETP.NE.AND.EX P1, PT, RZ, UR7, PT, P1 ;  /* 0x00000007ff007c0c */ /* 0x000fe2000bf25310 */
[----:B0-----:R-:W-:Y:S01]  /*1e060*/  IMAD.MOV.U32 R0, RZ, RZ, RZ ;  /* 0x000000ffff007224 */ /* 0x001fe200078e00ff */
[----:B------:R-:W-:Y:S01]  /*1e070*/  ISETP.NE.U32.AND P0, PT, RZ, UR4, PT ;  /* 0x00000004ff007c0c */ /* 0x000fe2000bf05070 */
[----:B--2---:R-:W0:Y:S03]  /*1e080*/  LDC.64 R2, c[0x0][0xa10] ;  /* 0x00028400ff027b82 */ /* 0x004e260000000a00 */
[----:B------:R-:W-:-:S05]  /*1e090*/  ISETP.NE.AND.EX P0, PT, RZ, UR5, PT, P0 ;  /* 0x00000005ff007c0c */ /* 0x000fca000bf05300 */
[----:B------:R-:W1:Y:S08]  /*1e0a0*/  @P2 LDC.64 R6, c[0x0][0xa18] ;  /* 0x00028600ff062b82 */ /* 0x000e700000000a00 */
[----:B------:R-:W2:Y:S01]  /*1e0b0*/  @P0 LDG.E R8, desc[UR54][R4.64] ;  /* 0x0000003604080981 */ /* 0x000ea2000c1e1900 */
        /* <DEDUP_REMOVED lines=16> */
[----:B---3--:R0:W-:Y:S04]  /*1e1c0*/  STL [R1+0x4], R11 ;  /* 0x0000040b01007387 */ /* 0x0081e80000100800 */
[----:B--2---:R0:W-:Y:S01]  /*1e1d0*/  STL [R1+0x10], R8 ;  /* 0x0000100801007387 */ /* 0x0041e20000100800 */
[----:B------:R-:W-:Y:S05]  /*1e1e0*/  @P2 BRA `(.L_x_8473) ;  /* 0x0000000000102947 */ /* 0x000fea0003800000 */
[----:B------:R-:W-:Y:S05]  /*1e1f0*/  @!P0 BRA `(.L_x_8473) ;  /* 0x00000000000c8947 */ /* 0x000fea0003800000 */
[----:B0-----:R-:W2:Y:S04]  /*1e200*/  LDG.E R8, desc[UR54][R4.64] ;  /* 0x0000003604087981 */ /* 0x001ea8000c1e1900 */
[----:B-----5:R-:W2:Y:S02]  /*1e210*/  LDG.E R33, desc[UR54][R4.64+0x4] ;  /* 0x0000043604217981 */ /* 0x020ea4000c1e1900 */
[----:B--2---:R-:W-:-:S07]  /*1e220*/  IMAD.IADD R33, R33, 0x1, -R8 ;  /* 0x0000000121217824 */ /* 0x004fce00078e0a08 */
.L_x_8473:
        /* <DEDUP_REMOVED lines=8> */
.L_x_8474:
        /* <DEDUP_REMOVED lines=9> */
.L_x_8475:
[----:B-1----:R-:W2:Y:S01]  /*1e340*/  @P1 LDG.E R5, desc[UR54][R2.64] ;  /* 0x0000003602051981 */ /* 0x002ea2000c1e1900 */
[----:B------:R-:W1:Y:S03]  /*1e350*/  LDC R7, c[0x0][0x448] ;  /* 0x00011200ff077b82 */ /* 0x000e660000000800 */
[----:B------:R3:W2:Y:S01]  /*1e360*/  @P1 LDG.E R4, desc[UR54][R2.64+0x4] ;  /* 0x0000043602041981 */ /* 0x0006a2000c1e1900 */
[----:B------:R-:W-:Y:S02]  /*1e370*/  IMAD.SHL.U32 R27, R17, 0x80, RZ ;  /* 0x00000080111b7824 */ /* 0x000fe400078e00ff */
[----:B-----5:R-:W-:Y:S02]  /*1e380*/  IMAD.IADD R10, R10, 0x1, -R11 ;  /* 0x000000010a0a7824 */ /* 0x020fe400078e0a0b */
[----:B---3--:R-:W3:Y:S01]  /*1e390*/  LDC.64 R2, c[0x0][0x9e0] ;  /* 0x00027800ff027b82 */ /* 0x008ee20000000a00 */
[----:B-1----:R-:W-:Y:S01]  /*1e3a0*/  ISETP.NE.AND P2, PT, R7, 0x1, PT ;  /* 0x000000010700780c */ /* 0x002fe20003f45270 */
[----:B------:R-:W-:-:S12]  /*1e3b0*/  VIADD R7, R27, 0x7f ;  /* 0x0000007f1b077836 */ /* 0x000fd80000000000 */
[----:B0-----:R-:W0:Y:S01]  /*1e3c0*/  @P2 LDC R8, c[0x0][0x44c] ;  /* 0x00011300ff082b82 */ /* 0x001e220000000800 */
[----:B---3--:R-:W-:-:S07]  /*1e3d0*/  ISETP.GE.AND P3, PT, R3, 0x1, PT ;  /* 0x000000010300780c */ /* 0x008fce0003f66270 */
[----:B------:R-:W1:Y:S01]  /*1e3e0*/  @P2 LDC R9, c[0x0][0x450] ;  /* 0x00011400ff092b82 */ /* 0x000e620000000800 */
[----:B--2---:R-:W-:Y:S02]  /*1e3f0*/  @P1 IMAD.IADD R6, R4, 0x1, -R5 ;  /* 0x0000000104061824 */ /* 0x004fe400078e0a05 */
[----:B0-----:R-:W-:-:S04]  /*1e400*/  @P2 IMAD.HI.U32 R4, R7, R8, RZ ;  /* 0x0000000807042227 */ /* 0x001fc800078e00ff */
[----:B------:R-:W-:Y:S01]  /*1e410*/  IMAD.IADD R37, R10, 0x1, R6 ;  /* 0x000000010a257824 */ /* 0x000fe200078e0206 */
[----:B-1----:R-:W-:-:S03]  /*1e420*/  @P2 SHF.R.U32.HI R7, RZ, R9, R4 ;  /* 0x00000009ff072219 */ /* 0x002fc60000011604 */
[C---:B------:R-:W-:Y:S01]  /*1e430*/  VIADD R4, R37.reuse, 0x7f ;  /* 0x0000007f25047836 */ /* 0x040fe20000000000 */
[----:B------:R-:W-:-:S04]  /*1e440*/  IADD3 R8, R37, 0x1, -R33 ;  /* 0x0000000125087810 */ /* 0x000fc80007ffe821 */
[----:B------:R-:W-:Y:S01]  /*1e450*/  SHF.R.S32.HI R5, RZ, 0x1f, R4 ;  /* 0x0000001fff057819 */ /* 0x000fe20000011404 */
[----:B------:R-:W-:-:S03]  /*1e460*/  IMAD.IADD R7, R8, 0x1, R7 ;  /* 0x0000000108077824 */ /* 0x000fc600078e0207 */
        /* <DEDUP_REMOVED lines=15> */
.L_x_8478:
[----:B------:R-:W-:-:S13]  /*1e560*/  ISETP.NE.AND P0, PT, R3, 0x1, PT ;  /* 0x000000010300780c */ /* 0x000fda0003f05270 */
[----:B------:R-:W0:Y:S02]  /*1e570*/  @P0 LDC.64 R4, c[0x0][0x9e8] ;  /* 0x00027a00ff040b82 */ /* 0x000e240000000a00 */
[----:B0-----:R-:W-:-:S05]  /*1e580*/  @P0 IMAD.HI.U32 R4, R11, R4, RZ ;  /* 0x000000040b040227 */ /* 0x001fca00078e00ff */
[----:B------:R-:W-:-:S07]  /*1e590*/  @P0 SHF.R.U32.HI R11, RZ, R5, R4 ;  /* 0x00000005ff0b0219 */ /* 0x000fce0000011604 */
.L_x_8479:
[----:B------:R-:W-:Y:S05]  /*1e5a0*/  BSYNC B0 ;  /* 0x0000000000007941 */ /* 0x000fea0003800000 */
.L_x_8477:
[----:B------:R-:W-:-:S05]  /*1e5b0*/  IMAD R11, R11, R3, R3 ;  /* 0x000000030b0b7224 */ /* 0x000fca00078e0203 */
[----:B------:R-:W-:-:S07]  /*1e5c0*/  VIMNMX R2, R2, R11, PT ;  /* 0x0000000b02027248 */ /* 0x000fce0003fe0100 */
.L_x_8476:
        /* <DEDUP_REMOVED lines=20> */
.L_x_8482:
[----:B------:R-:W-:-:S13]  /*1e710*/  ISETP.NE.AND P0, PT, R3, 0x1, PT ;  /* 0x000000010300780c */ /* 0x000fda0003f05270 */
[----:B------:R-:W0:Y:S02]  /*1e720*/  @P0 LDC.64 R4, c[0x0][0x9e8] ;  /* 0x00027a00ff040b82 */ /* 0x000e240000000a00 */
[----:B0-----:R-:W-:-:S05]  /*1e730*/  @P0 IMAD.HI.U32 R4, R12, R4, RZ ;  /* 0x000000040c040227 */ /* 0x001fca00078e00ff */
[----:B------:R-:W-:-:S07]  /*1e740*/  @P0 SHF.R.U32.HI R12, RZ, R5, R4 ;  /* 0x00000005ff0c0219 */ /* 0x000fce0000011604 */
.L_x_8483:
[----:B------:R-:W-:Y:S05]  /*1e750*/  BSYNC B0 ;  /* 0x0000000000007941 */ /* 0x000fea0003800000 */
.L_x_8481:
[----:B------:R-:W-:-:S05]  /*1e760*/  IMAD R12, R12, R3, RZ ;  /* 0x000000030c0c7224 */ /* 0x000fca00078e02ff */
[----:B------:R-:W-:-:S07]  /*1e770*/  VIMNMX R11, R11, R12, !PT ;  /* 0x0000000c0b0b7248 */ /* 0x000fce0007fe0100 */
.L_x_8480:
[----:B------:R-:W-:Y:S01]  /*1e780*/  VIADD R2, R2, 0x7f ;  /* 0x0000007f02027836 */ /* 0x000fe20000000000 */
[----:B------:R-:W-:Y:S04]  /*1e790*/  BSSY B0, `(.L_x_8484) ;  /* 0x000011b000007945 */ /* 0x000fe80003800000 */
[----:B------:R-:W-:-:S04]  /*1e7a0*/  SHF.R.S32.HI R3, RZ, 0x1f, R2 ;  /* 0x0000001fff037819 */ /* 0x000fc80000011402 */
[----:B------:R-:W-:Y:S02]  /*1e7b0*/  LEA.HI R3, R3, R2, RZ, 0x7 ;  /* 0x0000000203037211 */ /* 0x000fe400078f38ff */
[----:B------:R-:W-:-:S04]  /*1e7c0*/  SHF.R.S32.HI R2, RZ, 0x1f, R11 ;  /* 0x0000001fff027819 */ /* 0x000fc8000001140b */
[----:B------:R-:W-:Y:S02]  /*1e7d0*/  LEA.HI R11, R2, R11, RZ, 0x7 ;  /* 0x0000000b020b7211 */ /* 0x000fe400078f38ff */
[----:B------:R-:W-:Y:S02]  /*1e7e0*/  SHF.R.S32.HI R2, RZ, 0x7, R3 ;  /* 0x00000007ff027819 */ /* 0x000fe40000011403 */
[----:B------:R-:W-:Y:S02]  /*1e7f0*/  SHF.R.S32.HI R11, RZ, 0x7, R11 ;  /* 0x00000007ff0b7819 */ /* 0x000fe4000001140b */
[----:B------:R-:W-:Y:S02]  /*1e800*/  VIMNMX R3, R9, R2, PT ;  /* 0x0000000209037248 */ /* 0x000fe40003fe0100 */
[----:B------:R-:W-:-:S03]  /*1e810*/  VIMNMX R11, RZ, R11, !PT ;  /* 0x0000000bff0b7248 */ /* 0x000fc60007fe0100 */
[--C-:B------:R-:W-:Y:S02]  /*1e820*/  IMAD R3, R3, 0x80, -R10.reuse ;  /* 0x0000008003037824 */ /* 0x100fe400078e0a0a */
[----:B------:R-:W-:-:S03]  /*1e830*/  IMAD R11, R11, 0x80, -R10 ;  /* 0x000000800b0b7824 */ /* 0x000fc600078e0a0a */
[----:B------:R-:W-:Y:S02]  /*1e840*/  VIMNMX R2, R3, R6, PT ;  /* 0x0000000603027248 */ /* 0x000fe40003fe0100 */
[----:B------:R-:W-:-:S04]  /*1e850*/  VIMNMX R11, RZ, R11, !PT ;  /* 0x0000000bff0b7248 */ /* 0x000fc80007fe0100 */
        /* <DEDUP_REMOVED lines=17> */
.L_x_8717:
[----:B-1----:R-:W-:Y:S02]  /*1e970*/  ISETP.NE.AND P0, PT, R14, RZ, PT ;  /* 0x000000ff0e00720c */ /* 0x002fe40003f05270 */
[----:B------:R-:W-:-:S11]  /*1e980*/  PLOP3.LUT P6, PT, PT, PT, PT, 0x8, 0x0 ;  /* 0x000000000000781c */ /* 0x000fd60003fce170 */
[----:B------:R-:W-:Y:S05]  /*1e990*/  @P0 BRA `(.L_x_8487) ;  /* 0x00000000000c0947 */ /* 0x000fea0003800000 */
[----:B------:R-:W-:-:S03]  /*1e9a0*/  UMOV UR4, 0xffffffff ;  /* 0xffffffff00047882 */ /* 0x000fc60000000000 */
[----:B------:R-:W-:Y:S05]  /*1e9b0*/  BRA.DIV UR4, `(.L_x_8488) ;  /* 0x0000008604807947 */ /* 0x000fea000b800000 */
[----:B------:R-:W-:-:S13]  /*1e9c0*/  ELECT P6, URZ, PT ;  /* 0x00000000003f782f */ /* 0x000fda00038c0000 */
.L_x_8487:
        /* <DEDUP_REMOVED lines=9> */
.L_x_8720:
[----:B------:R-:W-:Y:S05]  /*1ea60*/  BSYNC B1 ;  /* 0x0000000000017941 */ /* 0x000fea0003800000 */
.L_x_8489:
        /* <DEDUP_REMOVED lines=10> */
.L_x_8721:
[----:B------:R-:W-:Y:S05]  /*1eb10*/  BSYNC B2 ;  /* 0x0000000000027941 */ /* 0x000fea0003800000 */
.L_x_8493:
        /* <DEDUP_REMOVED lines=9> */
.L_x_8496:
[----:B------:R-:W-:Y:S05]  /*1ebb0*/  BSYNC B2 ;  /* 0x0000000000027941 */ /* 0x000fea0003800000 */
.L_x_8495:
        /* <DEDUP_REMOVED lines=8> */
[----:B------:R-:W-:Y:S01]  /*1ec40*/  IMAD.SHL.U32 R12, R26, 0x4000, RZ ;  /* 0x000040001a0c7824 */ /* 0x000fe200078e00ff */
[----:B------:R-:W-:Y:S01]  /*1ec50*/  UMOV UR6, 0x0 ;  /* 0x0000000000067882 */ /* 0x000fe20000000000 */
[----:B------:R-:W-:Y:S01]  /*1ec60*/  VIADD R2, R11, 0x28890 ;  /* 0x000288900b027836 */ /* 0x000fe20000000000 */
[----:B------:R-:W-:Y:S01]  /*1ec70*/  UMOV UR7, 0x12f00000 ;  /* 0x12f0000000077882 */ /* 0x000fe20000000000 */
[----:B------:R-:W-:-:S08]  /*1ec80*/  VIADD R13, R3, 0x18400 ;  /* 0x00018400030d7836 */ /* 0x000fd00000000000 */
.L_x_8497:
        /* <DEDUP_REMOVED lines=16> */
.L_x_8498:
        /* <DEDUP_REMOVED lines=13> */
.L_x_8722:
[----:B------:R-:W-:Y:S05]  /*1ee60*/  BSYNC B2 ;  /* 0x0000000000027941 */ /* 0x000fea0003800000 */
.L_x_8499:
        /* <DEDUP_REMOVED lines=11> */
.L_x_8502:
[----:B------:R-:W-:Y:S05]  /*1ef20*/  BSYNC B2 ;  /* 0x0000000000027941 */ /* 0x000fea0003800000 */
.L_x_8501:
[----:B------:R-:W-:Y:S01]  /*1ef30*/  R2UR UR10, R15 ;  /* 0x000000000f0a72ca */ /* 0x000fe200000e0000 */
[----:B------:R-:W-:Y:S01]  /*1ef40*/  IMAD R12, R12, 0x2, R22 ;  /* 0x000000020c0c7824 */ /* 0x000fe200078e0216 */
[----:B------:R-:W-:Y:S01]  /*1ef50*/  R2UR UR6, R2 ;  /* 0x00000000020672ca */ /* 0x000fe200000e0000 */
[----:B------:R-:W-:Y:S01]  /*1ef60*/  UIADD3 UR4, UP0, UR40, 0x670, URZ ;  /* 0x0000067028047890 */ /* 0x000fe2000ff1e03f */
[----:B------:R-:W-:Y:S01]  /*1ef70*/  R2UR UR7, R3 ;  /* 0x00000000030772ca */ /* 0x000fe200000e0000 */
[----:B01----:R-:W-:Y:S01]  /*1ef80*/  VIADD R11, R11, 0x288b0 ;  /* 0x000288b00b0b7836 */ /* 0x003fe20000000000 */
[----:B------:R-:W-:Y:S01]  /*1ef90*/  PLOP3.LUT P0, PT, PT, PT, PT, 0x80, 0x0 ;  /* 0x000000000000781c */ /* 0x000fe20003f0f070 */
[----:B------:R-:W-:Y:S01]  /*1efa0*/  VIADD R14, R12, 0x400 ;  /* 0x000004000c0e7836 */ /* 0x000fe20000000000 */
[----:B------:R-:W-:-:S12]  /*1efb0*/  UIADD3.X UR5, URZ, UR41, URZ, UP0, !UPT ;  /* 0x000000293f057290 */ /* 0x000fd800087fe43f */
.L_x_8503:
        /* <DEDUP_REMOVED lines=15> */
.L_x_8504:
        /* <DEDUP_REMOVED lines=10> */
.L_x_8492:
[----:B------:R-:W-:Y:S05]  /*1f150*/  BSYNC B1 ;  /* 0x0000000000017941 */ /* 0x000fea0003800000 */
.L_x_8491:
        /* <DEDUP_REMOVED lines=9> */
.L_x_8519:
[----:B------:R-:W-:Y:S05]  /*1f1f0*/  YIELD ;  /* 0x0000000000007946 */ /* 0x000fea0003800000 */
[----:B------:R-:W-:Y:S04]  /*1f200*/  BSSY B1, `(.L_x_8505) ;  /* 0x000006b000017945 */ /* 0x000fe80003800000 */
[----:B------:R-:W-:Y:S05]  /*1f210*/  @!P6 BRA `(.L_x_8506) ;  /* 0x0000000400a4e947 */ /* 0x000fea0003800000 */
[----:B------:R-:W-:Y:S01]  /*1f220*/  IMAD R12, R26, 0x8, R22 ;  /* 0x000000081a0c7824 */ /* 0x000fe200078e0216 */
[----:B------:R-:W-:Y:S01]  /*1f230*/  SHF.L.U32 R2, R29, 0x1f, RZ ;  /* 0x0000001f1d027819 */ /* 0x000fe200000006ff */
[----:B0-----:R-:W0:Y:S01]  /*1f240*/  S2R R3, SR_TID.X ;  /* 0x0000000000037919 */ /* 0x001e220000002100 */
[----:B------:R-:W-:Y:S02]  /*1f250*/  BSSY B2, `(.L_x_8507) ;  /* 0x0000005000027945 */ /* 0x000fe40003800000 */
[----:B------:R-:W1:Y:S01]  /*1f260*/  SYNCS.PHASECHK.TRANS64.TRYWAIT P1, [R12+URZ+0x288a0], R2 ;  /* 0x0288a0020c0075a7 */ /* 0x000e62000802017f */
[----:B0-----:R-:W-:-:S04]  /*1f270*/  LOP3.LUT R3, R3, 0x7f, RZ, 0xc0, !PT ;  /* 0x0000007f03037812 */ /* 0x001fc800078ec0ff */
[----:B------:R-:W-:Y:S01]  /*1f280*/  ISETP.NE.AND P2, PT, R3, RZ, PT ;  /* 0x000000ff0300720c */ /* 0x000fe20003f45270 */
[----:B-1----:R-:W-:-:S12]  /*1f290*/  @!P1 BRA `(.L_x_8508) ;  /* 0x0000007c00a49947 */ /* 0x002fd80003800000 */
.L_x_8723:
[----:B------:R-:W-:Y:S05]  /*1f2a0*/  BSYNC B2 ;  /* 0x0000000000027941 */ /* 0x000fea0003800000 */
.L_x_8507:
        /* <DEDUP_REMOVED lines=9> */
.L_x_8510:
[----:B------:R-:W-:Y:S05]  /*1f340*/  BSYNC B2 ;  /* 0x0000000000027941 */ /* 0x000fea0003800000 */
.L_x_8509:
        /* <DEDUP_REMOVED lines=11> */
.L_x_8511:
        /* <DEDUP_REMOVED lines=16> */
.L_x_8512:
        /* <DEDUP_REMOVED lines=13> */
.L_x_8724:
[----:B------:R-:W-:Y:S05]  /*1f5d0*/  BSYNC B2 ;  /* 0x0000000000027941 */ /* 0x000fea0003800000 */
.L_x_8513:
[----:B------:R-:W-:Y:S01]  /*1f5e0*/  BSSY B2, `(.L_x_8515) ;  /* 0x000000b000027945 */ /* 0x000fe20003800000 */
[----:B01----:R-:W-:Y:S02]  /*1f5f0*/  IMAD.MOV.U32 R2, RZ, RZ, 0x0 ;  /* 0x00000000ff027424 */ /* 0x003fe400078e00ff */
[----:B------:R-:W-:Y:S01]  /*1f600*/  IMAD.MOV.U32 R3, RZ, RZ, 0x12f00000 ;  /* 0x12f00000ff037424 */ /* 0x000fe200078e00ff */
[----:B------:R-:W-:Y:S06]  /*1f610*/  @P2 BRA `(.L_x_8516) ;  /* 0x00000000001c2947 */ /* 0x000fec0003800000 */
[----:B------:R-:W0:Y:S01]  /*1f620*/  S2R R17, SR_TID.X ;  /* 0x0000000000117919 */ /* 0x000e220000002100 */
[----:B------:R-:W-:-:S04]  /*1f630*/  IMAD.MOV.U32 R15, RZ, RZ, 0x8000 ;  /* 0x00008000ff0f7424 */ /* 0x000fc800078e00ff */
[----:B------:R1:W-:Y:S01]  /*1f640*/  SYNCS.ARRIVE.TRANS64 RZ, [R12+URZ+0x288b0], R15 ;  /* 0x0288b00f0cff79a7 */ /* 0x0003e2000800003f */
[----:B0-----:R-:W-:-:S04]  /*1f650*/  LOP3.LUT R17, R17, 0x1f, RZ, 0xc0, !PT ;  /* 0x0000001f11117812 */ /* 0x001fc800078ec0ff */
[----:B------:R-:W-:-:S13]  /*1f660*/  ISETP.NE.AND P1, PT, R17, RZ, PT ;  /* 0x000000ff1100720c */ /* 0x000fda0003f25270 */
[----:B-1----:R-:W-:Y:S05]  /*1f670*/  @!P1 BRA `(.L_x_8516) ;  /* 0x0000000000049947 */ /* 0x002fea0003800000 */
[----:B------:R-:W-:Y:S01]  /*1f680*/  BPT.TRAP 0x1 ;  /* 0x000000040000795c */ /* 0x000fe20000300000 */
.L_x_8516:
[----:B------:R-:W-:Y:S05]  /*1f690*/  BSYNC B2 ;  /* 0x0000000000027941 */ /* 0x000fea0003800000 */
.L_x_8515:
        /* <DEDUP_REMOVED lines=8> */
.L_x_8517:
        /* <DEDUP_REMOVED lines=15> */
.L_x_8518:
        /* <DEDUP_REMOVED lines=10> */
.L_x_8506:
[----:B------:R-:W-:Y:S05]  /*1f8b0*/  BSYNC B1 ;  /* 0x0000000000017941 */ /* 0x000fea0003800000 */
.L_x_8505:
        /* <DEDUP_REMOVED lines=8> */
.L_x_8485:
[----:B------:R-:W-:Y:S05]  /*1f940*/  BSYNC B0 ;  /* 0x0000000000007941 */ /* 0x000fea0003800000 */
.L_x_8484:
[----:B------:R-:W1:Y:S01]  /*1f950*/  LDC R0, c[0x0][0x448] ;  /* 0x00011200ff007b82 */ /* 0x000e620000000800 */
[----:B------:R-:W-:Y:S01]  /*1f960*/  VIADD R5, R27, 0x7f ;  /* 0x0000007f1b057836 */ /* 0x000fe20000000000 */
[----:B------:R-:W-:Y:S06]  /*1f970*/  @!P0 WARPSYNC.ALL ;  /* 0x0000000000008948 */ /* 0x000fec0003800000 */
[----:B0-----:R-:W0:Y:S08]  /*1f980*/  LDC.64 R2, c[0x0][0x9e0] ;  /* 0x00027800ff027b82 */ /* 0x001e300000000a00 */
[----:B------:R-:W-:Y:S01]  /*1f990*/  @!P0 BAR.SYNC.DEFER_BLOCKING 0xc, 0x180 ;  /* 0x0306000000008b1d */ /* 0x000fe20000010000 */
[----:B-1----:R-:W-:-:S02]  /*1f9a0*/  ISETP.NE.AND P1, PT, R0, 0x1, PT ;  /* 0x000000010000780c */ /* 0x002fc40003f25270 */
[----:B0-----:R-:W-:-:S11]  /*1f9b0*/  ISETP.GE.AND P2, PT, R3, 0x1, PT ;  /* 0x000000010300780c */ /* 0x001fd60003f46270 */
[----:B------:R-:W0:Y:S08]  /*1f9c0*/  @P1 LDC R0, c[0x0][0x44c] ;  /* 0x00011300ff001b82 */ /* 0x000e300000000800 */
[----:B------:R-:W1:Y:S01]  /*1f9d0*/  @P1 LDC R11, c[0x0][0x450] ;  /* 0x00011400ff0b1b82 */ /* 0x000e620000000800 */
[----:B0-----:R-:W-:-:S05]  /*1f9e0*/  @P1 IMAD.HI.U32 R0, R5, R0, RZ ;  /* 0x0000000005001227 */ /* 0x001fca00078e00ff */
[----:B-1----:R-:W-:-:S05]  /*1f9f0*/  @P1 SHF.R.U32.HI R5, RZ, R11, R0 ;  /* 0x0000000bff051219 */ /* 0x002fca0000011600 */
        /* <DEDUP_REMOVED lines=14> */
.L_x_8522:
[----:B------:R-:W-:-:S13]  /*1fae0*/  ISETP.NE.AND P0, PT, R3, 0x1, PT ;  /* 0x000000010300780c */ /* 0x000fda0003f05270 */
[----:B------:R-:W0:Y:S02]  /*1faf0*/  @P0 LDC.64 R4, c[0x0][0x9e8] ;  /* 0x00027a00ff040b82 */ /* 0x000e240000000a00 */
[----:B0-----:R-:W-:-:S05]  /*1fb00*/  @P0 IMAD.HI.U32 R4, R0, R4, RZ ;  /* 0x0000000400040227 */ /* 0x001fca00078e00ff */
[----:B------:R-:W-:-:S07]  /*1fb10*/  @P0 SHF.R.U32.HI R0, RZ, R5, R4 ;  /* 0x00000005ff000219 */ /* 0x000fce0000011604 */
.L_x_8523:
[----:B------:R-:W-:Y:S05]  /*1fb20*/  BSYNC B0 ;  /* 0x0000000000007941 */ /* 0x000fea0003800000 */
.L_x_8521:
[----:B------:R-:W-:-:S05]  /*1fb30*/  IMAD R5, R0, R3, R3 ;  /* 0x0000000300057224 */ /* 0x000fca00078e0203 */
[----:B------:R-:W-:-:S07]  /*1fb40*/  VIMNMX R2, R2, R5, PT ;  /* 0x0000000502027248 */ /* 0x000fce0003fe0100 */
.L_x_8520:
[----:B------:R-:W0:Y:S01]  /*1fb50*/  @P1 LDC R0, c[0x0][0x44c] ;  /* 0x00011300ff001b82 */ /* 0x000e220000000800 */
[----:B------:R-:W-:Y:S01]  /*1fb60*/  VIADD R2, R2, 0x7f ;  /* 0x0000007f02027836 */ /* 0x000fe20000000000 */
[----:B------:R-:W-:-:S04]  /*1fb70*/  ULDC UR4, c[0x0][0x9dc] ;  /* 0x0002770000047ab9 */ /* 0x000fc80000000800 */
[----:B------:R-:W-:Y:S02]  /*1fb80*/  SHF.R.S32.HI R5, RZ, 0x1f, R2 ;  /* 0x0000001fff057819 */ /* 0x000fe40000011402 */
[----:B------:R-:W1:Y:S02]  /*1fb90*/  @P1 LDC R11, c[0x0][0x450] ;  /* 0x00011400ff0b1b82 */ /* 0x000e640000000800 */
[----:B------:R-:W-:Y:S01]  /*1fba0*/  LEA.HI R5, R5, R2, RZ, 0x7 ;  /* 0x0000000205057211 */ /* 0x000fe200078f38ff */
[----:B------:R-:W-:Y:S02]  /*1fbb0*/  IMAD.MOV.U32 R2, RZ, RZ, R27 ;  /* 0x000000ffff027224 */ /* 0x000fe400078e001b */
[----:B0-----:R-:W-:-:S05]  /*1fbc0*/  @P1 IMAD.HI.U32 R0, R27, R0, RZ ;  /* 0x000000001b001227 */ /* 0x001fca00078e00ff */
[----:B-1----:R-:W-:Y:S02]  /*1fbd0*/  @P1 SHF.R.U32.HI R2, RZ, R11, R0 ;  /* 0x0000000bff021219 */ /* 0x002fe40000011600 */
[----:B------:R-:W-:-:S03]  /*1fbe0*/  SHF.R.S32.HI R0, RZ, 0x7, R5 ;  /* 0x00000007ff007819 */ /* 0x000fc60000011405 */
[----:B------:R-:W-:Y:S01]  /*1fbf0*/  IMAD.IADD R7, R7, 0x1, R2 ;  /* 0x0000000107077824 */ /* 0x000fe200078e0202 */
        /* <DEDUP_REMOVED lines=14> */
.L_x_8526:
[----:B------:R-:W-:-:S13]  /*1fce0*/  ISETP.NE.AND P0, PT, R3, 0x1, PT ;  /* 0x000000010300780c */ /* 0x000fda0003f05270 */
[----:B------:R-:W1:Y:S02]  /*1fcf0*/  @P0 LDC.64 R4, c[0x0][0x9e8] ;  /* 0x00027a00ff040b82 */ /* 0x000e640000000a00 */
[----:B-1----:R-:W-:-:S05]  /*1fd00*/  @P0 IMAD.HI.U32 R4, R7, R4, RZ ;  /* 0x0000000407040227 */ /* 0x002fca00078e00ff */
[----:B------:R-:W-:-:S07]  /*1fd10*/  @P0 SHF.R.U32.HI R7, RZ, R5, R4 ;  /* 0x00000005ff070219 */ /* 0x000fce0000011604 */
.L_x_8527:
[----:B------:R-:W-:Y:S05]  /*1fd20*/  BSYNC B0 ;  /* 0x0000000000007941 */ /* 0x000fea0003800000 */
.L_x_8525:
[----:B------:R-:W-:-:S05]  /*1fd30*/  IMAD R3, R7, R3, RZ ;  /* 0x0000000307037224 */ /* 0x000fca00078e02ff */
[----:B------:R-:W-:-:S07]  /*1fd40*/  VIMNMX R0, R0, R3, !PT ;  /* 0x0000000300007248 */ /* 0x000fce0007fe0100 */
.L_x_8524:
[----:B------:R-:W-:Y:S01]  /*1fd50*/  SHF.R.S32.HI R3, RZ, 0x1f, R0 ;  /* 0x0000001fff037819 */ /* 0x000fe20000011400 */
[----:B------:R-:W-:Y:S03]  /*1fd60*/  BSSY B7, `(.L_x_8528) ;  /* 0x0000382000077945 */ /* 0x000fe60003800000 */
[----:B------:R-:W-:-:S04]  /*1fd70*/  LEA.HI R3, R3, R0, RZ, 0x7 ;  /* 0x0000000003037211 */ /* 0x000fc800078f38ff */
[----:B------:R-:W-:-:S04]  /*1fd80*/  SHF.R.S32.HI R3, RZ, 0x7, R3 ;  /* 0x00000007ff037819 */ /* 0x000fc80000011403 */
[----:B------:R-:W-:-:S04]  /*1fd90*/  VIMNMX R2, RZ, R3, !PT ;  /* 0x00000003ff027248 */ /* 0x000fc80007fe0100 */
[----:B------:R-:W-:Y:S01]  /*1fda0*/  ISETP.GT.AND P0, PT, R23, R2, PT ;  /* 0x000000021700720c */ /* 0x000fe20003f04270 */
[----:B------:R1:W-:-:S12]  /*1fdb0*/  STL [R1], R2 ;  /* 0x0000000201007387 */ /* 0x0003d80000100800 */
        /* <DEDUP_REMOVED lines=18> */
.L_x_8529:
        /* <DEDUP_REMOVED lines=20> */
.L_x_8532:
[----:B------:R-:W-:Y:S05]  /*20020*/  BSYNC B6 ;  /* 0x0000000000067941 */ /* 0x000fea0003800000 */
.L_x_8531:
        /* <DEDUP_REMOVED lines=20> */
.L_x_8535:
        /* <DEDUP_REMOVED lines=15> */
.L_x_8534:
[----:B------:R-:W-:Y:S05]  /*20260*/  BSYNC B6 ;  /* 0x0000000000067941 */ /* 0x000fea0003800000 */
.L_x_8533:
[----:B------:R-:W-:Y:S01]  /*20270*/  ULDC.64 UR4, c[0x0][0x9f8] ;  /* 0x00027e0000047ab9 */ /* 0x000fe20000000a00 */
[----:B------:R-:W2:Y:S01]  /*20280*/  LDL R17, [R1+0x4] ;  /* 0x0000040001117983 */ /* 0x000ea20000100800 */
[----:B------:R-:W-:Y:S01]  /*20290*/  ISETP.NE.U32.AND P0, PT, RZ, UR4, PT ;  /* 0x00000004ff007c0c */ /* 0x000fe2000bf05070 */
[----:B------:R-:W-:Y:S01]  /*202a0*/  IMAD.MOV.U32 R35, RZ, RZ, R19 ;  /* 0x000000ffff237224 */ /* 0x000fe200078e0013 */
[----:B------:R-:W1:Y:S01]  /*202b0*/  LDC R0, c[0x0][0x430] ;  /* 0x00010c00ff007b82 */ /* 0x000e620000000800 */
[----:B------:R-:W3:Y:S01]  /*202c0*/  S2R R21, SR_TID.X ;  /* 0x0000000000157919 */ /* 0x000ee20000002100 */
[----:B------:R-:W-:Y:S01]  /*202d0*/  ISETP.NE.AND.EX P0, PT, RZ, UR5, PT, P0 ;  /* 0x00000005ff007c0c */ /* 0x000fe2000bf05300 */
[----:B------:R-:W4:Y:S01]  /*202e0*/  S2R R20, SR_TID.X ;  /* 0x0000000000147919 */ /* 0x000f220000002100 */
[----:B------:R-:W-:Y:S01]  /*202f0*/  VIADD R25, R23, 0xffffffff ;  /* 0xffffffff17197836 */ /* 0x000fe20000000000 */
[----:B------:R-:W-:-:S10]  /*20300*/  ULDC UR4, c[0x0][0x2f4] ;  /* 0x0000bd0000047ab9 */ /* 0x000fd40000000800 */
[----:B------:R-:W0:Y:S01]  /*20310*/  @P0 LDC.64 R2, c[0x0][0x9f8] ;  /* 0x00027e00ff020b82 */ /* 0x000e220000000a00 */
[----:B-1----:R-:W-:Y:S01]  /*20320*/  ISETP.NE.AND P1, PT, R0, 0x1, PT ;  /* 0x000000010000780c */ /* 0x002fe20003f25270 */
[----:B------:R-:W-:Y:S02]  /*20330*/  IMAD.SHL.U32 R8, R25, 0x80, RZ ;  /* 0x0000008019087824 */ /* 0x000fe400078e00ff */
[----:B---3--:R-:W-:Y:S01]  /*20340*/  IMAD.SHL.U32 R21, R21, 0x10, RZ ;  /* 0x0000001015157824 */ /* 0x008fe200078e00ff */
[----:B----4-:R-:W-:-:S09]  /*20350*/  LOP3.LUT R20, R20, 0x7f, RZ, 0xc0, !PT ;  /* 0x0000007f14147812 */ /* 0x010fd200078ec0ff */
[----:B------:R-:W1:Y:S01]  /*20360*/  @P1 LDC R10, c[0x0][0x434] ;  /* 0x00010d00ff0a1b82 */ /* 0x000e620000000800 */
[----:B0-----:R-:W-:-:S05]  /*20370*/  @P0 IMAD.WIDE R2, R19, 0x4, R2 ;  /* 0x0000000413020825 */ /* 0x001fca00078e0202 */
[----:B------:R0:W3:Y:S01]  /*20380*/  @P0 LDG.E R35, desc[UR54][R2.64] ;  /* 0x0000003602230981 */ /* 0x0000e2000c1e1900 */
[----:B------:R-:W-:Y:S01]  /*20390*/  SHF.R.U32.HI R20, RZ, 0x3, R20 ;  /* 0x00000003ff147819 */ /* 0x000fe20000011614 */
[----:B------:R-:W4:Y:S01]  /*203a0*/  @P1 LDC R6, c[0x0][0x438] ;  /* 0x00010e00ff061b82 */ /* 0x000f220000000800 */
[----:B------:R-:W-:-:S04]  /*203b0*/  LOP3.LUT R21, R21, 0x70, RZ, 0xc0, !PT ;  /* 0x0000007015157812 */ /* 0x000fc800078ec0ff */
[----:B------:R-:W-:-:S04]  /*203c0*/  LOP3.LUT R4, R8, R20, R21, 0xfe, !PT ;  /* 0x0000001408047212 */ /* 0x000fc800078efe15 */
[----:B------:R-:W-:-:S13]  /*203d0*/  ISETP.GE.AND P0, PT, R4, R37, PT ;  /* 0x000000250400720c */ /* 0x000fda0003f06270 */
[----:B0-----:R-:W0:Y:S01]  /*203e0*/  @!P0 LDC.64 R2, c[0x0][0x428] ;  /* 0x00010a00ff028b82 */ /* 0x001e220000000a00 */
[----:B------:R-:W-:Y:S01]  /*203f0*/  LOP3.LUT R32, R32, 0xfffffffb, RZ, 0xc0, !PT ;  /* 0xfffffffb20207812 */ /* 0x000fe200078ec0ff */
[----:B------:R-:W-:Y:S01]  /*20400*/  UMOV UR5, 0xffffffff ;  /* 0xffffffff00057882 */ /* 0x000fe20000000000 */
[----:B--2---:R-:W-:-:S04]  /*20410*/  IMAD.IADD R5, R4, 0x1, R17 ;  /* 0x0000000104057824 */ /* 0x004fc800078e0211 */
[----:B-1----:R-:W-:-:S04]  /*20420*/  @P1 IMAD.HI.U32 R7, R5, R10, RZ ;  /* 0x0000000a05071227 */ /* 0x002fc800078e00ff */
[----:B------:R-:W-:Y:S01]  /*20430*/  IMAD.MOV.U32 R4, RZ, RZ, R5 ;  /* 0x000000ffff047224 */ /* 0x000fe200078e0005 */
[----:B----4-:R-:W-:-:S05]  /*20440*/  @P1 SHF.R.U32.HI R4, RZ, R6, R7 ;  /* 0x00000006ff041219 */ /* 0x010fca0000011607 */
[----:B------:R-:W-:-:S04]  /*20450*/  IMAD.MOV R6, RZ, RZ, -R4 ;  /* 0x000000ffff067224 */ /* 0x000fc800078e0a04 */
[----:B------:R-:W-:Y:S01]  /*20460*/  IMAD R0, R0, R6, R5 ;  /* 0x0000000600007224 */ /* 0x000fe200078e0205 */
[--C-:B------:R-:W-:Y:S02]  /*20470*/  @!P0 SHF.R.S32.HI R5, RZ, 0x1f, R4.reuse ;  /* 0x0000001fff058819 */ /* 0x100fe40000011404 */
[----:B---3--:R-:W-:Y:S01]  /*20480*/  SHF.R.S32.HI R9, RZ, 0x1f, R35 ;  /* 0x0000001fff097819 */ /* 0x008fe20000011423 */
[----:B0-----:R-:W-:-:S04]  /*20490*/  @!P0 IMAD.WIDE.U32 R4, R35, R2, R4 ;  /* 0x0000000223048225 */ /* 0x001fc800078e0004 */
[----:B------:R-:W-:Y:S01]  /*204a0*/  @!P0 IMAD R6, R9, R2, RZ ;  /* 0x0000000209068224 */ /* 0x000fe200078e02ff */
[----:B------:R0:W-:Y:S03]  /*204b0*/  STL [R1+0x8], R9 ;  /* 0x0000080901007387 */ /* 0x0001e60000100800 */
[----:B------:R-:W-:Y:S02]  /*204c0*/  @!P0 IMAD R7, R35, R3, R6 ;  /* 0x0000000323078224 */ /* 0x000fe400078e0206 */
[----:B------:R-:W1:Y:S02]  /*204d0*/  @!P0 LDC.64 R2, c[0x0][0x418] ;  /* 0x00010600ff028b82 */ /* 0x000e640000000a00 */
[----:B------:R-:W-:Y:S02]  /*204e0*/  @!P0 IMAD.IADD R5, R5, 0x1, R7 ;  /* 0x0000000105058824 */ /* 0x000fe400078e0207 */
[----:B0-----:R-:W-:-:S05]  /*204f0*/  IMAD.U32 R9, RZ, RZ, UR38 ;  /* 0x00000026ff097e24 */ /* 0x001fca000f8e00ff */
[----:B------:R-:W-:Y:S02]  /*20500*/  ISETP.NE.AND P2, PT, R9, 0x3, PT ;  /* 0x000000030900780c */ /* 0x000fe40003f45270 */
[----:B-1----:R-:W-:-:S04]  /*20510*/  @!P0 LEA R2, P1, R4, R2, 0x2 ;  /* 0x0000000204028211 */ /* 0x002fc800078210ff */
        /* <DEDUP_REMOVED lines=10> */
[----:B0-----:R-:W-:Y:S06]  /*205c0*/  BRA.DIV UR5, `(.L_x_8536) ;  /* 0x0000006e05007947 */ /* 0x001fec000b800000 */
.L_x_8727:
[----:B------:R-:W-:Y:S01]  /*205d0*/  SHF.R.S32.HI R34, RZ, 0x1f, R18 ;  /* 0x0000001fff227819 */ /* 0x000fe20000011412 */
[----:B------:R-:W-:Y:S06]  /*205e0*/  @!P2 BRA `(.L_x_8537) ;  /* 0x000000000004a947 */ /* 0x000fec0003800000 */
[----:B------:R-:W-:Y:S01]  /*205f0*/  BPT.TRAP 0x1 ;  /* 0x000000040000795c */ /* 0x000fe20000300000 */
.L_x_8537:
        /* <DEDUP_REMOVED lines=25> */
.L_x_8728:
[----:B------:R-:W-:Y:S05]  /*20790*/  BSYNC B0 ;  /* 0x0000000000007941 */ /* 0x000fea0003800000 */
.L_x_8538:
        /* <DEDUP_REMOVED lines=107> */
.L_x_8746:
        /* <DEDUP_REMOVED lines=11> */
.L_x_8541:
        /* <DEDUP_REMOVED lines=11> */
.L_x_8542:
[----:B-1----:R1:W5:Y:S01]  /*20fb0*/  LDL.LU R3, [R1+0x10] ;  /* 0x0000100001037983 */ /* 0x0023620000300800 */
[----:B------:R1:W-:Y:S02]  /*20fc0*/  SYNCS.ARRIVE.TRANS64.A1T0 RZ, [R7+URZ+0x28830], RZ ;  /* 0x028830ff07ff79a7 */ /* 0x0003e4000810003f */
        /* <DEDUP_REMOVED lines=8> */
[----:B------:R-:W-:Y:S01]  /*21050*/  BSSY B6, `(.L_x_8543) ;  /* 0x000001e000067945 */ /* 0x000fe20003800000 */
[----:B------:R-:W-:-:S04]  /*21060*/  SHF.R.S32.HI R2, RZ, 0x1f, R19 ;  /* 0x0000001fff027819 */ /* 0x000fc80000011413 */
[----:B------:R-:W-:Y:S02]  /*21070*/  SEL R2, R2, RZ, !P0 ;  /* 0x000000ff02027207 */ /* 0x000fe40004000000 */
[----:B-----5:R-:W-:Y:S01]  /*21080*/  SHF.R.S32.HI R0, RZ, 0x1f, R3 ;  /* 0x0000001fff007819 */ /* 0x020fe20000011403 */
[----:B0-----:R-:W-:-:S04]  /*21090*/  IMAD.WIDE.U32 R4, R3, UR4, RZ ;  /* 0x0000000403047c25 */ /* 0x001fc8000f8e00ff */
[----:B------:R-:W-:Y:S01]  /*210a0*/  IMAD R0, R0, UR4, RZ ;  /* 0x0000000400007c24 */ /* 0x000fe2000f8e02ff */
[----:B------:R0:W-:Y:S03]  /*210b0*/  STL.64 [R1+0x10], R4 ;  /* 0x0000100401007387 */ /* 0x0001e60000100a00 */
[----:B------:R-:W-:-:S04]  /*210c0*/  IMAD R0, R3, UR5, R0 ;  /* 0x0000000503007c24 */ /* 0x000fc8000f8e0200 */
[----:B------:R-:W-:Y:S01]  /*210d0*/  IMAD.IADD R3, R5, 0x1, R0 ;  /* 0x0000000105037824 */ /* 0x000fe200078e0200 */
[----:B------:R-:W-:-:S04]  /*210e0*/  SEL R0, R19, RZ, !P0 ;  /* 0x000000ff13007207 */ /* 0x000fc80004000000 */
[----:B------:R0:W-:Y:S04]  /*210f0*/  STL [R1+0x24], R3 ;  /* 0x0000240301007387 */ /* 0x0001e80000100800 */
[----:B------:R0:W-:Y:S04]  /*21100*/  STL [R1+0x18], R0 ;  /* 0x0000180001007387 */ /* 0x0001e80000100800 */
[----:B------:R0:W-:Y:S01]  /*21110*/  STL [R1+0x28], R2 ;  /* 0x0000280201007387 */ /* 0x0001e20000100800 */
        /* <DEDUP_REMOVED lines=17> */
.L_x_8544:
[----:B------:R-:W-:Y:S05]  /*21230*/  BSYNC B6 ;  /* 0x0000000000067941 */ /* 0x000fea0003800000 */
.L_x_8543:
[----:B------:R-:W2:Y:S01]  /*21240*/  LDL.LU R20, [R1+0x24] ;  /* 0x0000240001147983 */ /* 0x000ea20000300800 */
[----:B------:R-:W-:Y:S01]  /*21250*/  ULDC.64 UR4, c[0x0][0x2d8] ;  /* 0x0000b60000047ab9 */ /* 0x000fe20000000a00 */
[----:B-1----:R-:W1:Y:S01]  /*21260*/  LDC R7, c[0x0][0x448] ;  /* 0x00011200ff077b82 */ /* 0x002e620000000800 */
[----:B------:R-:W-:Y:S01]  /*21270*/  ULDC.64 UR6, c[0x0][0x280] ;  /* 0x0000a00000067ab9 */ /* 0x000fe20000000a00 */
[----:B0-----:R-:W2:Y:S04]  /*21280*/  LDL.LU.64 R2, [R1+0x10] ;  /* 0x0000100001027983 */ /* 0x001ea80000300a00 */
[----:B------:R-:W3:Y:S04]  /*21290*/  LDL.LU R4, [R1+0x28] ;  /* 0x0000280001047983 */ /* 0x000ee80000300800 */
[----:B------:R-:W4:Y:S01]  /*212a0*/  LDL.LU R21, [R1+0x18] ;  /* 0x0000180001157983 */ /* 0x000f220000300800 */
[----:B------:R-:W-:-:S03]  /*212b0*/  IMAD R0, R34, UR4, RZ ;  /* 0x0000000422007c24 */ /* 0x000fc6000f8e02ff */
[----:B------:R0:W5:Y:S01]  /*212c0*/  LDL R8, [R1+0xc] ;  /* 0x00000c0001087983 */ /* 0x0001620000100800 */
[----:B------:R-:W-:Y:S01]  /*212d0*/  IMAD R0, R18, UR5, R0 ;  /* 0x0000000512007c24 */ /* 0x000fe2000f8e0200 */
[----:B-1----:R-:W-:-:S13]  /*212e0*/  ISETP.NE.AND P0, PT, R7, 0x1, PT ;  /* 0x000000010700780c */ /* 0x002fda0003f05270 */
[----:B------:R-:W1:Y:S01]  /*212f0*/  @P0 LDC R6, c[0x0][0x44c] ;  /* 0x00011300ff060b82 */ /* 0x000e620000000800 */
[----:B--2---:R-:W-:Y:S02]  /*21300*/  IMAD.MOV.U32 R3, RZ, RZ, R20 ;  /* 0x000000ffff037224 */ /* 0x004fe400078e0014 */
[----:B------:R-:W2:Y:S01]  /*21310*/  S2R R20, SR_TID.X ;  /* 0x0000000000147919 */ /* 0x000ea20000002100 */
[----:B------:R-:W-:Y:S01]  /*21320*/  IMAD.WIDE.U32 R2, R18, UR4, R2 ;  /* 0x0000000412027c25 */ /* 0x000fe2000f8e0002 */
[----:B------:R-:W-:-:S03]  /*21330*/  ULDC.64 UR4, c[0x0][0x2e0] ;  /* 0x0000b80000047ab9 */ /* 0x000fc60000000a00 */
[----:B------:R-:W-:Y:S02]  /*21340*/  IMAD.IADD R3, R3, 0x1, R0 ;  /* 0x0000000103037824 */ /* 0x000fe400078e0200 */
[----:B---3--:R-:W-:Y:S02]  /*21350*/  IMAD R0, R4, UR4, RZ ;  /* 0x0000000404007c24 */ /* 0x008fe4000f8e02ff */
[----:B----4-:R-:W-:-:S04]  /*21360*/  IMAD.WIDE.U32 R2, R21, UR4, R2 ;  /* 0x0000000415027c25 */ /* 0x010fc8000f8e0002 */
[----:B------:R-:W-:Y:S01]  /*21370*/  IMAD R0, R21, UR5, R0 ;  /* 0x0000000515007c24 */ /* 0x000fe2000f8e0200 */
[----:B------:R-:W-:Y:S01]  /*21380*/  ULDC.64 UR4, c[0x0][0x2d0] ;  /* 0x0000b40000047ab9 */ /* 0x000fe20000000a00 */
[----:B------:R-:W3:Y:S02]  /*21390*/  S2R R21, SR_TID.X ;  /* 0x0000000000157919 */ /* 0x000ee40000002100 */
[----:B------:R-:W-:Y:S02]  /*213a0*/  IMAD.IADD R3, R3, 0x1, R0 ;  /* 0x0000000103037824 */ /* 0x000fe400078e0200 */
[----:B------:R-:W4:Y:S01]  /*213b0*/  @P0 LDC R0, c[0x0][0x450] ;  /* 0x00011400ff000b82 */ /* 0x000f220000000800 */
[----:B--2---:R-:W-:-:S04]  /*213c0*/  LOP3.LUT R20, R20, 0x7f, RZ, 0xc0, !PT ;  /* 0x0000007f14147812 */ /* 0x004fc800078ec0ff */
[----:B------:R-:W-:Y:S01]  /*213d0*/  SHF.R.U32.HI R20, RZ, 0x3, R20 ;  /* 0x00000003ff147819 */ /* 0x000fe20000011614 */
[----:B---3--:R-:W-:-:S05]  /*213e0*/  IMAD.SHL.U32 R21, R21, 0x10, RZ ;  /* 0x0000001015157824 */ /* 0x008fca00078e00ff */
[----:B------:R-:W-:-:S04]  /*213f0*/  LOP3.LUT R21, R21, 0x70, RZ, 0xc0, !PT ;  /* 0x0000007015157812 */ /* 0x000fc800078ec0ff */
[----:B------:R-:W-:-:S05]  /*21400*/  LOP3.LUT R20, R20, R21, RZ, 0xfc, !PT ;  /* 0x0000001514147212 */ /* 0x000fca00078efcff */
[----:B------:R-:W-:-:S04]  /*21410*/  IMAD.IADD R5, R20, 0x1, R27 ;  /* 0x0000000114057824 */ /* 0x000fc800078e021b */
[----:B-1----:R-:W-:-:S04]  /*21420*/  @P0 IMAD.HI.U32 R6, R5, R6, RZ ;  /* 0x0000000605060227 */ /* 0x002fc800078e00ff */
[----:B------:R-:W-:Y:S01]  /*21430*/  IMAD.MOV.U32 R4, RZ, RZ, R5 ;  /* 0x000000ffff047224 */ /* 0x000fe200078e0005 */
[----:B----4-:R-:W-:Y:S01]  /*21440*/  @P0 SHF.R.U32.HI R4, RZ, R0, R6 ;  /* 0x00000000ff040219 */ /* 0x010fe20000011606 */
        /* <DEDUP_REMOVED lines=19> */
[----:B-1----:R-:W-:Y:S02]  /*21580*/  LOP3.LUT R20, R20, 0x7f, RZ, 0xc0, !PT ;  /* 0x0000007f14147812 */ /* 0x002fe400078ec0ff */
[----:B------:R-:W-:Y:S02]  /*21590*/  LEA.HI.X R4, R2, UR7, R4, 0x1, P2 ;  /* 0x0000000702047c11 */ /* 0x000fe400090f0c04 */
[----:B------:R-:W-:Y:S01]  /*215a0*/  SHF.R.U32.HI R9, RZ, 0x3, R20 ;  /* 0x00000003ff097819 */ /* 0x000fe20000011614 */
[----:B0-----:R-:W-:Y:S06]  /*215b0*/  BRA.DIV UR4, `(.L_x_8545) ;  /* 0x0000006a04187947 */ /* 0x001fec000b800000 */
[----:B------:R-:W0:Y:S01]  /*215c0*/  SHFL.IDX PT, R3, R0, RZ, 0x181f ;  /* 0x00181fff00037589 */ /* 0x000e2200000e0000 */
[----:B------:R-:W-:Y:S02]  /*215d0*/  IMAD R33, R33, R7, RZ ;  /* 0x0000000721217224 */ /* 0x000fe400078e02ff */
[----:B------:R-:W-:Y:S01]  /*215e0*/  IMAD.IADD R27, R9, 0x1, R27 ;  /* 0x00000001091b7824 */ /* 0x000fe200078e021b */
[----:B------:R-:W1:Y:S03]  /*215f0*/  SHFL.IDX PT, R2, R4, RZ, 0x181f ;  /* 0x00181fff04027589 */ /* 0x000e6600000e0000 */
[C---:B------:R-:W-:Y:S01]  /*21600*/  VIADD R6, R27.reuse, 0x10 ;  /* 0x000000101b067836 */ /* 0x040fe20000000000 */
[----:B------:R-:W-:Y:S01]  /*21610*/  ISETP.GE.AND P3, PT, R27, R33, PT ;  /* 0x000000211b00720c */ /* 0x000fe20003f66270 */
[----:B------:R-:W2:-:S12]  /*21620*/  SHFL.IDX PT, R14, R0, 0x1, 0x181f ;  /* 0x00381f00000e7f89 */ /* 0x000e9800000e0000 */
[----:B0-----:R-:W-:-:S05]  /*21630*/  @!P3 LEA R5, P2, R31, R3, 0x1 ;  /* 0x000000031f05b211 */ /* 0x001fca00078408ff */
[----:B-1----:R-:W-:Y:S02]  /*21640*/  @!P3 IMAD.X R3, RZ, RZ, R2, P2 ;  /* 0x000000ffff03b224 */ /* 0x002fe400010e0602 */
[----:B------:R-:W-:-:S05]  /*21650*/  @!P3 IMAD.MOV.U32 R2, RZ, RZ, R5 ;  /* 0x000000ffff02b224 */ /* 0x000fca00078e0005 */
[----:B-----5:R-:W-:Y:S04]  /*21660*/  @!P3 LDGSTS.E.BYPASS.LTC128B.128 [R8+0x10400], desc[UR54][R2.64], !P0 ;  /* 0x104000000208bfae */ /* 0x020fe8000c101d76 */
[----:B------:R0:W-:Y:S01]  /*21670*/  @!P3 LDGSTS.E.BYPASS.LTC128B.128 [R8+0x14400], desc[UR54][R2.64+0x80], !P1 ;  /* 0x144000800208bfae */ /* 0x0001e2000c901d76 */
[----:B------:R-:W-:-:S03]  /*21680*/  ISETP.GE.AND P3, PT, R6, R33, PT ;  /* 0x000000210600720c */ /* 0x000fc60003f66270 */
[----:B0-----:R-:W0:Y:S10]  /*21690*/  SHFL.IDX PT, R2, R4, 0x1, 0x181f ;  /* 0x00381f0004027f89 */ /* 0x001e3400000e0000 */
[----:B--2---:R-:W-:-:S02]  /*216a0*/  @!P3 LEA R5, P2, R31, R14, 0x1 ;  /* 0x0000000e1f05b211 */ /* 0x004fc400078408ff */
[----:B------:R-:W1:Y:S03]  /*216b0*/  SHFL.IDX PT, R14, R0, 0x2, 0x181f ;  /* 0x00581f00000e7f89 */ /* 0x000e6600000e0000 */
[----:B0-----:R-:W-:Y:S02]  /*216c0*/  @!P3 IMAD.X R6, RZ, RZ, R2, P2 ;  /* 0x000000ffff06b224 */ /* 0x001fe400010e0602 */
[----:B------:R-:W-:Y:S02]  /*216d0*/  @!P3 IMAD.MOV.U32 R2, RZ, RZ, R5 ;  /* 0x000000ffff02b224 */ /* 0x000fe400078e0005 */
[----:B------:R-:W-:Y:S02]  /*216e0*/  @!P3 IMAD.MOV.U32 R3, RZ, RZ, R6 ;  /* 0x000000ffff03b224 */ /* 0x000fe400078e0006 */
[----:B------:R-:W-:-:S03]  /*216f0*/  VIADD R6, R27, 0x20 ;  /* 0x000000201b067836 */ /* 0x000fc60000000000 */
[----:B------:R-:W-:Y:S04]  /*21700*/  @!P3 LDGSTS.E.BYPASS.LTC128B.128 [R8+0x10c00], desc[UR54][R2.64], !P0 ;  /* 0x10c000000208bfae */ /* 0x000fe8000c101d76 */
[----:B------:R0:W-:Y:S01]  /*21710*/  @!P3 LDGSTS.E.BYPASS.LTC128B.128 [R8+0x14c00], desc[UR54][R2.64+0x80], !P1 ;  /* 0x14c000800208bfae */ /* 0x0001e2000c901d76 */
[----:B------:R-:W-:-:S03]  /*21720*/  ISETP.GE.AND P3, PT, R6, R33, PT ;  /* 0x000000210600720c */ /* 0x000fc60003f66270 */
[----:B0-----:R-:W0:Y:S10]  /*21730*/  SHFL.IDX PT, R2, R4, 0x2, 0x181f ;  /* 0x00581f0004027f89 */ /* 0x001e3400000e0000 */
[----:B-1----:R-:W-:-:S02]  /*21740*/  @!P3 LEA R5, P2, R31, R14, 0x1 ;  /* 0x0000000e1f05b211 */ /* 0x002fc400078408ff */
        /* <DEDUP_REMOVED lines=30> */
[----:B------:R-:W-:Y:S03]  /*21930*/  SHFL.IDX PT, R14, R0, 0x7, 0x181f ;  /* 0x00f81f00000e7f89 */ /* 0x000fe600000e0000 */
[----:B0-----:R-:W-:Y:S02]  /*21940*/  @!P3 IMAD.X R6, RZ, RZ, R2, P2 ;  /* 0x000000ffff06b224 */ /* 0x001fe400010e0602 */
[----:B------:R-:W-:Y:S02]  /*21950*/  @!P3 IMAD.MOV.U32 R2, RZ, RZ, R5 ;  /* 0x000000ffff02b224 */ /* 0x000fe400078e0005 */
[----:B------:R-:W-:Y:S02]  /*21960*/  @!P3 IMAD.MOV.U32 R3, RZ, RZ, R6 ;  /* 0x000000ffff03b224 */ /* 0x000fe400078e0006 */
[----:B------:R-:W-:-:S03]  /*21970*/  VIADD R6, R27, 0x60 ;  /* 0x000000601b067836 */ /* 0x000fc60000000000 */
        /* <DEDUP_REMOVED lines=11> */
[----:B--2---:R0:W-:Y:S02]  /*21a30*/  @!P3 LDGSTS.E.BYPASS.LTC128B.128 [R8+0x17400], desc[UR54][R2.64+0x80], !P1 ;  /* 0x174000800208bfae */ /* 0x0041e4000c901d76 */
.L_x_8763:
        /* <DEDUP_REMOVED lines=10> */
[----:B------:R1:W-:Y:S02]  /*21ae0*/  LDGSTS.E.BYPASS.LTC128B.128 [R8+0x17c00], desc[UR54][R2.64+0x80], !P1 ;  /* 0x17c0008002087fae */ /* 0x0003e4000c901d76 */
.L_x_8547:
[----:B------:R-:W-:Y:S05]  /*21af0*/  BSYNC B0 ;  /* 0x0000000000007941 */ /* 0x000fea0003800000 */
.L_x_8546:
[----:B------:R-:W-:Y:S01]  /*21b00*/  NOP ;  /* 0x0000000000007918 */ /* 0x000fe20000000000 */
[----:B------:R-:W-:-:S13]  /*21b10*/  PLOP3.LUT P0, PT, PT, PT, PT, 0x80, 0x0 ;  /* 0x000000000000781c */ /* 0x000fda0003f0f070 */
.L_x_8548:
        /* <DEDUP_REMOVED lines=14> */
[----:B------:R-:W2:Y:S01]  /*21c00*/  LDL.LU R4, [R1+0x1c] ;  /* 0x00001c0001047983 */ /* 0x000ea20000300800 */
[----:B------:R1:W-:Y:S03]  /*21c10*/  SYNCS.ARRIVE.TRANS64.A1T0 RZ, [R22+URZ+0x28800], RZ ;  /* 0x028800ff16ff79a7 */ /* 0x0003e6000810003f */
[----:B0-----:R-:W3:Y:S01]  /*21c20*/  LDL R2, [R1] ;  /* 0x0000000001027983 */ /* 0x001ee20000100800 */
[----:B------:R-:W-:Y:S01]  /*21c30*/  BSSY B0, `(.L_x_8549) ;  /* 0x0000005000007945 */ /* 0x000fe20003800000 */
[----:B------:R-:W0:Y:S01]  /*21c40*/  SYNCS.PHASECHK.TRANS64.TRYWAIT P0, [R22+URZ+0x28820], R3 ;  /* 0x02882003160075a7 */ /* 0x000e22000800017f */
[----:B--2---:R-:W-:-:S05]  /*21c50*/  VIADD R6, R4, 0xfffffffe ;  /* 0xfffffffe04067836 */ /* 0x004fca0000000000 */
[----:B---3--:R-:W-:Y:S01]  /*21c60*/  ISETP.GE.AND P1, PT, R6, R2, PT ;  /* 0x000000020600720c */ /* 0x008fe20003f26270 */
[----:B01----:R-:W-:-:S12]  /*21c70*/  @!P0 BRA `(.L_x_8550) ;  /* 0x0000006800f08947 */ /* 0x003fd80003800000 */
.L_x_8764:
[----:B------:R-:W-:Y:S05]  /*21c80*/  BSYNC B0 ;  /* 0x0000000000007941 */ /* 0x000fea0003800000 */
.L_x_8549:
        /* <DEDUP_REMOVED lines=8> */
.L_x_8565:
[----:B------:R-:W2:Y:S01]  /*21d10*/  LDL R8, [R1+0x4] ;  /* 0x0000040001087983 */ /* 0x000ea20000100800 */
[----:B------:R-:W1:Y:S03]  /*21d20*/  LDC R0, c[0x0][0x430] ;  /* 0x00010c00ff007b82 */ /* 0x000e660000000800 */
[----:B------:R-:W3:Y:S01]  /*21d30*/  LDL R7, [R1+0x8] ;  /* 0x0000080001077983 */ /* 0x000ee20000100800 */
[----:B------:R-:W-:Y:S05]  /*21d40*/  YIELD ;  /* 0x0000000000007946 */ /* 0x000fea0003800000 */
[----:B0-----:R-:W0:Y:S01]  /*21d50*/  S2R R3, SR_TID.X ;  /* 0x0000000000037919 */ /* 0x001e220000002100 */
[----:B------:R-:W-:Y:S01]  /*21d60*/  ULDC.64 UR4, c[0x0][0x428] ;  /* 0x00010a0000047ab9 */ /* 0x000fe20000000a00 */
[----:B------:R-:W4:Y:S01]  /*21d70*/  S2R R2, SR_TID.X ;  /* 0x0000000000027919 */ /* 0x000f220000002100 */
[----:B-1----:R-:W-:-:S13]  /*21d80*/  ISETP.NE.AND P0, PT, R0, 0x1, PT ;  /* 0x000000010000780c */ /* 0x002fda0003f05270 */
[----:B------:R-:W1:Y:S01]  /*21d90*/  @P0 LDC R4, c[0x0][0x434] ;  /* 0x00010d00ff040b82 */ /* 0x000e620000000800 */
[----:B0-----:R-:W-:-:S04]  /*21da0*/  LOP3.LUT R3, R3, 0x7f, RZ, 0xc0, !PT ;  /* 0x0000007f03037812 */ /* 0x001fc800078ec0ff */
[----:B------:R-:W-:Y:S01]  /*21db0*/  SHF.R.U32.HI R5, RZ, 0x3, R3 ;  /* 0x00000003ff057819 */ /* 0x000fe20000011603 */
[----:B----4-:R-:W-:Y:S02]  /*21dc0*/  IMAD.SHL.U32 R2, R2, 0x10, RZ ;  /* 0x0000001002027824 */ /* 0x010fe400078e00ff */
[----:B------:R-:W0:Y:S02]  /*21dd0*/  @P0 LDC R3, c[0x0][0x438] ;  /* 0x00010e00ff030b82 */ /* 0x000e240000000800 */
[----:B------:R-:W-:Y:S01]  /*21de0*/  IMAD R5, R6, 0x80, R5 ;  /* 0x0000008006057824 */ /* 0x000fe200078e0205 */
[----:B------:R-:W-:-:S04]  /*21df0*/  LOP3.LUT R2, R2, 0x70, RZ, 0xc0, !PT ;  /* 0x0000007002027812 */ /* 0x000fc800078ec0ff */
[----:B--2---:R-:W-:-:S05]  /*21e00*/  IADD3 R5, R2, R5, R8 ;  /* 0x0000000502057210 */ /* 0x004fca0007ffe008 */
[----:B-1----:R-:W-:-:S04]  /*21e10*/  @P0 IMAD.HI.U32 R4, R5, R4, RZ ;  /* 0x0000000405040227 */ /* 0x002fc800078e00ff */
[----:B------:R-:W-:Y:S01]  /*21e20*/  IMAD.MOV.U32 R2, RZ, RZ, R5 ;  /* 0x000000ffff027224 */ /* 0x000fe200078e0005 */
[----:B0-----:R-:W-:Y:S01]  /*21e30*/  @P0 SHF.R.U32.HI R2, RZ, R3, R4 ;  /* 0x00000003ff020219 */ /* 0x001fe20000011604 */
[----:B---3--:R-:W-:-:S04]  /*21e40*/  IMAD R4, R7, UR4, RZ ;  /* 0x0000000407047c24 */ /* 0x008fc8000f8e02ff */
[----:B------:R-:W-:-:S04]  /*21e50*/  IMAD.MOV R3, RZ, RZ, -R2 ;  /* 0x000000ffff037224 */ /* 0x000fc800078e0a02 */
[----:B------:R-:W-:Y:S01]  /*21e60*/  IMAD R0, R0, R3, R5 ;  /* 0x0000000300007224 */ /* 0x000fe200078e0205 */
[----:B------:R-:W-:Y:S01]  /*21e70*/  SHF.R.S32.HI R3, RZ, 0x1f, R2 ;  /* 0x0000001fff037819 */ /* 0x000fe20000011402 */
[C---:B------:R-:W-:Y:S02]  /*21e80*/  IMAD R5, R35.reuse, UR5, R4 ;  /* 0x0000000523057c24 */ /* 0x040fe4000f8e0204 */
[----:B------:R-:W-:Y:S01]  /*21e90*/  IMAD.WIDE.U32 R2, R35, UR4, R2 ;  /* 0x0000000423027c25 */ /* 0x000fe2000f8e0002 */
[----:B------:R-:W-:-:S03]  /*21ea0*/  ULDC.64 UR4, c[0x0][0x418] ;  /* 0x0001060000047ab9 */ /* 0x000fc60000000a00 */
[----:B------:R-:W-:Y:S01]  /*21eb0*/  IMAD.IADD R5, R5, 0x1, R3 ;  /* 0x0000000105057824 */ /* 0x000fe200078e0203 */
[----:B------:R-:W-:-:S04]  /*21ec0*/  LEA R4, P0, R2, UR4, 0x2 ;  /* 0x0000000402047c11 */ /* 0x000fc8000f8010ff */
[----:B------:R-:W-:-:S05]  /*21ed0*/  LEA.HI.X R5, R2, UR5, R5, 0x2, P0 ;  /* 0x0000000502057c11 */ /* 0x000fca00080f1405 */
[----:B------:R-:W2:Y:S01]  /*21ee0*/  LDG.E R4, desc[UR54][R4.64] ;  /* 0x0000003604047981 */ /* 0x000ea2000c1e1900 */
[----:B------:R-:W-:Y:S02]  /*21ef0*/  IMAD.U32 R7, RZ, RZ, UR38 ;  /* 0x00000026ff077e24 */ /* 0x000fe4000f8e00ff */
[----:B------:R-:W-:Y:S02]  /*21f00*/  VIADD R24, R10, 0x1 ;  /* 0x000000010a187836 */ /* 0x000fe40000000000 */
[----:B------:R-:W-:Y:S01]  /*21f10*/  IMAD.MOV.U32 R25, RZ, RZ, R6 ;  /* 0x000000ffff197224 */ /* 0x000fe200078e0006 */
[----:B------:R-:W-:Y:S02]  /*21f20*/  ISETP.NE.AND P3, PT, R7, 0x3, PT ;  /* 0x000000030700780c */ /* 0x000fe40003f65270 */
[----:B------:R-:W-:-:S04]  /*21f30*/  ISETP.NE.AND P0, PT, R24, 0x2, PT ;  /* 0x000000021800780c */ /* 0x000fc80003f05270 */
[----:B------:R-:W-:Y:S02]  /*21f40*/  SEL R3, RZ, 0x1, P0 ;  /* 0x00000001ff037807 */ /* 0x000fe40000000000 */
[----:B------:R-:W-:Y:S02]  /*21f50*/  SEL R24, R24, RZ, P0 ;  /* 0x000000ff18187207 */ /* 0x000fe40000000000 */
[----:B------:R-:W-:Y:S02]  /*21f60*/  LOP3.LUT R28, R20, R3, RZ, 0x3c, !PT ;  /* 0x00000003141c7212 */ /* 0x000fe400078e3cff */
[----:B--2---:R-:W-:Y:S01]  /*21f70*/  SHF.R.S32.HI R27, RZ, 0x1f, R4 ;  /* 0x0000001fff1b7819 */ /* 0x004fe20000011404 */
[----:B------:R-:W-:Y:S06]  /*21f80*/  @!P3 BRA `(.L_x_8553) ;  /* 0x000000000004b947 */ /* 0x000fec0003800000 */
[----:B------:R-:W-:Y:S01]  /*21f90*/  BPT.TRAP 0x1 ;  /* 0x000000040000795c */ /* 0x000fe20000300000 */
.L_x_8553:
[----:B------:R-:W-:Y:S01]  /*21fa0*/  IMAD R6, R24, 0x8, R22 ;  /* 0x0000000818067824 */ /* 0x000fe200078e0216 */
[----:B------:R-:W-:Y:S01]  /*21fb0*/  SHF.L.U32 R2, R28, 0x1f, RZ ;  /* 0x0000001f1c027819 */ /* 0x000fe200000006ff */
[----:B------:R-:W-:Y:S03]  /*21fc0*/  BSSY B1, `(.L_x_8554) ;  /* 0x0000003000017945 */ /* 0x000fe60003800000 */
[----:B------:R-:W0:Y:S02]  /*21fd0*/  SYNCS.PHASECHK.TRANS64.TRYWAIT P0, [R6+URZ+0x28840], R2 ;  /* 0x02884002060075a7 */ /* 0x000e24000800017f */
[----:B0-----:R-:W-:Y:S05]  /*21fe0*/  @!P0 BRA `(.L_x_8555) ;  /* 0x0000006800288947 */ /* 0x001fea0003800000 */
.L_x_8765:
[----:B------:R-:W-:Y:S05]  /*21ff0*/  BSYNC B1 ;  /* 0x0000000000017941 */ /* 0x000fea0003800000 */
.L_x_8554:
        /* <DEDUP_REMOVED lines=68> */
[----:B------:R-:W-:Y:S04]  /*22440*/  LDGSTS.E.BYPASS.LTC128B.128 [R8+0x1b400], desc[UR54][R2.64], !P4 ;  /* 0x1b40000002087fae */ /* 0x000fe8000e101d76 */
[----:B------:R0:W-:Y:S04]  /*22450*/  LDGSTS.E.BYPASS.LTC128B.128 [R8+0x1f400], desc[UR54][R2.64+0x80], !P3 ;  /* 0x1f40008002087fae */ /* 0x0001e8000d901d76 */
[----:B0-2---:R0:W1:Y:S02]  /*22460*/  SHFL.IDX PT, R2, R7, 0x7, 0x181f ;  /* 0x00f81f0007027f89 */ /* 0x00506400000e0000 */
.L_x_8783:
        /* <DEDUP_REMOVED lines=9> */
.L_x_8557:
        /* <DEDUP_REMOVED lines=11> */
.L_x_8558:
[----:B------:R1:W-:Y:S01]  /*225b0*/  SYNCS.ARRIVE.TRANS64.A1T0 RZ, [R6+URZ+0x28830], RZ ;  /* 0x028830ff06ff79a7 */ /* 0x0003e2000810003f */
[----:B------:R-:W-:Y:S05]  /*225c0*/  @!P4 BRA `(.L_x_8559) ;  /* 0x000000000004c947 */ /* 0x000fea0003800000 */
[----:B------:R-:W-:Y:S01]  /*225d0*/  BPT.TRAP 0x1 ;  /* 0x000000040000795c */ /* 0x000fe20000300000 */
.L_x_8559:
[----:B------:R-:W-:Y:S01]  /*225e0*/  SHF.L.U32 R2, R20, 0x1f, RZ ;  /* 0x0000001f14027819 */ /* 0x000fe200000006ff */
[----:B-1----:R-:W-:Y:S01]  /*225f0*/  IMAD R6, R10, 0x8, R22 ;  /* 0x000000080a067824 */ /* 0x002fe200078e0216 */
[----:B------:R-:W-:Y:S03]  /*22600*/  BSSY B1, `(.L_x_8560) ;  /* 0x0000003000017945 */ /* 0x000fe60003800000 */
[----:B------:R-:W1:Y:S02]  /*22610*/  SYNCS.PHASECHK.TRANS64.TRYWAIT P0, [R6+URZ+0x28860], R2 ;  /* 0x02886002060075a7 */ /* 0x000e64000800017f */
[----:B-1----:R-:W-:Y:S05]  /*22620*/  @!P0 BRA `(.L_x_8561) ;  /* 0x0000006800f88947 */ /* 0x002fea0003800000 */
.L_x_8784:
[----:B------:R-:W-:Y:S05]  /*22630*/  BSYNC B1 ;  /* 0x0000000000017941 */ /* 0x000fea0003800000 */
.L_x_8560:
        /* <DEDUP_REMOVED lines=66> */
[----:B------:R0:W-:Y:S04]  /*22a60*/  LDGSTS.E.BYPASS.LTC128B.128 [R7+0x7400], desc[UR54][R2.64+0x80], !P0 ;  /* 0x0740008002077fae */ /* 0x0001e8000c101d76 */
[----:B0-2---:R0:W1:Y:S02]  /*22a70*/  SHFL.IDX PT, R2, R17, 0x7, 0x181f ;  /* 0x00f81f0011027f89 */ /* 0x00506400000e0000 */
.L_x_8802:
        /* <DEDUP_REMOVED lines=12> */
[----:B-1----:R-:W-:Y:S01]  /*22b40*/  IMAD.WIDE.U32 R2, R0, UR4, RZ ;  /* 0x0000000400027c25 */ /* 0x002fe2000f8e00ff */
        /* <DEDUP_REMOVED lines=16> */
.L_x_8563:
        /* <DEDUP_REMOVED lines=11> */
.L_x_8564:
[----:B------:R-:W2:Y:S01]  /*22d00*/  LDL R0, [R1] ;  /* 0x0000000001007983 */ /* 0x000ea20000100800 */
[----:B------:R0:W-:Y:S01]  /*22d10*/  SYNCS.ARRIVE.TRANS64.A1T0 RZ, [R6+URZ+0x28850], RZ ;  /* 0x028850ff06ff79a7 */ /* 0x0001e2000810003f */
[----:B------:R-:W-:Y:S02]  /*22d20*/  IMAD.MOV.U32 R10, RZ, RZ, R24 ;  /* 0x000000ffff0a7224 */ /* 0x000fe400078e0018 */
[----:B------:R-:W-:Y:S02]  /*22d30*/  IMAD.MOV.U32 R20, RZ, RZ, R28 ;  /* 0x000000ffff147224 */ /* 0x000fe400078e001c */
[----:B------:R-:W-:Y:S02]  /*22d40*/  IMAD.MOV.U32 R33, RZ, RZ, R25 ;  /* 0x000000ffff217224 */ /* 0x000fe400078e0019 */
[C---:B0-----:R-:W-:Y:S01]  /*22d50*/  VIADD R6, R25.reuse, 0xffffffff ;  /* 0xffffffff19067836 */ /* 0x041fe20000000000 */
[----:B--2---:R-:W-:-:S13]  /*22d60*/  ISETP.GT.AND P0, PT, R25, R0, PT ;  /* 0x000000001900720c */ /* 0x004fda0003f04270 */
[----:B------:R-:W-:Y:S05]  /*22d70*/  @P0 BRA `(.L_x_8565) ;  /* 0xffffffec00e40947 */ /* 0x000fea000383ffff */
.L_x_8552:
[----:B------:R-:W-:Y:S05]  /*22d80*/  BSYNC B0 ;  /* 0x0000000000007941 */ /* 0x000fea0003800000 */
.L_x_8551:
        /* <DEDUP_REMOVED lines=11> */
[----:B0-----:R-:W2:Y:S01]  /*22e40*/  @P0 ATOMG.E.ADD.STRONG.GPU PT, R3, desc[UR54][R2.64], R5 ;  /* 0x00000005020309a8 */ /* 0x001ea200081ee1f6 */
[----:B------:R-:W0:Y:S02]  /*22e50*/  S2R R4, SR_LTMASK ;  /* 0x0000000000047919 */ /* 0x000e240000003900 */
[----:B0-----:R-:W-:-:S04]  /*22e60*/  LOP3.LUT R4, R4, UR4, RZ, 0xc0, !PT ;  /* 0x0000000404047c12 */ /* 0x001fc8000f8ec0ff */
[----:B------:R-:W0:Y:S01]  /*22e70*/  POPC R7, R4 ;  /* 0x0000000400077309 */ /* 0x000e220000000000 */
[----:B--2---:R-:W0:Y:S02]  /*22e80*/  SHFL.IDX PT, R0, R3, R0, 0x1f ;  /* 0x00001f0003007589 */ /* 0x004e2400000e0000 */
[----:B0-----:R-:W-:-:S07]  /*22e90*/  IADD3 R16, R0, UR37, R7 ;  /* 0x0000002500107c10 */ /* 0x001fce000fffe007 */
.L_x_8567:
[----:B------:R-:W-:Y:S05]  /*22ea0*/  BSYNC B0 ;  /* 0x0000000000007941 */ /* 0x000fea0003800000 */
.L_x_8566:
[----:B------:R-:W-:-:S05]  /*22eb0*/  IMAD.U32 R0, RZ, RZ, UR38 ;  /* 0x00000026ff007e24 */ /* 0x000fca000f8e00ff */
[----:B------:R-:W-:-:S13]  /*22ec0*/  ISETP.NE.AND P0, PT, R0, 0x3, PT ;  /* 0x000000030000780c */ /* 0x000fda0003f05270 */
[----:B------:R-:W-:Y:S05]  /*22ed0*/  @!P0 BRA `(.L_x_8568) ;  /* 0x0000000000048947 */ /* 0x000fea0003800000 */
[----:B------:R-:W-:Y:S01]  /*22ee0*/  BPT.TRAP 0x1 ;  /* 0x000000040000795c */ /* 0x000fe20000300000 */
.L_x_8568:
[----:B------:R-:W-:Y:S01]  /*22ef0*/  IMAD R0, R24, 0x8, R22 ;  /* 0x0000000818007824 */ /* 0x000fe200078e0216 */
[----:B0-----:R-:W-:Y:S01]  /*22f00*/  SHF.L.U32 R3, R28, 0x1f, RZ ;  /* 0x0000001f1c037819 */ /* 0x001fe200000006ff */
[----:B------:R-:W-:Y:S01]  /*22f10*/  BSSY B0, `(.L_x_8569) ;  /* 0x0000004000007945 */ /* 0x000fe20003800000 */
[----:B------:R-:W-:Y:S02]  /*22f20*/  IMAD R6, R25, -0x80, R37 ;  /* 0xffffff8019067824 */ /* 0x000fe400078e0225 */
[----:B------:R-:W0:Y:S02]  /*22f30*/  SYNCS.PHASECHK.TRANS64.TRYWAIT P0, [R0+URZ+0x28860], R3 ;  /* 0x02886003000075a7 */ /* 0x000e24000800017f */
[----:B0-----:R-:W-:Y:S05]  /*22f40*/  @!P0 BRA `(.L_x_8570) ;  /* 0x0000006c00508947 */ /* 0x001fea0003800000 */
.L_x_8803:
[----:B------:R-:W-:Y:S05]  /*22f50*/  BSYNC B0 ;  /* 0x0000000000007941 */ /* 0x000fea0003800000 */
.L_x_8569:
        /* <DEDUP_REMOVED lines=70> */
.L_x_8821:
        /* <DEDUP_REMOVED lines=11> */
.L_x_8572:
        /* <DEDUP_REMOVED lines=11> */
.L_x_8573:
[----:B------:R1:W-:Y:S01]  /*23520*/  SYNCS.ARRIVE.TRANS64.A1T0 RZ, [R0+URZ+0x28850], RZ ;  /* 0x028850ff00ff79a7 */ /* 0x0003e2000810003f */
[----:B------:R-:W-:-:S05]  /*23530*/  VIADD R24, R24, 0x1 ;  /* 0x0000000118187836 */ /* 0x000fca0000000000 */
[----:B------:R-:W-:-:S04]  /*23540*/  ISETP.NE.AND P0, PT, R24, 0x2, PT ;  /* 0x000000021800780c */ /* 0x000fc80003f05270 */
[----:B------:R-:W-:Y:S02]  /*23550*/  SEL R3, RZ, 0x1, P0 ;  /* 0x00000001ff037807 */ /* 0x000fe40000000000 */
[----:B------:R-:W-:Y:S02]  /*23560*/  SEL R24, R24, RZ, P0 ;  /* 0x000000ff18187207 */ /* 0x000fe40000000000 */
[----:B-1----:R-:W-:-:S07]  /*23570*/  LOP3.LUT R28, R28, R3, RZ, 0x3c, !PT ;  /* 0x000000031c1c7212 */ /* 0x002fce00078e3cff */
.L_x_8530:
[----:B------:R-:W-:Y:S05]  /*23580*/  BSYNC B7 ;  /* 0x0000000000077941 */ /* 0x000fea0003800000 */
.L_x_8528:
        /* <DEDUP_REMOVED lines=11> */
.L_x_8574:
        /* <DEDUP_REMOVED lines=36> */
.L_x_8831:
[----:B------:R-:W-:Y:S02]  /*23880*/  ULDC UR4, c[0x0][0xc38] ;  /* 0x00030e0000047ab9 */ /* 0x000fe40000000800 */
[----:B------:R-:W-:-:S04]  /*23890*/  IMAD.U32 R7, RZ, RZ, UR4 ;  /* 0x00000004ff077e24 */ /* 0x000fc8000f8e00ff */
[----:B--2---:R-:W-:-:S04]  /*238a0*/  IMAD R14, R14, R7, RZ ;  /* 0x000000070e0e7224 */ /* 0x004fc800078e02ff */
[----:B------:R-:W-:-:S05]  /*238b0*/  IMAD.IADD R9, R4, 0x1, R14 ;  /* 0x0000000104097824 */ /* 0x000fca00078e020e */
[----:B------:R-:W-:-:S13]  /*238c0*/  ISETP.GT.AND P6, PT, R9, R0, PT ;  /* 0x000000000900720c */ /* 0x000fda0003fc4270 */
[----:B------:R-:W-:Y:S05]  /*238d0*/  @P6 BRA `(.L_x_8577) ;  /* 0x00000000009c6947 */ /* 0x000fea0003800000 */
.L_x_8582:
        /* <DEDUP_REMOVED lines=14> */
.L_x_8580:
[----:B------:R-:W-:Y:S05]  /*239c0*/  BSYNC B0 ;  /* 0x0000000000007941 */ /* 0x000fea0003800000 */
.L_x_8579:
        /* <DEDUP_REMOVED lines=18> */
.L_x_8839:
[----:B------:R-:W-:Y:S02]  /*23af0*/  ULDC UR4, c[0x0][0xc38] ;  /* 0x00030e0000047ab9 */ /* 0x000fe40000000800 */
[----:B------:R-:W-:-:S04]  /*23b00*/  IMAD.U32 R7, RZ, RZ, UR4 ;  /* 0x00000004ff077e24 */ /* 0x000fc8000f8e00ff */
[----:B--2---:R-:W-:-:S04]  /*23b10*/  IMAD R14, R14, R7, RZ ;  /* 0x000000070e0e7224 */ /* 0x004fc800078e02ff */
[----:B------:R-:W-:-:S05]  /*23b20*/  IMAD.IADD R9, R14, 0x1, R9 ;  /* 0x000000010e097824 */ /* 0x000fca00078e0209 */
[----:B------:R-:W-:-:S13]  /*23b30*/  ISETP.GT.AND P6, PT, R9, R0, PT ;  /* 0x000000000900720c */ /* 0x000fda0003fc4270 */
[----:B------:R-:W-:Y:S05]  /*23b40*/  @!P6 BRA `(.L_x_8582) ;  /* 0xfffffffc0064e947 */ /* 0x000fea000383ffff */
.L_x_8577:
        /* <DEDUP_REMOVED lines=8> */
.L_x_8843:
[----:B------:R-:W-:Y:S01]  /*23bd0*/  ISETP.NE.AND P0, PT, R2, RZ, PT ;  /* 0x000000ff0200720c */ /* 0x000fe20003f05270 */
[----:B------:R-:W-:-:S12]  /*23be0*/  IMAD.MOV.U32 R14, RZ, RZ, RZ ;  /* 0x000000ffff0e7224 */ /* 0x000fd800078e00ff */
[----:B------:R-:W-:Y:S05]  /*23bf0*/  @!P0 BRA `(.L_x_8584) ;  /* 0x0000000000108947 */ /* 0x000fea0003800000 */
[----:B------:R-:W-:Y:S01]  /*23c00*/  UMOV UR4, 0xffffffff ;  /* 0xffffffff00047882 */ /* 0x000fe20000000000 */
[----:B------:R-:W-:Y:S02]  /*23c10*/  VIADD R12, R4, 0xffffffff ;  /* 0xffffffff040c7836 */ /* 0x000fe40000000000 */
[----:B------:R-:W-:Y:S05]  /*23c20*/  BRA.DIV UR4, `(.L_x_8585) ;  /* 0x0000007204d07947 */ /* 0x000fea000b800000 */
[----:B------:R4:W0:Y:S02]  /*23c30*/  SHFL.IDX PT, R14, R6, R12, 0x1f ;  /* 0x00001f0c060e7589 */ /* 0x00082400000e0000 */
.L_x_8584:
        /* <DEDUP_REMOVED lines=66> */
.L_x_8578:
[----:B------:R-:W-:Y:S01]  /*24060*/  UMOV UR4, URZ ;  /* 0x0000003f00047c82 */ /* 0x000fe20008000000 */
[----:B------:R-:W-:Y:S01]  /*24070*/  UMOV UR5, URZ ;  /* 0x0000003f00057c82 */ /* 0x000fe20008000000 */
[----:B------:R-:W-:Y:S01]  /*24080*/  ULDC UR6, c[0x0][0xc3c] ;  /* 0x00030f0000067ab9 */ /* 0x000fe20000000800 */
[----:B------:R-:W-:Y:S02]  /*24090*/  IMAD.MOV.U32 R16, RZ, RZ, R0 ;  /* 0x000000ffff107224 */ /* 0x000fe400078e0000 */
[----:B------:R-:W-:Y:S02]  /*240a0*/  IMAD.U32 R17, RZ, RZ, UR4 ;  /* 0x00000004ff117e24 */ /* 0x000fe4000f8e00ff */
[----:B------:R-:W-:Y:S02]  /*240b0*/  IMAD.U32 R18, RZ, RZ, UR5 ;  /* 0x00000005ff127e24 */ /* 0x000fe4000f8e00ff */
[----:B------:R-:W-:-:S07]  /*240c0*/  IMAD.U32 R19, RZ, RZ, UR6 ;  /* 0x00000006ff137e24 */ /* 0x000fce000f8e00ff */
.L_x_8586:
        /* <DEDUP_REMOVED lines=10> */
.L_x_8575:
[----:B------:R-:W-:Y:S02]  /*24170*/  ULDC UR4, c[0x0][0xc3c] ;  /* 0x00030f0000047ab9 */ /* 0x000fe40000000800 */
[----:B--2---:R-:W-:-:S13]  /*24180*/  ISETP.GE.AND P0, PT, R19, UR4, PT ;  /* 0x0000000413007c0c */ /* 0x004fda000bf06270 */
[----:B------:R-:W-:Y:S05]  /*24190*/  @!P0 BRA `(.L_x_8587) ;  /* 0xffffff9c00688947 */ /* 0x000fea000383ffff */
[----:B------:R-:W-:Y:S05]  /*241a0*/  BSYNC B8 ;  /* 0x0000000000087941 */ /* 0x000fea0003800000 */
.L_x_8472:
[----:B------:R-:W2:Y:S01]  /*241b0*/  LDL.LU R0, [R1+0x20] ;  /* 0x0000200001007983 */ /* 0x000ea20000300800 */
[----:B------:R-:W-:Y:S01]  /*241c0*/  BSSY B0, `(.L_x_8588) ;  /* 0x000000b000007945 */ /* 0x000fe20003800000 */
[----:B------:R-:W4:Y:S01]  /*241d0*/  S2R R5, SR_CgaCtaId ;  /* 0x0000000000057919 */ /* 0x000f220000008800 */
[----:B--2---:R-:W-:-:S05]  /*241e0*/  VIADD R0, R0, 0x1 ;  /* 0x0000000100007836 */ /* 0x004fca0000000000 */
        /* <DEDUP_REMOVED lines=8> */
.L_x_8846:
[----:B------:R-:W-:Y:S05]  /*24270*/  BSYNC B0 ;  /* 0x0000000000007941 */ /* 0x000fea0003800000 */
.L_x_8588:
[----:B------:R-:W-:-:S03]  /*24280*/  UMOV UR4, 0xffffffff ;  /* 0xffffffff00047882 */ /* 0x000fc60000000000 */
[----:B------:R-:W-:Y:S05]  /*24290*/  BRA.DIV UR4, `(.L_x_8590) ;  /* 0x0000006e046c7947 */ /* 0x000fea000b800000 */
[----:B0-----:R-:W0:Y:S02]  /*242a0*/  S2R R0, SR_TID.X ;  /* 0x0000000000007919 */ /* 0x001e240000002100 */
[----:B0-----:R-:W-:-:S04]  /*242b0*/  SHF.R.U32.HI R0, RZ, 0x5, R0 ;  /* 0x00000005ff007819 */ /* 0x001fc80000011600 */
[----:B------:R-:W-:-:S05]  /*242c0*/  LOP3.LUT R0, R0, 0x3, RZ, 0xc0, !PT ;  /* 0x0000000300007812 */ /* 0x000fca00078ec0ff */
[----:B------:R0:W2:Y:S02]  /*242d0*/  SHFL.IDX PT, R14, R0, RZ, 0x1f ;  /* 0x00001fff000e7589 */ /* 0x0000a400000e0000 */
.L_x_8849:
[----:B--2---:R-:W-:-:S13]  /*242e0*/  ISETP.NE.AND P0, PT, R14, RZ, PT ;  /* 0x000000ff0e00720c */ /* 0x004fda0003f05270 */
[----:B------:R-:W-:Y:S05]  /*242f0*/  @P0 BRA `(.L_x_8180) ;  /* 0x0000000000880947 */ /* 0x000fea0003800000 */
[----:B------:R-:W-:-:S03]  /*24300*/  UMOV UR4, 0xffffffff ;  /* 0xffffffff00047882 */ /* 0x000fc60000000000 */
[----:B------:R-:W-:Y:S05]  /*24310*/  BRA.DIV UR4, `(.L_x_8591) ;  /* 0x0000006e04807947 */ /* 0x000fea000b800000 */
[----:B------:R-:W-:-:S13]  /*24320*/  ELECT P6, URZ, PT ;  /* 0x00000000003f782f */ /* 0x000fda00038c0000 */
.L_x_8852:
[----:B------:R-:W-:Y:S05]  /*24330*/  @!P6 BRA `(.L_x_8180) ;  /* 0x000000000078e947 */ /* 0x000fea0003800000 */
[----:B------:R-:W-:-:S06]  /*24340*/  ULOP3.LUT UR4, UR36, 0x2, URZ, 0xfc, !UPT ;  /* 0x0000000224047892 */ /* 0x000fcc000f8efc3f */
[----:B0-----:R-:W-:-:S05]  /*24350*/  IMAD.U32 R0, RZ, RZ, UR4 ;  /* 0x00000004ff007e24 */ /* 0x001fca000f8e00ff */
[----:B------:R-:W-:-:S13]  /*24360*/  ISETP.NE.AND P0, PT, R0, 0x3, PT ;  /* 0x000000030000780c */ /* 0x000fda0003f05270 */
[----:B------:R-:W-:Y:S05]  /*24370*/  @!P0 BRA `(.L_x_8592) ;  /* 0x0000000000048947 */ /* 0x000fea0003800000 */
[----:B------:R-:W-:Y:S01]  /*24380*/  BPT.TRAP 0x1 ;  /* 0x000000040000795c */ /* 0x000fe20000300000 */
.L_x_8592:
[----:B------:R-:W-:Y:S01]  /*24390*/  IMAD R5, R24, 0x8, R7 ;  /* 0x0000000818057824 */ /* 0x000fe200078e0207 */
[----:B------:R-:W-:Y:S01]  /*243a0*/  SHF.L.U32 R0, R28, 0x1f, RZ ;  /* 0x0000001f1c007819 */ /* 0x000fe200000006ff */
[----:B------:R-:W-:-:S03]  /*243b0*/  VIADD R24, R24, 0x1 ;  /* 0x0000000118187836 */ /* 0x000fc60000000000 */
[----:B------:R-:W0:Y:S02]  /*243c0*/  SYNCS.PHASECHK.TRANS64.TRYWAIT P1, [R5+URZ+0x28840], R0 ;  /* 0x02884000050075a7 */ /* 0x000e24000802017f */
[----:B------:R-:W-:-:S04]  /*243d0*/  ISETP.NE.AND P2, PT, R24, 0x2, PT ;  /* 0x000000021800780c */ /* 0x000fc80003f45270 */
[----:B------:R-:W-:Y:S01]  /*243e0*/  SEL R3, RZ, 0x1, P2 ;  /* 0x00000001ff037807 */ /* 0x000fe20001000000 */
[----:B0-----:R-:W-:Y:S08]  /*243f0*/  @!P1 BRA `(.L_x_8593) ;  /* 0x0000006c00689947 */ /* 0x001ff00003800000 */
.L_x_8853:
[----:B------:R-:W-:Y:S02]  /*24400*/  SEL R24, R24, RZ, P2 ;  /* 0x000000ff18187207 */ /* 0x000fe40001000000 */
[----:B------:R-:W-:Y:S01]  /*24410*/  LOP3.LUT R2, R28, R3, RZ, 0x3c, !PT ;  /* 0x000000031c027212 */ /* 0x000fe200078e3cff */
[----:B------:R-:W-:Y:S06]  /*24420*/  @!P0 BRA `(.L_x_8594) ;  /* 0x0000000000048947 */ /* 0x000fec0003800000 */
[----:B------:R-:W-:Y:S01]  /*24430*/  BPT.TRAP 0x1 ;  /* 0x000000040000795c */ /* 0x000fe20000300000 */
.L_x_8594:
[----:B------:R-:W-:Y:S01]  /*24440*/  IMAD R3, R24, 0x8, R7 ;  /* 0x0000000818037824 */ /* 0x000fe200078e0207 */
[----:B------:R-:W-:-:S04]  /*24450*/  SHF.L.U32 R2, R2, 0x1f, RZ ;  /* 0x0000001f02027819 */ /* 0x000fc800000006ff */
[----:B------:R-:W2:Y:S02]  /*24460*/  SYNCS.PHASECHK.TRANS64.TRYWAIT P1, [R3+URZ+0x28840], R2 ;  /* 0x02884002030075a7 */ /* 0x000ea4000802017f */
[----:B--2---:R-:W-:Y:S05]  /*24470*/  @!P1 BRA `(.L_x_8595) ;  /* 0x0000006c005c9947 */ /* 0x004fea0003800000 */
.L_x_8854:
[----:B------:R-:W-:Y:S05]  /*24480*/  @!P0 BRA `(.L_x_8596) ;  /* 0x0000000000048947 */ /* 0x000fea0003800000 */
[----:B------:R-:W-:Y:S01]  /*24490*/  BPT.TRAP 0x1 ;  /* 0x000000040000795c */ /* 0x000fe20000300000 */
.L_x_8596:
[----:B------:R-:W4:Y:S02]  /*244a0*/  SYNCS.PHASECHK.TRANS64.TRYWAIT P1, [R5+URZ+0x28860], R0 ;  /* 0x02886000050075a7 */ /* 0x000f24000802017f */
[----:B----4-:R-:W-:Y:S05]  /*244b0*/  @!P1 BRA `(.L_x_8597) ;  /* 0x0000006c00609947 */ /* 0x010fea0003800000 */
.L_x_8855:
[----:B------:R-:W-:Y:S05]  /*244c0*/  @!P0 BRA `(.L_x_8598) ;  /* 0x0000000000048947 */ /* 0x000fea0003800000 */
[----:B------:R-:W-:Y:S01]  /*244d0*/  BPT.TRAP 0x1 ;  /* 0x000000040000795c */ /* 0x000fe20000300000 */
.L_x_8598:
[----:B------:R0:W0:Y:S02]  /*244e0*/  SYNCS.PHASECHK.TRANS64.TRYWAIT P0, [R3+URZ+0x28860], R2 ;  /* 0x02886002030075a7 */ /* 0x000024000800017f */
[----:B0-----:R-:W-:Y:S05]  /*244f0*/  @!P0 NANOSLEEP.SYNCS 0x989680 ;  /* 0x009896800000895d */ /* 0x001fea0003900000 */
[----:B------:R-:W0:Y:S02]  /*24500*/  @!P0 SYNCS.PHASECHK.TRANS64 P0, [R3+URZ+0x28860], R2 ;  /* 0x02886002030085a7 */ /* 0x000e24000800007f */
[----:B0-----:R-:W-:Y:S05]  /*24510*/  @!P0 BRA `(.L_x_8598) ;  /* 0xfffffffc00f08947 */ /* 0x001fea000383ffff */
.L_x_8180:
[----:B------:R-:W-:Y:S05]  /*24520*/  BSYNC B9 ;  /* 0x0000000000097941 */ /* 0x000fea0003800000 */
.L_x_8177:
[----:B------:R-:W-:Y:S05]  /*24530*/  EXIT ;  /* 0x000000000000794d */ /* 0x000fea0003800000 */
.L_x_8210:
[----:B0-----:R0:W1:Y:S02]  /*24540*/  SYNCS.PHASECHK.TRANS64.TRYWAIT P6, [R91+URZ+0x28890], R102 ;  /* 0x028890665b0075a7 */ /* 0x00106400080c017f */
[----:B-1----:R-:W-:Y:S05]  /*24550*/  @!P6 NANOSLEEP.SYNCS 0x989680 ;  /* 0x009896800000e95d */ /* 0x002fea0003900000 */
[----:B------:R-:W1:Y:S02]  /*24560*/  @!P6 SYNCS.PHASECHK.TRANS64 P6, [R91+URZ+0x28890], R102 ;  /* 0x028890665b00e5a7 */ /* 0x000e6400080c007f */
[----:B-1----:R-:W-:Y:S05]  /*24570*/  @!P6 BRA `(.L_x_8210) ;  /* 0xfffffffc00f0e947 */ /* 0x002fea000383ffff */
[----:B------:R-:W-:Y:S05]  /*24580*/  BRA `(.L_x_8599) ;  /* 0xfffffdec00947947 */ /* 0x000fea000383ffff */
.L_x_8211:
        /* <DEDUP_REMOVED lines=8> */
.L_x_8601:
[----:B------:R-:W-:Y:S05]  /*24610*/  BSYNC B1 ;  /* 0x0000000000017941 */ /* 0x000fea0003800000 */
.L_x_8600:
        /* <DEDUP_REMOVED lines=8> */
.L_x_8602:
[----:B------:R-:W-:Y:S01]  /*246a0*/  IMAD.MOV.U32 R105, RZ, RZ, R14 ;  /* 0x000000ffff697224 */ /* 0x000fe200078e000e */
[----:B------:R-:W-:Y:S06]  /*246b0*/  BRA `(.L_x_8603) ;  /* 0xfffffdec005c7947 */ /* 0x000fec000383ffff */
.L_x_8220:
        /* <DEDUP_REMOVED lines=8> */
.L_x_8605:
[----:B------:R-:W-:Y:S05]  /*24740*/  BSYNC B1 ;  /* 0x0000000000017941 */ /* 0x000fea0003800000 */
.L_x_8604:
        /* <DEDUP_REMOVED lines=8> */
.L_x_8606:
[----:B------:R-:W-:Y:S01]  /*247d0*/  IMAD.MOV.U32 R73, RZ, RZ, R14 ;  /* 0x000000ffff497224 */ /* 0x000fe200078e000e */
[----:B------:R-:W-:Y:S06]  /*247e0*/  BRA `(.L_x_8607) ;  /* 0xfffffdf000f07947 */ /* 0x000fec000383ffff */
.L_x_8229:
        /* <DEDUP_REMOVED lines=8> */
.L_x_8609:
[----:B------:R-:W-:Y:S05]  /*24870*/  BSYNC B1 ;  /* 0x0000000000017941 */ /* 0x000fea0003800000 */
.L_x_8608:
        /* <DEDUP_REMOVED lines=8> */
.L_x_8610:
[----:B------:R-:W-:Y:S01]  /*24900*/  IMAD.MOV.U32 R63, RZ, RZ, R14 ;  /* 0x000000ffff3f7224 */ /* 0x000fe200078e000e */
[----:B------:R-:W-:Y:S06]  /*24910*/  BRA `(.L_x_8611) ;  /* 0xfffffdf800847947 */ /* 0x000fec000383ffff */
.L_x_8238:
        /* <DEDUP_REMOVED lines=8> */
.L_x_8613:
[----:B------:R-:W-:Y:S05]  /*249a0*/  BSYNC B1 ;  /* 0x0000000000017941 */ /* 0x000fea0003800000 */
.L_x_8612:
        /* <DEDUP_REMOVED lines=8> */
.L_x_8614:
[----:B------:R-:W-:Y:S01]  /*24a30*/  IMAD.MOV.U32 R53, RZ, RZ, R14 ;  /* 0x000000ffff357224 */ /* 0x000fe200078e000e */
[----:B------:R-:W-:Y:S06]  /*24a40*/  BRA `(.L_x_8615) ;  /* 0xfffffe0000147947 */ /* 0x000fec000383ffff */
.L_x_8250:
[----:B--2---:R2:W3:Y:S02]  /*24a50*/  SYNCS.PHASECHK.TRANS64.TRYWAIT P4, [R91+URZ+0x28890], R102 ;  /* 0x028890665b0075a7 */ /* 0x0044e4000808017f */
[----:B---3--:R-:W-:Y:S05]  /*24a60*/  @!P4 NANOSLEEP.SYNCS 0x989680 ;  /* 0x009896800000c95d */ /* 0x008fea0003900000 */
[----:B------:R-:W3:Y:S02]  /*24a70*/  @!P4 SYNCS.PHASECHK.TRANS64 P4, [R91+URZ+0x28890], R102 ;  /* 0x028890665b00c5a7 */ /* 0x000ee4000808007f */
[----:B---3--:R-:W-:Y:S05]  /*24a80*/  @!P4 BRA `(.L_x_8250) ;  /* 0xfffffffc00f0c947 */ /* 0x008fea000383ffff */
[----:B------:R-:W-:Y:S05]  /*24a90*/  BRA `(.L_x_8616) ;  /* 0xfffffe1000407947 */ /* 0x000fea000383ffff */
.L_x_8251:
[----:B------:R-:W-:Y:S01]  /*24aa0*/  BSSY B1, `(.L_x_8617) ;  /* 0x0000008000017945 */ /* 0x000fe20003800000 */
[----:B------:R-:W-:Y:S02]  /*24ab0*/  IMAD.MOV.U32 R13, RZ, RZ, R103 ;  /* 0x000000ffff0d7224 */ /* 0x000fe400078e0067 */
[----:B------:R-:W-:Y:S02]  /*24ac0*/  IMAD.MOV.U32 R12, RZ, RZ, RZ ;  /* 0x000000ffff0c7224 */ /* 0x000fe400078e00ff */
[----:B------:R-:W-:Y:S02]  /*24ad0*/  IMAD.MOV.U32 R11, RZ, RZ, 0x181f ;  /* 0x0000181fff0b7424 */ /* 0x000fe400078e00ff */
[----:B------:R-:W-:-:S07]  /*24ae0*/  IMAD.MOV.U32 R15, RZ, RZ, -0x1 ;  /* 0xffffffffff0f7424 */ /* 0x000fce00078e00ff */
[----:B0-2---:R-:W-:Y:S05]  /*24af0*/  WARPSYNC.COLLECTIVE R15, `(.L_x_8618) ;  /* 0x000000000f087348 */ /* 0x005fea0003c00000 */
[----:B------:R1:W3:Y:S02]  /*24b00*/  SHFL.IDX P6, R14, R13, R12, R11 ;  /* 0x0000000c0d0e7389 */ /* 0x0002e400000c000b */
[----:B0123--:R-:W-:Y:S01]  /*24b10*/  ENDCOLLECTIVE ;  /* 0x000000000000791b */ /* 0x00ffe20003800000 */
.L_x_8618:
[----:B------:R-:W-:Y:S05]  /*24b20*/  BSYNC B1 ;  /* 0x0000000000017941 */ /* 0x000fea0003800000 */
.L_x_8617:
        /* <DEDUP_REMOVED lines=8> */
.L_x_8619:
[----:B------:R-:W-:Y:S01]  /*24bb0*/  IMAD.MOV.U32 R106, RZ, RZ, R14 ;  /* 0x000000ffff6a7224 */ /* 0x000fe200078e000e */
[----:B------:R-:W-:Y:S06]  /*24bc0*/  BRA `(.L_x_8620) ;  /* 0xfffffe10000c7947 */ /* 0x000fec000383ffff */
.L_x_8256:
[----:B------:R-:W-:Y:S01]  /*24bd0*/  BSSY B1, `(.L_x_8621) ;  /* 0x0000008000017945 */ /* 0x000fe20003800000 */
[----:B0-----:R-:W-:Y:S02]  /*24be0*/  IMAD.MOV.U32 R13, RZ, RZ, R103 ;  /* 0x000000ffff0d7224 */ /* 0x001fe400078e0067 */
[----:B------:R-:W-:Y:S02]  /*24bf0*/  IMAD.MOV.U32 R12, RZ, RZ, 0x1 ;  /* 0x00000001ff0c7424 */ /* 0x000fe400078e00ff */
[----:B------:R-:W-:Y:S02]  /*24c00*/  IMAD.MOV.U32 R11, RZ, RZ, 0x181f ;  /* 0x0000181fff0b7424 */ /* 0x000fe400078e00ff */
[----:B------:R-:W-:-:S07]  /*24c10*/  IMAD.MOV.U32 R15, RZ, RZ, -0x1 ;  /* 0xffffffffff0f7424 */ /* 0x000fce00078e00ff */
[----:B-1234-:R-:W-:Y:S05]  /*24c20*/  WARPSYNC.COLLECTIVE R15, `(.L_x_8622) ;  /* 0x000000000f087348 */ /* 0x01efea0003c00000 */
[----:B------:R0:W0:Y:S02]  /*24c30*/  SHFL.IDX P6, R14, R13, R12, R11 ;  /* 0x0000000c0d0e7389 */ /* 0x00002400000c000b */
[----:B01234-:R-:W-:Y:S01]  /*24c40*/  ENDCOLLECTIVE ;  /* 0x000000000000791b */ /* 0x01ffe20003800000 */
.L_x_8622:
[----:B------:R-:W-:Y:S05]  /*24c50*/  BSYNC B1 ;  /* 0x0000000000017941 */ /* 0x000fea0003800000 */
.L_x_8621:
        /* <DEDUP_REMOVED lines=8> */
.L_x_8623:
[----:B------:R-:W-:Y:S01]  /*24ce0*/  IMAD.MOV.U32 R50, RZ, RZ, R14 ;  /* 0x000000ffff327224 */ /* 0x000fe200078e000e */
[----:B------:R-:W-:Y:S06]  /*24cf0*/  BRA `(.L_x_8624) ;  /* 0xfffffe1400bc7947 */ /* 0x000fec000383ffff */
.L_x_8261:
        /* <DEDUP_REMOVED lines=8> */
.L_x_8626:
[----:B------:R-:W-:Y:S05]  /*24d80*/  BSYNC B1 ;  /* 0x0000000000017941 */ /* 0x000fea0003800000 */
.L_x_8625:
        /* <DEDUP_REMOVED lines=8> */
.L_x_8627:
[----:B------:R-:W-:Y:S05]  /*24e10*/  BRA `(.L_x_8628) ;  /* 0xfffffe1c00707947 */ /* 0x000fea000383ffff */
.L_x_8266:
        /* <DEDUP_REMOVED lines=8> */
.L_x_8630:
[----:B------:R-:W-:Y:S05]  /*24ea0*/  BSYNC B1 ;  /* 0x0000000000017941 */ /* 0x000fea0003800000 */
.L_x_8629:
        /* <DEDUP_REMOVED lines=8> */
.L_x_8631:
[----:B------:R-:W-:Y:S01]  /*24f30*/  IMAD.MOV.U32 R108, RZ, RZ, R14 ;  /* 0x000000ffff6c7224 */ /* 0x000fe200078e000e */
[----:B------:R-:W-:Y:S06]  /*24f40*/  BRA `(.L_x_8632) ;  /* 0xfffffe2400287947 */ /* 0x000fec000383ffff */
.L_x_8271:
[----:B0-----:R0:W1:Y:S02]  /*24f50*/  SYNCS.PHASECHK.TRANS64.TRYWAIT P3, [R91+URZ+0x28890], R102 ;  /* 0x028890665b0075a7 */ /* 0x001064000806017f */
[----:B-1----:R-:W-:Y:S05]  /*24f60*/  @!P3 NANOSLEEP.SYNCS 0x989680 ;  /* 0x009896800000b95d */ /* 0x002fea0003900000 */
[----:B------:R-:W1:Y:S02]  /*24f70*/  @!P3 SYNCS.PHASECHK.TRANS64 P3, [R91+URZ+0x28890], R102 ;  /* 0x028890665b00b5a7 */ /* 0x000e64000806007f */
[----:B-1----:R-:W-:Y:S05]  /*24f80*/  @!P3 BRA `(.L_x_8271) ;  /* 0xfffffffc00f0b947 */ /* 0x002fea000383ffff */
[----:B------:R-:W-:Y:S05]  /*24f90*/  BRA `(.L_x_8633) ;  /* 0xfffffe2c002c7947 */ /* 0x000fea000383ffff */
.L_x_8272:
        /* <DEDUP_REMOVED lines=8> */
.L_x_8635:
[----:B------:R-:W-:Y:S05]  /*25020*/  BSYNC B1 ;  /* 0x0000000000017941 */ /* 0x000fea0003800000 */
.L_x_8634:
        /* <DEDUP_REMOVED lines=8> */
.L_x_8636:
[----:B------:R-:W-:Y:S05]  /*250b0*/  BRA `(.L_x_8637) ;  /* 0xfffffe2c00547947 */ /* 0x000fea000383ffff */
.L_x_8275:
        /* <DEDUP_REMOVED lines=8> */
.L_x_8639:
[----:B------:R-:W-:Y:S05]  /*25140*/  BSYNC B1 ;  /* 0x0000000000017941 */ /* 0x000fea0003800000 */
.L_x_8638:
        /* <DEDUP_REMOVED lines=8> */
.L_x_8640:
[----:B------:R-:W-:Y:S05]  /*251d0*/  BRA `(.L_x_8641) ;  /* 0xfffffe2c00547947 */ /* 0x000fea000383ffff */
.L_x_8278:
        /* <DEDUP_REMOVED lines=8> */
.L_x_8643:
[----:B------:R-:W-:Y:S05]  /*25260*/  BSYNC B1 ;  /* 0x0000000000017941 */ /* 0x000fea0003800000 */
.L_x_8642:
        /* <DEDUP_REMOVED lines=8> */
.L_x_8644:
[----:B------:R-:W-:Y:S05]  /*252f0*/  BRA `(.L_x_8645) ;  /* 0xfffffe2c00587947 */ /* 0x000fea000383ffff */
.L_x_8281:
        /* <DEDUP_REMOVED lines=8> */
.L_x_8647:
[----:B------:R-:W-:Y:S05]  /*25380*/  BSYNC B1 ;  /* 0x0000000000017941 */ /* 0x000fea0003800000 */
.L_x_8646:
        /* <DEDUP_REMOVED lines=8> */
.L_x_8648:
[----:B------:R-:W-:Y:S05]  /*25410*/  BRA `(.L_x_8649) ;  /* 0xfffffe2c005c7947 */ /* 0x000fea000383ffff */
.L_x_8285:
[----:B------:R0:W0:Y:S02]  /*25420*/  SYNCS.PHASECHK.TRANS64.TRYWAIT P4, [R91+URZ+0x288b0], R102 ;  /* 0x0288b0665b0075a7 */ /* 0x000024000808017f */
[----:B0-----:R-:W-:Y:S05]  /*25430*/  @!P4 NANOSLEEP.SYNCS 0x989680 ;  /* 0x009896800000c95d */ /* 0x001fea0003900000 */
[----:B------:R-:W0:Y:S02]  /*25440*/  @!P4 SYNCS.PHASECHK.TRANS64 P4, [R91+URZ+0x288b0], R102 ;  /* 0x0288b0665b00c5a7 */ /* 0x000e24000808007f */
[----:B0-----:R-:W-:Y:S05]  /*25450*/  @!P4 BRA `(.L_x_8285) ;  /* 0xfffffffc00f0c947 */ /* 0x001fea000383ffff */
[----:B------:R-:W-:Y:S05]  /*25460*/  BRA `(.L_x_8650) ;  /* 0xfffffe2c00d87947 */ /* 0x000fea000383ffff */
.L_x_8305:
[----:B------:R-:W-:Y:S01]  /*25470*/  BSSY B0, `(.L_x_8651) ;  /* 0x0000008000007945 */ /* 0x000fe20003800000 */
[----:B--2---:R-:W-:Y:S02]  /*25480*/  IMAD.MOV.U32 R13, RZ, RZ, R218 ;  /* 0x000000ffff0d7224 */ /* 0x004fe400078e00da */
[----:B------:R-:W-:Y:S02]  /*25490*/  IMAD.MOV.U32 R12, RZ, RZ, RZ ;  /* 0x000000ffff0c7224 */ /* 0x000fe400078e00ff */
[----:B------:R-:W-:Y:S02]  /*254a0*/  IMAD.MOV.U32 R11, RZ, RZ, 0x1f ;  /* 0x0000001fff0b7424 */ /* 0x000fe400078e00ff */
[----:B------:R-:W-:-:S07]  /*254b0*/  IMAD.MOV.U32 R15, RZ, RZ, -0x1 ;  /* 0xffffffffff0f7424 */ /* 0x000fce00078e00ff */
[----:B-1---5:R-:W-:Y:S05]  /*254c0*/  WARPSYNC.COLLECTIVE R15, `(.L_x_8652) ;  /* 0x000000000f087348 */ /* 0x022fea0003c00000 */
[----:B------:R0:W2:Y:S02]  /*254d0*/  SHFL.IDX P6, R14, R13, R12, R11 ;  /* 0x0000000c0d0e7389 */ /* 0x0000a400000c000b */
[----:B012--5:R-:W-:Y:S01]  /*254e0*/  ENDCOLLECTIVE ;  /* 0x000000000000791b */ /* 0x027fe20003800000 */
.L_x_8652:
[----:B------:R-:W-:Y:S05]  /*254f0*/  BSYNC B0 ;  /* 0x0000000000007941 */ /* 0x000fea0003800000 */
.L_x_8651:
[----:B------:R-:W-:Y:S01]  /*25500*/  IMAD.MOV.U32 R194, RZ, RZ, R14 ;  /* 0x000000ffffc27224 */ /* 0x000fe200078e000e */
[----:B------:R-:W-:Y:S06]  /*25510*/  BRA `(.L_x_8653) ;  /* 0xfffffe3c001c7947 */ /* 0x000fec000383ffff */
.L_x_8315:
        /* <DEDUP_REMOVED lines=8> */
.L_x_8655:
[----:B------:R-:W-:Y:S05]  /*255a0*/  BSYNC B1 ;  /* 0x0000000000017941 */ /* 0x000fea0003800000 */
.L_x_8654:
        /* <DEDUP_REMOVED lines=8> */
.L_x_8656:
[----:B------:R-:W-:Y:S02]  /*25630*/  IMAD.MOV.U32 R13, RZ, RZ, R8 ;  /* 0x000000ffff0d7224 */ /* 0x000fe400078e0008 */
[----:B------:R-:W-:-:S07]  /*25640*/  IMAD.MOV.U32 R3, RZ, RZ, R14 ;  /* 0x000000ffff037224 */ /* 0x000fce00078e000e */
[----:B------:R-:W-:Y:S05]  /*25650*/  WARPSYNC.COLLECTIVE R15, `(.L_x_8657) ;  /* 0x000000000f087348 */ /* 0x000fea0003c00000 */
[----:B------:R0:W1:Y:S02]  /*25660*/  SHFL.IDX P6, R14, R13, R12, R11 ;  /* 0x0000000c0d0e7389 */ /* 0x00006400000c000b */
[----:B01----:R-:W-:Y:S01]  /*25670*/  ENDCOLLECTIVE ;  /* 0x000000000000791b */ /* 0x003fe20003800000 */
.L_x_8657:
[----:B------:R-:W-:Y:S02]  /*25680*/  IMAD.MOV.U32 R13, RZ, RZ, R7 ;  /* 0x000000ffff0d7224 */ /* 0x000fe400078e0007 */
[----:B------:R-:W-:-:S07]  /*25690*/  IMAD.MOV.U32 R4, RZ, RZ, R14 ;  /* 0x000000ffff047224 */ /* 0x000fce00078e000e */
[----:B------:R-:W-:Y:S05]  /*256a0*/  WARPSYNC.COLLECTIVE R15, `(.L_x_8658) ;  /* 0x000000000f087348 */ /* 0x000fea0003c00000 */
[----:B------:R0:W1:Y:S02]  /*256b0*/  SHFL.IDX P6, R14, R13, R12, R11 ;  /* 0x0000000c0d0e7389 */ /* 0x00006400000c000b */
[----:B01----:R-:W-:Y:S01]  /*256c0*/  ENDCOLLECTIVE ;  /* 0x000000000000791b */ /* 0x003fe20003800000 */
.L_x_8658:
[----:B------:R-:W-:Y:S05]  /*256d0*/  BRA `(.L_x_8659) ;  /* 0xfffffe4000707947 */ /* 0x000fea000383ffff */
.L_x_8318:
[----:B------:R-:W-:Y:S01]  /*256e0*/  BSSY B1, `(.L_x_8660) ;  /* 0x0000008000017945 */ /* 0x000fe20003800000 */
[----:B-1----:R-:W-:Y:S02]  /*256f0*/  IMAD.MOV.U32 R13, RZ, RZ, R6 ;  /* 0x000000ffff0d7224 */ /* 0x002fe400078e0006 */
[----:B------:R-:W-:Y:S02]  /*25700*/  IMAD.MOV.U32 R12, RZ, RZ, 0x1 ;  /* 0x00000001ff0c7424 */ /* 0x000fe400078e00ff */
[----:B------:R-:W-:Y:S02]  /*25710*/  IMAD.MOV.U32 R11, RZ, RZ, 0x181f ;  /* 0x0000181fff0b7424 */ /* 0x000fe400078e00ff */
[----:B------:R-:W-:-:S07]  /*25720*/  IMAD.MOV.U32 R15, RZ, RZ, -0x1 ;  /* 0xffffffffff0f7424 */ /* 0x000fce00078e00ff */
[----:B--2---:R-:W-:Y:S05]  /*25730*/  WARPSYNC.COLLECTIVE R15, `(.L_x_8661) ;  /* 0x000000000f087348 */ /* 0x004fea0003c00000 */
[----:B------:R0:W1:Y:S02]  /*25740*/  SHFL.IDX P6, R14, R13, R12, R11 ;  /* 0x0000000c0d0e7389 */ /* 0x00006400000c000b */
[----:B012---:R-:W-:Y:S01]  /*25750*/  ENDCOLLECTIVE ;  /* 0x000000000000791b */ /* 0x007fe20003800000 */
.L_x_8661:
[----:B------:R-:W-:Y:S05]  /*25760*/  BSYNC B1 ;  /* 0x0000000000017941 */ /* 0x000fea0003800000 */
.L_x_8660:
        /* <DEDUP_REMOVED lines=8> */
.L_x_8662:
[----:B------:R-:W-:Y:S02]  /*257f0*/  IMAD.MOV.U32 R13, RZ, RZ, R8 ;  /* 0x000000ffff0d7224 */ /* 0x000fe400078e0008 */
[----:B------:R-:W-:-:S07]  /*25800*/  IMAD.MOV.U32 R3, RZ, RZ, R14 ;  /* 0x000000ffff037224 */ /* 0x000fce00078e000e */
[----:B------:R-:W-:Y:S05]  /*25810*/  WARPSYNC.COLLECTIVE R15, `(.L_x_8663) ;  /* 0x000000000f087348 */ /* 0x000fea0003c00000 */
[----:B------:R0:W1:Y:S02]  /*25820*/  SHFL.IDX P6, R14, R13, R12, R11 ;  /* 0x0000000c0d0e7389 */ /* 0x00006400000c000b */
[----:B01----:R-:W-:Y:S01]  /*25830*/  ENDCOLLECTIVE ;  /* 0x000000000000791b */ /* 0x003fe20003800000 */
.L_x_8663:
[----:B------:R-:W-:Y:S02]  /*25840*/  IMAD.MOV.U32 R13, RZ, RZ, R7 ;  /* 0x000000ffff0d7224 */ /* 0x000fe400078e0007 */
[----:B------:R-:W-:-:S07]  /*25850*/  IMAD.MOV.U32 R4, RZ, RZ, R14 ;  /* 0x000000ffff047224 */ /* 0x000fce00078e000e */
[----:B------:R-:W-:Y:S05]  /*25860*/  WARPSYNC.COLLECTIVE R15, `(.L_x_8664) ;  /* 0x000000000f087348 */ /* 0x000fea0003c00000 */
[----:B------:R0:W1:Y:S02]  /*25870*/  SHFL.IDX P6, R14, R13, R12, R11 ;  /* 0x0000000c0d0e7389 */ /* 0x00006400000c000b */
[----:B01----:R-:W-:Y:S01]  /*25880*/  ENDCOLLECTIVE ;  /* 0x000000000000791b */ /* 0x003fe20003800000 */
.L_x_8664:
[----:B------:R-:W-:Y:S05]  /*25890*/  BRA `(.L_x_8665) ;  /* 0xfffffe4000dc7947 */ /* 0x000fea000383ffff */
.L_x_8321:
[----:B------:R-:W-:Y:S01]  /*258a0*/  BSSY B1, `(.L_x_8666) ;  /* 0x0000008000017945 */ /* 0x000fe20003800000 */
[----:B------:R-:W-:Y:S02]  /*258b0*/  IMAD.MOV.U32 R13, RZ, RZ, R6 ;  /* 0x000000ffff0d7224 */ /* 0x000fe400078e0006 */
[----:B------:R-:W-:Y:S02]  /*258c0*/  IMAD.MOV.U32 R12, RZ, RZ, 0x2 ;  /* 0x00000002ff0c7424 */ /* 0x000fe400078e00ff */
[----:B------:R-:W-:Y:S02]  /*258d0*/  IMAD.MOV.U32 R11, RZ, RZ, 0x181f ;  /* 0x0000181fff0b7424 */ /* 0x000fe400078e00ff */
[----:B------:R-:W-:-:S07]  /*258e0*/  IMAD.MOV.U32 R15, RZ, RZ, -0x1 ;  /* 0xffffffffff0f7424 */ /* 0x000fce00078e00ff */
[----:B-12---:R-:W-:Y:S05]  /*258f0*/  WARPSYNC.COLLECTIVE R15, `(.L_x_8667) ;  /* 0x000000000f087348 */ /* 0x006fea0003c00000 */
[----:B------:R0:W3:Y:S02]  /*25900*/  SHFL.IDX P6, R14, R13, R12, R11 ;  /* 0x0000000c0d0e7389 */ /* 0x0000e400000c000b */
[----:B0123--:R-:W-:Y:S01]  /*25910*/  ENDCOLLECTIVE ;  /* 0x000000000000791b */ /* 0x00ffe20003800000 */
.L_x_8667:
[----:B------:R-:W-:Y:S05]  /*25920*/  BSYNC B1 ;  /* 0x0000000000017941 */ /* 0x000fea0003800000 */
.L_x_8666:
        /* <DEDUP_REMOVED lines=8> */
.L_x_8668:
[----:B------:R-:W-:Y:S02]  /*259b0*/  IMAD.MOV.U32 R13, RZ, RZ, R8 ;  /* 0x000000ffff0d7224 */ /* 0x000fe400078e0008 */
[----:B------:R-:W-:-:S07]  /*259c0*/  IMAD.MOV.U32 R3, RZ, RZ, R14 ;  /* 0x000000ffff037224 */ /* 0x000fce00078e000e */
[----:B------:R-:W-:Y:S05]  /*259d0*/  WARPSYNC.COLLECTIVE R15, `(.L_x_8669) ;  /* 0x000000000f087348 */ /* 0x000fea0003c00000 */
[----:B------:R0:W1:Y:S02]  /*259e0*/  SHFL.IDX P6, R14, R13, R12, R11 ;  /* 0x0000000c0d0e7389 */ /* 0x00006400000c000b */
[----:B01----:R-:W-:Y:S01]  /*259f0*/  ENDCOLLECTIVE ;  /* 0x000000000000791b */ /* 0x003fe20003800000 */
.L_x_8669:
[----:B------:R-:W-:Y:S02]  /*25a00*/  IMAD.MOV.U32 R13, RZ, RZ, R7 ;  /* 0x000000ffff0d7224 */ /* 0x000fe400078e0007 */
[----:B------:R-:W-:-:S07]  /*25a10*/  IMAD.MOV.U32 R4, RZ, RZ, R14 ;  /* 0x000000ffff047224 */ /* 0x000fce00078e000e */
[----:B------:R-:W-:Y:S05]  /*25a20*/  WARPSYNC.COLLECTIVE R15, `(.L_x_8670) ;  /* 0x000000000f087348 */ /* 0x000fea0003c00000 */
[----:B------:R0:W1:Y:S02]  /*25a30*/  SHFL.IDX P6, R14, R13, R12, R11 ;  /* 0x0000000c0d0e7389 */ /* 0x00006400000c000b */
[----:B01----:R-:W-:Y:S01]  /*25a40*/  ENDCOLLECTIVE ;  /* 0x000000000000791b */ /* 0x003fe20003800000 */
.L_x_8670:
[----:B------:R-:W-:Y:S05]  /*25a50*/  BRA `(.L_x_8671) ;  /* 0xfffffe4400407947 */ /* 0x000fea000383ffff */
.L_x_8324:
        /* <DEDUP_REMOVED lines=8> */
.L_x_8673:
[----:B------:R-:W-:Y:S05]  /*25ae0*/  BSYNC B1 ;  /* 0x0000000000017941 */ /* 0x000fea0003800000 */
.L_x_8672:
        /* <DEDUP_REMOVED lines=8> */
.L_x_8674:
[----:B------:R-:W-:Y:S02]  /*25b70*/  IMAD.MOV.U32 R13, RZ, RZ, R8 ;  /* 0x000000ffff0d7224 */ /* 0x000fe400078e0008 */
[----:B------:R-:W-:-:S07]  /*25b80*/  IMAD.MOV.U32 R3, RZ, RZ, R14 ;  /* 0x000000ffff037224 */ /* 0x000fce00078e000e */
[----:B------:R-:W-:Y:S05]  /*25b90*/  WARPSYNC.COLLECTIVE R15, `(.L_x_8675) ;  /* 0x000000000f087348 */ /* 0x000fea0003c00000 */
[----:B------:R0:W1:Y:S02]  /*25ba0*/  SHFL.IDX P6, R14, R13, R12, R11 ;  /* 0x0000000c0d0e7389 */ /* 0x00006400000c000b */
[----:B01----:R-:W-:Y:S01]  /*25bb0*/  ENDCOLLECTIVE ;  /* 0x000000000000791b */ /* 0x003fe20003800000 */
.L_x_8675:
[----:B------:R-:W-:Y:S02]  /*25bc0*/  IMAD.MOV.U32 R13, RZ, RZ, R7 ;  /* 0x000000ffff0d7224 */ /* 0x000fe400078e0007 */
[----:B------:R-:W-:-:S07]  /*25bd0*/  IMAD.MOV.U32 R4, RZ, RZ, R14 ;  /* 0x000000ffff047224 */ /* 0x000fce00078e000e */
[----:B------:R-:W-:Y:S05]  /*25be0*/  WARPSYNC.COLLECTIVE R15, `(.L_x_8676) ;  /* 0x000000000f087348 */ /* 0x000fea0003c00000 */
[----:B------:R0:W1:Y:S02]  /*25bf0*/  SHFL.IDX P6, R14, R13, R12, R11 ;  /* 0x0000000c0d0e7389 */ /* 0x00006400000c000b */
[----:B01----:R-:W-:Y:S01]  /*25c00*/  ENDCOLLECTIVE ;  /* 0x000000000000791b */ /* 0x003fe20003800000 */
.L_x_8676:
[----:B------:R-:W-:Y:S05]  /*25c10*/  BRA `(.L_x_8677) ;  /* 0xfffffe4400ac7947 */ /* 0x000fea000383ffff */
.L_x_8328:
[----:B0-----:R0:W1:Y:S02]  /*25c20*/  SYNCS.PHASECHK.TRANS64.TRYWAIT P0, [R18+URZ+0x28800], R5 ;  /* 0x02880005120075a7 */ /* 0x001064000800017f */
[----:B-1----:R-:W-:Y:S05]  /*25c30*/  @!P0 NANOSLEEP.SYNCS 0x989680 ;  /* 0x009896800000895d */ /* 0x002fea0003900000 */
[----:B------:R-:W1:Y:S02]  /*25c40*/  @!P0 SYNCS.PHASECHK.TRANS64 P0, [R18+URZ+0x28800], R5 ;  /* 0x02880005120085a7 */ /* 0x000e64000800007f */
[----:B-1----:R-:W-:Y:S05]  /*25c50*/  @!P0 BRA `(.L_x_8328) ;  /* 0xfffffffc00f08947 */ /* 0x002fea000383ffff */
[----:B------:R-:W-:Y:S05]  /*25c60*/  BRA `(.L_x_8678) ;  /* 0xfffffe4800707947 */ /* 0x000fea000383ffff */
.L_x_8344:
[----:B------:R-:W3:Y:S01]  /*25c70*/  LDC R58, c[0x0][0x3f4] ;  /* 0x0000fd00ff3a7b82 */ /* 0x000ee20000000800 */
[----:B------:R-:W-:Y:S01]  /*25c80*/  BSSY B1, `(.L_x_8679) ;  /* 0x0000008000017945 */ /* 0x000fe20003800000 */
[----:B--2---:R-:W-:Y:S02]  /*25c90*/  IMAD.MOV.U32 R13, RZ, RZ, R43 ;  /* 0x000000ffff0d7224 */ /* 0x004fe400078e002b */
[----:B------:R-:W-:Y:S02]  /*25ca0*/  IMAD.MOV.U32 R12, RZ, RZ, RZ ;  /* 0x000000ffff0c7224 */ /* 0x000fe400078e00ff */
[----:B------:R-:W-:Y:S02]  /*25cb0*/  IMAD.MOV.U32 R11, RZ, RZ, 0x181f ;  /* 0x0000181fff0b7424 */ /* 0x000fe400078e00ff */
[----:B------:R-:W-:-:S07]  /*25cc0*/  IMAD.MOV.U32 R15, RZ, RZ, -0x1 ;  /* 0xffffffffff0f7424 */ /* 0x000fce00078e00ff */
[----:B01-3--:R-:W-:Y:S05]  /*25cd0*/  WARPSYNC.COLLECTIVE R15, `(.L_x_8680) ;  /* 0x000000000f087348 */ /* 0x00bfea0003c00000 */
[----:B------:R2:W4:Y:S02]  /*25ce0*/  SHFL.IDX P6, R14, R13, R12, R11 ;  /* 0x0000000c0d0e7389 */ /* 0x00052400000c000b */
[----:B01234-:R-:W-:Y:S01]  /*25cf0*/  ENDCOLLECTIVE ;  /* 0x000000000000791b */ /* 0x01ffe20003800000 */
.L_x_8680:
[----:B------:R-:W-:Y:S05]  /*25d00*/  BSYNC B1 ;  /* 0x0000000000017941 */ /* 0x000fea0003800000 */
.L_x_8679:
[----:B------:R-:W-:Y:S01]  /*25d10*/  IMAD.MOV.U32 R13, RZ, RZ, R10 ;  /* 0x000000ffff0d7224 */ /* 0x000fe200078e000a */
[----:B------:R-:W-:Y:S01]  /*25d20*/  ISETP.GE.AND P0, PT, R16, R58, PT ;  /* 0x0000003a1000720c */ /* 0x000fe20003f06270 */
[----:B------:R-:W-:Y:S02]  /*25d30*/  IMAD.MOV.U32 R12, RZ, RZ, RZ ;  /* 0x000000ffff0c7224 */ /* 0x000fe400078e00ff */
[----:B------:R-:W-:Y:S02]  /*25d40*/  IMAD.MOV.U32 R11, RZ, RZ, 0x181f ;  /* 0x0000181fff0b7424 */ /* 0x000fe400078e00ff */
[----:B------:R-:W-:Y:S02]  /*25d50*/  IMAD.MOV.U32 R15, RZ, RZ, -0x1 ;  /* 0xffffffffff0f7424 */ /* 0x000fe400078e00ff */
[----:B------:R-:W-:Y:S02]  /*25d60*/  IMAD.MOV.U32 R3, RZ, RZ, R14 ;  /* 0x000000ffff037224 */ /* 0x000fe400078e000e */
[----:B------:R-:W-:-:S07]  /*25d70*/  IMAD R0, R189, R0, RZ ;  /* 0x00000000bd007224 */ /* 0x000fce00078e02ff */
[----:B------:R-:W-:Y:S05]  /*25d80*/  WARPSYNC.COLLECTIVE R15, `(.L_x_8681) ;  /* 0x000000000f087348 */ /* 0x000fea0003c00000 */
[----:B------:R0:W1:Y:S02]  /*25d90*/  SHFL.IDX P6, R14, R13, R12, R11 ;  /* 0x0000000c0d0e7389 */ /* 0x00006400000c000b */
[----:B01----:R-:W-:Y:S01]  /*25da0*/  ENDCOLLECTIVE ;  /* 0x000000000000791b */ /* 0x003fe20003800000 */
.L_x_8681:
[----:B------:R-:W-:Y:S01]  /*25db0*/  ISETP.GE.OR P1, PT, R59, R0, P0 ;  /* 0x000000003b00720c */ /* 0x000fe20000726670 */
[----:B------:R-:W-:-:S12]  /*25dc0*/  IMAD.MOV.U32 R13, RZ, RZ, R45 ;  /* 0x000000ffff0d7224 */ /* 0x000fd800078e002d */
[C---:B------:R-:W-:Y:S01]  /*25dd0*/  @!P1 IMAD.SHL.U32 R7, R16.reuse, 0x2, RZ ;  /* 0x0000000210079824 */ /* 0x040fe200078e00ff */
[----:B------:R-:W-:Y:S01]  /*25de0*/  @!P1 SHF.L.U64.HI R6, R16, 0x1, R17 ;  /* 0x0000000110069819 */ /* 0x000fe20000010211 */
[----:B------:R-:W-:-:S07]  /*25df0*/  IMAD.MOV.U32 R4, RZ, RZ, R14 ;  /* 0x000000ffff047224 */ /* 0x000fce00078e000e */
[----:B------:R-:W-:Y:S05]  /*25e00*/  WARPSYNC.COLLECTIVE R15, `(.L_x_8682) ;  /* 0x000000000f087348 */ /* 0x000fea0003c00000 */
[----:B------:R0:W1:Y:S02]  /*25e10*/  SHFL.IDX P6, R14, R13, R12, R11 ;  /* 0x0000000c0d0e7389 */ /* 0x00006400000c000b */
[----:B01----:R-:W-:Y:S01]  /*25e20*/  ENDCOLLECTIVE ;  /* 0x000000000000791b */ /* 0x003fe20003800000 */
.L_x_8682:
[----:B------:R-:W-:-:S05]  /*25e30*/  @!P1 IADD3 R4, P2, R4, R7, RZ ;  /* 0x0000000704049210 */ /* 0x000fca0007f5e0ff */
[----:B------:R-:W-:Y:S02]  /*25e40*/  @!P1 IMAD.X R3, R3, 0x1, R6, P2 ;  /* 0x0000000103039824 */ /* 0x000fe400010e0606 */
[----:B------:R-:W-:Y:S02]  /*25e50*/  @!P1 IMAD.MOV.U32 R24, RZ, RZ, R4 ;  /* 0x000000ffff189224 */ /* 0x000fe400078e0004 */
[----:B------:R-:W-:Y:S02]  /*25e60*/  @!P1 IMAD.MOV.U32 R25, RZ, RZ, R3 ;  /* 0x000000ffff199224 */ /* 0x000fe400078e0003 */
[----:B------:R-:W-:-:S04]  /*25e70*/  IMAD.MOV.U32 R13, RZ, RZ, R44 ;  /* 0x000000ffff0d7224 */ /* 0x000fc800078e002c */
[----:B------:R-:W5:Y:S01]  /*25e80*/  @!P1 LD.E.128 R24, desc[UR54][R24.64] ;  /* 0x0000003618189980 */ /* 0x000f62000c101d00 */
[----:B------:R-:W-:-:S07]  /*25e90*/  IMAD.MOV.U32 R5, RZ, RZ, R14 ;  /* 0x000000ffff057224 */ /* 0x000fce00078e000e */
[----:B-----5:R-:W-:Y:S05]  /*25ea0*/  WARPSYNC.COLLECTIVE R15, `(.L_x_8683) ;  /* 0x000000000f087348 */ /* 0x020fea0003c00000 */
[----:B------:R0:W1:Y:S02]  /*25eb0*/  SHFL.IDX P6, R14, R13, R12, R11 ;  /* 0x0000000c0d0e7389 */ /* 0x00006400000c000b */
[----:B01---5:R-:W-:Y:S01]  /*25ec0*/  ENDCOLLECTIVE ;  /* 0x000000000000791b */ /* 0x023fe20003800000 */
.L_x_8683:
[----:B------:R-:W-:-:S05]  /*25ed0*/  @!P1 IADD3 R14, P2, R14, R7, RZ ;  /* 0x000000070e0e9210 */ /* 0x000fca0007f5e0ff */
[----:B------:R-:W-:Y:S02]  /*25ee0*/  @!P1 IMAD.X R5, R5, 0x1, R6, P2 ;  /* 0x0000000105059824 */ /* 0x000fe400010e0606 */
[----:B------:R-:W-:-:S06]  /*25ef0*/  @!P1 IMAD.MOV.U32 R4, RZ, RZ, R14 ;  /* 0x000000ffff049224 */ /* 0x000fcc00078e000e */
[----:B------:R-:W5:Y:S01]  /*25f00*/  @!P1 LD.E.128 R4, desc[UR54][R4.64] ;  /* 0x0000003604049980 */ /* 0x000f62000c101d00 */
[----:B------:R-:W-:Y:S02]  /*25f10*/  IMAD.MOV.U32 R13, RZ, RZ, R43 ;  /* 0x000000ffff0d7224 */ /* 0x000fe400078e002b */
[----:B------:R-:W-:-:S07]  /*25f20*/  IMAD.MOV.U32 R12, RZ, RZ, 0x1 ;  /* 0x00000001ff0c7424 */ /* 0x000fce00078e00ff */
[----:B-----5:R-:W-:Y:S05]  /*25f30*/  WARPSYNC.COLLECTIVE R15, `(.L_x_8684) ;  /* 0x000000000f087348 */ /* 0x020fea0003c00000 */
[----:B------:R0:W1:Y:S02]  /*25f40*/  SHFL.IDX P6, R14, R13, R12, R11 ;  /* 0x0000000c0d0e7389 */ /* 0x00006400000c000b */
[----:B01---5:R-:W-:Y:S01]  /*25f50*/  ENDCOLLECTIVE ;  /* 0x000000000000791b */ /* 0x023fe20003800000 */
.L_x_8684:
[----:B------:R-:W-:Y:S01]  /*25f60*/  CS2R R50, SRZ ;  /* 0x0000000000327805 */ /* 0x000fe2000001ff00 */
[----:B------:R-:W-:Y:S01]  /*25f70*/  IMAD.MOV.U32 R13, RZ, RZ, R10 ;  /* 0x000000ffff0d7224 */ /* 0x000fe200078e000a */
[----:B------:R-:W-:Y:S02]  /*25f80*/  CS2R R52, SRZ ;  /* 0x0000000000347805 */ /* 0x000fe4000001ff00 */
[----:B------:R-:W-:Y:S02]  /*25f90*/  CS2R R20, SRZ ;  /* 0x0000000000147805 */ /* 0x000fe4000001ff00 */
[----:B------:R-:W-:Y:S01]  /*25fa0*/  CS2R R36, SRZ ;  /* 0x0000000000247805 */ /* 0x000fe2000001ff00 */
[----:B------:R-:W-:-:S04]  /*25fb0*/  @!P1 IMAD.MOV.U32 R50, RZ, RZ, R24 ;  /* 0x000000ffff329224 */ /* 0x000fc800078e0018 */
[----:B------:R-:W-:-:S05]  /*25fc0*/  IMAD.MOV.U32 R3, RZ, RZ, R50 ;  /* 0x000000ffff037224 */ /* 0x000fca00078e0032 */
[----:B------:R-:W-:Y:S01]  /*25fd0*/  PRMT R76, R3, 0x7610, R76 ;  /* 0x00007610034c7816 */ /* 0x000fe2000000004c */
[----:B------:R-:W-:-:S07]  /*25fe0*/  IMAD.MOV.U32 R3, RZ, RZ, R14 ;  /* 0x000000ffff037224 */ /* 0x000fce00078e000e */
[----:B------:R-:W-:Y:S05]  /*25ff0*/  WARPSYNC.COLLECTIVE R15, `(.L_x_8685) ;  /* 0x000000000f087348 */ /* 0x000fea0003c00000 */
[----:B------:R0:W1:Y:S02]  /*26000*/  SHFL.IDX P6, R14, R13, R12, R11 ;  /* 0x0000000c0d0e7389 */ /* 0x00006400000c000b */
[----:B01----:R-:W-:Y:S01]  /*26010*/  ENDCOLLECTIVE ;  /* 0x000000000000791b */ /* 0x003fe20003800000 */
.L_x_8685:
[----:B------:R-:W-:-:S04]  /*26020*/  @!P1 IMAD.MOV.U32 R51, RZ, RZ, R25 ;  /* 0x000000ffff339224 */ /* 0x000fc800078e0019 */
[----:B------:R-:W-:-:S05]  /*26030*/  IMAD.MOV.U32 R8, RZ, RZ, R51 ;  /* 0x000000ffff087224 */ /* 0x000fca00078e0033 */
[----:B------:R-:W-:Y:S01]  /*26040*/  PRMT R77, R8, 0x7610, R77 ;  /* 0x00007610084d7816 */ /* 0x000fe2000000004d */
[----:B------:R-:W-:Y:S02]  /*26050*/  IMAD.MOV.U32 R13, RZ, RZ, R45 ;  /* 0x000000ffff0d7224 */ /* 0x000fe400078e002d */
[----:B------:R-:W-:-:S07]  /*26060*/  IMAD.MOV.U32 R8, RZ, RZ, R14 ;  /* 0x000000ffff087224 */ /* 0x000fce00078e000e */
[----:B------:R-:W-:Y:S05]  /*26070*/  WARPSYNC.COLLECTIVE R15, `(.L_x_8686) ;  /* 0x000000000f087348 */ /* 0x000fea0003c00000 */
[----:B------:R0:W1:Y:S02]  /*26080*/  SHFL.IDX P6, R14, R13, R12, R11 ;  /* 0x0000000c0d0e7389 */ /* 0x00006400000c000b */
[----:B01----:R-:W-:Y:S01]  /*26090*/  ENDCOLLECTIVE ;  /* 0x000000000000791b */ /* 0x003fe20003800000 */
.L_x_8686:
[----:B------:R-:W-:Y:S02]  /*260a0*/  IMAD.MOV.U32 R13, RZ, RZ, R44 ;  /* 0x000000ffff0d7224 */ /* 0x000fe400078e002c */
[----:B------:R-:W-:-:S07]  /*260b0*/  IMAD.MOV.U32 R9, RZ, RZ, R14 ;  /* 0x000000ffff097224 */ /* 0x000fce00078e000e */
[----:B------:R-:W-:Y:S05]  /*260c0*/  WARPSYNC.COLLECTIVE R15, `(.L_x_8687) ;  /* 0x000000000f087348 */ /* 0x000fea0003c00000 */
[----:B------:R0:W1:Y:S02]  /*260d0*/  SHFL.IDX P6, R14, R13, R12, R11 ;  /* 0x0000000c0d0e7389 */ /* 0x00006400000c000b */
[----:B01----:R-:W-:Y:S01]  /*260e0*/  ENDCOLLECTIVE ;  /* 0x000000000000791b */ /* 0x003fe20003800000 */
.L_x_8687:
[----:B------:R-:W-:Y:S02]  /*260f0*/  @!P1 IMAD.MOV.U32 R52, RZ, RZ, R26 ;  /* 0x000000ffff349224 */ /* 0x000fe400078e001a */
[----:B------:R-:W-:Y:S02]  /*26100*/  @!P1 IMAD.MOV.U32 R53, RZ, RZ, R27 ;  /* 0x000000ffff359224 */ /* 0x000fe400078e001b */
[----:B------:R-:W-:Y:S02]  /*26110*/  @!P1 IMAD.MOV.U32 R20, RZ, RZ, R4 ;  /* 0x000000ffff149224 */ /* 0x000fe400078e0004 */
[----:B------:R-:W-:Y:S02]  /*26120*/  @!P1 IMAD.MOV.U32 R21, RZ, RZ, R5 ;  /* 0x000000ffff159224 */ /* 0x000fe400078e0005 */
[----:B------:R-:W-:Y:S02]  /*26130*/  @!P1 IMAD.MOV.U32 R36, RZ, RZ, R6 ;  /* 0x000000ffff249224 */ /* 0x000fe400078e0006 */
[----:B------:R-:W-:-:S02]  /*26140*/  @!P1 IMAD.MOV.U32 R37, RZ, RZ, R7 ;  /* 0x000000ffff259224 */ /* 0x000fc400078e0007 */
[----:B------:R-:W-:Y:S02]  /*26150*/  IMAD.MOV.U32 R24, RZ, RZ, R52 ;  /* 0x000000ffff187224 */ /* 0x000fe400078e0034 */
[----:B------:R-:W-:Y:S02]  /*26160*/  IMAD.MOV.U32 R25, RZ, RZ, R53 ;  /* 0x000000ffff197224 */ /* 0x000fe400078e0035 */
[----:B------:R-:W-:Y:S02]  /*26170*/  IMAD.MOV.U32 R4, RZ, RZ, R20 ;  /* 0x000000ffff047224 */ /* 0x000fe400078e0014 */
[----:B------:R-:W-:Y:S02]  /*26180*/  IMAD.MOV.U32 R5, RZ, RZ, R21 ;  /* 0x000000ffff057224 */ /* 0x000fe400078e0015 */
[----:B------:R-:W-:Y:S02]  /*26190*/  IMAD.MOV.U32 R6, RZ, RZ, R36 ;  /* 0x000000ffff067224 */ /* 0x000fe400078e0024 */
[----:B------:R-:W-:Y:S01]  /*261a0*/  IMAD.MOV.U32 R7, RZ, RZ, R37 ;  /* 0x000000ffff077224 */ /* 0x000fe200078e0025 */
[----:B------:R-:W-:-:S02]  /*261b0*/  PRMT R46, R24, 0x7610, R46 ;  /* 0x00007610182e7816 */ /* 0x000fc4000000002e */
[----:B------:R-:W-:Y:S02]  /*261c0*/  PRMT R47, R25, 0x7610, R47 ;  /* 0x00007610192f7816 */ /* 0x000fe4000000002f */
[----:B------:R-:W-:Y:S02]  /*261d0*/  CS2R R24, SRZ ;  /* 0x0000000000187805 */ /* 0x000fe4000001ff00 */
[----:B------:R-:W-:Y:S02]  /*261e0*/  PRMT R78, R4, 0x7610, R78 ;  /* 0x00007610044e7816 */ /* 0x000fe4000000004e */
[----:B------:R-:W-:Y:S02]  /*261f0*/  PRMT R79, R5, 0x7610, R79 ;  /* 0x00007610054f7816 */ /* 0x000fe4000000004f */
[----:B------:R-:W-:Y:S02]  /*26200*/  PRMT R80, R6, 0x7610, R80 ;  /* 0x0000761006507816 */ /* 0x000fe40000000050 */
[----:B------:R-:W-:Y:S01]  /*26210*/  PRMT R86, R7, 0x7610, R86 ;  /* 0x0000761007567816 */ /* 0x000fe20000000056 */
[----:B------:R-:W-:Y:S06]  /*26220*/  BRA `(.L_x_8688) ;  /* 0xfffffe6000b07947 */ /* 0x000fec000383ffff */
.L_x_8347:
[----:B------:R-:W-:Y:S01]  /*26230*/  BSSY B1, `(.L_x_8689) ;  /* 0x0000008000017945 */ /* 0x000fe20003800000 */
[----:B--2---:R-:W-:Y:S02]  /*26240*/  IMAD.MOV.U32 R13, RZ, RZ, R43 ;  /* 0x000000ffff0d7224 */ /* 0x004fe400078e002b */
[----:B------:R-:W-:Y:S02]  /*26250*/  IMAD.MOV.U32 R12, RZ, RZ, 0x2 ;  /* 0x00000002ff0c7424 */ /* 0x000fe400078e00ff */
[----:B------:R-:W-:Y:S02]  /*26260*/  IMAD.MOV.U32 R11, RZ, RZ, 0x181f ;  /* 0x0000181fff0b7424 */ /* 0x000fe400078e00ff */
[----:B0-----:R-:W-:-:S07]  /*26270*/  IMAD.MOV.U32 R15, RZ, RZ, -0x1 ;  /* 0xffffffffff0f7424 */ /* 0x001fce00078e00ff */
[----:B------:R-:W-:Y:S05]  /*26280*/  WARPSYNC.COLLECTIVE R15, `(.L_x_8690) ;  /* 0x000000000f087348 */ /* 0x000fea0003c00000 */
[----:B------:R0:W1:Y:S02]  /*26290*/  SHFL.IDX P6, R14, R13, R12, R11 ;  /* 0x0000000c0d0e7389 */ /* 0x00006400000c000b */
[----:B01----:R-:W-:Y:S01]  /*262a0*/  ENDCOLLECTIVE ;  /* 0x000000000000791b */ /* 0x003fe20003800000 */
.L_x_8690:
[----:B------:R-:W-:Y:S05]  /*262b0*/  BSYNC B1 ;  /* 0x0000000000017941 */ /* 0x000fea0003800000 */
.L_x_8689:
[----:B------:R-:W-:Y:S02]  /*262c0*/  IMAD.MOV.U32 R13, RZ, RZ, R10 ;  /* 0x000000ffff0d7224 */ /* 0x000fe400078e000a */
[----:B------:R-:W-:Y:S02]  /*262d0*/  IMAD.MOV.U32 R12, RZ, RZ, 0x2 ;  /* 0x00000002ff0c7424 */ /* 0x000fe400078e00ff */
[----:B------:R-:W-:Y:S02]  /*262e0*/  IMAD.MOV.U32 R11, RZ, RZ, 0x181f ;  /* 0x0000181fff0b7424 */ /* 0x000fe400078e00ff */
[----:B------:R-:W-:Y:S02]  /*262f0*/  IMAD.MOV.U32 R15, RZ, RZ, -0x1 ;  /* 0xffffffffff0f7424 */ /* 0x000fe400078e00ff */
[----:B------:R-:W-:Y:S02]  /*26300*/  IMAD.MOV.U32 R3, RZ, RZ, R14 ;  /* 0x000000ffff037224 */ /* 0x000fe400078e000e */
[----:B------:R-:W-:-:S07]  /*26310*/  VIADD R9, R59, 0x40 ;  /* 0x000000403b097836 */ /* 0x000fce0000000000 */
[----:B------:R-:W-:Y:S05]  /*26320*/  WARPSYNC.COLLECTIVE R15, `(.L_x_8691) ;  /* 0x000000000f087348 */ /* 0x000fea0003c00000 */
[----:B------:R0:W1:Y:S02]  /*26330*/  SHFL.IDX P6, R14, R13, R12, R11 ;  /* 0x0000000c0d0e7389 */ /* 0x00006400000c000b */
[----:B01----:R-:W-:Y:S01]  /*26340*/  ENDCOLLECTIVE ;  /* 0x000000000000791b */ /* 0x003fe20003800000 */
.L_x_8691:
        /* <DEDUP_REMOVED lines=8> */
.L_x_8692:
        /* <DEDUP_REMOVED lines=10> */
.L_x_8693:
[----:B------:R-:W-:-:S05]  /*26470*/  @!P1 IADD3 R14, P2, R14, R29, RZ ;  /* 0x0000001d0e0e9210 */ /* 0x000fca0007f5e0ff */
[----:B------:R-:W-:-:S04]  /*26480*/  @!P1 IMAD.X R9, R9, 0x1, R28, P2 ;  /* 0x0000000109099824 */ /* 0x000fc800010e061c */
[----:B------:R-:W-:-:S05]  /*26490*/  @!P1 IMAD.MOV.U32 R15, RZ, RZ, R9 ;  /* 0x000000ffff0f9224 */ /* 0x000fca00078e0009 */
[----:B------:R0:W5:Y:S01]  /*264a0*/  @!P1 LD.E.128 R28, desc[UR54][R14.64] ;  /* 0x000000360e1c9980 */ /* 0x000162000c101d00 */
[----:B------:R-:W-:Y:S02]  /*264b0*/  IMAD.MOV.U32 R13, RZ, RZ, R43 ;  /* 0x000000ffff0d7224 */ /* 0x000fe400078e002b */
[----:B------:R-:W-:Y:S02]  /*264c0*/  IMAD.MOV.U32 R12, RZ, RZ, 0x3 ;  /* 0x00000003ff0c7424 */ /* 0x000fe400078e00ff */
[----:B0-----:R-:W-:-:S07]  /*264d0*/  IMAD.MOV.U32 R15, RZ, RZ, -0x1 ;  /* 0xffffffffff0f7424 */ /* 0x001fce00078e00ff */
[----:B-----5:R-:W-:Y:S05]  /*264e0*/  WARPSYNC.COLLECTIVE R15, `(.L_x_8694) ;  /* 0x000000000f087348 */ /* 0x020fea0003c00000 */
[----:B------:R0:W1:Y:S02]  /*264f0*/  SHFL.IDX P6, R14, R13, R12, R11 ;  /* 0x0000000c0d0e7389 */ /* 0x00006400000c000b */
[----:B01---5:R-:W-:Y:S01]  /*26500*/  ENDCOLLECTIVE ;  /* 0x000000000000791b */ /* 0x023fe20003800000 */
.L_x_8694:
        /* <DEDUP_REMOVED lines=12> */
.L_x_8695:
[----:B------:R-:W-:Y:S02]  /*265d0*/  IMAD.MOV.U32 R13, RZ, RZ, R45 ;  /* 0x000000ffff0d7224 */ /* 0x000fe400078e002d */
[----:B------:R-:W-:-:S07]  /*265e0*/  IMAD.MOV.U32 R32, RZ, RZ, R14 ;  /* 0x000000ffff207224 */ /* 0x000fce00078e000e */
[----:B------:R-:W-:Y:S05]  /*265f0*/  WARPSYNC.COLLECTIVE R15, `(.L_x_8696) ;  /* 0x000000000f087348 */ /* 0x000fea0003c00000 */
[----:B------:R0:W1:Y:S02]  /*26600*/  SHFL.IDX P6, R14, R13, R12, R11 ;  /* 0x0000000c0d0e7389 */ /* 0x00006400000c000b */
[----:B01----:R-:W-:Y:S01]  /*26610*/  ENDCOLLECTIVE ;  /* 0x000000000000791b */ /* 0x003fe20003800000 */
.L_x_8696:
[----:B------:R-:W-:Y:S02]  /*26620*/  @!P1 IMAD.MOV.U32 R55, RZ, RZ, R33 ;  /* 0x000000ffff379224 */ /* 0x000fe400078e0021 */
[----:B------:R-:W-:Y:S02]  /*26630*/  IMAD.MOV.U32 R13, RZ, RZ, R44 ;  /* 0x000000ffff0d7224 */ /* 0x000fe400078e002c */
[----:B------:R-:W-:Y:S02]  /*26640*/  IMAD.MOV.U32 R8, RZ, RZ, R55 ;  /* 0x000000ffff087224 */ /* 0x000fe400078e0037 */
[----:B------:R-:W-:-:S07]  /*26650*/  IMAD.MOV.U32 R33, RZ, RZ, R14 ;  /* 0x000000ffff217224 */ /* 0x000fce00078e000e */
[----:B------:R-:W-:Y:S05]  /*26660*/  WARPSYNC.COLLECTIVE R15, `(.L_x_8697) ;  /* 0x000000000f087348 */ /* 0x000fea0003c00000 */
[----:B------:R0:W1:Y:S02]  /*26670*/  SHFL.IDX P6, R14, R13, R12, R11 ;  /* 0x0000000c0d0e7389 */ /* 0x00006400000c000b */
[----:B01----:R-:W-:Y:S01]  /*26680*/  ENDCOLLECTIVE ;  /* 0x000000000000791b */ /* 0x003fe20003800000 */
.L_x_8697:
[----:B------:R-:W-:Y:S02]  /*26690*/  @!P1 IMAD.MOV.U32 R56, RZ, RZ, R34 ;  /* 0x000000ffff389224 */ /* 0x000fe400078e0022 */
[----:B------:R-:W-:Y:S01]  /*266a0*/  @!P1 IMAD.MOV.U32 R57, RZ, RZ, R35 ;  /* 0x000000ffff399224 */ /* 0x000fe200078e0023 */
[----:B------:R-:W-:Y:S01]  /*266b0*/  PRMT R69, R8, 0x7610, R69 ;  /* 0x0000761008457816 */ /* 0x000fe20000000045 */
[----:B------:R-:W-:Y:S02]  /*266c0*/  IMAD.MOV.U32 R8, RZ, RZ, R56 ;  /* 0x000000ffff087224 */ /* 0x000fe400078e0038 */
[----:B------:R-:W-:Y:S02]  /*266d0*/  IMAD.MOV.U32 R9, RZ, RZ, R57 ;  /* 0x000000ffff097224 */ /* 0x000fe400078e0039 */
[----:B------:R-:W-:Y:S02]  /*266e0*/  @!P1 IMAD.MOV.U32 R38, RZ, RZ, R28 ;  /* 0x000000ffff269224 */ /* 0x000fe400078e001c */
[----:B------:R-:W-:-:S02]  /*266f0*/  @!P1 IMAD.MOV.U32 R39, RZ, RZ, R29 ;  /* 0x000000ffff279224 */ /* 0x000fc400078e001d */
[----:B------:R-:W-:Y:S02]  /*26700*/  @!P1 IMAD.MOV.U32 R40, RZ, RZ, R30 ;  /* 0x000000ffff289224 */ /* 0x000fe400078e001e */
[----:B------:R-:W-:Y:S01]  /*26710*/  @!P1 IMAD.MOV.U32 R41, RZ, RZ, R31 ;  /* 0x000000ffff299224 */ /* 0x000fe200078e001f */
[----:B------:R-:W-:Y:S01]  /*26720*/  PRMT R48, R8, 0x7610, R48 ;  /* 0x0000761008307816 */ /* 0x000fe20000000030 */
[----:B------:R-:W-:Y:S01]  /*26730*/  IMAD.MOV.U32 R8, RZ, RZ, R38 ;  /* 0x000000ffff087224 */ /* 0x000fe200078e0026 */
[----:B------:R-:W-:Y:S01]  /*26740*/  PRMT R49, R9, 0x7610, R49 ;  /* 0x0000761009317816 */ /* 0x000fe20000000031 */
[----:B------:R-:W-:Y:S02]  /*26750*/  IMAD.MOV.U32 R9, RZ, RZ, R39 ;  /* 0x000000ffff097224 */ /* 0x000fe400078e0027 */
[----:B------:R-:W-:Y:S02]  /*26760*/  IMAD.MOV.U32 R10, RZ, RZ, R40 ;  /* 0x000000ffff0a7224 */ /* 0x000fe400078e0028 */
[----:B------:R-:W-:Y:S01]  /*26770*/  IMAD.MOV.U32 R11, RZ, RZ, R41 ;  /* 0x000000ffff0b7224 */ /* 0x000fe200078e0029 */
[----:B------:R-:W-:Y:S01]  /*26780*/  PRMT R72, R8, 0x7610, R72 ;  /* 0x0000761008487816 */ /* 0x000fe20000000048 */
[----:B------:R-:W-:Y:S01]  /*26790*/  IMAD.MOV.U32 R34, RZ, RZ, R14 ;  /* 0x000000ffff227224 */ /* 0x000fe200078e000e */
[----:B------:R-:W-:-:S02]  /*267a0*/  PRMT R73, R9, 0x7610, R73 ;  /* 0x0000761009497816 */ /* 0x000fc40000000049 */
[----:B------:R-:W-:Y:S02]  /*267b0*/  CS2R R8, SRZ ;  /* 0x0000000000087805 */ /* 0x000fe4000001ff00 */
[----:B------:R-:W-:Y:S02]  /*267c0*/  PRMT R74, R10, 0x7610, R74 ;  /* 0x000076100a4a7816 */ /* 0x000fe4000000004a */
[----:B------:R-:W-:Y:S01]  /*267d0*/  PRMT R75, R11, 0x7610, R75 ;  /* 0x000076100b4b7816 */ /* 0x000fe2000000004b */
[----:B------:R-:W-:Y:S06]  /*267e0*/  BRA `(.L_x_8698) ;  /* 0xfffffe6000a07947 */ /* 0x000fec000383ffff */
.L_x_8351:
[----:B0-----:R0:W1:Y:S02]  /*267f0*/  SYNCS.PHASECHK.TRANS64.TRYWAIT P4, [R18+URZ+0x28800], R29 ;  /* 0x0288001d120075a7 */ /* 0x001064000808017f */
[----:B-1----:R-:W-:Y:S05]  /*26800*/  @!P4 NANOSLEEP.SYNCS 0x989680 ;  /* 0x009896800000c95d */ /* 0x002fea0003900000 */
[----:B------:R-:W1:Y:S02]  /*26810*/  @!P4 SYNCS.PHASECHK.TRANS64 P4, [R18+URZ+0x28800], R29 ;  /* 0x0288001d1200c5a7 */ /* 0x000e64000808007f */
[----:B-1----:R-:W-:Y:S05]  /*26820*/  @!P4 BRA `(.L_x_8351) ;  /* 0xfffffffc00f0c947 */ /* 0x002fea000383ffff */
[----:B------:R-:W-:Y:S05]  /*26830*/  BRA `(.L_x_8699) ;  /* 0xfffffe6400487947 */ /* 0x000fea000383ffff */
.L_x_8361:
[----:B------:R0:W0:Y:S02]  /*26840*/  SYNCS.PHASECHK.TRANS64.TRYWAIT P1, [R11+URZ+0x28830], R0 ;  /* 0x028830000b0075a7 */ /* 0x000024000802017f */
[----:B0-----:R-:W-:Y:S05]  /*26850*/  @!P1 NANOSLEEP.SYNCS 0x989680 ;  /* 0x009896800000995d */ /* 0x001fea0003900000 */
[----:B------:R-:W0:Y:S02]  /*26860*/  @!P1 SYNCS.PHASECHK.TRANS64 P1, [R11+URZ+0x28830], R0 ;  /* 0x028830000b0095a7 */ /* 0x000e24000802007f */
[----:B0-----:R-:W-:Y:S05]  /*26870*/  @!P1 BRA `(.L_x_8361) ;  /* 0xfffffffc00f09947 */ /* 0x001fea000383ffff */
[----:B------:R-:W-:Y:S05]  /*26880*/  BRA `(.L_x_8360) ;  /* 0xfffffe80001c7947 */ /* 0x000fea000383ffff */
.L_x_8380:
[----:B-1----:R1:W2:Y:S02]  /*26890*/  SYNCS.PHASECHK.TRANS64.TRYWAIT P4, [R9+URZ+0x28830], R8 ;  /* 0x02883008090075a7 */ /* 0x0022a4000808017f */
[----:B--2---:R-:W-:Y:S05]  /*268a0*/  @!P4 NANOSLEEP.SYNCS 0x989680 ;  /* 0x009896800000c95d */ /* 0x004fea0003900000 */
[----:B------:R-:W2:Y:S02]  /*268b0*/  @!P4 SYNCS.PHASECHK.TRANS64 P4, [R9+URZ+0x28830], R8 ;  /* 0x028830080900c5a7 */ /* 0x000ea4000808007f */
[----:B--2---:R-:W-:Y:S05]  /*268c0*/  @!P4 BRA `(.L_x_8380) ;  /* 0xfffffffc00f0c947 */ /* 0x004fea000383ffff */
[----:B------:R-:W-:Y:S05]  /*268d0*/  BRA `(.L_x_8379) ;  /* 0xfffffeb000fc7947 */ /* 0x000fea000383ffff */
.L_x_8384:
[----:B-1----:R1:W2:Y:S02]  /*268e0*/  SYNCS.PHASECHK.TRANS64.TRYWAIT P3, [R9+URZ+0x28850], R8 ;  /* 0x02885008090075a7 */ /* 0x0022a4000806017f */
[----:B--2---:R-:W-:Y:S05]  /*268f0*/  @!P3 NANOSLEEP.SYNCS 0x989680 ;  /* 0x009896800000b95d */ /* 0x004fea0003900000 */
[----:B------:R-:W2:Y:S02]  /*26900*/  @!P3 SYNCS.PHASECHK.TRANS64 P3, [R9+URZ+0x28850], R8 ;  /* 0x028850080900b5a7 */ /* 0x000ea4000806007f */
[----:B--2---:R-:W-:Y:S05]  /*26910*/  @!P3 BRA `(.L_x_8384) ;  /* 0xfffffffc00f0b947 */ /* 0x004fea000383ffff */
[----:B------:R-:W-:Y:S05]  /*26920*/  BRA `(.L_x_8381) ;  /* 0xfffffeb8000c7947 */ /* 0x000fea000383ffff */
.L_x_8405:
[----:B-1----:R1:W2:Y:S02]  /*26930*/  SYNCS.PHASECHK.TRANS64.TRYWAIT P2, [R3+URZ+0x28830], R0 ;  /* 0x02883000030075a7 */ /* 0x0022a4000804017f */
[----:B--2---:R-:W-:Y:S05]  /*26940*/  @!P2 NANOSLEEP.SYNCS 0x989680 ;  /* 0x009896800000a95d */ /* 0x004fea0003900000 */
[----:B------:R-:W2:Y:S02]  /*26950*/  @!P2 SYNCS.PHASECHK.TRANS64 P2, [R3+URZ+0x28830], R0 ;  /* 0x028830000300a5a7 */ /* 0x000ea4000804007f */
[----:B--2---:R-:W-:Y:S05]  /*26960*/  @!P2 BRA `(.L_x_8405) ;  /* 0xfffffffc00f0a947 */ /* 0x004fea000383ffff */
[----:B------:R-:W-:Y:S05]  /*26970*/  BRA `(.L_x_8404) ;  /* 0xfffffee800387947 */ /* 0x000fea000383ffff */
.L_x_8409:
[----:B-1----:R1:W2:Y:S02]  /*26980*/  SYNCS.PHASECHK.TRANS64.TRYWAIT P1, [R3+URZ+0x28850], R0 ;  /* 0x02885000030075a7 */ /* 0x0022a4000802017f */
[----:B--2---:R-:W-:Y:S05]  /*26990*/  @!P1 NANOSLEEP.SYNCS 0x989680 ;  /* 0x009896800000995d */ /* 0x004fea0003900000 */
[----:B------:R-:W2:Y:S02]  /*269a0*/  @!P1 SYNCS.PHASECHK.TRANS64 P1, [R3+URZ+0x28850], R0 ;  /* 0x02885000030095a7 */ /* 0x000ea4000802007f */
[----:B--2---:R-:W-:Y:S05]  /*269b0*/  @!P1 BRA `(.L_x_8409) ;  /* 0xfffffffc00f09947 */ /* 0x004fea000383ffff */
[----:B------:R-:W-:Y:S05]  /*269c0*/  BRA `(.L_x_8406) ;  /* 0xfffffeec00547947 */ /* 0x000fea000383ffff */
.L_x_8418:
[----:B-1----:R1:W2:Y:S02]  /*269d0*/  SYNCS.PHASECHK.TRANS64.TRYWAIT P2, [R3+URZ+0x28830], R0 ;  /* 0x02883000030075a7 */ /* 0x0022a4000804017f */
[----:B--2---:R-:W-:Y:S05]  /*269e0*/  @!P2 NANOSLEEP.SYNCS 0x989680 ;  /* 0x009896800000a95d */ /* 0x004fea0003900000 */
[----:B------:R-:W2:Y:S02]  /*269f0*/  @!P2 SYNCS.PHASECHK.TRANS64 P2, [R3+URZ+0x28830], R0 ;  /* 0x028830000300a5a7 */ /* 0x000ea4000804007f */
[----:B--2---:R-:W-:Y:S05]  /*26a00*/  @!P2 BRA `(.L_x_8418) ;  /* 0xfffffffc00f0a947 */ /* 0x004fea000383ffff */
[----:B------:R-:W-:Y:S05]  /*26a10*/  BRA `(.L_x_8417) ;  /* 0xffffff0800c47947 */ /* 0x000fea000383ffff */
.L_x_8422:
[----:B-1----:R1:W2:Y:S02]  /*26a20*/  SYNCS.PHASECHK.TRANS64.TRYWAIT P1, [R3+URZ+0x28850], R0 ;  /* 0x02885000030075a7 */ /* 0x0022a4000802017f */
[----:B--2---:R-:W-:Y:S05]  /*26a30*/  @!P1 NANOSLEEP.SYNCS 0x989680 ;  /* 0x009896800000995d */ /* 0x004fea0003900000 */
[----:B------:R-:W2:Y:S02]  /*26a40*/  @!P1 SYNCS.PHASECHK.TRANS64 P1, [R3+URZ+0x28850], R0 ;  /* 0x02885000030095a7 */ /* 0x000ea4000802007f */
[----:B--2---:R-:W-:Y:S05]  /*26a50*/  @!P1 BRA `(.L_x_8422) ;  /* 0xfffffffc00f09947 */ /* 0x004fea000383ffff */
[----:B------:R-:W-:Y:S05]  /*26a60*/  BRA `(.L_x_8419) ;  /* 0xffffff0c00e07947 */ /* 0x000fea000383ffff */
.L_x_8437:
[----:B-1----:R1:W2:Y:S02]  /*26a70*/  SYNCS.PHASECHK.TRANS64.TRYWAIT P1, [R11+URZ+0x28850], R4 ;  /* 0x028850040b0075a7 */ /* 0x0022a4000802017f */
[----:B--2---:R-:W-:Y:S05]  /*26a80*/  @!P1 NANOSLEEP.SYNCS 0x989680 ;  /* 0x009896800000995d */ /* 0x004fea0003900000 */
[----:B------:R-:W2:Y:S02]  /*26a90*/  @!P1 SYNCS.PHASECHK.TRANS64 P1, [R11+URZ+0x28850], R4 ;  /* 0x028850040b0095a7 */ /* 0x000ea4000802007f */
[----:B--2---:R-:W-:Y:S05]  /*26aa0*/  @!P1 BRA `(.L_x_8437) ;  /* 0xfffffffc00f09947 */ /* 0x004fea000383ffff */
[----:B------:R-:W-:Y:S05]  /*26ab0*/  BRA `(.L_x_8436) ;  /* 0xffffff3c00447947 */ /* 0x000fea000383ffff */
.L_x_8452:
[----:B------:R-:W-:Y:S02]  /*26ac0*/  IMAD.MOV.U32 R13, RZ, RZ, R4 ;  /* 0x000000ffff0d7224 */ /* 0x000fe400078e0004 */
[----:B------:R-:W-:Y:S02]  /*26ad0*/  IMAD.MOV.U32 R12, RZ, RZ, RZ ;  /* 0x000000ffff0c7224 */ /* 0x000fe400078e00ff */
[----:B------:R-:W-:Y:S02]  /*26ae0*/  IMAD.MOV.U32 R11, RZ, RZ, 0x181f ;  /* 0x0000181fff0b7424 */ /* 0x000fe400078e00ff */
[----:B------:R-:W-:-:S07]  /*26af0*/  IMAD.MOV.U32 R15, RZ, RZ, -0x1 ;  /* 0xffffffffff0f7424 */ /* 0x000fce00078e00ff */
[----:B---3--:R-:W-:Y:S05]  /*26b00*/  WARPSYNC.COLLECTIVE R15, `(.L_x_8700) ;  /* 0x000000000f087348 */ /* 0x008fea0003c00000 */
[----:B------:R0:W1:Y:S02]  /*26b10*/  SHFL.IDX P6, R14, R13, R12, R11 ;  /* 0x0000000c0d0e7389 */ /* 0x00006400000c000b */
[----:B01-3--:R-:W-:Y:S01]  /*26b20*/  ENDCOLLECTIVE ;  /* 0x000000000000791b */ /* 0x00bfe20003800000 */
.L_x_8700:
[----:B------:R-:W-:Y:S02]  /*26b30*/  IMAD.MOV.U32 R13, RZ, RZ, R0 ;  /* 0x000000ffff0d7224 */ /* 0x000fe400078e0000 */
[----:B------:R-:W-:-:S07]  /*26b40*/  IMAD.MOV.U32 R3, RZ, RZ, R14 ;  /* 0x000000ffff037224 */ /* 0x000fce00078e000e */
[----:B------:R-:W-:Y:S05]  /*26b50*/  WARPSYNC.COLLECTIVE R15, `(.L_x_8701) ;  /* 0x000000000f087348 */ /* 0x000fea0003c00000 */
[----:B------:R0:W1:Y:S02]  /*26b60*/  SHFL.IDX P6, R14, R13, R12, R11 ;  /* 0x0000000c0d0e7389 */ /* 0x00006400000c000b */
[----:B01----:R-:W-:Y:S01]  /*26b70*/  ENDCOLLECTIVE ;  /* 0x000000000000791b */ /* 0x003fe20003800000 */
.L_x_8701:
[----:B------:R-:W-:Y:S05]  /*26b80*/  BRA `(.L_x_8702) ;  /* 0xffffff6000847947 */ /* 0x000fea000383ffff */
.L_x_8455:
[----:B------:R-:W-:Y:S01]  /*26b90*/  BSSY B1, `(.L_x_8703) ;  /* 0x0000008000017945 */ /* 0x000fe20003800000 */
[----:B------:R-:W-:Y:S02]  /*26ba0*/  IMAD.MOV.U32 R13, RZ, RZ, R4 ;  /* 0x000000ffff0d7224 */ /* 0x000fe400078e0004 */
[----:B------:R-:W-:Y:S02]  /*26bb0*/  IMAD.MOV.U32 R12, RZ, RZ, 0x1 ;  /* 0x00000001ff0c7424 */ /* 0x000fe400078e00ff */
[----:B------:R-:W-:Y:S02]  /*26bc0*/  IMAD.MOV.U32 R11, RZ, RZ, 0x181f ;  /* 0x0000181fff0b7424 */ /* 0x000fe400078e00ff */
[----:B----4-:R-:W-:-:S07]  /*26bd0*/  IMAD.MOV.U32 R15, RZ, RZ, -0x1 ;  /* 0xffffffffff0f7424 */ /* 0x010fce00078e00ff */
[----:B0123--:R-:W-:Y:S05]  /*26be0*/  WARPSYNC.COLLECTIVE R15, `(.L_x_8704) ;  /* 0x000000000f087348 */ /* 0x00ffea0003c00000 */
[----:B--2---:R2:W4:Y:S02]  /*26bf0*/  SHFL.IDX P6, R14, R13, R12, R11 ;  /* 0x0000000c0d0e7389 */ /* 0x00452400000c000b */
[----:B01234-:R-:W-:Y:S01]  /*26c00*/  ENDCOLLECTIVE ;  /* 0x000000000000791b */ /* 0x01ffe20003800000 */
.L_x_8704:
[----:B------:R-:W-:Y:S05]  /*26c10*/  BSYNC B1 ;  /* 0x0000000000017941 */ /* 0x000fea0003800000 */
.L_x_8703:
        /* <DEDUP_REMOVED lines=8> */
.L_x_8705:
[----:B------:R-:W-:Y:S05]  /*26ca0*/  BRA `(.L_x_8706) ;  /* 0xffffff6000847947 */ /* 0x000fea000383ffff */
.L_x_8458:
        /* <DEDUP_REMOVED lines=8> */
.L_x_8708:
[----:B------:R-:W-:Y:S05]  /*26d30*/  BSYNC B1 ;  /* 0x0000000000017941 */ /* 0x000fea0003800000 */
.L_x_8707:
        /* <DEDUP_REMOVED lines=8> */
.L_x_8709:
[----:B------:R-:W-:Y:S05]  /*26dc0*/  BRA `(.L_x_8710) ;  /* 0xffffff6000847947 */ /* 0x000fea000383ffff */
.L_x_8461:
[----:B------:R-:W-:Y:S01]  /*26dd0*/  BSSY B1, `(.L_x_8711) ;  /* 0x0000008000017945 */ /* 0x000fe20003800000 */
[----:B------:R-:W-:Y:S02]  /*26de0*/  IMAD.MOV.U32 R13, RZ, RZ, R4 ;  /* 0x000000ffff0d7224 */ /* 0x000fe400078e0004 */
[----:B------:R-:W-:Y:S02]  /*26df0*/  IMAD.MOV.U32 R12, RZ, RZ, 0x3 ;  /* 0x00000003ff0c7424 */ /* 0x000fe400078e00ff */
[----:B------:R-:W-:Y:S02]  /*26e00*/  IMAD.MOV.U32 R11, RZ, RZ, 0x181f ;  /* 0x0000181fff0b7424 */ /* 0x000fe400078e00ff */
[----:B0-----:R-:W-:-:S07]  /*26e10*/  IMAD.MOV.U32 R15, RZ, RZ, -0x1 ;  /* 0xffffffffff0f7424 */ /* 0x001fce00078e00ff */
[----:B-1234-:R-:W-:Y:S05]  /*26e20*/  WARPSYNC.COLLECTIVE R15, `(.L_x_8712) ;  /* 0x000000000f087348 */ /* 0x01efea0003c00000 */
[----:B----4-:R0:W4:Y:S02]  /*26e30*/  SHFL.IDX P6, R14, R13, R12, R11 ;  /* 0x0000000c0d0e7389 */ /* 0x01012400000c000b */
[----:B01234-:R-:W-:Y:S01]  /*26e40*/  ENDCOLLECTIVE ;  /* 0x000000000000791b */ /* 0x01ffe20003800000 */
.L_x_8712:
[----:B------:R-:W-:Y:S05]  /*26e50*/  BSYNC B1 ;  /* 0x0000000000017941 */ /* 0x000fea0003800000 */
.L_x_8711:
        /* <DEDUP_REMOVED lines=8> */
.L_x_8713:
[----:B------:R-:W-:Y:S05]  /*26ee0*/  BRA `(.L_x_8714) ;  /* 0xffffff6000847947 */ /* 0x000fea000383ffff */
.L_x_8486:
        /* <DEDUP_REMOVED lines=11> */
.L_x_8716:
[----:B------:R-:W-:Y:S05]  /*26fa0*/  BSYNC B1 ;  /* 0x0000000000017941 */ /* 0x000fea0003800000 */
.L_x_8715:
[----:B------:R-:W-:Y:S05]  /*26fb0*/  BRA `(.L_x_8717) ;  /* 0xffffff78006c7947 */ /* 0x000fea000383ffff */
.L_x_8488:
[----:B------:R-:W-:Y:S01]  /*26fc0*/  BSSY B1, `(.L_x_8718) ;  /* 0x0000006000017945 */ /* 0x000fe20003800000 */
[----:B------:R-:W-:-:S07]  /*26fd0*/  IMAD.MOV.U32 R15, RZ, RZ, -0x1 ;  /* 0xffffffffff0f7424 */ /* 0x000fce00078e00ff */
[----:B0-----:R-:W-:Y:S05]  /*26fe0*/  WARPSYNC.COLLECTIVE R15, `(.L_x_8719) ;  /* 0x000000000f0c7348 */ /* 0x001fea0003c00000 */
[----:B------:R-:W-:Y:S02]  /*26ff0*/  ELECT P6, UR62, PT ;  /* 0x00000000003e782f */ /* 0x000fe400038c0000 */
[----:B------:R-:W-:Y:S01]  /*27000*/  MOV R14, UR62 ;  /* 0x0000003e000e7c02 */ /* 0x000fe20008000f00 */
[----:B0-----:R-:W-:Y:S10]  /*27010*/  ENDCOLLECTIVE ;  /* 0x000000000000791b */ /* 0x001ff40003800000 */
.L_x_8719:
[----:B------:R-:W-:Y:S05]  /*27020*/  BSYNC B1 ;  /* 0x0000000000017941 */ /* 0x000fea0003800000 */
.L_x_8718:
[----:B------:R-:W-:Y:S05]  /*27030*/  BRA `(.L_x_8487) ;  /* 0xffffff7800647947 */ /* 0x000fea000383ffff */
.L_x_8490:
[----:B0-----:R0:W1:Y:S02]  /*27040*/  SYNCS.PHASECHK.TRANS64.TRYWAIT P0, [R22+URZ+0x28820], R3 ;  /* 0x02882003160075a7 */ /* 0x001064000800017f */
[----:B-1----:R-:W-:Y:S05]  /*27050*/  @!P0 NANOSLEEP.SYNCS 0x989680 ;  /* 0x009896800000895d */ /* 0x002fea0003900000 */
[----:B------:R-:W1:Y:S02]  /*27060*/  @!P0 SYNCS.PHASECHK.TRANS64 P0, [R22+URZ+0x28820], R3 ;  /* 0x02882003160085a7 */ /* 0x000e64000800007f */
[----:B-1----:R-:W-:Y:S05]  /*27070*/  @!P0 BRA `(.L_x_8490) ;  /* 0xfffffffc00f08947 */ /* 0x002fea000383ffff */
[----:B------:R-:W-:Y:S05]  /*27080*/  BRA `(.L_x_8720) ;  /* 0xffffff7800747947 */ /* 0x000fea000383ffff */
.L_x_8494:
[----:B-1----:R1:W2:Y:S02]  /*27090*/  SYNCS.PHASECHK.TRANS64.TRYWAIT P0, [R11+URZ+0x288a0], R14 ;  /* 0x0288a00e0b0075a7 */ /* 0x0022a4000800017f */
[----:B--2---:R-:W-:Y:S05]  /*270a0*/  @!P0 NANOSLEEP.SYNCS 0x989680 ;  /* 0x009896800000895d */ /* 0x004fea0003900000 */
[----:B------:R-:W2:Y:S02]  /*270b0*/  @!P0 SYNCS.PHASECHK.TRANS64 P0, [R11+URZ+0x288a0], R14 ;  /* 0x0288a00e0b0085a7 */ /* 0x000ea4000800007f */
[----:B--2---:R-:W-:Y:S05]  /*270c0*/  @!P0 BRA `(.L_x_8494) ;  /* 0xfffffffc00f08947 */ /* 0x004fea000383ffff */
[----:B------:R-:W-:Y:S05]  /*270d0*/  BRA `(.L_x_8721) ;  /* 0xffffff78008c7947 */ /* 0x000fea000383ffff */
.L_x_8500:
[----:B0-----:R0:W2:Y:S02]  /*270e0*/  SYNCS.PHASECHK.TRANS64.TRYWAIT P0, [R11+URZ+0x288c0], R14 ;  /* 0x0288c00e0b0075a7 */ /* 0x0010a4000800017f */
[----:B--2---:R-:W-:Y:S05]  /*270f0*/  @!P0 NANOSLEEP.SYNCS 0x989680 ;  /* 0x009896800000895d */ /* 0x004fea0003900000 */
[----:B------:R-:W2:Y:S02]  /*27100*/  @!P0 SYNCS.PHASECHK.TRANS64 P0, [R11+URZ+0x288c0], R14 ;  /* 0x0288c00e0b0085a7 */ /* 0x000ea4000800007f */
[----:B--2---:R-:W-:Y:S05]  /*27110*/  @!P0 BRA `(.L_x_8500) ;  /* 0xfffffffc00f08947 */ /* 0x004fea000383ffff */
[----:B------:R-:W-:Y:S05]  /*27120*/  BRA `(.L_x_8722) ;  /* 0xffffff7c004c7947 */ /* 0x000fea000383ffff */
.L_x_8508:
[----:B0-----:R0:W1:Y:S02]  /*27130*/  SYNCS.PHASECHK.TRANS64.TRYWAIT P1, [R12+URZ+0x288a0], R2 ;  /* 0x0288a0020c0075a7 */ /* 0x001064000802017f */
[----:B-1----:R-:W-:Y:S05]  /*27140*/  @!P1 NANOSLEEP.SYNCS 0x989680 ;  /* 0x009896800000995d */ /* 0x002fea0003900000 */
[----:B------:R-:W1:Y:S02]  /*27150*/  @!P1 SYNCS.PHASECHK.TRANS64 P1, [R12+URZ+0x288a0], R2 ;  /* 0x0288a0020c0095a7 */ /* 0x000e64000802007f */
[----:B-1----:R-:W-:Y:S05]  /*27160*/  @!P1 BRA `(.L_x_8508) ;  /* 0xfffffffc00f09947 */ /* 0x002fea000383ffff */
[----:B------:R-:W-:Y:S05]  /*27170*/  BRA `(.L_x_8723) ;  /* 0xffffff8000487947 */ /* 0x000fea000383ffff */
.L_x_8514:
[----:B-1----:R1:W2:Y:S02]  /*27180*/  SYNCS.PHASECHK.TRANS64.TRYWAIT P1, [R12+URZ+0x288c0], R2 ;  /* 0x0288c0020c0075a7 */ /* 0x0022a4000802017f */
[----:B--2---:R-:W-:Y:S05]  /*27190*/  @!P1 NANOSLEEP.SYNCS 0x989680 ;  /* 0x009896800000995d */ /* 0x004fea0003900000 */
[----:B------:R-:W2:Y:S02]  /*271a0*/  @!P1 SYNCS.PHASECHK.TRANS64 P1, [R12+URZ+0x288c0], R2 ;  /* 0x0288c0020c0095a7 */ /* 0x000ea4000802007f */
[----:B--2---:R-:W-:Y:S05]  /*271b0*/  @!P1 BRA `(.L_x_8514) ;  /* 0xfffffffc00f09947 */ /* 0x004fea000383ffff */
[----:B------:R-:W-:Y:S05]  /*271c0*/  BRA `(.L_x_8724) ;  /* 0xffffff8400007947 */ /* 0x000fea000383ffff */
.L_x_8536:
        /* <DEDUP_REMOVED lines=11> */
.L_x_8726:
[----:B------:R-:W-:Y:S05]  /*27280*/  BSYNC B0 ;  /* 0x0000000000007941 */ /* 0x000fea0003800000 */
.L_x_8725:
[----:B------:R-:W-:Y:S05]  /*27290*/  BRA `(.L_x_8727) ;  /* 0xffffff9000cc7947 */ /* 0x000fea000383ffff */
.L_x_8539:
[----:B0-----:R0:W1:Y:S02]  /*272a0*/  SYNCS.PHASECHK.TRANS64.TRYWAIT P0, [R7+URZ+0x28840], R2 ;  /* 0x02884002070075a7 */ /* 0x001064000800017f */
[----:B-1----:R-:W-:Y:S05]  /*272b0*/  @!P0 NANOSLEEP.SYNCS 0x989680 ;  /* 0x009896800000895d */ /* 0x002fea0003900000 */
[----:B------:R-:W1:Y:S02]  /*272c0*/  @!P0 SYNCS.PHASECHK.TRANS64 P0, [R7+URZ+0x28840], R2 ;  /* 0x02884002070085a7 */ /* 0x000e64000800007f */
[----:B-1----:R-:W-:Y:S05]  /*272d0*/  @!P0 BRA `(.L_x_8539) ;  /* 0xfffffffc00f08947 */ /* 0x002fea000383ffff */
[----:B------:R-:W-:Y:S05]  /*272e0*/  BRA `(.L_x_8728) ;  /* 0xffffff9400287947 */ /* 0x000fea000383ffff */
.L_x_8540:
        /* <DEDUP_REMOVED lines=8> */
.L_x_8730:
[----:B------:R-:W-:Y:S05]  /*27370*/  BSYNC B0 ;  /* 0x0000000000007941 */ /* 0x000fea0003800000 */
.L_x_8729:
        /* <DEDUP_REMOVED lines=9> */
.L_x_8731:
[----:B------:R-:W-:Y:S02]  /*27410*/  IMAD.MOV.U32 R13, RZ, RZ, R0 ;  /* 0x000000ffff0d7224 */ /* 0x000fe400078e0000 */
[----:B------:R-:W-:Y:S02]  /*27420*/  IMAD.MOV.U32 R12, RZ, RZ, 0x1 ;  /* 0x00000001ff0c7424 */ /* 0x000fe400078e00ff */
[----:B------:R-:W-:-:S07]  /*27430*/  IMAD.MOV.U32 R3, RZ, RZ, R14 ;  /* 0x000000ffff037224 */ /* 0x000fce00078e000e */
[----:B------:R-:W-:Y:S05]  /*27440*/  WARPSYNC.COLLECTIVE R15, `(.L_x_8732) ;  /* 0x000000000f087348 */ /* 0x000fea0003c00000 */
[----:B------:R0:W1:Y:S02]  /*27450*/  SHFL.IDX P6, R14, R13, R12, R11 ;  /* 0x0000000c0d0e7389 */ /* 0x00006400000c000b */
[----:B01----:R-:W-:Y:S01]  /*27460*/  ENDCOLLECTIVE ;  /* 0x000000000000791b */ /* 0x003fe20003800000 */
.L_x_8732:
        /* <DEDUP_REMOVED lines=16> */
.L_x_8733:
[----:B------:R-:W-:Y:S02]  /*27570*/  @P0 IMAD R8, R5, 0x2, R22 ;  /* 0x0000000205080824 */ /* 0x000fe400078e0216 */
[----:B------:R-:W-:Y:S02]  /*27580*/  IMAD.MOV.U32 R13, RZ, RZ, R0 ;  /* 0x000000ffff0d7224 */ /* 0x000fe400078e0000 */
[----:B------:R-:W-:Y:S02]  /*27590*/  IMAD.MOV.U32 R12, RZ, RZ, 0x2 ;  /* 0x00000002ff0c7424 */ /* 0x000fe400078e00ff */
[----:B------:R-:W-:-:S07]  /*275a0*/  IMAD.MOV.U32 R3, RZ, RZ, R14 ;  /* 0x000000ffff037224 */ /* 0x000fce00078e000e */
[----:B------:R-:W-:Y:S05]  /*275b0*/  WARPSYNC.COLLECTIVE R15, `(.L_x_8734) ;  /* 0x000000000f087348 */ /* 0x000fea0003c00000 */
[----:B------:R0:W1:Y:S02]  /*275c0*/  SHFL.IDX P6, R14, R13, R12, R11 ;  /* 0x0000000c0d0e7389 */ /* 0x00006400000c000b */
[----:B01----:R-:W-:Y:S01]  /*275d0*/  ENDCOLLECTIVE ;  /* 0x000000000000791b */ /* 0x003fe20003800000 */
.L_x_8734:
        /* <DEDUP_REMOVED lines=16> */
.L_x_8735:
[----:B------:R-:W-:Y:S02]  /*276e0*/  @P0 IMAD R8, R5, 0x2, R22 ;  /* 0x0000000205080824 */ /* 0x000fe400078e0216 */
[----:B------:R-:W-:Y:S02]  /*276f0*/  IMAD.MOV.U32 R13, RZ, RZ, R0 ;  /* 0x000000ffff0d7224 */ /* 0x000fe400078e0000 */
[----:B------:R-:W-:Y:S02]  /*27700*/  IMAD.MOV.U32 R12, RZ, RZ, 0x3 ;  /* 0x00000003ff0c7424 */ /* 0x000fe400078e00ff */
[----:B------:R-:W-:-:S07]  /*27710*/  IMAD.MOV.U32 R3, RZ, RZ, R14 ;  /* 0x000000ffff037224 */ /* 0x000fce00078e000e */
[----:B------:R-:W-:Y:S05]  /*27720*/  WARPSYNC.COLLECTIVE R15, `(.L_x_8736) ;  /* 0x000000000f087348 */ /* 0x000fea0003c00000 */
[----:B------:R0:W1:Y:S02]  /*27730*/  SHFL.IDX P6, R14, R13, R12, R11 ;  /* 0x0000000c0d0e7389 */ /* 0x00006400000c000b */
[----:B01----:R-:W-:Y:S01]  /*27740*/  ENDCOLLECTIVE ;  /* 0x000000000000791b */ /* 0x003fe20003800000 */
.L_x_8736:
        /* <DEDUP_REMOVED lines=16> */
.L_x_8737:
[----:B------:R-:W-:Y:S02]  /*27850*/  @P0 IMAD R8, R5, 0x2, R22 ;  /* 0x0000000205080824 */ /* 0x000fe400078e0216 */
[----:B------:R-:W-:Y:S02]  /*27860*/  IMAD.MOV.U32 R13, RZ, RZ, R0 ;  /* 0x000000ffff0d7224 */ /* 0x000fe400078e0000 */
[----:B------:R-:W-:Y:S02]  /*27870*/  IMAD.MOV.U32 R12, RZ, RZ, 0x4 ;  /* 0x00000004ff0c7424 */ /* 0x000fe400078e00ff */
[----:B------:R-:W-:-:S07]  /*27880*/  IMAD.MOV.U32 R3, RZ, RZ, R14 ;  /* 0x000000ffff037224 */ /* 0x000fce00078e000e */
[----:B------:R-:W-:Y:S05]  /*27890*/  WARPSYNC.COLLECTIVE R15, `(.L_x_8738) ;  /* 0x000000000f087348 */ /* 0x000fea0003c00000 */
[----:B------:R0:W1:Y:S02]  /*278a0*/  SHFL.IDX P6, R14, R13, R12, R11 ;  /* 0x0000000c0d0e7389 */ /* 0x00006400000c000b */
[----:B01----:R-:W-:Y:S01]  /*278b0*/  ENDCOLLECTIVE ;  /* 0x000000000000791b */ /* 0x003fe20003800000 */
.L_x_8738:
        /* <DEDUP_REMOVED lines=16> */
.L_x_8739:
[----:B------:R-:W-:Y:S02]  /*279c0*/  @P0 IMAD R8, R5, 0x2, R22 ;  /* 0x0000000205080824 */ /* 0x000fe400078e0216 */
[----:B------:R-:W-:Y:S02]  /*279d0*/  IMAD.MOV.U32 R13, RZ, RZ, R0 ;  /* 0x000000ffff0d7224 */ /* 0x000fe400078e0000 */
[----:B------:R-:W-:Y:S02]  /*279e0*/  IMAD.MOV.U32 R12, RZ, RZ, 0x5 ;  /* 0x00000005ff0c7424 */ /* 0x000fe400078e00ff */
[----:B------:R-:W-:-:S07]  /*279f0*/  IMAD.MOV.U32 R3, RZ, RZ, R14 ;  /* 0x000000ffff037224 */ /* 0x000fce00078e000e */
[----:B------:R-:W-:Y:S05]  /*27a00*/  WARPSYNC.COLLECTIVE R15, `(.L_x_8740) ;  /* 0x000000000f087348 */ /* 0x000fea0003c00000 */
[----:B------:R0:W1:Y:S02]  /*27a10*/  SHFL.IDX P6, R14, R13, R12, R11 ;  /* 0x0000000c0d0e7389 */ /* 0x00006400000c000b */
[----:B01----:R-:W-:Y:S01]  /*27a20*/  ENDCOLLECTIVE ;  /* 0x000000000000791b */ /* 0x003fe20003800000 */
.L_x_8740:
        /* <DEDUP_REMOVED lines=16> */
.L_x_8741:
[----:B------:R-:W-:Y:S02]  /*27b30*/  @P0 IMAD R8, R5, 0x2, R22 ;  /* 0x0000000205080824 */ /* 0x000fe400078e0216 */
[----:B------:R-:W-:Y:S02]  /*27b40*/  IMAD.MOV.U32 R13, RZ, RZ, R0 ;  /* 0x000000ffff0d7224 */ /* 0x000fe400078e0000 */
[----:B------:R-:W-:Y:S02]  /*27b50*/  IMAD.MOV.U32 R12, RZ, RZ, 0x6 ;  /* 0x00000006ff0c7424 */ /* 0x000fe400078e00ff */
[----:B------:R-:W-:-:S07]  /*27b60*/  IMAD.MOV.U32 R3, RZ, RZ, R14 ;  /* 0x000000ffff037224 */ /* 0x000fce00078e000e */
[----:B------:R-:W-:Y:S05]  /*27b70*/  WARPSYNC.COLLECTIVE R15, `(.L_x_8742) ;  /* 0x000000000f087348 */ /* 0x000fea0003c00000 */
[----:B------:R0:W1:Y:S02]  /*27b80*/  SHFL.IDX P6, R14, R13, R12, R11 ;  /* 0x0000000c0d0e7389 */ /* 0x00006400000c000b */
[----:B01----:R-:W-:Y:S01]  /*27b90*/  ENDCOLLECTIVE ;  /* 0x000000000000791b */ /* 0x003fe20003800000 */
.L_x_8742:
        /* <DEDUP_REMOVED lines=16> */
.L_x_8743:
[----:B------:R-:W-:Y:S02]  /*27ca0*/  @P0 IMAD R8, R5, 0x2, R22 ;  /* 0x0000000205080824 */ /* 0x000fe400078e0216 */
[----:B------:R-:W-:Y:S02]  /*27cb0*/  IMAD.MOV.U32 R13, RZ, RZ, R0 ;  /* 0x000000ffff0d7224 */ /* 0x000fe400078e0000 */
[----:B------:R-:W-:Y:S02]  /*27cc0*/  IMAD.MOV.U32 R12, RZ, RZ, 0x7 ;  /* 0x00000007ff0c7424 */ /* 0x000fe400078e00ff */
[----:B------:R-:W-:-:S07]  /*27cd0*/  IMAD.MOV.U32 R3, RZ, RZ, R14 ;  /* 0x000000ffff037224 */ /* 0x000fce00078e000e */
[----:B------:R-:W-:Y:S05]  /*27ce0*/  WARPSYNC.COLLECTIVE R15, `(.L_x_8744) ;  /* 0x000000000f087348 */ /* 0x000fea0003c00000 */
[----:B------:R0:W1:Y:S02]  /*27cf0*/  SHFL.IDX P6, R14, R13, R12, R11 ;  /* 0x0000000c0d0e7389 */ /* 0x00006400000c000b */
[----:B01----:R-:W-:Y:S01]  /*27d00*/  ENDCOLLECTIVE ;  /* 0x000000000000791b */ /* 0x003fe20003800000 */
.L_x_8744:
        /* <DEDUP_REMOVED lines=10> */
.L_x_8745:
[----:B------:R-:W-:Y:S01]  /*27db0*/  @!PT LDS RZ, [RZ] ;  /* 0x00000000fffff984 */ /* 0x000fe20000000800 */
[----:B------:R-:W-:Y:S01]  /*27dc0*/  @!PT LDS RZ, [RZ] ;  /* 0x00000000fffff984 */ /* 0x000fe20000000800 */
[----:B------:R-:W-:Y:S01]  /*27dd0*/  @!PT LDS RZ, [RZ] ;  /* 0x00000000fffff984 */ /* 0x000fe20000000800 */
[----:B------:R-:W-:Y:S04]  /*27de0*/  @P0 LDGSTS.E.BYPASS.LTC128B.128 [R8+0x1b400], desc[UR54][R2.64], !P3 ;  /* 0x1b40000002080fae */ /* 0x000fe8000d901d76 */
[----:B------:R0:W-:Y:S02]  /*27df0*/  @P0 LDGSTS.E.BYPASS.LTC128B.128 [R8+0x1f400], desc[UR54][R2.64+0x80], !P2 ;  /* 0x1f40008002080fae */ /* 0x0001e4000d101d76 */
[----:B0-----:R-:W-:Y:S01]  /*27e00*/  IMAD.MOV.U32 R2, RZ, RZ, R14 ;  /* 0x000000ffff027224 */ /* 0x001fe200078e000e */
[----:B------:R-:W-:Y:S06]  /*27e10*/  BRA `(.L_x_8746) ;  /* 0xffffff90000c7947 */ /* 0x000fec000383ffff */
.L_x_8545:
        /* <DEDUP_REMOVED lines=9> */
.L_x_8747:
[C---:B------:R-:W-:Y:S01]  /*27eb0*/  VIADD R6, R27.reuse, 0x10 ;  /* 0x000000101b067836 */ /* 0x040fe20000000000 */
[----:B------:R-:W-:Y:S01]  /*27ec0*/  ISETP.GE.AND P3, PT, R27, R33, PT ;  /* 0x000000211b00720c */ /* 0x000fe20003f66270 */
[----:B------:R-:W-:Y:S02]  /*27ed0*/  IMAD.MOV.U32 R13, RZ, RZ, R0 ;  /* 0x000000ffff0d7224 */ /* 0x000fe400078e0000 */
[----:B------:R-:W-:-:S10]  /*27ee0*/  IMAD.MOV.U32 R2, RZ, RZ, R14 ;  /* 0x000000ffff027224 */ /* 0x000fd400078e000e */
[----:B------:R-:W-:Y:S05]  /*27ef0*/  WARPSYNC.COLLECTIVE R15, `(.L_x_8748) ;  /* 0x000000000f087348 */ /* 0x000fea0003c00000 */
[----:B------:R0:W1:Y:S02]  /*27f00*/  SHFL.IDX P6, R14, R13, R12, R11 ;  /* 0x0000000c0d0e7389 */ /* 0x00006400000c000b */
[----:B01----:R-:W-:Y:S01]  /*27f10*/  ENDCOLLECTIVE ;  /* 0x000000000000791b */ /* 0x003fe20003800000 */
.L_x_8748:
[----:B------:R-:W-:Y:S02]  /*27f20*/  IMAD.MOV.U32 R13, RZ, RZ, R4 ;  /* 0x000000ffff0d7224 */ /* 0x000fe400078e0004 */
[----:B------:R-:W-:Y:S02]  /*27f30*/  IMAD.MOV.U32 R12, RZ, RZ, 0x1 ;  /* 0x00000001ff0c7424 */ /* 0x000fe400078e00ff */
[----:B------:R-:W-:-:S07]  /*27f40*/  IMAD.MOV.U32 R3, RZ, RZ, R14 ;  /* 0x000000ffff037224 */ /* 0x000fce00078e000e */
[----:B------:R-:W-:Y:S05]  /*27f50*/  WARPSYNC.COLLECTIVE R15, `(.L_x_8749) ;  /* 0x000000000f087348 */ /* 0x000fea0003c00000 */
[----:B------:R0:W1:Y:S02]  /*27f60*/  SHFL.IDX P6, R14, R13, R12, R11 ;  /* 0x0000000c0d0e7389 */ /* 0x00006400000c000b */
[----:B01----:R-:W-:Y:S01]  /*27f70*/  ENDCOLLECTIVE ;  /* 0x000000000000791b */ /* 0x003fe20003800000 */
.L_x_8749:
        /* <DEDUP_REMOVED lines=8> */
[----:B------:R0:W-:Y:S01]  /*28000*/  @!P3 LDGSTS.E.BYPASS.LTC128B.128 [R8+0x14400], desc[UR54][R2.64+0x80], !P1 ;  /* 0x144000800208bfae */ /* 0x0001e2000c901d76 */
[----:B------:R-:W-:Y:S01]  /*28010*/  ISETP.GE.AND P3, PT, R6, R33, PT ;  /* 0x000000210600720c */ /* 0x000fe20003f66270 */
[----:B0-----:R-:W-:-:S12]  /*28020*/  IMAD.MOV.U32 R2, RZ, RZ, R14 ;  /* 0x000000ffff027224 */ /* 0x001fd800078e000e */
[----:B------:R-:W-:Y:S05]  /*28030*/  WARPSYNC.COLLECTIVE R15, `(.L_x_8750) ;  /* 0x000000000f087348 */ /* 0x000fea0003c00000 */
[----:B------:R0:W1:Y:S02]  /*28040*/  SHFL.IDX P6, R14, R13, R12, R11 ;  /* 0x0000000c0d0e7389 */ /* 0x00006400000c000b */
[----:B01----:R-:W-:Y:S01]  /*28050*/  ENDCOLLECTIVE ;  /* 0x000000000000791b */ /* 0x003fe20003800000 */
.L_x_8750:
[----:B------:R-:W-:Y:S02]  /*28060*/  IMAD.MOV.U32 R13, RZ, RZ, R4 ;  /* 0x000000ffff0d7224 */ /* 0x000fe400078e0004 */
[----:B------:R-:W-:Y:S01]  /*28070*/  IMAD.MOV.U32 R12, RZ, RZ, 0x2 ;  /* 0x00000002ff0c7424 */ /* 0x000fe200078e00ff */
[----:B------:R-:W-:-:S13]  /*28080*/  @!P3 LEA R5, P2, R31, R14, 0x1 ;  /* 0x0000000e1f05b211 */ /* 0x000fda00078408ff */
[----:B------:R-:W-:Y:S05]  /*28090*/  WARPSYNC.COLLECTIVE R15, `(.L_x_8751) ;  /* 0x000000000f087348 */ /* 0x000fea0003c00000 */
[----:B------:R0:W1:Y:S02]  /*280a0*/  SHFL.IDX P6, R14, R13, R12, R11 ;  /* 0x0000000c0d0e7389 */ /* 0x00006400000c000b */
[----:B01----:R-:W-:Y:S01]  /*280b0*/  ENDCOLLECTIVE ;  /* 0x000000000000791b */ /* 0x003fe20003800000 */
.L_x_8751:
[----:B------:R-:W-:Y:S02]  /*280c0*/  @!P3 IMAD.X R6, RZ, RZ, R2, P2 ;  /* 0x000000ffff06b224 */ /* 0x000fe400010e0602 */
[----:B------:R-:W-:Y:S02]  /*280d0*/  @!P3 IMAD.MOV.U32 R2, RZ, RZ, R5 ;  /* 0x000000ffff02b224 */ /* 0x000fe400078e0005 */
[----:B------:R-:W-:Y:S02]  /*280e0*/  @!P3 IMAD.MOV.U32 R3, RZ, RZ, R6 ;  /* 0x000000ffff03b224 */ /* 0x000fe400078e0006 */
[----:B------:R-:W-:-:S03]  /*280f0*/  VIADD R6, R27, 0x20 ;  /* 0x000000201b067836 */ /* 0x000fc60000000000 */
[----:B------:R-:W-:Y:S01]  /*28100*/  @!PT LDS RZ, [RZ] ;  /* 0x00000000fffff984 */ /* 0x000fe20000000800 */
[----:B------:R-:W-:Y:S01]  /*28110*/  @!PT LDS RZ, [RZ] ;  /* 0x00000000fffff984 */ /* 0x000fe20000000800 */
[----:B------:R-:W-:Y:S01]  /*28120*/  @!PT LDS RZ, [RZ] ;  /* 0x00000000fffff984 */ /* 0x000fe20000000800 */
        /* <DEDUP_REMOVED lines=8> */
.L_x_8752:
[----:B------:R-:W-:Y:S02]  /*281b0*/  IMAD.MOV.U32 R13, RZ, RZ, R4 ;  /* 0x000000ffff0d7224 */ /* 0x000fe400078e0004 */
[----:B------:R-:W-:Y:S01]  /*281c0*/  IMAD.MOV.U32 R12, RZ, RZ, 0x3 ;  /* 0x00000003ff0c7424 */ /* 0x000fe200078e00ff */
[----:B------:R-:W-:-:S13]  /*281d0*/  @!P3 LEA R5, P2, R31, R14, 0x1 ;  /* 0x0000000e1f05b211 */ /* 0x000fda00078408ff */
[----:B------:R-:W-:Y:S05]  /*281e0*/  WARPSYNC.COLLECTIVE R15, `(.L_x_8753) ;  /* 0x000000000f087348 */ /* 0x000fea0003c00000 */
[----:B------:R0:W1:Y:S02]  /*281f0*/  SHFL.IDX P6, R14, R13, R12, R11 ;  /* 0x0000000c0d0e7389 */ /* 0x00006400000c000b */
[----:B01----:R-:W-:Y:S01]  /*28200*/  ENDCOLLECTIVE ;  /* 0x000000000000791b */ /* 0x003fe20003800000 */
.L_x_8753:
        /* <DEDUP_REMOVED lines=15> */
.L_x_8754:
[----:B------:R-:W-:Y:S02]  /*28300*/  IMAD.MOV.U32 R13, RZ, RZ, R4 ;  /* 0x000000ffff0d7224 */ /* 0x000fe400078e0004 */
[----:B------:R-:W-:Y:S01]  /*28310*/  IMAD.MOV.U32 R12, RZ, RZ, 0x4 ;  /* 0x00000004ff0c7424 */ /* 0x000fe200078e00ff */
[----:B------:R-:W-:-:S13]  /*28320*/  @!P3 LEA R5, P2, R31, R14, 0x1 ;  /* 0x0000000e1f05b211 */ /* 0x000fda00078408ff */
[----:B------:R-:W-:Y:S05]  /*28330*/  WARPSYNC.COLLECTIVE R15, `(.L_x_8755) ;  /* 0x000000000f087348 */ /* 0x000fea0003c00000 */
[----:B------:R0:W1:Y:S02]  /*28340*/  SHFL.IDX P6, R14, R13, R12, R11 ;  /* 0x0000000c0d0e7389 */ /* 0x00006400000c000b */
[----:B01----:R-:W-:Y:S01]  /*28350*/  ENDCOLLECTIVE ;  /* 0x000000000000791b */ /* 0x003fe20003800000 */
.L_x_8755:
        /* <DEDUP_REMOVED lines=15> */
.L_x_8756:
[----:B------:R-:W-:Y:S02]  /*28450*/  IMAD.MOV.U32 R13, RZ, RZ, R4 ;  /* 0x000000ffff0d7224 */ /* 0x000fe400078e0004 */
[----:B------:R-:W-:Y:S01]  /*28460*/  IMAD.MOV.U32 R12, RZ, RZ, 0x5 ;  /* 0x00000005ff0c7424 */ /* 0x000fe200078e00ff */
[----:B------:R-:W-:-:S13]  /*28470*/  @!P3 LEA R5, P2, R31, R14, 0x1 ;  /* 0x0000000e1f05b211 */ /* 0x000fda00078408ff */
[----:B------:R-:W-:Y:S05]  /*28480*/  WARPSYNC.COLLECTIVE R15, `(.L_x_8757) ;  /* 0x000000000f087348 */ /* 0x000fea0003c00000 */
[----:B------:R0:W1:Y:S02]  /*28490*/  SHFL.IDX P6, R14, R13, R12, R11 ;  /* 0x0000000c0d0e7389 */ /* 0x00006400000c000b */
[----:B01----:R-:W-:Y:S01]  /*284a0*/  ENDCOLLECTIVE ;  /* 0x000000000000791b */ /* 0x003fe20003800000 */
.L_x_8757:
        /* <DEDUP_REMOVED lines=15> */
.L_x_8758:
[----:B------:R-:W-:Y:S02]  /*285a0*/  IMAD.MOV.U32 R13, RZ, RZ, R4 ;  /* 0x000000ffff0d7224 */ /* 0x000fe400078e0004 */
[----:B------:R-:W-:Y:S01]  /*285b0*/  IMAD.MOV.U32 R12, RZ, RZ, 0x6 ;  /* 0x00000006ff0c7424 */ /* 0x000fe200078e00ff */
[----:B------:R-:W-:-:S13]  /*285c0*/  @!P3 LEA R5, P2, R31, R14, 0x1 ;  /* 0x0000000e1f05b211 */ /* 0x000fda00078408ff */
[----:B------:R-:W-:Y:S05]  /*285d0*/  WARPSYNC.COLLECTIVE R15, `(.L_x_8759) ;  /* 0x000000000f087348 */ /* 0x000fea0003c00000 */
[----:B------:R0:W1:Y:S02]  /*285e0*/  SHFL.IDX P6, R14, R13, R12, R11 ;  /* 0x0000000c0d0e7389 */ /* 0x00006400000c000b */
[----:B01----:R-:W-:Y:S01]  /*285f0*/  ENDCOLLECTIVE ;  /* 0x000000000000791b */ /* 0x003fe20003800000 */
.L_x_8759:
        /* <DEDUP_REMOVED lines=15> */
.L_x_8760:
[----:B------:R-:W-:Y:S02]  /*286f0*/  IMAD.MOV.U32 R13, RZ, RZ, R4 ;  /* 0x000000ffff0d7224 */ /* 0x000fe400078e0004 */
[----:B------:R-:W-:Y:S02]  /*28700*/  IMAD.MOV.U32 R12, RZ, RZ, 0x7 ;  /* 0x00000007ff0c7424 */ /* 0x000fe400078e00ff */
[----:B------:R-:W-:-:S07]  /*28710*/  IMAD.MOV.U32 R3, RZ, RZ, R14 ;  /* 0x000000ffff037224 */ /* 0x000fce00078e000e */
[----:B------:R-:W-:Y:S05]  /*28720*/  WARPSYNC.COLLECTIVE R15, `(.L_x_8761) ;  /* 0x000000000f087348 */ /* 0x000fea0003c00000 */
[----:B------:R0:W1:Y:S02]  /*28730*/  SHFL.IDX P6, R14, R13, R12, R11 ;  /* 0x0000000c0d0e7389 */ /* 0x00006400000c000b */
[----:B01----:R-:W-:Y:S01]  /*28740*/  ENDCOLLECTIVE ;  /* 0x000000000000791b */ /* 0x003fe20003800000 */
.L_x_8761:
        /* <DEDUP_REMOVED lines=10> */
[----:B------:R-:W-:-:S07]  /*287f0*/  IMAD.MOV.U32 R4, RZ, RZ, R14 ;  /* 0x000000ffff047224 */ /* 0x000fce00078e000e */
[----:B0-----:R-:W-:Y:S05]  /*28800*/  WARPSYNC.COLLECTIVE R15, `(.L_x_8762) ;  /* 0x000000000f087348 */ /* 0x001fea0003c00000 */
[----:B------:R1:W2:Y:S02]  /*28810*/  SHFL.IDX P6, R14, R13, R12, R11 ;  /* 0x0000000c0d0e7389 */ /* 0x0002a400000c000b */
[----:B012---:R-:W-:Y:S01]  /*28820*/  ENDCOLLECTIVE ;  /* 0x000000000000791b */ /* 0x007fe20003800000 */
.L_x_8762:
[----:B------:R-:W-:Y:S05]  /*28830*/  BRA `(.L_x_8763) ;  /* 0xffffff9000807947 */ /* 0x000fea000383ffff */
.L_x_8550:
[----:B0-----:R0:W1:Y:S02]  /*28840*/  SYNCS.PHASECHK.TRANS64.TRYWAIT P0, [R22+URZ+0x28820], R3 ;  /* 0x02882003160075a7 */ /* 0x001064000800017f */
[----:B-1----:R-:W-:Y:S05]  /*28850*/  @!P0 NANOSLEEP.SYNCS 0x989680 ;  /* 0x009896800000895d */ /* 0x002fea0003900000 */
[----:B------:R-:W1:Y:S02]  /*28860*/  @!P0 SYNCS.PHASECHK.TRANS64 P0, [R22+URZ+0x28820], R3 ;  /* 0x02882003160085a7 */ /* 0x000e64000800007f */
[----:B-1----:R-:W-:Y:S05]  /*28870*/  @!P0 BRA `(.L_x_8550) ;  /* 0xfffffffc00f08947 */ /* 0x002fea000383ffff */
[----:B------:R-:W-:Y:S05]  /*28880*/  BRA `(.L_x_8764) ;  /* 0xffffff9000fc7947 */ /* 0x000fea000383ffff */
.L_x_8555:
[----:B0-----:R0:W1:Y:S02]  /*28890*/  SYNCS.PHASECHK.TRANS64.TRYWAIT P0, [R6+URZ+0x28840], R2 ;  /* 0x02884002060075a7 */ /* 0x001064000800017f */
[----:B-1----:R-:W-:Y:S05]  /*288a0*/  @!P0 NANOSLEEP.SYNCS 0x989680 ;  /* 0x009896800000895d */ /* 0x002fea0003900000 */
[----:B------:R-:W1:Y:S02]  /*288b0*/  @!P0 SYNCS.PHASECHK.TRANS64 P0, [R6+URZ+0x28840], R2 ;  /* 0x02884002060085a7 */ /* 0x000e64000800007f */
[----:B-1----:R-:W-:Y:S05]  /*288c0*/  @!P0 BRA `(.L_x_8555) ;  /* 0xfffffffc00f08947 */ /* 0x002fea000383ffff */
[----:B------:R-:W-:Y:S05]  /*288d0*/  BRA `(.L_x_8765) ;  /* 0xffffff9400c47947 */ /* 0x000fea000383ffff */
.L_x_8556:
        /* <DEDUP_REMOVED lines=8> */
.L_x_8767:
[----:B------:R-:W-:Y:S05]  /*28960*/  BSYNC B1 ;  /* 0x0000000000017941 */ /* 0x000fea0003800000 */
.L_x_8766:
        /* <DEDUP_REMOVED lines=9> */
.L_x_8768:
[----:B------:R-:W-:Y:S02]  /*28a00*/  IMAD R8, R8, 0x2, R22 ;  /* 0x0000000208087824 */ /* 0x000fe400078e0216 */
[----:B------:R-:W-:Y:S02]  /*28a10*/  IMAD.MOV.U32 R13, RZ, RZ, R9 ;  /* 0x000000ffff0d7224 */ /* 0x000fe400078e0009 */
[----:B------:R-:W-:Y:S02]  /*28a20*/  IMAD.MOV.U32 R12, RZ, RZ, 0x1 ;  /* 0x00000001ff0c7424 */ /* 0x000fe400078e00ff */
[----:B------:R-:W-:-:S07]  /*28a30*/  IMAD.MOV.U32 R2, RZ, RZ, R14 ;  /* 0x000000ffff027224 */ /* 0x000fce00078e000e */
[----:B------:R-:W-:Y:S05]  /*28a40*/  WARPSYNC.COLLECTIVE R15, `(.L_x_8769) ;  /* 0x000000000f087348 */ /* 0x000fea0003c00000 */
[----:B------:R0:W1:Y:S02]  /*28a50*/  SHFL.IDX P6, R14, R13, R12, R11 ;  /* 0x0000000c0d0e7389 */ /* 0x00006400000c000b */
[----:B01----:R-:W-:Y:S01]  /*28a60*/  ENDCOLLECTIVE ;  /* 0x000000000000791b */ /* 0x003fe20003800000 */
.L_x_8769:
        /* <DEDUP_REMOVED lines=12> */
.L_x_8770:
[----:B------:R-:W-:Y:S02]  /*28b30*/  IMAD.MOV.U32 R13, RZ, RZ, R9 ;  /* 0x000000ffff0d7224 */ /* 0x000fe400078e0009 */
[----:B------:R-:W-:Y:S02]  /*28b40*/  IMAD.MOV.U32 R12, RZ, RZ, 0x2 ;  /* 0x00000002ff0c7424 */ /* 0x000fe400078e00ff */
[----:B------:R-:W-:-:S07]  /*28b50*/  IMAD.MOV.U32 R2, RZ, RZ, R14 ;  /* 0x000000ffff027224 */ /* 0x000fce00078e000e */
[----:B------:R-:W-:Y:S05]  /*28b60*/  WARPSYNC.COLLECTIVE R15, `(.L_x_8771) ;  /* 0x000000000f087348 */ /* 0x000fea0003c00000 */
[----:B------:R0:W1:Y:S02]  /*28b70*/  SHFL.IDX P6, R14, R13, R12, R11 ;  /* 0x0000000c0d0e7389 */ /* 0x00006400000c000b */
[----:B01----:R-:W-:Y:S01]  /*28b80*/  ENDCOLLECTIVE ;  /* 0x000000000000791b */ /* 0x003fe20003800000 */
.L_x_8771:
        /* <DEDUP_REMOVED lines=12> */
.L_x_8772:
[----:B------:R-:W-:Y:S02]  /*28c50*/  IMAD.MOV.U32 R13, RZ, RZ, R9 ;  /* 0x000000ffff0d7224 */ /* 0x000fe400078e0009 */
[----:B------:R-:W-:Y:S02]  /*28c60*/  IMAD.MOV.U32 R12, RZ, RZ, 0x3 ;  /* 0x00000003ff0c7424 */ /* 0x000fe400078e00ff */
[----:B------:R-:W-:-:S07]  /*28c70*/  IMAD.MOV.U32 R2, RZ, RZ, R14 ;  /* 0x000000ffff027224 */ /* 0x000fce00078e000e */
[----:B------:R-:W-:Y:S05]  /*28c80*/  WARPSYNC.COLLECTIVE R15, `(.L_x_8773) ;  /* 0x000000000f087348 */ /* 0x000fea0003c00000 */
[----:B------:R0:W1:Y:S02]  /*28c90*/  SHFL.IDX P6, R14, R13, R12, R11 ;  /* 0x0000000c0d0e7389 */ /* 0x00006400000c000b */
[----:B01----:R-:W-:Y:S01]  /*28ca0*/  ENDCOLLECTIVE ;  /* 0x000000000000791b */ /* 0x003fe20003800000 */
.L_x_8773:
        /* <DEDUP_REMOVED lines=12> */
.L_x_8774:
[----:B------:R-:W-:Y:S02]  /*28d70*/  IMAD.MOV.U32 R13, RZ, RZ, R9 ;  /* 0x000000ffff0d7224 */ /* 0x000fe400078e0009 */
[----:B------:R-:W-:Y:S02]  /*28d80*/  IMAD.MOV.U32 R12, RZ, RZ, 0x4 ;  /* 0x00000004ff0c7424 */ /* 0x000fe400078e00ff */
[----:B------:R-:W-:-:S07]  /*28d90*/  IMAD.MOV.U32 R2, RZ, RZ, R14 ;  /* 0x000000ffff027224 */ /* 0x000fce00078e000e */
[----:B------:R-:W-:Y:S05]  /*28da0*/  WARPSYNC.COLLECTIVE R15, `(.L_x_8775) ;  /* 0x000000000f087348 */ /* 0x000fea0003c00000 */
[----:B------:R0:W1:Y:S02]  /*28db0*/  SHFL.IDX P6, R14, R13, R12, R11 ;  /* 0x0000000c0d0e7389 */ /* 0x00006400000c000b */
[----:B01----:R-:W-:Y:S01]  /*28dc0*/  ENDCOLLECTIVE ;  /* 0x000000000000791b */ /* 0x003fe20003800000 */
.L_x_8775:
        /* <DEDUP_REMOVED lines=12> */
.L_x_8776:
[----:B------:R-:W-:Y:S02]  /*28e90*/  IMAD.MOV.U32 R13, RZ, RZ, R9 ;  /* 0x000000ffff0d7224 */ /* 0x000fe400078e0009 */
[----:B------:R-:W-:Y:S02]  /*28ea0*/  IMAD.MOV.U32 R12, RZ, RZ, 0x5 ;  /* 0x00000005ff0c7424 */ /* 0x000fe400078e00ff */
[----:B------:R-:W-:-:S07]  /*28eb0*/  IMAD.MOV.U32 R2, RZ, RZ, R14 ;  /* 0x000000ffff027224 */ /* 0x000fce00078e000e */
[----:B------:R-:W-:Y:S05]  /*28ec0*/  WARPSYNC.COLLECTIVE R15, `(.L_x_8777) ;  /* 0x000000000f087348 */ /* 0x000fea0003c00000 */
[----:B------:R0:W1:Y:S02]  /*28ed0*/  SHFL.IDX P6, R14, R13, R12, R11 ;  /* 0x0000000c0d0e7389 */ /* 0x00006400000c000b */
[----:B01----:R-:W-:Y:S01]  /*28ee0*/  ENDCOLLECTIVE ;  /* 0x000000000000791b */ /* 0x003fe20003800000 */
.L_x_8777:
        /* <DEDUP_REMOVED lines=12> */
.L_x_8778:
[----:B------:R-:W-:Y:S02]  /*28fb0*/  IMAD.MOV.U32 R13, RZ, RZ, R9 ;  /* 0x000000ffff0d7224 */ /* 0x000fe400078e0009 */
[----:B------:R-:W-:Y:S02]  /*28fc0*/  IMAD.MOV.U32 R12, RZ, RZ, 0x6 ;  /* 0x00000006ff0c7424 */ /* 0x000fe400078e00ff */
[----:B------:R-:W-:-:S07]  /*28fd0*/  IMAD.MOV.U32 R2, RZ, RZ, R14 ;  /* 0x000000ffff027224 */ /* 0x000fce00078e000e */
[----:B------:R-:W-:Y:S05]  /*28fe0*/  WARPSYNC.COLLECTIVE R15, `(.L_x_8779) ;  /* 0x000000000f087348 */ /* 0x000fea0003c00000 */
[----:B------:R0:W1:Y:S02]  /*28ff0*/  SHFL.IDX P6, R14, R13, R12, R11 ;  /* 0x0000000c0d0e7389 */ /* 0x00006400000c000b */
[----:B01----:R-:W-:Y:S01]  /*29000*/  ENDCOLLECTIVE ;  /* 0x000000000000791b */ /* 0x003fe20003800000 */
.L_x_8779:
        /* <DEDUP_REMOVED lines=12> */
.L_x_8780:
[----:B------:R-:W-:Y:S02]  /*290d0*/  IMAD.MOV.U32 R13, RZ, RZ, R9 ;  /* 0x000000ffff0d7224 */ /* 0x000fe400078e0009 */
[----:B------:R-:W-:Y:S02]  /*290e0*/  IMAD.MOV.U32 R12, RZ, RZ, 0x7 ;  /* 0x00000007ff0c7424 */ /* 0x000fe400078e00ff */
[----:B------:R-:W-:-:S07]  /*290f0*/  IMAD.MOV.U32 R2, RZ, RZ, R14 ;  /* 0x000000ffff027224 */ /* 0x000fce00078e000e */
[----:B------:R-:W-:Y:S05]  /*29100*/  WARPSYNC.COLLECTIVE R15, `(.L_x_8781) ;  /* 0x000000000f087348 */ /* 0x000fea0003c00000 */
[----:B------:R0:W1:Y:S02]  /*29110*/  SHFL.IDX P6, R14, R13, R12, R11 ;  /* 0x0000000c0d0e7389 */ /* 0x00006400000c000b */
[----:B01----:R-:W-:Y:S01]  /*29120*/  ENDCOLLECTIVE ;  /* 0x000000000000791b */ /* 0x003fe20003800000 */
.L_x_8781:
        /* <DEDUP_REMOVED lines=12> */
.L_x_8782:
[----:B------:R-:W-:Y:S01]  /*291f0*/  IMAD.MOV.U32 R2, RZ, RZ, R14 ;  /* 0x000000ffff027224 */ /* 0x000fe200078e000e */
[----:B------:R-:W-:Y:S06]  /*29200*/  BRA `(.L_x_8783) ;  /* 0xffffff9000987947 */ /* 0x000fec000383ffff */
.L_x_8561:
[----:B-1----:R1:W2:Y:S02]  /*29210*/  SYNCS.PHASECHK.TRANS64.TRYWAIT P0, [R6+URZ+0x28860], R2 ;  /* 0x02886002060075a7 */ /* 0x0022a4000800017f */
[----:B--2---:R-:W-:Y:S05]  /*29220*/  @!P0 NANOSLEEP.SYNCS 0x989680 ;  /* 0x009896800000895d */ /* 0x004fea0003900000 */
[----:B------:R-:W2:Y:S02]  /*29230*/  @!P0 SYNCS.PHASECHK.TRANS64 P0, [R6+URZ+0x28860], R2 ;  /* 0x02886002060085a7 */ /* 0x000ea4000800007f */
[----:B--2---:R-:W-:Y:S05]  /*29240*/  @!P0 BRA `(.L_x_8561) ;  /* 0xfffffffc00f08947 */ /* 0x004fea000383ffff */
[----:B------:R-:W-:Y:S05]  /*29250*/  BRA `(.L_x_8784) ;  /* 0xffffff9000f47947 */ /* 0x000fea000383ffff */
.L_x_8562:
        /* <DEDUP_REMOVED lines=8> */
.L_x_8786:
[----:B------:R-:W-:Y:S05]  /*292e0*/  BSYNC B1 ;  /* 0x0000000000017941 */ /* 0x000fea0003800000 */
.L_x_8785:
        /* <DEDUP_REMOVED lines=9> */
.L_x_8787:
[----:B------:R-:W-:Y:S02]  /*29380*/  IMAD.MOV.U32 R13, RZ, RZ, R23 ;  /* 0x000000ffff0d7224 */ /* 0x000fe400078e0017 */
[----:B------:R-:W-:Y:S02]  /*29390*/  IMAD.MOV.U32 R12, RZ, RZ, 0x1 ;  /* 0x00000001ff0c7424 */ /* 0x000fe400078e00ff */
[----:B------:R-:W-:-:S07]  /*293a0*/  IMAD.MOV.U32 R2, RZ, RZ, R14 ;  /* 0x000000ffff027224 */ /* 0x000fce00078e000e */
[----:B------:R-:W-:Y:S05]  /*293b0*/  WARPSYNC.COLLECTIVE R15, `(.L_x_8788) ;  /* 0x000000000f087348 */ /* 0x000fea0003c00000 */
[----:B------:R0:W1:Y:S02]  /*293c0*/  SHFL.IDX P6, R14, R13, R12, R11 ;  /* 0x0000000c0d0e7389 */ /* 0x00006400000c000b */
[----:B01----:R-:W-:Y:S01]  /*293d0*/  ENDCOLLECTIVE ;  /* 0x000000000000791b */ /* 0x003fe20003800000 */
.L_x_8788:
        /* <DEDUP_REMOVED lines=14> */
.L_x_8789:
[----:B------:R-:W-:Y:S02]  /*294c0*/  IMAD.MOV.U32 R13, RZ, RZ, R23 ;  /* 0x000000ffff0d7224 */ /* 0x000fe400078e0017 */
[----:B------:R-:W-:Y:S02]  /*294d0*/  IMAD.MOV.U32 R12, RZ, RZ, 0x2 ;  /* 0x00000002ff0c7424 */ /* 0x000fe400078e00ff */
[----:B------:R-:W-:-:S07]  /*294e0*/  IMAD.MOV.U32 R2, RZ, RZ, R14 ;  /* 0x000000ffff027224 */ /* 0x000fce00078e000e */
[----:B------:R-:W-:Y:S05]  /*294f0*/  WARPSYNC.COLLECTIVE R15, `(.L_x_8790) ;  /* 0x000000000f087348 */ /* 0x000fea0003c00000 */
[----:B------:R0:W1:Y:S02]  /*29500*/  SHFL.IDX P6, R14, R13, R12, R11 ;  /* 0x0000000c0d0e7389 */ /* 0x00006400000c000b */
[----:B01----:R-:W-:Y:S01]  /*29510*/  ENDCOLLECTIVE ;  /* 0x000000000000791b */ /* 0x003fe20003800000 */
.L_x_8790:
        /* <DEDUP_REMOVED lines=14> */
.L_x_8791:
[----:B------:R-:W-:Y:S02]  /*29600*/  IMAD.MOV.U32 R13, RZ, RZ, R23 ;  /* 0x000000ffff0d7224 */ /* 0x000fe400078e0017 */
[----:B------:R-:W-:Y:S02]  /*29610*/  IMAD.MOV.U32 R12, RZ, RZ, 0x3 ;  /* 0x00000003ff0c7424 */ /* 0x000fe400078e00ff */
[----:B------:R-:W-:-:S07]  /*29620*/  IMAD.MOV.U32 R2, RZ, RZ, R14 ;  /* 0x000000ffff027224 */ /* 0x000fce00078e000e */
[----:B------:R-:W-:Y:S05]  /*29630*/  WARPSYNC.COLLECTIVE R15, `(.L_x_8792) ;  /* 0x000000000f087348 */ /* 0x000fea0003c00000 */
[----:B------:R0:W1:Y:S02]  /*29640*/  SHFL.IDX P6, R14, R13, R12, R11 ;  /* 0x0000000c0d0e7389 */ /* 0x00006400000c000b */
[----:B01----:R-:W-:Y:S01]  /*29650*/  ENDCOLLECTIVE ;  /* 0x000000000000791b */ /* 0x003fe20003800000 */
.L_x_8792:
        /* <DEDUP_REMOVED lines=14> */
.L_x_8793:
[----:B------:R-:W-:Y:S02]  /*29740*/  IMAD.MOV.U32 R13, RZ, RZ, R23 ;  /* 0x000000ffff0d7224 */ /* 0x000fe400078e0017 */
[----:B------:R-:W-:Y:S02]  /*29750*/  IMAD.MOV.U32 R12, RZ, RZ, 0x4 ;  /* 0x00000004ff0c7424 */ /* 0x000fe400078e00ff */
[----:B------:R-:W-:-:S07]  /*29760*/  IMAD.MOV.U32 R2, RZ, RZ, R14 ;  /* 0x000000ffff027224 */ /* 0x000fce00078e000e */
[----:B------:R-:W-:Y:S05]  /*29770*/  WARPSYNC.COLLECTIVE R15, `(.L_x_8794) ;  /* 0x000000000f087348 */ /* 0x000fea0003c00000 */
[----:B------:R0:W1:Y:S02]  /*29780*/  SHFL.IDX P6, R14, R13, R12, R11 ;  /* 0x0000000c0d0e7389 */ /* 0x00006400000c000b */
[----:B01----:R-:W-:Y:S01]  /*29790*/  ENDCOLLECTIVE ;  /* 0x000000000000791b */ /* 0x003fe20003800000 */
.L_x_8794:
        /* <DEDUP_REMOVED lines=14> */
.L_x_8795:
[----:B------:R-:W-:Y:S02]  /*29880*/  IMAD.MOV.U32 R13, RZ, RZ, R23 ;  /* 0x000000ffff0d7224 */ /* 0x000fe400078e0017 */
[----:B------:R-:W-:Y:S02]  /*29890*/  IMAD.MOV.U32 R12, RZ, RZ, 0x5 ;  /* 0x00000005ff0c7424 */ /* 0x000fe400078e00ff */
[----:B------:R-:W-:-:S07]  /*298a0*/  IMAD.MOV.U32 R2, RZ, RZ, R14 ;  /* 0x000000ffff027224 */ /* 0x000fce00078e000e */
[----:B------:R-:W-:Y:S05]  /*298b0*/  WARPSYNC.COLLECTIVE R15, `(.L_x_8796) ;  /* 0x000000000f087348 */ /* 0x000fea0003c00000 */
[----:B------:R0:W1:Y:S02]  /*298c0*/  SHFL.IDX P6, R14, R13, R12, R11 ;  /* 0x0000000c0d0e7389 */ /* 0x00006400000c000b */
[----:B01----:R-:W-:Y:S01]  /*298d0*/  ENDCOLLECTIVE ;  /* 0x000000000000791b */ /* 0x003fe20003800000 */
.L_x_8796:
        /* <DEDUP_REMOVED lines=14> */
.L_x_8797:
[----:B------:R-:W-:Y:S02]  /*299c0*/  IMAD.MOV.U32 R13, RZ, RZ, R23 ;  /* 0x000000ffff0d7224 */ /* 0x000fe400078e0017 */
[----:B------:R-:W-:Y:S02]  /*299d0*/  IMAD.MOV.U32 R12, RZ, RZ, 0x6 ;  /* 0x00000006ff0c7424 */ /* 0x000fe400078e00ff */
[----:B------:R-:W-:-:S07]  /*299e0*/  IMAD.MOV.U32 R2, RZ, RZ, R14 ;  /* 0x000000ffff027224 */ /* 0x000fce00078e000e */
[----:B------:R-:W-:Y:S05]  /*299f0*/  WARPSYNC.COLLECTIVE R15, `(.L_x_8798) ;  /* 0x000000000f087348 */ /* 0x000fea0003c00000 */
[----:B------:R0:W1:Y:S02]  /*29a00*/  SHFL.IDX P6, R14, R13, R12, R11 ;  /* 0x0000000c0d0e7389 */ /* 0x00006400000c000b */
[----:B01----:R-:W-:Y:S01]  /*29a10*/  ENDCOLLECTIVE ;  /* 0x000000000000791b */ /* 0x003fe20003800000 */
.L_x_8798:
        /* <DEDUP_REMOVED lines=14> */
.L_x_8799:
[----:B------:R-:W-:Y:S02]  /*29b00*/  IMAD.MOV.U32 R13, RZ, RZ, R23 ;  /* 0x000000ffff0d7224 */ /* 0x000fe400078e0017 */
[----:B------:R-:W-:Y:S02]  /*29b10*/  IMAD.MOV.U32 R12, RZ, RZ, 0x7 ;  /* 0x00000007ff0c7424 */ /* 0x000fe400078e00ff */
[----:B------:R-:W-:-:S07]  /*29b20*/  IMAD.MOV.U32 R2, RZ, RZ, R14 ;  /* 0x000000ffff027224 */ /* 0x000fce00078e000e */
[----:B------:R-:W-:Y:S05]  /*29b30*/  WARPSYNC.COLLECTIVE R15, `(.L_x_8800) ;  /* 0x000000000f087348 */ /* 0x000fea0003c00000 */
[----:B------:R0:W1:Y:S02]  /*29b40*/  SHFL.IDX P6, R14, R13, R12, R11 ;  /* 0x0000000c0d0e7389 */ /* 0x00006400000c000b */
[----:B01----:R-:W-:Y:S01]  /*29b50*/  ENDCOLLECTIVE ;  /* 0x000000000000791b */ /* 0x003fe20003800000 */
.L_x_8800:
        /* <DEDUP_REMOVED lines=13> */
.L_x_8801:
[----:B------:R-:W-:Y:S01]  /*29c30*/  @!PT LDS RZ, [RZ] ;  /* 0x00000000fffff984 */ /* 0x000fe20000000800 */
[----:B------:R-:W-:Y:S01]  /*29c40*/  @!PT LDS RZ, [RZ] ;  /* 0x00000000fffff984 */ /* 0x000fe20000000800 */
[----:B------:R-:W-:Y:S01]  /*29c50*/  @!PT LDS RZ, [RZ] ;  /* 0x00000000fffff984 */ /* 0x000fe20000000800 */
[----:B------:R0:W-:Y:S02]  /*29c60*/  LDGSTS.E.BYPASS.LTC128B.128 [R7+0x7400], desc[UR54][R2.64+0x80], !P0 ;  /* 0x0740008002077fae */ /* 0x0001e4000c101d76 */
[----:B0-----:R-:W-:Y:S01]  /*29c70*/  IMAD.MOV.U32 R2, RZ, RZ, R14 ;  /* 0x000000ffff027224 */ /* 0x001fe200078e000e */
[----:B------:R-:W-:Y:S06]  /*29c80*/  BRA `(.L_x_8802) ;  /* 0xffffff8c007c7947 */ /* 0x000fec000383ffff */
.L_x_8570:
[----:B0-----:R0:W1:Y:S02]  /*29c90*/  SYNCS.PHASECHK.TRANS64.TRYWAIT P0, [R0+URZ+0x28860], R3 ;  /* 0x02886003000075a7 */ /* 0x001064000800017f */
[----:B-1----:R-:W-:Y:S05]  /*29ca0*/  @!P0 NANOSLEEP.SYNCS 0x989680 ;  /* 0x009896800000895d */ /* 0x002fea0003900000 */
[----:B------:R-:W1:Y:S02]  /*29cb0*/  @!P0 SYNCS.PHASECHK.TRANS64 P0, [R0+URZ+0x28860], R3 ;  /* 0x02886003000085a7 */ /* 0x000e64000800007f */
[----:B-1----:R-:W-:Y:S05]  /*29cc0*/  @!P0 BRA `(.L_x_8570) ;  /* 0xfffffffc00f08947 */ /* 0x002fea000383ffff */
[----:B------:R-:W-:Y:S05]  /*29cd0*/  BRA `(.L_x_8803) ;  /* 0xffffff90009c7947 */ /* 0x000fea000383ffff */
.L_x_8571:
        /* <DEDUP_REMOVED lines=8> */
.L_x_8805:
[----:B------:R-:W-:Y:S05]  /*29d60*/  BSYNC B0 ;  /* 0x0000000000007941 */ /* 0x000fea0003800000 */
.L_x_8804:
        /* <DEDUP_REMOVED lines=9> */
.L_x_8806:
        /* <DEDUP_REMOVED lines=12> */
.L_x_8807:
        /* <DEDUP_REMOVED lines=13> */
.L_x_8808:
[----:B------:R-:W-:Y:S02]  /*29f90*/  IMAD.MOV.U32 R13, RZ, RZ, R23 ;  /* 0x000000ffff0d7224 */ /* 0x000fe400078e0017 */
[----:B------:R-:W-:Y:S02]  /*29fa0*/  IMAD.MOV.U32 R12, RZ, RZ, 0x2 ;  /* 0x00000002ff0c7424 */ /* 0x000fe400078e00ff */
[----:B------:R-:W-:-:S07]  /*29fb0*/  IMAD.MOV.U32 R10, RZ, RZ, R14 ;  /* 0x000000ffff0a7224 */ /* 0x000fce00078e000e */
[----:B------:R-:W-:Y:S05]  /*29fc0*/  WARPSYNC.COLLECTIVE R15, `(.L_x_8809) ;  /* 0x000000000f087348 */ /* 0x000fea0003c00000 */
[----:B------:R0:W1:Y:S02]  /*29fd0*/  SHFL.IDX P6, R14, R13, R12, R11 ;  /* 0x0000000c0d0e7389 */ /* 0x00006400000c000b */
[----:B01----:R-:W-:Y:S01]  /*29fe0*/  ENDCOLLECTIVE ;  /* 0x000000000000791b */ /* 0x003fe20003800000 */
.L_x_8809:
        /* <DEDUP_REMOVED lines=14> */
.L_x_8810:
[----:B------:R-:W-:Y:S02]  /*2a0d0*/  IMAD.MOV.U32 R13, RZ, RZ, R23 ;  /* 0x000000ffff0d7224 */ /* 0x000fe400078e0017 */
[----:B------:R-:W-:Y:S01]  /*2a0e0*/  IMAD.MOV.U32 R12, RZ, RZ, 0x3 ;  /* 0x00000003ff0c7424 */ /* 0x000fe200078e00ff */
[----:B------:R-:W-:-:S13]  /*2a0f0*/  IADD3 R2, P2, R14, R5, RZ ;  /* 0x000000050e027210 */ /* 0x000fda0007f5e0ff */
[----:B------:R-:W-:Y:S05]  /*2a100*/  WARPSYNC.COLLECTIVE R15, `(.L_x_8811) ;  /* 0x000000000f087348 */ /* 0x000fea0003c00000 */
[----:B------:R0:W1:Y:S02]  /*2a110*/  SHFL.IDX P6, R14, R13, R12, R11 ;  /* 0x0000000c0d0e7389 */ /* 0x00006400000c000b */
[----:B01----:R-:W-:Y:S01]  /*2a120*/  ENDCOLLECTIVE ;  /* 0x000000000000791b */ /* 0x003fe20003800000 */
.L_x_8811:
        /* <DEDUP_REMOVED lines=13> */
.L_x_8812:
[----:B------:R-:W-:Y:S02]  /*2a200*/  IMAD.MOV.U32 R13, RZ, RZ, R23 ;  /* 0x000000ffff0d7224 */ /* 0x000fe400078e0017 */
[----:B------:R-:W-:Y:S01]  /*2a210*/  IMAD.MOV.U32 R12, RZ, RZ, 0x4 ;  /* 0x00000004ff0c7424 */ /* 0x000fe200078e00ff */
[----:B------:R-:W-:-:S13]  /*2a220*/  IADD3 R2, P2, R14, R5, RZ ;  /* 0x000000050e027210 */ /* 0x000fda0007f5e0ff */
[----:B------:R-:W-:Y:S05]  /*2a230*/  WARPSYNC.COLLECTIVE R15, `(.L_x_8813) ;  /* 0x000000000f087348 */ /* 0x000fea0003c00000 */
[----:B------:R0:W1:Y:S02]  /*2a240*/  SHFL.IDX P6, R14, R13, R12, R11 ;  /* 0x0000000c0d0e7389 */ /* 0x00006400000c000b */
[----:B01----:R-:W-:Y:S01]  /*2a250*/  ENDCOLLECTIVE ;  /* 0x000000000000791b */ /* 0x003fe20003800000 */
.L_x_8813:
        /* <DEDUP_REMOVED lines=13> */
.L_x_8814:
[----:B------:R-:W-:Y:S02]  /*2a330*/  IMAD.MOV.U32 R13, RZ, RZ, R23 ;  /* 0x000000ffff0d7224 */ /* 0x000fe400078e0017 */
[----:B------:R-:W-:Y:S02]  /*2a340*/  IMAD.MOV.U32 R12, RZ, RZ, 0x5 ;  /* 0x00000005ff0c7424 */ /* 0x000fe400078e00ff */
[----:B------:R-:W-:-:S07]  /*2a350*/  IMAD.MOV.U32 R10, RZ, RZ, R14 ;  /* 0x000000ffff0a7224 */ /* 0x000fce00078e000e */
[----:B------:R-:W-:Y:S05]  /*2a360*/  WARPSYNC.COLLECTIVE R15, `(.L_x_8815) ;  /* 0x000000000f087348 */ /* 0x000fea0003c00000 */
[----:B------:R0:W1:Y:S02]  /*2a370*/  SHFL.IDX P6, R14, R13, R12, R11 ;  /* 0x0000000c0d0e7389 */ /* 0x00006400000c000b */
[----:B01----:R-:W-:Y:S01]  /*2a380*/  ENDCOLLECTIVE ;  /* 0x000000000000791b */ /* 0x003fe20003800000 */
.L_x_8815:
        /* <DEDUP_REMOVED lines=14> */
.L_x_8816:
[----:B------:R-:W-:Y:S02]  /*2a470*/  IMAD.MOV.U32 R13, RZ, RZ, R23 ;  /* 0x000000ffff0d7224 */ /* 0x000fe400078e0017 */
[----:B------:R-:W-:Y:S01]  /*2a480*/  IMAD.MOV.U32 R12, RZ, RZ, 0x6 ;  /* 0x00000006ff0c7424 */ /* 0x000fe200078e00ff */
[----:B------:R-:W-:-:S13]  /*2a490*/  IADD3 R2, P2, R14, R5, RZ ;  /* 0x000000050e027210 */ /* 0x000fda0007f5e0ff */
[----:B------:R-:W-:Y:S05]  /*2a4a0*/  WARPSYNC.COLLECTIVE R15, `(.L_x_8817) ;  /* 0x000000000f087348 */ /* 0x000fea0003c00000 */
[----:B------:R0:W1:Y:S02]  /*2a4b0*/  SHFL.IDX P6, R14, R13, R12, R11 ;  /* 0x0000000c0d0e7389 */ /* 0x00006400000c000b */
[----:B01----:R-:W-:Y:S01]  /*2a4c0*/  ENDCOLLECTIVE ;  /* 0x000000000000791b */ /* 0x003fe20003800000 */
.L_x_8817:
        /* <DEDUP_REMOVED lines=13> */
.L_x_8818:
[----:B------:R-:W-:Y:S02]  /*2a5a0*/  IMAD.MOV.U32 R13, RZ, RZ, R23 ;  /* 0x000000ffff0d7224 */ /* 0x000fe400078e0017 */
[----:B------:R-:W-:Y:S02]  /*2a5b0*/  IMAD.MOV.U32 R12, RZ, RZ, 0x7 ;  /* 0x00000007ff0c7424 */ /* 0x000fe400078e00ff */
[----:B------:R-:W-:-:S07]  /*2a5c0*/  IMAD.MOV.U32 R10, RZ, RZ, R14 ;  /* 0x000000ffff0a7224 */ /* 0x000fce00078e000e */
[----:B------:R-:W-:Y:S05]  /*2a5d0*/  WARPSYNC.COLLECTIVE R15, `(.L_x_8819) ;  /* 0x000000000f087348 */ /* 0x000fea0003c00000 */
[----:B------:R0:W1:Y:S02]  /*2a5e0*/  SHFL.IDX P6, R14, R13, R12, R11 ;  /* 0x0000000c0d0e7389 */ /* 0x00006400000c000b */
[----:B01----:R-:W-:Y:S01]  /*2a5f0*/  ENDCOLLECTIVE ;  /* 0x000000000000791b */ /* 0x003fe20003800000 */
.L_x_8819:
        /* <DEDUP_REMOVED lines=12> */
.L_x_8820:
[----:B------:R-:W-:Y:S05]  /*2a6c0*/  BRA `(.L_x_8821) ;  /* 0xffffff8c003c7947 */ /* 0x000fea000383ffff */
.L_x_8576:
        /* <DEDUP_REMOVED lines=8> */
.L_x_8823:
[----:B------:R-:W-:Y:S05]  /*2a750*/  BSYNC B0 ;  /* 0x0000000000007941 */ /* 0x000fea0003800000 */
.L_x_8822:
        /* <DEDUP_REMOVED lines=9> */
.L_x_8824:
        /* <DEDUP_REMOVED lines=18> */
.L_x_8825:
[----:B------:R-:W-:Y:S01]  /*2a910*/  IMAD.MOV.U32 R12, RZ, RZ, 0x2 ;  /* 0x00000002ff0c7424 */ /* 0x000fe200078e00ff */
[----:B------:R-:W-:-:S05]  /*2a920*/  SEL R6, R14, RZ, P1 ;  /* 0x000000ff0e067207 */ /* 0x000fca0000800000 */
[----:B------:R-:W-:-:S04]  /*2a930*/  IMAD.IADD R6, R5, 0x1, R6 ;  /* 0x0000000105067824 */ /* 0x000fc800078e0206 */
[----:B------:R-:W-:-:S07]  /*2a940*/  IMAD.MOV.U32 R13, RZ, RZ, R6 ;  /* 0x000000ffff0d7224 */ /* 0x000fce00078e0006 */
[----:B------:R-:W-:Y:S05]  /*2a950*/  WARPSYNC.COLLECTIVE R15, `(.L_x_8826) ;  /* 0x000000000f087348 */ /* 0x000fea0003c00000 */
[----:B------:R0:W1:Y:S02]  /*2a960*/  SHFL.UP P6, R14, R13, R12, R11 ;  /* 0x0400000c0d0e7389 */ /* 0x00006400000c000b */
[----:B01----:R-:W-:Y:S01]  /*2a970*/  ENDCOLLECTIVE ;  /* 0x000000000000791b */ /* 0x003fe20003800000 */
.L_x_8826:
[----:B------:R-:W-:Y:S01]  /*2a980*/  IMAD.MOV.U32 R12, RZ, RZ, 0x4 ;  /* 0x00000004ff0c7424 */ /* 0x000fe200078e00ff */
[----:B------:R-:W-:-:S05]  /*2a990*/  SEL R7, R14, RZ, P2 ;  /* 0x000000ff0e077207 */ /* 0x000fca0001000000 */
[----:B------:R-:W-:-:S04]  /*2a9a0*/  IMAD.IADD R7, R6, 0x1, R7 ;  /* 0x0000000106077824 */ /* 0x000fc800078e0207 */
[----:B------:R-:W-:-:S07]  /*2a9b0*/  IMAD.MOV.U32 R13, RZ, RZ, R7 ;  /* 0x000000ffff0d7224 */ /* 0x000fce00078e0007 */
[----:B------:R-:W-:Y:S05]  /*2a9c0*/  WARPSYNC.COLLECTIVE R15, `(.L_x_8827) ;  /* 0x000000000f087348 */ /* 0x000fea0003c00000 */
[----:B------:R0:W1:Y:S02]  /*2a9d0*/  SHFL.UP P6, R14, R13, R12, R11 ;  /* 0x0400000c0d0e7389 */ /* 0x00006400000c000b */
[----:B01----:R-:W-:Y:S01]  /*2a9e0*/  ENDCOLLECTIVE ;  /* 0x000000000000791b */ /* 0x003fe20003800000 */
.L_x_8827:
[----:B------:R-:W-:Y:S01]  /*2a9f0*/  IMAD.MOV.U32 R12, RZ, RZ, 0x8 ;  /* 0x00000008ff0c7424 */ /* 0x000fe200078e00ff */
[----:B------:R-:W-:-:S05]  /*2aa00*/  SEL R2, R14, RZ, P3 ;  /* 0x000000ff0e027207 */ /* 0x000fca0001800000 */
[----:B------:R-:W-:-:S04]  /*2aa10*/  IMAD.IADD R2, R7, 0x1, R2 ;  /* 0x0000000107027824 */ /* 0x000fc800078e0202 */
[----:B------:R-:W-:-:S07]  /*2aa20*/  IMAD.MOV.U32 R13, RZ, RZ, R2 ;  /* 0x000000ffff0d7224 */ /* 0x000fce00078e0002 */
[----:B------:R-:W-:Y:S05]  /*2aa30*/  WARPSYNC.COLLECTIVE R15, `(.L_x_8828) ;  /* 0x000000000f087348 */ /* 0x000fea0003c00000 */
[----:B------:R0:W1:Y:S02]  /*2aa40*/  SHFL.UP P6, R14, R13, R12, R11 ;  /* 0x0400000c0d0e7389 */ /* 0x00006400000c000b */
[----:B01----:R-:W-:Y:S01]  /*2aa50*/  ENDCOLLECTIVE ;  /* 0x000000000000791b */ /* 0x003fe20003800000 */
.L_x_8828:
[----:B------:R-:W-:Y:S01]  /*2aa60*/  IMAD.MOV.U32 R12, RZ, RZ, 0x10 ;  /* 0x00000010ff0c7424 */ /* 0x000fe200078e00ff */
[----:B------:R-:W-:-:S05]  /*2aa70*/  SEL R3, R14, RZ, P4 ;  /* 0x000000ff0e037207 */ /* 0x000fca0002000000 */
[----:B------:R-:W-:-:S04]  /*2aa80*/  IMAD.IADD R3, R2, 0x1, R3 ;  /* 0x0000000102037824 */ /* 0x000fc800078e0203 */
[----:B------:R-:W-:-:S07]  /*2aa90*/  IMAD.MOV.U32 R13, RZ, RZ, R3 ;  /* 0x000000ffff0d7224 */ /* 0x000fce00078e0003 */
[----:B------:R-:W-:Y:S05]  /*2aaa0*/  WARPSYNC.COLLECTIVE R15, `(.L_x_8829) ;  /* 0x000000000f087348 */ /* 0x000fea0003c00000 */
[----:B------:R0:W1:Y:S02]  /*2aab0*/  SHFL.UP P6, R14, R13, R12, R11 ;  /* 0x0400000c0d0e7389 */ /* 0x00006400000c000b */
[----:B01----:R-:W-:Y:S01]  /*2aac0*/  ENDCOLLECTIVE ;  /* 0x000000000000791b */ /* 0x003fe20003800000 */
.L_x_8829:
        /* <DEDUP_REMOVED lines=8> */
.L_x_8830:
[----:B------:R-:W-:Y:S05]  /*2ab50*/  BRA `(.L_x_8831) ;  /* 0xffffff8c00487947 */ /* 0x000fea000383ffff */
.L_x_8581:
        /* <DEDUP_REMOVED lines=8> */
.L_x_8833:
[----:B------:R-:W-:Y:S05]  /*2abe0*/  BSYNC B0 ;  /* 0x0000000000007941 */ /* 0x000fea0003800000 */
.L_x_8832:
        /* <DEDUP_REMOVED lines=8> */
.L_x_8834:
[----:B------:R-:W-:Y:S01]  /*2ac70*/  IMAD.MOV.U32 R12, RZ, RZ, 0x4 ;  /* 0x00000004ff0c7424 */ /* 0x000fe200078e00ff */
[----:B------:R-:W-:-:S05]  /*2ac80*/  SEL R2, R14, RZ, P2 ;  /* 0x000000ff0e027207 */ /* 0x000fca0001000000 */
[----:B------:R-:W-:-:S04]  /*2ac90*/  IMAD.IADD R2, R13, 0x1, R2 ;  /* 0x000000010d027824 */ /* 0x000fc800078e0202 */
[----:B------:R-:W-:-:S07]  /*2aca0*/  IMAD.MOV.U32 R13, RZ, RZ, R2 ;  /* 0x000000ffff0d7224 */ /* 0x000fce00078e0002 */
[----:B------:R-:W-:Y:S05]  /*2acb0*/  WARPSYNC.COLLECTIVE R15, `(.L_x_8835) ;  /* 0x000000000f087348 */ /* 0x000fea0003c00000 */
[----:B------:R0:W1:Y:S02]  /*2acc0*/  SHFL.UP P6, R14, R13, R12, R11 ;  /* 0x0400000c0d0e7389 */ /* 0x00006400000c000b */
[----:B01----:R-:W-:Y:S01]  /*2acd0*/  ENDCOLLECTIVE ;  /* 0x000000000000791b */ /* 0x003fe20003800000 */
.L_x_8835:
[----:B------:R-:W-:Y:S01]  /*2ace0*/  IMAD.MOV.U32 R12, RZ, RZ, 0x8 ;  /* 0x00000008ff0c7424 */ /* 0x000fe200078e00ff */
[----:B------:R-:W-:-:S05]  /*2acf0*/  SEL R3, R14, RZ, P3 ;  /* 0x000000ff0e037207 */ /* 0x000fca0001800000 */
[----:B------:R-:W-:-:S04]  /*2ad00*/  IMAD.IADD R3, R2, 0x1, R3 ;  /* 0x0000000102037824 */ /* 0x000fc800078e0203 */
[----:B------:R-:W-:-:S07]  /*2ad10*/  IMAD.MOV.U32 R13, RZ, RZ, R3 ;  /* 0x000000ffff0d7224 */ /* 0x000fce00078e0003 */
[----:B------:R-:W-:Y:S05]  /*2ad20*/  WARPSYNC.COLLECTIVE R15, `(.L_x_8836) ;  /* 0x000000000f087348 */ /* 0x000fea0003c00000 */
[----:B------:R0:W1:Y:S02]  /*2ad30*/  SHFL.UP P6, R14, R13, R12, R11 ;  /* 0x0400000c0d0e7389 */ /* 0x00006400000c000b */
[----:B01----:R-:W-:Y:S01]  /*2ad40*/  ENDCOLLECTIVE ;  /* 0x000000000000791b */ /* 0x003fe20003800000 */
.L_x_8836:
[----:B------:R-:W-:Y:S01]  /*2ad50*/  IMAD.MOV.U32 R12, RZ, RZ, 0x10 ;  /* 0x00000010ff0c7424 */ /* 0x000fe200078e00ff */
[----:B------:R-:W-:-:S05]  /*2ad60*/  SEL R4, R14, RZ, P4 ;  /* 0x000000ff0e047207 */ /* 0x000fca0002000000 */
[----:B------:R-:W-:-:S04]  /*2ad70*/  IMAD.IADD R4, R3, 0x1, R4 ;  /* 0x0000000103047824 */ /* 0x000fc800078e0204 */
[----:B------:R-:W-:-:S07]  /*2ad80*/  IMAD.MOV.U32 R13, RZ, RZ, R4 ;  /* 0x000000ffff0d7224 */ /* 0x000fce00078e0004 */
[----:B------:R-:W-:Y:S05]  /*2ad90*/  WARPSYNC.COLLECTIVE R15, `(.L_x_8837) ;  /* 0x000000000f087348 */ /* 0x000fea0003c00000 */
[----:B------:R0:W1:Y:S02]  /*2ada0*/  SHFL.UP P6, R14, R13, R12, R11 ;  /* 0x0400000c0d0e7389 */ /* 0x00006400000c000b */
[----:B01----:R-:W-:Y:S01]  /*2adb0*/  ENDCOLLECTIVE ;  /* 0x000000000000791b */ /* 0x003fe20003800000 */
.L_x_8837:
        /* <DEDUP_REMOVED lines=8> */
.L_x_8838:
[----:B------:R-:W-:Y:S05]  /*2ae40*/  BRA `(.L_x_8839) ;  /* 0xffffff8c00287947 */ /* 0x000fea000383ffff */
.L_x_8583:
[----:B------:R-:W-:Y:S01]  /*2ae50*/  BSSY B0, `(.L_x_8840) ;  /* 0x0000006000007945 */ /* 0x000fe20003800000 */
[----:B------:R-:W-:Y:S01]  /*2ae60*/  PLOP3.LUT P6, PT, P6, PT, PT, 0x8, 0x0 ;  /* 0x000000000000781c */ /* 0x000fe200037ce170 */
[----:B------:R-:W-:-:S12]  /*2ae70*/  IMAD.MOV.U32 R15, RZ, RZ, -0x1 ;  /* 0xffffffffff0f7424 */ /* 0x000fd800078e00ff */
[----:B01----:R-:W-:Y:S05]  /*2ae80*/  WARPSYNC.COLLECTIVE R15, `(.L_x_8841) ;  /* 0x000000000f087348 */ /* 0x003fea0003c00000 */
[----:B------:R-:W-:Y:S01]  /*2ae90*/  VOTE.ANY R14, PT, P6 ;  /* 0x00000000000e7806 */ /* 0x000fe200030e0100 */
[----:B01----:R-:W-:Y:S06]  /*2aea0*/  ENDCOLLECTIVE ;  /* 0x000000000000791b */ /* 0x003fec0003800000 */
.L_x_8841:
[----:B------:R-:W-:Y:S05]  /*2aeb0*/  BSYNC B0 ;  /* 0x0000000000007941 */ /* 0x000fea0003800000 */
.L_x_8840:
        /* <DEDUP_REMOVED lines=9> */
.L_x_8842:
[----:B------:R-:W-:Y:S01]  /*2af50*/  IMAD.MOV.U32 R5, RZ, RZ, R14 ;  /* 0x000000ffff057224 */ /* 0x000fe200078e000e */
[----:B------:R-:W-:Y:S06]  /*2af60*/  BRA `(.L_x_8843) ;  /* 0xffffff8c00187947 */ /* 0x000fec000383ffff */
.L_x_8585:
[----:B------:R-:W-:Y:S01]  /*2af70*/  BSSY B0, `(.L_x_8844) ;  /* 0x0000007000007945 */ /* 0x000fe20003800000 */
[----:B------:R-:W-:Y:S02]  /*2af80*/  IMAD.MOV.U32 R13, RZ, RZ, R6 ;  /* 0x000000ffff0d7224 */ /* 0x000fe400078e0006 */
[----:B------:R-:W-:Y:S02]  /*2af90*/  IMAD.MOV.U32 R11, RZ, RZ, 0x1f ;  /* 0x0000001fff0b7424 */ /* 0x000fe400078e00ff */
[----:B------:R-:W-:-:S07]  /*2afa0*/  IMAD.MOV.U32 R15, RZ, RZ, -0x1 ;  /* 0xffffffffff0f7424 */ /* 0x000fce00078e00ff */
[----:B0123--:R-:W-:Y:S05]  /*2afb0*/  WARPSYNC.COLLECTIVE R15, `(.L_x_8845) ;  /* 0x000000000f087348 */ /* 0x00ffea0003c00000 */
[----:B------:R4:W0:Y:S02]  /*2afc0*/  SHFL.IDX P6, R14, R13, R12, R11 ;  /* 0x0000000c0d0e7389 */ /* 0x00082400000c000b */
[----:B01234-:R-:W-:Y:S01]  /*2afd0*/  ENDCOLLECTIVE ;  /* 0x000000000000791b */ /* 0x01ffe20003800000 */
.L_x_8845:
[----:B------:R-:W-:Y:S05]  /*2afe0*/  BSYNC B0 ;  /* 0x0000000000007941 */ /* 0x000fea0003800000 */
.L_x_8844:
[----:B------:R-:W-:Y:S05]  /*2aff0*/  BRA `(.L_x_8584) ;  /* 0xffffff8c00107947 */ /* 0x000fea000383ffff */
.L_x_8589:
[----:B0-----:R0:W2:Y:S02]  /*2b000*/  SYNCS.PHASECHK.TRANS64.TRYWAIT P0, [R7+URZ+0x28820], R0 ;  /* 0x02882000070075a7 */ /* 0x0010a4000800017f */
[----:B--2---:R-:W-:Y:S05]  /*2b010*/  @!P0 NANOSLEEP.SYNCS 0x989680 ;  /* 0x009896800000895d */ /* 0x004fea0003900000 */
[----:B------:R-:W2:Y:S02]  /*2b020*/  @!P0 SYNCS.PHASECHK.TRANS64 P0, [R7+URZ+0x28820], R0 ;  /* 0x02882000070085a7 */ /* 0x000ea4000800007f */
[----:B--2---:R-:W-:Y:S05]  /*2b030*/  @!P0 BRA `(.L_x_8589) ;  /* 0xfffffffc00f08947 */ /* 0x004fea000383ffff */
[----:B------:R-:W-:Y:S05]  /*2b040*/  BRA `(.L_x_8846) ;  /* 0xffffff9000887947 */ /* 0x000fea000383ffff */
.L_x_8590:
        /* <DEDUP_REMOVED lines=11> */
.L_x_8848:
[----:B------:R-:W-:Y:S05]  /*2b100*/  BSYNC B0 ;  /* 0x0000000000007941 */ /* 0x000fea0003800000 */
.L_x_8847:
[----:B------:R-:W-:Y:S05]  /*2b110*/  BRA `(.L_x_8849) ;  /* 0xffffff9000707947 */ /* 0x000fea000383ffff */
.L_x_8591:
[----:B------:R-:W-:Y:S01]  /*2b120*/  BSSY B0, `(.L_x_8850) ;  /* 0x0000006000007945 */ /* 0x000fe20003800000 */
[----:B------:R-:W-:-:S07]  /*2b130*/  IMAD.MOV.U32 R15, RZ, RZ, -0x1 ;  /* 0xffffffffff0f7424 */ /* 0x000fce00078e00ff */
[----:B01-3--:R-:W-:Y:S05]  /*2b140*/  WARPSYNC.COLLECTIVE R15, `(.L_x_8851) ;  /* 0x000000000f0c7348 */ /* 0x00bfea0003c00000 */
[----:B------:R-:W-:Y:S02]  /*2b150*/  ELECT P6, UR62, PT ;  /* 0x00000000003e782f */ /* 0x000fe400038c0000 */
[----:B------:R-:W-:Y:S01]  /*2b160*/  MOV R14, UR62 ;  /* 0x0000003e000e7c02 */ /* 0x000fe20008000f00 */
[----:B01-3--:R-:W-:Y:S10]  /*2b170*/  ENDCOLLECTIVE ;  /* 0x000000000000791b */ /* 0x00bff40003800000 */
.L_x_8851:
[----:B------:R-:W-:Y:S05]  /*2b180*/  BSYNC B0 ;  /* 0x0000000000007941 */ /* 0x000fea0003800000 */
.L_x_8850:
[----:B------:R-:W-:Y:S05]  /*2b190*/  BRA `(.L_x_8852) ;  /* 0xffffff9000647947 */ /* 0x000fea000383ffff */
.L_x_8593:
[----:B0-----:R0:W2:Y:S02]  /*2b1a0*/  SYNCS.PHASECHK.TRANS64.TRYWAIT P1, [R5+URZ+0x28840], R0 ;  /* 0x02884000050075a7 */ /* 0x0010a4000802017f */
[----:B--2---:R-:W-:Y:S05]  /*2b1b0*/  @!P1 NANOSLEEP.SYNCS 0x989680 ;  /* 0x009896800000995d */ /* 0x004fea0003900000 */
[----:B------:R-:W2:Y:S02]  /*2b1c0*/  @!P1 SYNCS.PHASECHK.TRANS64 P1, [R5+URZ+0x28840], R0 ;  /* 0x02884000050095a7 */ /* 0x000ea4000802007f */
[----:B--2---:R-:W-:Y:S05]  /*2b1d0*/  @!P1 BRA `(.L_x_8593) ;  /* 0xfffffffc00f09947 */ /* 0x004fea000383ffff */
[----:B------:R-:W-:Y:S05]  /*2b1e0*/  BRA `(.L_x_8853) ;  /* 0xffffff9000847947 */ /* 0x000fea000383ffff */
.L_x_8595:
[----:B--2---:R2:W4:Y:S02]  /*2b1f0*/  SYNCS.PHASECHK.TRANS64.TRYWAIT P1, [R3+URZ+0x28840], R2 ;  /* 0x02884002030075a7 */ /* 0x004524000802017f */
[----:B----4-:R-:W-:Y:S05]  /*2b200*/  @!P1 NANOSLEEP.SYNCS 0x989680 ;  /* 0x009896800000995d */ /* 0x010fea0003900000 */
[----:B------:R-:W4:Y:S02]  /*2b210*/  @!P1 SYNCS.PHASECHK.TRANS64 P1, [R3+URZ+0x28840], R2 ;  /* 0x02884002030095a7 */ /* 0x000f24000802007f */
[----:B----4-:R-:W-:Y:S05]  /*2b220*/  @!P1 BRA `(.L_x_8595) ;  /* 0xfffffffc00f09947 */ /* 0x010fea000383ffff */
[----:B------:R-:W-:Y:S05]  /*2b230*/  BRA `(.L_x_8854) ;  /* 0xffffff9000907947 */ /* 0x000fea000383ffff */
.L_x_8597:
[----:B----4-:R4:W0:Y:S02]  /*2b240*/  SYNCS.PHASECHK.TRANS64.TRYWAIT P1, [R5+URZ+0x28860], R0 ;  /* 0x02886000050075a7 */ /* 0x010824000802017f */
[----:B0-----:R-:W-:Y:S05]  /*2b250*/  @!P1 NANOSLEEP.SYNCS 0x989680 ;  /* 0x009896800000995d */ /* 0x001fea0003900000 */
[----:B------:R-:W0:Y:S02]  /*2b260*/  @!P1 SYNCS.PHASECHK.TRANS64 P1, [R5+URZ+0x28860], R0 ;  /* 0x02886000050095a7 */ /* 0x000e24000802007f */
[----:B0-----:R-:W-:Y:S05]  /*2b270*/  @!P1 BRA `(.L_x_8597) ;  /* 0xfffffffc00f09947 */ /* 0x001fea000383ffff */
[----:B------:R-:W-:Y:S05]  /*2b280*/  BRA `(.L_x_8855) ;  /* 0xffffff90008c7947 */ /* 0x000fea000383ffff */
.L_x_8856:
        /* <DEDUP_REMOVED lines=15> */
.L_x_15848:


//--------------------- .text._ZN7cutlass13device_kernelIN5flash11enable_sm90INS1_16FlashAttnFwdSm90INS1_25CollectiveMainloopFwdSm90ILi2EN4cute5tupleIJNS5_1CILi1EEES8_S8_EEENS6_IJNS7_ILi128EEESA_SA_EEELi128ENS_10bfloat16_tEfNS_4arch4Sm90ELb1ELb0ELb0ELb0ELb1ELb0ELb0ELb1ELb1ELb1ELb0ELb0EEENS1_21CollectiveEpilogueFwdISB_S9_SC_SE_Li256ELb0ELb1ELb0ELb0EEENS1_30DynamicPersistentTileSchedulerILi256ELi128ELb0ELb1ELb1EEEEEEEEEvNT_6ParamsE --------------------------
	.section	.text._ZN7cutlass13device_kernelIN5flash11enable_sm90INS1_16FlashAttnFwdSm90INS1_25CollectiveMainloopFwdSm90ILi2EN4cute5tupleIJNS5_1CILi1EEES8_S8_EEENS6_IJNS7_ILi128EEESA_SA_EEELi128ENS_10bfloat16_tEfNS_4arch4Sm90ELb1ELb0ELb0ELb0ELb1ELb0ELb0ELb1ELb1ELb1ELb0ELb0EEENS1_21CollectiveEpilogueFwdISB_S9_SC_SE_Li256ELb0ELb1ELb0ELb0EEENS1_30DynamicPersistentTileSchedulerILi256ELi128ELb0ELb1ELb1EEEEEEEEEvNT_6ParamsE,"ax",@progbits
	.align	128
.text._ZN7cutlass13device_kernelIN5flash11enable_sm90INS1_16FlashAttnFwdSm90INS1_25CollectiveMainloopFwdSm90ILi2EN4cute5tupleIJNS5_1CILi1EEES8_S8_EEENS6_IJNS7_ILi128EEESA_SA_EEELi128ENS_10bfloat16_tEfNS_4arch4Sm90ELb1ELb0ELb0ELb0ELb1ELb0ELb0ELb1ELb1ELb1ELb0ELb0EEENS1_21CollectiveEpilogueFwdISB_S9_SC_SE_Li256ELb0ELb1ELb0ELb0EEENS1_30DynamicPersistentTileSchedulerILi256ELi128ELb0ELb1ELb1EEEEEEEEEvNT_6ParamsE:
        .type           _ZN7cutlass13device_kernelIN5flash11enable_sm90INS1_16FlashAttnFwdSm90INS1_25CollectiveMainloopFwdSm90ILi2EN4cute5tupleIJNS5_1CILi1EEES8_S8_EEENS6_IJNS7_ILi128EEESA_SA_EEELi128ENS_10bfloat16_tEfNS_4arch4Sm90ELb1ELb0ELb0ELb0ELb1ELb0ELb0ELb1ELb1ELb1ELb0ELb0EEENS1_21CollectiveEpilogueFwdISB_S9_SC_SE_Li256ELb0ELb1ELb0ELb0EEENS1_30DynamicPersistentTileSchedulerILi256ELi128ELb0ELb1ELb1EEEEEEEEEvNT_6ParamsE,@function
        .size           _ZN7cutlass13device_kernelIN5flash11enable_sm90INS1_16FlashAttnFwdSm90INS1_25CollectiveMainloopFwdSm90ILi2EN4cute5tupleIJNS5_1CILi1EEES8_S8_EEENS6_IJNS7_ILi128EEESA_SA_EEELi128ENS_10bfloat16_tEfNS_4arch4Sm90ELb1ELb0ELb0ELb0ELb1ELb0ELb0ELb1ELb1ELb1ELb0ELb0EEENS1_21CollectiveEpilogueFwdISB_S9_SC_SE_Li256ELb0ELb1ELb0ELb0EEENS1_30DynamicPersistentTileSchedulerILi256ELi128ELb0ELb1ELb1EEEEEEEEEvNT_6ParamsE,(.L_x_15849 - _ZN7cutlass13device_kernelIN5flash11enable_sm90INS1_16FlashAttnFwdSm90INS1_25CollectiveMainloopFwdSm90ILi2EN4cute5tupleIJNS5_1CILi1EEES8_S8_EEENS6_IJNS7_ILi128EEESA_SA_EEELi128ENS_10bfloat16_tEfNS_4arch4Sm90ELb1ELb0ELb0ELb0ELb1ELb0ELb0ELb1ELb1ELb1ELb0ELb0EEENS1_21CollectiveEpilogueFwdISB_S9_SC_SE_Li256ELb0ELb1ELb0ELb0EEENS1_30DynamicPersistentTileSchedulerILi256ELi128ELb0ELb1ELb1EEEEEEEEEvNT_6ParamsE)
        .other          _ZN7cutlass13device_kernelIN5flash11enable_sm90INS1_16FlashAttnFwdSm90INS1_25CollectiveMainloopFwdSm90ILi2EN4cute5tupleIJNS5_1CILi1EEES8_S8_EEENS6_IJNS7_ILi128EEESA_SA_EEELi128ENS_10bfloat16_tEfNS_4arch4Sm90ELb1ELb0ELb0ELb0ELb1ELb0ELb0ELb1ELb1ELb1ELb0ELb0EEENS1_21CollectiveEpilogueFwdISB_S9_SC_SE_Li256ELb0ELb1ELb0ELb0EEENS1_30DynamicPersistentTileSchedulerILi256ELi128ELb0ELb1ELb1EEEEEEEEEvNT_6ParamsE,@"STO_CUDA_ENTRY STV_DEFAULT"
_ZN7cutlass13device_kernelIN5flash11enable_sm90INS1_16FlashAttnFwdSm90INS1_25CollectiveMainloopFwdSm90ILi2EN4cute5tupleIJNS5_1CILi1EEES8_S8_EEENS6_IJNS7_ILi128EEESA_SA_EEELi128ENS_10bfloat16_tEfNS_4arch4Sm90ELb1ELb0ELb0ELb0ELb1ELb0ELb0ELb1ELb1ELb1ELb0ELb0EEENS1_21CollectiveEpilogueFwdISB_S9_SC_SE_Li256ELb0ELb1ELb0ELb0EEENS1_30DynamicPersistentTileSchedulerILi256ELi128ELb0ELb1ELb1EEEEEEEEEvNT_6ParamsE:
        /* <DEDUP_REMOVED lines=44> */
.L_x_8857:
        /* <DEDUP_REMOVED lines=22> */
.L_x_8858:
        /* <DEDUP_REMOVED lines=18> */
.L_x_8859:
        /* <DEDUP_REMOVED lines=22> */
.L_x_8860:
        /* <DEDUP_REMOVED lines=23> */
.L_x_8861:
        /* <DEDUP_REMOVED lines=8> */
.L_x_8863:
        /* <DEDUP_REMOVED lines=21> */
[CC--:B------:R-:W-:Y:S02]  /*09e0*/  LEA.HI R4, R3.reuse, R190.reuse, RZ, 0x5 ;  /* 0x000000be03047211 */ /* 0x0c0fe400078f28ff */
[----:B------:R-:W-:Y:S02]  /*09f0*/  LOP3.LUT R5, R0, 0xffffff80, RZ, 0xc0, !PT ;  /* 0xffffff8000057812 */ /* 0x000fe400078ec0ff */
[----:B------:R-:W-:Y:S01]  /*0a00*/  LEA.HI R2, R3, R190, RZ, 0x4 ;  /* 0x000000be03027211 */ /* 0x000fe200078f20ff */
[----:B------:R-:W-:Y:S01]  /*0a10*/  IMAD.SHL.U32 R4, R4, 0x20, RZ ;  /* 0x0000002004047824 */ /* 0x000fe200078e00ff */
[----:B------:R-:W-:Y:S01]  /*0a20*/  SHF.R.S32.HI R185, RZ, 0x7, R0 ;  /* 0x00000007ffb97819 */ /* 0x000fe20000011400 */
[----:B------:R-:W-:Y:S01]  /*0a30*/  IMAD.IADD R184, R190, 0x1, -R5 ;  /* 0x00000001beb87824 */ /* 0x000fe200078e0a05 */
[----:B------:R-:W-:-:S02]  /*0a40*/  SHF.R.S32.HI R7, RZ, 0x4, R2 ;  /* 0x00000004ff077819 */ /* 0x000fc40000011402 */
[----:B------:R-:W-:Y:S02]  /*0a50*/  LOP3.LUT R5, R2, 0x3fffff0, RZ, 0xc0, !PT ;  /* 0x03fffff002057812 */ /* 0x000fe400078ec0ff */
[----:B------:R-:W-:Y:S02]  /*0a60*/  LOP3.LUT R4, R4, 0xfffffc00, RZ, 0xc0, !PT ;  /* 0xfffffc0004047812 */ /* 0x000fe400078ec0ff */
[----:B------:R-:W-:Y:S01]  /*0a70*/  LEA.HI R2, R2, R7, RZ, 0x1 ;  /* 0x0000000702027211 */ /* 0x000fe200078f08ff */
[----:B------:R-:W-:Y:S01]  /*0a80*/  IMAD.IADD R5, R190, 0x1, -R5 ;  /* 0x00000001be057824 */ /* 0x000fe200078e0a05 */
[----:B------:R-:W-:Y:S02]  /*0a90*/  SHF.R.S32.HI R9, RZ, 0x1f, R184 ;  /* 0x0000001fff097819 */ /* 0x000fe400000114b8 */
[----:B------:R-:W-:Y:S01]  /*0aa0*/  LOP3.LUT R2, R2, 0x1ffffffe, RZ, 0xc0, !PT ;  /* 0x1ffffffe02027812 */ /* 0x000fe200078ec0ff */
[----:B------:R-:W-:Y:S01]  /*0ab0*/  IMAD R5, R5, 0x40, R4 ;  /* 0x0000004005057824 */ /* 0x000fe200078e0204 */
[----:B------:R-:W-:-:S02]  /*0ac0*/  LEA.HI R4, R3, R190, RZ, 0x2 ;  /* 0x000000be03047211 */ /* 0x000fc400078f10ff */
[----:B------:R-:W-:Y:S01]  /*0ad0*/  LEA.HI R6, R9, R184, RZ, 0x2 ;  /* 0x000000b809067211 */ /* 0x000fe200078f10ff */
[----:B------:R-:W-:Y:S01]  /*0ae0*/  IMAD.IADD R2, R7, 0x1, -R2 ;  /* 0x0000000107027824 */ /* 0x000fe200078e0a02 */
[----:B------:R-:W-:Y:S02]  /*0af0*/  LOP3.LUT R7, R4, 0xfffffffc, RZ, 0xc0, !PT ;  /* 0xfffffffc04077812 */ /* 0x000fe400078ec0ff */
[--C-:B------:R-:W-:Y:S01]  /*0b00*/  SHF.R.S32.HI R8, RZ, 0x2, R6.reuse ;  /* 0x00000002ff087819 */ /* 0x100fe20000011406 */
[----:B------:R-:W-:Y:S01]  /*0b10*/  IMAD R187, R2, 0x8, R5 ;  /* 0x0000000802bb7824 */ /* 0x000fe200078e0205 */
[----:B------:R-:W-:Y:S01]  /*0b20*/  SHF.R.S32.HI R11, RZ, 0x1f, R6 ;  /* 0x0000001fff0b7819 */ /* 0x000fe20000011406 */
[----:B------:R-:W-:Y:S01]  /*0b30*/  IMAD.IADD R7, R190, 0x1, -R7 ;  /* 0x00000001be077824 */ /* 0x000fe200078e0a07 */
[----:B------:R-:W-:Y:S02]  /*0b40*/  LEA.HI R3, R3, R190, RZ, 0x3 ;  /* 0x000000be03037211 */ /* 0x000fe400078f18ff */
[----:B------:R-:W-:-:S02]  /*0b50*/  LEA.HI R11, R11, R8, RZ, 0x3 ;  /* 0x000000080b0b7211 */ /* 0x000fc400078f18ff */
[----:B------:R-:W-:Y:S02]  /*0b60*/  LEA.HI R2, R7, R7, RZ, 0x1 ;  /* 0x0000000707027211 */ /* 0x000fe400078f08ff */
[----:B------:R-:W-:Y:S02]  /*0b70*/  LOP3.LUT R19, R3, 0xfffffff8, RZ, 0xc0, !PT ;  /* 0xfffffff803137812 */ /* 0x000fe400078ec0ff */
[----:B------:R-:W-:Y:S02]  /*0b80*/  LOP3.LUT R11, R11, 0xfffffff8, RZ, 0xc0, !PT ;  /* 0xfffffff80b0b7812 */ /* 0x000fe400078ec0ff */
[----:B------:R-:W-:Y:S01]  /*0b90*/  LEA.HI R9, R9, R184, RZ, 0x5 ;  /* 0x000000b809097211 */ /* 0x000fe200078f28ff */
[----:B------:R-:W-:Y:S01]  /*0ba0*/  IMAD.IADD R19, R190, 0x1, -R19 ;  /* 0x00000001be137824 */ /* 0x000fe200078e0a13 */
[----:B------:R-:W-:Y:S01]  /*0bb0*/  LEA.HI R0, R0, R185, RZ, 0x1 ;  /* 0x000000b900007211 */ /* 0x000fe200078f08ff */
[----:B------:R-:W-:Y:S01]  /*0bc0*/  IMAD.IADD R8, R8, 0x1, -R11 ;  /* 0x0000000108087824 */ /* 0x000fe200078e0a0b */
[----:B------:R-:W-:-:S02]  /*0bd0*/  LOP3.LUT R2, R2, 0x1ffffffe, RZ, 0xc0, !PT ;  /* 0x1ffffffe02027812 */ /* 0x000fc400078ec0ff */
[----:B------:R-:W-:Y:S02]  /*0be0*/  SHF.R.S32.HI R9, RZ, 0x5, R9 ;  /* 0x00000005ff097819 */ /* 0x000fe40000011409 */
[----:B------:R-:W-:Y:S01]  /*0bf0*/  LOP3.LUT R0, R0, 0x3fffffe, RZ, 0xc0, !PT ;  /* 0x03fffffe00007812 */ /* 0x000fe200078ec0ff */
[----:B------:R-:W-:Y:S01]  /*0c00*/  IMAD.IADD R17, R7, 0x1, -R2 ;  /* 0x0000000107117824 */ /* 0x000fe200078e0a02 */
[----:B------:R-:W-:Y:S01]  /*0c10*/  LOP3.LUT R5, R6, 0x7ffffffc, RZ, 0xc0, !PT ;  /* 0x7ffffffc06057812 */ /* 0x000fe200078ec0ff */
[----:B------:R-:W-:Y:S01]  /*0c20*/  IMAD.SHL.U32 R2, R19, 0x8, RZ ;  /* 0x0000000813027824 */ /* 0x000fe200078e00ff */
[----:B------:R-:W-:Y:S01]  /*0c30*/  SHF.R.S32.HI R22, RZ, 0x3, R3 ;  /* 0x00000003ff167819 */ /* 0x000fe20000011403 */
[----:B------:R-:W-:Y:S02]  /*0c40*/  IMAD R9, R9, 0x10, R8 ;  /* 0x0000001009097824 */ /* 0x000fe400078e0208 */
[----:B------:R-:W-:Y:S01]  /*0c50*/  IMAD.IADD R0, R185, 0x1, -R0 ;  /* 0x00000001b9007824 */ /* 0x000fe200078e0a00 */
[----:B------:R-:W-:Y:S01]  /*0c60*/  SHF.R.S32.HI R189, RZ, 0x1f, R2 ;  /* 0x0000001fffbd7819 */ /* 0x000fe20000011402 */
[----:B------:R-:W-:-:S02]  /*0c70*/  VIADD R18, R2, 0x40 ;  /* 0x0000004002127836 */ /* 0x000fc40000000000 */
[----:B------:R-:W-:Y:S02]  /*0c80*/  IMAD R186, R0, 0x40, R9 ;  /* 0x0000004000ba7824 */ /* 0x000fe400078e0209 */
[----:B------:R-:W-:Y:S01]  /*0c90*/  IMAD.IADD R16, R184, 0x1, -R5 ;  /* 0x00000001b8107824 */ /* 0x000fe200078e0a05 */
[----:B------:R-:W-:Y:S01]  /*0ca0*/  SHF.R.S32.HI R188, RZ, 0x1f, R18 ;  /* 0x0000001fffbc7819 */ /* 0x000fe20000011412 */
[----:B------:R-:W-:-:S07]  /*0cb0*/  IMAD R17, R17, 0x8, R186 ;  /* 0x0000000811117824 */ /* 0x000fce00078e02ba */
.L_x_8920:
        /* <DEDUP_REMOVED lines=21> */
.L_x_8864:
[----:B------:R-:W-:Y:S01]  /*0e10*/  ULDC UR7, c[0x0][0xc54] ;  /* 0x0003150000077ab9 */ /* 0x000fe20000000800 */
[----:B------:R-:W-:Y:S01]  /*0e20*/  UMOV UR6, UR9 ;  /* 0x0000000900067c82 */ /* 0x000fe20008000000 */
[----:B------:R-:W-:-:S11]  /*0e30*/  UISETP.NE.AND UP0, UPT, UR7, 0x1, UPT ;  /* 0x000000010700788c */ /* 0x000fd6000bf05270 */
[----:B------:R-:W-:Y:S02]  /*0e40*/  @UP0 ULDC.64 UR10, c[0x0][0xc58] ;  /* 0x00031600000a0ab9 */ /* 0x000fe40000000a00 */
[----:B------:R-:W-:-:S04]  /*0e50*/  UIMAD.WIDE.U32 UR4, UR9, UR10, URZ ;  /* 0x0000000a090472a5 */ /* 0x000fc8000f8e003f */
[----:B------:R-:W-:-:S04]  /*0e60*/  @UP0 USHF.R.U32.HI UR6, URZ, UR11, UR5 ;  /* 0x0000000b3f060299 */ /* 0x000fc80008011605 */
[----:B------:R-:W-:-:S12]  /*0e70*/  UIMAD UR4, UR6, UR7, URZ ;  /* 0x00000007060472a4 */ /* 0x000fd8000f8e023f */
.L_x_8865:
[----:B------:R-:W-:Y:S01]  /*0e80*/  ULDC.64 UR10, c[0x0][0x418] ;  /* 0x00010600000a7ab9 */ /* 0x000fe20000000a00 */
[----:B------:R-:W-:Y:S01]  /*0e90*/  ULOP3.LUT UR6, URZ, UR6, URZ, 0x33, !UPT ;  /* 0x000000063f067292 */ /* 0x000fe2000f8e333f */
[----:B------:R-:W-:Y:S01]  /*0ea0*/  PLOP3.LUT P0, PT, PT, PT, PT, 0x80, 0x0 ;  /* 0x000000000000781c */ /* 0x000fe20003f0f070 */
[----:B------:R-:W-:Y:S01]  /*0eb0*/  UISETP.NE.U32.AND UP0, UPT, UR10, URZ, UPT ;  /* 0x0000003f0a00728c */ /* 0x000fe2000bf05070 */
[----:B------:R-:W-:Y:S01]  /*0ec0*/  MOV R3, RZ ;  /* 0x000000ff00037202 */ /* 0x000fe20000000f00 */
[----:B------:R-:W-:Y:S01]  /*0ed0*/  ULDC UR5, c[0x0][0xc3c] ;  /* 0x00030f0000057ab9 */ /* 0x000fe20000000800 */
[----:B------:R-:W-:Y:S01]  /*0ee0*/  UIADD3 UR4, UR9, -UR4, URZ ;  /* 0x8000000409047290 */ /* 0x000fe2000fffe03f */
[----:B------:R-:W-:Y:S01]  /*0ef0*/  IMAD.MOV.U32 R38, RZ, RZ, RZ ;  /* 0x000000ffff267224 */ /* 0x000fe200078e00ff */
[----:B------:R-:W-:Y:S01]  /*0f00*/  UISETP.NE.AND.EX UP0, UPT, UR11, URZ, UPT, UP0 ;  /* 0x0000003f0b00728c */ /* 0x000fe2000bf05300 */
[----:B------:R-:W-:Y:S01]  /*0f10*/  CS2R R150, SRZ ;  /* 0x0000000000967805 */ /* 0x000fe2000001ff00 */
[----:B------:R-:W-:Y:S01]  /*0f20*/  UIADD3 UR6, UR6, UR5, URZ ;  /* 0x0000000506067290 */ /* 0x000fe2000fffe03f */
[----:B------:R-:W-:Y:S01]  /*0f30*/  CS2R R148, SRZ ;  /* 0x0000000000947805 */ /* 0x000fe2000001ff00 */
[----:B------:R-:W-:Y:S01]  /*0f40*/  ULDC UR11, c[0x0][0x448] ;  /* 0x00011200000b7ab9 */ /* 0x000fe20000000800 */
[----:B------:R-:W-:Y:S01]  /*0f50*/  ULDC UR10, c[0x0][0xc54] ;  /* 0x00031500000a7ab9 */ /* 0x000fe20000000800 */
[----:B------:R-:W-:Y:S01]  /*0f60*/  UISETP.NE.AND UP2, UPT, UR11, 0x1, UPT ;  /* 0x000000010b00788c */ /* 0x000fe2000bf45270 */
[----:B------:R-:W-:Y:S01]  /*0f70*/  CS2R R146, SRZ ;  /* 0x0000000000927805 */ /* 0x000fe2000001ff00 */
[----:B------:R-:W-:Y:S01]  /*0f80*/  USHF.L.U32 UR37, UR6, 0x7, URZ ;  /* 0x0000000706257899 */ /* 0x000fe2000800063f */
[----:B------:R-:W-:Y:S01]  /*0f90*/  CS2R R144, SRZ ;  /* 0x0000000000907805 */ /* 0x000fe2000001ff00 */
[----:B------:R-:W-:Y:S01]  /*0fa0*/  UIMAD UR10, UR8, UR10, UR4 ;  /* 0x0000000a080a72a4 */ /* 0x000fe2000f8e0204 */
[----:B------:R-:W-:Y:S01]  /*0fb0*/  CS2R R142, SRZ ;  /* 0x00000000008e7805 */ /* 0x000fe2000001ff00 */
[----:B------:R-:W-:Y:S01]  /*0fc0*/  UIADD3 UR6, UR37, 0x7f, URZ ;  /* 0x0000007f25067890 */ /* 0x000fe2000fffe03f */
[----:B------:R-:W-:Y:S01]  /*0fd0*/  CS2R R140, SRZ ;  /* 0x00000000008c7805 */ /* 0x000fe2000001ff00 */
[----:B------:R-:W-:Y:S01]  /*0fe0*/  ULDC UR48, c[0x0][0x424] ;  /* 0x0001090000307ab9 */ /* 0x000fe20000000800 */
[----:B------:R-:W-:Y:S01]  /*0ff0*/  ULDC UR7, c[0x0][0x288] ;  /* 0x0000a20000077ab9 */ /* 0x000fe20000000800 */
[----:B------:R-:W-:Y:S01]  /*1000*/  USEL UR48, UR48, 0x1, UP0 ;  /* 0x0000000130307887 */ /* 0x000fe20008000000 */
[----:B------:R-:W-:Y:S01]  /*1010*/  CS2R R138, SRZ ;  /* 0x00000000008a7805 */ /* 0x000fe2000001ff00 */
[----:B------:R-:W-:Y:S01]  /*1020*/  @UP2 ULDC UR4, c[0x0][0x44c] ;  /* 0x0001130000042ab9 */ /* 0x000fe20000000800 */
[----:B------:R-:W-:Y:S01]  /*1030*/  UIADD3 UR7, -UR7, 0x80, URZ ;  /* 0x0000008007077890 */ /* 0x000fe2000fffe13f */
[----:B------:R-:W-:Y:S01]  /*1040*/  CS2R R136, SRZ ;  /* 0x0000000000887805 */ /* 0x000fe2000001ff00 */
[----:B------:R-:W-:Y:S01]  /*1050*/  UIMAD.WIDE.U32 UR4, UR6, UR4, URZ ;  /* 0x00000004060472a5 */ /* 0x000fe2000f8e003f */
        /* <DEDUP_REMOVED lines=11> */
[----:B------:R-:W-:Y:S01]  /*1110*/  USHF.R.S32.HI UR5, URZ, 0x1f, UR4 ;  /* 0x0000001f3f057899 */ /* 0x000fe20008011404 */
[----:B------:R-:W-:Y:S01]  /*1120*/  CS2R R124, SRZ ;  /* 0x00000000007c7805 */ /* 0x000fe2000001ff00 */
[----:B------:R-:W-:Y:S01]  /*1130*/  USHF.R.S32.HI UR7, URZ, 0x1f, UR6 ;  /* 0x0000001f3f077899 */ /* 0x000fe20008011406 */
[----:B------:R-:W-:Y:S01]  /*1140*/  CS2R R122, SRZ ;  /* 0x00000000007a7805 */ /* 0x000fe2000001ff00 */
[----:B------:R-:W-:Y:S01]  /*1150*/  ULEA.HI UR5, UR5, UR4, URZ, 0x7 ;  /* 0x0000000405057291 */ /* 0x000fe2000f8f383f */
[----:B------:R-:W-:Y:S01]  /*1160*/  CS2R R120, SRZ ;  /* 0x0000000000787805 */ /* 0x000fe2000001ff00 */
[----:B------:R-:W-:Y:S01]  /*1170*/  ULEA.HI UR7, UR7, UR6, URZ, 0x7 ;  /* 0x0000000607077291 */ /* 0x000fe2000f8f383f */
[----:B------:R-:W-:Y:S01]  /*1180*/  CS2R R118, SRZ ;  /* 0x0000000000767805 */ /* 0x000fe2000001ff00 */
[----:B------:R-:W-:Y:S01]  /*1190*/  USHF.R.S32.HI UR55, URZ, 0x7, UR5 ;  /* 0x000000073f377899 */ /* 0x000fe20008011405 */
[----:B------:R-:W-:Y:S01]  /*11a0*/  CS2R R116, SRZ ;  /* 0x0000000000747805 */ /* 0x000fe2000001ff00 */
[----:B------:R-:W-:Y:S01]  /*11b0*/  USHF.R.S32.HI UR7, URZ, 0x7, UR7 ;  /* 0x000000073f077899 */ /* 0x000fe20008011407 */
[----:B------:R-:W-:Y:S01]  /*11c0*/  CS2R R114, SRZ ;  /* 0x0000000000727805 */ /* 0x000fe2000001ff00 */
[----:B------:R-:W-:Y:S01]  /*11d0*/  ULDC UR38, c[0x0][0xc48] ;  /* 0x0003120000267ab9 */ /* 0x000fe20000000800 */
[----:B------:R-:W-:Y:S01]  /*11e0*/  UMOV UR42, UR10 ;  /* 0x0000000a002a7c82 */ /* 0x000fe20008000000 */
[----:B------:R-:W-:Y:S01]  /*11f0*/  UISETP.LT.AND UP0, UPT, UR55, UR7, UPT ;  /* 0x000000073700728c */ /* 0x000fe2000bf01270 */
[----:B------:R-:W-:Y:S01]  /*1200*/  CS2R R112, SRZ ;  /* 0x0000000000707805 */ /* 0x000fe2000001ff00 */
[----:B------:R-:W-:Y:S01]  /*1210*/  UISETP.NE.AND UP1, UPT, UR38, 0x1, UPT ;  /* 0x000000012600788c */ /* 0x000fe2000bf25270 */
[----:B------:R-:W-:Y:S01]  /*1220*/  CS2R R110, SRZ ;  /* 0x00000000006e7805 */ /* 0x000fe2000001ff00 */
[----:B------:R-:W-:Y:S01]  /*1230*/  USEL UR55, UR55, UR7, UP0 ;  /* 0x0000000737377287 */ /* 0x000fe20008000000 */
[----:B------:R-:W-:Y:S01]  /*1240*/  CS2R R108, SRZ ;  /* 0x00000000006c7805 */ /* 0x000fe2000001ff00 */
[----:B------:R-:W-:Y:S01]  /*1250*/  UP2UR UR49, UPR, URZ, 0x4 ;  /* 0x000000043f317883 */ /* 0x000fe20008000000 */
[----:B------:R-:W-:Y:S01]  /*1260*/  CS2R R106, SRZ ;  /* 0x00000000006a7805 */ /* 0x000fe2000001ff00 */
[----:B------:R-:W-:Y:S01]  /*1270*/  UISETP.GE.AND UP0, UPT, UR55, 0x1, UPT ;  /* 0x000000013700788c */ /* 0x000fe2000bf06270 */
[----:B------:R-:W-:-:S02]  /*1280*/  CS2R R104, SRZ ;  /* 0x0000000000687805 */ /* 0x000fc4000001ff00 */
[----:B------:R-:W-:Y:S02]  /*1290*/  CS2R R102, SRZ ;  /* 0x0000000000667805 */ /* 0x000fe4000001ff00 */
[----:B------:R-:W-:Y:S02]  /*12a0*/  CS2R R100, SRZ ;  /* 0x0000000000647805 */ /* 0x000fe4000001ff00 */
[----:B------:R-:W-:Y:S01]  /*12b0*/  CS2R R98, SRZ ;  /* 0x0000000000627805 */ /* 0x000fe2000001ff00 */
[----:B------:R-:W-:Y:S01]  /*12c0*/  @UP1 ULDC UR8, c[0x0][0xc4c] ;  /* 0x0003130000081ab9 */ /* 0x000fe20000000800 */
[----:B------:R-:W-:Y:S01]  /*12d0*/  PLOP3.LUT P1, PT, PT, PT, UP0, 0x80, 0x0 ;  /* 0x000000000000781c */ /* 0x000fe20003f2f008 */
[----:B------:R-:W-:Y:S01]  /*12e0*/  UIMAD.WIDE.U32 UR4, UR10, UR8, URZ ;  /* 0x000000080a0472a5 */ /* 0x000fe2000f8e003f */
[----:B------:R-:W-:Y:S01]  /*12f0*/  CS2R R96, SRZ ;  /* 0x0000000000607805 */ /* 0x000fe2000001ff00 */
[----:B------:R-:W-:Y:S01]  /*1300*/  @UP1 ULDC UR6, c[0x0][0xc50] ;  /* 0x0003140000061ab9 */ /* 0x000fe20000000800 */
[----:B------:R-:W-:Y:S01]  /*1310*/  CS2R R6, SRZ ;  /* 0x0000000000067805 */ /* 0x000fe2000001ff00 */
[----:B------:R-:W-:Y:S01]  /*1320*/  @UP1 USHF.R.U32.HI UR42, URZ, UR6, UR5 ;  /* 0x000000063f2a1299 */ /* 0x000fe20008011605 */
[----:B------:R-:W-:Y:S01]  /*1330*/  IMAD.MOV.U32 R94, RZ, RZ, RZ ;  /* 0x000000ffff5e7224 */ /* 0x000fe200078e00ff */
[----:B------:R-:W-:Y:S01]  /*1340*/  CS2R R90, SRZ ;  /* 0x00000000005a7805 */ /* 0x000fe2000001ff00 */
[----:B------:R-:W-:Y:S01]  /*1350*/  IMAD.MOV.U32 R93, RZ, RZ, RZ ;  /* 0x000000ffff5d7224 */ /* 0x000fe200078e00ff */
[----:B------:R-:W-:Y:S01]  /*1360*/  UIADD3 UR4, -UR42, URZ, URZ ;  /* 0x0000003f2a047290 */ /* 0x000fe2000fffe13f */
[----:B------:R-:W-:-:S03]  /*1370*/  CS2R R88, SRZ ;  /* 0x0000000000587805 */ /* 0x000fc6000001ff00 */
[----:B------:R-:W-:Y:S01]  /*1380*/  UIMAD UR38, UR38, UR4, UR10 ;  /* 0x00000004262672a4 */ /* 0x000fe2000f8e020a */
[----:B------:R-:W-:Y:S11]  /*1390*/  @!P1 BRA `(.L_x_8866) ;  /* 0x0000007800c49947 */ /* 0x000ff60003800000 */
        /* <DEDUP_REMOVED lines=31> */
.L_x_8867:
        /* <DEDUP_REMOVED lines=9> */
.L_x_8984:
[----:B------:R-:W-:Y:S05]  /*1620*/  @!P0 BRA `(.L_x_8869) ;  /* 0x0000000000048947 */ /* 0x000fea0003800000 */
[----:B------:R-:W-:Y:S01]  /*1630*/  BPT.TRAP 0x1 ;  /* 0x000000040000795c */ /* 0x000fe20000300000 */
.L_x_8869:
[----:B0-----:R-:W-:Y:S02]  /*1640*/  IMAD.U32 R3, RZ, RZ, UR43 ;  /* 0x0000002bff037e24 */ /* 0x001fe4000f8e00ff */
[----:B------:R-:W-:-:S03]  /*1650*/  IMAD.U32 R0, RZ, RZ, UR44 ;  /* 0x0000002cff007e24 */ /* 0x000fc6000f8e00ff */
[----:B------:R-:W-:Y:S02]  /*1660*/  LEA R3, R3, UR41, 0x3 ;  /* 0x0000002903037c11 */ /* 0x000fe4000f8e18ff */
[----:B------:R-:W-:-:S04]  /*1670*/  SHF.L.U32 R0, R0, 0x1f, RZ ;  /* 0x0000001f00007819 */ /* 0x000fc800000006ff */
[----:B------:R0:W1:Y:S01]  /*1680*/  SYNCS.PHASECHK.TRANS64.TRYWAIT P1, [R3+URZ+0x28830], R0 ;  /* 0x02883000030075a7 */ /* 0x000062000802017f */
[----:B------:R-:W-:Y:S05]  /*1690*/  @!P0 BRA `(.L_x_8870) ;  /* 0x0000000000048947 */ /* 0x000fea0003800000 */
[----:B------:R-:W-:Y:S01]  /*16a0*/  BPT.TRAP 0x1 ;  /* 0x000000040000795c */ /* 0x000fe20000300000 */
.L_x_8870:
[----:B-1----:R-:W-:Y:S05]  /*16b0*/  @P1 BRA `(.L_x_8871) ;  /* 0x0000000000081947 */ /* 0x002fea0003800000 */
[----:B------:R-:W1:Y:S02]  /*16c0*/  SYNCS.PHASECHK.TRANS64.TRYWAIT P1, [R3+URZ+0x28830], R0 ;  /* 0x02883000030075a7 */ /* 0x000e64000802017f */
[----:B-1----:R-:W-:Y:S05]  /*16d0*/  @!P1 BRA `(.L_x_8872) ;  /* 0x000000d400e49947 */ /* 0x002fea0003800000 */
.L_x_8871:
        /* <DEDUP_REMOVED lines=63> */
.L_x_8873:
[----:B------:R-:W-:Y:S01]  /*1ad0*/  UISETP.NE.AND UP0, UPT, UR49, URZ, UPT ;  /* 0x0000003f3100728c */ /* 0x000fe2000bf05270 */
[----:B------:R-:W-:Y:S01]  /*1ae0*/  VIADD R4, R17, UR37 ;  /* 0x0000002511047c36 */ /* 0x000fe20008000000 */
[----:B------:R-:W-:Y:S01]  /*1af0*/  ULDC UR11, c[0x0][0x2f0] ;  /* 0x0000bc00000b7ab9 */ /* 0x000fe20000000800 */
[----:B------:R-:W-:Y:S01]  /*1b00*/  ULDC UR14, c[0x0][0x288] ;  /* 0x0000a200000e7ab9 */ /* 0x000fe20000000800 */
[----:B------:R-:W-:Y:S01]  /*1b10*/  IMAD.U32 R9, RZ, RZ, UR11 ;  /* 0x0000000bff097e24 */ /* 0x000fe2000f8e00ff */
[----:B------:R-:W-:Y:S01]  /*1b20*/  R2UR UR15, R3 ;  /* 0x00000000030f72ca */ /* 0x000fe200000e0000 */
[----:B------:R-:W-:Y:S01]  /*1b30*/  UMOV UR10, UR37 ;  /* 0x00000025000a7c82 */ /* 0x000fe20008000000 */
[----:B------:R-:W-:Y:S02]  /*1b40*/  PLOP3.LUT P1, PT, PT, PT, UP0, 0x80, 0x0 ;  /* 0x000000000000781c */ /* 0x000fe40003f2f008 */
[----:B------:R-:W-:Y:S02]  /*1b50*/  CS2R R150, SRZ ;  /* 0x0000000000967805 */ /* 0x000fe4000001ff00 */
[----:B------:R-:W-:-:S02]  /*1b60*/  PLOP3.LUT P2, PT, PT, PT, UP0, 0x80, 0x0 ;  /* 0x000000000000781c */ /* 0x000fc40003f4f008 */
[----:B------:R-:W-:Y:S01]  /*1b70*/  CS2R R148, SRZ ;  /* 0x0000000000947805 */ /* 0x000fe2000001ff00 */
[----:B------:R-:W-:Y:S01]  /*1b80*/  @UP0 ULDC UR6, c[0x0][0x44c] ;  /* 0x0001130000060ab9 */ /* 0x000fe20000000800 */
[----:B------:R-:W-:Y:S01]  /*1b90*/  @UP0 ULDC UR18, c[0x0][0x450] ;  /* 0x0001140000120ab9 */ /* 0x000fe20000000800 */
[----:B------:R-:W-:Y:S02]  /*1ba0*/  CS2R R146, SRZ ;  /* 0x0000000000927805 */ /* 0x000fe4000001ff00 */
[----:B------:R-:W-:Y:S02]  /*1bb0*/  CS2R R144, SRZ ;  /* 0x0000000000907805 */ /* 0x000fe4000001ff00 */
[----:B------:R-:W-:Y:S02]  /*1bc0*/  CS2R R142, SRZ ;  /* 0x00000000008e7805 */ /* 0x000fe4000001ff00 */
[----:B------:R-:W-:Y:S02]  /*1bd0*/  CS2R R140, SRZ ;  /* 0x00000000008c7805 */ /* 0x000fe4000001ff00 */
[----:B------:R-:W-:-:S02]  /*1be0*/  CS2R R138, SRZ ;  /* 0x00000000008a7805 */ /* 0x000fc4000001ff00 */
[----:B------:R-:W-:Y:S02]  /*1bf0*/  CS2R R136, SRZ ;  /* 0x0000000000887805 */ /* 0x000fe4000001ff00 */
[----:B------:R-:W-:Y:S01]  /*1c00*/  CS2R R134, SRZ ;  /* 0x0000000000867805 */ /* 0x000fe2000001ff00 */
[----:B01----:R-:W-:Y:S01]  /*1c10*/  @P1 IMAD.HI.U32 R0, R4, UR6, RZ ;  /* 0x0000000604001c27 */ /* 0x003fe2000f8e00ff */
[----:B------:R-:W-:Y:S01]  /*1c20*/  @UP0 ULDC UR6, c[0x0][0x450] ;  /* 0x0001140000060ab9 */ /* 0x000fe20000000800 */
[----:B------:R-:W-:Y:S02]  /*1c30*/  CS2R R132, SRZ ;  /* 0x0000000000847805 */ /* 0x000fe4000001ff00 */
[----:B------:R-:W-:Y:S02]  /*1c40*/  CS2R R130, SRZ ;  /* 0x0000000000827805 */ /* 0x000fe4000001ff00 */
[----:B------:R-:W-:Y:S02]  /*1c50*/  CS2R R128, SRZ ;  /* 0x0000000000807805 */ /* 0x000fe4000001ff00 */
[----:B------:R-:W-:Y:S01]  /*1c60*/  @P2 SHF.R.U32.HI R4, RZ, UR6, R0 ;  /* 0x00000006ff042c19 */ /* 0x000fe20008011600 */
[----:B------:R-:W-:Y:S01]  /*1c70*/  UMOV UR6, 0xffffff80 ;  /* 0xffffff8000067882 */ /* 0x000fe20000000000 */
[----:B------:R-:W-:Y:S01]  /*1c80*/  CS2R R126, SRZ ;  /* 0x00000000007e7805 */ /* 0x000fe2000001ff00 */
[----:B------:R-:W-:Y:S01]  /*1c90*/  UIMAD UR6, UR55, UR6, 0x80 ;  /* 0x00000080370674a4 */ /* 0x000fe2000f8e0206 */
[----:B------:R-:W-:Y:S01]  /*1ca0*/  CS2R R124, SRZ ;  /* 0x00000000007c7805 */ /* 0x000fe2000001ff00 */
[----:B------:R-:W0:Y:S01]  /*1cb0*/  SHFL.IDX PT, R7, R4, 0x1, 0x1c1f ;  /* 0x003c1f0004077f89 */ /* 0x000e2200000e0000 */
[----:B------:R-:W-:Y:S01]  /*1cc0*/  UIADD3 UR55, UR55, -0x2, URZ ;  /* 0xfffffffe37377890 */ /* 0x000fe2000fffe03f */
[----:B------:R-:W-:Y:S01]  /*1cd0*/  CS2R R122, SRZ ;  /* 0x00000000007a7805 */ /* 0x000fe2000001ff00 */
[----:B------:R-:W-:Y:S01]  /*1ce0*/  UIADD3 UR7, UR6, 0x1, URZ ;  /* 0x0000000106077890 */ /* 0x000fe2000fffe03f */
[----:B------:R-:W1:Y:S01]  /*1cf0*/  SHFL.IDX PT, R4, R4, RZ, 0x1c1f ;  /* 0x001c1fff04047589 */ /* 0x000e6200000e0000 */
[----:B------:R-:W-:Y:S01]  /*1d00*/  UIMAD UR6, UR48, UR11, UR6 ;  /* 0x0000000b300672a4 */ /* 0x000fe2000f8e0206 */
[----:B------:R-:W-:Y:S01]  /*1d10*/  CS2R R120, SRZ ;  /* 0x0000000000787805 */ /* 0x000fe2000001ff00 */
[----:B------:R-:W-:Y:S01]  /*1d20*/  UIMAD UR11, UR48, UR11, -UR14 ;  /* 0x0000000b300b72a4 */ /* 0x000fe2000f8e0a0e */
[----:B------:R-:W-:-:S02]  /*1d30*/  CS2R R118, SRZ ;  /* 0x0000000000767805 */ /* 0x000fc4000001ff00 */
[----:B------:R-:W-:Y:S02]  /*1d40*/  MOV R5, UR7 ;  /* 0x0000000700057c02 */ /* 0x000fe40008000f00 */
[----:B------:R-:W-:Y:S02]  /*1d50*/  CS2R R116, SRZ ;  /* 0x0000000000747805 */ /* 0x000fe4000001ff00 */
[----:B------:R-:W-:Y:S02]  /*1d60*/  CS2R R114, SRZ ;  /* 0x0000000000727805 */ /* 0x000fe4000001ff00 */
[----:B------:R-:W-:Y:S02]  /*1d70*/  CS2R R112, SRZ ;  /* 0x0000000000707805 */ /* 0x000fe4000001ff00 */
[----:B------:R-:W-:Y:S01]  /*1d80*/  CS2R R110, SRZ ;  /* 0x00000000006e7805 */ /* 0x000fe2000001ff00 */
[----:B------:R-:W-:Y:S02]  /*1d90*/  IMAD R0, R16, -0x2, R5 ;  /* 0xfffffffe10007824 */ /* 0x000fe400078e0205 */
[----:B------:R-:W-:Y:S01]  /*1da0*/  IMAD.U32 R5, RZ, RZ, UR6 ;  /* 0x00000006ff057e24 */ /* 0x000fe2000f8e00ff */
[----:B------:R-:W-:Y:S01]  /*1db0*/  ULDC UR6, c[0x0][0x988] ;  /* 0x0002620000067ab9 */ /* 0x000fe20000000800 */
[----:B------:R-:W-:-:S02]  /*1dc0*/  IMAD R6, R9, UR48, R0 ;  /* 0x0000003009067c24 */ /* 0x000fc4000f8e0200 */
[----:B------:R-:W-:-:S03]  /*1dd0*/  IMAD R5, R16, -0x2, R5 ;  /* 0xfffffffe10057824 */ /* 0x000fc600078e0205 */
[----:B0-----:R-:W-:Y:S01]  /*1de0*/  IADD3 R0, R7, -UR14, R6 ;  /* 0x8000000e07007c10 */ /* 0x001fe2000fffe006 */
[----:B------:R-:W-:-:S03]  /*1df0*/  VIADD R6, R6, -UR14 ;  /* 0x8000000e06067c36 */ /* 0x000fc60008000000 */
[----:B------:R-:W-:Y:S02]  /*1e00*/  VIMNMX R0, R5, R0, PT ;  /* 0x0000000005007248 */ /* 0x000fe40003fe0100 */
[----:B-1----:R-:W-:Y:S02]  /*1e10*/  VIADDMNMX R5, R4, R6, R5, PT ;  /* 0x0000000604057246 */ /* 0x002fe40003800105 */
[C---:B------:R-:W-:Y:S02]  /*1e20*/  ISETP.GT.AND P1, PT, R0.reuse, RZ, PT ;  /* 0x000000ff0000720c */ /* 0x040fe40003f24270 */
[C---:B------:R-:W-:Y:S02]  /*1e30*/  ISETP.GT.AND P2, PT, R0.reuse, 0x1, PT ;  /* 0x000000010000780c */ /* 0x040fe40003f44270 */
[----:B------:R-:W-:Y:S02]  /*1e40*/  ISETP.GT.AND P3, PT, R0, 0x8, PT ;  /* 0x000000080000780c */ /* 0x000fe40003f64270 */
[----:B------:R-:W-:-:S02]  /*1e50*/  FSEL R26, R26, -INF , P1 ;  /* 0xff8000001a1a7808 */ /* 0x000fc40000800000 */
[----:B------:R-:W-:Y:S02]  /*1e60*/  FSEL R8, R27, -INF , P2 ;  /* 0xff8000001b087808 */ /* 0x000fe40001000000 */
        /* <DEDUP_REMOVED lines=88> */
[----:B------:R-:W-:-:S02]  /*23f0*/  FMNMX.FTZ R0, R86, R7, !PT ;  /* 0x0000000756007209 */ /* 0x000fc40007810000 */
[----:B------:R-:W-:Y:S02]  /*2400*/  ISETP.GT.AND P2, PT, R5, 0x1, PT ;  /* 0x000000010500780c */ /* 0x000fe40003f44270 */
[----:B------:R-:W-:Y:S02]  /*2410*/  FMNMX.FTZ R11, R87, R0, !PT ;  /* 0x00000000570b7209 */ /* 0x000fe40007810000 */
[----:B------:R-:W-:Y:S02]  /*2420*/  ISETP.GT.AND P3, PT, R5, 0x8, PT ;  /* 0x000000080500780c */ /* 0x000fe40003f64270 */
[----:B------:R-:W-:Y:S01]  /*2430*/  FSEL R25, R25, -INF , P2 ;  /* 0xff80000019197808 */ /* 0x000fe20001000000 */
[----:B------:R-:W0:Y:S01]  /*2440*/  SHFL.BFLY PT, R0, R11, 0x2, 0x1f ;  /* 0x0c401f000b007f89 */ /* 0x000e2200000e0000 */
[----:B------:R-:W-:-:S04]  /*2450*/  ISETP.GT.AND P2, PT, R5, 0x10, PT ;  /* 0x000000100500780c */ /* 0x000fc80003f44270 */
[----:B------:R-:W-:Y:S02]  /*2460*/  FSEL R15, R32, -INF , P2 ;  /* 0xff800000200f7808 */ /* 0x000fe40001000000 */
[----:B------:R-:W-:-:S04]  /*2470*/  ISETP.GT.AND P2, PT, R5, 0x18, PT ;  /* 0x000000180500780c */ /* 0x000fc80003f44270 */
[----:B------:R-:W-:Y:S02]  /*2480*/  FSEL R21, R36, -INF , P2 ;  /* 0xff80000024157808 */ /* 0x000fe40001000000 */
[----:B------:R-:W-:-:S04]  /*2490*/  ISETP.GT.AND P2, PT, R5, 0x20, PT ;  /* 0x000000200500780c */ /* 0x000fc80003f44270 */
[----:B------:R-:W-:Y:S02]  /*24a0*/  FSEL R27, R40, -INF , P2 ;  /* 0xff800000281b7808 */ /* 0x000fe40001000000 */
[----:B------:R-:W-:-:S04]  /*24b0*/  ISETP.GT.AND P2, PT, R5, 0x28, PT ;  /* 0x000000280500780c */ /* 0x000fc80003f44270 */
[----:B------:R-:W-:Y:S02]  /*24c0*/  FSEL R31, R44, -INF , P2 ;  /* 0xff8000002c1f7808 */ /* 0x000fe40001000000 */
[----:B0-----:R-:W-:Y:S01]  /*24d0*/  FMNMX.FTZ R13, R11, R0, !PT ;  /* 0x000000000b0d7209 */ /* 0x001fe20007810000 */
[----:B------:R-:W-:Y:S01]  /*24e0*/  IMAD.U32 R0, RZ, RZ, UR6 ;  /* 0x00000006ff007e24 */ /* 0x000fe2000f8e00ff */
[C---:B------:R-:W-:Y:S01]  /*24f0*/  ISETP.GT.AND P2, PT, R5.reuse, 0x30, PT ;  /* 0x000000300500780c */ /* 0x040fe20003f44270 */
[----:B------:R-:W-:Y:S02]  /*2500*/  @UP0 ULDC UR6, c[0x0][0x44c] ;  /* 0x0001130000060ab9 */ /* 0x000fe40000000800 */
[----:B------:R-:W0:Y:S01]  /*2510*/  SHFL.BFLY PT, R108, R13, 0x1, 0x1f ;  /* 0x0c201f000d6c7f89 */ /* 0x000e2200000e0000 */
[----:B------:R-:W-:Y:S01]  /*2520*/  FSEL R35, R48, -INF , P2 ;  /* 0xff80000030237808 */ /* 0x000fe20001000000 */
[----:B------:R-:W-:Y:S01]  /*2530*/  UIMAD.WIDE.U32 UR6, UR37, UR6, URZ ;  /* 0x00000006250672a5 */ /* 0x000fe2000f8e003f */
[----:B------:R-:W-:Y:S01]  /*2540*/  ISETP.GT.AND P2, PT, R5, 0x38, PT ;  /* 0x000000380500780c */ /* 0x000fe20003f44270 */
[----:B------:R-:W-:-:S02]  /*2550*/  UIADD3 UR6, UR15, 0x28840, URZ ;  /* 0x000288400f067890 */ /* 0x000fc4000fffe03f */
[----:B------:R-:W-:Y:S01]  /*2560*/  @UP0 USHF.R.U32.HI UR10, URZ, UR18, UR7 ;  /* 0x000000123f0a0299 */ /* 0x000fe20008011607 */
[----:B------:R-:W-:Y:S01]  /*2570*/  FSEL R39, R52, -INF , P2 ;  /* 0xff80000034277808 */ /* 0x000fe20001000000 */
[----:B------:R-:W-:Y:S01]  /*2580*/  UPRMT UR6, UR39, 0x654, UR6 ;  /* 0x0000065427067896 */ /* 0x000fe20008000006 */
[----:B------:R-:W-:Y:S01]  /*2590*/  ISETP.GT.AND P2, PT, R5, 0x40, PT ;  /* 0x000000400500780c */ /* 0x000fe20003f44270 */
[----:B------:R-:W-:-:S03]  /*25a0*/  UIADD3 UR11, UR11, UR10, URZ ;  /* 0x0000000a0b0b7290 */ /* 0x000fc6000fffe03f */
[----:B------:R-:W-:Y:S01]  /*25b0*/  FSEL R43, R56, -INF , P2 ;  /* 0xff800000382b7808 */ /* 0x000fe20001000000 */
[----:B------:R-:W-:Y:S01]  /*25c0*/  USHF.R.S32.HI UR7, URZ, 0x1f, UR11 ;  /* 0x0000001f3f077899 */ /* 0x000fe2000801140b */
[C---:B------:R-:W-:Y:S02]  /*25d0*/  ISETP.GT.AND P2, PT, R5.reuse, 0x48, PT ;  /* 0x000000480500780c */ /* 0x040fe40003f44270 */
[----:B------:R-:W-:Y:S01]  /*25e0*/  SYNCS.ARRIVE.TRANS64.RED.A1T0 RZ, [UR6], RZ ;  /* 0x000000ffffff79a7 */ /* 0x000fe20008100406 */
[----:B------:R-:W-:Y:S01]  /*25f0*/  ULEA.HI UR7, UR7, UR11, URZ, 0x7 ;  /* 0x0000000b07077291 */ /* 0x000fe2000f8f383f */
[----:B------:R-:W-:Y:S02]  /*2600*/  FSEL R47, R60, -INF , P2 ;  /* 0xff8000003c2f7808 */ /* 0x000fe40001000000 */
[----:B------:R-:W-:Y:S01]  /*2610*/  ISETP.GT.AND P2, PT, R5, 0x50, PT ;  /* 0x000000500500780c */ /* 0x000fe20003f44270 */
[----:B------:R-:W-:Y:S01]  /*2620*/  USHF.R.S32.HI UR7, URZ, 0x7, UR7 ;  /* 0x000000073f077899 */ /* 0x000fe20008011407 */
[----:B0-----:R-:W-:-:S02]  /*2630*/  FMNMX.FTZ R7, R13, R108, !PT ;  /* 0x0000006c0d077209 */ /* 0x001fc40007810000 */
[----:B------:R-:W-:Y:S02]  /*2640*/  CS2R R108, SRZ ;  /* 0x00000000006c7805 */ /* 0x000fe4000001ff00 */
[----:B------:R-:W-:Y:S01]  /*2650*/  FSEL R13, R28, -INF , P3 ;  /* 0xff8000001c0d7808 */ /* 0x000fe20001800000 */
[----:B------:R-:W-:Y:S01]  /*2660*/  UISETP.LT.AND UP0, UPT, URZ, UR7, UPT ;  /* 0x000000073f00728c */ /* 0x000fe2000bf01270 */
[C---:B------:R-:W-:Y:S01]  /*2670*/  FSETP.NEU.FTZ.AND P1, PT, R7.reuse, -INF , PT ;  /* 0xff8000000700780b */ /* 0x040fe20003f3d000 */
[----:B------:R-:W-:Y:S01]  /*2680*/  FMUL.FTZ R9, R7, R0 ;  /* 0x0000000007097220 */ /* 0x000fe20000410000 */
[----:B------:R-:W-:Y:S01]  /*2690*/  FSEL R51, R64, -INF , P2 ;  /* 0xff80000040337808 */ /* 0x000fe20001000000 */
[----:B------:R-:W-:Y:S01]  /*26a0*/  USEL UR53, URZ, UR7, !UP0 ;  /* 0x000000073f357287 */ /* 0x000fe2000c000000 */
[----:B------:R-:W-:Y:S02]  /*26b0*/  ISETP.GT.AND P2, PT, R5, 0x58, PT ;  /* 0x000000580500780c */ /* 0x000fe40003f44270 */
[----:B------:R-:W-:Y:S01]  /*26c0*/  FSEL R9, R9, RZ, P1 ;  /* 0x000000ff09097208 */ /* 0x000fe20000800000 */
[----:B------:R-:W-:Y:S01]  /*26d0*/  UISETP.GE.AND UP0, UPT, UR55, UR53, UPT ;  /* 0x000000353700728c */ /* 0x000fe2000bf06270 */
[----:B------:R-:W-:-:S02]  /*26e0*/  ISETP.GT.AND P1, PT, R5, RZ, PT ;  /* 0x000000ff0500720c */ /* 0x000fc40003f24270 */
[----:B------:R-:W-:Y:S01]  /*26f0*/  FSEL R55, R68, -INF , P2 ;  /* 0xff80000044377808 */ /* 0x000fe20001000000 */
[-CC-:B------:R-:W-:Y:S01]  /*2700*/  FFMA.FTZ R4, R8, R0.reuse, -R9.reuse ;  /* 0x0000000008047223 */ /* 0x180fe20000010809 */
[----:B------:R-:W-:Y:S01]  /*2710*/  FSEL R11, R24, -INF , P1 ;  /* 0xff800000180b7808 */ /* 0x000fe20000800000 */
[-CC-:B------:R-:W-:Y:S01]  /*2720*/  FFMA.FTZ R10, R10, R0.reuse, -R9.reuse ;  /* 0x000000000a0a7223 */ /* 0x180fe20000010809 */
[----:B------:R-:W-:Y:S01]  /*2730*/  ISETP.GT.AND P1, PT, R5, 0x9, PT ;  /* 0x000000090500780c */ /* 0x000fe20003f24270 */
[-CC-:B------:R-:W-:Y:S01]  /*2740*/  FFMA.FTZ R12, R12, R0.reuse, -R9.reuse ;  /* 0x000000000c0c7223 */ /* 0x180fe20000010809 */
[----:B------:R-:W-:Y:S01]  /*2750*/  FMNMX.FTZ R6, R11, R25, !PT ;  /* 0x000000190b067209 */ /* 0x000fe20007810000 */
[-CC-:B------:R-:W-:Y:S01]  /*2760*/  FFMA.FTZ R14, R14, R0.reuse, -R9.reuse ;  /* 0x000000000e0e7223 */ /* 0x180fe20000010809 */
[----:B------:R-:W-:Y:S01]  /*2770*/  FSEL R29, R29, -INF , P1 ;  /* 0xff8000001d1d7808 */ /* 0x000fe20000800000 */
[--C-:B------:R-:W-:Y:S01]  /*2780*/  FFMA.FTZ R20, R20, R0, -R9.reuse ;  /* 0x0000000014147223 */ /* 0x100fe20000010809 */
[----:B------:R-:W-:Y:S01]  /*2790*/  FMNMX.FTZ R6, R13, R6, !PT ;  /* 0x000000060d067209 */ /* 0x000fe20007810000 */
[-CC-:B------:R-:W-:Y:S01]  /*27a0*/  FFMA.FTZ R181, R26, R0.reuse, -R9.reuse ;  /* 0x000000001ab57223 */ /* 0x180fe20000010809 */
[----:B------:R-:W-:Y:S01]  /*27b0*/  ISETP.GT.AND P1, PT, R5, 0x11, PT ;  /* 0x000000110500780c */ /* 0x000fe20003f24270 */
[--C-:B------:R-:W-:Y:S01]  /*27c0*/  FFMA.FTZ R179, R38, R0, -R9.reuse ;  /* 0x0000000026b37223 */ /* 0x100fe20000010809 */
[----:B------:R-:W-:Y:S01]  /*27d0*/  FMNMX.FTZ R6, R29, R6, !PT ;  /* 0x000000061d067209 */ /* 0x000fe20007810000 */
[--C-:B------:R-:W-:Y:S01]  /*27e0*/  FFMA.FTZ R183, R30, R0, -R9.reuse ;  /* 0x000000001eb77223 */ /* 0x100fe20000010809 */
[----:B------:R-:W-:Y:S01]  /*27f0*/  FSEL R33, R33, -INF , P1 ;  /* 0xff80000021217808 */ /* 0x000fe20000800000 */
[----:B------:R-:W-:Y:S01]  /*2800*/  MUFU.EX2 R181, R181 ;  /* 0x000000b500b57308 */ /* 0x000fe20000000800 */
[----:B------:R-:W-:Y:S01]  /*2810*/  FMNMX.FTZ R8, R15, R6, !PT ;  /* 0x000000060f087209 */ /* 0x000fe20007810000 */
[-CC-:B------:R-:W-:Y:S01]  /*2820*/  FFMA.FTZ R177, R34, R0.reuse, -R9.reuse ;  /* 0x0000000022b17223 */ /* 0x180fe20000010809 */
[----:B------:R-:W-:Y:S01]  /*2830*/  ISETP.GT.AND P1, PT, R5, 0x19, PT ;  /* 0x000000190500780c */ /* 0x000fe20003f24270 */
[--C-:B------:R-:W-:Y:S01]  /*2840*/  FFMA.FTZ R173, R42, R0, -R9.reuse ;  /* 0x000000002aad7223 */ /* 0x100fe20000010809 */
[----:B------:R-:W-:Y:S01]  /*2850*/  FMNMX.FTZ R8, R33, R8, !PT ;  /* 0x0000000821087209 */ /* 0x000fe20007810000 */
[--C-:B------:R-:W-:Y:S01]  /*2860*/  FFMA.FTZ R175, R46, R0, -R9.reuse ;  /* 0x000000002eaf7223 */ /* 0x100fe20000010809 */
[----:B------:R-:W-:Y:S01]  /*2870*/  FSEL R37, R37, -INF , P1 ;  /* 0xff80000025257808 */ /* 0x000fe20000800000 */
[----:B------:R0:W-:Y:S01]  /*2880*/  MUFU.EX2 R6, R10 ;  /* 0x0000000a00067308 */ /* 0x0001e20000000800 */
[----:B------:R-:W-:Y:S01]  /*2890*/  FMNMX.FTZ R8, R21, R8, !PT ;  /* 0x0000000815087209 */ /* 0x000fe20007810000 */
[-CC-:B------:R-:W-:Y:S01]  /*28a0*/  FFMA.FTZ R88, R88, R0.reuse, -R9.reuse ;  /* 0x0000000058587223 */ /* 0x180fe20000010809 */
[----:B------:R-:W-:Y:S01]  /*28b0*/  ISETP.GT.AND P1, PT, R5, 0x21, PT ;  /* 0x000000210500780c */ /* 0x000fe20003f24270 */
[--C-:B------:R-:W-:Y:S01]  /*28c0*/  FFMA.FTZ R169, R50, R0, -R9.reuse ;  /* 0x0000000032a97223 */ /* 0x100fe20000010809 */
[----:B------:R-:W-:Y:S01]  /*28d0*/  FMNMX.FTZ R8, R37, R8, !PT ;  /* 0x0000000825087209 */ /* 0x000fe20007810000 */
[--C-:B------:R-:W-:Y:S01]  /*28e0*/  FFMA.FTZ R90, R90, R0, -R9.reuse ;  /* 0x000000005a5a7223 */ /* 0x100fe20000010809 */
[----:B------:R-:W-:Y:S01]  /*28f0*/  FSEL R41, R41, -INF , P1 ;  /* 0xff80000029297808 */ /* 0x000fe20000800000 */
[----:B------:R-:W1:Y:S01]  /*2900*/  MUFU.EX2 R4, R4 ;  /* 0x0000000400047308 */ /* 0x000e620000000800 */
[----:B0-----:R-:W-:Y:S01]  /*2910*/  FMNMX.FTZ R10, R27, R8, !PT ;  /* 0x000000081b0a7209 */ /* 0x001fe20007810000 */
        /* <DEDUP_REMOVED lines=15> */
[----:B0-----:R-:W-:Y:S01]  /*2a10*/  FMNMX.FTZ R12, R35, R10, !PT ;  /* 0x0000000a230c7209 */ /* 0x001fe20007810000 */
[----:B-1----:R-:W-:Y:S01]  /*2a20*/  FADD.FTZ R44, R181, R4 ;  /* 0x00000004b52c7221 */ /* 0x002fe20000010000 */
        /* <DEDUP_REMOVED lines=15> */
[-CC-:B------:R-:W-:Y:S01]  /*2b20*/  FFMA.FTZ R36, R104, R0.reuse, -R9.reuse ;  /* 0x0000000068247223 */ /* 0x180fe20000010809 */
[----:B------:R-:W-:Y:S01]  /*2b30*/  ISETP.GT.AND P1, PT, R5, 0x49, PT ;  /* 0x000000490500780c */ /* 0x000fe20003f24270 */
[--C-:B------:R-:W-:Y:S01]  /*2b40*/  FFMA.FTZ R157, R82, R0, -R9.reuse ;  /* 0x00000000529d7223 */ /* 0x100fe20000010809 */
[----:B------:R-:W-:Y:S01]  /*2b50*/  FMNMX.FTZ R14, R57, R14, !PT ;  /* 0x0000000e390e7209 */ /* 0x000fe20007810000 */
[----:B------:R-:W-:Y:S01]  /*2b60*/  FFMA.FTZ R159, R86, R0, -R9 ;  /* 0x00000000569f7223 */ /* 0x000fe20000010809 */
[----:B------:R-:W-:Y:S01]  /*2b70*/  FSEL R61, R61, -INF , P1 ;  /* 0xff8000003d3d7808 */ /* 0x000fe20000800000 */
[----:B------:R0:W-:Y:S01]  /*2b80*/  MUFU.EX2 R12, R20 ;  /* 0x00000014000c7308 */ /* 0x0001e20000000800 */
[----:B------:R-:W-:-:S02]  /*2b90*/  FMNMX.FTZ R14, R47, R14, !PT ;  /* 0x0000000e2f0e7209 */ /* 0x000fc40007810000 */
[----:B------:R-:W-:Y:S02]  /*2ba0*/  CS2R R104, SRZ ;  /* 0x0000000000687805 */ /* 0x000fe4000001ff00 */
[----:B------:R-:W-:Y:S02]  /*2bb0*/  ISETP.GT.AND P1, PT, R5, 0x51, PT ;  /* 0x000000510500780c */ /* 0x000fe40003f24270 */
[----:B------:R-:W-:Y:S02]  /*2bc0*/  CS2R R102, SRZ ;  /* 0x0000000000667805 */ /* 0x000fe4000001ff00 */
[----:B------:R-:W-:Y:S02]  /*2bd0*/  FMNMX.FTZ R14, R61, R14, !PT ;  /* 0x0000000e3d0e7209 */ /* 0x000fe40007810000 */
[----:B------:R-:W-:Y:S02]  /*2be0*/  CS2R R98, SRZ ;  /* 0x0000000000627805 */ /* 0x000fe4000001ff00 */
[----:B------:R-:W-:Y:S01]  /*2bf0*/  FSEL R65, R65, -INF , P1 ;  /* 0xff80000041417808 */ /* 0x000fe20000800000 */
[----:B------:R-:W-:Y:S01]  /*2c00*/  MUFU.EX2 R179, R179 ;  /* 0x000000b300b37308 */ /* 0x000fe20000000800 */
[----:B0-----:R-:W-:-:S02]  /*2c10*/  FMNMX.FTZ R20, R51, R14, !PT ;  /* 0x0000000e33147209 */ /* 0x001fc40007810000 */
[----:B------:R-:W-:Y:S02]  /*2c20*/  CS2R R96, SRZ ;  /* 0x0000000000607805 */ /* 0x000fe4000001ff00 */
[----:B------:R-:W-:Y:S02]  /*2c30*/  ISETP.GT.AND P1, PT, R5, 0x59, PT ;  /* 0x000000590500780c */ /* 0x000fe40003f24270 */
[----:B------:R-:W-:Y:S02]  /*2c40*/  FMNMX.FTZ R20, R65, R20, !PT ;  /* 0x0000001441147209 */ /* 0x000fe40007810000 */
[----:B------:R-:W-:Y:S01]  /*2c50*/  ISETP.GT.AND P2, PT, R5, 0x60, PT ;  /* 0x000000600500780c */ /* 0x000fe20003f44270 */
[----:B------:R-:W-:Y:S01]  /*2c60*/  MUFU.EX2 R173, R173 ;  /* 0x000000ad00ad7308 */ /* 0x000fe20000000800 */
[----:B------:R-:W-:Y:S02]  /*2c70*/  FSEL R69, R69, -INF , P1 ;  /* 0xff80000045457808 */ /* 0x000fe40000800000 */
[----:B------:R-:W-:-:S02]  /*2c80*/  FMNMX.FTZ R20, R55, R20, !PT ;  /* 0x0000001437147209 */ /* 0x000fc40007810000 */
[----:B------:R-:W-:Y:S02]  /*2c90*/  ISETP.GT.AND P1, PT, R5, 0x61, PT ;  /* 0x000000610500780c */ /* 0x000fe40003f24270 */
[----:B------:R-:W-:Y:S01]  /*2ca0*/  FSEL R59, R72, -INF , P2 ;  /* 0xff800000483b7808 */ /* 0x000fe20001000000 */
[----:B------:R-:W-:Y:S01]  /*2cb0*/  MUFU.EX2 R175, R175 ;  /* 0x000000af00af7308 */ /* 0x000fe20000000800 */
[----:B------:R-:W-:Y:S02]  /*2cc0*/  FMNMX.FTZ R20, R69, R20, !PT ;  /* 0x0000001445147209 */ /* 0x000fe40007810000 */
[----:B------:R-:W-:Y:S02]  /*2cd0*/  ISETP.GT.AND P2, PT, R5, 0x68, PT ;  /* 0x000000680500780c */ /* 0x000fe40003f44270 */
[----:B------:R-:W-:Y:S02]  /*2ce0*/  FSEL R73, R73, -INF , P1 ;  /* 0xff80000049497808 */ /* 0x000fe40000800000 */
[----:B------:R-:W-:Y:S01]  /*2cf0*/  FMNMX.FTZ R24, R59, R20, !PT ;  /* 0x000000143b187209 */ /* 0x000fe20007810000 */
[----:B------:R0:W-:Y:S01]  /*2d00*/  MUFU.EX2 R14, R88 ;  /* 0x00000058000e7308 */ /* 0x0001e20000000800 */
[----:B------:R-:W-:-:S02]  /*2d10*/  ISETP.GT.AND P1, PT, R5, 0x69, PT ;  /* 0x000000690500780c */ /* 0x000fc40003f24270 */
[----:B------:R-:W-:Y:S02]  /*2d20*/  FSEL R63, R76, -INF , P2 ;  /* 0xff8000004c3f7808 */ /* 0x000fe40001000000 */
[----:B------:R-:W-:Y:S02]  /*2d30*/  FMNMX.FTZ R24, R73, R24, !PT ;  /* 0x0000001849187209 */ /* 0x000fe40007810000 */
[----:B------:R-:W-:Y:S01]  /*2d40*/  ISETP.GT.AND P2, PT, R5, 0x70, PT ;  /* 0x000000700500780c */ /* 0x000fe20003f44270 */
[----:B------:R-:W-:Y:S01]  /*2d50*/  MUFU.EX2 R169, R169 ;  /* 0x000000a900a97308 */ /* 0x000fe20000000800 */
[----:B------:R-:W-:Y:S02]  /*2d60*/  FSEL R77, R77, -INF , P1 ;  /* 0xff8000004d4d7808 */ /* 0x000fe40000800000 */
[----:B0-----:R-:W-:Y:S02]  /*2d70*/  CS2R R88, SRZ ;  /* 0x0000000000587805 */ /* 0x001fe4000001ff00 */
[----:B------:R-:W-:-:S02]  /*2d80*/  FMNMX.FTZ R24, R63, R24, !PT ;  /* 0x000000183f187209 */ /* 0x000fc40007810000 */
[----:B------:R-:W-:Y:S02]  /*2d90*/  ISETP.GT.AND P1, PT, R5, 0x71, PT ;  /* 0x000000710500780c */ /* 0x000fe40003f24270 */
[----:B------:R-:W-:Y:S01]  /*2da0*/  FSEL R67, R80, -INF , P2 ;  /* 0xff80000050437808 */ /* 0x000fe20001000000 */
[----:B------:R0:W-:Y:S01]  /*2db0*/  MUFU.EX2 R20, R90 ;  /* 0x0000005a00147308 */ /* 0x0001e20000000800 */
[----:B------:R-:W-:Y:S02]  /*2dc0*/  FMNMX.FTZ R24, R77, R24, !PT ;  /* 0x000000184d187209 */ /* 0x000fe40007810000 */
[----:B------:R-:W-:Y:S02]  /*2dd0*/  ISETP.GT.AND P2, PT, R5, 0x78, PT ;  /* 0x000000780500780c */ /* 0x000fe40003f44270 */
[----:B------:R-:W-:Y:S02]  /*2de0*/  FSEL R81, R81, -INF , P1 ;  /* 0xff80000051517808 */ /* 0x000fe40000800000 */
[----:B------:R-:W-:Y:S01]  /*2df0*/  FMNMX.FTZ R26, R67, R24, !PT ;  /* 0x00000018431a7209 */ /* 0x000fe20007810000 */
[----:B------:R-:W-:Y:S01]  /*2e00*/  MUFU.EX2 R171, R171 ;  /* 0x000000ab00ab7308 */ /* 0x000fe20000000800 */
[----:B------:R-:W-:-:S02]  /*2e10*/  ISETP.GT.AND P1, PT, R5, 0x79, PT ;  /* 0x000000790500780c */ /* 0x000fc40003f24270 */
[----:B0-----:R-:W-:Y:S02]  /*2e20*/  CS2R R90, SRZ ;  /* 0x00000000005a7805 */ /* 0x001fe4000001ff00 */
[----:B------:R-:W-:Y:S02]  /*2e30*/  FSEL R71, R84, -INF , P2 ;  /* 0xff80000054477808 */ /* 0x000fe40001000000 */
[----:B------:R-:W-:Y:S02]  /*2e40*/  FMNMX.FTZ R26, R81, R26, !PT ;  /* 0x0000001a511a7209 */ /* 0x000fe40007810000 */
[----:B------:R-:W-:Y:S01]  /*2e50*/  FSEL R85, R85, -INF , P1 ;  /* 0xff80000055557808 */ /* 0x000fe20000800000 */
[----:B------:R0:W-:Y:S01]  /*2e60*/  MUFU.EX2 R24, R92 ;  /* 0x0000005c00187308 */ /* 0x0001e20000000800 */
[----:B------:R-:W-:Y:S02]  /*2e70*/  FMNMX.FTZ R26, R71, R26, !PT ;  /* 0x0000001a471a7209 */ /* 0x000fe40007810000 */
[----:B------:R-:W-:-:S02]  /*2e80*/  F2FP.BF16.F32.PACK_AB R181, R4, R181 ;  /* 0x000000b504b5723e */ /* 0x000fc400000010ff */
[----:B------:R-:W-:Y:S01]  /*2e90*/  FMNMX.FTZ R5, R85, R26, !PT ;  /* 0x0000001a55057209 */ /* 0x000fe20007810000 */
[--C-:B------:R-:W-:Y:S01]  /*2ea0*/  FFMA.FTZ R26, R94, R0, -R9.reuse ;  /* 0x000000005e1a7223 */ /* 0x100fe20000010809 */
[----:B------:R-:W-:Y:S01]  /*2eb0*/  CS2R R94, SRZ ;  /* 0x00000000005e7805 */ /* 0x000fe2000001ff00 */
[----:B------:R-:W-:Y:S01]  /*2ec0*/  MUFU.EX2 R165, R165 ;  /* 0x000000a500a57308 */ /* 0x000fe20000000800 */
[----:B0-----:R-:W-:Y:S01]  /*2ed0*/  CS2R R92, SRZ ;  /* 0x00000000005c7805 */ /* 0x001fe2000001ff00 */
[----:B------:R-:W0:Y:S06]  /*2ee0*/  SHFL.BFLY PT, R32, R5, 0x2, 0x1f ;  /* 0x0c401f0005207f89 */ /* 0x000e2c00000e0000 */
[----:B------:R-:W-:Y:S08]  /*2ef0*/  MUFU.EX2 R26, R26 ;  /* 0x0000001a001a7308 */ /* 0x000ff00000000800 */
[----:B------:R-:W-:Y:S08]  /*2f00*/  MUFU.EX2 R167, R167 ;  /* 0x000000a700a77308 */ /* 0x000ff00000000800 */
[----:B------:R-:W-:Y:S01]  /*2f10*/  MUFU.EX2 R28, R28 ;  /* 0x0000001c001c7308 */ /* 0x000fe20000000800 */
[----:B0-----:R-:W-:Y:S01]  /*2f20*/  FMNMX.FTZ R38, R5, R32, !PT ;  /* 0x0000002005267209 */ /* 0x001fe20007810000 */
[----:B------:R-:W-:Y:S01]  /*2f30*/  FFMA.FTZ R32, R100, R0, -R9 ;  /* 0x0000000064207223 */ /* 0x000fe20000010809 */
[----:B------:R-:W-:-:S03]  /*2f40*/  CS2R R100, SRZ ;  /* 0x0000000000647805 */ /* 0x000fc6000001ff00 */
[----:B------:R-:W0:Y:S02]  /*2f50*/  SHFL.BFLY PT, R5, R38, 0x1, 0x1f ;  /* 0x0c201f0026057f89 */ /* 0x000e2400000e0000 */
[----:B------:R-:W-:Y:S08]  /*2f60*/  MUFU.EX2 R161, R161 ;  /* 0x000000a100a17308 */ /* 0x000ff00000000800 */
[----:B------:R-:W-:Y:S08]  /*2f70*/  MUFU.EX2 R30, R30 ;  /* 0x0000001e001e7308 */ /* 0x000ff00000000800 */
[----:B------:R-:W-:Y:S01]  /*2f80*/  MUFU.EX2 R163, R163 ;  /* 0x000000a300a37308 */ /* 0x000fe20000000800 */
[----:B0-----:R-:W-:-:S07]  /*2f90*/  FMNMX.FTZ R5, R38, R5, !PT ;  /* 0x0000000526057209 */ /* 0x001fce0007810000 */
[----:B------:R-:W-:Y:S01]  /*2fa0*/  MUFU.EX2 R32, R32 ;  /* 0x0000002000207308 */ /* 0x000fe20000000800 */
[-CC-:B------:R-:W-:Y:S01]  /*2fb0*/  FFMA.FTZ R38, R106, R0.reuse, -R9.reuse ;  /* 0x000000006a267223 */ /* 0x180fe20000010809 */
[-C--:B------:R-:W-:Y:S01]  /*2fc0*/  FFMA.FTZ R9, R87, R0.reuse, -R9 ;  /* 0x0000000057097223 */ /* 0x080fe20000010809 */
[C---:B------:R-:W-:Y:S01]  /*2fd0*/  FSETP.NEU.FTZ.AND P1, PT, R5.reuse, -INF , PT ;  /* 0xff8000000500780b */ /* 0x040fe20003f3d000 */
[----:B------:R-:W-:Y:S01]  /*2fe0*/  FMUL.FTZ R40, R5, R0 ;  /* 0x0000000005287220 */ /* 0x000fe20000410000 */
[----:B------:R-:W-:-:S03]  /*2ff0*/  CS2R R106, SRZ ;  /* 0x00000000006a7805 */ /* 0x000fc6000001ff00 */
[----:B------:R-:W-:Y:S01]  /*3000*/  MUFU.EX2 R153, R153 ;  /* 0x0000009900997308 */ /* 0x000fe20000000800 */
[----:B------:R-:W-:Y:S02]  /*3010*/  FSEL R40, R40, RZ, P1 ;  /* 0x000000ff28287208 */ /* 0x000fe40000800000 */
[----:B------:R-:W-:-:S03]  /*3020*/  PLOP3.LUT P1, PT, PT, PT, UP0, 0x80, 0x0 ;  /* 0x000000000000781c */ /* 0x000fc60003f2f008 */
        /* <DEDUP_REMOVED lines=29> */
[----:B------:R2:W3:Y:S01]  /*3200*/  MUFU.EX2 R182, R29 ;  /* 0x0000001d00b67308 */ /* 0x0004e20000000800 */
[----:B0-----:R-:W-:Y:S01]  /*3210*/  FADD.FTZ R42, R11, R180 ;  /* 0x000000b40b2a7221 */ /* 0x001fe20000010000 */
[----:B------:R-:W-:Y:S01]  /*3220*/  F2FP.BF16.F32.PACK_AB R180, R180, R11 ;  /* 0x0000000bb4b4723e */ /* 0x000fe200000010ff */
[-CC-:B------:R-:W-:Y:S01]  /*3230*/  FFMA.FTZ R63, R63, R0.reuse, -R40.reuse ;  /* 0x000000003f3f7223 */ /* 0x180fe20000010828 */
[-CC-:B------:R-:W-:Y:S01]  /*3240*/  FFMA.FTZ R77, R77, R0.reuse, -R40.reuse ;  /* 0x000000004d4d7223 */ /* 0x180fe20000010828 */
[-CC-:B------:R-:W-:Y:S01]  /*3250*/  FFMA.FTZ R67, R67, R0.reuse, -R40.reuse ;  /* 0x0000000043437223 */ /* 0x180fe20000010828 */
[-CC-:B------:R-:W-:Y:S01]  /*3260*/  FFMA.FTZ R81, R81, R0.reuse, -R40.reuse ;  /* 0x0000000051517223 */ /* 0x180fe20000010828 */
[-C--:B------:R-:W-:Y:S01]  /*3270*/  FFMA.FTZ R71, R71, R0.reuse, -R40 ;  /* 0x0000000047477223 */ /* 0x080fe20000010828 */
[----:B------:R-:W0:Y:S01]  /*3280*/  MUFU.EX2 R15, R15 ;  /* 0x0000000f000f7308 */ /* 0x000e220000000800 */
[----:B-1----:R-:W-:Y:S01]  /*3290*/  FADD.FTZ R25, R13, R42 ;  /* 0x0000002a0d197221 */ /* 0x002fe20000010000 */
[----:B--2---:R-:W-:Y:S01]  /*32a0*/  FADD.FTZ R29, R183, R44 ;  /* 0x0000002cb71d7221 */ /* 0x004fe20000010000 */
[----:B------:R-:W-:Y:S01]  /*32b0*/  F2FP.BF16.F32.PACK_AB R183, R6, R183 ;  /* 0x000000b706b7723e */ /* 0x000fe200000010ff */
[----:B------:R-:W-:-:S02]  /*32c0*/  FFMA.FTZ R40, R85, R0, -R40 ;  /* 0x0000000055287223 */ /* 0x000fc40000010828 */
[----:B------:R-:W-:Y:S02]  /*32d0*/  FADD.FTZ R44, R6, R29 ;  /* 0x0000001d062c7221 */ /* 0x000fe40000010000 */
[----:B------:R-:W1:Y:S01]  /*32e0*/  MUFU.EX2 R176, R33 ;  /* 0x0000002100b07308 */ /* 0x000e620000000800 */
[----:B---3--:R-:W-:Y:S01]  /*32f0*/  FADD.FTZ R42, R182, R25 ;  /* 0x00000019b62a7221 */ /* 0x008fe20000010000 */
[----:B------:R-:W-:Y:S01]  /*3300*/  FADD.FTZ R25, R177, R44 ;  /* 0x0000002cb1197221 */ /* 0x000fe20000010000 */
[----:B------:R-:W-:Y:S02]  /*3310*/  F2FP.BF16.F32.PACK_AB R177, R8, R177 ;  /* 0x000000b108b1723e */ /* 0x000fe400000010ff */
[----:B------:R-:W-:Y:S01]  /*3320*/  F2FP.BF16.F32.PACK_AB R182, R182, R13 ;  /* 0x0000000db6b6723e */ /* 0x000fe200000010ff */
[----:B------:R-:W-:Y:S02]  /*3330*/  FADD.FTZ R44, R8, R25 ;  /* 0x00000019082c7221 */ /* 0x000fe40000010000 */
        /* <DEDUP_REMOVED lines=9> */
[----:B------:R-:W-:Y:S01]  /*33d0*/  F2FP.BF16.F32.PACK_AB R176, R176, R15 ;  /* 0x0000000fb0b0723e */ /* 0x000fe200000010ff */
[----:B------:R-:W-:Y:S02]  /*33e0*/  FADD.FTZ R44, R12, R25 ;  /* 0x000000190c2c7221 */ /* 0x000fe40000010000 */
[----:B------:R-:W1:Y:S01]  /*33f0*/  MUFU.EX2 R27, R27 ;  /* 0x0000001b001b7308 */ /* 0x000e620000000800 */
[----:B--2---:R-:W-:Y:S01]  /*3400*/  FADD.FTZ R3, R21, R42 ;  /* 0x0000002a15037221 */ /* 0x004fe20000010000 */
[----:B------:R-:W-:Y:S01]  /*3410*/  FADD.FTZ R25, R175, R44 ;  /* 0x0000002caf197221 */ /* 0x000fe20000010000 */
[----:B------:R-:W-:-:S03]  /*3420*/  F2FP.BF16.F32.PACK_AB R175, R14, R175 ;  /* 0x000000af0eaf723e */ /* 0x000fc600000010ff */
[----:B------:R-:W-:Y:S02]  /*3430*/  FADD.FTZ R44, R14, R25 ;  /* 0x000000190e2c7221 */ /* 0x000fe40000010000 */
[----:B------:R-:W2:Y:S01]  /*3440*/  MUFU.EX2 R172, R41 ;  /* 0x0000002900ac7308 */ /* 0x000ea20000000800 */
[----:B0-----:R-:W-:Y:S01]  /*3450*/  FADD.FTZ R42, R178, R3 ;  /* 0x00000003b22a7221 */ /* 0x001fe20000010000 */
[----:B------:R-:W-:Y:S01]  /*3460*/  FADD.FTZ R25, R169, R44 ;  /* 0x0000002ca9197221 */ /* 0x000fe20000010000 */
[----:B------:R-:W-:Y:S02]  /*3470*/  F2FP.BF16.F32.PACK_AB R169, R20, R169 ;  /* 0x000000a914a9723e */ /* 0x000fe400000010ff */
[----:B------:R-:W-:Y:S01]  /*3480*/  F2FP.BF16.F32.PACK_AB R178, R178, R21 ;  /* 0x00000015b2b2723e */ /* 0x000fe200000010ff */
[----:B------:R-:W-:Y:S02]  /*3490*/  FADD.FTZ R6, R20, R25 ;  /* 0x0000001914067221 */ /* 0x000fe40000010000 */
[----:B------:R-:W0:Y:S01]  /*34a0*/  MUFU.EX2 R31, R31 ;  /* 0x0000001f001f7308 */ /* 0x000e220000000800 */
[----:B-1----:R-:W-:Y:S01]  /*34b0*/  FADD.FTZ R3, R27, R42 ;  /* 0x0000002a1b037221 */ /* 0x002fe20000010000 */
[----:B------:R-:W-:Y:S01]  /*34c0*/  FADD.FTZ R25, R171, R6 ;  /* 0x00000006ab197221 */ /* 0x000fe20000010000 */
[----:B------:R-:W-:-:S03]  /*34d0*/  F2FP.BF16.F32.PACK_AB R171, R24, R171 ;  /* 0x000000ab18ab723e */ /* 0x000fc600000010ff */
[----:B------:R-:W-:Y:S02]  /*34e0*/  FADD.FTZ R6, R24, R25 ;  /* 0x0000001918067221 */ /* 0x000fe40000010000 */
[----:B------:R-:W1:Y:S01]  /*34f0*/  MUFU.EX2 R174, R45 ;  /* 0x0000002d00ae7308 */ /* 0x000e620000000800 */
[C---:B--2---:R-:W-:Y:S01]  /*3500*/  FADD.FTZ R42, R172.reuse, R3 ;  /* 0x00000003ac2a7221 */ /* 0x044fe20000010000 */
[----:B------:R-:W-:Y:S01]  /*3510*/  FADD.FTZ R25, R165, R6 ;  /* 0x00000006a5197221 */ /* 0x000fe20000010000 */
[----:B------:R-:W-:Y:S02]  /*3520*/  F2FP.BF16.F32.PACK_AB R172, R172, R27 ;  /* 0x0000001bacac723e */ /* 0x000fe400000010ff */
[C---:B------:R-:W-:Y:S01]  /*3530*/  F2FP.BF16.F32.PACK_AB R165, R26.reuse, R165 ;  /* 0x000000a51aa5723e */ /* 0x040fe200000010ff */
[----:B------:R-:W-:Y:S02]  /*3540*/  FADD.FTZ R6, R26, R25 ;  /* 0x000000191a067221 */ /* 0x000fe40000010000 */
[----:B------:R-:W2:Y:S01]  /*3550*/  MUFU.EX2 R35, R35 ;  /* 0x0000002300237308 */ /* 0x000ea20000000800 */
[----:B0-----:R-:W-:Y:S01]  /*3560*/  FADD.FTZ R3, R31, R42 ;  /* 0x0000002a1f037221 */ /* 0x001fe20000010000 */
[----:B------:R-:W-:Y:S01]  /*3570*/  FADD.FTZ R11, R167, R6 ;  /* 0x00000006a70b7221 */ /* 0x000fe20000010000 */
[----:B------:R-:W-:-:S03]  /*3580*/  F2FP.BF16.F32.PACK_AB R167, R28, R167 ;  /* 0x000000a71ca7723e */ /* 0x000fc600000010ff */
[----:B------:R-:W-:Y:S02]  /*3590*/  FADD.FTZ R6, R28, R11 ;  /* 0x0000000b1c067221 */ /* 0x000fe40000010000 */
[----:B------:R-:W0:Y:S01]  /*35a0*/  MUFU.EX2 R168, R49 ;  /* 0x0000003100a87308 */ /* 0x000e220000000800 */
[C---:B-1----:R-:W-:Y:S01]  /*35b0*/  FADD.FTZ R42, R174.reuse, R3 ;  /* 0x00000003ae2a7221 */ /* 0x042fe20000010000 */
[----:B------:R-:W-:Y:S01]  /*35c0*/  FADD.FTZ R11, R161, R6 ;  /* 0x00000006a10b7221 */ /* 0x000fe20000010000 */
[----:B------:R-:W-:Y:S02]  /*35d0*/  F2FP.BF16.F32.PACK_AB R174, R174, R31 ;  /* 0x0000001faeae723e */ /* 0x000fe400000010ff */
[C---:B------:R-:W-:Y:S01]  /*35e0*/  F2FP.BF16.F32.PACK_AB R161, R30.reuse, R161 ;  /* 0x000000a11ea1723e */ /* 0x040fe200000010ff */
[----:B------:R-:W-:Y:S02]  /*35f0*/  FADD.FTZ R6, R30, R11 ;  /* 0x0000000b1e067221 */ /* 0x000fe40000010000 */
[----:B------:R-:W1:Y:S01]  /*3600*/  MUFU.EX2 R39, R39 ;  /* 0x0000002700277308 */ /* 0x000e620000000800 */
[----:B--2---:R-:W-:Y:S01]  /*3610*/  FADD.FTZ R3, R35, R42 ;  /* 0x0000002a23037221 */ /* 0x004fe20000010000 */
[----:B------:R-:W-:Y:S01]  /*3620*/  FADD.FTZ R11, R163, R6 ;  /* 0x00000006a30b7221 */ /* 0x000fe20000010000 */
[----:B------:R-:W-:-:S03]  /*3630*/  F2FP.BF16.F32.PACK_AB R163, R32, R163 ;  /* 0x000000a320a3723e */ /* 0x000fc600000010ff */
[----:B------:R-:W-:Y:S02]  /*3640*/  FADD.FTZ R6, R32, R11 ;  /* 0x0000000b20067221 */ /* 0x000fe40000010000 */
[----:B------:R-:W2:Y:S01]  /*3650*/  MUFU.EX2 R170, R53 ;  /* 0x0000003500aa7308 */ /* 0x000ea20000000800 */
[C---:B0-----:R-:W-:Y:S01]  /*3660*/  FADD.FTZ R4, R168.reuse, R3 ;  /* 0x00000003a8047221 */ /* 0x041fe20000010000 */
[----:B------:R-:W-:Y:S01]  /*3670*/  FADD.FTZ R11, R153, R6 ;  /* 0x00000006990b7221 */ /* 0x000fe20000010000 */
[----:B------:R-:W-:-:S05]  /*3680*/  F2FP.BF16.F32.PACK_AB R168, R168, R35 ;  /* 0x00000023a8a8723e */ /* 0x000fca00000010ff */
        /* <DEDUP_REMOVED lines=47> */
[----:B------:R-:W-:Y:S01]  /*3980*/  MUFU.EX2 R159, R159 ;  /* 0x0000009f009f7308 */ /* 0x000fe20000000800 */
[C---:B--2---:R-:W-:Y:S01]  /*3990*/  FADD.FTZ R8, R38.reuse, R11 ;  /* 0x0000000b26087221 */ /* 0x044fe20000010000 */
[----:B------:R-:W-:-:S06]  /*39a0*/  F2FP.BF16.F32.PACK_AB R157, R38, R157 ;  /* 0x0000009d269d723e */ /* 0x000fcc00000010ff */
[----:B------:R-:W1:Y:S01]  /*39b0*/  MUFU.EX2 R71, R71 ;  /* 0x0000004700477308 */ /* 0x000e620000000800 */
[C---:B0-----:R-:W-:Y:S01]  /*39c0*/  FADD.FTZ R4, R156.reuse, R3 ;  /* 0x000000039c047221 */ /* 0x041fe20000010000 */
[----:B------:R-:W-:-:S06]  /*39d0*/  F2FP.BF16.F32.PACK_AB R156, R156, R67 ;  /* 0x000000439c9c723e */ /* 0x000fcc00000010ff */
[----:B------:R-:W0:Y:S08]  /*39e0*/  MUFU.EX2 R40, R40 ;  /* 0x0000002800287308 */ /* 0x000e300000000800 */
[----:B------:R2:W3:Y:S01]  /*39f0*/  MUFU.EX2 R6, R9 ;  /* 0x0000000900067308 */ /* 0x0004e20000000800 */
[----:B-1----:R-:W-:Y:S01]  /*3a00*/  FADD.FTZ R3, R71, R4 ;  /* 0x0000000447037221 */ /* 0x002fe20000010000 */
[----:B--2---:R-:W-:-:S03]  /*3a10*/  FADD.FTZ R9, R159, R8 ;  /* 0x000000089f097221 */ /* 0x004fc60000010000 */
[C---:B0-----:R-:W-:Y:S01]  /*3a20*/  FADD.FTZ R3, R40.reuse, R3 ;  /* 0x0000000328037221 */ /* 0x041fe20000010000 */
[----:B------:R-:W-:Y:S01]  /*3a30*/  F2FP.BF16.F32.PACK_AB R158, R40, R71 ;  /* 0x00000047289e723e */ /* 0x000fe200000010ff */
[C---:B---3--:R-:W-:Y:S01]  /*3a40*/  FADD.FTZ R4, R6.reuse, R9 ;  /* 0x0000000906047221 */ /* 0x048fe20000010000 */
[----:B------:R-:W-:Y:S01]  /*3a50*/  F2FP.BF16.F32.PACK_AB R159, R6, R159 ;  /* 0x0000009f069f723e */ /* 0x000fe200000010ff */
[----:B------:R-:W-:Y:S06]  /*3a60*/  @!P1 BRA `(.L_x_8874) ;  /* 0x0000002800809947 */ /* 0x000fec0003800000 */
[----:B------:R-:W-:Y:S01]  /*3a70*/  IMAD.MOV.U32 R8, RZ, RZ, R7 ;  /* 0x000000ffff087224 */ /* 0x000fe200078e0007 */
[----:B------:R-:W-:Y:S01]  /*3a80*/  UMOV UR56, UR44 ;  /* 0x0000002c00387c82 */ /* 0x000fe20008000000 */
[----:B------:R-:W-:Y:S01]  /*3a90*/  IMAD.MOV.U32 R6, RZ, RZ, R5 ;  /* 0x000000ffff067224 */ /* 0x000fe200078e0005 */
[----:B------:R-:W-:Y:S01]  /*3aa0*/  UMOV UR54, UR43 ;  /* 0x0000002b00367c82 */ /* 0x000fe20008000000 */
[----:B------:R-:W-:Y:S01]  /*3ab0*/  IMAD.MOV.U32 R151, RZ, RZ, RZ ;  /* 0x000000ffff977224 */ /* 0x000fe200078e00ff */
[----:B------:R-:W-:-:S06]  /*3ac0*/  ULDC UR52, c[0x0][0x288] ;  /* 0x0000a20000347ab9 */ /* 0x000fcc0000000800 */
.L_x_8885:
[----:B------:R-:W-:Y:S01]  /*3ad0*/  ISETP.NE.AND P2, PT, RZ, UR40, PT ;  /* 0x00000028ff007c0c */ /* 0x000fe2000bf45270 */
[----:B------:R-:W-:-:S04]  /*3ae0*/  UISETP.NE.AND UP0, UPT, UR54, 0x1, UPT ;  /* 0x000000013600788c */ /* 0x000fc8000bf05270 */
[----:B------:R-:W-:-:S04]  /*3af0*/  USEL UR44, URZ, 0x1, UP0 ;  /* 0x000000013f2c7887 */ /* 0x000fc80008000000 */
[----:B------:R-:W-:-:S04]  /*3b00*/  ULOP3.LUT UR44, UR56, UR44, URZ, 0x3c, !UPT ;  /* 0x0000002c382c7292 */ /* 0x000fc8000f8e3c3f */
[----:B------:R-:W-:Y:S08]  /*3b10*/  @P2 BRA `(.L_x_8875) ;  /* 0x0000000000382947 */ /* 0x000ff00003800000 */
[----:B------:R-:W-:Y:S05]  /*3b20*/  @!P0 BRA `(.L_x_8876) ;  /* 0x0000000000048947 */ /* 0x000fea0003800000 */
[----:B------:R-:W-:Y:S01]  /*3b30*/  BPT.TRAP 0x1 ;  /* 0x000000040000795c */ /* 0x000fe20000300000 */
.L_x_8876:
        /* <DEDUP_REMOVED lines=9> */
.L_x_8877:
[----:B-1----:R-:W-:Y:S05]  /*3bd0*/  @P1 BRA `(.L_x_8875) ;  /* 0x0000000000081947 */ /* 0x002fea0003800000 */
[----:B------:R-:W1:Y:S02]  /*3be0*/  SYNCS.PHASECHK.TRANS64.TRYWAIT P1, [UR6+0x28830], R0 ;  /* 0x02883000ff0075a7 */ /* 0x000e640008020146 */
[----:B-1----:R-:W-:Y:S05]  /*3bf0*/  @!P1 BRA `(.L_x_8878) ;  /* 0x000000b000b09947 */ /* 0x002fea0003800000 */
.L_x_8875:
        /* <DEDUP_REMOVED lines=48> */
.L_x_8880:
[----:B------:R-:W-:Y:S01]  /*3f00*/  ULEA UR6, UR54, UR41, 0x3 ;  /* 0x0000002936067291 */ /* 0x000fe2000f8e183f */
[----:B------:R-:W-:-:S05]  /*3f10*/  IMAD.U32 R0, RZ, RZ, UR56 ;  /* 0x00000038ff007e24 */ /* 0x000fca000f8e00ff */
[----:B------:R-:W-:-:S04]  /*3f20*/  SHF.L.U32 R0, R0, 0x1f, RZ ;  /* 0x0000001f00007819 */ /* 0x000fc800000006ff */
[----:B------:R0:W1:Y:S01]  /*3f30*/  SYNCS.PHASECHK.TRANS64.TRYWAIT P1, [UR6+0x28850], R0 ;  /* 0x02885000ff0075a7 */ /* 0x0000620008020146 */
[----:B------:R-:W-:Y:S05]  /*3f40*/  @!P0 BRA `(.L_x_8881) ;  /* 0x0000000000048947 */ /* 0x000fea0003800000 */
[----:B------:R-:W-:Y:S01]  /*3f50*/  BPT.TRAP 0x1 ;  /* 0x000000040000795c */ /* 0x000fe20000300000 */
.L_x_8881:
[----:B-1----:R-:W-:Y:S05]  /*3f60*/  @P1 BRA `(.L_x_8879) ;  /* 0x0000000000081947 */ /* 0x002fea0003800000 */
[----:B------:R-:W1:Y:S02]  /*3f70*/  SYNCS.PHASECHK.TRANS64.TRYWAIT P1, [UR6+0x28850], R0 ;  /* 0x02885000ff0075a7 */ /* 0x000e640008020146 */
[----:B-1----:R-:W-:Y:S05]  /*3f80*/  @!P1 BRA `(.L_x_8882) ;  /* 0x000000ac00e49947 */ /* 0x002fea0003800000 */
.L_x_8879:
        /* <DEDUP_REMOVED lines=49> */
.L_x_8883:
[----:B------:R-:W-:Y:S01]  /*42a0*/  UISETP.NE.AND UP0, UPT, UR49, URZ, UPT ;  /* 0x0000003f3100728c */ /* 0x000fe2000bf05270 */
[----:B------:R-:W-:Y:S01]  /*42b0*/  VIADD R11, R17, UR37 ;  /* 0x00000025110b7c36 */ /* 0x000fe20008000000 */
[----:B------:R-:W1:Y:S04]  /*42c0*/  LDC R7, c[0x0][0x2f0] ;  /* 0x0000bc00ff077b82 */ /* 0x000e680000000800 */
[----:B------:R-:W-:Y:S02]  /*42d0*/  PLOP3.LUT P1, PT, PT, PT, UP0, 0x80, 0x0 ;  /* 0x000000000000781c */ /* 0x000fe40003f2f008 */
[----:B------:R-:W-:-:S03]  /*42e0*/  PLOP3.LUT P2, PT, PT, PT, UP0, 0x80, 0x0 ;  /* 0x000000000000781c */ /* 0x000fc60003f4f008 */
[----:B------:R-:W-:-:S08]  /*42f0*/  @UP0 ULDC UR6, c[0x0][0x44c] ;  /* 0x0001130000060ab9 */ /* 0x000fd00000000800 */
[----:B0-----:R-:W-:Y:S01]  /*4300*/  @P1 IMAD.HI.U32 R0, R11, UR6, RZ ;  /* 0x000000060b001c27 */ /* 0x001fe2000f8e00ff */
[----:B------:R-:W-:-:S04]  /*4310*/  @UP0 ULDC UR6, c[0x0][0x450] ;  /* 0x0001140000060ab9 */ /* 0x000fc80000000800 */
[----:B------:R-:W-:Y:S01]  /*4320*/  @P2 SHF.R.U32.HI R11, RZ, UR6, R0 ;  /* 0x00000006ff0b2c19 */ /* 0x000fe20008011600 */
[----:B------:R-:W-:Y:S02]  /*4330*/  UMOV UR6, 0xffffff80 ;  /* 0xffffff8000067882 */ /* 0x000fe40000000000 */
[----:B------:R-:W-:Y:S02]  /*4340*/  UIMAD UR6, UR55, UR6, 0x1 ;  /* 0x00000001370674a4 */ /* 0x000fe4000f8e0206 */
[----:B------:R-:W0:Y:S04]  /*4350*/  SHFL.IDX PT, R5, R11, RZ, 0x1c1f ;  /* 0x001c1fff0b057589 */ /* 0x000e2800000e0000 */
[----:B------:R-:W-:Y:S01]  /*4360*/  IMAD.U32 R9, RZ, RZ, UR6 ;  /* 0x00000006ff097e24 */ /* 0x000fe2000f8e00ff */
[----:B------:R-:W2:Y:S01]  /*4370*/  SHFL.IDX PT, R11, R11, 0x1, 0x1c1f ;  /* 0x003c1f000b0b7f89 */ /* 0x000ea200000e0000 */
[----:B------:R-:W-:-:S02]  /*4380*/  ULEA UR6, UR43, UR41, 0x3 ;  /* 0x000000292b067291 */ /* 0x000fc4000f8e183f */
[----:B------:R-:W-:Y:S02]  /*4390*/  IMAD R0, R16, -0x2, R9 ;  /* 0xfffffffe10007824 */ /* 0x000fe400078e0209 */
[----:B------:R-:W-:Y:S02]  /*43a0*/  UIADD3 UR6, UR6, 0x28840, URZ ;  /* 0x0002884006067890 */ /* 0x000fe4000fffe03f */
[----:B-1----:R-:W-:Y:S02]  /*43b0*/  IMAD R12, R7, UR48, R0 ;  /* 0x00000030070c7c24 */ /* 0x002fe4000f8e0200 */
[----:B------:R-:W-:-:S09]  /*43c0*/  UPRMT UR6, UR39, 0x654, UR6 ;  /* 0x0000065427067896 */ /* 0x000fd20008000006 */
[----:B------:R-:W-:Y:S01]  /*43d0*/  SYNCS.ARRIVE.TRANS64.RED.A1T0 RZ, [UR6], RZ ;  /* 0x000000ffffff79a7 */ /* 0x000fe20008100406 */
        /* <DEDUP_REMOVED lines=96> */
[----:B--2---:R-:W-:-:S02]  /*49e0*/  IADD3 R12, R11, -UR52, R12 ;  /* 0x800000340b0c7c10 */ /* 0x004fc4000fffe00c */
[----:B------:R-:W-:Y:S02]  /*49f0*/  FMNMX.FTZ R14, R85, R0, !PT ;  /* 0x00000000550e7209 */ /* 0x000fe40007810000 */
[----:B------:R-:W0:Y:S01]  /*4a00*/  LDC R0, c[0x0][0x988] ;  /* 0x00026200ff007b82 */ /* 0x000e220000000800 */
[C---:B------:R-:W-:Y:S02]  /*4a10*/  ISETP.GT.AND P2, PT, R12.reuse, RZ, PT ;  /* 0x000000ff0c00720c */ /* 0x040fe40003f44270 */
[----:B------:R-:W1:Y:S01]  /*4a20*/  SHFL.BFLY PT, R5, R14, 0x2, 0x1f ;  /* 0x0c401f000e057f89 */ /* 0x000e6200000e0000 */
[----:B------:R-:W-:-:S04]  /*4a30*/  ISETP.GT.AND P3, PT, R12, 0x1, PT ;  /* 0x000000010c00780c */ /* 0x000fc80003f64270 */
[----:B------:R-:W-:Y:S02]  /*4a40*/  FSEL R27, R27, -INF , P3 ;  /* 0xff8000001b1b7808 */ /* 0x000fe40001800000 */
[----:B------:R-:W-:Y:S02]  /*4a50*/  ISETP.GT.AND P3, PT, R12, 0x9, PT ;  /* 0x000000090c00780c */ /* 0x000fe40003f64270 */
[----:B-1----:R-:W-:-:S05]  /*4a60*/  FMNMX.FTZ R20, R14, R5, !PT ;  /* 0x000000050e147209 */ /* 0x002fca0007810000 */
[----:B------:R-:W1:Y:S02]  /*4a70*/  SHFL.BFLY PT, R5, R20, 0x1, 0x1f ;  /* 0x0c201f0014057f89 */ /* 0x000e6400000e0000 */
[----:B-1----:R-:W-:-:S04]  /*4a80*/  FMNMX.FTZ R5, R20, R5, !PT ;  /* 0x0000000514057209 */ /* 0x002fc80007810000 */
[C---:B------:R-:W-:Y:S01]  /*4a90*/  FSETP.NEU.FTZ.AND P1, PT, R5.reuse, -INF , PT ;  /* 0xff8000000500780b */ /* 0x040fe20003f3d000 */
[----:B0-----:R-:W-:-:S05]  /*4aa0*/  FMUL.FTZ R10, R5, R0 ;  /* 0x00000000050a7220 */ /* 0x001fca0000410000 */
[----:B------:R-:W-:-:S05]  /*4ab0*/  FSEL R10, R10, RZ, P1 ;  /* 0x000000ff0a0a7208 */ /* 0x000fca0000800000 */
[-CC-:B------:R-:W-:Y:S01]  /*4ac0*/  FFMA.FTZ R180, R157, R0.reuse, -R10.reuse ;  /* 0x000000009db47223 */ /* 0x180fe2000001080a */
[----:B------:R-:W-:Y:S01]  /*4ad0*/  FSEL R157, R26, -INF , P2 ;  /* 0xff8000001a9d7808 */ /* 0x000fe20001000000 */
[-CC-:B------:R-:W-:Y:S01]  /*4ae0*/  FFMA.FTZ R182, R159, R0.reuse, -R10.reuse ;  /* 0x000000009fb67223 */ /* 0x180fe2000001080a */
[----:B------:R-:W-:Y:S01]  /*4af0*/  ISETP.GT.AND P2, PT, R12, 0x8, PT ;  /* 0x000000080c00780c */ /* 0x000fe20003f44270 */
[--C-:B------:R-:W-:Y:S01]  /*4b00*/  FFMA.FTZ R11, R163, R0, -R10.reuse ;  /* 0x00000000a30b7223 */ /* 0x100fe2000001080a */
[----:B------:R-:W-:Y:S01]  /*4b10*/  FMNMX.FTZ R14, R157, R8, !PT ;  /* 0x000000089d0e7209 */ /* 0x000fe20007810000 */
[-CC-:B------:R-:W-:Y:S01]  /*4b20*/  FFMA.FTZ R176, R171, R0.reuse, -R10.reuse ;  /* 0x00000000abb07223 */ /* 0x180fe2000001080a */
[----:B------:R-:W-:Y:S01]  /*4b30*/  FSEL R159, R30, -INF , P2 ;  /* 0xff8000001e9f7808 */ /* 0x000fe20001000000 */
[--C-:B------:R-:W-:Y:S01]  /*4b40*/  FFMA.FTZ R178, R177, R0, -R10.reuse ;  /* 0x00000000b1b27223 */ /* 0x100fe2000001080a */
[----:B------:R-:W-:Y:S01]  /*4b50*/  FMNMX.FTZ R14, R27, R14, !PT ;  /* 0x0000000e1b0e7209 */ /* 0x000fe20007810000 */
[-CC-:B------:R-:W-:Y:S01]  /*4b60*/  FFMA.FTZ R172, R173, R0.reuse, -R10.reuse ;  /* 0x00000000adac7223 */ /* 0x180fe2000001080a */
[C---:B------:R-:W-:Y:S01]  /*4b70*/  ISETP.GT.AND P2, PT, R12.reuse, 0x10, PT ;  /* 0x000000100c00780c */ /* 0x040fe20003f44270 */
[-CC-:B------:R-:W-:Y:S01]  /*4b80*/  FFMA.FTZ R174, R165, R0.reuse, -R10.reuse ;  /* 0x00000000a5ae7223 */ /* 0x180fe2000001080a */
        /* <DEDUP_REMOVED lines=47> */
[----:B------:R-:W-:Y:S01]  /*4e80*/  FFMA.FTZ R41, R85, R0, -R10 ;  /* 0x0000000055297223 */ /* 0x000fe2000001080a */
        /* <DEDUP_REMOVED lines=8> */
[----:B------:R-:W-:Y:S01]  /*4f10*/  FSEL R173, R51, -INF , P3 ;  /* 0xff80000033ad7808 */ /* 0x000fe20001800000 */
[----:B------:R-:W-:Y:S01]  /*4f20*/  FFMA.FTZ R51, R153, R0, -R10 ;  /* 0x0000000099337223 */ /* 0x000fe2000001080a */
        /* <DEDUP_REMOVED lines=65> */
[----:B------:R-:W-:Y:S02]  /*5340*/  FSEL R87, R87, -INF , P3 ;  /* 0xff80000057577808 */ /* 0x000fe40001800000 */
[----:B------:R-:W-:Y:S01]  /*5350*/  FMNMX.FTZ R14, R193, R14, !PT ;  /* 0x0000000ec10e7209 */ /* 0x000fe20007810000 */
[----:B------:R-:W-:Y:S01]  /*5360*/  MUFU.EX2 R49, R49 ;  /* 0x0000003100317308 */ /* 0x000fe20000000800 */
[----:B------:R-:W-:-:S02]  /*5370*/  FSEL R69, R5, RZ, P1 ;  /* 0x000000ff05457208 */ /* 0x000fc40000800000 */
[----:B------:R-:W-:-:S03]  /*5380*/  FMNMX.FTZ R14, R87, R14, !PT ;  /* 0x0000000e570e7209 */ /* 0x000fc60007810000 */
[----:B------:R-:W-:Y:S02]  /*5390*/  FADD.FTZ R69, -R69, R6 ;  /* 0x0000000645457221 */ /* 0x000fe40000010100 */
[----:B------:R-:W0:Y:S01]  /*53a0*/  SHFL.BFLY PT, R61, R14, 0x2, 0x1f ;  /* 0x0c401f000e3d7f89 */ /* 0x000e2200000e0000 */
[----:B------:R-:W-:Y:S01]  /*53b0*/  MUFU.EX2 R164, R164 ;  /* 0x000000a400a47308 */ /* 0x000fe20000000800 */
[----:B------:R-:W-:-:S07]  /*53c0*/  FMUL.FTZ R6, R69, R0 ;  /* 0x0000000045067220 */ /* 0x000fce0000410000 */
[----:B------:R-:W1:Y:S08]  /*53d0*/  MUFU.EX2 R6, R6 ;  /* 0x0000000600067308 */ /* 0x000e700000000800 */
[----:B------:R-:W-:Y:S01]  /*53e0*/  MUFU.EX2 R45, R45 ;  /* 0x0000002d002d7308 */ /* 0x000fe20000000800 */
[----:B0-----:R-:W-:-:S07]  /*53f0*/  FMNMX.FTZ R61, R14, R61, !PT ;  /* 0x0000003d0e3d7209 */ /* 0x001fce0007810000 */
[----:B------:R-:W-:Y:S01]  /*5400*/  MUFU.EX2 R166, R166 ;  /* 0x000000a600a67308 */ /* 0x000fe20000000800 */
[----:B-1----:R-:W-:Y:S01]  /*5410*/  FFMA.FTZ R3, R6, R3, R9 ;  /* 0x0000000306037223 */ /* 0x002fe20000010009 */
[----:B------:R-:W0:Y:S03]  /*5420*/  SHFL.BFLY PT, R12, R61, 0x1, 0x1f ;  /* 0x0c201f003d0c7f89 */ /* 0x000e2600000e0000 */
[----:B------:R-:W-:-:S03]  /*5430*/  FADD.FTZ R3, R180, R3 ;  /* 0x00000003b4037221 */ /* 0x000fc60000010000 */
        /* <DEDUP_REMOVED lines=41> */
[--C-:B------:R-:W-:Y:S01]  /*56d0*/  FFMA.FTZ R53, R53, R0, -R10.reuse ;  /* 0x0000000035357223 */ /* 0x100fe2000001080a */
[----:B------:R-:W2:Y:S01]  /*56e0*/  MUFU.EX2 R14, R14 ;  /* 0x0000000e000e7308 */ /* 0x000ea20000000800 */
[----:B0-----:R-:W-:Y:S01]  /*56f0*/  FFMA.FTZ R59, R8, R4, R61 ;  /* 0x00000004083b7223 */ /* 0x001fe2000001003d */
[----:B------:R-:W-:Y:S01]  /*5700*/  FADD.FTZ R4, R182, R3 ;  /* 0x00000003b6047221 */ /* 0x000fe20000010000 */
[-CC-:B------:R-:W-:Y:S01]  /*5710*/  FFMA.FTZ R83, R83, R0.reuse, -R10.reuse ;  /* 0x0000000053537223 */ /* 0x180fe2000001080a */
[----:B------:R-:W-:-:S02]  /*5720*/  FFMA.FTZ R193, R193, R0, -R10 ;  /* 0x00000000c1c17223 */ /* 0x000fc4000001080a */
        /* <DEDUP_REMOVED lines=24> */
[----:B--2---:R-:W-:Y:S01]  /*58b0*/  FADD.FTZ R40, R26, R59 ;  /* 0x0000003b1a287221 */ /* 0x004fe20000010000 */
[----:B------:R-:W-:-:S06]  /*58c0*/  FADD.FTZ R59, R43, R42 ;  /* 0x0000002a2b3b7221 */ /* 0x000fcc0000010000 */
[----:B------:R-:W2:Y:S01]  /*58d0*/  MUFU.EX2 R28, R28 ;  /* 0x0000001c001c7308 */ /* 0x000ea20000000800 */
[----:B0-----:R-:W-:Y:S01]  /*58e0*/  FADD.FTZ R4, R65, R40 ;  /* 0x0000002841047221 */ /* 0x001fe20000010000 */
[-CC-:B------:R-:W-:Y:S01]  /*58f0*/  FFMA.FTZ R40, R71, R0.reuse, -R10.reuse ;  /* 0x0000000047287223 */ /* 0x180fe2000001080a */
[----:B------:R-:W-:-:S05]  /*5900*/  FFMA.FTZ R10, R87, R0, -R10 ;  /* 0x00000000570a7223 */ /* 0x000fca000001080a */
        /* <DEDUP_REMOVED lines=40> */
[----:B------:R-:W-:Y:S01]  /*5b90*/  MUFU.EX2 R29, R29 ;  /* 0x0000001d001d7308 */ /* 0x000fe20000000800 */
[----:B0-----:R-:W-:-:S07]  /*5ba0*/  FADD.FTZ R4, R152, R59 ;  /* 0x0000003b98047221 */ /* 0x001fce0000010000 */
[----:B------:R-:W0:Y:S01]  /*5bb0*/  MUFU.EX2 R75, R75 ;  /* 0x0000004b004b7308 */ /* 0x000e220000000800 */
[----:B-1----:R-:W-:-:S07]  /*5bc0*/  FADD.FTZ R3, R44, R3 ;  /* 0x000000032c037221 */ /* 0x002fce0000010000 */
[----:B------:R-:W-:Y:S08]  /*5bd0*/  MUFU.EX2 R154, R154 ;  /* 0x0000009a009a7308 */ /* 0x000ff00000000800 */
[----:B------:R-:W1:Y:S01]  /*5be0*/  MUFU.EX2 R46, R191 ;  /* 0x000000bf002e7308 */ /* 0x000e620000000800 */
[----:B0-----:R-:W-:-:S07]  /*5bf0*/  FADD.FTZ R3, R75, R3 ;  /* 0x000000034b037221 */ /* 0x001fce0000010000 */
[----:B------:R-:W-:Y:S08]  /*5c00*/  MUFU.EX2 R33, R33 ;  /* 0x0000002100217308 */ /* 0x000ff00000000800 */
[----:B------:R-:W0:Y:S01]  /*5c10*/  MUFU.EX2 R79, R79 ;  /* 0x0000004f004f7308 */ /* 0x000e220000000800 */
[----:B-1----:R-:W-:-:S07]  /*5c20*/  FADD.FTZ R3, R46, R3 ;  /* 0x000000032e037221 */ /* 0x002fce0000010000 */
[----:B------:R-:W-:Y:S08]  /*5c30*/  MUFU.EX2 R156, R156 ;  /* 0x0000009c009c7308 */ /* 0x000ff00000000800 */
[----:B------:R1:W2:Y:S01]  /*5c40*/  MUFU.EX2 R48, R53 ;  /* 0x0000003500307308 */ /* 0x0002a20000000800 */
[----:B0-----:R-:W-:-:S07]  /*5c50*/  FADD.FTZ R3, R79, R3 ;  /* 0x000000034f037221 */ /* 0x001fce0000010000 */
[----:B------:R-:W0:Y:S01]  /*5c60*/  MUFU.EX2 R37, R37 ;  /* 0x0000002500257308 */ /* 0x000e220000000800 */
[----:B-1----:R-:W-:-:S04]  /*5c70*/  FADD.FTZ R53, R29, R4 ;  /* 0x000000041d357221 */ /* 0x002fc80000010000 */
[----:B------:R-:W-:-:S03]  /*5c80*/  FADD.FTZ R4, R154, R53 ;  /* 0x000000359a047221 */ /* 0x000fc60000010000 */
[----:B------:R-:W1:Y:S01]  /*5c90*/  MUFU.EX2 R83, R83 ;  /* 0x0000005300537308 */ /* 0x000e620000000800 */
[----:B------:R-:W-:Y:S01]  /*5ca0*/  FADD.FTZ R53, R33, R4 ;  /* 0x0000000421357221 */ /* 0x000fe20000010000 */
[----:B--2---:R-:W-:-:S03]  /*5cb0*/  FADD.FTZ R3, R48, R3 ;  /* 0x0000000330037221 */ /* 0x004fc60000010000 */
[----:B------:R-:W-:-:S03]  /*5cc0*/  FADD.FTZ R4, R156, R53 ;  /* 0x000000359c047221 */ /* 0x000fc60000010000 */
        /* <DEDUP_REMOVED lines=12> */
.L_x_8884:
[----:B------:R-:W-:Y:S01]  /*5d90*/  UISETP.GT.AND UP0, UPT, UR55, UR53, UPT ;  /* 0x000000353700728c */ /* 0x000fe2000bf04270 */
[-C--:B------:R-:W-:Y:S01]  /*5da0*/  FMUL.FTZ R88, R88, R6.reuse ;  /* 0x0000000658587220 */ /* 0x080fe20000410000 */
[----:B------:R-:W-:Y:S01]  /*5db0*/  ULEA UR6, UR54, UR41, 0x3 ;  /* 0x0000002936067291 */ /* 0x000fe2000f8e183f */
[-C--:B------:R-:W-:Y:S01]  /*5dc0*/  FMUL.FTZ R89, R89, R6.reuse ;  /* 0x0000000659597220 */ /* 0x080fe20000410000 */
[----:B------:R-:W-:Y:S01]  /*5dd0*/  UIADD3 UR7, UR55, -0x1, URZ ;  /* 0xffffffff37077890 */ /* 0x000fe2000fffe03f */
[-C--:B------:R-:W-:Y:S01]  /*5de0*/  FMUL.FTZ R92, R92, R6.reuse ;  /* 0x000000065c5c7220 */ /* 0x080fe20000410000 */
[----:B------:R-:W-:Y:S01]  /*5df0*/  UIADD3 UR6, UR6, 0x28860, URZ ;  /* 0x0002886006067890 */ /* 0x000fe2000fffe03f */
[----:B------:R-:W-:Y:S01]  /*5e00*/  PLOP3.LUT P1, PT, PT, PT, UP0, 0x80, 0x0 ;  /* 0x000000000000781c */ /* 0x000fe20003f2f008 */
        /* <DEDUP_REMOVED lines=99> */
[----:B------:R-:W-:Y:S01]  /*6440*/  F2FP.BF16.F32.PACK_AB R159, R159, R50 ;  /* 0x000000329f9f723e */ /* 0x000fe200000010ff */
[----:B------:R-:W-:Y:S06]  /*6450*/  @P1 BRA `(.L_x_8885) ;  /* 0xffffffd4009c1947 */ /* 0x000fec000383ffff */
[----:B------:R-:W-:-:S05]  /*6460*/  UMOV UR55, UR7 ;  /* 0x0000000700377c82 */ /* 0x000fca0008000000 */
.L_x_8874:
[----:B------:R-:W-:-:S13]  /*6470*/  ISETP.LE.AND P1, PT, RZ, UR55, PT ;  /* 0x00000037ff007c0c */ /* 0x000fda000bf23270 */
[----:B------:R-:W-:Y:S05]  /*6480*/  @!P1 BRA `(.L_x_8886) ;  /* 0x0000002000109947 */ /* 0x000fea0003800000 */
[----:B------:R-:W-:Y:S01]  /*6490*/  IMAD.MOV.U32 R8, RZ, RZ, R7 ;  /* 0x000000ffff087224 */ /* 0x000fe200078e0007 */
[----:B------:R-:W-:Y:S01]  /*64a0*/  UMOV UR49, UR44 ;  /* 0x0000002c00317c82 */ /* 0x000fe20008000000 */
[----:B------:R-:W-:Y:S01]  /*64b0*/  IMAD.MOV.U32 R6, RZ, RZ, R5 ;  /* 0x000000ffff067224 */ /* 0x000fe200078e0005 */
[----:B------:R-:W-:-:S06]  /*64c0*/  UMOV UR48, UR43 ;  /* 0x0000002b00307c82 */ /* 0x000fcc0008000000 */
.L_x_8897:
[----:B------:R-:W-:Y:S01]  /*64d0*/  ISETP.NE.AND P2, PT, RZ, UR40, PT ;  /* 0x00000028ff007c0c */ /* 0x000fe2000bf45270 */
[----:B------:R-:W-:-:S04]  /*64e0*/  UISETP.NE.AND UP0, UPT, UR48, 0x1, UPT ;  /* 0x000000013000788c */ /* 0x000fc8000bf05270 */
[----:B------:R-:W-:-:S04]  /*64f0*/  USEL UR44, URZ, 0x1, UP0 ;  /* 0x000000013f2c7887 */ /* 0x000fc80008000000 */
[----:B------:R-:W-:-:S04]  /*6500*/  ULOP3.LUT UR44, UR49, UR44, URZ, 0x3c, !UPT ;  /* 0x0000002c312c7292 */ /* 0x000fc8000f8e3c3f */
[----:B------:R-:W-:Y:S08]  /*6510*/  @P2 BRA `(.L_x_8887) ;  /* 0x0000000000382947 */ /* 0x000ff00003800000 */
[----:B------:R-:W-:Y:S05]  /*6520*/  @!P0 BRA `(.L_x_8888) ;  /* 0x0000000000048947 */ /* 0x000fea0003800000 */
[----:B------:R-:W-:Y:S01]  /*6530*/  BPT.TRAP 0x1 ;  /* 0x000000040000795c */ /* 0x000fe20000300000 */
.L_x_8888:
        /* <DEDUP_REMOVED lines=9> */
.L_x_8889:
[----:B-1----:R-:W-:Y:S05]  /*65d0*/  @P1 BRA `(.L_x_8887) ;  /* 0x0000000000081947 */ /* 0x002fea0003800000 */
[----:B------:R-:W1:Y:S02]  /*65e0*/  SYNCS.PHASECHK.TRANS64.TRYWAIT P1, [UR6+0x28830], R0 ;  /* 0x02883000ff0075a7 */ /* 0x000e640008020146 */
[----:B-1----:R-:W-:Y:S05]  /*65f0*/  @!P1 BRA `(.L_x_8890) ;  /* 0x0000008800609947 */ /* 0x002fea0003800000 */
.L_x_8887:
[----:B01----:R-:W-:Y:S01]  /*6600*/  IADD3 R0, R23, 0x8, RZ ;  /* 0x0000000817007810 */ /* 0x003fe20007ffe0ff */
        /* <DEDUP_REMOVED lines=47> */
.L_x_8892:
[----:B------:R-:W-:Y:S01]  /*6900*/  ULEA UR6, UR48, UR41, 0x3 ;  /* 0x0000002930067291 */ /* 0x000fe2000f8e183f */
[----:B------:R-:W-:-:S05]  /*6910*/  IMAD.U32 R0, RZ, RZ, UR49 ;  /* 0x00000031ff007e24 */ /* 0x000fca000f8e00ff */
[----:B------:R-:W-:-:S04]  /*6920*/  SHF.L.U32 R0, R0, 0x1f, RZ ;  /* 0x0000001f00007819 */ /* 0x000fc800000006ff */
[----:B------:R0:W1:Y:S01]  /*6930*/  SYNCS.PHASECHK.TRANS64.TRYWAIT P1, [UR6+0x28850], R0 ;  /* 0x02885000ff0075a7 */ /* 0x0000620008020146 */
[----:B------:R-:W-:Y:S05]  /*6940*/  @!P0 BRA `(.L_x_8893) ;  /* 0x0000000000048947 */ /* 0x000fea0003800000 */
[----:B------:R-:W-:Y:S01]  /*6950*/  BPT.TRAP 0x1 ;  /* 0x000000040000795c */ /* 0x000fe20000300000 */
.L_x_8893:
[----:B-1----:R-:W-:Y:S05]  /*6960*/  @P1 BRA `(.L_x_8891) ;  /* 0x0000000000081947 */ /* 0x002fea0003800000 */
[----:B------:R-:W1:Y:S02]  /*6970*/  SYNCS.PHASECHK.TRANS64.TRYWAIT P1, [UR6+0x28850], R0 ;  /* 0x02885000ff0075a7 */ /* 0x000e640008020146 */
[----:B-1----:R-:W-:Y:S05]  /*6980*/  @!P1 BRA `(.L_x_8894) ;  /* 0x0000008400949947 */ /* 0x002fea0003800000 */
.L_x_8891:
        /* <DEDUP_REMOVED lines=49> */
.L_x_8895:
        /* <DEDUP_REMOVED lines=130> */
[----:B------:R-:W-:Y:S01]  /*74c0*/  FFMA.FTZ R160, R64, R0, -R153 ;  /* 0x0000000040a07223 */ /* 0x000fe20000010899 */
        /* <DEDUP_REMOVED lines=148> */
.L_x_8896:
        /* <DEDUP_REMOVED lines=108> */
.L_x_8886:
[----:B------:R-:W-:Y:S06]  /*84d0*/  BAR.ARV 0x8, 0x180 ;  /* 0x0206000000007b1d */ /* 0x000fec0000002000 */
[----:B------:R-:W-:Y:S05]  /*84e0*/  @!P0 BRA `(.L_x_8898) ;  /* 0x0000000000048947 */ /* 0x000fea0003800000 */
[----:B------:R-:W-:Y:S01]  /*84f0*/  BPT.TRAP 0x1 ;  /* 0x000000040000795c */ /* 0x000fe20000300000 */
.L_x_8898:
[----:B------:R-:W-:Y:S01]  /*8500*/  ULEA UR5, UR43, UR41, 0x3 ;  /* 0x000000292b057291 */ /* 0x000fe2000f8e183f */
[----:B------:R-:W-:-:S05]  /*8510*/  IMAD.U32 R6, RZ, RZ, UR44 ;  /* 0x0000002cff067e24 */ /* 0x000fca000f8e00ff */
[----:B------:R-:W-:-:S04]  /*8520*/  SHF.L.U32 R6, R6, 0x1f, RZ ;  /* 0x0000001f06067819 */ /* 0x000fc800000006ff */
[----:B------:R0:W1:Y:S01]  /*8530*/  SYNCS.PHASECHK.TRANS64.TRYWAIT P1, [UR5+0x28850], R6 ;  /* 0x02885006ff0075a7 */ /* 0x0000620008020145 */
[----:B------:R-:W-:Y:S05]  /*8540*/  @!P0 BRA `(.L_x_8899) ;  /* 0x0000000000048947 */ /* 0x000fea0003800000 */
[----:B------:R-:W-:Y:S01]  /*8550*/  BPT.TRAP 0x1 ;  /* 0x000000040000795c */ /* 0x000fe20000300000 */
.L_x_8899:
[----:B-1----:R-:W-:Y:S05]  /*8560*/  @P1 BRA `(.L_x_8900) ;  /* 0x0000000000081947 */ /* 0x002fea0003800000 */
[----:B------:R-:W1:Y:S02]  /*8570*/  SYNCS.PHASECHK.TRANS64.TRYWAIT P1, [UR5+0x28850], R6 ;  /* 0x02885006ff0075a7 */ /* 0x000e640008020145 */
[----:B-1----:R-:W-:Y:S05]  /*8580*/  @!P1 BRA `(.L_x_8901) ;  /* 0x0000006800ac9947 */ /* 0x002fea0003800000 */
.L_x_8900:
        /* <DEDUP_REMOVED lines=16> */
[----:B------:R-:W-:Y:S02]  /*8690*/  IMAD.MOV.U32 R3, RZ, RZ, -0x800000 ;  /* 0xff800000ff037424 */ /* 0x000fe400078e00ff */
[----:B-1----:R-:W-:Y:S01]  /*86a0*/  FADD.FTZ R8, R9, R4 ;  /* 0x0000000409087221 */ /* 0x002fe20000010000 */
[----:B------:R-:W-:Y:S01]  /*86b0*/  IMAD.MOV.U32 R4, RZ, RZ, RZ ;  /* 0x000000ffff047224 */ /* 0x000fe200078e00ff */
        /* <DEDUP_REMOVED lines=53> */
.L_x_8902:
        /* <DEDUP_REMOVED lines=74> */
.L_x_8866:
        /* <DEDUP_REMOVED lines=11> */
[----:B------:R-:W-:Y:S01]  /*8f60*/  IMAD R9, R22, 0x40, R2 ;  /* 0x0000004016097824 */ /* 0x000fe200078e0202 */
        /* <DEDUP_REMOVED lines=18> */
[----:B------:R-:W-:Y:S01]  /*9090*/  UIMAD UR8, UR42, UR11, UR8 ;  /* 0x0000000b2a0872a4 */ /* 0x000fe2000f8e0208 */
[----:B------:R-:W-:Y:S01]  /*90a0*/  F2FP.BF16.F32.PACK_AB R147, R151, R150 ;  /* 0x000000969793723e */ /* 0x000fe200000010ff */
[----:B------:R-:W-:Y:S01]  /*90b0*/  UIMAD.WIDE.U32 UR6, UR42, UR10, UR6 ;  /* 0x0000000a2a0672a5 */ /* 0x000fe2000f8e0006 */
[----:B------:R-:W-:-:S02]  /*90c0*/  ULDC UR5, c[0x0][0xa88] ;  /* 0x0002a20000057ab9 */ /* 0x000fc40000000800 */
[----:B------:R-:W-:Y:S01]  /*90d0*/  ULDC.64 UR10, c[0x0][0xaf0] ;  /* 0x0002bc00000a7ab9 */ /* 0x000fe20000000a00 */
[----:B-1----:R-:W-:Y:S01]  /*90e0*/  IMAD R64, R39, UR5, RZ ;  /* 0x0000000527407c24 */ /* 0x002fe2000f8e02ff */
[----:B------:R-:W-:Y:S02]  /*90f0*/  MOV R36, R0 ;  /* 0x0000000000247202 */ /* 0x000fe40000000f00 */
[----:B0-----:R-:W-:-:S03]  /*9100*/  MOV R37, R5 ;  /* 0x0000000500257202 */ /* 0x001fc60000000f00 */
[----:B------:R-:W-:-:S04]  /*9110*/  IMAD.WIDE R4, R187, 0x2, R36 ;  /* 0x00000002bb047825 */ /* 0x000fc800078e0224 */
[----:B------:R-:W-:Y:S01]  /*9120*/  IMAD.WIDE R36, R9, 0x2, R36 ;  /* 0x0000000209247825 */ /* 0x000fe200078e0224 */
[C---:B------:R-:W-:Y:S02]  /*9130*/  IADD3 R21, P6, R4.reuse, 0x20, RZ ;  /* 0x0000002004157810 */ /* 0x040fe40007fde0ff */
[C---:B------:R-:W-:Y:S02]  /*9140*/  IADD3 R33, P1, R4.reuse, 0x4040, RZ ;  /* 0x0000404004217810 */ /* 0x040fe40007f3e0ff */
[----:B------:R-:W-:Y:S01]  /*9150*/  IADD3 R45, P0, R4, 0x4060, RZ ;  /* 0x00004060042d7810 */ /* 0x000fe20007f1e0ff */
[--C-:B------:R-:W-:Y:S01]  /*9160*/  IMAD.X R13, RZ, RZ, R5.reuse, P6 ;  /* 0x000000ffff0d7224 */ /* 0x100fe200030e0605 */
[----:B------:R-:W-:Y:S01]  /*9170*/  IADD3 R35, P6, R36, 0x1000, RZ ;  /* 0x0000100024237810 */ /* 0x000fe20007fde0ff */
[----:B------:R-:W-:Y:S01]  /*9180*/  IMAD.X R43, RZ, RZ, R5, P1 ;  /* 0x000000ffff2b7224 */ /* 0x000fe200008e0605 */
[----:B------:R-:W-:Y:S02]  /*9190*/  ISETP.NE.AND P1, PT, R39, 0x1, PT ;  /* 0x000000012700780c */ /* 0x000fe40003f25270 */
[----:B------:R-:W-:-:S02]  /*91a0*/  LOP3.LUT R34, R35, 0x380, RZ, 0xc0, !PT ;  /* 0x0000038023227812 */ /* 0x000fc400078ec0ff */
[----:B------:R-:W-:Y:S02]  /*91b0*/  IADD3 R31, P2, R4, 0x4020, RZ ;  /* 0x00004020041f7810 */ /* 0x000fe40007f5e0ff */
[----:B------:R-:W-:Y:S02]  /*91c0*/  SHF.R.U64 R34, R34, 0x3, RZ ;  /* 0x0000000322227819 */ /* 0x000fe400000012ff */
[----:B------:R-:W-:Y:S01]  /*91d0*/  LOP3.LUT R9, R4, 0x380, RZ, 0xc0, !PT ;  /* 0x0000038004097812 */ /* 0x000fe200078ec0ff */
[----:B------:R-:W-:Y:S01]  /*91e0*/  IMAD.X R41, RZ, RZ, R5, P2 ;  /* 0x000000ffff297224 */ /* 0x000fe200010e0605 */
[----:B------:R-:W-:Y:S01]  /*91f0*/  LOP3.LUT R34, R34, R35, RZ, 0x3c, !PT ;  /* 0x0000002322227212 */ /* 0x000fe200078e3cff */
[----:B------:R-:W-:Y:S01]  /*9200*/  IMAD.X R35, RZ, RZ, R37, P6 ;  /* 0x000000ffff237224 */ /* 0x000fe200030e0625 */
[----:B------:R-:W-:Y:S01]  /*9210*/  IADD3 R47, P6, R36, 0x7000, RZ ;  /* 0x00007000242f7810 */ /* 0x000fe20007fde0ff */
[----:B------:R-:W0:Y:S01]  /*9220*/  @P1 LDC R48, c[0x0][0xbf0] ;  /* 0x0002fc00ff301b82 */ /* 0x000e220000000800 */
[----:B------:R-:W-:-:S02]  /*9230*/  LOP3.LUT R14, R33, 0x380, RZ, 0xc0, !PT ;  /* 0x00000380210e7812 */ /* 0x000fc400078ec0ff */
[----:B------:R-:W-:Y:S02]  /*9240*/  LOP3.LUT R20, R47, 0x380, RZ, 0xc0, !PT ;  /* 0x000003802f147812 */ /* 0x000fe400078ec0ff */
[----:B------:R-:W-:Y:S02]  /*9250*/  LOP3.LUT R44, R45, 0x380, RZ, 0xc0, !PT ;  /* 0x000003802d2c7812 */ /* 0x000fe400078ec0ff */
[----:B------:R-:W-:Y:S02]  /*9260*/  SHF.R.U64 R20, R20, 0x3, RZ ;  /* 0x0000000314147819 */ /* 0x000fe400000012ff */
[----:B------:R-:W-:Y:S02]  /*9270*/  LOP3.LUT R12, R31, 0x380, RZ, 0xc0, !PT ;  /* 0x000003801f0c7812 */ /* 0x000fe400078ec0ff */
[----:B------:R-:W-:Y:S02]  /*9280*/  LOP3.LUT R20, R20, R47, RZ, 0x3c, !PT ;  /* 0x0000002f14147212 */ /* 0x000fe400078e3cff */
[----:B------:R-:W1:Y:S01]  /*9290*/  @P1 LDC R47, c[0x0][0xbec] ;  /* 0x0002fb00ff2f1b82 */ /* 0x000e620000000800 */
[----:B------:R-:W-:-:S02]  /*92a0*/  SHF.R.U64 R9, R9, 0x3, RZ ;  /* 0x0000000309097819 */ /* 0x000fc400000012ff */
[----:B------:R-:W-:Y:S02]  /*92b0*/  LOP3.LUT R8, R21, 0x380, RZ, 0xc0, !PT ;  /* 0x0000038015087812 */ /* 0x000fe400078ec0ff */
[----:B------:R-:W-:Y:S02]  /*92c0*/  SHF.R.U64 R14, R14, 0x3, RZ ;  /* 0x000000030e0e7819 */ /* 0x000fe400000012ff */
[----:B------:R-:W-:Y:S02]  /*92d0*/  SHF.R.U64 R44, R44, 0x3, RZ ;  /* 0x000000032c2c7819 */ /* 0x000fe400000012ff */
[C---:B------:R-:W-:Y:S02]  /*92e0*/  IADD3 R29, P3, R4.reuse, 0x4000, RZ ;  /* 0x00004000041d7810 */ /* 0x040fe40007f7e0ff */
[C---:B------:R-:W-:Y:S02]  /*92f0*/  IADD3 R27, P4, R4.reuse, 0x60, RZ ;  /* 0x00000060041b7810 */ /* 0x040fe40007f9e0ff */
[----:B------:R-:W-:Y:S01]  /*9300*/  IADD3 R25, P5, R4, 0x40, RZ ;  /* 0x0000004004197810 */ /* 0x000fe20007fbe0ff */
[--C-:B------:R-:W-:Y:S01]  /*9310*/  IMAD.X R15, RZ, RZ, R5.reuse, P3 ;  /* 0x000000ffff0f7224 */ /* 0x100fe200018e0605 */
[----:B------:R-:W-:Y:S01]  /*9320*/  SHF.R.U64 R12, R12, 0x3, RZ ;  /* 0x000000030c0c7819 */ /* 0x000fe200000012ff */
[--C-:B------:R-:W-:Y:S01]  /*9330*/  IMAD.X R11, RZ, RZ, R5.reuse, P4 ;  /* 0x000000ffff0b7224 */ /* 0x100fe200020e0605 */
[----:B------:R-:W-:Y:S01]  /*9340*/  LOP3.LUT R4, R9, R4, RZ, 0x3c, !PT ;  /* 0x0000000409047212 */ /* 0x000fe200078e3cff */
[----:B------:R-:W-:Y:S01]  /*9350*/  IMAD.X R9, RZ, RZ, R5, P5 ;  /* 0x000000ffff097224 */ /* 0x000fe200028e0605 */
[----:B------:R-:W-:-:S02]  /*9360*/  SHF.R.U64 R8, R8, 0x3, RZ ;  /* 0x0000000308087819 */ /* 0x000fc400000012ff */
[----:B------:R-:W-:Y:S02]  /*9370*/  LOP3.LUT R42, R14, R33, RZ, 0x3c, !PT ;  /* 0x000000210e2a7212 */ /* 0x000fe400078e3cff */
[----:B------:R-:W-:Y:S01]  /*9380*/  LOP3.LUT R44, R44, R45, RZ, 0x3c, !PT ;  /* 0x0000002d2c2c7212 */ /* 0x000fe200078e3cff */
[----:B------:R-:W-:Y:S01]  /*9390*/  IMAD.X R45, RZ, RZ, R5, P0 ;  /* 0x000000ffff2d7224 */ /* 0x000fe200000e0605 */
[----:B------:R-:W-:Y:S02]  /*93a0*/  LOP3.LUT R10, R29, 0x380, RZ, 0xc0, !PT ;  /* 0x000003801d0a7812 */ /* 0x000fe400078ec0ff */
[----:B------:R-:W-:Y:S02]  /*93b0*/  LOP3.LUT R40, R12, R31, RZ, 0x3c, !PT ;  /* 0x0000001f0c287212 */ /* 0x000fe400078e3cff */
[----:B------:R-:W-:Y:S02]  /*93c0*/  LOP3.LUT R12, R8, R21, RZ, 0x3c, !PT ;  /* 0x00000015080c7212 */ /* 0x000fe400078e3cff */
[----:B------:R-:W-:-:S02]  /*93d0*/  MOV R46, R4 ;  /* 0x00000004002e7202 */ /* 0x000fc40000000f00 */
[----:B------:R-:W-:Y:S02]  /*93e0*/  LOP3.LUT R8, R25, 0x380, RZ, 0xc0, !PT ;  /* 0x0000038019087812 */ /* 0x000fe400078ec0ff */
[----:B------:R-:W-:Y:S02]  /*93f0*/  F2FP.BF16.F32.PACK_AB R4, R89, R88 ;  /* 0x000000585904723e */ /* 0x000fe400000010ff */
[----:B------:R-:W-:Y:S01]  /*9400*/  F2FP.BF16.F32.PACK_AB R5, R91, R90 ;  /* 0x0000005a5b05723e */ /* 0x000fe200000010ff */
[----:B------:R-:W-:Y:S01]  /*9410*/  BAR.SYNC.DEFER_BLOCKING 0x1, 0x100 ;  /* 0x0044000000007b1d */ /* 0x000fe20000010000 */
[----:B------:R-:W-:Y:S01]  /*9420*/  MOV R66, R42 ;  /* 0x0000002a00427202 */ /* 0x000fe20000000f00 */
[----:B------:R-:W-:Y:S01]  /*9430*/  VIADD R42, R17, UR37 ;  /* 0x00000025112a7c36 */ /* 0x000fe20008000000 */
[----:B------:R-:W-:Y:S01]  /*9440*/  SHF.R.U64 R10, R10, 0x3, RZ ;  /* 0x000000030a0a7819 */ /* 0x000fe200000012ff */
[----:B------:R-:W-:Y:S01]  /*9450*/  VIADD R43, R186, UR37 ;  /* 0x00000025ba2b7c36 */ /* 0x000fe20008000000 */
[----:B------:R-:W-:-:S02]  /*9460*/  SHF.R.U64 R8, R8, 0x3, RZ ;  /* 0x0000000308087819 */ /* 0x000fc400000012ff */
[----:B------:R-:W-:Y:S02]  /*9470*/  LOP3.LUT R14, R10, R29, RZ, 0x3c, !PT ;  /* 0x0000001d0a0e7212 */ /* 0x000fe400078e3cff */
[----:B------:R-:W-:Y:S02]  /*9480*/  LOP3.LUT R10, R27, 0x380, RZ, 0xc0, !PT ;  /* 0x000003801b0a7812 */ /* 0x000fe400078ec0ff */
[----:B------:R-:W-:Y:S02]  /*9490*/  LOP3.LUT R8, R8, R25, RZ, 0x3c, !PT ;  /* 0x0000001908087212 */ /* 0x000fe400078e3cff */
[----:B------:R-:W-:Y:S02]  /*94a0*/  IADD3 R25, P0, R36, 0x6000, RZ ;  /* 0x0000600024197810 */ /* 0x000fe40007f1e0ff */
[----:B------:R-:W-:Y:S02]  /*94b0*/  SHF.R.U64 R10, R10, 0x3, RZ ;  /* 0x000000030a0a7819 */ /* 0x000fe400000012ff */
[----:B------:R-:W-:-:S02]  /*94c0*/  LOP3.LUT R24, R25, 0x380, RZ, 0xc0, !PT ;  /* 0x0000038019187812 */ /* 0x000fc400078ec0ff */
[----:B------:R-:W-:Y:S02]  /*94d0*/  LOP3.LUT R10, R10, R27, RZ, 0x3c, !PT ;  /* 0x0000001b0a0a7212 */ /* 0x000fe400078e3cff */
[----:B------:R-:W-:Y:S02]  /*94e0*/  SHF.R.U64 R24, R24, 0x3, RZ ;  /* 0x0000000318187819 */ /* 0x000fe400000012ff */
[----:B------:R-:W-:Y:S01]  /*94f0*/  MOV R54, R10 ;  /* 0x0000000a00367202 */ /* 0x000fe20000000f00 */
[----:B------:R1:W-:Y:S01]  /*9500*/  STSM.16.M88.4 [R46], R4 ;  /* 0x000000042e007844 */ /* 0x0003e20000000200 */
[----:B------:R-:W-:Y:S01]  /*9510*/  LOP3.LUT R24, R24, R25, RZ, 0x3c, !PT ;  /* 0x0000001918187212 */ /* 0x000fe200078e3cff */
[----:B------:R-:W-:Y:S01]  /*9520*/  IMAD.X R25, RZ, RZ, R37, P0 ;  /* 0x000000ffff197224 */ /* 0x000fe200000e0625 */
[----:B------:R-:W-:Y:S01]  /*9530*/  MOV R53, R14 ;  /* 0x0000000e00357202 */ /* 0x000fe20000000f00 */
[----:B------:R-:W-:Y:S01]  /*9540*/  IMAD.U32 R14, RZ, RZ, UR8 ;  /* 0x00000008ff0e7e24 */ /* 0x000fe2000f8e00ff */
[----:B------:R-:W-:Y:S01]  /*9550*/  MOV R15, R12 ;  /* 0x0000000c000f7202 */ /* 0x000fe20000000f00 */
[----:B------:R-:W-:Y:S01]  /*9560*/  ULDC.64 UR8, c[0x0][0xae8] ;  /* 0x0002ba0000087ab9 */ /* 0x000fe20000000a00 */
[----:B------:R-:W-:-:S02]  /*9570*/  IADD3 R29, P3, R36, 0x4000, RZ ;  /* 0x00004000241d7810 */ /* 0x000fc40007f7e0ff */
[----:B------:R-:W-:Y:S02]  /*9580*/  IADD3 R27, P2, R36, 0x5000, RZ ;  /* 0x00005000241b7810 */ /* 0x000fe40007f5e0ff */
[----:B------:R-:W-:Y:S02]  /*9590*/  LOP3.LUT R28, R29, 0x380, RZ, 0xc0, !PT ;  /* 0x000003801d1c7812 */ /* 0x000fe400078ec0ff */
[----:B------:R-:W-:Y:S02]  /*95a0*/  LOP3.LUT R26, R27, 0x380, RZ, 0xc0, !PT ;  /* 0x000003801b1a7812 */ /* 0x000fe400078ec0ff */
[----:B------:R-:W-:Y:S01]  /*95b0*/  SHF.R.U64 R28, R28, 0x3, RZ ;  /* 0x000000031c1c7819 */ /* 0x000fe200000012ff */
[----:B-1----:R-:W-:Y:S01]  /*95c0*/  @P1 IMAD.HI.U32 R5, R42, R47, RZ ;  /* 0x0000002f2a051227 */ /* 0x002fe200078e00ff */
[----:B------:R-:W-:Y:S02]  /*95d0*/  F2FP.BF16.F32.PACK_AB R7, R103, R102 ;  /* 0x000000666707723e */ /* 0x000fe400000010ff */
[----:B------:R-:W-:Y:S01]  /*95e0*/  MOV R52, R40 ;  /* 0x0000002800347202 */ /* 0x000fe20000000f00 */
[----:B------:R-:W-:Y:S01]  /*95f0*/  IMAD.MOV.U32 R4, RZ, RZ, R42 ;  /* 0x000000ffff047224 */ /* 0x000fe200078e002a */
[----:B0-----:R-:W-:-:S02]  /*9600*/  @P1 SHF.R.U32.HI R4, RZ, R48, R5 ;  /* 0x00000030ff041219 */ /* 0x001fc40000011605 */
[----:B------:R-:W-:Y:S02]  /*9610*/  SHF.R.U64 R26, R26, 0x3, RZ ;  /* 0x000000031a1a7819 */ /* 0x000fe400000012ff */
[--C-:B------:R-:W-:Y:S01]  /*9620*/  SHF.R.S32.HI R5, RZ, 0x1f, R4.reuse ;  /* 0x0000001fff057819 */ /* 0x100fe20000011404 */
[----:B------:R-:W-:Y:S01]  /*9630*/  IMAD.MOV R6, RZ, RZ, -R4 ;  /* 0x000000ffff067224 */ /* 0x000fe200078e0a04 */
[----:B------:R-:W-:Y:S02]  /*9640*/  IADD3 R12, P0, R4, UR6, RZ ;  /* 0x00000006040c7c10 */ /* 0x000fe4000ff1e0ff */
[----:B------:R-:W-:Y:S01]  /*9650*/  F2FP.BF16.F32.PACK_AB R4, R97, R96 ;  /* 0x000000606104723e */ /* 0x000fe200000010ff */
[----:B------:R-:W-:Y:S01]  /*9660*/  IMAD R11, R39, R6, R42 ;  /* 0x00000006270b7224 */ /* 0x000fe200078e022a */
[----:B------:R-:W-:Y:S01]  /*9670*/  IADD3.X R13, R5, UR7, R14, P0, !PT ;  /* 0x00000007050d7c10 */ /* 0x000fe200087fe40e */
[----:B------:R-:W-:Y:S01]  /*9680*/  ULDC.64 UR6, c[0x0][0xb88] ;  /* 0x0002e20000067ab9 */ /* 0x000fe20000000a00 */
[----:B------:R-:W-:-:S02]  /*9690*/  F2FP.BF16.F32.PACK_AB R5, R99, R98 ;  /* 0x000000626305723e */ /* 0x000fc400000010ff */
[----:B------:R-:W-:Y:S01]  /*96a0*/  SHF.R.S32.HI R10, RZ, 0x1f, R11 ;  /* 0x0000001fff0a7819 */ /* 0x000fe2000001140b */
[----:B------:R-:W-:Y:S01]  /*96b0*/  IMAD.WIDE.U32 R12, R11, UR6, R12 ;  /* 0x000000060b0c7c25 */ /* 0x000fe2000f8e000c */
[----:B------:R-:W-:Y:S02]  /*96c0*/  F2FP.BF16.F32.PACK_AB R6, R101, R100 ;  /* 0x000000646506723e */ /* 0x000fe400000010ff */
[----:B------:R-:W-:Y:S01]  /*96d0*/  LOP3.LUT R28, R28, R29, RZ, 0x3c, !PT ;  /* 0x0000001d1c1c7212 */ /* 0x000fe200078e3cff */
[----:B------:R-:W-:Y:S01]  /*96e0*/  IMAD R10, R10, UR6, RZ ;  /* 0x000000060a0a7c24 */ /* 0x000fe2000f8e02ff */
[----:B------:R-:W-:Y:S01]  /*96f0*/  MOV R14, R8 ;  /* 0x00000008000e7202 */ /* 0x000fe20000000f00 */
[----:B------:R0:W-:Y:S01]  /*9700*/  STSM.16.M88.4 [R15], R4 ;  /* 0x000000040f007844 */ /* 0x0001e20000000200 */
[----:B------:R-:W-:Y:S01]  /*9710*/  IMAD.X R29, RZ, RZ, R37, P3 ;  /* 0x000000ffff1d7224 */ /* 0x000fe200018e0625 */
[----:B------:R-:W-:Y:S01]  /*9720*/  LOP3.LUT P0, RZ, R184, 0x3, RZ, 0xc0, !PT ;  /* 0x00000003b8ff7812 */ /* 0x000fe2000780c0ff */
[----:B------:R-:W-:Y:S01]  /*9730*/  IMAD R41, R11, UR7, R10 ;  /* 0x000000070b297c24 */ /* 0x000fe2000f8e020a */
[----:B------:R-:W-:Y:S01]  /*9740*/  ULDC.64 UR6, c[0x0][0xb50] ;  /* 0x0002d40000067ab9 */ /* 0x000fe20000000a00 */
[----:B------:R-:W-:-:S02]  /*9750*/  F2FP.BF16.F32.PACK_AB R8, R105, R104 ;  /* 0x000000686908723e */ /* 0x000fc400000010ff */
[----:B------:R-:W-:Y:S02]  /*9760*/  F2FP.BF16.F32.PACK_AB R9, R107, R106 ;  /* 0x0000006a6b09723e */ /* 0x000fe400000010ff */
[----:B------:R-:W-:Y:S02]  /*9770*/  F2FP.BF16.F32.PACK_AB R10, R109, R108 ;  /* 0x0000006c6d0a723e */ /* 0x000fe400000010ff */
[----:B------:R-:W-:Y:S02]  /*9780*/  F2FP.BF16.F32.PACK_AB R11, R111, R110 ;  /* 0x0000006e6f0b723e */ /* 0x000fe400000010ff */
[----:B------:R-:W-:Y:S02]  /*9790*/  LEA R40, P3, R12, UR6, 0x2 ;  /* 0x000000060c287c11 */ /* 0x000fe4000f8610ff */
[----:B------:R-:W-:Y:S01]  /*97a0*/  LOP3.LUT R26, R26, R27, RZ, 0x3c, !PT ;  /* 0x0000001b1a1a7212 */ /* 0x000fe200078e3cff */
[----:B0-----:R-:W-:Y:S01]  /*97b0*/  VIADD R5, R43, 0x8 ;  /* 0x000000082b057836 */ /* 0x001fe20000000000 */
[----:B------:R0:W-:Y:S01]  /*97c0*/  STSM.16.M88.4 [R14], R8 ;  /* 0x000000080e007844 */ /* 0x0001e20000000200 */
[----:B------:R-:W-:Y:S01]  /*97d0*/  IMAD.IADD R7, R13, 0x1, R41 ;  /* 0x000000010d077824 */ /* 0x000fe200078e0229 */
[----:B------:R-:W-:Y:S01]  /*97e0*/  F2FP.BF16.F32.PACK_AB R4, R113, R112 ;  /* 0x000000707104723e */ /* 0x000fe200000010ff */
[----:B------:R-:W-:Y:S01]  /*97f0*/  IMAD.X R27, RZ, RZ, R37, P2 ;  /* 0x000000ffff1b7224 */ /* 0x000fe200010e0625 */
[-C--:B------:R-:W-:Y:S01]  /*9800*/  ISETP.GE.OR P2, PT, R43, R64.reuse, P0 ;  /* 0x000000402b00720c */ /* 0x080fe20000746670 */
[----:B------:R-:W-:Y:S01]  /*9810*/  SHFL.IDX PT, R60, R40, RZ, 0x1c1f ;  /* 0x001c1fff283c7589 */ /* 0x000fe200000e0000 */
[----:B------:R-:W-:-:S02]  /*9820*/  ISETP.GE.OR P0, PT, R5, R64, P0 ;  /* 0x000000400500720c */ /* 0x000fc40000706670 */
[----:B------:R-:W-:Y:S01]  /*9830*/  LEA.HI.X R41, R12, UR7, R7, 0x2, P3 ;  /* 0x000000070c297c11 */ /* 0x000fe200098f1407 */
[----:B------:R-:W-:Y:S01]  /*9840*/  SHFL.IDX PT, R62, R40, 0x1, 0x1c1f ;  /* 0x003c1f00283e7f89 */ /* 0x000fe200000e0000 */
[----:B------:R-:W-:Y:S02]  /*9850*/  F2FP.BF16.F32.PACK_AB R5, R115, R114 ;  /* 0x000000727305723e */ /* 0x000fe400000010ff */
[----:B------:R-:W-:Y:S01]  /*9860*/  F2FP.BF16.F32.PACK_AB R6, R117, R116 ;  /* 0x000000747506723e */ /* 0x000fe200000010ff */
[----:B------:R-:W1:Y:S01]  /*9870*/  SHFL.IDX PT, R61, R41, RZ, 0x1c1f ;  /* 0x001c1fff293d7589 */ /* 0x000e6200000e0000 */
[----:B------:R-:W-:Y:S02]  /*9880*/  F2FP.BF16.F32.PACK_AB R7, R119, R118 ;  /* 0x000000767707723e */ /* 0x000fe400000010ff */
[----:B------:R-:W-:Y:S01]  /*9890*/  F2FP.BF16.F32.PACK_AB R12, R121, R120 ;  /* 0x00000078790c723e */ /* 0x000fe200000010ff */
[----:B------:R-:W2:Y:S01]  /*98a0*/  SHFL.IDX PT, R63, R41, 0x1, 0x1c1f ;  /* 0x003c1f00293f7f89 */ /* 0x000ea200000e0000 */
[----:B------:R-:W-:-:S02]  /*98b0*/  F2FP.BF16.F32.PACK_AB R13, R123, R122 ;  /* 0x0000007a7b0d723e */ /* 0x000fc400000010ff */
[----:B0-----:R-:W-:Y:S01]  /*98c0*/  F2FP.BF16.F32.PACK_AB R14, R125, R124 ;  /* 0x0000007c7d0e723e */ /* 0x001fe200000010ff */
[----:B------:R-:W-:Y:S01]  /*98d0*/  STSM.16.M88.4 [R54], R4 ;  /* 0x0000000436007844 */ /* 0x000fe20000000200 */
[----:B------:R-:W-:Y:S02]  /*98e0*/  F2FP.BF16.F32.PACK_AB R15, R127, R126 ;  /* 0x0000007e7f0f723e */ /* 0x000fe400000010ff */
[----:B------:R-:W-:Y:S02]  /*98f0*/  F2FP.BF16.F32.PACK_AB R8, R129, R128 ;  /* 0x000000808108723e */ /* 0x000fe400000010ff */
[----:B------:R-:W-:Y:S01]  /*9900*/  F2FP.BF16.F32.PACK_AB R9, R131, R130 ;  /* 0x000000828309723e */ /* 0x000fe200000010ff */
[----:B------:R-:W-:Y:S01]  /*9910*/  STSM.16.M88.4 [R53], R12 ;  /* 0x0000000c35007844 */ /* 0x000fe20000000200 */
[----:B------:R-:W-:Y:S02]  /*9920*/  F2FP.BF16.F32.PACK_AB R10, R133, R132 ;  /* 0x00000084850a723e */ /* 0x000fe400000010ff */
[----:B------:R-:W-:-:S02]  /*9930*/  F2FP.BF16.F32.PACK_AB R11, R135, R134 ;  /* 0x00000086870b723e */ /* 0x000fc400000010ff */
[----:B------:R-:W-:Y:S02]  /*9940*/  MOV R65, R44 ;  /* 0x0000002c00417202 */ /* 0x000fe40000000f00 */
[C---:B------:R-:W-:Y:S01]  /*9950*/  LOP3.LUT R21, R36.reuse, 0x380, RZ, 0xc0, !PT ;  /* 0x0000038024157812 */ /* 0x040fe200078ec0ff */
[----:B------:R-:W-:Y:S01]  /*9960*/  STSM.16.M88.4 [R52], R8 ;  /* 0x0000000834007844 */ /* 0x000fe20000000200 */
[C---:B------:R-:W-:Y:S02]  /*9970*/  IADD3 R33, P5, R36.reuse, 0x2000, RZ ;  /* 0x0000200024217810 */ /* 0x040fe40007fbe0ff */
[----:B------:R-:W-:Y:S01]  /*9980*/  SHF.R.U64 R21, R21, 0x3, RZ ;  /* 0x0000000315157819 */ /* 0x000fe200000012ff */
[----:B------:R0:W-:Y:S01]  /*9990*/  STSM.16.M88.4 [R66], R136 ;  /* 0x0000008842007844 */ /* 0x0001e20000000200 */
[----:B------:R-:W-:Y:S01]  /*99a0*/  IADD3 R31, P4, R36, 0x3000, RZ ;  /* 0x00003000241f7810 */ /* 0x000fe20007f9e0ff */
[----:B------:R-:W-:Y:S01]  /*99b0*/  UIMAD UR5, UR12, UR8, URZ ;  /* 0x000000080c0572a4 */ /* 0x000fe2000f8e023f */
[----:B------:R-:W-:Y:S01]  /*99c0*/  LOP3.LUT R36, R21, R36, RZ, 0x3c, !PT ;  /* 0x0000002415247212 */ /* 0x000fe200078e3cff */
[----:B------:R-:W-:Y:S01]  /*99d0*/  STSM.16.M88.4 [R65], R144 ;  /* 0x0000009041007844 */ /* 0x000fe20000000200 */
[----:B------:R-:W-:Y:S01]  /*99e0*/  IMAD.X R21, RZ, RZ, R37, P6 ;  /* 0x000000ffff157224 */ /* 0x000fe200030e0625 */
[----:B------:R-:W-:Y:S01]  /*99f0*/  UIMAD.WIDE.U32 UR6, UR38, UR8, URZ ;  /* 0x00000008260672a5 */ /* 0x000fe2000f8e003f */
[----:B------:R-:W-:Y:S01]  /*9a00*/  LOP3.LUT R32, R33, 0x380, RZ, 0xc0, !PT ;  /* 0x0000038021207812 */ /* 0x000fe200078ec0ff */
[----:B------:R-:W-:Y:S08]  /*9a10*/  BAR.SYNC.DEFER_BLOCKING 0x1, 0x100 ;  /* 0x0044000000007b1d */ /* 0x000ff00000010000 */
[----:B0-----:R-:W0:Y:S01]  /*9a20*/  @P1 LDC R66, c[0x0][0xbec] ;  /* 0x0002fb00ff421b82 */ /* 0x001e220000000800 */
[----:B------:R-:W-:Y:S01]  /*9a30*/  UIMAD UR5, UR38, UR9, UR5 ;  /* 0x00000009260572a4 */ /* 0x000fe2000f8e0205 */
[----:B------:R-:W-:Y:S01]  /*9a40*/  LOP3.LUT R30, R31, 0x380, RZ, 0xc0, !PT ;  /* 0x000003801f1e7812 */ /* 0x000fe200078ec0ff */
[----:B------:R-:W-:Y:S01]  /*9a50*/  UIMAD UR8, UR13, UR10, URZ ;  /* 0x0000000a0d0872a4 */ /* 0x000fe2000f8e023f */
[----:B------:R-:W-:Y:S01]  /*9a60*/  SHF.R.U64 R32, R32, 0x3, RZ ;  /* 0x0000000320207819 */ /* 0x000fe200000012ff */
[----:B-1----:R1:W-:Y:S01]  /*9a70*/  @!P2 ST.E desc[UR50][R60.64], R38 ;  /* 0x000000263c00a985 */ /* 0x0023e2000c101932 */
[----:B------:R-:W-:Y:S01]  /*9a80*/  UIADD3 UR7, UR7, UR5, URZ ;  /* 0x0000000507077290 */ /* 0x000fe2000fffe03f */
[----:B------:R-:W-:-:S02]  /*9a90*/  SHF.R.U64 R30, R30, 0x3, RZ ;  /* 0x000000031e1e7819 */ /* 0x000fc400000012ff */
[----:B--2---:R2:W-:Y:S01]  /*9aa0*/  @!P0 ST.E desc[UR50][R62.64], R3 ;  /* 0x000000033e008985 */ /* 0x0045e2000c101932 */
[----:B------:R-:W-:Y:S01]  /*9ab0*/  LOP3.LUT R32, R32, R33, RZ, 0x3c, !PT ;  /* 0x0000002120207212 */ /* 0x000fe200078e3cff */
[----:B-1----:R-:W1:Y:S02]  /*9ac0*/  @P1 LDC R61, c[0x0][0xbf0] ;  /* 0x0002fc00ff3d1b82 */ /* 0x002e640000000800 */
[----:B------:R3:W5:Y:S01]  /*9ad0*/  LD.E.128 R12, desc[UR50][R24.64] ;  /* 0x00000032180c7980 */ /* 0x000762000c101d00 */
[----:B------:R-:W-:Y:S01]  /*9ae0*/  UIMAD UR5, UR42, UR11, UR8 ;  /* 0x0000000b2a0572a4 */ /* 0x000fe2000f8e0208 */
[----:B------:R-:W-:Y:S01]  /*9af0*/  LOP3.LUT R30, R30, R31, RZ, 0x3c, !PT ;  /* 0x0000001f1e1e7212 */ /* 0x000fe200078e3cff */
[----:B--2---:R-:W-:Y:S01]  /*9b00*/  IMAD R3, R19, 0x20, R22 ;  /* 0x0000002013037824 */ /* 0x004fe200078e0216 */
[----:B------:R0:W5:Y:S01]  /*9b10*/  LD.E.128 R8, desc[UR50][R20.64] ;  /* 0x0000003214087980 */ /* 0x000162000c101d00 */
[----:B------:R-:W-:Y:S01]  /*9b20*/  UIMAD.WIDE.U32 UR6, UR42, UR10, UR6 ;  /* 0x0000000a2a0672a5 */ /* 0x000fe2000f8e0006 */
[----:B------:R-:W-:Y:S01]  /*9b30*/  IADD3.X R33, RZ, R37, RZ, P5, !PT ;  /* 0x00000025ff217210 */ /* 0x000fe20002ffe4ff */
[----:B------:R-:W-:Y:S01]  /*9b40*/  IMAD.X R31, RZ, RZ, R37, P4 ;  /* 0x000000ffff1f7224 */ /* 0x000fe200020e0625 */
[----:B------:R2:W5:Y:S01]  /*9b50*/  LD.E.128 R52, desc[UR50][R26.64] ;  /* 0x000000321a347980 */ /* 0x000562000c101d00 */
[----:B------:R-:W-:Y:S01]  /*9b60*/  ULDC.64 UR8, c[0x0][0xae0] ;  /* 0x0002b80000087ab9 */ /* 0x000fe20000000a00 */
[----:B---3--:R-:W-:Y:S01]  /*9b70*/  VIADD R25, R3, UR37 ;  /* 0x0000002503197c36 */ /* 0x008fe20008000000 */
[----:B------:R-:W-:Y:S01]  /*9b80*/  UIADD3 UR5, UR7, UR5, URZ ;  /* 0x0000000507057290 */ /* 0x000fe2000fffe03f */
[----:B------:R-:W5:Y:S02]  /*9b90*/  LD.E.128 R48, desc[UR50][R36.64] ;  /* 0x0000003224307980 */ /* 0x000f64000c101d00 */
[----:B0-----:R-:W-:Y:S01]  /*9ba0*/  @P1 IMAD.HI.U32 R20, R25, R66, RZ ;  /* 0x0000004219141227 */ /* 0x001fe200078e00ff */
[----:B------:R-:W-:Y:S01]  /*9bb0*/  MOV R21, UR7 ;  /* 0x0000000700157c02 */ /* 0x000fe20008000f00 */
[----:B------:R-:W5:Y:S02]  /*9bc0*/  LD.E.128 R44, desc[UR50][R34.64] ;  /* 0x00000032222c7980 */ /* 0x000f64000c101d00 */
[----:B------:R-:W-:-:S02]  /*9bd0*/  IMAD.MOV.U32 R3, RZ, RZ, R25 ;  /* 0x000000ffff037224 */ /* 0x000fc400078e0019 */
[----:B------:R-:W5:Y:S01]  /*9be0*/  LD.E.128 R40, desc[UR50][R32.64] ;  /* 0x0000003220287980 */ /* 0x000f62000c101d00 */
[----:B-1----:R-:W-:-:S03]  /*9bf0*/  @P1 SHF.R.U32.HI R3, RZ, R61, R20 ;  /* 0x0000003dff031219 */ /* 0x002fc60000011614 */
[----:B------:R-:W5:Y:S01]  /*9c00*/  LD.E.128 R4, desc[UR50][R30.64] ;  /* 0x000000321e047980 */ /* 0x000f62000c101d00 */
[--C-:B------:R-:W-:Y:S01]  /*9c10*/  SHF.R.S32.HI R24, RZ, 0x1f, R3.reuse ;  /* 0x0000001fff187819 */ /* 0x100fe20000011403 */
[----:B--2---:R-:W-:Y:S02]  /*9c20*/  IMAD.MOV R26, RZ, RZ, -R3 ;  /* 0x000000ffff1a7224 */ /* 0x004fe400078e0a03 */
[----:B------:R0:W5:Y:S01]  /*9c30*/  LD.E.128 R56, desc[UR50][R28.64] ;  /* 0x000000321c387980 */ /* 0x000162000c101d00 */
[----:B------:R-:W-:Y:S01]  /*9c40*/  IMAD.U32 R20, RZ, RZ, UR6 ;  /* 0x00000006ff147e24 */ /* 0x000fe2000f8e00ff */
[----:B------:R-:W-:Y:S01]  /*9c50*/  ULDC.64 UR6, c[0x0][0xad8] ;  /* 0x0002b60000067ab9 */ /* 0x000fe20000000a00 */
[----:B------:R-:W-:Y:S01]  /*9c60*/  IMAD.U32 R21, RZ, RZ, UR5 ;  /* 0x00000005ff157e24 */ /* 0x000fe2000f8e00ff */
[----:B------:R-:W-:Y:S01]  /*9c70*/  @!PT LDS RZ, [RZ] ;  /* 0x00000000fffff984 */ /* 0x000fe20000000800 */
[----:B------:R-:W-:Y:S01]  /*9c80*/  @!PT LDS RZ, [RZ] ;  /* 0x00000000fffff984 */ /* 0x000fe20000000800 */
[----:B------:R-:W-:Y:S01]  /*9c90*/  @!PT LDS RZ, [RZ] ;  /* 0x00000000fffff984 */ /* 0x000fe20000000800 */
[----:B------:R-:W-:Y:S01]  /*9ca0*/  @!PT LDS RZ, [RZ] ;  /* 0x00000000fffff984 */ /* 0x000fe20000000800 */
[----:B------:R1:W-:Y:S06]  /*9cb0*/  MEMBAR.ALL.CTA ;  /* 0x0000000000007992 */ /* 0x0003ec0000008000 */
[----:B-1----:R-:W1:Y:S01]  /*9cc0*/  FENCE.VIEW.ASYNC.S ;  /* 0x00000000000073c6 */ /* 0x002e620000000000 */
[----:B------:R-:W-:-:S02]  /*9cd0*/  IMAD R24, R24, UR8, RZ ;  /* 0x0000000818187c24 */ /* 0x000fc4000f8e02ff */
[----:B------:R-:W-:Y:S02]  /*9ce0*/  IMAD R39, R39, R26, R25 ;  /* 0x0000001a27277224 */ /* 0x000fe400078e0219 */
[C---:B------:R-:W-:Y:S02]  /*9cf0*/  IMAD R25, R3.reuse, UR9, R24 ;  /* 0x0000000903197c24 */ /* 0x040fe4000f8e0218 */
[----:B------:R-:W-:Y:S01]  /*9d00*/  IMAD.WIDE.U32 R20, R3, UR8, R20 ;  /* 0x0000000803147c25 */ /* 0x000fe2000f8e0014 */
[----:B------:R-:W-:-:S03]  /*9d10*/  SHF.R.S32.HI R3, RZ, 0x1f, R39 ;  /* 0x0000001fff037819 */ /* 0x000fc60000011427 */
[----:B------:R-:W-:Y:S02]  /*9d20*/  IMAD.IADD R21, R21, 0x1, R25 ;  /* 0x0000000115157824 */ /* 0x000fe400078e0219 */
[----:B------:R-:W-:Y:S02]  /*9d30*/  IMAD R24, R3, UR6, RZ ;  /* 0x0000000603187c24 */ /* 0x000fe4000f8e02ff */
[----:B0-----:R-:W-:Y:S02]  /*9d40*/  VIADD R29, R22, UR37 ;  /* 0x00000025161d7c36 */ /* 0x001fe40008000000 */
        /* <DEDUP_REMOVED lines=8> */
[-C--:B------:R-:W-:Y:S01]  /*9dd0*/  ISETP.GE.AND P0, PT, R3, R64.reuse, PT ;  /* 0x000000400300720c */ /* 0x080fe20003f06270 */
[----:B------:R-:W-:Y:S01]  /*9de0*/  VIADD R3, R29, 0x40 ;  /* 0x000000401d037836 */ /* 0x000fe20000000000 */
[----:B------:R-:W-:Y:S02]  /*9df0*/  LEA.HI.X R27, R20, UR7, R21, 0x1, P3 ;  /* 0x00000007141b7c11 */ /* 0x000fe400098f0c15 */
[----:B------:R-:W-:Y:S01]  /*9e00*/  PRMT R0, RZ, 0x654, R0 ;  /* 0x00000654ff007816 */ /* 0x000fe20000000000 */
[----:B-1----:R0:W1:Y:S01]  /*9e10*/  SHFL.IDX PT, R25, R26, RZ, 0x181f ;  /* 0x00181fff1a197589 */ /* 0x00206200000e0000 */
[----:B------:R-:W-:Y:S01]  /*9e20*/  ISETP.GE.AND P1, PT, R3, R64, PT ;  /* 0x000000400300720c */ /* 0x000fe20003f26270 */
[----:B------:R-:W-:Y:S01]  /*9e30*/  BSSY B1, `(.L_x_8905) ;  /* 0x000000d000017945 */ /* 0x000fe20003800000 */
[----:B------:R0:W-:Y:S01]  /*9e40*/  SYNCS.ARRIVE.TRANS64.RED.A1T0 RZ, [R0+URZ], RZ ;  /* 0x000000ff00ff79a7 */ /* 0x0001e2000810043f */
[----:B------:R0:W2:Y:S02]  /*9e50*/  SHFL.IDX PT, R3, R27, RZ, 0x181f ;  /* 0x00181fff1b037589 */ /* 0x0000a400000e0000 */
[----:B------:R-:W-:Y:S08]  /*9e60*/  @P2 BRA `(.L_x_8906) ;  /* 0x0000000000242947 */ /* 0x000ff00003800000 */
        /* <DEDUP_REMOVED lines=9> */
.L_x_8906:
[----:B------:R-:W-:Y:S05]  /*9f00*/  BSYNC B1 ;  /* 0x0000000000017941 */ /* 0x000fea0003800000 */
.L_x_8905:
[----:B--2---:R2:W4:Y:S01]  /*9f10*/  SHFL.IDX PT, R3, R27, 0x1, 0x181f ;  /* 0x00381f001b037f89 */ /* 0x00452200000e0000 */
[----:B------:R-:W-:Y:S03]  /*9f20*/  BSSY B1, `(.L_x_8907) ;  /* 0x000000c000017945 */ /* 0x000fe60003800000 */
[----:B-1-3--:R2:W1:Y:S01]  /*9f30*/  SHFL.IDX PT, R25, R26, 0x1, 0x181f ;  /* 0x00381f001a197f89 */ /* 0x00a46200000e0000 */
        /* <DEDUP_REMOVED lines=8> */
[----:B-----5:R3:W-:Y:S04]  /*9fc0*/  @!P3 ST.E.128 desc[UR50][R20.64], R44 ;  /* 0x0000002c1400b985 */ /* 0x0207e8000c101d32 */
[----:B------:R3:W-:Y:S02]  /*9fd0*/  @!P4 ST.E.128 desc[UR50][R24.64], R52 ;  /* 0x000000341800c985 */ /* 0x0007e4000c101d32 */
.L_x_8908:
[----:B------:R-:W-:Y:S05]  /*9fe0*/  BSYNC B1 ;  /* 0x0000000000017941 */ /* 0x000fea0003800000 */
.L_x_8907:
[----:B----4-:R4:W0:Y:S01]  /*9ff0*/  SHFL.IDX PT, R3, R27, 0x2, 0x181f ;  /* 0x00581f001b037f89 */ /* 0x01082200000e0000 */
        /* <DEDUP_REMOVED lines=8> */
[-C--:B0-----:R-:W-:Y:S02]  /*a080*/  @!P2 LEA.HI.X R21, R2, R3.reuse, R189, 0x1, P0 ;  /* 0x000000030215a211 */ /* 0x081fe400000f0cbd */
[----:B------:R-:W-:-:S03]  /*a090*/  @!P3 LEA.HI.X R25, R18, R3, R188, 0x1, P1 ;  /* 0x000000031219b211 */ /* 0x000fc600008f0cbc */
[----:B-----5:R3:W-:Y:S04]  /*a0a0*/  @!P2 ST.E.128 desc[UR50][R20.64], R40 ;  /* 0x000000281400a985 */ /* 0x0207e8000c101d32 */
[----:B------:R3:W-:Y:S02]  /*a0b0*/  @!P3 ST.E.128 desc[UR50][R24.64], R12 ;  /* 0x0000000c1800b985 */ /* 0x0007e4000c101d32 */
.L_x_8910:
[----:B------:R-:W-:Y:S05]  /*a0c0*/  BSYNC B1 ;  /* 0x0000000000017941 */ /* 0x000fea0003800000 */
.L_x_8909:
[----:B0-----:R-:W-:Y:S01]  /*a0d0*/  VIADD R3, R29, 0x60 ;  /* 0x000000601d037836 */ /* 0x001fe20000000000 */
[----:B--2-4-:R-:W0:Y:S04]  /*a0e0*/  SHFL.IDX PT, R27, R27, 0x3, 0x181f ;  /* 0x00781f001b1b7f89 */ /* 0x014e2800000e0000 */
[----:B------:R-:W-:Y:S01]  /*a0f0*/  ISETP.GE.AND P0, PT, R3, R64, PT ;  /* 0x000000400300720c */ /* 0x000fe20003f06270 */
[----:B---3-5:R2:W3:-:S12]  /*a100*/  SHFL.IDX PT, R15, R26, 0x3, 0x181f ;  /* 0x00781f001a0f7f89 */ /* 0x0284d800000e0000 */
[----:B--2---:R-:W-:Y:S05]  /*a110*/  @P0 BRA `(.L_x_8911) ;  /* 0x0000000800800947 */ /* 0x004fea0003800000 */
[----:B------:R-:W-:Y:S02]  /*a120*/  ULDC UR5, c[0x0][0xac8] ;  /* 0x0002b20000057ab9 */ /* 0x000fe40000000800 */
[----:B------:R-:W-:-:S13]  /*a130*/  ISETP.GE.AND P1, PT, R2, UR5, PT ;  /* 0x0000000502007c0c */ /* 0x000fda000bf26270 */
[----:B---3--:R-:W-:-:S04]  /*a140*/  @!P1 LEA R12, P0, R2, R15, 0x1 ;  /* 0x0000000f020c9211 */ /* 0x008fc800078008ff */
[----:B0-----:R-:W-:Y:S02]  /*a150*/  @!P1 LEA.HI.X R13, R2, R27, R189, 0x1, P0 ;  /* 0x0000001b020d9211 */ /* 0x001fe400000f0cbd */
[----:B------:R-:W-:-:S03]  /*a160*/  ISETP.GE.AND P0, PT, R18, UR5, PT ;  /* 0x0000000512007c0c */ /* 0x000fc6000bf06270 */
[----:B------:R0:W-:Y:S10]  /*a170*/  @!P1 ST.E.128 desc[UR50][R12.64], R4 ;  /* 0x000000040c009985 */ /* 0x0001f4000c101d32 */
[----:B------:R-:W-:Y:S05]  /*a180*/  @P0 BRA `(.L_x_8911) ;  /* 0x0000000800640947 */ /* 0x000fea0003800000 */
[----:B0-----:R-:W-:-:S04]  /*a190*/  LEA R4, P0, R18, R15, 0x1 ;  /* 0x0000000f12047211 */ /* 0x001fc800078008ff */
[----:B------:R-:W-:-:S05]  /*a1a0*/  LEA.HI.X R5, R18, R27, R188, 0x1, P0 ;  /* 0x0000001b12057211 */ /* 0x000fca00000f0cbc */
[----:B------:R0:W-:Y:S01]  /*a1b0*/  ST.E.128 desc[UR50][R4.64], R8 ;  /* 0x0000000804007985 */ /* 0x0001e2000c101d32 */
[----:B------:R-:W-:Y:S05]  /*a1c0*/  BRA `(.L_x_8911) ;  /* 0x0000000800547947 */ /* 0x000fea0003800000 */
.L_x_8904:
        /* <DEDUP_REMOVED lines=50> */
.L_x_8913:
[----:B------:R-:W-:Y:S05]  /*a4f0*/  BSYNC B1 ;  /* 0x0000000000017941 */ /* 0x000fea0003800000 */
.L_x_8912:
        /* <DEDUP_REMOVED lines=14> */
[----:B------:R-:W-:Y:S01]  /*a5e0*/  SHF.R.S32.HI R0, RZ, 0x1f, R3 ;  /* 0x0000001fff007819 */ /* 0x000fe20000011403 */
[----:B------:R-:W-:Y:S01]  /*a5f0*/  ULDC.64 UR8, c[0x0][0xae0] ;  /* 0x0002b80000087ab9 */ /* 0x000fe20000000a00 */
[----:B------:R-:W-:Y:S01]  /*a600*/  IADD3 R7, -R3, RZ, RZ ;  /* 0x000000ff03077210 */ /* 0x000fe20007ffe1ff */
        /* <DEDUP_REMOVED lines=38> */
.L_x_8915:
[----:B------:R-:W-:Y:S05]  /*a870*/  BSYNC B1 ;  /* 0x0000000000017941 */ /* 0x000fea0003800000 */
.L_x_8914:
        /* <DEDUP_REMOVED lines=13> */
.L_x_8917:
[----:B------:R-:W-:Y:S05]  /*a950*/  BSYNC B1 ;  /* 0x0000000000017941 */ /* 0x000fea0003800000 */
.L_x_8916:
        /* <DEDUP_REMOVED lines=11> */
[----:B------:R3:W-:Y:S04]  /*aa10*/  @!P2 ST.E.128 desc[UR50][R10.64], RZ ;  /* 0x000000ff0a00a985 */ /* 0x0007e8000c101d32 */
[----:B------:R3:W-:Y:S02]  /*aa20*/  @!P3 ST.E.128 desc[UR50][R4.64], RZ ;  /* 0x000000ff0400b985 */ /* 0x0007e4000c101d32 */
.L_x_8919:
[----:B------:R-:W-:Y:S05]  /*aa30*/  BSYNC B1 ;  /* 0x0000000000017941 */ /* 0x000fea0003800000 */
.L_x_8918:
[----:B------:R-:W-:Y:S01]  /*aa40*/  VIADD R0, R8, 0x60 ;  /* 0x0000006008007836 */ /* 0x000fe20000000000 */
[----:B0-----:R0:W0:Y:S04]  /*aa50*/  SHFL.IDX PT, R3, R7, 0x3, 0x181f ;  /* 0x00781f0007037f89 */ /* 0x00102800000e0000 */
[----:B------:R-:W-:Y:S01]  /*aa60*/  ISETP.GE.AND P0, PT, R0, R9, PT ;  /* 0x000000090000720c */ /* 0x000fe20003f06270 */
[----:B-1-3--:R1:W3:-:S12]  /*aa70*/  SHFL.IDX PT, R5, R6, 0x3, 0x181f ;  /* 0x00781f0006057f89 */ /* 0x00a2d800000e0000 */
[----:B-1----:R-:W-:Y:S05]  /*aa80*/  @P0 BRA `(.L_x_8911) ;  /* 0x0000000000240947 */ /* 0x002fea0003800000 */
[----:B------:R-:W-:Y:S02]  /*aa90*/  ULDC UR5, c[0x0][0xac8] ;  /* 0x0002b20000057ab9 */ /* 0x000fe40000000800 */
[----:B------:R-:W-:Y:S02]  /*aaa0*/  ISETP.GE.AND P2, PT, R2, UR5, PT ;  /* 0x0000000502007c0c */ /* 0x000fe4000bf46270 */
[----:B------:R-:W-:-:S11]  /*aab0*/  ISETP.GE.AND P3, PT, R18, UR5, PT ;  /* 0x0000000512007c0c */ /* 0x000fd6000bf66270 */
[-C--:B--234-:R-:W-:Y:S02]  /*aac0*/  @!P2 LEA R6, P0, R2, R5.reuse, 0x1 ;  /* 0x000000050206a211 */ /* 0x09cfe400078008ff */
[----:B------:R-:W-:Y:S02]  /*aad0*/  @!P3 LEA R4, P1, R18, R5, 0x1 ;  /* 0x000000051204b211 */ /* 0x000fe400078208ff */
[-C--:B0-----:R-:W-:Y:S02]  /*aae0*/  @!P2 LEA.HI.X R7, R2, R3.reuse, R189, 0x1, P0 ;  /* 0x000000030207a211 */ /* 0x081fe400000f0cbd */
[----:B------:R-:W-:-:S03]  /*aaf0*/  @!P3 LEA.HI.X R5, R18, R3, R188, 0x1, P1 ;  /* 0x000000031205b211 */ /* 0x000fc600008f0cbc */
[----:B------:R1:W-:Y:S04]  /*ab00*/  @!P2 ST.E.128 desc[UR50][R6.64], RZ ;  /* 0x000000ff0600a985 */ /* 0x0003e8000c101d32 */
[----:B------:R1:W-:Y:S02]  /*ab10*/  @!P3 ST.E.128 desc[UR50][R4.64], RZ ;  /* 0x000000ff0400b985 */ /* 0x0003e4000c101d32 */
.L_x_8911:
[----:B------:R-:W-:Y:S05]  /*ab20*/  BSYNC B0 ;  /* 0x0000000000007941 */ /* 0x000fea0003800000 */
.L_x_8903:
[----:B------:R-:W-:Y:S02]  /*ab30*/  ULDC UR5, c[0x0][0xc38] ;  /* 0x00030e0000057ab9 */ /* 0x000fe40000000800 */
[----:B------:R-:W-:-:S06]  /*ab40*/  UISETP.GE.AND UP0, UPT, UR4, UR5, UPT ;  /* 0x000000050400728c */ /* 0x000fcc000bf06270 */
[----:B------:R-:W-:-:S13]  /*ab50*/  PLOP3.LUT P0, PT, PT, PT, UP0, 0x80, 0x0 ;  /* 0x000000000000781c */ /* 0x000fda0003f0f008 */
[----:B------:R-:W-:Y:S05]  /*ab60*/  @!P0 BRA `(.L_x_8920) ;  /* 0xffffff6000548947 */ /* 0x000fea000383ffff */
[----:B------:R-:W-:Y:S05]  /*ab70*/  EXIT ;  /* 0x000000000000794d */ /* 0x000fea0003800000 */
.L_x_8862:
        /* <DEDUP_REMOVED lines=18> */
[----:B------:R-:W-:Y:S01]  /*aca0*/  UISETP.NE.U32.AND UP0, UPT, UR6, URZ, UPT ;  /* 0x0000003f0600728c */ /* 0x000fe2000bf05070 */
[----:B------:R-:W-:Y:S01]  /*acb0*/  LOP3.LUT R19, R19, 0xfffffffe, RZ, 0xc0, !PT ;  /* 0xfffffffe13137812 */ /* 0x000fe200078ec0ff */
[----:B------:R-:W1:Y:S01]  /*acc0*/  S2UR UR8, SR_CgaCtaId ;  /* 0x00000000000879c3 */ /* 0x000e620000008800 */
[----:B------:R-:W-:Y:S01]  /*acd0*/  ULDC UR4, c[0x0][0x424] ;  /* 0x0001090000047ab9 */ /* 0x000fe20000000800 */
[----:B------:R-:W-:Y:S01]  /*ace0*/  UISETP.NE.AND.EX UP0, UPT, UR7, URZ, UPT, UP0 ;  /* 0x0000003f0700728c */ /* 0x000fe2000bf05300 */
[----:B------:R-:W-:Y:S01]  /*acf0*/  IMAD.U32 R34, RZ, RZ, UR5 ;  /* 0x00000005ff227e24 */ /* 0x000fe2000f8e00ff */
[----:B------:R-:W-:Y:S01]  /*ad00*/  ULDC UR39, c[0x0][0x288] ;  /* 0x0000a20000277ab9 */ /* 0x000fe20000000800 */
[----:B------:R-:W-:Y:S01]  /*ad10*/  ULDC.64 UR6, c[0x0][0x2f0] ;  /* 0x0000bc0000067ab9 */ /* 0x000fe20000000a00 */
[----:B------:R-:W-:Y:S01]  /*ad20*/  USEL UR4, UR4, 0x1, UP0 ;  /* 0x0000000104047887 */ /* 0x000fe20008000000 */
[----:B------:R-:W-:Y:S01]  /*ad30*/  IMAD.MOV.U32 R26, RZ, RZ, 0x1 ;  /* 0x00000001ff1a7424 */ /* 0x000fe200078e00ff */
[----:B------:R-:W-:Y:S01]  /*ad40*/  ULDC UR38, c[0x0][0x448] ;  /* 0x0001120000267ab9 */ /* 0x000fe20000000800 */
[----:B------:R-:W-:Y:S01]  /*ad50*/  MOV R36, RZ ;  /* 0x000000ff00247202 */ /* 0x000fe20000000f00 */
[----:B------:R-:W-:Y:S01]  /*ad60*/  UIMAD UR37, UR4, UR6, URZ ;  /* 0x00000006042572a4 */ /* 0x000fe2000f8e023f */
[----:B------:R-:W-:Y:S01]  /*ad70*/  IMAD.MOV.U32 R23, RZ, RZ, RZ ;  /* 0x000000ffff177224 */ /* 0x000fe200078e00ff */
[----:B------:R-:W-:Y:S01]  /*ad80*/  UIMAD UR38, UR38, UR39, URZ ;  /* 0x00000027262672a4 */ /* 0x000fe2000f8e023f */
[----:B------:R-:W-:Y:S01]  /*ad90*/  UMOV UR6, 0x400 ;  /* 0x0000040000067882 */ /* 0x000fe20000000000 */
[----:B------:R-:W-:-:S02]  /*ada0*/  UIADD3 UR4, UR37, 0x7f, URZ ;  /* 0x0000007f25047890 */ /* 0x000fc4000fffe03f */
[----:B------:R-:W-:Y:S02]  /*adb0*/  ULOP3.LUT UR45, UR36, 0x2, URZ, 0xfc, !UPT ;  /* 0x00000002242d7892 */ /* 0x000fe4000f8efc3f */
[----:B------:R-:W-:Y:S02]  /*adc0*/  USHF.R.S32.HI UR5, URZ, 0x1f, UR4 ;  /* 0x0000001f3f057899 */ /* 0x000fe40008011404 */
[----:B------:R-:W-:Y:S02]  /*add0*/  UIADD3 UR39, UR37, 0x80, -UR39 ;  /* 0x0000008025277890 */ /* 0x000fe4000fffe827 */
[----:B------:R-:W-:Y:S02]  /*ade0*/  ULEA.HI UR5, UR5, UR4, URZ, 0x7 ;  /* 0x0000000405057291 */ /* 0x000fe4000f8f383f */
[----:B-1----:R-:W-:Y:S01]  /*adf0*/  ULEA UR6, UR8, UR6, 0x18 ;  /* 0x0000000608067291 */ /* 0x002fe2000f8ec03f */
[C---:B0-----:R-:W-:Y:S01]  /*ae00*/  IMAD.SHL.U32 R30, R5.reuse, 0x8, RZ ;  /* 0x00000008051e7824 */ /* 0x041fe200078e00ff */
[----:B------:R-:W-:Y:S01]  /*ae10*/  LOP3.LUT R4, R5, 0x7f, RZ, 0xc0, !PT ;  /* 0x0000007f05047812 */ /* 0x000fe200078ec0ff */
[----:B------:R-:W-:-:S03]  /*ae20*/  USHF.R.S32.HI UR40, URZ, 0x7, UR5 ;  /* 0x000000073f287899 */ /* 0x000fc60008011405 */
[----:B------:R-:W-:Y:S01]  /*ae30*/  IMAD.U32 R16, RZ, RZ, UR6 ;  /* 0x00000006ff107e24 */ /* 0x000fe2000f8e00ff */
[C---:B------:R-:W-:Y:S01]  /*ae40*/  LOP3.LUT R0, R30.reuse, 0x1f8, RZ, 0xc0, !PT ;  /* 0x000001f81e007812 */ /* 0x040fe200078ec0ff */
[----:B------:R-:W-:Y:S01]  /*ae50*/  ULDC UR46, c[0x0][0xc] ;  /* 0x00000300002e7ab9 */ /* 0x000fe20000000800 */
[----:B------:R-:W-:Y:S02]  /*ae60*/  LOP3.LUT R35, R30, 0x38, RZ, 0xc0, !PT ;  /* 0x000000381e237812 */ /* 0x000fe400078ec0ff */
[----:B------:R-:W-:Y:S02]  /*ae70*/  LOP3.LUT R3, R0, 0x38, R5, 0x78, !PT ;  /* 0x0000003800037812 */ /* 0x000fe400078e7805 */
[----:B------:R-:W-:Y:S02]  /*ae80*/  LOP3.LUT R0, R35, 0x40, RZ, 0xfc, !PT ;  /* 0x0000004023007812 */ /* 0x000fe400078efcff */
[----:B------:R-:W-:Y:S02]  /*ae90*/  LOP3.LUT R30, R3, 0x200, R30, 0xf8, !PT ;  /* 0x00000200031e7812 */ /* 0x000fe400078ef81e */
[----:B------:R-:W-:-:S02]  /*aea0*/  ISETP.GE.AND P1, PT, R0, UR7, PT ;  /* 0x0000000700007c0c */ /* 0x000fc4000bf26270 */
[----:B------:R-:W-:Y:S01]  /*aeb0*/  ISETP.GE.AND P2, PT, R0, UR9, PT ;  /* 0x0000000900007c0c */ /* 0x000fe2000bf46270 */
[----:B------:R-:W-:Y:S01]  /*aec0*/  IMAD R33, R30, 0x2, R16 ;  /* 0x000000021e217824 */ /* 0x000fe200078e0210 */
[----:B------:R-:W-:Y:S01]  /*aed0*/  ISETP.GE.AND P0, PT, R0, UR7, PT ;  /* 0x0000000700007c0c */ /* 0x000fe2000bf06270 */
[----:B------:R-:W-:Y:S01]  /*aee0*/  IMAD.SHL.U32 R0, R5, 0x10, RZ ;  /* 0x0000001005007824 */ /* 0x000fe200078e00ff */
[----:B------:R-:W-:-:S04]  /*aef0*/  SHF.R.U32.HI R37, RZ, 0x3, R4 ;  /* 0x00000003ff257819 */ /* 0x000fc80000011604 */
[----:B------:R-:W-:-:S03]  /*af00*/  LOP3.LUT R2, R0, 0x70, RZ, 0xc0, !PT ;  /* 0x0000007000027812 */ /* 0x000fc600078ec0ff */
[----:B------:R-:W-:Y:S02]  /*af10*/  @P1 LOP3.LUT R19, R19, 0x1, RZ, 0xfc, !PT ;  /* 0x0000000113131812 */ /* 0x000fe400078efcff */
[----:B------:R-:W-:Y:S02]  /*af20*/  ISETP.GE.AND P1, PT, R35, UR7, PT ;  /* 0x0000000723007c0c */ /* 0x000fe4000bf26270 */
[----:B------:R-:W-:Y:S02]  /*af30*/  LOP3.LUT R19, R19, 0xffffffbf, RZ, 0xc0, !PT ;  /* 0xffffffbf13137812 */ /* 0x000fe400078ec0ff */
[----:B------:R-:W-:Y:S02]  /*af40*/  LOP3.LUT R0, R37, R2, RZ, 0xfc, !PT ;  /* 0x0000000225007212 */ /* 0x000fe400078efcff */
[----:B------:R-:W-:-:S04]  /*af50*/  @P2 LOP3.LUT R19, R19, 0x40, RZ, 0xfc, !PT ;  /* 0x0000004013132812 */ /* 0x000fc800078efcff */
        /* <DEDUP_REMOVED lines=10> */
.L_x_8970:
        /* <DEDUP_REMOVED lines=22> */
.L_x_8922:
[----:B------:R-:W-:Y:S01]  /*b160*/  ULDC UR8, c[0x0][0xc54] ;  /* 0x0003150000087ab9 */ /* 0x000fe20000000800 */
[----:B------:R-:W-:Y:S01]  /*b170*/  UMOV UR6, UR7 ;  /* 0x0000000700067c82 */ /* 0x000fe20008000000 */
[----:B------:R-:W-:-:S11]  /*b180*/  UISETP.NE.AND UP0, UPT, UR8, 0x1, UPT ;  /* 0x000000010800788c */ /* 0x000fd6000bf05270 */
[----:B------:R-:W-:Y:S02]  /*b190*/  @UP0 ULDC.64 UR10, c[0x0][0xc58] ;  /* 0x00031600000a0ab9 */ /* 0x000fe40000000a00 */
[----:B------:R-:W-:-:S04]  /*b1a0*/  UIMAD.WIDE.U32 UR4, UR7, UR10, URZ ;  /* 0x0000000a070472a5 */ /* 0x000fc8000f8e003f */
[----:B------:R-:W-:-:S04]  /*b1b0*/  @UP0 USHF.R.U32.HI UR6, URZ, UR11, UR5 ;  /* 0x0000000b3f060299 */ /* 0x000fc80008011605 */
[----:B------:R-:W-:-:S12]  /*b1c0*/  UIMAD UR4, UR6, UR8, URZ ;  /* 0x00000008060472a4 */ /* 0x000fd8000f8e023f */
.L_x_8923:
        /* <DEDUP_REMOVED lines=34> */
[----:B------:R-:W-:-:S04]  /*b3f0*/  USHF.R.S32.HI UR4, URZ, 0x1f, UR6 ;  /* 0x0000001f3f047899 */ /* 0x000fc80008011406 */
[----:B------:R-:W-:-:S04]  /*b400*/  ULEA.HI UR4, UR4, UR6, URZ, 0x7 ;  /* 0x0000000604047291 */ /* 0x000fc8000f8f383f */
[----:B------:R-:W-:-:S04]  /*b410*/  USHF.R.S32.HI UR4, URZ, 0x7, UR4 ;  /* 0x000000073f047899 */ /* 0x000fc80008011404 */
        /* <DEDUP_REMOVED lines=21> */
.L_x_8925:
        /* <DEDUP_REMOVED lines=20> */
.L_x_8928:
[----:B------:R-:W-:Y:S05]  /*b6b0*/  BSYNC B6 ;  /* 0x0000000000067941 */ /* 0x000fea0003800000 */
.L_x_8927:
        /* <DEDUP_REMOVED lines=20> */
.L_x_8931:
        /* <DEDUP_REMOVED lines=15> */
.L_x_8930:
[----:B------:R-:W-:Y:S05]  /*b8f0*/  BSYNC B6 ;  /* 0x0000000000067941 */ /* 0x000fea0003800000 */
.L_x_8929:
        /* <DEDUP_REMOVED lines=8> */
[----:B------:R-:W-:Y:S01]  /*b980*/  MOV R2, UR4 ;  /* 0x0000000400027c02 */ /* 0x000fe20008000f00 */
[----:B------:R-:W-:Y:S01]  /*b990*/  IMAD.U32 R3, RZ, RZ, UR5 ;  /* 0x00000005ff037e24 */ /* 0x000fe2000f8e00ff */
[----:B------:R-:W-:-:S04]  /*b9a0*/  ULDC UR4, c[0x0][0xc48] ;  /* 0x0003120000047ab9 */ /* 0x000fc80000000800 */
[----:B------:R1:W5:Y:S01]  /*b9b0*/  @P0 LDG.E R29, desc[UR50][R2.64] ;  /* 0x00000032021d0981 */ /* 0x000362000c1e1900 */
[----:B------:R-:W-:Y:S01]  /*b9c0*/  UMOV UR5, 0xffffffff ;  /* 0xffffffff00057882 */ /* 0x000fe20000000000 */
[----:B------:R-:W-:Y:S02]  /*b9d0*/  IMAD.U32 R22, RZ, RZ, UR4 ;  /* 0x00000004ff167e24 */ /* 0x000fe4000f8e00ff */
[----:B------:R-:W-:Y:S05]  /*b9e0*/  BRA.DIV UR5, `(.L_x_8932) ;  /* 0x0000003605ac7947 */ /* 0x000fea000b800000 */
.L_x_8986:
        /* <DEDUP_REMOVED lines=42> */
.L_x_8933:
        /* <DEDUP_REMOVED lines=20> */
[----:B------:R-:W-:-:S04]  /*bdd0*/  LEA R7, R23, R16, 0x3 ;  /* 0x0000001017077211 */ /* 0x000fc800078e18ff */
[----:B------:R-:W-:Y:S02]  /*bde0*/  LEA.HI.X R18, R2, UR5, R3, 0x1, P0 ;  /* 0x0000000502127c11 */ /* 0x000fe400080f0c03 */
[----:B------:R-:W-:-:S04]  /*bdf0*/  SHF.L.U32 R2, R26, 0x1f, RZ ;  /* 0x0000001f1a027819 */ /* 0x000fc800000006ff */
[----:B------:R-:W0:Y:S02]  /*be00*/  SYNCS.PHASECHK.TRANS64.TRYWAIT P0, [R7+URZ+0x28840], R2 ;  /* 0x02884002070075a7 */ /* 0x000e24000800017f */
[----:B0-----:R-:W-:Y:S05]  /*be10*/  @!P0 BRA `(.L_x_8935) ;  /* 0x0000003000cc8947 */ /* 0x001fea0003800000 */
.L_x_8987:
[----:B------:R-:W-:Y:S05]  /*be20*/  BSYNC B0 ;  /* 0x0000000000007941 */ /* 0x000fea0003800000 */
.L_x_8934:
        /* <DEDUP_REMOVED lines=57> */
[----:B------:R-:W-:-:S03]  /*c1c0*/  @P0 IMAD R25, R5, 0x2, R16 ;  /* 0x0000000205190824 */ /* 0x000fc600078e0210 */
[----:B--2---:R-:W-:Y:S01]  /*c1d0*/  @P0 MOV R2, R14 ;  /* 0x0000000e00020202 */ /* 0x004fe20000000f00 */
        /* <DEDUP_REMOVED lines=36> */
.L_x_9005:
        /* <DEDUP_REMOVED lines=11> */
.L_x_8937:
        /* <DEDUP_REMOVED lines=11> */
.L_x_8938:
        /* <DEDUP_REMOVED lines=23> */
.L_x_8940:
[----:B------:R-:W-:Y:S05]  /*c6f0*/  BSYNC B6 ;  /* 0x0000000000067941 */ /* 0x000fea0003800000 */
.L_x_8939:
        /* <DEDUP_REMOVED lines=8> */
[----:B------:R-:W-:Y:S01]  /*c780*/  LOP3.LUT P5, RZ, R19, 0x40, RZ, 0xc0, !PT ;  /* 0x0000004013ff7812 */ /* 0x000fe200078ac0ff */
[----:B------:R-:W-:-:S04]  /*c790*/  @UP0 ULDC UR4, c[0x0][0x44c] ;  /* 0x0001130000040ab9 */ /* 0x000fc80000000800 */
[----:B------:R-:W-:-:S04]  /*c7a0*/  UIMAD UR6, UR6, UR8, URZ ;  /* 0x00000008060672a4 */ /* 0x000fc8000f8e023f */
[----:B------:R-:W-:Y:S02]  /*c7b0*/  UIMAD UR7, UR7, UR9, UR6 ;  /* 0x00000009070772a4 */ /* 0x000fe4000f8e0206 */
[----:B------:R-:W-:Y:S01]  /*c7c0*/  USHF.R.S32.HI UR6, URZ, 0x1f, UR42 ;  /* 0x0000001f3f067899 */ /* 0x000fe2000801142a */
[----:B0-----:R-:W-:-:S05]  /*c7d0*/  IMAD.SHL.U32 R2, R2, 0x10, RZ ;  /* 0x0000001002027824 */ /* 0x001fca00078e00ff */
[----:B------:R-:W-:-:S04]  /*c7e0*/  LOP3.LUT R2, R2, 0x70, RZ, 0xc0, !PT ;  /* 0x0000007002027812 */ /* 0x000fc800078ec0ff */
[----:B------:R-:W-:-:S05]  /*c7f0*/  LOP3.LUT R2, R37, R2, RZ, 0xfc, !PT ;  /* 0x0000000225027212 */ /* 0x000fca00078efcff */
[----:B------:R-:W-:-:S04]  /*c800*/  IMAD R0, R0, 0x80, R2 ;  /* 0x0000008000007824 */ /* 0x000fc800078e0202 */
        /* <DEDUP_REMOVED lines=36> */
[----:B------:R-:W1:Y:S02]  /*ca50*/  SHFL.IDX PT, R2, R4, RZ, 0x181f ;  /* 0x00181fff04027589 */ /* 0x000e6400000e0000 */
[----:B------:R-:W-:Y:S02]  /*ca60*/  LEA R5, R6, R37, 0x7 ;  /* 0x0000002506057211 */ /* 0x000fe400078e38ff */
[----:B------:R-:W-:Y:S02]  /*ca70*/  SHFL.IDX PT, R6, R4, 0x1, 0x181f ;  /* 0x00381f0004067f89 */ /* 0x000fe400000e0000 */
[C---:B------:R-:W-:Y:S01]  /*ca80*/  ISETP.GE.AND P0, PT, R5.reuse, UR38, PT ;  /* 0x0000002605007c0c */ /* 0x040fe2000bf06270 */
[----:B------:R-:W-:-:S12]  /*ca90*/  VIADD R7, R5, 0x10 ;  /* 0x0000001005077836 */ /* 0x000fd80000000000 */
        /* <DEDUP_REMOVED lines=40> */
[----:B------:R-:W-:Y:S02]  /*cd20*/  SHFL.IDX PT, R6, R4, 0x5, 0x181f ;  /* 0x00b81f0004067f89 */ /* 0x000fe400000e0000 */
[----:B------:R-:W-:Y:S01]  /*cd30*/  @!P0 MOV R3, R7 ;  /* 0x0000000700038202 */ /* 0x000fe20000000f00 */
[----:B------:R-:W-:Y:S01]  /*cd40*/  VIADD R7, R5, 0x50 ;  /* 0x0000005005077836 */ /* 0x000fe20000000000 */
        /* <DEDUP_REMOVED lines=22> */
.L_x_9022:
        /* <DEDUP_REMOVED lines=11> */
.L_x_8942:
        /* <DEDUP_REMOVED lines=16> */
.L_x_9023:
[----:B------:R-:W-:Y:S05]  /*d060*/  BSYNC B0 ;  /* 0x0000000000007941 */ /* 0x000fea0003800000 */
.L_x_8943:
        /* <DEDUP_REMOVED lines=8> */
[----:B------:R-:W-:-:S07]  /*d0f0*/  IMAD.U32 R6, RZ, RZ, UR4 ;  /* 0x00000004ff067e24 */ /* 0x000fce000f8e00ff */
.L_x_8958:
[----:B0-----:R-:W0:Y:S01]  /*d100*/  LDC R3, c[0x0][0x430] ;  /* 0x00010c00ff037b82 */ /* 0x001e220000000800 */
[----:B------:R-:W1:Y:S01]  /*d110*/  S2R R0, SR_TID.X ;  /* 0x0000000000007919 */ /* 0x000e620000002100 */
[----:B------:R-:W-:Y:S01]  /*d120*/  LEA R7, R6, R37, 0x7 ;  /* 0x0000002506077211 */ /* 0x000fe200078e38ff */
        /* <DEDUP_REMOVED lines=35> */
.L_x_8946:
[----:B------:R-:W-:Y:S01]  /*d360*/  IMAD R6, R23, 0x8, R16 ;  /* 0x0000000817067824 */ /* 0x000fe200078e0210 */
[----:B------:R-:W-:Y:S01]  /*d370*/  SHF.L.U32 R3, R26, 0x1f, RZ ;  /* 0x0000001f1a037819 */ /* 0x000fe200000006ff */
[----:B------:R-:W-:Y:S03]  /*d380*/  BSSY B1, `(.L_x_8947) ;  /* 0x0000003000017945 */ /* 0x000fe60003800000 */
[----:B------:R-:W0:Y:S02]  /*d390*/  SYNCS.PHASECHK.TRANS64.TRYWAIT P0, [R6+URZ+0x28840], R3 ;  /* 0x02884003060075a7 */ /* 0x000e24000800017f */
[----:B0-----:R-:W-:Y:S05]  /*d3a0*/  @!P0 BRA `(.L_x_8948) ;  /* 0x00000030009c8947 */ /* 0x001fea0003800000 */
.L_x_9024:
[----:B------:R-:W-:Y:S05]  /*d3b0*/  BSYNC B1 ;  /* 0x0000000000017941 */ /* 0x000fea0003800000 */
.L_x_8947:
        /* <DEDUP_REMOVED lines=47> */
[----:B0-----:R-:W-:-:S04]  /*d6b0*/  IADD3 R2, P0, R2, R5, RZ ;  /* 0x0000000502027210 */ /* 0x001fc80007f1e0ff */
[----:B-1----:R-:W-:-:S05]  /*d6c0*/  IADD3.X R3, RZ, R3, RZ, P0, !PT ;  /* 0x00000003ff037210 */ /* 0x002fca00007fe4ff */
        /* <DEDUP_REMOVED lines=21> */
.L_x_9042:
        /* <DEDUP_REMOVED lines=9> */
.L_x_8950:
        /* <DEDUP_REMOVED lines=11> */
.L_x_8951:
[----:B------:R0:W-:Y:S01]  /*d960*/  SYNCS.ARRIVE.TRANS64.A1T0 RZ, [R6+URZ+0x28830], RZ ;  /* 0x028830ff06ff79a7 */ /* 0x0001e2000810003f */
[----:B------:R-:W-:Y:S05]  /*d970*/  @!P2 BRA `(.L_x_8952) ;  /* 0x000000000004a947 */ /* 0x000fea0003800000 */
[----:B------:R-:W-:Y:S01]  /*d980*/  BPT.TRAP 0x1 ;  /* 0x000000040000795c */ /* 0x000fe20000300000 */
.L_x_8952:
[----:B------:R-:W-:Y:S01]  /*d990*/  SHF.L.U32 R3, R20, 0x1f, RZ ;  /* 0x0000001f14037819 */ /* 0x000fe200000006ff */
[----:B0-----:R-:W-:Y:S01]  /*d9a0*/  IMAD R6, R10, 0x8, R16 ;  /* 0x000000080a067824 */ /* 0x001fe200078e0210 */
[----:B------:R-:W-:Y:S03]  /*d9b0*/  BSSY B1, `(.L_x_8953) ;  /* 0x0000003000017945 */ /* 0x000fe60003800000 */
[----:B------:R-:W0:Y:S02]  /*d9c0*/  SYNCS.PHASECHK.TRANS64.TRYWAIT P0, [R6+URZ+0x28860], R3 ;  /* 0x02886003060075a7 */ /* 0x000e24000800017f */
[----:B0-----:R-:W-:Y:S05]  /*d9d0*/  @!P0 BRA `(.L_x_8954) ;  /* 0x00000034006c8947 */ /* 0x001fea0003800000 */
.L_x_9043:
[----:B------:R-:W-:Y:S05]  /*d9e0*/  BSYNC B1 ;  /* 0x0000000000017941 */ /* 0x000fea0003800000 */
.L_x_8953:
        /* <DEDUP_REMOVED lines=67> */
.L_x_9061:
        /* <DEDUP_REMOVED lines=29> */
.L_x_8956:
        /* <DEDUP_REMOVED lines=11> */
.L_x_8957:
[C---:B------:R-:W-:Y:S01]  /*e0a0*/  ISETP.GT.AND P0, PT, R24.reuse, RZ, PT ;  /* 0x000000ff1800720c */ /* 0x040fe20003f04270 */
[----:B------:R0:W-:Y:S01]  /*e0b0*/  SYNCS.ARRIVE.TRANS64.A1T0 RZ, [R6+URZ+0x28850], RZ ;  /* 0x028850ff06ff79a7 */ /* 0x0001e2000810003f */
[----:B------:R-:W-:Y:S02]  /*e0c0*/  IMAD.MOV.U32 R20, RZ, RZ, R26 ;  /* 0x000000ffff147224 */ /* 0x000fe400078e001a */
[----:B------:R-:W-:Y:S02]  /*e0d0*/  IMAD.MOV.U32 R10, RZ, RZ, R23 ;  /* 0x000000ffff0a7224 */ /* 0x000fe400078e0017 */
[----:B------:R-:W-:Y:S02]  /*e0e0*/  IMAD.MOV.U32 R27, RZ, RZ, R24 ;  /* 0x000000ffff1b7224 */ /* 0x000fe400078e0018 */
[----:B0-----:R-:W-:-:S05]  /*e0f0*/  VIADD R6, R24, 0xffffffff ;  /* 0xffffffff18067836 */ /* 0x001fca0000000000 */
[----:B------:R-:W-:Y:S05]  /*e100*/  @P0 BRA `(.L_x_8958) ;  /* 0xffffffec00fc0947 */ /* 0x000fea000383ffff */
[----:B------:R-:W-:Y:S05]  /*e110*/  BSYNC B0 ;  /* 0x0000000000007941 */ /* 0x000fea0003800000 */
.L_x_8945:
        /* <DEDUP_REMOVED lines=17> */
.L_x_8960:
[----:B------:R-:W-:Y:S05]  /*e230*/  BSYNC B0 ;  /* 0x0000000000007941 */ /* 0x000fea0003800000 */
.L_x_8959:
[----:B------:R-:W-:-:S05]  /*e240*/  IMAD.U32 R0, RZ, RZ, UR45 ;  /* 0x0000002dff007e24 */ /* 0x000fca000f8e00ff */
[----:B------:R-:W-:-:S13]  /*e250*/  ISETP.NE.AND P0, PT, R0, 0x3, PT ;  /* 0x000000030000780c */ /* 0x000fda0003f05270 */
[----:B------:R-:W-:Y:S05]  /*e260*/  @!P0 BRA `(.L_x_8961) ;  /* 0x0000000000048947 */ /* 0x000fea0003800000 */
[----:B------:R-:W-:Y:S01]  /*e270*/  BPT.TRAP 0x1 ;  /* 0x000000040000795c */ /* 0x000fe20000300000 */
.L_x_8961:
[----:B------:R-:W-:Y:S01]  /*e280*/  IMAD R4, R23, 0x8, R16 ;  /* 0x0000000817047824 */ /* 0x000fe200078e0210 */
[----:B0-----:R-:W-:Y:S01]  /*e290*/  SHF.L.U32 R3, R26, 0x1f, RZ ;  /* 0x0000001f1a037819 */ /* 0x001fe200000006ff */
[----:B------:R-:W-:Y:S01]  /*e2a0*/  IMAD.MOV.U32 R5, RZ, RZ, -0x80 ;  /* 0xffffff80ff057424 */ /* 0x000fe200078e00ff */
[----:B------:R-:W-:Y:S02]  /*e2b0*/  BSSY B0, `(.L_x_8962) ;  /* 0x0000004000007945 */ /* 0x000fe40003800000 */
[----:B------:R-:W0:Y:S01]  /*e2c0*/  SYNCS.PHASECHK.TRANS64.TRYWAIT P0, [R4+URZ+0x28860], R3 ;  /* 0x02886003040075a7 */ /* 0x000e22000800017f */
[----:B------:R-:W-:Y:S01]  /*e2d0*/  IMAD R24, R24, R5, UR37 ;  /* 0x0000002518187e24 */ /* 0x000fe2000f8e0205 */
[----:B0-----:R-:W-:Y:S06]  /*e2e0*/  @!P0 BRA `(.L_x_8963) ;  /* 0x0000003400a88947 */ /* 0x001fec0003800000 */
.L_x_9062:
[----:B------:R-:W-:Y:S05]  /*e2f0*/  BSYNC B0 ;  /* 0x0000000000007941 */ /* 0x000fea0003800000 */
.L_x_8962:
        /* <DEDUP_REMOVED lines=62> */
[----:B------:R1:W0:-:S12]  /*e6e0*/  SHFL.IDX PT, R7, R18, 0x7, 0x181f ;  /* 0x00f81f0012077f89 */ /* 0x00021800000e0000 */
[----:B------:R1:W-:Y:S01]  /*e6f0*/  LDGSTS.E.BYPASS.LTC128B.128 [R0+0x3400], desc[UR50][R2.64], !P0 ;  /* 0x0340000002007fae */ /* 0x0003e2000c101d72 */
[----:B------:R-:W-:-:S13]  /*e700*/  ISETP.LT.OR P0, PT, R5, 0x61, P1 ;  /* 0x000000610500780c */ /* 0x000fda0000f01670 */
[----:B0-2---:R1:W-:Y:S02]  /*e710*/  LDGSTS.E.BYPASS.LTC128B.128 [R0+0x7400], desc[UR50][R2.64+0x80], !P0 ;  /* 0x0740008002007fae */ /* 0x0053e4000c101d72 */
.L_x_9080:
        /* <DEDUP_REMOVED lines=11> */
.L_x_8965:
        /* <DEDUP_REMOVED lines=11> */
.L_x_8966:
[----:B------:R0:W-:Y:S01]  /*e880*/  SYNCS.ARRIVE.TRANS64.A1T0 RZ, [R4+URZ+0x28850], RZ ;  /* 0x028850ff04ff79a7 */ /* 0x0001e2000810003f */
[----:B------:R-:W-:-:S05]  /*e890*/  VIADD R23, R23, 0x1 ;  /* 0x0000000117177836 */ /* 0x000fca0000000000 */
[----:B------:R-:W-:-:S04]  /*e8a0*/  ISETP.NE.AND P0, PT, R23, 0x2, PT ;  /* 0x000000021700780c */ /* 0x000fc80003f05270 */
[----:B------:R-:W-:Y:S02]  /*e8b0*/  SEL R3, RZ, 0x1, P0 ;  /* 0x00000001ff037807 */ /* 0x000fe40000000000 */
[----:B------:R-:W-:Y:S02]  /*e8c0*/  SEL R23, R23, RZ, P0 ;  /* 0x000000ff17177207 */ /* 0x000fe40000000000 */
[----:B0-----:R-:W-:-:S07]  /*e8d0*/  LOP3.LUT R26, R26, R3, RZ, 0x3c, !PT ;  /* 0x000000031a1a7212 */ /* 0x001fce00078e3cff */
.L_x_8926:
[----:B------:R-:W-:Y:S05]  /*e8e0*/  BSYNC B7 ;  /* 0x0000000000077941 */ /* 0x000fea0003800000 */
.L_x_8924:
        /* <DEDUP_REMOVED lines=11> */
.L_x_8967:
[----:B------:R-:W-:-:S03]  /*e9a0*/  UMOV UR4, 0xffffffff ;  /* 0xffffffff00047882 */ /* 0x000fc60000000000 */
[----:B------:R-:W-:Y:S05]  /*e9b0*/  BRA.DIV UR4, `(.L_x_8969) ;  /* 0x0000003a04c07947 */ /* 0x000fea000b800000 */
[----:B------:R0:W1:Y:S02]  /*e9c0*/  SHFL.IDX PT, R14, R34, RZ, 0x1f ;  /* 0x00001fff220e7589 */ /* 0x00006400000e0000 */
.L_x_9083:
        /* <DEDUP_REMOVED lines=8> */
.L_x_8968:
[----:B------:R-:W-:Y:S02]  /*ea50*/  ULDC UR4, c[0x0][0xc38] ;  /* 0x00030e0000047ab9 */ /* 0x000fe40000000800 */
[----:B-1----:R-:W-:-:S13]  /*ea60*/  ISETP.GE.AND P0, PT, R34, UR4, PT ;  /* 0x0000000422007c0c */ /* 0x002fda000bf06270 */
[----:B------:R-:W-:Y:S05]  /*ea70*/  @!P0 BRA `(.L_x_8970) ;  /* 0xffffffc400608947 */ /* 0x000fea000383ffff */
.L_x_8921:
        /* <DEDUP_REMOVED lines=11> */
.L_x_9084:
[----:B------:R-:W-:Y:S05]  /*eb30*/  BSYNC B0 ;  /* 0x0000000000007941 */ /* 0x000fea0003800000 */
.L_x_8971:
[----:B------:R-:W-:-:S03]  /*eb40*/  UMOV UR4, 0xffffffff ;  /* 0xffffffff00047882 */ /* 0x000fc60000000000 */
[----:B------:R-:W-:Y:S05]  /*eb50*/  BRA.DIV UR4, `(.L_x_8973) ;  /* 0x0000003a04947947 */ /* 0x000fea000b800000 */
[----:B-1----:R-:W1:Y:S02]  /*eb60*/  S2R R0, SR_TID.X ;  /* 0x0000000000007919 */ /* 0x002e640000002100 */
[----:B-1----:R-:W-:-:S04]  /*eb70*/  SHF.R.U32.HI R0, RZ, 0x5, R0 ;  /* 0x00000005ff007819 */ /* 0x002fc80000011600 */
[----:B------:R-:W-:-:S05]  /*eb80*/  LOP3.LUT R0, R0, 0x3, RZ, 0xc0, !PT ;  /* 0x0000000300007812 */ /* 0x000fca00078ec0ff */
[----:B------:R1:W2:Y:S02]  /*eb90*/  SHFL.IDX PT, R14, R0, RZ, 0x1f ;  /* 0x00001fff000e7589 */ /* 0x0002a400000e0000 */
.L_x_9087:
[----:B--2---:R-:W-:Y:S01]  /*eba0*/  ISETP.NE.AND P0, PT, R14, RZ, PT ;  /* 0x000000ff0e00720c */ /* 0x004fe20003f05270 */
[----:B------:R-:W-:-:S12]  /*ebb0*/  BSSY B0, `(.L_x_8974) ;  /* 0x0000024000007945 */ /* 0x000fd80003800000 */
[----:B------:R-:W-:Y:S05]  /*ebc0*/  @P0 BRA `(.L_x_8975) ;  /* 0x0000000000880947 */ /* 0x000fea0003800000 */
[----:B------:R-:W-:-:S03]  /*ebd0*/  UMOV UR4, 0xffffffff ;  /* 0xffffffff00047882 */ /* 0x000fc60000000000 */
[----:B------:R-:W-:Y:S05]  /*ebe0*/  BRA.DIV UR4, `(.L_x_8976) ;  /* 0x0000003a04a47947 */ /* 0x000fea000b800000 */
[----:B------:R-:W-:-:S13]  /*ebf0*/  ELECT P6, URZ, PT ;  /* 0x00000000003f782f */ /* 0x000fda00038c0000 */
.L_x_9090:
[----:B------:R-:W-:Y:S05]  /*ec00*/  @!P6 BRA `(.L_x_8975) ;  /* 0x000000000078e947 */ /* 0x000fea0003800000 */
[----:B------:R-:W-:-:S06]  /*ec10*/  ULOP3.LUT UR4, UR36, 0x2, URZ, 0xfc, !UPT ;  /* 0x0000000224047892 */ /* 0x000fcc000f8efc3f */
[----:B-1----:R-:W-:-:S05]  /*ec20*/  IMAD.U32 R0, RZ, RZ, UR4 ;  /* 0x00000004ff007e24 */ /* 0x002fca000f8e00ff */
[----:B------:R-:W-:-:S13]  /*ec30*/  ISETP.NE.AND P0, PT, R0, 0x3, PT ;  /* 0x000000030000780c */ /* 0x000fda0003f05270 */
[----:B------:R-:W-:Y:S05]  /*ec40*/  @!P0 BRA `(.L_x_8977) ;  /* 0x0000000000048947 */ /* 0x000fea0003800000 */
[----:B------:R-:W-:Y:S01]  /*ec50*/  BPT.TRAP 0x1 ;  /* 0x000000040000795c */ /* 0x000fe20000300000 */
.L_x_8977:
[C---:B------:R-:W-:Y:S01]  /*ec60*/  IMAD R5, R23.reuse, 0x8, R4 ;  /* 0x0000000817057824 */ /* 0x040fe200078e0204 */
[----:B------:R-:W-:Y:S01]  /*ec70*/  SHF.L.U32 R0, R26, 0x1f, RZ ;  /* 0x0000001f1a007819 */ /* 0x000fe200000006ff */
[----:B------:R-:W-:-:S03]  /*ec80*/  VIADD R23, R23, 0x1 ;  /* 0x0000000117177836 */ /* 0x000fc60000000000 */
[----:B------:R-:W1:Y:S02]  /*ec90*/  SYNCS.PHASECHK.TRANS64.TRYWAIT P1, [R5+URZ+0x28840], R0 ;  /* 0x02884000050075a7 */ /* 0x000e64000802017f */
[----:B------:R-:W-:-:S04]  /*eca0*/  ISETP.NE.AND P2, PT, R23, 0x2, PT ;  /* 0x000000021700780c */ /* 0x000fc80003f45270 */
[----:B------:R-:W-:Y:S01]  /*ecb0*/  SEL R3, RZ, 0x1, P2 ;  /* 0x00000001ff037807 */ /* 0x000fe20001000000 */
[----:B-1----:R-:W-:Y:S08]  /*ecc0*/  @!P1 BRA `(.L_x_8978) ;  /* 0x00000038008c9947 */ /* 0x002ff00003800000 */
.L_x_9091:
[----:B------:R-:W-:Y:S02]  /*ecd0*/  SEL R23, R23, RZ, P2 ;  /* 0x000000ff17177207 */ /* 0x000fe40001000000 */
[----:B------:R-:W-:Y:S01]  /*ece0*/  LOP3.LUT R2, R26, R3, RZ, 0x3c, !PT ;  /* 0x000000031a027212 */ /* 0x000fe200078e3cff */
[----:B------:R-:W-:Y:S06]  /*ecf0*/  @!P0 BRA `(.L_x_8979) ;  /* 0x0000000000048947 */ /* 0x000fec0003800000 */
[----:B------:R-:W-:Y:S01]  /*ed00*/  BPT.TRAP 0x1 ;  /* 0x000000040000795c */ /* 0x000fe20000300000 */
.L_x_8979:
[----:B------:R-:W-:Y:S01]  /*ed10*/  IMAD R23, R23, 0x8, R4 ;  /* 0x0000000817177824 */ /* 0x000fe200078e0204 */
[----:B------:R-:W-:-:S04]  /*ed20*/  SHF.L.U32 R2, R2, 0x1f, RZ ;  /* 0x0000001f02027819 */ /* 0x000fc800000006ff */
[----:B------:R-:W2:Y:S02]  /*ed30*/  SYNCS.PHASECHK.TRANS64.TRYWAIT P1, [R23+URZ+0x28840], R2 ;  /* 0x02884002170075a7 */ /* 0x000ea4000802017f */
[----:B--2---:R-:W-:Y:S05]  /*ed40*/  @!P1 BRA `(.L_x_8980) ;  /* 0x0000003800809947 */ /* 0x004fea0003800000 */
.L_x_9092:
[----:B------:R-:W-:Y:S05]  /*ed50*/  @!P0 BRA `(.L_x_8981) ;  /* 0x0000000000048947 */ /* 0x000fea0003800000 */
[----:B------:R-:W-:Y:S01]  /*ed60*/  BPT.TRAP 0x1 ;  /* 0x000000040000795c */ /* 0x000fe20000300000 */
.L_x_8981:
[----:B------:R-:W3:Y:S02]  /*ed70*/  SYNCS.PHASECHK.TRANS64.TRYWAIT P1, [R5+URZ+0x28860], R0 ;  /* 0x02886000050075a7 */ /* 0x000ee4000802017f */
[----:B---3--:R-:W-:Y:S05]  /*ed80*/  @!P1 BRA `(.L_x_8982) ;  /* 0x0000003800849947 */ /* 0x008fea0003800000 */
.L_x_9093:
[----:B------:R-:W-:Y:S05]  /*ed90*/  @!P0 BRA `(.L_x_8983) ;  /* 0x0000000000048947 */ /* 0x000fea0003800000 */
[----:B------:R-:W-:Y:S01]  /*eda0*/  BPT.TRAP 0x1 ;  /* 0x000000040000795c */ /* 0x000fe20000300000 */
.L_x_8983:
[----:B----4-:R4:W0:Y:S02]  /*edb0*/  SYNCS.PHASECHK.TRANS64.TRYWAIT P0, [R23+URZ+0x28860], R2 ;  /* 0x02886002170075a7 */ /* 0x010824000800017f */
[----:B0-----:R-:W-:Y:S05]  /*edc0*/  @!P0 NANOSLEEP.SYNCS 0x989680 ;  /* 0x009896800000895d */ /* 0x001fea0003900000 */
[----:B------:R-:W0:Y:S02]  /*edd0*/  @!P0 SYNCS.PHASECHK.TRANS64 P0, [R23+URZ+0x28860], R2 ;  /* 0x02886002170085a7 */ /* 0x000e24000800007f */
[----:B0-----:R-:W-:Y:S05]  /*ede0*/  @!P0 BRA `(.L_x_8983) ;  /* 0xfffffffc00f08947 */ /* 0x001fea000383ffff */
.L_x_8975:
[----:B------:R-:W-:Y:S05]  /*edf0*/  BSYNC B0 ;  /* 0x0000000000007941 */ /* 0x000fea0003800000 */
.L_x_8974:
[----:B------:R-:W-:Y:S05]  /*ee00*/  EXIT ;  /* 0x000000000000794d */ /* 0x000fea0003800000 */
.L_x_8868:
[----:B0-----:R-:W-:-:S04]  /*ee10*/  IMAD.U32 R3, RZ, RZ, UR41 ;  /* 0x00000029ff037e24 */ /* 0x001fc8000f8e00ff */
[----:B------:R0:W1:Y:S03]  /*ee20*/  SYNCS.PHASECHK.TRANS64.TRYWAIT P1, [R3+URZ+0x28800], R0 ;  /* 0x02880000030075a7 */ /* 0x000066000802017f */
[----:B-1----:R-:W-:Y:S05]  /*ee30*/  @!P1 NANOSLEEP.SYNCS 0x989680 ;  /* 0x009896800000995d */ /* 0x002fea0003900000 */
[----:B------:R-:W1:Y:S02]  /*ee40*/  @!P1 SYNCS.PHASECHK.TRANS64 P1, [R3+URZ+0x28800], R0 ;  /* 0x02880000030095a7 */ /* 0x000e64000802007f */
[----:B-1----:R-:W-:Y:S05]  /*ee50*/  @!P1 BRA `(.L_x_8868) ;  /* 0xfffffffc00ec9947 */ /* 0x002fea000383ffff */
[----:B------:R-:W-:Y:S05]  /*ee60*/  BRA `(.L_x_8984) ;  /* 0xffffff2400ec7947 */ /* 0x000fea000383ffff */
.L_x_8872:
[----:B-1----:R1:W2:Y:S02]  /*ee70*/  SYNCS.PHASECHK.TRANS64.TRYWAIT P1, [R3+URZ+0x28830], R0 ;  /* 0x02883000030075a7 */ /* 0x0022a4000802017f */
[----:B--2---:R-:W-:Y:S05]  /*ee80*/  @!P1 NANOSLEEP.SYNCS 0x989680 ;  /* 0x009896800000995d */ /* 0x004fea0003900000 */
[----:B------:R-:W2:Y:S02]  /*ee90*/  @!P1 SYNCS.PHASECHK.TRANS64 P1, [R3+URZ+0x28830], R0 ;  /* 0x02883000030095a7 */ /* 0x000ea4000802007f */
[----:B--2---:R-:W-:Y:S05]  /*eea0*/  @!P1 BRA `(.L_x_8872) ;  /* 0xfffffffc00f09947 */ /* 0x004fea000383ffff */
[----:B------:R-:W-:Y:S05]  /*eeb0*/  BRA `(.L_x_8871) ;  /* 0xffffff2800087947 */ /* 0x000fea000383ffff */
.L_x_8878:
[----:B-1----:R-:W-:-:S04]  /*eec0*/  IMAD.U32 R5, RZ, RZ, UR6 ;  /* 0x00000006ff057e24 */ /* 0x002fc8000f8e00ff */
[----:B------:R1:W2:Y:S03]  /*eed0*/  SYNCS.PHASECHK.TRANS64.TRYWAIT P1, [R5+URZ+0x28830], R0 ;  /* 0x02883000050075a7 */ /* 0x0002a6000802017f */
[----:B--2---:R-:W-:Y:S05]  /*eee0*/  @!P1 NANOSLEEP.SYNCS 0x989680 ;  /* 0x009896800000995d */ /* 0x004fea0003900000 */
[----:B------:R-:W2:Y:S02]  /*eef0*/  @!P1 SYNCS.PHASECHK.TRANS64 P1, [R5+URZ+0x28830], R0 ;  /* 0x02883000050095a7 */ /* 0x000ea4000802007f */
[----:B--2---:R-:W-:Y:S05]  /*ef00*/  @!P1 BRA `(.L_x_8878) ;  /* 0xfffffffc00ec9947 */ /* 0x004fea000383ffff */
[----:B------:R-:W-:Y:S05]  /*ef10*/  BRA `(.L_x_8875) ;  /* 0xffffff4c00387947 */ /* 0x000fea000383ffff */
.L_x_8882:
[----:B-1----:R-:W-:-:S04]  /*ef20*/  MOV R5, UR6 ;  /* 0x0000000600057c02 */ /* 0x002fc80008000f00 */
[----:B------:R1:W2:Y:S03]  /*ef30*/  SYNCS.PHASECHK.TRANS64.TRYWAIT P1, [R5+URZ+0x28850], R0 ;  /* 0x02885000050075a7 */ /* 0x0002a6000802017f */
[----:B--2---:R-:W-:Y:S05]  /*ef40*/  @!P1 NANOSLEEP.SYNCS 0x989680 ;  /* 0x009896800000995d */ /* 0x004fea0003900000 */
[----:B------:R-:W2:Y:S02]  /*ef50*/  @!P1 SYNCS.PHASECHK.TRANS64 P1, [R5+URZ+0x28850], R0 ;  /* 0x02885000050095a7 */ /* 0x000ea4000802007f */
[----:B--2---:R-:W-:Y:S05]  /*ef60*/  @!P1 BRA `(.L_x_8882) ;  /* 0xfffffffc00ec9947 */ /* 0x004fea000383ffff */
[----:B------:R-:W-:Y:S05]  /*ef70*/  BRA `(.L_x_8879) ;  /* 0xffffff5000047947 */ /* 0x000fea000383ffff */
.L_x_8890:
[----:B-1----:R-:W-:-:S04]  /*ef80*/  IMAD.U32 R5, RZ, RZ, UR6 ;  /* 0x00000006ff057e24 */ /* 0x002fc8000f8e00ff */
[----:B------:R1:W2:Y:S03]  /*ef90*/  SYNCS.PHASECHK.TRANS64.TRYWAIT P1, [R5+URZ+0x28830], R0 ;  /* 0x02883000050075a7 */ /* 0x0002a6000802017f */
[----:B--2---:R-:W-:Y:S05]  /*efa0*/  @!P1 NANOSLEEP.SYNCS 0x989680 ;  /* 0x009896800000995d */ /* 0x004fea0003900000 */
[----:B------:R-:W2:Y:S02]  /*efb0*/  @!P1 SYNCS.PHASECHK.TRANS64 P1, [R5+URZ+0x28830], R0 ;  /* 0x02883000050095a7 */ /* 0x000ea4000802007f */
[----:B--2---:R-:W-:Y:S05]  /*efc0*/  @!P1 BRA `(.L_x_8890) ;  /* 0xfffffffc00ec9947 */ /* 0x004fea000383ffff */
[----:B------:R-:W-:Y:S05]  /*efd0*/  BRA `(.L_x_8887) ;  /* 0xffffff7400887947 */ /* 0x000fea000383ffff */
.L_x_8894:
[----:B-1----:R-:W-:-:S04]  /*efe0*/  IMAD.U32 R5, RZ, RZ, UR6 ;  /* 0x00000006ff057e24 */ /* 0x002fc8000f8e00ff */
[----:B------:R1:W2:Y:S03]  /*eff0*/  SYNCS.PHASECHK.TRANS64.TRYWAIT P1, [R5+URZ+0x28850], R0 ;  /* 0x02885000050075a7 */ /* 0x0002a6000802017f */
[----:B--2---:R-:W-:Y:S05]  /*f000*/  @!P1 NANOSLEEP.SYNCS 0x989680 ;  /* 0x009896800000995d */ /* 0x004fea0003900000 */
[----:B------:R-:W2:Y:S02]  /*f010*/  @!P1 SYNCS.PHASECHK.TRANS64 P1, [R5+URZ+0x28850], R0 ;  /* 0x02885000050095a7 */ /* 0x000ea4000802007f */
[----:B--2---:R-:W-:Y:S05]  /*f020*/  @!P1 BRA `(.L_x_8894) ;  /* 0xfffffffc00ec9947 */ /* 0x004fea000383ffff */
[----:B------:R-:W-:Y:S05]  /*f030*/  BRA `(.L_x_8891) ;  /* 0xffffff7800547947 */ /* 0x000fea000383ffff */
.L_x_8901:
[----:B-1----:R-:W-:-:S04]  /*f040*/  IMAD.U32 R9, RZ, RZ, UR5 ;  /* 0x00000005ff097e24 */ /* 0x002fc8000f8e00ff */
[----:B------:R1:W2:Y:S03]  /*f050*/  SYNCS.PHASECHK.TRANS64.TRYWAIT P1, [R9+URZ+0x28850], R6 ;  /* 0x02885006090075a7 */ /* 0x0002a6000802017f */
[----:B--2---:R-:W-:Y:S05]  /*f060*/  @!P1 NANOSLEEP.SYNCS 0x989680 ;  /* 0x009896800000995d */ /* 0x004fea0003900000 */
[----:B------:R-:W2:Y:S02]  /*f070*/  @!P1 SYNCS.PHASECHK.TRANS64 P1, [R9+URZ+0x28850], R6 ;  /* 0x02885006090095a7 */ /* 0x000ea4000802007f */
[----:B--2---:R-:W-:Y:S05]  /*f080*/  @!P1 BRA `(.L_x_8901) ;  /* 0xfffffffc00ec9947 */ /* 0x004fea000383ffff */
[----:B------:R-:W-:Y:S05]  /*f090*/  BRA `(.L_x_8900) ;  /* 0xffffff94003c7947 */ /* 0x000fea000383ffff */
.L_x_8932:
        /* <DEDUP_REMOVED lines=10> */
.L_x_8985:
[----:B------:R-:W-:Y:S05]  /*f140*/  BRA `(.L_x_8986) ;  /* 0xffffffc800287947 */ /* 0x000fea000383ffff */
.L_x_8935:
[----:B0-----:R0:W1:Y:S02]  /*f150*/  SYNCS.PHASECHK.TRANS64.TRYWAIT P0, [R7+URZ+0x28840], R2 ;  /* 0x02884002070075a7 */ /* 0x001064000800017f */
[----:B-1----:R-:W-:Y:S05]  /*f160*/  @!P0 NANOSLEEP.SYNCS 0x989680 ;  /* 0x009896800000895d */ /* 0x002fea0003900000 */
[----:B------:R-:W1:Y:S02]  /*f170*/  @!P0 SYNCS.PHASECHK.TRANS64 P0, [R7+URZ+0x28840], R2 ;  /* 0x02884002070085a7 */ /* 0x000e64000800007f */
[----:B-1----:R-:W-:Y:S05]  /*f180*/  @!P0 BRA `(.L_x_8935) ;  /* 0xfffffffc00f08947 */ /* 0x002fea000383ffff */
[----:B------:R-:W-:Y:S05]  /*f190*/  BRA `(.L_x_8987) ;  /* 0xffffffcc00207947 */ /* 0x000fea000383ffff */
.L_x_8936:
        /* <DEDUP_REMOVED lines=8> */
.L_x_8989:
[----:B------:R-:W-:Y:S05]  /*f220*/  BSYNC B0 ;  /* 0x0000000000007941 */ /* 0x000fea0003800000 */
.L_x_8988:
[----:B------:R-:W-:Y:S01]  /*f230*/  IMAD.MOV.U32 R13, RZ, RZ, R4 ;  /* 0x000000ffff0d7224 */ /* 0x000fe200078e0004 */
[----:B------:R-:W-:Y:S01]  /*f240*/  @P0 LEA R9, R5, R16, 0x1 ;  /* 0x0000001005090211 */ /* 0x000fe200078e08ff */
[----:B------:R-:W-:Y:S02]  /*f250*/  IMAD.MOV.U32 R12, RZ, RZ, RZ ;  /* 0x000000ffff0c7224 */ /* 0x000fe400078e00ff */
[----:B------:R-:W-:Y:S02]  /*f260*/  IMAD.MOV.U32 R11, RZ, RZ, 0x181f ;  /* 0x0000181fff0b7424 */ /* 0x000fe400078e00ff */
[----:B------:R-:W-:Y:S02]  /*f270*/  IMAD.MOV.U32 R15, RZ, RZ, -0x1 ;  /* 0xffffffffff0f7424 */ /* 0x000fe400078e00ff */
[----:B------:R-:W-:-:S07]  /*f280*/  IMAD.MOV.U32 R2, RZ, RZ, R14 ;  /* 0x000000ffff027224 */ /* 0x000fce00078e000e */
[----:B------:R-:W-:Y:S05]  /*f290*/  WARPSYNC.COLLECTIVE R15, `(.L_x_8990) ;  /* 0x000000000f087348 */ /* 0x000fea0003c00000 */
[----:B------:R0:W1:Y:S02]  /*f2a0*/  SHFL.IDX P6, R14, R13, R12, R11 ;  /* 0x0000000c0d0e7389 */ /* 0x00006400000c000b */
[----:B01----:R-:W-:Y:S01]  /*f2b0*/  ENDCOLLECTIVE ;  /* 0x000000000000791b */ /* 0x003fe20003800000 */
.L_x_8990:
        /* <DEDUP_REMOVED lines=8> */
.L_x_8991:
        /* <DEDUP_REMOVED lines=12> */
.L_x_8992:
[----:B------:R-:W-:Y:S02]  /*f400*/  IMAD.MOV.U32 R13, RZ, RZ, R0 ;  /* 0x000000ffff0d7224 */ /* 0x000fe400078e0000 */
[----:B------:R-:W-:Y:S01]  /*f410*/  IMAD.MOV.U32 R12, RZ, RZ, 0x2 ;  /* 0x00000002ff0c7424 */ /* 0x000fe200078e00ff */
[----:B------:R-:W-:-:S05]  /*f420*/  @P0 LEA R14, P1, R35, R14, 0x1 ;  /* 0x0000000e230e0211 */ /* 0x000fca00078208ff */
[----:B------:R-:W-:-:S08]  /*f430*/  @P0 IMAD.MOV.U32 R2, RZ, RZ, R14 ;  /* 0x000000ffff020224 */ /* 0x000fd000078e000e */
[----:B------:R-:W-:Y:S05]  /*f440*/  WARPSYNC.COLLECTIVE R15, `(.L_x_8993) ;  /* 0x000000000f087348 */ /* 0x000fea0003c00000 */
[----:B------:R0:W1:Y:S02]  /*f450*/  SHFL.IDX P6, R14, R13, R12, R11 ;  /* 0x0000000c0d0e7389 */ /* 0x00006400000c000b */
[----:B01----:R-:W-:Y:S01]  /*f460*/  ENDCOLLECTIVE ;  /* 0x000000000000791b */ /* 0x003fe20003800000 */
.L_x_8993:
        /* <DEDUP_REMOVED lines=13> */
.L_x_8994:
[----:B------:R-:W-:Y:S01]  /*f540*/  @P0 IMAD R21, R5, 0x2, R16 ;  /* 0x0000000205150824 */ /* 0x000fe200078e0210 */
[----:B------:R-:W-:Y:S01]  /*f550*/  MOV R13, R0 ;  /* 0x00000000000d7202 */ /* 0x000fe20000000f00 */
[----:B------:R-:W-:Y:S01]  /*f560*/  IMAD.MOV.U32 R12, RZ, RZ, 0x3 ;  /* 0x00000003ff0c7424 */ /* 0x000fe200078e00ff */
[----:B------:R-:W-:-:S05]  /*f570*/  @P0 LEA R14, P1, R35, R14, 0x1 ;  /* 0x0000000e230e0211 */ /* 0x000fca00078208ff */
[----:B------:R-:W-:-:S08]  /*f580*/  @P0 IMAD.MOV.U32 R2, RZ, RZ, R14 ;  /* 0x000000ffff020224 */ /* 0x000fd000078e000e */
[----:B------:R-:W-:Y:S05]  /*f590*/  WARPSYNC.COLLECTIVE R15, `(.L_x_8995) ;  /* 0x000000000f087348 */ /* 0x000fea0003c00000 */
[----:B------:R0:W1:Y:S02]  /*f5a0*/  SHFL.IDX P6, R14, R13, R12, R11 ;  /* 0x0000000c0d0e7389 */ /* 0x00006400000c000b */
[----:B01----:R-:W-:Y:S01]  /*f5b0*/  ENDCOLLECTIVE ;  /* 0x000000000000791b */ /* 0x003fe20003800000 */
.L_x_8995:
        /* <DEDUP_REMOVED lines=13> */
.L_x_8996:
        /* <DEDUP_REMOVED lines=8> */
.L_x_8997:
        /* <DEDUP_REMOVED lines=13> */
.L_x_8998:
        /* <DEDUP_REMOVED lines=8> */
.L_x_8999:
        /* <DEDUP_REMOVED lines=13> */
.L_x_9000:
        /* <DEDUP_REMOVED lines=8> */
.L_x_9001:
        /* <DEDUP_REMOVED lines=13> */
.L_x_9002:
        /* <DEDUP_REMOVED lines=8> */
.L_x_9003:
        /* <DEDUP_REMOVED lines=12> */
.L_x_9004:
[----:B------:R-:W-:Y:S05]  /*fbc0*/  BRA `(.L_x_9005) ;  /* 0xffffffc800147947 */ /* 0x000fea000383ffff */
.L_x_8941:
[----:B------:R-:W-:Y:S01]  /*fbd0*/  MOV R13, R4 ;  /* 0x00000004000d7202 */ /* 0x000fe20000000f00 */
[----:B------:R-:W-:Y:S02]  /*fbe0*/  IMAD.MOV.U32 R12, RZ, RZ, RZ ;  /* 0x000000ffff0c7224 */ /* 0x000fe400078e00ff */
[----:B------:R-:W-:Y:S02]  /*fbf0*/  IMAD.MOV.U32 R11, RZ, RZ, 0x181f ;  /* 0x0000181fff0b7424 */ /* 0x000fe400078e00ff */
[----:B------:R-:W-:Y:S02]  /*fc00*/  IMAD.MOV.U32 R15, RZ, RZ, -0x1 ;  /* 0xffffffffff0f7424 */ /* 0x000fe400078e00ff */
[----:B------:R-:W-:-:S07]  /*fc10*/  IMAD.U32 R6, RZ, RZ, UR43 ;  /* 0x0000002bff067e24 */ /* 0x000fce000f8e00ff */
[----:B------:R-:W-:Y:S05]  /*fc20*/  WARPSYNC.COLLECTIVE R15, `(.L_x_9006) ;  /* 0x000000000f087348 */ /* 0x000fea0003c00000 */
[----:B------:R0:W1:Y:S02]  /*fc30*/  SHFL.IDX P6, R14, R13, R12, R11 ;  /* 0x0000000c0d0e7389 */ /* 0x00006400000c000b */
[----:B01----:R-:W-:Y:S01]  /*fc40*/  ENDCOLLECTIVE ;  /* 0x000000000000791b */ /* 0x003fe20003800000 */
.L_x_9006:
        /* <DEDUP_REMOVED lines=8> */
.L_x_9007:
        /* <DEDUP_REMOVED lines=8> */
.L_x_9008:
        /* <DEDUP_REMOVED lines=11> */
.L_x_9009:
[----:B------:R-:W-:Y:S02]  /*fe00*/  IMAD.MOV.U32 R13, RZ, RZ, R4 ;  /* 0x000000ffff0d7224 */ /* 0x000fe400078e0004 */
[----:B------:R-:W-:Y:S01]  /*fe10*/  IMAD.MOV.U32 R12, RZ, RZ, 0x2 ;  /* 0x00000002ff0c7424 */ /* 0x000fe200078e00ff */
[----:B------:R-:W-:-:S05]  /*fe20*/  @!P0 LEA R14, P1, R35, R14, 0x1 ;  /* 0x0000000e230e8211 */ /* 0x000fca00078208ff */
[----:B------:R-:W-:-:S08]  /*fe30*/  @!P0 IMAD.MOV.U32 R2, RZ, RZ, R14 ;  /* 0x000000ffff028224 */ /* 0x000fd000078e000e */
[----:B------:R-:W-:Y:S05]  /*fe40*/  WARPSYNC.COLLECTIVE R15, `(.L_x_9010) ;  /* 0x000000000f087348 */ /* 0x000fea0003c00000 */
[----:B------:R0:W1:Y:S02]  /*fe50*/  SHFL.IDX P6, R14, R13, R12, R11 ;  /* 0x0000000c0d0e7389 */ /* 0x00006400000c000b */
[----:B01----:R-:W-:Y:S01]  /*fe60*/  ENDCOLLECTIVE ;  /* 0x000000000000791b */ /* 0x003fe20003800000 */
.L_x_9010:
        /* <DEDUP_REMOVED lines=14> */
.L_x_9011:
[----:B------:R-:W-:Y:S02]  /*ff50*/  IMAD.MOV.U32 R13, RZ, RZ, R4 ;  /* 0x000000ffff0d7224 */ /* 0x000fe400078e0004 */
[----:B------:R-:W-:Y:S01]  /*ff60*/  IMAD.MOV.U32 R12, RZ, RZ, 0x3 ;  /* 0x00000003ff0c7424 */ /* 0x000fe200078e00ff */
[----:B------:R-:W-:-:S05]  /*ff70*/  @!P0 LEA R14, P1, R35, R14, 0x1 ;  /* 0x0000000e230e8211 */ /* 0x000fca00078208ff */
[----:B------:R-:W-:-:S08]  /*ff80*/  @!P0 IMAD.MOV.U32 R2, RZ, RZ, R14 ;  /* 0x000000ffff028224 */ /* 0x000fd000078e000e */
[----:B------:R-:W-:Y:S05]  /*ff90*/  WARPSYNC.COLLECTIVE R15, `(.L_x_9012) ;  /* 0x000000000f087348 */ /* 0x000fea0003c00000 */
[----:B------:R0:W1:Y:S02]  /*ffa0*/  SHFL.IDX P6, R14, R13, R12, R11 ;  /* 0x0000000c0d0e7389 */ /* 0x00006400000c000b */
[----:B01----:R-:W-:Y:S01]  /*ffb0*/  ENDCOLLECTIVE ;  /* 0x000000000000791b */ /* 0x003fe20003800000 */
.L_x_9012:
        /* <DEDUP_REMOVED lines=14> */
.L_x_9013:
[----:B------:R-:W-:Y:S01]  /*100a0*/  IMAD.MOV.U32 R13, RZ, RZ, R4 ;  /* 0x000000ffff0d7224 */ /* 0x000fe200078e0004 */
[----:B------:R-:W-:Y:S02]  /*100b0*/  MOV R12, 0x4 ;  /* 0x00000004000c7802 */ /* 0x000fe40000000f00 */
[----:B------:R-:W-:-:S05]  /*100c0*/  @!P0 LEA R14, P1, R35, R14, 0x1 ;  /* 0x0000000e230e8211 */ /* 0x000fca00078208ff */
[----:B------:R-:W-:-:S08]  /*100d0*/  @!P0 IMAD.MOV.U32 R2, RZ, RZ, R14 ;  /* 0x000000ffff028224 */ /* 0x000fd000078e000e */
[----:B------:R-:W-:Y:S05]  /*100e0*/  WARPSYNC.COLLECTIVE R15, `(.L_x_9014) ;  /* 0x000000000f087348 */ /* 0x000fea0003c00000 */
[----:B------:R0:W1:Y:S02]  /*100f0*/  SHFL.IDX P6, R14, R13, R12, R11 ;  /* 0x0000000c0d0e7389 */ /* 0x00006400000c000b */
[----:B01----:R-:W-:Y:S01]  /*10100*/  ENDCOLLECTIVE ;  /* 0x000000000000791b */ /* 0x003fe20003800000 */
.L_x_9014:
        /* <DEDUP_REMOVED lines=14> */
.L_x_9015:
[----:B------:R-:W-:Y:S02]  /*101f0*/  IMAD.MOV.U32 R13, RZ, RZ, R4 ;  /* 0x000000ffff0d7224 */ /* 0x000fe400078e0004 */
[----:B------:R-:W-:Y:S01]  /*10200*/  IMAD.MOV.U32 R12, RZ, RZ, 0x5 ;  /* 0x00000005ff0c7424 */ /* 0x000fe200078e00ff */
[----:B------:R-:W-:-:S05]  /*10210*/  @!P0 LEA R14, P1, R35, R14, 0x1 ;  /* 0x0000000e230e8211 */ /* 0x000fca00078208ff */
[----:B------:R-:W-:-:S08]  /*10220*/  @!P0 IMAD.MOV.U32 R2, RZ, RZ, R14 ;  /* 0x000000ffff028224 */ /* 0x000fd000078e000e */
[----:B------:R-:W-:Y:S05]  /*10230*/  WARPSYNC.COLLECTIVE R15, `(.L_x_9016) ;  /* 0x000000000f087348 */ /* 0x000fea0003c00000 */
[----:B------:R0:W1:Y:S02]  /*10240*/  SHFL.IDX P6, R14, R13, R12, R11 ;  /* 0x0000000c0d0e7389 */ /* 0x00006400000c000b */
[----:B01----:R-:W-:Y:S01]  /*10250*/  ENDCOLLECTIVE ;  /* 0x000000000000791b */ /* 0x003fe20003800000 */
.L_x_9016:
        /* <DEDUP_REMOVED lines=14> */
.L_x_9017:
[----:B------:R-:W-:Y:S02]  /*10340*/  IMAD.MOV.U32 R13, RZ, RZ, R4 ;  /* 0x000000ffff0d7224 */ /* 0x000fe400078e0004 */
[----:B------:R-:W-:Y:S01]  /*10350*/  IMAD.MOV.U32 R12, RZ, RZ, 0x6 ;  /* 0x00000006ff0c7424 */ /* 0x000fe200078e00ff */
[----:B------:R-:W-:-:S05]  /*10360*/  @!P0 LEA R14, P1, R35, R14, 0x1 ;  /* 0x0000000e230e8211 */ /* 0x000fca00078208ff */
[----:B------:R-:W-:-:S08]  /*10370*/  @!P0 IMAD.MOV.U32 R2, RZ, RZ, R14 ;  /* 0x000000ffff028224 */ /* 0x000fd000078e000e */
[----:B------:R-:W-:Y:S05]  /*10380*/  WARPSYNC.COLLECTIVE R15, `(.L_x_9018) ;  /* 0x000000000f087348 */ /* 0x000fea0003c00000 */
[----:B------:R0:W1:Y:S02]  /*10390*/  SHFL.IDX P6, R14, R13, R12, R11 ;  /* 0x0000000c0d0e7389 */ /* 0x00006400000c000b */
[----:B01----:R-:W-:Y:S01]  /*103a0*/  ENDCOLLECTIVE ;  /* 0x000000000000791b */ /* 0x003fe20003800000 */
.L_x_9018:
[----:B------:R-:W-:Y:S02]  /*103b0*/  @!P0 IMAD.X R7, RZ, RZ, R6, P1 ;  /* 0x000000ffff078224 */ /* 0x000fe400008e0606 */
[----:B------:R-:W-:Y:S02]  /*103c0*/  VIADD R6, R5, 0x60 ;  /* 0x0000006005067836 */ /* 0x000fe40000000000 */
[----:B------:R-:W-:-:S05]  /*103d0*/  @!P0 IMAD.MOV.U32 R3, RZ, RZ, R7 ;  /* 0x000000ffff038224 */ /* 0x000fca00078e0007 */
[----:B------:R-:W-:Y:S01]  /*103e0*/  @!PT LDS RZ, [RZ] ;  /* 0x00000000fffff984 */ /* 0x000fe20000000800 */
[----:B------:R-:W-:Y:S01]  /*103f0*/  @!PT LDS RZ, [RZ] ;  /* 0x00000000fffff984 */ /* 0x000fe20000000800 */
[----:B------:R-:W-:Y:S01]  /*10400*/  @!PT LDS RZ, [RZ] ;  /* 0x00000000fffff984 */ /* 0x000fe20000000800 */
        /* <DEDUP_REMOVED lines=8> */
.L_x_9019:
[----:B------:R-:W-:Y:S02]  /*10490*/  IMAD.MOV.U32 R13, RZ, RZ, R4 ;  /* 0x000000ffff0d7224 */ /* 0x000fe400078e0004 */
[----:B------:R-:W-:Y:S01]  /*104a0*/  IMAD.MOV.U32 R12, RZ, RZ, 0x7 ;  /* 0x00000007ff0c7424 */ /* 0x000fe200078e00ff */
[----:B------:R-:W-:-:S05]  /*104b0*/  @!P0 LEA R14, P1, R35, R14, 0x1 ;  /* 0x0000000e230e8211 */ /* 0x000fca00078208ff */
[----:B------:R-:W-:-:S08]  /*104c0*/  @!P0 IMAD.MOV.U32 R2, RZ, RZ, R14 ;  /* 0x000000ffff028224 */ /* 0x000fd000078e000e */
[----:B------:R-:W-:Y:S05]  /*104d0*/  WARPSYNC.COLLECTIVE R15, `(.L_x_9020) ;  /* 0x000000000f087348 */ /* 0x000fea0003c00000 */
[----:B------:R0:W1:Y:S02]  /*104e0*/  SHFL.IDX P6, R14, R13, R12, R11 ;  /* 0x0000000c0d0e7389 */ /* 0x00006400000c000b */
[----:B01----:R-:W-:Y:S01]  /*104f0*/  ENDCOLLECTIVE ;  /* 0x000000000000791b */ /* 0x003fe20003800000 */
.L_x_9020:
        /* <DEDUP_REMOVED lines=12> */
.L_x_9021:
[----:B------:R-:W-:Y:S05]  /*105c0*/  BRA `(.L_x_9022) ;  /* 0xffffffc800387947 */ /* 0x000fea000383ffff */
.L_x_8944:
[----:B0-----:R0:W1:Y:S02]  /*105d0*/  SYNCS.PHASECHK.TRANS64.TRYWAIT P0, [R16+URZ+0x28820], R3 ;  /* 0x02882003100075a7 */ /* 0x001064000800017f */
[----:B-1----:R-:W-:Y:S05]  /*105e0*/  @!P0 NANOSLEEP.SYNCS 0x989680 ;  /* 0x009896800000895d */ /* 0x002fea0003900000 */
[----:B------:R-:W1:Y:S02]  /*105f0*/  @!P0 SYNCS.PHASECHK.TRANS64 P0, [R16+URZ+0x28820], R3 ;  /* 0x02882003100085a7 */ /* 0x000e64000800007f */
[----:B-1----:R-:W-:Y:S05]  /*10600*/  @!P0 BRA `(.L_x_8944) ;  /* 0xfffffffc00f08947 */ /* 0x002fea000383ffff */
[----:B------:R-:W-:Y:S05]  /*10610*/  BRA `(.L_x_9023) ;  /* 0xffffffc800907947 */ /* 0x000fea000383ffff */
.L_x_8948:
[----:B0-----:R0:W1:Y:S02]  /*10620*/  SYNCS.PHASECHK.TRANS64.TRYWAIT P0, [R6+URZ+0x28840], R3 ;  /* 0x02884003060075a7 */ /* 0x001064000800017f */
[----:B-1----:R-:W-:Y:S05]  /*10630*/  @!P0 NANOSLEEP.SYNCS 0x989680 ;  /* 0x009896800000895d */ /* 0x002fea0003900000 */
[----:B------:R-:W1:Y:S02]  /*10640*/  @!P0 SYNCS.PHASECHK.TRANS64 P0, [R6+URZ+0x28840], R3 ;  /* 0x02884003060085a7 */ /* 0x000e64000800007f */
[----:B-1----:R-:W-:Y:S05]  /*10650*/  @!P0 BRA `(.L_x_8948) ;  /* 0xfffffffc00f08947 */ /* 0x002fea000383ffff */
[----:B------:R-:W-:Y:S05]  /*10660*/  BRA `(.L_x_9024) ;  /* 0xffffffcc00507947 */ /* 0x000fea000383ffff */
.L_x_8949:
        /* <DEDUP_REMOVED lines=8> */
.L_x_9026:
[----:B------:R-:W-:Y:S05]  /*106f0*/  BSYNC B1 ;  /* 0x0000000000017941 */ /* 0x000fea0003800000 */
.L_x_9025:
        /* <DEDUP_REMOVED lines=10> */
.L_x_9027:
[----:B------:R-:W-:Y:S02]  /*107a0*/  IMAD.MOV.U32 R13, RZ, RZ, R9 ;  /* 0x000000ffff0d7224 */ /* 0x000fe400078e0009 */
[----:B------:R-:W-:Y:S02]  /*107b0*/  IMAD.MOV.U32 R12, RZ, RZ, 0x1 ;  /* 0x00000001ff0c7424 */ /* 0x000fe400078e00ff */
[----:B------:R-:W-:-:S07]  /*107c0*/  IMAD.MOV.U32 R2, RZ, RZ, R14 ;  /* 0x000000ffff027224 */ /* 0x000fce00078e000e */
[----:B------:R-:W-:Y:S05]  /*107d0*/  WARPSYNC.COLLECTIVE R15, `(.L_x_9028) ;  /* 0x000000000f087348 */ /* 0x000fea0003c00000 */
[----:B------:R0:W1:Y:S02]  /*107e0*/  SHFL.IDX P6, R14, R13, R12, R11 ;  /* 0x0000000c0d0e7389 */ /* 0x00006400000c000b */
[----:B01----:R-:W-:Y:S01]  /*107f0*/  ENDCOLLECTIVE ;  /* 0x000000000000791b */ /* 0x003fe20003800000 */
.L_x_9028:
        /* <DEDUP_REMOVED lines=12> */
.L_x_9029:
[----:B------:R-:W-:Y:S02]  /*108c0*/  IMAD.MOV.U32 R13, RZ, RZ, R9 ;  /* 0x000000ffff0d7224 */ /* 0x000fe400078e0009 */
[----:B------:R-:W-:Y:S02]  /*108d0*/  IMAD.MOV.U32 R12, RZ, RZ, 0x2 ;  /* 0x00000002ff0c7424 */ /* 0x000fe400078e00ff */
[----:B------:R-:W-:-:S07]  /*108e0*/  IMAD.MOV.U32 R2, RZ, RZ, R14 ;  /* 0x000000ffff027224 */ /* 0x000fce00078e000e */
[----:B------:R-:W-:Y:S05]  /*108f0*/  WARPSYNC.COLLECTIVE R15, `(.L_x_9030) ;  /* 0x000000000f087348 */ /* 0x000fea0003c00000 */
[----:B------:R0:W1:Y:S02]  /*10900*/  SHFL.IDX P6, R14, R13, R12, R11 ;  /* 0x0000000c0d0e7389 */ /* 0x00006400000c000b */
[----:B01----:R-:W-:Y:S01]  /*10910*/  ENDCOLLECTIVE ;  /* 0x000000000000791b */ /* 0x003fe20003800000 */
.L_x_9030:
        /* <DEDUP_REMOVED lines=12> */
.L_x_9031:
[----:B------:R-:W-:Y:S02]  /*109e0*/  IMAD.MOV.U32 R13, RZ, RZ, R9 ;  /* 0x000000ffff0d7224 */ /* 0x000fe400078e0009 */
[----:B------:R-:W-:Y:S02]  /*109f0*/  IMAD.MOV.U32 R12, RZ, RZ, 0x3 ;  /* 0x00000003ff0c7424 */ /* 0x000fe400078e00ff */
[----:B------:R-:W-:-:S07]  /*10a00*/  IMAD.MOV.U32 R2, RZ, RZ, R14 ;  /* 0x000000ffff027224 */ /* 0x000fce00078e000e */
[----:B------:R-:W-:Y:S05]  /*10a10*/  WARPSYNC.COLLECTIVE R15, `(.L_x_9032) ;  /* 0x000000000f087348 */ /* 0x000fea0003c00000 */
[----:B------:R0:W1:Y:S02]  /*10a20*/  SHFL.IDX P6, R14, R13, R12, R11 ;  /* 0x0000000c0d0e7389 */ /* 0x00006400000c000b */
[----:B01----:R-:W-:Y:S01]  /*10a30*/  ENDCOLLECTIVE ;  /* 0x000000000000791b */ /* 0x003fe20003800000 */
.L_x_9032:
        /* <DEDUP_REMOVED lines=12> */
.L_x_9033:
[----:B------:R-:W-:Y:S02]  /*10b00*/  IMAD.MOV.U32 R13, RZ, RZ, R9 ;  /* 0x000000ffff0d7224 */ /* 0x000fe400078e0009 */
[----:B------:R-:W-:Y:S02]  /*10b10*/  IMAD.MOV.U32 R12, RZ, RZ, 0x4 ;  /* 0x00000004ff0c7424 */ /* 0x000fe400078e00ff */
[----:B------:R-:W-:-:S07]  /*10b20*/  IMAD.MOV.U32 R2, RZ, RZ, R14 ;  /* 0x000000ffff027224 */ /* 0x000fce00078e000e */
[----:B------:R-:W-:Y:S05]  /*10b30*/  WARPSYNC.COLLECTIVE R15, `(.L_x_9034) ;  /* 0x000000000f087348 */ /* 0x000fea0003c00000 */
[----:B------:R0:W1:Y:S02]  /*10b40*/  SHFL.IDX P6, R14, R13, R12, R11 ;  /* 0x0000000c0d0e7389 */ /* 0x00006400000c000b */
[----:B01----:R-:W-:Y:S01]  /*10b50*/  ENDCOLLECTIVE ;  /* 0x000000000000791b */ /* 0x003fe20003800000 */
.L_x_9034:
        /* <DEDUP_REMOVED lines=12> */
.L_x_9035:
[----:B------:R-:W-:Y:S02]  /*10c20*/  IMAD.MOV.U32 R13, RZ, RZ, R9 ;  /* 0x000000ffff0d7224 */ /* 0x000fe400078e0009 */
[----:B------:R-:W-:Y:S02]  /*10c30*/  IMAD.MOV.U32 R12, RZ, RZ, 0x5 ;  /* 0x00000005ff0c7424 */ /* 0x000fe400078e00ff */
[----:B------:R-:W-:-:S07]  /*10c40*/  IMAD.MOV.U32 R2, RZ, RZ, R14 ;  /* 0x000000ffff027224 */ /* 0x000fce00078e000e */
[----:B------:R-:W-:Y:S05]  /*10c50*/  WARPSYNC.COLLECTIVE R15, `(.L_x_9036) ;  /* 0x000000000f087348 */ /* 0x000fea0003c00000 */
[----:B------:R0:W1:Y:S02]  /*10c60*/  SHFL.IDX P6, R14, R13, R12, R11 ;  /* 0x0000000c0d0e7389 */ /* 0x00006400000c000b */
[----:B01----:R-:W-:Y:S01]  /*10c70*/  ENDCOLLECTIVE ;  /* 0x000000000000791b */ /* 0x003fe20003800000 */
.L_x_9036:
        /* <DEDUP_REMOVED lines=12> */
.L_x_9037:
[----:B------:R-:W-:Y:S02]  /*10d40*/  IMAD.MOV.U32 R13, RZ, RZ, R9 ;  /* 0x000000ffff0d7224 */ /* 0x000fe400078e0009 */
[----:B------:R-:W-:Y:S02]  /*10d50*/  IMAD.MOV.U32 R12, RZ, RZ, 0x6 ;  /* 0x00000006ff0c7424 */ /* 0x000fe400078e00ff */
[----:B------:R-:W-:-:S07]  /*10d60*/  IMAD.MOV.U32 R2, RZ, RZ, R14 ;  /* 0x000000ffff027224 */ /* 0x000fce00078e000e */
[----:B------:R-:W-:Y:S05]  /*10d70*/  WARPSYNC.COLLECTIVE R15, `(.L_x_9038) ;  /* 0x000000000f087348 */ /* 0x000fea0003c00000 */
[----:B------:R0:W1:Y:S02]  /*10d80*/  SHFL.IDX P6, R14, R13, R12, R11 ;  /* 0x0000000c0d0e7389 */ /* 0x00006400000c000b */
[----:B01----:R-:W-:Y:S01]  /*10d90*/  ENDCOLLECTIVE ;  /* 0x000000000000791b */ /* 0x003fe20003800000 */
.L_x_9038:
        /* <DEDUP_REMOVED lines=12> */
.L_x_9039:
[----:B------:R-:W-:Y:S02]  /*10e60*/  IMAD.MOV.U32 R13, RZ, RZ, R9 ;  /* 0x000000ffff0d7224 */ /* 0x000fe400078e0009 */
[----:B------:R-:W-:Y:S02]  /*10e70*/  IMAD.MOV.U32 R12, RZ, RZ, 0x7 ;  /* 0x00000007ff0c7424 */ /* 0x000fe400078e00ff */
[----:B------:R-:W-:-:S07]  /*10e80*/  IMAD.MOV.U32 R2, RZ, RZ, R14 ;  /* 0x000000ffff027224 */ /* 0x000fce00078e000e */
[----:B------:R-:W-:Y:S05]  /*10e90*/  WARPSYNC.COLLECTIVE R15, `(.L_x_9040) ;  /* 0x000000000f087348 */ /* 0x000fea0003c00000 */
[----:B------:R0:W1:Y:S02]  /*10ea0*/  SHFL.IDX P6, R14, R13, R12, R11 ;  /* 0x0000000c0d0e7389 */ /* 0x00006400000c000b */
[----:B01----:R-:W-:Y:S01]  /*10eb0*/  ENDCOLLECTIVE ;  /* 0x000000000000791b */ /* 0x003fe20003800000 */
.L_x_9040:
        /* <DEDUP_REMOVED lines=12> */
.L_x_9041:
[----:B------:R-:W-:Y:S05]  /*10f80*/  BRA `(.L_x_9042) ;  /* 0xffffffc800247947 */ /* 0x000fea000383ffff */
.L_x_8954:
[----:B0-----:R0:W1:Y:S02]  /*10f90*/  SYNCS.PHASECHK.TRANS64.TRYWAIT P0, [R6+URZ+0x28860], R3 ;  /* 0x02886003060075a7 */ /* 0x001064000800017f */
[----:B-1----:R-:W-:Y:S05]  /*10fa0*/  @!P0 NANOSLEEP.SYNCS 0x989680 ;  /* 0x009896800000895d */ /* 0x002fea0003900000 */
[----:B------:R-:W1:Y:S02]  /*10fb0*/  @!P0 SYNCS.PHASECHK.TRANS64 P0, [R6+URZ+0x28860], R3 ;  /* 0x02886003060085a7 */ /* 0x000e64000800007f */
[----:B-1----:R-:W-:Y:S05]  /*10fc0*/  @!P0 BRA `(.L_x_8954) ;  /* 0xfffffffc00f08947 */ /* 0x002fea000383ffff */
[----:B------:R-:W-:Y:S05]  /*10fd0*/  BRA `(.L_x_9043) ;  /* 0xffffffc800807947 */ /* 0x000fea000383ffff */
.L_x_8955:
        /* <DEDUP_REMOVED lines=8> */
.L_x_9045:
[----:B------:R-:W-:Y:S05]  /*11060*/  BSYNC B1 ;  /* 0x0000000000017941 */ /* 0x000fea0003800000 */
.L_x_9044:
        /* <DEDUP_REMOVED lines=9> */
.L_x_9046:
[----:B------:R-:W-:Y:S01]  /*11100*/  MOV R13, R18 ;  /* 0x00000012000d7202 */ /* 0x000fe20000000f00 */
[----:B------:R-:W-:Y:S01]  /*11110*/  IMAD.MOV.U32 R12, RZ, RZ, 0x1 ;  /* 0x00000001ff0c7424 */ /* 0x000fe200078e00ff */
[----:B------:R-:W-:-:S13]  /*11120*/  IADD3 R2, P0, R14, R5, RZ ;  /* 0x000000050e027210 */ /* 0x000fda0007f1e0ff */
[----:B------:R-:W-:Y:S05]  /*11130*/  WARPSYNC.COLLECTIVE R15, `(.L_x_9047) ;  /* 0x000000000f087348 */ /* 0x000fea0003c00000 */
[----:B------:R0:W1:Y:S02]  /*11140*/  SHFL.IDX P6, R14, R13, R12, R11 ;  /* 0x0000000c0d0e7389 */ /* 0x00006400000c000b */
[----:B01----:R-:W-:Y:S01]  /*11150*/  ENDCOLLECTIVE ;  /* 0x000000000000791b */ /* 0x003fe20003800000 */
.L_x_9047:
        /* <DEDUP_REMOVED lines=13> */
.L_x_9048:
[----:B------:R-:W-:Y:S02]  /*11230*/  IMAD.MOV.U32 R13, RZ, RZ, R18 ;  /* 0x000000ffff0d7224 */ /* 0x000fe400078e0012 */
[----:B------:R-:W-:Y:S01]  /*11240*/  IMAD.MOV.U32 R12, RZ, RZ, 0x2 ;  /* 0x00000002ff0c7424 */ /* 0x000fe200078e00ff */
[----:B------:R-:W-:-:S13]  /*11250*/  IADD3 R2, P0, R14, R5, RZ ;  /* 0x000000050e027210 */ /* 0x000fda0007f1e0ff */
[----:B------:R-:W-:Y:S05]  /*11260*/  WARPSYNC.COLLECTIVE R15, `(.L_x_9049) ;  /* 0x000000000f087348 */ /* 0x000fea0003c00000 */
[----:B------:R0:W1:Y:S02]  /*11270*/  SHFL.IDX P6, R14, R13, R12, R11 ;  /* 0x0000000c0d0e7389 */ /* 0x00006400000c000b */
[----:B01----:R-:W-:Y:S01]  /*11280*/  ENDCOLLECTIVE ;  /* 0x000000000000791b */ /* 0x003fe20003800000 */
.L_x_9049:
        /* <DEDUP_REMOVED lines=13> */
.L_x_9050:
[----:B------:R-:W-:Y:S02]  /*11360*/  IMAD.MOV.U32 R13, RZ, RZ, R18 ;  /* 0x000000ffff0d7224 */ /* 0x000fe400078e0012 */
[----:B------:R-:W-:Y:S01]  /*11370*/  IMAD.MOV.U32 R12, RZ, RZ, 0x3 ;  /* 0x00000003ff0c7424 */ /* 0x000fe200078e00ff */
[----:B------:R-:W-:-:S13]  /*11380*/  IADD3 R2, P0, R14, R5, RZ ;  /* 0x000000050e027210 */ /* 0x000fda0007f1e0ff */
[----:B------:R-:W-:Y:S05]  /*11390*/  WARPSYNC.COLLECTIVE R15, `(.L_x_9051) ;  /* 0x000000000f087348 */ /* 0x000fea0003c00000 */
[----:B------:R0:W1:Y:S02]  /*113a0*/  SHFL.IDX P6, R14, R13, R12, R11 ;  /* 0x0000000c0d0e7389 */ /* 0x00006400000c000b */
[----:B01----:R-:W-:Y:S01]  /*113b0*/  ENDCOLLECTIVE ;  /* 0x000000000000791b */ /* 0x003fe20003800000 */
.L_x_9051:
        /* <DEDUP_REMOVED lines=13> */
.L_x_9052:
[----:B------:R-:W-:Y:S02]  /*11490*/  IMAD.MOV.U32 R13, RZ, RZ, R18 ;  /* 0x000000ffff0d7224 */ /* 0x000fe400078e0012 */
[----:B------:R-:W-:Y:S01]  /*114a0*/  IMAD.MOV.U32 R12, RZ, RZ, 0x4 ;  /* 0x00000004ff0c7424 */ /* 0x000fe200078e00ff */
[----:B------:R-:W-:-:S13]  /*114b0*/  IADD3 R2, P0, R14, R5, RZ ;  /* 0x000000050e027210 */ /* 0x000fda0007f1e0ff */
[----:B------:R-:W-:Y:S05]  /*114c0*/  WARPSYNC.COLLECTIVE R15, `(.L_x_9053) ;  /* 0x000000000f087348 */ /* 0x000fea0003c00000 */
[----:B------:R0:W1:Y:S02]  /*114d0*/  SHFL.IDX P6, R14, R13, R12, R11 ;  /* 0x0000000c0d0e7389 */ /* 0x00006400000c000b */
[----:B01----:R-:W-:Y:S01]  /*114e0*/  ENDCOLLECTIVE ;  /* 0x000000000000791b */ /* 0x003fe20003800000 */
.L_x_9053:
        /* <DEDUP_REMOVED lines=13> */
.L_x_9054:
[----:B------:R-:W-:Y:S02]  /*115c0*/  IMAD.MOV.U32 R13, RZ, RZ, R18 ;  /* 0x000000ffff0d7224 */ /* 0x000fe400078e0012 */
[----:B------:R-:W-:Y:S01]  /*115d0*/  IMAD.MOV.U32 R12, RZ, RZ, 0x5 ;  /* 0x00000005ff0c7424 */ /* 0x000fe200078e00ff */
[----:B------:R-:W-:-:S13]  /*115e0*/  IADD3 R2, P0, R14, R5, RZ ;  /* 0x000000050e027210 */ /* 0x000fda0007f1e0ff */
[----:B------:R-:W-:Y:S05]  /*115f0*/  WARPSYNC.COLLECTIVE R15, `(.L_x_9055) ;  /* 0x000000000f087348 */ /* 0x000fea0003c00000 */
[----:B------:R0:W1:Y:S02]  /*11600*/  SHFL.IDX P6, R14, R13, R12, R11 ;  /* 0x0000000c0d0e7389 */ /* 0x00006400000c000b */
[----:B01----:R-:W-:Y:S01]  /*11610*/  ENDCOLLECTIVE ;  /* 0x000000000000791b */ /* 0x003fe20003800000 */
.L_x_9055:
        /* <DEDUP_REMOVED lines=13> */
.L_x_9056:
[----:B------:R-:W-:Y:S02]  /*116f0*/  IMAD.MOV.U32 R13, RZ, RZ, R18 ;  /* 0x000000ffff0d7224 */ /* 0x000fe400078e0012 */
[----:B------:R-:W-:Y:S01]  /*11700*/  IMAD.MOV.U32 R12, RZ, RZ, 0x6 ;  /* 0x00000006ff0c7424 */ /* 0x000fe200078e00ff */
[----:B------:R-:W-:-:S13]  /*11710*/  IADD3 R2, P0, R14, R5, RZ ;  /* 0x000000050e027210 */ /* 0x000fda0007f1e0ff */
[----:B------:R-:W-:Y:S05]  /*11720*/  WARPSYNC.COLLECTIVE R15, `(.L_x_9057) ;  /* 0x000000000f087348 */ /* 0x000fea0003c00000 */
[----:B------:R0:W1:Y:S02]  /*11730*/  SHFL.IDX P6, R14, R13, R12, R11 ;  /* 0x0000000c0d0e7389 */ /* 0x00006400000c000b */
[----:B01----:R-:W-:Y:S01]  /*11740*/  ENDCOLLECTIVE ;  /* 0x000000000000791b */ /* 0x003fe20003800000 */
.L_x_9057:
        /* <DEDUP_REMOVED lines=13> */
.L_x_9058:
[----:B------:R-:W-:Y:S02]  /*11820*/  IMAD.MOV.U32 R13, RZ, RZ, R18 ;  /* 0x000000ffff0d7224 */ /* 0x000fe400078e0012 */
[----:B------:R-:W-:Y:S01]  /*11830*/  IMAD.MOV.U32 R12, RZ, RZ, 0x7 ;  /* 0x00000007ff0c7424 */ /* 0x000fe200078e00ff */
[----:B------:R-:W-:-:S13]  /*11840*/  IADD3 R2, P0, R14, R5, RZ ;  /* 0x000000050e027210 */ /* 0x000fda0007f1e0ff */
[----:B------:R-:W-:Y:S05]  /*11850*/  WARPSYNC.COLLECTIVE R15, `(.L_x_9059) ;  /* 0x000000000f087348 */ /* 0x000fea0003c00000 */
[----:B------:R0:W1:Y:S02]  /*11860*/  SHFL.IDX P6, R14, R13, R12, R11 ;  /* 0x0000000c0d0e7389 */ /* 0x00006400000c000b */
[----:B01----:R-:W-:Y:S01]  /*11870*/  ENDCOLLECTIVE ;  /* 0x000000000000791b */ /* 0x003fe20003800000 */
.L_x_9059:
        /* <DEDUP_REMOVED lines=12> */
.L_x_9060:
[----:B------:R-:W-:Y:S01]  /*11940*/  @!PT LDS RZ, [RZ] ;  /* 0x00000000fffff984 */ /* 0x000fe20000000800 */
[----:B------:R-:W-:Y:S01]  /*11950*/  @!PT LDS RZ, [RZ] ;  /* 0x00000000fffff984 */ /* 0x000fe20000000800 */
[----:B------:R-:W-:Y:S01]  /*11960*/  @!PT LDS RZ, [RZ] ;  /* 0x00000000fffff984 */ /* 0x000fe20000000800 */
[----:B------:R0:W-:Y:S01]  /*11970*/  LDGSTS.E.BYPASS.LTC128B.128 [R7+0x7400], desc[UR50][R2.64+0x80], !P0 ;  /* 0x0740008002077fae */ /* 0x0001e2000c101d72 */
[----:B------:R-:W-:Y:S05]  /*11980*/  BRA `(.L_x_9061) ;  /* 0xffffffc400247947 */ /* 0x000fea000383ffff */
.L_x_8963:
[----:B0-----:R0:W1:Y:S02]  /*11990*/  SYNCS.PHASECHK.TRANS64.TRYWAIT P0, [R4+URZ+0x28860], R3 ;  /* 0x02886003040075a7 */ /* 0x001064000800017f */
[----:B-1----:R-:W-:Y:S05]  /*119a0*/  @!P0 NANOSLEEP.SYNCS 0x989680 ;  /* 0x009896800000895d */ /* 0x002fea0003900000 */
[----:B------:R-:W1:Y:S02]  /*119b0*/  @!P0 SYNCS.PHASECHK.TRANS64 P0, [R4+URZ+0x28860], R3 ;  /* 0x02886003040085a7 */ /* 0x000e64000800007f */
[----:B-1----:R-:W-:Y:S05]  /*119c0*/  @!P0 BRA `(.L_x_8963) ;  /* 0xfffffffc00f08947 */ /* 0x002fea000383ffff */
[----:B------:R-:W-:Y:S05]  /*119d0*/  BRA `(.L_x_9062) ;  /* 0xffffffc800447947 */ /* 0x000fea000383ffff */
.L_x_8964:
        /* <DEDUP_REMOVED lines=8> */
.L_x_9064:
[----:B------:R-:W-:Y:S05]  /*11a60*/  BSYNC B0 ;  /* 0x0000000000007941 */ /* 0x000fea0003800000 */
.L_x_9063:
        /* <DEDUP_REMOVED lines=9> */
.L_x_9065:
[----:B------:R-:W-:Y:S02]  /*11b00*/  IMAD.MOV.U32 R13, RZ, RZ, R18 ;  /* 0x000000ffff0d7224 */ /* 0x000fe400078e0012 */
[----:B------:R-:W-:Y:S01]  /*11b10*/  IMAD.MOV.U32 R12, RZ, RZ, 0x1 ;  /* 0x00000001ff0c7424 */ /* 0x000fe200078e00ff */
[----:B------:R-:W-:-:S13]  /*11b20*/  IADD3 R2, P0, R14, R6, RZ ;  /* 0x000000060e027210 */ /* 0x000fda0007f1e0ff */
[----:B------:R-:W-:Y:S05]  /*11b30*/  WARPSYNC.COLLECTIVE R15, `(.L_x_9066) ;  /* 0x000000000f087348 */ /* 0x000fea0003c00000 */
[----:B------:R0:W1:Y:S02]  /*11b40*/  SHFL.IDX P6, R14, R13, R12, R11 ;  /* 0x0000000c0d0e7389 */ /* 0x00006400000c000b */
[----:B01----:R-:W-:Y:S01]  /*11b50*/  ENDCOLLECTIVE ;  /* 0x000000000000791b */ /* 0x003fe20003800000 */
.L_x_9066:
        /* <DEDUP_REMOVED lines=13> */
.L_x_9067:
        /* <DEDUP_REMOVED lines=10> */
.L_x_9068:
        /* <DEDUP_REMOVED lines=12> */
.L_x_9069:
        /* <DEDUP_REMOVED lines=10> */
.L_x_9070:
        /* <DEDUP_REMOVED lines=12> */
.L_x_9071:
        /* <DEDUP_REMOVED lines=10> */
.L_x_9072:
        /* <DEDUP_REMOVED lines=12> */
.L_x_9073:
        /* <DEDUP_REMOVED lines=10> */
.L_x_9074:
        /* <DEDUP_REMOVED lines=12> */
.L_x_9075:
[----:B------:R-:W-:Y:S01]  /*121b0*/  @!PT LDS RZ, [RZ] ;  /* 0x00000000fffff984 */ /* 0x000fe20000000800 */
[----:B------:R-:W-:Y:S01]  /*121c0*/  @!PT LDS RZ, [RZ] ;  /* 0x00000000fffff984 */ /* 0x000fe20000000800 */
[----:B------:R-:W-:Y:S01]  /*121d0*/  @!PT LDS RZ, [RZ] ;  /* 0x00000000fffff984 */ /* 0x000fe20000000800 */
[----:B------:R0:W-:Y:S01]  /*121e0*/  LDGSTS.E.BYPASS.LTC128B.128 [R0+0x6400], desc[UR50][R2.64+0x80], !P0 ;  /* 0x0640008002007fae */ /* 0x0001e2000c101d72 */
[----:B------:R-:W-:Y:S01]  /*121f0*/  IMAD.MOV.U32 R13, RZ, RZ, R18 ;  /* 0x000000ffff0d7224 */ /* 0x000fe200078e0012 */
[----:B------:R-:W-:Y:S02]  /*12200*/  MOV R12, 0x6 ;  /* 0x00000006000c7802 */ /* 0x000fe40000000f00 */
[----:B0-----:R-:W-:-:S13]  /*12210*/  IADD3 R2, P0, R14, R6, RZ ;  /* 0x000000060e027210 */ /* 0x001fda0007f1e0ff */
[----:B------:R-:W-:Y:S05]  /*12220*/  WARPSYNC.COLLECTIVE R15, `(.L_x_9076) ;  /* 0x000000000f087348 */ /* 0x000fea0003c00000 */
[----:B------:R0:W1:Y:S02]  /*12230*/  SHFL.IDX P6, R14, R13, R12, R11 ;  /* 0x0000000c0d0e7389 */ /* 0x00006400000c000b */
[----:B01----:R-:W-:Y:S01]  /*12240*/  ENDCOLLECTIVE ;  /* 0x000000000000791b */ /* 0x003fe20003800000 */
.L_x_9076:
        /* <DEDUP_REMOVED lines=12> */
.L_x_9077:
        /* <DEDUP_REMOVED lines=10> */
.L_x_9078:
        /* <DEDUP_REMOVED lines=12> */
.L_x_9079:
[----:B------:R-:W-:Y:S01]  /*12470*/  @!PT LDS RZ, [RZ] ;  /* 0x00000000fffff984 */ /* 0x000fe20000000800 */
[----:B------:R-:W-:Y:S01]  /*12480*/  @!PT LDS RZ, [RZ] ;  /* 0x00000000fffff984 */ /* 0x000fe20000000800 */
[----:B------:R-:W-:Y:S01]  /*12490*/  @!PT LDS RZ, [RZ] ;  /* 0x00000000fffff984 */ /* 0x000fe20000000800 */
[----:B------:R0:W-:Y:S01]  /*124a0*/  LDGSTS.E.BYPASS.LTC128B.128 [R0+0x7400], desc[UR50][R2.64+0x80], !P0 ;  /* 0x0740008002007fae */ /* 0x0001e2000c101d72 */
[----:B------:R-:W-:Y:S05]  /*124b0*/  BRA `(.L_x_9080) ;  /* 0xffffffc000987947 */ /* 0x000fea000383ffff */
.L_x_8969:
        /* <DEDUP_REMOVED lines=8> */
.L_x_9082:
[----:B------:R-:W-:Y:S05]  /*12540*/  BSYNC B0 ;  /* 0x0000000000007941 */ /* 0x000fea0003800000 */
.L_x_9081:
[----:B------:R-:W-:Y:S05]  /*12550*/  BRA `(.L_x_9083) ;  /* 0xffffffc4001c7947 */ /* 0x000fea000383ffff */
.L_x_8972:
[----:B-1----:R1:W2:Y:S02]  /*12560*/  SYNCS.PHASECHK.TRANS64.TRYWAIT P0, [R4+URZ+0x28820], R0 ;  /* 0x02882000040075a7 */ /* 0x0022a4000800017f */
[----:B--2---:R-:W-:Y:S05]  /*12570*/  @!P0 NANOSLEEP.SYNCS 0x989680 ;  /* 0x009896800000895d */ /* 0x004fea0003900000 */
[----:B------:R-:W2:Y:S02]  /*12580*/  @!P0 SYNCS.PHASECHK.TRANS64 P0, [R4+URZ+0x28820], R0 ;  /* 0x02882000040085a7 */ /* 0x000ea4000800007f */
[----:B--2---:R-:W-:Y:S05]  /*12590*/  @!P0 BRA `(.L_x_8972) ;  /* 0xfffffffc00f08947 */ /* 0x004fea000383ffff */
[----:B------:R-:W-:Y:S05]  /*125a0*/  BRA `(.L_x_9084) ;  /* 0xffffffc400607947 */ /* 0x000fea000383ffff */
.L_x_8973:
        /* <DEDUP_REMOVED lines=11> */
.L_x_9086:
[----:B------:R-:W-:Y:S05]  /*12660*/  BSYNC B0 ;  /* 0x0000000000007941 */ /* 0x000fea0003800000 */
.L_x_9085:
[----:B------:R-:W-:Y:S05]  /*12670*/  BRA `(.L_x_9087) ;  /* 0xffffffc400487947 */ /* 0x000fea000383ffff */
.L_x_8976:
[----:B------:R-:W-:Y:S01]  /*12680*/  BSSY B1, `(.L_x_9088) ;  /* 0x0000006000017945 */ /* 0x000fe20003800000 */
[----:B------:R-:W-:-:S07]  /*12690*/  IMAD.MOV.U32 R15, RZ, RZ, -0x1 ;  /* 0xffffffffff0f7424 */ /* 0x000fce00078e00ff */
[----:B01---5:R-:W-:Y:S05]  /*126a0*/  WARPSYNC.COLLECTIVE R15, `(.L_x_9089) ;  /* 0x000000000f0c7348 */ /* 0x023fea0003c00000 */
[----:B------:R-:W-:Y:S02]  /*126b0*/  ELECT P6, UR62, PT ;  /* 0x00000000003e782f */ /* 0x000fe400038c0000 */
[----:B------:R-:W-:Y:S01]  /*126c0*/  MOV R14, UR62 ;  /* 0x0000003e000e7c02 */ /* 0x000fe20008000f00 */
[----:B01---5:R-:W-:Y:S10]  /*126d0*/  ENDCOLLECTIVE ;  /* 0x000000000000791b */ /* 0x023ff40003800000 */
.L_x_9089:
[----:B------:R-:W-:Y:S05]  /*126e0*/  BSYNC B1 ;  /* 0x0000000000017941 */ /* 0x000fea0003800000 */
.L_x_9088:
[----:B------:R-:W-:Y:S05]  /*126f0*/  BRA `(.L_x_9090) ;  /* 0xffffffc400407947 */ /* 0x000fea000383ffff */
.L_x_8978:
[----:B-1----:R1:W2:Y:S02]  /*12700*/  SYNCS.PHASECHK.TRANS64.TRYWAIT P1, [R5+URZ+0x28840], R0 ;  /* 0x02884000050075a7 */ /* 0x0022a4000802017f */
[----:B--2---:R-:W-:Y:S05]  /*12710*/  @!P1 NANOSLEEP.SYNCS 0x989680 ;  /* 0x009896800000995d */ /* 0x004fea0003900000 */
[----:B------:R-:W2:Y:S02]  /*12720*/  @!P1 SYNCS.PHASECHK.TRANS64 P1, [R5+URZ+0x28840], R0 ;  /* 0x02884000050095a7 */ /* 0x000ea4000802007f */
[----:B--2---:R-:W-:Y:S05]  /*12730*/  @!P1 BRA `(.L_x_8978) ;  /* 0xfffffffc00f09947 */ /* 0x004fea000383ffff */
[----:B------:R-:W-:Y:S05]  /*12740*/  BRA `(.L_x_9091) ;  /* 0xffffffc400607947 */ /* 0x000fea000383ffff */
.L_x_8980:
[----:B--2---:R2:W3:Y:S02]  /*12750*/  SYNCS.PHASECHK.TRANS64.TRYWAIT P1, [R23+URZ+0x28840], R2 ;  /* 0x02884002170075a7 */ /* 0x0044e4000802017f */
[----:B---3--:R-:W-:Y:S05]  /*12760*/  @!P1 NANOSLEEP.SYNCS 0x989680 ;  /* 0x009896800000995d */ /* 0x008fea0003900000 */
[----:B------:R-:W3:Y:S02]  /*12770*/  @!P1 SYNCS.PHASECHK.TRANS64 P1, [R23+URZ+0x28840], R2 ;  /* 0x02884002170095a7 */ /* 0x000ee4000802007f */
[----:B---3--:R-:W-:Y:S05]  /*12780*/  @!P1 BRA `(.L_x_8980) ;  /* 0xfffffffc00f09947 */ /* 0x008fea000383ffff */
[----:B------:R-:W-:Y:S05]  /*12790*/  BRA `(.L_x_9092) ;  /* 0xffffffc4006c7947 */ /* 0x000fea000383ffff */
.L_x_8982:
[----:B---3--:R3:W4:Y:S02]  /*127a0*/  SYNCS.PHASECHK.TRANS64.TRYWAIT P1, [R5+URZ+0x28860], R0 ;  /* 0x02886000050075a7 */ /* 0x008724000802017f */
[----:B----4-:R-:W-:Y:S05]  /*127b0*/  @!P1 NANOSLEEP.SYNCS 0x989680 ;  /* 0x009896800000995d */ /* 0x010fea0003900000 */
[----:B------:R-:W4:Y:S02]  /*127c0*/  @!P1 SYNCS.PHASECHK.TRANS64 P1, [R5+URZ+0x28860], R0 ;  /* 0x02886000050095a7 */ /* 0x000f24000802007f */
[----:B----4-:R-:W-:Y:S05]  /*127d0*/  @!P1 BRA `(.L_x_8982) ;  /* 0xfffffffc00f09947 */ /* 0x010fea000383ffff */
[----:B------:R-:W-:Y:S05]  /*127e0*/  BRA `(.L_x_9093) ;  /* 0xffffffc400687947 */ /* 0x000fea000383ffff */
.L_x_9094:
        /* <DEDUP_REMOVED lines=9> */
.L_x_15849:


//--------------------- .text._ZN7cutlass13device_kernelIN5flash11enable_sm90INS1_16FlashAttnFwdSm90INS1_25CollectiveMainloopFwdSm90ILi2EN4cute5tupleIJNS5_1CILi1EEES8_S8_EEENS6_IJNS7_ILi128EEESA_SA_EEELi128ENS_10bfloat16_tEfNS_4arch4Sm90ELb1ELb0ELb0ELb1ELb1ELb0ELb0ELb1ELb1ELb1ELb0ELb0EEENS1_21CollectiveEpilogueFwdISB_S9_SC_SE_Li256ELb1ELb1ELb0ELb0EEENS1_36VarlenDynamicPersistentTileSchedulerILi128ELi128ELi256ELi128ELb0ELb1ELb1ELb1ELb1ELb1EEEEEEEEEvNT_6ParamsE --------------------------
	.section	.text._ZN7cutlass13device_kernelIN5flash11enable_sm90INS1_16FlashAttnFwdSm90INS1_25CollectiveMainloopFwdSm90ILi2EN4cute5tupleIJNS5_1CILi1EEES8_S8_EEENS6_IJNS7_ILi128EEESA_SA_EEELi128ENS_10bfloat16_tEfNS_4arch4Sm90ELb1ELb0ELb0ELb1ELb1ELb0ELb0ELb1ELb1ELb1ELb0ELb0EEENS1_21CollectiveEpilogueFwdISB_S9_SC_SE_Li256ELb1ELb1ELb0ELb0EEENS1_36VarlenDynamicPersistentTileSchedulerILi128ELi128ELi256ELi128ELb0ELb1ELb1ELb1ELb1ELb1EEEEEEEEEvNT_6ParamsE,"ax",@progbits
	.align	128
.text._ZN7cutlass13device_kernelIN5flash11enable_sm90INS1_16FlashAttnFwdSm90INS1_25CollectiveMainloopFwdSm90ILi2EN4cute5tupleIJNS5_1CILi1EEES8_S8_EEENS6_IJNS7_ILi128EEESA_SA_EEELi128ENS_10bfloat16_tEfNS_4arch4Sm90ELb1ELb0ELb0ELb1ELb1ELb0ELb0ELb1ELb1ELb1ELb0ELb0EEENS1_21CollectiveEpilogueFwdISB_S9_SC_SE_Li256ELb1ELb1ELb0ELb0EEENS1_36VarlenDynamicPersistentTileSchedulerILi128ELi128ELi256ELi128ELb0ELb1ELb1ELb1ELb1ELb1EEEEEEEEEvNT_6ParamsE:
        .type           _ZN7cutlass13device_kernelIN5flash11enable_sm90INS1_16FlashAttnFwdSm90INS1_25CollectiveMainloopFwdSm90ILi2EN4cute5tupleIJNS5_1CILi1EEES8_S8_EEENS6_IJNS7_ILi128EEESA_SA_EEELi128ENS_10bfloat16_tEfNS_4arch4Sm90ELb1ELb0ELb0ELb1ELb1ELb0ELb0ELb1ELb1ELb1ELb0ELb0EEENS1_21CollectiveEpilogueFwdISB_S9_SC_SE_Li256ELb1ELb1ELb0ELb0EEENS1_36VarlenDynamicPersistentTileSchedulerILi128ELi128ELi256ELi128ELb0ELb1ELb1ELb1ELb1ELb1EEEEEEEEEvNT_6ParamsE,@function
        .size           _ZN7cutlass13device_kernelIN5flash11enable_sm90INS1_16FlashAttnFwdSm90INS1_25CollectiveMainloopFwdSm90ILi2EN4cute5tupleIJNS5_1CILi1EEES8_S8_EEENS6_IJNS7_ILi128EEESA_SA_EEELi128ENS_10bfloat16_tEfNS_4arch4Sm90ELb1ELb0ELb0ELb1ELb1ELb0ELb0ELb1ELb1ELb1ELb0ELb0EEENS1_21CollectiveEpilogueFwdISB_S9_SC_SE_Li256ELb1ELb1ELb0ELb0EEENS1_36VarlenDynamicPersistentTileSchedulerILi128ELi128ELi256ELi128ELb0ELb1ELb1ELb1ELb1ELb1EEEEEEEEEvNT_6ParamsE,(.L_x_15850 - _ZN7cutlass13device_kernelIN5flash11enable_sm90INS1_16FlashAttnFwdSm90INS1_25CollectiveMainloopFwdSm90ILi2EN4cute5tupleIJNS5_1CILi1EEES8_S8_EEENS6_IJNS7_ILi128EEESA_SA_EEELi128ENS_10bfloat16_tEfNS_4arch4Sm90ELb1ELb0ELb0ELb1ELb1ELb0ELb0ELb1ELb1ELb1ELb0ELb0EEENS1_21CollectiveEpilogueFwdISB_S9_SC_SE_Li256ELb1ELb1ELb0ELb0EEENS1_36VarlenDynamicPersistentTileSchedulerILi128ELi128ELi256ELi128ELb0ELb1ELb1ELb1ELb1ELb1EEEEEEEEEvNT_6ParamsE)
        .other          _ZN7cutlass13device_kernelIN5flash11enable_sm90INS1_16FlashAttnFwdSm90INS1_25CollectiveMainloopFwdSm90ILi2EN4cute5tupleIJNS5_1CILi1EEES8_S8_EEENS6_IJNS7_ILi128EEESA_SA_EEELi128ENS_10bfloat16_tEfNS_4arch4Sm90ELb1ELb0ELb0ELb1ELb1ELb0ELb0ELb1ELb1ELb1ELb0ELb0EEENS1_21CollectiveEpilogueFwdISB_S9_SC_SE_Li256ELb1ELb1ELb0ELb0EEENS1_36VarlenDynamicPersistentTileSchedulerILi128ELi128ELi256ELi128ELb0ELb1ELb1ELb1ELb1ELb1EEEEEEEEEvNT_6ParamsE,@"STO_CUDA_ENTRY STV_DEFAULT"
_ZN7cutlass13device_kernelIN5flash11enable_sm90INS1_16FlashAttnFwdSm90INS1_25CollectiveMainloopFwdSm90ILi2EN4cute5tupleIJNS5_1CILi1EEES8_S8_EEENS6_IJNS7_ILi128EEESA_SA_EEELi128ENS_10bfloat16_tEfNS_4arch4Sm90ELb1ELb0ELb0ELb1ELb1ELb0ELb0ELb1ELb1ELb1ELb0ELb0EEENS1_21CollectiveEpilogueFwdISB_S9_SC_SE_Li256ELb1ELb1ELb0ELb0EEENS1_36VarlenDynamicPersistentTileSchedulerILi128ELi128ELi256ELi128ELb0ELb1ELb1ELb1ELb1ELb1EEEEEEEEEvNT_6ParamsE:
        /* <DEDUP_REMOVED lines=45> */
.L_x_9095:
        /* <DEDUP_REMOVED lines=22> */
.L_x_9096:
        /* <DEDUP_REMOVED lines=18> */
.L_x_9097:
        /* <DEDUP_REMOVED lines=22> */
.L_x_9098:
        /* <DEDUP_REMOVED lines=23> */
.L_x_9099:
        /* <DEDUP_REMOVED lines=8> */
.L_x_9101:
        /* <DEDUP_REMOVED lines=25> */
[----:B------:R-:W-:Y:S02]  /*0a30*/  UMOV UR44, URZ ;  /* 0x0000003f002c7c82 */ /* 0x000fe40008000000 */
[CC--:B------:R-:W-:Y:S02]  /*0a40*/  LEA.HI R0, R3.reuse, R190.reuse, RZ, 0x7 ;  /* 0x000000be03007211 */ /* 0x0c0fe400078f38ff */
[----:B------:R-:W-:-:S02]  /*0a50*/  LEA.HI R2, R3, R190, RZ, 0x4 ;  /* 0x000000be03027211 */ /* 0x000fc400078f20ff */
[----:B------:R-:W-:Y:S02]  /*0a60*/  LOP3.LUT R5, R0, 0xffffff80, RZ, 0xc0, !PT ;  /* 0xffffff8000057812 */ /* 0x000fe400078ec0ff */
[----:B------:R-:W-:Y:S02]  /*0a70*/  SHF.R.S32.HI R7, RZ, 0x4, R2 ;  /* 0x00000004ff077819 */ /* 0x000fe40000011402 */
[----:B------:R-:W-:Y:S01]  /*0a80*/  LEA.HI R4, R3, R190, RZ, 0x5 ;  /* 0x000000be03047211 */ /* 0x000fe200078f28ff */
[----:B------:R-:W-:Y:S01]  /*0a90*/  IMAD.IADD R184, R190, 0x1, -R5 ;  /* 0x00000001beb87824 */ /* 0x000fe200078e0a05 */
[C---:B------:R-:W-:Y:S02]  /*0aa0*/  LOP3.LUT R5, R2.reuse, 0x3fffff0, RZ, 0xc0, !PT ;  /* 0x03fffff002057812 */ /* 0x040fe400078ec0ff */
[----:B------:R-:W-:Y:S01]  /*0ab0*/  LEA.HI R2, R2, R7, RZ, 0x1 ;  /* 0x0000000702027211 */ /* 0x000fe200078f08ff */
[----:B------:R-:W-:Y:S01]  /*0ac0*/  IMAD.SHL.U32 R4, R4, 0x20, RZ ;  /* 0x0000002004047824 */ /* 0x000fe200078e00ff */
[----:B------:R-:W-:Y:S01]  /*0ad0*/  SHF.R.S32.HI R9, RZ, 0x1f, R184 ;  /* 0x0000001fff097819 */ /* 0x000fe200000114b8 */
[----:B------:R-:W-:Y:S01]  /*0ae0*/  IMAD.IADD R5, R190, 0x1, -R5 ;  /* 0x00000001be057824 */ /* 0x000fe200078e0a05 */
[----:B------:R-:W-:-:S02]  /*0af0*/  LOP3.LUT R2, R2, 0x1ffffffe, RZ, 0xc0, !PT ;  /* 0x1ffffffe02027812 */ /* 0x000fc400078ec0ff */
[----:B------:R-:W-:Y:S02]  /*0b00*/  LEA.HI R6, R9, R184, RZ, 0x2 ;  /* 0x000000b809067211 */ /* 0x000fe400078f10ff */
[-C--:B------:R-:W-:Y:S01]  /*0b10*/  LEA.HI R10, R3, R190.reuse, RZ, 0x2 ;  /* 0x000000be030a7211 */ /* 0x080fe200078f10ff */
[----:B------:R-:W-:Y:S01]  /*0b20*/  IMAD.IADD R2, R7, 0x1, -R2 ;  /* 0x0000000107027824 */ /* 0x000fe200078e0a02 */
[--C-:B------:R-:W-:Y:S02]  /*0b30*/  SHF.R.S32.HI R8, RZ, 0x2, R6.reuse ;  /* 0x00000002ff087819 */ /* 0x100fe40000011406 */
[----:B------:R-:W-:Y:S02]  /*0b40*/  SHF.R.S32.HI R11, RZ, 0x1f, R6 ;  /* 0x0000001fff0b7819 */ /* 0x000fe40000011406 */
[----:B------:R-:W-:Y:S02]  /*0b50*/  LOP3.LUT R7, R10, 0xfffffffc, RZ, 0xc0, !PT ;  /* 0xfffffffc0a077812 */ /* 0x000fe400078ec0ff */
[----:B------:R-:W-:-:S02]  /*0b60*/  LEA.HI R3, R3, R190, RZ, 0x3 ;  /* 0x000000be03037211 */ /* 0x000fc400078f18ff */
[----:B------:R-:W-:Y:S01]  /*0b70*/  LEA.HI R11, R11, R8, RZ, 0x3 ;  /* 0x000000080b0b7211 */ /* 0x000fe200078f18ff */
[----:B------:R-:W-:Y:S01]  /*0b80*/  IMAD.IADD R7, R190, 0x1, -R7 ;  /* 0x00000001be077824 */ /* 0x000fe200078e0a07 */
[----:B------:R-:W-:Y:S02]  /*0b90*/  SHF.R.S32.HI R185, RZ, 0x7, R0 ;  /* 0x00000007ffb97819 */ /* 0x000fe40000011400 */
[----:B------:R-:W-:Y:S02]  /*0ba0*/  LOP3.LUT R4, R4, 0xfffffc00, RZ, 0xc0, !PT ;  /* 0xfffffc0004047812 */ /* 0x000fe400078ec0ff */
        /* <DEDUP_REMOVED lines=8> */
[----:B------:R-:W-:Y:S01]  /*0c30*/  IMAD R187, R2, 0x8, R5 ;  /* 0x0000000802bb7824 */ /* 0x000fe200078e0205 */
        /* <DEDUP_REMOVED lines=15> */
.L_x_9161:
[----:B012---:R-:W0:Y:S01]  /*0d30*/  LDC.64 R4, c[0x0][0xc88] ;  /* 0x00032200ff047b82 */ /* 0x007e220000000a00 */
[----:B------:R-:W-:Y:S01]  /*0d40*/  ULDC.64 UR8, c[0x0][0xa28] ;  /* 0x00028a0000087ab9 */ /* 0x000fe20000000a00 */
[----:B------:R-:W-:Y:S01]  /*0d50*/  ULDC.64 UR10, c[0x0][0xa18] ;  /* 0x00028600000a7ab9 */ /* 0x000fe20000000a00 */
[----:B------:R-:W-:Y:S01]  /*0d60*/  ULDC UR4, c[0x0][0x424] ;  /* 0x0001090000047ab9 */ /* 0x000fe20000000800 */
        /* <DEDUP_REMOVED lines=11> */
[----:B------:R-:W-:-:S04]  /*0e20*/  @UP0 ULEA UR8, UP2, UR36, UR8, 0x2 ;  /* 0x0000000824080291 */ /* 0x000fc8000f84103f */
[----:B------:R-:W-:Y:S02]  /*0e30*/  @UP0 ULEA.HI.X UR9, UR36, UR9, UR37, 0x2, UP2 ;  /* 0x0000000924090291 */ /* 0x000fe400090f1425 */
[----:B------:R-:W-:Y:S01]  /*0e40*/  @UP1 ULEA UR10, UP0, UR36, UR10, 0x2 ;  /* 0x0000000a240a1291 */ /* 0x000fe2000f80103f */
[----:B------:R-:W-:-:S03]  /*0e50*/  IMAD.U32 R4, RZ, RZ, UR8 ;  /* 0x00000008ff047e24 */ /* 0x000fc6000f8e00ff */
[----:B------:R-:W-:Y:S01]  /*0e60*/  @UP1 ULEA.HI.X UR11, UR36, UR11, UR37, 0x2, UP0 ;  /* 0x0000000b240b1291 */ /* 0x000fe200080f1425 */
[----:B------:R-:W-:Y:S01]  /*0e70*/  IMAD.U32 R5, RZ, RZ, UR9 ;  /* 0x00000009ff057e24 */ /* 0x000fe2000f8e00ff */
[----:B------:R-:W-:Y:S01]  /*0e80*/  ULDC.64 UR8, c[0x0][0x418] ;  /* 0x0001060000087ab9 */ /* 0x000fe20000000a00 */
[----:B------:R-:W-:-:S03]  /*0e90*/  IMAD.U32 R6, RZ, RZ, UR10 ;  /* 0x0000000aff067e24 */ /* 0x000fc6000f8e00ff */
[----:B------:R-:W-:Y:S01]  /*0ea0*/  MOV R7, UR11 ;  /* 0x0000000b00077c02 */ /* 0x000fe20008000f00 */
[----:B------:R-:W2:Y:S04]  /*0eb0*/  @P0 LDG.E R4, desc[UR52][R4.64] ;  /* 0x0000003404040981 */ /* 0x000ea8000c1e1900 */
[----:B---3--:R-:W3:Y:S01]  /*0ec0*/  @P2 LDG.E R6, desc[UR52][R6.64] ;  /* 0x0000003406062981 */ /* 0x008ee2000c1e1900 */
[----:B------:R-:W-:Y:S01]  /*0ed0*/  UISETP.NE.U32.AND UP0, UPT, UR8, URZ, UPT ;  /* 0x0000003f0800728c */ /* 0x000fe2000bf05070 */
[----:B------:R-:W-:Y:S01]  /*0ee0*/  UMOV UR48, URZ ;  /* 0x0000003f00307c82 */ /* 0x000fe20008000000 */
[----:B------:R-:W-:Y:S02]  /*0ef0*/  UMOV UR38, UR6 ;  /* 0x0000000600267c82 */ /* 0x000fe40008000000 */
        /* <DEDUP_REMOVED lines=23> */
.L_x_9102:
[----:B------:R-:W-:Y:S05]  /*1070*/  @!P1 BRA `(.L_x_9103) ;  /* 0x00000000001c9947 */ /* 0x000fea0003800000 */
[----:B------:R-:W-:-:S04]  /*1080*/  ULEA UR4, UP0, UR36, UR8, 0x2 ;  /* 0x0000000824047291 */ /* 0x000fc8000f80103f */
[----:B------:R-:W-:Y:S02]  /*1090*/  ULEA.HI.X UR6, UR36, UR9, UR37, 0x2, UP0 ;  /* 0x0000000924067291 */ /* 0x000fe400080f1425 */
[----:B------:R-:W-:-:S04]  /*10a0*/  IMAD.U32 R4, RZ, RZ, UR4 ;  /* 0x00000004ff047e24 */ /* 0x000fc8000f8e00ff */
[----:B------:R-:W-:-:S05]  /*10b0*/  IMAD.U32 R5, RZ, RZ, UR6 ;  /* 0x00000006ff057e24 */ /* 0x000fca000f8e00ff */
[----:B------:R-:W2:Y:S02]  /*10c0*/  LDG.E R4, desc[UR52][R4.64] ;  /* 0x0000003404047981 */ /* 0x000ea4000c1e1900 */
[----:B--2---:R-:W-:Y:S01]  /*10d0*/  R2UR UR4, R4 ;  /* 0x00000000040472ca */ /* 0x004fe200000e0000 */
[----:B------:R-:W-:-:S14]  /*10e0*/  BRA `(.L_x_9104) ;  /* 0x0000000000347947 */ /* 0x000fdc0003800000 */
.L_x_9103:
        /* <DEDUP_REMOVED lines=13> */
.L_x_9104:
[----:B------:R-:W-:Y:S01]  /*11c0*/  UIADD3 UR48, -UR48, UR4, URZ ;  /* 0x0000000430307290 */ /* 0x000fe2000fffe13f */
[----:B------:R-:W-:Y:S01]  /*11d0*/  PLOP3.LUT P0, PT, PT, PT, PT, 0x80, 0x0 ;  /* 0x000000000000781c */ /* 0x000fe20003f0f070 */
[----:B------:R-:W-:Y:S01]  /*11e0*/  USHF.L.U32 UR39, UR5, 0x7, URZ ;  /* 0x0000000705277899 */ /* 0x000fe2000800063f */
[----:B------:R-:W-:Y:S01]  /*11f0*/  IMAD.MOV.U32 R3, RZ, RZ, RZ ;  /* 0x000000ffff037224 */ /* 0x000fe200078e00ff */
[----:B------:R-:W-:Y:S01]  /*1200*/  ULDC UR4, c[0x0][0x448] ;  /* 0x0001120000047ab9 */ /* 0x000fe20000000800 */
[----:B------:R-:W-:Y:S01]  /*1210*/  UIADD3 UR7, UR48, 0x80, -UR50 ;  /* 0x0000008030077890 */ /* 0x000fe2000fffe832 */
[----:B------:R-:W-:Y:S01]  /*1220*/  CS2R R20, SRZ ;  /* 0x0000000000147805 */ /* 0x000fe2000001ff00 */
        /* <DEDUP_REMOVED lines=19> */
[----:B------:R-:W-:Y:S01]  /*1360*/  USHF.R.S32.HI UR5, URZ, 0x1f, UR4 ;  /* 0x0000001f3f057899 */ /* 0x000fe20008011404 */
[----:B------:R-:W-:Y:S01]  /*1370*/  CS2R R128, SRZ ;  /* 0x0000000000807805 */ /* 0x000fe2000001ff00 */
[----:B------:R-:W-:Y:S01]  /*1380*/  UIADD3 UR6, UR7, UR6, URZ ;  /* 0x0000000607067290 */ /* 0x000fe2000fffe03f */
[----:B------:R-:W-:Y:S01]  /*1390*/  CS2R R126, SRZ ;  /* 0x00000000007e7805 */ /* 0x000fe2000001ff00 */
[----:B------:R-:W-:Y:S01]  /*13a0*/  ULEA.HI UR5, UR5, UR4, URZ, 0x7 ;  /* 0x0000000405057291 */ /* 0x000fe2000f8f383f */
[----:B------:R-:W-:Y:S01]  /*13b0*/  CS2R R124, SRZ ;  /* 0x00000000007c7805 */ /* 0x000fe2000001ff00 */
[----:B------:R-:W-:Y:S01]  /*13c0*/  USHF.R.S32.HI UR7, URZ, 0x1f, UR6 ;  /* 0x0000001f3f077899 */ /* 0x000fe20008011406 */
[----:B------:R-:W-:Y:S01]  /*13d0*/  CS2R R122, SRZ ;  /* 0x00000000007a7805 */ /* 0x000fe2000001ff00 */
[----:B------:R-:W-:Y:S01]  /*13e0*/  USHF.R.S32.HI UR5, URZ, 0x7, UR5 ;  /* 0x000000073f057899 */ /* 0x000fe20008011405 */
[----:B------:R-:W-:Y:S01]  /*13f0*/  CS2R R120, SRZ ;  /* 0x0000000000787805 */ /* 0x000fe2000001ff00 */
[----:B------:R-:W-:Y:S01]  /*1400*/  ULEA.HI UR7, UR7, UR6, URZ, 0x7 ;  /* 0x0000000607077291 */ /* 0x000fe2000f8f383f */
[----:B------:R-:W-:-:S02]  /*1410*/  CS2R R118, SRZ ;  /* 0x0000000000767805 */ /* 0x000fc4000001ff00 */
[----:B------:R-:W-:Y:S02]  /*1420*/  CS2R R116, SRZ ;  /* 0x0000000000747805 */ /* 0x000fe4000001ff00 */
[----:B------:R-:W-:Y:S01]  /*1430*/  CS2R R114, SRZ ;  /* 0x0000000000727805 */ /* 0x000fe2000001ff00 */
[----:B------:R-:W-:Y:S01]  /*1440*/  USHF.R.S32.HI UR7, URZ, 0x7, UR7 ;  /* 0x000000073f077899 */ /* 0x000fe20008011407 */
        /* <DEDUP_REMOVED lines=13> */
[----:B------:R-:W-:Y:S01]  /*1520*/  IMAD.MOV.U32 R94, RZ, RZ, RZ ;  /* 0x000000ffff5e7224 */ /* 0x000fe200078e00ff */
[----:B------:R-:W-:-:S02]  /*1530*/  CS2R R90, SRZ ;  /* 0x00000000005a7805 */ /* 0x000fc4000001ff00 */
[----:B------:R-:W-:Y:S02]  /*1540*/  CS2R R88, SRZ ;  /* 0x0000000000587805 */ /* 0x000fe4000001ff00 */
[----:B------:R-:W-:-:S13]  /*1550*/  PLOP3.LUT P1, PT, PT, PT, UP0, 0x80, 0x0 ;  /* 0x000000000000781c */ /* 0x000fda0003f2f008 */
[----:B------:R-:W-:Y:S05]  /*1560*/  @!P1 BRA `(.L_x_9105) ;  /* 0x00000078009c9947 */ /* 0x000fea0003800000 */
        /* <DEDUP_REMOVED lines=31> */
.L_x_9106:
        /* <DEDUP_REMOVED lines=9> */
.L_x_9248:
[----:B------:R-:W-:Y:S05]  /*17f0*/  @!P0 BRA `(.L_x_9108) ;  /* 0x0000000000048947 */ /* 0x000fea0003800000 */
[----:B------:R-:W-:Y:S01]  /*1800*/  BPT.TRAP 0x1 ;  /* 0x000000040000795c */ /* 0x000fe20000300000 */
.L_x_9108:
[----:B0-----:R-:W-:Y:S02]  /*1810*/  IMAD.U32 R3, RZ, RZ, UR44 ;  /* 0x0000002cff037e24 */ /* 0x001fe4000f8e00ff */
[----:B------:R-:W-:-:S03]  /*1820*/  IMAD.U32 R0, RZ, RZ, UR45 ;  /* 0x0000002dff007e24 */ /* 0x000fc6000f8e00ff */
[----:B------:R-:W-:Y:S02]  /*1830*/  LEA R3, R3, UR41, 0x3 ;  /* 0x0000002903037c11 */ /* 0x000fe4000f8e18ff */
[----:B------:R-:W-:-:S04]  /*1840*/  SHF.L.U32 R0, R0, 0x1f, RZ ;  /* 0x0000001f00007819 */ /* 0x000fc800000006ff */
[----:B------:R0:W1:Y:S01]  /*1850*/  SYNCS.PHASECHK.TRANS64.TRYWAIT P1, [R3+URZ+0x28830], R0 ;  /* 0x02883000030075a7 */ /* 0x000062000802017f */
[----:B------:R-:W-:Y:S05]  /*1860*/  @!P0 BRA `(.L_x_9109) ;  /* 0x0000000000048947 */ /* 0x000fea0003800000 */
[----:B------:R-:W-:Y:S01]  /*1870*/  BPT.TRAP 0x1 ;  /* 0x000000040000795c */ /* 0x000fe20000300000 */
.L_x_9109:
[----:B-1----:R-:W-:Y:S05]  /*1880*/  @P1 BRA `(.L_x_9110) ;  /* 0x0000000000081947 */ /* 0x002fea0003800000 */
[----:B------:R-:W1:Y:S02]  /*1890*/  SYNCS.PHASECHK.TRANS64.TRYWAIT P1, [R3+URZ+0x28830], R0 ;  /* 0x02883000030075a7 */ /* 0x000e64000802017f */
[----:B-1----:R-:W-:Y:S05]  /*18a0*/  @!P1 BRA `(.L_x_9111) ;  /* 0x000000f000b09947 */ /* 0x002fea0003800000 */
.L_x_9110:
        /* <DEDUP_REMOVED lines=63> */
.L_x_9112:
[----:B------:R-:W-:Y:S01]  /*1ca0*/  UISETP.NE.AND UP0, UPT, UR51, URZ, UPT ;  /* 0x0000003f3300728c */ /* 0x000fe2000bf05270 */
[----:B------:R-:W-:Y:S01]  /*1cb0*/  VIADD R4, R17, UR39 ;  /* 0x0000002711047c36 */ /* 0x000fe20008000000 */
[----:B------:R-:W-:Y:S01]  /*1cc0*/  R2UR UR11, R3 ;  /* 0x00000000030b72ca */ /* 0x000fe200000e0000 */
[----:B------:R-:W-:Y:S01]  /*1cd0*/  UMOV UR10, UR39 ;  /* 0x00000027000a7c82 */ /* 0x000fe20008000000 */
[----:B------:R-:W-:Y:S02]  /*1ce0*/  CS2R R150, SRZ ;  /* 0x0000000000967805 */ /* 0x000fe4000001ff00 */
[----:B------:R-:W-:Y:S02]  /*1cf0*/  CS2R R148, SRZ ;  /* 0x0000000000947805 */ /* 0x000fe4000001ff00 */
[----:B------:R-:W-:Y:S02]  /*1d00*/  PLOP3.LUT P1, PT, PT, PT, UP0, 0x80, 0x0 ;  /* 0x000000000000781c */ /* 0x000fe40003f2f008 */
[----:B------:R-:W-:-:S02]  /*1d10*/  CS2R R146, SRZ ;  /* 0x0000000000927805 */ /* 0x000fc4000001ff00 */
[----:B------:R-:W-:Y:S02]  /*1d20*/  PLOP3.LUT P2, PT, PT, PT, UP0, 0x80, 0x0 ;  /* 0x000000000000781c */ /* 0x000fe40003f4f008 */
[----:B------:R-:W-:Y:S02]  /*1d30*/  CS2R R144, SRZ ;  /* 0x0000000000907805 */ /* 0x000fe4000001ff00 */
[----:B------:R-:W-:Y:S01]  /*1d40*/  CS2R R142, SRZ ;  /* 0x00000000008e7805 */ /* 0x000fe2000001ff00 */
[----:B------:R-:W-:Y:S01]  /*1d50*/  @UP0 ULDC UR6, c[0x0][0x44c] ;  /* 0x0001130000060ab9 */ /* 0x000fe20000000800 */
[----:B------:R-:W-:Y:S01]  /*1d60*/  @UP0 ULDC UR14, c[0x0][0x450] ;  /* 0x00011400000e0ab9 */ /* 0x000fe20000000800 */
[----:B------:R-:W-:Y:S02]  /*1d70*/  CS2R R140, SRZ ;  /* 0x00000000008c7805 */ /* 0x000fe4000001ff00 */
[----:B------:R-:W-:Y:S02]  /*1d80*/  CS2R R138, SRZ ;  /* 0x00000000008a7805 */ /* 0x000fe4000001ff00 */
[----:B------:R-:W-:-:S02]  /*1d90*/  CS2R R136, SRZ ;  /* 0x0000000000887805 */ /* 0x000fc4000001ff00 */
[----:B------:R-:W-:Y:S02]  /*1da0*/  CS2R R134, SRZ ;  /* 0x0000000000867805 */ /* 0x000fe4000001ff00 */
[----:B------:R-:W-:Y:S02]  /*1db0*/  CS2R R132, SRZ ;  /* 0x0000000000847805 */ /* 0x000fe4000001ff00 */
[----:B------:R-:W-:Y:S01]  /*1dc0*/  CS2R R130, SRZ ;  /* 0x0000000000827805 */ /* 0x000fe2000001ff00 */
[----:B01----:R-:W-:Y:S01]  /*1dd0*/  @P1 IMAD.HI.U32 R0, R4, UR6, RZ ;  /* 0x0000000604001c27 */ /* 0x003fe2000f8e00ff */
[----:B------:R-:W-:Y:S01]  /*1de0*/  @UP0 ULDC UR6, c[0x0][0x450] ;  /* 0x0001140000060ab9 */ /* 0x000fe20000000800 */
[----:B------:R-:W-:Y:S02]  /*1df0*/  CS2R R128, SRZ ;  /* 0x0000000000807805 */ /* 0x000fe4000001ff00 */
[----:B------:R-:W-:Y:S02]  /*1e00*/  CS2R R126, SRZ ;  /* 0x00000000007e7805 */ /* 0x000fe4000001ff00 */
[----:B------:R-:W-:-:S02]  /*1e10*/  CS2R R124, SRZ ;  /* 0x00000000007c7805 */ /* 0x000fc4000001ff00 */
        /* <DEDUP_REMOVED lines=10> */
[----:B------:R-:W-:Y:S01]  /*1ec0*/  UIADD3 UR6, UR48, UR6, URZ ;  /* 0x0000000630067290 */ /* 0x000fe2000fffe03f */
[----:B------:R-:W-:-:S02]  /*1ed0*/  CS2R R116, SRZ ;  /* 0x0000000000747805 */ /* 0x000fc4000001ff00 */
[----:B------:R-:W-:Y:S02]  /*1ee0*/  CS2R R114, SRZ ;  /* 0x0000000000727805 */ /* 0x000fe4000001ff00 */
[----:B------:R-:W-:Y:S02]  /*1ef0*/  CS2R R112, SRZ ;  /* 0x0000000000707805 */ /* 0x000fe4000001ff00 */
[----:B------:R-:W-:Y:S02]  /*1f00*/  MOV R9, UR7 ;  /* 0x0000000700097c02 */ /* 0x000fe40008000f00 */
[----:B------:R-:W-:Y:S01]  /*1f10*/  CS2R R110, SRZ ;  /* 0x00000000006e7805 */ /* 0x000fe2000001ff00 */
[----:B------:R-:W-:Y:S01]  /*1f20*/  IMAD.U32 R5, RZ, RZ, UR6 ;  /* 0x00000006ff057e24 */ /* 0x000fe2000f8e00ff */
[----:B------:R-:W-:Y:S01]  /*1f30*/  ULDC UR6, c[0x0][0x988] ;  /* 0x0002620000067ab9 */ /* 0x000fe20000000800 */
[----:B------:R-:W-:Y:S02]  /*1f40*/  IMAD R0, R16, -0x2, R9 ;  /* 0xfffffffe10007824 */ /* 0x000fe400078e0209 */
[----:B------:R-:W-:-:S02]  /*1f50*/  IMAD.U32 R9, RZ, RZ, UR50 ;  /* 0x00000032ff097e24 */ /* 0x000fc4000f8e00ff */
[----:B------:R-:W-:-:S03]  /*1f60*/  IMAD R5, R16, -0x2, R5 ;  /* 0xfffffffe10057824 */ /* 0x000fc600078e0205 */
[----:B------:R-:W-:-:S04]  /*1f70*/  IADD3 R6, -R9, UR48, R0 ;  /* 0x0000003009067c10 */ /* 0x000fc8000fffe100 */
[-CC-:B0-----:R-:W-:Y:S02]  /*1f80*/  VIADDMNMX R7, R7, R6.reuse, R5.reuse, PT ;  /* 0x0000000607077246 */ /* 0x181fe40003800105 */
[----:B-1----:R-:W-:Y:S02]  /*1f90*/  VIADDMNMX R5, R4, R6, R5, PT ;  /* 0x0000000604057246 */ /* 0x002fe40003800105 */
[C---:B------:R-:W-:Y:S02]  /*1fa0*/  ISETP.GT.AND P1, PT, R7.reuse, RZ, PT ;  /* 0x000000ff0700720c */ /* 0x040fe40003f24270 */
[C---:B------:R-:W-:Y:S02]  /*1fb0*/  ISETP.GT.AND P2, PT, R7.reuse, 0x1, PT ;  /* 0x000000010700780c */ /* 0x040fe40003f44270 */
[----:B------:R-:W-:Y:S02]  /*1fc0*/  ISETP.GT.AND P3, PT, R7, 0x8, PT ;  /* 0x000000080700780c */ /* 0x000fe40003f64270 */
[----:B------:R-:W-:-:S02]  /*1fd0*/  FSEL R26, R26, -INF , P1 ;  /* 0xff8000001a1a7808 */ /* 0x000fc40000800000 */
[----:B------:R-:W-:Y:S02]  /*1fe0*/  FSEL R8, R27, -INF , P2 ;  /* 0xff8000001b087808 */ /* 0x000fe40001000000 */
[C---:B------:R-:W-:Y:S02]  /*1ff0*/  ISETP.GT.AND P1, PT, R7.reuse, 0x9, PT ;  /* 0x000000090700780c */ /* 0x040fe40003f24270 */
[----:B------:R-:W-:Y:S02]  /*2000*/  FSEL R30, R30, -INF , P3 ;  /* 0xff8000001e1e7808 */ /* 0x000fe40001800000 */
[----:B------:R-:W-:Y:S02]  /*2010*/  FMNMX.FTZ R9, R26, R8, !PT ;  /* 0x000000081a097209 */ /* 0x000fe40007810000 */
[----:B------:R-:W-:Y:S02]  /*2020*/  ISETP.GT.AND P2, PT, R7, 0x10, PT ;  /* 0x000000100700780c */ /* 0x000fe40003f44270 */
[----:B------:R-:W-:-:S02]  /*2030*/  FSEL R10, R31, -INF , P1 ;  /* 0xff8000001f0a7808 */ /* 0x000fc40000800000 */
[----:B------:R-:W-:Y:S02]  /*2040*/  FMNMX.FTZ R9, R30, R9, !PT ;  /* 0x000000091e097209 */ /* 0x000fe40007810000 */
        /* <DEDUP_REMOVED lines=109> */
[----:B------:R-:W-:-:S03]  /*2720*/  UIADD3 UR7, UR10, UR48, -UR50 ;  /* 0x000000300a077290 */ /* 0x000fc6000fffe832 */
        /* <DEDUP_REMOVED lines=336> */
[----:B------:R-:W-:-:S07]  /*3c30*/  IMAD.MOV.U32 R151, RZ, RZ, RZ ;  /* 0x000000ffff977224 */ /* 0x000fce00078e00ff */
.L_x_9124:
[----:B------:R-:W-:Y:S01]  /*3c40*/  ISETP.NE.AND P2, PT, RZ, UR43, PT ;  /* 0x0000002bff007c0c */ /* 0x000fe2000bf45270 */
[----:B------:R-:W-:-:S04]  /*3c50*/  UISETP.NE.AND UP0, UPT, UR55, 0x1, UPT ;  /* 0x000000013700788c */ /* 0x000fc8000bf05270 */
[----:B------:R-:W-:-:S04]  /*3c60*/  USEL UR45, URZ, 0x1, UP0 ;  /* 0x000000013f2d7887 */ /* 0x000fc80008000000 */
[----:B------:R-:W-:-:S04]  /*3c70*/  ULOP3.LUT UR45, UR57, UR45, URZ, 0x3c, !UPT ;  /* 0x0000002d392d7292 */ /* 0x000fc8000f8e3c3f */
[----:B------:R-:W-:Y:S08]  /*3c80*/  @P2 BRA `(.L_x_9114) ;  /* 0x0000000000382947 */ /* 0x000ff00003800000 */
[----:B------:R-:W-:Y:S05]  /*3c90*/  @!P0 BRA `(.L_x_9115) ;  /* 0x0000000000048947 */ /* 0x000fea0003800000 */
[----:B------:R-:W-:Y:S01]  /*3ca0*/  BPT.TRAP 0x1 ;  /* 0x000000040000795c */ /* 0x000fe20000300000 */
.L_x_9115:
        /* <DEDUP_REMOVED lines=9> */
.L_x_9116:
[----:B-1----:R-:W-:Y:S05]  /*3d40*/  @P1 BRA `(.L_x_9114) ;  /* 0x0000000000081947 */ /* 0x002fea0003800000 */
[----:B------:R-:W1:Y:S02]  /*3d50*/  SYNCS.PHASECHK.TRANS64.TRYWAIT P1, [UR6+0x28830], R0 ;  /* 0x02883000ff0075a7 */ /* 0x000e640008020146 */
[----:B-1----:R-:W-:Y:S05]  /*3d60*/  @!P1 BRA `(.L_x_9117) ;  /* 0x000000cc00949947 */ /* 0x002fea0003800000 */
.L_x_9114:
        /* <DEDUP_REMOVED lines=48> */
.L_x_9119:
[----:B------:R-:W-:Y:S01]  /*4070*/  ULEA UR6, UR55, UR41, 0x3 ;  /* 0x0000002937067291 */ /* 0x000fe2000f8e183f */
[----:B------:R-:W-:-:S05]  /*4080*/  IMAD.U32 R0, RZ, RZ, UR57 ;  /* 0x00000039ff007e24 */ /* 0x000fca000f8e00ff */
[----:B------:R-:W-:-:S04]  /*4090*/  SHF.L.U32 R0, R0, 0x1f, RZ ;  /* 0x0000001f00007819 */ /* 0x000fc800000006ff */
[----:B------:R0:W1:Y:S01]  /*40a0*/  SYNCS.PHASECHK.TRANS64.TRYWAIT P1, [UR6+0x28850], R0 ;  /* 0x02885000ff0075a7 */ /* 0x0000620008020146 */
[----:B------:R-:W-:Y:S05]  /*40b0*/  @!P0 BRA `(.L_x_9120) ;  /* 0x0000000000048947 */ /* 0x000fea0003800000 */
[----:B------:R-:W-:Y:S01]  /*40c0*/  BPT.TRAP 0x1 ;  /* 0x000000040000795c */ /* 0x000fe20000300000 */
.L_x_9120:
[----:B-1----:R-:W-:Y:S05]  /*40d0*/  @P1 BRA `(.L_x_9118) ;  /* 0x0000000000081947 */ /* 0x002fea0003800000 */
[----:B------:R-:W1:Y:S02]  /*40e0*/  SYNCS.PHASECHK.TRANS64.TRYWAIT P1, [UR6+0x28850], R0 ;  /* 0x02885000ff0075a7 */ /* 0x000e640008020146 */
[----:B-1----:R-:W-:Y:S05]  /*40f0*/  @!P1 BRA `(.L_x_9121) ;  /* 0x000000c800c89947 */ /* 0x002fea0003800000 */
.L_x_9118:
        /* <DEDUP_REMOVED lines=49> */
.L_x_9122:
[----:B------:R-:W-:Y:S01]  /*4410*/  UISETP.NE.AND UP0, UPT, UR51, URZ, UPT ;  /* 0x0000003f3300728c */ /* 0x000fe2000bf05270 */
[----:B------:R-:W-:-:S05]  /*4420*/  VIADD R11, R17, UR39 ;  /* 0x00000027110b7c36 */ /* 0x000fca0008000000 */
        /* <DEDUP_REMOVED lines=10> */
[----:B------:R-:W1:Y:S01]  /*44d0*/  SHFL.IDX PT, R11, R11, 0x1, 0x1c1f ;  /* 0x003c1f000b0b7f89 */ /* 0x000e6200000e0000 */
[----:B------:R-:W-:-:S02]  /*44e0*/  ULEA UR6, UR44, UR41, 0x3 ;  /* 0x000000292c067291 */ /* 0x000fc4000f8e183f */
[----:B------:R-:W-:Y:S02]  /*44f0*/  IMAD R0, R16, -0x2, R7 ;  /* 0xfffffffe10007824 */ /* 0x000fe400078e0207 */
[----:B------:R-:W-:Y:S01]  /*4500*/  IMAD.U32 R7, RZ, RZ, UR50 ;  /* 0x00000032ff077e24 */ /* 0x000fe2000f8e00ff */
[----:B------:R-:W-:-:S04]  /*4510*/  UIADD3 UR6, UR6, 0x28840, URZ ;  /* 0x0002884006067890 */ /* 0x000fc8000fffe03f */
[----:B------:R-:W-:Y:S01]  /*4520*/  IADD3 R12, -R7, UR48, R0 ;  /* 0x00000030070c7c10 */ /* 0x000fe2000fffe100 */
[----:B------:R-:W-:-:S04]  /*4530*/  UPRMT UR6, UR40, 0x654, UR6 ;  /* 0x0000065428067896 */ /* 0x000fc80008000006 */
[----:B0-----:R-:W-:-:S05]  /*4540*/  IMAD.IADD R5, R12, 0x1, R5 ;  /* 0x000000010c057824 */ /* 0x001fca00078e0205 */
[----:B------:R-:W-:Y:S01]  /*4550*/  SYNCS.ARRIVE.TRANS64.RED.A1T0 RZ, [UR6], RZ ;  /* 0x000000ffffff79a7 */ /* 0x000fe20008100406 */
[C---:B------:R-:W-:Y:S01]  /*4560*/  ISETP.GT.AND P1, PT, R5.reuse, RZ, PT ;  /* 0x000000ff0500720c */ /* 0x040fe20003f24270 */
[----:B-1----:R-:W-:Y:S01]  /*4570*/  IMAD.IADD R12, R12, 0x1, R11 ;  /* 0x000000010c0c7824 */ /* 0x002fe200078e020b */
        /* <DEDUP_REMOVED lines=96> */
[----:B------:R-:W0:Y:S01]  /*4b80*/  LDC R0, c[0x0][0x988] ;  /* 0x00026200ff007b82 */ /* 0x000e220000000800 */
[C---:B------:R-:W-:Y:S02]  /*4b90*/  ISETP.GT.AND P3, PT, R12.reuse, 0x1, PT ;  /* 0x000000010c00780c */ /* 0x040fe40003f64270 */
[----:B------:R-:W1:Y:S02]  /*4ba0*/  SHFL.BFLY PT, R5, R14, 0x2, 0x1f ;  /* 0x0c401f000e057f89 */ /* 0x000e6400000e0000 */
        /* <DEDUP_REMOVED lines=309> */
.L_x_9123:
        /* <DEDUP_REMOVED lines=110> */
.L_x_9113:
[----:B------:R-:W-:-:S13]  /*65e0*/  ISETP.LE.AND P1, PT, RZ, UR56, PT ;  /* 0x00000038ff007c0c */ /* 0x000fda000bf23270 */
[----:B------:R-:W-:Y:S05]  /*65f0*/  @!P1 BRA `(.L_x_9125) ;  /* 0x0000002000009947 */ /* 0x000fea0003800000 */
[----:B------:R-:W-:Y:S01]  /*6600*/  IMAD.MOV.U32 R8, RZ, RZ, R7 ;  /* 0x000000ffff087224 */ /* 0x000fe200078e0007 */
[----:B------:R-:W-:Y:S01]  /*6610*/  UMOV UR50, UR45 ;  /* 0x0000002d00327c82 */ /* 0x000fe20008000000 */
[----:B------:R-:W-:Y:S01]  /*6620*/  IMAD.MOV.U32 R6, RZ, RZ, R5 ;  /* 0x000000ffff067224 */ /* 0x000fe200078e0005 */
[----:B------:R-:W-:-:S06]  /*6630*/  UMOV UR48, UR44 ;  /* 0x0000002c00307c82 */ /* 0x000fcc0008000000 */
.L_x_9136:
        /* <DEDUP_REMOVED lines=9> */
.L_x_9127:
[----:B------:R-:W-:Y:S01]  /*66d0*/  ULEA UR6, UR44, UR41, 0x3 ;  /* 0x000000292c067291 */ /* 0x000fe2000f8e183f */
[----:B------:R-:W-:-:S05]  /*66e0*/  IMAD.U32 R0, RZ, RZ, UR45 ;  /* 0x0000002dff007e24 */ /* 0x000fca000f8e00ff */
[----:B------:R-:W-:-:S04]  /*66f0*/  SHF.L.U32 R0, R0, 0x1f, RZ ;  /* 0x0000001f00007819 */ /* 0x000fc800000006ff */
[----:B------:R0:W1:Y:S01]  /*6700*/  SYNCS.PHASECHK.TRANS64.TRYWAIT P1, [UR6+0x28830], R0 ;  /* 0x02883000ff0075a7 */ /* 0x0000620008020146 */
[----:B------:R-:W-:Y:S05]  /*6710*/  @!P0 BRA `(.L_x_9128) ;  /* 0x0000000000048947 */ /* 0x000fea0003800000 */
[----:B------:R-:W-:Y:S01]  /*6720*/  BPT.TRAP 0x1 ;  /* 0x000000040000795c */ /* 0x000fe20000300000 */
.L_x_9128:
[----:B-1----:R-:W-:Y:S05]  /*6730*/  @P1 BRA `(.L_x_9126) ;  /* 0x0000000000081947 */ /* 0x002fea0003800000 */
[----:B------:R-:W1:Y:S02]  /*6740*/  SYNCS.PHASECHK.TRANS64.TRYWAIT P1, [UR6+0x28830], R0 ;  /* 0x02883000ff0075a7 */ /* 0x000e640008020146 */
[----:B-1----:R-:W-:Y:S05]  /*6750*/  @!P1 BRA `(.L_x_9129) ;  /* 0x000000a400489947 */ /* 0x002fea0003800000 */
.L_x_9126:
        /* <DEDUP_REMOVED lines=45> */
.L_x_9131:
[----:B------:R-:W-:Y:S01]  /*6a30*/  ULEA UR6, UR48, UR41, 0x3 ;  /* 0x0000002930067291 */ /* 0x000fe2000f8e183f */
[----:B------:R-:W-:-:S05]  /*6a40*/  IMAD.U32 R0, RZ, RZ, UR50 ;  /* 0x00000032ff007e24 */ /* 0x000fca000f8e00ff */
[----:B------:R-:W-:-:S04]  /*6a50*/  SHF.L.U32 R0, R0, 0x1f, RZ ;  /* 0x0000001f00007819 */ /* 0x000fc800000006ff */
[----:B------:R0:W1:Y:S01]  /*6a60*/  SYNCS.PHASECHK.TRANS64.TRYWAIT P1, [UR6+0x28850], R0 ;  /* 0x02885000ff0075a7 */ /* 0x0000620008020146 */
[----:B------:R-:W-:Y:S05]  /*6a70*/  @!P0 BRA `(.L_x_9132) ;  /* 0x0000000000048947 */ /* 0x000fea0003800000 */
[----:B------:R-:W-:Y:S01]  /*6a80*/  BPT.TRAP 0x1 ;  /* 0x000000040000795c */ /* 0x000fe20000300000 */
.L_x_9132:
[----:B-1----:R-:W-:Y:S05]  /*6a90*/  @P1 BRA `(.L_x_9130) ;  /* 0x0000000000081947 */ /* 0x002fea0003800000 */
[----:B------:R-:W1:Y:S02]  /*6aa0*/  SYNCS.PHASECHK.TRANS64.TRYWAIT P1, [UR6+0x28850], R0 ;  /* 0x02885000ff0075a7 */ /* 0x000e640008020146 */
[----:B-1----:R-:W-:Y:S05]  /*6ab0*/  @!P1 BRA `(.L_x_9133) ;  /* 0x000000a000889947 */ /* 0x002fea0003800000 */
.L_x_9130:
        /* <DEDUP_REMOVED lines=49> */
.L_x_9134:
        /* <DEDUP_REMOVED lines=279> */
.L_x_9135:
        /* <DEDUP_REMOVED lines=105> */
[----:B------:R-:W-:Y:S01]  /*85d0*/  IMAD.MOV.U32 R8, RZ, RZ, R7 ;  /* 0x000000ffff087224 */ /* 0x000fe200078e0007 */
[----:B------:R-:W-:Y:S01]  /*85e0*/  MOV R6, R5 ;  /* 0x0000000500067202 */ /* 0x000fe20000000f00 */
[----:B------:R-:W-:Y:S06]  /*85f0*/  @P1 BRA `(.L_x_9136) ;  /* 0xffffffe000101947 */ /* 0x000fec000383ffff */
.L_x_9125:
[----:B------:R-:W-:Y:S06]  /*8600*/  BAR.ARV 0x8, 0x180 ;  /* 0x0206000000007b1d */ /* 0x000fec0000002000 */
[----:B------:R-:W-:Y:S05]  /*8610*/  @!P0 BRA `(.L_x_9137) ;  /* 0x0000000000048947 */ /* 0x000fea0003800000 */
[----:B------:R-:W-:Y:S01]  /*8620*/  BPT.TRAP 0x1 ;  /* 0x000000040000795c */ /* 0x000fe20000300000 */
.L_x_9137:
[----:B------:R-:W-:Y:S01]  /*8630*/  ULEA UR5, UR44, UR41, 0x3 ;  /* 0x000000292c057291 */ /* 0x000fe2000f8e183f */
[----:B------:R-:W-:-:S05]  /*8640*/  IMAD.U32 R6, RZ, RZ, UR45 ;  /* 0x0000002dff067e24 */ /* 0x000fca000f8e00ff */
[----:B------:R-:W-:-:S04]  /*8650*/  SHF.L.U32 R6, R6, 0x1f, RZ ;  /* 0x0000001f06067819 */ /* 0x000fc800000006ff */
[----:B------:R0:W1:Y:S01]  /*8660*/  SYNCS.PHASECHK.TRANS64.TRYWAIT P1, [UR5+0x28850], R6 ;  /* 0x02885006ff0075a7 */ /* 0x0000620008020145 */
[----:B------:R-:W-:Y:S05]  /*8670*/  @!P0 BRA `(.L_x_9138) ;  /* 0x0000000000048947 */ /* 0x000fea0003800000 */
[----:B------:R-:W-:Y:S01]  /*8680*/  BPT.TRAP 0x1 ;  /* 0x000000040000795c */ /* 0x000fe20000300000 */
.L_x_9138:
[----:B-1----:R-:W-:Y:S05]  /*8690*/  @P1 BRA `(.L_x_9139) ;  /* 0x0000000000081947 */ /* 0x002fea0003800000 */
[----:B------:R-:W1:Y:S02]  /*86a0*/  SYNCS.PHASECHK.TRANS64.TRYWAIT P1, [UR5+0x28850], R6 ;  /* 0x02885006ff0075a7 */ /* 0x000e640008020145 */
[----:B-1----:R-:W-:Y:S05]  /*86b0*/  @!P1 BRA `(.L_x_9140) ;  /* 0x0000008400a09947 */ /* 0x002fea0003800000 */
.L_x_9139:
        /* <DEDUP_REMOVED lines=72> */
.L_x_9141:
        /* <DEDUP_REMOVED lines=74> */
.L_x_9105:
        /* <DEDUP_REMOVED lines=32> */
[----:B0-----:R-:W-:-:S03]  /*91e0*/  MOV R25, R5 ;  /* 0x0000000500197202 */ /* 0x001fc60000000f00 */
[----:B------:R-:W-:-:S03]  /*91f0*/  IMAD.WIDE R4, R187, 0x2, R24 ;  /* 0x00000002bb047825 */ /* 0x000fc600078e0218 */
[C---:B------:R-:W-:Y:S02]  /*9200*/  IADD3 R33, P6, R4.reuse, 0x20, RZ ;  /* 0x0000002004217810 */ /* 0x040fe40007fde0ff */
[C---:B------:R-:W-:Y:S02]  /*9210*/  IADD3 R35, P5, R4.reuse, 0x40, RZ ;  /* 0x0000004004237810 */ /* 0x040fe40007fbe0ff */
[----:B------:R-:W-:Y:S01]  /*9220*/  LOP3.LUT R8, R33, 0x380, RZ, 0xc0, !PT ;  /* 0x0000038021087812 */ /* 0x000fe200078ec0ff */
[--C-:B------:R-:W-:Y:S01]  /*9230*/  IMAD.X R31, RZ, RZ, R5.reuse, P6 ;  /* 0x000000ffff1f7224 */ /* 0x100fe200030e0605 */
[----:B------:R-:W-:Y:S01]  /*9240*/  LOP3.LUT R10, R35, 0x380, RZ, 0xc0, !PT ;  /* 0x00000380230a7812 */ /* 0x000fe200078ec0ff */
[----:B------:R-:W-:Y:S01]  /*9250*/  IMAD.X R29, RZ, RZ, R5, P5 ;  /* 0x000000ffff1d7224 */ /* 0x000fe200028e0605 */
[C---:B------:R-:W-:Y:S02]  /*9260*/  IADD3 R37, P4, R4.reuse, 0x60, RZ ;  /* 0x0000006004257810 */ /* 0x040fe40007f9e0ff */
[----:B------:R-:W-:-:S02]  /*9270*/  IADD3 R39, P3, R4, 0x4000, RZ ;  /* 0x0000400004277810 */ /* 0x000fc40007f7e0ff */
[----:B------:R-:W-:Y:S01]  /*9280*/  SHF.R.U64 R8, R8, 0x3, RZ ;  /* 0x0000000308087819 */ /* 0x000fe200000012ff */
[--C-:B------:R-:W-:Y:S01]  /*9290*/  IMAD.X R15, RZ, RZ, R5.reuse, P4 ;  /* 0x000000ffff0f7224 */ /* 0x100fe200020e0605 */
[C---:B------:R-:W-:Y:S01]  /*92a0*/  LOP3.LUT R9, R4.reuse, 0x380, RZ, 0xc0, !PT ;  /* 0x0000038004097812 */ /* 0x040fe200078ec0ff */
[--C-:B------:R-:W-:Y:S01]  /*92b0*/  IMAD.X R13, RZ, RZ, R5.reuse, P3 ;  /* 0x000000ffff0d7224 */ /* 0x100fe200018e0605 */
[----:B------:R-:W-:Y:S02]  /*92c0*/  IADD3 R41, P2, R4, 0x4020, RZ ;  /* 0x0000402004297810 */ /* 0x000fe40007f5e0ff */
[----:B------:R-:W-:Y:S02]  /*92d0*/  SHF.R.U64 R10, R10, 0x3, RZ ;  /* 0x000000030a0a7819 */ /* 0x000fe400000012ff */
[----:B------:R-:W-:Y:S01]  /*92e0*/  IADD3 R32, P1, R4, 0x4040, RZ ;  /* 0x0000404004207810 */ /* 0x000fe20007f3e0ff */
[----:B------:R-:W-:Y:S01]  /*92f0*/  IMAD.X R11, RZ, RZ, R5, P2 ;  /* 0x000000ffff0b7224 */ /* 0x000fe200010e0605 */
[----:B------:R-:W-:-:S02]  /*9300*/  LOP3.LUT R12, R37, 0x380, RZ, 0xc0, !PT ;  /* 0x00000380250c7812 */ /* 0x000fc400078ec0ff */
[----:B------:R-:W-:Y:S02]  /*9310*/  LOP3.LUT R26, R39, 0x380, RZ, 0xc0, !PT ;  /* 0x00000380271a7812 */ /* 0x000fe400078ec0ff */
[----:B------:R-:W-:Y:S02]  /*9320*/  LOP3.LUT R30, R8, R33, RZ, 0x3c, !PT ;  /* 0x00000021081e7212 */ /* 0x000fe400078e3cff */
[----:B------:R-:W-:Y:S02]  /*9330*/  SHF.R.U64 R9, R9, 0x3, RZ ;  /* 0x0000000309097819 */ /* 0x000fe400000012ff */
[----:B------:R-:W-:Y:S02]  /*9340*/  LOP3.LUT R28, R10, R35, RZ, 0x3c, !PT ;  /* 0x000000230a1c7212 */ /* 0x000fe400078e3cff */
[----:B------:R-:W-:Y:S02]  /*9350*/  LOP3.LUT R8, R41, 0x380, RZ, 0xc0, !PT ;  /* 0x0000038029087812 */ /* 0x000fe400078ec0ff */
[----:B------:R-:W-:-:S02]  /*9360*/  LOP3.LUT R10, R32, 0x380, RZ, 0xc0, !PT ;  /* 0x00000380200a7812 */ /* 0x000fc400078ec0ff */
[----:B------:R-:W-:Y:S02]  /*9370*/  SHF.R.U64 R12, R12, 0x3, RZ ;  /* 0x000000030c0c7819 */ /* 0x000fe400000012ff */
[----:B------:R-:W-:Y:S02]  /*9380*/  IADD3 R43, P0, R4, 0x4060, RZ ;  /* 0x00004060042b7810 */ /* 0x000fe40007f1e0ff */
[----:B------:R-:W-:Y:S02]  /*9390*/  SHF.R.U64 R26, R26, 0x3, RZ ;  /* 0x000000031a1a7819 */ /* 0x000fe400000012ff */
[----:B------:R-:W-:Y:S01]  /*93a0*/  LOP3.LUT R4, R9, R4, RZ, 0x3c, !PT ;  /* 0x0000000409047212 */ /* 0x000fe200078e3cff */
[--C-:B------:R-:W-:Y:S01]  /*93b0*/  IMAD.X R9, RZ, RZ, R5.reuse, P1 ;  /* 0x000000ffff097224 */ /* 0x100fe200008e0605 */
[----:B------:R-:W-:Y:S01]  /*93c0*/  SHF.R.U64 R8, R8, 0x3, RZ ;  /* 0x0000000308087819 */ /* 0x000fe200000012ff */
[----:B------:R-:W-:Y:S01]  /*93d0*/  IMAD.X R27, RZ, RZ, R5, P0 ;  /* 0x000000ffff1b7224 */ /* 0x000fe200000e0605 */
[----:B------:R-:W-:-:S02]  /*93e0*/  SHF.R.U64 R21, R10, 0x3, RZ ;  /* 0x000000030a157819 */ /* 0x000fc400000012ff */
[----:B------:R-:W-:Y:S02]  /*93f0*/  LOP3.LUT R14, R12, R37, RZ, 0x3c, !PT ;  /* 0x000000250c0e7212 */ /* 0x000fe400078e3cff */
[----:B------:R-:W-:Y:S02]  /*9400*/  LOP3.LUT R12, R26, R39, RZ, 0x3c, !PT ;  /* 0x000000271a0c7212 */ /* 0x000fe400078e3cff */
[----:B------:R-:W-:Y:S02]  /*9410*/  MOV R37, R4 ;  /* 0x0000000400257202 */ /* 0x000fe40000000f00 */
[----:B------:R-:W-:Y:S02]  /*9420*/  LOP3.LUT R26, R43, 0x380, RZ, 0xc0, !PT ;  /* 0x000003802b1a7812 */ /* 0x000fe400078ec0ff */
[----:B------:R-:W-:Y:S02]  /*9430*/  LOP3.LUT R10, R8, R41, RZ, 0x3c, !PT ;  /* 0x00000029080a7212 */ /* 0x000fe400078e3cff */
[----:B------:R-:W-:-:S02]  /*9440*/  F2FP.BF16.F32.PACK_AB R4, R89, R88 ;  /* 0x000000585904723e */ /* 0x000fc400000010ff */
[----:B------:R-:W-:Y:S01]  /*9450*/  F2FP.BF16.F32.PACK_AB R5, R91, R90 ;  /* 0x0000005a5b05723e */ /* 0x000fe200000010ff */
[----:B------:R-:W-:Y:S01]  /*9460*/  BAR.SYNC.DEFER_BLOCKING 0x1, 0x100 ;  /* 0x0044000000007b1d */ /* 0x000fe20000010000 */
[----:B------:R-:W-:Y:S02]  /*9470*/  LOP3.LUT R8, R21, R32, RZ, 0x3c, !PT ;  /* 0x0000002015087212 */ /* 0x000fe400078e3cff */
[----:B------:R-:W-:Y:S02]  /*9480*/  SHF.R.U64 R26, R26, 0x3, RZ ;  /* 0x000000031a1a7819 */ /* 0x000fe400000012ff */
        /* <DEDUP_REMOVED lines=8> */
[----:B------:R-:W-:-:S02]  /*9510*/  MOV R34, R14 ;  /* 0x0000000e00227202 */ /* 0x000fc40000000f00 */
[----:B------:R-:W-:Y:S01]  /*9520*/  MOV R33, R12 ;  /* 0x0000000c00217202 */ /* 0x000fe20000000f00 */
[----:B------:R0:W-:Y:S01]  /*9530*/  STSM.16.M88.4 [R37], R4 ;  /* 0x0000000425007844 */ /* 0x0001e20000000200 */
[----:B------:R-:W-:Y:S02]  /*9540*/  LOP3.LUT R26, R26, R43, RZ, 0x3c, !PT ;  /* 0x0000002b1a1a7212 */ /* 0x000fe400078e3cff */
[----:B------:R-:W-:Y:S01]  /*9550*/  F2FP.BF16.F32.PACK_AB R12, R113, R112 ;  /* 0x00000070710c723e */ /* 0x000fe200000010ff */
[----:B------:R-:W-:Y:S01]  /*9560*/  STSM.16.M88.4 [R36], R8 ;  /* 0x0000000824007844 */ /* 0x000fe20000000200 */
[----:B------:R-:W-:Y:S02]  /*9570*/  F2FP.BF16.F32.PACK_AB R13, R115, R114 ;  /* 0x00000072730d723e */ /* 0x000fe400000010ff */
[----:B------:R-:W-:Y:S02]  /*9580*/  F2FP.BF16.F32.PACK_AB R14, R117, R116 ;  /* 0x00000074750e723e */ /* 0x000fe400000010ff */
[----:B------:R-:W-:-:S02]  /*9590*/  F2FP.BF16.F32.PACK_AB R15, R119, R118 ;  /* 0x00000076770f723e */ /* 0x000fc400000010ff */
[----:B------:R-:W-:Y:S02]  /*95a0*/  F2FP.BF16.F32.PACK_AB R28, R121, R120 ;  /* 0x00000078791c723e */ /* 0x000fe400000010ff */
[----:B------:R-:W-:Y:S02]  /*95b0*/  F2FP.BF16.F32.PACK_AB R29, R123, R122 ;  /* 0x0000007a7b1d723e */ /* 0x000fe400000010ff */
[----:B------:R-:W-:Y:S02]  /*95c0*/  F2FP.BF16.F32.PACK_AB R30, R125, R124 ;  /* 0x0000007c7d1e723e */ /* 0x000fe400000010ff */
[----:B0-----:R-:W-:Y:S02]  /*95d0*/  F2FP.BF16.F32.PACK_AB R4, R105, R104 ;  /* 0x000000686904723e */ /* 0x001fe400000010ff */
[----:B------:R-:W-:Y:S02]  /*95e0*/  F2FP.BF16.F32.PACK_AB R5, R107, R106 ;  /* 0x0000006a6b05723e */ /* 0x000fe400000010ff */
[----:B------:R-:W-:-:S02]  /*95f0*/  F2FP.BF16.F32.PACK_AB R6, R109, R108 ;  /* 0x0000006c6d06723e */ /* 0x000fc400000010ff */
[----:B------:R-:W-:Y:S02]  /*9600*/  F2FP.BF16.F32.PACK_AB R7, R111, R110 ;  /* 0x0000006e6f07723e */ /* 0x000fe400000010ff */
[----:B------:R-:W-:Y:S02]  /*9610*/  F2FP.BF16.F32.PACK_AB R31, R127, R126 ;  /* 0x0000007e7f1f723e */ /* 0x000fe400000010ff */
[----:B------:R-:W-:Y:S01]  /*9620*/  MOV R26, R26 ;  /* 0x0000001a001a7202 */ /* 0x000fe20000000f00 */
[----:B------:R0:W-:Y:S01]  /*9630*/  STSM.16.M88.4 [R35], R4 ;  /* 0x0000000423007844 */ /* 0x0001e20000000200 */
[----:B------:R-:W-:-:S03]  /*9640*/  PLOP3.LUT P0, PT, PT, PT, UP0, 0x80, 0x0 ;  /* 0x000000000000781c */ /* 0x000fc60003f0f008 */
        /* <DEDUP_REMOVED lines=9> */
[----:B------:R-:W3:Y:S01]  /*96e0*/  @P0 LDG.E R6, desc[UR52][R4.64] ;  /* 0x0000003404060981 */ /* 0x000ee2000c1e1900 */
[----:B------:R-:W-:Y:S01]  /*96f0*/  UISETP.NE.U32.AND UP1, UPT, UR8, URZ, UPT ;  /* 0x0000003f0800728c */ /* 0x000fe2000bf25070 */
[----:B-1----:R-:W-:Y:S01]  /*9700*/  ISETP.NE.AND P1, PT, R51, 0x1, PT ;  /* 0x000000013300780c */ /* 0x002fe20003f25270 */
[----:B------:R-:W-:Y:S01]  /*9710*/  ULDC UR7, c[0x0][0xa88] ;  /* 0x0002a20000077ab9 */ /* 0x000fe20000000800 */
[----:B------:R-:W-:Y:S01]  /*9720*/  UMOV UR4, URZ ;  /* 0x0000003f00047c82 */ /* 0x000fe20008000000 */
        /* <DEDUP_REMOVED lines=16> */
.L_x_9144:
[----:B------:R-:W-:Y:S01]  /*9830*/  USHF.R.S32.HI UR14, URZ, 0x1f, UR38 ;  /* 0x0000001f3f0e7899 */ /* 0x000fe20008011426 */
[----:B--2---:R-:W-:Y:S01]  /*9840*/  VIADD R10, R17, UR39 ;  /* 0x00000027110a7c36 */ /* 0x004fe20008000000 */
[----:B------:R-:W-:Y:S01]  /*9850*/  ULDC.64 UR12, c[0x0][0xb90] ;  /* 0x0002e400000c7ab9 */ /* 0x000fe20000000a00 */
[----:B------:R-:W-:Y:S01]  /*9860*/  USHF.R.S32.HI UR11, URZ, 0x1f, UR4 ;  /* 0x0000001f3f0b7899 */ /* 0x000fe20008011404 */
[----:B------:R-:W-:Y:S01]  /*9870*/  VIADD R21, R186, UR39 ;  /* 0x00000027ba157c36 */ /* 0x000fe20008000000 */
        /* <DEDUP_REMOVED lines=12> */
[----:B------:R-:W-:Y:S01]  /*9940*/  IMAD.MOV R8, RZ, RZ, -R4 ;  /* 0x000000ffff087224 */ /* 0x000fe200078e0a04 */
[----:B------:R-:W-:Y:S01]  /*9950*/  UIMAD UR7, UR37, UR12, URZ ;  /* 0x0000000c250772a4 */ /* 0x000fe2000f8e023f */
[----:B------:R-:W-:Y:S01]  /*9960*/  IMAD.WIDE R24, R5, 0x2, R24 ;  /* 0x0000000205187825 */ /* 0x000fe200078e0218 */
[----:B------:R-:W-:Y:S01]  /*9970*/  UIMAD.WIDE.U32 UR8, UR36, UR12, UR8 ;  /* 0x0000000c240872a5 */ /* 0x000fe2000f8e0008 */
[----:B------:R-:W-:Y:S01]  /*9980*/  SHF.R.S32.HI R5, RZ, 0x1f, R4 ;  /* 0x0000001fff057819 */ /* 0x000fe20000011404 */
[----:B------:R-:W-:Y:S01]  /*9990*/  UIMAD UR7, UR36, UR13, UR7 ;  /* 0x0000000d240772a4 */ /* 0x000fe2000f8e0207 */
[----:B------:R-:W-:Y:S01]  /*99a0*/  IMAD R7, R51, R8, R10 ;  /* 0x0000000833077224 */ /* 0x000fe200078e020a */
[----:B------:R-:W-:Y:S01]  /*99b0*/  IADD3 R11, P3, R24, 0x2000, RZ ;  /* 0x00002000180b7810 */ /* 0x000fe20007f7e0ff */
[----:B-----5:R-:W-:Y:S01]  /*99c0*/  IMAD R50, R6, R51, RZ ;  /* 0x0000003306327224 */ /* 0x020fe200078e02ff */
[----:B------:R-:W-:Y:S01]  /*99d0*/  IADD3 R4, P2, R4, UR8, RZ ;  /* 0x0000000804047c10 */ /* 0x000fe2000ff5e0ff */
[----:B------:R-:W-:Y:S01]  /*99e0*/  ULDC.64 UR12, c[0x0][0xaa0] ;  /* 0x0002a800000c7ab9 */ /* 0x000fe20000000a00 */
[----:B------:R-:W-:-:S02]  /*99f0*/  MOV R10, UR7 ;  /* 0x00000007000a7c02 */ /* 0x000fc40008000f00 */
[----:B------:R-:W-:Y:S02]  /*9a00*/  SHF.R.S32.HI R8, RZ, 0x1f, R7 ;  /* 0x0000001fff087819 */ /* 0x000fe40000011407 */
[----:B------:R-:W-:Y:S01]  /*9a10*/  IADD3.X R5, R5, UR9, R10, P2, !PT ;  /* 0x0000000905057c10 */ /* 0x000fe200097fe40a */
[----:B------:R-:W-:Y:S01]  /*9a20*/  ULDC.64 UR8, c[0x0][0xb88] ;  /* 0x0002e20000087ab9 */ /* 0x000fe20000000a00 */
[----:B------:R-:W-:Y:S01]  /*9a30*/  LOP3.LUT R9, R11, 0x380, RZ, 0xc0, !PT ;  /* 0x000003800b097812 */ /* 0x000fe200078ec0ff */
[----:B------:R-:W-:Y:S01]  /*9a40*/  IMAD R10, R8, UR8, RZ ;  /* 0x00000008080a7c24 */ /* 0x000fe2000f8e02ff */
[C---:B------:R-:W-:Y:S01]  /*9a50*/  IADD3 R13, P0, R24.reuse, 0x1000, RZ ;  /* 0x00001000180d7810 */ /* 0x040fe20007f1e0ff */
[----:B------:R-:W-:Y:S01]  /*9a60*/  IMAD.WIDE.U32 R4, R7, UR8, R4 ;  /* 0x0000000807047c25 */ /* 0x000fe2000f8e0004 */
[----:B------:R-:W-:Y:S02]  /*9a70*/  SHF.R.U64 R8, R9, 0x3, RZ ;  /* 0x0000000309087819 */ /* 0x000fe400000012ff */
[----:B------:R-:W-:Y:S01]  /*9a80*/  LOP3.LUT R12, R13, 0x380, RZ, 0xc0, !PT ;  /* 0x000003800d0c7812 */ /* 0x000fe200078ec0ff */
[----:B------:R-:W-:Y:S01]  /*9a90*/  IMAD R9, R7, UR9, R10 ;  /* 0x0000000907097c24 */ /* 0x000fe2000f8e020a */
[----:B------:R-:W-:Y:S01]  /*9aa0*/  ULDC.64 UR8, c[0x0][0xb50] ;  /* 0x0002d40000087ab9 */ /* 0x000fe20000000a00 */
[----:B------:R-:W-:-:S02]  /*9ab0*/  IADD3 R7, P2, R24, 0x3000, RZ ;  /* 0x0000300018077810 */ /* 0x000fc40007f5e0ff */
[----:B------:R-:W-:Y:S01]  /*9ac0*/  IMAD.IADD R9, R5, 0x1, R9 ;  /* 0x0000000105097824 */ /* 0x000fe200078e0209 */
[----:B------:R-:W-:Y:S02]  /*9ad0*/  LEA R10, P4, R4, UR8, 0x2 ;  /* 0x00000008040a7c11 */ /* 0x000fe4000f8810ff */
[----:B------:R-:W-:Y:S02]  /*9ae0*/  SHF.R.U64 R12, R12, 0x3, RZ ;  /* 0x000000030c0c7819 */ /* 0x000fe400000012ff */
[----:B------:R-:W-:Y:S01]  /*9af0*/  LEA.HI.X R14, R4, UR9, R9, 0x2, P4 ;  /* 0x00000009040e7c11 */ /* 0x000fe2000a0f1409 */
[----:B------:R-:W-:Y:S01]  /*9b00*/  SHFL.IDX PT, R44, R10, RZ, 0x1c1f ;  /* 0x001c1fff0a2c7589 */ /* 0x000fe200000e0000 */
[----:B------:R-:W-:Y:S01]  /*9b10*/  LOP3.LUT R12, R12, R13, RZ, 0x3c, !PT ;  /* 0x0000000d0c0c7212 */ /* 0x000fe200078e3cff */
[--C-:B------:R-:W-:Y:S01]  /*9b20*/  IMAD.X R13, RZ, RZ, R25.reuse, P0 ;  /* 0x000000ffff0d7224 */ /* 0x100fe200000e0619 */
[----:B------:R-:W-:Y:S01]  /*9b30*/  LOP3.LUT R5, R7, 0x380, RZ, 0xc0, !PT ;  /* 0x0000038007057812 */ /* 0x000fe200078ec0ff */
[----:B------:R-:W0:Y:S01]  /*9b40*/  SHFL.IDX PT, R45, R14, RZ, 0x1c1f ;  /* 0x001c1fff0e2d7589 */ /* 0x000e2200000e0000 */
[----:B------:R-:W-:Y:S01]  /*9b50*/  LOP3.LUT P0, RZ, R184, 0x3, RZ, 0xc0, !PT ;  /* 0x00000003b8ff7812 */ /* 0x000fe2000780c0ff */
[----:B------:R-:W-:Y:S01]  /*9b60*/  UIMAD UR7, UR11, UR12, URZ ;  /* 0x0000000c0b0772a4 */ /* 0x000fe2000f8e023f */
[----:B------:R-:W-:Y:S01]  /*9b70*/  SHF.R.U64 R4, R5, 0x3, RZ ;  /* 0x0000000305047819 */ /* 0x000fe200000012ff */
[--C-:B------:R-:W-:Y:S01]  /*9b80*/  IMAD.X R5, RZ, RZ, R25.reuse, P2 ;  /* 0x000000ffff057224 */ /* 0x100fe200010e0619 */
[CC--:B------:R-:W-:Y:S01]  /*9b90*/  ISETP.GE.OR P2, PT, R21.reuse, R50.reuse, P0 ;  /* 0x000000321500720c */ /* 0x0c0fe20000746670 */
[----:B------:R-:W-:Y:S01]  /*9ba0*/  SHFL.IDX PT, R48, R10, 0x1, 0x1c1f ;  /* 0x003c1f000a307f89 */ /* 0x000fe200000e0000 */
[----:B------:R-:W-:Y:S01]  /*9bb0*/  LOP3.LUT R4, R4, R7, RZ, 0x3c, !PT ;  /* 0x0000000704047212 */ /* 0x000fe200078e3cff */
[----:B------:R-:W-:Y:S01]  /*9bc0*/  VIADD R7, R21, 0x8 ;  /* 0x0000000815077836 */ /* 0x000fe20000000000 */
[----:B------:R-:W-:Y:S01]  /*9bd0*/  UIMAD.WIDE.U32 UR8, UR4, UR12, URZ ;  /* 0x0000000c040872a5 */ /* 0x000fe2000f8e003f */
[----:B------:R-:W1:Y:S01]  /*9be0*/  SHFL.IDX PT, R49, R14, 0x1, 0x1c1f ;  /* 0x003c1f000e317f89 */ /* 0x000e6200000e0000 */
[----:B------:R-:W2:Y:S01]  /*9bf0*/  @P1 LDC R21, c[0x0][0xbf0] ;  /* 0x0002fc00ff151b82 */ /* 0x000ea20000000800 */
[----:B------:R-:W-:Y:S01]  /*9c00*/  ULDC.64 UR10, c[0x0][0xae8] ;  /* 0x0002ba00000a7ab9 */ /* 0x000fe20000000a00 */
[----:B------:R-:W-:Y:S01]  /*9c10*/  ISETP.GE.OR P0, PT, R7, R50, P0 ;  /* 0x000000320700720c */ /* 0x000fe20000706670 */
[----:B------:R-:W-:Y:S01]  /*9c20*/  IMAD.X R9, RZ, RZ, R25, P3 ;  /* 0x000000ffff097224 */ /* 0x000fe200018e0619 */
[----:B------:R-:W-:Y:S01]  /*9c30*/  LOP3.LUT R8, R8, R11, RZ, 0x3c, !PT ;  /* 0x0000000b08087212 */ /* 0x000fe200078e3cff */
[----:B------:R-:W-:Y:S01]  /*9c40*/  UIMAD UR7, UR4, UR13, UR7 ;  /* 0x0000000d040772a4 */ /* 0x000fe2000f8e0207 */
[----:B------:R-:W-:-:S02]  /*9c50*/  IADD3 R41, P6, R24, 0x4000, RZ ;  /* 0x0000400018297810 */ /* 0x000fc40007fde0ff */
[C---:B------:R-:W-:Y:S02]  /*9c60*/  IADD3 R37, P5, R24.reuse, 0x5000, RZ ;  /* 0x0000500018257810 */ /* 0x040fe40007fbe0ff */
[C---:B------:R-:W-:Y:S02]  /*9c70*/  IADD3 R33, P4, R24.reuse, 0x6000, RZ ;  /* 0x0000600018217810 */ /* 0x040fe40007f9e0ff */
[C---:B------:R-:W-:Y:S01]  /*9c80*/  LOP3.LUT R15, R24.reuse, 0x380, RZ, 0xc0, !PT ;  /* 0x00000380180f7812 */ /* 0x040fe200078ec0ff */
[----:B0-----:R0:W-:Y:S01]  /*9c90*/  @!P2 ST.E desc[UR52][R44.64], R20 ;  /* 0x000000142c00a985 */ /* 0x0011e2000c101934 */
[----:B------:R-:W-:Y:S01]  /*9ca0*/  UIADD3 UR9, UR9, UR7, URZ ;  /* 0x0000000709097290 */ /* 0x000fe2000fffe03f */
[----:B------:R-:W-:Y:S01]  /*9cb0*/  IADD3 R11, P3, R24, 0x7000, RZ ;  /* 0x00007000180b7810 */ /* 0x000fe20007f7e0ff */
[----:B------:R-:W-:Y:S01]  /*9cc0*/  UIMAD UR4, UR14, UR10, URZ ;  /* 0x0000000a0e0472a4 */ /* 0x000fe2000f8e023f */
[----:B------:R-:W-:Y:S02]  /*9cd0*/  LOP3.LUT R40, R41, 0x380, RZ, 0xc0, !PT ;  /* 0x0000038029287812 */ /* 0x000fe400078ec0ff */
[----:B------:R-:W-:-:S02]  /*9ce0*/  LOP3.LUT R36, R37, 0x380, RZ, 0xc0, !PT ;  /* 0x0000038025247812 */ /* 0x000fc400078ec0ff */
[----:B------:R-:W-:Y:S01]  /*9cf0*/  LOP3.LUT R32, R33, 0x380, RZ, 0xc0, !PT ;  /* 0x0000038021207812 */ /* 0x000fe200078ec0ff */
[----:B-1----:R1:W-:Y:S01]  /*9d00*/  @!P0 ST.E desc[UR52][R48.64], R3 ;  /* 0x0000000330008985 */ /* 0x0023e2000c101934 */
[----:B------:R-:W-:Y:S01]  /*9d10*/  SHF.R.U64 R15, R15, 0x3, RZ ;  /* 0x000000030f0f7819 */ /* 0x000fe200000012ff */
[----:B0-----:R-:W0:Y:S01]  /*9d20*/  @P1 LDC R20, c[0x0][0xbec] ;  /* 0x0002fb00ff141b82 */ /* 0x001e220000000800 */
[----:B------:R-:W-:Y:S01]  /*9d30*/  UIMAD UR4, UR38, UR11, UR4 ;  /* 0x0000000b260472a4 */ /* 0x000fe2000f8e0204 */
[----:B------:R-:W-:Y:S01]  /*9d40*/  LOP3.LUT R6, R11, 0x380, RZ, 0xc0, !PT ;  /* 0x000003800b067812 */ /* 0x000fe200078ec0ff */
[----:B------:R-:W-:Y:S01]  /*9d50*/  UIMAD.WIDE.U32 UR8, UR38, UR10, UR8 ;  /* 0x0000000a260872a5 */ /* 0x000fe2000f8e0008 */
[----:B------:R-:W-:Y:S01]  /*9d60*/  SHF.R.U64 R40, R40, 0x3, RZ ;  /* 0x0000000328287819 */ /* 0x000fe200000012ff */
[----:B------:R-:W-:Y:S01]  /*9d70*/  IMAD.X R29, RZ, RZ, R25, P3 ;  /* 0x000000ffff1d7224 */ /* 0x000fe200018e0619 */
[----:B------:R-:W-:Y:S01]  /*9d80*/  ULDC.64 UR10, c[0x0][0xaf0] ;  /* 0x0002bc00000a7ab9 */ /* 0x000fe20000000a00 */
[----:B------:R-:W-:-:S02]  /*9d90*/  SHF.R.U64 R36, R36, 0x3, RZ ;  /* 0x0000000324247819 */ /* 0x000fc400000012ff */
[----:B------:R-:W-:Y:S01]  /*9da0*/  SHF.R.U64 R32, R32, 0x3, RZ ;  /* 0x0000000320207819 */ /* 0x000fe200000012ff */
[----:B-1----:R-:W-:Y:S01]  /*9db0*/  IMAD R3, R19, 0x20, R22 ;  /* 0x0000002013037824 */ /* 0x002fe200078e0216 */
[----:B------:R-:W-:Y:S01]  /*9dc0*/  UIADD3 UR9, UR9, UR4, URZ ;  /* 0x0000000409097290 */ /* 0x000fe2000fffe03f */
[----:B------:R-:W-:Y:S02]  /*9dd0*/  SHF.R.U64 R6, R6, 0x3, RZ ;  /* 0x0000000306067819 */ /* 0x000fe400000012ff */
[----:B------:R-:W-:Y:S01]  /*9de0*/  VIADD R45, R3, UR39 ;  /* 0x00000027032d7c36 */ /* 0x000fe20008000000 */
[----:B------:R-:W-:Y:S01]  /*9df0*/  UIMAD UR4, UR37, UR10, URZ ;  /* 0x0000000a250472a4 */ /* 0x000fe2000f8e023f */
[----:B------:R-:W-:Y:S01]  /*9e00*/  LOP3.LUT R40, R40, R41, RZ, 0x3c, !PT ;  /* 0x0000002928287212 */ /* 0x000fe200078e3cff */
[----:B------:R-:W-:Y:S01]  /*9e10*/  UIMAD.WIDE.U32 UR8, UR36, UR10, UR8 ;  /* 0x0000000a240872a5 */ /* 0x000fe2000f8e0008 */
[----:B------:R-:W-:Y:S01]  /*9e20*/  IMAD.MOV.U32 R3, RZ, RZ, R45 ;  /* 0x000000ffff037224 */ /* 0x000fe200078e002d */
[----:B------:R-:W-:Y:S01]  /*9e30*/  UIMAD UR4, UR36, UR11, UR4 ;  /* 0x0000000b240472a4 */ /* 0x000fe2000f8e0204 */
[----:B------:R-:W-:Y:S01]  /*9e40*/  LOP3.LUT R36, R36, R37, RZ, 0x3c, !PT ;  /* 0x0000002524247212 */ /* 0x000fe200078e3cff */
[--C-:B------:R-:W-:Y:S01]  /*9e50*/  IMAD.X R41, RZ, RZ, R25.reuse, P6 ;  /* 0x000000ffff297224 */ /* 0x100fe200030e0619 */
[----:B------:R-:W-:Y:S01]  /*9e60*/  LOP3.LUT R32, R32, R33, RZ, 0x3c, !PT ;  /* 0x0000002120207212 */ /* 0x000fe200078e3cff */
[----:B0-----:R-:W-:Y:S01]  /*9e70*/  @P1 IMAD.HI.U32 R20, R45, R20, RZ ;  /* 0x000000142d141227 */ /* 0x001fe200078e00ff */
[----:B------:R-:W-:Y:S01]  /*9e80*/  UIADD3 UR4, UR9, UR4, URZ ;  /* 0x0000000409047290 */ /* 0x000fe2000fffe03f */
[----:B------:R-:W-:Y:S01]  /*9e90*/  LOP3.LUT R24, R15, R24, RZ, 0x3c, !PT ;  /* 0x000000180f187212 */ /* 0x000fe200078e3cff */
[----:B------:R-:W-:Y:S01]  /*9ea0*/  ULDC.64 UR10, c[0x0][0xae0] ;  /* 0x0002b800000a7ab9 */ /* 0x000fe20000000a00 */
[--C-:B------:R-:W-:Y:S01]  /*9eb0*/  IMAD.X R37, RZ, RZ, R25.reuse, P5 ;  /* 0x000000ffff257224 */ /* 0x100fe200028e0619 */
[----:B--2---:R-:W-:Y:S01]  /*9ec0*/  @P1 SHF.R.U32.HI R3, RZ, R21, R20 ;  /* 0x00000015ff031219 */ /* 0x004fe20000011614 */
[----:B------:R-:W-:Y:S01]  /*9ed0*/  IMAD.X R33, RZ, RZ, R25, P4 ;  /* 0x000000ffff217224 */ /* 0x000fe200020e0619 */
[----:B------:R-:W-:Y:S01]  /*9ee0*/  LOP3.LUT R28, R6, R11, RZ, 0x3c, !PT ;  /* 0x0000000b061c7212 */ /* 0x000fe200078e3cff */
[----:B------:R-:W-:Y:S01]  /*9ef0*/  IMAD.U32 R21, RZ, RZ, UR9 ;  /* 0x00000009ff157e24 */ /* 0x000fe2000f8e00ff */
[--C-:B------:R-:W-:Y:S01]  /*9f00*/  SHF.R.S32.HI R44, RZ, 0x1f, R3.reuse ;  /* 0x0000001fff2c7819 */ /* 0x100fe20000011403 */
[----:B------:R-:W-:Y:S01]  /*9f10*/  IMAD.MOV R46, RZ, RZ, -R3 ;  /* 0x000000ffff2e7224 */ /* 0x000fe200078e0a03 */
[----:B------:R-:W5:Y:S01]  /*9f20*/  LD.E.128 R24, desc[UR52][R24.64] ;  /* 0x0000003418187980 */ /* 0x000f62000c101d00 */
[----:B------:R-:W-:Y:S01]  /*9f30*/  IMAD.U32 R20, RZ, RZ, UR8 ;  /* 0x00000008ff147e24 */ /* 0x000fe2000f8e00ff */
[----:B------:R-:W-:Y:S01]  /*9f40*/  ULDC.64 UR8, c[0x0][0xad8] ;  /* 0x0002b60000087ab9 */ /* 0x000fe20000000a00 */
[----:B------:R-:W-:Y:S01]  /*9f50*/  IMAD.U32 R21, RZ, RZ, UR4 ;  /* 0x00000004ff157e24 */ /* 0x000fe2000f8e00ff */
[----:B------:R-:W5:Y:S01]  /*9f60*/  LD.E.128 R12, desc[UR52][R12.64] ;  /* 0x000000340c0c7980 */ /* 0x000f62000c101d00 */
[----:B------:R-:W-:-:S02]  /*9f70*/  IMAD R44, R44, UR10, RZ ;  /* 0x0000000a2c2c7c24 */ /* 0x000fc4000f8e02ff */
        /* <DEDUP_REMOVED lines=9> */
[----:B------:R-:W5:Y:S01]  /*a010*/  LD.E.128 R28, desc[UR52][R28.64] ;  /* 0x000000341c1c7980 */ /* 0x000f62000c101d00 */
[----:B------:R-:W-:Y:S01]  /*a020*/  VIADD R51, R22, UR39 ;  /* 0x0000002716337c36 */ /* 0x000fe20008000000 */
[----:B------:R-:W-:Y:S01]  /*a030*/  BSSY B1, `(.L_x_9145) ;  /* 0x0000023000017945 */ /* 0x000fe20003800000 */
[----:B------:R-:W-:Y:S01]  /*a040*/  IMAD.IADD R21, R21, 0x1, R49 ;  /* 0x0000000115157824 */ /* 0x000fe200078e0231 */
[----:B------:R-:W-:Y:S01]  /*a050*/  @!PT LDS RZ, [RZ] ;  /* 0x00000000fffff984 */ /* 0x000fe20000000800 */
[----:B------:R-:W-:Y:S01]  /*a060*/  @!PT LDS RZ, [RZ] ;  /* 0x00000000fffff984 */ /* 0x000fe20000000800 */
[----:B------:R-:W-:Y:S01]  /*a070*/  @!PT LDS RZ, [RZ] ;  /* 0x00000000fffff984 */ /* 0x000fe20000000800 */
[----:B------:R-:W-:Y:S01]  /*a080*/  @!PT LDS RZ, [RZ] ;  /* 0x00000000fffff984 */ /* 0x000fe20000000800 */
[----:B------:R0:W-:Y:S06]  /*a090*/  MEMBAR.ALL.CTA ;  /* 0x0000000000007992 */ /* 0x0001ec0000008000 */
[----:B0-----:R-:W0:Y:S01]  /*a0a0*/  FENCE.VIEW.ASYNC.S ;  /* 0x00000000000073c6 */ /* 0x001e220000000000 */
[----:B------:R-:W-:Y:S01]  /*a0b0*/  IMAD R44, R3, UR8, RZ ;  /* 0x00000008032c7c24 */ /* 0x000fe2000f8e02ff */
[C---:B------:R-:W-:Y:S01]  /*a0c0*/  ISETP.GE.AND P2, PT, R51.reuse, R50, PT ;  /* 0x000000323300720c */ /* 0x040fe20003f46270 */
[----:B------:R-:W-:-:S02]  /*a0d0*/  VIADD R3, R51, 0x20 ;  /* 0x0000002033037836 */ /* 0x000fc40000000000 */
[C---:B------:R-:W-:Y:S02]  /*a0e0*/  IMAD R49, R45.reuse, UR9, R44 ;  /* 0x000000092d317c24 */ /* 0x040fe4000f8e022c */
[----:B------:R-:W-:Y:S01]  /*a0f0*/  IMAD.WIDE.U32 R20, R45, UR8, R20 ;  /* 0x000000082d147c25 */ /* 0x000fe2000f8e0014 */
[-C--:B------:R-:W-:Y:S01]  /*a100*/  ISETP.GE.AND P0, PT, R3, R50.reuse, PT ;  /* 0x000000320300720c */ /* 0x080fe20003f06270 */
[----:B------:R-:W-:Y:S02]  /*a110*/  ULDC.64 UR8, c[0x0][0xa80] ;  /* 0x0002a00000087ab9 */ /* 0x000fe40000000a00 */
[----:B------:R-:W-:Y:S01]  /*a120*/  VIADD R3, R51, 0x40 ;  /* 0x0000004033037836 */ /* 0x000fe20000000000 */
[----:B------:R-:W-:Y:S01]  /*a130*/  IADD3 R21, R21, R49, RZ ;  /* 0x0000003115157210 */ /* 0x000fe20007ffe0ff */
[----:B------:R-:W-:Y:S01]  /*a140*/  VIADD R0, R0, 0x28820 ;  /* 0x0002882000007836 */ /* 0x000fe20000000000 */
[----:B------:R-:W-:Y:S02]  /*a150*/  LEA R46, P3, R20, UR8, 0x1 ;  /* 0x00000008142e7c11 */ /* 0x000fe4000f8608ff */
[----:B------:R-:W-:-:S02]  /*a160*/  ISETP.GE.AND P1, PT, R3, R50, PT ;  /* 0x000000320300720c */ /* 0x000fc40003f26270 */
[----:B------:R-:W-:Y:S02]  /*a170*/  LEA.HI.X R3, R20, UR9, R21, 0x1, P3 ;  /* 0x0000000914037c11 */ /* 0x000fe400098f0c15 */
[----:B------:R-:W-:Y:S01]  /*a180*/  PRMT R0, RZ, 0x654, R0 ;  /* 0x00000654ff007816 */ /* 0x000fe20000000000 */
[----:B0-----:R0:W1:Y:S03]  /*a190*/  SHFL.IDX PT, R21, R46, RZ, 0x181f ;  /* 0x00181fff2e157589 */ /* 0x00106600000e0000 */
        /* <DEDUP_REMOVED lines=12> */
.L_x_9146:
[----:B------:R-:W-:Y:S05]  /*a260*/  BSYNC B1 ;  /* 0x0000000000017941 */ /* 0x000fea0003800000 */
.L_x_9145:
        /* <DEDUP_REMOVED lines=13> */
.L_x_9148:
[----:B------:R-:W-:Y:S05]  /*a340*/  BSYNC B1 ;  /* 0x0000000000017941 */ /* 0x000fea0003800000 */
.L_x_9147:
        /* <DEDUP_REMOVED lines=13> */
.L_x_9150:
[----:B------:R-:W-:Y:S05]  /*a420*/  BSYNC B1 ;  /* 0x0000000000017941 */ /* 0x000fea0003800000 */
.L_x_9149:
        /* <DEDUP_REMOVED lines=16> */
.L_x_9143:
        /* <DEDUP_REMOVED lines=35> */
.L_x_9152:
[----:B------:R-:W-:Y:S01]  /*a760*/  USEL UR36, UR36, URZ, !UP0 ;  /* 0x0000003f24247287 */ /* 0x000fe2000c000000 */
[----:B------:R-:W-:Y:S01]  /*a770*/  BSSY B1, `(.L_x_9153) ;  /* 0x000002c000017945 */ /* 0x000fe20003800000 */
[----:B------:R-:W-:-:S03]  /*a780*/  USEL UR37, UR37, URZ, !UP0 ;  /* 0x0000003f25257287 */ /* 0x000fc6000c000000 */
[----:B------:R-:W-:Y:S09]  /*a790*/  @P1 BRA `(.L_x_9154) ;  /* 0x0000000000a41947 */ /* 0x000ff20003800000 */
        /* <DEDUP_REMOVED lines=41> */
.L_x_9154:
[----:B------:R-:W-:Y:S05]  /*aa30*/  BSYNC B1 ;  /* 0x0000000000017941 */ /* 0x000fea0003800000 */
.L_x_9153:
[----:B------:R-:W1:Y:S01]  /*aa40*/  @P0 LDC R5, c[0x0][0xbf0] ;  /* 0x0002fc00ff050b82 */ /* 0x000e620000000800 */
[----:B------:R-:W-:Y:S01]  /*aa50*/  ULDC.64 UR12, c[0x0][0xaa0] ;  /* 0x0002a800000c7ab9 */ /* 0x000fe20000000a00 */
[----:B0-----:R-:W-:Y:S01]  /*aa60*/  IMAD R3, R19, 0x20, R22 ;  /* 0x0000002013037824 */ /* 0x001fe200078e0216 */
        /* <DEDUP_REMOVED lines=24> */
[----:B------:R-:W-:Y:S01]  /*abf0*/  IMAD.U32 R4, RZ, RZ, UR8 ;  /* 0x00000008ff047e24 */ /* 0x000fe2000f8e00ff */
[----:B------:R-:W-:Y:S01]  /*ac00*/  ULDC.64 UR8, c[0x0][0xad8] ;  /* 0x0002b60000087ab9 */ /* 0x000fe20000000a00 */
[----:B------:R-:W-:Y:S02]  /*ac10*/  IMAD.U32 R5, RZ, RZ, UR4 ;  /* 0x00000004ff057e24 */ /* 0x000fe4000f8e00ff */
[----:B------:R-:W-:Y:S02]  /*ac20*/  IMAD R7, R11, R7, R8 ;  /* 0x000000070b077224 */ /* 0x000fe400078e0208 */
[----:B------:R-:W-:-:S02]  /*ac30*/  IMAD R9, R3, UR11, R6 ;  /* 0x0000000b03097c24 */ /* 0x000fc4000f8e0206 */
[----:B------:R-:W-:Y:S01]  /*ac40*/  IMAD.WIDE.U32 R4, R3, UR10, R4 ;  /* 0x0000000a03047c25 */ /* 0x000fe2000f8e0004 */
[----:B------:R-:W-:-:S03]  /*ac50*/  SHF.R.S32.HI R3, RZ, 0x1f, R7 ;  /* 0x0000001fff037819 */ /* 0x000fc60000011407 */
[----:B------:R-:W-:Y:S02]  /*ac60*/  IMAD.IADD R5, R5, 0x1, R9 ;  /* 0x0000000105057824 */ /* 0x000fe400078e0209 */
[----:B------:R-:W-:Y:S02]  /*ac70*/  IMAD R6, R3, UR8, RZ ;  /* 0x0000000803067c24 */ /* 0x000fe4000f8e02ff */
[----:B------:R-:W-:Y:S02]  /*ac80*/  VIADD R8, R22, UR39 ;  /* 0x0000002716087c36 */ /* 0x000fe40008000000 */
        /* <DEDUP_REMOVED lines=24> */
.L_x_9156:
[----:B------:R-:W-:Y:S05]  /*ae10*/  BSYNC B1 ;  /* 0x0000000000017941 */ /* 0x000fea0003800000 */
.L_x_9155:
        /* <DEDUP_REMOVED lines=13> */
.L_x_9158:
[----:B------:R-:W-:Y:S05]  /*aef0*/  BSYNC B1 ;  /* 0x0000000000017941 */ /* 0x000fea0003800000 */
.L_x_9157:
        /* <DEDUP_REMOVED lines=13> */
.L_x_9160:
[----:B------:R-:W-:Y:S05]  /*afd0*/  BSYNC B1 ;  /* 0x0000000000017941 */ /* 0x000fea0003800000 */
.L_x_9159:
        /* <DEDUP_REMOVED lines=14> */
.L_x_9151:
[----:B------:R-:W-:Y:S05]  /*b0c0*/  BSYNC B0 ;  /* 0x0000000000007941 */ /* 0x000fea0003800000 */
.L_x_9142:
[----:B------:R-:W-:Y:S02]  /*b0d0*/  ULDC UR4, c[0x0][0xc3c] ;  /* 0x00030f0000047ab9 */ /* 0x000fe40000000800 */
[----:B------:R-:W-:-:S13]  /*b0e0*/  ISETP.GE.AND P0, PT, R47, UR4, PT ;  /* 0x000000042f007c0c */ /* 0x000fda000bf06270 */
[----:B------:R-:W-:Y:S05]  /*b0f0*/  @!P0 BRA `(.L_x_9161) ;  /* 0xffffff5c000c8947 */ /* 0x000fea000383ffff */
[----:B------:R-:W-:Y:S05]  /*b100*/  EXIT ;  /* 0x000000000000794d */ /* 0x000fea0003800000 */
.L_x_9100:
        /* <DEDUP_REMOVED lines=13> */
[----:B------:R-:W1:Y:S01]  /*b1e0*/  LDS.128 R16, [UR4+0x288d0] ;  /* 0x0288d004ff107984 */ /* 0x000e620008000c00 */
[----:B------:R-:W-:Y:S06]  /*b1f0*/  BAR.ARV 0x4, 0x180 ;  /* 0x0106000000007b1d */ /* 0x000fec0000002000 */
[----:B------:R-:W-:Y:S05]  /*b200*/  BRA `(.L_x_9163) ;  /* 0x00000008008c7947 */ /* 0x000fea0003800000 */
.L_x_9162:
        /* <DEDUP_REMOVED lines=40> */
.L_x_9168:
        /* <DEDUP_REMOVED lines=12> */
.L_x_9167:
[----:B------:R-:W-:Y:S05]  /*b550*/  BSYNC B0 ;  /* 0x0000000000007941 */ /* 0x000fea0003800000 */
.L_x_9166:
        /* <DEDUP_REMOVED lines=20> */
.L_x_9164:
        /* <DEDUP_REMOVED lines=15> */
[----:B0-----:R-:W-:-:S06]  /*b790*/  IADD3 R10, R9, 0xffffffe, RZ ;  /* 0x0ffffffe090a7810 */ /* 0x001fcc0007ffe0ff */
[----:B------:R0:W1:Y:S01]  /*b7a0*/  F2I.FTZ.U32.TRUNC.NTZ R3, R10 ;  /* 0x0000000a00037305 */ /* 0x000062000021f000 */
[----:B------:R-:W-:Y:S05]  /*b7b0*/  @!P0 BRA `(.L_x_9169) ;  /* 0x0000000000088947 */ /* 0x000fea0003800000 */
[----:B------:R-:W-:-:S05]  /*b7c0*/  VIADD R9, R13, 0xffffffff ;  /* 0xffffffff0d097836 */ /* 0x000fca0000000000 */
[----:B------:R2:W3:Y:S02]  /*b7d0*/  SHFL.IDX PT, R16, R6, R9, 0x1f ;  /* 0x00001f0906107589 */ /* 0x0004e400000e0000 */
.L_x_9169:
        /* <DEDUP_REMOVED lines=29> */
[----:B0-----:R-:W-:Y:S02]  /*b9b0*/  IABS R10, R15 ;  /* 0x0000000f000a7213 */ /* 0x001fe40000000000 */
[----:B------:R-:W0:Y:S01]  /*b9c0*/  I2F.RP R6, R8 ;  /* 0x0000000800067306 */ /* 0x000e220000209400 */
[----:B------:R-:W-:Y:S02]  /*b9d0*/  IADD3 R18, -R15, RZ, RZ ;  /* 0x000000ff0f127210 */ /* 0x000fe40007ffe1ff */
[----:B------:R-:W-:-:S05]  /*b9e0*/  IABS R9, R4 ;  /* 0x0000000400097213 */ /* 0x000fca0000000000 */
        /* <DEDUP_REMOVED lines=26> */
.L_x_9165:
[----:B------:R-:W-:Y:S01]  /*bb90*/  ULDC UR4, c[0x0][0xc3c] ;  /* 0x00030f0000047ab9 */ /* 0x000fe20000000800 */
[----:B------:R-:W-:Y:S02]  /*bba0*/  IMAD.MOV.U32 R17, RZ, RZ, RZ ;  /* 0x000000ffff117224 */ /* 0x000fe400078e00ff */
[----:B------:R-:W-:Y:S02]  /*bbb0*/  IMAD.U32 R16, RZ, RZ, UR6 ;  /* 0x00000006ff107e24 */ /* 0x000fe4000f8e00ff */
[----:B------:R-:W-:Y:S02]  /*bbc0*/  IMAD.MOV.U32 R18, RZ, RZ, RZ ;  /* 0x000000ffff127224 */ /* 0x000fe400078e00ff */
[----:B------:R-:W-:-:S07]  /*bbd0*/  IMAD.U32 R19, RZ, RZ, UR4 ;  /* 0x00000004ff137e24 */ /* 0x000fce000f8e00ff */
.L_x_9170:
[----:B------:R-:W-:-:S13]  /*bbe0*/  ISETP.NE.AND P0, PT, R5, RZ, PT ;  /* 0x000000ff0500720c */ /* 0x000fda0003f05270 */
[----:B------:R-:W0:Y:S01]  /*bbf0*/  @!P0 S2R R3, SR_CgaCtaId ;  /* 0x0000000000038919 */ /* 0x000e220000008800 */
[----:B------:R-:W-:-:S04]  /*bc00*/  @!P0 MOV R0, 0x400 ;  /* 0x0000040000008802 */ /* 0x000fc80000000f00 */
[----:B0-----:R-:W-:-:S05]  /*bc10*/  @!P0 LEA R0, R3, R0, 0x18 ;  /* 0x0000000003008211 */ /* 0x001fca00078ec0ff */
[----:B------:R0:W-:Y:S01]  /*bc20*/  @!P0 STS.128 [R0+0x288d0], R16 ;  /* 0x0288d01000008388 */ /* 0x0001e20000000c00 */
[----:B------:R-:W-:Y:S06]  /*bc30*/  BAR.ARV 0x5, 0x180 ;  /* 0x0146000000007b1d */ /* 0x000fec0000002000 */
.L_x_9163:
[----:B------:R2:W-:Y:S01]  /*bc40*/  STL [R1+0x18], RZ ;  /* 0x000018ff01007387 */ /* 0x0005e20000100800 */
[----:B------:R-:W-:Y:S01]  /*bc50*/  ULDC UR4, c[0x0][0xc3c] ;  /* 0x00030f0000047ab9 */ /* 0x000fe20000000800 */
[----:B------:R-:W-:Y:S01]  /*bc60*/  IMAD.MOV.U32 R28, RZ, RZ, 0x1 ;  /* 0x00000001ff1c7424 */ /* 0x000fe200078e00ff */
[----:B-1----:R-:W-:Y:S01]  /*bc70*/  ISETP.GE.AND P0, PT, R19, UR4, PT ;  /* 0x0000000413007c0c */ /* 0x002fe2000bf06270 */
[----:B------:R-:W-:-:S12]  /*bc80*/  IMAD.MOV.U32 R25, RZ, RZ, RZ ;  /* 0x000000ffff197224 */ /* 0x000fd800078e00ff */
[----:B--2---:R-:W-:Y:S05]  /*bc90*/  @P0 BRA `(.L_x_9171) ;  /* 0x0000004800b40947 */ /* 0x004fea0003800000 */
[----:B------:R-:W1:Y:S01]  /*bca0*/  S2R R3, SR_TID.X ;  /* 0x0000000000037919 */ /* 0x000e620000002100 */
        /* <DEDUP_REMOVED lines=10> */
[C---:B-1----:R-:W-:Y:S01]  /*bd50*/  LOP3.LUT R4, R3.reuse, 0x7f, RZ, 0xc0, !PT ;  /* 0x0000007f03047812 */ /* 0x042fe200078ec0ff */
[C---:B------:R-:W-:Y:S02]  /*bd60*/  IMAD.SHL.U32 R30, R3.reuse, 0x8, RZ ;  /* 0x00000008031e7824 */ /* 0x040fe400078e00ff */
[----:B------:R-:W-:-:S03]  /*bd70*/  IMAD.SHL.U32 R2, R3, 0x10, RZ ;  /* 0x0000001003027824 */ /* 0x000fc600078e00ff */
[----:B0-----:R-:W-:Y:S02]  /*bd80*/  LOP3.LUT R0, R30, 0x1f8, RZ, 0xc0, !PT ;  /* 0x000001f81e007812 */ /* 0x001fe400078ec0ff */
        /* <DEDUP_REMOVED lines=8> */
[----:B------:R3:W-:Y:S05]  /*be10*/  STL [R1], R0 ;  /* 0x0000000001007387 */ /* 0x0007ea0000100800 */
.L_x_9234:
[----:B0-----:R-:W0:Y:S02]  /*be20*/  LDC.64 R2, c[0x0][0xc88] ;  /* 0x00032200ff027b82 */ /* 0x001e240000000a00 */
[----:B0-----:R-:W-:-:S05]  /*be30*/  IMAD.WIDE R2, R19, 0x4, R2 ;  /* 0x0000000413027825 */ /* 0x001fca00078e0202 */
[----:B------:R-:W3:Y:S01]  /*be40*/  LDG.E R31, desc[UR52][R2.64] ;  /* 0x00000034021f7981 */ /* 0x000ee2000c1e1900 */
        /* <DEDUP_REMOVED lines=24> */
[----:B--2---:R-:W2:Y:S05]  /*bfd0*/  @P2 LDG.E R0, desc[UR52][R2.64] ;  /* 0x0000003402002981 */ /* 0x004eaa000c1e1900 */
        /* <DEDUP_REMOVED lines=21> */
.L_x_9172:
[----:B------:R-:W-:Y:S01]  /*c130*/  ULDC.64 UR4, c[0x0][0xa20] ;  /* 0x0002880000047ab9 */ /* 0x000fe20000000a00 */
        /* <DEDUP_REMOVED lines=8> */
.L_x_9173:
        /* <DEDUP_REMOVED lines=9> */
.L_x_9174:
[----:B------:R-:W4:Y:S01]  /*c250*/  LDL R4, [R1+0x8] ;  /* 0x0000080001047983 */ /* 0x000f220000100800 */
[----:B012---:R-:W0:Y:S01]  /*c260*/  LDC R0, c[0x0][0x448] ;  /* 0x00011200ff007b82 */ /* 0x007e220000000800 */
[----:B-----5:R-:W-:Y:S01]  /*c270*/  IMAD.IADD R35, R35, 0x1, -R36 ;  /* 0x0000000123237824 */ /* 0x020fe200078e0a24 */
[----:B------:R-:W-:Y:S01]  /*c280*/  LOP3.LUT R27, R27, 0xffffffdf, RZ, 0xc0, !PT ;  /* 0xffffffdf1b1b7812 */ /* 0x000fe200078ec0ff */
[----:B------:R-:W-:Y:S01]  /*c290*/  BSSY B7, `(.L_x_9175) ;  /* 0x000038b000077945 */ /* 0x000fe20003800000 */
[----:B0-----:R-:W-:Y:S02]  /*c2a0*/  ISETP.NE.AND P0, PT, R0, 0x1, PT ;  /* 0x000000010000780c */ /* 0x001fe40003f05270 */
[----:B------:R-:W-:-:S05]  /*c2b0*/  SHF.L.U32 R0, R17, 0x7, RZ ;  /* 0x0000000711007819 */ /* 0x000fca00000006ff */
[----:B------:R-:W-:-:S06]  /*c2c0*/  VIADD R0, R0, 0x7f ;  /* 0x0000007f00007836 */ /* 0x000fcc0000000000 */
[----:B---3--:R-:W0:Y:S01]  /*c2d0*/  @P0 LDC R3, c[0x0][0x44c] ;  /* 0x00011300ff030b82 */ /* 0x008e220000000800 */
[----:B------:R-:W-:-:S07]  /*c2e0*/  @P0 LOP3.LUT R27, R27, 0x20, RZ, 0xfc, !PT ;  /* 0x000000201b1b0812 */ /* 0x000fce00078efcff */
[----:B------:R-:W1:Y:S01]  /*c2f0*/  @P0 LDC R5, c[0x0][0x450] ;  /* 0x00011400ff050b82 */ /* 0x000e620000000800 */
[----:B0-----:R-:W-:-:S05]  /*c300*/  @P0 IMAD.HI.U32 R2, R0, R3, RZ ;  /* 0x0000000300020227 */ /* 0x001fca00078e00ff */
[----:B-1----:R-:W-:Y:S02]  /*c310*/  @P0 SHF.R.U32.HI R0, RZ, R5, R2 ;  /* 0x00000005ff000219 */ /* 0x002fe40000011602 */
[----:B----4-:R-:W-:-:S05]  /*c320*/  IADD3 R3, R35, 0x80, -R4 ;  /* 0x0000008023037810 */ /* 0x010fca0007ffe804 */
[----:B------:R-:W-:Y:S02]  /*c330*/  IMAD.IADD R2, R3, 0x1, R0 ;  /* 0x0000000103027824 */ /* 0x000fe400078e0200 */
[----:B------:R-:W-:-:S03]  /*c340*/  VIADD R0, R35, 0x7f ;  /* 0x0000007f23007836 */ /* 0x000fc60000000000 */
[----:B------:R-:W-:Y:S02]  /*c350*/  SHF.R.S32.HI R5, RZ, 0x1f, R2 ;  /* 0x0000001fff057819 */ /* 0x000fe40000011402 */
[----:B------:R-:W-:Y:S02]  /*c360*/  SHF.R.S32.HI R3, RZ, 0x1f, R0 ;  /* 0x0000001fff037819 */ /* 0x000fe40000011400 */
[----:B------:R-:W-:Y:S02]  /*c370*/  LEA.HI R5, R5, R2, RZ, 0x7 ;  /* 0x0000000205057211 */ /* 0x000fe400078f38ff */
[----:B------:R-:W-:Y:S02]  /*c380*/  LEA.HI R3, R3, R0, RZ, 0x7 ;  /* 0x0000000003037211 */ /* 0x000fe400078f38ff */
[----:B------:R-:W-:Y:S02]  /*c390*/  SHF.R.S32.HI R0, RZ, 0x7, R5 ;  /* 0x00000007ff007819 */ /* 0x000fe40000011405 */
[----:B------:R-:W-:-:S04]  /*c3a0*/  SHF.R.S32.HI R3, RZ, 0x7, R3 ;  /* 0x00000007ff037819 */ /* 0x000fc80000011403 */
        /* <DEDUP_REMOVED lines=21> */
.L_x_9176:
        /* <DEDUP_REMOVED lines=20> */
.L_x_9179:
[----:B------:R-:W-:Y:S05]  /*c640*/  BSYNC B6 ;  /* 0x0000000000067941 */ /* 0x000fea0003800000 */
.L_x_9178:
        /* <DEDUP_REMOVED lines=20> */
.L_x_9182:
        /* <DEDUP_REMOVED lines=15> */
.L_x_9181:
[----:B------:R-:W-:Y:S05]  /*c880*/  BSYNC B6 ;  /* 0x0000000000067941 */ /* 0x000fea0003800000 */
.L_x_9180:
[----:B------:R-:W-:Y:S01]  /*c890*/  ULDC.64 UR4, c[0x0][0x9f8] ;  /* 0x00027e0000047ab9 */ /* 0x000fe20000000a00 */
[----:B------:R-:W0:Y:S01]  /*c8a0*/  S2R R20, SR_TID.X ;  /* 0x0000000000147919 */ /* 0x000e220000002100 */
[----:B------:R-:W-:Y:S01]  /*c8b0*/  ISETP.NE.U32.AND P0, PT, RZ, UR4, PT ;  /* 0x00000004ff007c0c */ /* 0x000fe2000bf05070 */
[----:B------:R-:W1:Y:S03]  /*c8c0*/  LDC R9, c[0x0][0x430] ;  /* 0x00010c00ff097b82 */ /* 0x000e660000000800 */
[----:B------:R-:W-:-:S13]  /*c8d0*/  ISETP.NE.AND.EX P0, PT, RZ, UR5, PT, P0 ;  /* 0x00000005ff007c0c */ /* 0x000fda000bf05300 */
[----:B------:R-:W-:Y:S01]  /*c8e0*/  @P0 IADD3 R2, P1, R23, UR4, RZ ;  /* 0x0000000417020c10 */ /* 0x000fe2000ff3e0ff */
[----:B------:R-:W2:Y:S01]  /*c8f0*/  S2R R21, SR_TID.X ;  /* 0x0000000000157919 */ /* 0x000ea20000002100 */
[----:B------:R-:W-:Y:S01]  /*c900*/  VIADD R26, R32, 0xffffffff ;  /* 0xffffffff201a7836 */ /* 0x000fe20000000000 */
[----:B------:R-:W-:Y:S01]  /*c910*/  LOP3.LUT R27, R27, 0xfffffff7, RZ, 0xc0, !PT ;  /* 0xfffffff71b1b7812 */ /* 0x000fe200078ec0ff */
[----:B------:R-:W-:Y:S01]  /*c920*/  IMAD.U32 R10, RZ, RZ, UR36 ;  /* 0x00000024ff0a7e24 */ /* 0x000fe2000f8e00ff */
[----:B------:R-:W-:Y:S01]  /*c930*/  @P0 IADD3.X R3, R24, UR5, RZ, P1, !PT ;  /* 0x0000000518030c10 */ /* 0x000fe20008ffe4ff */
[----:B------:R-:W-:-:S04]  /*c940*/  ULDC UR4, c[0x0][0x2f4] ;  /* 0x0000bd0000047ab9 */ /* 0x000fc80000000800 */
[----:B------:R3:W4:Y:S01]  /*c950*/  @P0 LDG.E R33, desc[UR52][R2.64] ;  /* 0x0000003402210981 */ /* 0x000722000c1e1900 */
[----:B-1----:R-:W-:Y:S01]  /*c960*/  ISETP.NE.AND P2, PT, R9, 0x1, PT ;  /* 0x000000010900780c */ /* 0x002fe20003f45270 */
[----:B------:R-:W-:Y:S01]  /*c970*/  IMAD.SHL.U32 R8, R26, 0x80, RZ ;  /* 0x000000801a087824 */ /* 0x000fe200078e00ff */
[----:B0-----:R-:W-:-:S04]  /*c980*/  LOP3.LUT R20, R20, 0x7f, RZ, 0xc0, !PT ;  /* 0x0000007f14147812 */ /* 0x001fc800078ec0ff */
[----:B------:R-:W-:-:S07]  /*c990*/  SHF.R.U32.HI R20, RZ, 0x3, R20 ;  /* 0x00000003ff147819 */ /* 0x000fce0000011614 */
[----:B------:R-:W3:Y:S01]  /*c9a0*/  @P2 LDC R7, c[0x0][0x434] ;  /* 0x00010d00ff072b82 */ /* 0x000ee20000000800 */
[----:B------:R-:W-:-:S07]  /*c9b0*/  @P2 LOP3.LUT R27, R27, 0x8, RZ, 0xfc, !PT ;  /* 0x000000081b1b2812 */ /* 0x000fce00078efcff */
[----:B------:R-:W0:Y:S01]  /*c9c0*/  @P2 LDC R0, c[0x0][0x438] ;  /* 0x00010e00ff002b82 */ /* 0x000e220000000800 */
[----:B--2---:R-:W-:-:S05]  /*c9d0*/  IMAD.SHL.U32 R21, R21, 0x10, RZ ;  /* 0x0000001015157824 */ /* 0x004fca00078e00ff */
[----:B------:R-:W-:-:S04]  /*c9e0*/  LOP3.LUT R21, R21, 0x70, RZ, 0xc0, !PT ;  /* 0x0000007015157812 */ /* 0x000fc800078ec0ff */
[----:B------:R-:W-:-:S04]  /*c9f0*/  LOP3.LUT R6, R8, R20, R21, 0xfe, !PT ;  /* 0x0000001408067212 */ /* 0x000fc800078efe15 */
[C---:B------:R-:W-:Y:S01]  /*ca00*/  ISETP.GE.AND P0, PT, R6.reuse, R35, PT ;  /* 0x000000230600720c */ /* 0x040fe20003f06270 */
[----:B------:R-:W-:-:S04]  /*ca10*/  IMAD.IADD R6, R6, 0x1, R36 ;  /* 0x0000000106067824 */ /* 0x000fc800078e0224 */
[----:B---3--:R-:W-:-:S04]  /*ca20*/  @P2 IMAD.HI.U32 R3, R6, R7, RZ ;  /* 0x0000000706032227 */ /* 0x008fc800078e00ff */
[----:B------:R-:W-:Y:S01]  /*ca30*/  IMAD.MOV.U32 R2, RZ, RZ, R6 ;  /* 0x000000ffff027224 */ /* 0x000fe200078e0006 */
[----:B0-----:R-:W-:-:S03]  /*ca40*/  @P2 SHF.R.U32.HI R2, RZ, R0, R3 ;  /* 0x00000000ff022219 */ /* 0x001fc60000011603 */
[----:B------:R-:W4:Y:S02]  /*ca50*/  @!P0 LDC.64 R4, c[0x0][0x428] ;  /* 0x00010a00ff048b82 */ /* 0x000f240000000a00 */
[----:B------:R-:W-:-:S04]  /*ca60*/  IMAD.MOV R3, RZ, RZ, -R2 ;  /* 0x000000ffff037224 */ /* 0x000fc800078e0a02 */
[----:B------:R-:W-:Y:S01]  /*ca70*/  IMAD R0, R9, R3, R6 ;  /* 0x0000000309007224 */ /* 0x000fe200078e0206 */
[----:B------:R-:W-:Y:S02]  /*ca80*/  @!P0 SHF.R.S32.HI R3, RZ, 0x1f, R2 ;  /* 0x0000001fff038819 */ /* 0x000fe40000011402 */
[----:B------:R-:W-:Y:S02]  /*ca90*/  ISETP.NE.AND P2, PT, R10, 0x3, PT ;  /* 0x000000030a00780c */ /* 0x000fe40003f45270 */
[----:B------:R-:W-:-:S11]  /*caa0*/  LOP3.LUT R27, R27, 0xfffffffb, RZ, 0xc0, !PT ;  /* 0xfffffffb1b1b7812 */ /* 0x000fd600078ec0ff */
[----:B------:R-:W-:-:S04]  /*cab0*/  @P2 LOP3.LUT R27, R27, 0x4, RZ, 0xfc, !PT ;  /* 0x000000041b1b2812 */ /* 0x000fc800078efcff */
[----:B------:R-:W-:Y:S01]  /*cac0*/  LOP3.LUT R27, R27, 0xfffffffd, RZ, 0xc0, !PT ;  /* 0xfffffffd1b1b7812 */ /* 0x000fe200078ec0ff */
[----:B------:R-:W-:Y:S01]  /*cad0*/  UMOV UR5, 0xffffffff ;  /* 0xffffffff00057882 */ /* 0x000fe20000000000 */
[-C--:B----4-:R-:W-:Y:S01]  /*cae0*/  @!P0 IMAD.WIDE.U32 R6, R33, R4.reuse, R2 ;  /* 0x0000000421068225 */ /* 0x090fe200078e0002 */
[----:B------:R-:W-:Y:S01]  /*caf0*/  SHF.R.S32.HI R37, RZ, 0x1f, R33 ;  /* 0x0000001fff257819 */ /* 0x000fe20000011421 */
[----:B------:R-:W0:Y:S04]  /*cb00*/  @!P0 LDC.64 R2, c[0x0][0x418] ;  /* 0x00010600ff028b82 */ /* 0x000e280000000a00 */
[----:B------:R-:W-:Y:S02]  /*cb10*/  @!P0 IMAD R9, R37, R4, RZ ;  /* 0x0000000425098224 */ /* 0x000fe400078e02ff */
[----:B------:R-:W-:-:S02]  /*cb20*/  IMAD.MOV.U32 R4, RZ, RZ, RZ ;  /* 0x000000ffff047224 */ /* 0x000fc400078e00ff */
[----:B------:R-:W-:-:S04]  /*cb30*/  @!P0 IMAD R5, R33, R5, R9 ;  /* 0x0000000521058224 */ /* 0x000fc800078e0209 */
[----:B------:R-:W-:Y:S01]  /*cb40*/  @!P0 IMAD.IADD R5, R7, 0x1, R5 ;  /* 0x0000000107058824 */ /* 0x000fe200078e0205 */
[----:B0-----:R-:W-:-:S04]  /*cb50*/  @!P0 LEA R2, P1, R6, R2, 0x2 ;  /* 0x0000000206028211 */ /* 0x001fc800078210ff */
[----:B------:R-:W-:-:S05]  /*cb60*/  @!P0 LEA.HI.X R3, R6, R3, R5, 0x2, P1 ;  /* 0x0000000306038211 */ /* 0x000fca00008f1405 */
[----:B------:R0:W5:Y:S01]  /*cb70*/  @!P0 LDG.E R4, desc[UR52][R2.64] ;  /* 0x0000003402048981 */ /* 0x000162000c1e1900 */
[----:B------:R-:W-:-:S13]  /*cb80*/  ISETP.GE.AND P0, PT, R30, UR4, PT ;  /* 0x000000041e007c0c */ /* 0x000fda000bf06270 */
[----:B------:R-:W-:Y:S02]  /*cb90*/  @P0 LOP3.LUT R27, R27, 0x2, RZ, 0xfc, !PT ;  /* 0x000000021b1b0812 */ /* 0x000fe400078efcff */
[----:B------:R-:W-:Y:S02]  /*cba0*/  ISETP.GE.AND P0, PT, R29, UR4, PT ;  /* 0x000000041d007c0c */ /* 0x000fe4000bf06270 */
[----:B------:R-:W-:-:S11]  /*cbb0*/  LOP3.LUT R27, R27, 0xfffffffe, RZ, 0xc0, !PT ;  /* 0xfffffffe1b1b7812 */ /* 0x000fd600078ec0ff */
[----:B------:R-:W-:Y:S01]  /*cbc0*/  @P0 LOP3.LUT R27, R27, 0x1, RZ, 0xfc, !PT ;  /* 0x000000011b1b0812 */ /* 0x000fe200078efcff */
[----:B0-----:R-:W-:Y:S06]  /*cbd0*/  BRA.DIV UR5, `(.L_x_9183) ;  /* 0x0000004205707947 */ /* 0x001fec000b800000 */
.L_x_9251:
[----:B------:R-:W-:Y:S01]  /*cbe0*/  SHF.R.S32.HI R32, RZ, 0x1f, R18 ;  /* 0x0000001fff207819 */ /* 0x000fe20000011412 */
[----:B------:R-:W-:Y:S06]  /*cbf0*/  @!P2 BRA `(.L_x_9184) ;  /* 0x000000000004a947 */ /* 0x000fec0003800000 */
[----:B------:R-:W-:Y:S01]  /*cc00*/  BPT.TRAP 0x1 ;  /* 0x000000040000795c */ /* 0x000fe20000300000 */
.L_x_9184:
        /* <DEDUP_REMOVED lines=12> */
[----:B------:R-:W-:-:S04]  /*ccd0*/  ULDC.64 UR4, c[0x0][0x330] ;  /* 0x0000cc0000047ab9 */ /* 0x000fc80000000a00 */
[----:B------:R-:W-:Y:S01]  /*cce0*/  IADD3 R3, R3, R7, RZ ;  /* 0x0000000703037210 */ /* 0x000fe20007ffe0ff */
        /* <DEDUP_REMOVED lines=11> */
.L_x_9252:
[----:B------:R-:W-:Y:S05]  /*cda0*/  BSYNC B0 ;  /* 0x0000000000007941 */ /* 0x000fea0003800000 */
.L_x_9185:
[----:B------:R-:W1:Y:S01]  /*cdb0*/  S2R R9, SR_TID.X ;  /* 0x0000000000097919 */ /* 0x000e620000002100 */
[----:B------:R-:W-:Y:S01]  /*cdc0*/  ULDC.64 UR4, c[0x0][0x300] ;  /* 0x0000c00000047ab9 */ /* 0x000fe20000000a00 */
[----:B------:R-:W-:Y:S01]  /*cdd0*/  LOP3.LUT P3, RZ, R27, 0x2, RZ, 0xc0, !PT ;  /* 0x000000021bff7812 */ /* 0x000fe2000786c0ff */
        /* <DEDUP_REMOVED lines=104> */
.L_x_9270:
[----:B------:R-:W-:-:S13]  /*d460*/  ISETP.GE.AND P0, PT, R6, 0x71, PT ;  /* 0x000000710600780c */ /* 0x000fda0003f06270 */
[----:B-1----:R-:W-:Y:S02]  /*d470*/  @P0 LEA R2, P1, R30, R2, 0x1 ;  /* 0x000000021e020211 */ /* 0x002fe400078208ff */
[----:B------:R-:W-:-:S03]  /*d480*/  @P0 LEA R5, R5, R22, 0x1 ;  /* 0x0000001605050211 */ /* 0x000fc600078e08ff */
        /* <DEDUP_REMOVED lines=8> */
.L_x_9188:
        /* <DEDUP_REMOVED lines=11> */
.L_x_9189:
[----:B0-----:R0:W5:Y:S01]  /*d5c0*/  LDL.LU R4, [R1+0x10] ;  /* 0x0000100001047983 */ /* 0x0011620000300800 */
[----:B------:R0:W-:Y:S03]  /*d5d0*/  SYNCS.ARRIVE.TRANS64.A1T0 RZ, [R7+URZ+0x28830], RZ ;  /* 0x028830ff07ff79a7 */ /* 0x0001e6000810003f */
[----:B-1----:R0:W5:Y:S02]  /*d5e0*/  LDL.LU R3, [R1+0x4] ;  /* 0x0000040001037983 */ /* 0x0021640000300800 */
[----:B------:R-:W-:Y:S05]  /*d5f0*/  WARPSYNC.ALL ;  /* 0x0000000000007948 */ /* 0x000fea0003800000 */
[----:B------:R-:W-:Y:S01]  /*d600*/  ULDC.64 UR4, c[0x0][0x298] ;  /* 0x0000a60000047ab9 */ /* 0x000fe20000000a00 */
[----:B------:R-:W-:Y:S01]  /*d610*/  BAR.SYNC.DEFER_BLOCKING 0x8, 0x180 ;  /* 0x0206000000007b1d */ /* 0x000fe20000010000 */
[----:B------:R-:W-:Y:S01]  /*d620*/  LOP3.LUT P0, RZ, R27, 0x10, RZ, 0xc0, !PT ;  /* 0x000000101bff7812 */ /* 0x000fe2000780c0ff */
[----:B------:R-:W-:-:S03]  /*d630*/  VIADD R2, R22, 0x10400 ;  /* 0x0001040016027836 */ /* 0x000fc60000000000 */
[----:B------:R-:W-:Y:S01]  /*d640*/  SEL R31, R31, RZ, !P0 ;  /* 0x000000ff1f1f7207 */ /* 0x000fe20004000000 */
[----:B------:R-:W-:Y:S01]  /*d650*/  BSSY B6, `(.L_x_9190) ;  /* 0x000001c000067945 */ /* 0x000fe20003800000 */
[----:B-----5:R-:W-:Y:S02]  /*d660*/  SEL R4, R4, RZ, !P0 ;  /* 0x000000ff04047207 */ /* 0x020fe40004000000 */
[----:B------:R-:W-:Y:S02]  /*d670*/  LOP3.LUT P0, RZ, R2, 0x3ff, RZ, 0xc0, !PT ;  /* 0x000003ff02ff7812 */ /* 0x000fe4000780c0ff */
[----:B------:R-:W-:Y:S01]  /*d680*/  SHF.R.S32.HI R0, RZ, 0x1f, R3 ;  /* 0x0000001fff007819 */ /* 0x000fe20000011403 */
[----:B------:R1:W-:Y:S04]  /*d690*/  STL [R1+0x1c], R4 ;  /* 0x00001c0401007387 */ /* 0x0003e80000100800 */
[----:B------:R-:W-:-:S04]  /*d6a0*/  IMAD R0, R0, UR4, RZ ;  /* 0x0000000400007c24 */ /* 0x000fc8000f8e02ff */
[C---:B------:R-:W-:Y:S02]  /*d6b0*/  IMAD R0, R3.reuse, UR5, R0 ;  /* 0x0000000503007c24 */ /* 0x040fe4000f8e0200 */
[----:B------:R-:W-:-:S04]  /*d6c0*/  IMAD.WIDE.U32 R2, R3, UR4, RZ ;  /* 0x0000000403027c25 */ /* 0x000fc8000f8e00ff */
[----:B------:R-:W-:Y:S01]  /*d6d0*/  IMAD.IADD R0, R3, 0x1, R0 ;  /* 0x0000000103007824 */ /* 0x000fe200078e0200 */
[----:B------:R1:W-:Y:S04]  /*d6e0*/  STL.64 [R1+0x10], R2 ;  /* 0x0000100201007387 */ /* 0x0003e80000100a00 */
[----:B------:R1:W-:Y:S01]  /*d6f0*/  STL [R1+0x4], R0 ;  /* 0x0000040001007387 */ /* 0x0003e20000100800 */
[----:B------:R-:W-:Y:S05]  /*d700*/  @!P0 BRA `(.L_x_9191) ;  /* 0x0000000000408947 */ /* 0x000fea0003800000 */
[----:B-1----:R-:W-:Y:S01]  /*d710*/  MOV R2, 0x0 ;  /* 0x0000000000027802 */ /* 0x002fe20000000f00 */
[----:B------:R-:W-:Y:S01]  /*d720*/  ULDC.64 UR4, c[0x4][0x138] ;  /* 0x01004e0000047ab9 */ /* 0x000fe20000000a00 */
[----:B------:R-:W-:Y:S01]  /*d730*/  ULDC.64 UR6, c[0x4][0x140] ;  /* 0x0100500000067ab9 */ /* 0x000fe20000000a00 */
[----:B------:R-:W-:Y:S01]  /*d740*/  ULDC.64 UR8, c[0x4][0x68] ;  /* 0x01001a0000087ab9 */ /* 0x000fe20000000a00 */
[----:B------:R-:W-:Y:S02]  /*d750*/  IMAD.U32 R4, RZ, RZ, UR4 ;  /* 0x00000004ff047e24 */ /* 0x000fe4000f8e00ff */
[----:B------:R-:W1:Y:S01]  /*d760*/  LDC.64 R2, c[0x4][R2] ;  /* 0x0100000002027b82 */ /* 0x000e620000000a00 */
[----:B------:R-:W-:Y:S02]  /*d770*/  IMAD.U32 R5, RZ, RZ, UR5 ;  /* 0x00000005ff057e24 */ /* 0x000fe4000f8e00ff */
[----:B------:R-:W-:Y:S02]  /*d780*/  IMAD.U32 R6, RZ, RZ, UR6 ;  /* 0x00000006ff067e24 */ /* 0x000fe4000f8e00ff */
[----:B0-----:R-:W-:-:S02]  /*d790*/  IMAD.U32 R7, RZ, RZ, UR7 ;  /* 0x00000007ff077e24 */ /* 0x001fc4000f8e00ff */
[----:B------:R-:W-:Y:S02]  /*d7a0*/  IMAD.U32 R10, RZ, RZ, UR8 ;  /* 0x00000008ff0a7e24 */ /* 0x000fe4000f8e00ff */
[----:B------:R-:W-:Y:S02]  /*d7b0*/  IMAD.U32 R11, RZ, RZ, UR9 ;  /* 0x00000009ff0b7e24 */ /* 0x000fe4000f8e00ff */
[----:B------:R-:W-:Y:S02]  /*d7c0*/  IMAD.MOV.U32 R8, RZ, RZ, 0x70 ;  /* 0x00000070ff087424 */ /* 0x000fe400078e00ff */
[----:B------:R-:W-:Y:S02]  /*d7d0*/  IMAD.MOV.U32 R12, RZ, RZ, 0x1 ;  /* 0x00000001ff0c7424 */ /* 0x000fe400078e00ff */
[----:B------:R-:W-:-:S07]  /*d7e0*/  IMAD.MOV.U32 R13, RZ, RZ, RZ ;  /* 0x000000ffff0d7224 */ /* 0x000fce00078e00ff */
[----:B------:R-:W-:-:S07]  /*d7f0*/  LEPC R20, `(.L_x_9191) ;  /* 0x000000001014794e */ /* 0x000fce0000000000 */
[----:B-1----:R-:W-:Y:S05]  /*d800*/  CALL.ABS.NOINC R2 ;  /* 0x0000000002007343 */ /* 0x002fea0003c00000 */
.L_x_9191:
[----:B------:R-:W-:Y:S05]  /*d810*/  BSYNC B6 ;  /* 0x0000000000067941 */ /* 0x000fea0003800000 */
.L_x_9190:
[----:B------:R-:W2:Y:S01]  /*d820*/  LDL.LU R21, [R1+0x1c] ;  /* 0x00001c0001157983 */ /* 0x000ea20000300800 */
[----:B-1----:R-:W1:Y:S01]  /*d830*/  LDC R4, c[0x0][0x448] ;  /* 0x00011200ff047b82 */ /* 0x002e620000000800 */
[----:B------:R-:W-:Y:S02]  /*d840*/  ULDC.64 UR4, c[0x0][0x2d8] ;  /* 0x0000b60000047ab9 */ /* 0x000fe40000000a00 */
[----:B------:R-:W3:Y:S04]  /*d850*/  LDL.LU R20, [R1+0x4] ;  /* 0x0000040001147983 */ /* 0x000ee80000300800 */
[----:B------:R-:W3:Y:S01]  /*d860*/  LDL.LU.64 R2, [R1+0x10] ;  /* 0x0000100001027983 */ /* 0x000ee20000300a00 */
[----:B------:R-:W-:-:S03]  /*d870*/  IMAD R0, R32, UR4, RZ ;  /* 0x0000000420007c24 */ /* 0x000fc6000f8e02ff */
[----:B------:R4:W5:Y:S01]  /*d880*/  LDL R10, [R1+0x8] ;  /* 0x00000800010a7983 */ /* 0x0009620000100800 */
[----:B------:R-:W-:-:S03]  /*d890*/  IMAD R5, R18, UR5, R0 ;  /* 0x0000000512057c24 */ /* 0x000fc6000f8e0200 */
[----:B------:R4:W5:Y:S01]  /*d8a0*/  LDL R8, [R1] ;  /* 0x0000000001087983 */ /* 0x0009620000100800 */
[----:B-1----:R-:W-:-:S13]  /*d8b0*/  ISETP.NE.AND P6, PT, R4, 0x1, PT ;  /* 0x000000010400780c */ /* 0x002fda0003fc5270 */
[----:B------:R-:W1:Y:S01]  /*d8c0*/  @P6 LDC R4, c[0x0][0x450] ;  /* 0x00011400ff046b82 */ /* 0x000e620000000800 */
[----:B---3--:R-:W-:Y:S02]  /*d8d0*/  IMAD.MOV.U32 R3, RZ, RZ, R20 ;  /* 0x000000ffff037224 */ /* 0x008fe400078e0014 */
[----:B------:R-:W3:Y:S01]  /*d8e0*/  S2R R20, SR_TID.X ;  /* 0x0000000000147919 */ /* 0x000ee20000002100 */
[----:B------:R-:W-:Y:S01]  /*d8f0*/  IMAD.WIDE.U32 R2, R18, UR4, R2 ;  /* 0x0000000412027c25 */ /* 0x000fe2000f8e0002 */
[----:B------:R-:W-:-:S03]  /*d900*/  ULDC.64 UR4, c[0x0][0x2e0] ;  /* 0x0000b80000047ab9 */ /* 0x000fc60000000a00 */
[----:B--2---:R-:W-:Y:S02]  /*d910*/  IMAD R0, R21, UR4, RZ ;  /* 0x0000000415007c24 */ /* 0x004fe4000f8e02ff */
[----:B------:R-:W2:Y:S01]  /*d920*/  S2R R21, SR_TID.X ;  /* 0x0000000000157919 */ /* 0x000ea20000002100 */
[----:B------:R-:W-:Y:S02]  /*d930*/  IMAD.IADD R3, R3, 0x1, R5 ;  /* 0x0000000103037824 */ /* 0x000fe400078e0205 */
[----:B------:R-:W0:Y:S01]  /*d940*/  @P6 LDC R5, c[0x0][0x44c] ;  /* 0x00011300ff056b82 */ /* 0x000e220000000800 */
[C---:B------:R-:W-:Y:S02]  /*d950*/  IMAD R0, R31.reuse, UR5, R0 ;  /* 0x000000051f007c24 */ /* 0x040fe4000f8e0200 */
[----:B------:R-:W-:Y:S01]  /*d960*/  IMAD.WIDE.U32 R2, R31, UR4, R2 ;  /* 0x000000041f027c25 */ /* 0x000fe2000f8e0002 */
[----:B------:R-:W-:-:S03]  /*d970*/  ULDC.64 UR4, c[0x0][0x2d0] ;  /* 0x0000b40000047ab9 */ /* 0x000fc60000000a00 */
[----:B------:R-:W-:Y:S01]  /*d980*/  IMAD.IADD R3, R3, 0x1, R0 ;  /* 0x0000000103037824 */ /* 0x000fe200078e0200 */
[----:B---3--:R-:W-:-:S04]  /*d990*/  LOP3.LUT R20, R20, 0x7f, RZ, 0xc0, !PT ;  /* 0x0000007f14147812 */ /* 0x008fc800078ec0ff */
[----:B------:R-:W-:Y:S01]  /*d9a0*/  SHF.R.U32.HI R20, RZ, 0x3, R20 ;  /* 0x00000003ff147819 */ /* 0x000fe20000011614 */
[----:B--2---:R-:W-:-:S05]  /*d9b0*/  IMAD.SHL.U32 R21, R21, 0x10, RZ ;  /* 0x0000001015157824 */ /* 0x004fca00078e00ff */
[----:B------:R-:W-:-:S04]  /*d9c0*/  LOP3.LUT R21, R21, 0x70, RZ, 0xc0, !PT ;  /* 0x0000007015157812 */ /* 0x000fc800078ec0ff */
[----:B------:R-:W-:-:S05]  /*d9d0*/  LOP3.LUT R20, R20, R21, RZ, 0xfc, !PT ;  /* 0x0000001514147212 */ /* 0x000fca00078efcff */
[----:B------:R-:W-:-:S04]  /*d9e0*/  IMAD R0, R17, 0x80, R20 ;  /* 0x0000008011007824 */ /* 0x000fc800078e0214 */
[----:B0-----:R-:W-:-:S04]  /*d9f0*/  @P6 IMAD.HI.U32 R5, R0, R5, RZ ;  /* 0x0000000500056227 */ /* 0x001fc800078e00ff */
[----:B------:R-:W-:Y:S01]  /*da00*/  IMAD.MOV.U32 R6, RZ, RZ, R0 ;  /* 0x000000ffff067224 */ /* 0x000fe200078e0000 */
[----:B-1----:R-:W-:Y:S02]  /*da10*/  @P6 SHF.R.U32.HI R6, RZ, R4, R5 ;  /* 0x00000004ff066219 */ /* 0x002fe40000011605 */
        /* <DEDUP_REMOVED lines=26> */
[----:B-----5:R-:W-:Y:S01]  /*dbc0*/  IMAD R5, R10, R5, RZ ;  /* 0x000000050a057224 */ /* 0x020fe200078e02ff */
[----:B------:R-:W-:Y:S02]  /*dbd0*/  LEA R17, R17, R9, 0x7 ;  /* 0x0000000911117211 */ /* 0x000fe400078e38ff */
[----:B------:R-:W1:Y:S02]  /*dbe0*/  SHFL.IDX PT, R2, R4, RZ, 0x181f ;  /* 0x00181fff04027589 */ /* 0x000e6400000e0000 */
[C---:B------:R-:W-:Y:S01]  /*dbf0*/  ISETP.GE.AND P2, PT, R17.reuse, R5, PT ;  /* 0x000000051100720c */ /* 0x040fe20003f46270 */
[----:B------:R-:W-:-:S12]  /*dc00*/  VIADD R6, R17, 0x10 ;  /* 0x0000001011067836 */ /* 0x000fd80000000000 */
[----:B0-----:R-:W-:-:S05]  /*dc10*/  @!P2 LEA R14, P3, R30, R14, 0x1 ;  /* 0x0000000e1e0ea211 */ /* 0x001fca00078608ff */
[----:B-1----:R-:W-:Y:S02]  /*dc20*/  @!P2 IMAD.X R3, RZ, RZ, R2, P3 ;  /* 0x000000ffff03a224 */ /* 0x002fe400018e0602 */
[----:B------:R-:W-:Y:S02]  /*dc30*/  @!P2 IMAD.MOV.U32 R2, RZ, RZ, R14 ;  /* 0x000000ffff02a224 */ /* 0x000fe400078e000e */
        /* <DEDUP_REMOVED lines=63> */
.L_x_9287:
        /* <DEDUP_REMOVED lines=11> */
.L_x_9194:
[----:B------:R-:W-:Y:S05]  /*e0e0*/  BSYNC B0 ;  /* 0x0000000000007941 */ /* 0x000fea0003800000 */
.L_x_9193:
[----:B------:R-:W-:Y:S01]  /*e0f0*/  NOP ;  /* 0x0000000000007918 */ /* 0x000fe20000000000 */
[----:B------:R-:W-:-:S13]  /*e100*/  PLOP3.LUT P0, PT, PT, PT, PT, 0x80, 0x0 ;  /* 0x000000000000781c */ /* 0x000fda0003f0f070 */
.L_x_9195:
        /* <DEDUP_REMOVED lines=14> */
[----:B0-----:R-:W3:Y:S01]  /*e1f0*/  LDL R2, [R1+0xc] ;  /* 0x00000c0001027983 */ /* 0x001ee20000100800 */
[----:B------:R0:W-:Y:S01]  /*e200*/  SYNCS.ARRIVE.TRANS64.A1T0 RZ, [R22+URZ+0x28800], RZ ;  /* 0x028800ff16ff79a7 */ /* 0x0001e2000810003f */
[----:B------:R-:W-:Y:S01]  /*e210*/  BSSY B0, `(.L_x_9196) ;  /* 0x0000004000007945 */ /* 0x000fe20003800000 */
[----:B------:R-:W1:Y:S01]  /*e220*/  SYNCS.PHASECHK.TRANS64.TRYWAIT P1, [R22+URZ+0x28820], R3 ;  /* 0x02882003160075a7 */ /* 0x000e62000802017f */
[----:B---3--:R-:W-:Y:S02]  /*e230*/  ISETP.GE.AND P0, PT, R2, 0x2, PT ;  /* 0x000000020200780c */ /* 0x008fe40003f06270 */
[----:B01----:R-:W-:Y:S11]  /*e240*/  @!P1 BRA `(.L_x_9197) ;  /* 0x0000004000689947 */ /* 0x003ff60003800000 */
.L_x_9288:
[----:B------:R-:W-:Y:S05]  /*e250*/  BSYNC B0 ;  /* 0x0000000000007941 */ /* 0x000fea0003800000 */
.L_x_9196:
        /* <DEDUP_REMOVED lines=8> */
[----:B------:R-:W-:Y:S02]  /*e2e0*/  IMAD.MOV.U32 R31, RZ, RZ, R26 ;  /* 0x000000ffff1f7224 */ /* 0x000fe400078e001a */
[----:B---3--:R-:W-:-:S10]  /*e2f0*/  VIADD R6, R0, 0xfffffffe ;  /* 0xfffffffe00067836 */ /* 0x008fd40000000000 */
.L_x_9212:
        /* <DEDUP_REMOVED lines=31> */
[----:B------:R0:W3:Y:S03]  /*e4f0*/  LDG.E R0, desc[UR52][R4.64] ;  /* 0x0000003404007981 */ /* 0x0000e6000c1e1900 */
[----:B------:R-:W-:Y:S01]  /*e500*/  SEL R28, RZ, 0x1, P0 ;  /* 0x00000001ff1c7807 */ /* 0x000fe20000000000 */
[----:B------:R-:W-:Y:S01]  /*e510*/  IMAD.MOV.U32 R26, RZ, RZ, R6 ;  /* 0x000000ffff1a7224 */ /* 0x000fe200078e0006 */
[----:B------:R-:W-:-:S02]  /*e520*/  SEL R25, R25, RZ, P0 ;  /* 0x000000ff19197207 */ /* 0x000fc40000000000 */
[----:B------:R-:W-:Y:S01]  /*e530*/  LOP3.LUT R28, R17, R28, RZ, 0x3c, !PT ;  /* 0x0000001c111c7212 */ /* 0x000fe200078e3cff */
[----:B0-----:R-:W-:Y:S01]  /*e540*/  IMAD R4, R2, UR4, R7 ;  /* 0x0000000402047c24 */ /* 0x001fe2000f8e0207 */
[----:B---3--:R-:W-:Y:S01]  /*e550*/  SHF.R.S32.HI R21, RZ, 0x1f, R0 ;  /* 0x0000001fff157819 */ /* 0x008fe20000011400 */
[----:B------:R-:W-:Y:S06]  /*e560*/  @!P3 BRA `(.L_x_9200) ;  /* 0x000000000004b947 */ /* 0x000fec0003800000 */
[----:B------:R-:W-:Y:S01]  /*e570*/  BPT.TRAP 0x1 ;  /* 0x000000040000795c */ /* 0x000fe20000300000 */
.L_x_9200:
[----:B------:R-:W-:Y:S01]  /*e580*/  LEA R6, R25, R22, 0x3 ;  /* 0x0000001619067211 */ /* 0x000fe200078e18ff */
[----:B------:R-:W-:Y:S01]  /*e590*/  BSSY B1, `(.L_x_9201) ;  /* 0x0000004000017945 */ /* 0x000fe20003800000 */
[----:B------:R-:W-:-:S04]  /*e5a0*/  SHF.L.U32 R3, R28, 0x1f, RZ ;  /* 0x0000001f1c037819 */ /* 0x000fc800000006ff */
[----:B------:R-:W0:Y:S02]  /*e5b0*/  SYNCS.PHASECHK.TRANS64.TRYWAIT P0, [R6+URZ+0x28840], R3 ;  /* 0x02884003060075a7 */ /* 0x000e24000800017f */
[----:B0-----:R-:W-:Y:S05]  /*e5c0*/  @!P0 BRA `(.L_x_9202) ;  /* 0x0000003c009c8947 */ /* 0x001fea0003800000 */
.L_x_9289:
[----:B------:R-:W-:Y:S05]  /*e5d0*/  BSYNC B1 ;  /* 0x0000000000017941 */ /* 0x000fea0003800000 */
.L_x_9201:
        /* <DEDUP_REMOVED lines=71> */
.L_x_9307:
        /* <DEDUP_REMOVED lines=9> */
.L_x_9204:
        /* <DEDUP_REMOVED lines=11> */
.L_x_9205:
[----:B------:R1:W-:Y:S01]  /*eb90*/  SYNCS.ARRIVE.TRANS64.A1T0 RZ, [R6+URZ+0x28830], RZ ;  /* 0x028830ff06ff79a7 */ /* 0x0003e2000810003f */
[----:B------:R-:W-:Y:S05]  /*eba0*/  @!P4 BRA `(.L_x_9206) ;  /* 0x000000000004c947 */ /* 0x000fea0003800000 */
[----:B------:R-:W-:Y:S01]  /*ebb0*/  BPT.TRAP 0x1 ;  /* 0x000000040000795c */ /* 0x000fe20000300000 */
.L_x_9206:
[----:B------:R-:W-:Y:S01]  /*ebc0*/  SHF.L.U32 R2, R17, 0x1f, RZ ;  /* 0x0000001f11027819 */ /* 0x000fe200000006ff */
[----:B-1----:R-:W-:Y:S01]  /*ebd0*/  IMAD R6, R10, 0x8, R22 ;  /* 0x000000080a067824 */ /* 0x002fe200078e0216 */
[----:B------:R-:W-:Y:S01]  /*ebe0*/  BSSY B1, `(.L_x_9207) ;  /* 0x0000004000017945 */ /* 0x000fe20003800000 */
[----:B------:R-:W-:Y:S02]  /*ebf0*/  IMAD R8, R31, -0x80, R35 ;  /* 0xffffff801f087824 */ /* 0x000fe400078e0223 */
[----:B------:R-:W1:Y:S02]  /*ec00*/  SYNCS.PHASECHK.TRANS64.TRYWAIT P0, [R6+URZ+0x28860], R2 ;  /* 0x02886002060075a7 */ /* 0x000e64000800017f */
[----:B-1----:R-:W-:Y:S05]  /*ec10*/  @!P0 BRA `(.L_x_9208) ;  /* 0x0000004000688947 */ /* 0x002fea0003800000 */
.L_x_9308:
[----:B------:R-:W-:Y:S05]  /*ec20*/  BSYNC B1 ;  /* 0x0000000000017941 */ /* 0x000fea0003800000 */
.L_x_9207:
[----:B------:R-:W3:Y:S01]  /*ec30*/  S2R R3, SR_TID.X ;  /* 0x0000000000037919 */ /* 0x000ee20000002100 */
[----:B------:R-:W-:Y:S01]  /*ec40*/  UMOV UR4, 0xffffffff ;  /* 0xffffffff00047882 */ /* 0x000fe20000000000 */
        /* <DEDUP_REMOVED lines=64> */
.L_x_9326:
        /* <DEDUP_REMOVED lines=29> */
.L_x_9210:
        /* <DEDUP_REMOVED lines=11> */
.L_x_9211:
[C---:B------:R-:W-:Y:S01]  /*f2d0*/  ISETP.GT.AND P0, PT, R26.reuse, RZ, PT ;  /* 0x000000ff1a00720c */ /* 0x040fe20003f04270 */
[----:B------:R0:W-:Y:S01]  /*f2e0*/  SYNCS.ARRIVE.TRANS64.A1T0 RZ, [R6+URZ+0x28850], RZ ;  /* 0x028850ff06ff79a7 */ /* 0x0001e2000810003f */
[----:B------:R-:W-:Y:S02]  /*f2f0*/  IMAD.MOV.U32 R17, RZ, RZ, R28 ;  /* 0x000000ffff117224 */ /* 0x000fe400078e001c */
[----:B------:R-:W-:Y:S02]  /*f300*/  IMAD.MOV.U32 R10, RZ, RZ, R25 ;  /* 0x000000ffff0a7224 */ /* 0x000fe400078e0019 */
[----:B------:R-:W-:Y:S02]  /*f310*/  IMAD.MOV.U32 R31, RZ, RZ, R26 ;  /* 0x000000ffff1f7224 */ /* 0x000fe400078e001a */
[----:B0-----:R-:W-:-:S05]  /*f320*/  VIADD R6, R26, 0xffffffff ;  /* 0xffffffff1a067836 */ /* 0x001fca0000000000 */
[----:B------:R-:W-:Y:S05]  /*f330*/  @P0 BRA `(.L_x_9212) ;  /* 0xffffffec00f00947 */ /* 0x000fea000383ffff */
.L_x_9199:
[----:B------:R-:W-:Y:S05]  /*f340*/  BSYNC B0 ;  /* 0x0000000000007941 */ /* 0x000fea0003800000 */
.L_x_9198:
        /* <DEDUP_REMOVED lines=17> */
.L_x_9214:
[----:B------:R-:W-:Y:S05]  /*f460*/  BSYNC B0 ;  /* 0x0000000000007941 */ /* 0x000fea0003800000 */
.L_x_9213:
[----:B------:R-:W-:-:S05]  /*f470*/  IMAD.U32 R0, RZ, RZ, UR36 ;  /* 0x00000024ff007e24 */ /* 0x000fca000f8e00ff */
[----:B------:R-:W-:-:S13]  /*f480*/  ISETP.NE.AND P0, PT, R0, 0x3, PT ;  /* 0x000000030000780c */ /* 0x000fda0003f05270 */
[----:B------:R-:W-:Y:S05]  /*f490*/  @!P0 BRA `(.L_x_9215) ;  /* 0x0000000000048947 */ /* 0x000fea0003800000 */
[----:B------:R-:W-:Y:S01]  /*f4a0*/  BPT.TRAP 0x1 ;  /* 0x000000040000795c */ /* 0x000fe20000300000 */
.L_x_9215:
[----:B------:R-:W-:Y:S01]  /*f4b0*/  IMAD R0, R25, 0x8, R22 ;  /* 0x0000000819007824 */ /* 0x000fe200078e0216 */
[----:B0-----:R-:W-:Y:S01]  /*f4c0*/  SHF.L.U32 R3, R28, 0x1f, RZ ;  /* 0x0000001f1c037819 */ /* 0x001fe200000006ff */
[----:B------:R-:W-:Y:S01]  /*f4d0*/  BSSY B0, `(.L_x_9216) ;  /* 0x0000004000007945 */ /* 0x000fe20003800000 */
[----:B------:R-:W-:Y:S02]  /*f4e0*/  IMAD R6, R26, -0x80, R35 ;  /* 0xffffff801a067824 */ /* 0x000fe400078e0223 */
[----:B------:R-:W0:Y:S02]  /*f4f0*/  SYNCS.PHASECHK.TRANS64.TRYWAIT P0, [R0+URZ+0x28860], R3 ;  /* 0x02886003000075a7 */ /* 0x000e24000800017f */
[----:B0-----:R-:W-:Y:S05]  /*f500*/  @!P0 BRA `(.L_x_9217) ;  /* 0x0000004000c88947 */ /* 0x001fea0003800000 */
.L_x_9327:
[----:B------:R-:W-:Y:S05]  /*f510*/  BSYNC B0 ;  /* 0x0000000000007941 */ /* 0x000fea0003800000 */
.L_x_9216:
        /* <DEDUP_REMOVED lines=35> */
[----:B------:R-:W0:Y:S02]  /*f750*/  SHFL.IDX PT, R14, R23, 0x3, 0x181f ;  /* 0x00781f00170e7f89 */ /* 0x000e2400000e0000 */
[----:B------:R-:W-:Y:S02]  /*f760*/  IADD3.X R3, RZ, R8, RZ, P4, !PT ;  /* 0x00000008ff037210 */ /* 0x000fe400027fe4ff */
        /* <DEDUP_REMOVED lines=33> */
.L_x_9345:
        /* <DEDUP_REMOVED lines=11> */
.L_x_9219:
        /* <DEDUP_REMOVED lines=11> */
.L_x_9220:
[----:B------:R0:W-:Y:S01]  /*fae0*/  SYNCS.ARRIVE.TRANS64.A1T0 RZ, [R0+URZ+0x28850], RZ ;  /* 0x028850ff00ff79a7 */ /* 0x0001e2000810003f */
[----:B------:R-:W-:-:S05]  /*faf0*/  VIADD R25, R25, 0x1 ;  /* 0x0000000119197836 */ /* 0x000fca0000000000 */
[----:B------:R-:W-:-:S04]  /*fb00*/  ISETP.NE.AND P0, PT, R25, 0x2, PT ;  /* 0x000000021900780c */ /* 0x000fc80003f05270 */
[----:B------:R-:W-:Y:S02]  /*fb10*/  SEL R3, RZ, 0x1, P0 ;  /* 0x00000001ff037807 */ /* 0x000fe40000000000 */
[----:B------:R-:W-:Y:S02]  /*fb20*/  SEL R25, R25, RZ, P0 ;  /* 0x000000ff19197207 */ /* 0x000fe40000000000 */
[----:B0-----:R-:W-:-:S07]  /*fb30*/  LOP3.LUT R28, R28, R3, RZ, 0x3c, !PT ;  /* 0x000000031c1c7212 */ /* 0x001fce00078e3cff */
.L_x_9177:
[----:B------:R-:W-:Y:S05]  /*fb40*/  BSYNC B7 ;  /* 0x0000000000077941 */ /* 0x000fea0003800000 */
.L_x_9175:
        /* <DEDUP_REMOVED lines=11> */
.L_x_9221:
        /* <DEDUP_REMOVED lines=36> */
.L_x_9355:
[----:B------:R-:W-:Y:S02]  /*fe40*/  ULDC UR4, c[0x0][0xc38] ;  /* 0x00030e0000047ab9 */ /* 0x000fe40000000800 */
[----:B------:R-:W-:-:S04]  /*fe50*/  IMAD.U32 R7, RZ, RZ, UR4 ;  /* 0x00000004ff077e24 */ /* 0x000fc8000f8e00ff */
[----:B-1----:R-:W-:-:S04]  /*fe60*/  IMAD R3, R14, R7, RZ ;  /* 0x000000070e037224 */ /* 0x002fc800078e02ff */
[----:B------:R-:W-:-:S05]  /*fe70*/  IMAD.IADD R8, R0, 0x1, R3 ;  /* 0x0000000100087824 */ /* 0x000fca00078e0203 */
[----:B------:R-:W-:-:S13]  /*fe80*/  ISETP.GT.AND P6, PT, R8, R5, PT ;  /* 0x000000050800720c */ /* 0x000fda0003fc4270 */
[----:B------:R-:W-:Y:S05]  /*fe90*/  @P6 BRA `(.L_x_9224) ;  /* 0x00000000009c6947 */ /* 0x000fea0003800000 */
.L_x_9229:
        /* <DEDUP_REMOVED lines=14> */
.L_x_9227:
[----:B------:R-:W-:Y:S05]  /*ff80*/  BSYNC B0 ;  /* 0x0000000000007941 */ /* 0x000fea0003800000 */
.L_x_9226:
        /* <DEDUP_REMOVED lines=18> */
.L_x_9363:
[----:B------:R-:W-:Y:S02]  /*100b0*/  ULDC UR4, c[0x0][0xc38] ;  /* 0x00030e0000047ab9 */ /* 0x000fe40000000800 */
[----:B------:R-:W-:-:S04]  /*100c0*/  IMAD.U32 R7, RZ, RZ, UR4 ;  /* 0x00000004ff077e24 */ /* 0x000fc8000f8e00ff */
[----:B-1----:R-:W-:-:S04]  /*100d0*/  IMAD R3, R14, R7, RZ ;  /* 0x000000070e037224 */ /* 0x002fc800078e02ff */
[----:B------:R-:W-:-:S05]  /*100e0*/  IMAD.IADD R8, R3, 0x1, R8 ;  /* 0x0000000103087824 */ /* 0x000fca00078e0208 */
[----:B------:R-:W-:-:S13]  /*100f0*/  ISETP.GT.AND P6, PT, R8, R5, PT ;  /* 0x000000050800720c */ /* 0x000fda0003fc4270 */
[----:B------:R-:W-:Y:S05]  /*10100*/  @!P6 BRA `(.L_x_9229) ;  /* 0xfffffffc0064e947 */ /* 0x000fea000383ffff */
.L_x_9224:
        /* <DEDUP_REMOVED lines=8> */
.L_x_9367:
[----:B------:R-:W-:Y:S01]  /*10190*/  ISETP.NE.AND P0, PT, R0, RZ, PT ;  /* 0x000000ff0000720c */ /* 0x000fe20003f05270 */
[----:B------:R-:W-:-:S12]  /*101a0*/  IMAD.MOV.U32 R14, RZ, RZ, RZ ;  /* 0x000000ffff0e7224 */ /* 0x000fd800078e00ff */
[----:B------:R-:W-:Y:S05]  /*101b0*/  @!P0 BRA `(.L_x_9231) ;  /* 0x0000000000108947 */ /* 0x000fea0003800000 */
[----:B------:R-:W-:Y:S01]  /*101c0*/  UMOV UR4, 0xffffffff ;  /* 0xffffffff00047882 */ /* 0x000fe20000000000 */
[----:B------:R-:W-:Y:S02]  /*101d0*/  VIADD R12, R8, 0xffffffff ;  /* 0xffffffff080c7836 */ /* 0x000fe40000000000 */
[----:B------:R-:W-:Y:S05]  /*101e0*/  BRA.DIV UR4, `(.L_x_9232) ;  /* 0x0000004a04487947 */ /* 0x000fea000b800000 */
[----:B------:R3:W4:Y:S02]  /*101f0*/  SHFL.IDX PT, R14, R6, R12, 0x1f ;  /* 0x00001f0c060e7589 */ /* 0x00072400000e0000 */
.L_x_9231:
[----:B------:R-:W5:Y:S01]  /*10200*/  LDC.64 R2, c[0x0][0xc90] ;  /* 0x00032400ff027b82 */ /* 0x000f620000000a00 */
[----:B------:R-:W-:-:S04]  /*10210*/  IMAD.IADD R19, R8, 0x1, R19 ;  /* 0x0000000108137824 */ /* 0x000fc800078e0213 */
[----:B-----5:R-:W-:-:S05]  /*10220*/  IMAD.WIDE R2, R19, 0x4, R2 ;  /* 0x0000000413027825 */ /* 0x020fca00078e0202 */
[----:B0--3--:R0:W2:Y:S01]  /*10230*/  LDG.E R6, desc[UR52][R2.64] ;  /* 0x0000003402067981 */ /* 0x0090a2000c1e1900 */
[----:B----4-:R-:W-:-:S04]  /*10240*/  IMAD R16, R14, R7, R16 ;  /* 0x000000070e107224 */ /* 0x010fc800078e0210 */
[----:B------:R-:W-:Y:S02]  /*10250*/  IMAD.IADD R5, R5, 0x1, -R16 ;  /* 0x0000000105057824 */ /* 0x000fe400078e0a10 */
[----:B0-----:R-:W-:Y:S02]  /*10260*/  IMAD.MOV.U32 R2, RZ, RZ, RZ ;  /* 0x000000ffff027224 */ /* 0x001fe400078e00ff */
[----:B--2---:R-:W-:-:S05]  /*10270*/  IMAD R0, R4, R6, RZ ;  /* 0x0000000604007224 */ /* 0x004fca00078e02ff */
[----:B-1----:R-:W-:-:S04]  /*10280*/  IABS R8, R0 ;  /* 0x0000000000087213 */ /* 0x002fc80000000000 */
        /* <DEDUP_REMOVED lines=22> */
[----:B------:R-:W-:Y:S01]  /*103f0*/  IMAD R8, R6, R2, RZ ;  /* 0x0000000206087224 */ /* 0x000fe200078e02ff */
[----:B------:R-:W-:-:S03]  /*10400*/  IADD3 R2, -R2, RZ, RZ ;  /* 0x000000ff02027210 */ /* 0x000fc60007ffe1ff */
        /* <DEDUP_REMOVED lines=33> */
.L_x_9225:
[----:B------:R-:W-:Y:S01]  /*10620*/  UMOV UR4, URZ ;  /* 0x0000003f00047c82 */ /* 0x000fe20008000000 */
[----:B------:R-:W-:Y:S01]  /*10630*/  UMOV UR5, URZ ;  /* 0x0000003f00057c82 */ /* 0x000fe20008000000 */
[----:B------:R-:W-:Y:S01]  /*10640*/  ULDC UR6, c[0x0][0xc3c] ;  /* 0x00030f0000067ab9 */ /* 0x000fe20000000800 */
[----:B------:R-:W-:Y:S02]  /*10650*/  IMAD.MOV.U32 R16, RZ, RZ, R5 ;  /* 0x000000ffff107224 */ /* 0x000fe400078e0005 */
[----:B------:R-:W-:Y:S02]  /*10660*/  IMAD.U32 R17, RZ, RZ, UR4 ;  /* 0x00000004ff117e24 */ /* 0x000fe4000f8e00ff */
[----:B------:R-:W-:Y:S02]  /*10670*/  IMAD.U32 R18, RZ, RZ, UR5 ;  /* 0x00000005ff127e24 */ /* 0x000fe4000f8e00ff */
[----:B------:R-:W-:-:S07]  /*10680*/  IMAD.U32 R19, RZ, RZ, UR6 ;  /* 0x00000006ff137e24 */ /* 0x000fce000f8e00ff */
.L_x_9233:
        /* <DEDUP_REMOVED lines=10> */
.L_x_9222:
[----:B------:R-:W-:Y:S02]  /*10730*/  ULDC UR4, c[0x0][0xc3c] ;  /* 0x00030f0000047ab9 */ /* 0x000fe40000000800 */
[----:B---3--:R-:W-:-:S13]  /*10740*/  ISETP.GE.AND P0, PT, R19, UR4, PT ;  /* 0x0000000413007c0c */ /* 0x008fda000bf06270 */
[----:B------:R-:W-:Y:S05]  /*10750*/  @!P0 BRA `(.L_x_9234) ;  /* 0xffffffb400b08947 */ /* 0x000fea000383ffff */
[----:B------:R-:W-:Y:S05]  /*10760*/  BSYNC B8 ;  /* 0x0000000000087941 */ /* 0x000fea0003800000 */
.L_x_9171:
        /* <DEDUP_REMOVED lines=12> */
.L_x_9370:
[----:B------:R-:W-:Y:S05]  /*10830*/  BSYNC B0 ;  /* 0x0000000000007941 */ /* 0x000fea0003800000 */
.L_x_9235:
[----:B------:R-:W-:-:S03]  /*10840*/  UMOV UR4, 0xffffffff ;  /* 0xffffffff00047882 */ /* 0x000fc60000000000 */
[----:B------:R-:W-:Y:S05]  /*10850*/  BRA.DIV UR4, `(.L_x_9237) ;  /* 0x0000004204e47947 */ /* 0x000fea000b800000 */
[----:B0-----:R-:W0:Y:S02]  /*10860*/  S2R R0, SR_TID.X ;  /* 0x0000000000007919 */ /* 0x001e240000002100 */
[----:B0-----:R-:W-:-:S04]  /*10870*/  SHF.R.U32.HI R0, RZ, 0x5, R0 ;  /* 0x00000005ff007819 */ /* 0x001fc80000011600 */
[----:B------:R-:W-:-:S05]  /*10880*/  LOP3.LUT R0, R0, 0x3, RZ, 0xc0, !PT ;  /* 0x0000000300007812 */ /* 0x000fca00078ec0ff */
[----:B------:R0:W3:Y:S02]  /*10890*/  SHFL.IDX PT, R14, R0, RZ, 0x1f ;  /* 0x00001fff000e7589 */ /* 0x0000e400000e0000 */
.L_x_9373:
[----:B---3--:R-:W-:Y:S01]  /*108a0*/  ISETP.NE.AND P0, PT, R14, RZ, PT ;  /* 0x000000ff0e00720c */ /* 0x008fe20003f05270 */
[----:B------:R-:W-:-:S12]  /*108b0*/  BSSY B0, `(.L_x_9238) ;  /* 0x0000024000007945 */ /* 0x000fd80003800000 */
[----:B------:R-:W-:Y:S05]  /*108c0*/  @P0 BRA `(.L_x_9239) ;  /* 0x0000000000880947 */ /* 0x000fea0003800000 */
[----:B------:R-:W-:-:S03]  /*108d0*/  UMOV UR4, 0xffffffff ;  /* 0xffffffff00047882 */ /* 0x000fc60000000000 */
[----:B------:R-:W-:Y:S05]  /*108e0*/  BRA.DIV UR4, `(.L_x_9240) ;  /* 0x0000004204f47947 */ /* 0x000fea000b800000 */
[----:B------:R-:W-:-:S13]  /*108f0*/  ELECT P6, URZ, PT ;  /* 0x00000000003f782f */ /* 0x000fda00038c0000 */
.L_x_9376:
[----:B------:R-:W-:Y:S05]  /*10900*/  @!P6 BRA `(.L_x_9239) ;  /* 0x000000000078e947 */ /* 0x000fea0003800000 */
[----:B------:R-:W-:-:S06]  /*10910*/  ULOP3.LUT UR4, UR42, 0x2, URZ, 0xfc, !UPT ;  /* 0x000000022a047892 */ /* 0x000fcc000f8efc3f */
[----:B0-----:R-:W-:-:S05]  /*10920*/  IMAD.U32 R0, RZ, RZ, UR4 ;  /* 0x00000004ff007e24 */ /* 0x001fca000f8e00ff */
[----:B------:R-:W-:-:S13]  /*10930*/  ISETP.NE.AND P0, PT, R0, 0x3, PT ;  /* 0x000000030000780c */ /* 0x000fda0003f05270 */
[----:B------:R-:W-:Y:S05]  /*10940*/  @!P0 BRA `(.L_x_9241) ;  /* 0x0000000000048947 */ /* 0x000fea0003800000 */
[----:B------:R-:W-:Y:S01]  /*10950*/  BPT.TRAP 0x1 ;  /* 0x000000040000795c */ /* 0x000fe20000300000 */
.L_x_9241:
[C---:B------:R-:W-:Y:S01]  /*10960*/  IMAD R5, R25.reuse, 0x8, R4 ;  /* 0x0000000819057824 */ /* 0x040fe200078e0204 */
[----:B------:R-:W-:Y:S01]  /*10970*/  SHF.L.U32 R0, R28, 0x1f, RZ ;  /* 0x0000001f1c007819 */ /* 0x000fe200000006ff */
[----:B------:R-:W-:-:S03]  /*10980*/  VIADD R25, R25, 0x1 ;  /* 0x0000000119197836 */ /* 0x000fc60000000000 */
[----:B------:R-:W0:Y:S02]  /*10990*/  SYNCS.PHASECHK.TRANS64.TRYWAIT P1, [R5+URZ+0x28840], R0 ;  /* 0x02884000050075a7 */ /* 0x000e24000802017f */
[----:B------:R-:W-:-:S04]  /*109a0*/  ISETP.NE.AND P2, PT, R25, 0x2, PT ;  /* 0x000000021900780c */ /* 0x000fc80003f45270 */
[----:B------:R-:W-:Y:S01]  /*109b0*/  SEL R3, RZ, 0x1, P2 ;  /* 0x00000001ff037807 */ /* 0x000fe20001000000 */
[----:B0-----:R-:W-:Y:S08]  /*109c0*/  @!P1 BRA `(.L_x_9242) ;  /* 0x0000004000dc9947 */ /* 0x001ff00003800000 */
.L_x_9377:
[----:B------:R-:W-:Y:S02]  /*109d0*/  SEL R25, R25, RZ, P2 ;  /* 0x000000ff19197207 */ /* 0x000fe40001000000 */
[----:B------:R-:W-:Y:S01]  /*109e0*/  LOP3.LUT R2, R28, R3, RZ, 0x3c, !PT ;  /* 0x000000031c027212 */ /* 0x000fe200078e3cff */
[----:B------:R-:W-:Y:S06]  /*109f0*/  @!P0 BRA `(.L_x_9243) ;  /* 0x0000000000048947 */ /* 0x000fec0003800000 */
[----:B------:R-:W-:Y:S01]  /*10a00*/  BPT.TRAP 0x1 ;  /* 0x000000040000795c */ /* 0x000fe20000300000 */
.L_x_9243:
[----:B------:R-:W-:Y:S01]  /*10a10*/  IMAD R25, R25, 0x8, R4 ;  /* 0x0000000819197824 */ /* 0x000fe200078e0204 */
[----:B------:R-:W-:-:S04]  /*10a20*/  SHF.L.U32 R2, R2, 0x1f, RZ ;  /* 0x0000001f02027819 */ /* 0x000fc800000006ff */
[----:B------:R-:W3:Y:S02]  /*10a30*/  SYNCS.PHASECHK.TRANS64.TRYWAIT P1, [R25+URZ+0x28840], R2 ;  /* 0x02884002190075a7 */ /* 0x000ee4000802017f */
[----:B---3--:R-:W-:Y:S05]  /*10a40*/  @!P1 BRA `(.L_x_9244) ;  /* 0x0000004000d09947 */ /* 0x008fea0003800000 */
.L_x_9378:
[----:B------:R-:W-:Y:S05]  /*10a50*/  @!P0 BRA `(.L_x_9245) ;  /* 0x0000000000048947 */ /* 0x000fea0003800000 */
[----:B------:R-:W-:Y:S01]  /*10a60*/  BPT.TRAP 0x1 ;  /* 0x000000040000795c */ /* 0x000fe20000300000 */
.L_x_9245:
[----:B------:R-:W4:Y:S02]  /*10a70*/  SYNCS.PHASECHK.TRANS64.TRYWAIT P1, [R5+URZ+0x28860], R0 ;  /* 0x02886000050075a7 */ /* 0x000f24000802017f */
[----:B----4-:R-:W-:Y:S05]  /*10a80*/  @!P1 BRA `(.L_x_9246) ;  /* 0x0000004000d49947 */ /* 0x010fea0003800000 */
.L_x_9379:
[----:B------:R-:W-:Y:S05]  /*10a90*/  @!P0 BRA `(.L_x_9247) ;  /* 0x0000000000048947 */ /* 0x000fea0003800000 */
[----:B------:R-:W-:Y:S01]  /*10aa0*/  BPT.TRAP 0x1 ;  /* 0x000000040000795c */ /* 0x000fe20000300000 */
.L_x_9247:
[----:B------:R0:W0:Y:S02]  /*10ab0*/  SYNCS.PHASECHK.TRANS64.TRYWAIT P0, [R25+URZ+0x28860], R2 ;  /* 0x02886002190075a7 */ /* 0x000024000800017f */
[----:B0-----:R-:W-:Y:S05]  /*10ac0*/  @!P0 NANOSLEEP.SYNCS 0x989680 ;  /* 0x009896800000895d */ /* 0x001fea0003900000 */
[----:B------:R-:W0:Y:S02]  /*10ad0*/  @!P0 SYNCS.PHASECHK.TRANS64 P0, [R25+URZ+0x28860], R2 ;  /* 0x02886002190085a7 */ /* 0x000e24000800007f */
[----:B0-----:R-:W-:Y:S05]  /*10ae0*/  @!P0 BRA `(.L_x_9247) ;  /* 0xfffffffc00f08947 */ /* 0x001fea000383ffff */
.L_x_9239:
[----:B------:R-:W-:Y:S05]  /*10af0*/  BSYNC B0 ;  /* 0x0000000000007941 */ /* 0x000fea0003800000 */
.L_x_9238:
[----:B------:R-:W-:Y:S05]  /*10b00*/  EXIT ;  /* 0x000000000000794d */ /* 0x000fea0003800000 */
.L_x_9107:
[----:B0-----:R-:W-:-:S04]  /*10b10*/  IMAD.U32 R3, RZ, RZ, UR41 ;  /* 0x00000029ff037e24 */ /* 0x001fc8000f8e00ff */
[----:B------:R0:W1:Y:S03]  /*10b20*/  SYNCS.PHASECHK.TRANS64.TRYWAIT P1, [R3+URZ+0x28800], R0 ;  /* 0x02880000030075a7 */ /* 0x000066000802017f */
[----:B-1----:R-:W-:Y:S05]  /*10b30*/  @!P1 NANOSLEEP.SYNCS 0x989680 ;  /* 0x009896800000995d */ /* 0x002fea0003900000 */
[----:B------:R-:W1:Y:S02]  /*10b40*/  @!P1 SYNCS.PHASECHK.TRANS64 P1, [R3+URZ+0x28800], R0 ;  /* 0x02880000030095a7 */ /* 0x000e64000802007f */
[----:B-1----:R-:W-:Y:S05]  /*10b50*/  @!P1 BRA `(.L_x_9107) ;  /* 0xfffffffc00ec9947 */ /* 0x002fea000383ffff */
[----:B------:R-:W-:Y:S05]  /*10b60*/  BRA `(.L_x_9248) ;  /* 0xffffff0c00207947 */ /* 0x000fea000383ffff */
.L_x_9111:
[----:B-1----:R1:W2:Y:S02]  /*10b70*/  SYNCS.PHASECHK.TRANS64.TRYWAIT P1, [R3+URZ+0x28830], R0 ;  /* 0x02883000030075a7 */ /* 0x0022a4000802017f */
[----:B--2---:R-:W-:Y:S05]  /*10b80*/  @!P1 NANOSLEEP.SYNCS 0x989680 ;  /* 0x009896800000995d */ /* 0x004fea0003900000 */
[----:B------:R-:W2:Y:S02]  /*10b90*/  @!P1 SYNCS.PHASECHK.TRANS64 P1, [R3+URZ+0x28830], R0 ;  /* 0x02883000030095a7 */ /* 0x000ea4000802007f */
[----:B--2---:R-:W-:Y:S05]  /*10ba0*/  @!P1 BRA `(.L_x_9111) ;  /* 0xfffffffc00f09947 */ /* 0x004fea000383ffff */
[----:B------:R-:W-:Y:S05]  /*10bb0*/  BRA `(.L_x_9110) ;  /* 0xffffff0c003c7947 */ /* 0x000fea000383ffff */
.L_x_9117:
[----:B-1----:R-:W-:-:S04]  /*10bc0*/  MOV R5, UR6 ;  /* 0x0000000600057c02 */ /* 0x002fc80008000f00 */
[----:B------:R1:W2:Y:S03]  /*10bd0*/  SYNCS.PHASECHK.TRANS64.TRYWAIT P1, [R5+URZ+0x28830], R0 ;  /* 0x02883000050075a7 */ /* 0x0002a6000802017f */
[----:B--2---:R-:W-:Y:S05]  /*10be0*/  @!P1 NANOSLEEP.SYNCS 0x989680 ;  /* 0x009896800000995d */ /* 0x004fea0003900000 */
[----:B------:R-:W2:Y:S02]  /*10bf0*/  @!P1 SYNCS.PHASECHK.TRANS64 P1, [R5+URZ+0x28830], R0 ;  /* 0x02883000050095a7 */ /* 0x000ea4000802007f */
[----:B--2---:R-:W-:Y:S05]  /*10c00*/  @!P1 BRA `(.L_x_9117) ;  /* 0xfffffffc00ec9947 */ /* 0x004fea000383ffff */
[----:B------:R-:W-:Y:S05]  /*10c10*/  BRA `(.L_x_9114) ;  /* 0xffffff3000547947 */ /* 0x000fea000383ffff */
.L_x_9121:
[----:B-1----:R-:W-:-:S04]  /*10c20*/  IMAD.U32 R5, RZ, RZ, UR6 ;  /* 0x00000006ff057e24 */ /* 0x002fc8000f8e00ff */
[----:B------:R1:W2:Y:S03]  /*10c30*/  SYNCS.PHASECHK.TRANS64.TRYWAIT P1, [R5+URZ+0x28850], R0 ;  /* 0x02885000050075a7 */ /* 0x0002a6000802017f */
[----:B--2---:R-:W-:Y:S05]  /*10c40*/  @!P1 NANOSLEEP.SYNCS 0x989680 ;  /* 0x009896800000995d */ /* 0x004fea0003900000 */
[----:B------:R-:W2:Y:S02]  /*10c50*/  @!P1 SYNCS.PHASECHK.TRANS64 P1, [R5+URZ+0x28850], R0 ;  /* 0x02885000050095a7 */ /* 0x000ea4000802007f */
[----:B--2---:R-:W-:Y:S05]  /*10c60*/  @!P1 BRA `(.L_x_9121) ;  /* 0xfffffffc00ec9947 */ /* 0x004fea000383ffff */
[----:B------:R-:W-:Y:S05]  /*10c70*/  BRA `(.L_x_9118) ;  /* 0xffffff3400207947 */ /* 0x000fea000383ffff */
.L_x_9129:
[----:B-1----:R-:W-:-:S04]  /*10c80*/  IMAD.U32 R5, RZ, RZ, UR6 ;  /* 0x00000006ff057e24 */ /* 0x002fc8000f8e00ff */
[----:B------:R1:W2:Y:S03]  /*10c90*/  SYNCS.PHASECHK.TRANS64.TRYWAIT P1, [R5+URZ+0x28830], R0 ;  /* 0x02883000050075a7 */ /* 0x0002a6000802017f */
[----:B--2---:R-:W-:Y:S05]  /*10ca0*/  @!P1 NANOSLEEP.SYNCS 0x989680 ;  /* 0x009896800000995d */ /* 0x004fea0003900000 */
[----:B------:R-:W2:Y:S02]  /*10cb0*/  @!P1 SYNCS.PHASECHK.TRANS64 P1, [R5+URZ+0x28830], R0 ;  /* 0x02883000050095a7 */ /* 0x000ea4000802007f */
[----:B--2---:R-:W-:Y:S05]  /*10cc0*/  @!P1 BRA `(.L_x_9129) ;  /* 0xfffffffc00ec9947 */ /* 0x004fea000383ffff */
[----:B------:R-:W-:Y:S05]  /*10cd0*/  BRA `(.L_x_9126) ;  /* 0xffffff5800a07947 */ /* 0x000fea000383ffff */
.L_x_9133:
[----:B-1----:R-:W-:-:S04]  /*10ce0*/  IMAD.U32 R5, RZ, RZ, UR6 ;  /* 0x00000006ff057e24 */ /* 0x002fc8000f8e00ff */
[----:B------:R1:W2:Y:S03]  /*10cf0*/  SYNCS.PHASECHK.TRANS64.TRYWAIT P1, [R5+URZ+0x28850], R0 ;  /* 0x02885000050075a7 */ /* 0x0002a6000802017f */
[----:B--2---:R-:W-:Y:S05]  /*10d00*/  @!P1 NANOSLEEP.SYNCS 0x989680 ;  /* 0x009896800000995d */ /* 0x004fea0003900000 */
[----:B------:R-:W2:Y:S02]  /*10d10*/  @!P1 SYNCS.PHASECHK.TRANS64 P1, [R5+URZ+0x28850], R0 ;  /* 0x02885000050095a7 */ /* 0x000ea4000802007f */
[----:B--2---:R-:W-:Y:S05]  /*10d20*/  @!P1 BRA `(.L_x_9133) ;  /* 0xfffffffc00ec9947 */ /* 0x004fea000383ffff */
[----:B------:R-:W-:Y:S05]  /*10d30*/  BRA `(.L_x_9130) ;  /* 0xffffff5c00607947 */ /* 0x000fea000383ffff */
.L_x_9140:
[----:B-1----:R-:W-:-:S04]  /*10d40*/  IMAD.U32 R9, RZ, RZ, UR5 ;  /* 0x00000005ff097e24 */ /* 0x002fc8000f8e00ff */
[----:B------:R1:W2:Y:S03]  /*10d50*/  SYNCS.PHASECHK.TRANS64.TRYWAIT P1, [R9+URZ+0x28850], R6 ;  /* 0x02885006090075a7 */ /* 0x0002a6000802017f */
[----:B--2---:R-:W-:Y:S05]  /*10d60*/  @!P1 NANOSLEEP.SYNCS 0x989680 ;  /* 0x009896800000995d */ /* 0x004fea0003900000 */
[----:B------:R-:W2:Y:S02]  /*10d70*/  @!P1 SYNCS.PHASECHK.TRANS64 P1, [R9+URZ+0x28850], R6 ;  /* 0x02885006090095a7 */ /* 0x000ea4000802007f */
[----:B--2---:R-:W-:Y:S05]  /*10d80*/  @!P1 BRA `(.L_x_9140) ;  /* 0xfffffffc00ec9947 */ /* 0x004fea000383ffff */
[----:B------:R-:W-:Y:S05]  /*10d90*/  BRA `(.L_x_9139) ;  /* 0xffffff7800487947 */ /* 0x000fea000383ffff */
.L_x_9183:
        /* <DEDUP_REMOVED lines=11> */
.L_x_9250:
[----:B------:R-:W-:Y:S05]  /*10e50*/  BSYNC B0 ;  /* 0x0000000000007941 */ /* 0x000fea0003800000 */
.L_x_9249:
[----:B------:R-:W-:Y:S05]  /*10e60*/  BRA `(.L_x_9251) ;  /* 0xffffffbc005c7947 */ /* 0x000fea000383ffff */
.L_x_9186:
[----:B0-----:R0:W1:Y:S02]  /*10e70*/  SYNCS.PHASECHK.TRANS64.TRYWAIT P0, [R7+URZ+0x28840], R2 ;  /* 0x02884002070075a7 */ /* 0x001064000800017f */
[----:B-1----:R-:W-:Y:S05]  /*10e80*/  @!P0 NANOSLEEP.SYNCS 0x989680 ;  /* 0x009896800000895d */ /* 0x002fea0003900000 */
[----:B------:R-:W1:Y:S02]  /*10e90*/  @!P0 SYNCS.PHASECHK.TRANS64 P0, [R7+URZ+0x28840], R2 ;  /* 0x02884002070085a7 */ /* 0x000e64000800007f */
[----:B-1----:R-:W-:Y:S05]  /*10ea0*/  @!P0 BRA `(.L_x_9186) ;  /* 0xfffffffc00f08947 */ /* 0x002fea000383ffff */
[----:B------:R-:W-:Y:S05]  /*10eb0*/  BRA `(.L_x_9252) ;  /* 0xffffffbc00b87947 */ /* 0x000fea000383ffff */
.L_x_9187:
        /* <DEDUP_REMOVED lines=8> */
.L_x_9254:
[----:B------:R-:W-:Y:S05]  /*10f40*/  BSYNC B0 ;  /* 0x0000000000007941 */ /* 0x000fea0003800000 */
.L_x_9253:
        /* <DEDUP_REMOVED lines=9> */
.L_x_9255:
[----:B------:R-:W-:Y:S01]  /*10fe0*/  IMAD.MOV.U32 R13, RZ, RZ, R0 ;  /* 0x000000ffff0d7224 */ /* 0x000fe200078e0000 */
[----:B------:R-:W-:Y:S01]  /*10ff0*/  MOV R12, 0x1 ;  /* 0x00000001000c7802 */ /* 0x000fe20000000f00 */
[----:B------:R-:W-:-:S07]  /*11000*/  IMAD.MOV.U32 R3, RZ, RZ, R14 ;  /* 0x000000ffff037224 */ /* 0x000fce00078e000e */
[----:B------:R-:W-:Y:S05]  /*11010*/  WARPSYNC.COLLECTIVE R15, `(.L_x_9256) ;  /* 0x000000000f087348 */ /* 0x000fea0003c00000 */
[----:B------:R0:W1:Y:S02]  /*11020*/  SHFL.IDX P6, R14, R13, R12, R11 ;  /* 0x0000000c0d0e7389 */ /* 0x00006400000c000b */
[----:B01----:R-:W-:Y:S01]  /*11030*/  ENDCOLLECTIVE ;  /* 0x000000000000791b */ /* 0x003fe20003800000 */
.L_x_9256:
        /* <DEDUP_REMOVED lines=16> */
.L_x_9257:
[----:B------:R-:W-:Y:S02]  /*11140*/  @P1 IMAD R8, R5, 0x2, R22 ;  /* 0x0000000205081824 */ /* 0x000fe400078e0216 */
[----:B------:R-:W-:Y:S02]  /*11150*/  IMAD.MOV.U32 R13, RZ, RZ, R0 ;  /* 0x000000ffff0d7224 */ /* 0x000fe400078e0000 */
[----:B------:R-:W-:Y:S02]  /*11160*/  IMAD.MOV.U32 R12, RZ, RZ, 0x2 ;  /* 0x00000002ff0c7424 */ /* 0x000fe400078e00ff */
[----:B------:R-:W-:-:S07]  /*11170*/  IMAD.MOV.U32 R3, RZ, RZ, R14 ;  /* 0x000000ffff037224 */ /* 0x000fce00078e000e */
[----:B------:R-:W-:Y:S05]  /*11180*/  WARPSYNC.COLLECTIVE R15, `(.L_x_9258) ;  /* 0x000000000f087348 */ /* 0x000fea0003c00000 */
[----:B------:R0:W1:Y:S02]  /*11190*/  SHFL.IDX P6, R14, R13, R12, R11 ;  /* 0x0000000c0d0e7389 */ /* 0x00006400000c000b */
[----:B01----:R-:W-:Y:S01]  /*111a0*/  ENDCOLLECTIVE ;  /* 0x000000000000791b */ /* 0x003fe20003800000 */
.L_x_9258:
        /* <DEDUP_REMOVED lines=16> */
.L_x_9259:
[----:B------:R-:W-:Y:S02]  /*112b0*/  @P1 IMAD R8, R5, 0x2, R22 ;  /* 0x0000000205081824 */ /* 0x000fe400078e0216 */
[----:B------:R-:W-:Y:S02]  /*112c0*/  IMAD.MOV.U32 R13, RZ, RZ, R0 ;  /* 0x000000ffff0d7224 */ /* 0x000fe400078e0000 */
[----:B------:R-:W-:Y:S02]  /*112d0*/  IMAD.MOV.U32 R12, RZ, RZ, 0x3 ;  /* 0x00000003ff0c7424 */ /* 0x000fe400078e00ff */
[----:B------:R-:W-:-:S07]  /*112e0*/  IMAD.MOV.U32 R3, RZ, RZ, R14 ;  /* 0x000000ffff037224 */ /* 0x000fce00078e000e */
[----:B------:R-:W-:Y:S05]  /*112f0*/  WARPSYNC.COLLECTIVE R15, `(.L_x_9260) ;  /* 0x000000000f087348 */ /* 0x000fea0003c00000 */
[----:B------:R0:W1:Y:S02]  /*11300*/  SHFL.IDX P6, R14, R13, R12, R11 ;  /* 0x0000000c0d0e7389 */ /* 0x00006400000c000b */
[----:B01----:R-:W-:Y:S01]  /*11310*/  ENDCOLLECTIVE ;  /* 0x000000000000791b */ /* 0x003fe20003800000 */
.L_x_9260:
        /* <DEDUP_REMOVED lines=16> */
.L_x_9261:
[----:B------:R-:W-:Y:S02]  /*11420*/  @P1 IMAD R8, R5, 0x2, R22 ;  /* 0x0000000205081824 */ /* 0x000fe400078e0216 */
[----:B------:R-:W-:Y:S02]  /*11430*/  IMAD.MOV.U32 R13, RZ, RZ, R0 ;  /* 0x000000ffff0d7224 */ /* 0x000fe400078e0000 */
[----:B------:R-:W-:Y:S02]  /*11440*/  IMAD.MOV.U32 R12, RZ, RZ, 0x4 ;  /* 0x00000004ff0c7424 */ /* 0x000fe400078e00ff */
[----:B------:R-:W-:-:S07]  /*11450*/  IMAD.MOV.U32 R3, RZ, RZ, R14 ;  /* 0x000000ffff037224 */ /* 0x000fce00078e000e */
[----:B------:R-:W-:Y:S05]  /*11460*/  WARPSYNC.COLLECTIVE R15, `(.L_x_9262) ;  /* 0x000000000f087348 */ /* 0x000fea0003c00000 */
[----:B------:R0:W1:Y:S02]  /*11470*/  SHFL.IDX P6, R14, R13, R12, R11 ;  /* 0x0000000c0d0e7389 */ /* 0x00006400000c000b */
[----:B01----:R-:W-:Y:S01]  /*11480*/  ENDCOLLECTIVE ;  /* 0x000000000000791b */ /* 0x003fe20003800000 */
.L_x_9262:
        /* <DEDUP_REMOVED lines=11> */
[----:B------:R-:W-:Y:S02]  /*11540*/  ISETP.GE.AND P1, PT, R6, 0x41, PT ;  /* 0x000000410600780c */ /* 0x000fe40003f26270 */
[----:B0-----:R-:W-:-:S11]  /*11550*/  MOV R2, R14 ;  /* 0x0000000e00027202 */ /* 0x001fd60000000f00 */
[----:B------:R-:W-:Y:S05]  /*11560*/  WARPSYNC.COLLECTIVE R15, `(.L_x_9263) ;  /* 0x000000000f087348 */ /* 0x000fea0003c00000 */
[----:B------:R0:W1:Y:S02]  /*11570*/  SHFL.IDX P6, R14, R13, R12, R11 ;  /* 0x0000000c0d0e7389 */ /* 0x00006400000c000b */
[----:B01----:R-:W-:Y:S01]  /*11580*/  ENDCOLLECTIVE ;  /* 0x000000000000791b */ /* 0x003fe20003800000 */
.L_x_9263:
[----:B------:R-:W-:Y:S02]  /*11590*/  @P1 IMAD R8, R5, 0x2, R22 ;  /* 0x0000000205081824 */ /* 0x000fe400078e0216 */
[----:B------:R-:W-:Y:S02]  /*115a0*/  IMAD.MOV.U32 R13, RZ, RZ, R0 ;  /* 0x000000ffff0d7224 */ /* 0x000fe400078e0000 */
[----:B------:R-:W-:Y:S02]  /*115b0*/  IMAD.MOV.U32 R12, RZ, RZ, 0x5 ;  /* 0x00000005ff0c7424 */ /* 0x000fe400078e00ff */
[----:B------:R-:W-:-:S07]  /*115c0*/  IMAD.MOV.U32 R3, RZ, RZ, R14 ;  /* 0x000000ffff037224 */ /* 0x000fce00078e000e */
[----:B------:R-:W-:Y:S05]  /*115d0*/  WARPSYNC.COLLECTIVE R15, `(.L_x_9264) ;  /* 0x000000000f087348 */ /* 0x000fea0003c00000 */
[----:B------:R0:W1:Y:S02]  /*115e0*/  SHFL.IDX P6, R14, R13, R12, R11 ;  /* 0x0000000c0d0e7389 */ /* 0x00006400000c000b */
[----:B01----:R-:W-:Y:S01]  /*115f0*/  ENDCOLLECTIVE ;  /* 0x000000000000791b */ /* 0x003fe20003800000 */
.L_x_9264:
        /* <DEDUP_REMOVED lines=16> */
.L_x_9265:
[----:B------:R-:W-:Y:S02]  /*11700*/  @P1 IMAD R8, R5, 0x2, R22 ;  /* 0x0000000205081824 */ /* 0x000fe400078e0216 */
[----:B------:R-:W-:Y:S02]  /*11710*/  IMAD.MOV.U32 R13, RZ, RZ, R0 ;  /* 0x000000ffff0d7224 */ /* 0x000fe400078e0000 */
[----:B------:R-:W-:Y:S02]  /*11720*/  IMAD.MOV.U32 R12, RZ, RZ, 0x6 ;  /* 0x00000006ff0c7424 */ /* 0x000fe400078e00ff */
[----:B------:R-:W-:-:S07]  /*11730*/  IMAD.MOV.U32 R3, RZ, RZ, R14 ;  /* 0x000000ffff037224 */ /* 0x000fce00078e000e */
[----:B------:R-:W-:Y:S05]  /*11740*/  WARPSYNC.COLLECTIVE R15, `(.L_x_9266) ;  /* 0x000000000f087348 */ /* 0x000fea0003c00000 */
[----:B------:R0:W1:Y:S02]  /*11750*/  SHFL.IDX P6, R14, R13, R12, R11 ;  /* 0x0000000c0d0e7389 */ /* 0x00006400000c000b */
[----:B01----:R-:W-:Y:S01]  /*11760*/  ENDCOLLECTIVE ;  /* 0x000000000000791b */ /* 0x003fe20003800000 */
.L_x_9266:
        /* <DEDUP_REMOVED lines=16> */
.L_x_9267:
[----:B------:R-:W-:Y:S02]  /*11870*/  @P1 IMAD R8, R5, 0x2, R22 ;  /* 0x0000000205081824 */ /* 0x000fe400078e0216 */
[----:B------:R-:W-:Y:S02]  /*11880*/  IMAD.MOV.U32 R13, RZ, RZ, R0 ;  /* 0x000000ffff0d7224 */ /* 0x000fe400078e0000 */
[----:B------:R-:W-:Y:S02]  /*11890*/  IMAD.MOV.U32 R12, RZ, RZ, 0x7 ;  /* 0x00000007ff0c7424 */ /* 0x000fe400078e00ff */
[----:B------:R-:W-:-:S07]  /*118a0*/  IMAD.MOV.U32 R3, RZ, RZ, R14 ;  /* 0x000000ffff037224 */ /* 0x000fce00078e000e */
[----:B------:R-:W-:Y:S05]  /*118b0*/  WARPSYNC.COLLECTIVE R15, `(.L_x_9268) ;  /* 0x000000000f087348 */ /* 0x000fea0003c00000 */
[----:B------:R0:W1:Y:S02]  /*118c0*/  SHFL.IDX P6, R14, R13, R12, R11 ;  /* 0x0000000c0d0e7389 */ /* 0x00006400000c000b */
[----:B01----:R-:W-:Y:S01]  /*118d0*/  ENDCOLLECTIVE ;  /* 0x000000000000791b */ /* 0x003fe20003800000 */
.L_x_9268:
[----:B------:R-:W-:-:S05]  /*118e0*/  @P1 LEA R3, P0, R30, R3, 0x1 ;  /* 0x000000031e031211 */ /* 0x000fca00078008ff */
[----:B------:R-:W-:-:S05]  /*118f0*/  @P1 IMAD.X R2, RZ, RZ, R2, P0 ;  /* 0x000000ffff021224 */ /* 0x000fca00000e0602 */
[----:B------:R-:W-:Y:S02]  /*11900*/  @P1 LOP3.LUT R3, R3, R2, RZ, 0x3c, !PT ;  /* 0x0000000203031212 */ /* 0x000fe400078e3cff */
[----:B------:R-:W-:Y:S02]  /*11910*/  MOV R13, R4 ;  /* 0x00000004000d7202 */ /* 0x000fe40000000f00 */
[----:B------:R-:W-:-:S04]  /*11920*/  @P1 LOP3.LUT R2, R3, R2, RZ, 0x3c, !PT ;  /* 0x0000000203021212 */ /* 0x000fc800078e3cff */
[----:B------:R-:W-:Y:S01]  /*11930*/  @P1 LOP3.LUT R3, R3, R2, RZ, 0x3c, !PT ;  /* 0x0000000203031212 */ /* 0x000fe200078e3cff */
[----:B------:R-:W-:-:S07]  /*11940*/  IMAD.MOV.U32 R0, RZ, RZ, R14 ;  /* 0x000000ffff007224 */ /* 0x000fce00078e000e */
[----:B------:R-:W-:Y:S05]  /*11950*/  WARPSYNC.COLLECTIVE R15, `(.L_x_9269) ;  /* 0x000000000f087348 */ /* 0x000fea0003c00000 */
[----:B------:R0:W1:Y:S02]  /*11960*/  SHFL.IDX P6, R14, R13, R12, R11 ;  /* 0x0000000c0d0e7389 */ /* 0x00006400000c000b */
[----:B01----:R-:W-:Y:S01]  /*11970*/  ENDCOLLECTIVE ;  /* 0x000000000000791b */ /* 0x003fe20003800000 */
.L_x_9269:
[----:B------:R-:W-:Y:S01]  /*11980*/  @!PT LDS RZ, [RZ] ;  /* 0x00000000fffff984 */ /* 0x000fe20000000800 */
[----:B------:R-:W-:Y:S01]  /*11990*/  @!PT LDS RZ, [RZ] ;  /* 0x00000000fffff984 */ /* 0x000fe20000000800 */
[----:B------:R-:W-:Y:S01]  /*119a0*/  @!PT LDS RZ, [RZ] ;  /* 0x00000000fffff984 */ /* 0x000fe20000000800 */
[----:B------:R-:W-:Y:S04]  /*119b0*/  @P1 LDGSTS.E.BYPASS.LTC128B.128 [R8+0x1b400], desc[UR52][R2.64], !P3 ;  /* 0x1b40000002081fae */ /* 0x000fe8000d901d74 */
[----:B------:R0:W-:Y:S02]  /*119c0*/  @P1 LDGSTS.E.BYPASS.LTC128B.128 [R8+0x1f400], desc[UR52][R2.64+0x80], !P2 ;  /* 0x1f40008002081fae */ /* 0x0001e4000d101d74 */
[----:B0-----:R-:W-:Y:S01]  /*119d0*/  IMAD.MOV.U32 R2, RZ, RZ, R14 ;  /* 0x000000ffff027224 */ /* 0x001fe200078e000e */
[----:B------:R-:W-:Y:S06]  /*119e0*/  BRA `(.L_x_9270) ;  /* 0xffffffb8009c7947 */ /* 0x000fec000383ffff */
.L_x_9192:
        /* <DEDUP_REMOVED lines=9> */
.L_x_9271:
[C---:B------:R-:W-:Y:S01]  /*11a80*/  VIADD R6, R17.reuse, 0x10 ;  /* 0x0000001011067836 */ /* 0x040fe20000000000 */
[----:B------:R-:W-:Y:S01]  /*11a90*/  ISETP.GE.AND P2, PT, R17, R5, PT ;  /* 0x000000051100720c */ /* 0x000fe20003f46270 */
[----:B------:R-:W-:Y:S02]  /*11aa0*/  IMAD.MOV.U32 R13, RZ, RZ, R0 ;  /* 0x000000ffff0d7224 */ /* 0x000fe400078e0000 */
[----:B------:R-:W-:-:S10]  /*11ab0*/  IMAD.MOV.U32 R2, RZ, RZ, R14 ;  /* 0x000000ffff027224 */ /* 0x000fd400078e000e */
[----:B------:R-:W-:Y:S05]  /*11ac0*/  WARPSYNC.COLLECTIVE R15, `(.L_x_9272) ;  /* 0x000000000f087348 */ /* 0x000fea0003c00000 */
[----:B------:R0:W1:Y:S02]  /*11ad0*/  SHFL.IDX P6, R14, R13, R12, R11 ;  /* 0x0000000c0d0e7389 */ /* 0x00006400000c000b */
[----:B01----:R-:W-:Y:S01]  /*11ae0*/  ENDCOLLECTIVE ;  /* 0x000000000000791b */ /* 0x003fe20003800000 */
.L_x_9272:
        /* <DEDUP_REMOVED lines=8> */
.L_x_9273:
        /* <DEDUP_REMOVED lines=12> */
.L_x_9274:
        /* <DEDUP_REMOVED lines=8> */
.L_x_9275:
        /* <DEDUP_REMOVED lines=8> */
[----:B------:R-:W-:Y:S01]  /*11d30*/  IMAD.MOV.U32 R13, RZ, RZ, R0 ;  /* 0x000000ffff0d7224 */ /* 0x000fe200078e0000 */
[----:B0-----:R-:W-:-:S09]  /*11d40*/  MOV R2, R14 ;  /* 0x0000000e00027202 */ /* 0x001fd20000000f00 */
[----:B------:R-:W-:Y:S05]  /*11d50*/  WARPSYNC.COLLECTIVE R15, `(.L_x_9276) ;  /* 0x000000000f087348 */ /* 0x000fea0003c00000 */
[----:B------:R0:W1:Y:S02]  /*11d60*/  SHFL.IDX P6, R14, R13, R12, R11 ;  /* 0x0000000c0d0e7389 */ /* 0x00006400000c000b */
[----:B01----:R-:W-:Y:S01]  /*11d70*/  ENDCOLLECTIVE ;  /* 0x000000000000791b */ /* 0x003fe20003800000 */
.L_x_9276:
        /* <DEDUP_REMOVED lines=8> */
.L_x_9277:
        /* <DEDUP_REMOVED lines=13> */
.L_x_9278:
        /* <DEDUP_REMOVED lines=8> */
.L_x_9279:
        /* <DEDUP_REMOVED lines=13> */
.L_x_9280:
        /* <DEDUP_REMOVED lines=8> */
.L_x_9281:
        /* <DEDUP_REMOVED lines=13> */
.L_x_9282:
        /* <DEDUP_REMOVED lines=8> */
.L_x_9283:
        /* <DEDUP_REMOVED lines=12> */
.L_x_9284:
        /* <DEDUP_REMOVED lines=8> */
.L_x_9285:
        /* <DEDUP_REMOVED lines=11> */
.L_x_9286:
[----:B------:R-:W-:Y:S05]  /*123e0*/  BRA `(.L_x_9287) ;  /* 0xffffffbc00107947 */ /* 0x000fea000383ffff */
.L_x_9197:
[----:B0-----:R0:W1:Y:S02]  /*123f0*/  SYNCS.PHASECHK.TRANS64.TRYWAIT P1, [R22+URZ+0x28820], R3 ;  /* 0x02882003160075a7 */ /* 0x001064000802017f */
[----:B-1----:R-:W-:Y:S05]  /*12400*/  @!P1 NANOSLEEP.SYNCS 0x989680 ;  /* 0x009896800000995d */ /* 0x002fea0003900000 */
[----:B------:R-:W1:Y:S02]  /*12410*/  @!P1 SYNCS.PHASECHK.TRANS64 P1, [R22+URZ+0x28820], R3 ;  /* 0x02882003160095a7 */ /* 0x000e64000802007f */
[----:B-1----:R-:W-:Y:S05]  /*12420*/  @!P1 BRA `(.L_x_9197) ;  /* 0xfffffffc00f09947 */ /* 0x002fea000383ffff */
[----:B------:R-:W-:Y:S05]  /*12430*/  BRA `(.L_x_9288) ;  /* 0xffffffbc00847947 */ /* 0x000fea000383ffff */
.L_x_9202:
[----:B0-----:R0:W1:Y:S02]  /*12440*/  SYNCS.PHASECHK.TRANS64.TRYWAIT P0, [R6+URZ+0x28840], R3 ;  /* 0x02884003060075a7 */ /* 0x001064000800017f */
[----:B-1----:R-:W-:Y:S05]  /*12450*/  @!P0 NANOSLEEP.SYNCS 0x989680 ;  /* 0x009896800000895d */ /* 0x002fea0003900000 */
[----:B------:R-:W1:Y:S02]  /*12460*/  @!P0 SYNCS.PHASECHK.TRANS64 P0, [R6+URZ+0x28840], R3 ;  /* 0x02884003060085a7 */ /* 0x000e64000800007f */
[----:B-1----:R-:W-:Y:S05]  /*12470*/  @!P0 BRA `(.L_x_9202) ;  /* 0xfffffffc00f08947 */ /* 0x002fea000383ffff */
[----:B------:R-:W-:Y:S05]  /*12480*/  BRA `(.L_x_9289) ;  /* 0xffffffc000507947 */ /* 0x000fea000383ffff */
.L_x_9203:
[----:B------:R-:W-:Y:S01]  /*12490*/  BSSY B1, `(.L_x_9290) ;  /* 0x0000008000017945 */ /* 0x000fe20003800000 */
[----:B------:R-:W-:Y:S01]  /*124a0*/  IMAD.MOV.U32 R13, RZ, RZ, R9 ;  /* 0x000000ffff0d7224 */ /* 0x000fe200078e0009 */
[----:B------:R-:W-:Y:S01]  /*124b0*/  MOV R15, 0xffffffff ;  /* 0xffffffff000f7802 */ /* 0x000fe20000000f00 */
[----:B------:R-:W-:Y:S02]  /*124c0*/  IMAD.MOV.U32 R12, RZ, RZ, RZ ;  /* 0x000000ffff0c7224 */ /* 0x000fe400078e00ff */
[----:B------:R-:W-:-:S07]  /*124d0*/  IMAD.MOV.U32 R11, RZ, RZ, 0x181f ;  /* 0x0000181fff0b7424 */ /* 0x000fce00078e00ff */
[----:B--2---:R-:W-:Y:S05]  /*124e0*/  WARPSYNC.COLLECTIVE R15, `(.L_x_9291) ;  /* 0x000000000f087348 */ /* 0x004fea0003c00000 */
[----:B--2---:R0:W1:Y:S02]  /*124f0*/  SHFL.IDX P6, R14, R13, R12, R11 ;  /* 0x0000000c0d0e7389 */ /* 0x00406400000c000b */
[----:B01----:R-:W-:Y:S01]  /*12500*/  ENDCOLLECTIVE ;  /* 0x000000000000791b */ /* 0x003fe20003800000 */
.L_x_9291:
[----:B------:R-:W-:Y:S05]  /*12510*/  BSYNC B1 ;  /* 0x0000000000017941 */ /* 0x000fea0003800000 */
.L_x_9290:
        /* <DEDUP_REMOVED lines=9> */
.L_x_9292:
[----:B------:R-:W-:Y:S02]  /*125b0*/  IMAD R8, R8, 0x2, R22 ;  /* 0x0000000208087824 */ /* 0x000fe400078e0216 */
[----:B------:R-:W-:Y:S02]  /*125c0*/  IMAD.MOV.U32 R13, RZ, RZ, R9 ;  /* 0x000000ffff0d7224 */ /* 0x000fe400078e0009 */
[----:B------:R-:W-:Y:S02]  /*125d0*/  IMAD.MOV.U32 R12, RZ, RZ, 0x1 ;  /* 0x00000001ff0c7424 */ /* 0x000fe400078e00ff */
[----:B------:R-:W-:-:S07]  /*125e0*/  IMAD.MOV.U32 R2, RZ, RZ, R14 ;  /* 0x000000ffff027224 */ /* 0x000fce00078e000e */
[----:B------:R-:W-:Y:S05]  /*125f0*/  WARPSYNC.COLLECTIVE R15, `(.L_x_9293) ;  /* 0x000000000f087348 */ /* 0x000fea0003c00000 */
[----:B------:R0:W1:Y:S02]  /*12600*/  SHFL.IDX P6, R14, R13, R12, R11 ;  /* 0x0000000c0d0e7389 */ /* 0x00006400000c000b */
[----:B01----:R-:W-:Y:S01]  /*12610*/  ENDCOLLECTIVE ;  /* 0x000000000000791b */ /* 0x003fe20003800000 */
.L_x_9293:
        /* <DEDUP_REMOVED lines=12> */
.L_x_9294:
[----:B------:R-:W-:Y:S02]  /*126e0*/  IMAD.MOV.U32 R13, RZ, RZ, R9 ;  /* 0x000000ffff0d7224 */ /* 0x000fe400078e0009 */
[----:B------:R-:W-:Y:S02]  /*126f0*/  IMAD.MOV.U32 R12, RZ, RZ, 0x2 ;  /* 0x00000002ff0c7424 */ /* 0x000fe400078e00ff */
[----:B------:R-:W-:-:S07]  /*12700*/  IMAD.MOV.U32 R2, RZ, RZ, R14 ;  /* 0x000000ffff027224 */ /* 0x000fce00078e000e */
[----:B------:R-:W-:Y:S05]  /*12710*/  WARPSYNC.COLLECTIVE R15, `(.L_x_9295) ;  /* 0x000000000f087348 */ /* 0x000fea0003c00000 */
[----:B------:R0:W1:Y:S02]  /*12720*/  SHFL.IDX P6, R14, R13, R12, R11 ;  /* 0x0000000c0d0e7389 */ /* 0x00006400000c000b */
[----:B01----:R-:W-:Y:S01]  /*12730*/  ENDCOLLECTIVE ;  /* 0x000000000000791b */ /* 0x003fe20003800000 */
.L_x_9295:
        /* <DEDUP_REMOVED lines=12> */
.L_x_9296:
[----:B------:R-:W-:Y:S01]  /*12800*/  MOV R13, R9 ;  /* 0x00000009000d7202 */ /* 0x000fe20000000f00 */
[----:B------:R-:W-:Y:S02]  /*12810*/  IMAD.MOV.U32 R12, RZ, RZ, 0x3 ;  /* 0x00000003ff0c7424 */ /* 0x000fe400078e00ff */
[----:B------:R-:W-:-:S07]  /*12820*/  IMAD.MOV.U32 R2, RZ, RZ, R14 ;  /* 0x000000ffff027224 */ /* 0x000fce00078e000e */
[----:B------:R-:W-:Y:S05]  /*12830*/  WARPSYNC.COLLECTIVE R15, `(.L_x_9297) ;  /* 0x000000000f087348 */ /* 0x000fea0003c00000 */
[----:B------:R0:W1:Y:S02]  /*12840*/  SHFL.IDX P6, R14, R13, R12, R11 ;  /* 0x0000000c0d0e7389 */ /* 0x00006400000c000b */
[----:B01----:R-:W-:Y:S01]  /*12850*/  ENDCOLLECTIVE ;  /* 0x000000000000791b */ /* 0x003fe20003800000 */
.L_x_9297:
        /* <DEDUP_REMOVED lines=12> */
.L_x_9298:
[----:B------:R-:W-:Y:S02]  /*12920*/  IMAD.MOV.U32 R13, RZ, RZ, R9 ;  /* 0x000000ffff0d7224 */ /* 0x000fe400078e0009 */
[----:B------:R-:W-:Y:S02]  /*12930*/  IMAD.MOV.U32 R12, RZ, RZ, 0x4 ;  /* 0x00000004ff0c7424 */ /* 0x000fe400078e00ff */
[----:B------:R-:W-:-:S07]  /*12940*/  IMAD.MOV.U32 R2, RZ, RZ, R14 ;  /* 0x000000ffff027224 */ /* 0x000fce00078e000e */
[----:B------:R-:W-:Y:S05]  /*12950*/  WARPSYNC.COLLECTIVE R15, `(.L_x_9299) ;  /* 0x000000000f087348 */ /* 0x000fea0003c00000 */
[----:B------:R0:W1:Y:S02]  /*12960*/  SHFL.IDX P6, R14, R13, R12, R11 ;  /* 0x0000000c0d0e7389 */ /* 0x00006400000c000b */
[----:B01----:R-:W-:Y:S01]  /*12970*/  ENDCOLLECTIVE ;  /* 0x000000000000791b */ /* 0x003fe20003800000 */
.L_x_9299:
        /* <DEDUP_REMOVED lines=12> */
.L_x_9300:
[----:B------:R-:W-:Y:S02]  /*12a40*/  IMAD.MOV.U32 R13, RZ, RZ, R9 ;  /* 0x000000ffff0d7224 */ /* 0x000fe400078e0009 */
[----:B------:R-:W-:Y:S02]  /*12a50*/  IMAD.MOV.U32 R12, RZ, RZ, 0x5 ;  /* 0x00000005ff0c7424 */ /* 0x000fe400078e00ff */
[----:B------:R-:W-:-:S07]  /*12a60*/  IMAD.MOV.U32 R2, RZ, RZ, R14 ;  /* 0x000000ffff027224 */ /* 0x000fce00078e000e */
[----:B------:R-:W-:Y:S05]  /*12a70*/  WARPSYNC.COLLECTIVE R15, `(.L_x_9301) ;  /* 0x000000000f087348 */ /* 0x000fea0003c00000 */
[----:B------:R0:W1:Y:S02]  /*12a80*/  SHFL.IDX P6, R14, R13, R12, R11 ;  /* 0x0000000c0d0e7389 */ /* 0x00006400000c000b */
[----:B01----:R-:W-:Y:S01]  /*12a90*/  ENDCOLLECTIVE ;  /* 0x000000000000791b */ /* 0x003fe20003800000 */
.L_x_9301:
        /* <DEDUP_REMOVED lines=12> */
.L_x_9302:
[----:B------:R-:W-:Y:S02]  /*12b60*/  IMAD.MOV.U32 R13, RZ, RZ, R9 ;  /* 0x000000ffff0d7224 */ /* 0x000fe400078e0009 */
[----:B------:R-:W-:Y:S02]  /*12b70*/  IMAD.MOV.U32 R12, RZ, RZ, 0x6 ;  /* 0x00000006ff0c7424 */ /* 0x000fe400078e00ff */
[----:B------:R-:W-:-:S07]  /*12b80*/  IMAD.MOV.U32 R2, RZ, RZ, R14 ;  /* 0x000000ffff027224 */ /* 0x000fce00078e000e */
[----:B------:R-:W-:Y:S05]  /*12b90*/  WARPSYNC.COLLECTIVE R15, `(.L_x_9303) ;  /* 0x000000000f087348 */ /* 0x000fea0003c00000 */
[----:B------:R0:W1:Y:S02]  /*12ba0*/  SHFL.IDX P6, R14, R13, R12, R11 ;  /* 0x0000000c0d0e7389 */ /* 0x00006400000c000b */
[----:B01----:R-:W-:Y:S01]  /*12bb0*/  ENDCOLLECTIVE ;  /* 0x000000000000791b */ /* 0x003fe20003800000 */
.L_x_9303:
        /* <DEDUP_REMOVED lines=12> */
.L_x_9304:
[----:B------:R-:W-:Y:S02]  /*12c80*/  IMAD.MOV.U32 R13, RZ, RZ, R9 ;  /* 0x000000ffff0d7224 */ /* 0x000fe400078e0009 */
[----:B------:R-:W-:Y:S01]  /*12c90*/  IMAD.MOV.U32 R12, RZ, RZ, 0x7 ;  /* 0x00000007ff0c7424 */ /* 0x000fe200078e00ff */
[----:B------:R-:W-:-:S07]  /*12ca0*/  MOV R2, R14 ;  /* 0x0000000e00027202 */ /* 0x000fce0000000f00 */
[----:B------:R-:W-:Y:S05]  /*12cb0*/  WARPSYNC.COLLECTIVE R15, `(.L_x_9305) ;  /* 0x000000000f087348 */ /* 0x000fea0003c00000 */
[----:B------:R0:W1:Y:S02]  /*12cc0*/  SHFL.IDX P6, R14, R13, R12, R11 ;  /* 0x0000000c0d0e7389 */ /* 0x00006400000c000b */
[----:B01----:R-:W-:Y:S01]  /*12cd0*/  ENDCOLLECTIVE ;  /* 0x000000000000791b */ /* 0x003fe20003800000 */
.L_x_9305:
        /* <DEDUP_REMOVED lines=12> */
.L_x_9306:
[----:B------:R-:W-:Y:S01]  /*12da0*/  IMAD.MOV.U32 R2, RZ, RZ, R14 ;  /* 0x000000ffff027224 */ /* 0x000fe200078e000e */
[----:B------:R-:W-:Y:S06]  /*12db0*/  BRA `(.L_x_9307) ;  /* 0xffffffbc00247947 */ /* 0x000fec000383ffff */
.L_x_9208:
[----:B-1----:R1:W3:Y:S02]  /*12dc0*/  SYNCS.PHASECHK.TRANS64.TRYWAIT P0, [R6+URZ+0x28860], R2 ;  /* 0x02886002060075a7 */ /* 0x0022e4000800017f */
[----:B---3--:R-:W-:Y:S05]  /*12dd0*/  @!P0 NANOSLEEP.SYNCS 0x989680 ;  /* 0x009896800000895d */ /* 0x008fea0003900000 */
[----:B------:R-:W3:Y:S02]  /*12de0*/  @!P0 SYNCS.PHASECHK.TRANS64 P0, [R6+URZ+0x28860], R2 ;  /* 0x02886002060085a7 */ /* 0x000ee4000800007f */
[----:B---3--:R-:W-:Y:S05]  /*12df0*/  @!P0 BRA `(.L_x_9208) ;  /* 0xfffffffc00f08947 */ /* 0x008fea000383ffff */
[----:B------:R-:W-:Y:S05]  /*12e00*/  BRA `(.L_x_9308) ;  /* 0xffffffbc00847947 */ /* 0x000fea000383ffff */
.L_x_9209:
        /* <DEDUP_REMOVED lines=8> */
.L_x_9310:
[----:B------:R-:W-:Y:S05]  /*12e90*/  BSYNC B1 ;  /* 0x0000000000017941 */ /* 0x000fea0003800000 */
.L_x_9309:
        /* <DEDUP_REMOVED lines=9> */
.L_x_9311:
[----:B------:R-:W-:Y:S02]  /*12f30*/  IMAD.MOV.U32 R13, RZ, RZ, R24 ;  /* 0x000000ffff0d7224 */ /* 0x000fe400078e0018 */
[----:B------:R-:W-:Y:S02]  /*12f40*/  IMAD.MOV.U32 R12, RZ, RZ, 0x1 ;  /* 0x00000001ff0c7424 */ /* 0x000fe400078e00ff */
[----:B------:R-:W-:-:S07]  /*12f50*/  IMAD.MOV.U32 R2, RZ, RZ, R14 ;  /* 0x000000ffff027224 */ /* 0x000fce00078e000e */
[----:B------:R-:W-:Y:S05]  /*12f60*/  WARPSYNC.COLLECTIVE R15, `(.L_x_9312) ;  /* 0x000000000f087348 */ /* 0x000fea0003c00000 */
[----:B------:R0:W1:Y:S02]  /*12f70*/  SHFL.IDX P6, R14, R13, R12, R11 ;  /* 0x0000000c0d0e7389 */ /* 0x00006400000c000b */
[----:B01----:R-:W-:Y:S01]  /*12f80*/  ENDCOLLECTIVE ;  /* 0x000000000000791b */ /* 0x003fe20003800000 */
.L_x_9312:
        /* <DEDUP_REMOVED lines=14> */
.L_x_9313:
[----:B------:R-:W-:Y:S02]  /*13070*/  IMAD.MOV.U32 R13, RZ, RZ, R24 ;  /* 0x000000ffff0d7224 */ /* 0x000fe400078e0018 */
[----:B------:R-:W-:Y:S02]  /*13080*/  IMAD.MOV.U32 R12, RZ, RZ, 0x2 ;  /* 0x00000002ff0c7424 */ /* 0x000fe400078e00ff */
[----:B------:R-:W-:-:S07]  /*13090*/  IMAD.MOV.U32 R2, RZ, RZ, R14 ;  /* 0x000000ffff027224 */ /* 0x000fce00078e000e */
[----:B------:R-:W-:Y:S05]  /*130a0*/  WARPSYNC.COLLECTIVE R15, `(.L_x_9314) ;  /* 0x000000000f087348 */ /* 0x000fea0003c00000 */
[----:B------:R0:W1:Y:S02]  /*130b0*/  SHFL.IDX P6, R14, R13, R12, R11 ;  /* 0x0000000c0d0e7389 */ /* 0x00006400000c000b */
[----:B01----:R-:W-:Y:S01]  /*130c0*/  ENDCOLLECTIVE ;  /* 0x000000000000791b */ /* 0x003fe20003800000 */
.L_x_9314:
        /* <DEDUP_REMOVED lines=14> */
.L_x_9315:
[----:B------:R-:W-:Y:S02]  /*131b0*/  IMAD.MOV.U32 R13, RZ, RZ, R24 ;  /* 0x000000ffff0d7224 */ /* 0x000fe400078e0018 */
[----:B------:R-:W-:Y:S02]  /*131c0*/  IMAD.MOV.U32 R12, RZ, RZ, 0x3 ;  /* 0x00000003ff0c7424 */ /* 0x000fe400078e00ff */
[----:B------:R-:W-:-:S07]  /*131d0*/  IMAD.MOV.U32 R2, RZ, RZ, R14 ;  /* 0x000000ffff027224 */ /* 0x000fce00078e000e */
[----:B------:R-:W-:Y:S05]  /*131e0*/  WARPSYNC.COLLECTIVE R15, `(.L_x_9316) ;  /* 0x000000000f087348 */ /* 0x000fea0003c00000 */
[----:B------:R0:W1:Y:S02]  /*131f0*/  SHFL.IDX P6, R14, R13, R12, R11 ;  /* 0x0000000c0d0e7389 */ /* 0x00006400000c000b */
[----:B01----:R-:W-:Y:S01]  /*13200*/  ENDCOLLECTIVE ;  /* 0x000000000000791b */ /* 0x003fe20003800000 */
.L_x_9316:
        /* <DEDUP_REMOVED lines=14> */
.L_x_9317:
[----:B------:R-:W-:Y:S02]  /*132f0*/  IMAD.MOV.U32 R13, RZ, RZ, R24 ;  /* 0x000000ffff0d7224 */ /* 0x000fe400078e0018 */
[----:B------:R-:W-:Y:S02]  /*13300*/  IMAD.MOV.U32 R12, RZ, RZ, 0x4 ;  /* 0x00000004ff0c7424 */ /* 0x000fe400078e00ff */
[----:B------:R-:W-:-:S07]  /*13310*/  IMAD.MOV.U32 R2, RZ, RZ, R14 ;  /* 0x000000ffff027224 */ /* 0x000fce00078e000e */
[----:B------:R-:W-:Y:S05]  /*13320*/  WARPSYNC.COLLECTIVE R15, `(.L_x_9318) ;  /* 0x000000000f087348 */ /* 0x000fea0003c00000 */
[----:B------:R0:W1:Y:S02]  /*13330*/  SHFL.IDX P6, R14, R13, R12, R11 ;  /* 0x0000000c0d0e7389 */ /* 0x00006400000c000b */
[----:B01----:R-:W-:Y:S01]  /*13340*/  ENDCOLLECTIVE ;  /* 0x000000000000791b */ /* 0x003fe20003800000 */
.L_x_9318:
        /* <DEDUP_REMOVED lines=14> */
.L_x_9319:
[----:B------:R-:W-:Y:S01]  /*13430*/  IMAD.MOV.U32 R13, RZ, RZ, R24 ;  /* 0x000000ffff0d7224 */ /* 0x000fe200078e0018 */
[----:B------:R-:W-:Y:S01]  /*13440*/  MOV R12, 0x5 ;  /* 0x00000005000c7802 */ /* 0x000fe20000000f00 */
[----:B------:R-:W-:-:S07]  /*13450*/  IMAD.MOV.U32 R2, RZ, RZ, R14 ;  /* 0x000000ffff027224 */ /* 0x000fce00078e000e */
[----:B------:R-:W-:Y:S05]  /*13460*/  WARPSYNC.COLLECTIVE R15, `(.L_x_9320) ;  /* 0x000000000f087348 */ /* 0x000fea0003c00000 */
[----:B------:R0:W1:Y:S02]  /*13470*/  SHFL.IDX P6, R14, R13, R12, R11 ;  /* 0x0000000c0d0e7389 */ /* 0x00006400000c000b */
[----:B01----:R-:W-:Y:S01]  /*13480*/  ENDCOLLECTIVE ;  /* 0x000000000000791b */ /* 0x003fe20003800000 */
.L_x_9320:
        /* <DEDUP_REMOVED lines=14> */
.L_x_9321:
[----:B------:R-:W-:Y:S02]  /*13570*/  IMAD.MOV.U32 R13, RZ, RZ, R24 ;  /* 0x000000ffff0d7224 */ /* 0x000fe400078e0018 */
[----:B------:R-:W-:Y:S02]  /*13580*/  IMAD.MOV.U32 R12, RZ, RZ, 0x6 ;  /* 0x00000006ff0c7424 */ /* 0x000fe400078e00ff */
[----:B------:R-:W-:-:S07]  /*13590*/  IMAD.MOV.U32 R2, RZ, RZ, R14 ;  /* 0x000000ffff027224 */ /* 0x000fce00078e000e */
[----:B------:R-:W-:Y:S05]  /*135a0*/  WARPSYNC.COLLECTIVE R15, `(.L_x_9322) ;  /* 0x000000000f087348 */ /* 0x000fea0003c00000 */
[----:B------:R0:W1:Y:S02]  /*135b0*/  SHFL.IDX P6, R14, R13, R12, R11 ;  /* 0x0000000c0d0e7389 */ /* 0x00006400000c000b */
[----:B01----:R-:W-:Y:S01]  /*135c0*/  ENDCOLLECTIVE ;  /* 0x000000000000791b */ /* 0x003fe20003800000 */
.L_x_9322:
        /* <DEDUP_REMOVED lines=14> */
.L_x_9323:
[----:B------:R-:W-:Y:S02]  /*136b0*/  IMAD.MOV.U32 R13, RZ, RZ, R24 ;  /* 0x000000ffff0d7224 */ /* 0x000fe400078e0018 */
[----:B------:R-:W-:Y:S02]  /*136c0*/  IMAD.MOV.U32 R12, RZ, RZ, 0x7 ;  /* 0x00000007ff0c7424 */ /* 0x000fe400078e00ff */
[----:B------:R-:W-:-:S07]  /*136d0*/  IMAD.MOV.U32 R2, RZ, RZ, R14 ;  /* 0x000000ffff027224 */ /* 0x000fce00078e000e */
[----:B------:R-:W-:Y:S05]  /*136e0*/  WARPSYNC.COLLECTIVE R15, `(.L_x_9324) ;  /* 0x000000000f087348 */ /* 0x000fea0003c00000 */
[----:B------:R0:W1:Y:S02]  /*136f0*/  SHFL.IDX P6, R14, R13, R12, R11 ;  /* 0x0000000c0d0e7389 */ /* 0x00006400000c000b */
[----:B01----:R-:W-:Y:S01]  /*13700*/  ENDCOLLECTIVE ;  /* 0x000000000000791b */ /* 0x003fe20003800000 */
.L_x_9324:
        /* <DEDUP_REMOVED lines=13> */
.L_x_9325:
[----:B------:R-:W-:Y:S01]  /*137e0*/  @!PT LDS RZ, [RZ] ;  /* 0x00000000fffff984 */ /* 0x000fe20000000800 */
[----:B------:R-:W-:Y:S01]  /*137f0*/  @!PT LDS RZ, [RZ] ;  /* 0x00000000fffff984 */ /* 0x000fe20000000800 */
[----:B------:R-:W-:Y:S01]  /*13800*/  @!PT LDS RZ, [RZ] ;  /* 0x00000000fffff984 */ /* 0x000fe20000000800 */
[----:B------:R1:W-:Y:S01]  /*13810*/  LDGSTS.E.BYPASS.LTC128B.128 [R7+0x7400], desc[UR52][R2.64+0x80], !P0 ;  /* 0x0740008002077fae */ /* 0x0003e2000c101d74 */
[----:B------:R-:W-:Y:S05]  /*13820*/  BRA `(.L_x_9326) ;  /* 0xffffffb800087947 */ /* 0x000fea000383ffff */
.L_x_9217:
[----:B0-----:R0:W1:Y:S02]  /*13830*/  SYNCS.PHASECHK.TRANS64.TRYWAIT P0, [R0+URZ+0x28860], R3 ;  /* 0x02886003000075a7 */ /* 0x001064000800017f */
[----:B-1----:R-:W-:Y:S05]  /*13840*/  @!P0 NANOSLEEP.SYNCS 0x989680 ;  /* 0x009896800000895d */ /* 0x002fea0003900000 */
[----:B------:R-:W1:Y:S02]  /*13850*/  @!P0 SYNCS.PHASECHK.TRANS64 P0, [R0+URZ+0x28860], R3 ;  /* 0x02886003000085a7 */ /* 0x000e64000800007f */
[----:B-1----:R-:W-:Y:S05]  /*13860*/  @!P0 BRA `(.L_x_9217) ;  /* 0xfffffffc00f08947 */ /* 0x002fea000383ffff */
[----:B------:R-:W-:Y:S05]  /*13870*/  BRA `(.L_x_9327) ;  /* 0xffffffbc00247947 */ /* 0x000fea000383ffff */
.L_x_9218:
        /* <DEDUP_REMOVED lines=8> */
.L_x_9329:
[----:B------:R-:W-:Y:S05]  /*13900*/  BSYNC B0 ;  /* 0x0000000000007941 */ /* 0x000fea0003800000 */
.L_x_9328:
        /* <DEDUP_REMOVED lines=9> */
.L_x_9330:
        /* <DEDUP_REMOVED lines=12> */
.L_x_9331:
        /* <DEDUP_REMOVED lines=13> */
.L_x_9332:
[----:B------:R-:W-:Y:S02]  /*13b30*/  IMAD.MOV.U32 R13, RZ, RZ, R24 ;  /* 0x000000ffff0d7224 */ /* 0x000fe400078e0018 */
[----:B------:R-:W-:Y:S02]  /*13b40*/  IMAD.MOV.U32 R12, RZ, RZ, 0x2 ;  /* 0x00000002ff0c7424 */ /* 0x000fe400078e00ff */
[----:B------:R-:W-:-:S07]  /*13b50*/  IMAD.MOV.U32 R10, RZ, RZ, R14 ;  /* 0x000000ffff0a7224 */ /* 0x000fce00078e000e */
[----:B------:R-:W-:Y:S05]  /*13b60*/  WARPSYNC.COLLECTIVE R15, `(.L_x_9333) ;  /* 0x000000000f087348 */ /* 0x000fea0003c00000 */
[----:B------:R0:W1:Y:S02]  /*13b70*/  SHFL.IDX P6, R14, R13, R12, R11 ;  /* 0x0000000c0d0e7389 */ /* 0x00006400000c000b */
[----:B01----:R-:W-:Y:S01]  /*13b80*/  ENDCOLLECTIVE ;  /* 0x000000000000791b */ /* 0x003fe20003800000 */
.L_x_9333:
        /* <DEDUP_REMOVED lines=14> */
.L_x_9334:
[----:B------:R-:W-:Y:S02]  /*13c70*/  IMAD.MOV.U32 R13, RZ, RZ, R24 ;  /* 0x000000ffff0d7224 */ /* 0x000fe400078e0018 */
[----:B------:R-:W-:Y:S01]  /*13c80*/  IMAD.MOV.U32 R12, RZ, RZ, 0x3 ;  /* 0x00000003ff0c7424 */ /* 0x000fe200078e00ff */
[----:B------:R-:W-:-:S13]  /*13c90*/  IADD3 R2, P2, R14, R5, RZ ;  /* 0x000000050e027210 */ /* 0x000fda0007f5e0ff */
[----:B------:R-:W-:Y:S05]  /*13ca0*/  WARPSYNC.COLLECTIVE R15, `(.L_x_9335) ;  /* 0x000000000f087348 */ /* 0x000fea0003c00000 */
[----:B------:R0:W1:Y:S02]  /*13cb0*/  SHFL.IDX P6, R14, R13, R12, R11 ;  /* 0x0000000c0d0e7389 */ /* 0x00006400000c000b */
[----:B01----:R-:W-:Y:S01]  /*13cc0*/  ENDCOLLECTIVE ;  /* 0x000000000000791b */ /* 0x003fe20003800000 */
.L_x_9335:
        /* <DEDUP_REMOVED lines=13> */
.L_x_9336:
[----:B------:R-:W-:Y:S01]  /*13da0*/  IMAD.MOV.U32 R13, RZ, RZ, R24 ;  /* 0x000000ffff0d7224 */ /* 0x000fe200078e0018 */
[----:B------:R-:W-:Y:S02]  /*13db0*/  MOV R12, 0x4 ;  /* 0x00000004000c7802 */ /* 0x000fe40000000f00 */
[----:B------:R-:W-:-:S13]  /*13dc0*/  IADD3 R2, P2, R14, R5, RZ ;  /* 0x000000050e027210 */ /* 0x000fda0007f5e0ff */
[----:B------:R-:W-:Y:S05]  /*13dd0*/  WARPSYNC.COLLECTIVE R15, `(.L_x_9337) ;  /* 0x000000000f087348 */ /* 0x000fea0003c00000 */
[----:B------:R0:W1:Y:S02]  /*13de0*/  SHFL.IDX P6, R14, R13, R12, R11 ;  /* 0x0000000c0d0e7389 */ /* 0x00006400000c000b */
[----:B01----:R-:W-:Y:S01]  /*13df0*/  ENDCOLLECTIVE ;  /* 0x000000000000791b */ /* 0x003fe20003800000 */
.L_x_9337:
        /* <DEDUP_REMOVED lines=13> */
.L_x_9338:
[----:B------:R-:W-:Y:S02]  /*13ed0*/  IMAD.MOV.U32 R13, RZ, RZ, R24 ;  /* 0x000000ffff0d7224 */ /* 0x000fe400078e0018 */
[----:B------:R-:W-:Y:S02]  /*13ee0*/  IMAD.MOV.U32 R12, RZ, RZ, 0x5 ;  /* 0x00000005ff0c7424 */ /* 0x000fe400078e00ff */
[----:B------:R-:W-:-:S07]  /*13ef0*/  IMAD.MOV.U32 R10, RZ, RZ, R14 ;  /* 0x000000ffff0a7224 */ /* 0x000fce00078e000e */
[----:B------:R-:W-:Y:S05]  /*13f00*/  WARPSYNC.COLLECTIVE R15, `(.L_x_9339) ;  /* 0x000000000f087348 */ /* 0x000fea0003c00000 */
[----:B------:R0:W1:Y:S02]  /*13f10*/  SHFL.IDX P6, R14, R13, R12, R11 ;  /* 0x0000000c0d0e7389 */ /* 0x00006400000c000b */
[----:B01----:R-:W-:Y:S01]  /*13f20*/  ENDCOLLECTIVE ;  /* 0x000000000000791b */ /* 0x003fe20003800000 */
.L_x_9339:
        /* <DEDUP_REMOVED lines=14> */
.L_x_9340:
[----:B------:R-:W-:Y:S02]  /*14010*/  IMAD.MOV.U32 R13, RZ, RZ, R24 ;  /* 0x000000ffff0d7224 */ /* 0x000fe400078e0018 */
[----:B------:R-:W-:Y:S01]  /*14020*/  IMAD.MOV.U32 R12, RZ, RZ, 0x6 ;  /* 0x00000006ff0c7424 */ /* 0x000fe200078e00ff */
[----:B------:R-:W-:-:S13]  /*14030*/  IADD3 R2, P2, R14, R5, RZ ;  /* 0x000000050e027210 */ /* 0x000fda0007f5e0ff */
[----:B------:R-:W-:Y:S05]  /*14040*/  WARPSYNC.COLLECTIVE R15, `(.L_x_9341) ;  /* 0x000000000f087348 */ /* 0x000fea0003c00000 */
[----:B------:R0:W1:Y:S02]  /*14050*/  SHFL.IDX P6, R14, R13, R12, R11 ;  /* 0x0000000c0d0e7389 */ /* 0x00006400000c000b */
[----:B01----:R-:W-:Y:S01]  /*14060*/  ENDCOLLECTIVE ;  /* 0x000000000000791b */ /* 0x003fe20003800000 */
.L_x_9341:
        /* <DEDUP_REMOVED lines=13> */
.L_x_9342:
[----:B------:R-:W-:Y:S02]  /*14140*/  IMAD.MOV.U32 R13, RZ, RZ, R24 ;  /* 0x000000ffff0d7224 */ /* 0x000fe400078e0018 */
[----:B------:R-:W-:Y:S02]  /*14150*/  IMAD.MOV.U32 R12, RZ, RZ, 0x7 ;  /* 0x00000007ff0c7424 */ /* 0x000fe400078e00ff */
[----:B------:R-:W-:-:S07]  /*14160*/  IMAD.MOV.U32 R10, RZ, RZ, R14 ;  /* 0x000000ffff0a7224 */ /* 0x000fce00078e000e */
[----:B------:R-:W-:Y:S05]  /*14170*/  WARPSYNC.COLLECTIVE R15, `(.L_x_9343) ;  /* 0x000000000f087348 */ /* 0x000fea0003c00000 */
[----:B------:R0:W1:Y:S02]  /*14180*/  SHFL.IDX P6, R14, R13, R12, R11 ;  /* 0x0000000c0d0e7389 */ /* 0x00006400000c000b */
[----:B01----:R-:W-:Y:S01]  /*14190*/  ENDCOLLECTIVE ;  /* 0x000000000000791b */ /* 0x003fe20003800000 */
.L_x_9343:
        /* <DEDUP_REMOVED lines=12> */
.L_x_9344:
[----:B------:R-:W-:Y:S05]  /*14260*/  BRA `(.L_x_9345) ;  /* 0xffffffb400c47947 */ /* 0x000fea000383ffff */
.L_x_9223:
        /* <DEDUP_REMOVED lines=8> */
.L_x_9347:
[----:B------:R-:W-:Y:S05]  /*142f0*/  BSYNC B0 ;  /* 0x0000000000007941 */ /* 0x000fea0003800000 */
.L_x_9346:
        /* <DEDUP_REMOVED lines=9> */
.L_x_9348:
        /* <DEDUP_REMOVED lines=18> */
.L_x_9349:
[----:B------:R-:W-:Y:S01]  /*144b0*/  IMAD.MOV.U32 R12, RZ, RZ, 0x2 ;  /* 0x00000002ff0c7424 */ /* 0x000fe200078e00ff */
[----:B------:R-:W-:-:S05]  /*144c0*/  SEL R7, R14, RZ, P1 ;  /* 0x000000ff0e077207 */ /* 0x000fca0000800000 */
[----:B------:R-:W-:-:S04]  /*144d0*/  IMAD.IADD R6, R4, 0x1, R7 ;  /* 0x0000000104067824 */ /* 0x000fc800078e0207 */
[----:B------:R-:W-:-:S07]  /*144e0*/  IMAD.MOV.U32 R13, RZ, RZ, R6 ;  /* 0x000000ffff0d7224 */ /* 0x000fce00078e0006 */
[----:B------:R-:W-:Y:S05]  /*144f0*/  WARPSYNC.COLLECTIVE R15, `(.L_x_9350) ;  /* 0x000000000f087348 */ /* 0x000fea0003c00000 */
[----:B------:R0:W1:Y:S02]  /*14500*/  SHFL.UP P6, R14, R13, R12, R11 ;  /* 0x0400000c0d0e7389 */ /* 0x00006400000c000b */
[----:B01----:R-:W-:Y:S01]  /*14510*/  ENDCOLLECTIVE ;  /* 0x000000000000791b */ /* 0x003fe20003800000 */
.L_x_9350:
[----:B------:R-:W-:Y:S01]  /*14520*/  IMAD.MOV.U32 R12, RZ, RZ, 0x4 ;  /* 0x00000004ff0c7424 */ /* 0x000fe200078e00ff */
[----:B------:R-:W-:-:S05]  /*14530*/  SEL R7, R14, RZ, P2 ;  /* 0x000000ff0e077207 */ /* 0x000fca0001000000 */
[----:B------:R-:W-:-:S04]  /*14540*/  IMAD.IADD R7, R6, 0x1, R7 ;  /* 0x0000000106077824 */ /* 0x000fc800078e0207 */
[----:B------:R-:W-:-:S07]  /*14550*/  IMAD.MOV.U32 R13, RZ, RZ, R7 ;  /* 0x000000ffff0d7224 */ /* 0x000fce00078e0007 */
[----:B------:R-:W-:Y:S05]  /*14560*/  WARPSYNC.COLLECTIVE R15, `(.L_x_9351) ;  /* 0x000000000f087348 */ /* 0x000fea0003c00000 */
[----:B------:R0:W1:Y:S02]  /*14570*/  SHFL.UP P6, R14, R13, R12, R11 ;  /* 0x0400000c0d0e7389 */ /* 0x00006400000c000b */
[----:B01----:R-:W-:Y:S01]  /*14580*/  ENDCOLLECTIVE ;  /* 0x000000000000791b */ /* 0x003fe20003800000 */
.L_x_9351:
[----:B------:R-:W-:Y:S01]  /*14590*/  IMAD.MOV.U32 R12, RZ, RZ, 0x8 ;  /* 0x00000008ff0c7424 */ /* 0x000fe200078e00ff */
[----:B------:R-:W-:-:S05]  /*145a0*/  SEL R2, R14, RZ, P3 ;  /* 0x000000ff0e027207 */ /* 0x000fca0001800000 */
[----:B------:R-:W-:-:S04]  /*145b0*/  IMAD.IADD R2, R7, 0x1, R2 ;  /* 0x0000000107027824 */ /* 0x000fc800078e0202 */
[----:B------:R-:W-:-:S07]  /*145c0*/  IMAD.MOV.U32 R13, RZ, RZ, R2 ;  /* 0x000000ffff0d7224 */ /* 0x000fce00078e0002 */
[----:B------:R-:W-:Y:S05]  /*145d0*/  WARPSYNC.COLLECTIVE R15, `(.L_x_9352) ;  /* 0x000000000f087348 */ /* 0x000fea0003c00000 */
[----:B------:R0:W1:Y:S02]  /*145e0*/  SHFL.UP P6, R14, R13, R12, R11 ;  /* 0x0400000c0d0e7389 */ /* 0x00006400000c000b */
[----:B01----:R-:W-:Y:S01]  /*145f0*/  ENDCOLLECTIVE ;  /* 0x000000000000791b */ /* 0x003fe20003800000 */
.L_x_9352:
[----:B------:R-:W-:Y:S01]  /*14600*/  IMAD.MOV.U32 R12, RZ, RZ, 0x10 ;  /* 0x00000010ff0c7424 */ /* 0x000fe200078e00ff */
[----:B------:R-:W-:-:S04]  /*14610*/  SEL R3, R14, RZ, P4 ;  /* 0x000000ff0e037207 */ /* 0x000fc80002000000 */
[----:B------:R-:W-:-:S05]  /*14620*/  IADD3 R3, R2, R3, RZ ;  /* 0x0000000302037210 */ /* 0x000fca0007ffe0ff */
[----:B------:R-:W-:-:S07]  /*14630*/  IMAD.MOV.U32 R13, RZ, RZ, R3 ;  /* 0x000000ffff0d7224 */ /* 0x000fce00078e0003 */
[----:B------:R-:W-:Y:S05]  /*14640*/  WARPSYNC.COLLECTIVE R15, `(.L_x_9353) ;  /* 0x000000000f087348 */ /* 0x000fea0003c00000 */
[----:B------:R0:W1:Y:S02]  /*14650*/  SHFL.UP P6, R14, R13, R12, R11 ;  /* 0x0400000c0d0e7389 */ /* 0x00006400000c000b */
[----:B01----:R-:W-:Y:S01]  /*14660*/  ENDCOLLECTIVE ;  /* 0x000000000000791b */ /* 0x003fe20003800000 */
.L_x_9353:
        /* <DEDUP_REMOVED lines=8> */
.L_x_9354:
[----:B------:R-:W-:Y:S05]  /*146f0*/  BRA `(.L_x_9355) ;  /* 0xffffffb400d07947 */ /* 0x000fea000383ffff */
.L_x_9228:
        /* <DEDUP_REMOVED lines=8> */
.L_x_9357:
[----:B------:R-:W-:Y:S05]  /*14780*/  BSYNC B0 ;  /* 0x0000000000007941 */ /* 0x000fea0003800000 */
.L_x_9356:
        /* <DEDUP_REMOVED lines=8> */
.L_x_9358:
[----:B------:R-:W-:Y:S01]  /*14810*/  IMAD.MOV.U32 R12, RZ, RZ, 0x4 ;  /* 0x00000004ff0c7424 */ /* 0x000fe200078e00ff */
[----:B------:R-:W-:-:S05]  /*14820*/  SEL R0, R14, RZ, P2 ;  /* 0x000000ff0e007207 */ /* 0x000fca0001000000 */
[----:B------:R-:W-:-:S04]  /*14830*/  IMAD.IADD R0, R13, 0x1, R0 ;  /* 0x000000010d007824 */ /* 0x000fc800078e0200 */
[----:B------:R-:W-:-:S07]  /*14840*/  IMAD.MOV.U32 R13, RZ, RZ, R0 ;  /* 0x000000ffff0d7224 */ /* 0x000fce00078e0000 */
[----:B------:R-:W-:Y:S05]  /*14850*/  WARPSYNC.COLLECTIVE R15, `(.L_x_9359) ;  /* 0x000000000f087348 */ /* 0x000fea0003c00000 */
[----:B------:R0:W1:Y:S02]  /*14860*/  SHFL.UP P6, R14, R13, R12, R11 ;  /* 0x0400000c0d0e7389 */ /* 0x00006400000c000b */
[----:B01----:R-:W-:Y:S01]  /*14870*/  ENDCOLLECTIVE ;  /* 0x000000000000791b */ /* 0x003fe20003800000 */
.L_x_9359:
[----:B------:R-:W-:Y:S01]  /*14880*/  IMAD.MOV.U32 R12, RZ, RZ, 0x8 ;  /* 0x00000008ff0c7424 */ /* 0x000fe200078e00ff */
[----:B------:R-:W-:-:S05]  /*14890*/  SEL R3, R14, RZ, P3 ;  /* 0x000000ff0e037207 */ /* 0x000fca0001800000 */
[----:B------:R-:W-:-:S04]  /*148a0*/  IMAD.IADD R2, R0, 0x1, R3 ;  /* 0x0000000100027824 */ /* 0x000fc800078e0203 */
[----:B------:R-:W-:-:S07]  /*148b0*/  IMAD.MOV.U32 R13, RZ, RZ, R2 ;  /* 0x000000ffff0d7224 */ /* 0x000fce00078e0002 */
[----:B------:R-:W-:Y:S05]  /*148c0*/  WARPSYNC.COLLECTIVE R15, `(.L_x_9360) ;  /* 0x000000000f087348 */ /* 0x000fea0003c00000 */
[----:B------:R0:W1:Y:S02]  /*148d0*/  SHFL.UP P6, R14, R13, R12, R11 ;  /* 0x0400000c0d0e7389 */ /* 0x00006400000c000b */
[----:B01----:R-:W-:Y:S01]  /*148e0*/  ENDCOLLECTIVE ;  /* 0x000000000000791b */ /* 0x003fe20003800000 */
.L_x_9360:
[----:B------:R-:W-:Y:S01]  /*148f0*/  IMAD.MOV.U32 R12, RZ, RZ, 0x10 ;  /* 0x00000010ff0c7424 */ /* 0x000fe200078e00ff */
[----:B------:R-:W-:-:S05]  /*14900*/  SEL R3, R14, RZ, P4 ;  /* 0x000000ff0e037207 */ /* 0x000fca0002000000 */
[----:B------:R-:W-:-:S05]  /*14910*/  IMAD.IADD R3, R2, 0x1, R3 ;  /* 0x0000000102037824 */ /* 0x000fca00078e0203 */
[----:B------:R-:W-:-:S07]  /*14920*/  MOV R13, R3 ;  /* 0x00000003000d7202 */ /* 0x000fce0000000f00 */
[----:B------:R-:W-:Y:S05]  /*14930*/  WARPSYNC.COLLECTIVE R15, `(.L_x_9361) ;  /* 0x000000000f087348 */ /* 0x000fea0003c00000 */
[----:B------:R0:W1:Y:S02]  /*14940*/  SHFL.UP P6, R14, R13, R12, R11 ;  /* 0x0400000c0d0e7389 */ /* 0x00006400000c000b */
[----:B01----:R-:W-:Y:S01]  /*14950*/  ENDCOLLECTIVE ;  /* 0x000000000000791b */ /* 0x003fe20003800000 */
.L_x_9361:
        /* <DEDUP_REMOVED lines=8> */
.L_x_9362:
[----:B------:R-:W-:Y:S05]  /*149e0*/  BRA `(.L_x_9363) ;  /* 0xffffffb400b07947 */ /* 0x000fea000383ffff */
.L_x_9230:
[----:B------:R-:W-:Y:S01]  /*149f0*/  BSSY B0, `(.L_x_9364) ;  /* 0x0000006000007945 */ /* 0x000fe20003800000 */
[----:B------:R-:W-:Y:S01]  /*14a00*/  PLOP3.LUT P6, PT, P6, PT, PT, 0x8, 0x0 ;  /* 0x000000000000781c */ /* 0x000fe200037ce170 */
[----:B------:R-:W-:-:S12]  /*14a10*/  IMAD.MOV.U32 R15, RZ, RZ, -0x1 ;  /* 0xffffffffff0f7424 */ /* 0x000fd800078e00ff */
[----:B0-----:R-:W-:Y:S05]  /*14a20*/  WARPSYNC.COLLECTIVE R15, `(.L_x_9365) ;  /* 0x000000000f087348 */ /* 0x001fea0003c00000 */
[----:B------:R-:W-:Y:S01]  /*14a30*/  VOTE.ANY R14, PT, P6 ;  /* 0x00000000000e7806 */ /* 0x000fe200030e0100 */
[----:B0-----:R-:W-:Y:S06]  /*14a40*/  ENDCOLLECTIVE ;  /* 0x000000000000791b */ /* 0x001fec0003800000 */
.L_x_9365:
[----:B------:R-:W-:Y:S05]  /*14a50*/  BSYNC B0 ;  /* 0x0000000000007941 */ /* 0x000fea0003800000 */
.L_x_9364:
        /* <DEDUP_REMOVED lines=9> */
.L_x_9366:
[----:B------:R-:W-:Y:S01]  /*14af0*/  IMAD.MOV.U32 R4, RZ, RZ, R14 ;  /* 0x000000ffff047224 */ /* 0x000fe200078e000e */
[----:B------:R-:W-:Y:S06]  /*14b00*/  BRA `(.L_x_9367) ;  /* 0xffffffb400a07947 */ /* 0x000fec000383ffff */
.L_x_9232:
[----:B------:R-:W-:Y:S01]  /*14b10*/  BSSY B0, `(.L_x_9368) ;  /* 0x0000007000007945 */ /* 0x000fe20003800000 */
[----:B------:R-:W-:Y:S02]  /*14b20*/  IMAD.MOV.U32 R13, RZ, RZ, R6 ;  /* 0x000000ffff0d7224 */ /* 0x000fe400078e0006 */
[----:B------:R-:W-:Y:S02]  /*14b30*/  IMAD.MOV.U32 R11, RZ, RZ, 0x1f ;  /* 0x0000001fff0b7424 */ /* 0x000fe400078e00ff */
[----:B------:R-:W-:-:S07]  /*14b40*/  IMAD.MOV.U32 R15, RZ, RZ, -0x1 ;  /* 0xffffffffff0f7424 */ /* 0x000fce00078e00ff */
[----:B012---:R-:W-:Y:S05]  /*14b50*/  WARPSYNC.COLLECTIVE R15, `(.L_x_9369) ;  /* 0x000000000f087348 */ /* 0x007fea0003c00000 */
[----:B------:R3:W4:Y:S02]  /*14b60*/  SHFL.IDX P6, R14, R13, R12, R11 ;  /* 0x0000000c0d0e7389 */ /* 0x00072400000c000b */
[----:B01234-:R-:W-:Y:S01]  /*14b70*/  ENDCOLLECTIVE ;  /* 0x000000000000791b */ /* 0x01ffe20003800000 */
.L_x_9369:
[----:B------:R-:W-:Y:S05]  /*14b80*/  BSYNC B0 ;  /* 0x0000000000007941 */ /* 0x000fea0003800000 */
.L_x_9368:
[----:B------:R-:W-:Y:S05]  /*14b90*/  BRA `(.L_x_9231) ;  /* 0xffffffb400987947 */ /* 0x000fea000383ffff */
.L_x_9236:
[----:B0-----:R0:W3:Y:S02]  /*14ba0*/  SYNCS.PHASECHK.TRANS64.TRYWAIT P0, [R4+URZ+0x28820], R0 ;  /* 0x02882000040075a7 */ /* 0x0010e4000800017f */
[----:B---3--:R-:W-:Y:S05]  /*14bb0*/  @!P0 NANOSLEEP.SYNCS 0x989680 ;  /* 0x009896800000895d */ /* 0x008fea0003900000 */
[----:B------:R-:W3:Y:S02]  /*14bc0*/  @!P0 SYNCS.PHASECHK.TRANS64 P0, [R4+URZ+0x28820], R0 ;  /* 0x02882000040085a7 */ /* 0x000ee4000800007f */
[----:B---3--:R-:W-:Y:S05]  /*14bd0*/  @!P0 BRA `(.L_x_9236) ;  /* 0xfffffffc00f08947 */ /* 0x008fea000383ffff */
[----:B------:R-:W-:Y:S05]  /*14be0*/  BRA `(.L_x_9370) ;  /* 0xffffffbc00107947 */ /* 0x000fea000383ffff */
.L_x_9237:
        /* <DEDUP_REMOVED lines=11> */
.L_x_9372:
[----:B------:R-:W-:Y:S05]  /*14ca0*/  BSYNC B0 ;  /* 0x0000000000007941 */ /* 0x000fea0003800000 */
.L_x_9371:
[----:B------:R-:W-:Y:S05]  /*14cb0*/  BRA `(.L_x_9373) ;  /* 0xffffffb800f87947 */ /* 0x000fea000383ffff */
.L_x_9240:
[----:B------:R-:W-:Y:S01]  /*14cc0*/  BSSY B1, `(.L_x_9374) ;  /* 0x0000006000017945 */ /* 0x000fe20003800000 */
[----:B------:R-:W-:-:S07]  /*14cd0*/  IMAD.MOV.U32 R15, RZ, RZ, -0x1 ;  /* 0xffffffffff0f7424 */ /* 0x000fce00078e00ff */
[----:B012---:R-:W-:Y:S05]  /*14ce0*/  WARPSYNC.COLLECTIVE R15, `(.L_x_9375) ;  /* 0x000000000f0c7348 */ /* 0x007fea0003c00000 */
[----:B------:R-:W-:Y:S02]  /*14cf0*/  ELECT P6, UR62, PT ;  /* 0x00000000003e782f */ /* 0x000fe400038c0000 */
[----:B------:R-:W-:Y:S01]  /*14d00*/  MOV R14, UR62 ;  /* 0x0000003e000e7c02 */ /* 0x000fe20008000f00 */
[----:B012---:R-:W-:Y:S10]  /*14d10*/  ENDCOLLECTIVE ;  /* 0x000000000000791b */ /* 0x007ff40003800000 */
.L_x_9375:
[----:B------:R-:W-:Y:S05]  /*14d20*/  BSYNC B1 ;  /* 0x0000000000017941 */ /* 0x000fea0003800000 */
.L_x_9374:
[----:B------:R-:W-:Y:S05]  /*14d30*/  BRA `(.L_x_9376) ;  /* 0xffffffb800f07947 */ /* 0x000fea000383ffff */
.L_x_9242:
[----:B0-----:R0:W3:Y:S02]  /*14d40*/  SYNCS.PHASECHK.TRANS64.TRYWAIT P1, [R5+URZ+0x28840], R0 ;  /* 0x02884000050075a7 */ /* 0x0010e4000802017f */
[----:B---3--:R-:W-:Y:S05]  /*14d50*/  @!P1 NANOSLEEP.SYNCS 0x989680 ;  /* 0x009896800000995d */ /* 0x008fea0003900000 */
[----:B------:R-:W3:Y:S02]  /*14d60*/  @!P1 SYNCS.PHASECHK.TRANS64 P1, [R5+URZ+0x28840], R0 ;  /* 0x02884000050095a7 */ /* 0x000ee4000802007f */
[----:B---3--:R-:W-:Y:S05]  /*14d70*/  @!P1 BRA `(.L_x_9242) ;  /* 0xfffffffc00f09947 */ /* 0x008fea000383ffff */
[----:B------:R-:W-:Y:S05]  /*14d80*/  BRA `(.L_x_9377) ;  /* 0xffffffbc00107947 */ /* 0x000fea000383ffff */
.L_x_9244:
[----:B---3--:R3:W4:Y:S02]  /*14d90*/  SYNCS.PHASECHK.TRANS64.TRYWAIT P1, [R25+URZ+0x28840], R2 ;  /* 0x02884002190075a7 */ /* 0x008724000802017f */
[----:B----4-:R-:W-:Y:S05]  /*14da0*/  @!P1 NANOSLEEP.SYNCS 0x989680 ;  /* 0x009896800000995d */ /* 0x010fea0003900000 */
[----:B------:R-:W4:Y:S02]  /*14db0*/  @!P1 SYNCS.PHASECHK.TRANS64 P1, [R25+URZ+0x28840], R2 ;  /* 0x02884002190095a7 */ /* 0x000f24000802007f */
[----:B----4-:R-:W-:Y:S05]  /*14dc0*/  @!P1 BRA `(.L_x_9244) ;  /* 0xfffffffc00f09947 */ /* 0x010fea000383ffff */
[----:B------:R-:W-:Y:S05]  /*14dd0*/  BRA `(.L_x_9378) ;  /* 0xffffffbc001c7947 */ /* 0x000fea000383ffff */
.L_x_9246:
[----:B----4-:R4:W0:Y:S02]  /*14de0*/  SYNCS.PHASECHK.TRANS64.TRYWAIT P1, [R5+URZ+0x28860], R0 ;  /* 0x02886000050075a7 */ /* 0x010824000802017f */
[----:B0-----:R-:W-:Y:S05]  /*14df0*/  @!P1 NANOSLEEP.SYNCS 0x989680 ;  /* 0x009896800000995d */ /* 0x001fea0003900000 */
[----:B------:R-:W0:Y:S02]  /*14e00*/  @!P1 SYNCS.PHASECHK.TRANS64 P1, [R5+URZ+0x28860], R0 ;  /* 0x02886000050095a7 */ /* 0x000e24000802007f */
[----:B0-----:R-:W-:Y:S05]  /*14e10*/  @!P1 BRA `(.L_x_9246) ;  /* 0xfffffffc00f09947 */ /* 0x001fea000383ffff */
[----:B------:R-:W-:Y:S05]  /*14e20*/  BRA `(.L_x_9379) ;  /* 0xffffffbc00187947 */ /* 0x000fea000383ffff */
.L_x_9380:
        /* <DEDUP_REMOVED lines=13> */
.L_x_15850:


//--------------------- .text._ZN7cutlass13device_kernelIN5flash11enable_sm90INS1_16FlashAttnFwdSm90INS1_25CollectiveMainloopFwdSm90ILi2EN4cute5tupleIJNS5_1CILi1EEES8_S8_EEENS6_IJNS7_ILi128EEESA_SA_EEELi128ENS_10bfloat16_tEfNS_4arch4Sm90ELb1ELb0ELb0ELb1ELb1ELb1ELb0ELb1ELb1ELb1ELb0ELb0EEENS1_21CollectiveEpilogueFwdISB_S9_SC_SE_Li256ELb1ELb1ELb0ELb0EEENS1_36VarlenDynamicPersistentTileSchedulerILi128ELi128ELi256ELi128ELb0ELb1ELb1ELb1ELb1ELb1EEEEEEEEEvNT_6ParamsE --------------------------
	.section	.text._ZN7cutlass13device_kernelIN5flash11enable_sm90INS1_16FlashAttnFwdSm90INS1_25CollectiveMainloopFwdSm90ILi2EN4cute5tupleIJNS5_1CILi1EEES8_S8_EEENS6_IJNS7_ILi128EEESA_SA_EEELi128ENS_10bfloat16_tEfNS_4arch4Sm90ELb1ELb0ELb0ELb1ELb1ELb1ELb0ELb1ELb1ELb1ELb0ELb0EEENS1_21CollectiveEpilogueFwdISB_S9_SC_SE_Li256ELb1ELb1ELb0ELb0EEENS1_36VarlenDynamicPersistentTileSchedulerILi128ELi128ELi256ELi128ELb0ELb1ELb1ELb1ELb1ELb1EEEEEEEEEvNT_6ParamsE,"ax",@progbits
	.align	128
.text._ZN7cutlass13device_kernelIN5flash11enable_sm90INS1_16FlashAttnFwdSm90INS1_25CollectiveMainloopFwdSm90ILi2EN4cute5tupleIJNS5_1CILi1EEES8_S8_EEENS6_IJNS7_ILi128EEESA_SA_EEELi128ENS_10bfloat16_tEfNS_4arch4Sm90ELb1ELb0ELb0ELb1ELb1ELb1ELb0ELb1ELb1ELb1ELb0ELb0EEENS1_21CollectiveEpilogueFwdISB_S9_SC_SE_Li256ELb1ELb1ELb0ELb0EEENS1_36VarlenDynamicPersistentTileSchedulerILi128ELi128ELi256ELi128ELb0ELb1ELb1ELb1ELb1ELb1EEEEEEEEEvNT_6ParamsE:
        .type           _ZN7cutlass13device_kernelIN5flash11enable_sm90INS1_16FlashAttnFwdSm90INS1_25CollectiveMainloopFwdSm90ILi2EN4cute5tupleIJNS5_1CILi1EEES8_S8_EEENS6_IJNS7_ILi128EEESA_SA_EEELi128ENS_10bfloat16_tEfNS_4arch4Sm90ELb1ELb0ELb0ELb1ELb1ELb1ELb0ELb1ELb1ELb1ELb0ELb0EEENS1_21CollectiveEpilogueFwdISB_S9_SC_SE_Li256ELb1ELb1ELb0ELb0EEENS1_36VarlenDynamicPersistentTileSchedulerILi128ELi128ELi256ELi128ELb0ELb1ELb1ELb1ELb1ELb1EEEEEEEEEvNT_6ParamsE,@function
        .size           _ZN7cutlass13device_kernelIN5flash11enable_sm90INS1_16FlashAttnFwdSm90INS1_25CollectiveMainloopFwdSm90ILi2EN4cute5tupleIJNS5_1CILi1EEES8_S8_EEENS6_IJNS7_ILi128EEESA_SA_EEELi128ENS_10bfloat16_tEfNS_4arch4Sm90ELb1ELb0ELb0ELb1ELb1ELb1ELb0ELb1ELb1ELb1ELb0ELb0EEENS1_21CollectiveEpilogueFwdISB_S9_SC_SE_Li256ELb1ELb1ELb0ELb0EEENS1_36VarlenDynamicPersistentTileSchedulerILi128ELi128ELi256ELi128ELb0ELb1ELb1ELb1ELb1ELb1EEEEEEEEEvNT_6ParamsE,(.L_x_15851 - _ZN7cutlass13device_kernelIN5flash11enable_sm90INS1_16FlashAttnFwdSm90INS1_25CollectiveMainloopFwdSm90ILi2EN4cute5tupleIJNS5_1CILi1EEES8_S8_EEENS6_IJNS7_ILi128EEESA_SA_EEELi128ENS_10bfloat16_tEfNS_4arch4Sm90ELb1ELb0ELb0ELb1ELb1ELb1ELb0ELb1ELb1ELb1ELb0ELb0EEENS1_21CollectiveEpilogueFwdISB_S9_SC_SE_Li256ELb1ELb1ELb0ELb0EEENS1_36VarlenDynamicPersistentTileSchedulerILi128ELi128ELi256ELi128ELb0ELb1ELb1ELb1ELb1ELb1EEEEEEEEEvNT_6ParamsE)
        .other          _ZN7cutlass13device_kernelIN5flash11enable_sm90INS1_16FlashAttnFwdSm90INS1_25CollectiveMainloopFwdSm90ILi2EN4cute5tupleIJNS5_1CILi1EEES8_S8_EEENS6_IJNS7_ILi128EEESA_SA_EEELi128ENS_10bfloat16_tEfNS_4arch4Sm90ELb1ELb0ELb0ELb1ELb1ELb1ELb0ELb1ELb1ELb1ELb0ELb0EEENS1_21CollectiveEpilogueFwdISB_S9_SC_SE_Li256ELb1ELb1ELb0ELb0EEENS1_36VarlenDynamicPersistentTileSchedulerILi128ELi128ELi256ELi128ELb0ELb1ELb1ELb1ELb1ELb1EEEEEEEEEvNT_6ParamsE,@"STO_CUDA_ENTRY STV_DEFAULT"
_ZN7cutlass13device_kernelIN5flash11enable_sm90INS1_16FlashAttnFwdSm90INS1_25CollectiveMainloopFwdSm90ILi2EN4cute5tupleIJNS5_1CILi1EEES8_S8_EEENS6_IJNS7_ILi128EEESA_SA_EEELi128ENS_10bfloat16_tEfNS_4arch4Sm90ELb1ELb0ELb0ELb1ELb1ELb1ELb0ELb1ELb1ELb1ELb0ELb0EEENS1_21CollectiveEpilogueFwdISB_S9_SC_SE_Li256ELb1ELb1ELb0ELb0EEENS1_36VarlenDynamicPersistentTileSchedulerILi128ELi128ELi256ELi128ELb0ELb1ELb1ELb1ELb1ELb1EEEEEEEEEvNT_6ParamsE:
        /* <DEDUP_REMOVED lines=18> */
.L_x_9382:
[----:B------:R-:W-:Y:S05]  /*0120*/  BSYNC B0 ;  /* 0x0000000000007941 */ /* 0x000fea0003800000 */
.L_x_9381:
        /* <DEDUP_REMOVED lines=41> */
.L_x_9383:
        /* <DEDUP_REMOVED lines=22> */
.L_x_9384:
        /* <DEDUP_REMOVED lines=18> */
.L_x_9385:
        /* <DEDUP_REMOVED lines=22> */
.L_x_9386:
        /* <DEDUP_REMOVED lines=22> */
.L_x_9387:
        /* <DEDUP_REMOVED lines=8> */
.L_x_9390:
        /* <DEDUP_REMOVED lines=21> */
[----:B------:R-:W-:Y:S01]  /*0ad0*/  CS2R R188, SRZ ;  /* 0x0000000000bc7805 */ /* 0x000fe2000001ff00 */
[----:B------:R-:W-:Y:S01]  /*0ae0*/  IMAD.MOV.U32 R186, RZ, RZ, RZ ;  /* 0x000000ffffba7224 */ /* 0x000fe200078e00ff */
[----:B------:R-:W-:Y:S01]  /*0af0*/  SHF.R.S32.HI R3, RZ, 0x1f, R228 ;  /* 0x0000001fff037819 */ /* 0x000fe200000114e4 */
[----:B------:R-:W-:Y:S01]  /*0b00*/  ULOP3.LUT UR39, UR36, 0x1, URZ, 0xfc, !UPT ;  /* 0x0000000124277892 */ /* 0x000fe2000f8efc3f */
[----:B------:R-:W-:Y:S02]  /*0b10*/  UMOV UR37, URZ ;  /* 0x0000003f00257c82 */ /* 0x000fe40008000000 */
        /* <DEDUP_REMOVED lines=27> */
[----:B------:R-:W-:-:S02]  /*0cd0*/  SHF.R.S32.HI R4, RZ, 0x5, R4 ;  /* 0x00000005ff047819 */ /* 0x000fc40000011404 */
[----:B------:R-:W-:Y:S02]  /*0ce0*/  LOP3.LUT R0, R0, 0x1ffffffe, RZ, 0xc0, !PT ;  /* 0x1ffffffe00007812 */ /* 0x000fe400078ec0ff */
[----:B------:R-:W-:Y:S01]  /*0cf0*/  LEA.HI R2, R13, R13, RZ, 0x1 ;  /* 0x0000000d0d027211 */ /* 0x000fe200078f08ff */
[----:B------:R-:W-:Y:S01]  /*0d00*/  IMAD R4, R4, 0x10, R11 ;  /* 0x0000001004047824 */ /* 0x000fe200078e020b */
[----:B------:R-:W-:Y:S01]  /*0d10*/  LOP3.LUT R5, R5, 0x3fffffe, RZ, 0xc0, !PT ;  /* 0x03fffffe05057812 */ /* 0x000fe200078ec0ff */
[----:B------:R-:W-:Y:S01]  /*0d20*/  IMAD.IADD R0, R7, 0x1, -R0 ;  /* 0x0000000107007824 */ /* 0x000fe200078e0a00 */
[----:B------:R-:W-:Y:S02]  /*0d30*/  LOP3.LUT R2, R2, 0x1ffffffe, RZ, 0xc0, !PT ;  /* 0x1ffffffe02027812 */ /* 0x000fe400078ec0ff */
[----:B------:R-:W-:Y:S01]  /*0d40*/  LOP3.LUT R6, R6, 0x7ffffffc, RZ, 0xc0, !PT ;  /* 0x7ffffffc06067812 */ /* 0x000fe200078ec0ff */
[----:B------:R-:W-:Y:S01]  /*0d50*/  IMAD R222, R0, 0x8, R9 ;  /* 0x0000000800de7824 */ /* 0x000fe200078e0209 */
[----:B------:R-:W-:Y:S01]  /*0d60*/  LEA.HI R0, R3, R228, RZ, 0x6 ;  /* 0x000000e403007211 */ /* 0x000fe200078f30ff */
[----:B------:R-:W-:Y:S01]  /*0d70*/  IMAD.IADD R5, R220, 0x1, -R5 ;  /* 0x00000001dc057824 */ /* 0x000fe200078e0a05 */
[----:B------:R-:W-:Y:S01]  /*0d80*/  LOP3.LUT R3, R187, 0xfffffff8, RZ, 0xc0, !PT ;  /* 0xfffffff8bb037812 */ /* 0x000fe200078ec0ff */
[----:B------:R-:W-:Y:S01]  /*0d90*/  IMAD.IADD R204, R13, 0x1, -R2 ;  /* 0x000000010dcc7824 */ /* 0x000fe200078e0a02 */
[----:B------:R-:W-:Y:S01]  /*0da0*/  SHF.R.S32.HI R187, RZ, 0x3, R187 ;  /* 0x00000003ffbb7819 */ /* 0x000fe200000114bb */
[----:B------:R-:W-:-:S02]  /*0db0*/  IMAD.SHL.U32 R0, R0, 0x8, RZ ;  /* 0x0000000800007824 */ /* 0x000fc400078e00ff */
[----:B------:R-:W-:Y:S01]  /*0dc0*/  IMAD.IADD R206, R228, 0x1, -R3 ;  /* 0x00000001e4ce7824 */ /* 0x000fe200078e0a03 */
[----:B------:R-:W-:Y:S01]  /*0dd0*/  SHF.R.S32.HI R223, RZ, 0x1f, R187 ;  /* 0x0000001fffdf7819 */ /* 0x000fe200000114bb */
[C---:B------:R-:W-:Y:S01]  /*0de0*/  IMAD.SHL.U32 R224, R187.reuse, 0x40, RZ ;  /* 0x00000040bbe07824 */ /* 0x040fe200078e00ff */
[----:B------:R-:W-:Y:S01]  /*0df0*/  LOP3.LUT R201, R0, 0xfffffe00, RZ, 0xc0, !PT ;  /* 0xfffffe0000c97812 */ /* 0x000fe200078ec0ff */
[C---:B------:R-:W-:Y:S02]  /*0e00*/  VIADD R219, R187.reuse, 0x20 ;  /* 0x00000020bbdb7836 */ /* 0x040fe40000000000 */
[C---:B------:R-:W-:Y:S01]  /*0e10*/  VIADD R218, R187.reuse, 0x40 ;  /* 0x00000040bbda7836 */ /* 0x040fe20000000000 */
[----:B------:R-:W-:Y:S01]  /*0e20*/  LOP3.LUT R3, R224, 0x1c0, RZ, 0xc0, !PT ;  /* 0x000001c0e0037812 */ /* 0x000fe200078ec0ff */
[----:B------:R-:W-:Y:S01]  /*0e30*/  VIADD R217, R187, 0x60 ;  /* 0x00000060bbd97836 */ /* 0x000fe20000000000 */
[----:B------:R-:W-:Y:S01]  /*0e40*/  SHF.R.S32.HI R0, RZ, 0x1f, R219 ;  /* 0x0000001fff007819 */ /* 0x000fe200000114db */
[C---:B------:R-:W-:Y:S01]  /*0e50*/  IMAD.SHL.U32 R16, R206.reuse, 0x8, RZ ;  /* 0x00000008ce107824 */ /* 0x040fe200078e00ff */
[----:B------:R-:W-:Y:S01]  /*0e60*/  SHF.R.U32.HI R200, RZ, 0x3, R3 ;  /* 0x00000003ffc87819 */ /* 0x000fe20000011603 */
        /* <DEDUP_REMOVED lines=8> */
[----:B------:R-:W-:Y:S01]  /*0ef0*/  IMAD.IADD R203, R213, 0x1, -R6 ;  /* 0x00000001d5cb7824 */ /* 0x000fe200078e0a06 */
[----:B------:R-:W-:Y:S01]  /*0f00*/  LEA.HI R5, R5, R218, RZ, 0x3 ;  /* 0x000000da05057211 */ /* 0x000fe200078f18ff */
[----:B------:R-:W-:Y:S01]  /*0f10*/  VIADD R185, R22, 0x20 ;  /* 0x0000002016b97836 */ /* 0x000fe20000000000 */
[----:B------:R-:W-:Y:S01]  /*0f20*/  LEA.HI R3, R2, R217, RZ, 0x3 ;  /* 0x000000d902037211 */ /* 0x000fe200078f18ff */
[----:B------:R-:W-:Y:S01]  /*0f30*/  IMAD.SHL.U32 R0, R0, 0x40, RZ ;  /* 0x0000004000007824 */ /* 0x000fe200078e00ff */
[----:B------:R-:W-:Y:S01]  /*0f40*/  SHF.L.U32 R195, R218, 0x6, RZ ;  /* 0x00000006dac37819 */ /* 0x000fe200000006ff */
[----:B------:R-:W-:Y:S01]  /*0f50*/  IMAD.SHL.U32 R5, R5, 0x40, RZ ;  /* 0x0000004005057824 */ /* 0x000fe200078e00ff */
[----:B------:R-:W-:Y:S01]  /*0f60*/  LOP3.LUT R196, R196, 0x1c0, RZ, 0xc0, !PT ;  /* 0x000001c0c4c47812 */ /* 0x000fe200078ec0ff */
[----:B------:R-:W-:Y:S01]  /*0f70*/  IMAD.SHL.U32 R3, R3, 0x40, RZ ;  /* 0x0000004003037824 */ /* 0x000fe200078e00ff */
[----:B------:R-:W-:Y:S01]  /*0f80*/  LOP3.LUT R195, R195, 0x1c0, RZ, 0xc0, !PT ;  /* 0x000001c0c3c37812 */ /* 0x000fe200078ec0ff */
[----:B------:R-:W-:Y:S01]  /*0f90*/  VIADD R2, R16, 0x40 ;  /* 0x0000004010027836 */ /* 0x000fe20000000000 */
[----:B------:R-:W-:Y:S01]  /*0fa0*/  LOP3.LUT R194, R194, 0x1c0, RZ, 0xc0, !PT ;  /* 0x000001c0c2c27812 */ /* 0x000fe200078ec0ff */
[----:B------:R-:W-:Y:S01]  /*0fb0*/  IMAD R204, R204, 0x8, R221 ;  /* 0x00000008cccc7824 */ /* 0x000fe200078e02dd */
[----:B------:R-:W-:-:S02]  /*0fc0*/  SHF.R.U32.HI R227, RZ, 0x3, R196 ;  /* 0x00000003ffe37819 */ /* 0x000fc400000116c4 */
[--C-:B------:R-:W-:Y:S02]  /*0fd0*/  LOP3.LUT R4, R196, 0x38, R16.reuse, 0xf8, !PT ;  /* 0x00000038c4047812 */ /* 0x100fe400078ef810 */
[----:B------:R-:W-:Y:S02]  /*0fe0*/  SHF.R.U32.HI R226, RZ, 0x3, R195 ;  /* 0x00000003ffe27819 */ /* 0x000fe400000116c3 */
[----:B------:R-:W-:Y:S02]  /*0ff0*/  LOP3.LUT R7, R195, 0x38, R16, 0xf8, !PT ;  /* 0x00000038c3077812 */ /* 0x000fe400078ef810 */
[----:B------:R-:W-:Y:S02]  /*1000*/  SHF.R.U32.HI R225, RZ, 0x3, R194 ;  /* 0x00000003ffe17819 */ /* 0x000fe400000116c2 */
[----:B------:R-:W-:Y:S02]  /*1010*/  LOP3.LUT R8, R194, 0x38, R16, 0xf8, !PT ;  /* 0x00000038c2087812 */ /* 0x000fe400078ef810 */
[----:B------:R-:W-:-:S02]  /*1020*/  LOP3.LUT R199, R0, 0xfffffe00, RZ, 0xc0, !PT ;  /* 0xfffffe0000c77812 */ /* 0x000fc400078ec0ff */
[----:B------:R-:W-:Y:S02]  /*1030*/  LOP3.LUT R198, R5, 0xfffffe00, RZ, 0xc0, !PT ;  /* 0xfffffe0005c67812 */ /* 0x000fe400078ec0ff */
[----:B------:R-:W-:Y:S02]  /*1040*/  LOP3.LUT R197, R3, 0xfffffe00, RZ, 0xc0, !PT ;  /* 0xfffffe0003c57812 */ /* 0x000fe400078ec0ff */
[----:B------:R-:W-:Y:S02]  /*1050*/  LOP3.LUT R205, R201, R205, R200, 0xf6, !PT ;  /* 0x000000cdc9cd7212 */ /* 0x000fe400078ef6c8 */
[----:B------:R-:W-:Y:S02]  /*1060*/  LOP3.LUT R4, R199, R4, R227, 0xf6, !PT ;  /* 0x00000004c7047212 */ /* 0x000fe400078ef6e3 */
[----:B------:R-:W-:Y:S02]  /*1070*/  LOP3.LUT R7, R198, R7, R226, 0xf6, !PT ;  /* 0x00000007c6077212 */ /* 0x000fe400078ef6e2 */
[----:B------:R-:W-:-:S02]  /*1080*/  LOP3.LUT R8, R197, R8, R225, 0xf6, !PT ;  /* 0x00000008c5087212 */ /* 0x000fc400078ef6e1 */
[----:B------:R-:W-:Y:S02]  /*1090*/  SHF.R.S32.HI R23, RZ, 0x1f, R22 ;  /* 0x0000001fff177819 */ /* 0x000fe40000011416 */
[----:B------:R-:W-:Y:S02]  /*10a0*/  SHF.R.S32.HI R17, RZ, 0x1f, R16 ;  /* 0x0000001fff117819 */ /* 0x000fe40000011410 */
[----:B------:R-:W-:Y:S02]  /*10b0*/  SHF.R.S32.HI R184, RZ, 0x1f, R2 ;  /* 0x0000001fffb87819 */ /* 0x000fe40000011402 */
[----:B------:R-:W-:Y:S02]  /*10c0*/  SHF.R.S32.HI R212, RZ, 0x1f, R185 ;  /* 0x0000001fffd47819 */ /* 0x000fe400000114b9 */
[----:B------:R-:W-:Y:S02]  /*10d0*/  LEA R202, R205, UR40, 0x1 ;  /* 0x00000028cdca7c11 */ /* 0x000fe4000f8e08ff */
[----:B------:R-:W-:-:S02]  /*10e0*/  LEA R216, R4, UR40, 0x1 ;  /* 0x0000002804d87c11 */ /* 0x000fc4000f8e08ff */
[----:B------:R-:W-:Y:S02]  /*10f0*/  LEA R215, R7, UR40, 0x1 ;  /* 0x0000002807d77c11 */ /* 0x000fe4000f8e08ff */
[----:B------:R-:W-:-:S07]  /*1100*/  LEA R214, R8, UR40, 0x1 ;  /* 0x0000002808d67c11 */ /* 0x000fce000f8e08ff */
.L_x_9612:
[----:B0---4-:R-:W0:Y:S02]  /*1110*/  LDC.64 R4, c[0x0][0xc88] ;  /* 0x00032200ff047b82 */ /* 0x011e240000000a00 */
        /* <DEDUP_REMOVED lines=16> */
[----:B------:R-:W-:Y:S02]  /*1220*/  @P1 LEA.HI.X R7, R210, UR5, R211, 0x2, P2 ;  /* 0x00000005d2071c11 */ /* 0x000fe400090f14d3 */
        /* <DEDUP_REMOVED lines=32> */
.L_x_9392:
        /* <DEDUP_REMOVED lines=9> */
.L_x_9393:
[----:B------:R-:W-:Y:S05]  /*14c0*/  @!P0 BRA `(.L_x_9394) ;  /* 0x00000000000c8947 */ /* 0x000fea0003800000 */
[----:B------:R-:W2:Y:S04]  /*14d0*/  LDG.E R4, desc[UR42][R8.64] ;  /* 0x0000002a08047981 */ /* 0x000ea8000c1e1900 */
[----:B------:R-:W2:Y:S02]  /*14e0*/  LDG.E R29, desc[UR42][R8.64+0x4] ;  /* 0x0000042a081d7981 */ /* 0x000ea4000c1e1900 */
[----:B--2---:R-:W-:-:S07]  /*14f0*/  IMAD.IADD R29, R29, 0x1, -R4 ;  /* 0x000000011d1d7824 */ /* 0x004fce00078e0a04 */
.L_x_9394:
[----:B------:R-:W-:Y:S01]  /*1500*/  ULDC.64 UR4, c[0x0][0xa10] ;  /* 0x0002840000047ab9 */ /* 0x000fe20000000a00 */
[----:B------:R-:W1:Y:S01]  /*1510*/  LDC R9, c[0x0][0x448] ;  /* 0x00011200ff097b82 */ /* 0x000e620000000800 */
[----:B------:R-:W-:-:S04]  /*1520*/  ISETP.NE.U32.AND P0, PT, RZ, UR4, PT ;  /* 0x00000004ff007c0c */ /* 0x000fc8000bf05070 */
        /* <DEDUP_REMOVED lines=13> */
[----:B------:R-:W-:-:S04]  /*1600*/  IMAD.SHL.U32 R191, R41, 0x80, RZ ;  /* 0x0000008029bf7824 */ /* 0x000fc800078e00ff */
[----:B0-----:R-:W-:-:S08]  /*1610*/  VIADD R4, R191, 0x7f ;  /* 0x0000007fbf047836 */ /* 0x001fd00000000000 */
[----:B------:R-:W0:Y:S08]  /*1620*/  @P1 LDC R9, c[0x0][0x44c] ;  /* 0x00011300ff091b82 */ /* 0x000e300000000800 */
[----:B------:R-:W1:Y:S01]  /*1630*/  @P1 LDC R5, c[0x0][0x450] ;  /* 0x00011400ff051b82 */ /* 0x000e620000000800 */
[----:B--2---:R-:W-:Y:S02]  /*1640*/  @P0 IMAD.IADD R25, R8, 0x1, -R3 ;  /* 0x0000000108190824 */ /* 0x004fe400078e0a03 */
[----:B------:R-:W-:-:S02]  /*1650*/  IMAD.IADD R8, R29, 0x1, -R0 ;  /* 0x000000011d087824 */ /* 0x000fc400078e0a00 */
[----:B0-----:R-:W-:-:S03]  /*1660*/  @P1 IMAD.HI.U32 R0, R4, R9, RZ ;  /* 0x0000000904001227 */ /* 0x001fc600078e00ff */
[----:B------:R-:W-:Y:S01]  /*1670*/  IADD3 R193, R8, R25, RZ ;  /* 0x0000001908c17210 */ /* 0x000fe20007ffe0ff */
[----:B------:R-:W-:Y:S01]  /*1680*/  IMAD.MOV R27, RZ, RZ, -R8 ;  /* 0x000000ffff1b7224 */ /* 0x000fe200078e0a08 */
[----:B-1----:R-:W-:Y:S02]  /*1690*/  @P1 SHF.R.U32.HI R4, RZ, R5, R0 ;  /* 0x00000005ff041219 */ /* 0x002fe40000011600 */
[C---:B------:R-:W-:Y:S01]  /*16a0*/  IADD3 R95, R193.reuse, 0x80, -R192 ;  /* 0x00000080c15f7810 */ /* 0x040fe20007ffe8c0 */
[----:B------:R-:W-:Y:S01]  /*16b0*/  VIADD R0, R193, 0x7f ;  /* 0x0000007fc1007836 */ /* 0x000fe20000000000 */
[----:B------:R-:W-:-:S03]  /*16c0*/  VIMNMX R27, RZ, R27, !PT ;  /* 0x0000001bff1b7248 */ /* 0x000fc60007fe0100 */
[----:B------:R-:W-:Y:S01]  /*16d0*/  IMAD.IADD R4, R95, 0x1, R4 ;  /* 0x000000015f047824 */ /* 0x000fe200078e0204 */
[----:B------:R-:W-:-:S04]  /*16e0*/  SHF.R.S32.HI R3, RZ, 0x1f, R0 ;  /* 0x0000001fff037819 */ /* 0x000fc80000011400 */
[----:B------:R-:W-:Y:S02]  /*16f0*/  SHF.R.S32.HI R5, RZ, 0x1f, R4 ;  /* 0x0000001fff057819 */ /* 0x000fe40000011404 */
[----:B------:R-:W-:Y:S02]  /*1700*/  LEA.HI R3, R3, R0, RZ, 0x7 ;  /* 0x0000000003037211 */ /* 0x000fe400078f38ff */
[----:B------:R-:W-:Y:S02]  /*1710*/  LEA.HI R5, R5, R4, RZ, 0x7 ;  /* 0x0000000405057211 */ /* 0x000fe400078f38ff */
[----:B------:R-:W-:Y:S02]  /*1720*/  SHF.R.S32.HI R96, RZ, 0x7, R3 ;  /* 0x00000007ff607819 */ /* 0x000fe40000011403 */
[----:B------:R-:W-:-:S04]  /*1730*/  SHF.R.S32.HI R5, RZ, 0x7, R5 ;  /* 0x00000007ff057819 */ /* 0x000fc80000011405 */
[----:B------:R-:W-:-:S05]  /*1740*/  VIMNMX R5, R96, R5, PT ;  /* 0x0000000560057248 */ /* 0x000fca0003fe0100 */
[----:B------:R-:W-:-:S05]  /*1750*/  IMAD R0, R5, 0x80, -R8 ;  /* 0x0000008005007824 */ /* 0x000fca00078e0a08 */
[----:B------:R-:W-:-:S04]  /*1760*/  VIMNMX R0, R0, R25, PT ;  /* 0x0000001900007248 */ /* 0x000fc80003fe0100 */
        /* <DEDUP_REMOVED lines=30> */
.L_x_9397:
[----:B------:R-:W-:Y:S05]  /*1950*/  BSYNC B6 ;  /* 0x0000000000067941 */ /* 0x000fea0003800000 */
.L_x_9396:
        /* <DEDUP_REMOVED lines=20> */
.L_x_9399:
[----:B------:R-:W-:Y:S05]  /*1aa0*/  BSYNC B6 ;  /* 0x0000000000067941 */ /* 0x000fea0003800000 */
.L_x_9398:
        /* <DEDUP_REMOVED lines=11> */
[----:B-----5:R-:W-:Y:S01]  /*1b60*/  SHF.R.S32.HI R13, RZ, 0x1f, R24 ;  /* 0x0000001fff0d7819 */ /* 0x020fe20000011418 */
[----:B------:R-:W0:Y:S01]  /*1b70*/  S2R R38, SR_TID.X ;  /* 0x0000000000267919 */ /* 0x000e220000002100 */
[----:B------:R-:W-:Y:S01]  /*1b80*/  SEL R3, R37, RZ, P0 ;  /* 0x000000ff25037207 */ /* 0x000fe20000000000 */
[-C--:B-1----:R-:W-:Y:S01]  /*1b90*/  IMAD R10, R223, R34.reuse, RZ ;  /* 0x00000022df0a7224 */ /* 0x082fe200078e02ff */
[C-C-:B------:R-:W-:Y:S01]  /*1ba0*/  SHF.L.U64.HI R29, R34.reuse, 0x5, R35.reuse ;  /* 0x00000005221d7819 */ /* 0x140fe20000010223 */
[C---:B------:R-:W-:Y:S01]  /*1bb0*/  IMAD.SHL.U32 R32, R34.reuse, 0x20, RZ ;  /* 0x0000002022207824 */ /* 0x040fe200078e00ff */
[----:B------:R-:W-:Y:S01]  /*1bc0*/  SHF.L.U64.HI R30, R34, 0x6, R35 ;  /* 0x00000006221e7819 */ /* 0x000fe20000010223 */
[----:B------:R-:W-:Y:S01]  /*1bd0*/  IMAD.IADD R3, R16, 0x1, R3 ;  /* 0x0000000110037824 */ /* 0x000fe200078e0203 */
[----:B------:R-:W-:Y:S01]  /*1be0*/  SHF.L.U64.HI R31, R34, 0x7, R35 ;  /* 0x00000007221f7819 */ /* 0x000fe20000010223 */
[----:B---3--:R-:W-:-:S04]  /*1bf0*/  IMAD.WIDE.U32 R4, R187, R34, R22 ;  /* 0x00000022bb047225 */ /* 0x008fc800078e0016 */
[----:B--2---:R-:W-:-:S04]  /*1c00*/  IMAD.WIDE.U32 R6, R187, R14, R22 ;  /* 0x0000000ebb067225 */ /* 0x004fc800078e0016 */
[C---:B------:R-:W-:Y:S02]  /*1c10*/  IMAD R89, R187.reuse, R35, R10 ;  /* 0x00000023bb597224 */ /* 0x040fe400078e020a */
[----:B------:R-:W-:-:S04]  /*1c20*/  IMAD.WIDE.U32 R10, R187, R34, R16 ;  /* 0x00000022bb0a7225 */ /* 0x000fc800078e0010 */
[----:B------:R-:W-:Y:S01]  /*1c30*/  IMAD.MOV.U32 R82, RZ, RZ, R6 ;  /* 0x000000ffff527224 */ /* 0x000fe200078e0006 */
[----:B------:R-:W-:Y:S01]  /*1c40*/  SHF.R.S32.HI R6, RZ, 0x1f, R3 ;  /* 0x0000001fff067819 */ /* 0x000fe20000011403 */
[-C--:B------:R-:W-:Y:S02]  /*1c50*/  IMAD R8, R223, R14.reuse, RZ ;  /* 0x0000000edf087224 */ /* 0x080fe400078e02ff */
[----:B------:R-:W-:Y:S02]  /*1c60*/  IMAD.IADD R87, R5, 0x1, R89 ;  /* 0x0000000105577824 */ /* 0x000fe400078e0259 */
[----:B------:R-:W-:Y:S01]  /*1c70*/  IMAD.IADD R89, R89, 0x1, R11 ;  /* 0x0000000159597824 */ /* 0x000fe200078e020b */
[CC--:B------:R-:W-:Y:S01]  /*1c80*/  LEA.HI R11, R6.reuse, R3.reuse, RZ, 0x3 ;  /* 0x00000003060b7211 */ /* 0x0c0fe200078f18ff */
[----:B------:R-:W-:Y:S01]  /*1c90*/  IMAD.MOV.U32 R86, RZ, RZ, R4 ;  /* 0x000000ffff567224 */ /* 0x000fe200078e0004 */
[----:B------:R-:W-:Y:S01]  /*1ca0*/  LEA.HI R4, R6, R3, RZ, 0x6 ;  /* 0x0000000306047211 */ /* 0x000fe200078f30ff */
[C---:B------:R-:W-:Y:S01]  /*1cb0*/  IMAD R85, R187.reuse, R15, R8 ;  /* 0x0000000fbb557224 */ /* 0x040fe200078e0208 */
[----:B0-----:R-:W-:Y:S01]  /*1cc0*/  SHF.R.U32.HI R38, RZ, 0x7, R38 ;  /* 0x00000007ff267819 */ /* 0x001fe20000011626 */
[----:B------:R-:W-:Y:S01]  /*1cd0*/  IMAD.WIDE.U32 R8, R187, R14, R16 ;  /* 0x0000000ebb087225 */ /* 0x000fe200078e0010 */
[----:B------:R-:W-:-:S02]  /*1ce0*/  LOP3.LUT R3, R11, 0x38, RZ, 0xc0, !PT ;  /* 0x000000380b037812 */ /* 0x000fc400078ec0ff */
[----:B------:R-:W-:Y:S01]  /*1cf0*/  ISETP.NE.AND P6, PT, R38, 0x1, PT ;  /* 0x000000012600780c */ /* 0x000fe20003fc5270 */
[----:B------:R-:W-:Y:S01]  /*1d00*/  IMAD.IADD R83, R7, 0x1, R85 ;  /* 0x0000000107537824 */ /* 0x000fe200078e0255 */
[----:B------:R-:W-:Y:S01]  /*1d10*/  LOP3.LUT R5, R195, 0x38, R11, 0xf8, !PT ;  /* 0x00000038c3057812 */ /* 0x000fe200078ef80b */
[----:B------:R-:W-:Y:S01]  /*1d20*/  IMAD.SHL.U32 R4, R4, 0x80, RZ ;  /* 0x0000008004047824 */ /* 0x000fe200078e00ff */
[----:B------:R-:W-:Y:S01]  /*1d30*/  LOP3.LUT R3, R3, 0x1c0, R224, 0xf8, !PT ;  /* 0x000001c003037812 */ /* 0x000fe200078ef8e0 */
[----:B------:R-:W-:Y:S01]  /*1d40*/  IMAD.IADD R85, R85, 0x1, R9 ;  /* 0x0000000155557824 */ /* 0x000fe200078e0209 */
[----:B------:R-:W-:Y:S01]  /*1d50*/  LOP3.LUT R5, R5, R226, RZ, 0x3c, !PT ;  /* 0x000000e205057212 */ /* 0x000fe200078e3cff */
[----:B------:R-:W-:Y:S01]  /*1d60*/  IMAD.MOV.U32 R84, RZ, RZ, R8 ;  /* 0x000000ffff547224 */ /* 0x000fe200078e0008 */
[--C-:B------:R-:W-:Y:S01]  /*1d70*/  LOP3.LUT R8, R196, 0x38, R11.reuse, 0xf8, !PT ;  /* 0x00000038c4087812 */ /* 0x100fe200078ef80b */
[----:B------:R-:W-:Y:S01]  /*1d80*/  IMAD.MOV.U32 R88, RZ, RZ, R10 ;  /* 0x000000ffff587224 */ /* 0x000fe200078e000a */
[----:B------:R-:W-:Y:S01]  /*1d90*/  LOP3.LUT R10, R194, 0x38, R11, 0xf8, !PT ;  /* 0x00000038c20a7812 */ /* 0x000fe200078ef80b */
[C---:B------:R-:W-:Y:S01]  /*1da0*/  IMAD R9, R13.reuse, R14, RZ ;  /* 0x0000000e0d097224 */ /* 0x040fe200078e02ff */
[----:B------:R-:W-:Y:S01]  /*1db0*/  LOP3.LUT R6, R4, 0xffffe000, RZ, 0xc0, !PT ;  /* 0xffffe00004067812 */ /* 0x000fe200078ec0ff */
[----:B------:R-:W-:Y:S05]  /*1dc0*/  @!P6 WARPSYNC.ALL ;  /* 0x000000000000e948 */ /* 0x000fea0003800000 */
[----:B------:R-:W-:Y:S01]  /*1dd0*/  IMAD R13, R13, R34, RZ ;  /* 0x000000220d0d7224 */ /* 0x000fe200078e02ff */
[----:B------:R-:W-:Y:S01]  /*1de0*/  LOP3.LUT R8, R8, R227, RZ, 0x3c, !PT ;  /* 0x000000e308087212 */ /* 0x000fe200078e3cff */
[----:B------:R-:W-:Y:S01]  /*1df0*/  IMAD R39, R24, R15, R9 ;  /* 0x0000000f18277224 */ /* 0x000fe200078e0209 */
[----:B------:R-:W-:Y:S01]  /*1e00*/  LOP3.LUT R10, R10, R225, RZ, 0x3c, !PT ;  /* 0x000000e10a0a7212 */ /* 0x000fe200078e3cff */
[C---:B------:R-:W-:Y:S01]  /*1e10*/  IMAD.WIDE.U32 R82, R24.reuse, R14, R82 ;  /* 0x0000000e18527225 */ /* 0x040fe200078e0052 */
[----:B------:R-:W-:Y:S01]  /*1e20*/  LOP3.LUT R7, R3, R200, RZ, 0x3c, !PT ;  /* 0x000000c803077212 */ /* 0x000fe200078e3cff */
[----:B------:R-:W-:Y:S01]  /*1e30*/  ULDC UR4, c[0x0][0x2f4] ;  /* 0x0000bd0000047ab9 */ /* 0x000fe20000000800 */
[----:B------:R-:W-:Y:S01]  /*1e40*/  LOP3.LUT R41, R11, 0xfffffff8, RZ, 0xc0, !PT ;  /* 0xfffffff80b297812 */ /* 0x000fe200078ec0ff */
[C---:B------:R-:W-:Y:S01]  /*1e50*/  IMAD R13, R24.reuse, R35, R13 ;  /* 0x00000023180d7224 */ /* 0x040fe200078e020d */
[----:B------:R-:W-:Y:S01]  /*1e60*/  IADD3 R4, R5, R6, R198 ;  /* 0x0000000605047210 */ /* 0x000fe20007ffe0c6 */
[----:B------:R-:W-:Y:S01]  /*1e70*/  IMAD.WIDE.U32 R88, R24, R34, R88 ;  /* 0x0000002218587225 */ /* 0x000fe200078e0058 */
[----:B------:R-:W-:-:S02]  /*1e80*/  IADD3 R3, R8, R6, R199 ;  /* 0x0000000608037210 */ /* 0x000fc40007ffe0c7 */
[----:B------:R-:W-:Y:S01]  /*1e90*/  IADD3 R5, R10, R6, R197 ;  /* 0x000000060a057210 */ /* 0x000fe20007ffe0c5 */
[----:B------:R-:W-:Y:S01]  /*1ea0*/  IMAD.WIDE.U32 R84, R24, R14, R84 ;  /* 0x0000000e18547225 */ /* 0x000fe200078e0054 */
[----:B------:R-:W-:Y:S02]  /*1eb0*/  IADD3 R6, R7, R6, R201 ;  /* 0x0000000607067210 */ /* 0x000fe40007ffe0c9 */
[----:B------:R-:W-:Y:S01]  /*1ec0*/  SHF.L.U64.HI R7, R14, 0x5, R15 ;  /* 0x000000050e077819 */ /* 0x000fe2000001020f */
[----:B------:R-:W-:Y:S01]  /*1ed0*/  IMAD.WIDE.U32 R86, R24, R34, R86 ;  /* 0x0000002218567225 */ /* 0x000fe200078e0056 */
[C-C-:B------:R-:W-:Y:S02]  /*1ee0*/  SHF.L.U64.HI R8, R14.reuse, 0x6, R15.reuse ;  /* 0x000000060e087819 */ /* 0x140fe4000001020f */
[----:B------:R-:W-:Y:S01]  /*1ef0*/  SHF.L.U64.HI R9, R14, 0x7, R15 ;  /* 0x000000070e097819 */ /* 0x000fe2000001020f */
[----:B------:R-:W-:Y:S01]  /*1f00*/  VIADD R94, R38, 0x8 ;  /* 0x00000008265e7836 */ /* 0x000fe20000000000 */
[----:B------:R-:W-:Y:S01]  /*1f10*/  SHF.R.S32.HI R35, RZ, 0x1f, R42 ;  /* 0x0000001fff237819 */ /* 0x000fe2000001142a */
[----:B------:R-:W-:Y:S01]  /*1f20*/  IMAD.SHL.U32 R33, R34, 0x40, RZ ;  /* 0x0000004022217824 */ /* 0x000fe200078e00ff */
[----:B------:R-:W-:Y:S01]  /*1f30*/  ISETP.GE.AND P1, PT, R16, UR4, PT ;  /* 0x0000000410007c0c */ /* 0x000fe2000bf26270 */
[----:B------:R-:W-:Y:S01]  /*1f40*/  IMAD.IADD R38, R83, 0x1, R39 ;  /* 0x0000000153267824 */ /* 0x000fe200078e0227 */
[----:B------:R-:W-:Y:S01]  /*1f50*/  ISETP.GE.AND P2, PT, R2, UR4, PT ;  /* 0x0000000402007c0c */ /* 0x000fe2000bf46270 */
[C---:B------:R-:W-:Y:S01]  /*1f60*/  IMAD.SHL.U32 R10, R14.reuse, 0x20, RZ ;  /* 0x000000200e0a7824 */ /* 0x040fe200078e00ff */
[----:B------:R-:W-:Y:S01]  /*1f70*/  IADD3 R43, R13, R89, RZ ;  /* 0x000000590d2b7210 */ /* 0x000fe20007ffe0ff */
[C---:B------:R-:W-:Y:S01]  /*1f80*/  IMAD.SHL.U32 R20, R14.reuse, 0x40, RZ ;  /* 0x000000400e147824 */ /* 0x040fe200078e00ff */
[----:B------:R-:W-:Y:S01]  /*1f90*/  SHF.R.S32.HI R80, RZ, 0x3, R11 ;  /* 0x00000003ff507819 */ /* 0x000fe2000001140b */
[----:B------:R-:W-:Y:S01]  /*1fa0*/  IMAD.SHL.U32 R21, R14, 0x80, RZ ;  /* 0x000000800e157824 */ /* 0x000fe200078e00ff */
[----:B------:R-:W-:Y:S01]  /*1fb0*/  SHF.R.S32.HI R90, RZ, 0x1f, R41 ;  /* 0x0000001fff5a7819 */ /* 0x000fe20000011429 */
[----:B------:R-:W-:-:S02]  /*1fc0*/  IMAD.SHL.U32 R34, R34, 0x80, RZ ;  /* 0x0000008022227824 */ /* 0x000fc400078e00ff */
[----:B------:R-:W-:Y:S02]  /*1fd0*/  IMAD R36, R206, 0x20, R187 ;  /* 0x00000020ce247824 */ /* 0x000fe400078e02bb */
[----:B------:R-:W-:Y:S02]  /*1fe0*/  IMAD.SHL.U32 R37, R37, 0x2, RZ ;  /* 0x0000000225257824 */ /* 0x000fe400078e00ff */
[----:B------:R-:W-:Y:S02]  /*1ff0*/  IMAD.IADD R39, R39, 0x1, R85 ;  /* 0x0000000127277824 */ /* 0x000fe400078e0255 */
[----:B------:R-:W-:Y:S01]  /*2000*/  IMAD.IADD R40, R87, 0x1, R13 ;  /* 0x0000000157287824 */ /* 0x000fe200078e020d */
[----:B----4-:R-:W-:Y:S01]  /*2010*/  SHF.R.S32.HI R81, RZ, 0x1f, R26 ;  /* 0x0000001fff517819 */ /* 0x010fe2000001141a */
[----:B------:R-:W-:Y:S06]  /*2020*/  @!P6 BAR.SYNC.DEFER_BLOCKING 0x9, 0x100 ;  /* 0x024400000000eb1d */ /* 0x000fec0000010000 */
.L_x_9497:
[----:B------:R-:W0:Y:S01]  /*2030*/  LDC R100, c[0x0][0x430] ;  /* 0x00010c00ff647b82 */ /* 0x000e220000000800 */
[----:B------:R-:W-:Y:S02]  /*2040*/  VIADD R28, R28, 0xffffffff ;  /* 0xffffffff1c1c7836 */ /* 0x000fe40000000000 */
        /* <DEDUP_REMOVED lines=11> */
[----:B----4-:R-:W4:Y:S01]  /*2100*/  @P4 LDC R13, c[0x0][0x438] ;  /* 0x00010e00ff0d4b82 */ /* 0x010f220000000800 */
        /* <DEDUP_REMOVED lines=84> */
.L_x_9404:
[----:B------:R-:W-:Y:S05]  /*2650*/  BSYNC B1 ;  /* 0x0000000000017941 */ /* 0x000fea0003800000 */
.L_x_9403:
        /* <DEDUP_REMOVED lines=43> */
.L_x_9406:
[----:B------:R-:W-:Y:S05]  /*2910*/  BSYNC B1 ;  /* 0x0000000000017941 */ /* 0x000fea0003800000 */
.L_x_9405:
        /* <DEDUP_REMOVED lines=47> */
.L_x_9408:
[----:B------:R-:W-:Y:S05]  /*2c10*/  BSYNC B1 ;  /* 0x0000000000017941 */ /* 0x000fea0003800000 */
.L_x_9407:
        /* <DEDUP_REMOVED lines=31> */
.L_x_9410:
[----:B------:R-:W-:Y:S05]  /*2e10*/  BSYNC B1 ;  /* 0x0000000000017941 */ /* 0x000fea0003800000 */
.L_x_9409:
        /* <DEDUP_REMOVED lines=36> */
.L_x_9411:
[----:B------:R-:W-:Y:S01]  /*3060*/  IMAD R91, R19, 0x8, R18 ;  /* 0x00000008135b7824 */ /* 0x000fe200078e0212 */
[----:B------:R-:W-:Y:S01]  /*3070*/  SHF.L.U32 R102, R189, 0x1f, RZ ;  /* 0x0000001fbd667819 */ /* 0x000fe200000006ff */
[----:B------:R-:W-:Y:S03]  /*3080*/  BSSY B1, `(.L_x_9412) ;  /* 0x0000003000017945 */ /* 0x000fe60003800000 */
[----:B------:R-:W0:Y:S02]  /*3090*/  SYNCS.PHASECHK.TRANS64.TRYWAIT P6, [R91+URZ+0x28890], R102 ;  /* 0x028890665b0075a7 */ /* 0x000e2400080c017f */
[----:B0-----:R-:W-:Y:S05]  /*30a0*/  @!P6 BRA `(.L_x_9413) ;  /* 0x000001bc0010e947 */ /* 0x001fea0003800000 */
.L_x_9733:
[----:B------:R-:W-:Y:S05]  /*30b0*/  BSYNC B1 ;  /* 0x0000000000017941 */ /* 0x000fea0003800000 */
.L_x_9412:
[----:B------:R-:W-:-:S03]  /*30c0*/  UMOV UR4, 0xffffffff ;  /* 0xffffffff00047882 */ /* 0x000fc60000000000 */
[----:B------:R-:W-:Y:S05]  /*30d0*/  BRA.DIV UR4, `(.L_x_9414) ;  /* 0x000001be04187947 */ /* 0x000fea000b800000 */
[----:B------:R1:W2:Y:S04]  /*30e0*/  SHFL.IDX PT, R79, R103, RZ, 0x181f ;  /* 0x00181fff674f7589 */ /* 0x0002a800000e0000 */
[----:B------:R1:W3:Y:S02]  /*30f0*/  SHFL.IDX PT, R105, R108, RZ, 0x181f ;  /* 0x00181fff6c697589 */ /* 0x0002e400000e0000 */
.L_x_9737:
        /* <DEDUP_REMOVED lines=57> */
.L_x_9420:
[----:B------:R-:W-:Y:S05]  /*3490*/  BSYNC B3 ;  /* 0x0000000000037941 */ /* 0x000fea0003800000 */
.L_x_9419:
[----:B0-----:R4:W-:Y:S02]  /*34a0*/  ST.E.128 desc[UR42][R76.64], R12 ;  /* 0x0000000c4c007985 */ /* 0x0019e4000c101d2a */
.L_x_9418:
[----:B------:R-:W-:Y:S05]  /*34b0*/  BSYNC B2 ;  /* 0x0000000000027941 */ /* 0x000fea0003800000 */
.L_x_9417:
        /* <DEDUP_REMOVED lines=53> */
.L_x_9422:
[----:B------:R-:W-:Y:S05]  /*3810*/  BSYNC B2 ;  /* 0x0000000000027941 */ /* 0x000fea0003800000 */
.L_x_9421:
[----:B0-----:R0:W-:Y:S02]  /*3820*/  ST.E.128 desc[UR42][R72.64], R12 ;  /* 0x0000000c48007985 */ /* 0x0011e4000c101d2a */
.L_x_9416:
[----:B------:R-:W-:Y:S05]  /*3830*/  BSYNC B1 ;  /* 0x0000000000017941 */ /* 0x000fea0003800000 */
.L_x_9415:
[----:B------:R-:W-:-:S03]  /*3840*/  UMOV UR4, 0xffffffff ;  /* 0xffffffff00047882 */ /* 0x000fc60000000000 */
[----:B------:R-:W-:Y:S05]  /*3850*/  BRA.DIV UR4, `(.L_x_9423) ;  /* 0x000001b604847947 */ /* 0x000fea000b800000 */
[----:B------:R1:W1:Y:S04]  /*3860*/  SHFL.IDX PT, R71, R103, 0x1, 0x181f ;  /* 0x00381f0067477f89 */ /* 0x00026800000e0000 */
[----:B0-----:R0:W0:Y:S02]  /*3870*/  SHFL.IDX PT, R73, R108, 0x1, 0x181f ;  /* 0x00381f006c497f89 */ /* 0x00102400000e0000 */
.L_x_9741:
        /* <DEDUP_REMOVED lines=20> */
[----:B------:R-:W-:Y:S02]  /*39c0*/  LOP3.LUT R65, R14, 0xffff0000, RZ, 0xc0, !PT ;  /* 0xffff00000e417812 */ /* 0x000fe400078ec0ff */
[----:B------:R-:W-:Y:S01]  /*39d0*/  PRMT R119, R119, 0x5410, R72 ;  /* 0x0000541077777816 */ /* 0x000fe20000000048 */
[----:B------:R-:W-:Y:S01]  /*39e0*/  IMAD.U32 R74, R121, 0x10000, RZ ;  /* 0x00010000794a7824 */ /* 0x000fe200078e00ff */
[C---:B------:R-:W-:Y:S02]  /*39f0*/  SHF.L.U32 R14, R13.reuse, 0x10, RZ ;  /* 0x000000100d0e7819 */ /* 0x040fe400000006ff */
[----:B------:R-:W-:Y:S01]  /*3a00*/  LOP3.LUT R13, R13, 0xffff0000, RZ, 0xc0, !PT ;  /* 0xffff00000d0d7812 */ /* 0x000fe200078ec0ff */
[----:B------:R-:W-:Y:S01]  /*3a10*/  IMAD.U32 R70, R119, 0x10000, RZ ;  /* 0x0001000077467824 */ /* 0x000fe200078e00ff */
[----:B------:R-:W-:Y:S01]  /*3a20*/  LOP3.LUT R72, R120, 0xffff0000, RZ, 0xc0, !PT ;  /* 0xffff000078487812 */ /* 0x000fe200078ec0ff */
        /* <DEDUP_REMOVED lines=8> */
[----:B------:R-:W-:Y:S01]  /*3ab0*/  IMAD.U32 R120, R120, 0x10000, RZ ;  /* 0x0001000078787824 */ /* 0x000fe200078e00ff */
[----:B------:R-:W-:Y:S01]  /*3ac0*/  LOP3.LUT R119, R119, 0xffff0000, RZ, 0xc0, !PT ;  /* 0xffff000077777812 */ /* 0x000fe200078ec0ff */
[----:B------:R-:W-:-:S02]  /*3ad0*/  IMAD.U32 R118, R118, 0x10000, RZ ;  /* 0x0001000076767824 */ /* 0x000fc400078e00ff */
[C---:B------:R-:W-:Y:S01]  /*3ae0*/  FFMA.FTZ R75, R14.reuse, R67, -R75 ;  /* 0x000000430e4b7223 */ /* 0x040fe2000001084b */
        /* <DEDUP_REMOVED lines=18> */
.L_x_9429:
[----:B------:R-:W-:Y:S05]  /*3c10*/  BSYNC B3 ;  /* 0x0000000000037941 */ /* 0x000fea0003800000 */
.L_x_9428:
[----:B--2---:R0:W-:Y:S02]  /*3c20*/  ST.E.128 desc[UR42][R68.64], R12 ;  /* 0x0000000c44007985 */ /* 0x0041e4000c101d2a */
.L_x_9427:
[----:B------:R-:W-:Y:S05]  /*3c30*/  BSYNC B2 ;  /* 0x0000000000027941 */ /* 0x000fea0003800000 */
.L_x_9426:
        /* <DEDUP_REMOVED lines=53> */
.L_x_9431:
[----:B------:R-:W-:Y:S05]  /*3f90*/  BSYNC B2 ;  /* 0x0000000000027941 */ /* 0x000fea0003800000 */
.L_x_9430:
[----:B----4-:R0:W-:Y:S02]  /*3fa0*/  ST.E.128 desc[UR42][R64.64], R12 ;  /* 0x0000000c40007985 */ /* 0x0101e4000c101d2a */
.L_x_9425:
[----:B------:R-:W-:Y:S05]  /*3fb0*/  BSYNC B1 ;  /* 0x0000000000017941 */ /* 0x000fea0003800000 */
.L_x_9424:
[----:B------:R-:W-:-:S03]  /*3fc0*/  UMOV UR4, 0xffffffff ;  /* 0xffffffff00047882 */ /* 0x000fc60000000000 */
[----:B------:R-:W-:Y:S05]  /*3fd0*/  BRA.DIV UR4, `(.L_x_9432) ;  /* 0x000001ae04f07947 */ /* 0x000fea000b800000 */
[----:B------:R1:W1:Y:S04]  /*3fe0*/  SHFL.IDX PT, R63, R103, 0x2, 0x181f ;  /* 0x00581f00673f7f89 */ /* 0x00026800000e0000 */
[----:B0-----:R0:W0:Y:S02]  /*3ff0*/  SHFL.IDX PT, R65, R108, 0x2, 0x181f ;  /* 0x00581f006c417f89 */ /* 0x00102400000e0000 */
.L_x_9745:
        /* <DEDUP_REMOVED lines=31> */
[-C--:B------:R-:W-:Y:S01]  /*41f0*/  FMUL.FTZ R13, R13, R59.reuse ;  /* 0x0000003b0d0d7220 */ /* 0x080fe20000410000 */
[----:B------:R-:W-:Y:S01]  /*4200*/  LOP3.LUT R133, R133, 0xffff0000, RZ, 0xc0, !PT ;  /* 0xffff000085857812 */ /* 0x000fe200078ec0ff */
[----:B------:R-:W-:Y:S01]  /*4210*/  FMUL.FTZ R57, R57, R62 ;  /* 0x0000003e39397220 */ /* 0x000fe20000410000 */
[----:B------:R-:W-:Y:S01]  /*4220*/  SHF.L.U32 R130, R130, 0x10, RZ ;  /* 0x0000001082827819 */ /* 0x000fe200000006ff */
[----:B------:R-:W-:Y:S01]  /*4230*/  IMAD.U32 R132, R132, 0x10000, RZ ;  /* 0x0001000084847824 */ /* 0x000fe200078e00ff */
[----:B------:R-:W-:Y:S01]  /*4240*/  LOP3.LUT R131, R131, 0xffff0000, RZ, 0xc0, !PT ;  /* 0xffff000083837812 */ /* 0x000fe200078ec0ff */
[C---:B------:R-:W-:Y:S01]  /*4250*/  FFMA.FTZ R67, R14.reuse, R59, -R67 ;  /* 0x0000003b0e437223 */ /* 0x040fe20000010843 */
[----:B------:R-:W-:Y:S01]  /*4260*/  FFMA.FTZ R64, R14, R64, R13 ;  /* 0x000000400e407223 */ /* 0x000fe2000001000d */
[----:B------:R-:W-:Y:S01]  /*4270*/  FFMA.FTZ R69, R56, R62, -R69 ;  /* 0x0000003e38457223 */ /* 0x000fe20000010845 */
[----:B------:R-:W-:-:S02]  /*4280*/  IMAD.U32 R15, R15, 0x10000, RZ ;  /* 0x000100000f0f7824 */ /* 0x000fc400078e00ff */
        /* <DEDUP_REMOVED lines=15> */
.L_x_9438:
[----:B------:R-:W-:Y:S05]  /*4380*/  BSYNC B3 ;  /* 0x0000000000037941 */ /* 0x000fea0003800000 */
.L_x_9437:
[----:B--2---:R0:W-:Y:S02]  /*4390*/  ST.E.128 desc[UR42][R60.64], R12 ;  /* 0x0000000c3c007985 */ /* 0x0041e4000c101d2a */
.L_x_9436:
[----:B------:R-:W-:Y:S05]  /*43a0*/  BSYNC B2 ;  /* 0x0000000000027941 */ /* 0x000fea0003800000 */
.L_x_9435:
        /* <DEDUP_REMOVED lines=53> */
.L_x_9440:
[----:B------:R-:W-:Y:S05]  /*4700*/  BSYNC B2 ;  /* 0x0000000000027941 */ /* 0x000fea0003800000 */
.L_x_9439:
[----:B----4-:R0:W-:Y:S02]  /*4710*/  ST.E.128 desc[UR42][R56.64], R12 ;  /* 0x0000000c38007985 */ /* 0x0101e4000c101d2a */
.L_x_9434:
[----:B------:R-:W-:Y:S05]  /*4720*/  BSYNC B1 ;  /* 0x0000000000017941 */ /* 0x000fea0003800000 */
.L_x_9433:
[----:B------:R-:W-:-:S03]  /*4730*/  UMOV UR4, 0xffffffff ;  /* 0xffffffff00047882 */ /* 0x000fc60000000000 */
[----:B------:R-:W-:Y:S05]  /*4740*/  BRA.DIV UR4, `(.L_x_9441) ;  /* 0x000001aa04607947 */ /* 0x000fea000b800000 */
[----:B-1----:R-:W1:Y:S04]  /*4750*/  SHFL.IDX PT, R103, R103, 0x3, 0x181f ;  /* 0x00781f0067677f89 */ /* 0x002e6800000e0000 */
[----:B------:R0:W0:Y:S02]  /*4760*/  SHFL.IDX PT, R53, R108, 0x3, 0x181f ;  /* 0x00781f006c357f89 */ /* 0x00002400000e0000 */
.L_x_9749:
[----:B------:R-:W-:Y:S05]  /*4770*/  @P4 BRA `(.L_x_9442) ;  /* 0x0000003400e84947 */ /* 0x000fea0003800000 */
[----:B------:R-:W-:Y:S04]  /*4780*/  BSSY B1, `(.L_x_9443) ;  /* 0x0000038000017945 */ /* 0x000fe80003800000 */
[----:B------:R-:W-:Y:S05]  /*4790*/  @P1 BRA `(.L_x_9444) ;  /* 0x0000000000d81947 */ /* 0x000fea0003800000 */
[----:B0---4-:R0:W4:Y:S01]  /*47a0*/  LDS.128 R12, [R93+0x1b400] ;  /* 0x01b400005d0c7984 */ /* 0x0111220000000c00 */
[C---:B------:R-:W-:Y:S01]  /*47b0*/  LEA R54, P3, R16.reuse, R53, 0x1 ;  /* 0x0000003510367211 */ /* 0x040fe200078608ff */
[----:B------:R-:W-:Y:S03]  /*47c0*/  BSSY B2, `(.L_x_9445) ;  /* 0x0000032000027945 */ /* 0x000fe60003800000 */
[----:B-1----:R-:W-:Y:S02]  /*47d0*/  LEA.HI.X R55, R16, R103, R17, 0x1, P3 ;  /* 0x0000006710377211 */ /* 0x002fe400018f0c11 */
        /* <DEDUP_REMOVED lines=48> */
.L_x_9446:
[----:B------:R-:W-:Y:S05]  /*4ae0*/  BSYNC B2 ;  /* 0x0000000000027941 */ /* 0x000fea0003800000 */
.L_x_9445:
[----:B----4-:R0:W-:Y:S02]  /*4af0*/  ST.E.128 desc[UR42][R54.64], R12 ;  /* 0x0000000c36007985 */ /* 0x0101e4000c101d2a */
.L_x_9444:
[----:B------:R-:W-:Y:S05]  /*4b00*/  BSYNC B1 ;  /* 0x0000000000017941 */ /* 0x000fea0003800000 */
.L_x_9443:
        /* <DEDUP_REMOVED lines=53> */
.L_x_9448:
[----:B------:R-:W-:Y:S05]  /*4e60*/  BSYNC B1 ;  /* 0x0000000000017941 */ /* 0x000fea0003800000 */
.L_x_9447:
[----:B----4-:R0:W-:Y:S01]  /*4e70*/  ST.E.128 desc[UR42][R48.64], R12 ;  /* 0x0000000c30007985 */ /* 0x0101e2000c101d2a */
[----:B------:R-:W-:Y:S05]  /*4e80*/  BRA `(.L_x_9442) ;  /* 0x0000003000247947 */ /* 0x000fea0003800000 */
.L_x_9402:
        /* <DEDUP_REMOVED lines=38> */
[----:B------:R0:W5:Y:S01]  /*50f0*/  @!P4 LDG.E.128 R52, desc[UR42][R60.64] ;  /* 0x0000002a3c34c981 */ /* 0x000162000c1e1d00 */
[----:B------:R-:W-:Y:S02]  /*5100*/  @!P4 LEA.HI.X R63, R44, R63, R45, 0x1, P6 ;  /* 0x0000003f2c3fc211 */ /* 0x000fe400030f0c2d */
[----:B------:R-:W-:-:S02]  /*5110*/  CS2R R44, SRZ ;  /* 0x00000000002c7805 */ /* 0x000fc4000001ff00 */
[----:B------:R-:W5:Y:S04]  /*5120*/  @!P5 LDG.E.128 R48, desc[UR42][R64.64] ;  /* 0x0000002a4030d981 */ /* 0x000f68000c1e1d00 */
[----:B------:R1:W5:Y:S01]  /*5130*/  @!P4 LDG.E.128 R56, desc[UR42][R62.64] ;  /* 0x0000002a3e38c981 */ /* 0x000362000c1e1d00 */
[C---:B--2---:R-:W-:Y:S02]  /*5140*/  @!P3 LEA R68, P4, R74.reuse, R68, 0x1 ;  /* 0x000000444a44b211 */ /* 0x044fe400078808ff */
[----:B0-----:R-:W-:Y:S01]  /*5150*/  CS2R R60, SRZ ;  /* 0x00000000003c7805 */ /* 0x001fe2000001ff00 */
[----:B------:R0:W5:Y:S01]  /*5160*/  @!P5 LDG.E.128 R44, desc[UR42][R66.64] ;  /* 0x0000002a422cd981 */ /* 0x000162000c1e1d00 */
[----:B------:R-:W-:Y:S02]  /*5170*/  @!P3 LEA.HI.X R69, R74, R69, R75, 0x1, P4 ;  /* 0x000000454a45b211 */ /* 0x000fe400020f0c4b */
[----:B---3--:R-:W-:-:S04]  /*5180*/  @!P3 LEA R70, P4, R72, R70, 0x1 ;  /* 0x000000464846b211 */ /* 0x008fc800078808ff */
[----:B------:R-:W-:Y:S02]  /*5190*/  @!P3 LEA.HI.X R71, R72, R71, R73, 0x1, P4 ;  /* 0x000000474847b211 */ /* 0x000fe400020f0c49 */
[----:B------:R-:W-:-:S04]  /*51a0*/  ISETP.GE.AND P4, PT, R217, R97, PT ;  /* 0x00000061d900720c */ /* 0x000fc80003f86270 */
[CC--:B------:R-:W-:Y:S02]  /*51b0*/  ISETP.GE.OR P4, PT, R16.reuse, R104.reuse, P4 ;  /* 0x000000681000720c */ /* 0x0c0fe40002786670 */
[----:B-1----:R-:W-:Y:S02]  /*51c0*/  CS2R R62, SRZ ;  /* 0x00000000003e7805 */ /* 0x002fe4000001ff00 */
[----:B0-----:R-:W-:Y:S02]  /*51d0*/  CS2R R66, SRZ ;  /* 0x0000000000427805 */ /* 0x001fe4000001ff00 */
[----:B------:R-:W-:Y:S01]  /*51e0*/  CS2R R64, SRZ ;  /* 0x0000000000407805 */ /* 0x000fe2000001ff00 */
[----:B------:R-:W-:Y:S01]  /*51f0*/  BSSY B1, `(.L_x_9449) ;  /* 0x000001d000017945 */ /* 0x000fe20003800000 */
[----:B------:R-:W-:Y:S02]  /*5200*/  CS2R R74, SRZ ;  /* 0x00000000004a7805 */ /* 0x000fe4000001ff00 */
[----:B------:R-:W-:Y:S01]  /*5210*/  CS2R R72, SRZ ;  /* 0x0000000000487805 */ /* 0x000fe2000001ff00 */
[----:B------:R0:W5:Y:S04]  /*5220*/  @!P3 LDG.E.128 R60, desc[UR42][R68.64] ;  /* 0x0000002a443cb981 */ /* 0x000168000c1e1d00 */
[----:B------:R1:W5:Y:S01]  /*5230*/  @!P3 LDG.E.128 R64, desc[UR42][R70.64] ;  /* 0x0000002a4640b981 */ /* 0x000362000c1e1d00 */
[----:B------:R-:W-:-:S02]  /*5240*/  ISETP.GE.AND P3, PT, R16, R104, PT ;  /* 0x000000681000720c */ /* 0x000fc40003f66270 */
        /* <DEDUP_REMOVED lines=23> */
.L_x_9450:
[----:B------:R-:W-:Y:S05]  /*53c0*/  BSYNC B1 ;  /* 0x0000000000017941 */ /* 0x000fea0003800000 */
.L_x_9449:
        /* <DEDUP_REMOVED lines=68> */
.L_x_9451:
[----:B------:R-:W-:Y:S01]  /*5810*/  IMAD R91, R19, 0x8, R18 ;  /* 0x00000008135b7824 */ /* 0x000fe200078e0212 */
[----:B------:R-:W-:Y:S01]  /*5820*/  SHF.L.U32 R102, R189, 0x1f, RZ ;  /* 0x0000001fbd667819 */ /* 0x000fe200000006ff */
[----:B------:R-:W0:Y:S01]  /*5830*/  LDC R110, c[0x0][0x2f4] ;  /* 0x0000bd00ff6e7b82 */ /* 0x000e220000000800 */
[----:B------:R-:W-:Y:S02]  /*5840*/  BSSY B1, `(.L_x_9452) ;  /* 0x0000003000017945 */ /* 0x000fe40003800000 */
[----:B------:R-:W1:Y:S02]  /*5850*/  SYNCS.PHASECHK.TRANS64.TRYWAIT P4, [R91+URZ+0x28890], R102 ;  /* 0x028890665b0075a7 */ /* 0x000e64000808017f */
[----:B-1----:R-:W-:Y:S05]  /*5860*/  @!P4 BRA `(.L_x_9453) ;  /* 0x000001980064c947 */ /* 0x002fea0003800000 */
.L_x_9750:
[----:B------:R-:W-:Y:S05]  /*5870*/  BSYNC B1 ;  /* 0x0000000000017941 */ /* 0x000fea0003800000 */
.L_x_9452:
[----:B------:R-:W-:Y:S01]  /*5880*/  UMOV UR4, 0xffffffff ;  /* 0xffffffff00047882 */ /* 0x000fe20000000000 */
[----:B0-----:R-:W-:Y:S02]  /*5890*/  IMAD.IADD R112, R110, 0x1, -R37 ;  /* 0x000000016e707824 */ /* 0x001fe400078e0a25 */
[----:B------:R-:W-:Y:S05]  /*58a0*/  BRA.DIV UR4, `(.L_x_9454) ;  /* 0x0000019a04687947 */ /* 0x000fea000b800000 */
[----:B------:R0:W2:Y:S04]  /*58b0*/  SHFL.IDX PT, R107, R103, RZ, 0x181f ;  /* 0x00181fff676b7589 */ /* 0x0000a800000e0000 */
[----:B------:R0:W3:Y:S02]  /*58c0*/  SHFL.IDX PT, R106, R108, RZ, 0x181f ;  /* 0x00181fff6c6a7589 */ /* 0x0000e400000e0000 */
.L_x_9754:
        /* <DEDUP_REMOVED lines=20> */
[----:B------:R-:W-:Y:S01]  /*5a10*/  IMAD R15, R19, 0x4000, R12 ;  /* 0x00004000130f7824 */ /* 0x000fe200078e020c */
[----:B------:R-:W-:-:S03]  /*5a20*/  LEA R13, R13, R18, 0x1 ;  /* 0x000000120d0d7211 */ /* 0x000fc600078e08ff */
[----:B------:R-:W-:-:S03]  /*5a30*/  IMAD R76, R15, 0x2, R18 ;  /* 0x000000020f4c7824 */ /* 0x000fc600078e0212 */
[----:B------:R-:W2:Y:S04]  /*5a40*/  LDS.128 R12, [R13+0x18400] ;  /* 0x018400000d0c7984 */ /* 0x000ea80000000c00 */
[----:B------:R-:W3:Y:S01]  /*5a50*/  LDS.128 R76, [R76+0x18400] ;  /* 0x018400004c4c7984 */ /* 0x000ee20000000c00 */
[----:B------:R-:W-:Y:S05]  /*5a60*/  @P3 BRA `(.L_x_9458) ;  /* 0x0000000400743947 */ /* 0x000fea0003800000 */
[----:B------:R-:W-:Y:S01]  /*5a70*/  SHF.R.U32.HI R143, RZ, 0x10, R45 ;  /* 0x00000010ff8f7819 */ /* 0x000fe2000001162d */
[----:B---3--:R-:W-:Y:S01]  /*5a80*/  IMAD.U32 R142, R79, 0x10000, RZ ;  /* 0x000100004f8e7824 */ /* 0x008fe200078e00ff */
[----:B------:R-:W-:Y:S02]  /*5a90*/  SHF.R.U32.HI R144, RZ, 0x10, R49 ;  /* 0x00000010ff907819 */ /* 0x000fe40000011631 */
[----:B------:R-:W-:Y:S02]  /*5aa0*/  PRMT R140, R140, 0x5410, R143 ;  /* 0x000054108c8c7816 */ /* 0x000fe4000000008f */
[----:B------:R-:W-:Y:S02]  /*5ab0*/  PRMT R143, R141, 0x5410, R144 ;  /* 0x000054108d8f7816 */ /* 0x000fe40000000090 */
[----:B------:R-:W-:Y:S02]  /*5ac0*/  SHF.R.U32.HI R148, RZ, 0x10, R47 ;  /* 0x00000010ff947819 */ /* 0x000fe4000001162f */
[----:B------:R-:W-:Y:S01]  /*5ad0*/  SHF.R.U64 R150, R44, 0x10, R45 ;  /* 0x000000102c967819 */ /* 0x000fe2000000122d */
[----:B------:R-:W-:Y:S01]  /*5ae0*/  IMAD.U32 R45, R77, 0x10000, RZ ;  /* 0x000100004d2d7824 */ /* 0x000fe200078e00ff */
[----:B------:R-:W-:Y:S01]  /*5af0*/  SHF.R.U64 R147, R48, 0x10, R49 ;  /* 0x0000001030937819 */ /* 0x000fe20000001231 */
[----:B------:R-:W-:Y:S01]  /*5b00*/  IMAD.U32 R144, R143, 0x10000, RZ ;  /* 0x000100008f907824 */ /* 0x000fe200078e00ff */
[--C-:B------:R-:W-:Y:S01]  /*5b10*/  SHF.R.U64 R145, R50, 0x10, R51.reuse ;  /* 0x0000001032917819 */ /* 0x100fe20000001233 */
[----:B--2---:R-:W-:Y:S01]  /*5b20*/  IMAD.U32 R48, R13, 0x10000, RZ ;  /* 0x000100000d307824 */ /* 0x004fe200078e00ff */
[----:B------:R-:W-:Y:S01]  /*5b30*/  SHF.R.U32.HI R146, RZ, 0x10, R51 ;  /* 0x00000010ff927819 */ /* 0x000fe20000011633 */
[----:B------:R-:W-:Y:S01]  /*5b40*/  IMAD.U32 R51, R15, 0x10000, RZ ;  /* 0x000100000f337824 */ /* 0x000fe200078e00ff */
[----:B------:R-:W-:Y:S01]  /*5b50*/  PRMT R141, R137, 0x5410, R148 ;  /* 0x00005410898d7816 */ /* 0x000fe20000000094 */
[----:B------:R-:W-:Y:S01]  /*5b60*/  IMAD.U32 R137, R140, 0x10000, RZ ;  /* 0x000100008c897824 */ /* 0x000fe200078e00ff */
[----:B------:R-:W-:Y:S01]  /*5b70*/  PRMT R138, R138, 0x5410, R147 ;  /* 0x000054108a8a7816 */ /* 0x000fe20000000093 */
[----:B------:R-:W-:Y:S01]  /*5b80*/  FMUL.FTZ R147, R45, R144 ;  /* 0x000000902d937220 */ /* 0x000fe20000410000 */
[----:B------:R-:W-:Y:S01]  /*5b90*/  LOP3.LUT R77, R77, 0xffff0000, RZ, 0xc0, !PT ;  /* 0xffff00004d4d7812 */ /* 0x000fe200078ec0ff */
[----:B------:R-:W-:Y:S01]  /*5ba0*/  IMAD.U32 R44, R12, 0x10000, RZ ;  /* 0x000100000c2c7824 */ /* 0x000fe200078e00ff */
[----:B------:R-:W-:-:S02]  /*5bb0*/  PRMT R145, R136, 0x5410, R145 ;  /* 0x0000541088917816 */ /* 0x000fc40000000091 */
[----:B------:R-:W-:Y:S02]  /*5bc0*/  LOP3.LUT R143, R143, 0xffff0000, RZ, 0xc0, !PT ;  /* 0xffff00008f8f7812 */ /* 0x000fe400078ec0ff */
[----:B------:R-:W-:Y:S01]  /*5bd0*/  PRMT R136, R135, 0x5410, R146 ;  /* 0x0000541087887816 */ /* 0x000fe20000000092 */
[-C--:B------:R-:W-:Y:S01]  /*5be0*/  FMUL.FTZ R135, R45, R137.reuse ;  /* 0x000000892d877220 */ /* 0x080fe20000410000 */
[----:B------:R-:W-:Y:S01]  /*5bf0*/  LOP3.LUT R50, R13, 0xffff0000, RZ, 0xc0, !PT ;  /* 0xffff00000d327812 */ /* 0x000fe200078ec0ff */
[----:B------:R-:W-:Y:S01]  /*5c00*/  FFMA.FTZ R45, R48, R137, -R147 ;  /* 0x00000089302d7223 */ /* 0x000fe20000010893 */
[----:B------:R-:W-:Y:S01]  /*5c10*/  LOP3.LUT R140, R140, 0xffff0000, RZ, 0xc0, !PT ;  /* 0xffff00008c8c7812 */ /* 0x000fe200078ec0ff */
[----:B------:R-:W-:Y:S01]  /*5c20*/  FMUL.FTZ R147, R77, R143 ;  /* 0x0000008f4d937220 */ /* 0x000fe20000410000 */
[----:B------:R-:W-:Y:S02]  /*5c30*/  IMAD.U32 R137, R136, 0x10000, RZ ;  /* 0x0001000088897824 */ /* 0x000fe400078e00ff */
[----:B------:R-:W-:Y:S01]  /*5c40*/  FFMA.FTZ R48, R48, R144, R135 ;  /* 0x0000009030307223 */ /* 0x000fe20000010087 */
[----:B------:R-:W-:-:S02]  /*5c50*/  IMAD.U32 R135, R141, 0x10000, RZ ;  /* 0x000100008d877824 */ /* 0x000fc400078e00ff */
[-C--:B------:R-:W-:Y:S01]  /*5c60*/  FMUL.FTZ R77, R77, R140.reuse ;  /* 0x0000008c4d4d7220 */ /* 0x080fe20000410000 */
[----:B------:R-:W-:Y:S01]  /*5c70*/  FFMA.FTZ R144, R50, R140, -R147 ;  /* 0x0000008c32907223 */ /* 0x000fe20000010893 */
[----:B------:R-:W-:Y:S01]  /*5c80*/  LOP3.LUT R79, R79, 0xffff0000, RZ, 0xc0, !PT ;  /* 0xffff00004f4f7812 */ /* 0x000fe200078ec0ff */
[----:B------:R-:W-:Y:S01]  /*5c90*/  FMUL.FTZ R146, R142, R137 ;  /* 0x000000898e927220 */ /* 0x000fe20000410000 */
[----:B------:R-:W-:Y:S01]  /*5ca0*/  LOP3.LUT R140, R136, 0xffff0000, RZ, 0xc0, !PT ;  /* 0xffff0000888c7812 */ /* 0x000fe200078ec0ff */
[----:B------:R-:W-:Y:S01]  /*5cb0*/  FMUL.FTZ R142, R142, R135 ;  /* 0x000000878e8e7220 */ /* 0x000fe20000410000 */
[----:B------:R-:W-:Y:S01]  /*5cc0*/  PRMT R139, R139, 0x5410, R150 ;  /* 0x000054108b8b7816 */ /* 0x000fe20000000096 */
[----:B------:R-:W-:Y:S01]  /*5cd0*/  FFMA.FTZ R143, R50, R143, R77 ;  /* 0x0000008f328f7223 */ /* 0x000fe2000001004d */
[----:B------:R-:W-:Y:S01]  /*5ce0*/  SHF.R.U64 R46, R46, 0x10, R47 ;  /* 0x000000102e2e7819 */ /* 0x000fe2000000122f */
[C---:B------:R-:W-:Y:S01]  /*5cf0*/  IMAD.U32 R47, R76.reuse, 0x10000, RZ ;  /* 0x000100004c2f7824 */ /* 0x040fe200078e00ff */
[----:B------:R-:W-:Y:S01]  /*5d00*/  LOP3.LUT R49, R15, 0xffff0000, RZ, 0xc0, !PT ;  /* 0xffff00000f317812 */ /* 0x000fe200078ec0ff */
[----:B------:R-:W-:Y:S01]  /*5d10*/  FFMA.FTZ R146, R51, R135, -R146 ;  /* 0x0000008733927223 */ /* 0x000fe20000010892 */
[----:B------:R-:W-:Y:S01]  /*5d20*/  LOP3.LUT R136, R141, 0xffff0000, RZ, 0xc0, !PT ;  /* 0xffff00008d887812 */ /* 0x000fe200078ec0ff */
[----:B------:R-:W-:Y:S01]  /*5d30*/  FFMA.FTZ R142, R51, R137, R142 ;  /* 0x00000089338e7223 */ /* 0x000fe2000001008e */
[----:B------:R-:W-:Y:S01]  /*5d40*/  FMUL.FTZ R148, R79, R140 ;  /* 0x0000008c4f947220 */ /* 0x000fe20000410000 */
[----:B------:R-:W-:Y:S01]  /*5d50*/  LOP3.LUT R76, R76, 0xffff0000, RZ, 0xc0, !PT ;  /* 0xffff00004c4c7812 */ /* 0x000fe200078ec0ff */
[----:B------:R-:W-:Y:S01]  /*5d60*/  IMAD.U32 R50, R139, 0x10000, RZ ;  /* 0x000100008b327824 */ /* 0x000fe200078e00ff */
[C---:B------:R-:W-:Y:S01]  /*5d70*/  LOP3.LUT R77, R138.reuse, 0xffff0000, RZ, 0xc0, !PT ;  /* 0xffff00008a4d7812 */ /* 0x040fe200078ec0ff */
[----:B------:R-:W-:-:S02]  /*5d80*/  IMAD.U32 R51, R138, 0x10000, RZ ;  /* 0x000100008a337824 */ /* 0x000fc400078e00ff */
[-C--:B------:R-:W-:Y:S01]  /*5d90*/  FMUL.FTZ R150, R79, R136.reuse ;  /* 0x000000884f967220 */ /* 0x080fe20000410000 */
[----:B------:R-:W-:Y:S01]  /*5da0*/  FFMA.FTZ R135, R49, R136, -R148 ;  /* 0x0000008831877223 */ /* 0x000fe20000010894 */
[----:B------:R-:W-:Y:S01]  /*5db0*/  LOP3.LUT R12, R12, 0xffff0000, RZ, 0xc0, !PT ;  /* 0xffff00000c0c7812 */ /* 0x000fe200078ec0ff */
[----:B------:R-:W-:Y:S01]  /*5dc0*/  FMUL.FTZ R79, R47, R51 ;  /* 0x000000332f4f7220 */ /* 0x000fe20000410000 */
[----:B------:R-:W-:Y:S01]  /*5dd0*/  LOP3.LUT R139, R139, 0xffff0000, RZ, 0xc0, !PT ;  /* 0xffff00008b8b7812 */ /* 0x000fe200078ec0ff */
[----:B------:R-:W-:Y:S01]  /*5de0*/  FMUL.FTZ R136, R47, R50 ;  /* 0x000000322f887220 */ /* 0x000fe20000410000 */
        /* <DEDUP_REMOVED lines=10> */
[C---:B------:R-:W-:Y:S01]  /*5e90*/  IMAD.U32 R47, R145.reuse, 0x10000, RZ ;  /* 0x00010000912f7824 */ /* 0x040fe200078e00ff */
[----:B------:R-:W-:Y:S01]  /*5ea0*/  LOP3.LUT R78, R78, 0xffff0000, RZ, 0xc0, !PT ;  /* 0xffff00004e4e7812 */ /* 0x000fe200078ec0ff */
[----:B------:R-:W-:Y:S01]  /*5eb0*/  IMAD.U32 R44, R46, 0x10000, RZ ;  /* 0x000100002e2c7824 */ /* 0x000fe200078e00ff */
[----:B------:R-:W-:Y:S01]  /*5ec0*/  LOP3.LUT R145, R145, 0xffff0000, RZ, 0xc0, !PT ;  /* 0xffff000091917812 */ /* 0x000fe200078ec0ff */
[----:B------:R-:W-:Y:S01]  /*5ed0*/  FFMA.FTZ R49, R12, R77, R49 ;  /* 0x0000004d0c317223 */ /* 0x000fe20000010031 */
[----:B------:R-:W-:Y:S01]  /*5ee0*/  FMUL.FTZ R12, R14, R47 ;  /* 0x0000002f0e0c7220 */ /* 0x000fe20000410000 */
[----:B------:R-:W-:Y:S01]  /*5ef0*/  LOP3.LUT R46, R46, 0xffff0000, RZ, 0xc0, !PT ;  /* 0xffff00002e2e7812 */ /* 0x000fe200078ec0ff */
[-C--:B------:R-:W-:Y:S01]  /*5f00*/  FMUL.FTZ R14, R14, R44.reuse ;  /* 0x0000002c0e0e7220 */ /* 0x080fe20000410000 */
        /* <DEDUP_REMOVED lines=18> */
[----:B------:R-:W-:-:S07]  /*6030*/  IMAD.MOV.U32 R79, RZ, RZ, R137 ;  /* 0x000000ffff4f7224 */ /* 0x000fce00078e0089 */
.L_x_9458:
[----:B------:R-:W-:Y:S05]  /*6040*/  BSYNC B2 ;  /* 0x0000000000027941 */ /* 0x000fea0003800000 */
.L_x_9457:
[----:B------:R-:W-:Y:S01]  /*6050*/  ISETP.GE.AND P4, PT, R11, R110, PT ;  /* 0x0000006e0b00720c */ /* 0x000fe20003f86270 */
[----:B--2---:R4:W-:-:S12]  /*6060*/  ST.E.128 desc[UR42][R104.64], R12 ;  /* 0x0000000c68007985 */ /* 0x0049d8000c101d2a */
[----:B------:R-:W-:-:S05]  /*6070*/  @!P4 IMAD.WIDE R106, R11, 0x2, R106 ;  /* 0x000000020b6ac825 */ /* 0x000fca00078e026a */
[----:B---3--:R4:W-:Y:S02]  /*6080*/  @!P4 ST.E.128 desc[UR42][R106.64], R76 ;  /* 0x0000004c6a00c985 */ /* 0x0089e4000c101d2a */
.L_x_9456:
[----:B------:R-:W-:Y:S05]  /*6090*/  BSYNC B1 ;  /* 0x0000000000017941 */ /* 0x000fea0003800000 */
.L_x_9455:
[----:B------:R-:W-:-:S03]  /*60a0*/  UMOV UR4, 0xffffffff ;  /* 0xffffffff00047882 */ /* 0x000fc60000000000 */
[----:B------:R-:W-:Y:S05]  /*60b0*/  BRA.DIV UR4, `(.L_x_9459) ;  /* 0x0000019204b07947 */ /* 0x000fea000b800000 */
[----:B------:R0:W0:Y:S04]  /*60c0*/  SHFL.IDX PT, R51, R103, 0x1, 0x181f ;  /* 0x00381f0067337f89 */ /* 0x00002800000e0000 */
[----:B------:R0:W0:Y:S02]  /*60d0*/  SHFL.IDX PT, R50, R108, 0x1, 0x181f ;  /* 0x00381f006c327f89 */ /* 0x00002400000e0000 */
.L_x_9758:
[----:B------:R-:W-:Y:S01]  /*60e0*/  ISETP.GE.OR P4, PT, R219, R97, P1 ;  /* 0x00000061db00720c */ /* 0x000fe20000f86670 */
[----:B------:R-:W-:-:S12]  /*60f0*/  BSSY B1, `(.L_x_9460) ;  /* 0x0000078000017945 */ /* 0x000fd80003800000 */
[----:B------:R-:W-:Y:S05]  /*6100*/  @P4 BRA `(.L_x_9461) ;  /* 0x0000000400d84947 */ /* 0x000fea0003800000 */
[----:B------:R-:W-:Y:S01]  /*6110*/  SEL R11, R37, R112, !P0 ;  /* 0x00000070250b7207 */ /* 0x000fe20004000000 */
[----:B------:R-:W-:Y:S01]  /*6120*/  BSSY B2, `(.L_x_9462) ;  /* 0x0000070000027945 */ /* 0x000fe20003800000 */
[C---:B0-----:R-:W-:Y:S02]  /*6130*/  LEA R48, P4, R41.reuse, R50, 0x1 ;  /* 0x0000003229307211 */ /* 0x041fe400078808ff */
[----:B----4-:R-:W-:Y:S02]  /*6140*/  SHF.R.S32.HI R12, RZ, 0x1f, R11 ;  /* 0x0000001fff0c7819 */ /* 0x010fe4000001140b */
        /* <DEDUP_REMOVED lines=11> */
[----:B------:R-:W-:-:S03]  /*6200*/  LEA R13, R19, R3, 0xe ;  /* 0x00000003130d7211 */ /* 0x000fc600078e70ff */
[----:B------:R-:W-:Y:S02]  /*6210*/  IMAD R15, R19, 0x4000, R12 ;  /* 0x00004000130f7824 */ /* 0x000fe400078e020c */
[--C-:B------:R-:W-:Y:S02]  /*6220*/  IMAD R13, R13, 0x2, R18.reuse ;  /* 0x000000020d0d7824 */ /* 0x100fe400078e0212 */
[----:B------:R-:W-:-:S04]  /*6230*/  IMAD R44, R15, 0x2, R18 ;  /* 0x000000020f2c7824 */ /* 0x000fc800078e0212 */
[----:B------:R-:W0:Y:S04]  /*6240*/  LDS.128 R12, [R13+0x18400] ;  /* 0x018400000d0c7984 */ /* 0x000e280000000c00 */
[----:B------:R-:W4:Y:S01]  /*6250*/  LDS.128 R44, [R44+0x18400] ;  /* 0x018400002c2c7984 */ /* 0x000f220000000c00 */
[----:B------:R-:W-:Y:S05]  /*6260*/  @P3 BRA `(.L_x_9463) ;  /* 0x00000004006c3947 */ /* 0x000fea0003800000 */
[----:B------:R-:W-:Y:S02]  /*6270*/  SHF.R.U32.HI R79, RZ, 0x10, R57 ;  /* 0x00000010ff4f7819 */ /* 0x000fe40000011639 */
[----:B--2---:R-:W-:Y:S02]  /*6280*/  SHF.R.U32.HI R107, RZ, 0x10, R53 ;  /* 0x00000010ff6b7819 */ /* 0x004fe40000011635 */
[----:B------:R-:W-:Y:S02]  /*6290*/  SHF.R.U64 R78, R54, 0x10, R55 ;  /* 0x00000010364e7819 */ /* 0x000fe40000001237 */
[----:B------:R-:W-:Y:S02]  /*62a0*/  PRMT R134, R134, 0x5410, R79 ;  /* 0x0000541086867816 */ /* 0x000fe4000000004f */
[----:B------:R-:W-:Y:S01]  /*62b0*/  SHF.R.U64 R76, R56, 0x10, R57 ;  /* 0x00000010384c7819 */ /* 0x000fe20000001239 */
[----:B----4-:R-:W-:Y:S01]  /*62c0*/  IMAD.U32 R57, R45, 0x10000, RZ ;  /* 0x000100002d397824 */ /* 0x010fe200078e00ff */
[----:B------:R-:W-:-:S02]  /*62d0*/  PRMT R130, R130, 0x5410, R107 ;  /* 0x0000541082827816 */ /* 0x000fc4000000006b */
[--C-:B------:R-:W-:Y:S02]  /*62e0*/  SHF.R.U32.HI R77, RZ, 0x10, R59.reuse ;  /* 0x00000010ff4d7819 */ /* 0x100fe4000001163b */
[----:B------:R-:W-:Y:S01]  /*62f0*/  SHF.R.U64 R104, R58, 0x10, R59 ;  /* 0x000000103a687819 */ /* 0x000fe2000000123b */
[----:B------:R-:W-:Y:S01]  /*6300*/  IMAD.U32 R59, R47, 0x10000, RZ ;  /* 0x000100002f3b7824 */ /* 0x000fe200078e00ff */
[----:B------:R-:W-:Y:S01]  /*6310*/  PRMT R127, R127, 0x5410, R78 ;  /* 0x000054107f7f7816 */ /* 0x000fe2000000004e */
[----:B------:R-:W-:Y:S01]  /*6320*/  IMAD.U32 R78, R134, 0x10000, RZ ;  /* 0x00010000864e7824 */ /* 0x000fe200078e00ff */
[----:B---3--:R-:W-:Y:S01]  /*6330*/  SHF.R.U64 R106, R52, 0x10, R53 ;  /* 0x00000010346a7819 */ /* 0x008fe20000001235 */
[----:B0-----:R-:W-:Y:S01]  /*6340*/  IMAD.U32 R53, R13, 0x10000, RZ ;  /* 0x000100000d357824 */ /* 0x001fe200078e00ff */
[----:B------:R-:W-:Y:S01]  /*6350*/  PRMT R133, R133, 0x5410, R76 ;  /* 0x0000541085857816 */ /* 0x000fe2000000004c */
[----:B------:R-:W-:Y:S01]  /*6360*/  IMAD.U32 R76, R130, 0x10000, RZ ;  /* 0x00010000824c7824 */ /* 0x000fe200078e00ff */
[----:B------:R-:W-:Y:S01]  /*6370*/  PRMT R132, R132, 0x5410, R77 ;  /* 0x0000541084847816 */ /* 0x000fe2000000004d */
[----:B------:R-:W-:Y:S01]  /*6380*/  IMAD.U32 R52, R12, 0x10000, RZ ;  /* 0x000100000c347824 */ /* 0x000fe200078e00ff */
[----:B------:R-:W-:-:S02]  /*6390*/  LOP3.LUT R58, R45, 0xffff0000, RZ, 0xc0, !PT ;  /* 0xffff00002d3a7812 */ /* 0x000fc400078ec0ff */
[----:B------:R-:W-:Y:S01]  /*63a0*/  PRMT R131, R131, 0x5410, R104 ;  /* 0x0000541083837816 */ /* 0x000fe20000000068 */
[----:B------:R-:W-:Y:S01]  /*63b0*/  FMUL.FTZ R104, R57, R78 ;  /* 0x0000004e39687220 */ /* 0x000fe20000410000 */
[----:B------:R-:W-:Y:S02]  /*63c0*/  LOP3.LUT R77, R134, 0xffff0000, RZ, 0xc0, !PT ;  /* 0xffff0000864d7812 */ /* 0x000fe400078ec0ff */
[----:B------:R-:W-:Y:S01]  /*63d0*/  SHF.R.U32.HI R105, RZ, 0x10, R55 ;  /* 0x00000010ff697819 */ /* 0x000fe20000011637 */
[-C--:B------:R-:W-:Y:S01]  /*63e0*/  FFMA.FTZ R104, R53, R76.reuse, -R104 ;  /* 0x0000004c35687223 */ /* 0x080fe20000010868 */
[----:B------:R-:W-:Y:S01]  /*63f0*/  PRMT R129, R129, 0x5410, R106 ;  /* 0x0000541081817816 */ /* 0x000fe2000000006a */
[----:B------:R-:W-:Y:S01]  /*6400*/  FMUL.FTZ R106, R57, R76 ;  /* 0x0000004c396a7220 */ /* 0x000fe20000410000 */
[----:B------:R-:W-:Y:S01]  /*6410*/  LOP3.LUT R54, R13, 0xffff0000, RZ, 0xc0, !PT ;  /* 0xffff00000d367812 */ /* 0x000fe200078ec0ff */
[----:B------:R-:W-:Y:S01]  /*6420*/  FMUL.FTZ R79, R58, R77 ;  /* 0x0000004d3a4f7220 */ /* 0x000fe20000410000 */
[----:B------:R-:W-:Y:S01]  /*6430*/  LOP3.LUT R57, R130, 0xffff0000, RZ, 0xc0, !PT ;  /* 0xffff000082397812 */ /* 0x000fe200078ec0ff */
[----:B------:R-:W-:Y:S01]  /*6440*/  IMAD.U32 R76, R132, 0x10000, RZ ;  /* 0x00010000844c7824 */ /* 0x000fe200078e00ff */
[----:B------:R-:W-:Y:S01]  /*6450*/  PRMT R128, R128, 0x5410, R105 ;  /* 0x0000541080807816 */ /* 0x000fe20000000069 */
[C---:B------:R-:W-:Y:S01]  /*6460*/  IMAD.U32 R55, R44.reuse, 0x10000, RZ ;  /* 0x000100002c377824 */ /* 0x040fe200078e00ff */
[----:B------:R-:W-:Y:S01]  /*6470*/  LOP3.LUT R56, R44, 0xffff0000, RZ, 0xc0, !PT ;  /* 0xffff00002c387812 */ /* 0x000fe200078ec0ff */
[----:B------:R-:W-:Y:S01]  /*6480*/  FFMA.FTZ R106, R53, R78, R106 ;  /* 0x0000004e356a7223 */ /* 0x000fe2000001006a */
[-C--:B------:R-:W-:Y:S01]  /*6490*/  FMUL.FTZ R105, R58, R57.reuse ;  /* 0x000000393a697220 */ /* 0x080fe20000410000 */
[----:B------:R-:W-:Y:S01]  /*64a0*/  FFMA.FTZ R79, R54, R57, -R79 ;  /* 0x00000039364f7223 */ /* 0x000fe2000001084f */
[----:B------:R-:W-:-:S02]  /*64b0*/  IMAD.U32 R44, R15, 0x10000, RZ ;  /* 0x000100000f2c7824 */ /* 0x000fc400078e00ff */
[-C--:B------:R-:W-:Y:S01]  /*64c0*/  FMUL.FTZ R57, R59, R76.reuse ;  /* 0x0000004c3b397220 */ /* 0x080fe20000410000 */
[----:B------:R-:W-:Y:S01]  /*64d0*/  IMAD.U32 R53, R128, 0x10000, RZ ;  /* 0x0001000080357824 */ /* 0x000fe200078e00ff */
[----:B------:R-:W-:Y:S01]  /*64e0*/  LOP3.LUT R47, R47, 0xffff0000, RZ, 0xc0, !PT ;  /* 0xffff00002f2f7812 */ /* 0x000fe200078ec0ff */
[----:B------:R-:W-:Y:S01]  /*64f0*/  FFMA.FTZ R105, R54, R77, R105 ;  /* 0x0000004d36697223 */ /* 0x000fe20000010069 */
[----:B------:R-:W-:Y:S01]  /*6500*/  LOP3.LUT R132, R132, 0xffff0000, RZ, 0xc0, !PT ;  /* 0xffff000084847812 */ /* 0x000fe200078ec0ff */
[-C--:B------:R-:W-:Y:S01]  /*6510*/  FMUL.FTZ R59, R59, R53.reuse ;  /* 0x000000353b3b7220 */ /* 0x080fe20000410000 */
[----:B------:R-:W-:Y:S01]  /*6520*/  LOP3.LUT R128, R128, 0xffff0000, RZ, 0xc0, !PT ;  /* 0xffff000080807812 */ /* 0x000fe200078ec0ff */
[C---:B------:R-:W-:Y:S01]  /*6530*/  FFMA.FTZ R57, R44.reuse, R53, -R57 ;  /* 0x000000352c397223 */ /* 0x040fe20000010839 */
[----:B------:R-:W-:Y:S01]  /*6540*/  IMAD.U32 R53, R133, 0x10000, RZ ;  /* 0x0001000085357824 */ /* 0x000fe200078e00ff */
[----:B------:R-:W-:Y:S01]  /*6550*/  LOP3.LUT R45, R15, 0xffff0000, RZ, 0xc0, !PT ;  /* 0xffff00000f2d7812 */ /* 0x000fe200078ec0ff */
[----:B------:R-:W-:Y:S01]  /*6560*/  FFMA.FTZ R59, R44, R76, R59 ;  /* 0x0000004c2c3b7223 */ /* 0x000fe2000001003b */
[C---:B------:R-:W-:Y:S01]  /*6570*/  FMUL.FTZ R54, R47.reuse, R132 ;  /* 0x000000842f367220 */ /* 0x040fe20000410000 */
[----:B------:R-:W-:Y:S01]  /*6580*/  FMUL.FTZ R58, R47, R128 ;  /* 0x000000802f3a7220 */ /* 0x000fe20000410000 */
[----:B------:R-:W-:-:S02]  /*6590*/  IMAD.U32 R44, R129, 0x10000, RZ ;  /* 0x00010000812c7824 */ /* 0x000fc400078e00ff */
[----:B------:R-:W-:Y:S01]  /*65a0*/  FMUL.FTZ R47, R55, R53 ;  /* 0x00000035372f7220 */ /* 0x000fe20000410000 */
        /* <DEDUP_REMOVED lines=18> */
[-C--:B------:R-:W-:Y:S01]  /*66d0*/  FMUL.FTZ R52, R15, R44.reuse ;  /* 0x0000002c0f347220 */ /* 0x080fe20000410000 */
[-C--:B------:R-:W-:Y:S01]  /*66e0*/  FMUL.FTZ R56, R56, R129.reuse ;  /* 0x0000008138387220 */ /* 0x080fe20000410000 */
[C---:B------:R-:W-:Y:S01]  /*66f0*/  FFMA.FTZ R58, R13.reuse, R129, -R58 ;  /* 0x000000810d3a7223 */ /* 0x040fe2000001083a */
[C---:B------:R-:W-:Y:S01]  /*6700*/  FMUL.FTZ R15, R46.reuse, R131 ;  /* 0x000000832e0f7220 */ /* 0x040fe20000410000 */
        /* <DEDUP_REMOVED lines=17> */
.L_x_9463:
[----:B------:R-:W-:Y:S05]  /*6820*/  BSYNC B2 ;  /* 0x0000000000027941 */ /* 0x000fea0003800000 */
.L_x_9462:
[----:B------:R-:W-:Y:S01]  /*6830*/  ISETP.GE.AND P4, PT, R11, R110, PT ;  /* 0x0000006e0b00720c */ /* 0x000fe20003f86270 */
[----:B0-----:R0:W-:-:S12]  /*6840*/  ST.E.128 desc[UR42][R48.64], R12 ;  /* 0x0000000c30007985 */ /* 0x0011d8000c101d2a */
[----:B------:R-:W-:-:S05]  /*6850*/  @!P4 IMAD.WIDE R50, R11, 0x2, R50 ;  /* 0x000000020b32c825 */ /* 0x000fca00078e0232 */
[----:B----4-:R0:W-:Y:S02]  /*6860*/  @!P4 ST.E.128 desc[UR42][R50.64], R44 ;  /* 0x0000002c3200c985 */ /* 0x0101e4000c101d2a */
.L_x_9461:
[----:B------:R-:W-:Y:S05]  /*6870*/  BSYNC B1 ;  /* 0x0000000000017941 */ /* 0x000fea0003800000 */
.L_x_9460:
[----:B------:R-:W-:-:S03]  /*6880*/  UMOV UR4, 0xffffffff ;  /* 0xffffffff00047882 */ /* 0x000fc60000000000 */
[----:B------:R-:W-:Y:S05]  /*6890*/  BRA.DIV UR4, `(.L_x_9464) ;  /* 0x0000018e04047947 */ /* 0x000fea000b800000 */
[----:B0-----:R0:W0:Y:S04]  /*68a0*/  SHFL.IDX PT, R51, R103, 0x2, 0x181f ;  /* 0x00581f0067337f89 */ /* 0x00102800000e0000 */
[----:B------:R0:W0:Y:S02]  /*68b0*/  SHFL.IDX PT, R50, R108, 0x2, 0x181f ;  /* 0x00581f006c327f89 */ /* 0x00002400000e0000 */
.L_x_9762:
        /* <DEDUP_REMOVED lines=27> */
[--C-:B------:R-:W-:Y:S01]  /*6a70*/  SHF.R.U64 R62, R64, 0x10, R65.reuse ;  /* 0x00000010403e7819 */ /* 0x100fe20000001241 */
[----:B0-----:R-:W-:Y:S01]  /*6a80*/  IMAD.U32 R52, R13, 0x10000, RZ ;  /* 0x000100000d347824 */ /* 0x001fe200078e00ff */
        /* <DEDUP_REMOVED lines=88> */
.L_x_9468:
[----:B------:R-:W-:Y:S05]  /*7010*/  BSYNC B2 ;  /* 0x0000000000027941 */ /* 0x000fea0003800000 */
.L_x_9467:
[----:B------:R-:W-:Y:S01]  /*7020*/  ISETP.GE.AND P4, PT, R11, R110, PT ;  /* 0x0000006e0b00720c */ /* 0x000fe20003f86270 */
[----:B0-----:R0:W-:-:S12]  /*7030*/  ST.E.128 desc[UR42][R48.64], R12 ;  /* 0x0000000c30007985 */ /* 0x0011d8000c101d2a */
[----:B------:R-:W-:-:S05]  /*7040*/  @!P4 IMAD.WIDE R50, R11, 0x2, R50 ;  /* 0x000000020b32c825 */ /* 0x000fca00078e0232 */
[----:B----4-:R0:W-:Y:S02]  /*7050*/  @!P4 ST.E.128 desc[UR42][R50.64], R44 ;  /* 0x0000002c3200c985 */ /* 0x0101e4000c101d2a */
.L_x_9466:
[----:B------:R-:W-:Y:S05]  /*7060*/  BSYNC B1 ;  /* 0x0000000000017941 */ /* 0x000fea0003800000 */
.L_x_9465:
[----:B------:R-:W-:-:S03]  /*7070*/  UMOV UR4, 0xffffffff ;  /* 0xffffffff00047882 */ /* 0x000fc60000000000 */
[----:B------:R-:W-:Y:S05]  /*7080*/  BRA.DIV UR4, `(.L_x_9469) ;  /* 0x0000018604547947 */ /* 0x000fea000b800000 */
[----:B0-----:R-:W0:Y:S04]  /*7090*/  SHFL.IDX PT, R103, R103, 0x3, 0x181f ;  /* 0x00781f0067677f89 */ /* 0x001e2800000e0000 */
[----:B------:R-:W0:Y:S02]  /*70a0*/  SHFL.IDX PT, R108, R108, 0x3, 0x181f ;  /* 0x00781f006c6c7f89 */ /* 0x000e2400000e0000 */
.L_x_9766:
        /* <DEDUP_REMOVED lines=8> */
[----:B----4-:R-:W-:-:S04]  /*7130*/  LEA.HI.SX32 R12, R11, R80, 0x1c ;  /* 0x000000500b0c7211 */ /* 0x010fc800078fe2ff */
[----:B------:R-:W-:Y:S01]  /*7140*/  SHF.R.S32.HI R13, RZ, 0x1f, R12 ;  /* 0x0000001fff0d7819 */ /* 0x000fe2000001140c */
[----:B------:R-:W-:-:S03]  /*7150*/  IMAD.SHL.U32 R11, R12, 0x8, RZ ;  /* 0x000000080c0b7824 */ /* 0x000fc600078e00ff */
[----:B------:R-:W-:Y:S02]  /*7160*/  LEA.HI R13, R13, R12, RZ, 0x3 ;  /* 0x0000000c0d0d7211 */ /* 0x000fe400078f18ff */
[----:B------:R-:W-:Y:S02]  /*7170*/  LOP3.LUT R12, R194, 0x38, R11, 0xf8, !PT ;  /* 0x00000038c20c7812 */ /* 0x000fe400078ef80b */
[----:B------:R-:W-:Y:S02]  /*7180*/  SHF.L.U32 R13, R13, 0xa, RZ ;  /* 0x0000000a0d0d7819 */ /* 0x000fe400000006ff */
[----:B------:R-:W-:Y:S02]  /*7190*/  LOP3.LUT R12, R12, R225, RZ, 0x3c, !PT ;  /* 0x000000e10c0c7212 */ /* 0x000fe400078e3cff */
        /* <DEDUP_REMOVED lines=101> */
.L_x_9471:
[----:B------:R-:W-:Y:S05]  /*77f0*/  BSYNC B1 ;  /* 0x0000000000017941 */ /* 0x000fea0003800000 */
.L_x_9470:
[----:B0-----:R0:W-:Y:S01]  /*7800*/  ST.E.128 desc[UR42][R48.64], R12 ;  /* 0x0000000c30007985 */ /* 0x0011e2000c101d2a */
[----:B------:R-:W-:Y:S02]  /*7810*/  ISETP.GE.AND P3, PT, R11, R110, PT ;  /* 0x0000006e0b00720c */ /* 0x000fe40003f66270 */
[----:B------:R-:W-:-:S11]  /*7820*/  MOV R109, R103 ;  /* 0x00000067006d7202 */ /* 0x000fd60000000f00 */
[----:B------:R-:W-:Y:S05]  /*7830*/  @P3 BRA `(.L_x_9442) ;  /* 0x0000000400b83947 */ /* 0x000fea0003800000 */
[----:B0-----:R-:W-:-:S05]  /*7840*/  IMAD.WIDE R12, R11, 0x2, R108 ;  /* 0x000000020b0c7825 */ /* 0x001fca00078e026c */
[----:B----4-:R0:W-:Y:S01]  /*7850*/  ST.E.128 desc[UR42][R12.64], R44 ;  /* 0x0000002c0c007985 */ /* 0x0101e2000c101d2a */
[----:B------:R-:W-:Y:S05]  /*7860*/  BRA `(.L_x_9442) ;  /* 0x0000000400ac7947 */ /* 0x000fea0003800000 */
.L_x_9401:
[----:B------:R-:W-:-:S06]  /*7870*/  UISETP.NE.AND UP0, UPT, UR39, 0x3, UPT ;  /* 0x000000032700788c */ /* 0x000fcc000bf05270 */
[----:B------:R-:W-:-:S13]  /*7880*/  PLOP3.LUT P5, PT, PT, PT, UP0, 0x80, 0x0 ;  /* 0x000000000000781c */ /* 0x000fda0003faf008 */
[----:B------:R-:W-:Y:S05]  /*7890*/  @!P5 BRA `(.L_x_9472) ;  /* 0x000000000004d947 */ /* 0x000fea0003800000 */
[----:B------:R-:W-:Y:S01]  /*78a0*/  BPT.TRAP 0x1 ;  /* 0x000000040000795c */ /* 0x000fe20000300000 */
.L_x_9472:
[----:B------:R-:W-:Y:S01]  /*78b0*/  IMAD R91, R19, 0x8, R18 ;  /* 0x00000008135b7824 */ /* 0x000fe200078e0212 */
[----:B------:R-:W-:Y:S01]  /*78c0*/  SHF.L.U32 R102, R189, 0x1f, RZ ;  /* 0x0000001fbd667819 */ /* 0x000fe200000006ff */
[----:B------:R-:W-:Y:S01]  /*78d0*/  BSSY B1, `(.L_x_9473) ;  /* 0x0000004000017945 */ /* 0x000fe20003800000 */
[----:B------:R-:W-:Y:S02]  /*78e0*/  SHF.R.S32.HI R99, RZ, 0x1f, R100 ;  /* 0x0000001fff637819 */ /* 0x000fe40000011464 */
[----:B------:R-:W0:Y:S02]  /*78f0*/  SYNCS.PHASECHK.TRANS64.TRYWAIT P3, [R91+URZ+0x28890], R102 ;  /* 0x028890665b0075a7 */ /* 0x000e24000806017f */
[----:B0-----:R-:W-:Y:S05]  /*7900*/  @!P3 BRA `(.L_x_9474) ;  /* 0x0000017c0080b947 */ /* 0x001fea0003800000 */
.L_x_9767:
[----:B------:R-:W-:Y:S05]  /*7910*/  BSYNC B1 ;  /* 0x0000000000017941 */ /* 0x000fea0003800000 */
.L_x_9473:
        /* <DEDUP_REMOVED lines=27> */
.L_x_9771:
        /* <DEDUP_REMOVED lines=13> */
.L_x_9477:
[----:B------:R-:W-:Y:S05]  /*7ba0*/  BSYNC B1 ;  /* 0x0000000000017941 */ /* 0x000fea0003800000 */
.L_x_9476:
[----:B------:R-:W-:-:S03]  /*7bb0*/  UMOV UR4, 0xffffffff ;  /* 0xffffffff00047882 */ /* 0x000fc60000000000 */
[----:B------:R-:W-:Y:S05]  /*7bc0*/  BRA.DIV UR4, `(.L_x_9478) ;  /* 0x0000017e042c7947 */ /* 0x000fea000b800000 */
[----:B--2---:R2:W0:Y:S04]  /*7bd0*/  SHFL.IDX PT, R45, R46, 0x1, 0x181f ;  /* 0x00381f002e2d7f89 */ /* 0x00442800000e0000 */
[----:B---34-:R2:W3:Y:S02]  /*7be0*/  SHFL.IDX PT, R14, R44, 0x1, 0x181f ;  /* 0x00381f002c0e7f89 */ /* 0x0184e400000e0000 */
.L_x_9775:
        /* <DEDUP_REMOVED lines=14> */
.L_x_9480:
[----:B------:R-:W-:Y:S05]  /*7cd0*/  BSYNC B1 ;  /* 0x0000000000017941 */ /* 0x000fea0003800000 */
.L_x_9479:
[----:B------:R-:W-:-:S03]  /*7ce0*/  UMOV UR4, 0xffffffff ;  /* 0xffffffff00047882 */ /* 0x000fc60000000000 */
[----:B------:R-:W-:Y:S05]  /*7cf0*/  BRA.DIV UR4, `(.L_x_9481) ;  /* 0x0000017e04287947 */ /* 0x000fea000b800000 */
[----:B0-----:R0:W0:Y:S04]  /*7d00*/  SHFL.IDX PT, R45, R46, 0x2, 0x181f ;  /* 0x00581f002e2d7f89 */ /* 0x00102800000e0000 */
[----:B---34-:R3:W4:Y:S02]  /*7d10*/  SHFL.IDX PT, R14, R44, 0x2, 0x181f ;  /* 0x00581f002c0e7f89 */ /* 0x01872400000e0000 */
.L_x_9779:
        /* <DEDUP_REMOVED lines=14> */
.L_x_9483:
[----:B------:R-:W-:Y:S05]  /*7e00*/  BSYNC B1 ;  /* 0x0000000000017941 */ /* 0x000fea0003800000 */
.L_x_9482:
[----:B------:R-:W-:-:S03]  /*7e10*/  UMOV UR4, 0xffffffff ;  /* 0xffffffff00047882 */ /* 0x000fc60000000000 */
[----:B------:R-:W-:Y:S05]  /*7e20*/  BRA.DIV UR4, `(.L_x_9484) ;  /* 0x0000017e04247947 */ /* 0x000fea000b800000 */
[----:B0-----:R0:W0:Y:S04]  /*7e30*/  SHFL.IDX PT, R45, R46, 0x3, 0x181f ;  /* 0x00781f002e2d7f89 */ /* 0x00102800000e0000 */
[----:B----4-:R4:W0:Y:S02]  /*7e40*/  SHFL.IDX PT, R14, R44, 0x3, 0x181f ;  /* 0x00781f002c0e7f89 */ /* 0x01082400000e0000 */
.L_x_9783:
        /* <DEDUP_REMOVED lines=13> */
.L_x_9442:
[----:B------:R-:W-:Y:S05]  /*7f20*/  BSYNC B0 ;  /* 0x0000000000007941 */ /* 0x000fea0003800000 */
.L_x_9400:
        /* <DEDUP_REMOVED lines=17> */
.L_x_9486:
[----:B------:R-:W-:Y:S05]  /*8040*/  BSYNC B0 ;  /* 0x0000000000007941 */ /* 0x000fea0003800000 */
.L_x_9485:
[----:B------:R-:W5:Y:S01]  /*8050*/  SYNCS.PHASECHK.TRANS64.TRYWAIT P4, [R91+URZ+0x288b0], R102 ;  /* 0x0288b0665b0075a7 */ /* 0x000f62000808017f */
[----:B------:R-:W-:Y:S01]  /*8060*/  ULDC UR41, c[0x0][0x2f4] ;  /* 0x0000bd0000297ab9 */ /* 0x000fe20000000800 */
[----:B------:R-:W-:Y:S04]  /*8070*/  BSSY B0, `(.L_x_9487) ;  /* 0x0000002000007945 */ /* 0x000fe80003800000 */
[----:B-----5:R-:W-:Y:S05]  /*8080*/  @!P4 BRA `(.L_x_9488) ;  /* 0x0000017800d4c947 */ /* 0x020fea0003800000 */
.L_x_9784:
[----:B------:R-:W-:Y:S05]  /*8090*/  BSYNC B0 ;  /* 0x0000000000007941 */ /* 0x000fea0003800000 */
.L_x_9487:
        /* <DEDUP_REMOVED lines=20> */
[----:B------:R0:W2:Y:S01]  /*81e0*/  SHFL.IDX PT, R47, R48, RZ, 0x181f ;  /* 0x00181fff302f7589 */ /* 0x0000a200000e0000 */
[----:B------:R-:W-:-:S03]  /*81f0*/  ISETP.GE.AND P4, PT, R97, 0x1, PT ;  /* 0x000000016100780c */ /* 0x000fc60003f86270 */
[----:B------:R0:W4:Y:S10]  /*8200*/  SHFL.IDX PT, R13, R11, RZ, 0x181f ;  /* 0x00181fff0b0d7589 */ /* 0x00013400000e0000 */
[----:B0-----:R-:W-:Y:S05]  /*8210*/  @!P4 BRA `(.L_x_9490) ;  /* 0x000000000028c947 */ /* 0x001fea0003800000 */
[----:B------:R-:W-:-:S13]  /*8220*/  ISETP.GE.AND P4, PT, R16, UR41, PT ;  /* 0x0000002910007c0c */ /* 0x000fda000bf86270 */
[----:B-123--:R-:W-:-:S04]  /*8230*/  @!P4 LEA R44, P5, R16, R47, 0x1 ;  /* 0x0000002f102cc211 */ /* 0x00efc800078a08ff */
[----:B----4-:R-:W-:Y:S02]  /*8240*/  @!P4 LEA.HI.X R45, R16, R13, R17, 0x1, P5 ;  /* 0x0000000d102dc211 */ /* 0x010fe400028f0c11 */
[----:B------:R-:W-:-:S13]  /*8250*/  ISETP.GE.AND P5, PT, R2, UR41, PT ;  /* 0x0000002902007c0c */ /* 0x000fda000bfa6270 */
[----:B------:R-:W-:-:S04]  /*8260*/  @!P5 LEA R46, P6, R2, R47, 0x1 ;  /* 0x0000002f022ed211 */ /* 0x000fc800078c08ff */
[----:B------:R-:W-:Y:S02]  /*8270*/  @!P5 LEA.HI.X R47, R2, R13, R184, 0x1, P6 ;  /* 0x0000000d022fd211 */ /* 0x000fe400030f0cb8 */
[----:B------:R-:W0:Y:S04]  /*8280*/  @!P4 LDS.128 R12, [R93+0x400] ;  /* 0x000400005d0cc984 */ /* 0x000e280000000c00 */
[----:B0-----:R-:W-:Y:S04]  /*8290*/  @!P4 ST.E.128 desc[UR42][R44.64], R12 ;  /* 0x0000000c2c00c985 */ /* 0x001fe8000c101d2a */
[----:B------:R-:W0:Y:S04]  /*82a0*/  @!P5 LDS.128 R12, [R93+0x4400] ;  /* 0x004400005d0cd984 */ /* 0x000e280000000c00 */
[----:B0-----:R0:W-:Y:S02]  /*82b0*/  @!P5 ST.E.128 desc[UR42][R46.64], R12 ;  /* 0x0000000c2e00d985 */ /* 0x0011e4000c101d2a */
.L_x_9490:
[----:B------:R-:W-:Y:S05]  /*82c0*/  BSYNC B0 ;  /* 0x0000000000007941 */ /* 0x000fea0003800000 */
.L_x_9489:
[----:B------:R-:W-:Y:S01]  /*82d0*/  ISETP.GE.AND P4, PT, R97, 0x21, PT ;  /* 0x000000216100780c */ /* 0x000fe20003f86270 */
[----:B0---4-:R0:W4:Y:S01]  /*82e0*/  SHFL.IDX PT, R13, R11, 0x1, 0x181f ;  /* 0x00381f000b0d7f89 */ /* 0x01112200000e0000 */
[----:B------:R-:W-:Y:S03]  /*82f0*/  BSSY B0, `(.L_x_9491) ;  /* 0x000000d000007945 */ /* 0x000fe60003800000 */
[----:B--2---:R0:W2:Y:S08]  /*8300*/  SHFL.IDX PT, R47, R48, 0x1, 0x181f ;  /* 0x00381f00302f7f89 */ /* 0x0040b000000e0000 */
        /* <DEDUP_REMOVED lines=11> */
.L_x_9492:
[----:B------:R-:W-:Y:S05]  /*83c0*/  BSYNC B0 ;  /* 0x0000000000007941 */ /* 0x000fea0003800000 */
.L_x_9491:
        /* <DEDUP_REMOVED lines=15> */
.L_x_9494:
[----:B------:R-:W-:Y:S05]  /*84c0*/  BSYNC B0 ;  /* 0x0000000000007941 */ /* 0x000fea0003800000 */
.L_x_9493:
[----:B------:R-:W-:Y:S01]  /*84d0*/  ISETP.GE.AND P4, PT, R97, 0x61, PT ;  /* 0x000000616100780c */ /* 0x000fe20003f86270 */
[----:B------:R-:W1:Y:S01]  /*84e0*/  SHFL.IDX PT, R11, R11, 0x3, 0x181f ;  /* 0x00781f000b0b7f89 */ /* 0x000e6200000e0000 */
[----:B------:R-:W-:Y:S03]  /*84f0*/  BSSY B0, `(.L_x_9495) ;  /* 0x000000d000007945 */ /* 0x000fe60003800000 */
[----:B0-2---:R0:W2:Y:S08]  /*8500*/  SHFL.IDX PT, R47, R48, 0x3, 0x181f ;  /* 0x00781f00302f7f89 */ /* 0x0050b000000e0000 */
[----:B0-----:R-:W-:Y:S05]  /*8510*/  @!P4 BRA `(.L_x_9496) ;  /* 0x000000000028c947 */ /* 0x001fea0003800000 */
[----:B------:R-:W-:-:S13]  /*8520*/  ISETP.GE.AND P4, PT, R16, UR41, PT ;  /* 0x0000002910007c0c */ /* 0x000fda000bf86270 */
[----:B----4-:R-:W0:Y:S01]  /*8530*/  @!P4 LDS.128 R12, [R93+0x3400] ;  /* 0x003400005d0cc984 */ /* 0x010e220000000c00 */
[----:B-123--:R-:W-:-:S04]  /*8540*/  @!P4 LEA R44, P5, R16, R47, 0x1 ;  /* 0x0000002f102cc211 */ /* 0x00efc800078a08ff */
[----:B------:R-:W-:Y:S02]  /*8550*/  @!P4 LEA.HI.X R45, R16, R11, R17, 0x1, P5 ;  /* 0x0000000b102dc211 */ /* 0x000fe400028f0c11 */
[----:B------:R-:W-:-:S13]  /*8560*/  ISETP.GE.AND P5, PT, R2, UR41, PT ;  /* 0x0000002902007c0c */ /* 0x000fda000bfa6270 */
[----:B------:R-:W-:-:S04]  /*8570*/  @!P5 LEA R46, P6, R2, R47, 0x1 ;  /* 0x0000002f022ed211 */ /* 0x000fc800078c08ff */
[----:B------:R-:W-:Y:S01]  /*8580*/  @!P5 LEA.HI.X R47, R2, R11, R184, 0x1, P6 ;  /* 0x0000000b022fd211 */ /* 0x000fe200030f0cb8 */
[----:B0-----:R-:W-:Y:S04]  /*8590*/  @!P4 ST.E.128 desc[UR42][R44.64], R12 ;  /* 0x0000000c2c00c985 */ /* 0x001fe8000c101d2a */
[----:B------:R-:W0:Y:S04]  /*85a0*/  @!P5 LDS.128 R12, [R93+0x7400] ;  /* 0x007400005d0cd984 */ /* 0x000e280000000c00 */
[----:B0-----:R0:W-:Y:S02]  /*85b0*/  @!P5 ST.E.128 desc[UR42][R46.64], R12 ;  /* 0x0000000c2e00d985 */ /* 0x0011e4000c101d2a */
.L_x_9496:
[----:B------:R-:W-:Y:S05]  /*85c0*/  BSYNC B0 ;  /* 0x0000000000007941 */ /* 0x000fea0003800000 */
.L_x_9495:
        /* <DEDUP_REMOVED lines=10> */
[----:B------:R-:W-:-:S04]  /*8670*/  @!P3 PRMT R91, RZ, 0x654, R91 ;  /* 0x00000654ff5bb816 */ /* 0x000fc8000000005b */
[----:B------:R1:W-:Y:S01]  /*8680*/  @!P3 SYNCS.ARRIVE.TRANS64.RED.A1T0 RZ, [R91+URZ], RZ ;  /* 0x000000ff5bffb9a7 */ /* 0x0003e2000810043f */
[----:B------:R-:W-:-:S04]  /*8690*/  ISETP.NE.AND P3, PT, R19, 0x2, PT ;  /* 0x000000021300780c */ /* 0x000fc80003f65270 */
[----:B0-----:R-:W-:Y:S02]  /*86a0*/  SEL R12, RZ, 0x1, P3 ;  /* 0x00000001ff0c7807 */ /* 0x001fe40001800000 */
[----:B------:R-:W-:Y:S02]  /*86b0*/  SEL R19, R19, RZ, P3 ;  /* 0x000000ff13137207 */ /* 0x000fe40001800000 */
[----:B------:R-:W-:Y:S01]  /*86c0*/  LOP3.LUT R189, R189, R12, RZ, 0x3c, !PT ;  /* 0x0000000cbdbd7212 */ /* 0x000fe200078e3cff */
[----:B-1----:R-:W-:Y:S06]  /*86d0*/  @P4 BRA `(.L_x_9497) ;  /* 0xffffff9800544947 */ /* 0x002fec000383ffff */
[----:B------:R-:W0:Y:S01]  /*86e0*/  S2R R11, SR_TID.X ;  /* 0x00000000000b7919 */ /* 0x000e220000002100 */
[----:B------:R-:W-:Y:S02]  /*86f0*/  PLOP3.LUT P0, PT, PT, PT, PT, 0x8, 0x0 ;  /* 0x000000000000781c */ /* 0x000fe40003f0e170 */
[----:B0-----:R-:W-:-:S04]  /*8700*/  SHF.R.U32.HI R11, RZ, 0x7, R11 ;  /* 0x00000007ff0b7819 */ /* 0x001fc8000001160b */
[----:B------:R-:W-:-:S13]  /*8710*/  ISETP.NE.AND P4, PT, R11, 0x1, PT ;  /* 0x000000010b00780c */ /* 0x000fda0003f85270 */
[----:B------:R-:W-:Y:S06]  /*8720*/  @!P4 BAR.ARV 0x9, 0x100 ;  /* 0x024400000000cb1d */ /* 0x000fec0000002000 */
.L_x_9395:
[----:B------:R-:W0:Y:S01]  /*8730*/  LDC R0, c[0x0][0x448] ;  /* 0x00011200ff007b82 */ /* 0x000e220000000800 */
        /* <DEDUP_REMOVED lines=23> */
[----:B0-----:R-:W-:Y:S01]  /*88b0*/  ISETP.NE.AND P1, PT, R0, 0x1, PT ;  /* 0x000000010000780c */ /* 0x001fe20003f25270 */
[----:B------:R-:W-:Y:S01]  /*88c0*/  VIADD R0, R191, 0x7f ;  /* 0x0000007fbf007836 */ /* 0x000fe20000000000 */
[----:B------:R-:W-:Y:S02]  /*88d0*/  CS2R R110, SRZ ;  /* 0x00000000006e7805 */ /* 0x000fe4000001ff00 */
[----:B------:R-:W-:Y:S02]  /*88e0*/  CS2R R108, SRZ ;  /* 0x00000000006c7805 */ /* 0x000fe4000001ff00 */
[----:B---3--:R-:W-:-:S02]  /*88f0*/  CS2R R106, SRZ ;  /* 0x00000000006a7805 */ /* 0x008fc4000001ff00 */
        /* <DEDUP_REMOVED lines=8> */
[----:B------:R-:W0:Y:S01]  /*8980*/  @P1 LDC R3, c[0x0][0x44c] ;  /* 0x00011300ff031b82 */ /* 0x000e220000000800 */
[----:B------:R-:W-:-:S07]  /*8990*/  IMAD.MOV.U32 R93, RZ, RZ, RZ ;  /* 0x000000ffff5d7224 */ /* 0x000fce00078e00ff */
[----:B------:R-:W1:Y:S01]  /*89a0*/  @P1 LDC R4, c[0x0][0x450] ;  /* 0x00011400ff041b82 */ /* 0x000e620000000800 */
[----:B0-----:R-:W-:-:S05]  /*89b0*/  @P1 IMAD.HI.U32 R3, R0, R3, RZ ;  /* 0x0000000300031227 */ /* 0x001fca00078e00ff */
[----:B-1----:R-:W-:Y:S02]  /*89c0*/  @P1 SHF.R.U32.HI R0, RZ, R4, R3 ;  /* 0x00000004ff001219 */ /* 0x002fe40000011603 */
[----:B------:R-:W-:-:S03]  /*89d0*/  PLOP3.LUT P1, PT, PT, PT, PT, 0x80, 0x0 ;  /* 0x000000000000781c */ /* 0x000fc60003f2f070 */
[----:B------:R-:W-:-:S05]  /*89e0*/  IMAD.IADD R0, R95, 0x1, R0 ;  /* 0x000000015f007824 */ /* 0x000fca00078e0200 */
[----:B------:R-:W-:-:S04]  /*89f0*/  SHF.R.S32.HI R3, RZ, 0x1f, R0 ;  /* 0x0000001fff037819 */ /* 0x000fc80000011400 */
[----:B------:R-:W-:Y:S01]  /*8a00*/  LEA.HI R3, R3, R0, RZ, 0x7 ;  /* 0x0000000003037211 */ /* 0x000fe200078f38ff */
[----:B------:R-:W-:-:S03]  /*8a10*/  IMAD.MOV.U32 R0, RZ, RZ, RZ ;  /* 0x000000ffff007224 */ /* 0x000fc600078e00ff */
[----:B------:R-:W-:-:S04]  /*8a20*/  SHF.R.S32.HI R3, RZ, 0x7, R3 ;  /* 0x00000007ff037819 */ /* 0x000fc80000011403 */
[----:B------:R-:W-:Y:S01]  /*8a30*/  VIMNMX R96, R96, R3, PT ;  /* 0x0000000360607248 */ /* 0x000fe20003fe0100 */
[----:B------:R-:W-:-:S03]  /*8a40*/  IMAD.MOV.U32 R3, RZ, RZ, RZ ;  /* 0x000000ffff037224 */ /* 0x000fc600078e00ff */
[----:B------:R-:W-:Y:S01]  /*8a50*/  ISETP.GE.AND P2, PT, R96, 0x1, PT ;  /* 0x000000016000780c */ /* 0x000fe20003f46270 */
[----:B------:R-:W-:-:S12]  /*8a60*/  @P0 BRA `(.L_x_9498) ;  /* 0x00000000000c0947 */ /* 0x000fd80003800000 */
[----:B------:R-:W0:Y:S01]  /*8a70*/  FENCE.VIEW.ASYNC.G ;  /* 0x00000000000073c6 */ /* 0x000e220000000100 */
[----:B------:R-:W-:Y:S05]  /*8a80*/  WARPSYNC.ALL ;  /* 0x0000000000007948 */ /* 0x000fea0003800000 */
[----:B0-----:R-:W-:Y:S06]  /*8a90*/  BAR.ARV 0xc, 0x180 ;  /* 0x0306000000007b1d */ /* 0x001fec0000002000 */
.L_x_9498:
[----:B------:R-:W-:Y:S01]  /*8aa0*/  CS2R R88, SRZ ;  /* 0x0000000000587805 */ /* 0x000fe2000001ff00 */
[----:B------:R-:W-:Y:S06]  /*8ab0*/  @!P2 BRA `(.L_x_9499) ;  /* 0x000000d40044a947 */ /* 0x000fec0003800000 */
[----:B------:R-:W-:-:S03]  /*8ac0*/  UMOV UR4, 0xffffffff ;  /* 0xffffffff00047882 */ /* 0x000fc60000000000 */
[----:B------:R-:W-:Y:S05]  /*8ad0*/  BRA.DIV UR4, `(.L_x_9500) ;  /* 0x0000017204547947 */ /* 0x000fea000b800000 */
[----:B------:R0:W1:Y:S02]  /*8ae0*/  SHFL.IDX PT, R190, R220, RZ, 0x1f ;  /* 0x00001fffdcbe7589 */ /* 0x00006400000e0000 */
.L_x_9787:
[----:B-1----:R-:W-:-:S04]  /*8af0*/  LEA.HI R0, R190, R190, RZ, 0x1 ;  /* 0x000000bebe007211 */ /* 0x002fc800078f08ff */
[----:B------:R-:W-:Y:S01]  /*8b00*/  LOP3.LUT R3, R0, 0x1e, RZ, 0xc0, !PT ;  /* 0x0000001e00037812 */ /* 0x000fe200078ec0ff */
[----:B------:R-:W-:-:S03]  /*8b10*/  IMAD.U32 R0, RZ, RZ, UR40 ;  /* 0x00000028ff007e24 */ /* 0x000fc6000f8e00ff */
[----:B------:R-:W-:Y:S02]  /*8b20*/  IADD3 R3, R190, -R3, RZ ;  /* 0x80000003be037210 */ /* 0x000fe40007ffe0ff */
[----:B------:R-:W-:Y:S02]  /*8b30*/  LOP3.LUT P0, RZ, R0, 0x3ff, RZ, 0xc0, !PT ;  /* 0x000003ff00ff7812 */ /* 0x000fe4000780c0ff */
[----:B------:R-:W-:Y:S02]  /*8b40*/  LEA R3, R3, UR40, 0xd ;  /* 0x0000002803037c11 */ /* 0x000fe4000f8e68ff */
[----:B------:R-:W-:Y:S02]  /*8b50*/  P2R R25, PR, RZ, 0x1 ;  /* 0x00000001ff197803 */ /* 0x000fe40000000000 */
[----:B------:R-:W-:-:S04]  /*8b60*/  SHF.R.U32.HI R3, RZ, 0x4, R3 ;  /* 0x00000004ff037819 */ /* 0x000fc80000011603 */
[----:B------:R-:W-:-:S03]  /*8b70*/  LOP3.LUT R42, R3, 0x3fff, RZ, 0xc0, !PT ;  /* 0x00003fff032a7812 */ /* 0x000fc600078ec0ff */
[----:B------:R-:W-:Y:S05]  /*8b80*/  @!P0 BRA `(.L_x_9501) ;  /* 0x0000000000408947 */ /* 0x000fea0003800000 */
[----:B------:R-:W-:Y:S01]  /*8b90*/  MOV R0, 0x0 ;  /* 0x0000000000007802 */ /* 0x000fe20000000f00 */
[----:B------:R-:W-:Y:S01]  /*8ba0*/  ULDC.64 UR4, c[0x4][0x138] ;  /* 0x01004e0000047ab9 */ /* 0x000fe20000000a00 */
[----:B------:R-:W-:Y:S01]  /*8bb0*/  ULDC.64 UR6, c[0x4][0x140] ;  /* 0x0100500000067ab9 */ /* 0x000fe20000000a00 */
[----:B------:R-:W-:Y:S01]  /*8bc0*/  IMAD.U32 R4, RZ, RZ, UR4 ;  /* 0x00000004ff047e24 */ /* 0x000fe2000f8e00ff */
[----:B------:R1:W3:Y:S01]  /*8bd0*/  LDC.64 R14, c[0x4][R0] ;  /* 0x01000000000e7b82 */ /* 0x0002e20000000a00 */
        /* <DEDUP_REMOVED lines=8> */
[----:B-1--4-:R-:W-:-:S07]  /*8c60*/  IMAD.MOV.U32 R13, RZ, RZ, RZ ;  /* 0x000000ffff0d7224 */ /* 0x012fce00078e00ff */
[----:B------:R-:W-:-:S07]  /*8c70*/  LEPC R20, `(.L_x_9501) ;  /* 0x000000001014794e */ /* 0x000fce0000000000 */
[----:B0-23-5:R-:W-:Y:S05]  /*8c80*/  CALL.ABS.NOINC R14 ;  /* 0x000000000e007343 */ /* 0x02dfea0003c00000 */
.L_x_9501:
        /* <DEDUP_REMOVED lines=8> */
[----:B------:R1:W3:Y:S03]  /*8d10*/  SYNCS.PHASECHK.TRANS64.TRYWAIT P0, [R18+URZ+0x28800], R3 ;  /* 0x02880003120075a7 */ /* 0x0002e6000800017f */
[----:B---3--:R-:W-:Y:S05]  /*8d20*/  @!P0 NANOSLEEP.SYNCS 0x989680 ;  /* 0x009896800000895d */ /* 0x008fea0003900000 */
[----:B------:R-:W3:Y:S01]  /*8d30*/  @!P0 SYNCS.PHASECHK.TRANS64 P0, [R18+URZ+0x28800], R3 ;  /* 0x02880003120085a7 */ /* 0x000ee2000800007f */
[----:B------:R-:W-:Y:S04]  /*8d40*/  BSSY B0, `(.L_x_9503) ;  /* 0x0000006000007945 */ /* 0x000fe80003800000 */
[----:B---3--:R-:W-:Y:S05]  /*8d50*/  @P0 BRA `(.L_x_9504) ;  /* 0x0000000000100947 */ /* 0x008fea0003800000 */
.L_x_9505:
[----:B---3--:R3:W0:Y:S02]  /*8d60*/  SYNCS.PHASECHK.TRANS64.TRYWAIT P0, [R18+URZ+0x28800], R3 ;  /* 0x02880003120075a7 */ /* 0x008624000800017f */
[----:B0-----:R-:W-:Y:S05]  /*8d70*/  @!P0 NANOSLEEP.SYNCS 0x989680 ;  /* 0x009896800000895d */ /* 0x001fea0003900000 */
[----:B------:R-:W0:Y:S02]  /*8d80*/  @!P0 SYNCS.PHASECHK.TRANS64 P0, [R18+URZ+0x28800], R3 ;  /* 0x02880003120085a7 */ /* 0x000e24000800007f */
[----:B0-----:R-:W-:Y:S05]  /*8d90*/  @!P0 BRA `(.L_x_9505) ;  /* 0xfffffffc00f08947 */ /* 0x001fea000383ffff */
.L_x_9504:
[----:B------:R-:W-:Y:S05]  /*8da0*/  BSYNC B0 ;  /* 0x0000000000007941 */ /* 0x000fea0003800000 */
.L_x_9503:
[----:B------:R-:W-:Y:S05]  /*8db0*/  BRA `(.L_x_9506) ;  /* 0x0000005000f07947 */ /* 0x000fea0003800000 */
.L_x_9502:
        /* <DEDUP_REMOVED lines=28> */
[----:B0-23--:R-:W-:Y:S05]  /*8f80*/  CALL.ABS.NOINC R14 ;  /* 0x000000000e007343 */ /* 0x00dfea0003c00000 */
.L_x_9507:
[----:B------:R-:W-:Y:S01]  /*8f90*/  ULDC.U8 UR4, c[0x0][0x410] ;  /* 0x0001040000047ab9 */ /* 0x000fe20000000000 */
[----:B------:R-:W-:Y:S01]  /*8fa0*/  IMAD.IADD R57, R187, 0x1, R191 ;  /* 0x00000001bb397824 */ /* 0x000fe200078e02bf */
[----:B------:R-:W-:Y:S01]  /*8fb0*/  ISETP.NE.AND P0, PT, RZ, UR4, PT ;  /* 0x00000004ff007c0c */ /* 0x000fe2000bf05270 */
[----:B------:R-:W-:Y:S02]  /*8fc0*/  BSSY B0, `(.L_x_9508) ;  /* 0x0000513000007945 */ /* 0x000fe40003800000 */
[----:B------:R-:W-:-:S10]  /*8fd0*/  IMAD R3, R206, 0x20, R57 ;  /* 0x00000020ce037824 */ /* 0x000fd400078e0239 */
[----:B------:R-:W-:Y:S05]  /*8fe0*/  @!P0 BRA `(.L_x_9509) ;  /* 0x00000028005c8947 */ /* 0x000fea0003800000 */
[----:B------:R-:W1:Y:S01]  /*8ff0*/  LDC R21, c[0x0][0x448] ;  /* 0x00011200ff157b82 */ /* 0x000e620000000800 */
[----:B------:R-:W-:Y:S01]  /*9000*/  ULDC.64 UR4, c[0x0][0x3f8] ;  /* 0x0000fe0000047ab9 */ /* 0x000fe20000000a00 */
[----:B------:R-:W-:Y:S01]  /*9010*/  MOV R8, R26 ;  /* 0x0000001a00087202 */ /* 0x000fe20000000f00 */
[----:B------:R-:W-:Y:S01]  /*9020*/  ULDC.64 UR6, c[0x0][0x408] ;  /* 0x0001020000067ab9 */ /* 0x000fe20000000a00 */
[----:B------:R-:W-:Y:S02]  /*9030*/  IMAD.MOV.U32 R9, RZ, RZ, R29 ;  /* 0x000000ffff097224 */ /* 0x000fe400078e001d */
[----:B------:R-:W-:Y:S02]  /*9040*/  IMAD.MOV.U32 R10, RZ, RZ, R24 ;  /* 0x000000ffff0a7224 */ /* 0x000fe400078e0018 */
[----:B------:R-:W-:Y:S01]  /*9050*/  IMAD.MOV.U32 R11, RZ, RZ, R31 ;  /* 0x000000ffff0b7224 */ /* 0x000fe200078e001f */
[----:B-1----:R-:W-:-:S13]  /*9060*/  ISETP.NE.AND P0, PT, R21, 0x1, PT ;  /* 0x000000011500780c */ /* 0x002fda0003f05270 */
[----:B------:R-:W1:Y:S08]  /*9070*/  @P0 LDC R0, c[0x0][0x44c] ;  /* 0x00011300ff000b82 */ /* 0x000e700000000800 */
[----:B------:R-:W3:Y:S01]  /*9080*/  @P0 LDC R5, c[0x0][0x450] ;  /* 0x00011400ff050b82 */ /* 0x000ee20000000800 */
[----:B-1----:R-:W-:-:S05]  /*9090*/  @P0 IMAD.HI.U32 R0, R3, R0, RZ ;  /* 0x0000000003000227 */ /* 0x002fca00078e00ff */
[----:B---3--:R-:W-:-:S04]  /*90a0*/  @P0 SHF.R.U32.HI R3, RZ, R5, R0 ;  /* 0x00000005ff030219 */ /* 0x008fc80000011600 */
[----:B------:R-:W-:Y:S01]  /*90b0*/  SHF.R.S32.HI R0, RZ, 0x1f, R3 ;  /* 0x0000001fff007819 */ /* 0x000fe20000011403 */
[----:B------:R-:W-:-:S04]  /*90c0*/  IMAD.WIDE.U32 R8, R3, UR4, R8 ;  /* 0x0000000403087c25 */ /* 0x000fc8000f8e0008 */
[C---:B------:R-:W-:Y:S02]  /*90d0*/  IMAD R4, R0.reuse, UR4, RZ ;  /* 0x0000000400047c24 */ /* 0x040fe4000f8e02ff */
[----:B------:R-:W-:Y:S02]  /*90e0*/  IMAD R0, R0, UR6, RZ ;  /* 0x0000000600007c24 */ /* 0x000fe4000f8e02ff */
[C---:B----4-:R-:W-:Y:S01]  /*90f0*/  IMAD R13, R3.reuse, UR5, R4 ;  /* 0x00000005030d7c24 */ /* 0x050fe2000f8e0204 */
        /* <DEDUP_REMOVED lines=16> */
.L_x_9793:
[----:B------:R-:W-:Y:S01]  /*9200*/  IMAD R74, R192, R21, RZ ;  /* 0x00000015c04a7224 */ /* 0x000fe200078e02ff */
[----:B------:R-:W-:Y:S01]  /*9210*/  BSSY B1, `(.L_x_9511) ;  /* 0x000001e000017945 */ /* 0x000fe20003800000 */
[----:B------:R-:W-:Y:S02]  /*9220*/  CS2R R48, SRZ ;  /* 0x0000000000307805 */ /* 0x000fe4000001ff00 */
[----:B------:R-:W-:Y:S02]  /*9230*/  CS2R R44, SRZ ;  /* 0x00000000002c7805 */ /* 0x000fe4000001ff00 */
[----:B--2---:R-:W-:Y:S02]  /*9240*/  CS2R R46, SRZ ;  /* 0x00000000002e7805 */ /* 0x004fe4000001ff00 */
        /* <DEDUP_REMOVED lines=26> */
.L_x_9512:
[----:B------:R-:W-:Y:S05]  /*93f0*/  BSYNC B1 ;  /* 0x0000000000017941 */ /* 0x000fea0003800000 */
.L_x_9511:
        /* <DEDUP_REMOVED lines=22> */
[----:B--2---:R2:W0:Y:S02]  /*9560*/  SHFL.IDX PT, R14, R7, 0x1, 0x181f ;  /* 0x00381f00070e7f89 */ /* 0x00442400000e0000 */
.L_x_9799:
        /* <DEDUP_REMOVED lines=23> */
[----:B------:R-:W-:Y:S01]  /*96e0*/  @!P4 IMAD.X R11, R0, 0x1, R9, P0 ;  /* 0x00000001000bc824 */ /* 0x000fe200000e0609 */
[C---:B------:R-:W-:Y:S01]  /*96f0*/  @!P4 IADD3.X R13, R4.reuse, R9, RZ, P1, !PT ;  /* 0x00000009040dc210 */ /* 0x040fe20000ffe4ff */
[----:B------:R-:W-:Y:S01]  /*9700*/  @!P5 IMAD.X R15, R4, 0x1, R15, P3 ;  /* 0x00000001040fd824 */ /* 0x000fe200018e060f */
[----:B------:R0:W5:Y:S04]  /*9710*/  @!P5 LD.E.64 R32, desc[UR42][R20.64] ;  /* 0x0000002a1420d980 */ /* 0x000168000c101b00 */
[----:B------:R0:W5:Y:S04]  /*9720*/  @!P5 LD.E.64 R34, desc[UR42][R14.64] ;  /* 0x0000002a0e22d980 */ /* 0x000168000c101b00 */
[----:B------:R0:W5:Y:S04]  /*9730*/  @!P4 LD.E.64 R36, desc[UR42][R10.64] ;  /* 0x0000002a0a24c980 */ /* 0x000168000c101b00 */
[----:B------:R0:W5:Y:S02]  /*9740*/  @!P4 LD.E.64 R38, desc[UR42][R12.64] ;  /* 0x0000002a0c26c980 */ /* 0x000164000c101b00 */
.L_x_9515:
[----:B------:R-:W-:Y:S05]  /*9750*/  BSYNC B1 ;  /* 0x0000000000017941 */ /* 0x000fea0003800000 */
.L_x_9514:
        /* <DEDUP_REMOVED lines=22> */
.L_x_9805:
        /* <DEDUP_REMOVED lines=31> */
.L_x_9518:
[----:B------:R-:W-:Y:S05]  /*9ab0*/  BSYNC B1 ;  /* 0x0000000000017941 */ /* 0x000fea0003800000 */
.L_x_9517:
        /* <DEDUP_REMOVED lines=23> */
.L_x_9811:
[----:B------:R-:W-:Y:S01]  /*9c30*/  IADD3 R57, R57, 0x60, RZ ;  /* 0x0000006039397810 */ /* 0x000fe20007ffe0ff */
[----:B------:R-:W-:Y:S01]  /*9c40*/  BSSY B1, `(.L_x_9520) ;  /* 0x000001d000017945 */ /* 0x000fe20003800000 */
[----:B------:R-:W-:Y:S02]  /*9c50*/  CS2R R10, SRZ ;  /* 0x00000000000a7805 */ /* 0x000fe4000001ff00 */
[----:B------:R-:W-:Y:S02]  /*9c60*/  CS2R R12, SRZ ;  /* 0x00000000000c7805 */ /* 0x000fe4000001ff00 */
[----:B------:R-:W-:Y:S02]  /*9c70*/  ISETP.GE.AND P0, PT, R57, R74, PT ;  /* 0x0000004a3900720c */ /* 0x000fe40003f06270 */
[----:B01----:R-:W-:-:S11]  /*9c80*/  CS2R R8, SRZ ;  /* 0x0000000000087805 */ /* 0x003fd6000001ff00 */
        /* <DEDUP_REMOVED lines=15> */
[C---:B--23--:R-:W-:Y:S02]  /*9d80*/  @!P4 IMAD.X R7, R0.reuse, 0x1, R5, P0 ;  /* 0x000000010007c824 */ /* 0x04cfe400000e0605 */
        /* <DEDUP_REMOVED lines=8> */
.L_x_9521:
[----:B------:R-:W-:Y:S05]  /*9e10*/  BSYNC B1 ;  /* 0x0000000000017941 */ /* 0x000fea0003800000 */
.L_x_9520:
        /* <DEDUP_REMOVED lines=9> */
[----:B--2---:R-:W-:Y:S01]  /*9eb0*/  IMAD.MOV.U32 R7, RZ, RZ, R13 ;  /* 0x000000ffff077224 */ /* 0x004fe200078e000d */
        /* <DEDUP_REMOVED lines=13> */
.L_x_9812:
[----:B------:R-:W-:Y:S05]  /*9f90*/  BSYNC B1 ;  /* 0x0000000000017941 */ /* 0x000fea0003800000 */
.L_x_9522:
[----:B------:R-:W-:Y:S01]  /*9fa0*/  BSSY B1, `(.L_x_9524) ;  /* 0x0000067000017945 */ /* 0x000fe20003800000 */
        /* <DEDUP_REMOVED lines=9> */
[----:B------:R-:W-:Y:S02]  /*a040*/  SHF.R.U32.HI R78, RZ, 0x10, R49 ;  /* 0x00000010ff4e7819 */ /* 0x000fe40000011631 */
[----:B------:R-:W-:Y:S02]  /*a050*/  SHF.R.U32.HI R75, RZ, 0x10, R47 ;  /* 0x00000010ff4b7819 */ /* 0x000fe4000001162f */
[----:B------:R-:W-:Y:S02]  /*a060*/  PRMT R78, R43, 0x5432, R78 ;  /* 0x000054322b4e7816 */ /* 0x000fe4000000004e */
[----:B------:R-:W-:Y:S02]  /*a070*/  SHF.R.U64 R77, R48, 0x10, R49 ;  /* 0x00000010304d7819 */ /* 0x000fe40000001231 */
[----:B------:R-:W-:Y:S01]  /*a080*/  PRMT R75, R79, 0x5410, R75 ;  /* 0x000054104f4b7816 */ /* 0x000fe2000000004b */
[----:B------:R-:W-:Y:S01]  /*a090*/  IMAD.U32 R79, R78, 0x10000, RZ ;  /* 0x000100004e4f7824 */ /* 0x000fe200078e00ff */
[----:B------:R-:W-:-:S02]  /*a0a0*/  SHF.R.U64 R74, R46, 0x10, R47 ;  /* 0x000000102e4a7819 */ /* 0x000fc4000000122f */
[----:B------:R-:W-:Y:S01]  /*a0b0*/  PRMT R77, R76, 0x5410, R77 ;  /* 0x000054104c4d7816 */ /* 0x000fe2000000004d */
[C---:B------:R-:W-:Y:S01]  /*a0c0*/  IMAD.U32 R76, R75.reuse, 0x10000, RZ ;  /* 0x000100004b4c7824 */ /* 0x040fe200078e00ff */
[----:B------:R-:W-:Y:S02]  /*a0d0*/  LOP3.LUT R78, R78, 0xffff0000, RZ, 0xc0, !PT ;  /* 0xffff00004e4e7812 */ /* 0x000fe400078ec0ff */
        /* <DEDUP_REMOVED lines=35> */
.L_x_9527:
[----:B------:R-:W-:Y:S05]  /*a310*/  BSYNC B2 ;  /* 0x0000000000027941 */ /* 0x000fea0003800000 */
.L_x_9526:
        /* <DEDUP_REMOVED lines=17> */
[----:B------:R-:W-:Y:S01]  /*a430*/  IMAD.U32 R6, R4, 0x10000, RZ ;  /* 0x0001000004067824 */ /* 0x000fe200078e00ff */
[----:B------:R-:W-:Y:S01]  /*a440*/  SHF.L.U32 R44, R7, 0x10, RZ ;  /* 0x00000010072c7819 */ /* 0x000fe200000006ff */
[C---:B------:R-:W-:Y:S01]  /*a450*/  FMUL.FTZ R74, R41.reuse, R46 ;  /* 0x0000002e294a7220 */ /* 0x040fe20000410000 */
[----:B------:R-:W-:Y:S01]  /*a460*/  FMUL.FTZ R49, R41, R47 ;  /* 0x0000002f29317220 */ /* 0x000fe20000410000 */
[----:B------:R-:W-:Y:S01]  /*a470*/  FMUL.FTZ R41, R45, R70 ;  /* 0x000000462d297220 */ /* 0x000fe20000410000 */
[----:B------:R-:W-:-:S02]  /*a480*/  IMAD.U32 R7, R5, 0x10000, RZ ;  /* 0x0001000005077824 */ /* 0x000fc400078e00ff */
[----:B------:R-:W-:Y:S01]  /*a490*/  FFMA.FTZ R75, R40, R47, R74 ;  /* 0x0000002f284b7223 */ /* 0x000fe2000001004a */
[-C--:B------:R-:W-:Y:S01]  /*a4a0*/  FMUL.FTZ R47, R45, R73.reuse ;  /* 0x000000492d2f7220 */ /* 0x080fe20000410000 */
[----:B------:R-:W-:Y:S01]  /*a4b0*/  FFMA.FTZ R73, R44, R73, -R41 ;  /* 0x000000492c497223 */ /* 0x000fe20000010829 */
        /* <DEDUP_REMOVED lines=21> */
.L_x_9525:
[----:B------:R-:W-:Y:S05]  /*a610*/  BSYNC B1 ;  /* 0x0000000000017941 */ /* 0x000fea0003800000 */
.L_x_9524:
        /* <DEDUP_REMOVED lines=54> */
.L_x_9531:
[----:B------:R-:W-:Y:S05]  /*a980*/  BSYNC B2 ;  /* 0x0000000000027941 */ /* 0x000fea0003800000 */
.L_x_9530:
        /* <DEDUP_REMOVED lines=47> */
.L_x_9529:
[----:B------:R-:W-:Y:S05]  /*ac80*/  BSYNC B1 ;  /* 0x0000000000017941 */ /* 0x000fea0003800000 */
.L_x_9528:
        /* <DEDUP_REMOVED lines=33> */
[----:B------:R-:W-:Y:S01]  /*aea0*/  IMAD.U32 R31, R58, 0x10000, RZ ;  /* 0x000100003a1f7824 */ /* 0x000fe200078e00ff */
[----:B------:R-:W-:Y:S01]  /*aeb0*/  LOP3.LUT R4, R4, 0xffff0000, RZ, 0xc0, !PT ;  /* 0xffff000004047812 */ /* 0x000fe200078ec0ff */
[----:B------:R-:W-:Y:S01]  /*aec0*/  IMAD.U32 R29, R60, 0x10000, RZ ;  /* 0x000100003c1d7824 */ /* 0x000fe200078e00ff */
        /* <DEDUP_REMOVED lines=18> */
.L_x_9535:
[----:B------:R-:W-:Y:S05]  /*aff0*/  BSYNC B2 ;  /* 0x0000000000027941 */ /* 0x000fea0003800000 */
.L_x_9534:
        /* <DEDUP_REMOVED lines=47> */
.L_x_9533:
[----:B------:R-:W-:Y:S05]  /*b2f0*/  BSYNC B1 ;  /* 0x0000000000017941 */ /* 0x000fea0003800000 */
.L_x_9532:
[----:B------:R-:W-:-:S13]  /*b300*/  ISETP.GE.AND P0, PT, R217, R0, PT ;  /* 0x00000000d900720c */ /* 0x000fda0003f06270 */
[----:B------:R-:W-:Y:S05]  /*b310*/  @P0 BRA `(.L_x_9536) ;  /* 0x0000002c00740947 */ /* 0x000fea0003800000 */
[----:B------:R-:W5:Y:S01]  /*b320*/  LDC R0, c[0x0][0x3f4] ;  /* 0x0000fd00ff007b82 */ /* 0x000f620000000800 */
[----:B------:R-:W-:Y:S01]  /*b330*/  BSSY B1, `(.L_x_9537) ;  /* 0x0000032000017945 */ /* 0x000fe20003800000 */
[-C--:B-----5:R-:W-:Y:S02]  /*b340*/  ISETP.GE.AND P0, PT, R22, R0.reuse, PT ;  /* 0x000000001600720c */ /* 0x0a0fe40003f06270 */
[----:B------:R-:W-:-:S11]  /*b350*/  ISETP.GE.AND P1, PT, R185, R0, PT ;  /* 0x00000000b900720c */ /* 0x000fd60003f26270 */
        /* <DEDUP_REMOVED lines=47> */
.L_x_9538:
[----:B------:R-:W-:Y:S05]  /*b650*/  BSYNC B1 ;  /* 0x0000000000017941 */ /* 0x000fea0003800000 */
.L_x_9537:
[----:B------:R-:W-:Y:S05]  /*b660*/  @P1 BRA `(.L_x_9536) ;  /* 0x0000002800a01947 */ /* 0x000fea0003800000 */
[----:B01234-:R-:W0:Y:S01]  /*b670*/  LDS.128 R4, [R202+0x7000] ;  /* 0x00700000ca047984 */ /* 0x01fe220000000c00 */
[----:B------:R-:W-:Y:S02]  /*b680*/  SHF.R.U64 R12, R10, 0x10, R11 ;  /* 0x000000100a0c7819 */ /* 0x000fe4000000120b */
[----:B------:R-:W-:Y:S02]  /*b690*/  SHF.R.U64 R0, R8, 0x10, R9 ;  /* 0x0000001008007819 */ /* 0x000fe40000001209 */
[----:B------:R-:W-:Y:S02]  /*b6a0*/  SHF.R.U32.HI R11, RZ, 0x10, R11 ;  /* 0x00000010ff0b7819 */ /* 0x000fe4000001160b */
[----:B------:R-:W-:Y:S02]  /*b6b0*/  SHF.R.U32.HI R8, RZ, 0x10, R9 ;  /* 0x00000010ff087819 */ /* 0x000fe40000011609 */
[----:B------:R-:W-:Y:S02]  /*b6c0*/  PRMT R14, R14, 0x5410, R11 ;  /* 0x000054100e0e7816 */ /* 0x000fe4000000000b */
[----:B------:R-:W-:-:S02]  /*b6d0*/  PRMT R57, R57, 0x5410, R8 ;  /* 0x0000541039397816 */ /* 0x000fc40000000008 */
[C---:B------:R-:W-:Y:S02]  /*b6e0*/  SHF.L.U32 R13, R14.reuse, 0x10, RZ ;  /* 0x000000100e0d7819 */ /* 0x040fe400000006ff */
[----:B------:R-:W-:Y:S01]  /*b6f0*/  LOP3.LUT R14, R14, 0xffff0000, RZ, 0xc0, !PT ;  /* 0xffff00000e0e7812 */ /* 0x000fe200078ec0ff */
[C---:B------:R-:W-:Y:S01]  /*b700*/  IMAD.U32 R11, R57.reuse, 0x10000, RZ ;  /* 0x00010000390b7824 */ /* 0x040fe200078e00ff */
[----:B------:R-:W-:Y:S02]  /*b710*/  LOP3.LUT R10, R57, 0xffff0000, RZ, 0xc0, !PT ;  /* 0xffff0000390a7812 */ /* 0x000fe400078ec0ff */
[----:B------:R-:W-:Y:S02]  /*b720*/  PRMT R12, R3, 0x5410, R12 ;  /* 0x00005410030c7816 */ /* 0x000fe4000000000c */
        /* <DEDUP_REMOVED lines=35> */
.L_x_9509:
[----:B------:R-:W1:Y:S01]  /*b960*/  LDC R5, c[0x0][0x448] ;  /* 0x00011200ff057b82 */ /* 0x000e620000000800 */
[----:B------:R-:W-:Y:S01]  /*b970*/  ULDC.64 UR4, c[0x0][0x3f8] ;  /* 0x0000fe0000047ab9 */ /* 0x000fe20000000a00 */
[----:B------:R-:W-:Y:S01]  /*b980*/  ULDC.64 UR6, c[0x0][0x408] ;  /* 0x0001020000067ab9 */ /* 0x000fe20000000a00 */
        /* <DEDUP_REMOVED lines=24> */
[----:B--2---:R-:W1:Y:S01]  /*bb10*/  LDC R47, c[0x0][0x3f4] ;  /* 0x0000fd00ff2f7b82 */ /* 0x004e620000000800 */
[----:B------:R-:W2:Y:S01]  /*bb20*/  SHFL.IDX PT, R4, R32, RZ, 0x181f ;  /* 0x00181fff20047589 */ /* 0x000ea200000e0000 */
[----:B------:R-:W-:-:S03]  /*bb30*/  IMAD R0, R192, R5, RZ ;  /* 0x00000005c0007224 */ /* 0x000fc600078e02ff */
[----:B------:R-:W3:Y:S04]  /*bb40*/  SHFL.IDX PT, R3, R35, RZ, 0x181f ;  /* 0x00181fff23037589 */ /* 0x000ee800000e0000 */
[----:B------:R-:W5:Y:S04]  /*bb50*/  SHFL.IDX PT, R14, R34, RZ, 0x181f ;  /* 0x00181fff220e7589 */ /* 0x000f6800000e0000 */
[----:B------:R-:W0:Y:S01]  /*bb60*/  SHFL.IDX PT, R5, R33, RZ, 0x181f ;  /* 0x00181fff21057589 */ /* 0x000e2200000e0000 */
[----:B-1----:R-:W-:-:S04]  /*bb70*/  ISETP.GE.AND P0, PT, R16, R47, PT ;  /* 0x0000002f1000720c */ /* 0x002fc80003f06270 */
[----:B------:R-:W-:-:S13]  /*bb80*/  ISETP.GE.OR P1, PT, R57, R0, P0 ;  /* 0x000000003900720c */ /* 0x000fda0000726670 */
[C---:B------:R-:W-:Y:S01]  /*bb90*/  @!P1 IMAD.SHL.U32 R7, R16.reuse, 0x2, RZ ;  /* 0x0000000210079824 */ /* 0x040fe200078e00ff */
[----:B------:R-:W-:-:S04]  /*bba0*/  @!P1 SHF.L.U64.HI R6, R16, 0x1, R17 ;  /* 0x0000000110069819 */ /* 0x000fc80000010211 */
[----:B--2---:R-:W-:-:S05]  /*bbb0*/  @!P1 IADD3 R4, P2, R4, R7, RZ ;  /* 0x0000000704049210 */ /* 0x004fca0007f5e0ff */
[----:B---3--:R-:W-:Y:S02]  /*bbc0*/  @!P1 IMAD.X R3, R3, 0x1, R6, P2 ;  /* 0x0000000103039824 */ /* 0x008fe400010e0606 */
[----:B------:R-:W-:Y:S02]  /*bbd0*/  @!P1 IMAD.MOV.U32 R24, RZ, RZ, R4 ;  /* 0x000000ffff189224 */ /* 0x000fe400078e0004 */
[----:B------:R-:W-:-:S06]  /*bbe0*/  @!P1 IMAD.MOV.U32 R25, RZ, RZ, R3 ;  /* 0x000000ffff199224 */ /* 0x000fcc00078e0003 */
[----:B------:R-:W2:Y:S01]  /*bbf0*/  @!P1 LD.E.128 R24, desc[UR42][R24.64] ;  /* 0x0000002a18189980 */ /* 0x000ea2000c101d00 */
[----:B-----5:R-:W-:-:S05]  /*bc00*/  @!P1 IADD3 R14, P2, R14, R7, RZ ;  /* 0x000000070e0e9210 */ /* 0x020fca0007f5e0ff */
[----:B0-----:R-:W-:Y:S02]  /*bc10*/  @!P1 IMAD.X R5, R5, 0x1, R6, P2 ;  /* 0x0000000105059824 */ /* 0x001fe400010e0606 */
[----:B------:R-:W-:-:S06]  /*bc20*/  @!P1 IMAD.MOV.U32 R4, RZ, RZ, R14 ;  /* 0x000000ffff049224 */ /* 0x000fcc00078e000e */
[----:B------:R-:W3:Y:S01]  /*bc30*/  @!P1 LD.E.128 R4, desc[UR42][R4.64] ;  /* 0x0000002a04049980 */ /* 0x000ee2000c101d00 */
[----:B------:R-:W-:Y:S02]  /*bc40*/  CS2R R48, SRZ ;  /* 0x0000000000307805 */ /* 0x000fe4000001ff00 */
[----:B------:R-:W-:Y:S02]  /*bc50*/  CS2R R36, SRZ ;  /* 0x0000000000247805 */ /* 0x000fe4000001ff00 */
[----:B------:R-:W-:Y:S01]  /*bc60*/  CS2R R50, SRZ ;  /* 0x0000000000327805 */ /* 0x000fe2000001ff00 */
[----:B------:R0:W1:Y:S01]  /*bc70*/  SHFL.IDX PT, R9, R33, 0x1, 0x181f ;  /* 0x00381f0021097f89 */ /* 0x00006200000e0000 */
[----:B------:R-:W-:-:S03]  /*bc80*/  CS2R R20, SRZ ;  /* 0x0000000000147805 */ /* 0x000fc6000001ff00 */
[----:B------:R0:W0:Y:S01]  /*bc90*/  SHFL.IDX PT, R14, R34, 0x1, 0x181f ;  /* 0x00381f00220e7f89 */ /* 0x00002200000e0000 */
[----:B--2---:R-:W-:Y:S02]  /*bca0*/  @!P1 IMAD.MOV.U32 R48, RZ, RZ, R24 ;  /* 0x000000ffff309224 */ /* 0x004fe400078e0018 */
        /* <DEDUP_REMOVED lines=9> */
[----:B------:R-:W-:Y:S01]  /*bd40*/  IMAD.MOV.U32 R10, RZ, RZ, R50 ;  /* 0x000000ffff0a7224 */ /* 0x000fe200078e0032 */
[----:B---3--:R-:W-:Y:S01]  /*bd50*/  @!P1 MOV R36, R6 ;  /* 0x0000000600249202 */ /* 0x008fe20000000f00 */
[----:B------:R-:W-:Y:S01]  /*bd60*/  @!P1 IMAD.MOV.U32 R20, RZ, RZ, R4 ;  /* 0x000000ffff149224 */ /* 0x000fe200078e0004 */
[----:B------:R2:W3:Y:S01]  /*bd70*/  SHFL.IDX PT, R8, R32, 0x1, 0x181f ;  /* 0x00381f0020087f89 */ /* 0x0004e200000e0000 */
[----:B------:R-:W-:Y:S01]  /*bd80*/  @!P1 IMAD.MOV.U32 R21, RZ, RZ, R5 ;  /* 0x000000ffff159224 */ /* 0x000fe200078e0005 */
[----:B------:R-:W-:Y:S01]  /*bd90*/  PRMT R43, R10, 0x7610, R43 ;  /* 0x000076100a2b7816 */ /* 0x000fe2000000002b */
[----:B------:R-:W-:-:S02]  /*bda0*/  @!P1 IMAD.MOV.U32 R37, RZ, RZ, R7 ;  /* 0x000000ffff259224 */ /* 0x000fc400078e0007 */
[----:B------:R-:W-:Y:S02]  /*bdb0*/  IMAD.MOV.U32 R11, RZ, RZ, R51 ;  /* 0x000000ffff0b7224 */ /* 0x000fe400078e0033 */
[----:B------:R-:W-:Y:S02]  /*bdc0*/  IMAD.MOV.U32 R4, RZ, RZ, R20 ;  /* 0x000000ffff047224 */ /* 0x000fe400078e0014 */
[----:B------:R-:W-:Y:S01]  /*bdd0*/  IMAD.MOV.U32 R5, RZ, RZ, R21 ;  /* 0x000000ffff057224 */ /* 0x000fe200078e0015 */
[----:B------:R-:W-:Y:S01]  /*bde0*/  PRMT R44, R11, 0x7610, R44 ;  /* 0x000076100b2c7816 */ /* 0x000fe2000000002c */
[----:B------:R-:W-:Y:S01]  /*bdf0*/  IMAD.MOV.U32 R6, RZ, RZ, R36 ;  /* 0x000000ffff067224 */ /* 0x000fe200078e0024 */
[----:B------:R-:W-:Y:S01]  /*be00*/  PRMT R78, R4, 0x7610, R78 ;  /* 0x00007610044e7816 */ /* 0x000fe2000000004e */
[----:B------:R-:W-:Y:S01]  /*be10*/  IMAD.MOV.U32 R7, RZ, RZ, R37 ;  /* 0x000000ffff077224 */ /* 0x000fe200078e0025 */
[----:B------:R-:W-:Y:S02]  /*be20*/  PRMT R79, R5, 0x7610, R79 ;  /* 0x00007610054f7816 */ /* 0x000fe4000000004f */
[----:B------:R-:W-:-:S02]  /*be30*/  PRMT R80, R6, 0x7610, R80 ;  /* 0x0000761006507816 */ /* 0x000fc40000000050 */
[----:B-12---:R-:W-:-:S07]  /*be40*/  PRMT R81, R7, 0x7610, R81 ;  /* 0x0000761007517816 */ /* 0x006fce0000000051 */
.L_x_9822:
        /* <DEDUP_REMOVED lines=13> */
[-C--:B---3--:R-:W-:Y:S02]  /*bf20*/  IADD3 R4, P1, R8, R15.reuse, RZ ;  /* 0x0000000f08047210 */ /* 0x088fe40007f3e0ff */
[----:B0-----:R-:W-:-:S03]  /*bf30*/  IADD3 R14, P2, R14, R15, RZ ;  /* 0x0000000f0e0e7210 */ /* 0x001fc60007f5e0ff */
[--C-:B------:R-:W-:Y:S02]  /*bf40*/  IMAD.X R5, R3, 0x1, R6.reuse, P1 ;  /* 0x0000000103057824 */ /* 0x100fe400008e0606 */
[----:B------:R-:W-:-:S04]  /*bf50*/  IMAD.X R15, R9, 0x1, R6, P2 ;  /* 0x00000001090f7824 */ /* 0x000fc800010e0606 */
[----:B------:R-:W5:Y:S04]  /*bf60*/  LD.E.128 R4, desc[UR42][R4.64] ;  /* 0x0000002a04047980 */ /* 0x000f68000c101d00 */
[----:B------:R1:W5:Y:S02]  /*bf70*/  LD.E.128 R24, desc[UR42][R14.64] ;  /* 0x0000002a0e187980 */ /* 0x000364000c101d00 */
.L_x_9541:
[----:B------:R-:W-:Y:S05]  /*bf80*/  BSYNC B1 ;  /* 0x0000000000017941 */ /* 0x000fea0003800000 */
.L_x_9540:
[----:B0----5:R-:W-:Y:S01]  /*bf90*/  IMAD.MOV.U32 R3, RZ, RZ, R24 ;  /* 0x000000ffff037224 */ /* 0x021fe200078e0018 */
[----:B------:R-:W-:Y:S01]  /*bfa0*/  UMOV UR4, 0xffffffff ;  /* 0xffffffff00047882 */ /* 0x000fe20000000000 */
        /* <DEDUP_REMOVED lines=16> */
[----:B------:R-:W0:Y:S01]  /*c0b0*/  SHFL.IDX PT, R8, R32, 0x2, 0x181f ;  /* 0x00581f0020087f89 */ /* 0x000e2200000e0000 */
[----:B------:R-:W-:-:S03]  /*c0c0*/  VIADD R9, R57, 0x40 ;  /* 0x0000004039097836 */ /* 0x000fc60000000000 */
[----:B------:R-:W2:Y:S02]  /*c0d0*/  SHFL.IDX PT, R3, R35, 0x2, 0x181f ;  /* 0x00581f0023037f89 */ /* 0x000ea400000e0000 */
[----:B------:R-:W-:Y:S02]  /*c0e0*/  ISETP.GE.OR P1, PT, R9, R0, P0 ;  /* 0x000000000900720c */ /* 0x000fe40000726670 */
[----:B-1----:R-:W1:Y:S04]  /*c0f0*/  SHFL.IDX PT, R14, R34, 0x2, 0x181f ;  /* 0x00581f00220e7f89 */ /* 0x002e6800000e0000 */
[----:B------:R-:W3:Y:S07]  /*c100*/  SHFL.IDX PT, R28, R33, 0x2, 0x181f ;  /* 0x00581f00211c7f89 */ /* 0x000eee00000e0000 */
[C---:B------:R-:W-:Y:S01]  /*c110*/  @!P1 IMAD.SHL.U32 R31, R16.reuse, 0x2, RZ ;  /* 0x00000002101f9824 */ /* 0x040fe200078e00ff */
[----:B------:R-:W-:-:S04]  /*c120*/  @!P1 SHF.L.U64.HI R29, R16, 0x1, R17 ;  /* 0x00000001101d9819 */ /* 0x000fc80000010211 */
[----:B0-----:R-:W-:-:S05]  /*c130*/  @!P1 IADD3 R8, P2, R8, R31, RZ ;  /* 0x0000001f08089210 */ /* 0x001fca0007f5e0ff */
[----:B--2---:R-:W-:-:S06]  /*c140*/  @!P1 IMAD.X R9, R3, 0x1, R29, P2 ;  /* 0x0000000103099824 */ /* 0x004fcc00010e061d */
[----:B------:R-:W2:Y:S01]  /*c150*/  @!P1 LD.E.128 R8, desc[UR42][R8.64] ;  /* 0x0000002a08089980 */ /* 0x000ea2000c101d00 */
[----:B-1----:R-:W-:-:S05]  /*c160*/  @!P1 IADD3 R14, P2, R14, R31, RZ ;  /* 0x0000001f0e0e9210 */ /* 0x002fca0007f5e0ff */
[----:B---3--:R-:W-:-:S04]  /*c170*/  @!P1 IMAD.X R3, R28, 0x1, R29, P2 ;  /* 0x000000011c039824 */ /* 0x008fc800010e061d */
[----:B------:R-:W-:-:S05]  /*c180*/  @!P1 IMAD.MOV.U32 R15, RZ, RZ, R3 ;  /* 0x000000ffff0f9224 */ /* 0x000fca00078e0003 */
[----:B------:R-:W3:Y:S01]  /*c190*/  @!P1 LD.E.128 R28, desc[UR42][R14.64] ;  /* 0x0000002a0e1c9980 */ /* 0x000ee2000c101d00 */
[----:B------:R-:W-:Y:S02]  /*c1a0*/  CS2R R52, SRZ ;  /* 0x0000000000347805 */ /* 0x000fe4000001ff00 */
[----:B------:R-:W-:Y:S02]  /*c1b0*/  CS2R R54, SRZ ;  /* 0x0000000000367805 */ /* 0x000fe4000001ff00 */
[----:B------:R-:W-:Y:S01]  /*c1c0*/  CS2R R38, SRZ ;  /* 0x0000000000267805 */ /* 0x000fe2000001ff00 */
[----:B------:R-:W0:Y:S01]  /*c1d0*/  SHFL.IDX PT, R32, R32, 0x3, 0x181f ;  /* 0x00781f0020207f89 */ /* 0x000e2200000e0000 */
[----:B------:R-:W-:-:S03]  /*c1e0*/  CS2R R40, SRZ ;  /* 0x0000000000287805 */ /* 0x000fc6000001ff00 */
[----:B------:R-:W1:Y:S04]  /*c1f0*/  SHFL.IDX PT, R34, R34, 0x3, 0x181f ;  /* 0x00781f0022227f89 */ /* 0x000e6800000e0000 */
[----:B------:R-:W0:Y:S01]  /*c200*/  SHFL.IDX PT, R33, R33, 0x3, 0x181f ;  /* 0x00781f0021217f89 */ /* 0x000e2200000e0000 */
[----:B--2---:R-:W-:Y:S02]  /*c210*/  @!P1 IMAD.MOV.U32 R52, RZ, RZ, R8 ;  /* 0x000000ffff349224 */ /* 0x004fe400078e0008 */
[----:B------:R-:W-:Y:S02]  /*c220*/  @!P1 IMAD.MOV.U32 R54, RZ, RZ, R10 ;  /* 0x000000ffff369224 */ /* 0x000fe400078e000a */
[----:B------:R-:W-:Y:S01]  /*c230*/  @!P1 IMAD.MOV.U32 R55, RZ, RZ, R11 ;  /* 0x000000ffff379224 */ /* 0x000fe200078e000b */
[----:B------:R-:W-:Y:S01]  /*c240*/  MOV R3, R52 ;  /* 0x0000003400037202 */ /* 0x000fe20000000f00 */
[----:B------:R-:W-:-:S02]  /*c250*/  @!P1 IMAD.MOV.U32 R53, RZ, RZ, R9 ;  /* 0x000000ffff359224 */ /* 0x000fc400078e0009 */
[----:B------:R-:W-:Y:S01]  /*c260*/  IMAD.MOV.U32 R8, RZ, RZ, R54 ;  /* 0x000000ffff087224 */ /* 0x000fe200078e0036 */
[----:B------:R-:W-:Y:S01]  /*c270*/  PRMT R65, R3, 0x7610, R65 ;  /* 0x0000761003417816 */ /* 0x000fe20000000041 */
[----:B------:R-:W-:Y:S01]  /*c280*/  IMAD.MOV.U32 R9, RZ, RZ, R55 ;  /* 0x000000ffff097224 */ /* 0x000fe200078e0037 */
[----:B------:R2:W0:Y:S01]  /*c290*/  SHFL.IDX PT, R3, R35, 0x3, 0x181f ;  /* 0x00781f0023037f89 */ /* 0x00042200000e0000 */
[----:B------:R-:W-:Y:S01]  /*c2a0*/  IMAD.MOV.U32 R12, RZ, RZ, R53 ;  /* 0x000000ffff0c7224 */ /* 0x000fe200078e0035 */
[----:B------:R-:W-:Y:S01]  /*c2b0*/  PRMT R45, R8, 0x7610, R45 ;  /* 0x00007610082d7816 */ /* 0x000fe2000000002d */
[----:B---3--:R-:W-:Y:S01]  /*c2c0*/  @!P1 IMAD.MOV.U32 R38, RZ, RZ, R28 ;  /* 0x000000ffff269224 */ /* 0x008fe200078e001c */
[----:B------:R-:W-:Y:S01]  /*c2d0*/  PRMT R46, R9, 0x7610, R46 ;  /* 0x00007610092e7816 */ /* 0x000fe2000000002e */
[----:B------:R-:W-:Y:S01]  /*c2e0*/  @!P1 IMAD.MOV.U32 R39, RZ, RZ, R29 ;  /* 0x000000ffff279224 */ /* 0x000fe200078e001d */
[----:B------:R-:W-:Y:S01]  /*c2f0*/  PRMT R66, R12, 0x7610, R66 ;  /* 0x000076100c427816 */ /* 0x000fe20000000042 */
[----:B------:R-:W-:-:S02]  /*c300*/  @!P1 IMAD.MOV.U32 R40, RZ, RZ, R30 ;  /* 0x000000ffff289224 */ /* 0x000fc400078e001e */
[----:B------:R-:W-:Y:S02]  /*c310*/  @!P1 IMAD.MOV.U32 R41, RZ, RZ, R31 ;  /* 0x000000ffff299224 */ /* 0x000fe400078e001f */
[----:B------:R-:W-:Y:S02]  /*c320*/  IMAD.MOV.U32 R8, RZ, RZ, R38 ;  /* 0x000000ffff087224 */ /* 0x000fe400078e0026 */
[----:B------:R-:W-:Y:S02]  /*c330*/  IMAD.MOV.U32 R9, RZ, RZ, R39 ;  /* 0x000000ffff097224 */ /* 0x000fe400078e0027 */
[----:B------:R-:W-:Y:S01]  /*c340*/  IMAD.MOV.U32 R10, RZ, RZ, R40 ;  /* 0x000000ffff0a7224 */ /* 0x000fe200078e0028 */
[----:B------:R-:W-:Y:S01]  /*c350*/  PRMT R72, R8, 0x7610, R72 ;  /* 0x0000761008487816 */ /* 0x000fe20000000048 */
[----:B------:R-:W-:Y:S01]  /*c360*/  IMAD.MOV.U32 R11, RZ, RZ, R41 ;  /* 0x000000ffff0b7224 */ /* 0x000fe200078e0029 */
[----:B------:R-:W-:Y:S02]  /*c370*/  PRMT R73, R9, 0x7610, R73 ;  /* 0x0000761009497816 */ /* 0x000fe40000000049 */
[----:B------:R-:W-:-:S02]  /*c380*/  CS2R R8, SRZ ;  /* 0x0000000000087805 */ /* 0x000fc4000001ff00 */
[----:B------:R-:W-:Y:S02]  /*c390*/  PRMT R74, R10, 0x7610, R74 ;  /* 0x000076100a4a7816 */ /* 0x000fe4000000004a */
[----:B012---:R-:W-:-:S07]  /*c3a0*/  PRMT R75, R11, 0x7610, R75 ;  /* 0x000076100b4b7816 */ /* 0x007fce000000004b */
.L_x_9832:
[----:B------:R-:W-:Y:S01]  /*c3b0*/  VIADD R57, R57, 0x60 ;  /* 0x0000006039397836 */ /* 0x000fe20000000000 */
[----:B------:R-:W-:Y:S01]  /*c3c0*/  BSSY B1, `(.L_x_9543) ;  /* 0x0000012000017945 */ /* 0x000fe20003800000 */
[----:B------:R-:W-:Y:S02]  /*c3d0*/  CS2R R10, SRZ ;  /* 0x00000000000a7805 */ /* 0x000fe4000001ff00 */
[----:B----4-:R-:W-:Y:S02]  /*c3e0*/  CS2R R12, SRZ ;  /* 0x00000000000c7805 */ /* 0x010fe4000001ff00 */
        /* <DEDUP_REMOVED lines=15> */
.L_x_9544:
[----:B------:R-:W-:Y:S05]  /*c4e0*/  BSYNC B1 ;  /* 0x0000000000017941 */ /* 0x000fea0003800000 */
.L_x_9543:
        /* <DEDUP_REMOVED lines=19> */
[----:B------:R-:W-:Y:S02]  /*c620*/  PRMT R68, R0, 0x7610, R68 ;  /* 0x0000761000447816 */ /* 0x000fe40000000044 */
[----:B------:R-:W0:Y:S01]  /*c630*/  SYNCS.PHASECHK.TRANS64.TRYWAIT P4, [R18+URZ+0x28800], R29 ;  /* 0x0288001d120075a7 */ /* 0x000e22000808017f */
[----:B------:R-:W-:Y:S01]  /*c640*/  PRMT R69, R3, 0x7610, R69 ;  /* 0x0000761003457816 */ /* 0x000fe20000000045 */
[----:B------:R-:W-:Y:S01]  /*c650*/  IMAD.MOV.U32 R3, RZ, RZ, R15 ;  /* 0x000000ffff037224 */ /* 0x000fe200078e000f */
[----:B------:R-:W-:-:S02]  /*c660*/  PRMT R70, R28, 0x7610, R70 ;  /* 0x000076101c467816 */ /* 0x000fc40000000046 */
[----:B------:R-:W-:Y:S02]  /*c670*/  PRMT R71, R30, 0x7610, R71 ;  /* 0x000076101e477816 */ /* 0x000fe40000000047 */
[----:B------:R-:W-:Y:S01]  /*c680*/  MOV R0, R14 ;  /* 0x0000000e00007202 */ /* 0x000fe20000000f00 */
[----:B0-----:R-:W-:Y:S06]  /*c690*/  @!P4 BRA `(.L_x_9546) ;  /* 0x000001480040c947 */ /* 0x001fec0003800000 */
.L_x_9833:
[----:B------:R-:W-:Y:S05]  /*c6a0*/  BSYNC B1 ;  /* 0x0000000000017941 */ /* 0x000fea0003800000 */
.L_x_9545:
        /* <DEDUP_REMOVED lines=20> */
[----:B------:R-:W-:Y:S02]  /*c7f0*/  SHF.R.U32.HI R83, RZ, 0x10, R51 ;  /* 0x00000010ff537819 */ /* 0x000fe40000011633 */
[----:B------:R-:W-:Y:S02]  /*c800*/  PRMT R76, R76, 0x5410, R85 ;  /* 0x000054104c4c7816 */ /* 0x000fe40000000055 */
[----:B------:R-:W1:Y:S01]  /*c810*/  LDS.128 R32, [R82+0x10400] ;  /* 0x0104000052207984 */ /* 0x000e620000000c00 */
[----:B------:R-:W-:-:S02]  /*c820*/  SHF.R.U64 R21, R36, 0x10, R37 ;  /* 0x0000001024157819 */ /* 0x000fc40000001225 */
[----:B------:R-:W-:Y:S01]  /*c830*/  PRMT R51, R43, 0x5410, R48 ;  /* 0x000054102b337816 */ /* 0x000fe20000000030 */
[----:B------:R-:W-:Y:S01]  /*c840*/  IMAD.U32 R50, R76, 0x10000, RZ ;  /* 0x000100004c327824 */ /* 0x000fe200078e00ff */
[----:B------:R-:W-:Y:S01]  /*c850*/  PRMT R84, R79, 0x5410, R84 ;  /* 0x000054104f547816 */ /* 0x000fe20000000054 */
[----:B------:R-:W-:Y:S01]  /*c860*/  IMAD.U32 R79, R78, 0x10000, RZ ;  /* 0x000100004e4f7824 */ /* 0x000fe200078e00ff */
[----:B------:R-:W-:Y:S02]  /*c870*/  SHF.R.U32.HI R36, RZ, 0x10, R37 ;  /* 0x00000010ff247819 */ /* 0x000fe40000011625 */
[----:B------:R-:W-:Y:S02]  /*c880*/  PRMT R77, R77, 0x5410, R86 ;  /* 0x000054104d4d7816 */ /* 0x000fe40000000056 */
[----:B------:R-:W-:Y:S01]  /*c890*/  PRMT R85, R81, 0x5410, R36 ;  /* 0x0000541051557816 */ /* 0x000fe20000000024 */
[----:B------:R-:W-:Y:S01]  /*c8a0*/  IMAD.U32 R81, R84, 0x10000, RZ ;  /* 0x0001000054517824 */ /* 0x000fe200078e00ff */
[----:B------:R-:W-:-:S02]  /*c8b0*/  PRMT R83, R44, 0x5410, R83 ;  /* 0x000054102c537816 */ /* 0x000fc40000000053 */
[----:B------:R-:W-:Y:S02]  /*c8c0*/  LOP3.LUT R78, R78, 0xffff0000, RZ, 0xc0, !PT ;  /* 0xffff00004e4e7812 */ /* 0x000fe400078ec0ff */
[----:B------:R-:W-:Y:S02]  /*c8d0*/  LOP3.LUT R76, R76, 0xffff0000, RZ, 0xc0, !PT ;  /* 0xffff00004c4c7812 */ /* 0x000fe400078ec0ff */
        /* <DEDUP_REMOVED lines=29> */
[----:B------:R-:W-:Y:S01]  /*cab0*/  FFMA.FTZ R43, R37, R20, -R44 ;  /* 0x00000014252b7223 */ /* 0x000fe2000001082c */
[C---:B------:R-:W-:Y:S01]  /*cac0*/  FMUL.FTZ R20, R32.reuse, R78 ;  /* 0x0000004e20147220 */ /* 0x040fe20000410000 */
[----:B------:R-:W-:Y:S01]  /*cad0*/  FMUL.FTZ R36, R32, R76 ;  /* 0x0000004c20247220 */ /* 0x000fe20000410000 */
[----:B------:R-:W-:-:S02]  /*cae0*/  IMAD.U32 R48, R34, 0x10000, RZ ;  /* 0x0001000022307824 */ /* 0x000fc400078e00ff */
[----:B------:R-:W-:Y:S01]  /*caf0*/  FFMA.FTZ R49, R37, R50, R49 ;  /* 0x0000003225317223 */ /* 0x000fe20000010031 */
[----:B------:R-:W-:Y:S02]  /*cb00*/  IMAD.U32 R32, R80, 0x10000, RZ ;  /* 0x0001000050207824 */ /* 0x000fe400078e00ff */
[----:B------:R-:W-:Y:S01]  /*cb10*/  FMUL.FTZ R37, R33, R84 ;  /* 0x0000005421257220 */ /* 0x000fe20000410000 */
[----:B------:R-:W-:Y:S01]  /*cb20*/  FFMA.FTZ R76, R21, R76, -R20 ;  /* 0x0000004c154c7223 */ /* 0x000fe20000010814 */
[-C--:B------:R-:W-:Y:S01]  /*cb30*/  FMUL.FTZ R33, R33, R77.reuse ;  /* 0x0000004d21217220 */ /* 0x080fe20000410000 */
[----:B------:R-:W-:Y:S02]  /*cb40*/  IMAD.U32 R20, R51, 0x10000, RZ ;  /* 0x0001000033147824 */ /* 0x000fe400078e00ff */
[----:B------:R-:W-:Y:S01]  /*cb50*/  FMUL.FTZ R50, R48, R32 ;  /* 0x0000002030327220 */ /* 0x000fe20000410000 */
[----:B------:R-:W-:Y:S01]  /*cb60*/  FFMA.FTZ R36, R21, R78, R36 ;  /* 0x0000004e15247223 */ /* 0x000fe20000010024 */
[C---:B------:R-:W-:Y:S01]  /*cb70*/  FFMA.FTZ R44, R28.reuse, R77, -R37 ;  /* 0x0000004d1c2c7223 */ /* 0x040fe20000010825 */
[----:B------:R-:W-:Y:S01]  /*cb80*/  FFMA.FTZ R84, R28, R84, R33 ;  /* 0x000000541c547223 */ /* 0x000fe20000010021 */
[----:B------:R-:W-:Y:S01]  /*cb90*/  LOP3.LUT R34, R34, 0xffff0000, RZ, 0xc0, !PT ;  /* 0xffff000022227812 */ /* 0x000fe200078ec0ff */
[-C--:B------:R-:W-:Y:S01]  /*cba0*/  FMUL.FTZ R48, R48, R20.reuse ;  /* 0x0000001430307220 */ /* 0x080fe20000410000 */
[----:B------:R-:W-:Y:S01]  /*cbb0*/  LOP3.LUT R35, R35, 0xffff0000, RZ, 0xc0, !PT ;  /* 0xffff000023237812 */ /* 0x000fe200078ec0ff */
[C---:B------:R-:W-:Y:S01]  /*cbc0*/  FFMA.FTZ R50, R29.reuse, R20, -R50 ;  /* 0x000000141d327223 */ /* 0x040fe20000010832 */
[----:B------:R-:W-:Y:S01]  /*cbd0*/  LOP3.LUT R21, R80, 0xffff0000, RZ, 0xc0, !PT ;  /* 0xffff000050157812 */ /* 0x000fe200078ec0ff */
[----:B------:R-:W-:Y:S01]  /*cbe0*/  FFMA.FTZ R48, R29, R32, R48 ;  /* 0x000000201d307223 */ /* 0x000fe20000010030 */
[----:B------:R-:W-:-:S02]  /*cbf0*/  LOP3.LUT R28, R85, 0xffff0000, RZ, 0xc0, !PT ;  /* 0xffff0000551c7812 */ /* 0x000fc400078ec0ff */
[----:B------:R-:W-:Y:S01]  /*cc00*/  LOP3.LUT R51, R51, 0xffff0000, RZ, 0xc0, !PT ;  /* 0xffff000033337812 */ /* 0x000fe200078ec0ff */
[----:B------:R-:W-:Y:S01]  /*cc10*/  FMUL.FTZ R29, R34, R21 ;  /* 0x00000015221d7220 */ /* 0x000fe20000410000 */
[----:B------:R-:W-:Y:S01]  /*cc20*/  LOP3.LUT R20, R83, 0xffff0000, RZ, 0xc0, !PT ;  /* 0xffff000053147812 */ /* 0x000fe200078ec0ff */
[C---:B------:R-:W-:Y:S01]  /*cc30*/  FMUL.FTZ R32, R35.reuse, R28 ;  /* 0x0000001c23207220 */ /* 0x040fe20000410000 */
[----:B------:R-:W-:Y:S01]  /*cc40*/  F2FP.BF16.F32.PACK_AB R33, R84, R79 ;  /* 0x0000004f5421723e */ /* 0x000fe200000010ff */
[-C--:B------:R-:W-:Y:S01]  /*cc50*/  FMUL.FTZ R34, R34, R51.reuse ;  /* 0x0000003322227220 */ /* 0x080fe20000410000 */
[C---:B------:R-:W-:Y:S01]  /*cc60*/  FFMA.FTZ R51, R30.reuse, R51, -R29 ;  /* 0x000000331e337223 */ /* 0x040fe2000001081d */
        /* <DEDUP_REMOVED lines=13> */
.L_x_9548:
[----:B------:R-:W-:Y:S05]  /*cd40*/  BSYNC B1 ;  /* 0x0000000000017941 */ /* 0x000fea0003800000 */
.L_x_9547:
[----:B------:R-:W-:Y:S04]  /*cd50*/  BSSY B1, `(.L_x_9549) ;  /* 0x0000068000017945 */ /* 0x000fe80003800000 */
[----:B------:R-:W-:Y:S05]  /*cd60*/  @P2 BRA `(.L_x_9550) ;  /* 0x0000000400982947 */ /* 0x000fea0003800000 */
[----:B------:R-:W-:Y:S02]  /*cd70*/  LEA.HI R20, R47, R206, RZ, 0x1d ;  /* 0x000000ce2f147211 */ /* 0x000fe400078fe8ff */
[----:B------:R-:W-:Y:S02]  /*cd80*/  SHF.R.U32.HI R37, RZ, 0x10, R5 ;  /* 0x00000010ff257819 */ /* 0x000fe40000011605 */
[----:B01----:R-:W-:Y:S01]  /*cd90*/  SHF.R.S32.HI R29, RZ, 0x1f, R20 ;  /* 0x0000001fff1d7819 */ /* 0x003fe20000011414 */
        /* <DEDUP_REMOVED lines=9> */
[----:B------:R-:W0:Y:S01]  /*ce30*/  LDS.128 R28, [R216] ;  /* 0x00000000d81c7984 */ /* 0x000e220000000c00 */
[----:B------:R-:W-:Y:S02]  /*ce40*/  PRMT R64, R64, 0x5410, R7 ;  /* 0x0000541040407816 */ /* 0x000fe40000000007 */
[----:B------:R-:W-:-:S02]  /*ce50*/  IADD3 R21, R20, R21, R199 ;  /* 0x0000001514157210 */ /* 0x000fc40007ffe0c7 */
[----:B------:R-:W-:Y:S02]  /*ce60*/  SHF.R.U64 R20, R4, 0x10, R5 ;  /* 0x0000001004147819 */ /* 0x000fe40000001205 */
[--C-:B------:R-:W-:Y:S01]  /*ce70*/  SHF.R.U64 R5, R24, 0x10, R25.reuse ;  /* 0x0000001018057819 */ /* 0x100fe20000001219 */
[----:B------:R-:W-:Y:S01]  /*ce80*/  IMAD R21, R21, 0x2, R18 ;  /* 0x0000000215157824 */ /* 0x000fe200078e0212 */
[----:B------:R-:W-:Y:S02]  /*ce90*/  SHF.R.U32.HI R25, RZ, 0x10, R25 ;  /* 0x00000010ff197819 */ /* 0x000fe40000011619 */
[----:B------:R-:W-:Y:S02]  /*cea0*/  SHF.R.U64 R4, R26, 0x10, R27 ;  /* 0x000000101a047819 */ /* 0x000fe4000000121b */
[----:B------:R-:W1:Y:S01]  /*ceb0*/  LDS.128 R32, [R21+0x10400] ;  /* 0x0104000015207984 */ /* 0x000e620000000c00 */
[----:B------:R-:W-:Y:S02]  /*cec0*/  PRMT R56, R56, 0x5410, R5 ;  /* 0x0000541038387816 */ /* 0x000fe40000000005 */
[----:B------:R-:W-:-:S02]  /*ced0*/  SHF.R.U32.HI R27, RZ, 0x10, R27 ;  /* 0x00000010ff1b7819 */ /* 0x000fc4000001161b */
[----:B------:R-:W-:Y:S01]  /*cee0*/  PRMT R61, R61, 0x5410, R20 ;  /* 0x000054103d3d7816 */ /* 0x000fe20000000014 */
[----:B------:R-:W-:Y:S01]  /*cef0*/  IMAD.U32 R37, R56, 0x10000, RZ ;  /* 0x0001000038257824 */ /* 0x000fe200078e00ff */
[----:B------:R-:W-:Y:S02]  /*cf00*/  PRMT R58, R58, 0x5410, R25 ;  /* 0x000054103a3a7816 */ /* 0x000fe40000000019 */
[----:B------:R-:W-:Y:S01]  /*cf10*/  PRMT R59, R59, 0x5410, R4 ;  /* 0x000054103b3b7816 */ /* 0x000fe20000000004 */
[----:B------:R-:W-:Y:S01]  /*cf20*/  IMAD.U32 R36, R61, 0x10000, RZ ;  /* 0x000100003d247824 */ /* 0x000fe200078e00ff */
[----:B------:R-:W-:Y:S02]  /*cf30*/  PRMT R63, R63, 0x5410, R6 ;  /* 0x000054103f3f7816 */ /* 0x000fe40000000006 */
[----:B------:R-:W-:Y:S02]  /*cf40*/  PRMT R60, R60, 0x5410, R27 ;  /* 0x000054103c3c7816 */ /* 0x000fe4000000001b */
[----:B------:R-:W-:-:S02]  /*cf50*/  LOP3.LUT R56, R56, 0xffff0000, RZ, 0xc0, !PT ;  /* 0xffff000038387812 */ /* 0x000fc400078ec0ff */
[----:B------:R-:W-:Y:S01]  /*cf60*/  LOP3.LUT R61, R61, 0xffff0000, RZ, 0xc0, !PT ;  /* 0xffff00003d3d7812 */ /* 0x000fe200078ec0ff */
[C---:B0-----:R-:W-:Y:S01]  /*cf70*/  IMAD.U32 R4, R28.reuse, 0x10000, RZ ;  /* 0x000100001c047824 */ /* 0x041fe200078e00ff */
[----:B------:R-:W-:Y:S01]  /*cf80*/  LOP3.LUT R5, R28, 0xffff0000, RZ, 0xc0, !PT ;  /* 0xffff00001c057812 */ /* 0x000fe200078ec0ff */
[C---:B------:R-:W-:Y:S01]  /*cf90*/  IMAD.U32 R7, R30.reuse, 0x10000, RZ ;  /* 0x000100001e077824 */ /* 0x040fe200078e00ff */
[----:B------:R-:W-:Y:S01]  /*cfa0*/  LOP3.LUT R20, R30, 0xffff0000, RZ, 0xc0, !PT ;  /* 0xffff00001e147812 */ /* 0x000fe200078ec0ff */
[----:B------:R-:W-:Y:S01]  /*cfb0*/  IMAD.U32 R24, R31, 0x10000, RZ ;  /* 0x000100001f187824 */ /* 0x000fe200078e00ff */
[C---:B------:R-:W-:Y:S02]  /*cfc0*/  SHF.L.U32 R6, R29.reuse, 0x10, RZ ;  /* 0x000000101d067819 */ /* 0x040fe400000006ff */
[----:B------:R-:W-:Y:S02]  /*cfd0*/  LOP3.LUT R28, R29, 0xffff0000, RZ, 0xc0, !PT ;  /* 0xffff00001d1c7812 */ /* 0x000fe400078ec0ff */
        /* <DEDUP_REMOVED lines=13> */
[----:B------:R-:W-:Y:S01]  /*d0b0*/  FFMA.FTZ R43, R4, R36, -R43 ;  /* 0x00000024042b7223 */ /* 0x000fe2000001082b */
[C---:B------:R-:W-:Y:S01]  /*d0c0*/  FMUL.FTZ R51, R27.reuse, R35 ;  /* 0x000000231b337220 */ /* 0x040fe20000410000 */
[----:B------:R-:W-:Y:S02]  /*d0d0*/  IMAD.U32 R36, R60, 0x10000, RZ ;  /* 0x000100003c247824 */ /* 0x000fe400078e00ff */
[----:B------:R-:W-:Y:S01]  /*d0e0*/  FFMA.FTZ R49, R4, R37, R49 ;  /* 0x0000002504317223 */ /* 0x000fe20000010031 */
[-C--:B------:R-:W-:Y:S01]  /*d0f0*/  FMUL.FTZ R27, R27, R25.reuse ;  /* 0x000000191b1b7220 */ /* 0x080fe20000410000 */
[----:B------:R-:W-:Y:S01]  /*d100*/  FFMA.FTZ R51, R6, R25, -R51 ;  /* 0x0000001906337223 */ /* 0x000fe20000010833 */
[----:B------:R-:W-:-:S02]  /*d110*/  IMAD.U32 R4, R64, 0x10000, RZ ;  /* 0x0001000040047824 */ /* 0x000fc400078e00ff */
[C---:B------:R-:W-:Y:S01]  /*d120*/  FMUL.FTZ R25, R33.reuse, R36 ;  /* 0x0000002421197220 */ /* 0x040fe20000410000 */
[----:B------:R-:W-:Y:S01]  /*d130*/  FFMA.FTZ R35, R6, R35, R27 ;  /* 0x0000002306237223 */ /* 0x000fe2000001001b */
[----:B------:R-:W-:Y:S01]  /*d140*/  LOP3.LUT R27, R58, 0xffff0000, RZ, 0xc0, !PT ;  /* 0xffff00003a1b7812 */ /* 0x000fe200078ec0ff */
[-C--:B------:R-:W-:Y:S01]  /*d150*/  FMUL.FTZ R33, R33, R4.reuse ;  /* 0x0000000421217220 */ /* 0x080fe20000410000 */
[----:B------:R-:W-:Y:S01]  /*d160*/  FFMA.FTZ R37, R24, R4, -R25 ;  /* 0x0000000418257223 */ /* 0x000fe20000010819 */
[----:B------:R-:W-:Y:S01]  /*d170*/  LOP3.LUT R25, R62, 0xffff0000, RZ, 0xc0, !PT ;  /* 0xffff00003e197812 */ /* 0x000fe200078ec0ff */
[----:B------:R-:W-:Y:S01]  /*d180*/  FMUL.FTZ R4, R26, R56 ;  /* 0x000000381a047220 */ /* 0x000fe20000410000 */
[----:B------:R-:W-:Y:S01]  /*d190*/  FFMA.FTZ R48, R24, R36, R33 ;  /* 0x0000002418307223 */ /* 0x000fe20000010021 */
[C---:B------:R-:W-:Y:S01]  /*d1a0*/  FMUL.FTZ R33, R32.reuse, R27 ;  /* 0x0000001b20217220 */ /* 0x040fe20000410000 */
[----:B------:R-:W-:Y:S02]  /*d1b0*/  IMAD.U32 R6, R59, 0x10000, RZ ;  /* 0x000100003b067824 */ /* 0x000fe400078e00ff */
[----:B------:R-:W-:Y:S01]  /*d1c0*/  FFMA.FTZ R24, R5, R61, -R4 ;  /* 0x0000003d05187223 */ /* 0x000fe20000010804 */
[----:B------:R-:W-:Y:S01]  /*d1d0*/  FMUL.FTZ R36, R32, R25 ;  /* 0x0000001920247220 */ /* 0x000fe20000410000 */
[----:B------:R-:W-:-:S02]  /*d1e0*/  IMAD.U32 R4, R63, 0x10000, RZ ;  /* 0x000100003f047824 */ /* 0x000fc400078e00ff */
[----:B------:R-:W-:Y:S01]  /*d1f0*/  FMUL.FTZ R26, R26, R61 ;  /* 0x0000003d1a1a7220 */ /* 0x000fe20000410000 */
[C---:B------:R-:W-:Y:S01]  /*d200*/  FFMA.FTZ R32, R28.reuse, R25, -R33 ;  /* 0x000000191c207223 */ /* 0x040fe20000010821 */
[----:B------:R-:W-:Y:S01]  /*d210*/  FFMA.FTZ R36, R28, R27, R36 ;  /* 0x0000001b1c247223 */ /* 0x000fe20000010024 */
[C---:B------:R-:W-:Y:S01]  /*d220*/  FMUL.FTZ R44, R29.reuse, R6 ;  /* 0x000000061d2c7220 */ /* 0x040fe20000410000 */
[----:B------:R-:W-:Y:S01]  /*d230*/  FMUL.FTZ R28, R29, R4 ;  /* 0x000000041d1c7220 */ /* 0x000fe20000410000 */
[----:B------:R-:W-:Y:S01]  /*d240*/  LOP3.LUT R59, R59, 0xffff0000, RZ, 0xc0, !PT ;  /* 0xffff00003b3b7812 */ /* 0x000fe200078ec0ff */
[----:B------:R-:W-:Y:S01]  /*d250*/  FFMA.FTZ R26, R5, R56, R26 ;  /* 0x00000038051a7223 */ /* 0x000fe2000001001a */
[----:B------:R-:W-:Y:S01]  /*d260*/  LOP3.LUT R63, R63, 0xffff0000, RZ, 0xc0, !PT ;  /* 0xffff00003f3f7812 */ /* 0x000fe200078ec0ff */
[C---:B------:R-:W-:Y:S01]  /*d270*/  FFMA.FTZ R44, R7.reuse, R4, -R44 ;  /* 0x00000004072c7223 */ /* 0x040fe2000001082c */
[----:B------:R-:W-:Y:S01]  /*d280*/  LOP3.LUT R25, R60, 0xffff0000, RZ, 0xc0, !PT ;  /* 0xffff00003c197812 */ /* 0x000fe200078ec0ff */
[----:B------:R-:W-:Y:S01]  /*d290*/  FFMA.FTZ R28, R7, R6, R28 ;  /* 0x00000006071c7223 */ /* 0x000fe2000001001c */
[----:B------:R-:W-:Y:S01]  /*d2a0*/  LOP3.LUT R5, R64, 0xffff0000, RZ, 0xc0, !PT ;  /* 0xffff000040057812 */ /* 0x000fe200078ec0ff */
[C---:B------:R-:W-:Y:S01]  /*d2b0*/  FMUL.FTZ R7, R31.reuse, R59 ;  /* 0x0000003b1f077220 */ /* 0x040fe20000410000 */
[----:B------:R-:W-:Y:S01]  /*d2c0*/  FMUL.FTZ R4, R31, R63 ;  /* 0x0000003f1f047220 */ /* 0x000fe20000410000 */
[----:B------:R-:W-:-:S02]  /*d2d0*/  FMUL.FTZ R27, R34, R25 ;  /* 0x00000019221b7220 */ /* 0x000fc40000410000 */
[----:B------:R-:W-:Y:S01]  /*d2e0*/  FMUL.FTZ R34, R34, R5 ;  /* 0x0000000522227220 */ /* 0x000fe20000410000 */
        /* <DEDUP_REMOVED lines=14> */
.L_x_9550:
[----:B------:R-:W-:Y:S05]  /*d3d0*/  BSYNC B1 ;  /* 0x0000000000017941 */ /* 0x000fea0003800000 */
.L_x_9549:
        /* <DEDUP_REMOVED lines=17> */
[----:B------:R-:W1:Y:S01]  /*d4f0*/  LDS.128 R4, [R215] ;  /* 0x00000000d7047984 */ /* 0x000e620000000c00 */
[----:B------:R-:W-:Y:S02]  /*d500*/  SHF.R.U32.HI R53, RZ, 0x10, R53 ;  /* 0x00000010ff357819 */ /* 0x000fe40000011635 */
[----:B------:R-:W-:Y:S01]  /*d510*/  IMAD R21, R21, 0x2, R18 ;  /* 0x0000000215157824 */ /* 0x000fe200078e0212 */
[----:B------:R-:W-:Y:S02]  /*d520*/  SHF.R.U64 R20, R54, 0x10, R55 ;  /* 0x0000001036147819 */ /* 0x000fe40000001237 */
[--C-:B0-----:R-:W-:Y:S02]  /*d530*/  SHF.R.U64 R29, R40, 0x10, R41.reuse ;  /* 0x00000010281d7819 */ /* 0x101fe40000001229 */
[----:B------:R-:W0:Y:S01]  /*d540*/  LDS.128 R24, [R21+0x10400] ;  /* 0x0104000015187984 */ /* 0x000e220000000c00 */
[----:B------:R-:W-:Y:S02]  /*d550*/  PRMT R73, R73, 0x5410, R38 ;  /* 0x0000541049497816 */ /* 0x000fe40000000026 */
[----:B------:R-:W-:-:S02]  /*d560*/  SHF.R.U32.HI R40, RZ, 0x10, R41 ;  /* 0x00000010ff287819 */ /* 0x000fc40000011629 */
[----:B------:R-:W-:Y:S01]  /*d570*/  SHF.L.U32 R35, R65, 0x10, RZ ;  /* 0x0000001041237819 */ /* 0x000fe200000006ff */
[----:B------:R-:W-:Y:S01]  /*d580*/  IMAD.U32 R37, R73, 0x10000, RZ ;  /* 0x0001000049257824 */ /* 0x000fe200078e00ff */
[----:B------:R-:W-:Y:S02]  /*d590*/  PRMT R66, R66, 0x5410, R53 ;  /* 0x0000541042427816 */ /* 0x000fe40000000035 */
[----:B------:R-:W-:Y:S02]  /*d5a0*/  PRMT R45, R45, 0x5410, R20 ;  /* 0x000054102d2d7816 */ /* 0x000fe40000000014 */
[----:B------:R-:W-:Y:S02]  /*d5b0*/  SHF.R.U32.HI R55, RZ, 0x10, R55 ;  /* 0x00000010ff377819 */ /* 0x000fe40000011637 */
[----:B------:R-:W-:Y:S02]  /*d5c0*/  PRMT R75, R75, 0x5410, R40 ;  /* 0x000054104b4b7816 */ /* 0x000fe40000000028 */
[----:B------:R-:W-:-:S02]  /*d5d0*/  PRMT R46, R46, 0x5410, R55 ;  /* 0x000054102e2e7816 */ /* 0x000fc40000000037 */
        /* <DEDUP_REMOVED lines=20> */
[-C--:B------:R-:W-:Y:S01]  /*d720*/  FMUL.FTZ R49, R32, R31.reuse ;  /* 0x0000001f20317220 */ /* 0x080fe20000410000 */
[----:B------:R-:W-:Y:S02]  /*d730*/  IMAD.U32 R39, R75, 0x10000, RZ ;  /* 0x000100004b277824 */ /* 0x000fe400078e00ff */
[----:B------:R-:W-:Y:S01]  /*d740*/  FFMA.FTZ R43, R28, R31, -R43 ;  /* 0x0000001f1c2b7223 */ /* 0x000fe2000001082b */
[----:B------:R-:W-:Y:S01]  /*d750*/  IMAD.U32 R35, R46, 0x10000, RZ ;  /* 0x000100002e237824 */ /* 0x000fe200078e00ff */
[----:B------:R-:W-:Y:S01]  /*d760*/  LOP3.LUT R31, R72, 0xffff0000, RZ, 0xc0, !PT ;  /* 0xffff0000481f7812 */ /* 0x000fe200078ec0ff */
[----:B------:R-:W-:Y:S01]  /*d770*/  FMUL.FTZ R51, R34, R39 ;  /* 0x0000002722337220 */ /* 0x000fe20000410000 */
[----:B------:R-:W-:Y:S01]  /*d780*/  FFMA.FTZ R49, R28, R37, R49 ;  /* 0x000000251c317223 */ /* 0x000fe20000010031 */
[----:B------:R-:W-:Y:S01]  /*d790*/  LOP3.LUT R28, R73, 0xffff0000, RZ, 0xc0, !PT ;  /* 0xffff0000491c7812 */ /* 0x000fe200078ec0ff */
[-C--:B------:R-:W-:Y:S01]  /*d7a0*/  FMUL.FTZ R34, R34, R35.reuse ;  /* 0x0000002322227220 */ /* 0x080fe20000410000 */
[----:B------:R-:W-:Y:S01]  /*d7b0*/  FFMA.FTZ R51, R30, R35, -R51 ;  /* 0x000000231e337223 */ /* 0x000fe20000010833 */
[----:B------:R-:W-:Y:S01]  /*d7c0*/  LOP3.LUT R66, R66, 0xffff0000, RZ, 0xc0, !PT ;  /* 0xffff000042427812 */ /* 0x000fe200078ec0ff */
[C---:B------:R-:W-:Y:S01]  /*d7d0*/  FMUL.FTZ R35, R24.reuse, R31 ;  /* 0x0000001f18237220 */ /* 0x040fe20000410000 */
[----:B------:R-:W-:Y:S01]  /*d7e0*/  FMUL.FTZ R37, R24, R65 ;  /* 0x0000004118257220 */ /* 0x000fe20000410000 */
[----:B------:R-:W-:-:S02]  /*d7f0*/  IMAD.U32 R33, R26, 0x10000, RZ ;  /* 0x000100001a217824 */ /* 0x000fc400078e00ff */
[----:B------:R-:W-:Y:S01]  /*d800*/  FFMA.FTZ R41, R20, R36, R41 ;  /* 0x0000002414297223 */ /* 0x000fe20000010029 */
[----:B------:R-:W-:Y:S02]  /*d810*/  IMAD.U32 R24, R74, 0x10000, RZ ;  /* 0x000100004a187824 */ /* 0x000fe400078e00ff */
[----:B------:R-:W-:Y:S01]  /*d820*/  FFMA.FTZ R39, R30, R39, R34 ;  /* 0x000000271e277223 */ /* 0x000fe20000010022 */
[----:B------:R-:W-:Y:S01]  /*d830*/  FMUL.FTZ R32, R25, R28 ;  /* 0x0000001c19207220 */ /* 0x000fe20000410000 */
[C---:B------:R-:W-:Y:S01]  /*d840*/  FFMA.FTZ R35, R4.reuse, R65, -R35 ;  /* 0x0000004104237223 */ /* 0x040fe20000010823 */
[----:B------:R-:W-:Y:S02]  /*d850*/  IMAD.U32 R20, R45, 0x10000, RZ ;  /* 0x000100002d147824 */ /* 0x000fe400078e00ff */
[----:B------:R-:W-:Y:S01]  /*d860*/  FMUL.FTZ R25, R25, R66 ;  /* 0x0000004219197220 */ /* 0x000fe20000410000 */
        /* <DEDUP_REMOVED lines=12> */
[----:B------:R-:W-:Y:S02]  /*d930*/  LOP3.LUT R4, R75, 0xffff0000, RZ, 0xc0, !PT ;  /* 0xffff00004b047812 */ /* 0x000fe400078ec0ff */
[----:B------:R-:W-:Y:S01]  /*d940*/  LOP3.LUT R46, R46, 0xffff0000, RZ, 0xc0, !PT ;  /* 0xffff00002e2e7812 */ /* 0x000fe200078ec0ff */
[-C--:B------:R-:W-:Y:S01]  /*d950*/  FMUL.FTZ R26, R26, R45.reuse ;  /* 0x0000002d1a1a7220 */ /* 0x080fe20000410000 */
[----:B------:R-:W-:Y:S01]  /*d960*/  FFMA.FTZ R45, R6, R45, -R25 ;  /* 0x0000002d062d7223 */ /* 0x000fe20000010819 */
[C---:B------:R-:W-:Y:S01]  /*d970*/  FMUL.FTZ R24, R27.reuse, R4 ;  /* 0x000000041b187220 */ /* 0x040fe20000410000 */
        /* <DEDUP_REMOVED lines=14> */
.L_x_9552:
[----:B------:R-:W-:Y:S05]  /*da60*/  BSYNC B1 ;  /* 0x0000000000017941 */ /* 0x000fea0003800000 */
.L_x_9551:
[----:B------:R-:W-:Y:S01]  /*da70*/  PRMT R20, R3, 0x5410, R0 ;  /* 0x0000541003147816 */ /* 0x000fe20000000000 */
[----:B------:R-:W-:Y:S06]  /*da80*/  @P0 BRA `(.L_x_9536) ;  /* 0x0000000400980947 */ /* 0x000fec0003800000 */
[----:B------:R-:W-:Y:S01]  /*da90*/  LEA.HI R47, R47, R206, RZ, 0x1d ;  /* 0x000000ce2f2f7211 */ /* 0x000fe200078fe8ff */
[----:B--23--:R-:W2:Y:S01]  /*daa0*/  LDS.128 R4, [R214] ;  /* 0x00000000d6047984 */ /* 0x00cea20000000c00 */
[----:B------:R-:W-:Y:S02]  /*dab0*/  SHF.R.U64 R21, R12, 0x10, R13 ;  /* 0x000000100c157819 */ /* 0x000fe4000000120d */
[----:B------:R-:W-:Y:S01]  /*dac0*/  SHF.R.S32.HI R0, RZ, 0x1f, R47 ;  /* 0x0000001fff007819 */ /* 0x000fe2000001142f */
[----:B------:R-:W-:Y:S01]  /*dad0*/  IMAD.SHL.U32 R3, R47, 0x8, RZ ;  /* 0x000000082f037824 */ /* 0x000fe200078e00ff */
[----:B------:R-:W-:Y:S02]  /*dae0*/  SHF.R.U32.HI R12, RZ, 0x10, R13 ;  /* 0x00000010ff0c7819 */ /* 0x000fe4000001160d */
[----:B------:R-:W-:Y:S02]  /*daf0*/  LEA.HI R47, R0, R47, RZ, 0x3 ;  /* 0x0000002f002f7211 */ /* 0x000fe400078f18ff */
[----:B------:R-:W-:-:S02]  /*db00*/  LOP3.LUT R0, R194, 0x38, R3, 0xf8, !PT ;  /* 0x00000038c2007812 */ /* 0x000fc400078ef803 */
[----:B------:R-:W-:Y:S01]  /*db10*/  PRMT R71, R71, 0x5410, R12 ;  /* 0x0000541047477816 */ /* 0x000fe2000000000c */
[----:B------:R-:W-:Y:S01]  /*db20*/  IMAD.SHL.U32 R47, R47, 0x400, RZ ;  /* 0x000004002f2f7824 */ /* 0x000fe200078e00ff */
[----:B------:R-:W-:Y:S02]  /*db30*/  LOP3.LUT R0, R0, R225, RZ, 0x3c, !PT ;  /* 0x000000e100007212 */ /* 0x000fe400078e3cff */
[--C-:B-1----:R-:W-:Y:S02]  /*db40*/  SHF.R.U64 R28, R14, 0x10, R15.reuse ;  /* 0x000000100e1c7819 */ /* 0x102fe4000000120f */
[----:B------:R-:W-:Y:S02]  /*db50*/  LOP3.LUT R3, R47, 0x7fffe000, RZ, 0xc0, !PT ;  /* 0x7fffe0002f037812 */ /* 0x000fe400078ec0ff */
[----:B0-----:R-:W-:Y:S02]  /*db60*/  SHF.R.U32.HI R29, RZ, 0x10, R15 ;  /* 0x00000010ff1d7819 */ /* 0x001fe4000001160f */
[----:B------:R-:W-:-:S02]  /*db70*/  IADD3 R3, R0, R3, R197 ;  /* 0x0000000300037210 */ /* 0x000fc40007ffe0c5 */
[--C-:B------:R-:W-:Y:S02]  /*db80*/  SHF.R.U64 R0, R8, 0x10, R9.reuse ;  /* 0x0000001008007819 */ /* 0x100fe40000001209 */
[----:B------:R-:W-:Y:S01]  /*db90*/  SHF.R.U32.HI R8, RZ, 0x10, R9 ;  /* 0x00000010ff087819 */ /* 0x000fe20000011609 */
[----:B------:R-:W-:Y:S01]  /*dba0*/  IMAD R3, R3, 0x2, R18 ;  /* 0x0000000203037824 */ /* 0x000fe200078e0212 */
[----:B------:R-:W-:Y:S02]  /*dbb0*/  PRMT R57, R57, 0x5410, R0 ;  /* 0x0000541039397816 */ /* 0x000fe40000000000 */
[--C-:B------:R-:W-:Y:S02]  /*dbc0*/  SHF.R.U64 R9, R10, 0x10, R11.reuse ;  /* 0x000000100a097819 */ /* 0x100fe4000000120b */
[----:B------:R-:W0:Y:S01]  /*dbd0*/  LDS.128 R24, [R3+0x10400] ;  /* 0x0104000003187984 */ /* 0x000e220000000c00 */
[----:B------:R-:W-:Y:S02]  /*dbe0*/  SHF.R.U32.HI R10, RZ, 0x10, R11 ;  /* 0x00000010ff0a7819 */ /* 0x000fe4000001160b */
[----:B------:R-:W-:-:S02]  /*dbf0*/  PRMT R70, R70, 0x5410, R21 ;  /* 0x0000541046467816 */ /* 0x000fc40000000015 */
[----:B------:R-:W-:Y:S02]  /*dc00*/  PRMT R67, R67, 0x5410, R8 ;  /* 0x0000541043437816 */ /* 0x000fe40000000008 */
[----:B------:R-:W-:Y:S01]  /*dc10*/  PRMT R28, R20, 0x5432, R28 ;  /* 0x00005432141c7816 */ /* 0x000fe2000000001c */
[----:B------:R-:W-:Y:S01]  /*dc20*/  IMAD.U32 R21, R70, 0x10000, RZ ;  /* 0x0001000046157824 */ /* 0x000fe200078e00ff */
[----:B------:R-:W-:Y:S01]  /*dc30*/  PRMT R29, R20, 0x5410, R29 ;  /* 0x00005410141d7816 */ /* 0x000fe2000000001d */
[----:B--2---:R-:W-:Y:S01]  /*dc40*/  IMAD.U32 R0, R4, 0x10000, RZ ;  /* 0x0001000004007824 */ /* 0x004fe200078e00ff */
[----:B------:R-:W-:Y:S01]  /*dc50*/  PRMT R69, R69, 0x5410, R10 ;  /* 0x0000541045457816 */ /* 0x000fe2000000000a */
[----:B------:R-:W-:Y:S01]  /*dc60*/  IMAD.U32 R8, R5, 0x10000, RZ ;  /* 0x0001000005087824 */ /* 0x000fe200078e00ff */
[----:B------:R-:W-:Y:S01]  /*dc70*/  PRMT R68, R68, 0x5410, R9 ;  /* 0x0000541044447816 */ /* 0x000fe20000000009 */
[----:B------:R-:W-:Y:S01]  /*dc80*/  IMAD.U32 R10, R7, 0x10000, RZ ;  /* 0x00010000070a7824 */ /* 0x000fe200078e00ff */
[----:B------:R-:W-:Y:S01]  /*dc90*/  LOP3.LUT R4, R4, 0xffff0000, RZ, 0xc0, !PT ;  /* 0xffff000004047812 */ /* 0x000fe200078ec0ff */
        /* <DEDUP_REMOVED lines=13> */
[----:B------:R-:W-:Y:S01]  /*dd70*/  FMUL.FTZ R31, R11, R25 ;  /* 0x000000190b1f7220 */ /* 0x000fe20000410000 */
[----:B------:R-:W-:Y:S02]  /*dd80*/  IMAD.U32 R27, R67, 0x10000, RZ ;  /* 0x00010000431b7824 */ /* 0x000fe400078e00ff */
[-C--:B------:R-:W-:Y:S01]  /*dd90*/  FMUL.FTZ R33, R11, R21.reuse ;  /* 0x000000150b217220 */ /* 0x080fe20000410000 */
[----:B------:R-:W-:Y:S02]  /*dda0*/  IMAD.U32 R11, R71, 0x10000, RZ ;  /* 0x00010000470b7824 */ /* 0x000fe400078e00ff */
[----:B------:R-:W-:Y:S01]  /*ddb0*/  FFMA.FTZ R30, R0, R21, -R31 ;  /* 0x00000015001e7223 */ /* 0x000fe2000001081f */
[----:B------:R-:W-:Y:S01]  /*ddc0*/  FMUL.FTZ R35, R13, R27 ;  /* 0x0000001b0d237220 */ /* 0x000fe20000410000 */
[----:B------:R-:W-:Y:S01]  /*ddd0*/  IMAD.U32 R31, R69, 0x10000, RZ ;  /* 0x00010000451f7824 */ /* 0x000fe200078e00ff */
[----:B------:R-:W-:Y:S01]  /*dde0*/  SHF.L.U32 R21, R29, 0x10, RZ ;  /* 0x000000101d157819 */ /* 0x000fe200000006ff */
[-C--:B------:R-:W-:Y:S01]  /*ddf0*/  FMUL.FTZ R13, R13, R11.reuse ;  /* 0x0000000b0d0d7220 */ /* 0x080fe20000410000 */
        /* <DEDUP_REMOVED lines=8> */
[----:B------:R-:W-:Y:S01]  /*de80*/  LOP3.LUT R67, R67, 0xffff0000, RZ, 0xc0, !PT ;  /* 0xffff000043437812 */ /* 0x000fe200078ec0ff */
[C---:B------:R-:W-:Y:S01]  /*de90*/  FMUL.FTZ R13, R12.reuse, R57 ;  /* 0x000000390c0d7220 */ /* 0x040fe20000410000 */
[----:B------:R-:W-:Y:S01]  /*dea0*/  LOP3.LUT R71, R71, 0xffff0000, RZ, 0xc0, !PT ;  /* 0xffff000047477812 */ /* 0x000fe200078ec0ff */
[----:B------:R-:W-:Y:S01]  /*deb0*/  FMUL.FTZ R21, R12, R11 ;  /* 0x0000000b0c157220 */ /* 0x000fe20000410000 */
[----:B------:R-:W-:-:S02]  /*dec0*/  IMAD.U32 R8, R68, 0x10000, RZ ;  /* 0x0001000044087824 */ /* 0x000fc400078e00ff */
[----:B------:R-:W-:Y:S01]  /*ded0*/  FFMA.FTZ R31, R10, R31, R0 ;  /* 0x0000001f0a1f7223 */ /* 0x000fe20000010000 */
[----:B------:R-:W-:Y:S01]  /*dee0*/  FFMA.FTZ R13, R4, R11, -R13 ;  /* 0x0000000b040d7223 */ /* 0x000fe2000001080d */
[----:B------:R-:W-:Y:S02]  /*def0*/  IMAD.U32 R0, R28, 0x10000, RZ ;  /* 0x000100001c007824 */ /* 0x000fe400078e00ff */
[----:B------:R-:W-:Y:S01]  /*df00*/  FMUL.FTZ R12, R24, R67 ;  /* 0x00000043180c7220 */ /* 0x000fe20000410000 */
[----:B------:R-:W-:Y:S01]  /*df10*/  FFMA.FTZ R10, R4, R57, R21 ;  /* 0x00000039040a7223 */ /* 0x000fe20000010015 */
        /* <DEDUP_REMOVED lines=29> */
.L_x_9536:
[----:B------:R-:W-:Y:S05]  /*e0f0*/  BSYNC B0 ;  /* 0x0000000000007941 */ /* 0x000fea0003800000 */
.L_x_9508:
        /* <DEDUP_REMOVED lines=8> */
.L_x_9506:
[----:B------:R-:W-:-:S05]  /*e180*/  IMAD.U32 R0, RZ, RZ, UR39 ;  /* 0x00000027ff007e24 */ /* 0x000fca000f8e00ff */
[----:B------:R-:W-:-:S13]  /*e190*/  ISETP.NE.AND P0, PT, R0, 0x3, PT ;  /* 0x000000030000780c */ /* 0x000fda0003f05270 */
[----:B------:R-:W-:Y:S05]  /*e1a0*/  @!P0 BRA `(.L_x_9553) ;  /* 0x0000000000048947 */ /* 0x000fea0003800000 */
[----:B------:R-:W-:Y:S01]  /*e1b0*/  BPT.TRAP 0x1 ;  /* 0x000000040000795c */ /* 0x000fe20000300000 */
.L_x_9553:
[----:B------:R-:W-:Y:S01]  /*e1c0*/  IMAD R0, R186, 0x8, R18 ;  /* 0x00000008ba007824 */ /* 0x000fe200078e0212 */
[----:B-1-34-:R-:W-:-:S04]  /*e1d0*/  SHF.L.U32 R3, R188, 0x1f, RZ ;  /* 0x0000001fbc037819 */ /* 0x01afc800000006ff */
[----:B------:R1:W3:Y:S01]  /*e1e0*/  SYNCS.PHASECHK.TRANS64.TRYWAIT P1, [R0+URZ+0x28830], R3 ;  /* 0x02883003000075a7 */ /* 0x0002e2000802017f */
[----:B------:R-:W-:Y:S05]  /*e1f0*/  @!P0 BRA `(.L_x_9554) ;  /* 0x0000000000048947 */ /* 0x000fea0003800000 */
[----:B------:R-:W-:Y:S01]  /*e200*/  BPT.TRAP 0x1 ;  /* 0x000000040000795c */ /* 0x000fe20000300000 */
.L_x_9554:
[----:B---3--:R-:W-:Y:S05]  /*e210*/  @P1 BRA `(.L_x_9555) ;  /* 0x0000000000081947 */ /* 0x008fea0003800000 */
[----:B------:R-:W3:Y:S02]  /*e220*/  SYNCS.PHASECHK.TRANS64.TRYWAIT P1, [R0+URZ+0x28830], R3 ;  /* 0x02883003000075a7 */ /* 0x000ee4000802017f */
[----:B---3--:R-:W-:Y:S05]  /*e230*/  @!P1 BRA `(.L_x_9556) ;  /* 0x0000012c006c9947 */ /* 0x008fea0003800000 */
.L_x_9555:
[----:B------:R-:W-:Y:S05]  /*e240*/  WARPSYNC.ALL ;  /* 0x0000000000007948 */ /* 0x000fea0003800000 */
[----:B-1-3--:R-:W-:Y:S01]  /*e250*/  VIADD R3, R18, 0x18400 ;  /* 0x0001840012037836 */ /* 0x00afe20000000000 */
[----:B------:R-:W-:Y:S01]  /*e260*/  R2UR UR32, R42 ;  /* 0x000000002a2072ca */ /* 0x000fe200000e0000 */
[----:B0-2---:R-:W-:Y:S01]  /*e270*/  IMAD.MOV.U32 R7, RZ, RZ, 0x40000040 ;  /* 0x40000040ff077424 */ /* 0x005fe200078e00ff */
        /* <DEDUP_REMOVED lines=76> */
.L_x_9557:
[----:B------:R-:W0:Y:S01]  /*e740*/  LDC R3, c[0x0][0x448] ;  /* 0x00011200ff037b82 */ /* 0x000e220000000800 */
[----:B------:R-:W-:Y:S01]  /*e750*/  ULDC UR46, c[0x0][0x988] ;  /* 0x00026200002e7ab9 */ /* 0x000fe20000000800 */
[----:B------:R-:W-:Y:S01]  /*e760*/  VIADD R0, R0, 0x28840 ;  /* 0x0002884000007836 */ /* 0x000fe20000000000 */
[----:B------:R-:W-:Y:S01]  /*e770*/  ULDC UR44, c[0x0][0x988] ;  /* 0x00026200002c7ab9 */ /* 0x000fe20000000800 */
[----:B------:R-:W-:Y:S01]  /*e780*/  ULDC UR45, c[0x0][0x988] ;  /* 0x00026200002d7ab9 */ /* 0x000fe20000000800 */
        /* <DEDUP_REMOVED lines=19> */
[----:B0-----:R-:W-:Y:S01]  /*e8c0*/  ISETP.NE.AND P1, PT, R3, 0x1, PT ;  /* 0x000000010300780c */ /* 0x001fe20003f25270 */
[----:B------:R-:W-:Y:S01]  /*e8d0*/  IMAD.IADD R3, R204, 0x1, R191 ;  /* 0x00000001cc037824 */ /* 0x000fe200078e02bf */
        /* <DEDUP_REMOVED lines=9> */
[----:B------:R-:W0:Y:S08]  /*e970*/  @P1 LDC R6, c[0x0][0x44c] ;  /* 0x00011300ff061b82 */ /* 0x000e300000000800 */
[----:B------:R-:W1:Y:S01]  /*e980*/  @P1 LDC R8, c[0x0][0x450] ;  /* 0x00011400ff081b82 */ /* 0x000e620000000800 */
[----:B0-----:R-:W-:-:S04]  /*e990*/  @P1 IMAD.HI.U32 R5, R3, R6, RZ ;  /* 0x0000000603051227 */ /* 0x001fc800078e00ff */
[----:B------:R-:W-:Y:S02]  /*e9a0*/  IMAD.MOV.U32 R6, RZ, RZ, R3 ;  /* 0x000000ffff067224 */ /* 0x000fe400078e0003 */
[----:B------:R-:W-:Y:S01]  /*e9b0*/  IMAD.MOV.U32 R3, RZ, RZ, -0x80 ;  /* 0xffffff80ff037424 */ /* 0x000fe200078e00ff */
[----:B-1----:R-:W-:-:S03]  /*e9c0*/  @P1 SHF.R.U32.HI R6, RZ, R8, R5 ;  /* 0x00000008ff061219 */ /* 0x002fc60000011605 */
[----:B------:R-:W-:Y:S02]  /*e9d0*/  IMAD R8, R96, R3, 0x80 ;  /* 0x0000008060087424 */ /* 0x000fe400078e0203 */
[----:B------:R-:W0:Y:S03]  /*e9e0*/  SHFL.IDX PT, R5, R6, 0x1, 0x1c1f ;  /* 0x003c1f0006057f89 */ /* 0x000e2600000e0000 */
[----:B------:R-:W-:Y:S01]  /*e9f0*/  IADD3 R10, R8, 0x1, RZ ;  /* 0x00000001080a7810 */ /* 0x000fe20007ffe0ff */
[----:B------:R-:W-:Y:S01]  /*ea00*/  IMAD.IADD R8, R193, 0x1, R8 ;  /* 0x00000001c1087824 */ /* 0x000fe200078e0208 */
[----:B------:R-:W1:Y:S03]  /*ea10*/  SHFL.IDX PT, R6, R6, RZ, 0x1c1f ;  /* 0x001c1fff06067589 */ /* 0x000e6600000e0000 */
[----:B------:R-:W-:-:S02]  /*ea20*/  IMAD R3, R203, -0x2, R10 ;  /* 0xfffffffecb037824 */ /* 0x000fc400078e020a */
[----:B------:R-:W-:-:S03]  /*ea30*/  IMAD R10, R203, -0x2, R8 ;  /* 0xfffffffecb0a7824 */ /* 0x000fc600078e0208 */
[----:B------:R-:W-:-:S04]  /*ea40*/  IADD3 R11, -R192, R3, R193 ;  /* 0x00000003c00b7210 */ /* 0x000fc80007ffe1c1 */
        /* <DEDUP_REMOVED lines=94> */
[----:B------:R-:W-:Y:S02]  /*f030*/  FMNMX.FTZ R8, R3, R8, !PT ;  /* 0x0000000803087209 */ /* 0x000fe40007810000 */
[----:B-1----:R-:W-:Y:S02]  /*f040*/  VIADDMNMX R15, R6, R11, R10, PT ;  /* 0x0000000b060f7246 */ /* 0x002fe4000380010a */
[----:B------:R-:W-:-:S02]  /*f050*/  FMNMX.FTZ R12, R87, R8, !PT ;  /* 0x00000008570c7209 */ /* 0x000fc40007810000 */
[C---:B------:R-:W-:Y:S02]  /*f060*/  ISETP.GT.AND P3, PT, R15.reuse, 0x1, PT ;  /* 0x000000010f00780c */ /* 0x040fe40003f64270 */
[----:B------:R-:W-:Y:S01]  /*f070*/  ISETP.GT.AND P4, PT, R15, 0x8, PT ;  /* 0x000000080f00780c */ /* 0x000fe20003f84270 */
[----:B------:R-:W0:Y:S01]  /*f080*/  SHFL.BFLY PT, R5, R12, 0x2, 0x1f ;  /* 0x0c401f000c057f89 */ /* 0x000e2200000e0000 */
[----:B------:R-:W-:Y:S02]  /*f090*/  FSEL R30, R25, -INF , P3 ;  /* 0xff800000191e7808 */ /* 0x000fe40001800000 */
[----:B------:R-:W-:Y:S02]  /*f0a0*/  FSEL R11, R28, -INF , P4 ;  /* 0xff8000001c0b7808 */ /* 0x000fe40002000000 */
[----:B------:R-:W-:-:S04]  /*f0b0*/  ISETP.GT.AND P3, PT, R15, 0x10, PT ;  /* 0x000000100f00780c */ /* 0x000fc80003f64270 */
[----:B------:R-:W-:Y:S02]  /*f0c0*/  FSEL R32, R32, -INF , P3 ;  /* 0xff80000020207808 */ /* 0x000fe40001800000 */
[----:B------:R-:W-:-:S04]  /*f0d0*/  ISETP.GT.AND P3, PT, R15, 0x18, PT ;  /* 0x000000180f00780c */ /* 0x000fc80003f64270 */
[----:B------:R-:W-:Y:S02]  /*f0e0*/  FSEL R36, R36, -INF , P3 ;  /* 0xff80000024247808 */ /* 0x000fe40001800000 */
[----:B------:R-:W-:-:S04]  /*f0f0*/  ISETP.GT.AND P3, PT, R15, 0x20, PT ;  /* 0x000000200f00780c */ /* 0x000fc80003f64270 */
[----:B------:R-:W-:Y:S02]  /*f100*/  FSEL R40, R40, -INF , P3 ;  /* 0xff80000028287808 */ /* 0x000fe40001800000 */
[C---:B------:R-:W-:Y:S02]  /*f110*/  ISETP.GT.AND P3, PT, R15.reuse, 0x28, PT ;  /* 0x000000280f00780c */ /* 0x040fe40003f64270 */
        /* <DEDUP_REMOVED lines=13> */
[----:B------:R-:W-:Y:S02]  /*f1f0*/  FSEL R64, R64, -INF , P3 ;  /* 0xff80000040407808 */ /* 0x000fe40001800000 */
[C---:B------:R-:W-:Y:S01]  /*f200*/  FSETP.NEU.FTZ.AND P2, PT, R5.reuse, -INF , PT ;  /* 0xff8000000500780b */ /* 0x040fe20003f5d000 */
[----:B------:R-:W-:Y:S01]  /*f210*/  FMUL.FTZ R8, R5, UR46 ;  /* 0x0000002e05087c20 */ /* 0x000fe20008410000 */
[----:B------:R-:W-:-:S04]  /*f220*/  ISETP.GT.AND P3, PT, R15, 0x58, PT ;  /* 0x000000580f00780c */ /* 0x000fc80003f64270 */
[----:B------:R-:W-:Y:S02]  /*f230*/  FSEL R8, R8, RZ, P2 ;  /* 0x000000ff08087208 */ /* 0x000fe40001000000 */
[----:B------:R-:W-:Y:S02]  /*f240*/  ISETP.GT.AND P2, PT, R15, RZ, PT ;  /* 0x000000ff0f00720c */ /* 0x000fe40003f44270 */
[----:B------:R-:W-:Y:S01]  /*f250*/  FSEL R68, R68, -INF , P3 ;  /* 0xff80000044447808 */ /* 0x000fe20001800000 */
[--C-:B------:R-:W-:Y:S01]  /*f260*/  FFMA.FTZ R181, R13, UR46, -R8.reuse ;  /* 0x0000002e0db57c23 */ /* 0x100fe20008010808 */
[----:B------:R-:W-:Y:S01]  /*f270*/  FSEL R13, R24, -INF , P2 ;  /* 0xff800000180d7808 */ /* 0x000fe20001000000 */
        /* <DEDUP_REMOVED lines=78> */
[----:B------:R-:W-:Y:S01]  /*f760*/  FFMA.FTZ R8, R87, UR46, -R8 ;  /* 0x0000002e57087c23 */ /* 0x000fe20008010808 */
[----:B------:R-:W-:-:S02]  /*f770*/  FMNMX.FTZ R6, R64, R9, !PT ;  /* 0x0000000940067209 */ /* 0x000fc40007810000 */
[----:B------:R-:W-:Y:S02]  /*f780*/  CS2R R92, SRZ ;  /* 0x00000000005c7805 */ /* 0x000fe4000001ff00 */
[----:B------:R-:W-:Y:S02]  /*f790*/  ISETP.GT.AND P2, PT, R15, 0x59, PT ;  /* 0x000000590f00780c */ /* 0x000fe40003f44270 */
[----:B------:R-:W-:Y:S02]  /*f7a0*/  CS2R R90, SRZ ;  /* 0x00000000005a7805 */ /* 0x000fe4000001ff00 */
[----:B------:R-:W-:Y:S01]  /*f7b0*/  FMNMX.FTZ R9, R65, R6, !PT ;  /* 0x0000000641097209 */ /* 0x000fe20007810000 */
[----:B------:R-:W-:Y:S01]  /*f7c0*/  MUFU.EX2 R24, R24 ;  /* 0x0000001800187308 */ /* 0x000fe20000000800 */
[----:B------:R-:W-:Y:S02]  /*f7d0*/  ISETP.GT.AND P3, PT, R15, 0x60, PT ;  /* 0x000000600f00780c */ /* 0x000fe40003f64270 */
[----:B------:R-:W-:-:S02]  /*f7e0*/  CS2R R88, SRZ ;  /* 0x0000000000587805 */ /* 0x000fc4000001ff00 */
        /* <DEDUP_REMOVED lines=33> */
[----:B------:R-:W1:Y:S04]  /*fa00*/  SHFL.BFLY PT, R7, R6, 0x2, 0x1f ;  /* 0x0c401f0006077f89 */ /* 0x000e6800000e0000 */
[----:B------:R-:W-:Y:S08]  /*fa10*/  MUFU.EX2 R38, R38 ;  /* 0x0000002600267308 */ /* 0x000ff00000000800 */
[----:B------:R-:W-:Y:S08]  /*fa20*/  MUFU.EX2 R167, R167 ;  /* 0x000000a700a77308 */ /* 0x000ff00000000800 */
[----:B------:R-:W-:Y:S01]  /*fa30*/  MUFU.EX2 R42, R42 ;  /* 0x0000002a002a7308 */ /* 0x000fe20000000800 */
[----:B-1----:R-:W-:-:S07]  /*fa40*/  FMNMX.FTZ R7, R6, R7, !PT ;  /* 0x0000000706077209 */ /* 0x002fce0007810000 */
[----:B------:R-:W-:Y:S01]  /*fa50*/  MUFU.EX2 R161, R161 ;  /* 0x000000a100a17308 */ /* 0x000fe20000000800 */
[----:B------:R-:W1:Y:S07]  /*fa60*/  SHFL.BFLY PT, R6, R7, 0x1, 0x1f ;  /* 0x0c201f0007067f89 */ /* 0x000e6e00000e0000 */
[----:B------:R-:W-:Y:S08]  /*fa70*/  MUFU.EX2 R46, R46 ;  /* 0x0000002e002e7308 */ /* 0x000ff00000000800 */
[----:B------:R-:W-:Y:S08]  /*fa80*/  MUFU.EX2 R163, R163 ;  /* 0x000000a300a37308 */ /* 0x000ff00000000800 */
[----:B------:R-:W-:Y:S01]  /*fa90*/  MUFU.EX2 R50, R50 ;  /* 0x0000003200327308 */ /* 0x000fe20000000800 */
[----:B-1----:R-:W-:-:S04]  /*faa0*/  FMNMX.FTZ R6, R7, R6, !PT ;  /* 0x0000000607067209 */ /* 0x002fc80007810000 */
[C---:B------:R-:W-:Y:S01]  /*fab0*/  FSETP.NEU.FTZ.AND P2, PT, R6.reuse, -INF , PT ;  /* 0xff8000000600780b */ /* 0x040fe20003f5d000 */
[----:B------:R-:W-:Y:S02]  /*fac0*/  FMUL.FTZ R7, R6, UR46 ;  /* 0x0000002e06077c20 */ /* 0x000fe40008410000 */
[----:B------:R-:W-:Y:S03]  /*fad0*/  MUFU.EX2 R157, R157 ;  /* 0x0000009d009d7308 */ /* 0x000fe60000000800 */
[----:B------:R-:W-:Y:S01]  /*fae0*/  FSEL R66, R7, RZ, P2 ;  /* 0x000000ff07427208 */ /* 0x000fe20001000000 */
[----:B------:R-:W-:-:S04]  /*faf0*/  IMAD.U32 R7, RZ, RZ, UR38 ;  /* 0x00000026ff077e24 */ /* 0x000fc8000f8e00ff */
[--C-:B------:R-:W-:Y:S01]  /*fb00*/  FFMA.FTZ R9, R30, UR46, -R66.reuse ;  /* 0x0000002e1e097c23 */ /* 0x100fe20008010842 */
[--C-:B------:R-:W-:Y:S01]  /*fb10*/  FFMA.FTZ R180, R13, UR46, -R66.reuse ;  /* 0x0000002e0db47c23 */ /* 0x100fe20008010842 */
[----:B------:R-:W1:Y:S01]  /*fb20*/  @P1 LDC R30, c[0x0][0x44c] ;  /* 0x00011300ff1e1b82 */ /* 0x000e620000000800 */
[--C-:B------:R-:W-:Y:S01]  /*fb30*/  FFMA.FTZ R176, R32, UR46, -R66.reuse ;  /* 0x0000002e20b07c23 */ /* 0x100fe20008010842 */
[--C-:B------:R-:W-:Y:S01]  /*fb40*/  FFMA.FTZ R182, R11, UR46, -R66.reuse ;  /* 0x0000002e0bb67c23 */ /* 0x100fe20008010842 */
[--C-:B------:R-:W-:Y:S01]  /*fb50*/  FFMA.FTZ R3, R29, UR46, -R66.reuse ;  /* 0x0000002e1d037c23 */ /* 0x100fe20008010842 */
[----:B------:R-:W-:Y:S01]  /*fb60*/  MUFU.EX2 R9, R9 ;  /* 0x0000000900097308 */ /* 0x000fe20000000800 */
[--C-:B------:R-:W-:Y:S01]  /*fb70*/  FFMA.FTZ R33, R33, UR46, -R66.reuse ;  /* 0x0000002e21217c23 */ /* 0x100fe20008010842 */
[----:B------:R-:W-:Y:S01]  /*fb80*/  FFMA.FTZ R36, R36, UR46, -R66 ;  /* 0x0000002e24247c23 */ /* 0x000fe20008010842 */
[----:B------:R-:W-:Y:S01]  /*fb90*/  PRMT R0, R7, 0x654, R0 ;  /* 0x0000065407007816 */ /* 0x000fe20000000000 */
[----:B------:R-:W2:Y:S01]  /*fba0*/  @P1 LDC R32, c[0x0][0x450] ;  /* 0x00011400ff201b82 */ /* 0x000ea20000000800 */
[----:B------:R-:W-:Y:S01]  /*fbb0*/  FFMA.FTZ R37, R37, UR46, -R66 ;  /* 0x0000002e25257c23 */ /* 0x000fe20008010842 */
[----:B------:R-:W-:-:S02]  /*fbc0*/  IMAD.MOV.U32 R11, RZ, RZ, R191 ;  /* 0x000000ffff0b7224 */ /* 0x000fc400078e00bf */
[--C-:B------:R-:W-:Y:S01]  /*fbd0*/  FFMA.FTZ R40, R40, UR46, -R66.reuse ;  /* 0x0000002e28287c23 */ /* 0x100fe20008010842 */
[----:B------:R-:W3:Y:S01]  /*fbe0*/  MUFU.EX2 R180, R180 ;  /* 0x000000b400b47308 */ /* 0x000ee20000000800 */
[--C-:B------:R-:W-:Y:S01]  /*fbf0*/  FFMA.FTZ R41, R41, UR46, -R66.reuse ;  /* 0x0000002e29297c23 */ /* 0x100fe20008010842 */
[--C-:B------:R-:W-:Y:S01]  /*fc00*/  FFMA.FTZ R44, R44, UR46, -R66.reuse ;  /* 0x0000002e2c2c7c23 */ /* 0x100fe20008010842 */
[--C-:B------:R-:W-:Y:S01]  /*fc10*/  FFMA.FTZ R45, R45, UR46, -R66.reuse ;  /* 0x0000002e2d2d7c23 */ /* 0x100fe20008010842 */
[----:B------:R0:W-:Y:S01]  /*fc20*/  SYNCS.ARRIVE.TRANS64.RED.A1T0 RZ, [R0+URZ], RZ ;  /* 0x000000ff00ff79a7 */ /* 0x0001e2000810043f */
[--C-:B------:R-:W-:Y:S01]  /*fc30*/  FFMA.FTZ R48, R48, UR46, -R66.reuse ;  /* 0x0000002e30307c23 */ /* 0x100fe20008010842 */
[--C-:B------:R-:W-:Y:S01]  /*fc40*/  FFMA.FTZ R49, R49, UR46, -R66.reuse ;  /* 0x0000002e31317c23 */ /* 0x100fe20008010842 */
[--C-:B------:R-:W-:Y:S01]  /*fc50*/  FFMA.FTZ R52, R52, UR46, -R66.reuse ;  /* 0x0000002e34347c23 */ /* 0x100fe20008010842 */
[----:B------:R-:W4:Y:S01]  /*fc60*/  MUFU.EX2 R182, R182 ;  /* 0x000000b600b67308 */ /* 0x000f220000000800 */
[--C-:B------:R-:W-:Y:S01]  /*fc70*/  FFMA.FTZ R53, R53, UR46, -R66.reuse ;  /* 0x0000002e35357c23 */ /* 0x100fe20008010842 */
[--C-:B------:R-:W-:Y:S01]  /*fc80*/  FFMA.FTZ R56, R56, UR46, -R66.reuse ;  /* 0x0000002e38387c23 */ /* 0x100fe20008010842 */
[----:B------:R-:W-:Y:S01]  /*fc90*/  FFMA.FTZ R57, R57, UR46, -R66 ;  /* 0x0000002e39397c23 */ /* 0x000fe20008010842 */
[----:B-1----:R-:W-:-:S04]  /*fca0*/  @P1 IMAD.HI.U32 R13, R191, R30, RZ ;  /* 0x0000001ebf0d1227 */ /* 0x002fc800078e00ff */
[----:B0-----:R-:W-:Y:S01]  /*fcb0*/  FADD.FTZ R0, R181, R10 ;  /* 0x0000000ab5007221 */ /* 0x001fe20000010000 */
[--C-:B------:R-:W-:Y:S01]  /*fcc0*/  FFMA.FTZ R60, R60, UR46, -R66.reuse ;  /* 0x0000002e3c3c7c23 */ /* 0x100fe20008010842 */
[--C-:B------:R-:W-:Y:S01]  /*fcd0*/  FFMA.FTZ R61, R61, UR46, -R66.reuse ;  /* 0x0000002e3d3d7c23 */ /* 0x100fe20008010842 */
[----:B------:R-:W0:Y:S01]  /*fce0*/  MUFU.EX2 R3, R3 ;  /* 0x0000000300037308 */ /* 0x000e220000000800 */
[----:B---3--:R-:W-:Y:S01]  /*fcf0*/  FADD.FTZ R7, R180, R9 ;  /* 0x00000009b4077221 */ /* 0x008fe20000010000 */
[----:B------:R-:W-:Y:S01]  /*fd00*/  F2FP.BF16.F32.PACK_AB R181, R10, R181 ;  /* 0x000000b50ab5723e */ /* 0x000fe200000010ff */
[--C-:B------:R-:W-:Y:S01]  /*fd10*/  FFMA.FTZ R64, R64, UR46, -R66.reuse ;  /* 0x0000002e40407c23 */ /* 0x100fe20008010842 */
[----:B--2---:R-:W-:Y:S01]  /*fd20*/  @P1 SHF.R.U32.HI R11, RZ, R32, R13 ;  /* 0x00000020ff0b1219 */ /* 0x004fe2000001160d */
[--C-:B------:R-:W-:Y:S01]  /*fd30*/  FFMA.FTZ R65, R65, UR46, -R66.reuse ;  /* 0x0000002e41417c23 */ /* 0x100fe20008010842 */
[----:B------:R-:W-:Y:S01]  /*fd40*/  FFMA.FTZ R68, R68, UR46, -R66 ;  /* 0x0000002e44447c23 */ /* 0x000fe20008010842 */
[----:B------:R-:W-:Y:S01]  /*fd50*/  F2FP.BF16.F32.PACK_AB R180, R9, R180 ;  /* 0x000000b409b4723e */ /* 0x000fe200000010ff */
[----:B------:R-:W1:Y:S01]  /*fd60*/  MUFU.EX2 R176, R176 ;  /* 0x000000b000b07308 */ /* 0x000e620000000800 */
[----:B----4-:R-:W-:Y:S01]  /*fd70*/  FADD.FTZ R30, R182, R7 ;  /* 0x00000007b61e7221 */ /* 0x010fe20000010000 */
[----:B------:R-:W-:Y:S01]  /*fd80*/  IADD3 R13, R11, R193, -R192 ;  /* 0x000000c10b0d7210 */ /* 0x000fe20007ffe8c0 */
[----:B------:R-:W-:Y:S01]  /*fd90*/  FADD.FTZ R7, R183, R0 ;  /* 0x00000000b7077221 */ /* 0x000fe20000010000 */
[--C-:B------:R-:W-:Y:S01]  /*fda0*/  FFMA.FTZ R69, R69, UR46, -R66.reuse ;  /* 0x0000002e45457c23 */ /* 0x100fe20008010842 */
[----:B------:R-:W-:Y:S01]  /*fdb0*/  FFMA.FTZ R72, R72, UR46, -R66 ;  /* 0x0000002e48487c23 */ /* 0x000fe20008010842 */
[----:B------:R-:W-:Y:S01]  /*fdc0*/  SHF.R.S32.HI R32, RZ, 0x1f, R13 ;  /* 0x0000001fff207819 */ /* 0x000fe2000001140d */
[----:B------:R-:W-:Y:S01]  /*fdd0*/  FADD.FTZ R0, R12, R7 ;  /* 0x000000070c007221 */ /* 0x000fe20000010000 */
[----:B------:R-:W2:Y:S01]  /*fde0*/  MUFU.EX2 R33, R33 ;  /* 0x0000002100217308 */ /* 0x000ea20000000800 */
[----:B0-----:R-:W-:Y:S01]  /*fdf0*/  FADD.FTZ R11, R3, R30 ;  /* 0x0000001e030b7221 */ /* 0x001fe20000010000 */
[----:B------:R-:W-:Y:S01]  /*fe00*/  FFMA.FTZ R73, R73, UR46, -R66 ;  /* 0x0000002e49497c23 */ /* 0x000fe20008010842 */
[----:B------:R-:W-:Y:S01]  /*fe10*/  FADD.FTZ R7, R177, R0 ;  /* 0x00000000b1077221 */ /* 0x000fe20000010000 */
[----:B------:R-:W-:Y:S01]  /*fe20*/  F2FP.BF16.F32.PACK_AB R182, R3, R182 ;  /* 0x000000b603b6723e */ /* 0x000fe200000010ff */
[--C-:B------:R-:W-:Y:S01]  /*fe30*/  FFMA.FTZ R76, R76, UR46, -R66.reuse ;  /* 0x0000002e4c4c7c23 */ /* 0x100fe20008010842 */
[--C-:B------:R-:W-:Y:S01]  /*fe40*/  FFMA.FTZ R77, R77, UR46, -R66.reuse ;  /* 0x0000002e4d4d7c23 */ /* 0x100fe20008010842 */
[----:B------:R-:W-:Y:S01]  /*fe50*/  FADD.FTZ R0, R14, R7 ;  /* 0x000000070e007221 */ /* 0x000fe20000010000 */
[----:B------:R-:W0:Y:S01]  /*fe60*/  MUFU.EX2 R36, R36 ;  /* 0x0000002400247308 */ /* 0x000e220000000800 */
[----:B-1----:R-:W-:Y:S01]  /*fe70*/  FADD.FTZ R30, R176, R11 ;  /* 0x0000000bb01e7221 */ /* 0x002fe20000010000 */
[----:B------:R-:W-:Y:S01]  /*fe80*/  FFMA.FTZ R80, R80, UR46, -R66 ;  /* 0x0000002e50507c23 */ /* 0x000fe20008010842 */
[----:B------:R-:W-:Y:S01]  /*fe90*/  FADD.FTZ R7, R179, R0 ;  /* 0x00000000b3077221 */ /* 0x000fe20000010000 */
[--C-:B------:R-:W-:Y:S01]  /*fea0*/  FFMA.FTZ R81, R81, UR46, -R66.reuse ;  /* 0x0000002e51517c23 */ /* 0x100fe20008010842 */
[--C-:B------:R-:W-:Y:S01]  /*feb0*/  FFMA.FTZ R84, R84, UR46, -R66.reuse ;  /* 0x0000002e54547c23 */ /* 0x100fe20008010842 */
[----:B------:R-:W-:Y:S01]  /*fec0*/  FFMA.FTZ R66, R85, UR46, -R66 ;  /* 0x0000002e55427c23 */ /* 0x000fe20008010842 */
[----:B------:R-:W-:Y:S01]  /*fed0*/  FADD.FTZ R0, R20, R7 ;  /* 0x0000000714007221 */ /* 0x000fe20000010000 */
[----:B------:R-:W1:Y:S01]  /*fee0*/  MUFU.EX2 R37, R37 ;  /* 0x0000002500257308 */ /* 0x000e620000000800 */
[----:B--2---:R-:W-:Y:S01]  /*fef0*/  FADD.FTZ R11, R33, R30 ;  /* 0x0000001e210b7221 */ /* 0x004fe20000010000 */
[----:B------:R-:W-:Y:S01]  /*ff00*/  F2FP.BF16.F32.PACK_AB R183, R12, R183 ;  /* 0x000000b70cb7723e */ /* 0x000fe200000010ff */
[----:B------:R-:W-:Y:S01]  /*ff10*/  FADD.FTZ R7, R173, R0 ;  /* 0x00000000ad077221 */ /* 0x000fe20000010000 */
[----:B------:R-:W-:-:S02]  /*ff20*/  F2FP.BF16.F32.PACK_AB R177, R14, R177 ;  /* 0x000000b10eb1723e */ /* 0x000fc400000010ff */
[----:B------:R-:W-:Y:S01]  /*ff30*/  F2FP.BF16.F32.PACK_AB R179, R20, R179 ;  /* 0x000000b314b3723e */ /* 0x000fe200000010ff */
[----:B------:R-:W-:Y:S01]  /*ff40*/  FADD.FTZ R0, R24, R7 ;  /* 0x0000000718007221 */ /* 0x000fe20000010000 */
[----:B------:R-:W2:Y:S01]  /*ff50*/  MUFU.EX2 R40, R40 ;  /* 0x0000002800287308 */ /* 0x000ea20000000800 */
[----:B0-----:R-:W-:Y:S01]  /*ff60*/  FADD.FTZ R30, R36, R11 ;  /* 0x0000000b241e7221 */ /* 0x001fe20000010000 */
[----:B------:R-:W-:Y:S01]  /*ff70*/  F2FP.BF16.F32.PACK_AB R173, R24, R173 ;  /* 0x000000ad18ad723e */ /* 0x000fe200000010ff */
[----:B------:R-:W-:Y:S01]  /*ff80*/  FADD.FTZ R7, R175, R0 ;  /* 0x00000000af077221 */ /* 0x000fe20000010000 */
[C---:B------:R-:W-:Y:S02]  /*ff90*/  F2FP.BF16.F32.PACK_AB R175, R26.reuse, R175 ;  /* 0x000000af1aaf723e */ /* 0x040fe400000010ff */
[----:B------:R-:W-:Y:S01]  /*ffa0*/  F2FP.BF16.F32.PACK_AB R176, R33, R176 ;  /* 0x000000b021b0723e */ /* 0x000fe200000010ff */
[----:B------:R-:W-:Y:S01]  /*ffb0*/  FADD.FTZ R0, R26, R7 ;  /* 0x000000071a007221 */ /* 0x000fe20000010000 */
[----:B------:R-:W0:Y:S01]  /*ffc0*/  MUFU.EX2 R41, R41 ;  /* 0x0000002900297308 */ /* 0x000e220000000800 */
[----:B-1----:R-:W-:Y:S01]  /*ffd0*/  FADD.FTZ R11, R37, R30 ;  /* 0x0000001e250b7221 */ /* 0x002fe20000010000 */
[----:B------:R-:W-:-:S02]  /*ffe0*/  LEA.HI R7, R32, R13, RZ, 0x7 ;  /* 0x0000000d20077211 */ /* 0x000fc400078f38ff */
[----:B------:R-:W-:Y:S02]  /*fff0*/  F2FP.BF16.F32.PACK_AB R178, R37, R36 ;  /* 0x0000002425b2723e */ /* 0x000fe400000010ff */
[----:B------:R-:W-:Y:S02]  /*10000*/  SHF.R.S32.HI R7, RZ, 0x7, R7 ;  /* 0x00000007ff077819 */ /* 0x000fe40000011407 */
        /* <DEDUP_REMOVED lines=30> */
[C---:B------:R-:W-:Y:S01]  /*101f0*/  F2FP.BF16.F32.PACK_AB R167, R42.reuse, R167 ;  /* 0x000000a72aa7723e */ /* 0x040fe200000010ff */
[----:B------:R-:W-:Y:S02]  /*10200*/  FADD.FTZ R0, R42, R3 ;  /* 0x000000032a007221 */ /* 0x000fe40000010000 */
[----:B------:R-:W0:Y:S01]  /*10210*/  MUFU.EX2 R60, R60 ;  /* 0x0000003c003c7308 */ /* 0x000e220000000800 */
[----:B-1----:R-:W-:Y:S01]  /*10220*/  FADD.FTZ R10, R56, R13 ;  /* 0x0000000d380a7221 */ /* 0x002fe20000010000 */
[----:B------:R-:W-:Y:S01]  /*10230*/  FADD.FTZ R3, R161, R0 ;  /* 0x00000000a1037221 */ /* 0x000fe20000010000 */
[----:B------:R-:W-:Y:S01]  /*10240*/  VIADD R13, R96, 0xfffffffe ;  /* 0xfffffffe600d7836 */ /* 0x000fe20000000000 */
[----:B------:R-:W-:-:S02]  /*10250*/  F2FP.BF16.F32.PACK_AB R161, R46, R161 ;  /* 0x000000a12ea1723e */ /* 0x000fc400000010ff */
[----:B------:R-:W-:Y:S01]  /*10260*/  CS2R R96, SRZ ;  /* 0x0000000000607805 */ /* 0x000fe2000001ff00 */
[----:B------:R-:W-:Y:S01]  /*10270*/  FADD.FTZ R0, R46, R3 ;  /* 0x000000032e007221 */ /* 0x000fe20000010000 */
[----:B------:R-:W1:Y:S01]  /*10280*/  MUFU.EX2 R61, R61 ;  /* 0x0000003d003d7308 */ /* 0x000e620000000800 */
[----:B--2---:R-:W-:Y:S02]  /*10290*/  FADD.FTZ R9, R57, R10 ;  /* 0x0000000a39097221 */ /* 0x004fe40000010000 */
[----:B------:R-:W-:Y:S01]  /*102a0*/  FADD.FTZ R3, R163, R0 ;  /* 0x00000000a3037221 */ /* 0x000fe20000010000 */
[----:B------:R-:W-:Y:S02]  /*102b0*/  F2FP.BF16.F32.PACK_AB R164, R57, R56 ;  /* 0x0000003839a4723e */ /* 0x000fe400000010ff */
[C---:B------:R-:W-:Y:S01]  /*102c0*/  F2FP.BF16.F32.PACK_AB R163, R50.reuse, R163 ;  /* 0x000000a332a3723e */ /* 0x040fe200000010ff */
[----:B------:R-:W-:Y:S01]  /*102d0*/  FADD.FTZ R0, R50, R3 ;  /* 0x0000000332007221 */ /* 0x000fe20000010000 */
[----:B------:R-:W2:Y:S01]  /*102e0*/  MUFU.EX2 R64, R64 ;  /* 0x0000004000407308 */ /* 0x000ea20000000800 */
[----:B0-----:R-:W-:-:S02]  /*102f0*/  FADD.FTZ R10, R60, R9 ;  /* 0x000000093c0a7221 */ /* 0x001fc40000010000 */
[----:B------:R-:W-:-:S05]  /*10300*/  FADD.FTZ R3, R157, R0 ;  /* 0x000000009d037221 */ /* 0x000fca0000010000 */
        /* <DEDUP_REMOVED lines=45> */
[----:B------:R-:W-:Y:S02]  /*105e0*/  VIMNMX R10, RZ, R7, !PT ;  /* 0x00000007ff0a7248 */ /* 0x000fe40007fe0100 */
[----:B------:R-:W-:Y:S02]  /*105f0*/  F2FP.BF16.F32.PACK_AB R154, R9, R84 ;  /* 0x00000054099a723e */ /* 0x000fe400000010ff */
[----:B------:R-:W-:Y:S01]  /*10600*/  ISETP.GE.AND P2, PT, R13, R10, PT ;  /* 0x0000000a0d00720c */ /* 0x000fe20003f46270 */
[----:B-1----:R-:W-:-:S04]  /*10610*/  FADD.FTZ R11, R155, R0 ;  /* 0x000000009b0b7221 */ /* 0x002fc80000010000 */
[C---:B--2---:R-:W-:Y:S01]  /*10620*/  FADD.FTZ R0, R8.reuse, R11 ;  /* 0x0000000b08007221 */ /* 0x044fe20000010000 */
[----:B------:R-:W-:-:S07]  /*10630*/  F2FP.BF16.F32.PACK_AB R155, R8, R155 ;  /* 0x0000009b089b723e */ /* 0x000fce00000010ff */
[----:B------:R-:W-:Y:S05]  /*10640*/  @!P2 BRA `(.L_x_9558) ;  /* 0x0000002800fca947 */ /* 0x000fea0003800000 */
[----:B------:R-:W-:Y:S02]  /*10650*/  IMAD.MOV.U32 R11, RZ, RZ, R5 ;  /* 0x000000ffff0b7224 */ /* 0x000fe400078e0005 */
[----:B------:R-:W-:Y:S02]  /*10660*/  IMAD.MOV.U32 R12, RZ, RZ, R6 ;  /* 0x000000ffff0c7224 */ /* 0x000fe400078e0006 */
[----:B------:R-:W-:Y:S02]  /*10670*/  IMAD.MOV.U32 R15, RZ, RZ, R188 ;  /* 0x000000ffff0f7224 */ /* 0x000fe400078e00bc */
[----:B------:R-:W-:Y:S02]  /*10680*/  IMAD.MOV.U32 R14, RZ, RZ, R186 ;  /* 0x000000ffff0e7224 */ /* 0x000fe400078e00ba */
[----:B------:R-:W-:-:S07]  /*10690*/  IMAD.MOV.U32 R151, RZ, RZ, RZ ;  /* 0x000000ffff977224 */ /* 0x000fce00078e00ff */
.L_x_9570:
        /* <DEDUP_REMOVED lines=8> */
.L_x_9560:
        /* <DEDUP_REMOVED lines=8> */
.L_x_9561:
[----:B------:R-:W-:Y:S04]  /*107a0*/  BSSY B0, `(.L_x_9559) ;  /* 0x0000004000007945 */ /* 0x000fe80003800000 */
[----:B-1----:R-:W-:Y:S05]  /*107b0*/  @P3 BRA `(.L_x_9562) ;  /* 0x0000000000083947 */ /* 0x002fea0003800000 */
[----:B------:R-:W1:Y:S02]  /*107c0*/  SYNCS.PHASECHK.TRANS64.TRYWAIT P3, [R5+URZ+0x28830], R6 ;  /* 0x02883006050075a7 */ /* 0x000e64000806017f */
[----:B-1----:R-:W-:Y:S05]  /*107d0*/  @!P3 BRA `(.L_x_9563) ;  /* 0x000001080018b947 */ /* 0x002fea0003800000 */
.L_x_9562:
[----:B------:R-:W-:Y:S05]  /*107e0*/  BSYNC B0 ;  /* 0x0000000000007941 */ /* 0x000fea0003800000 */
.L_x_9559:
        /* <DEDUP_REMOVED lines=32> */
[----:B------:R-:W-:-:S02]  /*109f0*/  R2UR UR18, R8 ;  /* 0x00000000081272ca */ /* 0x000fc400000e0000 */
[----:B------:R-:W-:Y:S02]  /*10a00*/  IADD3 R8, R6, 0x402, RZ ;  /* 0x0000040206087810 */ /* 0x000fe40007ffe0ff */
[----:B------:R-:W-:Y:S02]  /*10a10*/  R2UR UR27, R9 ;  /* 0x00000000091b72ca */ /* 0x000fe400000e0000 */
        /* <DEDUP_REMOVED lines=32> */
.L_x_9565:
[----:B------:R-:W-:Y:S01]  /*10c20*/  SHF.L.U32 R5, R15, 0x1f, RZ ;  /* 0x0000001f0f057819 */ /* 0x000fe200000006ff */
[----:B------:R-:W-:-:S04]  /*10c30*/  IMAD R6, R14, 0x8, R18 ;  /* 0x000000080e067824 */ /* 0x000fc800078e0212 */
[----:B------:R0:W1:Y:S01]  /*10c40*/  SYNCS.PHASECHK.TRANS64.TRYWAIT P2, [R6+URZ+0x28850], R5 ;  /* 0x02885005060075a7 */ /* 0x000062000804017f */
[----:B------:R-:W-:Y:S05]  /*10c50*/  @!P0 BRA `(.L_x_9566) ;  /* 0x0000000000048947 */ /* 0x000fea0003800000 */
[----:B------:R-:W-:Y:S01]  /*10c60*/  BPT.TRAP 0x1 ;  /* 0x000000040000795c */ /* 0x000fe20000300000 */
.L_x_9566:
[----:B-1----:R-:W-:Y:S05]  /*10c70*/  @P2 BRA `(.L_x_9564) ;  /* 0x0000000000082947 */ /* 0x002fea0003800000 */
[----:B------:R-:W1:Y:S02]  /*10c80*/  SYNCS.PHASECHK.TRANS64.TRYWAIT P2, [R6+URZ+0x28850], R5 ;  /* 0x02885005060075a7 */ /* 0x000e64000804017f */
[----:B-1----:R-:W-:Y:S05]  /*10c90*/  @!P2 BRA `(.L_x_9567) ;  /* 0x0000010000fca947 */ /* 0x002fea0003800000 */
.L_x_9564:
        /* <DEDUP_REMOVED lines=67> */
.L_x_9568:
[----:B------:R-:W1:Y:S01]  /*110d0*/  @P1 LDC R6, c[0x0][0x44c] ;  /* 0x00011300ff061b82 */ /* 0x000e620000000800 */
[----:B------:R-:W-:Y:S01]  /*110e0*/  IMAD.IADD R9, R204, 0x1, R191 ;  /* 0x00000001cc097824 */ /* 0x000fe200078e02bf */
[----:B------:R-:W-:-:S06]  /*110f0*/  UMOV UR46, UR45 ;  /* 0x0000002d002e7c82 */ /* 0x000fcc0008000000 */
[----:B0-----:R-:W0:Y:S01]  /*11100*/  @P1 LDC R5, c[0x0][0x450] ;  /* 0x00011400ff051b82 */ /* 0x001e220000000800 */
[----:B-1----:R-:W-:-:S05]  /*11110*/  @P1 IMAD.HI.U32 R6, R9, R6, RZ ;  /* 0x0000000609061227 */ /* 0x002fca00078e00ff */
[----:B0-----:R-:W-:Y:S02]  /*11120*/  @P1 SHF.R.U32.HI R9, RZ, R5, R6 ;  /* 0x00000005ff091219 */ /* 0x001fe40000011606 */
[----:B------:R-:W-:-:S03]  /*11130*/  MOV R6, 0xffffff80 ;  /* 0xffffff8000067802 */ /* 0x000fc60000000f00 */
[----:B------:R-:W0:Y:S02]  /*11140*/  SHFL.IDX PT, R8, R9, RZ, 0x1c1f ;  /* 0x001c1fff09087589 */ /* 0x000e2400000e0000 */
[----:B------:R-:W-:Y:S02]  /*11150*/  IMAD R6, R13, R6, 0x1 ;  /* 0x000000010d067424 */ /* 0x000fe400078e0206 */
[----:B------:R-:W1:Y:S02]  /*11160*/  SHFL.IDX PT, R20, R9, 0x1, 0x1c1f ;  /* 0x003c1f0009147f89 */ /* 0x000e6400000e0000 */
[----:B------:R-:W-:-:S05]  /*11170*/  IMAD R5, R203, -0x2, R6 ;  /* 0xfffffffecb057824 */ /* 0x000fca00078e0206 */
[----:B------:R-:W-:-:S05]  /*11180*/  IADD3 R5, -R192, R5, R193 ;  /* 0x00000005c0057210 */ /* 0x000fca0007ffe1c1 */
[C---:B0-----:R-:W-:Y:S02]  /*11190*/  IMAD.IADD R6, R5.reuse, 0x1, R8 ;  /* 0x0000000105067824 */ /* 0x041fe400078e0208 */
[----:B-1----:R-:W-:-:S03]  /*111a0*/  IMAD.IADD R5, R5, 0x1, R20 ;  /* 0x0000000105057824 */ /* 0x002fc600078e0214 */
        /* <DEDUP_REMOVED lines=98> */
[----:B------:R-:W-:Y:S01]  /*117d0*/  FSEL R26, R26, -INF , P3 ;  /* 0xff8000001a1a7808 */ /* 0x000fe20001800000 */
[----:B------:R-:W0:Y:S01]  /*117e0*/  SHFL.BFLY PT, R153, R24, 0x2, 0x1f ;  /* 0x0c401f0018997f89 */ /* 0x000e2200000e0000 */
[----:B------:R-:W-:Y:S02]  /*117f0*/  ISETP.GT.AND P3, PT, R5, 0x8, PT ;  /* 0x000000080500780c */ /* 0x000fe40003f64270 */
[----:B------:R-:W-:Y:S02]  /*11800*/  FSEL R27, R27, -INF , P4 ;  /* 0xff8000001b1b7808 */ /* 0x000fe40002000000 */
[----:B------:R-:W-:-:S02]  /*11810*/  FMNMX.FTZ R20, R26, R11, !PT ;  /* 0x0000000b1a147209 */ /* 0x000fc40007810000 */
[C---:B------:R-:W-:Y:S02]  /*11820*/  ISETP.GT.AND P4, PT, R5.reuse, 0x9, PT ;  /* 0x000000090500780c */ /* 0x040fe40003f84270 */
        /* <DEDUP_REMOVED lines=8> */
[----:B0-----:R-:W-:Y:S02]  /*118b0*/  FMNMX.FTZ R153, R24, R153, !PT ;  /* 0x0000009918997209 */ /* 0x001fe40007810000 */
[----:B------:R-:W-:Y:S02]  /*118c0*/  FSEL R38, R38, -INF , P3 ;  /* 0xff80000026267808 */ /* 0x000fe40001800000 */
[----:B------:R-:W-:Y:S01]  /*118d0*/  ISETP.GT.AND P3, PT, R5, 0x20, PT ;  /* 0x000000200500780c */ /* 0x000fe20003f64270 */
[----:B------:R-:W0:Y:S01]  /*118e0*/  SHFL.BFLY PT, R6, R153, 0x1, 0x1f ;  /* 0x0c201f0099067f89 */ /* 0x000e2200000e0000 */
[----:B------:R-:W-:-:S02]  /*118f0*/  FSEL R39, R39, -INF , P4 ;  /* 0xff80000027277808 */ /* 0x000fc40002000000 */
        /* <DEDUP_REMOVED lines=15> */
[C---:B------:R-:W-:Y:S02]  /*119f0*/  ISETP.GT.AND P4, PT, R5.reuse, 0x39, PT ;  /* 0x000000390500780c */ /* 0x040fe40003f84270 */
[----:B------:R-:W-:Y:S02]  /*11a00*/  FSEL R54, R54, -INF , P3 ;  /* 0xff80000036367808 */ /* 0x000fe40001800000 */
[----:B------:R-:W-:Y:S02]  /*11a10*/  FSEL R8, R8, RZ, P2 ;  /* 0x000000ff08087208 */ /* 0x000fe40001000000 */
[----:B------:R-:W-:-:S02]  /*11a20*/  ISETP.GT.AND P3, PT, R5, 0x40, PT ;  /* 0x000000400500780c */ /* 0x000fc40003f64270 */
[----:B------:R-:W-:Y:S01]  /*11a30*/  FSEL R55, R55, -INF , P4 ;  /* 0xff80000037377808 */ /* 0x000fe20002000000 */
[--C-:B------:R-:W-:Y:S01]  /*11a40*/  FFMA.FTZ R182, R21, UR46, -R8.reuse ;  /* 0x0000002e15b67c23 */ /* 0x100fe20008010808 */
[----:B------:R-:W-:Y:S01]  /*11a50*/  FMNMX.FTZ R21, R27, R20, !PT ;  /* 0x000000141b157209 */ /* 0x000fe20007810000 */
[--C-:B------:R-:W-:Y:S01]  /*11a60*/  FFMA.FTZ R176, R15, UR46, -R8.reuse ;  /* 0x0000002e0fb07c23 */ /* 0x100fe20008010808 */
[--C-:B------:R-:W-:Y:S01]  /*11a70*/  FFMA.FTZ R180, R25, UR46, -R8.reuse ;  /* 0x0000002e19b47c23 */ /* 0x100fe20008010808 */
        /* <DEDUP_REMOVED lines=36> */
[----:B------:R-:W-:Y:S01]  /*11cc0*/  FFMA.FTZ R154, R84, UR46, -R8 ;  /* 0x0000002e549a7c23 */ /* 0x000fe20008010808 */
[----:B------:R-:W-:Y:S01]  /*11cd0*/  FMNMX.FTZ R25, R47, R20, !PT ;  /* 0x000000142f197209 */ /* 0x000fe20007810000 */
[----:B------:R-:W-:Y:S01]  /*11ce0*/  MUFU.EX2 R7, R7 ;  /* 0x0000000700077308 */ /* 0x000fe20000000800 */
[----:B------:R-:W-:-:S02]  /*11cf0*/  FSEL R66, R66, -INF , P3 ;  /* 0xff80000042427808 */ /* 0x000fc40001800000 */
[----:B------:R-:W-:Y:S01]  /*11d00*/  FMNMX.FTZ R20, R50, R25, !PT ;  /* 0x0000001932147209 */ /* 0x000fe20007810000 */
[----:B------:R-:W-:Y:S01]  /*11d10*/  FFMA.FTZ R25, R41, UR46, -R8 ;  /* 0x0000002e29197c23 */ /* 0x000fe20008010808 */
[----:B------:R-:W-:Y:S02]  /*11d20*/  ISETP.GT.AND P3, PT, R5, 0x58, PT ;  /* 0x000000580500780c */ /* 0x000fe40003f64270 */
[----:B------:R-:W-:Y:S01]  /*11d30*/  FMNMX.FTZ R29, R51, R20, !PT ;  /* 0x00000014331d7209 */ /* 0x000fe20007810000 */
[----:B------:R-:W-:Y:S01]  /*11d40*/  MUFU.EX2 R180, R180 ;  /* 0x000000b400b47308 */ /* 0x000fe20000000800 */
[----:B------:R-:W-:Y:S02]  /*11d50*/  FSEL R70, R70, -INF , P3 ;  /* 0xff80000046467808 */ /* 0x000fe40001800000 */
[----:B------:R-:W-:Y:S02]  /*11d60*/  FMNMX.FTZ R20, R54, R29, !PT ;  /* 0x0000001d36147209 */ /* 0x000fe40007810000 */
[----:B------:R-:W-:-:S02]  /*11d70*/  ISETP.GT.AND P3, PT, R5, 0x60, PT ;  /* 0x000000600500780c */ /* 0x000fc40003f64270 */
[----:B------:R-:W-:Y:S01]  /*11d80*/  FMNMX.FTZ R29, R55, R20, !PT ;  /* 0x00000014371d7209 */ /* 0x000fe20007810000 */
[----:B------:R-:W-:Y:S01]  /*11d90*/  MUFU.EX2 R182, R182 ;  /* 0x000000b600b67308 */ /* 0x000fe20000000800 */
[----:B------:R-:W-:Y:S02]  /*11da0*/  FSEL R74, R74, -INF , P3 ;  /* 0xff8000004a4a7808 */ /* 0x000fe40001800000 */
[----:B------:R-:W-:Y:S01]  /*11db0*/  FMNMX.FTZ R20, R58, R29, !PT ;  /* 0x0000001d3a147209 */ /* 0x000fe20007810000 */
[--C-:B------:R-:W-:Y:S01]  /*11dc0*/  FFMA.FTZ R29, R45, UR46, -R8.reuse ;  /* 0x0000002e2d1d7c23 */ /* 0x100fe20008010808 */
[----:B------:R-:W-:Y:S01]  /*11dd0*/  ISETP.GT.AND P3, PT, R5, 0x68, PT ;  /* 0x000000680500780c */ /* 0x000fe20003f64270 */
[----:B------:R-:W-:Y:S01]  /*11de0*/  FFMA.FTZ R45, R77, UR46, -R8 ;  /* 0x0000002e4d2d7c23 */ /* 0x000fe20008010808 */
[----:B------:R-:W-:Y:S01]  /*11df0*/  FMNMX.FTZ R33, R59, R20, !PT ;  /* 0x000000143b217209 */ /* 0x000fe20007810000 */
[----:B------:R-:W-:Y:S01]  /*11e00*/  MUFU.EX2 R9, R9 ;  /* 0x0000000900097308 */ /* 0x000fe20000000800 */
[----:B------:R-:W-:-:S02]  /*11e10*/  FSEL R78, R78, -INF , P3 ;  /* 0xff8000004e4e7808 */ /* 0x000fc40001800000 */
[----:B------:R-:W-:Y:S02]  /*11e20*/  FMNMX.FTZ R20, R62, R33, !PT ;  /* 0x000000213e147209 */ /* 0x000fe40007810000 */
[----:B------:R-:W-:Y:S02]  /*11e30*/  ISETP.GT.AND P3, PT, R5, 0x70, PT ;  /* 0x000000700500780c */ /* 0x000fe40003f64270 */
[----:B------:R-:W-:Y:S01]  /*11e40*/  FMNMX.FTZ R33, R63, R20, !PT ;  /* 0x000000143f217209 */ /* 0x000fe20007810000 */
[----:B------:R-:W-:Y:S01]  /*11e50*/  MUFU.EX2 R176, R176 ;  /* 0x000000b000b07308 */ /* 0x000fe20000000800 */
        /* <DEDUP_REMOVED lines=12> */
[----:B------:R0:W-:Y:S01]  /*11f20*/  MUFU.EX2 R33, R49 ;  /* 0x0000003100217308 */ /* 0x0001e20000000800 */
[----:B------:R-:W-:Y:S02]  /*11f30*/  FSEL R75, R75, -INF , P4 ;  /* 0xff8000004b4b7808 */ /* 0x000fe40002000000 */
[----:B------:R-:W-:Y:S01]  /*11f40*/  FMNMX.FTZ R24, R74, R37, !PT ;  /* 0x000000254a187209 */ /* 0x000fe20007810000 */
[--C-:B------:R-:W-:Y:S01]  /*11f50*/  FFMA.FTZ R37, R53, UR46, -R8.reuse ;  /* 0x0000002e35257c23 */ /* 0x100fe20008010808 */
[----:B------:R-:W-:Y:S01]  /*11f60*/  ISETP.GT.AND P4, PT, R5, 0x69, PT ;  /* 0x000000690500780c */ /* 0x000fe20003f84270 */
[--C-:B------:R-:W-:Y:S01]  /*11f70*/  FFMA.FTZ R53, R69, UR46, -R8.reuse ;  /* 0x0000002e45357c23 */ /* 0x100fe20008010808 */
[----:B------:R-:W-:Y:S01]  /*11f80*/  FMNMX.FTZ R41, R75, R24, !PT ;  /* 0x000000184b297209 */ /* 0x000fe20007810000 */
[----:B------:R-:W-:Y:S01]  /*11f90*/  MUFU.EX2 R178, R178 ;  /* 0x000000b200b27308 */ /* 0x000fe20000000800 */
[----:B------:R-:W-:Y:S01]  /*11fa0*/  FSEL R79, R79, -INF , P4 ;  /* 0xff8000004f4f7808 */ /* 0x000fe20002000000 */
[----:B0-----:R-:W-:Y:S01]  /*11fb0*/  FFMA.FTZ R49, R73, UR46, -R8 ;  /* 0x0000002e49317c23 */ /* 0x001fe20008010808 */
        /* <DEDUP_REMOVED lines=29> */
[----:B------:R-:W-:Y:S02]  /*12190*/  FMUL.FTZ R69, R5, UR46 ;  /* 0x0000002e05457c20 */ /* 0x000fe40008410000 */
[----:B------:R-:W-:Y:S03]  /*121a0*/  MUFU.EX2 R166, R166 ;  /* 0x000000a600a67308 */ /* 0x000fe60000000800 */
[----:B------:R-:W-:-:S05]  /*121b0*/  FSEL R69, R69, RZ, P3 ;  /* 0x000000ff45457208 */ /* 0x000fca0001800000 */
[----:B------:R-:W-:Y:S01]  /*121c0*/  MUFU.EX2 R61, R61 ;  /* 0x0000003d003d7308 */ /* 0x000fe20000000800 */
[--C-:B------:R-:W-:Y:S01]  /*121d0*/  FFMA.FTZ R181, R27, UR46, -R69.reuse ;  /* 0x0000002e1bb57c23 */ /* 0x100fe20008010845 */
[----:B------:R-:W-:Y:S01]  /*121e0*/  FSEL R27, R6, RZ, P2 ;  /* 0x000000ff061b7208 */ /* 0x000fe20001000000 */
[--C-:B------:R-:W-:Y:S01]  /*121f0*/  FFMA.FTZ R24, R26, UR46, -R69.reuse ;  /* 0x0000002e1a187c23 */ /* 0x100fe20008010845 */
[--C-:B------:R-:W-:Y:S01]  /*12200*/  FFMA.FTZ R183, R30, UR46, -R69.reuse ;  /* 0x0000002e1eb77c23 */ /* 0x100fe20008010845 */
[--C-:B------:R-:W-:Y:S01]  /*12210*/  FFMA.FTZ R26, R31, UR46, -R69.reuse ;  /* 0x0000002e1f1a7c23 */ /* 0x100fe20008010845 */
[--C-:B------:R-:W-:Y:S01]  /*12220*/  FFMA.FTZ R177, R34, UR46, -R69.reuse ;  /* 0x0000002e22b17c23 */ /* 0x100fe20008010845 */
[----:B------:R-:W-:Y:S01]  /*12230*/  FADD.FTZ R27, -R27, R12 ;  /* 0x0000000c1b1b7221 */ /* 0x000fe20000010100 */
[----:B------:R-:W-:Y:S01]  /*12240*/  FSEL R12, R5, RZ, P3 ;  /* 0x000000ff050c7208 */ /* 0x000fe20001800000 */
[----:B------:R-:W-:Y:S01]  /*12250*/  MUFU.EX2 R24, R24 ;  /* 0x0000001800187308 */ /* 0x000fe20000000800 */
[--C-:B------:R-:W-:Y:S01]  /*12260*/  FFMA.FTZ R28, R35, UR46, -R69.reuse ;  /* 0x0000002e231c7c23 */ /* 0x100fe20008010845 */
[----:B------:R-:W-:Y:S01]  /*12270*/  FMUL.FTZ R8, R27, UR46 ;  /* 0x0000002e1b087c20 */ /* 0x000fe20008410000 */
[----:B------:R-:W-:Y:S01]  /*12280*/  FFMA.FTZ R179, R38, UR46, -R69 ;  /* 0x0000002e26b37c23 */ /* 0x000fe20008010845 */
[----:B------:R-:W-:Y:S01]  /*12290*/  FADD.FTZ R12, -R12, R11 ;  /* 0x0000000b0c0c7221 */ /* 0x000fe20000010100 */
[--C-:B------:R-:W-:Y:S01]  /*122a0*/  FFMA.FTZ R30, R39, UR46, -R69.reuse ;  /* 0x0000002e271e7c23 */ /* 0x100fe20008010845 */
[--C-:B------:R-:W-:Y:S01]  /*122b0*/  FFMA.FTZ R173, R42, UR46, -R69.reuse ;  /* 0x0000002e2aad7c23 */ /* 0x100fe20008010845 */
[--C-:B------:R-:W-:Y:S01]  /*122c0*/  FFMA.FTZ R32, R43, UR46, -R69.reuse ;  /* 0x0000002e2b207c23 */ /* 0x100fe20008010845 */
[----:B------:R-:W-:Y:S01]  /*122d0*/  FMUL.FTZ R11, R12, UR46 ;  /* 0x0000002e0c0b7c20 */ /* 0x000fe20008410000 */
        /* <DEDUP_REMOVED lines=17> */
[----:B0-----:R-:W-:Y:S01]  /*123f0*/  FFMA.FTZ R3, R8, R3, R7 ;  /* 0x0000000308037223 */ /* 0x001fe20000010007 */
[--C-:B------:R-:W-:Y:S01]  /*12400*/  FFMA.FTZ R159, R78, UR46, -R69.reuse ;  /* 0x0000002e4e9f7c23 */ /* 0x100fe20008010845 */
[----:B------:R-:W-:Y:S01]  /*12410*/  FFMA.FTZ R153, R82, UR46, -R69 ;  /* 0x0000002e52997c23 */ /* 0x000fe20008010845 */
[----:B------:R-:W-:-:S02]  /*12420*/  IMAD R31, R186, 0x8, R18 ;  /* 0x00000008ba1f7824 */ /* 0x000fc400078e0212 */
[----:B------:R-:W-:Y:S01]  /*12430*/  FADD.FTZ R3, R180, R3 ;  /* 0x00000003b4037221 */ /* 0x000fe20000010000 */
[----:B------:R-:W-:Y:S01]  /*12440*/  FFMA.FTZ R155, R86, UR46, -R69 ;  /* 0x0000002e569b7c23 */ /* 0x000fe20008010845 */
[----:B------:R-:W-:Y:S01]  /*12450*/  IMAD.U32 R35, RZ, RZ, UR38 ;  /* 0x00000026ff237e24 */ /* 0x000fe2000f8e00ff */
[----:B------:R-:W0:Y:S01]  /*12460*/  MUFU.EX2 R183, R183 ;  /* 0x000000b700b77308 */ /* 0x000e220000000800 */
[----:B-1----:R-:W-:Y:S01]  /*12470*/  FFMA.FTZ R0, R11, R0, R24 ;  /* 0x000000000b007223 */ /* 0x002fe20000010018 */
        /* <DEDUP_REMOVED lines=14> */
[----:B------:R-:W-:Y:S01]  /*12560*/  FFMA.FTZ R42, R71, UR46, -R69 ;  /* 0x0000002e472a7c23 */ /* 0x000fe20008010845 */
[----:B------:R-:W1:Y:S01]  /*12570*/  MUFU.EX2 R179, R179 ;  /* 0x000000b300b37308 */ /* 0x000e620000000800 */
[----:B--2---:R-:W-:Y:S01]  /*12580*/  FADD.FTZ R3, R177, R0 ;  /* 0x00000000b1037221 */ /* 0x004fe20000010000 */
[----:B------:R-:W-:-:S04]  /*12590*/  FADD.FTZ R44, R174, R27 ;  /* 0x0000001bae2c7221 */ /* 0x000fc80000010000 */
[----:B------:R-:W-:Y:S02]  /*125a0*/  FADD.FTZ R27, R29, R44 ;  /* 0x0000002c1d1b7221 */ /* 0x000fe40000010000 */
[----:B------:R-:W2:Y:S01]  /*125b0*/  MUFU.EX2 R30, R30 ;  /* 0x0000001e001e7308 */ /* 0x000ea20000000800 */
[----:B0-----:R-:W-:Y:S01]  /*125c0*/  FADD.FTZ R0, R28, R3 ;  /* 0x000000031c007221 */ /* 0x001fe20000010000 */
        /* <DEDUP_REMOVED lines=59> */
[----:B------:R-:W-:-:S05]  /*12980*/  VIADD R0, R31, 0x28840 ;  /* 0x000288401f007836 */ /* 0x000fca0000000000 */
[----:B------:R-:W-:Y:S01]  /*12990*/  PRMT R0, R35, 0x654, R0 ;  /* 0x0000065423007816 */ /* 0x000fe20000000000 */
[----:B------:R-:W0:Y:S01]  /*129a0*/  MUFU.EX2 R158, R158 ;  /* 0x0000009e009e7308 */ /* 0x000e220000000800 */
[----:B-1----:R-:W-:Y:S01]  /*129b0*/  FADD.FTZ R27, R49, R50 ;  /* 0x00000032311b7221 */ /* 0x002fe20000010000 */
[----:B------:R-:W-:Y:S01]  /*129c0*/  FFMA.FTZ R50, R87, UR46, -R69 ;  /* 0x0000002e57327c23 */ /* 0x000fe20008010845 */
[----:B------:R1:W-:Y:S05]  /*129d0*/  SYNCS.ARRIVE.TRANS64.RED.A1T0 RZ, [R0+URZ], RZ ;  /* 0x000000ff00ff79a7 */ /* 0x0003ea000810043f */
[----:B------:R-:W3:Y:S01]  /*129e0*/  MUFU.EX2 R159, R159 ;  /* 0x0000009f009f7308 */ /* 0x000ee20000000800 */
[----:B--2---:R-:W-:-:S07]  /*129f0*/  FADD.FTZ R52, R44, R3 ;  /* 0x000000032c347221 */ /* 0x004fce0000010000 */
[----:B------:R-:W2:Y:S01]  /*12a00*/  MUFU.EX2 R45, R45 ;  /* 0x0000002d002d7308 */ /* 0x000ea20000000800 */
[----:B0-----:R-:W-:-:S07]  /*12a10*/  FADD.FTZ R54, R158, R27 ;  /* 0x0000001b9e367221 */ /* 0x001fce0000010000 */
[----:B------:R-:W1:Y:S01]  /*12a20*/  MUFU.EX2 R46, R46 ;  /* 0x0000002e002e7308 */ /* 0x000e620000000800 */
[----:B---3--:R-:W-:-:S07]  /*12a30*/  FADD.FTZ R3, R159, R52 ;  /* 0x000000349f037221 */ /* 0x008fce0000010000 */
        /* <DEDUP_REMOVED lines=20> */
.L_x_9569:
[----:B------:R-:W-:Y:S01]  /*12b80*/  IMAD R14, R14, 0x8, R18 ;  /* 0x000000080e0e7824 */ /* 0x000fe200078e0212 */
[----:B------:R-:W-:Y:S01]  /*12b90*/  ISETP.GT.AND P2, PT, R13, R10, PT ;  /* 0x0000000a0d00720c */ /* 0x000fe20003f44270 */
[----:B------:R-:W-:Y:S01]  /*12ba0*/  IMAD.U32 R27, RZ, RZ, UR38 ;  /* 0x00000026ff1b7e24 */ /* 0x000fe2000f8e00ff */
[----:B------:R-:W-:Y:S01]  /*12bb0*/  F2FP.BF16.F32.PACK_AB R176, R15, R176 ;  /* 0x000000b00fb0723e */ /* 0x000fe200000010ff */
[----:B------:R-:W-:Y:S01]  /*12bc0*/  VIADD R14, R14, 0x28860 ;  /* 0x000288600e0e7836 */ /* 0x000fe20000000000 */
[----:B------:R-:W-:Y:S01]  /*12bd0*/  F2FP.BF16.F32.PACK_AB R171, R12, R171 ;  /* 0x000000ab0cab723e */ /* 0x000fe200000010ff */
        /* <DEDUP_REMOVED lines=102> */
.L_x_9558:
[----:B------:R-:W-:-:S13]  /*13240*/  ISETP.GE.AND P1, PT, R13, RZ, PT ;  /* 0x000000ff0d00720c */ /* 0x000fda0003f26270 */
[----:B------:R-:W-:Y:S05]  /*13250*/  @!P1 BRA `(.L_x_9571) ;  /* 0x00000020009c9947 */ /* 0x000fea0003800000 */
[----:B------:R-:W-:Y:S02]  /*13260*/  IMAD.MOV.U32 R10, RZ, RZ, R5 ;  /* 0x000000ffff0a7224 */ /* 0x000fe400078e0005 */
[----:B------:R-:W-:Y:S02]  /*13270*/  IMAD.MOV.U32 R11, RZ, RZ, R6 ;  /* 0x000000ffff0b7224 */ /* 0x000fe400078e0006 */
[----:B------:R-:W-:Y:S02]  /*13280*/  IMAD.MOV.U32 R14, RZ, RZ, R188 ;  /* 0x000000ffff0e7224 */ /* 0x000fe400078e00bc */
[----:B------:R-:W-:-:S07]  /*13290*/  IMAD.MOV.U32 R12, RZ, RZ, R186 ;  /* 0x000000ffff0c7224 */ /* 0x000fce00078e00ba */
.L_x_9583:
        /* <DEDUP_REMOVED lines=10> */
.L_x_9573:
[----:B------:R-:W-:Y:S01]  /*13340*/  IMAD R5, R186, 0x8, R18 ;  /* 0x00000008ba057824 */ /* 0x000fe200078e0212 */
[----:B------:R-:W-:-:S04]  /*13350*/  SHF.L.U32 R6, R188, 0x1f, RZ ;  /* 0x0000001fbc067819 */ /* 0x000fc800000006ff */
[----:B------:R0:W1:Y:S01]  /*13360*/  SYNCS.PHASECHK.TRANS64.TRYWAIT P1, [R5+URZ+0x28830], R6 ;  /* 0x02883006050075a7 */ /* 0x000062000802017f */
[----:B------:R-:W-:Y:S05]  /*13370*/  @!P0 BRA `(.L_x_9574) ;  /* 0x0000000000048947 */ /* 0x000fea0003800000 */
[----:B------:R-:W-:Y:S01]  /*13380*/  BPT.TRAP 0x1 ;  /* 0x000000040000795c */ /* 0x000fe20000300000 */
.L_x_9574:
[----:B------:R-:W-:Y:S04]  /*13390*/  BSSY B0, `(.L_x_9572) ;  /* 0x0000004000007945 */ /* 0x000fe80003800000 */
[----:B-1----:R-:W-:Y:S05]  /*133a0*/  @P1 BRA `(.L_x_9575) ;  /* 0x0000000000081947 */ /* 0x002fea0003800000 */
[----:B------:R-:W1:Y:S02]  /*133b0*/  SYNCS.PHASECHK.TRANS64.TRYWAIT P1, [R5+URZ+0x28830], R6 ;  /* 0x02883006050075a7 */ /* 0x000e64000802017f */
[----:B-1----:R-:W-:Y:S05]  /*133c0*/  @!P1 BRA `(.L_x_9576) ;  /* 0x000000dc00449947 */ /* 0x002fea0003800000 */
.L_x_9575:
[----:B------:R-:W-:Y:S05]  /*133d0*/  BSYNC B0 ;  /* 0x0000000000007941 */ /* 0x000fea0003800000 */
.L_x_9572:
[----:B01----:R-:W0:Y:S01]  /*133e0*/  S2R R5, SR_TID.X ;  /* 0x0000000000057919 */ /* 0x003e220000002100 */
[----:B------:R-:W-:Y:S05]  /*133f0*/  WARPSYNC.ALL ;  /* 0x0000000000007948 */ /* 0x000fea0003800000 */
[----:B------:R-:W-:Y:S02]  /*13400*/  IMAD R6, R186, 0x800, R4 ;  /* 0x00000800ba067824 */ /* 0x000fe400078e0204 */
[----:B------:R-:W-:Y:S02]  /*13410*/  IMAD.MOV.U32 R7, RZ, RZ, 0x40000040 ;  /* 0x40000040ff077424 */ /* 0x000fe400078e00ff */
[C---:B------:R-:W-:Y:S01]  /*13420*/  VIADD R8, R6.reuse, 0x2 ;  /* 0x0000000206087836 */ /* 0x040fe20000000000 */
[----:B------:R-:W-:Y:S01]  /*13430*/  R2UR UR34, R6 ;  /* 0x00000000062272ca */ /* 0x000fe200000e0000 */
[----:B------:R-:W-:Y:S01]  /*13440*/  IMAD.MOV.U32 R9, RZ, RZ, 0x40000040 ;  /* 0x40000040ff097424 */ /* 0x000fe200078e00ff */
[----:B------:R-:W-:Y:S01]  /*13450*/  R2UR UR35, R7 ;  /* 0x00000000072372ca */ /* 0x000fe200000e0000 */
[----:B------:R-:W-:Y:S01]  /*13460*/  IMAD.MOV.U32 R7, RZ, RZ, 0x40000040 ;  /* 0x40000040ff077424 */ /* 0x000fe200078e00ff */
[----:B------:R-:W-:-:S02]  /*13470*/  R2UR UR6, R8 ;  /* 0x00000000080672ca */ /* 0x000fc400000e0000 */
[----:B------:R-:W-:Y:S01]  /*13480*/  R2UR UR7, R9 ;  /* 0x00000000090772ca */ /* 0x000fe200000e0000 */
[----:B------:R-:W-:Y:S01]  /*13490*/  IMAD.MOV.U32 R9, RZ, RZ, 0x40000040 ;  /* 0x40000040ff097424 */ /* 0x000fe200078e00ff */
[----:B------:R-:W-:Y:S02]  /*134a0*/  IADD3 R8, R6, 0x4, RZ ;  /* 0x0000000406087810 */ /* 0x000fe40007ffe0ff */
[----:B------:R-:W-:Y:S02]  /*134b0*/  R2UR UR31, R7 ;  /* 0x00000000071f72ca */ /* 0x000fe400000e0000 */
        /* <DEDUP_REMOVED lines=8> */
[----:B0-----:R-:W-:Y:S02]  /*13540*/  SHF.R.U32.HI R5, RZ, 0x7, R5 ;  /* 0x00000007ff057819 */ /* 0x001fe40000011605 */
[----:B------:R-:W-:Y:S01]  /*13550*/  R2UR UR18, R8 ;  /* 0x00000000081272ca */ /* 0x000fe200000e0000 */
[----:B------:R-:W-:Y:S01]  /*13560*/  VIADD R8, R6, 0x402 ;  /* 0x0000040206087836 */ /* 0x000fe20000000000 */
[----:B------:R-:W-:Y:S01]  /*13570*/  R2UR UR19, R9 ;  /* 0x00000000091372ca */ /* 0x000fe200000e0000 */
[----:B------:R-:W-:Y:S02]  /*13580*/  VIADD R5, R5, 0x8 ;  /* 0x0000000805057836 */ /* 0x000fe40000000000 */
[----:B------:R-:W-:Y:S01]  /*13590*/  IMAD.MOV.U32 R9, RZ, RZ, 0x40000040 ;  /* 0x40000040ff097424 */ /* 0x000fe200078e00ff */
[----:B------:R-:W-:Y:S01]  /*135a0*/  R2UR UR22, R8 ;  /* 0x00000000081672ca */ /* 0x000fe200000e0000 */
[C---:B------:R-:W-:Y:S01]  /*135b0*/  VIADD R8, R6.reuse, 0x404 ;  /* 0x0000040406087836 */ /* 0x040fe20000000000 */
[----:B------:R0:W-:Y:S01]  /*135c0*/  BAR.SYNC.DEFER_BLOCKING R5, 0x100 ;  /* 0x000400050000751d */ /* 0x0001e20000010000 */
[----:B------:R-:W-:Y:S01]  /*135d0*/  VIADD R6, R6, 0x406 ;  /* 0x0000040606067836 */ /* 0x000fe20000000000 */
[----:B------:R-:W-:Y:S01]  /*135e0*/  R2UR UR23, R9 ;  /* 0x00000000091772ca */ /* 0x000fe200000e0000 */
[----:B------:R-:W-:Y:S01]  /*135f0*/  IMAD.MOV.U32 R9, RZ, RZ, 0x40000040 ;  /* 0x40000040ff097424 */ /* 0x000fe200078e00ff */
        /* <DEDUP_REMOVED lines=30> */
.L_x_9578:
[----:B------:R-:W-:Y:S01]  /*137e0*/  SHF.L.U32 R5, R14, 0x1f, RZ ;  /* 0x0000001f0e057819 */ /* 0x000fe200000006ff */
[----:B------:R-:W-:-:S04]  /*137f0*/  IMAD R6, R12, 0x8, R18 ;  /* 0x000000080c067824 */ /* 0x000fc800078e0212 */
[----:B------:R0:W1:Y:S01]  /*13800*/  SYNCS.PHASECHK.TRANS64.TRYWAIT P1, [R6+URZ+0x28850], R5 ;  /* 0x02885005060075a7 */ /* 0x000062000802017f */
[----:B------:R-:W-:Y:S05]  /*13810*/  @!P0 BRA `(.L_x_9579) ;  /* 0x0000000000048947 */ /* 0x000fea0003800000 */
[----:B------:R-:W-:Y:S01]  /*13820*/  BPT.TRAP 0x1 ;  /* 0x000000040000795c */ /* 0x000fe20000300000 */
.L_x_9579:
[----:B-1----:R-:W-:Y:S05]  /*13830*/  @P1 BRA `(.L_x_9577) ;  /* 0x0000000000081947 */ /* 0x002fea0003800000 */
[----:B------:R-:W1:Y:S02]  /*13840*/  SYNCS.PHASECHK.TRANS64.TRYWAIT P1, [R6+URZ+0x28850], R5 ;  /* 0x02885005060075a7 */ /* 0x000e64000802017f */
[----:B-1----:R-:W-:Y:S05]  /*13850*/  @!P1 BRA `(.L_x_9580) ;  /* 0x000000d800349947 */ /* 0x002fea0003800000 */
.L_x_9577:
        /* <DEDUP_REMOVED lines=40> */
[----:B------:R-:W-:Y:S02]  /*13ae0*/  R2UR UR7, R9 ;  /* 0x00000000090772ca */ /* 0x000fe400000e0000 */
[----:B------:R-:W-:Y:S01]  /*13af0*/  MOV R9, 0x40000040 ;  /* 0x4000004000097802 */ /* 0x000fe20000000f00 */
[----:B------:R-:W-:Y:S02]  /*13b00*/  WARPGROUP.DEPBAR.LE gsb0, 0x0 ;  /* 0x00008000000079c5 */ /* 0x000fe40000010000 */
[----:B------:R-:W-:-:S08]  /*13b10*/  WARPGROUP.ARRIVE ;  /* 0x00000000000079c5 */ /* 0x000fd00000000000 */
        /* <DEDUP_REMOVED lines=23> */
.L_x_9581:
[----:B------:R-:W-:Y:S01]  /*13c90*/  FMNMX.FTZ R6, R24, R11, !PT ;  /* 0x0000000b18067209 */ /* 0x000fe20007810000 */
[----:B------:R-:W-:Y:S01]  /*13ca0*/  UMOV UR46, UR44 ;  /* 0x0000002c002e7c82 */ /* 0x000fe20008000000 */
[----:B------:R-:W-:Y:S02]  /*13cb0*/  FMNMX.FTZ R8, R26, R10, !PT ;  /* 0x0000000a1a087209 */ /* 0x000fe40007810000 */
[----:B0-----:R-:W-:Y:S02]  /*13cc0*/  FMNMX.FTZ R5, R25, R6, !PT ;  /* 0x0000000619057209 */ /* 0x001fe40007810000 */
        /* <DEDUP_REMOVED lines=69> */
[C---:B------:R-:W-:Y:S02]  /*14120*/  FADD.FTZ R11, -R6.reuse, R11 ;  /* 0x0000000b060b7221 */ /* 0x040fe40000010100 */
[----:B------:R-:W-:Y:S01]  /*14130*/  FADD.FTZ R7, -R5, R10 ;  /* 0x0000000a05077221 */ /* 0x000fe20000010100 */
[----:B------:R-:W-:Y:S01]  /*14140*/  FMUL.FTZ R10, R6, UR46 ;  /* 0x0000002e060a7c20 */ /* 0x000fe20008410000 */
[----:B------:R-:W-:Y:S02]  /*14150*/  FMUL.FTZ R11, R11, UR46 ;  /* 0x0000002e0b0b7c20 */ /* 0x000fe40008410000 */
[----:B------:R-:W-:Y:S01]  /*14160*/  FMUL.FTZ R7, R7, UR46 ;  /* 0x0000002e07077c20 */ /* 0x000fe20008410000 */
[--C-:B------:R-:W-:Y:S01]  /*14170*/  FFMA.FTZ R153, R45, UR46, -R10.reuse ;  /* 0x0000002e2d997c23 */ /* 0x100fe2000801080a */
[----:B------:R0:W-:Y:S01]  /*14180*/  MUFU.EX2 R8, R11 ;  /* 0x0000000b00087308 */ /* 0x0001e20000000800 */
        /* <DEDUP_REMOVED lines=29> */
[--C-:B------:R-:W-:Y:S01]  /*14360*/  FFMA.FTZ R154, R84, UR46, -R10.reuse ;  /* 0x0000002e549a7c23 */ /* 0x100fe2000801080a */
[----:B------:R-:W-:Y:S01]  /*14370*/  FFMA.FTZ R49, R85, UR46, -R10 ;  /* 0x0000002e55317c23 */ /* 0x000fe2000801080a */
[----:B------:R-:W-:Y:S01]  /*14380*/  FMUL.FTZ R10, R5, UR46 ;  /* 0x0000002e050a7c20 */ /* 0x000fe20008410000 */
[----:B------:R-:W0:Y:S01]  /*14390*/  MUFU.EX2 R9, R9 ;  /* 0x0000000900097308 */ /* 0x000e220000000800 */
[----:B------:R-:W-:-:S02]  /*143a0*/  IMAD.U32 R52, RZ, RZ, UR38 ;  /* 0x00000026ff347e24 */ /* 0x000fc4000f8e00ff */
        /* <DEDUP_REMOVED lines=25> */
[----:B------:R-:W-:Y:S01]  /*14540*/  FFMA.FTZ R163, R70, UR46, -R10 ;  /* 0x0000002e46a37c23 */ /* 0x000fe2000801080a */
[----:B------:R-:W-:-:S03]  /*14550*/  IMAD R51, R186, 0x8, R18 ;  /* 0x00000008ba337824 */ /* 0x000fc600078e0212 */
[----:B------:R-:W2:Y:S01]  /*14560*/  MUFU.EX2 R181, R181 ;  /* 0x000000b500b57308 */ /* 0x000ea20000000800 */
[----:B-1----:R-:W-:Y:S01]  /*14570*/  FFMA.FTZ R0, R7, R0, R14 ;  /* 0x0000000007007223 */ /* 0x002fe2000001000e */
[----:B------:R-:W-:-:S05]  /*14580*/  VIADD R51, R51, 0x28840 ;  /* 0x0002884033337836 */ /* 0x000fca0000000000 */
[----:B------:R-:W-:Y:S01]  /*14590*/  PRMT R51, R52, 0x654, R51 ;  /* 0x0000065434337816 */ /* 0x000fe20000000033 */
[----:B------:R-:W1:Y:S01]  /*145a0*/  MUFU.EX2 R182, R182 ;  /* 0x000000b600b67308 */ /* 0x000e620000000800 */
[----:B0-----:R-:W-:Y:S02]  /*145b0*/  FADD.FTZ R3, R180, R3 ;  /* 0x00000003b4037221 */ /* 0x001fe40000010000 */
[----:B------:R0:W-:Y:S05]  /*145c0*/  SYNCS.ARRIVE.TRANS64.RED.A1T0 RZ, [R51+URZ], RZ ;  /* 0x000000ff33ff79a7 */ /* 0x0001ea000810043f */
[----:B------:R-:W3:Y:S01]  /*145d0*/  MUFU.EX2 R183, R183 ;  /* 0x000000b700b77308 */ /* 0x000ee20000000800 */
[----:B--2---:R-:W-:-:S07]  /*145e0*/  FADD.FTZ R0, R181, R0 ;  /* 0x00000000b5007221 */ /* 0x004fce0000010000 */
[----:B------:R-:W2:Y:S01]  /*145f0*/  MUFU.EX2 R161, R161 ;  /* 0x000000a100a17308 */ /* 0x000ea20000000800 */
[----:B-1----:R-:W-:-:S07]  /*14600*/  FADD.FTZ R40, R182, R3 ;  /* 0x00000003b6287221 */ /* 0x002fce0000010000 */
[----:B------:R-:W1:Y:S01]  /*14610*/  MUFU.EX2 R20, R20 ;  /* 0x0000001400147308 */ /* 0x000e620000000800 */
[----:B---3--:R-:W-:-:S07]  /*14620*/  FADD.FTZ R3, R183, R0 ;  /* 0x00000000b7037221 */ /* 0x008fce0000010000 */
        /* <DEDUP_REMOVED lines=9> */
[----:B-1----:R-:W-:Y:S01]  /*146c0*/  FADD.FTZ R31, R159, R40 ;  /* 0x000000289f1f7221 */ /* 0x002fe20000010000 */
[----:B------:R-:W-:-:S06]  /*146d0*/  FFMA.FTZ R40, R67, UR46, -R10 ;  /* 0x0000002e43287c23 */ /* 0x000fcc000801080a */
        /* <DEDUP_REMOVED lines=15> */
[----:B--2---:R-:W-:Y:S01]  /*147d0*/  FADD.FTZ R31, R155, R42 ;  /* 0x0000002a9b1f7221 */ /* 0x004fe20000010000 */
[----:B------:R-:W-:-:S06]  /*147e0*/  FFMA.FTZ R42, R71, UR46, -R10 ;  /* 0x0000002e472a7c23 */ /* 0x000fcc000801080a */
[----:B------:R-:W2:Y:S01]  /*147f0*/  MUFU.EX2 R175, R175 ;  /* 0x000000af00af7308 */ /* 0x000ea20000000800 */
[----:B-1----:R-:W-:-:S07]  /*14800*/  FADD.FTZ R0, R28, R3 ;  /* 0x000000031c007221 */ /* 0x002fce0000010000 */
[----:B------:R-:W1:Y:S01]  /*14810*/  MUFU.EX2 R153, R153 ;  /* 0x0000009900997308 */ /* 0x000e620000000800 */
[----:B---3--:R-:W-:Y:S01]  /*14820*/  FADD.FTZ R44, R174, R31 ;  /* 0x0000001fae2c7221 */ /* 0x008fe20000010000 */
[----:B------:R-:W-:-:S06]  /*14830*/  FFMA.FTZ R31, R74, UR46, -R10 ;  /* 0x0000002e4a1f7c23 */ /* 0x000fcc000801080a */
        /* <DEDUP_REMOVED lines=53> */
[--C-:B------:R-:W-:Y:S01]  /*14b90*/  FFMA.FTZ R43, R86, UR46, -R10.reuse ;  /* 0x0000002e562b7c23 */ /* 0x100fe2000801080a */
[----:B------:R-:W-:-:S05]  /*14ba0*/  FFMA.FTZ R10, R87, UR46, -R10 ;  /* 0x0000002e570a7c23 */ /* 0x000fca000801080a */
        /* <DEDUP_REMOVED lines=34> */
[----:B---3--:R-:W-:-:S03]  /*14dd0*/  FADD.FTZ R3, R49, R50 ;  /* 0x0000003231037221 */ /* 0x008fc60000010000 */
[----:B--2---:R-:W-:Y:S01]  /*14de0*/  FADD.FTZ R0, R10, R47 ;  /* 0x0000002f0a007221 */ /* 0x004fe20000010000 */
[----:B0-----:R-:W-:Y:S06]  /*14df0*/  @!P0 BRA `(.L_x_9582) ;  /* 0x0000000000048947 */ /* 0x001fec0003800000 */
[----:B------:R-:W-:Y:S01]  /*14e00*/  BPT.TRAP 0x1 ;  /* 0x000000040000795c */ /* 0x000fe20000300000 */
.L_x_9582:
[----:B------:R-:W-:Y:S01]  /*14e10*/  IMAD R12, R12, 0x8, R18 ;  /* 0x000000080c0c7824 */ /* 0x000fe200078e0212 */
[----:B------:R-:W-:Y:S01]  /*14e20*/  ISETP.GT.AND P1, PT, R13, RZ, PT ;  /* 0x000000ff0d00720c */ /* 0x000fe20003f24270 */
        /* <DEDUP_REMOVED lines=8> */
[----:B------:R-:W-:Y:S01]  /*14eb0*/  FMUL.FTZ R92, R92, R8 ;  /* 0x000000085c5c7220 */ /* 0x000fe20000410000 */
[----:B------:R-:W-:Y:S01]  /*14ec0*/  F2FP.BF16.F32.PACK_AB R176, R159, R176 ;  /* 0x000000b09fb0723e */ /* 0x000fe200000010ff */
[----:B------:R-:W-:Y:S01]  /*14ed0*/  FMUL.FTZ R93, R93, R8 ;  /* 0x000000085d5d7220 */ /* 0x000fe20000410000 */
[----:B------:R0:W-:Y:S01]  /*14ee0*/  SYNCS.ARRIVE.TRANS64.RED.A1T0 RZ, [R12+URZ], RZ ;  /* 0x000000ff0cff79a7 */ /* 0x0001e2000810043f */
        /* <DEDUP_REMOVED lines=94> */
.L_x_9571:
[----:B------:R-:W-:Y:S05]  /*154d0*/  WARPSYNC.ALL ;  /* 0x0000000000007948 */ /* 0x000fea0003800000 */
[----:B------:R-:W-:Y:S06]  /*154e0*/  BAR.ARV 0x8, 0x180 ;  /* 0x0206000000007b1d */ /* 0x000fec0000002000 */
[----:B------:R-:W-:Y:S05]  /*154f0*/  @!P0 BRA `(.L_x_9584) ;  /* 0x0000000000048947 */ /* 0x000fea0003800000 */
[----:B------:R-:W-:Y:S01]  /*15500*/  BPT.TRAP 0x1 ;  /* 0x000000040000795c */ /* 0x000fe20000300000 */
.L_x_9584:
[----:B------:R-:W-:Y:S01]  /*15510*/  IMAD R13, R186, 0x8, R18 ;  /* 0x00000008ba0d7824 */ /* 0x000fe200078e0212 */
[----:B------:R-:W-:-:S04]  /*15520*/  SHF.L.U32 R4, R188, 0x1f, RZ ;  /* 0x0000001fbc047819 */ /* 0x000fc800000006ff */
[----:B------:R0:W1:Y:S01]  /*15530*/  SYNCS.PHASECHK.TRANS64.TRYWAIT P1, [R13+URZ+0x28850], R4 ;  /* 0x028850040d0075a7 */ /* 0x000062000802017f */
[----:B------:R-:W-:Y:S05]  /*15540*/  @!P0 BRA `(.L_x_9585) ;  /* 0x0000000000048947 */ /* 0x000fea0003800000 */
[----:B------:R-:W-:Y:S01]  /*15550*/  BPT.TRAP 0x1 ;  /* 0x000000040000795c */ /* 0x000fe20000300000 */
.L_x_9585:
[----:B------:R-:W-:-:S05]  /*15560*/  VIADD R18, R18, 0x400 ;  /* 0x0000040012127836 */ /* 0x000fca0000000000 */
[----:B------:R-:W-:-:S04]  /*15570*/  SHF.R.U32.HI R18, RZ, 0x4, R18 ;  /* 0x00000004ff127819 */ /* 0x000fc80000011612 */
[----:B------:R-:W-:-:S04]  /*15580*/  LOP3.LUT R18, R18, 0x3fff, RZ, 0xc0, !PT ;  /* 0x00003fff12127812 */ /* 0x000fc800078ec0ff */
[----:B------:R-:W-:Y:S01]  /*15590*/  LOP3.LUT R9, R18, 0x4000000, RZ, 0xfc, !PT ;  /* 0x0400000012097812 */ /* 0x000fe200078efcff */
[----:B-1----:R-:W-:Y:S06]  /*155a0*/  @P1 BRA `(.L_x_9586) ;  /* 0x0000000000081947 */ /* 0x002fec0003800000 */
[----:B------:R-:W1:Y:S02]  /*155b0*/  SYNCS.PHASECHK.TRANS64.TRYWAIT P1, [R13+URZ+0x28850], R4 ;  /* 0x028850040d0075a7 */ /* 0x000e64000802017f */
[----:B-1----:R-:W-:Y:S05]  /*155c0*/  @!P1 BRA `(.L_x_9587) ;  /* 0x000000b800ec9947 */ /* 0x002fea0003800000 */
.L_x_9586:
[----:B------:R-:W-:Y:S01]  /*155d0*/  IMAD R8, R186, 0x800, R9 ;  /* 0x00000800ba087824 */ /* 0x000fe200078e0209 */
[----:B------:R-:W-:Y:S05]  /*155e0*/  WARPSYNC.ALL ;  /* 0x0000000000007948 */ /* 0x000fea0003800000 */
[----:B------:R-:W-:Y:S01]  /*155f0*/  IMAD.MOV.U32 R9, RZ, RZ, 0x40000040 ;  /* 0x40000040ff097424 */ /* 0x000fe200078e00ff */
[C---:B------:R-:W-:Y:S01]  /*15600*/  R2UR UR6, R8.reuse ;  /* 0x00000000080672ca */ /* 0x040fe200000e0000 */
[----:B------:R-:W-:Y:S01]  /*15610*/  WARPGROUP.ARRIVE ;  /* 0x00000000000079c5 */ /* 0x000fe20000000000 */
[----:B------:R-:W-:Y:S01]  /*15620*/  VIADD R10, R8, 0x80 ;  /* 0x00000080080a7836 */ /* 0x000fe20000000000 */
[----:B01----:R-:W0:Y:S01]  /*15630*/  SHFL.BFLY PT, R4, R3, 0x2, 0x1f ;  /* 0x0c401f0003047f89 */ /* 0x003e2200000e0000 */
[----:B------:R-:W-:Y:S01]  /*15640*/  R2UR UR7, R9 ;  /* 0x00000000090772ca */ /* 0x000fe200000e0000 */
[----:B------:R-:W-:-:S02]  /*15650*/  IMAD.MOV.U32 R11, RZ, RZ, 0x40000040 ;  /* 0x40000040ff0b7424 */ /* 0x000fc400078e00ff */
[----:B------:R-:W-:Y:S01]  /*15660*/  IMAD.MOV.U32 R9, RZ, RZ, 0x40000040 ;  /* 0x40000040ff097424 */ /* 0x000fe200078e00ff */
[----:B------:R-:W1:Y:S01]  /*15670*/  SHFL.BFLY PT, R7, R0, 0x2, 0x1f ;  /* 0x0c401f0000077f89 */ /* 0x000e6200000e0000 */
[----:B------:R-:W-:Y:S02]  /*15680*/  IMAD.MOV.U32 R12, RZ, RZ, RZ ;  /* 0x000000ffff0c7224 */ /* 0x000fe400078e00ff */
[----:B------:R-:W-:-:S06]  /*15690*/  IMAD.U32 R21, RZ, RZ, UR46 ;  /* 0x0000002eff157e24 */ /* 0x000fcc000f8e00ff */
[----:B------:R-:W-:Y:S01]  /*156a0*/  HGMMA.64x128x16.F32.BF16 R88, R180, gdesc[UR4].tnspB, R88, gsb0 ;  /* 0x41e00004b4587df0 */ /* 0x000fe20008001858 */
[----:B------:R-:W-:Y:S01]  /*156b0*/  R2UR UR6, R10 ;  /* 0x000000000a0672ca */ /* 0x000fe200000e0000 */
[----:B------:R-:W-:Y:S01]  /*156c0*/  VIADD R10, R8, 0x100 ;  /* 0x00000100080a7836 */ /* 0x000fe20000000000 */
[----:B------:R-:W-:Y:S01]  /*156d0*/  R2UR UR7, R11 ;  /* 0x000000000b0772ca */ /* 0x000fe200000e0000 */
[----:B------:R-:W-:Y:S02]  /*156e0*/  IMAD.MOV.U32 R11, RZ, RZ, 0x40000040 ;  /* 0x40000040ff0b7424 */ /* 0x000fe400078e00ff */
[----:B0-----:R-:W-:Y:S01]  /*156f0*/  FADD.FTZ R4, R4, R3 ;  /* 0x0000000304047221 */ /* 0x001fe20000010000 */
[----:B------:R-:W-:Y:S01]  /*15700*/  IMAD.MOV.U32 R3, RZ, RZ, -0x800000 ;  /* 0xff800000ff037424 */ /* 0x000fe200078e00ff */
[----:B------:R-:W-:Y:S02]  /*15710*/  WARPGROUP.DEPBAR.LE gsb0, 0x0 ;  /* 0x00008000000079c5 */ /* 0x000fe40000010000 */
[----:B------:R-:W-:-:S06]  /*15720*/  WARPGROUP.ARRIVE ;  /* 0x00000000000079c5 */ /* 0x000fcc0000000000 */
        /* <DEDUP_REMOVED lines=36> */
[----:B-1----:R-:W-:Y:S01]  /*15970*/  FADD.FTZ R8, R7, R0 ;  /* 0x0000000007087221 */ /* 0x002fe20000010000 */
[----:B------:R-:W-:Y:S01]  /*15980*/  R2UR UR7, R9 ;  /* 0x00000000090772ca */ /* 0x000fe200000e0000 */
[----:B------:R-:W0:Y:S01]  /*15990*/  SHFL.BFLY PT, R7, R4, 0x1, 0x1f ;  /* 0x0c201f0004077f89 */ /* 0x000e2200000e0000 */
[----:B------:R-:W-:-:S03]  /*159a0*/  IMAD.MOV.U32 R0, RZ, RZ, -0x800000 ;  /* 0xff800000ff007424 */ /* 0x000fc600078e00ff */
[----:B------:R-:W1:Y:S01]  /*159b0*/  SHFL.BFLY PT, R9, R8, 0x1, 0x1f ;  /* 0x0c201f0008097f89 */ /* 0x000e6200000e0000 */
[----:B0-----:R-:W-:Y:S01]  /*159c0*/  FADD.FTZ R14, R4, R7 ;  /* 0x00000007040e7221 */ /* 0x001fe20000010000 */
[----:B------:R-:W-:Y:S02]  /*159d0*/  IMAD.MOV.U32 R7, RZ, RZ, RZ ;  /* 0x000000ffff077224 */ /* 0x000fe400078e00ff */
[----:B-1----:R-:W-:Y:S02]  /*159e0*/  FADD.FTZ R15, R8, R9 ;  /* 0x00000009080f7221 */ /* 0x002fe40000010000 */
[----:B------:R-:W-:Y:S01]  /*159f0*/  FSETP.NE.FTZ.AND P1, PT, R14, RZ, PT ;  /* 0x000000ff0e00720b */ /* 0x000fe20003f35000 */
[----:B------:R-:W-:Y:S02]  /*15a00*/  IMAD.U32 R9, RZ, RZ, UR46 ;  /* 0x0000002eff097e24 */ /* 0x000fe4000f8e00ff */
        /* <DEDUP_REMOVED lines=17> */
.L_x_9588:
        /* <DEDUP_REMOVED lines=74> */
[----:B-1----:R-:W-:-:S11]  /*15fc0*/  SEL R186, R186, RZ, P0 ;  /* 0x000000ffbaba7207 */ /* 0x002fd60000000000 */
.L_x_9499:
[----:B------:R-:W-:Y:S05]  /*15fd0*/  WARPSYNC.ALL ;  /* 0x0000000000007948 */ /* 0x000fea0003800000 */
[----:B------:R-:W0:Y:S08]  /*15fe0*/  S2UR UR38, SR_CgaCtaId ;  /* 0x00000000002679c3 */ /* 0x000e300000008800 */
[----:B------:R-:W-:Y:S06]  /*15ff0*/  BAR.SYNC.DEFER_BLOCKING 0x5, 0x180 ;  /* 0x0146000000007b1d */ /* 0x000fec0000010000 */
[----:B------:R-:W-:Y:S01]  /*16000*/  UMOV UR4, 0x400 ;  /* 0x0000040000047882 */ /* 0x000fe20000000000 */
[----:B------:R-:W-:Y:S01]  /*16010*/  BSSY B0, `(.L_x_9589) ;  /* 0x00001f9000007945 */ /* 0x000fe20003800000 */
[----:B0-----:R-:W-:-:S06]  /*16020*/  ULEA UR4, UR38, UR4, 0x18 ;  /* 0x0000000426047291 */ /* 0x001fcc000f8ec03f */
[----:B------:R-:W-:-:S05]  /*16030*/  IMAD.U32 R18, RZ, RZ, UR4 ;  /* 0x00000004ff127e24 */ /* 0x000fca000f8e00ff */
[----:B------:R0:W1:Y:S01]  /*16040*/  LDS.128 R40, [R18+0x288d0] ;  /* 0x0288d00012287984 */ /* 0x0000620000000c00 */
[----:B------:R-:W-:Y:S06]  /*16050*/  BAR.ARV 0x4, 0x180 ;  /* 0x0106000000007b1d */ /* 0x000fec0000002000 */
[----:B------:R-:W-:Y:S05]  /*16060*/  @P1 BRA `(.L_x_9590) ;  /* 0x0000001400001947 */ /* 0x000fea0003800000 */
[----:B------:R-:W3:Y:S01]  /*16070*/  S2R R5, SR_SWINHI ;  /* 0x0000000000057919 */ /* 0x000ee20000002f00 */
[----:B------:R-:W-:Y:S05]  /*16080*/  WARPSYNC.ALL ;  /* 0x0000000000007948 */ /* 0x000fea0003800000 */
[----:B------:R-:W-:Y:S01]  /*16090*/  BAR.SYNC.DEFER_BLOCKING 0x1, 0x100 ;  /* 0x0044000000007b1d */ /* 0x000fe20000010000 */
[----:B------:R-:W-:Y:S01]  /*160a0*/  F2FP.BF16.F32.PACK_AB R10, R93, R10 ;  /* 0x0000000a5d0a723e */ /* 0x000fe200000010ff */
[----:B------:R-:W-:Y:S01]  /*160b0*/  IMAD.MOV.U32 R48, RZ, RZ, RZ ;  /* 0x000000ffff307224 */ /* 0x000fe200078e00ff */
[----:B------:R-:W-:Y:S02]  /*160c0*/  F2FP.BF16.F32.PACK_AB R11, R11, R94 ;  /* 0x0000005e0b0b723e */ /* 0x000fe400000010ff */
[----:B------:R-:W-:Y:S01]  /*160d0*/  F2FP.BF16.F32.PACK_AB R30, R133, R30 ;  /* 0x0000001e851e723e */ /* 0x000fe200000010ff */
[----:B------:R-:W-:Y:S01]  /*160e0*/  ULDC.64 UR4, c[0x0][0xc00] ;  /* 0x0003000000047ab9 */ /* 0x000fe20000000a00 */
[----:B------:R-:W-:Y:S01]  /*160f0*/  F2FP.BF16.F32.PACK_AB R32, R137, R32 ;  /* 0x000000208920723e */ /* 0x000fe200000010ff */
[----:B------:R-:W0:Y:S01]  /*16100*/  LDC R55, c[0x0][0xbe8] ;  /* 0x0002fa00ff377b82 */ /* 0x000e220000000800 */
[----:B------:R-:W-:-:S02]  /*16110*/  F2FP.BF16.F32.PACK_AB R33, R33, R138 ;  /* 0x0000008a2121723e */ /* 0x000fc400000010ff */
[----:B------:R-:W-:Y:S02]  /*16120*/  F2FP.BF16.F32.PACK_AB R34, R141, R34 ;  /* 0x000000228d22723e */ /* 0x000fe400000010ff */
[----:B------:R-:W-:Y:S02]  /*16130*/  F2FP.BF16.F32.PACK_AB R35, R35, R142 ;  /* 0x0000008e2323723e */ /* 0x000fe400000010ff */
[----:B------:R-:W-:Y:S02]  /*16140*/  MOV R20, R18 ;  /* 0x0000001200147202 */ /* 0x000fe40000000f00 */
[----:B---3--:R-:W-:-:S03]  /*16150*/  MOV R21, R5 ;  /* 0x0000000500157202 */ /* 0x008fc60000000f00 */
[----:B------:R-:W-:-:S03]  /*16160*/  IMAD.WIDE R8, R222, 0x2, R20 ;  /* 0x00000002de087825 */ /* 0x000fc600078e0214 */
[C---:B------:R-:W-:Y:S02]  /*16170*/  LOP3.LUT R29, R8.reuse, 0x380, RZ, 0xc0, !PT ;  /* 0x00000380081d7812 */ /* 0x040fe400078ec0ff */
[C---:B------:R-:W-:Y:S02]  /*16180*/  IADD3 R37, P5, R8.reuse, 0x20, RZ ;  /* 0x0000002008257810 */ /* 0x040fe40007fbe0ff */
[C---:B------:R-:W-:Y:S02]  /*16190*/  IADD3 R39, P0, R8.reuse, 0x40, RZ ;  /* 0x0000004008277810 */ /* 0x040fe40007f1e0ff */
[----:B------:R-:W-:Y:S01]  /*161a0*/  IADD3 R45, P1, R8, 0x60, RZ ;  /* 0x00000060082d7810 */ /* 0x000fe20007f3e0ff */
[--C-:B------:R-:W-:Y:S01]  /*161b0*/  IMAD.X R5, RZ, RZ, R9.reuse, P5 ;  /* 0x000000ffff057224 */ /* 0x100fe200028e0609 */
[----:B------:R-:W-:Y:S01]  /*161c0*/  SHF.R.U64 R29, R29, 0x3, RZ ;  /* 0x000000031d1d7819 */ /* 0x000fe200000012ff */
[--C-:B------:R-:W-:Y:S01]  /*161d0*/  IMAD.X R7, RZ, RZ, R9.reuse, P0 ;  /* 0x000000ffff077224 */ /* 0x100fe200000e0609 */
[----:B------:R-:W-:Y:S01]  /*161e0*/  LOP3.LUT R4, R37, 0x380, RZ, 0xc0, !PT ;  /* 0x0000038025047812 */ /* 0x000fe200078ec0ff */
[----:B----4-:R-:W-:Y:S01]  /*161f0*/  IMAD.X R13, RZ, RZ, R9, P1 ;  /* 0x000000ffff0d7224 */ /* 0x010fe200008e0609 */
[----:B------:R-:W-:-:S02]  /*16200*/  LOP3.LUT R6, R39, 0x380, RZ, 0xc0, !PT ;  /* 0x0000038027067812 */ /* 0x000fc400078ec0ff */
[C---:B--2---:R-:W-:Y:S02]  /*16210*/  IADD3 R47, P2, R8.reuse, 0x4000, RZ ;  /* 0x00004000082f7810 */ /* 0x044fe40007f5e0ff */
[C---:B------:R-:W-:Y:S02]  /*16220*/  IADD3 R49, P3, R8.reuse, 0x4020, RZ ;  /* 0x0000402008317810 */ /* 0x040fe40007f7e0ff */
[C---:B------:R-:W-:Y:S01]  /*16230*/  IADD3 R51, P4, R8.reuse, 0x4040, RZ ;  /* 0x0000404008337810 */ /* 0x040fe20007f9e0ff */
[--C-:B------:R-:W-:Y:S01]  /*16240*/  IMAD.X R15, RZ, RZ, R9.reuse, P2 ;  /* 0x000000ffff0f7224 */ /* 0x100fe200010e0609 */
[----:B------:R-:W-:Y:S01]  /*16250*/  IADD3 R53, P5, R8, 0x4060, RZ ;  /* 0x0000406008357810 */ /* 0x000fe20007fbe0ff */
[--C-:B------:R-:W-:Y:S01]  /*16260*/  IMAD.X R25, RZ, RZ, R9.reuse, P3 ;  /* 0x000000ffff197224 */ /* 0x100fe200018e0609 */
[----:B------:R-:W-:Y:S01]  /*16270*/  LOP3.LUT R12, R45, 0x380, RZ, 0xc0, !PT ;  /* 0x000003802d0c7812 */ /* 0x000fe200078ec0ff */
[----:B------:R-:W-:Y:S01]  /*16280*/  IMAD.X R27, RZ, RZ, R9, P4 ;  /* 0x000000ffff1b7224 */ /* 0x000fe200020e0609 */
[----:B------:R-:W-:-:S02]  /*16290*/  LOP3.LUT R8, R29, R8, RZ, 0x3c, !PT ;  /* 0x000000081d087212 */ /* 0x000fc400078e3cff */
[----:B------:R-:W-:Y:S02]  /*162a0*/  SHF.R.U64 R4, R4, 0x3, RZ ;  /* 0x0000000304047819 */ /* 0x000fe400000012ff */
[----:B------:R-:W-:Y:S02]  /*162b0*/  SHF.R.U64 R6, R6, 0x3, RZ ;  /* 0x0000000306067819 */ /* 0x000fe400000012ff */
[----:B------:R-:W-:Y:S02]  /*162c0*/  LOP3.LUT R14, R47, 0x380, RZ, 0xc0, !PT ;  /* 0x000003802f0e7812 */ /* 0x000fe400078ec0ff */
[----:B------:R-:W-:Y:S02]  /*162d0*/  IADD3.X R29, RZ, R9, RZ, P5, !PT ;  /* 0x00000009ff1d7210 */ /* 0x000fe40002ffe4ff */
[----:B------:R-:W-:Y:S02]  /*162e0*/  SHF.R.U64 R12, R12, 0x3, RZ ;  /* 0x000000030c0c7819 */ /* 0x000fe400000012ff */
[----:B-----5:R-:W-:-:S02]  /*162f0*/  LOP3.LUT R24, R49, 0x380, RZ, 0xc0, !PT ;  /* 0x0000038031187812 */ /* 0x020fc400078ec0ff */
[----:B------:R-:W-:Y:S02]  /*16300*/  LOP3.LUT R26, R51, 0x380, RZ, 0xc0, !PT ;  /* 0x00000380331a7812 */ /* 0x000fe400078ec0ff */
[----:B------:R-:W-:Y:S02]  /*16310*/  MOV R46, R8 ;  /* 0x00000008002e7202 */ /* 0x000fe40000000f00 */
[----:B------:R-:W-:Y:S02]  /*16320*/  LOP3.LUT R4, R4, R37, RZ, 0x3c, !PT ;  /* 0x0000002504047212 */ /* 0x000fe400078e3cff */
[----:B------:R-:W-:Y:S02]  /*16330*/  LOP3.LUT R6, R6, R39, RZ, 0x3c, !PT ;  /* 0x0000002706067212 */ /* 0x000fe400078e3cff */
[----:B------:R-:W-:Y:S02]  /*16340*/  LOP3.LUT R28, R53, 0x380, RZ, 0xc0, !PT ;  /* 0x00000380351c7812 */ /* 0x000fe400078ec0ff */
[----:B------:R-:W-:-:S02]  /*16350*/  F2FP.BF16.F32.PACK_AB R8, R89, R88 ;  /* 0x000000585908723e */ /* 0x000fc400000010ff */
[----:B------:R-:W-:Y:S02]  /*16360*/  F2FP.BF16.F32.PACK_AB R9, R91, R90 ;  /* 0x0000005a5b09723e */ /* 0x000fe400000010ff */
[----:B------:R-:W-:Y:S02]  /*16370*/  SHF.R.U64 R14, R14, 0x3, RZ ;  /* 0x000000030e0e7819 */ /* 0x000fe400000012ff */
[----:B------:R-:W-:Y:S01]  /*16380*/  LOP3.LUT R12, R12, R45, RZ, 0x3c, !PT ;  /* 0x0000002d0c0c7212 */ /* 0x000fe200078e3cff */
        /* <DEDUP_REMOVED lines=11> */
[----:B--2---:R-:W-:Y:S01]  /*16440*/  F2FP.BF16.F32.PACK_AB R8, R105, R104 ;  /* 0x000000686908723e */ /* 0x004fe200000010ff */
[----:B------:R-:W-:Y:S01]  /*16450*/  STSM.16.M88.4 [R45], R4 ;  /* 0x000000042d007844 */ /* 0x000fe20000000200 */
[----:B------:R-:W-:Y:S02]  /*16460*/  F2FP.BF16.F32.PACK_AB R9, R107, R106 ;  /* 0x0000006a6b09723e */ /* 0x000fe400000010ff */
[----:B------:R-:W-:Y:S02]  /*16470*/  F2FP.BF16.F32.PACK_AB R10, R109, R108 ;  /* 0x0000006c6d0a723e */ /* 0x000fe400000010ff */
[----:B------:R-:W-:Y:S02]  /*16480*/  F2FP.BF16.F32.PACK_AB R11, R111, R110 ;  /* 0x0000006e6f0b723e */ /* 0x000fe400000010ff */
[----:B------:R-:W-:-:S02]  /*16490*/  LOP3.LUT R24, R24, R49, RZ, 0x3c, !PT ;  /* 0x0000003118187212 */ /* 0x000fc400078e3cff */
[----:B------:R-:W-:Y:S01]  /*164a0*/  LOP3.LUT R26, R26, R51, RZ, 0x3c, !PT ;  /* 0x000000331a1a7212 */ /* 0x000fe200078e3cff */
[----:B------:R2:W-:Y:S01]  /*164b0*/  STSM.16.M88.4 [R44], R8 ;  /* 0x000000082c007844 */ /* 0x0005e20000000200 */
[----:B------:R-:W-:Y:S02]  /*164c0*/  LOP3.LUT R28, R28, R53, RZ, 0x3c, !PT ;  /* 0x000000351c1c7212 */ /* 0x000fe400078e3cff */
[----:B-1----:R-:W-:Y:S02]  /*164d0*/  MOV R40, R12 ;  /* 0x0000000c00287202 */ /* 0x002fe40000000f00 */
[----:B------:R-:W-:Y:S02]  /*164e0*/  MOV R39, R14 ;  /* 0x0000000e00277202 */ /* 0x000fe40000000f00 */
        /* <DEDUP_REMOVED lines=11> */
[----:B------:R-:W-:Y:S02]  /*165a0*/  MOV R36, R28 ;  /* 0x0000001c00247202 */ /* 0x000fe40000000f00 */
[----:B------:R-:W-:Y:S01]  /*165b0*/  ISETP.NE.U32.AND P0, PT, RZ, UR4, PT ;  /* 0x00000004ff007c0c */ /* 0x000fe2000bf05070 */
[----:B------:R-:W-:Y:S01]  /*165c0*/  STSM.16.M88.4 [R39], R24 ;  /* 0x0000001827007844 */ /* 0x000fe20000000200 */
[----:B--2---:R-:W-:Y:S02]  /*165d0*/  IADD3 R8, P1, R208, UR4, RZ ;  /* 0x00000004d0087c10 */ /* 0x004fe4000ff3e0ff */
[----:B------:R-:W-:Y:S02]  /*165e0*/  F2FP.BF16.F32.PACK_AB R28, R129, R128 ;  /* 0x00000080811c723e */ /* 0x000fe400000010ff */
[----:B------:R-:W-:-:S02]  /*165f0*/  F2FP.BF16.F32.PACK_AB R29, R131, R130 ;  /* 0x00000082831d723e */ /* 0x000fc400000010ff */
        /* <DEDUP_REMOVED lines=19> */
[----:B0-----:R-:W-:Y:S01]  /*16730*/  ISETP.NE.AND P1, PT, R55, 0x1, PT ;  /* 0x000000013700780c */ /* 0x001fe20003f25270 */
[----:B------:R-:W-:Y:S02]  /*16740*/  IMAD.IADD R13, R204, 0x1, R191 ;  /* 0x00000001cc0d7824 */ /* 0x000fe400078e02bf */
[----:B------:R1:W5:Y:S10]  /*16750*/  @P2 LDG.E R6, desc[UR42][R208.64] ;  /* 0x0000002ad0062981 */ /* 0x000374000c1e1900 */
[----:B------:R-:W0:Y:S08]  /*16760*/  @P1 LDC R10, c[0x0][0xbec] ;  /* 0x0002fb00ff0a1b82 */ /* 0x000e300000000800 */
[----:B------:R-:W2:Y:S01]  /*16770*/  @P1 LDC R11, c[0x0][0xbf0] ;  /* 0x0002fc00ff0b1b82 */ /* 0x000ea20000000800 */
[----:B-1----:R-:W-:Y:S05]  /*16780*/  @P2 BRA `(.L_x_9591) ;  /* 0x0000000000102947 */ /* 0x002fea0003800000 */
[----:B------:R-:W-:Y:S05]  /*16790*/  @!P0 BRA `(.L_x_9591) ;  /* 0x00000000000c8947 */ /* 0x000fea0003800000 */
[----:B------:R-:W3:Y:S04]  /*167a0*/  LDG.E R5, desc[UR42][R8.64] ;  /* 0x0000002a08057981 */ /* 0x000ee8000c1e1900 */
[----:B-----5:R-:W3:Y:S02]  /*167b0*/  LDG.E R6, desc[UR42][R8.64+0x4] ;  /* 0x0000042a08067981 */ /* 0x020ee4000c1e1900 */
[----:B---3--:R-:W-:-:S07]  /*167c0*/  IMAD.IADD R6, R6, 0x1, -R5 ;  /* 0x0000000106067824 */ /* 0x008fce00078e0a05 */
.L_x_9591:
[----:B------:R-:W-:Y:S01]  /*167d0*/  SHF.R.S32.HI R54, RZ, 0x1f, R207 ;  /* 0x0000001fff367819 */ /* 0x000fe200000114cf */
[----:B0-----:R-:W-:Y:S01]  /*167e0*/  @P1 IMAD.HI.U32 R4, R13, R10, RZ ;  /* 0x0000000a0d041227 */ /* 0x001fe200078e00ff */
[----:B------:R-:W-:Y:S01]  /*167f0*/  ULDC.64 UR4, c[0x0][0xb90] ;  /* 0x0002e40000047ab9 */ /* 0x000fe20000000a00 */
[----:B-----5:R-:W-:Y:S02]  /*16800*/  SHF.R.S32.HI R49, RZ, 0x1f, R48 ;  /* 0x0000001fff317819 */ /* 0x020fe40000011430 */
[----:B------:R-:W-:Y:S01]  /*16810*/  IMAD R8, R54, UR4, RZ ;  /* 0x0000000436087c24 */ /* 0x000fe2000f8e02ff */
[----:B------:R-:W-:Y:S01]  /*16820*/  SEL R40, R211, RZ, !P0 ;  /* 0x000000ffd3287207 */ /* 0x000fe20004000000 */
[----:B------:R-:W-:Y:S01]  /*16830*/  IMAD.MOV.U32 R7, RZ, RZ, R13 ;  /* 0x000000ffff077224 */ /* 0x000fe200078e000d */
[----:B--2---:R-:W-:Y:S01]  /*16840*/  @P1 SHF.R.U32.HI R7, RZ, R11, R4 ;  /* 0x0000000bff071219 */ /* 0x004fe20000011604 */
[----:B------:R-:W-:Y:S01]  /*16850*/  IMAD.WIDE.U32 R4, R207, UR4, R48 ;  /* 0x00000004cf047c25 */ /* 0x000fe2000f8e0030 */
[----:B------:R-:W-:-:S03]  /*16860*/  SEL R57, R210, RZ, !P0 ;  /* 0x000000ffd2397207 */ /* 0x000fc60004000000 */
[----:B------:R-:W-:Y:S01]  /*16870*/  IMAD R9, R207, UR5, R8 ;  /* 0x00000005cf097c24 */ /* 0x000fe2000f8e0208 */
[----:B------:R-:W-:Y:S01]  /*16880*/  ULDC.64 UR4, c[0x0][0xb98] ;  /* 0x0002e60000047ab9 */ /* 0x000fe20000000a00 */
[----:B------:R-:W-:Y:S02]  /*16890*/  IMAD.MOV R8, RZ, RZ, -R7 ;  /* 0x000000ffff087224 */ /* 0x000fe400078e0a07 */
[----:B------:R-:W-:Y:S02]  /*168a0*/  IMAD.IADD R5, R5, 0x1, R9 ;  /* 0x0000000105057824 */ /* 0x000fe400078e0209 */
[----:B------:R-:W-:Y:S02]  /*168b0*/  IMAD R9, R55, R8, R13 ;  /* 0x0000000837097224 */ /* 0x000fe400078e020d */
[----:B------:R-:W-:Y:S02]  /*168c0*/  IMAD.IADD R11, R16, 0x1, R224 ;  /* 0x00000001100b7824 */ /* 0x000fe400078e02e0 */
        /* <DEDUP_REMOVED lines=26> */
[----:B------:R-:W-:Y:S01]  /*16a70*/  IMAD.IADD R4, R221, 0x1, R191 ;  /* 0x00000001dd047824 */ /* 0x000fe200078e02bf */
[----:B------:R-:W-:Y:S01]  /*16a80*/  LOP3.LUT R8, R7, 0x380, RZ, 0xc0, !PT ;  /* 0x0000038007087812 */ /* 0x000fe200078ec0ff */
[----:B------:R-:W0:Y:S01]  /*16a90*/  SHFL.IDX PT, R51, R11, RZ, 0x1c1f ;  /* 0x001c1fff0b337589 */ /* 0x000e2200000e0000 */
[----:B------:R-:W-:Y:S01]  /*16aa0*/  LOP3.LUT R24, R25, 0x380, RZ, 0xc0, !PT ;  /* 0x0000038019187812 */ /* 0x000fe200078ec0ff */
[----:B------:R-:W-:Y:S01]  /*16ab0*/  ULDC.64 UR4, c[0x0][0xaa0] ;  /* 0x0002a80000047ab9 */ /* 0x000fe20000000a00 */
[----:B------:R-:W-:Y:S01]  /*16ac0*/  SHF.R.U64 R28, R28, 0x3, RZ ;  /* 0x000000031c1c7819 */ /* 0x000fe200000012ff */
[----:B------:R-:W-:Y:S01]  /*16ad0*/  SHFL.IDX PT, R52, R10, 0x1, 0x1c1f ;  /* 0x003c1f000a347f89 */ /* 0x000fe200000e0000 */
[----:B------:R-:W-:-:S02]  /*16ae0*/  SHF.R.U64 R24, R24, 0x3, RZ ;  /* 0x0000000318187819 */ /* 0x000fc400000012ff */
[----:B------:R-:W-:Y:S01]  /*16af0*/  SHF.R.U64 R12, R12, 0x3, RZ ;  /* 0x000000030c0c7819 */ /* 0x000fe200000012ff */
[----:B------:R-:W1:Y:S01]  /*16b00*/  SHFL.IDX PT, R53, R11, 0x1, 0x1c1f ;  /* 0x003c1f000b357f89 */ /* 0x000e6200000e0000 */
[----:B------:R-:W-:Y:S01]  /*16b10*/  LOP3.LUT R24, R24, R25, RZ, 0x3c, !PT ;  /* 0x0000001918187212 */ /* 0x000fe200078e3cff */
[--C-:B------:R-:W-:Y:S01]  /*16b20*/  IMAD.X R25, RZ, RZ, R21.reuse, P2 ;  /* 0x000000ffff197224 */ /* 0x100fe200010e0615 */
[C---:B------:R-:W-:Y:S01]  /*16b30*/  ISETP.GE.OR P2, PT, R4.reuse, R59, P0 ;  /* 0x0000003b0400720c */ /* 0x040fe20000746670 */
[----:B------:R-:W-:Y:S01]  /*16b40*/  VIADD R4, R4, 0x8 ;  /* 0x0000000804047836 */ /* 0x000fe20000000000 */
[----:B------:R-:W-:Y:S02]  /*16b50*/  SHF.R.U64 R8, R8, 0x3, RZ ;  /* 0x0000000308087819 */ /* 0x000fe400000012ff */
[----:B------:R-:W-:Y:S01]  /*16b60*/  LOP3.LUT R28, R28, R29, RZ, 0x3c, !PT ;  /* 0x0000001d1c1c7212 */ /* 0x000fe200078e3cff */
[--C-:B------:R-:W-:Y:S01]  /*16b70*/  IMAD.X R29, RZ, RZ, R21.reuse, P3 ;  /* 0x000000ffff1d7224 */ /* 0x100fe200018e0615 */
[----:B------:R-:W-:Y:S01]  /*16b80*/  LOP3.LUT R12, R12, R13, RZ, 0x3c, !PT ;  /* 0x0000000d0c0c7212 */ /* 0x000fe200078e3cff */
[----:B------:R-:W-:Y:S01]  /*16b90*/  IMAD.X R13, RZ, RZ, R21, P4 ;  /* 0x000000ffff0d7224 */ /* 0x000fe200020e0615 */
[----:B------:R-:W-:-:S02]  /*16ba0*/  LOP3.LUT R8, R8, R7, RZ, 0x3c, !PT ;  /* 0x0000000708087212 */ /* 0x000fc400078e3cff */
[----:B------:R-:W-:Y:S02]  /*16bb0*/  IADD3 R5, P3, R20, 0x7000, RZ ;  /* 0x0000700014057810 */ /* 0x000fe40007f7e0ff */
[----:B------:R-:W-:Y:S01]  /*16bc0*/  ISETP.GE.OR P0, PT, R4, R59, P0 ;  /* 0x0000003b0400720c */ /* 0x000fe20000706670 */
[----:B0-----:R0:W-:Y:S01]  /*16bd0*/  @!P2 ST.E desc[UR42][R50.64], R3 ;  /* 0x000000033200a985 */ /* 0x0011e2000c10192a */
[C---:B------:R-:W-:Y:S01]  /*16be0*/  IADD3 R33, P5, R20.reuse, 0x5000, RZ ;  /* 0x0000500014217810 */ /* 0x040fe20007fbe0ff */
[----:B------:R-:W-:Y:S01]  /*16bf0*/  IMAD.X R45, RZ, RZ, R21, P3 ;  /* 0x000000ffff2d7224 */ /* 0x000fe200018e0615 */
[C---:B------:R-:W-:Y:S02]  /*16c00*/  IADD3 R37, P4, R20.reuse, 0x6000, RZ ;  /* 0x0000600014257810 */ /* 0x040fe40007f9e0ff */
[----:B------:R-:W-:Y:S02]  /*16c10*/  LOP3.LUT R7, R20, 0x380, RZ, 0xc0, !PT ;  /* 0x0000038014077812 */ /* 0x000fe400078ec0ff */
[----:B------:R-:W-:-:S02]  /*16c20*/  LOP3.LUT R4, R5, 0x380, RZ, 0xc0, !PT ;  /* 0x0000038005047812 */ /* 0x000fc400078ec0ff */
[----:B------:R-:W-:Y:S02]  /*16c30*/  LOP3.LUT R32, R33, 0x380, RZ, 0xc0, !PT ;  /* 0x0000038021207812 */ /* 0x000fe400078ec0ff */
[----:B------:R-:W-:Y:S01]  /*16c40*/  LOP3.LUT R36, R37, 0x380, RZ, 0xc0, !PT ;  /* 0x0000038025247812 */ /* 0x000fe200078ec0ff */
[----:B0-----:R-:W0:Y:S01]  /*16c50*/  @P1 LDC R51, c[0x0][0xbec] ;  /* 0x0002fb00ff331b82 */ /* 0x001e220000000800 */
[----:B------:R-:W-:Y:S01]  /*16c60*/  IMAD R3, R49, UR4, RZ ;  /* 0x0000000431037c24 */ /* 0x000fe2000f8e02ff */
[----:B------:R-:W-:Y:S01]  /*16c70*/  SHF.R.U64 R7, R7, 0x3, RZ ;  /* 0x0000000307077819 */ /* 0x000fe200000012ff */
[----:B-1----:R1:W-:Y:S01]  /*16c80*/  @!P0 ST.E desc[UR42][R52.64], R0 ;  /* 0x0000000034008985 */ /* 0x0023e2000c10192a */
[----:B------:R-:W-:Y:S02]  /*16c90*/  SHF.R.U64 R4, R4, 0x3, RZ ;  /* 0x0000000304047819 */ /* 0x000fe400000012ff */
[----:B------:R-:W-:Y:S02]  /*16ca0*/  SHF.R.U64 R32, R32, 0x3, RZ ;  /* 0x0000000320207819 */ /* 0x000fe400000012ff */
[----:B------:R-:W2:Y:S01]  /*16cb0*/  @P1 LDC R49, c[0x0][0xbf0] ;  /* 0x0002fc00ff311b82 */ /* 0x000ea20000000800 */
[----:B------:R-:W-:Y:S01]  /*16cc0*/  SHF.R.U64 R36, R36, 0x3, RZ ;  /* 0x0000000324247819 */ /* 0x000fe200000012ff */
[----:B------:R-:W-:Y:S01]  /*16cd0*/  IMAD R3, R48, UR5, R3 ;  /* 0x0000000530037c24 */ /* 0x000fe2000f8e0203 */
[----:B------:R-:W-:Y:S01]  /*16ce0*/  LOP3.LUT R20, R7, R20, RZ, 0x3c, !PT ;  /* 0x0000001407147212 */ /* 0x000fe200078e3cff */
[----:B------:R-:W5:Y:S01]  /*16cf0*/  LD.E.128 R8, desc[UR42][R8.64] ;  /* 0x0000002a08087980 */ /* 0x000f62000c101d00 */
        /* <DEDUP_REMOVED lines=9> */
[----:B---3--:R-:W-:Y:S01]  /*16d90*/  IMAD.WIDE.U32 R20, R48, UR4, RZ ;  /* 0x0000000430147c25 */ /* 0x008fe2000f8e00ff */
[----:B------:R-:W-:-:S02]  /*16da0*/  ULDC.64 UR4, c[0x0][0xae8] ;  /* 0x0002ba0000047ab9 */ /* 0x000fc40000000a00 */
[----:B------:R-:W5:Y:S01]  /*16db0*/  LD.E.128 R32, desc[UR42][R32.64] ;  /* 0x0000002a20207980 */ /* 0x000f62000c101d00 */
[----:B------:R-:W-:Y:S02]  /*16dc0*/  IMAD R48, R206, 0x20, R187 ;  /* 0x00000020ce307824 */ /* 0x000fe400078e02bb */
[----:B------:R-:W-:Y:S01]  /*16dd0*/  IMAD.IADD R21, R21, 0x1, R3 ;  /* 0x0000000115157824 */ /* 0x000fe200078e0203 */
[----:B------:R-:W5:Y:S01]  /*16de0*/  LD.E.128 R36, desc[UR42][R36.64] ;  /* 0x0000002a24247980 */ /* 0x000f62000c101d00 */
[----:B-1----:R-:W-:Y:S02]  /*16df0*/  IMAD R0, R54, UR4, RZ ;  /* 0x0000000436007c24 */ /* 0x002fe4000f8e02ff */
[----:B------:R-:W-:Y:S01]  /*16e00*/  IMAD.IADD R48, R191, 0x1, R48 ;  /* 0x00000001bf307824 */ /* 0x000fe200078e0230 */
        /* <DEDUP_REMOVED lines=9> */
[----:B-1----:R-:W1:Y:S01]  /*16ea0*/  FENCE.VIEW.ASYNC.S ;  /* 0x00000000000073c6 */ /* 0x002e620000000000 */
[----:B0-----:R-:W-:-:S04]  /*16eb0*/  @P1 IMAD.HI.U32 R0, R48, R51, RZ ;  /* 0x0000003330001227 */ /* 0x001fc800078e00ff */
        /* <DEDUP_REMOVED lines=9> */
[----:B------:R-:W-:Y:S01]  /*16f50*/  IMAD R0, R0, UR4, RZ ;  /* 0x0000000400007c24 */ /* 0x000fe2000f8e02ff */
[----:B------:R-:W-:Y:S01]  /*16f60*/  IADD3 R21, R21, R49, RZ ;  /* 0x0000003115157210 */ /* 0x000fe20007ffe0ff */
[----:B------:R-:W-:Y:S02]  /*16f70*/  IMAD R49, R55, R40, R48 ;  /* 0x0000002837317224 */ /* 0x000fe400078e0230 */
[C---:B------:R-:W-:Y:S02]  /*16f80*/  IMAD R51, R3.reuse, UR5, R0 ;  /* 0x0000000503337c24 */ /* 0x040fe4000f8e0200 */
[----:B------:R-:W-:Y:S01]  /*16f90*/  IMAD.WIDE.U32 R20, R3, UR4, R20 ;  /* 0x0000000403147c25 */ /* 0x000fe2000f8e0014 */
[----:B------:R-:W-:Y:S01]  /*16fa0*/  SHF.R.S32.HI R0, RZ, 0x1f, R49 ;  /* 0x0000001fff007819 */ /* 0x000fe20000011431 */
[----:B------:R-:W-:-:S02]  /*16fb0*/  ULDC.64 UR4, c[0x0][0xad8] ;  /* 0x0002b60000047ab9 */ /* 0x000fc40000000a00 */
[----:B------:R-:W-:Y:S02]  /*16fc0*/  IMAD.IADD R50, R187, 0x1, R191 ;  /* 0x00000001bb327824 */ /* 0x000fe400078e02bf */
        /* <DEDUP_REMOVED lines=15> */
[----:B-1----:R0:W1:Y:S01]  /*170c0*/  SHFL.IDX PT, R21, R40, RZ, 0x181f ;  /* 0x00181fff28157589 */ /* 0x00206200000e0000 */
        /* <DEDUP_REMOVED lines=13> */
.L_x_9593:
[----:B------:R-:W-:Y:S05]  /*171a0*/  BSYNC B1 ;  /* 0x0000000000017941 */ /* 0x000fea0003800000 */
.L_x_9592:
        /* <DEDUP_REMOVED lines=13> */
.L_x_9595:
[----:B------:R-:W-:Y:S05]  /*17280*/  BSYNC B1 ;  /* 0x0000000000017941 */ /* 0x000fea0003800000 */
.L_x_9594:
        /* <DEDUP_REMOVED lines=13> */
.L_x_9597:
[----:B------:R-:W-:Y:S05]  /*17360*/  BSYNC B1 ;  /* 0x0000000000017941 */ /* 0x000fea0003800000 */
.L_x_9596:
[----:B------:R-:W-:Y:S01]  /*17370*/  VIADD R0, R50, 0x60 ;  /* 0x0000006032007836 */ /* 0x000fe20000000000 */
[----:B0--3--:R-:W3:Y:S04]  /*17380*/  SHFL.IDX PT, R3, R3, 0x3, 0x181f ;  /* 0x00781f0003037f89 */ /* 0x009ee800000e0000 */
[----:B------:R-:W-:Y:S01]  /*17390*/  ISETP.GE.AND P0, PT, R0, R59, PT ;  /* 0x0000003b0000720c */ /* 0x000fe20003f06270 */
[----:B----4-:R4:W0:-:S12]  /*173a0*/  SHFL.IDX PT, R7, R40, 0x3, 0x181f ;  /* 0x00781f0028077f89 */ /* 0x01081800000e0000 */
[----:B----4-:R-:W-:Y:S05]  /*173b0*/  @P0 BRA `(.L_x_9598) ;  /* 0x0000000800f80947 */ /* 0x010fea0003800000 */
[----:B------:R-:W-:Y:S02]  /*173c0*/  ULDC UR4, c[0x0][0xac8] ;  /* 0x0002b20000047ab9 */ /* 0x000fe40000000800 */
[----:B------:R-:W-:-:S13]  /*173d0*/  ISETP.GE.AND P1, PT, R16, UR4, PT ;  /* 0x0000000410007c0c */ /* 0x000fda000bf26270 */
[----:B0-----:R-:W-:-:S04]  /*173e0*/  @!P1 LEA R4, P0, R16, R7, 0x1 ;  /* 0x0000000710049211 */ /* 0x001fc800078008ff */
[----:B---3--:R-:W-:Y:S02]  /*173f0*/  @!P1 LEA.HI.X R5, R16, R3, R17, 0x1, P0 ;  /* 0x0000000310059211 */ /* 0x008fe400000f0c11 */
[----:B------:R-:W-:-:S03]  /*17400*/  ISETP.GE.AND P0, PT, R2, UR4, PT ;  /* 0x0000000402007c0c */ /* 0x000fc6000bf06270 */
[----:B------:R4:W-:Y:S10]  /*17410*/  @!P1 ST.E.128 desc[UR42][R4.64], R24 ;  /* 0x0000001804009985 */ /* 0x0009f4000c101d2a */
[----:B------:R-:W-:Y:S05]  /*17420*/  @P0 BRA `(.L_x_9598) ;  /* 0x0000000800dc0947 */ /* 0x000fea0003800000 */
[----:B----4-:R-:W-:-:S04]  /*17430*/  LEA R4, P0, R2, R7, 0x1 ;  /* 0x0000000702047211 */ /* 0x010fc800078008ff */
[----:B------:R-:W-:-:S05]  /*17440*/  LEA.HI.X R5, R2, R3, R184, 0x1, P0 ;  /* 0x0000000302057211 */ /* 0x000fca00000f0cb8 */
[----:B------:R0:W-:Y:S01]  /*17450*/  ST.E.128 desc[UR42][R4.64], R44 ;  /* 0x0000002c04007985 */ /* 0x0001e2000c101d2a */
[----:B------:R-:W-:Y:S05]  /*17460*/  BRA `(.L_x_9598) ;  /* 0x0000000800cc7947 */ /* 0x000fea0003800000 */
.L_x_9590:
        /* <DEDUP_REMOVED lines=16> */
[----:B---3--:R-:W-:Y:S02]  /*17570*/  ISETP.NE.AND P2, PT, R25, 0x1, PT ;  /* 0x000000011900780c */ /* 0x008fe40003f45270 */
[----:B------:R-:W-:-:S11]  /*17580*/  ISETP.GE.AND P3, PT, R228, 0x80, PT ;  /* 0x00000080e400780c */ /* 0x000fd60003f66270 */
[----:B------:R-:W3:Y:S08]  /*17590*/  @P2 LDC R14, c[0x0][0xbec] ;  /* 0x0002fb00ff0e2b82 */ /* 0x000ef00000000800 */
[----:B------:R-:W0:Y:S01]  /*175a0*/  @P2 LDC R27, c[0x0][0xbf0] ;  /* 0x0002fc00ff1b2b82 */ /* 0x000e220000000800 */
[----:B------:R-:W-:Y:S05]  /*175b0*/  @P1 BRA `(.L_x_9599) ;  /* 0x0000000000101947 */ /* 0x000fea0003800000 */
[----:B------:R-:W-:Y:S05]  /*175c0*/  @!P0 BRA `(.L_x_9599) ;  /* 0x00000000000c8947 */ /* 0x000fea0003800000 */
[----:B------:R-:W2:Y:S04]  /*175d0*/  LDG.E R3, desc[UR42][R4.64] ;  /* 0x0000002a04037981 */ /* 0x000ea8000c1e1900 */
[----:B-----5:R-:W2:Y:S02]  /*175e0*/  LDG.E R8, desc[UR42][R4.64+0x4] ;  /* 0x0000042a04087981 */ /* 0x020ea4000c1e1900 */
[----:B--2---:R-:W-:-:S07]  /*175f0*/  IMAD.IADD R8, R8, 0x1, -R3 ;  /* 0x0000000108087824 */ /* 0x004fce00078e0a03 */
.L_x_9599:
[----:B------:R-:W-:Y:S01]  /*17600*/  BSSY B1, `(.L_x_9600) ;  /* 0x000002d000017945 */ /* 0x000fe20003800000 */
[----:B----4-:R-:W-:Y:S02]  /*17610*/  SHF.R.S32.HI R13, RZ, 0x1f, R207 ;  /* 0x0000001fff0d7819 */ /* 0x010fe400000114cf */
[----:B------:R-:W-:Y:S02]  /*17620*/  SEL R15, R210, RZ, !P0 ;  /* 0x000000ffd20f7207 */ /* 0x000fe40004000000 */
[----:B------:R-:W-:Y:S02]  /*17630*/  SEL R211, R211, RZ, !P0 ;  /* 0x000000ffd3d37207 */ /* 0x000fe40004000000 */
[----:B-----5:R-:W-:Y:S01]  /*17640*/  SHF.R.S32.HI R11, RZ, 0x1f, R0 ;  /* 0x0000001fff0b7819 */ /* 0x020fe20000011400 */
[----:B------:R-:W-:Y:S06]  /*17650*/  @P3 BRA `(.L_x_9601) ;  /* 0x00000000009c3947 */ /* 0x000fec0003800000 */
[----:B------:R-:W4:Y:S01]  /*17660*/  S2R R12, SR_TID.X ;  /* 0x00000000000c7919 */ /* 0x000f220000002100 */
[----:B------:R-:W5:Y:S02]  /*17670*/  LDC R9, c[0x0][0xbe8] ;  /* 0x0002fa00ff097b82 */ /* 0x000f640000000800 */
[----:B-----5:R-:W-:Y:S01]  /*17680*/  IMAD R3, R8, R9, RZ ;  /* 0x0000000908037224 */ /* 0x020fe200078e02ff */
[----:B----4-:R-:W-:-:S04]  /*17690*/  IADD3 R12, R191, -0x80, R12 ;  /* 0xffffff80bf0c7810 */ /* 0x010fc80007ffe00c */
[----:B------:R-:W-:-:S13]  /*176a0*/  ISETP.GE.AND P0, PT, R12, R3, PT ;  /* 0x000000030c00720c */ /* 0x000fda0003f06270 */
[----:B------:R-:W-:Y:S05]  /*176b0*/  @P0 BRA `(.L_x_9601) ;  /* 0x0000000000840947 */ /* 0x000fea0003800000 */
[----:B------:R-:W-:Y:S01]  /*176c0*/  ISETP.NE.AND P0, PT, R9, 0x1, PT ;  /* 0x000000010900780c */ /* 0x000fe20003f05270 */
[----:B------:R-:W-:Y:S01]  /*176d0*/  ULDC.64 UR4, c[0x0][0xb90] ;  /* 0x0002e40000047ab9 */ /* 0x000fe20000000a00 */
[----:B0-----:R-:W-:Y:S02]  /*176e0*/  IMAD.MOV.U32 R4, RZ, RZ, R0 ;  /* 0x000000ffff047224 */ /* 0x001fe400078e0000 */
[----:B------:R-:W-:Y:S02]  /*176f0*/  IMAD R10, R13, UR4, RZ ;  /* 0x000000040d0a7c24 */ /* 0x000fe4000f8e02ff */
[----:B------:R-:W-:Y:S02]  /*17700*/  IMAD.MOV.U32 R5, RZ, RZ, R11 ;  /* 0x000000ffff057224 */ /* 0x000fe400078e000b */
[----:B------:R-:W-:Y:S02]  /*17710*/  IMAD.MOV.U32 R3, RZ, RZ, R12 ;  /* 0x000000ffff037224 */ /* 0x000fe400078e000c */
[----:B------:R-:W-:-:S03]  /*17720*/  IMAD.WIDE.U32 R4, R207, UR4, R4 ;  /* 0x00000004cf047c25 */ /* 0x000fc6000f8e0004 */
[----:B------:R-:W0:Y:S08]  /*17730*/  @P0 LDC R7, c[0x0][0xbec] ;  /* 0x0002fb00ff070b82 */ /* 0x000e300000000800 */
[----:B------:R-:W4:Y:S01]  /*17740*/  @P0 LDC R21, c[0x0][0xbf0] ;  /* 0x0002fc00ff150b82 */ /* 0x000f220000000800 */
[----:B0-----:R-:W-:-:S04]  /*17750*/  @P0 IMAD.HI.U32 R6, R12, R7, RZ ;  /* 0x000000070c060227 */ /* 0x001fc800078e00ff */
[----:B------:R-:W-:Y:S01]  /*17760*/  IMAD R7, R207, UR5, R10 ;  /* 0x00000005cf077c24 */ /* 0x000fe2000f8e020a */
[----:B------:R-:W-:Y:S01]  /*17770*/  ULDC.64 UR4, c[0x0][0xb98] ;  /* 0x0002e60000047ab9 */ /* 0x000fe20000000a00 */
[----:B----4-:R-:W-:Y:S02]  /*17780*/  @P0 SHF.R.U32.HI R3, RZ, R21, R6 ;  /* 0x00000015ff030219 */ /* 0x010fe40000011606 */
[----:B------:R-:W-:Y:S02]  /*17790*/  IMAD.IADD R5, R5, 0x1, R7 ;  /* 0x0000000105057824 */ /* 0x000fe400078e0207 */
[----:B------:R-:W-:Y:S02]  /*177a0*/  IMAD R6, R211, UR4, RZ ;  /* 0x00000004d3067c24 */ /* 0x000fe4000f8e02ff */
[----:B------:R-:W-:Y:S02]  /*177b0*/  IMAD.MOV R7, RZ, RZ, -R3 ;  /* 0x000000ffff077224 */ /* 0x000fe400078e0a03 */
        /* <DEDUP_REMOVED lines=17> */
.L_x_9601:
[----:B------:R-:W-:Y:S05]  /*178d0*/  BSYNC B1 ;  /* 0x0000000000017941 */ /* 0x000fea0003800000 */
.L_x_9600:
[----:B------:R-:W-:Y:S02]  /*178e0*/  ULDC.64 UR4, c[0x0][0xaa0] ;  /* 0x0002a80000047ab9 */ /* 0x000fe40000000a00 */
[----:B----4-:R-:W-:Y:S02]  /*178f0*/  IMAD R3, R11, UR4, RZ ;  /* 0x000000040b037c24 */ /* 0x010fe4000f8e02ff */
[----:B0-----:R-:W-:-:S04]  /*17900*/  IMAD.WIDE.U32 R4, R0, UR4, RZ ;  /* 0x0000000400047c25 */ /* 0x001fc8000f8e00ff */
[----:B------:R-:W-:Y:S01]  /*17910*/  IMAD R3, R0, UR5, R3 ;  /* 0x0000000500037c24 */ /* 0x000fe2000f8e0203 */
[----:B------:R-:W-:Y:S01]  /*17920*/  ULDC.64 UR4, c[0x0][0xae8] ;  /* 0x0002ba0000047ab9 */ /* 0x000fe20000000a00 */
[----:B------:R-:W-:Y:S02]  /*17930*/  IMAD R0, R206, 0x20, R187 ;  /* 0x00000020ce007824 */ /* 0x000fe400078e02bb */
[----:B------:R-:W-:Y:S02]  /*17940*/  IMAD.IADD R5, R5, 0x1, R3 ;  /* 0x0000000105057824 */ /* 0x000fe400078e0203 */
[----:B------:R-:W-:Y:S02]  /*17950*/  IMAD.IADD R9, R191, 0x1, R0 ;  /* 0x00000001bf097824 */ /* 0x000fe400078e0200 */
[----:B------:R-:W-:Y:S02]  /*17960*/  IMAD R6, R13, UR4, RZ ;  /* 0x000000040d067c24 */ /* 0x000fe4000f8e02ff */
[----:B---3--:R-:W-:-:S04]  /*17970*/  @P2 IMAD.HI.U32 R0, R9, R14, RZ ;  /* 0x0000000e09002227 */ /* 0x008fc800078e00ff */
        /* <DEDUP_REMOVED lines=19> */
[----:B------:R-:W-:Y:S01]  /*17ab0*/  IMAD.IADD R191, R187, 0x1, R191 ;  /* 0x00000001bbbf7824 */ /* 0x000fe200078e02bf */
[----:B------:R-:W-:Y:S01]  /*17ac0*/  IADD3 R5, R5, R9, RZ ;  /* 0x0000000905057210 */ /* 0x000fe20007ffe0ff */
        /* <DEDUP_REMOVED lines=9> */
[----:B------:R0:W3:Y:S04]  /*17b60*/  SHFL.IDX PT, R3, R4, RZ, 0x181f ;  /* 0x00181fff04037589 */ /* 0x0000e800000e0000 */
[----:B------:R0:W4:Y:S02]  /*17b70*/  SHFL.IDX PT, R14, R0, RZ, 0x181f ;  /* 0x00181fff000e7589 */ /* 0x00012400000e0000 */
.L_x_9836:
[----:B------:R-:W-:Y:S01]  /*17b80*/  IMAD R8, R8, R25, RZ ;  /* 0x0000001908087224 */ /* 0x000fe200078e02ff */
        /* <DEDUP_REMOVED lines=8> */
[-C--:B---3--:R-:W-:Y:S02]  /*17c10*/  @!P2 LEA.HI.X R7, R16, R3.reuse, R17, 0x1, P0 ;  /* 0x000000031007a211 */ /* 0x088fe400000f0c11 */
[----:B------:R-:W-:-:S03]  /*17c20*/  @!P3 LEA.HI.X R15, R2, R3, R184, 0x1, P1 ;  /* 0x00000003020fb211 */ /* 0x000fc600008f0cb8 */
[----:B------:R3:W-:Y:S04]  /*17c30*/  @!P2 ST.E.128 desc[UR42][R6.64], RZ ;  /* 0x000000ff0600a985 */ /* 0x0007e8000c101d2a */
[----:B------:R3:W-:Y:S02]  /*17c40*/  @!P3 ST.E.128 desc[UR42][R14.64], RZ ;  /* 0x000000ff0e00b985 */ /* 0x0007e4000c101d2a */
.L_x_9604:
[----:B------:R-:W-:Y:S05]  /*17c50*/  BSYNC B1 ;  /* 0x0000000000017941 */ /* 0x000fea0003800000 */
.L_x_9603:
[----:B------:R-:W-:-:S03]  /*17c60*/  UMOV UR4, 0xffffffff ;  /* 0xffffffff00047882 */ /* 0x000fc60000000000 */
[----:B------:R-:W-:Y:S05]  /*17c70*/  BRA.DIV UR4, `(.L_x_9605) ;  /* 0x0000009604887947 */ /* 0x000fea000b800000 */
[----:B---3--:R3:W0:Y:S04]  /*17c80*/  SHFL.IDX PT, R3, R4, 0x1, 0x181f ;  /* 0x00381f0004037f89 */ /* 0x00862800000e0000 */
[----:B----4-:R3:W4:Y:S02]  /*17c90*/  SHFL.IDX PT, R14, R0, 0x1, 0x181f ;  /* 0x00381f00000e7f89 */ /* 0x01072400000e0000 */
.L_x_9840:
        /* <DEDUP_REMOVED lines=13> */
.L_x_9607:
[----:B------:R-:W-:Y:S05]  /*17d70*/  BSYNC B1 ;  /* 0x0000000000017941 */ /* 0x000fea0003800000 */
.L_x_9606:
[----:B------:R-:W-:-:S03]  /*17d80*/  UMOV UR4, 0xffffffff ;  /* 0xffffffff00047882 */ /* 0x000fc60000000000 */
[----:B------:R-:W-:Y:S05]  /*17d90*/  BRA.DIV UR4, `(.L_x_9608) ;  /* 0x0000009604887947 */ /* 0x000fea000b800000 */
[----:B0-----:R0:W0:Y:S04]  /*17da0*/  SHFL.IDX PT, R3, R4, 0x2, 0x181f ;  /* 0x00581f0004037f89 */ /* 0x00102800000e0000 */
[----:B----4-:R4:W0:Y:S02]  /*17db0*/  SHFL.IDX PT, R14, R0, 0x2, 0x181f ;  /* 0x00581f00000e7f89 */ /* 0x01082400000e0000 */
.L_x_9844:
[----:B------:R-:W-:Y:S01]  /*17dc0*/  VIADD R5, R191, 0x40 ;  /* 0x00000040bf057836 */ /* 0x000fe20000000000 */
[----:B------:R-:W-:Y:S04]  /*17dd0*/  BSSY B1, `(.L_x_9609) ;  /* 0x000000c000017945 */ /* 0x000fe80003800000 */
        /* <DEDUP_REMOVED lines=11> */
.L_x_9610:
[----:B------:R-:W-:Y:S05]  /*17e90*/  BSYNC B1 ;  /* 0x0000000000017941 */ /* 0x000fea0003800000 */
.L_x_9609:
[----:B------:R-:W-:-:S03]  /*17ea0*/  UMOV UR4, 0xffffffff ;  /* 0xffffffff00047882 */ /* 0x000fc60000000000 */
[----:B------:R-:W-:Y:S05]  /*17eb0*/  BRA.DIV UR4, `(.L_x_9611) ;  /* 0x0000009604887947 */ /* 0x000fea000b800000 */
[----:B0-----:R0:W0:Y:S04]  /*17ec0*/  SHFL.IDX PT, R3, R4, 0x3, 0x181f ;  /* 0x00781f0004037f89 */ /* 0x00102800000e0000 */
[----:B------:R0:W0:Y:S02]  /*17ed0*/  SHFL.IDX PT, R14, R0, 0x3, 0x181f ;  /* 0x00781f00000e7f89 */ /* 0x00002400000e0000 */
.L_x_9848:
[----:B0--34-:R-:W-:-:S05]  /*17ee0*/  VIADD R0, R191, 0x60 ;  /* 0x00000060bf007836 */ /* 0x019fca0000000000 */
[----:B------:R-:W-:-:S13]  /*17ef0*/  ISETP.GE.AND P0, PT, R0, R8, PT ;  /* 0x000000080000720c */ /* 0x000fda0003f06270 */
[----:B------:R-:W-:Y:S05]  /*17f00*/  @P0 BRA `(.L_x_9598) ;  /* 0x0000000000240947 */ /* 0x000fea0003800000 */
[----:B------:R-:W-:Y:S02]  /*17f10*/  ULDC UR4, c[0x0][0xac8] ;  /* 0x0002b20000047ab9 */ /* 0x000fe40000000800 */
[----:B------:R-:W-:Y:S02]  /*17f20*/  ISETP.GE.AND P2, PT, R16, UR4, PT ;  /* 0x0000000410007c0c */ /* 0x000fe4000bf46270 */
[----:B------:R-:W-:-:S11]  /*17f30*/  ISETP.GE.AND P3, PT, R2, UR4, PT ;  /* 0x0000000402007c0c */ /* 0x000fd6000bf66270 */
[-C--:B------:R-:W-:Y:S02]  /*17f40*/  @!P2 LEA R4, P0, R16, R14.reuse, 0x1 ;  /* 0x0000000e1004a211 */ /* 0x080fe400078008ff */
[----:B------:R-:W-:Y:S02]  /*17f50*/  @!P3 LEA R14, P1, R2, R14, 0x1 ;  /* 0x0000000e020eb211 */ /* 0x000fe400078208ff */
[-C--:B------:R-:W-:Y:S02]  /*17f60*/  @!P2 LEA.HI.X R5, R16, R3.reuse, R17, 0x1, P0 ;  /* 0x000000031005a211 */ /* 0x080fe400000f0c11 */
[----:B------:R-:W-:-:S03]  /*17f70*/  @!P3 LEA.HI.X R15, R2, R3, R184, 0x1, P1 ;  /* 0x00000003020fb211 */ /* 0x000fc600008f0cb8 */
[----:B------:R0:W-:Y:S04]  /*17f80*/  @!P2 ST.E.128 desc[UR42][R4.64], RZ ;  /* 0x000000ff0400a985 */ /* 0x0001e8000c101d2a */
[----:B------:R0:W-:Y:S02]  /*17f90*/  @!P3 ST.E.128 desc[UR42][R14.64], RZ ;  /* 0x000000ff0e00b985 */ /* 0x0001e4000c101d2a */
.L_x_9598:
[----:B------:R-:W-:Y:S05]  /*17fa0*/  BSYNC B0 ;  /* 0x0000000000007941 */ /* 0x000fea0003800000 */
.L_x_9589:
[----:B------:R-:W-:Y:S02]  /*17fb0*/  ULDC UR4, c[0x0][0xc3c] ;  /* 0x00030f0000047ab9 */ /* 0x000fe40000000800 */
[----:B-1----:R-:W-:-:S13]  /*17fc0*/  ISETP.GE.AND P0, PT, R43, UR4, PT ;  /* 0x000000042b007c0c */ /* 0x002fda000bf06270 */
[----:B------:R-:W-:Y:S05]  /*17fd0*/  @!P0 BRA `(.L_x_9612) ;  /* 0xfffffe90004c8947 */ /* 0x000fea000383ffff */
[----:B------:R-:W-:Y:S05]  /*17fe0*/  BRA `(.L_x_9391) ;  /* 0x0000006c00387947 */ /* 0x000fea0003800000 */
.L_x_9389:
        /* <DEDUP_REMOVED lines=16> */
.L_x_9613:
        /* <DEDUP_REMOVED lines=41> */
.L_x_9619:
        /* <DEDUP_REMOVED lines=12> */
.L_x_9618:
[----:B------:R-:W-:Y:S05]  /*18440*/  BSYNC B0 ;  /* 0x0000000000007941 */ /* 0x000fea0003800000 */
.L_x_9617:
        /* <DEDUP_REMOVED lines=20> */
.L_x_9615:
        /* <DEDUP_REMOVED lines=20> */
.L_x_9620:
        /* <DEDUP_REMOVED lines=59> */
.L_x_9616:
[----:B------:R-:W-:Y:S02]  /*18a80*/  IMAD.MOV.U32 R17, RZ, RZ, RZ ;  /* 0x000000ffff117224 */ /* 0x000fe400078e00ff */
[----:B------:R-:W-:Y:S02]  /*18a90*/  IMAD.U32 R16, RZ, RZ, UR6 ;  /* 0x00000006ff107e24 */ /* 0x000fe4000f8e00ff */
[----:B------:R-:W-:-:S07]  /*18aa0*/  IMAD.MOV.U32 R18, RZ, RZ, RZ ;  /* 0x000000ffff127224 */ /* 0x000fce00078e00ff */
.L_x_9621:
[----:B------:R-:W-:-:S13]  /*18ab0*/  ISETP.NE.AND P0, PT, R5, RZ, PT ;  /* 0x000000ff0500720c */ /* 0x000fda0003f05270 */
[----:B------:R-:W0:Y:S01]  /*18ac0*/  @!P0 S2R R3, SR_CgaCtaId ;  /* 0x0000000000038919 */ /* 0x000e220000008800 */
[----:B------:R-:W-:-:S04]  /*18ad0*/  @!P0 MOV R2, 0x400 ;  /* 0x0000040000028802 */ /* 0x000fc80000000f00 */
[----:B0-----:R-:W-:-:S05]  /*18ae0*/  @!P0 LEA R2, R3, R2, 0x18 ;  /* 0x0000000203028211 */ /* 0x001fca00078ec0ff */
[----:B------:R1:W-:Y:S01]  /*18af0*/  @!P0 STS.128 [R2+0x288d0], R16 ;  /* 0x0288d01002008388 */ /* 0x0003e20000000c00 */
[----:B------:R-:W-:Y:S06]  /*18b00*/  BAR.ARV 0x5, 0x180 ;  /* 0x0146000000007b1d */ /* 0x000fec0000002000 */
.L_x_9614:
[----:B------:R2:W-:Y:S01]  /*18b10*/  STL [R1+0x24], RZ ;  /* 0x000024ff01007387 */ /* 0x0005e20000100800 */
[----:B------:R-:W-:Y:S01]  /*18b20*/  ULDC UR4, c[0x0][0xc3c] ;  /* 0x00030f0000047ab9 */ /* 0x000fe20000000800 */
[----:B------:R-:W-:Y:S01]  /*18b30*/  IMAD.MOV.U32 R28, RZ, RZ, 0x1 ;  /* 0x00000001ff1c7424 */ /* 0x000fe200078e00ff */
[----:B0-----:R-:W-:Y:S01]  /*18b40*/  ISETP.GE.AND P0, PT, R19, UR4, PT ;  /* 0x0000000413007c0c */ /* 0x001fe2000bf06270 */
[----:B------:R-:W-:-:S12]  /*18b50*/  IMAD.MOV.U32 R25, RZ, RZ, RZ ;  /* 0x000000ffff197224 */ /* 0x000fd800078e00ff */
[----:B--2---:R-:W-:Y:S05]  /*18b60*/  @P0 BRA `(.L_x_9622) ;  /* 0x0000005c007c0947 */ /* 0x004fea0003800000 */
[----:B------:R-:W0:Y:S01]  /*18b70*/  S2UR UR5, SR_CgaCtaId ;  /* 0x00000000000579c3 */ /* 0x000e220000008800 */
[C---:B------:R-:W-:Y:S01]  /*18b80*/  IMAD.SHL.U32 R31, R0.reuse, 0x8, RZ ;  /* 0x00000008001f7824 */ /* 0x040fe200078e00ff */
[----:B-1----:R-:W-:Y:S01]  /*18b90*/  LOP3.LUT R2, R0, 0x7f, RZ, 0xc0, !PT ;  /* 0x0000007f00027812 */ /* 0x002fe200078ec0ff */
        /* <DEDUP_REMOVED lines=20> */
[----:B0-----:R-:W-:-:S06]  /*18ce0*/  ULEA UR4, UR5, UR4, 0x18 ;  /* 0x0000000405047291 */ /* 0x001fcc000f8ec03f */
[----:B------:R-:W-:-:S04]  /*18cf0*/  IMAD.U32 R22, RZ, RZ, UR4 ;  /* 0x00000004ff167e24 */ /* 0x000fc8000f8e00ff */
[----:B------:R-:W-:-:S05]  /*18d00*/  IMAD R0, R36, 0x2, R22 ;  /* 0x0000000224007824 */ /* 0x000fca00078e0216 */
[----:B------:R1:W-:Y:S02]  /*18d10*/  STL [R1+0x8], R0 ;  /* 0x0000080001007387 */ /* 0x0003e40000100800 */
.L_x_9721:
        /* <DEDUP_REMOVED lines=29> */
[----:B---3--:R-:W3:Y:S01]  /*18ef0*/  @P0 LDG.E R6, desc[UR42][R2.64] ;  /* 0x0000002a02060981 */ /* 0x008ee2000c1e1900 */
        /* <DEDUP_REMOVED lines=17> */
[----:B---3--:R0:W-:Y:S04]  /*19010*/  STL [R1+0x14], R8 ;  /* 0x0000140801007387 */ /* 0x0081e80000100800 */
[----:B--2---:R1:W-:Y:S01]  /*19020*/  STL [R1], R11 ;  /* 0x0000000b01007387 */ /* 0x0043e20000100800 */
[----:B------:R-:W-:Y:S02]  /*19030*/  IMAD.MOV.U32 R10, RZ, RZ, R8 ;  /* 0x000000ffff0a7224 */ /* 0x000fe400078e0008 */
[----:B0-----:R-:W-:Y:S01]  /*19040*/  IMAD.U32 R8, RZ, RZ, UR4 ;  /* 0x00000004ff087e24 */ /* 0x001fe2000f8e00ff */
[----:B----4-:R-:W-:Y:S06]  /*19050*/  @P2 BRA `(.L_x_9623) ;  /* 0x0000000000142947 */ /* 0x010fec0003800000 */
[----:B------:R-:W-:Y:S05]  /*19060*/  @!P0 BRA `(.L_x_9623) ;  /* 0x0000000000108947 */ /* 0x000fea0003800000 */
[----:B------:R-:W2:Y:S04]  /*19070*/  LDG.E R9, desc[UR42][R2.64] ;  /* 0x0000002a02097981 */ /* 0x000ea8000c1e1900 */
[----:B------:R-:W2:Y:S02]  /*19080*/  LDG.E R6, desc[UR42][R2.64+0x4] ;  /* 0x0000042a02067981 */ /* 0x000ea4000c1e1900 */
[----:B--2---:R-:W-:-:S05]  /*19090*/  IMAD.IADD R10, R6, 0x1, -R9 ;  /* 0x00000001060a7824 */ /* 0x004fca00078e0a09 */
[----:B------:R0:W-:Y:S02]  /*190a0*/  STL [R1+0x14], R10 ;  /* 0x0000140a01007387 */ /* 0x0001e40000100800 */
.L_x_9623:
        /* <DEDUP_REMOVED lines=9> */
.L_x_9624:
        /* <DEDUP_REMOVED lines=8> */
[----:B--2---:R-:W-:-:S07]  /*191c0*/  IADD3 R8, -R8, R9, RZ ;  /* 0x0000000908087210 */ /* 0x004fce0007ffe1ff */
.L_x_9625:
[----:B--2---:R-:W2:Y:S01]  /*191d0*/  @P1 LDG.E R2, desc[UR42][R4.64] ;  /* 0x0000002a04021981 */ /* 0x004ea2000c1e1900 */
[----:B------:R-:W3:Y:S03]  /*191e0*/  LDC R3, c[0x0][0x448] ;  /* 0x00011200ff037b82 */ /* 0x000ee60000000800 */
[----:B------:R4:W2:Y:S01]  /*191f0*/  @P1 LDG.E R9, desc[UR42][R4.64+0x4] ;  /* 0x0000042a04091981 */ /* 0x0008a2000c1e1900 */
[----:B-----5:R-:W-:Y:S01]  /*19200*/  IMAD.IADD R8, R8, 0x1, -R11 ;  /* 0x0000000108087824 */ /* 0x020fe200078e0a0b */
[----:B------:R-:W-:Y:S03]  /*19210*/  BSSY B0, `(.L_x_9626) ;  /* 0x0000127000007945 */ /* 0x000fe60003800000 */
[----:B----4-:R-:W-:-:S05]  /*19220*/  IMAD.MOV R4, RZ, RZ, -R8 ;  /* 0x000000ffff047224 */ /* 0x010fca00078e0a08 */
[----:B------:R-:W-:Y:S02]  /*19230*/  VIMNMX R4, RZ, R4, !PT ;  /* 0x00000004ff047248 */ /* 0x000fe40007fe0100 */
[----:B---3--:R-:W-:-:S13]  /*19240*/  ISETP.NE.AND P0, PT, R3, 0x1, PT ;  /* 0x000000010300780c */ /* 0x008fda0003f05270 */
[----:B------:R-:W3:Y:S08]  /*19250*/  @P0 LDC R3, c[0x0][0x44c] ;  /* 0x00011300ff030b82 */ /* 0x000ef00000000800 */
[----:B------:R-:W4:Y:S01]  /*19260*/  @P0 LDC R6, c[0x0][0x450] ;  /* 0x00011400ff060b82 */ /* 0x000f220000000800 */
[----:B--2---:R-:W-:Y:S02]  /*19270*/  @P1 IMAD.IADD R7, R9, 0x1, -R2 ;  /* 0x0000000109071824 */ /* 0x004fe400078e0a02 */
[----:B------:R-:W-:-:S02]  /*19280*/  IMAD.SHL.U32 R2, R17, 0x80, RZ ;  /* 0x0000008011027824 */ /* 0x000fc400078e00ff */
[----:B------:R-:W-:Y:S02]  /*19290*/  IMAD.IADD R37, R8, 0x1, R7 ;  /* 0x0000000108257824 */ /* 0x000fe400078e0207 */
[----:B------:R-:W-:Y:S02]  /*192a0*/  VIADD R2, R2, 0x7f ;  /* 0x0000007f02027836 */ /* 0x000fe40000000000 */
[----:B------:R-:W-:Y:S02]  /*192b0*/  VIADD R5, R37, 0x7f ;  /* 0x0000007f25057836 */ /* 0x000fe40000000000 */
[----:B---3--:R-:W-:-:S04]  /*192c0*/  @P0 IMAD.HI.U32 R9, R2, R3, RZ ;  /* 0x0000000302090227 */ /* 0x008fc800078e00ff */
[----:B------:R-:W-:Y:S01]  /*192d0*/  IMAD.MOV.U32 R3, RZ, RZ, R2 ;  /* 0x000000ffff037224 */ /* 0x000fe200078e0002 */
[----:B----4-:R-:W-:Y:S02]  /*192e0*/  @P0 SHF.R.U32.HI R3, RZ, R6, R9 ;  /* 0x00000006ff030219 */ /* 0x010fe40000011609 */
[----:B------:R-:W-:Y:S02]  /*192f0*/  IADD3 R6, R37, 0x80, -R10 ;  /* 0x0000008025067810 */ /* 0x000fe40007ffe80a */
[----:B------:R-:W-:-:S03]  /*19300*/  SHF.R.S32.HI R2, RZ, 0x1f, R5 ;  /* 0x0000001fff027819 */ /* 0x000fc60000011405 */
[----:B------:R-:W-:Y:S01]  /*19310*/  IMAD.IADD R3, R6, 0x1, R3 ;  /* 0x0000000106037824 */ /* 0x000fe200078e0203 */
[----:B------:R-:W-:-:S04]  /*19320*/  LEA.HI R5, R2, R5, RZ, 0x7 ;  /* 0x0000000502057211 */ /* 0x000fc800078f38ff */
[----:B------:R-:W-:Y:S02]  /*19330*/  SHF.R.S32.HI R2, RZ, 0x1f, R3 ;  /* 0x0000001fff027819 */ /* 0x000fe40000011403 */
[----:B------:R-:W-:Y:S02]  /*19340*/  SHF.R.S32.HI R5, RZ, 0x7, R5 ;  /* 0x00000007ff057819 */ /* 0x000fe40000011405 */
[----:B------:R-:W-:-:S04]  /*19350*/  LEA.HI R2, R2, R3, RZ, 0x7 ;  /* 0x0000000302027211 */ /* 0x000fc800078f38ff */
[----:B------:R-:W-:-:S04]  /*19360*/  SHF.R.S32.HI R2, RZ, 0x7, R2 ;  /* 0x00000007ff027819 */ /* 0x000fc80000011402 */
[----:B------:R-:W-:-:S05]  /*19370*/  VIMNMX R3, R5, R2, PT ;  /* 0x0000000205037248 */ /* 0x000fca0003fe0100 */
[----:B------:R-:W-:-:S05]  /*19380*/  IMAD R2, R3, 0x80, -R8 ;  /* 0x0000008003027824 */ /* 0x000fca00078e0a08 */
[----:B------:R-:W-:-:S04]  /*19390*/  VIMNMX R7, R2, R7, PT ;  /* 0x0000000702077248 */ /* 0x000fc80003fe0100 */
[----:B------:R-:W-:Y:S02]  /*193a0*/  ISETP.GT.AND P0, PT, R7, R4, PT ;  /* 0x000000040700720c */ /* 0x000fe40003f04270 */
[----:B------:R-:W-:-:S11]  /*193b0*/  SHF.R.U32.HI R4, RZ, 0x7, R4 ;  /* 0x00000007ff047819 */ /* 0x000fd60000011604 */
        /* <DEDUP_REMOVED lines=15> */
.L_x_9851:
[----:B---3--:R-:W-:Y:S02]  /*194b0*/  ISETP.NE.AND P0, PT, R14, RZ, PT ;  /* 0x000000ff0e00720c */ /* 0x008fe40003f05270 */
[----:B------:R-:W-:-:S11]  /*194c0*/  PLOP3.LUT P6, PT, PT, PT, PT, 0x8, 0x0 ;  /* 0x000000000000781c */ /* 0x000fd60003fce170 */
[----:B------:R-:W-:Y:S05]  /*194d0*/  @P0 BRA `(.L_x_9629) ;  /* 0x00000000000c0947 */ /* 0x000fea0003800000 */
[----:B------:R-:W-:-:S03]  /*194e0*/  UMOV UR4, 0xffffffff ;  /* 0xffffffff00047882 */ /* 0x000fc60000000000 */
[----:B------:R-:W-:Y:S05]  /*194f0*/  BRA.DIV UR4, `(.L_x_9630) ;  /* 0x0000008204747947 */ /* 0x000fea000b800000 */
[----:B------:R-:W-:-:S13]  /*19500*/  ELECT P6, URZ, PT ;  /* 0x00000000003f782f */ /* 0x000fda00038c0000 */
.L_x_9629:
        /* <DEDUP_REMOVED lines=9> */
.L_x_9854:
[----:B------:R-:W-:Y:S05]  /*195a0*/  BSYNC B1 ;  /* 0x0000000000017941 */ /* 0x000fea0003800000 */
.L_x_9631:
[----:B------:R-:W-:Y:S04]  /*195b0*/  BSSY B1, `(.L_x_9633) ;  /* 0x000006e000017945 */ /* 0x000fe80003800000 */
[----:B------:R-:W-:Y:S05]  /*195c0*/  @!P6 BRA `(.L_x_9634) ;  /* 0x0000000400b0e947 */ /* 0x000fea0003800000 */
[----:B--2---:R-:W-:Y:S01]  /*195d0*/  IMAD R7, R27, 0x8, R22 ;  /* 0x000000081b077824 */ /* 0x004fe200078e0216 */
[----:B------:R-:W-:Y:S01]  /*195e0*/  SHF.L.U32 R8, R29, 0x1f, RZ ;  /* 0x0000001f1d087819 */ /* 0x000fe200000006ff */
[----:B------:R-:W2:Y:S01]  /*195f0*/  S2R R9, SR_TID.X ;  /* 0x0000000000097919 */ /* 0x000ea20000002100 */
[----:B------:R-:W-:Y:S02]  /*19600*/  BSSY B2, `(.L_x_9635) ;  /* 0x0000005000027945 */ /* 0x000fe40003800000 */
[----:B------:R-:W3:Y:S01]  /*19610*/  SYNCS.PHASECHK.TRANS64.TRYWAIT P0, [R7+URZ+0x288a0], R8 ;  /* 0x0288a008070075a7 */ /* 0x000ee2000800017f */
[----:B--2---:R-:W-:-:S04]  /*19620*/  LOP3.LUT R9, R9, 0x7f, RZ, 0xc0, !PT ;  /* 0x0000007f09097812 */ /* 0x004fc800078ec0ff */
[----:B------:R-:W-:Y:S01]  /*19630*/  ISETP.NE.AND P1, PT, R9, RZ, PT ;  /* 0x000000ff0900720c */ /* 0x000fe20003f25270 */
[----:B---3--:R-:W-:-:S12]  /*19640*/  @!P0 BRA `(.L_x_9636) ;  /* 0x0000008000548947 */ /* 0x008fd80003800000 */
.L_x_9855:
[----:B------:R-:W-:Y:S05]  /*19650*/  BSYNC B2 ;  /* 0x0000000000027941 */ /* 0x000fea0003800000 */
.L_x_9635:
        /* <DEDUP_REMOVED lines=9> */
.L_x_9638:
[----:B------:R-:W-:Y:S05]  /*196f0*/  BSYNC B2 ;  /* 0x0000000000027941 */ /* 0x000fea0003800000 */
.L_x_9637:
        /* <DEDUP_REMOVED lines=8> */
[----:B-1----:R-:W-:Y:S01]  /*19780*/  IMAD.SHL.U32 R11, R27, 0x4000, RZ ;  /* 0x000040001b0b7824 */ /* 0x002fe200078e00ff */
[----:B------:R-:W-:Y:S01]  /*19790*/  UMOV UR6, 0x0 ;  /* 0x0000000000067882 */ /* 0x000fe20000000000 */
[----:B------:R-:W-:Y:S01]  /*197a0*/  VIADD R12, R7, 0x28890 ;  /* 0x00028890070c7836 */ /* 0x000fe20000000000 */
[----:B------:R-:W-:Y:S01]  /*197b0*/  UMOV UR7, 0x12f00000 ;  /* 0x12f0000000077882 */ /* 0x000fe20000000000 */
[----:B------:R-:W-:-:S08]  /*197c0*/  VIADD R13, R10, 0x18400 ;  /* 0x000184000a0d7836 */ /* 0x000fd00000000000 */
.L_x_9639:
        /* <DEDUP_REMOVED lines=16> */
.L_x_9640:
        /* <DEDUP_REMOVED lines=13> */
.L_x_9856:
[----:B------:R-:W-:Y:S05]  /*199a0*/  BSYNC B2 ;  /* 0x0000000000027941 */ /* 0x000fea0003800000 */
.L_x_9641:
[----:B------:R-:W-:Y:S01]  /*199b0*/  BSSY B2, `(.L_x_9643) ;  /* 0x000000b000027945 */ /* 0x000fe20003800000 */
[----:B------:R-:W-:Y:S02]  /*199c0*/  IMAD.MOV.U32 R12, RZ, RZ, 0x0 ;  /* 0x00000000ff0c7424 */ /* 0x000fe400078e00ff */
[----:B------:R-:W-:Y:S01]  /*199d0*/  IMAD.MOV.U32 R13, RZ, RZ, 0x12f00000 ;  /* 0x12f00000ff0d7424 */ /* 0x000fe200078e00ff */
[----:B------:R-:W-:Y:S06]  /*199e0*/  @P1 BRA `(.L_x_9644) ;  /* 0x00000000001c1947 */ /* 0x000fec0003800000 */
[----:B------:R-:W1:Y:S01]  /*199f0*/  S2R R10, SR_TID.X ;  /* 0x00000000000a7919 */ /* 0x000e620000002100 */
[----:B0-2---:R-:W-:-:S04]  /*19a00*/  IMAD.MOV.U32 R8, RZ, RZ, 0x8000 ;  /* 0x00008000ff087424 */ /* 0x005fc800078e00ff */
[----:B------:R3:W-:Y:S01]  /*19a10*/  SYNCS.ARRIVE.TRANS64 RZ, [R7+URZ+0x288b0], R8 ;  /* 0x0288b00807ff79a7 */ /* 0x0007e2000800003f */
[----:B-1----:R-:W-:-:S04]  /*19a20*/  LOP3.LUT R10, R10, 0x1f, RZ, 0xc0, !PT ;  /* 0x0000001f0a0a7812 */ /* 0x002fc800078ec0ff */
[----:B------:R-:W-:-:S13]  /*19a30*/  ISETP.NE.AND P0, PT, R10, RZ, PT ;  /* 0x000000ff0a00720c */ /* 0x000fda0003f05270 */
[----:B---3--:R-:W-:Y:S05]  /*19a40*/  @!P0 BRA `(.L_x_9644) ;  /* 0x0000000000048947 */ /* 0x008fea0003800000 */
[----:B------:R-:W-:Y:S01]  /*19a50*/  BPT.TRAP 0x1 ;  /* 0x000000040000795c */ /* 0x000fe20000300000 */
.L_x_9644:
[----:B------:R-:W-:Y:S05]  /*19a60*/  BSYNC B2 ;  /* 0x0000000000027941 */ /* 0x000fea0003800000 */
.L_x_9643:
        /* <DEDUP_REMOVED lines=9> */
.L_x_9645:
        /* <DEDUP_REMOVED lines=15> */
.L_x_9646:
        /* <DEDUP_REMOVED lines=10> */
.L_x_9634:
[----:B------:R-:W-:Y:S05]  /*19c90*/  BSYNC B1 ;  /* 0x0000000000017941 */ /* 0x000fea0003800000 */
.L_x_9633:
[----:B-1----:R-:W-:Y:S01]  /*19ca0*/  VIADD R11, R3, 0xfffffffe ;  /* 0xfffffffe030b7836 */ /* 0x002fe20000000000 */
        /* <DEDUP_REMOVED lines=8> */
.L_x_9661:
[----:B------:R-:W-:Y:S05]  /*19d30*/  YIELD ;  /* 0x0000000000007946 */ /* 0x000fea0003800000 */
        /* <DEDUP_REMOVED lines=10> */
.L_x_9857:
[----:B------:R-:W-:Y:S05]  /*19de0*/  BSYNC B2 ;  /* 0x0000000000027941 */ /* 0x000fea0003800000 */
.L_x_9649:
[----:B------:R-:W-:Y:S04]  /*19df0*/  BSSY B2, `(.L_x_9651) ;  /* 0x0000009000027945 */ /* 0x000fe80003800000 */
[----:B------:R-:W-:Y:S05]  /*19e00*/  @P2 BRA `(.L_x_9652) ;  /* 0x00000000001c2947 */ /* 0x000fea0003800000 */
[----:B--2---:R-:W1:Y:S01]  /*19e10*/  S2R R7, SR_TID.X ;  /* 0x0000000000077919 */ /* 0x004e620000002100 */
[----:B------:R-:W-:-:S04]  /*19e20*/  IMAD.MOV.U32 R3, RZ, RZ, 0x8000 ;  /* 0x00008000ff037424 */ /* 0x000fc800078e00ff */
[----:B------:R3:W-:Y:S01]  /*19e30*/  SYNCS.ARRIVE.TRANS64 RZ, [R10+URZ+0x28890], R3 ;  /* 0x028890030aff79a7 */ /* 0x0007e2000800003f */
[----:B-1----:R-:W-:-:S04]  /*19e40*/  LOP3.LUT R7, R7, 0x1f, RZ, 0xc0, !PT ;  /* 0x0000001f07077812 */ /* 0x002fc800078ec0ff */
[----:B------:R-:W-:-:S13]  /*19e50*/  ISETP.NE.AND P1, PT, R7, RZ, PT ;  /* 0x000000ff0700720c */ /* 0x000fda0003f25270 */
[----:B---3--:R-:W-:Y:S05]  /*19e60*/  @!P1 BRA `(.L_x_9652) ;  /* 0x0000000000049947 */ /* 0x008fea0003800000 */
[----:B------:R-:W-:Y:S01]  /*19e70*/  BPT.TRAP 0x1 ;  /* 0x000000040000795c */ /* 0x000fe20000300000 */
.L_x_9652:
[----:B------:R-:W-:Y:S05]  /*19e80*/  BSYNC B2 ;  /* 0x0000000000027941 */ /* 0x000fea0003800000 */
.L_x_9651:
        /* <DEDUP_REMOVED lines=8> */
[----:B------:R-:W-:Y:S01]  /*19f10*/  VIADD R12, R8, 0x18400 ;  /* 0x00018400080c7836 */ /* 0x000fe20000000000 */
[----:B------:R-:W-:Y:S01]  /*19f20*/  UMOV UR6, 0x0 ;  /* 0x0000000000067882 */ /* 0x000fe20000000000 */
[----:B------:R-:W-:-:S10]  /*19f30*/  UMOV UR7, 0x12f00000 ;  /* 0x12f0000000077882 */ /* 0x000fd40000000000 */
.L_x_9653:
        /* <DEDUP_REMOVED lines=16> */
.L_x_9654:
        /* <DEDUP_REMOVED lines=13> */
.L_x_9858:
[----:B------:R-:W-:Y:S05]  /*1a110*/  BSYNC B2 ;  /* 0x0000000000027941 */ /* 0x000fea0003800000 */
.L_x_9655:
        /* <DEDUP_REMOVED lines=11> */
.L_x_9658:
[----:B------:R-:W-:Y:S05]  /*1a1d0*/  BSYNC B2 ;  /* 0x0000000000027941 */ /* 0x000fea0003800000 */
.L_x_9657:
        /* <DEDUP_REMOVED lines=8> */
.L_x_9659:
        /* <DEDUP_REMOVED lines=15> */
.L_x_9660:
        /* <DEDUP_REMOVED lines=10> */
.L_x_9648:
[----:B------:R-:W-:Y:S05]  /*1a3f0*/  BSYNC B1 ;  /* 0x0000000000017941 */ /* 0x000fea0003800000 */
.L_x_9647:
[C---:B------:R-:W-:Y:S01]  /*1a400*/  ISETP.GT.AND P2, PT, R11.reuse, R4, PT ;  /* 0x000000040b00720c */ /* 0x040fe20003f44270 */
[----:B------:R-:W-:Y:S01]  /*1a410*/  VIADD R11, R11, 0xffffffff ;  /* 0xffffffff0b0b7836 */ /* 0x000fe20000000000 */
[----:B------:R-:W-:-:S04]  /*1a420*/  IADD3 R27, R27, 0x1, RZ ;  /* 0x000000011b1b7810 */ /* 0x000fc80007ffe0ff */
[----:B------:R-:W-:-:S04]  /*1a430*/  ISETP.NE.AND P1, PT, R27, 0x2, PT ;  /* 0x000000021b00780c */ /* 0x000fc80003f25270 */
[----:B------:R-:W-:Y:S02]  /*1a440*/  SEL R8, RZ, 0x1, P1 ;  /* 0x00000001ff087807 */ /* 0x000fe40000800000 */
[----:B------:R-:W-:Y:S02]  /*1a450*/  SEL R27, R27, RZ, P1 ;  /* 0x000000ff1b1b7207 */ /* 0x000fe40000800000 */
[----:B------:R-:W-:Y:S01]  /*1a460*/  LOP3.LUT R29, R29, R8, RZ, 0x3c, !PT ;  /* 0x000000081d1d7212 */ /* 0x000fe200078e3cff */
[----:B------:R-:W-:Y:S06]  /*1a470*/  @P2 BRA `(.L_x_9661) ;  /* 0xfffffff8002c2947 */ /* 0x000fec000383ffff */
.L_x_9627:
[----:B------:R-:W-:Y:S05]  /*1a480*/  BSYNC B0 ;  /* 0x0000000000007941 */ /* 0x000fea0003800000 */
.L_x_9626:
        /* <DEDUP_REMOVED lines=10> */
[----:B------:R-:W-:-:S05]  /*1a530*/  IMAD.IADD R3, R6, 0x1, R3 ;  /* 0x0000000106037824 */ /* 0x000fca00078e0203 */
[----:B------:R-:W-:-:S04]  /*1a540*/  SHF.R.S32.HI R0, RZ, 0x1f, R3 ;  /* 0x0000001fff007819 */ /* 0x000fc80000011403 */
[----:B------:R-:W-:-:S04]  /*1a550*/  LEA.HI R0, R0, R3, RZ, 0x7 ;  /* 0x0000000300007211 */ /* 0x000fc800078f38ff */
[----:B------:R-:W-:-:S04]  /*1a560*/  SHF.R.S32.HI R0, RZ, 0x7, R0 ;  /* 0x00000007ff007819 */ /* 0x000fc80000011400 */
        /* <DEDUP_REMOVED lines=21> */
.L_x_9663:
        /* <DEDUP_REMOVED lines=13> */
[----:B0-----:R-:W-:Y:S02]  /*1a790*/  IMAD.U32 R10, RZ, RZ, UR4 ;  /* 0x00000004ff0a7e24 */ /* 0x001fe4000f8e00ff */
[----:B-1----:R-:W-:Y:S02]  /*1a7a0*/  IMAD.U32 R11, RZ, RZ, UR5 ;  /* 0x00000005ff0b7e24 */ /* 0x002fe4000f8e00ff */
[----:B------:R-:W-:Y:S02]  /*1a7b0*/  IMAD.MOV.U32 R8, RZ, RZ, 0x70 ;  /* 0x00000070ff087424 */ /* 0x000fe400078e00ff */
[----:B------:R-:W-:Y:S02]  /*1a7c0*/  IMAD.MOV.U32 R12, RZ, RZ, 0x1 ;  /* 0x00000001ff0c7424 */ /* 0x000fe400078e00ff */
[----:B------:R-:W-:-:S07]  /*1a7d0*/  IMAD.MOV.U32 R13, RZ, RZ, RZ ;  /* 0x000000ffff0d7224 */ /* 0x000fce00078e00ff */
[----:B------:R-:W-:-:S07]  /*1a7e0*/  LEPC R20, `(.L_x_9666) ;  /* 0x000000001014794e */ /* 0x000fce0000000000 */
[----:B--2---:R-:W-:Y:S05]  /*1a7f0*/  CALL.ABS.NOINC R2 ;  /* 0x0000000002007343 */ /* 0x004fea0003c00000 */
.L_x_9666:
[----:B------:R-:W-:Y:S05]  /*1a800*/  BSYNC B6 ;  /* 0x0000000000067941 */ /* 0x000fea0003800000 */
.L_x_9665:
        /* <DEDUP_REMOVED lines=13> */
[----:B0-----:R-:W-:Y:S02]  /*1a8e0*/  IMAD.U32 R10, RZ, RZ, UR4 ;  /* 0x00000004ff0a7e24 */ /* 0x001fe4000f8e00ff */
[----:B-1----:R-:W-:Y:S02]  /*1a8f0*/  IMAD.U32 R11, RZ, RZ, UR5 ;  /* 0x00000005ff0b7e24 */ /* 0x002fe4000f8e00ff */
[----:B------:R-:W-:Y:S02]  /*1a900*/  IMAD.MOV.U32 R8, RZ, RZ, 0x70 ;  /* 0x00000070ff087424 */ /* 0x000fe400078e00ff */
[----:B------:R-:W-:Y:S02]  /*1a910*/  IMAD.MOV.U32 R12, RZ, RZ, 0x1 ;  /* 0x00000001ff0c7424 */ /* 0x000fe400078e00ff */
[----:B--2---:R-:W-:-:S07]  /*1a920*/  IMAD.MOV.U32 R13, RZ, RZ, RZ ;  /* 0x000000ffff0d7224 */ /* 0x004fce00078e00ff */
[----:B------:R-:W-:-:S07]  /*1a930*/  LEPC R20, `(.L_x_9669) ;  /* 0x000000001014794e */ /* 0x000fce0000000000 */
[----:B---3--:R-:W-:Y:S05]  /*1a940*/  CALL.ABS.NOINC R2 ;  /* 0x0000000002007343 */ /* 0x008fea0003c00000 */
.L_x_9669:
        /* <DEDUP_REMOVED lines=15> */
.L_x_9668:
[----:B------:R-:W-:Y:S05]  /*1aa40*/  BSYNC B6 ;  /* 0x0000000000067941 */ /* 0x000fea0003800000 */
.L_x_9667:
[----:B------:R-:W-:Y:S01]  /*1aa50*/  ULDC.64 UR4, c[0x0][0x9f8] ;  /* 0x00027e0000047ab9 */ /* 0x000fe20000000a00 */
[----:B------:R-:W2:Y:S01]  /*1aa60*/  LDL R20, [R1] ;  /* 0x0000000001147983 */ /* 0x000ea20000100800 */
[----:B------:R-:W-:Y:S01]  /*1aa70*/  ISETP.NE.U32.AND P0, PT, RZ, UR4, PT ;  /* 0x00000004ff007c0c */ /* 0x000fe2000bf05070 */
[----:B------:R-:W-:Y:S01]  /*1aa80*/  IMAD.MOV.U32 R26, RZ, RZ, R35 ;  /* 0x000000ffff1a7224 */ /* 0x000fe200078e0023 */
[----:B------:R-:W3:Y:S02]  /*1aa90*/  LDC R0, c[0x0][0x430] ;  /* 0x00010c00ff007b82 */ /* 0x000ee40000000800 */
[----:B------:R-:W-:-:S13]  /*1aaa0*/  ISETP.NE.AND.EX P0, PT, RZ, UR5, PT, P0 ;  /* 0x00000005ff007c0c */ /* 0x000fda000bf05300 */
[----:B------:R-:W-:Y:S01]  /*1aab0*/  @P0 IADD3 R2, P1, R23, UR4, RZ ;  /* 0x0000000417020c10 */ /* 0x000fe2000ff3e0ff */
[----:B------:R-:W4:Y:S01]  /*1aac0*/  S2R R35, SR_TID.X ;  /* 0x0000000000237919 */ /* 0x000f220000002100 */
[----:B------:R-:W0:Y:S02]  /*1aad0*/  S2R R21, SR_TID.X ;  /* 0x0000000000157919 */ /* 0x000e240000002100 */
[----:B------:R-:W-:Y:S01]  /*1aae0*/  @P0 IADD3.X R3, R24, UR5, RZ, P1, !PT ;  /* 0x0000000518030c10 */ /* 0x000fe20008ffe4ff */
[----:B------:R-:W-:Y:S01]  /*1aaf0*/  VIADD R26, R26, 0xffffffff ;  /* 0xffffffff1a1a7836 */ /* 0x000fe20000000000 */
[----:B------:R-:W-:-:S03]  /*1ab00*/  ULDC UR4, c[0x0][0x2f4] ;  /* 0x0000bd0000047ab9 */ /* 0x000fc60000000800 */
[----:B------:R1:W2:Y:S01]  /*1ab10*/  @P0 LDG.E R34, desc[UR42][R2.64] ;  /* 0x0000002a02220981 */ /* 0x0002a2000c1e1900 */
[----:B---3--:R-:W-:Y:S01]  /*1ab20*/  ISETP.NE.AND P1, PT, R0, 0x1, PT ;  /* 0x000000010000780c */ /* 0x008fe20003f25270 */
[----:B------:R-:W-:-:S12]  /*1ab30*/  IMAD.SHL.U32 R8, R26, 0x80, RZ ;  /* 0x000000801a087824 */ /* 0x000fd800078e00ff */
[----:B------:R-:W3:Y:S01]  /*1ab40*/  @P1 LDC R7, c[0x0][0x434] ;  /* 0x00010d00ff071b82 */ /* 0x000ee20000000800 */
[----:B----4-:R-:W-:-:S07]  /*1ab50*/  IMAD.SHL.U32 R35, R35, 0x10, RZ ;  /* 0x0000001023237824 */ /* 0x010fce00078e00ff */
[----:B------:R-:W4:Y:S01]  /*1ab60*/  @P1 LDC R5, c[0x0][0x438] ;  /* 0x00010e00ff051b82 */ /* 0x000f220000000800 */
[----:B0-----:R-:W-:Y:S02]  /*1ab70*/  LOP3.LUT R21, R21, 0x7f, RZ, 0xc0, !PT ;  /* 0x0000007f15157812 */ /* 0x001fe400078ec0ff */
[----:B------:R-:W-:Y:S02]  /*1ab80*/  LOP3.LUT R35, R35, 0x70, RZ, 0xc0, !PT ;  /* 0x0000007023237812 */ /* 0x000fe400078ec0ff */
[----:B------:R-:W-:-:S04]  /*1ab90*/  SHF.R.U32.HI R21, RZ, 0x3, R21 ;  /* 0x00000003ff157819 */ /* 0x000fc80000011615 */
[----:B------:R-:W-:-:S04]  /*1aba0*/  LOP3.LUT R6, R8, R21, R35, 0xfe, !PT ;  /* 0x0000001508067212 */ /* 0x000fc800078efe23 */
[----:B------:R-:W-:-:S13]  /*1abb0*/  ISETP.GE.AND P0, PT, R6, R37, PT ;  /* 0x000000250600720c */ /* 0x000fda0003f06270 */
[----:B-1----:R-:W0:Y:S01]  /*1abc0*/  @!P0 LDC.64 R2, c[0x0][0x428] ;  /* 0x00010a00ff028b82 */ /* 0x002e220000000a00 */
[----:B------:R-:W-:Y:S01]  /*1abd0*/  LOP3.LUT R32, R32, 0xfffffffb, RZ, 0xc0, !PT ;  /* 0xfffffffb20207812 */ /* 0x000fe200078ec0ff */
[----:B------:R-:W-:Y:S01]  /*1abe0*/  UMOV UR5, 0xffffffff ;  /* 0xffffffff00057882 */ /* 0x000fe20000000000 */
[----:B--2---:R-:W-:-:S04]  /*1abf0*/  IMAD.IADD R6, R6, 0x1, R20 ;  /* 0x0000000106067824 */ /* 0x004fc800078e0214 */
[----:B---3--:R-:W-:-:S04]  /*1ac00*/  @P1 IMAD.HI.U32 R7, R6, R7, RZ ;  /* 0x0000000706071227 */ /* 0x008fc800078e00ff */
[----:B------:R-:W-:Y:S01]  /*1ac10*/  IMAD.MOV.U32 R4, RZ, RZ, R6 ;  /* 0x000000ffff047224 */ /* 0x000fe200078e0006 */
[----:B----4-:R-:W-:-:S05]  /*1ac20*/  @P1 SHF.R.U32.HI R4, RZ, R5, R7 ;  /* 0x00000005ff041219 */ /* 0x010fca0000011607 */
[----:B------:R-:W-:-:S04]  /*1ac30*/  IMAD.MOV R5, RZ, RZ, -R4 ;  /* 0x000000ffff057224 */ /* 0x000fc800078e0a04 */
[----:B------:R-:W-:Y:S01]  /*1ac40*/  IMAD R0, R0, R5, R6 ;  /* 0x0000000500007224 */ /* 0x000fe200078e0206 */
[----:B------:R-:W-:Y:S02]  /*1ac50*/  @!P0 SHF.R.S32.HI R5, RZ, 0x1f, R4 ;  /* 0x0000001fff058819 */ /* 0x000fe40000011404 */
[----:B------:R-:W-:Y:S01]  /*1ac60*/  SHF.R.S32.HI R9, RZ, 0x1f, R34 ;  /* 0x0000001fff097819 */ /* 0x000fe20000011422 */
[----:B0-----:R-:W-:-:S04]  /*1ac70*/  @!P0 IMAD.WIDE.U32 R4, R34, R2, R4 ;  /* 0x0000000222048225 */ /* 0x001fc800078e0004 */
[----:B------:R-:W-:-:S04]  /*1ac80*/  @!P0 IMAD R6, R9, R2, RZ ;  /* 0x0000000209068224 */ /* 0x000fc800078e02ff */
[----:B------:R-:W-:Y:S02]  /*1ac90*/  @!P0 IMAD R6, R34, R3, R6 ;  /* 0x0000000322068224 */ /* 0x000fe400078e0206 */
[----:B------:R-:W0:Y:S01]  /*1aca0*/  @!P0 LDC.64 R2, c[0x0][0x418] ;  /* 0x00010600ff028b82 */ /* 0x000e220000000a00 */
[----:B------:R-:W-:Y:S02]  /*1acb0*/  IMAD.U32 R7, RZ, RZ, UR38 ;  /* 0x00000026ff077e24 */ /* 0x000fe4000f8e00ff */
[----:B------:R-:W-:-:S03]  /*1acc0*/  @!P0 IMAD.IADD R6, R5, 0x1, R6 ;  /* 0x0000000105068824 */ /* 0x000fc600078e0206 */
[----:B------:R-:W-:Y:S02]  /*1acd0*/  ISETP.NE.AND P2, PT, R7, 0x3, PT ;  /* 0x000000030700780c */ /* 0x000fe40003f45270 */
[----:B0-----:R-:W-:-:S04]  /*1ace0*/  @!P0 LEA R2, P1, R4, R2, 0x2 ;  /* 0x0000000204028211 */ /* 0x001fc800078210ff */
[----:B------:R-:W-:Y:S01]  /*1acf0*/  @!P0 LEA.HI.X R3, R4, R3, R6, 0x2, P1 ;  /* 0x0000000304038211 */ /* 0x000fe200008f1406 */
[----:B------:R-:W-:-:S06]  /*1ad00*/  IMAD.MOV.U32 R4, RZ, RZ, RZ ;  /* 0x000000ffff047224 */ /* 0x000fcc00078e00ff */
[----:B------:R0:W5:Y:S01]  /*1ad10*/  @!P0 LDG.E R4, desc[UR42][R2.64] ;  /* 0x0000002a02048981 */ /* 0x000162000c1e1900 */
[----:B------:R-:W-:Y:S02]  /*1ad20*/  ISETP.GE.AND P0, PT, R31, UR4, PT ;  /* 0x000000041f007c0c */ /* 0x000fe4000bf06270 */
[----:B------:R-:W-:Y:S01]  /*1ad30*/  @P2 LOP3.LUT R32, R32, 0x4, RZ, 0xfc, !PT ;  /* 0x0000000420202812 */ /* 0x000fe200078efcff */
[----:B------:R0:W-:Y:S03]  /*1ad40*/  STL [R1+0x4], R9 ;  /* 0x0000040901007387 */ /* 0x0001e60000100800 */
[----:B------:R-:W-:-:S07]  /*1ad50*/  LOP3.LUT R32, R32, 0xfffffffd, RZ, 0xc0, !PT ;  /* 0xfffffffd20207812 */ /* 0x000fce00078ec0ff */
[----:B------:R-:W-:Y:S02]  /*1ad60*/  @P0 LOP3.LUT R32, R32, 0x2, RZ, 0xfc, !PT ;  /* 0x0000000220200812 */ /* 0x000fe400078efcff */
[----:B------:R-:W-:Y:S02]  /*1ad70*/  ISETP.GE.AND P0, PT, R30, UR4, PT ;  /* 0x000000041e007c0c */ /* 0x000fe4000bf06270 */
[----:B------:R-:W-:-:S11]  /*1ad80*/  LOP3.LUT R32, R32, 0xfffffffe, RZ, 0xc0, !PT ;  /* 0xfffffffe20207812 */ /* 0x000fd600078ec0ff */
[----:B------:R-:W-:Y:S01]  /*1ad90*/  @P0 LOP3.LUT R32, R32, 0x1, RZ, 0xfc, !PT ;  /* 0x0000000120200812 */ /* 0x000fe200078efcff */
[----:B0-----:R-:W-:Y:S06]  /*1ada0*/  BRA.DIV UR5, `(.L_x_9670) ;  /* 0x0000006a05cc7947 */ /* 0x001fec000b800000 */
.L_x_9861:
[----:B------:R-:W-:Y:S01]  /*1adb0*/  SHF.R.S32.HI R35, RZ, 0x1f, R18 ;  /* 0x0000001fff237819 */ /* 0x000fe20000011412 */
[----:B------:R-:W-:Y:S06]  /*1adc0*/  @!P2 BRA `(.L_x_9671) ;  /* 0x000000000004a947 */ /* 0x000fec0003800000 */
[----:B------:R-:W-:Y:S01]  /*1add0*/  BPT.TRAP 0x1 ;  /* 0x000000040000795c */ /* 0x000fe20000300000 */
.L_x_9671:
        /* <DEDUP_REMOVED lines=25> */
.L_x_9862:
[----:B------:R-:W-:Y:S05]  /*1af70*/  BSYNC B0 ;  /* 0x0000000000007941 */ /* 0x000fea0003800000 */
.L_x_9672:
        /* <DEDUP_REMOVED lines=31> */
[----:B0-----:R-:W-:-:S04]  /*1b170*/  @P0 LEA R3, P1, R31, R3, 0x1 ;  /* 0x000000031f030211 */ /* 0x001fc800078208ff */
[----:B-1----:R-:W-:-:S04]  /*1b180*/  @P0 IADD3.X R2, RZ, R2, RZ, P1, !PT ;  /* 0x00000002ff020210 */ /* 0x002fc80000ffe4ff */
        /* <DEDUP_REMOVED lines=74> */
.L_x_9880:
        /* <DEDUP_REMOVED lines=11> */
.L_x_9675:
        /* <DEDUP_REMOVED lines=11> */
.L_x_9676:
        /* <DEDUP_REMOVED lines=32> */
[----:B-1----:R-:W-:-:S02]  /*1b990*/  IMAD.U32 R7, RZ, RZ, UR7 ;  /* 0x00000007ff077e24 */ /* 0x002fc4000f8e00ff */
[----:B------:R-:W-:Y:S02]  /*1b9a0*/  IMAD.U32 R10, RZ, RZ, UR8 ;  /* 0x00000008ff0a7e24 */ /* 0x000fe4000f8e00ff */
[----:B------:R-:W-:Y:S02]  /*1b9b0*/  IMAD.U32 R11, RZ, RZ, UR9 ;  /* 0x00000009ff0b7e24 */ /* 0x000fe4000f8e00ff */
[----:B------:R-:W-:Y:S02]  /*1b9c0*/  IMAD.MOV.U32 R12, RZ, RZ, 0x1 ;  /* 0x00000001ff0c7424 */ /* 0x000fe400078e00ff */
[----:B------:R-:W-:-:S07]  /*1b9d0*/  IMAD.MOV.U32 R13, RZ, RZ, RZ ;  /* 0x000000ffff0d7224 */ /* 0x000fce00078e00ff */
[----:B------:R-:W-:-:S07]  /*1b9e0*/  LEPC R20, `(.L_x_9678) ;  /* 0x000000001014794e */ /* 0x000fce0000000000 */
[----:B0-----:R-:W-:Y:S05]  /*1b9f0*/  CALL.ABS.NOINC R2 ;  /* 0x0000000002007343 */ /* 0x001fea0003c00000 */
.L_x_9678:
[----:B------:R-:W-:Y:S05]  /*1ba00*/  BSYNC B6 ;  /* 0x0000000000067941 */ /* 0x000fea0003800000 */
.L_x_9677:
[----:B------:R-:W2:Y:S01]  /*1ba10*/  LDL.LU R20, [R1+0x20] ;  /* 0x0000200001147983 */ /* 0x000ea20000300800 */
[----:B------:R-:W3:Y:S01]  /*1ba20*/  LDC R6, c[0x0][0x448] ;  /* 0x00011200ff067b82 */ /* 0x000ee20000000800 */
[----:B------:R-:W-:Y:S01]  /*1ba30*/  ULDC.64 UR4, c[0x0][0x2d8] ;  /* 0x0000b60000047ab9 */ /* 0x000fe20000000a00 */
[----:B------:R-:W-:Y:S01]  /*1ba40*/  ULDC.64 UR6, c[0x0][0x280] ;  /* 0x0000a00000067ab9 */ /* 0x000fe20000000a00 */
[----:B------:R-:W4:Y:S04]  /*1ba50*/  LDL.LU R21, [R1+0xc] ;  /* 0x00000c0001157983 */ /* 0x000f280000300800 */
[----:B0-----:R-:W4:Y:S01]  /*1ba60*/  LDL.LU.64 R2, [R1+0x18] ;  /* 0x0000180001027983 */ /* 0x001f220000300a00 */
[----:B------:R-:W-:-:S03]  /*1ba70*/  IMAD R0, R35, UR4, RZ ;  /* 0x0000000423007c24 */ /* 0x000fc6000f8e02ff */
[----:B------:R0:W5:Y:S01]  /*1ba80*/  LDL R10, [R1+0x14] ;  /* 0x00001400010a7983 */ /* 0x0001620000100800 */
[----:B------:R-:W-:-:S03]  /*1ba90*/  IMAD R5, R18, UR5, R0 ;  /* 0x0000000512057c24 */ /* 0x000fc6000f8e0200 */
[----:B------:R0:W5:Y:S01]  /*1baa0*/  LDL R8, [R1+0x8] ;  /* 0x0000080001087983 */ /* 0x0001620000100800 */
[----:B---3--:R-:W-:-:S13]  /*1bab0*/  ISETP.NE.AND P0, PT, R6, 0x1, PT ;  /* 0x000000010600780c */ /* 0x008fda0003f05270 */
[----:B-1----:R-:W1:Y:S01]  /*1bac0*/  @P0 LDC R7, c[0x0][0x44c] ;  /* 0x00011300ff070b82 */ /* 0x002e620000000800 */
[----:B----4-:R-:W-:Y:S02]  /*1bad0*/  IMAD.MOV.U32 R3, RZ, RZ, R21 ;  /* 0x000000ffff037224 */ /* 0x010fe400078e0015 */
[----:B------:R-:W-:Y:S01]  /*1bae0*/  IMAD.WIDE.U32 R2, R18, UR4, R2 ;  /* 0x0000000412027c25 */ /* 0x000fe2000f8e0002 */
[----:B------:R-:W-:Y:S01]  /*1baf0*/  ULDC.64 UR4, c[0x0][0x2e0] ;  /* 0x0000b80000047ab9 */ /* 0x000fe20000000a00 */
[----:B------:R-:W3:Y:S02]  /*1bb00*/  S2R R21, SR_TID.X ;  /* 0x0000000000157919 */ /* 0x000ee40000002100 */
[----:B--2---:R-:W-:Y:S02]  /*1bb10*/  IMAD R0, R20, UR4, RZ ;  /* 0x0000000414007c24 */ /* 0x004fe4000f8e02ff */
[----:B------:R-:W2:Y:S01]  /*1bb20*/  S2R R20, SR_TID.X ;  /* 0x0000000000147919 */ /* 0x000ea20000002100 */
[----:B------:R-:W-:-:S02]  /*1bb30*/  IMAD.IADD R3, R3, 0x1, R5 ;  /* 0x0000000103037824 */ /* 0x000fc400078e0205 */
[C---:B------:R-:W-:Y:S02]  /*1bb40*/  IMAD R0, R33.reuse, UR5, R0 ;  /* 0x0000000521007c24 */ /* 0x040fe4000f8e0200 */
[----:B------:R-:W-:Y:S01]  /*1bb50*/  IMAD.WIDE.U32 R2, R33, UR4, R2 ;  /* 0x0000000421027c25 */ /* 0x000fe2000f8e0002 */
[----:B------:R-:W-:-:S03]  /*1bb60*/  ULDC.64 UR4, c[0x0][0x2d0] ;  /* 0x0000b40000047ab9 */ /* 0x000fc60000000a00 */
[----:B------:R-:W-:Y:S02]  /*1bb70*/  IMAD.IADD R3, R3, 0x1, R0 ;  /* 0x0000000103037824 */ /* 0x000fe400078e0200 */
[----:B------:R-:W4:Y:S01]  /*1bb80*/  @P0 LDC R0, c[0x0][0x450] ;  /* 0x00011400ff000b82 */ /* 0x000f220000000800 */
[----:B---3--:R-:W-:Y:S01]  /*1bb90*/  IMAD.SHL.U32 R21, R21, 0x10, RZ ;  /* 0x0000001015157824 */ /* 0x008fe200078e00ff */
[----:B--2---:R-:W-:-:S04]  /*1bba0*/  LOP3.LUT R20, R20, 0x7f, RZ, 0xc0, !PT ;  /* 0x0000007f14147812 */ /* 0x004fc800078ec0ff */
[----:B------:R-:W-:Y:S02]  /*1bbb0*/  LOP3.LUT R21, R21, 0x70, RZ, 0xc0, !PT ;  /* 0x0000007015157812 */ /* 0x000fe400078ec0ff */
[----:B------:R-:W-:-:S04]  /*1bbc0*/  SHF.R.U32.HI R20, RZ, 0x3, R20 ;  /* 0x00000003ff147819 */ /* 0x000fc80000011614 */
[----:B------:R-:W-:-:S05]  /*1bbd0*/  LOP3.LUT R20, R20, R21, RZ, 0xfc, !PT ;  /* 0x0000001514147212 */ /* 0x000fca00078efcff */
[----:B------:R-:W-:-:S04]  /*1bbe0*/  IMAD R5, R17, 0x80, R20 ;  /* 0x0000008011057824 */ /* 0x000fc800078e0214 */
        /* <DEDUP_REMOVED lines=62> */
[----:B-1----:R-:W-:Y:S01]  /*1bfd0*/  @!P3 IMAD.X R7, RZ, RZ, R2, P2 ;  /* 0x000000ffff07b224 */ /* 0x002fe200010e0602 */
[----:B------:R-:W-:Y:S02]  /*1bfe0*/  @!P3 MOV R2, R14 ;  /* 0x0000000e0002b202 */ /* 0x000fe40000000f00 */
[----:B------:R-:W0:Y:S01]  /*1bff0*/  SHFL.IDX PT, R14, R0, 0x4, 0x181f ;  /* 0x00981f00000e7f89 */ /* 0x000e2200000e0000 */
[----:B------:R-:W-:-:S05]  /*1c000*/  @!P3 IMAD.MOV.U32 R3, RZ, RZ, R7 ;  /* 0x000000ffff03b224 */ /* 0x000fca00078e0007 */
[----:B------:R-:W-:Y:S04]  /*1c010*/  @!P3 LDGSTS.E.BYPASS.LTC128B.128 [R8+0x11c00], desc[UR42][R2.64], !P0 ;  /* 0x11c000000208bfae */ /* 0x000fe8000c101d6a */
[----:B------:R1:W-:Y:S01]  /*1c020*/  @!P3 LDGSTS.E.BYPASS.LTC128B.128 [R8+0x15c00], desc[UR42][R2.64+0x80], !P1 ;  /* 0x15c000800208bfae */ /* 0x0003e2000c901d6a */
[----:B------:R-:W-:Y:S01]  /*1c030*/  ISETP.GE.AND P3, PT, R6, R5, PT ;  /* 0x000000050600720c */ /* 0x000fe20003f66270 */
[----:B------:R-:W-:Y:S02]  /*1c040*/  VIADD R6, R17, 0x50 ;  /* 0x0000005011067836 */ /* 0x000fe40000000000 */
        /* <DEDUP_REMOVED lines=28> */
.L_x_9897:
        /* <DEDUP_REMOVED lines=11> */
.L_x_9681:
[----:B------:R-:W-:Y:S05]  /*1c2c0*/  BSYNC B0 ;  /* 0x0000000000007941 */ /* 0x000fea0003800000 */
.L_x_9680:
[----:B------:R-:W-:Y:S01]  /*1c2d0*/  NOP ;  /* 0x0000000000007918 */ /* 0x000fe20000000000 */
[----:B------:R-:W-:-:S13]  /*1c2e0*/  PLOP3.LUT P0, PT, PT, PT, PT, 0x80, 0x0 ;  /* 0x000000000000781c */ /* 0x000fda0003f0f070 */
.L_x_9682:
        /* <DEDUP_REMOVED lines=20> */
.L_x_9898:
[----:B------:R-:W-:Y:S05]  /*1c430*/  BSYNC B0 ;  /* 0x0000000000007941 */ /* 0x000fea0003800000 */
.L_x_9683:
        /* <DEDUP_REMOVED lines=10> */
.L_x_9699:
[----:B------:R-:W3:Y:S01]  /*1c4e0*/  LDL R7, [R1] ;  /* 0x0000000001077983 */ /* 0x000ee20000100800 */
[----:B------:R-:W1:Y:S03]  /*1c4f0*/  LDC R0, c[0x0][0x430] ;  /* 0x00010c00ff007b82 */ /* 0x000e660000000800 */
[----:B------:R-:W4:Y:S01]  /*1c500*/  LDL R5, [R1+0x4] ;  /* 0x0000040001057983 */ /* 0x000f220000100800 */
[----:B------:R-:W-:Y:S05]  /*1c510*/  YIELD ;  /* 0x0000000000007946 */ /* 0x000fea0003800000 */
[----:B------:R-:W5:Y:S01]  /*1c520*/  S2R R2, SR_TID.X ;  /* 0x0000000000027919 */ /* 0x000f620000002100 */
[----:B------:R-:W-:Y:S01]  /*1c530*/  ULDC.64 UR4, c[0x0][0x428] ;  /* 0x00010a0000047ab9 */ /* 0x000fe20000000a00 */
[----:B------:R-:W2:Y:S01]  /*1c540*/  S2R R4, SR_TID.X ;  /* 0x0000000000047919 */ /* 0x000ea20000002100 */
[----:B-1----:R-:W-:-:S13]  /*1c550*/  ISETP.NE.AND P0, PT, R0, 0x1, PT ;  /* 0x000000010000780c */ /* 0x002fda0003f05270 */
[----:B0-----:R-:W0:Y:S01]  /*1c560*/  @P0 LDC R3, c[0x0][0x434] ;  /* 0x00010d00ff030b82 */ /* 0x001e220000000800 */
[----:B-----5:R-:W-:-:S07]  /*1c570*/  LOP3.LUT R2, R2, 0x7f, RZ, 0xc0, !PT ;  /* 0x0000007f02027812 */ /* 0x020fce00078ec0ff */
[----:B------:R-:W1:Y:S01]  /*1c580*/  @P0 LDC R8, c[0x0][0x438] ;  /* 0x00010e00ff080b82 */ /* 0x000e620000000800 */
[----:B------:R-:W-:Y:S01]  /*1c590*/  SHF.R.U32.HI R2, RZ, 0x3, R2 ;  /* 0x00000003ff027819 */ /* 0x000fe20000011602 */
[----:B--2---:R-:W-:-:S04]  /*1c5a0*/  IMAD.SHL.U32 R4, R4, 0x10, RZ ;  /* 0x0000001004047824 */ /* 0x004fc800078e00ff */
[----:B------:R-:W-:Y:S01]  /*1c5b0*/  IMAD R2, R6, 0x80, R2 ;  /* 0x0000008006027824 */ /* 0x000fe200078e0202 */
[----:B------:R-:W-:-:S04]  /*1c5c0*/  LOP3.LUT R4, R4, 0x70, RZ, 0xc0, !PT ;  /* 0x0000007004047812 */ /* 0x000fc800078ec0ff */
[----:B---3--:R-:W-:Y:S01]  /*1c5d0*/  IADD3 R4, R4, R2, R7 ;  /* 0x0000000204047210 */ /* 0x008fe20007ffe007 */
[----:B----4-:R-:W-:-:S04]  /*1c5e0*/  IMAD R5, R5, UR4, RZ ;  /* 0x0000000405057c24 */ /* 0x010fc8000f8e02ff */
[----:B0-----:R-:W-:-:S04]  /*1c5f0*/  @P0 IMAD.HI.U32 R3, R4, R3, RZ ;  /* 0x0000000304030227 */ /* 0x001fc800078e00ff */
[----:B------:R-:W-:Y:S01]  /*1c600*/  IMAD.MOV.U32 R2, RZ, RZ, R4 ;  /* 0x000000ffff027224 */ /* 0x000fe200078e0004 */
[----:B-1----:R-:W-:Y:S01]  /*1c610*/  @P0 SHF.R.U32.HI R2, RZ, R8, R3 ;  /* 0x00000008ff020219 */ /* 0x002fe20000011603 */
[----:B------:R-:W-:-:S03]  /*1c620*/  IMAD R5, R34, UR5, R5 ;  /* 0x0000000522057c24 */ /* 0x000fc6000f8e0205 */
[----:B------:R-:W-:-:S05]  /*1c630*/  IADD3 R3, -R2, RZ, RZ ;  /* 0x000000ff02037210 */ /* 0x000fca0007ffe1ff */
        /* <DEDUP_REMOVED lines=19> */
.L_x_9687:
[----:B------:R-:W-:Y:S01]  /*1c770*/  IMAD R6, R25, 0x8, R22 ;  /* 0x0000000819067824 */ /* 0x000fe200078e0216 */
[----:B------:R-:W-:Y:S01]  /*1c780*/  SHF.L.U32 R3, R28, 0x1f, RZ ;  /* 0x0000001f1c037819 */ /* 0x000fe200000006ff */
[----:B------:R-:W-:Y:S03]  /*1c790*/  BSSY B1, `(.L_x_9688) ;  /* 0x0000003000017945 */ /* 0x000fe60003800000 */
[----:B------:R-:W0:Y:S02]  /*1c7a0*/  SYNCS.PHASECHK.TRANS64.TRYWAIT P0, [R6+URZ+0x28840], R3 ;  /* 0x02884003060075a7 */ /* 0x000e24000800017f */
[----:B0-----:R-:W-:Y:S05]  /*1c7b0*/  @!P0 BRA `(.L_x_9689) ;  /* 0x0000006400f08947 */ /* 0x001fea0003800000 */
.L_x_9899:
[----:B------:R-:W-:Y:S05]  /*1c7c0*/  BSYNC B1 ;  /* 0x0000000000017941 */ /* 0x000fea0003800000 */
.L_x_9688:
        /* <DEDUP_REMOVED lines=71> */
.L_x_9917:
        /* <DEDUP_REMOVED lines=9> */
.L_x_9691:
        /* <DEDUP_REMOVED lines=11> */
.L_x_9692:
[----:B------:R1:W-:Y:S01]  /*1cd80*/  SYNCS.ARRIVE.TRANS64.A1T0 RZ, [R6+URZ+0x28830], RZ ;  /* 0x028830ff06ff79a7 */ /* 0x0003e2000810003f */
[----:B------:R-:W-:Y:S05]  /*1cd90*/  @!P4 BRA `(.L_x_9693) ;  /* 0x000000000004c947 */ /* 0x000fea0003800000 */
[----:B------:R-:W-:Y:S01]  /*1cda0*/  BPT.TRAP 0x1 ;  /* 0x000000040000795c */ /* 0x000fe20000300000 */
.L_x_9693:
[----:B------:R-:W-:Y:S01]  /*1cdb0*/  SHF.L.U32 R2, R17, 0x1f, RZ ;  /* 0x0000001f11027819 */ /* 0x000fe200000006ff */
[----:B-1----:R-:W-:Y:S01]  /*1cdc0*/  IMAD R6, R10, 0x8, R22 ;  /* 0x000000080a067824 */ /* 0x002fe200078e0216 */
[----:B------:R-:W-:Y:S03]  /*1cdd0*/  BSSY B1, `(.L_x_9694) ;  /* 0x0000003000017945 */ /* 0x000fe60003800000 */
[----:B------:R-:W1:Y:S02]  /*1cde0*/  SYNCS.PHASECHK.TRANS64.TRYWAIT P0, [R6+URZ+0x28860], R2 ;  /* 0x02886002060075a7 */ /* 0x000e64000800017f */
[----:B-1----:R-:W-:Y:S05]  /*1cdf0*/  @!P0 BRA `(.L_x_9695) ;  /* 0x0000006800c08947 */ /* 0x002fea0003800000 */
.L_x_9918:
[----:B------:R-:W-:Y:S05]  /*1ce00*/  BSYNC B1 ;  /* 0x0000000000017941 */ /* 0x000fea0003800000 */
.L_x_9694:
        /* <DEDUP_REMOVED lines=9> */
[----:B------:R-:W-:-:S03]  /*1cea0*/  LEA R7, R7, R22, 0x1 ;  /* 0x0000001607077211 */ /* 0x000fc600078e08ff */
        /* <DEDUP_REMOVED lines=57> */
.L_x_9936:
        /* <DEDUP_REMOVED lines=29> */
.L_x_9697:
        /* <DEDUP_REMOVED lines=11> */
.L_x_9698:
[C---:B------:R-:W-:Y:S01]  /*1d4c0*/  ISETP.GT.AND P0, PT, R26.reuse, RZ, PT ;  /* 0x000000ff1a00720c */ /* 0x040fe20003f04270 */
[----:B------:R0:W-:Y:S01]  /*1d4d0*/  SYNCS.ARRIVE.TRANS64.A1T0 RZ, [R6+URZ+0x28850], RZ ;  /* 0x028850ff06ff79a7 */ /* 0x0001e2000810003f */
[----:B------:R-:W-:Y:S02]  /*1d4e0*/  IMAD.MOV.U32 R10, RZ, RZ, R25 ;  /* 0x000000ffff0a7224 */ /* 0x000fe400078e0019 */
[----:B------:R-:W-:Y:S02]  /*1d4f0*/  IMAD.MOV.U32 R17, RZ, RZ, R28 ;  /* 0x000000ffff117224 */ /* 0x000fe400078e001c */
[----:B------:R-:W-:Y:S02]  /*1d500*/  IMAD.MOV.U32 R33, RZ, RZ, R26 ;  /* 0x000000ffff217224 */ /* 0x000fe400078e001a */
[----:B0-----:R-:W-:-:S05]  /*1d510*/  VIADD R6, R26, 0xffffffff ;  /* 0xffffffff1a067836 */ /* 0x001fca0000000000 */
[----:B------:R-:W-:Y:S05]  /*1d520*/  @P0 BRA `(.L_x_9699) ;  /* 0xffffffec00ec0947 */ /* 0x000fea000383ffff */
.L_x_9686:
[----:B------:R-:W-:Y:S05]  /*1d530*/  BSYNC B0 ;  /* 0x0000000000007941 */ /* 0x000fea0003800000 */
.L_x_9685:
        /* <DEDUP_REMOVED lines=17> */
.L_x_9701:
[----:B------:R-:W-:Y:S05]  /*1d650*/  BSYNC B0 ;  /* 0x0000000000007941 */ /* 0x000fea0003800000 */
.L_x_9700:
[----:B------:R-:W-:-:S05]  /*1d660*/  IMAD.U32 R0, RZ, RZ, UR38 ;  /* 0x00000026ff007e24 */ /* 0x000fca000f8e00ff */
[----:B------:R-:W-:-:S13]  /*1d670*/  ISETP.NE.AND P0, PT, R0, 0x3, PT ;  /* 0x000000030000780c */ /* 0x000fda0003f05270 */
[----:B------:R-:W-:Y:S05]  /*1d680*/  @!P0 BRA `(.L_x_9702) ;  /* 0x0000000000048947 */ /* 0x000fea0003800000 */
[----:B------:R-:W-:Y:S01]  /*1d690*/  BPT.TRAP 0x1 ;  /* 0x000000040000795c */ /* 0x000fe20000300000 */
.L_x_9702:
[----:B------:R-:W-:Y:S01]  /*1d6a0*/  IMAD R0, R25, 0x8, R22 ;  /* 0x0000000819007824 */ /* 0x000fe200078e0216 */
[----:B0-----:R-:W-:Y:S01]  /*1d6b0*/  SHF.L.U32 R3, R28, 0x1f, RZ ;  /* 0x0000001f1c037819 */ /* 0x001fe200000006ff */
[----:B------:R-:W-:Y:S01]  /*1d6c0*/  BSSY B0, `(.L_x_9703) ;  /* 0x0000004000007945 */ /* 0x000fe20003800000 */
[----:B------:R-:W-:Y:S02]  /*1d6d0*/  IMAD R6, R26, -0x80, R37 ;  /* 0xffffff801a067824 */ /* 0x000fe400078e0225 */
[----:B------:R-:W0:Y:S02]  /*1d6e0*/  SYNCS.PHASECHK.TRANS64.TRYWAIT P0, [R0+URZ+0x28860], R3 ;  /* 0x02886003000075a7 */ /* 0x000e24000800017f */
[----:B0-----:R-:W-:Y:S05]  /*1d6f0*/  @!P0 BRA `(.L_x_9704) ;  /* 0x0000006c001c8947 */ /* 0x001fea0003800000 */
.L_x_9937:
[----:B------:R-:W-:Y:S05]  /*1d700*/  BSYNC B0 ;  /* 0x0000000000007941 */ /* 0x000fea0003800000 */
.L_x_9703:
        /* <DEDUP_REMOVED lines=43> */
[----:B------:R-:W0:Y:S02]  /*1d9c0*/  SHFL.IDX PT, R14, R23, 0x5, 0x181f ;  /* 0x00b81f00170e7f89 */ /* 0x000e2400000e0000 */
[----:B------:R-:W-:Y:S02]  /*1d9d0*/  IADD3.X R3, RZ, R7, RZ, P4, !PT ;  /* 0x00000007ff037210 */ /* 0x000fe400027fe4ff */
        /* <DEDUP_REMOVED lines=25> */
.L_x_9955:
        /* <DEDUP_REMOVED lines=11> */
.L_x_9706:
        /* <DEDUP_REMOVED lines=11> */
.L_x_9707:
[----:B------:R0:W-:Y:S01]  /*1dcd0*/  SYNCS.ARRIVE.TRANS64.A1T0 RZ, [R0+URZ+0x28850], RZ ;  /* 0x028850ff00ff79a7 */ /* 0x0001e2000810003f */
[----:B------:R-:W-:-:S05]  /*1dce0*/  VIADD R25, R25, 0x1 ;  /* 0x0000000119197836 */ /* 0x000fca0000000000 */
[----:B------:R-:W-:-:S04]  /*1dcf0*/  ISETP.NE.AND P0, PT, R25, 0x2, PT ;  /* 0x000000021900780c */ /* 0x000fc80003f05270 */
[----:B------:R-:W-:Y:S02]  /*1dd00*/  SEL R3, RZ, 0x1, P0 ;  /* 0x00000001ff037807 */ /* 0x000fe40000000000 */
[----:B------:R-:W-:Y:S02]  /*1dd10*/  SEL R25, R25, RZ, P0 ;  /* 0x000000ff19197207 */ /* 0x000fe40000000000 */
[----:B0-----:R-:W-:-:S07]  /*1dd20*/  LOP3.LUT R28, R28, R3, RZ, 0x3c, !PT ;  /* 0x000000031c1c7212 */ /* 0x001fce00078e3cff */
.L_x_9664:
[----:B------:R-:W-:Y:S05]  /*1dd30*/  BSYNC B7 ;  /* 0x0000000000077941 */ /* 0x000fea0003800000 */
.L_x_9662:
[----:B------:R-:W-:-:S13]  /*1dd40*/  LOP3.LUT P0, RZ, R32, 0x8, RZ, 0xc0, !PT ;  /* 0x0000000820ff7812 */ /* 0x000fda000780c0ff */
[----:B------:R-:W-:Y:S05]  /*1dd50*/  @!P0 BRA `(.L_x_9708) ;  /* 0x0000000000248947 */ /* 0x000fea0003800000 */
[----:B------:R-:W-:Y:S05]  /*1dd60*/  WARPSYNC.ALL ;  /* 0x0000000000007948 */ /* 0x000fea0003800000 */
[----:B------:R-:W2:Y:S08]  /*1dd70*/  S2UR UR5, SR_CgaCtaId ;  /* 0x00000000000579c3 */ /* 0x000eb00000008800 */
[----:B------:R-:W-:Y:S06]  /*1dd80*/  BAR.SYNC.DEFER_BLOCKING 0x5, 0x180 ;  /* 0x0146000000007b1d */ /* 0x000fec0000010000 */
[----:B------:R-:W-:-:S02]  /*1dd90*/  UMOV UR4, 0x400 ;  /* 0x0000040000047882 */ /* 0x000fc40000000000 */
[----:B--2---:R-:W-:-:S06]  /*1dda0*/  ULEA UR4, UR5, UR4, 0x18 ;  /* 0x0000000405047291 */ /* 0x004fcc000f8ec03f */
[----:B------:R-:W-:-:S05]  /*1ddb0*/  IMAD.U32 R22, RZ, RZ, UR4 ;  /* 0x00000004ff167e24 */ /* 0x000fca000f8e00ff */
[----:B------:R4:W2:Y:S01]  /*1ddc0*/  LDS.128 R16, [R22+0x288d0] ;  /* 0x0288d00016107984 */ /* 0x0008a20000000c00 */
[----:B------:R-:W-:Y:S06]  /*1ddd0*/  BAR.ARV 0x4, 0x180 ;  /* 0x0106000000007b1d */ /* 0x000fec0000002000 */
[----:B------:R-:W-:Y:S05]  /*1dde0*/  BRA `(.L_x_9709) ;  /* 0x0000000800cc7947 */ /* 0x000fea0003800000 */
.L_x_9708:
        /* <DEDUP_REMOVED lines=36> */
.L_x_9965:
[----:B------:R-:W-:Y:S02]  /*1e030*/  ULDC UR4, c[0x0][0xc38] ;  /* 0x00030e0000047ab9 */ /* 0x000fe40000000800 */
[----:B------:R-:W-:-:S04]  /*1e040*/  IMAD.U32 R7, RZ, RZ, UR4 ;  /* 0x00000004ff077e24 */ /* 0x000fc8000f8e00ff */
[----:B---3--:R-:W-:-:S04]  /*1e050*/  IMAD R14, R14, R7, RZ ;  /* 0x000000070e0e7224 */ /* 0x008fc800078e02ff */
[----:B------:R-:W-:-:S05]  /*1e060*/  IMAD.IADD R9, R4, 0x1, R14 ;  /* 0x0000000104097824 */ /* 0x000fca00078e020e */
[----:B------:R-:W-:-:S13]  /*1e070*/  ISETP.GT.AND P6, PT, R9, R0, PT ;  /* 0x000000000900720c */ /* 0x000fda0003fc4270 */
[----:B------:R-:W-:Y:S05]  /*1e080*/  @P6 BRA `(.L_x_9711) ;  /* 0x00000000009c6947 */ /* 0x000fea0003800000 */
.L_x_9716:
        /* <DEDUP_REMOVED lines=11> */
[----:B------:R-:W3:Y:S02]  /*1e140*/  LDC.64 R2, c[0x0][0xc80] ;  /* 0x00032000ff027b82 */ /* 0x000ee40000000a00 */
[----:B---3--:R-:W-:-:S05]  /*1e150*/  IMAD.WIDE R2, R7, 0x4, R2 ;  /* 0x0000000407027825 */ /* 0x008fca00078e0202 */
[----:B------:R3:W5:Y:S02]  /*1e160*/  LDG.E R5, desc[UR42][R2.64] ;  /* 0x0000002a02057981 */ /* 0x000764000c1e1900 */
.L_x_9714:
[----:B------:R-:W-:Y:S05]  /*1e170*/  BSYNC B0 ;  /* 0x0000000000007941 */ /* 0x000fea0003800000 */
.L_x_9713:
        /* <DEDUP_REMOVED lines=15> */
[----:B---3--:R-:W-:-:S04]  /*1e270*/  SEL R7, R14, RZ, P5 ;  /* 0x000000ff0e077207 */ /* 0x008fc80002800000 */
[----:B--2---:R-:W-:-:S05]  /*1e280*/  IADD3 R6, R4, R7, RZ ;  /* 0x0000000704067210 */ /* 0x004fca0007ffe0ff */
[----:B------:R2:W3:Y:S02]  /*1e290*/  SHFL.IDX PT, R14, R6, 0x1f, 0x1f ;  /* 0x03e01f00060e7f89 */ /* 0x0004e400000e0000 */
.L_x_9973:
[----:B------:R-:W-:Y:S02]  /*1e2a0*/  ULDC UR4, c[0x0][0xc38] ;  /* 0x00030e0000047ab9 */ /* 0x000fe40000000800 */
[----:B------:R-:W-:-:S04]  /*1e2b0*/  IMAD.U32 R7, RZ, RZ, UR4 ;  /* 0x00000004ff077e24 */ /* 0x000fc8000f8e00ff */
[----:B---3--:R-:W-:-:S04]  /*1e2c0*/  IMAD R14, R14, R7, RZ ;  /* 0x000000070e0e7224 */ /* 0x008fc800078e02ff */
[----:B------:R-:W-:-:S05]  /*1e2d0*/  IMAD.IADD R9, R14, 0x1, R9 ;  /* 0x000000010e097824 */ /* 0x000fca00078e0209 */
[----:B------:R-:W-:-:S13]  /*1e2e0*/  ISETP.GT.AND P6, PT, R9, R0, PT ;  /* 0x000000000900720c */ /* 0x000fda0003fc4270 */
[----:B------:R-:W-:Y:S05]  /*1e2f0*/  @!P6 BRA `(.L_x_9716) ;  /* 0xfffffffc0064e947 */ /* 0x000fea000383ffff */
.L_x_9711:
        /* <DEDUP_REMOVED lines=8> */
.L_x_9977:
[----:B------:R-:W-:Y:S01]  /*1e380*/  ISETP.NE.AND P0, PT, R2, RZ, PT ;  /* 0x000000ff0200720c */ /* 0x000fe20003f05270 */
[----:B------:R-:W-:-:S12]  /*1e390*/  IMAD.MOV.U32 R14, RZ, RZ, RZ ;  /* 0x000000ffff0e7224 */ /* 0x000fd800078e00ff */
[----:B------:R-:W-:Y:S05]  /*1e3a0*/  @!P0 BRA `(.L_x_9718) ;  /* 0x0000000000108947 */ /* 0x000fea0003800000 */
[----:B------:R-:W-:Y:S01]  /*1e3b0*/  UMOV UR4, 0xffffffff ;  /* 0xffffffff00047882 */ /* 0x000fe20000000000 */
[----:B------:R-:W-:Y:S02]  /*1e3c0*/  VIADD R12, R4, 0xffffffff ;  /* 0xffffffff040c7836 */ /* 0x000fe40000000000 */
[----:B------:R-:W-:Y:S05]  /*1e3d0*/  BRA.DIV UR4, `(.L_x_9719) ;  /* 0x00000072049c7947 */ /* 0x000fea000b800000 */
[----:B------:R0:W0:Y:S02]  /*1e3e0*/  SHFL.IDX PT, R14, R6, R12, 0x1f ;  /* 0x00001f0c060e7589 */ /* 0x00002400000e0000 */
.L_x_9718:
[----:B------:R-:W5:Y:S01]  /*1e3f0*/  LDC.64 R2, c[0x0][0xc90] ;  /* 0x00032400ff027b82 */ /* 0x000f620000000a00 */
[----:B------:R-:W-:-:S04]  /*1e400*/  IMAD.IADD R19, R4, 0x1, R19 ;  /* 0x0000000104137824 */ /* 0x000fc800078e0213 */
[----:B-----5:R-:W-:-:S05]  /*1e410*/  IMAD.WIDE R2, R19, 0x4, R2 ;  /* 0x0000000413027825 */ /* 0x020fca00078e0202 */
[----:B0-2---:R0:W3:Y:S01]  /*1e420*/  LDG.E R6, desc[UR42][R2.64] ;  /* 0x0000002a02067981 */ /* 0x0050e2000c1e1900 */
[----:B------:R-:W-:Y:S02]  /*1e430*/  IMAD R16, R14, R7, R16 ;  /* 0x000000070e107224 */ /* 0x000fe400078e0210 */
[----:B0-----:R-:W-:Y:S02]  /*1e440*/  IMAD.MOV.U32 R2, RZ, RZ, RZ ;  /* 0x000000ffff027224 */ /* 0x001fe400078e00ff */
[----:B---34-:R-:W-:-:S05]  /*1e450*/  IMAD R4, R5, R6, RZ ;  /* 0x0000000605047224 */ /* 0x018fca00078e02ff */
[----:B------:R-:W-:-:S04]  /*1e460*/  IABS R8, R4 ;  /* 0x0000000400087213 */ /* 0x000fc80000000000 */
[----:B------:R-:W0:Y:S08]  /*1e470*/  I2F.RP R10, R8 ;  /* 0x00000008000a7306 */ /* 0x000e300000209400 */
[----:B0-----:R-:W1:Y:S02]  /*1e480*/  MUFU.RCP R10, R10 ;  /* 0x0000000a000a7308 */ /* 0x001e640000001000 */
[----:B-1----:R-:W-:-:S06]  /*1e490*/  VIADD R11, R10, 0xffffffe ;  /* 0x0ffffffe0a0b7836 */ /* 0x002fcc0000000000 */
        /* <DEDUP_REMOVED lines=47> */
[----:B------:R-:W-:-:S05]  /*1e790*/  @P0 VIADD R2, R2, 0x1 ;  /* 0x0000000102020836 */ /* 0x000fca0000000000 */
[----:B------:R-:W-:Y:S02]  /*1e7a0*/  @!P2 IADD3 R2, -R2, RZ, RZ ;  /* 0x000000ff0202a210 */ /* 0x000fe40007ffe1ff */
[----:B------:R-:W-:Y:S01]  /*1e7b0*/  @!P1 LOP3.LUT R2, RZ, R6, RZ, 0x33, !PT ;  /* 0x00000006ff029212 */ /* 0x000fe200078e33ff */
[----:B------:R-:W-:-:S04]  /*1e7c0*/  IMAD.MOV R6, RZ, RZ, -R6 ;  /* 0x000000ffff067224 */ /* 0x000fc800078e0a06 */
[----:B------:R-:W-:Y:S01]  /*1e7d0*/  IMAD R18, R2, R6, R9 ;  /* 0x0000000602127224 */ /* 0x000fe200078e0209 */
[----:B------:R-:W-:-:S05]  /*1e7e0*/  LOP3.LUT R2, RZ, R2, RZ, 0x33, !PT ;  /* 0x00000002ff027212 */ /* 0x000fca00078e33ff */
[----:B------:R-:W-:Y:S01]  /*1e7f0*/  IMAD.IADD R17, R5, 0x1, R2 ;  /* 0x0000000105117824 */ /* 0x000fe200078e0202 */
[----:B------:R-:W-:Y:S06]  /*1e800*/  BRA `(.L_x_9720) ;  /* 0x00000000001c7947 */ /* 0x000fec0003800000 */
.L_x_9712:
[----:B------:R-:W-:Y:S01]  /*1e810*/  UMOV UR4, URZ ;  /* 0x0000003f00047c82 */ /* 0x000fe20008000000 */
[----:B------:R-:W-:Y:S01]  /*1e820*/  UMOV UR5, URZ ;  /* 0x0000003f00057c82 */ /* 0x000fe20008000000 */
[----:B------:R-:W-:Y:S01]  /*1e830*/  ULDC UR6, c[0x0][0xc3c] ;  /* 0x00030f0000067ab9 */ /* 0x000fe20000000800 */
[----:B------:R-:W-:Y:S02]  /*1e840*/  IMAD.MOV.U32 R16, RZ, RZ, R0 ;  /* 0x000000ffff107224 */ /* 0x000fe400078e0000 */
[----:B------:R-:W-:Y:S02]  /*1e850*/  IMAD.U32 R17, RZ, RZ, UR4 ;  /* 0x00000004ff117e24 */ /* 0x000fe4000f8e00ff */
[----:B------:R-:W-:Y:S02]  /*1e860*/  IMAD.U32 R18, RZ, RZ, UR5 ;  /* 0x00000005ff127e24 */ /* 0x000fe4000f8e00ff */
[----:B------:R-:W-:-:S07]  /*1e870*/  IMAD.U32 R19, RZ, RZ, UR6 ;  /* 0x00000006ff137e24 */ /* 0x000fce000f8e00ff */
.L_x_9720:
        /* <DEDUP_REMOVED lines=10> */
.L_x_9709:
[----:B------:R-:W-:Y:S02]  /*1e920*/  ULDC UR4, c[0x0][0xc3c] ;  /* 0x00030f0000047ab9 */ /* 0x000fe40000000800 */
[----:B--2---:R-:W-:-:S13]  /*1e930*/  ISETP.GE.AND P0, PT, R19, UR4, PT ;  /* 0x0000000413007c0c */ /* 0x004fda000bf06270 */
[----:B------:R-:W-:Y:S05]  /*1e940*/  @!P0 BRA `(.L_x_9721) ;  /* 0xffffffa000f48947 */ /* 0x000fea000383ffff */
[----:B------:R-:W-:Y:S05]  /*1e950*/  BSYNC B8 ;  /* 0x0000000000087941 */ /* 0x000fea0003800000 */
.L_x_9622:
[----:B------:R-:W2:Y:S01]  /*1e960*/  LDL.LU R0, [R1+0x24] ;  /* 0x0000240001007983 */ /* 0x000ea20000300800 */
[----:B------:R-:W-:Y:S01]  /*1e970*/  BSSY B0, `(.L_x_9722) ;  /* 0x000000b000007945 */ /* 0x000fe20003800000 */
[----:B------:R-:W5:Y:S01]  /*1e980*/  S2R R5, SR_CgaCtaId ;  /* 0x0000000000057919 */ /* 0x000f620000008800 */
[----:B--2---:R-:W-:-:S05]  /*1e990*/  VIADD R0, R0, 0x1 ;  /* 0x0000000100007836 */ /* 0x004fca0000000000 */
[----:B-1----:R-:W-:-:S04]  /*1e9a0*/  LEA.HI R2, R0, R0, RZ, 0x1 ;  /* 0x0000000000027211 */ /* 0x002fc800078f08ff */
[----:B------:R-:W-:Y:S02]  /*1e9b0*/  LOP3.LUT R3, R2, 0xfffffffe, RZ, 0xc0, !PT ;  /* 0xfffffffe02037812 */ /* 0x000fe400078ec0ff */
[----:B------:R-:W-:-:S03]  /*1e9c0*/  MOV R2, 0x400 ;  /* 0x0000040000027802 */ /* 0x000fc60000000f00 */
[----:B------:R-:W-:Y:S01]  /*1e9d0*/  IMAD.IADD R0, R0, 0x1, -R3 ;  /* 0x0000000100007824 */ /* 0x000fe200078e0a03 */
[----:B-----5:R-:W-:-:S04]  /*1e9e0*/  LEA R4, R5, R2, 0x18 ;  /* 0x0000000205047211 */ /* 0x020fc800078ec0ff */
[----:B------:R-:W-:-:S04]  /*1e9f0*/  SHF.L.U32 R0, R0, 0x1f, RZ ;  /* 0x0000001f00007819 */ /* 0x000fc800000006ff */
[----:B------:R-:W1:Y:S02]  /*1ea00*/  SYNCS.PHASECHK.TRANS64.TRYWAIT P0, [R4+URZ+0x28820], R0 ;  /* 0x02882000040075a7 */ /* 0x000e64000800017f */
[----:B-1----:R-:W-:Y:S05]  /*1ea10*/  @!P0 BRA `(.L_x_9723) ;  /* 0x0000006c00308947 */ /* 0x002fea0003800000 */
.L_x_9980:
[----:B------:R-:W-:Y:S05]  /*1ea20*/  BSYNC B0 ;  /* 0x0000000000007941 */ /* 0x000fea0003800000 */
.L_x_9722:
[----:B------:R-:W-:-:S03]  /*1ea30*/  UMOV UR4, 0xffffffff ;  /* 0xffffffff00047882 */ /* 0x000fc60000000000 */
[----:B------:R-:W-:Y:S05]  /*1ea40*/  BRA.DIV UR4, `(.L_x_9724) ;  /* 0x0000006e04387947 */ /* 0x000fea000b800000 */
[----:B-1----:R-:W1:Y:S02]  /*1ea50*/  S2R R0, SR_TID.X ;  /* 0x0000000000007919 */ /* 0x002e640000002100 */
[----:B-1----:R-:W-:-:S04]  /*1ea60*/  SHF.R.U32.HI R0, RZ, 0x5, R0 ;  /* 0x00000005ff007819 */ /* 0x002fc80000011600 */
[----:B------:R-:W-:-:S05]  /*1ea70*/  LOP3.LUT R0, R0, 0x3, RZ, 0xc0, !PT ;  /* 0x0000000300007812 */ /* 0x000fca00078ec0ff */
[----:B------:R1:W2:Y:S02]  /*1ea80*/  SHFL.IDX PT, R14, R0, RZ, 0x1f ;  /* 0x00001fff000e7589 */ /* 0x0002a400000e0000 */
.L_x_9983:
[----:B--2---:R-:W-:-:S13]  /*1ea90*/  ISETP.NE.AND P0, PT, R14, RZ, PT ;  /* 0x000000ff0e00720c */ /* 0x004fda0003f05270 */
[----:B------:R-:W-:Y:S05]  /*1eaa0*/  @P0 BRA `(.L_x_9391) ;  /* 0x0000000000880947 */ /* 0x000fea0003800000 */
[----:B------:R-:W-:-:S03]  /*1eab0*/  UMOV UR4, 0xffffffff ;  /* 0xffffffff00047882 */ /* 0x000fc60000000000 */
[----:B------:R-:W-:Y:S05]  /*1eac0*/  BRA.DIV UR4, `(.L_x_9725) ;  /* 0x0000006e044c7947 */ /* 0x000fea000b800000 */
[----:B------:R-:W-:-:S13]  /*1ead0*/  ELECT P6, URZ, PT ;  /* 0x00000000003f782f */ /* 0x000fda00038c0000 */
.L_x_9986:
[----:B------:R-:W-:Y:S05]  /*1eae0*/  @!P6 BRA `(.L_x_9391) ;  /* 0x000000000078e947 */ /* 0x000fea0003800000 */
[----:B------:R-:W-:-:S06]  /*1eaf0*/  ULOP3.LUT UR4, UR36, 0x2, URZ, 0xfc, !UPT ;  /* 0x0000000224047892 */ /* 0x000fcc000f8efc3f */
[----:B-1----:R-:W-:-:S05]  /*1eb00*/  IMAD.U32 R0, RZ, RZ, UR4 ;  /* 0x00000004ff007e24 */ /* 0x002fca000f8e00ff */
[----:B------:R-:W-:-:S13]  /*1eb10*/  ISETP.NE.AND P0, PT, R0, 0x3, PT ;  /* 0x000000030000780c */ /* 0x000fda0003f05270 */
[----:B------:R-:W-:Y:S05]  /*1eb20*/  @!P0 BRA `(.L_x_9726) ;  /* 0x0000000000048947 */ /* 0x000fea0003800000 */
[----:B------:R-:W-:Y:S01]  /*1eb30*/  BPT.TRAP 0x1 ;  /* 0x000000040000795c */ /* 0x000fe20000300000 */
.L_x_9726:
[C---:B------:R-:W-:Y:S01]  /*1eb40*/  IMAD R5, R25.reuse, 0x8, R4 ;  /* 0x0000000819057824 */ /* 0x040fe200078e0204 */
[----:B------:R-:W-:Y:S01]  /*1eb50*/  SHF.L.U32 R0, R28, 0x1f, RZ ;  /* 0x0000001f1c007819 */ /* 0x000fe200000006ff */
[----:B------:R-:W-:-:S03]  /*1eb60*/  VIADD R25, R25, 0x1 ;  /* 0x0000000119197836 */ /* 0x000fc60000000000 */
[----:B------:R-:W1:Y:S02]  /*1eb70*/  SYNCS.PHASECHK.TRANS64.TRYWAIT P1, [R5+URZ+0x28840], R0 ;  /* 0x02884000050075a7 */ /* 0x000e64000802017f */
[----:B------:R-:W-:-:S04]  /*1eb80*/  ISETP.NE.AND P2, PT, R25, 0x2, PT ;  /* 0x000000021900780c */ /* 0x000fc80003f45270 */
[----:B------:R-:W-:Y:S01]  /*1eb90*/  SEL R3, RZ, 0x1, P2 ;  /* 0x00000001ff037807 */ /* 0x000fe20001000000 */
[----:B-1----:R-:W-:Y:S08]  /*1eba0*/  @!P1 BRA `(.L_x_9727) ;  /* 0x0000006c00349947 */ /* 0x002ff00003800000 */
.L_x_9987:
[----:B------:R-:W-:Y:S02]  /*1ebb0*/  SEL R25, R25, RZ, P2 ;  /* 0x000000ff19197207 */ /* 0x000fe40001000000 */
[----:B------:R-:W-:Y:S01]  /*1ebc0*/  LOP3.LUT R2, R28, R3, RZ, 0x3c, !PT ;  /* 0x000000031c027212 */ /* 0x000fe200078e3cff */
[----:B------:R-:W-:Y:S06]  /*1ebd0*/  @!P0 BRA `(.L_x_9728) ;  /* 0x0000000000048947 */ /* 0x000fec0003800000 */
[----:B------:R-:W-:Y:S01]  /*1ebe0*/  BPT.TRAP 0x1 ;  /* 0x000000040000795c */ /* 0x000fe20000300000 */
.L_x_9728:
[----:B------:R-:W-:Y:S01]  /*1ebf0*/  IMAD R25, R25, 0x8, R4 ;  /* 0x0000000819197824 */ /* 0x000fe200078e0204 */
[----:B------:R-:W-:-:S04]  /*1ec00*/  SHF.L.U32 R2, R2, 0x1f, RZ ;  /* 0x0000001f02027819 */ /* 0x000fc800000006ff */
[----:B------:R-:W2:Y:S02]  /*1ec10*/  SYNCS.PHASECHK.TRANS64.TRYWAIT P1, [R25+URZ+0x28840], R2 ;  /* 0x02884002190075a7 */ /* 0x000ea4000802017f */
[----:B--2---:R-:W-:Y:S05]  /*1ec20*/  @!P1 BRA `(.L_x_9729) ;  /* 0x0000006c00289947 */ /* 0x004fea0003800000 */
.L_x_9988:
[----:B------:R-:W-:Y:S05]  /*1ec30*/  @!P0 BRA `(.L_x_9730) ;  /* 0x0000000000048947 */ /* 0x000fea0003800000 */
[----:B------:R-:W-:Y:S01]  /*1ec40*/  BPT.TRAP 0x1 ;  /* 0x000000040000795c */ /* 0x000fe20000300000 */
.L_x_9730:
[----:B------:R-:W5:Y:S02]  /*1ec50*/  SYNCS.PHASECHK.TRANS64.TRYWAIT P1, [R5+URZ+0x28860], R0 ;  /* 0x02886000050075a7 */ /* 0x000f64000802017f */
[----:B-----5:R-:W-:Y:S05]  /*1ec60*/  @!P1 BRA `(.L_x_9731) ;  /* 0x0000006c002c9947 */ /* 0x020fea0003800000 */
.L_x_9989:
[----:B------:R-:W-:Y:S05]  /*1ec70*/  @!P0 BRA `(.L_x_9732) ;  /* 0x0000000000048947 */ /* 0x000fea0003800000 */
[----:B------:R-:W-:Y:S01]  /*1ec80*/  BPT.TRAP 0x1 ;  /* 0x000000040000795c */ /* 0x000fe20000300000 */
.L_x_9732:
[----:B------:R0:W0:Y:S02]  /*1ec90*/  SYNCS.PHASECHK.TRANS64.TRYWAIT P0, [R25+URZ+0x28860], R2 ;  /* 0x02886002190075a7 */ /* 0x000024000800017f */
[----:B0-----:R-:W-:Y:S05]  /*1eca0*/  @!P0 NANOSLEEP.SYNCS 0x989680 ;  /* 0x009896800000895d */ /* 0x001fea0003900000 */
[----:B------:R-:W0:Y:S02]  /*1ecb0*/  @!P0 SYNCS.PHASECHK.TRANS64 P0, [R25+URZ+0x28860], R2 ;  /* 0x02886002190085a7 */ /* 0x000e24000800007f */
[----:B0-----:R-:W-:Y:S05]  /*1ecc0*/  @!P0 BRA `(.L_x_9732) ;  /* 0xfffffffc00f08947 */ /* 0x001fea000383ffff */
.L_x_9391:
[----:B------:R-:W-:Y:S05]  /*1ecd0*/  BSYNC B9 ;  /* 0x0000000000097941 */ /* 0x000fea0003800000 */
.L_x_9388:
[----:B------:R-:W-:Y:S05]  /*1ece0*/  EXIT ;  /* 0x000000000000794d */ /* 0x000fea0003800000 */
.L_x_9413:
[----:B0-----:R0:W1:Y:S02]  /*1ecf0*/  SYNCS.PHASECHK.TRANS64.TRYWAIT P6, [R91+URZ+0x28890], R102 ;  /* 0x028890665b0075a7 */ /* 0x00106400080c017f */
[----:B-1----:R-:W-:Y:S05]  /*1ed00*/  @!P6 NANOSLEEP.SYNCS 0x989680 ;  /* 0x009896800000e95d */ /* 0x002fea0003900000 */
[----:B------:R-:W1:Y:S02]  /*1ed10*/  @!P6 SYNCS.PHASECHK.TRANS64 P6, [R91+URZ+0x28890], R102 ;  /* 0x028890665b00e5a7 */ /* 0x000e6400080c007f */
[----:B-1----:R-:W-:Y:S05]  /*1ed20*/  @!P6 BRA `(.L_x_9413) ;  /* 0xfffffffc00f0e947 */ /* 0x002fea000383ffff */
[----:B------:R-:W-:Y:S05]  /*1ed30*/  BRA `(.L_x_9733) ;  /* 0xfffffe4000dc7947 */ /* 0x000fea000383ffff */
.L_x_9414:
        /* <DEDUP_REMOVED lines=8> */
.L_x_9735:
[----:B------:R-:W-:Y:S05]  /*1edc0*/  BSYNC B1 ;  /* 0x0000000000017941 */ /* 0x000fea0003800000 */
.L_x_9734:
        /* <DEDUP_REMOVED lines=8> */
.L_x_9736:
[----:B------:R-:W-:Y:S01]  /*1ee50*/  IMAD.MOV.U32 R105, RZ, RZ, R14 ;  /* 0x000000ffff697224 */ /* 0x000fe200078e000e */
[----:B------:R-:W-:Y:S06]  /*1ee60*/  BRA `(.L_x_9737) ;  /* 0xfffffe4000a47947 */ /* 0x000fec000383ffff */
.L_x_9423:
[----:B------:R-:W-:Y:S01]  /*1ee70*/  BSSY B1, `(.L_x_9738) ;  /* 0x0000008000017945 */ /* 0x000fe20003800000 */
[----:B0---4-:R-:W-:Y:S01]  /*1ee80*/  IMAD.MOV.U32 R13, RZ, RZ, R103 ;  /* 0x000000ffff0d7224 */ /* 0x011fe200078e0067 */
[----:B------:R-:W-:Y:S01]  /*1ee90*/  MOV R12, 0x1 ;  /* 0x00000001000c7802 */ /* 0x000fe20000000f00 */
[----:B------:R-:W-:Y:S02]  /*1eea0*/  IMAD.MOV.U32 R11, RZ, RZ, 0x181f ;  /* 0x0000181fff0b7424 */ /* 0x000fe400078e00ff */
[----:B------:R-:W-:-:S07]  /*1eeb0*/  IMAD.MOV.U32 R15, RZ, RZ, -0x1 ;  /* 0xffffffffff0f7424 */ /* 0x000fce00078e00ff */
[----:B-123--:R-:W-:Y:S05]  /*1eec0*/  WARPSYNC.COLLECTIVE R15, `(.L_x_9739) ;  /* 0x000000000f087348 */ /* 0x00efea0003c00000 */
[----:B------:R0:W4:Y:S02]  /*1eed0*/  SHFL.IDX P6, R14, R13, R12, R11 ;  /* 0x0000000c0d0e7389 */ /* 0x00012400000c000b */
[----:B01234-:R-:W-:Y:S01]  /*1eee0*/  ENDCOLLECTIVE ;  /* 0x000000000000791b */ /* 0x01ffe20003800000 */
.L_x_9739:
[----:B------:R-:W-:Y:S05]  /*1eef0*/  BSYNC B1 ;  /* 0x0000000000017941 */ /* 0x000fea0003800000 */
.L_x_9738:
        /* <DEDUP_REMOVED lines=8> */
.L_x_9740:
[----:B------:R-:W-:Y:S01]  /*1ef80*/  IMAD.MOV.U32 R73, RZ, RZ, R14 ;  /* 0x000000ffff497224 */ /* 0x000fe200078e000e */
[----:B------:R-:W-:Y:S06]  /*1ef90*/  BRA `(.L_x_9741) ;  /* 0xfffffe4800387947 */ /* 0x000fec000383ffff */
.L_x_9432:
        /* <DEDUP_REMOVED lines=8> */
.L_x_9743:
[----:B------:R-:W-:Y:S05]  /*1f020*/  BSYNC B1 ;  /* 0x0000000000017941 */ /* 0x000fea0003800000 */
.L_x_9742:
        /* <DEDUP_REMOVED lines=8> */
.L_x_9744:
[----:B------:R-:W-:Y:S01]  /*1f0b0*/  IMAD.MOV.U32 R65, RZ, RZ, R14 ;  /* 0x000000ffff417224 */ /* 0x000fe200078e000e */
[----:B------:R-:W-:Y:S06]  /*1f0c0*/  BRA `(.L_x_9745) ;  /* 0xfffffe4c00cc7947 */ /* 0x000fec000383ffff */
.L_x_9441:
        /* <DEDUP_REMOVED lines=8> */
.L_x_9747:
[----:B------:R-:W-:Y:S05]  /*1f150*/  BSYNC B1 ;  /* 0x0000000000017941 */ /* 0x000fea0003800000 */
.L_x_9746:
        /* <DEDUP_REMOVED lines=8> */
.L_x_9748:
[----:B------:R-:W-:Y:S01]  /*1f1e0*/  IMAD.MOV.U32 R53, RZ, RZ, R14 ;  /* 0x000000ffff357224 */ /* 0x000fe200078e000e */
[----:B------:R-:W-:Y:S06]  /*1f1f0*/  BRA `(.L_x_9749) ;  /* 0xfffffe54005c7947 */ /* 0x000fec000383ffff */
.L_x_9453:
[----:B-1----:R1:W2:Y:S02]  /*1f200*/  SYNCS.PHASECHK.TRANS64.TRYWAIT P4, [R91+URZ+0x28890], R102 ;  /* 0x028890665b0075a7 */ /* 0x0022a4000808017f */
[----:B--2---:R-:W-:Y:S05]  /*1f210*/  @!P4 NANOSLEEP.SYNCS 0x989680 ;  /* 0x009896800000c95d */ /* 0x004fea0003900000 */
[----:B------:R-:W2:Y:S02]  /*1f220*/  @!P4 SYNCS.PHASECHK.TRANS64 P4, [R91+URZ+0x28890], R102 ;  /* 0x028890665b00c5a7 */ /* 0x000ea4000808007f */
[----:B--2---:R-:W-:Y:S05]  /*1f230*/  @!P4 BRA `(.L_x_9453) ;  /* 0xfffffffc00f0c947 */ /* 0x004fea000383ffff */
[----:B------:R-:W-:Y:S05]  /*1f240*/  BRA `(.L_x_9750) ;  /* 0xfffffe6400887947 */ /* 0x000fea000383ffff */
.L_x_9454:
        /* <DEDUP_REMOVED lines=8> */
.L_x_9752:
[----:B------:R-:W-:Y:S05]  /*1f2d0*/  BSYNC B1 ;  /* 0x0000000000017941 */ /* 0x000fea0003800000 */
.L_x_9751:
        /* <DEDUP_REMOVED lines=8> */
.L_x_9753:
[----:B------:R-:W-:Y:S01]  /*1f360*/  IMAD.MOV.U32 R106, RZ, RZ, R14 ;  /* 0x000000ffff6a7224 */ /* 0x000fe200078e000e */
[----:B------:R-:W-:Y:S06]  /*1f370*/  BRA `(.L_x_9754) ;  /* 0xfffffe6400547947 */ /* 0x000fec000383ffff */
.L_x_9459:
        /* <DEDUP_REMOVED lines=8> */
.L_x_9756:
[----:B------:R-:W-:Y:S05]  /*1f400*/  BSYNC B1 ;  /* 0x0000000000017941 */ /* 0x000fea0003800000 */
.L_x_9755:
        /* <DEDUP_REMOVED lines=8> */
.L_x_9757:
[----:B------:R-:W-:Y:S01]  /*1f490*/  IMAD.MOV.U32 R50, RZ, RZ, R14 ;  /* 0x000000ffff327224 */ /* 0x000fe200078e000e */
[----:B------:R-:W-:Y:S06]  /*1f4a0*/  BRA `(.L_x_9758) ;  /* 0xfffffe6c000c7947 */ /* 0x000fec000383ffff */
.L_x_9464:
        /* <DEDUP_REMOVED lines=8> */
.L_x_9760:
[----:B------:R-:W-:Y:S05]  /*1f530*/  BSYNC B1 ;  /* 0x0000000000017941 */ /* 0x000fea0003800000 */
.L_x_9759:
        /* <DEDUP_REMOVED lines=8> */
.L_x_9761:
[----:B------:R-:W-:Y:S01]  /*1f5c0*/  IMAD.MOV.U32 R50, RZ, RZ, R14 ;  /* 0x000000ffff327224 */ /* 0x000fe200078e000e */
[----:B------:R-:W-:Y:S06]  /*1f5d0*/  BRA `(.L_x_9762) ;  /* 0xfffffe7000b87947 */ /* 0x000fec000383ffff */
.L_x_9469:
        /* <DEDUP_REMOVED lines=8> */
.L_x_9764:
[----:B------:R-:W-:Y:S05]  /*1f660*/  BSYNC B1 ;  /* 0x0000000000017941 */ /* 0x000fea0003800000 */
.L_x_9763:
        /* <DEDUP_REMOVED lines=8> */
.L_x_9765:
[----:B------:R-:W-:Y:S01]  /*1f6f0*/  IMAD.MOV.U32 R108, RZ, RZ, R14 ;  /* 0x000000ffff6c7224 */ /* 0x000fe200078e000e */
[----:B------:R-:W-:Y:S06]  /*1f700*/  BRA `(.L_x_9766) ;  /* 0xfffffe7800687947 */ /* 0x000fec000383ffff */
.L_x_9474:
[----:B0-----:R0:W1:Y:S02]  /*1f710*/  SYNCS.PHASECHK.TRANS64.TRYWAIT P3, [R91+URZ+0x28890], R102 ;  /* 0x028890665b0075a7 */ /* 0x001064000806017f */
[----:B-1----:R-:W-:Y:S05]  /*1f720*/  @!P3 NANOSLEEP.SYNCS 0x989680 ;  /* 0x009896800000b95d */ /* 0x002fea0003900000 */
[----:B------:R-:W1:Y:S02]  /*1f730*/  @!P3 SYNCS.PHASECHK.TRANS64 P3, [R91+URZ+0x28890], R102 ;  /* 0x028890665b00b5a7 */ /* 0x000e64000806007f */
[----:B-1----:R-:W-:Y:S05]  /*1f740*/  @!P3 BRA `(.L_x_9474) ;  /* 0xfffffffc00f0b947 */ /* 0x002fea000383ffff */
[----:B------:R-:W-:Y:S05]  /*1f750*/  BRA `(.L_x_9767) ;  /* 0xfffffe80006c7947 */ /* 0x000fea000383ffff */
.L_x_9475:
        /* <DEDUP_REMOVED lines=8> */
.L_x_9769:
[----:B------:R-:W-:Y:S05]  /*1f7e0*/  BSYNC B1 ;  /* 0x0000000000017941 */ /* 0x000fea0003800000 */
.L_x_9768:
        /* <DEDUP_REMOVED lines=8> */
.L_x_9770:
[----:B------:R-:W-:Y:S05]  /*1f870*/  BRA `(.L_x_9771) ;  /* 0xfffffe8000947947 */ /* 0x000fea000383ffff */
.L_x_9478:
        /* <DEDUP_REMOVED lines=8> */
.L_x_9773:
[----:B------:R-:W-:Y:S05]  /*1f900*/  BSYNC B1 ;  /* 0x0000000000017941 */ /* 0x000fea0003800000 */
.L_x_9772:
        /* <DEDUP_REMOVED lines=8> */
.L_x_9774:
[----:B------:R-:W-:Y:S05]  /*1f990*/  BRA `(.L_x_9775) ;  /* 0xfffffe8000947947 */ /* 0x000fea000383ffff */
.L_x_9481:
        /* <DEDUP_REMOVED lines=8> */
.L_x_9777:
[----:B------:R-:W-:Y:S05]  /*1fa20*/  BSYNC B1 ;  /* 0x0000000000017941 */ /* 0x000fea0003800000 */
.L_x_9776:
        /* <DEDUP_REMOVED lines=8> */
.L_x_9778:
[----:B------:R-:W-:Y:S05]  /*1fab0*/  BRA `(.L_x_9779) ;  /* 0xfffffe8000987947 */ /* 0x000fea000383ffff */
.L_x_9484:
        /* <DEDUP_REMOVED lines=8> */
.L_x_9781:
[----:B------:R-:W-:Y:S05]  /*1fb40*/  BSYNC B1 ;  /* 0x0000000000017941 */ /* 0x000fea0003800000 */
.L_x_9780:
        /* <DEDUP_REMOVED lines=8> */
.L_x_9782:
[----:B------:R-:W-:Y:S05]  /*1fbd0*/  BRA `(.L_x_9783) ;  /* 0xfffffe80009c7947 */ /* 0x000fea000383ffff */
.L_x_9488:
[----:B------:R0:W0:Y:S02]  /*1fbe0*/  SYNCS.PHASECHK.TRANS64.TRYWAIT P4, [R91+URZ+0x288b0], R102 ;  /* 0x0288b0665b0075a7 */ /* 0x000024000808017f */
[----:B0-----:R-:W-:Y:S05]  /*1fbf0*/  @!P4 NANOSLEEP.SYNCS 0x989680 ;  /* 0x009896800000c95d */ /* 0x001fea0003900000 */
[----:B------:R-:W0:Y:S02]  /*1fc00*/  @!P4 SYNCS.PHASECHK.TRANS64 P4, [R91+URZ+0x288b0], R102 ;  /* 0x0288b0665b00c5a7 */ /* 0x000e24000808007f */
[----:B0-----:R-:W-:Y:S05]  /*1fc10*/  @!P4 BRA `(.L_x_9488) ;  /* 0xfffffffc00f0c947 */ /* 0x001fea000383ffff */
[----:B------:R-:W-:Y:S05]  /*1fc20*/  BRA `(.L_x_9784) ;  /* 0xfffffe8400187947 */ /* 0x000fea000383ffff */
.L_x_9500:
[----:B------:R-:W-:Y:S01]  /*1fc30*/  BSSY B0, `(.L_x_9785) ;  /* 0x0000008000007945 */ /* 0x000fe20003800000 */
[----:B----4-:R-:W-:Y:S02]  /*1fc40*/  IMAD.MOV.U32 R13, RZ, RZ, R220 ;  /* 0x000000ffff0d7224 */ /* 0x010fe400078e00dc */
[----:B------:R-:W-:Y:S02]  /*1fc50*/  IMAD.MOV.U32 R12, RZ, RZ, RZ ;  /* 0x000000ffff0c7224 */ /* 0x000fe400078e00ff */
[----:B------:R-:W-:Y:S02]  /*1fc60*/  IMAD.MOV.U32 R11, RZ, RZ, 0x1f ;  /* 0x0000001fff0b7424 */ /* 0x000fe400078e00ff */
[----:B------:R-:W-:-:S07]  /*1fc70*/  IMAD.MOV.U32 R15, RZ, RZ, -0x1 ;  /* 0xffffffffff0f7424 */ /* 0x000fce00078e00ff */
[----:B--2--5:R-:W-:Y:S05]  /*1fc80*/  WARPSYNC.COLLECTIVE R15, `(.L_x_9786) ;  /* 0x000000000f087348 */ /* 0x024fea0003c00000 */
[----:B------:R0:W1:Y:S02]  /*1fc90*/  SHFL.IDX P6, R14, R13, R12, R11 ;  /* 0x0000000c0d0e7389 */ /* 0x00006400000c000b */
[----:B012--5:R-:W-:Y:S01]  /*1fca0*/  ENDCOLLECTIVE ;  /* 0x000000000000791b */ /* 0x027fe20003800000 */
.L_x_9786:
[----:B------:R-:W-:Y:S05]  /*1fcb0*/  BSYNC B0 ;  /* 0x0000000000007941 */ /* 0x000fea0003800000 */
.L_x_9785:
[----:B------:R-:W-:Y:S01]  /*1fcc0*/  IMAD.MOV.U32 R190, RZ, RZ, R14 ;  /* 0x000000ffffbe7224 */ /* 0x000fe200078e000e */
[----:B------:R-:W-:Y:S06]  /*1fcd0*/  BRA `(.L_x_9787) ;  /* 0xfffffe8c00847947 */ /* 0x000fec000383ffff */
.L_x_9510:
        /* <DEDUP_REMOVED lines=8> */
.L_x_9789:
[----:B------:R-:W-:Y:S05]  /*1fd60*/  BSYNC B1 ;  /* 0x0000000000017941 */ /* 0x000fea0003800000 */
.L_x_9788:
        /* <DEDUP_REMOVED lines=8> */
.L_x_9790:
[----:B------:R-:W-:Y:S02]  /*1fdf0*/  IMAD.MOV.U32 R13, RZ, RZ, R8 ;  /* 0x000000ffff0d7224 */ /* 0x000fe400078e0008 */
[----:B------:R-:W-:-:S07]  /*1fe00*/  IMAD.MOV.U32 R3, RZ, RZ, R14 ;  /* 0x000000ffff037224 */ /* 0x000fce00078e000e */
[----:B------:R-:W-:Y:S05]  /*1fe10*/  WARPSYNC.COLLECTIVE R15, `(.L_x_9791) ;  /* 0x000000000f087348 */ /* 0x000fea0003c00000 */
[----:B------:R0:W1:Y:S02]  /*1fe20*/  SHFL.IDX P6, R14, R13, R12, R11 ;  /* 0x0000000c0d0e7389 */ /* 0x00006400000c000b */
[----:B01----:R-:W-:Y:S01]  /*1fe30*/  ENDCOLLECTIVE ;  /* 0x000000000000791b */ /* 0x003fe20003800000 */
.L_x_9791:
[----:B------:R-:W-:Y:S02]  /*1fe40*/  IMAD.MOV.U32 R13, RZ, RZ, R7 ;  /* 0x000000ffff0d7224 */ /* 0x000fe400078e0007 */
[----:B------:R-:W-:-:S07]  /*1fe50*/  IMAD.MOV.U32 R4, RZ, RZ, R14 ;  /* 0x000000ffff047224 */ /* 0x000fce00078e000e */
[----:B------:R-:W-:Y:S05]  /*1fe60*/  WARPSYNC.COLLECTIVE R15, `(.L_x_9792) ;  /* 0x000000000f087348 */ /* 0x000fea0003c00000 */
[----:B------:R0:W1:Y:S02]  /*1fe70*/  SHFL.IDX P6, R14, R13, R12, R11 ;  /* 0x0000000c0d0e7389 */ /* 0x00006400000c000b */
[----:B01----:R-:W-:Y:S01]  /*1fe80*/  ENDCOLLECTIVE ;  /* 0x000000000000791b */ /* 0x003fe20003800000 */
.L_x_9792:
[----:B------:R-:W-:Y:S05]  /*1fe90*/  BRA `(.L_x_9793) ;  /* 0xfffffe9000d87947 */ /* 0x000fea000383ffff */
.L_x_9513:
[----:B------:R-:W-:Y:S01]  /*1fea0*/  BSSY B1, `(.L_x_9794) ;  /* 0x0000008000017945 */ /* 0x000fe20003800000 */
[----:B--2---:R-:W-:Y:S01]  /*1feb0*/  IMAD.MOV.U32 R13, RZ, RZ, R6 ;  /* 0x000000ffff0d7224 */ /* 0x004fe200078e0006 */
[----:B------:R-:W-:Y:S01]  /*1fec0*/  MOV R11, 0x181f ;  /* 0x0000181f000b7802 */ /* 0x000fe20000000f00 */
[----:B------:R-:W-:Y:S02]  /*1fed0*/  IMAD.MOV.U32 R12, RZ, RZ, 0x1 ;  /* 0x00000001ff0c7424 */ /* 0x000fe400078e00ff */
[----:B------:R-:W-:-:S07]  /*1fee0*/  IMAD.MOV.U32 R15, RZ, RZ, -0x1 ;  /* 0xffffffffff0f7424 */ /* 0x000fce00078e00ff */
[----:B-1----:R-:W-:Y:S05]  /*1fef0*/  WARPSYNC.COLLECTIVE R15, `(.L_x_9795) ;  /* 0x000000000f087348 */ /* 0x002fea0003c00000 */
[----:B------:R0:W2:Y:S02]  /*1ff00*/  SHFL.IDX P6, R14, R13, R12, R11 ;  /* 0x0000000c0d0e7389 */ /* 0x0000a400000c000b */
[----:B012---:R-:W-:Y:S01]  /*1ff10*/  ENDCOLLECTIVE ;  /* 0x000000000000791b */ /* 0x007fe20003800000 */
.L_x_9795:
[----:B------:R-:W-:Y:S05]  /*1ff20*/  BSYNC B1 ;  /* 0x0000000000017941 */ /* 0x000fea0003800000 */
.L_x_9794:
        /* <DEDUP_REMOVED lines=8> */
.L_x_9796:
[----:B------:R-:W-:Y:S02]  /*1ffb0*/  IMAD.MOV.U32 R13, RZ, RZ, R8 ;  /* 0x000000ffff0d7224 */ /* 0x000fe400078e0008 */
[----:B------:R-:W-:-:S07]  /*1ffc0*/  IMAD.MOV.U32 R3, RZ, RZ, R14 ;  /* 0x000000ffff037224 */ /* 0x000fce00078e000e */
[----:B------:R-:W-:Y:S05]  /*1ffd0*/  WARPSYNC.COLLECTIVE R15, `(.L_x_9797) ;  /* 0x000000000f087348 */ /* 0x000fea0003c00000 */
[----:B------:R0:W1:Y:S02]  /*1ffe0*/  SHFL.IDX P6, R14, R13, R12, R11 ;  /* 0x0000000c0d0e7389 */ /* 0x00006400000c000b */
[----:B01----:R-:W-:Y:S01]  /*1fff0*/  ENDCOLLECTIVE ;  /* 0x000000000000791b */ /* 0x003fe20003800000 */
.L_x_9797:
[----:B------:R-:W-:Y:S02]  /*20000*/  IMAD.MOV.U32 R13, RZ, RZ, R7 ;  /* 0x000000ffff0d7224 */ /* 0x000fe400078e0007 */
[----:B------:R-:W-:-:S07]  /*20010*/  IMAD.MOV.U32 R4, RZ, RZ, R14 ;  /* 0x000000ffff047224 */ /* 0x000fce00078e000e */
[----:B------:R-:W-:Y:S05]  /*20020*/  WARPSYNC.COLLECTIVE R15, `(.L_x_9798) ;  /* 0x000000000f087348 */ /* 0x000fea0003c00000 */
[----:B------:R0:W1:Y:S02]  /*20030*/  SHFL.IDX P6, R14, R13, R12, R11 ;  /* 0x0000000c0d0e7389 */ /* 0x00006400000c000b */
[----:B01----:R-:W-:Y:S01]  /*20040*/  ENDCOLLECTIVE ;  /* 0x000000000000791b */ /* 0x003fe20003800000 */
.L_x_9798:
[----:B------:R-:W-:Y:S05]  /*20050*/  BRA `(.L_x_9799) ;  /* 0xfffffe9400447947 */ /* 0x000fea000383ffff */
.L_x_9516:
        /* <DEDUP_REMOVED lines=8> */
.L_x_9801:
[----:B------:R-:W-:Y:S05]  /*200e0*/  BSYNC B1 ;  /* 0x0000000000017941 */ /* 0x000fea0003800000 */
.L_x_9800:
        /* <DEDUP_REMOVED lines=8> */
.L_x_9802:
[----:B------:R-:W-:Y:S02]  /*20170*/  IMAD.MOV.U32 R13, RZ, RZ, R8 ;  /* 0x000000ffff0d7224 */ /* 0x000fe400078e0008 */
[----:B------:R-:W-:-:S07]  /*20180*/  IMAD.MOV.U32 R3, RZ, RZ, R14 ;  /* 0x000000ffff037224 */ /* 0x000fce00078e000e */
[----:B------:R-:W-:Y:S05]  /*20190*/  WARPSYNC.COLLECTIVE R15, `(.L_x_9803) ;  /* 0x000000000f087348 */ /* 0x000fea0003c00000 */
[----:B------:R0:W1:Y:S02]  /*201a0*/  SHFL.IDX P6, R14, R13, R12, R11 ;  /* 0x0000000c0d0e7389 */ /* 0x00006400000c000b */
[----:B01----:R-:W-:Y:S01]  /*201b0*/  ENDCOLLECTIVE ;  /* 0x000000000000791b */ /* 0x003fe20003800000 */
.L_x_9803:
[----:B------:R-:W-:Y:S02]  /*201c0*/  IMAD.MOV.U32 R13, RZ, RZ, R7 ;  /* 0x000000ffff0d7224 */ /* 0x000fe400078e0007 */
[----:B------:R-:W-:-:S07]  /*201d0*/  IMAD.MOV.U32 R4, RZ, RZ, R14 ;  /* 0x000000ffff047224 */ /* 0x000fce00078e000e */
[----:B------:R-:W-:Y:S05]  /*201e0*/  WARPSYNC.COLLECTIVE R15, `(.L_x_9804) ;  /* 0x000000000f087348 */ /* 0x000fea0003c00000 */
[----:B------:R0:W1:Y:S02]  /*201f0*/  SHFL.IDX P6, R14, R13, R12, R11 ;  /* 0x0000000c0d0e7389 */ /* 0x00006400000c000b */
[----:B01----:R-:W-:Y:S01]  /*20200*/  ENDCOLLECTIVE ;  /* 0x000000000000791b */ /* 0x003fe20003800000 */
.L_x_9804:
[----:B------:R-:W-:Y:S05]  /*20210*/  BRA `(.L_x_9805) ;  /* 0xfffffe9400a87947 */ /* 0x000fea000383ffff */
.L_x_9519:
[----:B------:R-:W-:Y:S01]  /*20220*/  BSSY B1, `(.L_x_9806) ;  /* 0x0000008000017945 */ /* 0x000fe20003800000 */
[----:B------:R-:W-:Y:S01]  /*20230*/  IMAD.MOV.U32 R13, RZ, RZ, R6 ;  /* 0x000000ffff0d7224 */ /* 0x000fe200078e0006 */
[----:B------:R-:W-:Y:S01]  /*20240*/  MOV R12, 0x3 ;  /* 0x00000003000c7802 */ /* 0x000fe20000000f00 */
[----:B------:R-:W-:Y:S02]  /*20250*/  IMAD.MOV.U32 R11, RZ, RZ, 0x181f ;  /* 0x0000181fff0b7424 */ /* 0x000fe400078e00ff */
[----:B------:R-:W-:-:S07]  /*20260*/  IMAD.MOV.U32 R15, RZ, RZ, -0x1 ;  /* 0xffffffffff0f7424 */ /* 0x000fce00078e00ff */
[----:B-12---:R-:W-:Y:S05]  /*20270*/  WARPSYNC.COLLECTIVE R15, `(.L_x_9807) ;  /* 0x000000000f087348 */ /* 0x006fea0003c00000 */
[----:B------:R0:W3:Y:S02]  /*20280*/  SHFL.IDX P6, R14, R13, R12, R11 ;  /* 0x0000000c0d0e7389 */ /* 0x0000e400000c000b */
[----:B0123--:R-:W-:Y:S01]  /*20290*/  ENDCOLLECTIVE ;  /* 0x000000000000791b */ /* 0x00ffe20003800000 */
.L_x_9807:
[----:B------:R-:W-:Y:S05]  /*202a0*/  BSYNC B1 ;  /* 0x0000000000017941 */ /* 0x000fea0003800000 */
.L_x_9806:
        /* <DEDUP_REMOVED lines=8> */
.L_x_9808:
[----:B------:R-:W-:Y:S02]  /*20330*/  IMAD.MOV.U32 R13, RZ, RZ, R8 ;  /* 0x000000ffff0d7224 */ /* 0x000fe400078e0008 */
[----:B------:R-:W-:-:S07]  /*20340*/  IMAD.MOV.U32 R3, RZ, RZ, R14 ;  /* 0x000000ffff037224 */ /* 0x000fce00078e000e */
[----:B------:R-:W-:Y:S05]  /*20350*/  WARPSYNC.COLLECTIVE R15, `(.L_x_9809) ;  /* 0x000000000f087348 */ /* 0x000fea0003c00000 */
[----:B------:R0:W1:Y:S02]  /*20360*/  SHFL.IDX P6, R14, R13, R12, R11 ;  /* 0x0000000c0d0e7389 */ /* 0x00006400000c000b */
[----:B01----:R-:W-:Y:S01]  /*20370*/  ENDCOLLECTIVE ;  /* 0x000000000000791b */ /* 0x003fe20003800000 */
.L_x_9809:
[----:B------:R-:W-:Y:S02]  /*20380*/  IMAD.MOV.U32 R13, RZ, RZ, R7 ;  /* 0x000000ffff0d7224 */ /* 0x000fe400078e0007 */
[----:B------:R-:W-:-:S07]  /*20390*/  IMAD.MOV.U32 R4, RZ, RZ, R14 ;  /* 0x000000ffff047224 */ /* 0x000fce00078e000e */
[----:B------:R-:W-:Y:S05]  /*203a0*/  WARPSYNC.COLLECTIVE R15, `(.L_x_9810) ;  /* 0x000000000f087348 */ /* 0x000fea0003c00000 */
[----:B------:R0:W1:Y:S02]  /*203b0*/  SHFL.IDX P6, R14, R13, R12, R11 ;  /* 0x0000000c0d0e7389 */ /* 0x00006400000c000b */
[----:B01----:R-:W-:Y:S01]  /*203c0*/  ENDCOLLECTIVE ;  /* 0x000000000000791b */ /* 0x003fe20003800000 */
.L_x_9810:
[----:B------:R-:W-:Y:S05]  /*203d0*/  BRA `(.L_x_9811) ;  /* 0xfffffe9800147947 */ /* 0x000fea000383ffff */
.L_x_9523:
[----:B0-----:R0:W1:Y:S02]  /*203e0*/  SYNCS.PHASECHK.TRANS64.TRYWAIT P0, [R18+URZ+0x28800], R5 ;  /* 0x02880005120075a7 */ /* 0x001064000800017f */
[----:B-1----:R-:W-:Y:S05]  /*203f0*/  @!P0 NANOSLEEP.SYNCS 0x989680 ;  /* 0x009896800000895d */ /* 0x002fea0003900000 */
[----:B------:R-:W1:Y:S02]  /*20400*/  @!P0 SYNCS.PHASECHK.TRANS64 P0, [R18+URZ+0x28800], R5 ;  /* 0x02880005120085a7 */ /* 0x000e64000800007f */
[----:B-1----:R-:W-:Y:S05]  /*20410*/  @!P0 BRA `(.L_x_9523) ;  /* 0xfffffffc00f08947 */ /* 0x002fea000383ffff */
[----:B------:R-:W-:Y:S05]  /*20420*/  BRA `(.L_x_9812) ;  /* 0xfffffe9800d87947 */ /* 0x000fea000383ffff */
.L_x_9539:
[----:B--2---:R-:W1:Y:S01]  /*20430*/  LDC R47, c[0x0][0x3f4] ;  /* 0x0000fd00ff2f7b82 */ /* 0x004e620000000800 */
[----:B------:R-:W-:Y:S01]  /*20440*/  BSSY B1, `(.L_x_9813) ;  /* 0x0000008000017945 */ /* 0x000fe20003800000 */
[----:B----4-:R-:W-:Y:S02]  /*20450*/  IMAD.MOV.U32 R13, RZ, RZ, R35 ;  /* 0x000000ffff0d7224 */ /* 0x010fe400078e0023 */
[----:B------:R-:W-:Y:S02]  /*20460*/  IMAD.MOV.U32 R12, RZ, RZ, RZ ;  /* 0x000000ffff0c7224 */ /* 0x000fe400078e00ff */
[----:B------:R-:W-:Y:S02]  /*20470*/  IMAD.MOV.U32 R11, RZ, RZ, 0x181f ;  /* 0x0000181fff0b7424 */ /* 0x000fe400078e00ff */
[----:B------:R-:W-:-:S07]  /*20480*/  IMAD.MOV.U32 R15, RZ, RZ, -0x1 ;  /* 0xffffffffff0f7424 */ /* 0x000fce00078e00ff */
[----:B01----:R-:W-:Y:S05]  /*20490*/  WARPSYNC.COLLECTIVE R15, `(.L_x_9814) ;  /* 0x000000000f087348 */ /* 0x003fea0003c00000 */
[----:B------:R2:W3:Y:S02]  /*204a0*/  SHFL.IDX P6, R14, R13, R12, R11 ;  /* 0x0000000c0d0e7389 */ /* 0x0004e400000c000b */
[----:B0123--:R-:W-:Y:S01]  /*204b0*/  ENDCOLLECTIVE ;  /* 0x000000000000791b */ /* 0x00ffe20003800000 */
.L_x_9814:
[----:B------:R-:W-:Y:S05]  /*204c0*/  BSYNC B1 ;  /* 0x0000000000017941 */ /* 0x000fea0003800000 */
.L_x_9813:
        /* <DEDUP_REMOVED lines=10> */
.L_x_9815:
[----:B------:R-:W-:Y:S01]  /*20570*/  ISETP.GE.OR P1, PT, R57, R0, P0 ;  /* 0x000000003900720c */ /* 0x000fe20000726670 */
[----:B------:R-:W-:-:S12]  /*20580*/  IMAD.MOV.U32 R13, RZ, RZ, R33 ;  /* 0x000000ffff0d7224 */ /* 0x000fd800078e0021 */
[C---:B------:R-:W-:Y:S02]  /*20590*/  @!P1 SHF.L.U32 R7, R16.reuse, 0x1, RZ ;  /* 0x0000000110079819 */ /* 0x040fe400000006ff */
[----:B------:R-:W-:Y:S01]  /*205a0*/  @!P1 SHF.L.U64.HI R6, R16, 0x1, R17 ;  /* 0x0000000110069819 */ /* 0x000fe20000010211 */
[----:B------:R-:W-:-:S07]  /*205b0*/  IMAD.MOV.U32 R4, RZ, RZ, R14 ;  /* 0x000000ffff047224 */ /* 0x000fce00078e000e */
[----:B------:R-:W-:Y:S05]  /*205c0*/  WARPSYNC.COLLECTIVE R15, `(.L_x_9816) ;  /* 0x000000000f087348 */ /* 0x000fea0003c00000 */
[----:B------:R0:W1:Y:S02]  /*205d0*/  SHFL.IDX P6, R14, R13, R12, R11 ;  /* 0x0000000c0d0e7389 */ /* 0x00006400000c000b */
[----:B01----:R-:W-:Y:S01]  /*205e0*/  ENDCOLLECTIVE ;  /* 0x000000000000791b */ /* 0x003fe20003800000 */
.L_x_9816:
        /* <DEDUP_REMOVED lines=10> */
.L_x_9817:
        /* <DEDUP_REMOVED lines=9> */
.L_x_9818:
        /* <DEDUP_REMOVED lines=12> */
.L_x_9819:
        /* <DEDUP_REMOVED lines=8> */
.L_x_9820:
[----:B------:R-:W-:Y:S02]  /*20860*/  IMAD.MOV.U32 R13, RZ, RZ, R34 ;  /* 0x000000ffff0d7224 */ /* 0x000fe400078e0022 */
[----:B------:R-:W-:-:S07]  /*20870*/  IMAD.MOV.U32 R9, RZ, RZ, R14 ;  /* 0x000000ffff097224 */ /* 0x000fce00078e000e */
[----:B------:R-:W-:Y:S05]  /*20880*/  WARPSYNC.COLLECTIVE R15, `(.L_x_9821) ;  /* 0x000000000f087348 */ /* 0x000fea0003c00000 */
[----:B------:R0:W1:Y:S02]  /*20890*/  SHFL.IDX P6, R14, R13, R12, R11 ;  /* 0x0000000c0d0e7389 */ /* 0x00006400000c000b */
[----:B01----:R-:W-:Y:S01]  /*208a0*/  ENDCOLLECTIVE ;  /* 0x000000000000791b */ /* 0x003fe20003800000 */
.L_x_9821:
[----:B------:R-:W-:Y:S01]  /*208b0*/  @!P1 IMAD.MOV.U32 R51, RZ, RZ, R27 ;  /* 0x000000ffff339224 */ /* 0x000fe200078e001b */
[----:B------:R-:W-:Y:S01]  /*208c0*/  @!P1 MOV R37, R7 ;  /* 0x0000000700259202 */ /* 0x000fe20000000f00 */
[----:B------:R-:W-:Y:S02]  /*208d0*/  @!P1 IMAD.MOV.U32 R50, RZ, RZ, R26 ;  /* 0x000000ffff329224 */ /* 0x000fe400078e001a */
[----:B------:R-:W-:Y:S02]  /*208e0*/  @!P1 IMAD.MOV.U32 R20, RZ, RZ, R4 ;  /* 0x000000ffff149224 */ /* 0x000fe400078e0004 */
[----:B------:R-:W-:Y:S02]  /*208f0*/  @!P1 IMAD.MOV.U32 R21, RZ, RZ, R5 ;  /* 0x000000ffff159224 */ /* 0x000fe400078e0005 */
[----:B------:R-:W-:Y:S02]  /*20900*/  @!P1 IMAD.MOV.U32 R36, RZ, RZ, R6 ;  /* 0x000000ffff249224 */ /* 0x000fe400078e0006 */
[----:B------:R-:W-:-:S02]  /*20910*/  IMAD.MOV.U32 R24, RZ, RZ, R51 ;  /* 0x000000ffff187224 */ /* 0x000fc400078e0033 */
[----:B------:R-:W-:Y:S02]  /*20920*/  IMAD.MOV.U32 R10, RZ, RZ, R50 ;  /* 0x000000ffff0a7224 */ /* 0x000fe400078e0032 */
[----:B------:R-:W-:Y:S02]  /*20930*/  IMAD.MOV.U32 R4, RZ, RZ, R20 ;  /* 0x000000ffff047224 */ /* 0x000fe400078e0014 */
[----:B------:R-:W-:Y:S02]  /*20940*/  IMAD.MOV.U32 R5, RZ, RZ, R21 ;  /* 0x000000ffff057224 */ /* 0x000fe400078e0015 */
[----:B------:R-:W-:Y:S02]  /*20950*/  IMAD.MOV.U32 R6, RZ, RZ, R36 ;  /* 0x000000ffff067224 */ /* 0x000fe400078e0024 */
[----:B------:R-:W-:Y:S01]  /*20960*/  IMAD.MOV.U32 R7, RZ, RZ, R37 ;  /* 0x000000ffff077224 */ /* 0x000fe200078e0025 */
[----:B------:R-:W-:Y:S02]  /*20970*/  PRMT R44, R24, 0x7610, R44 ;  /* 0x00007610182c7816 */ /* 0x000fe4000000002c */
[----:B------:R-:W-:-:S02]  /*20980*/  CS2R R24, SRZ ;  /* 0x0000000000187805 */ /* 0x000fc4000001ff00 */
[----:B------:R-:W-:Y:S02]  /*20990*/  PRMT R43, R10, 0x7610, R43 ;  /* 0x000076100a2b7816 */ /* 0x000fe4000000002b */
[----:B------:R-:W-:Y:S02]  /*209a0*/  PRMT R78, R4, 0x7610, R78 ;  /* 0x00007610044e7816 */ /* 0x000fe4000000004e */
[----:B------:R-:W-:Y:S02]  /*209b0*/  PRMT R79, R5, 0x7610, R79 ;  /* 0x00007610054f7816 */ /* 0x000fe4000000004f */
[----:B------:R-:W-:Y:S02]  /*209c0*/  PRMT R80, R6, 0x7610, R80 ;  /* 0x0000761006507816 */ /* 0x000fe40000000050 */
[----:B------:R-:W-:Y:S01]  /*209d0*/  PRMT R81, R7, 0x7610, R81 ;  /* 0x0000761007517816 */ /* 0x000fe20000000051 */
[----:B------:R-:W-:Y:S06]  /*209e0*/  BRA `(.L_x_9822) ;  /* 0xfffffeb400187947 */ /* 0x000fec000383ffff */
.L_x_9542:
[----:B------:R-:W-:Y:S01]  /*209f0*/  BSSY B1, `(.L_x_9823) ;  /* 0x0000008000017945 */ /* 0x000fe20003800000 */
[----:B----4-:R-:W-:Y:S02]  /*20a00*/  IMAD.MOV.U32 R13, RZ, RZ, R35 ;  /* 0x000000ffff0d7224 */ /* 0x010fe400078e0023 */
[----:B------:R-:W-:Y:S02]  /*20a10*/  IMAD.MOV.U32 R12, RZ, RZ, 0x2 ;  /* 0x00000002ff0c7424 */ /* 0x000fe400078e00ff */
[----:B------:R-:W-:Y:S02]  /*20a20*/  IMAD.MOV.U32 R11, RZ, RZ, 0x181f ;  /* 0x0000181fff0b7424 */ /* 0x000fe400078e00ff */
[----:B-1----:R-:W-:-:S07]  /*20a30*/  IMAD.MOV.U32 R15, RZ, RZ, -0x1 ;  /* 0xffffffffff0f7424 */ /* 0x002fce00078e00ff */
[----:B------:R-:W-:Y:S05]  /*20a40*/  WARPSYNC.COLLECTIVE R15, `(.L_x_9824) ;  /* 0x000000000f087348 */ /* 0x000fea0003c00000 */
[----:B------:R0:W1:Y:S02]  /*20a50*/  SHFL.IDX P6, R14, R13, R12, R11 ;  /* 0x0000000c0d0e7389 */ /* 0x00006400000c000b */
[----:B01----:R-:W-:Y:S01]  /*20a60*/  ENDCOLLECTIVE ;  /* 0x000000000000791b */ /* 0x003fe20003800000 */
.L_x_9824:
[----:B------:R-:W-:Y:S05]  /*20a70*/  BSYNC B1 ;  /* 0x0000000000017941 */ /* 0x000fea0003800000 */
.L_x_9823:
        /* <DEDUP_REMOVED lines=9> */
.L_x_9825:
        /* <DEDUP_REMOVED lines=8> */
.L_x_9826:
[----:B------:R-:W-:-:S05]  /*20b90*/  @!P1 IADD3 R8, P2, R8, R31, RZ ;  /* 0x0000001f08089210 */ /* 0x000fca0007f5e0ff */
[----:B------:R-:W-:Y:S02]  /*20ba0*/  @!P1 IMAD.X R9, R3, 0x1, R29, P2 ;  /* 0x0000000103099824 */ /* 0x000fe400010e061d */
[----:B------:R-:W-:Y:S02]  /*20bb0*/  IMAD.MOV.U32 R13, RZ, RZ, R34 ;  /* 0x000000ffff0d7224 */ /* 0x000fe400078e0022 */
[----:B------:R-:W-:-:S07]  /*20bc0*/  IMAD.MOV.U32 R28, RZ, RZ, R14 ;  /* 0x000000ffff1c7224 */ /* 0x000fce00078e000e */
[----:B------:R-:W-:Y:S05]  /*20bd0*/  WARPSYNC.COLLECTIVE R15, `(.L_x_9827) ;  /* 0x000000000f087348 */ /* 0x000fea0003c00000 */
[----:B------:R0:W1:Y:S02]  /*20be0*/  SHFL.IDX P6, R14, R13, R12, R11 ;  /* 0x0000000c0d0e7389 */ /* 0x00006400000c000b */
[----:B01----:R-:W-:Y:S01]  /*20bf0*/  ENDCOLLECTIVE ;  /* 0x000000000000791b */ /* 0x003fe20003800000 */
.L_x_9827:
[----:B------:R-:W2:Y:S01]  /*20c00*/  @!P1 LD.E.128 R8, desc[UR42][R8.64] ;  /* 0x0000002a08089980 */ /* 0x000ea2000c101d00 */
[----:B------:R-:W-:-:S05]  /*20c10*/  @!P1 IADD3 R14, P2, R14, R31, RZ ;  /* 0x0000001f0e0e9210 */ /* 0x000fca0007f5e0ff */
[----:B------:R-:W-:-:S04]  /*20c20*/  @!P1 IMAD.X R3, R28, 0x1, R29, P2 ;  /* 0x000000011c039824 */ /* 0x000fc800010e061d */
[----:B------:R-:W-:-:S05]  /*20c30*/  @!P1 IMAD.MOV.U32 R15, RZ, RZ, R3 ;  /* 0x000000ffff0f9224 */ /* 0x000fca00078e0003 */
[----:B------:R0:W5:Y:S01]  /*20c40*/  @!P1 LD.E.128 R28, desc[UR42][R14.64] ;  /* 0x0000002a0e1c9980 */ /* 0x000162000c101d00 */
[----:B------:R-:W-:Y:S02]  /*20c50*/  CS2R R52, SRZ ;  /* 0x0000000000347805 */ /* 0x000fe4000001ff00 */
[----:B------:R-:W-:Y:S01]  /*20c60*/  CS2R R54, SRZ ;  /* 0x0000000000367805 */ /* 0x000fe2000001ff00 */
[----:B------:R-:W-:Y:S01]  /*20c70*/  IMAD.MOV.U32 R13, RZ, RZ, R35 ;  /* 0x000000ffff0d7224 */ /* 0x000fe200078e0023 */
[----:B------:R-:W-:Y:S02]  /*20c80*/  CS2R R38, SRZ ;  /* 0x0000000000267805 */ /* 0x000fe4000001ff00 */
[----:B------:R-:W-:Y:S01]  /*20c90*/  CS2R R40, SRZ ;  /* 0x0000000000287805 */ /* 0x000fe2000001ff00 */
[----:B0-----:R-:W-:Y:S02]  /*20ca0*/  IMAD.MOV.U32 R15, RZ, RZ, -0x1 ;  /* 0xffffffffff0f7424 */ /* 0x001fe400078e00ff */
[----:B--2---:R-:W-:-:S02]  /*20cb0*/  @!P1 IMAD.MOV.U32 R53, RZ, RZ, R9 ;  /* 0x000000ffff359224 */ /* 0x004fc400078e0009 */
[----:B------:R-:W-:Y:S02]  /*20cc0*/  @!P1 IMAD.MOV.U32 R55, RZ, RZ, R11 ;  /* 0x000000ffff379224 */ /* 0x000fe400078e000b */
[----:B------:R-:W-:Y:S02]  /*20cd0*/  IMAD.MOV.U32 R12, RZ, RZ, R53 ;  /* 0x000000ffff0c7224 */ /* 0x000fe400078e0035 */
[----:B------:R-:W-:Y:S02]  /*20ce0*/  IMAD.MOV.U32 R11, RZ, RZ, 0x181f ;  /* 0x0000181fff0b7424 */ /* 0x000fe400078e00ff */
[----:B------:R-:W-:Y:S01]  /*20cf0*/  @!P1 IMAD.MOV.U32 R52, RZ, RZ, R8 ;  /* 0x000000ffff349224 */ /* 0x000fe200078e0008 */
[----:B------:R-:W-:Y:S01]  /*20d00*/  PRMT R66, R12, 0x7610, R66 ;  /* 0x000076100c427816 */ /* 0x000fe20000000042 */
[----:B------:R-:W-:Y:S02]  /*20d10*/  IMAD.MOV.U32 R12, RZ, RZ, 0x3 ;  /* 0x00000003ff0c7424 */ /* 0x000fe400078e00ff */
[----:B------:R-:W-:Y:S01]  /*20d20*/  @!P1 IMAD.MOV.U32 R54, RZ, RZ, R10 ;  /* 0x000000ffff369224 */ /* 0x000fe200078e000a */
[----:B------:R-:W-:Y:S01]  /*20d30*/  MOV R3, R52 ;  /* 0x0000003400037202 */ /* 0x000fe20000000f00 */
[----:B------:R-:W-:-:S07]  /*20d40*/  IMAD.MOV.U32 R9, RZ, RZ, R55 ;  /* 0x000000ffff097224 */ /* 0x000fce00078e0037 */
[----:B-----5:R-:W-:Y:S05]  /*20d50*/  WARPSYNC.COLLECTIVE R15, `(.L_x_9828) ;  /* 0x000000000f087348 */ /* 0x020fea0003c00000 */
[----:B------:R0:W1:Y:S02]  /*20d60*/  SHFL.IDX P6, R14, R13, R12, R11 ;  /* 0x0000000c0d0e7389 */ /* 0x00006400000c000b */
[----:B01---5:R-:W-:Y:S01]  /*20d70*/  ENDCOLLECTIVE ;  /* 0x000000000000791b */ /* 0x023fe20003800000 */
.L_x_9828:
[----:B------:R-:W-:Y:S01]  /*20d80*/  IMAD.MOV.U32 R8, RZ, RZ, R54 ;  /* 0x000000ffff087224 */ /* 0x000fe200078e0036 */
[----:B------:R-:W-:Y:S02]  /*20d90*/  PRMT R65, R3, 0x7610, R65 ;  /* 0x0000761003417816 */ /* 0x000fe40000000041 */
[----:B------:R-:W-:Y:S02]  /*20da0*/  PRMT R46, R9, 0x7610, R46 ;  /* 0x00007610092e7816 */ /* 0x000fe4000000002e */
[----:B------:R-:W-:Y:S01]  /*20db0*/  PRMT R45, R8, 0x7610, R45 ;  /* 0x00007610082d7816 */ /* 0x000fe2000000002d */
[----:B------:R-:W-:Y:S02]  /*20dc0*/  @!P1 IMAD.MOV.U32 R38, RZ, RZ, R28 ;  /* 0x000000ffff269224 */ /* 0x000fe400078e001c */
[----:B------:R-:W-:Y:S02]  /*20dd0*/  @!P1 IMAD.MOV.U32 R39, RZ, RZ, R29 ;  /* 0x000000ffff279224 */ /* 0x000fe400078e001d */
[----:B------:R-:W-:-:S02]  /*20de0*/  @!P1 IMAD.MOV.U32 R40, RZ, RZ, R30 ;  /* 0x000000ffff289224 */ /* 0x000fc400078e001e */
[----:B------:R-:W-:Y:S02]  /*20df0*/  IMAD.MOV.U32 R13, RZ, RZ, R32 ;  /* 0x000000ffff0d7224 */ /* 0x000fe400078e0020 */
[----:B------:R-:W-:Y:S02]  /*20e00*/  @!P1 IMAD.MOV.U32 R41, RZ, RZ, R31 ;  /* 0x000000ffff299224 */ /* 0x000fe400078e001f */
[----:B------:R-:W-:Y:S02]  /*20e10*/  IMAD.MOV.U32 R8, RZ, RZ, R38 ;  /* 0x000000ffff087224 */ /* 0x000fe400078e0026 */
[----:B------:R-:W-:Y:S02]  /*20e20*/  IMAD.MOV.U32 R9, RZ, RZ, R39 ;  /* 0x000000ffff097224 */ /* 0x000fe400078e0027 */
[----:B------:R-:W-:Y:S01]  /*20e30*/  IMAD.MOV.U32 R10, RZ, RZ, R40 ;  /* 0x000000ffff0a7224 */ /* 0x000fe200078e0028 */
[----:B------:R-:W-:Y:S01]  /*20e40*/  PRMT R72, R8, 0x7610, R72 ;  /* 0x0000761008487816 */ /* 0x000fe20000000048 */
[----:B------:R-:W-:Y:S01]  /*20e50*/  IMAD.MOV.U32 R3, RZ, RZ, R14 ;  /* 0x000000ffff037224 */ /* 0x000fe200078e000e */
[----:B------:R-:W-:-:S07]  /*20e60*/  PRMT R73, R9, 0x7610, R73 ;  /* 0x0000761009497816 */ /* 0x000fce0000000049 */
[----:B------:R-:W-:Y:S05]  /*20e70*/  WARPSYNC.COLLECTIVE R15, `(.L_x_9829) ;  /* 0x000000000f087348 */ /* 0x000fea0003c00000 */
[----:B------:R0:W1:Y:S02]  /*20e80*/  SHFL.IDX P6, R14, R13, R12, R11 ;  /* 0x0000000c0d0e7389 */ /* 0x00006400000c000b */
[----:B01----:R-:W-:Y:S01]  /*20e90*/  ENDCOLLECTIVE ;  /* 0x000000000000791b */ /* 0x003fe20003800000 */
.L_x_9829:
[----:B------:R-:W-:Y:S02]  /*20ea0*/  PRMT R74, R10, 0x7610, R74 ;  /* 0x000076100a4a7816 */ /* 0x000fe4000000004a */
[----:B------:R-:W-:Y:S01]  /*20eb0*/  CS2R R8, SRZ ;  /* 0x0000000000087805 */ /* 0x000fe2000001ff00 */
[----:B------:R-:W-:Y:S02]  /*20ec0*/  IMAD.MOV.U32 R13, RZ, RZ, R33 ;  /* 0x000000ffff0d7224 */ /* 0x000fe400078e0021 */
[----:B------:R-:W-:-:S07]  /*20ed0*/  IMAD.MOV.U32 R32, RZ, RZ, R14 ;  /* 0x000000ffff207224 */ /* 0x000fce00078e000e */
[----:B------:R-:W-:Y:S05]  /*20ee0*/  WARPSYNC.COLLECTIVE R15, `(.L_x_9830) ;  /* 0x000000000f087348 */ /* 0x000fea0003c00000 */
[----:B------:R0:W1:Y:S02]  /*20ef0*/  SHFL.IDX P6, R14, R13, R12, R11 ;  /* 0x0000000c0d0e7389 */ /* 0x00006400000c000b */
[----:B01----:R-:W-:Y:S01]  /*20f00*/  ENDCOLLECTIVE ;  /* 0x000000000000791b */ /* 0x003fe20003800000 */
.L_x_9830:
[----:B------:R-:W-:Y:S02]  /*20f10*/  IMAD.MOV.U32 R13, RZ, RZ, R34 ;  /* 0x000000ffff0d7224 */ /* 0x000fe400078e0022 */
[----:B------:R-:W-:-:S07]  /*20f20*/  IMAD.MOV.U32 R33, RZ, RZ, R14 ;  /* 0x000000ffff217224 */ /* 0x000fce00078e000e */
[----:B------:R-:W-:Y:S05]  /*20f30*/  WARPSYNC.COLLECTIVE R15, `(.L_x_9831) ;  /* 0x000000000f087348 */ /* 0x000fea0003c00000 */
[----:B------:R0:W1:Y:S02]  /*20f40*/  SHFL.IDX P6, R14, R13, R12, R11 ;  /* 0x0000000c0d0e7389 */ /* 0x00006400000c000b */
[----:B01----:R-:W-:Y:S01]  /*20f50*/  ENDCOLLECTIVE ;  /* 0x000000000000791b */ /* 0x003fe20003800000 */
.L_x_9831:
[----:B------:R-:W-:-:S05]  /*20f60*/  IMAD.MOV.U32 R11, RZ, RZ, R41 ;  /* 0x000000ffff0b7224 */ /* 0x000fca00078e0029 */
[----:B------:R-:W-:Y:S01]  /*20f70*/  PRMT R75, R11, 0x7610, R75 ;  /* 0x000076100b4b7816 */ /* 0x000fe2000000004b */
[----:B------:R-:W-:Y:S01]  /*20f80*/  IMAD.MOV.U32 R34, RZ, RZ, R14 ;  /* 0x000000ffff227224 */ /* 0x000fe200078e000e */
[----:B------:R-:W-:Y:S06]  /*20f90*/  BRA `(.L_x_9832) ;  /* 0xfffffeb400047947 */ /* 0x000fec000383ffff */
.L_x_9546:
[----:B0-----:R0:W1:Y:S02]  /*20fa0*/  SYNCS.PHASECHK.TRANS64.TRYWAIT P4, [R18+URZ+0x28800], R29 ;  /* 0x0288001d120075a7 */ /* 0x001064000808017f */
[----:B-1----:R-:W-:Y:S05]  /*20fb0*/  @!P4 NANOSLEEP.SYNCS 0x989680 ;  /* 0x009896800000c95d */ /* 0x002fea0003900000 */
[----:B------:R-:W1:Y:S02]  /*20fc0*/  @!P4 SYNCS.PHASECHK.TRANS64 P4, [R18+URZ+0x28800], R29 ;  /* 0x0288001d1200c5a7 */ /* 0x000e64000808007f */
[----:B-1----:R-:W-:Y:S05]  /*20fd0*/  @!P4 BRA `(.L_x_9546) ;  /* 0xfffffffc00f0c947 */ /* 0x002fea000383ffff */
[----:B------:R-:W-:Y:S05]  /*20fe0*/  BRA `(.L_x_9833) ;  /* 0xfffffeb400ac7947 */ /* 0x000fea000383ffff */
.L_x_9556:
[----:B---3--:R3:W4:Y:S02]  /*20ff0*/  SYNCS.PHASECHK.TRANS64.TRYWAIT P1, [R0+URZ+0x28830], R3 ;  /* 0x02883003000075a7 */ /* 0x008724000802017f */
[----:B----4-:R-:W-:Y:S05]  /*21000*/  @!P1 NANOSLEEP.SYNCS 0x989680 ;  /* 0x009896800000995d */ /* 0x010fea0003900000 */
[----:B------:R-:W4:Y:S02]  /*21010*/  @!P1 SYNCS.PHASECHK.TRANS64 P1, [R0+URZ+0x28830], R3 ;  /* 0x02883003000095a7 */ /* 0x000f24000802007f */
[----:B----4-:R-:W-:Y:S05]  /*21020*/  @!P1 BRA `(.L_x_9556) ;  /* 0xfffffffc00f09947 */ /* 0x010fea000383ffff */
[----:B------:R-:W-:Y:S05]  /*21030*/  BRA `(.L_x_9555) ;  /* 0xfffffed000807947 */ /* 0x000fea000383ffff */
.L_x_9563:
[----:B-1----:R1:W2:Y:S02]  /*21040*/  SYNCS.PHASECHK.TRANS64.TRYWAIT P3, [R5+URZ+0x28830], R6 ;  /* 0x02883006050075a7 */ /* 0x0022a4000806017f */
[----:B--2---:R-:W-:Y:S05]  /*21050*/  @!P3 NANOSLEEP.SYNCS 0x989680 ;  /* 0x009896800000b95d */ /* 0x004fea0003900000 */
[----:B------:R-:W2:Y:S02]  /*21060*/  @!P3 SYNCS.PHASECHK.TRANS64 P3, [R5+URZ+0x28830], R6 ;  /* 0x028830060500b5a7 */ /* 0x000ea4000806007f */
[----:B--2---:R-:W-:Y:S05]  /*21070*/  @!P3 BRA `(.L_x_9563) ;  /* 0xfffffffc00f0b947 */ /* 0x004fea000383ffff */
[----:B------:R-:W-:Y:S05]  /*21080*/  BRA `(.L_x_9562) ;  /* 0xfffffef400d47947 */ /* 0x000fea000383ffff */
.L_x_9567:
[----:B-1----:R1:W2:Y:S02]  /*21090*/  SYNCS.PHASECHK.TRANS64.TRYWAIT P2, [R6+URZ+0x28850], R5 ;  /* 0x02885005060075a7 */ /* 0x0022a4000804017f */
[----:B--2---:R-:W-:Y:S05]  /*210a0*/  @!P2 NANOSLEEP.SYNCS 0x989680 ;  /* 0x009896800000a95d */ /* 0x004fea0003900000 */
[----:B------:R-:W2:Y:S02]  /*210b0*/  @!P2 SYNCS.PHASECHK.TRANS64 P2, [R6+URZ+0x28850], R5 ;  /* 0x028850050600a5a7 */ /* 0x000ea4000804007f */
[----:B--2---:R-:W-:Y:S05]  /*210c0*/  @!P2 BRA `(.L_x_9567) ;  /* 0xfffffffc00f0a947 */ /* 0x004fea000383ffff */
[----:B------:R-:W-:Y:S05]  /*210d0*/  BRA `(.L_x_9564) ;  /* 0xfffffef800f07947 */ /* 0x000fea000383ffff */
.L_x_9576:
[----:B-1----:R1:W2:Y:S02]  /*210e0*/  SYNCS.PHASECHK.TRANS64.TRYWAIT P1, [R5+URZ+0x28830], R6 ;  /* 0x02883006050075a7 */ /* 0x0022a4000802017f */
[----:B--2---:R-:W-:Y:S05]  /*210f0*/  @!P1 NANOSLEEP.SYNCS 0x989680 ;  /* 0x009896800000995d */ /* 0x004fea0003900000 */
[----:B------:R-:W2:Y:S02]  /*21100*/  @!P1 SYNCS.PHASECHK.TRANS64 P1, [R5+URZ+0x28830], R6 ;  /* 0x02883006050095a7 */ /* 0x000ea4000802007f */
[----:B--2---:R-:W-:Y:S05]  /*21110*/  @!P1 BRA `(.L_x_9576) ;  /* 0xfffffffc00f09947 */ /* 0x004fea000383ffff */
[----:B------:R-:W-:Y:S05]  /*21120*/  BRA `(.L_x_9575) ;  /* 0xffffff2000a87947 */ /* 0x000fea000383ffff */
.L_x_9580:
[----:B-1----:R1:W2:Y:S02]  /*21130*/  SYNCS.PHASECHK.TRANS64.TRYWAIT P1, [R6+URZ+0x28850], R5 ;  /* 0x02885005060075a7 */ /* 0x0022a4000802017f */
[----:B--2---:R-:W-:Y:S05]  /*21140*/  @!P1 NANOSLEEP.SYNCS 0x989680 ;  /* 0x009896800000995d */ /* 0x004fea0003900000 */
[----:B------:R-:W2:Y:S02]  /*21150*/  @!P1 SYNCS.PHASECHK.TRANS64 P1, [R6+URZ+0x28850], R5 ;  /* 0x02885005060095a7 */ /* 0x000ea4000802007f */
[----:B--2---:R-:W-:Y:S05]  /*21160*/  @!P1 BRA `(.L_x_9580) ;  /* 0xfffffffc00f09947 */ /* 0x004fea000383ffff */
[----:B------:R-:W-:Y:S05]  /*21170*/  BRA `(.L_x_9577) ;  /* 0xffffff2400b87947 */ /* 0x000fea000383ffff */
.L_x_9587:
[----:B-1----:R1:W2:Y:S02]  /*21180*/  SYNCS.PHASECHK.TRANS64.TRYWAIT P1, [R13+URZ+0x28850], R4 ;  /* 0x028850040d0075a7 */ /* 0x0022a4000802017f */
[----:B--2---:R-:W-:Y:S05]  /*21190*/  @!P1 NANOSLEEP.SYNCS 0x989680 ;  /* 0x009896800000995d */ /* 0x004fea0003900000 */
[----:B------:R-:W2:Y:S02]  /*211a0*/  @!P1 SYNCS.PHASECHK.TRANS64 P1, [R13+URZ+0x28850], R4 ;  /* 0x028850040d0095a7 */ /* 0x000ea4000802007f */
[----:B--2---:R-:W-:Y:S05]  /*211b0*/  @!P1 BRA `(.L_x_9587) ;  /* 0xfffffffc00f09947 */ /* 0x004fea000383ffff */
[----:B------:R-:W-:Y:S05]  /*211c0*/  BRA `(.L_x_9586) ;  /* 0xffffff4400007947 */ /* 0x000fea000383ffff */
.L_x_9602:
[----:B------:R-:W-:Y:S01]  /*211d0*/  MOV R13, R4 ;  /* 0x00000004000d7202 */ /* 0x000fe20000000f00 */
[----:B------:R-:W-:Y:S02]  /*211e0*/  IMAD.MOV.U32 R12, RZ, RZ, RZ ;  /* 0x000000ffff0c7224 */ /* 0x000fe400078e00ff */
[----:B------:R-:W-:Y:S02]  /*211f0*/  IMAD.MOV.U32 R11, RZ, RZ, 0x181f ;  /* 0x0000181fff0b7424 */ /* 0x000fe400078e00ff */
[----:B------:R-:W-:-:S07]  /*21200*/  IMAD.MOV.U32 R15, RZ, RZ, -0x1 ;  /* 0xffffffffff0f7424 */ /* 0x000fce00078e00ff */
[----:B-12---:R-:W-:Y:S05]  /*21210*/  WARPSYNC.COLLECTIVE R15, `(.L_x_9834) ;  /* 0x000000000f087348 */ /* 0x006fea0003c00000 */
[----:B------:R0:W3:Y:S02]  /*21220*/  SHFL.IDX P6, R14, R13, R12, R11 ;  /* 0x0000000c0d0e7389 */ /* 0x0000e400000c000b */
[----:B0123--:R-:W-:Y:S01]  /*21230*/  ENDCOLLECTIVE ;  /* 0x000000000000791b */ /* 0x00ffe20003800000 */
.L_x_9834:
[----:B------:R-:W-:Y:S02]  /*21240*/  IMAD.MOV.U32 R13, RZ, RZ, R0 ;  /* 0x000000ffff0d7224 */ /* 0x000fe400078e0000 */
[----:B------:R-:W-:-:S07]  /*21250*/  IMAD.MOV.U32 R3, RZ, RZ, R14 ;  /* 0x000000ffff037224 */ /* 0x000fce00078e000e */
[----:B------:R-:W-:Y:S05]  /*21260*/  WARPSYNC.COLLECTIVE R15, `(.L_x_9835) ;  /* 0x000000000f087348 */ /* 0x000fea0003c00000 */
[----:B------:R0:W1:Y:S02]  /*21270*/  SHFL.IDX P6, R14, R13, R12, R11 ;  /* 0x0000000c0d0e7389 */ /* 0x00006400000c000b */
[----:B01----:R-:W-:Y:S01]  /*21280*/  ENDCOLLECTIVE ;  /* 0x000000000000791b */ /* 0x003fe20003800000 */
.L_x_9835:
[----:B------:R-:W-:Y:S05]  /*21290*/  BRA `(.L_x_9836) ;  /* 0xffffff6800387947 */ /* 0x000fea000383ffff */
.L_x_9605:
[----:B------:R-:W-:Y:S01]  /*212a0*/  BSSY B1, `(.L_x_9837) ;  /* 0x0000008000017945 */ /* 0x000fe20003800000 */
[----:B------:R-:W-:Y:S02]  /*212b0*/  IMAD.MOV.U32 R13, RZ, RZ, R4 ;  /* 0x000000ffff0d7224 */ /* 0x000fe400078e0004 */
[----:B------:R-:W-:Y:S02]  /*212c0*/  IMAD.MOV.U32 R12, RZ, RZ, 0x1 ;  /* 0x00000001ff0c7424 */ /* 0x000fe400078e00ff */
[----:B------:R-:W-:Y:S02]  /*212d0*/  IMAD.MOV.U32 R11, RZ, RZ, 0x181f ;  /* 0x0000181fff0b7424 */ /* 0x000fe400078e00ff */
[----:B---3--:R-:W-:-:S07]  /*212e0*/  IMAD.MOV.U32 R15, RZ, RZ, -0x1 ;  /* 0xffffffffff0f7424 */ /* 0x008fce00078e00ff */
[----:B012-4-:R-:W-:Y:S05]  /*212f0*/  WARPSYNC.COLLECTIVE R15, `(.L_x_9838) ;  /* 0x000000000f087348 */ /* 0x017fea0003c00000 */
[----:B----4-:R3:W4:Y:S02]  /*21300*/  SHFL.IDX P6, R14, R13, R12, R11 ;  /* 0x0000000c0d0e7389 */ /* 0x01072400000c000b */
[----:B01234-:R-:W-:Y:S01]  /*21310*/  ENDCOLLECTIVE ;  /* 0x000000000000791b */ /* 0x01ffe20003800000 */
.L_x_9838:
[----:B------:R-:W-:Y:S05]  /*21320*/  BSYNC B1 ;  /* 0x0000000000017941 */ /* 0x000fea0003800000 */
.L_x_9837:
        /* <DEDUP_REMOVED lines=8> */
.L_x_9839:
[----:B------:R-:W-:Y:S05]  /*213b0*/  BRA `(.L_x_9840) ;  /* 0xffffff6800387947 */ /* 0x000fea000383ffff */
.L_x_9608:
        /* <DEDUP_REMOVED lines=8> */
.L_x_9842:
[----:B------:R-:W-:Y:S05]  /*21440*/  BSYNC B1 ;  /* 0x0000000000017941 */ /* 0x000fea0003800000 */
.L_x_9841:
        /* <DEDUP_REMOVED lines=8> */
.L_x_9843:
[----:B------:R-:W-:Y:S05]  /*214d0*/  BRA `(.L_x_9844) ;  /* 0xffffff6800387947 */ /* 0x000fea000383ffff */
.L_x_9611:
[----:B------:R-:W-:Y:S01]  /*214e0*/  BSSY B1, `(.L_x_9845) ;  /* 0x0000008000017945 */ /* 0x000fe20003800000 */
[----:B------:R-:W-:Y:S01]  /*214f0*/  IMAD.MOV.U32 R13, RZ, RZ, R4 ;  /* 0x000000ffff0d7224 */ /* 0x000fe200078e0004 */
[----:B------:R-:W-:Y:S01]  /*21500*/  MOV R12, 0x3 ;  /* 0x00000003000c7802 */ /* 0x000fe20000000f00 */
[----:B------:R-:W-:Y:S02]  /*21510*/  IMAD.MOV.U32 R11, RZ, RZ, 0x181f ;  /* 0x0000181fff0b7424 */ /* 0x000fe400078e00ff */
[----:B0-----:R-:W-:-:S07]  /*21520*/  IMAD.MOV.U32 R15, RZ, RZ, -0x1 ;  /* 0xffffffffff0f7424 */ /* 0x001fce00078e00ff */
[----:B-1234-:R-:W-:Y:S05]  /*21530*/  WARPSYNC.COLLECTIVE R15, `(.L_x_9846) ;  /* 0x000000000f087348 */ /* 0x01efea0003c00000 */
[----:B------:R0:W0:Y:S02]  /*21540*/  SHFL.IDX P6, R14, R13, R12, R11 ;  /* 0x0000000c0d0e7389 */ /* 0x00002400000c000b */
[----:B01234-:R-:W-:Y:S01]  /*21550*/  ENDCOLLECTIVE ;  /* 0x000000000000791b */ /* 0x01ffe20003800000 */
.L_x_9846:
[----:B------:R-:W-:Y:S05]  /*21560*/  BSYNC B1 ;  /* 0x0000000000017941 */ /* 0x000fea0003800000 */
.L_x_9845:
        /* <DEDUP_REMOVED lines=8> */
.L_x_9847:
[----:B------:R-:W-:Y:S05]  /*215f0*/  BRA `(.L_x_9848) ;  /* 0xffffff6800387947 */ /* 0x000fea000383ffff */
.L_x_9628:
[----:B0-----:R-:W0:Y:S01]  /*21600*/  S2R R10, SR_TID.X ;  /* 0x00000000000a7919 */ /* 0x001e220000002100 */
[----:B------:R-:W-:Y:S01]  /*21610*/  BSSY B1, `(.L_x_9849) ;  /* 0x000000a000017945 */ /* 0x000fe20003800000 */
[----:B------:R-:W-:Y:S02]  /*21620*/  IMAD.MOV.U32 R12, RZ, RZ, RZ ;  /* 0x000000ffff0c7224 */ /* 0x000fe400078e00ff */
[----:B-1----:R-:W-:Y:S02]  /*21630*/  IMAD.MOV.U32 R11, RZ, RZ, 0x1f ;  /* 0x0000001fff0b7424 */ /* 0x002fe400078e00ff */
[----:B------:R-:W-:Y:S01]  /*21640*/  IMAD.MOV.U32 R15, RZ, RZ, -0x1 ;  /* 0xffffffffff0f7424 */ /* 0x000fe200078e00ff */
[----:B0-----:R-:W-:-:S04]  /*21650*/  SHF.R.U32.HI R10, RZ, 0x5, R10 ;  /* 0x00000005ff0a7819 */ /* 0x001fc8000001160a */
[----:B------:R-:W-:-:S05]  /*21660*/  LOP3.LUT R10, R10, 0x3, RZ, 0xc0, !PT ;  /* 0x000000030a0a7812 */ /* 0x000fca00078ec0ff */
[----:B------:R-:W-:-:S07]  /*21670*/  IMAD.MOV.U32 R13, RZ, RZ, R10 ;  /* 0x000000ffff0d7224 */ /* 0x000fce00078e000a */
[----:B------:R-:W-:Y:S05]  /*21680*/  WARPSYNC.COLLECTIVE R15, `(.L_x_9850) ;  /* 0x000000000f087348 */ /* 0x000fea0003c00000 */
[----:B------:R0:W1:Y:S02]  /*21690*/  SHFL.IDX P6, R14, R13, R12, R11 ;  /* 0x0000000c0d0e7389 */ /* 0x00006400000c000b */
[----:B01----:R-:W-:Y:S01]  /*216a0*/  ENDCOLLECTIVE ;  /* 0x000000000000791b */ /* 0x003fe20003800000 */
.L_x_9850:
[----:B------:R-:W-:Y:S05]  /*216b0*/  BSYNC B1 ;  /* 0x0000000000017941 */ /* 0x000fea0003800000 */
.L_x_9849:
[----:B------:R-:W-:Y:S05]  /*216c0*/  BRA `(.L_x_9851) ;  /* 0xffffff7c00787947 */ /* 0x000fea000383ffff */
.L_x_9630:
[----:B------:R-:W-:Y:S01]  /*216d0*/  BSSY B1, `(.L_x_9852) ;  /* 0x0000006000017945 */ /* 0x000fe20003800000 */
[----:B------:R-:W-:-:S07]  /*216e0*/  IMAD.MOV.U32 R15, RZ, RZ, -0x1 ;  /* 0xffffffffff0f7424 */ /* 0x000fce00078e00ff */
[----:B012---:R-:W-:Y:S05]  /*216f0*/  WARPSYNC.COLLECTIVE R15, `(.L_x_9853) ;  /* 0x000000000f0c7348 */ /* 0x007fea0003c00000 */
[----:B------:R-:W-:Y:S02]  /*21700*/  ELECT P6, UR62, PT ;  /* 0x00000000003e782f */ /* 0x000fe400038c0000 */
[----:B------:R-:W-:Y:S01]  /*21710*/  MOV R14, UR62 ;  /* 0x0000003e000e7c02 */ /* 0x000fe20008000f00 */
[----:B012---:R-:W-:Y:S10]  /*21720*/  ENDCOLLECTIVE ;  /* 0x000000000000791b */ /* 0x007ff40003800000 */
.L_x_9853:
[----:B------:R-:W-:Y:S05]  /*21730*/  BSYNC B1 ;  /* 0x0000000000017941 */ /* 0x000fea0003800000 */
.L_x_9852:
[----:B------:R-:W-:Y:S05]  /*21740*/  BRA `(.L_x_9629) ;  /* 0xffffff7c00707947 */ /* 0x000fea000383ffff */
.L_x_9632:
[----:B--2---:R2:W3:Y:S02]  /*21750*/  SYNCS.PHASECHK.TRANS64.TRYWAIT P0, [R22+URZ+0x28820], R7 ;  /* 0x02882007160075a7 */ /* 0x0044e4000800017f */
[----:B---3--:R-:W-:Y:S05]  /*21760*/  @!P0 NANOSLEEP.SYNCS 0x989680 ;  /* 0x009896800000895d */ /* 0x008fea0003900000 */
[----:B------:R-:W3:Y:S02]  /*21770*/  @!P0 SYNCS.PHASECHK.TRANS64 P0, [R22+URZ+0x28820], R7 ;  /* 0x02882007160085a7 */ /* 0x000ee4000800007f */
[----:B---3--:R-:W-:Y:S05]  /*21780*/  @!P0 BRA `(.L_x_9632) ;  /* 0xfffffffc00f08947 */ /* 0x008fea000383ffff */
[----:B------:R-:W-:Y:S05]  /*21790*/  BRA `(.L_x_9854) ;  /* 0xffffff7c00807947 */ /* 0x000fea000383ffff */
.L_x_9636:
[----:B--2---:R2:W3:Y:S02]  /*217a0*/  SYNCS.PHASECHK.TRANS64.TRYWAIT P0, [R7+URZ+0x288a0], R8 ;  /* 0x0288a008070075a7 */ /* 0x0044e4000800017f */
[----:B---3--:R-:W-:Y:S05]  /*217b0*/  @!P0 NANOSLEEP.SYNCS 0x989680 ;  /* 0x009896800000895d */ /* 0x008fea0003900000 */
[----:B------:R-:W3:Y:S02]  /*217c0*/  @!P0 SYNCS.PHASECHK.TRANS64 P0, [R7+URZ+0x288a0], R8 ;  /* 0x0288a008070085a7 */ /* 0x000ee4000800007f */
[----:B---3--:R-:W-:Y:S05]  /*217d0*/  @!P0 BRA `(.L_x_9636) ;  /* 0xfffffffc00f08947 */ /* 0x008fea000383ffff */
[----:B------:R-:W-:Y:S05]  /*217e0*/  BRA `(.L_x_9855) ;  /* 0xffffff7c00987947 */ /* 0x000fea000383ffff */
.L_x_9642:
[----:B0-----:R0:W1:Y:S02]  /*217f0*/  SYNCS.PHASECHK.TRANS64.TRYWAIT P0, [R7+URZ+0x288c0], R8 ;  /* 0x0288c008070075a7 */ /* 0x001064000800017f */
[----:B-1----:R-:W-:Y:S05]  /*21800*/  @!P0 NANOSLEEP.SYNCS 0x989680 ;  /* 0x009896800000895d */ /* 0x002fea0003900000 */
[----:B------:R-:W1:Y:S02]  /*21810*/  @!P0 SYNCS.PHASECHK.TRANS64 P0, [R7+URZ+0x288c0], R8 ;  /* 0x0288c008070085a7 */ /* 0x000e64000800007f */
[----:B-1----:R-:W-:Y:S05]  /*21820*/  @!P0 BRA `(.L_x_9642) ;  /* 0xfffffffc00f08947 */ /* 0x002fea000383ffff */
[----:B------:R-:W-:Y:S05]  /*21830*/  BRA `(.L_x_9856) ;  /* 0xffffff8000587947 */ /* 0x000fea000383ffff */
.L_x_9650:
[----:B0-----:R0:W1:Y:S02]  /*21840*/  SYNCS.PHASECHK.TRANS64.TRYWAIT P1, [R10+URZ+0x288a0], R9 ;  /* 0x0288a0090a0075a7 */ /* 0x001064000802017f */
[----:B-1----:R-:W-:Y:S05]  /*21850*/  @!P1 NANOSLEEP.SYNCS 0x989680 ;  /* 0x009896800000995d */ /* 0x002fea0003900000 */
[----:B------:R-:W1:Y:S02]  /*21860*/  @!P1 SYNCS.PHASECHK.TRANS64 P1, [R10+URZ+0x288a0], R9 ;  /* 0x0288a0090a0095a7 */ /* 0x000e64000802007f */
[----:B-1----:R-:W-:Y:S05]  /*21870*/  @!P1 BRA `(.L_x_9650) ;  /* 0xfffffffc00f09947 */ /* 0x002fea000383ffff */
[----:B------:R-:W-:Y:S05]  /*21880*/  BRA `(.L_x_9857) ;  /* 0xffffff8400547947 */ /* 0x000fea000383ffff */
.L_x_9656:
[----:B-1----:R1:W2:Y:S02]  /*21890*/  SYNCS.PHASECHK.TRANS64.TRYWAIT P1, [R10+URZ+0x288c0], R9 ;  /* 0x0288c0090a0075a7 */ /* 0x0022a4000802017f */
[----:B--2---:R-:W-:Y:S05]  /*218a0*/  @!P1 NANOSLEEP.SYNCS 0x989680 ;  /* 0x009896800000995d */ /* 0x004fea0003900000 */
[----:B------:R-:W2:Y:S02]  /*218b0*/  @!P1 SYNCS.PHASECHK.TRANS64 P1, [R10+URZ+0x288c0], R9 ;  /* 0x0288c0090a0095a7 */ /* 0x000ea4000802007f */
[----:B--2---:R-:W-:Y:S05]  /*218c0*/  @!P1 BRA `(.L_x_9656) ;  /* 0xfffffffc00f09947 */ /* 0x004fea000383ffff */
[----:B------:R-:W-:Y:S05]  /*218d0*/  BRA `(.L_x_9858) ;  /* 0xffffff88000c7947 */ /* 0x000fea000383ffff */
.L_x_9670:
        /* <DEDUP_REMOVED lines=11> */
.L_x_9860:
[----:B------:R-:W-:Y:S05]  /*21990*/  BSYNC B0 ;  /* 0x0000000000007941 */ /* 0x000fea0003800000 */
.L_x_9859:
[----:B------:R-:W-:Y:S05]  /*219a0*/  BRA `(.L_x_9861) ;  /* 0xffffff9400007947 */ /* 0x000fea000383ffff */
.L_x_9673:
[----:B0-----:R0:W1:Y:S02]  /*219b0*/  SYNCS.PHASECHK.TRANS64.TRYWAIT P0, [R7+URZ+0x28840], R2 ;  /* 0x02884002070075a7 */ /* 0x001064000800017f */
[----:B-1----:R-:W-:Y:S05]  /*219c0*/  @!P0 NANOSLEEP.SYNCS 0x989680 ;  /* 0x009896800000895d */ /* 0x002fea0003900000 */
[----:B------:R-:W1:Y:S02]  /*219d0*/  @!P0 SYNCS.PHASECHK.TRANS64 P0, [R7+URZ+0x28840], R2 ;  /* 0x02884002070085a7 */ /* 0x000e64000800007f */
[----:B-1----:R-:W-:Y:S05]  /*219e0*/  @!P0 BRA `(.L_x_9673) ;  /* 0xfffffffc00f08947 */ /* 0x002fea000383ffff */
[----:B------:R-:W-:Y:S05]  /*219f0*/  BRA `(.L_x_9862) ;  /* 0xffffff94005c7947 */ /* 0x000fea000383ffff */
.L_x_9674:
        /* <DEDUP_REMOVED lines=8> */
.L_x_9864:
[----:B------:R-:W-:Y:S05]  /*21a80*/  BSYNC B0 ;  /* 0x0000000000007941 */ /* 0x000fea0003800000 */
.L_x_9863:
        /* <DEDUP_REMOVED lines=9> */
.L_x_9865:
[----:B------:R-:W-:Y:S02]  /*21b20*/  IMAD.MOV.U32 R13, RZ, RZ, R0 ;  /* 0x000000ffff0d7224 */ /* 0x000fe400078e0000 */
[----:B------:R-:W-:Y:S02]  /*21b30*/  IMAD.MOV.U32 R12, RZ, RZ, 0x1 ;  /* 0x00000001ff0c7424 */ /* 0x000fe400078e00ff */
[----:B------:R-:W-:-:S07]  /*21b40*/  IMAD.MOV.U32 R3, RZ, RZ, R14 ;  /* 0x000000ffff037224 */ /* 0x000fce00078e000e */
[----:B------:R-:W-:Y:S05]  /*21b50*/  WARPSYNC.COLLECTIVE R15, `(.L_x_9866) ;  /* 0x000000000f087348 */ /* 0x000fea0003c00000 */
[----:B------:R0:W1:Y:S02]  /*21b60*/  SHFL.IDX P6, R14, R13, R12, R11 ;  /* 0x0000000c0d0e7389 */ /* 0x00006400000c000b */
[----:B01----:R-:W-:Y:S01]  /*21b70*/  ENDCOLLECTIVE ;  /* 0x000000000000791b */ /* 0x003fe20003800000 */
.L_x_9866:
        /* <DEDUP_REMOVED lines=16> */
.L_x_9867:
[----:B------:R-:W-:Y:S02]  /*21c80*/  @P0 IMAD R8, R5, 0x2, R22 ;  /* 0x0000000205080824 */ /* 0x000fe400078e0216 */
[----:B------:R-:W-:Y:S02]  /*21c90*/  IMAD.MOV.U32 R13, RZ, RZ, R0 ;  /* 0x000000ffff0d7224 */ /* 0x000fe400078e0000 */
[----:B------:R-:W-:Y:S02]  /*21ca0*/  IMAD.MOV.U32 R12, RZ, RZ, 0x2 ;  /* 0x00000002ff0c7424 */ /* 0x000fe400078e00ff */
[----:B------:R-:W-:-:S07]  /*21cb0*/  IMAD.MOV.U32 R3, RZ, RZ, R14 ;  /* 0x000000ffff037224 */ /* 0x000fce00078e000e */
[----:B------:R-:W-:Y:S05]  /*21cc0*/  WARPSYNC.COLLECTIVE R15, `(.L_x_9868) ;  /* 0x000000000f087348 */ /* 0x000fea0003c00000 */
[----:B------:R0:W1:Y:S02]  /*21cd0*/  SHFL.IDX P6, R14, R13, R12, R11 ;  /* 0x0000000c0d0e7389 */ /* 0x00006400000c000b */
[----:B01----:R-:W-:Y:S01]  /*21ce0*/  ENDCOLLECTIVE ;  /* 0x000000000000791b */ /* 0x003fe20003800000 */
.L_x_9868:
        /* <DEDUP_REMOVED lines=16> */
.L_x_9869:
[----:B------:R-:W-:Y:S02]  /*21df0*/  @P0 IMAD R8, R5, 0x2, R22 ;  /* 0x0000000205080824 */ /* 0x000fe400078e0216 */
[----:B------:R-:W-:Y:S02]  /*21e00*/  IMAD.MOV.U32 R13, RZ, RZ, R0 ;  /* 0x000000ffff0d7224 */ /* 0x000fe400078e0000 */
[----:B------:R-:W-:Y:S02]  /*21e10*/  IMAD.MOV.U32 R12, RZ, RZ, 0x3 ;  /* 0x00000003ff0c7424 */ /* 0x000fe400078e00ff */
[----:B------:R-:W-:-:S07]  /*21e20*/  IMAD.MOV.U32 R3, RZ, RZ, R14 ;  /* 0x000000ffff037224 */ /* 0x000fce00078e000e */
[----:B------:R-:W-:Y:S05]  /*21e30*/  WARPSYNC.COLLECTIVE R15, `(.L_x_9870) ;  /* 0x000000000f087348 */ /* 0x000fea0003c00000 */
[----:B------:R0:W1:Y:S02]  /*21e40*/  SHFL.IDX P6, R14, R13, R12, R11 ;  /* 0x0000000c0d0e7389 */ /* 0x00006400000c000b */
[----:B01----:R-:W-:Y:S01]  /*21e50*/  ENDCOLLECTIVE ;  /* 0x000000000000791b */ /* 0x003fe20003800000 */
.L_x_9870:
        /* <DEDUP_REMOVED lines=16> */
.L_x_9871:
[----:B------:R-:W-:Y:S02]  /*21f60*/  @P0 IMAD R8, R5, 0x2, R22 ;  /* 0x0000000205080824 */ /* 0x000fe400078e0216 */
[----:B------:R-:W-:Y:S02]  /*21f70*/  IMAD.MOV.U32 R13, RZ, RZ, R0 ;  /* 0x000000ffff0d7224 */ /* 0x000fe400078e0000 */
[----:B------:R-:W-:Y:S02]  /*21f80*/  IMAD.MOV.U32 R12, RZ, RZ, 0x4 ;  /* 0x00000004ff0c7424 */ /* 0x000fe400078e00ff */
[----:B------:R-:W-:-:S07]  /*21f90*/  IMAD.MOV.U32 R3, RZ, RZ, R14 ;  /* 0x000000ffff037224 */ /* 0x000fce00078e000e */
[----:B------:R-:W-:Y:S05]  /*21fa0*/  WARPSYNC.COLLECTIVE R15, `(.L_x_9872) ;  /* 0x000000000f087348 */ /* 0x000fea0003c00000 */
[----:B------:R0:W1:Y:S02]  /*21fb0*/  SHFL.IDX P6, R14, R13, R12, R11 ;  /* 0x0000000c0d0e7389 */ /* 0x00006400000c000b */
[----:B01----:R-:W-:Y:S01]  /*21fc0*/  ENDCOLLECTIVE ;  /* 0x000000000000791b */ /* 0x003fe20003800000 */
.L_x_9872:
        /* <DEDUP_REMOVED lines=16> */
.L_x_9873:
[----:B------:R-:W-:Y:S02]  /*220d0*/  @P0 IMAD R8, R5, 0x2, R22 ;  /* 0x0000000205080824 */ /* 0x000fe400078e0216 */
[----:B------:R-:W-:Y:S02]  /*220e0*/  IMAD.MOV.U32 R13, RZ, RZ, R0 ;  /* 0x000000ffff0d7224 */ /* 0x000fe400078e0000 */
[----:B------:R-:W-:Y:S02]  /*220f0*/  IMAD.MOV.U32 R12, RZ, RZ, 0x5 ;  /* 0x00000005ff0c7424 */ /* 0x000fe400078e00ff */
[----:B------:R-:W-:-:S07]  /*22100*/  IMAD.MOV.U32 R3, RZ, RZ, R14 ;  /* 0x000000ffff037224 */ /* 0x000fce00078e000e */
[----:B------:R-:W-:Y:S05]  /*22110*/  WARPSYNC.COLLECTIVE R15, `(.L_x_9874) ;  /* 0x000000000f087348 */ /* 0x000fea0003c00000 */
[----:B------:R0:W1:Y:S02]  /*22120*/  SHFL.IDX P6, R14, R13, R12, R11 ;  /* 0x0000000c0d0e7389 */ /* 0x00006400000c000b */
[----:B01----:R-:W-:Y:S01]  /*22130*/  ENDCOLLECTIVE ;  /* 0x000000000000791b */ /* 0x003fe20003800000 */
.L_x_9874:
        /* <DEDUP_REMOVED lines=16> */
.L_x_9875:
[----:B------:R-:W-:Y:S02]  /*22240*/  @P0 IMAD R8, R5, 0x2, R22 ;  /* 0x0000000205080824 */ /* 0x000fe400078e0216 */
[----:B------:R-:W-:Y:S02]  /*22250*/  IMAD.MOV.U32 R13, RZ, RZ, R0 ;  /* 0x000000ffff0d7224 */ /* 0x000fe400078e0000 */
[----:B------:R-:W-:Y:S02]  /*22260*/  IMAD.MOV.U32 R12, RZ, RZ, 0x6 ;  /* 0x00000006ff0c7424 */ /* 0x000fe400078e00ff */
[----:B------:R-:W-:-:S07]  /*22270*/  IMAD.MOV.U32 R3, RZ, RZ, R14 ;  /* 0x000000ffff037224 */ /* 0x000fce00078e000e */
[----:B------:R-:W-:Y:S05]  /*22280*/  WARPSYNC.COLLECTIVE R15, `(.L_x_9876) ;  /* 0x000000000f087348 */ /* 0x000fea0003c00000 */
[----:B------:R0:W1:Y:S02]  /*22290*/  SHFL.IDX P6, R14, R13, R12, R11 ;  /* 0x0000000c0d0e7389 */ /* 0x00006400000c000b */
[----:B01----:R-:W-:Y:S01]  /*222a0*/  ENDCOLLECTIVE ;  /* 0x000000000000791b */ /* 0x003fe20003800000 */
.L_x_9876:
        /* <DEDUP_REMOVED lines=16> */
.L_x_9877:
[----:B------:R-:W-:Y:S02]  /*223b0*/  @P0 IMAD R8, R5, 0x2, R22 ;  /* 0x0000000205080824 */ /* 0x000fe400078e0216 */
[----:B------:R-:W-:Y:S01]  /*223c0*/  IMAD.MOV.U32 R13, RZ, RZ, R0 ;  /* 0x000000ffff0d7224 */ /* 0x000fe200078e0000 */
[----:B------:R-:W-:Y:S01]  /*223d0*/  MOV R12, 0x7 ;  /* 0x00000007000c7802 */ /* 0x000fe20000000f00 */
[----:B------:R-:W-:-:S07]  /*223e0*/  IMAD.MOV.U32 R3, RZ, RZ, R14 ;  /* 0x000000ffff037224 */ /* 0x000fce00078e000e */
[----:B------:R-:W-:Y:S05]  /*223f0*/  WARPSYNC.COLLECTIVE R15, `(.L_x_9878) ;  /* 0x000000000f087348 */ /* 0x000fea0003c00000 */
[----:B------:R0:W1:Y:S02]  /*22400*/  SHFL.IDX P6, R14, R13, R12, R11 ;  /* 0x0000000c0d0e7389 */ /* 0x00006400000c000b */
[----:B01----:R-:W-:Y:S01]  /*22410*/  ENDCOLLECTIVE ;  /* 0x000000000000791b */ /* 0x003fe20003800000 */
.L_x_9878:
        /* <DEDUP_REMOVED lines=10> */
.L_x_9879:
[----:B------:R-:W-:Y:S01]  /*224c0*/  @!PT LDS RZ, [RZ] ;  /* 0x00000000fffff984 */ /* 0x000fe20000000800 */
[----:B------:R-:W-:Y:S01]  /*224d0*/  @!PT LDS RZ, [RZ] ;  /* 0x00000000fffff984 */ /* 0x000fe20000000800 */
[----:B------:R-:W-:Y:S01]  /*224e0*/  @!PT LDS RZ, [RZ] ;  /* 0x00000000fffff984 */ /* 0x000fe20000000800 */
[----:B------:R-:W-:Y:S04]  /*224f0*/  @P0 LDGSTS.E.BYPASS.LTC128B.128 [R8+0x1b400], desc[UR42][R2.64], !P3 ;  /* 0x1b40000002080fae */ /* 0x000fe8000d901d6a */
[----:B------:R0:W-:Y:S02]  /*22500*/  @P0 LDGSTS.E.BYPASS.LTC128B.128 [R8+0x1f400], desc[UR42][R2.64+0x80], !P2 ;  /* 0x1f40008002080fae */ /* 0x0001e4000d101d6a */
[----:B0-----:R-:W-:Y:S01]  /*22510*/  IMAD.MOV.U32 R2, RZ, RZ, R14 ;  /* 0x000000ffff027224 */ /* 0x001fe200078e000e */
[----:B------:R-:W-:Y:S06]  /*22520*/  BRA `(.L_x_9880) ;  /* 0xffffff9000407947 */ /* 0x000fec000383ffff */
.L_x_9679:
        /* <DEDUP_REMOVED lines=9> */
.L_x_9881:
[C---:B------:R-:W-:Y:S01]  /*225c0*/  VIADD R6, R17.reuse, 0x10 ;  /* 0x0000001011067836 */ /* 0x040fe20000000000 */
[----:B------:R-:W-:Y:S01]  /*225d0*/  ISETP.GE.AND P3, PT, R17, R5, PT ;  /* 0x000000051100720c */ /* 0x000fe20003f66270 */
[----:B------:R-:W-:Y:S02]  /*225e0*/  IMAD.MOV.U32 R13, RZ, RZ, R0 ;  /* 0x000000ffff0d7224 */ /* 0x000fe400078e0000 */
[----:B------:R-:W-:-:S10]  /*225f0*/  IMAD.MOV.U32 R2, RZ, RZ, R14 ;  /* 0x000000ffff027224 */ /* 0x000fd400078e000e */
[----:B------:R-:W-:Y:S05]  /*22600*/  WARPSYNC.COLLECTIVE R15, `(.L_x_9882) ;  /* 0x000000000f087348 */ /* 0x000fea0003c00000 */
[----:B------:R0:W1:Y:S02]  /*22610*/  SHFL.IDX P6, R14, R13, R12, R11 ;  /* 0x0000000c0d0e7389 */ /* 0x00006400000c000b */
[----:B01----:R-:W-:Y:S01]  /*22620*/  ENDCOLLECTIVE ;  /* 0x000000000000791b */ /* 0x003fe20003800000 */
.L_x_9882:
        /* <DEDUP_REMOVED lines=8> */
.L_x_9883:
        /* <DEDUP_REMOVED lines=12> */
.L_x_9884:
        /* <DEDUP_REMOVED lines=8> */
.L_x_9885:
        /* <DEDUP_REMOVED lines=13> */
.L_x_9886:
        /* <DEDUP_REMOVED lines=8> */
.L_x_9887:
        /* <DEDUP_REMOVED lines=13> */
.L_x_9888:
        /* <DEDUP_REMOVED lines=8> */
.L_x_9889:
        /* <DEDUP_REMOVED lines=13> */
.L_x_9890:
        /* <DEDUP_REMOVED lines=8> */
.L_x_9891:
        /* <DEDUP_REMOVED lines=13> */
.L_x_9892:
        /* <DEDUP_REMOVED lines=8> */
.L_x_9893:
        /* <DEDUP_REMOVED lines=12> */
.L_x_9894:
        /* <DEDUP_REMOVED lines=8> */
.L_x_9895:
        /* <DEDUP_REMOVED lines=11> */
.L_x_9896:
[----:B------:R-:W-:Y:S05]  /*22f20*/  BRA `(.L_x_9897) ;  /* 0xffffff9000b87947 */ /* 0x000fea000383ffff */
.L_x_9684:
[----:B0-----:R0:W1:Y:S02]  /*22f30*/  SYNCS.PHASECHK.TRANS64.TRYWAIT P0, [R22+URZ+0x28820], R3 ;  /* 0x02882003160075a7 */ /* 0x001064000800017f */
[----:B-1----:R-:W-:Y:S05]  /*22f40*/  @!P0 NANOSLEEP.SYNCS 0x989680 ;  /* 0x009896800000895d */ /* 0x002fea0003900000 */
[----:B------:R-:W1:Y:S02]  /*22f50*/  @!P0 SYNCS.PHASECHK.TRANS64 P0, [R22+URZ+0x28820], R3 ;  /* 0x02882003160085a7 */ /* 0x000e64000800007f */
[----:B-1----:R-:W-:Y:S05]  /*22f60*/  @!P0 BRA `(.L_x_9684) ;  /* 0xfffffffc00f08947 */ /* 0x002fea000383ffff */
[----:B------:R-:W-:Y:S05]  /*22f70*/  BRA `(.L_x_9898) ;  /* 0xffffff94002c7947 */ /* 0x000fea000383ffff */
.L_x_9689:
[----:B0-----:R0:W1:Y:S02]  /*22f80*/  SYNCS.PHASECHK.TRANS64.TRYWAIT P0, [R6+URZ+0x28840], R3 ;  /* 0x02884003060075a7 */ /* 0x001064000800017f */
[----:B-1----:R-:W-:Y:S05]  /*22f90*/  @!P0 NANOSLEEP.SYNCS 0x989680 ;  /* 0x009896800000895d */ /* 0x002fea0003900000 */
[----:B------:R-:W1:Y:S02]  /*22fa0*/  @!P0 SYNCS.PHASECHK.TRANS64 P0, [R6+URZ+0x28840], R3 ;  /* 0x02884003060085a7 */ /* 0x000e64000800007f */
[----:B-1----:R-:W-:Y:S05]  /*22fb0*/  @!P0 BRA `(.L_x_9689) ;  /* 0xfffffffc00f08947 */ /* 0x002fea000383ffff */
[----:B------:R-:W-:Y:S05]  /*22fc0*/  BRA `(.L_x_9899) ;  /* 0xffffff9400fc7947 */ /* 0x000fea000383ffff */
.L_x_9690:
        /* <DEDUP_REMOVED lines=8> */
.L_x_9901:
[----:B------:R-:W-:Y:S05]  /*23050*/  BSYNC B1 ;  /* 0x0000000000017941 */ /* 0x000fea0003800000 */
.L_x_9900:
        /* <DEDUP_REMOVED lines=9> */
.L_x_9902:
[----:B------:R-:W-:Y:S02]  /*230f0*/  IMAD R8, R8, 0x2, R22 ;  /* 0x0000000208087824 */ /* 0x000fe400078e0216 */
[----:B------:R-:W-:Y:S02]  /*23100*/  IMAD.MOV.U32 R13, RZ, RZ, R9 ;  /* 0x000000ffff0d7224 */ /* 0x000fe400078e0009 */
[----:B------:R-:W-:Y:S02]  /*23110*/  IMAD.MOV.U32 R12, RZ, RZ, 0x1 ;  /* 0x00000001ff0c7424 */ /* 0x000fe400078e00ff */
[----:B------:R-:W-:-:S07]  /*23120*/  IMAD.MOV.U32 R2, RZ, RZ, R14 ;  /* 0x000000ffff027224 */ /* 0x000fce00078e000e */
[----:B------:R-:W-:Y:S05]  /*23130*/  WARPSYNC.COLLECTIVE R15, `(.L_x_9903) ;  /* 0x000000000f087348 */ /* 0x000fea0003c00000 */
[----:B------:R0:W1:Y:S02]  /*23140*/  SHFL.IDX P6, R14, R13, R12, R11 ;  /* 0x0000000c0d0e7389 */ /* 0x00006400000c000b */
[----:B01----:R-:W-:Y:S01]  /*23150*/  ENDCOLLECTIVE ;  /* 0x000000000000791b */ /* 0x003fe20003800000 */
.L_x_9903:
        /* <DEDUP_REMOVED lines=12> */
.L_x_9904:
[----:B------:R-:W-:Y:S02]  /*23220*/  IMAD.MOV.U32 R13, RZ, RZ, R9 ;  /* 0x000000ffff0d7224 */ /* 0x000fe400078e0009 */
[----:B------:R-:W-:Y:S02]  /*23230*/  IMAD.MOV.U32 R12, RZ, RZ, 0x2 ;  /* 0x00000002ff0c7424 */ /* 0x000fe400078e00ff */
[----:B------:R-:W-:-:S07]  /*23240*/  IMAD.MOV.U32 R2, RZ, RZ, R14 ;  /* 0x000000ffff027224 */ /* 0x000fce00078e000e */
[----:B------:R-:W-:Y:S05]  /*23250*/  WARPSYNC.COLLECTIVE R15, `(.L_x_9905) ;  /* 0x000000000f087348 */ /* 0x000fea0003c00000 */
[----:B------:R0:W1:Y:S02]  /*23260*/  SHFL.IDX P6, R14, R13, R12, R11 ;  /* 0x0000000c0d0e7389 */ /* 0x00006400000c000b */
[----:B01----:R-:W-:Y:S01]  /*23270*/  ENDCOLLECTIVE ;  /* 0x000000000000791b */ /* 0x003fe20003800000 */
.L_x_9905:
        /* <DEDUP_REMOVED lines=12> */
.L_x_9906:
[----:B------:R-:W-:Y:S02]  /*23340*/  IMAD.MOV.U32 R13, RZ, RZ, R9 ;  /* 0x000000ffff0d7224 */ /* 0x000fe400078e0009 */
[----:B------:R-:W-:Y:S02]  /*23350*/  IMAD.MOV.U32 R12, RZ, RZ, 0x3 ;  /* 0x00000003ff0c7424 */ /* 0x000fe400078e00ff */
[----:B------:R-:W-:-:S07]  /*23360*/  IMAD.MOV.U32 R2, RZ, RZ, R14 ;  /* 0x000000ffff027224 */ /* 0x000fce00078e000e */
[----:B------:R-:W-:Y:S05]  /*23370*/  WARPSYNC.COLLECTIVE R15, `(.L_x_9907) ;  /* 0x000000000f087348 */ /* 0x000fea0003c00000 */
[----:B------:R0:W1:Y:S02]  /*23380*/  SHFL.IDX P6, R14, R13, R12, R11 ;  /* 0x0000000c0d0e7389 */ /* 0x00006400000c000b */
[----:B01----:R-:W-:Y:S01]  /*23390*/  ENDCOLLECTIVE ;  /* 0x000000000000791b */ /* 0x003fe20003800000 */
.L_x_9907:
        /* <DEDUP_REMOVED lines=12> */
.L_x_9908:
[----:B------:R-:W-:Y:S01]  /*23460*/  MOV R13, R9 ;  /* 0x00000009000d7202 */ /* 0x000fe20000000f00 */
[----:B------:R-:W-:Y:S02]  /*23470*/  IMAD.MOV.U32 R12, RZ, RZ, 0x4 ;  /* 0x00000004ff0c7424 */ /* 0x000fe400078e00ff */
[----:B------:R-:W-:-:S07]  /*23480*/  IMAD.MOV.U32 R2, RZ, RZ, R14 ;  /* 0x000000ffff027224 */ /* 0x000fce00078e000e */
[----:B------:R-:W-:Y:S05]  /*23490*/  WARPSYNC.COLLECTIVE R15, `(.L_x_9909) ;  /* 0x000000000f087348 */ /* 0x000fea0003c00000 */
[----:B------:R0:W1:Y:S02]  /*234a0*/  SHFL.IDX P6, R14, R13, R12, R11 ;  /* 0x0000000c0d0e7389 */ /* 0x00006400000c000b */
[----:B01----:R-:W-:Y:S01]  /*234b0*/  ENDCOLLECTIVE ;  /* 0x000000000000791b */ /* 0x003fe20003800000 */
.L_x_9909:
        /* <DEDUP_REMOVED lines=12> */
.L_x_9910:
[----:B------:R-:W-:Y:S02]  /*23580*/  IMAD.MOV.U32 R13, RZ, RZ, R9 ;  /* 0x000000ffff0d7224 */ /* 0x000fe400078e0009 */
[----:B------:R-:W-:Y:S02]  /*23590*/  IMAD.MOV.U32 R12, RZ, RZ, 0x5 ;  /* 0x00000005ff0c7424 */ /* 0x000fe400078e00ff */
[----:B------:R-:W-:-:S07]  /*235a0*/  IMAD.MOV.U32 R2, RZ, RZ, R14 ;  /* 0x000000ffff027224 */ /* 0x000fce00078e000e */
[----:B------:R-:W-:Y:S05]  /*235b0*/  WARPSYNC.COLLECTIVE R15, `(.L_x_9911) ;  /* 0x000000000f087348 */ /* 0x000fea0003c00000 */
[----:B------:R0:W1:Y:S02]  /*235c0*/  SHFL.IDX P6, R14, R13, R12, R11 ;  /* 0x0000000c0d0e7389 */ /* 0x00006400000c000b */
[----:B01----:R-:W-:Y:S01]  /*235d0*/  ENDCOLLECTIVE ;  /* 0x000000000000791b */ /* 0x003fe20003800000 */
.L_x_9911:
        /* <DEDUP_REMOVED lines=12> */
.L_x_9912:
[----:B------:R-:W-:Y:S02]  /*236a0*/  IMAD.MOV.U32 R13, RZ, RZ, R9 ;  /* 0x000000ffff0d7224 */ /* 0x000fe400078e0009 */
[----:B------:R-:W-:Y:S02]  /*236b0*/  IMAD.MOV.U32 R12, RZ, RZ, 0x6 ;  /* 0x00000006ff0c7424 */ /* 0x000fe400078e00ff */
[----:B------:R-:W-:-:S07]  /*236c0*/  IMAD.MOV.U32 R2, RZ, RZ, R14 ;  /* 0x000000ffff027224 */ /* 0x000fce00078e000e */
[----:B------:R-:W-:Y:S05]  /*236d0*/  WARPSYNC.COLLECTIVE R15, `(.L_x_9913) ;  /* 0x000000000f087348 */ /* 0x000fea0003c00000 */
[----:B------:R0:W1:Y:S02]  /*236e0*/  SHFL.IDX P6, R14, R13, R12, R11 ;  /* 0x0000000c0d0e7389 */ /* 0x00006400000c000b */
[----:B01----:R-:W-:Y:S01]  /*236f0*/  ENDCOLLECTIVE ;  /* 0x000000000000791b */ /* 0x003fe20003800000 */
.L_x_9913:
        /* <DEDUP_REMOVED lines=12> */
.L_x_9914:
[----:B------:R-:W-:Y:S02]  /*237c0*/  IMAD.MOV.U32 R13, RZ, RZ, R9 ;  /* 0x000000ffff0d7224 */ /* 0x000fe400078e0009 */
[----:B------:R-:W-:Y:S02]  /*237d0*/  IMAD.MOV.U32 R12, RZ, RZ, 0x7 ;  /* 0x00000007ff0c7424 */ /* 0x000fe400078e00ff */
[----:B------:R-:W-:-:S07]  /*237e0*/  IMAD.MOV.U32 R2, RZ, RZ, R14 ;  /* 0x000000ffff027224 */ /* 0x000fce00078e000e */
[----:B------:R-:W-:Y:S05]  /*237f0*/  WARPSYNC.COLLECTIVE R15, `(.L_x_9915) ;  /* 0x000000000f087348 */ /* 0x000fea0003c00000 */
[----:B------:R0:W1:Y:S02]  /*23800*/  SHFL.IDX P6, R14, R13, R12, R11 ;  /* 0x0000000c0d0e7389 */ /* 0x00006400000c000b */
[----:B01----:R-:W-:Y:S01]  /*23810*/  ENDCOLLECTIVE ;  /* 0x000000000000791b */ /* 0x003fe20003800000 */
.L_x_9915:
        /* <DEDUP_REMOVED lines=12> */
.L_x_9916:
[----:B------:R-:W-:Y:S01]  /*238e0*/  IMAD.MOV.U32 R2, RZ, RZ, R14 ;  /* 0x000000ffff027224 */ /* 0x000fe200078e000e */
[----:B------:R-:W-:Y:S06]  /*238f0*/  BRA `(.L_x_9917) ;  /* 0xffffff9000d07947 */ /* 0x000fec000383ffff */
.L_x_9695:
[----:B-1----:R1:W2:Y:S02]  /*23900*/  SYNCS.PHASECHK.TRANS64.TRYWAIT P0, [R6+URZ+0x28860], R2 ;  /* 0x02886002060075a7 */ /* 0x0022a4000800017f */
[----:B--2---:R-:W-:Y:S05]  /*23910*/  @!P0 NANOSLEEP.SYNCS 0x989680 ;  /* 0x009896800000895d */ /* 0x004fea0003900000 */
[----:B------:R-:W2:Y:S02]  /*23920*/  @!P0 SYNCS.PHASECHK.TRANS64 P0, [R6+URZ+0x28860], R2 ;  /* 0x02886002060085a7 */ /* 0x000ea4000800007f */
[----:B--2---:R-:W-:Y:S05]  /*23930*/  @!P0 BRA `(.L_x_9695) ;  /* 0xfffffffc00f08947 */ /* 0x004fea000383ffff */
[----:B------:R-:W-:Y:S05]  /*23940*/  BRA `(.L_x_9918) ;  /* 0xffffff94002c7947 */ /* 0x000fea000383ffff */
.L_x_9696:
        /* <DEDUP_REMOVED lines=8> */
.L_x_9920:
[----:B------:R-:W-:Y:S05]  /*239d0*/  BSYNC B1 ;  /* 0x0000000000017941 */ /* 0x000fea0003800000 */
.L_x_9919:
        /* <DEDUP_REMOVED lines=9> */
.L_x_9921:
[----:B------:R-:W-:Y:S02]  /*23a70*/  IMAD.MOV.U32 R13, RZ, RZ, R24 ;  /* 0x000000ffff0d7224 */ /* 0x000fe400078e0018 */
[----:B------:R-:W-:Y:S02]  /*23a80*/  IMAD.MOV.U32 R12, RZ, RZ, 0x1 ;  /* 0x00000001ff0c7424 */ /* 0x000fe400078e00ff */
[----:B------:R-:W-:-:S07]  /*23a90*/  IMAD.MOV.U32 R2, RZ, RZ, R14 ;  /* 0x000000ffff027224 */ /* 0x000fce00078e000e */
[----:B------:R-:W-:Y:S05]  /*23aa0*/  WARPSYNC.COLLECTIVE R15, `(.L_x_9922) ;  /* 0x000000000f087348 */ /* 0x000fea0003c00000 */
[----:B------:R0:W1:Y:S02]  /*23ab0*/  SHFL.IDX P6, R14, R13, R12, R11 ;  /* 0x0000000c0d0e7389 */ /* 0x00006400000c000b */
[----:B01----:R-:W-:Y:S01]  /*23ac0*/  ENDCOLLECTIVE ;  /* 0x000000000000791b */ /* 0x003fe20003800000 */
.L_x_9922:
        /* <DEDUP_REMOVED lines=14> */
.L_x_9923:
[----:B------:R-:W-:Y:S02]  /*23bb0*/  IMAD.MOV.U32 R13, RZ, RZ, R24 ;  /* 0x000000ffff0d7224 */ /* 0x000fe400078e0018 */
[----:B------:R-:W-:Y:S02]  /*23bc0*/  IMAD.MOV.U32 R12, RZ, RZ, 0x2 ;  /* 0x00000002ff0c7424 */ /* 0x000fe400078e00ff */
[----:B------:R-:W-:-:S07]  /*23bd0*/  IMAD.MOV.U32 R2, RZ, RZ, R14 ;  /* 0x000000ffff027224 */ /* 0x000fce00078e000e */
[----:B------:R-:W-:Y:S05]  /*23be0*/  WARPSYNC.COLLECTIVE R15, `(.L_x_9924) ;  /* 0x000000000f087348 */ /* 0x000fea0003c00000 */
[----:B------:R0:W1:Y:S02]  /*23bf0*/  SHFL.IDX P6, R14, R13, R12, R11 ;  /* 0x0000000c0d0e7389 */ /* 0x00006400000c000b */
[----:B01----:R-:W-:Y:S01]  /*23c00*/  ENDCOLLECTIVE ;  /* 0x000000000000791b */ /* 0x003fe20003800000 */
.L_x_9924:
        /* <DEDUP_REMOVED lines=14> */
.L_x_9925:
[----:B------:R-:W-:Y:S01]  /*23cf0*/  IMAD.MOV.U32 R13, RZ, RZ, R24 ;  /* 0x000000ffff0d7224 */ /* 0x000fe200078e0018 */
[----:B------:R-:W-:Y:S01]  /*23d00*/  MOV R12, 0x3 ;  /* 0x00000003000c7802 */ /* 0x000fe20000000f00 */
[----:B------:R-:W-:-:S07]  /*23d10*/  IMAD.MOV.U32 R2, RZ, RZ, R14 ;  /* 0x000000ffff027224 */ /* 0x000fce00078e000e */
[----:B------:R-:W-:Y:S05]  /*23d20*/  WARPSYNC.COLLECTIVE R15, `(.L_x_9926) ;  /* 0x000000000f087348 */ /* 0x000fea0003c00000 */
[----:B------:R0:W1:Y:S02]  /*23d30*/  SHFL.IDX P6, R14, R13, R12, R11 ;  /* 0x0000000c0d0e7389 */ /* 0x00006400000c000b */
[----:B01----:R-:W-:Y:S01]  /*23d40*/  ENDCOLLECTIVE ;  /* 0x000000000000791b */ /* 0x003fe20003800000 */
.L_x_9926:
        /* <DEDUP_REMOVED lines=14> */
.L_x_9927:
[----:B------:R-:W-:Y:S02]  /*23e30*/  IMAD.MOV.U32 R13, RZ, RZ, R24 ;  /* 0x000000ffff0d7224 */ /* 0x000fe400078e0018 */
[----:B------:R-:W-:Y:S02]  /*23e40*/  IMAD.MOV.U32 R12, RZ, RZ, 0x4 ;  /* 0x00000004ff0c7424 */ /* 0x000fe400078e00ff */
[----:B------:R-:W-:-:S07]  /*23e50*/  IMAD.MOV.U32 R2, RZ, RZ, R14 ;  /* 0x000000ffff027224 */ /* 0x000fce00078e000e */
[----:B------:R-:W-:Y:S05]  /*23e60*/  WARPSYNC.COLLECTIVE R15, `(.L_x_9928) ;  /* 0x000000000f087348 */ /* 0x000fea0003c00000 */
[----:B------:R0:W1:Y:S02]  /*23e70*/  SHFL.IDX P6, R14, R13, R12, R11 ;  /* 0x0000000c0d0e7389 */ /* 0x00006400000c000b */
[----:B01----:R-:W-:Y:S01]  /*23e80*/  ENDCOLLECTIVE ;  /* 0x000000000000791b */ /* 0x003fe20003800000 */
.L_x_9928:
        /* <DEDUP_REMOVED lines=14> */
.L_x_9929:
[----:B------:R-:W-:Y:S02]  /*23f70*/  IMAD.MOV.U32 R13, RZ, RZ, R24 ;  /* 0x000000ffff0d7224 */ /* 0x000fe400078e0018 */
[----:B------:R-:W-:Y:S02]  /*23f80*/  IMAD.MOV.U32 R12, RZ, RZ, 0x5 ;  /* 0x00000005ff0c7424 */ /* 0x000fe400078e00ff */
[----:B------:R-:W-:-:S07]  /*23f90*/  IMAD.MOV.U32 R2, RZ, RZ, R14 ;  /* 0x000000ffff027224 */ /* 0x000fce00078e000e */
[----:B------:R-:W-:Y:S05]  /*23fa0*/  WARPSYNC.COLLECTIVE R15, `(.L_x_9930) ;  /* 0x000000000f087348 */ /* 0x000fea0003c00000 */
[----:B------:R0:W1:Y:S02]  /*23fb0*/  SHFL.IDX P6, R14, R13, R12, R11 ;  /* 0x0000000c0d0e7389 */ /* 0x00006400000c000b */
[----:B01----:R-:W-:Y:S01]  /*23fc0*/  ENDCOLLECTIVE ;  /* 0x000000000000791b */ /* 0x003fe20003800000 */
.L_x_9930:
        /* <DEDUP_REMOVED lines=14> */
.L_x_9931:
[----:B------:R-:W-:Y:S02]  /*240b0*/  IMAD.MOV.U32 R13, RZ, RZ, R24 ;  /* 0x000000ffff0d7224 */ /* 0x000fe400078e0018 */
[----:B------:R-:W-:Y:S02]  /*240c0*/  IMAD.MOV.U32 R12, RZ, RZ, 0x6 ;  /* 0x00000006ff0c7424 */ /* 0x000fe400078e00ff */
[----:B------:R-:W-:-:S07]  /*240d0*/  IMAD.MOV.U32 R2, RZ, RZ, R14 ;  /* 0x000000ffff027224 */ /* 0x000fce00078e000e */
[----:B------:R-:W-:Y:S05]  /*240e0*/  WARPSYNC.COLLECTIVE R15, `(.L_x_9932) ;  /* 0x000000000f087348 */ /* 0x000fea0003c00000 */
[----:B------:R0:W1:Y:S02]  /*240f0*/  SHFL.IDX P6, R14, R13, R12, R11 ;  /* 0x0000000c0d0e7389 */ /* 0x00006400000c000b */
[----:B01----:R-:W-:Y:S01]  /*24100*/  ENDCOLLECTIVE ;  /* 0x000000000000791b */ /* 0x003fe20003800000 */
.L_x_9932:
        /* <DEDUP_REMOVED lines=14> */
.L_x_9933:
[----:B------:R-:W-:Y:S01]  /*241f0*/  IMAD.MOV.U32 R13, RZ, RZ, R24 ;  /* 0x000000ffff0d7224 */ /* 0x000fe200078e0018 */
[----:B------:R-:W-:Y:S01]  /*24200*/  MOV R12, 0x7 ;  /* 0x00000007000c7802 */ /* 0x000fe20000000f00 */
[----:B------:R-:W-:-:S07]  /*24210*/  IMAD.MOV.U32 R2, RZ, RZ, R14 ;  /* 0x000000ffff027224 */ /* 0x000fce00078e000e */
[----:B------:R-:W-:Y:S05]  /*24220*/  WARPSYNC.COLLECTIVE R15, `(.L_x_9934) ;  /* 0x000000000f087348 */ /* 0x000fea0003c00000 */
[----:B------:R0:W1:Y:S02]  /*24230*/  SHFL.IDX P6, R14, R13, R12, R11 ;  /* 0x0000000c0d0e7389 */ /* 0x00006400000c000b */
[----:B01----:R-:W-:Y:S01]  /*24240*/  ENDCOLLECTIVE ;  /* 0x000000000000791b */ /* 0x003fe20003800000 */
.L_x_9934:
        /* <DEDUP_REMOVED lines=13> */
.L_x_9935:
[----:B------:R-:W-:Y:S01]  /*24320*/  @!PT LDS RZ, [RZ] ;  /* 0x00000000fffff984 */ /* 0x000fe20000000800 */
[----:B------:R-:W-:Y:S01]  /*24330*/  @!PT LDS RZ, [RZ] ;  /* 0x00000000fffff984 */ /* 0x000fe20000000800 */
[----:B------:R-:W-:Y:S01]  /*24340*/  @!PT LDS RZ, [RZ] ;  /* 0x00000000fffff984 */ /* 0x000fe20000000800 */
[----:B------:R0:W-:Y:S01]  /*24350*/  LDGSTS.E.BYPASS.LTC128B.128 [R7+0x7400], desc[UR42][R2.64+0x80], !P0 ;  /* 0x0740008002077fae */ /* 0x0001e2000c101d6a */
[----:B------:R-:W-:Y:S05]  /*24360*/  BRA `(.L_x_9936) ;  /* 0xffffff8c00b47947 */ /* 0x000fea000383ffff */
.L_x_9704:
[----:B0-----:R0:W1:Y:S02]  /*24370*/  SYNCS.PHASECHK.TRANS64.TRYWAIT P0, [R0+URZ+0x28860], R3 ;  /* 0x02886003000075a7 */ /* 0x001064000800017f */
[----:B-1----:R-:W-:Y:S05]  /*24380*/  @!P0 NANOSLEEP.SYNCS 0x989680 ;  /* 0x009896800000895d */ /* 0x002fea0003900000 */
[----:B------:R-:W1:Y:S02]  /*24390*/  @!P0 SYNCS.PHASECHK.TRANS64 P0, [R0+URZ+0x28860], R3 ;  /* 0x02886003000085a7 */ /* 0x000e64000800007f */
[----:B-1----:R-:W-:Y:S05]  /*243a0*/  @!P0 BRA `(.L_x_9704) ;  /* 0xfffffffc00f08947 */ /* 0x002fea000383ffff */
[----:B------:R-:W-:Y:S05]  /*243b0*/  BRA `(.L_x_9937) ;  /* 0xffffff9000d07947 */ /* 0x000fea000383ffff */
.L_x_9705:
        /* <DEDUP_REMOVED lines=8> */
.L_x_9939:
[----:B------:R-:W-:Y:S05]  /*24440*/  BSYNC B0 ;  /* 0x0000000000007941 */ /* 0x000fea0003800000 */
.L_x_9938:
        /* <DEDUP_REMOVED lines=9> */
.L_x_9940:
        /* <DEDUP_REMOVED lines=12> */
.L_x_9941:
        /* <DEDUP_REMOVED lines=13> */
.L_x_9942:
[----:B------:R-:W-:Y:S02]  /*24670*/  IMAD.MOV.U32 R13, RZ, RZ, R24 ;  /* 0x000000ffff0d7224 */ /* 0x000fe400078e0018 */
[----:B------:R-:W-:Y:S02]  /*24680*/  IMAD.MOV.U32 R12, RZ, RZ, 0x2 ;  /* 0x00000002ff0c7424 */ /* 0x000fe400078e00ff */
[----:B------:R-:W-:-:S07]  /*24690*/  IMAD.MOV.U32 R10, RZ, RZ, R14 ;  /* 0x000000ffff0a7224 */ /* 0x000fce00078e000e */
[----:B------:R-:W-:Y:S05]  /*246a0*/  WARPSYNC.COLLECTIVE R15, `(.L_x_9943) ;  /* 0x000000000f087348 */ /* 0x000fea0003c00000 */
[----:B------:R0:W1:Y:S02]  /*246b0*/  SHFL.IDX P6, R14, R13, R12, R11 ;  /* 0x0000000c0d0e7389 */ /* 0x00006400000c000b */
[----:B01----:R-:W-:Y:S01]  /*246c0*/  ENDCOLLECTIVE ;  /* 0x000000000000791b */ /* 0x003fe20003800000 */
.L_x_9943:
        /* <DEDUP_REMOVED lines=14> */
.L_x_9944:
[----:B------:R-:W-:Y:S02]  /*247b0*/  IMAD.MOV.U32 R13, RZ, RZ, R24 ;  /* 0x000000ffff0d7224 */ /* 0x000fe400078e0018 */
[----:B------:R-:W-:Y:S01]  /*247c0*/  IMAD.MOV.U32 R12, RZ, RZ, 0x3 ;  /* 0x00000003ff0c7424 */ /* 0x000fe200078e00ff */
[----:B------:R-:W-:-:S13]  /*247d0*/  IADD3 R2, P2, R14, R5, RZ ;  /* 0x000000050e027210 */ /* 0x000fda0007f5e0ff */
[----:B------:R-:W-:Y:S05]  /*247e0*/  WARPSYNC.COLLECTIVE R15, `(.L_x_9945) ;  /* 0x000000000f087348 */ /* 0x000fea0003c00000 */
[----:B------:R0:W1:Y:S02]  /*247f0*/  SHFL.IDX P6, R14, R13, R12, R11 ;  /* 0x0000000c0d0e7389 */ /* 0x00006400000c000b */
[----:B01----:R-:W-:Y:S01]  /*24800*/  ENDCOLLECTIVE ;  /* 0x000000000000791b */ /* 0x003fe20003800000 */
.L_x_9945:
        /* <DEDUP_REMOVED lines=13> */
.L_x_9946:
[----:B------:R-:W-:Y:S02]  /*248e0*/  IMAD.MOV.U32 R13, RZ, RZ, R24 ;  /* 0x000000ffff0d7224 */ /* 0x000fe400078e0018 */
[----:B------:R-:W-:Y:S01]  /*248f0*/  IMAD.MOV.U32 R12, RZ, RZ, 0x4 ;  /* 0x00000004ff0c7424 */ /* 0x000fe200078e00ff */
[----:B------:R-:W-:-:S13]  /*24900*/  IADD3 R2, P2, R14, R5, RZ ;  /* 0x000000050e027210 */ /* 0x000fda0007f5e0ff */
[----:B------:R-:W-:Y:S05]  /*24910*/  WARPSYNC.COLLECTIVE R15, `(.L_x_9947) ;  /* 0x000000000f087348 */ /* 0x000fea0003c00000 */
[----:B------:R0:W1:Y:S02]  /*24920*/  SHFL.IDX P6, R14, R13, R12, R11 ;  /* 0x0000000c0d0e7389 */ /* 0x00006400000c000b */
[----:B01----:R-:W-:Y:S01]  /*24930*/  ENDCOLLECTIVE ;  /* 0x000000000000791b */ /* 0x003fe20003800000 */
.L_x_9947:
        /* <DEDUP_REMOVED lines=13> */
.L_x_9948:
[----:B------:R-:W-:Y:S02]  /*24a10*/  IMAD.MOV.U32 R13, RZ, RZ, R24 ;  /* 0x000000ffff0d7224 */ /* 0x000fe400078e0018 */
[----:B------:R-:W-:Y:S02]  /*24a20*/  IMAD.MOV.U32 R12, RZ, RZ, 0x5 ;  /* 0x00000005ff0c7424 */ /* 0x000fe400078e00ff */
[----:B------:R-:W-:-:S07]  /*24a30*/  IMAD.MOV.U32 R10, RZ, RZ, R14 ;  /* 0x000000ffff0a7224 */ /* 0x000fce00078e000e */
[----:B------:R-:W-:Y:S05]  /*24a40*/  WARPSYNC.COLLECTIVE R15, `(.L_x_9949) ;  /* 0x000000000f087348 */ /* 0x000fea0003c00000 */
[----:B------:R0:W1:Y:S02]  /*24a50*/  SHFL.IDX P6, R14, R13, R12, R11 ;  /* 0x0000000c0d0e7389 */ /* 0x00006400000c000b */
[----:B01----:R-:W-:Y:S01]  /*24a60*/  ENDCOLLECTIVE ;  /* 0x000000000000791b */ /* 0x003fe20003800000 */
.L_x_9949:
        /* <DEDUP_REMOVED lines=14> */
.L_x_9950:
[----:B------:R-:W-:Y:S02]  /*24b50*/  IMAD.MOV.U32 R13, RZ, RZ, R24 ;  /* 0x000000ffff0d7224 */ /* 0x000fe400078e0018 */
[----:B------:R-:W-:Y:S01]  /*24b60*/  IMAD.MOV.U32 R12, RZ, RZ, 0x6 ;  /* 0x00000006ff0c7424 */ /* 0x000fe200078e00ff */
[----:B------:R-:W-:-:S13]  /*24b70*/  IADD3 R2, P2, R14, R5, RZ ;  /* 0x000000050e027210 */ /* 0x000fda0007f5e0ff */
[----:B------:R-:W-:Y:S05]  /*24b80*/  WARPSYNC.COLLECTIVE R15, `(.L_x_9951) ;  /* 0x000000000f087348 */ /* 0x000fea0003c00000 */
[----:B------:R0:W1:Y:S02]  /*24b90*/  SHFL.IDX P6, R14, R13, R12, R11 ;  /* 0x0000000c0d0e7389 */ /* 0x00006400000c000b */
[----:B01----:R-:W-:Y:S01]  /*24ba0*/  ENDCOLLECTIVE ;  /* 0x000000000000791b */ /* 0x003fe20003800000 */
.L_x_9951:
        /* <DEDUP_REMOVED lines=13> */
.L_x_9952:
[----:B------:R-:W-:Y:S01]  /*24c80*/  MOV R13, R24 ;  /* 0x00000018000d7202 */ /* 0x000fe20000000f00 */
[----:B------:R-:W-:Y:S02]  /*24c90*/  IMAD.MOV.U32 R12, RZ, RZ, 0x7 ;  /* 0x00000007ff0c7424 */ /* 0x000fe400078e00ff */
[----:B------:R-:W-:-:S07]  /*24ca0*/  IMAD.MOV.U32 R10, RZ, RZ, R14 ;  /* 0x000000ffff0a7224 */ /* 0x000fce00078e000e */
[----:B------:R-:W-:Y:S05]  /*24cb0*/  WARPSYNC.COLLECTIVE R15, `(.L_x_9953) ;  /* 0x000000000f087348 */ /* 0x000fea0003c00000 */
[----:B------:R0:W1:Y:S02]  /*24cc0*/  SHFL.IDX P6, R14, R13, R12, R11 ;  /* 0x0000000c0d0e7389 */ /* 0x00006400000c000b */
[----:B01----:R-:W-:Y:S01]  /*24cd0*/  ENDCOLLECTIVE ;  /* 0x000000000000791b */ /* 0x003fe20003800000 */
.L_x_9953:
        /* <DEDUP_REMOVED lines=12> */
.L_x_9954:
[----:B------:R-:W-:Y:S05]  /*24da0*/  BRA `(.L_x_9955) ;  /* 0xffffff8c00707947 */ /* 0x000fea000383ffff */
.L_x_9710:
[----:B------:R-:W-:Y:S01]  /*24db0*/  BSSY B0, `(.L_x_9956) ;  /* 0x0000008000007945 */ /* 0x000fe20003800000 */
[----:B------:R-:W-:Y:S02]  /*24dc0*/  IMAD.MOV.U32 R13, RZ, RZ, R16 ;  /* 0x000000ffff0d7224 */ /* 0x000fe400078e0010 */
[----:B------:R-:W-:Y:S02]  /*24dd0*/  IMAD.MOV.U32 R12, RZ, RZ, RZ ;  /* 0x000000ffff0c7224 */ /* 0x000fe400078e00ff */
[----:B-1----:R-:W-:Y:S02]  /*24de0*/  IMAD.MOV.U32 R11, RZ, RZ, 0x1f ;  /* 0x0000001fff0b7424 */ /* 0x002fe400078e00ff */
[----:B------:R-:W-:-:S07]  /*24df0*/  IMAD.MOV.U32 R15, RZ, RZ, -0x1 ;  /* 0xffffffffff0f7424 */ /* 0x000fce00078e00ff */
[----:B0-----:R-:W-:Y:S05]  /*24e00*/  WARPSYNC.COLLECTIVE R15, `(.L_x_9957) ;  /* 0x000000000f087348 */ /* 0x001fea0003c00000 */
[----:B------:R1:W2:Y:S02]  /*24e10*/  SHFL.IDX P6, R14, R13, R12, R11 ;  /* 0x0000000c0d0e7389 */ /* 0x0002a400000c000b */
[----:B012---:R-:W-:Y:S01]  /*24e20*/  ENDCOLLECTIVE ;  /* 0x000000000000791b */ /* 0x007fe20003800000 */
.L_x_9957:
[----:B------:R-:W-:Y:S05]  /*24e30*/  BSYNC B0 ;  /* 0x0000000000007941 */ /* 0x000fea0003800000 */
.L_x_9956:
        /* <DEDUP_REMOVED lines=9> */
.L_x_9958:
        /* <DEDUP_REMOVED lines=18> */
.L_x_9959:
[----:B------:R-:W-:Y:S01]  /*24ff0*/  IMAD.MOV.U32 R12, RZ, RZ, 0x2 ;  /* 0x00000002ff0c7424 */ /* 0x000fe200078e00ff */
[----:B------:R-:W-:-:S05]  /*25000*/  SEL R6, R14, RZ, P1 ;  /* 0x000000ff0e067207 */ /* 0x000fca0000800000 */
[----:B------:R-:W-:-:S04]  /*25010*/  IMAD.IADD R6, R5, 0x1, R6 ;  /* 0x0000000105067824 */ /* 0x000fc800078e0206 */
[----:B------:R-:W-:-:S07]  /*25020*/  IMAD.MOV.U32 R13, RZ, RZ, R6 ;  /* 0x000000ffff0d7224 */ /* 0x000fce00078e0006 */
[----:B------:R-:W-:Y:S05]  /*25030*/  WARPSYNC.COLLECTIVE R15, `(.L_x_9960) ;  /* 0x000000000f087348 */ /* 0x000fea0003c00000 */
[----:B------:R0:W1:Y:S02]  /*25040*/  SHFL.UP P6, R14, R13, R12, R11 ;  /* 0x0400000c0d0e7389 */ /* 0x00006400000c000b */
[----:B01----:R-:W-:Y:S01]  /*25050*/  ENDCOLLECTIVE ;  /* 0x000000000000791b */ /* 0x003fe20003800000 */
.L_x_9960:
[----:B------:R-:W-:Y:S02]  /*25060*/  MOV R12, 0x4 ;  /* 0x00000004000c7802 */ /* 0x000fe40000000f00 */
[----:B------:R-:W-:-:S05]  /*25070*/  SEL R7, R14, RZ, P2 ;  /* 0x000000ff0e077207 */ /* 0x000fca0001000000 */
[----:B------:R-:W-:-:S04]  /*25080*/  IMAD.IADD R7, R6, 0x1, R7 ;  /* 0x0000000106077824 */ /* 0x000fc800078e0207 */
[----:B------:R-:W-:-:S07]  /*25090*/  IMAD.MOV.U32 R13, RZ, RZ, R7 ;  /* 0x000000ffff0d7224 */ /* 0x000fce00078e0007 */
[----:B------:R-:W-:Y:S05]  /*250a0*/  WARPSYNC.COLLECTIVE R15, `(.L_x_9961) ;  /* 0x000000000f087348 */ /* 0x000fea0003c00000 */
[----:B------:R0:W1:Y:S02]  /*250b0*/  SHFL.UP P6, R14, R13, R12, R11 ;  /* 0x0400000c0d0e7389 */ /* 0x00006400000c000b */
[----:B01----:R-:W-:Y:S01]  /*250c0*/  ENDCOLLECTIVE ;  /* 0x000000000000791b */ /* 0x003fe20003800000 */
.L_x_9961:
[----:B------:R-:W-:Y:S01]  /*250d0*/  IMAD.MOV.U32 R12, RZ, RZ, 0x8 ;  /* 0x00000008ff0c7424 */ /* 0x000fe200078e00ff */
[----:B------:R-:W-:-:S05]  /*250e0*/  SEL R2, R14, RZ, P3 ;  /* 0x000000ff0e027207 */ /* 0x000fca0001800000 */
[----:B------:R-:W-:-:S04]  /*250f0*/  IMAD.IADD R2, R7, 0x1, R2 ;  /* 0x0000000107027824 */ /* 0x000fc800078e0202 */
[----:B------:R-:W-:-:S07]  /*25100*/  IMAD.MOV.U32 R13, RZ, RZ, R2 ;  /* 0x000000ffff0d7224 */ /* 0x000fce00078e0002 */
[----:B------:R-:W-:Y:S05]  /*25110*/  WARPSYNC.COLLECTIVE R15, `(.L_x_9962) ;  /* 0x000000000f087348 */ /* 0x000fea0003c00000 */
[----:B------:R0:W1:Y:S02]  /*25120*/  SHFL.UP P6, R14, R13, R12, R11 ;  /* 0x0400000c0d0e7389 */ /* 0x00006400000c000b */
[----:B01----:R-:W-:Y:S01]  /*25130*/  ENDCOLLECTIVE ;  /* 0x000000000000791b */ /* 0x003fe20003800000 */
.L_x_9962:
[----:B------:R-:W-:Y:S01]  /*25140*/  IMAD.MOV.U32 R12, RZ, RZ, 0x10 ;  /* 0x00000010ff0c7424 */ /* 0x000fe200078e00ff */
[----:B------:R-:W-:-:S05]  /*25150*/  SEL R3, R14, RZ, P4 ;  /* 0x000000ff0e037207 */ /* 0x000fca0002000000 */
[----:B------:R-:W-:-:S04]  /*25160*/  IMAD.IADD R3, R2, 0x1, R3 ;  /* 0x0000000102037824 */ /* 0x000fc800078e0203 */
[----:B------:R-:W-:-:S07]  /*25170*/  IMAD.MOV.U32 R13, RZ, RZ, R3 ;  /* 0x000000ffff0d7224 */ /* 0x000fce00078e0003 */
[----:B------:R-:W-:Y:S05]  /*25180*/  WARPSYNC.COLLECTIVE R15, `(.L_x_9963) ;  /* 0x000000000f087348 */ /* 0x000fea0003c00000 */
[----:B------:R0:W1:Y:S02]  /*25190*/  SHFL.UP P6, R14, R13, R12, R11 ;  /* 0x0400000c0d0e7389 */ /* 0x00006400000c000b */
[----:B01----:R-:W-:Y:S01]  /*251a0*/  ENDCOLLECTIVE ;  /* 0x000000000000791b */ /* 0x003fe20003800000 */
.L_x_9963:
        /* <DEDUP_REMOVED lines=8> */
.L_x_9964:
[----:B------:R-:W-:Y:S05]  /*25230*/  BRA `(.L_x_9965) ;  /* 0xffffff8c007c7947 */ /* 0x000fea000383ffff */
.L_x_9715:
[----:B------:R-:W-:Y:S01]  /*25240*/  BSSY B0, `(.L_x_9966) ;  /* 0x0000008000007945 */ /* 0x000fe20003800000 */
[----:B-----5:R-:W-:Y:S02]  /*25250*/  IMAD.MOV.U32 R13, RZ, RZ, R5 ;  /* 0x000000ffff0d7224 */ /* 0x020fe400078e0005 */
[----:B------:R-:W-:Y:S02]  /*25260*/  IMAD.MOV.U32 R12, RZ, RZ, 0x1 ;  /* 0x00000001ff0c7424 */ /* 0x000fe400078e00ff */
[----:B-1----:R-:W-:Y:S02]  /*25270*/  IMAD.MOV.U32 R11, RZ, RZ, RZ ;  /* 0x000000ffff0b7224 */ /* 0x002fe400078e00ff */
[----:B------:R-:W-:-:S07]  /*25280*/  IMAD.MOV.U32 R15, RZ, RZ, -0x1 ;  /* 0xffffffffff0f7424 */ /* 0x000fce00078e00ff */
[----:B0-23--:R-:W-:Y:S05]  /*25290*/  WARPSYNC.COLLECTIVE R15, `(.L_x_9967) ;  /* 0x000000000f087348 */ /* 0x00dfea0003c00000 */
[----:B------:R1:W4:Y:S02]  /*252a0*/  SHFL.UP P6, R14, R13, R12, R11 ;  /* 0x0400000c0d0e7389 */ /* 0x00032400000c000b */
[----:B01234-:R-:W-:Y:S01]  /*252b0*/  ENDCOLLECTIVE ;  /* 0x000000000000791b */ /* 0x01ffe20003800000 */
.L_x_9967:
[----:B------:R-:W-:Y:S05]  /*252c0*/  BSYNC B0 ;  /* 0x0000000000007941 */ /* 0x000fea0003800000 */
.L_x_9966:
        /* <DEDUP_REMOVED lines=8> */
.L_x_9968:
[----:B------:R-:W-:Y:S01]  /*25350*/  IMAD.MOV.U32 R12, RZ, RZ, 0x4 ;  /* 0x00000004ff0c7424 */ /* 0x000fe200078e00ff */
[----:B------:R-:W-:-:S05]  /*25360*/  SEL R2, R14, RZ, P2 ;  /* 0x000000ff0e027207 */ /* 0x000fca0001000000 */
[----:B------:R-:W-:-:S04]  /*25370*/  IMAD.IADD R2, R13, 0x1, R2 ;  /* 0x000000010d027824 */ /* 0x000fc800078e0202 */
[----:B------:R-:W-:-:S07]  /*25380*/  IMAD.MOV.U32 R13, RZ, RZ, R2 ;  /* 0x000000ffff0d7224 */ /* 0x000fce00078e0002 */
[----:B------:R-:W-:Y:S05]  /*25390*/  WARPSYNC.COLLECTIVE R15, `(.L_x_9969) ;  /* 0x000000000f087348 */ /* 0x000fea0003c00000 */
[----:B------:R0:W1:Y:S02]  /*253a0*/  SHFL.UP P6, R14, R13, R12, R11 ;  /* 0x0400000c0d0e7389 */ /* 0x00006400000c000b */
[----:B01----:R-:W-:Y:S01]  /*253b0*/  ENDCOLLECTIVE ;  /* 0x000000000000791b */ /* 0x003fe20003800000 */
.L_x_9969:
[----:B------:R-:W-:Y:S02]  /*253c0*/  MOV R12, 0x8 ;  /* 0x00000008000c7802 */ /* 0x000fe40000000f00 */
[----:B------:R-:W-:-:S05]  /*253d0*/  SEL R3, R14, RZ, P3 ;  /* 0x000000ff0e037207 */ /* 0x000fca0001800000 */
[----:B------:R-:W-:-:S04]  /*253e0*/  IMAD.IADD R3, R2, 0x1, R3 ;  /* 0x0000000102037824 */ /* 0x000fc800078e0203 */
[----:B------:R-:W-:-:S07]  /*253f0*/  IMAD.MOV.U32 R13, RZ, RZ, R3 ;  /* 0x000000ffff0d7224 */ /* 0x000fce00078e0003 */
[----:B------:R-:W-:Y:S05]  /*25400*/  WARPSYNC.COLLECTIVE R15, `(.L_x_9970) ;  /* 0x000000000f087348 */ /* 0x000fea0003c00000 */
[----:B------:R0:W1:Y:S02]  /*25410*/  SHFL.UP P6, R14, R13, R12, R11 ;  /* 0x0400000c0d0e7389 */ /* 0x00006400000c000b */
[----:B01----:R-:W-:Y:S01]  /*25420*/  ENDCOLLECTIVE ;  /* 0x000000000000791b */ /* 0x003fe20003800000 */
.L_x_9970:
[----:B------:R-:W-:Y:S01]  /*25430*/  IMAD.MOV.U32 R12, RZ, RZ, 0x10 ;  /* 0x00000010ff0c7424 */ /* 0x000fe200078e00ff */
[----:B------:R-:W-:-:S05]  /*25440*/  SEL R4, R14, RZ, P4 ;  /* 0x000000ff0e047207 */ /* 0x000fca0002000000 */
[----:B------:R-:W-:-:S04]  /*25450*/  IMAD.IADD R4, R3, 0x1, R4 ;  /* 0x0000000103047824 */ /* 0x000fc800078e0204 */
[----:B------:R-:W-:-:S07]  /*25460*/  IMAD.MOV.U32 R13, RZ, RZ, R4 ;  /* 0x000000ffff0d7224 */ /* 0x000fce00078e0004 */
[----:B------:R-:W-:Y:S05]  /*25470*/  WARPSYNC.COLLECTIVE R15, `(.L_x_9971) ;  /* 0x000000000f087348 */ /* 0x000fea0003c00000 */
[----:B------:R0:W1:Y:S02]  /*25480*/  SHFL.UP P6, R14, R13, R12, R11 ;  /* 0x0400000c0d0e7389 */ /* 0x00006400000c000b */
[----:B01----:R-:W-:Y:S01]  /*25490*/  ENDCOLLECTIVE ;  /* 0x000000000000791b */ /* 0x003fe20003800000 */
.L_x_9971:
        /* <DEDUP_REMOVED lines=8> */
.L_x_9972:
[----:B------:R-:W-:Y:S05]  /*25520*/  BRA `(.L_x_9973) ;  /* 0xffffff8c005c7947 */ /* 0x000fea000383ffff */
.L_x_9717:
[----:B------:R-:W-:Y:S01]  /*25530*/  BSSY B0, `(.L_x_9974) ;  /* 0x0000006000007945 */ /* 0x000fe20003800000 */
[----:B------:R-:W-:Y:S01]  /*25540*/  PLOP3.LUT P6, PT, P6, PT, PT, 0x8, 0x0 ;  /* 0x000000000000781c */ /* 0x000fe200037ce170 */
[----:B------:R-:W-:-:S12]  /*25550*/  IMAD.MOV.U32 R15, RZ, RZ, -0x1 ;  /* 0xffffffffff0f7424 */ /* 0x000fd800078e00ff */
[----:B012---:R-:W-:Y:S05]  /*25560*/  WARPSYNC.COLLECTIVE R15, `(.L_x_9975) ;  /* 0x000000000f087348 */ /* 0x007fea0003c00000 */
[----:B------:R-:W-:Y:S01]  /*25570*/  VOTE.ANY R14, PT, P6 ;  /* 0x00000000000e7806 */ /* 0x000fe200030e0100 */
[----:B012---:R-:W-:Y:S06]  /*25580*/  ENDCOLLECTIVE ;  /* 0x000000000000791b */ /* 0x007fec0003800000 */
.L_x_9975:
[----:B------:R-:W-:Y:S05]  /*25590*/  BSYNC B0 ;  /* 0x0000000000007941 */ /* 0x000fea0003800000 */
.L_x_9974:
        /* <DEDUP_REMOVED lines=9> */
.L_x_9976:
[----:B------:R-:W-:Y:S01]  /*25630*/  IMAD.MOV.U32 R5, RZ, RZ, R14 ;  /* 0x000000ffff057224 */ /* 0x000fe200078e000e */
[----:B------:R-:W-:Y:S06]  /*25640*/  BRA `(.L_x_9977) ;  /* 0xffffff8c004c7947 */ /* 0x000fec000383ffff */
.L_x_9719:
[----:B------:R-:W-:Y:S01]  /*25650*/  BSSY B0, `(.L_x_9978) ;  /* 0x0000007000007945 */ /* 0x000fe20003800000 */
[----:B------:R-:W-:Y:S02]  /*25660*/  IMAD.MOV.U32 R13, RZ, RZ, R6 ;  /* 0x000000ffff0d7224 */ /* 0x000fe400078e0006 */
[----:B-1----:R-:W-:Y:S02]  /*25670*/  IMAD.MOV.U32 R11, RZ, RZ, 0x1f ;  /* 0x0000001fff0b7424 */ /* 0x002fe400078e00ff */
[----:B------:R-:W-:-:S07]  /*25680*/  IMAD.MOV.U32 R15, RZ, RZ, -0x1 ;  /* 0xffffffffff0f7424 */ /* 0x000fce00078e00ff */
[----:B0-234-:R-:W-:Y:S05]  /*25690*/  WARPSYNC.COLLECTIVE R15, `(.L_x_9979) ;  /* 0x000000000f087348 */ /* 0x01dfea0003c00000 */
[----:B------:R1:W0:Y:S02]  /*256a0*/  SHFL.IDX P6, R14, R13, R12, R11 ;  /* 0x0000000c0d0e7389 */ /* 0x00022400000c000b */
[----:B01234-:R-:W-:Y:S01]  /*256b0*/  ENDCOLLECTIVE ;  /* 0x000000000000791b */ /* 0x01ffe20003800000 */
.L_x_9979:
[----:B------:R-:W-:Y:S05]  /*256c0*/  BSYNC B0 ;  /* 0x0000000000007941 */ /* 0x000fea0003800000 */
.L_x_9978:
[----:B------:R-:W-:Y:S05]  /*256d0*/  BRA `(.L_x_9718) ;  /* 0xffffff8c00447947 */ /* 0x000fea000383ffff */
.L_x_9723:
[----:B-1----:R1:W2:Y:S02]  /*256e0*/  SYNCS.PHASECHK.TRANS64.TRYWAIT P0, [R4+URZ+0x28820], R0 ;  /* 0x02882000040075a7 */ /* 0x0022a4000800017f */
[----:B--2---:R-:W-:Y:S05]  /*256f0*/  @!P0 NANOSLEEP.SYNCS 0x989680 ;  /* 0x009896800000895d */ /* 0x004fea0003900000 */
[----:B------:R-:W2:Y:S02]  /*25700*/  @!P0 SYNCS.PHASECHK.TRANS64 P0, [R4+URZ+0x28820], R0 ;  /* 0x02882000040085a7 */ /* 0x000ea4000800007f */
[----:B--2---:R-:W-:Y:S05]  /*25710*/  @!P0 BRA `(.L_x_9723) ;  /* 0xfffffffc00f08947 */ /* 0x004fea000383ffff */
[----:B------:R-:W-:Y:S05]  /*25720*/  BRA `(.L_x_9980) ;  /* 0xffffff9000bc7947 */ /* 0x000fea000383ffff */
.L_x_9724:
        /* <DEDUP_REMOVED lines=8> */
[----:B01-34-:R-:W-:Y:S05]  /*257b0*/  WARPSYNC.COLLECTIVE R15, `(.L_x_9982) ;  /* 0x000000000f087348 */ /* 0x01bfea0003c00000 */
[----:B------:R2:W0:Y:S02]  /*257c0*/  SHFL.IDX P6, R14, R13, R12, R11 ;  /* 0x0000000c0d0e7389 */ /* 0x00042400000c000b */
[----:B01234-:R-:W-:Y:S01]  /*257d0*/  ENDCOLLECTIVE ;  /* 0x000000000000791b */ /* 0x01ffe20003800000 */
.L_x_9982:
[----:B------:R-:W-:Y:S05]  /*257e0*/  BSYNC B0 ;  /* 0x0000000000007941 */ /* 0x000fea0003800000 */
.L_x_9981:
[----:B------:R-:W-:Y:S05]  /*257f0*/  BRA `(.L_x_9983) ;  /* 0xffffff9000a47947 */ /* 0x000fea000383ffff */
.L_x_9725:
[----:B------:R-:W-:Y:S01]  /*25800*/  BSSY B0, `(.L_x_9984) ;  /* 0x0000006000007945 */ /* 0x000fe20003800000 */
[----:B------:R-:W-:-:S07]  /*25810*/  IMAD.MOV.U32 R15, RZ, RZ, -0x1 ;  /* 0xffffffffff0f7424 */ /* 0x000fce00078e00ff */
[----:B01-34-:R-:W-:Y:S05]  /*25820*/  WARPSYNC.COLLECTIVE R15, `(.L_x_9985) ;  /* 0x000000000f0c7348 */ /* 0x01bfea0003c00000 */
[----:B------:R-:W-:Y:S02]  /*25830*/  ELECT P6, UR62, PT ;  /* 0x00000000003e782f */ /* 0x000fe400038c0000 */
[----:B------:R-:W-:Y:S01]  /*25840*/  MOV R14, UR62 ;  /* 0x0000003e000e7c02 */ /* 0x000fe20008000f00 */
[----:B01-34-:R-:W-:Y:S10]  /*25850*/  ENDCOLLECTIVE ;  /* 0x000000000000791b */ /* 0x01bff40003800000 */
.L_x_9985:
[----:B------:R-:W-:Y:S05]  /*25860*/  BSYNC B0 ;  /* 0x0000000000007941 */ /* 0x000fea0003800000 */
.L_x_9984:
[----:B------:R-:W-:Y:S05]  /*25870*/  BRA `(.L_x_9986) ;  /* 0xffffff9000987947 */ /* 0x000fea000383ffff */
.L_x_9727:
[----:B-1----:R1:W2:Y:S02]  /*25880*/  SYNCS.PHASECHK.TRANS64.TRYWAIT P1, [R5+URZ+0x28840], R0 ;  /* 0x02884000050075a7 */ /* 0x0022a4000802017f */
[----:B--2---:R-:W-:Y:S05]  /*25890*/  @!P1 NANOSLEEP.SYNCS 0x989680 ;  /* 0x009896800000995d */ /* 0x004fea0003900000 */
[----:B------:R-:W2:Y:S02]  /*258a0*/  @!P1 SYNCS.PHASECHK.TRANS64 P1, [R5+URZ+0x28840], R0 ;  /* 0x02884000050095a7 */ /* 0x000ea4000802007f */
[----:B--2---:R-:W-:Y:S05]  /*258b0*/  @!P1 BRA `(.L_x_9727) ;  /* 0xfffffffc00f09947 */ /* 0x004fea000383ffff */
[----:B------:R-:W-:Y:S05]  /*258c0*/  BRA `(.L_x_9987) ;  /* 0xffffff9000b87947 */ /* 0x000fea000383ffff */
.L_x_9729:
[----:B--2---:R2:W0:Y:S02]  /*258d0*/  SYNCS.PHASECHK.TRANS64.TRYWAIT P1, [R25+URZ+0x28840], R2 ;  /* 0x02884002190075a7 */ /* 0x004424000802017f */
[----:B0-----:R-:W-:Y:S05]  /*258e0*/  @!P1 NANOSLEEP.SYNCS 0x989680 ;  /* 0x009896800000995d */ /* 0x001fea0003900000 */
[----:B------:R-:W0:Y:S02]  /*258f0*/  @!P1 SYNCS.PHASECHK.TRANS64 P1, [R25+URZ+0x28840], R2 ;  /* 0x02884002190095a7 */ /* 0x000e24000802007f */
[----:B0-----:R-:W-:Y:S05]  /*25900*/  @!P1 BRA `(.L_x_9729) ;  /* 0xfffffffc00f09947 */ /* 0x001fea000383ffff */
[----:B------:R-:W-:Y:S05]  /*25910*/  BRA `(.L_x_9988) ;  /* 0xffffff9000c47947 */ /* 0x000fea000383ffff */
.L_x_9731:
[----:B------:R0:W0:Y:S02]  /*25920*/  SYNCS.PHASECHK.TRANS64.TRYWAIT P1, [R5+URZ+0x28860], R0 ;  /* 0x02886000050075a7 */ /* 0x000024000802017f */
[----:B0-----:R-:W-:Y:S05]  /*25930*/  @!P1 NANOSLEEP.SYNCS 0x989680 ;  /* 0x009896800000995d */ /* 0x001fea0003900000 */
[----:B------:R-:W0:Y:S02]  /*25940*/  @!P1 SYNCS.PHASECHK.TRANS64 P1, [R5+URZ+0x28860], R0 ;  /* 0x02886000050095a7 */ /* 0x000e24000802007f */
[----:B0-----:R-:W-:Y:S05]  /*25950*/  @!P1 BRA `(.L_x_9731) ;  /* 0xfffffffc00f09947 */ /* 0x001fea000383ffff */
[----:B------:R-:W-:Y:S05]  /*25960*/  BRA `(.L_x_9989) ;  /* 0xffffff9000c07947 */ /* 0x000fea000383ffff */
.L_x_9990:
        /* <DEDUP_REMOVED lines=9> */
.L_x_15851:


//--------------------- .text._ZN7cutlass13device_kernelIN5flash11enable_sm90INS1_16FlashAttnFwdSm90INS1_25CollectiveMainloopFwdSm90ILi2EN4cute5tupleIJNS5_1CILi1EEES8_S8_EEENS6_IJNS7_ILi192EEENS7_ILi128EEENS7_ILi96EEEEEELi96ENS_10bfloat16_tEfNS_4arch4Sm90ELb0ELb0ELb0ELb0ELb1ELb0ELb0ELb0ELb1ELb1ELb0ELb0EEENS1_21CollectiveEpilogueFwdINS6_IJSA_SC_SB_EEES9_SE_SG_Li384ELb0ELb1ELb0ELb0EEENS1_29StaticPersistentTileSchedulerILb0EEEEEEEEEvNT_6ParamsE --------------------------
	.section	.text._ZN7cutlass13device_kernelIN5flash11enable_sm90INS1_16FlashAttnFwdSm90INS1_25CollectiveMainloopFwdSm90ILi2EN4cute5tupleIJNS5_1CILi1EEES8_S8_EEENS6_IJNS7_ILi192EEENS7_ILi128EEENS7_ILi96EEEEEELi96ENS_10bfloat16_tEfNS_4arch4Sm90ELb0ELb0ELb0ELb0ELb1ELb0ELb0ELb0ELb1ELb1ELb0ELb0EEENS1_21CollectiveEpilogueFwdINS6_IJSA_SC_SB_EEES9_SE_SG_Li384ELb0ELb1ELb0ELb0EEENS1_29StaticPersistentTileSchedulerILb0EEEEEEEEEvNT_6ParamsE,"ax",@progbits
	.align	128
.text._ZN7cutlass13device_kernelIN5flash11enable_sm90INS1_16FlashAttnFwdSm90INS1_25CollectiveMainloopFwdSm90ILi2EN4cute5tupleIJNS5_1CILi1EEES8_S8_EEENS6_IJNS7_ILi192EEENS7_ILi128EEENS7_ILi96EEEEEELi96ENS_10bfloat16_tEfNS_4arch4Sm90ELb0ELb0ELb0ELb0ELb1ELb0ELb0ELb0ELb1ELb1ELb0ELb0EEENS1_21CollectiveEpilogueFwdINS6_IJSA_SC_SB_EEES9_SE_SG_Li384ELb0ELb1ELb0ELb0EEENS1_29StaticPersistentTileSchedulerILb0EEEEEEEEEvNT_6ParamsE:
        .type           _ZN7cutlass13device_kernelIN5flash11enable_sm90INS1_16FlashAttnFwdSm90INS1_25CollectiveMainloopFwdSm90ILi2EN4cute5tupleIJNS5_1CILi1EEES8_S8_EEENS6_IJNS7_ILi192EEENS7_ILi128EEENS7_ILi96EEEEEELi96ENS_10bfloat16_tEfNS_4arch4Sm90ELb0ELb0ELb0ELb0ELb1ELb0ELb0ELb0ELb1ELb1ELb0ELb0EEENS1_21CollectiveEpilogueFwdINS6_IJSA_SC_SB_EEES9_SE_SG_Li384ELb0ELb1ELb0ELb0EEENS1_29StaticPersistentTileSchedulerILb0EEEEEEEEEvNT_6ParamsE,@function
        .size           _ZN7cutlass13device_kernelIN5flash11enable_sm90INS1_16FlashAttnFwdSm90INS1_25CollectiveMainloopFwdSm90ILi2EN4cute5tupleIJNS5_1CILi1EEES8_S8_EEENS6_IJNS7_ILi192EEENS7_ILi128EEENS7_ILi96EEEEEELi96ENS_10bfloat16_tEfNS_4arch4Sm90ELb0ELb0ELb0ELb0ELb1ELb0ELb0ELb0ELb1ELb1ELb0ELb0EEENS1_21CollectiveEpilogueFwdINS6_IJSA_SC_SB_EEES9_SE_SG_Li384ELb0ELb1ELb0ELb0EEENS1_29StaticPersistentTileSchedulerILb0EEEEEEEEEvNT_6ParamsE,(.L_x_15852 - _ZN7cutlass13device_kernelIN5flash11enable_sm90INS1_16FlashAttnFwdSm90INS1_25CollectiveMainloopFwdSm90ILi2EN4cute5tupleIJNS5_1CILi1EEES8_S8_EEENS6_IJNS7_ILi192EEENS7_ILi128EEENS7_ILi96EEEEEELi96ENS_10bfloat16_tEfNS_4arch4Sm90ELb0ELb0ELb0ELb0ELb1ELb0ELb0ELb0ELb1ELb1ELb0ELb0EEENS1_21CollectiveEpilogueFwdINS6_IJSA_SC_SB_EEES9_SE_SG_Li384ELb0ELb1ELb0ELb0EEENS1_29StaticPersistentTileSchedulerILb0EEEEEEEEEvNT_6ParamsE)
        .other          _ZN7cutlass13device_kernelIN5flash11enable_sm90INS1_16FlashAttnFwdSm90INS1_25CollectiveMainloopFwdSm90ILi2EN4cute5tupleIJNS5_1CILi1EEES8_S8_EEENS6_IJNS7_ILi192EEENS7_ILi128EEENS7_ILi96EEEEEELi96ENS_10bfloat16_tEfNS_4arch4Sm90ELb0ELb0ELb0ELb0ELb1ELb0ELb0ELb0ELb1ELb1ELb0ELb0EEENS1_21CollectiveEpilogueFwdINS6_IJSA_SC_SB_EEES9_SE_SG_Li384ELb0ELb1ELb0ELb0EEENS1_29StaticPersistentTileSchedulerILb0EEEEEEEEEvNT_6ParamsE,@"STO_CUDA_ENTRY STV_DEFAULT"
_ZN7cutlass13device_kernelIN5flash11enable_sm90INS1_16FlashAttnFwdSm90INS1_25CollectiveMainloopFwdSm90ILi2EN4cute5tupleIJNS5_1CILi1EEES8_S8_EEENS6_IJNS7_ILi192EEENS7_ILi128EEENS7_ILi96EEEEEELi96ENS_10bfloat16_tEfNS_4arch4Sm90ELb0ELb0ELb0ELb0ELb1ELb0ELb0ELb0ELb1ELb1ELb0ELb0EEENS1_21CollectiveEpilogueFwdINS6_IJSA_SC_SB_EEES9_SE_SG_Li384ELb0ELb1ELb0ELb0EEENS1_29StaticPersistentTileSchedulerILb0EEEEEEEEEvNT_6ParamsE:
        /* <DEDUP_REMOVED lines=9> */
[----:B------:R-:W1:Y:S01]  /*0090*/  SHFL.IDX PT, R3, R3, RZ, 0x1f ;  /* 0x00001fff03037589 */ /* 0x000e6200000e0000 */
        /* <DEDUP_REMOVED lines=35> */
.L_x_9991:
        /* <DEDUP_REMOVED lines=22> */
.L_x_9992:
        /* <DEDUP_REMOVED lines=18> */
.L_x_9993:
        /* <DEDUP_REMOVED lines=22> */
.L_x_9994:
        /* <DEDUP_REMOVED lines=23> */
.L_x_9995:
        /* <DEDUP_REMOVED lines=8> */
.L_x_9997:
[----:B------:R-:W-:-:S08]  /*08a0*/  NOP ;  /* 0x0000000000007918 */ /* 0x000fd00000000000 */
[----:B------:R-:W0:Y:S02]  /*08b0*/  USETMAXREG.TRY_ALLOC.CTAPOOL UP0, 0xa0 ;  /* 0x000000a0000079c8 */ /* 0x000e240008000600 */
[----:B0-----:R-:W-:-:S13]  /*08c0*/  PLOP3.LUT P0, PT, PT, PT, UP0, 0x80, 0x0 ;  /* 0x000000000000781c */ /* 0x001fda0003f0f008 */
[----:B------:R-:W-:Y:S05]  /*08d0*/  @!P0 BRA `(.L_x_9997) ;  /* 0xfffffffc00f08947 */ /* 0x000fea000383ffff */
[----:B------:R-:W0:Y:S01]  /*08e0*/  S2R R2, SR_TID.X ;  /* 0x0000000000027919 */ /* 0x000e220000002100 */
[----:B------:R-:W1:Y:S08]  /*08f0*/  S2UR UR36, SR_CTAID.X ;  /* 0x00000000002479c3 */ /* 0x000e700000002500 */
        /* <DEDUP_REMOVED lines=8> */
[----:B------:R-:W0:Y:S01]  /*0980*/  S2UR UR41, SR_CgaCtaId ;  /* 0x00000000002979c3 */ /* 0x000e220000008800 */
[----:B------:R-:W-:Y:S01]  /*0990*/  UMOV UR40, 0x400 ;  /* 0x0000040000287882 */ /* 0x000fe20000000000 */
[----:B------:R-:W-:Y:S01]  /*09a0*/  IMAD.MOV.U32 R16, RZ, RZ, 0x40 ;  /* 0x00000040ff107424 */ /* 0x000fe200078e00ff */
[----:B------:R-:W-:Y:S01]  /*09b0*/  ULOP3.LUT UR47, UR42, 0x1, URZ, 0xfc, !UPT ;  /* 0x000000012a2f7892 */ /* 0x000fe2000f8efc3f */
[----:B------:R-:W-:Y:S01]  /*09c0*/  SHF.R.S32.HI R0, RZ, 0x1f, R137 ;  /* 0x0000001fff007819 */ /* 0x000fe20000011489 */
[----:B------:R-:W-:Y:S01]  /*09d0*/  UMOV UR46, URZ ;  /* 0x0000003f002e7c82 */ /* 0x000fe20008000000 */
[----:B------:R-:W-:Y:S01]  /*09e0*/  UMOV UR45, URZ ;  /* 0x0000003f002d7c82 */ /* 0x000fe20008000000 */
[----:B------:R-:W-:Y:S01]  /*09f0*/  UMOV UR44, URZ ;  /* 0x0000003f002c7c82 */ /* 0x000fe20008000000 */
[CC--:B------:R-:W-:Y:S02]  /*0a00*/  LEA.HI R2, R0.reuse, R137.reuse, RZ, 0x4 ;  /* 0x0000008900027211 */ /* 0x0c0fe400078f20ff */
[----:B------:R-:W-:-:S02]  /*0a10*/  LEA.HI R141, R0, R137, RZ, 0x7 ;  /* 0x00000089008d7211 */ /* 0x000fc400078f38ff */
[CC--:B------:R-:W-:Y:S02]  /*0a20*/  LEA.HI R4, R0.reuse, R137.reuse, RZ, 0x5 ;  /* 0x0000008900047211 */ /* 0x0c0fe400078f28ff */
[----:B------:R-:W-:Y:S02]  /*0a30*/  LEA.HI R138, R0, R137, RZ, 0x2 ;  /* 0x00000089008a7211 */ /* 0x000fe400078f10ff */
[C---:B------:R-:W-:Y:S02]  /*0a40*/  LOP3.LUT R0, R2.reuse, 0xfffffff0, RZ, 0xc0, !PT ;  /* 0xfffffff002007812 */ /* 0x040fe400078ec0ff */
[----:B------:R-:W-:Y:S02]  /*0a50*/  SHF.R.S32.HI R5, RZ, 0x4, R2 ;  /* 0x00000004ff057819 */ /* 0x000fe40000011402 */
[----:B------:R-:W-:Y:S01]  /*0a60*/  LOP3.LUT R140, R141, 0xffffff80, RZ, 0xc0, !PT ;  /* 0xffffff808d8c7812 */ /* 0x000fe200078ec0ff */
[----:B------:R-:W-:Y:S01]  /*0a70*/  IMAD.IADD R0, R137, 0x1, -R0 ;  /* 0x0000000189007824 */ /* 0x000fe200078e0a00 */
[----:B------:R-:W-:-:S02]  /*0a80*/  LEA.HI R2, R2, R5, RZ, 0x1 ;  /* 0x0000000502027211 */ /* 0x000fc400078f08ff */
[----:B------:R-:W-:Y:S01]  /*0a90*/  LOP3.LUT R6, R138, 0xfffffffc, RZ, 0xc0, !PT ;  /* 0xfffffffc8a067812 */ /* 0x000fe200078ec0ff */
[C---:B------:R-:W-:Y:S01]  /*0aa0*/  IMAD.IADD R140, R137.reuse, 0x1, -R140 ;  /* 0x00000001898c7824 */ /* 0x040fe200078e0a8c */
[----:B------:R-:W-:Y:S01]  /*0ab0*/  SHF.R.S32.HI R3, RZ, 0x1f, R0 ;  /* 0x0000001fff037819 */ /* 0x000fe20000011400 */
[----:B0-----:R-:W-:Y:S01]  /*0ac0*/  ULEA UR40, UR41, UR40, 0x18 ;  /* 0x0000002829287291 */ /* 0x001fe2000f8ec03f */
[----:B------:R-:W-:Y:S01]  /*0ad0*/  LOP3.LUT R2, R2, 0x1ffffffe, RZ, 0xc0, !PT ;  /* 0x1ffffffe02027812 */ /* 0x000fe200078ec0ff */
[----:B------:R-:W-:Y:S01]  /*0ae0*/  IMAD.IADD R137, R137, 0x1, -R6 ;  /* 0x0000000189897824 */ /* 0x000fe200078e0a06 */
[----:B------:R-:W-:Y:S02]  /*0af0*/  LEA.HI R3, R3, R0, RZ, 0x3 ;  /* 0x0000000003037211 */ /* 0x000fe400078f18ff */
[----:B------:R-:W-:Y:S01]  /*0b00*/  SHF.R.S32.HI R7, RZ, 0x1f, R140 ;  /* 0x0000001fff077819 */ /* 0x000fe2000001148c */
[----:B------:R-:W-:Y:S01]  /*0b10*/  IMAD.IADD R2, R5, 0x1, -R2 ;  /* 0x0000000105027824 */ /* 0x000fe200078e0a02 */
[----:B------:R-:W-:Y:S01]  /*0b20*/  SHF.R.S32.HI R5, RZ, 0x5, R4 ;  /* 0x00000005ff057819 */ /* 0x000fe20000011404 */
[C---:B------:R-:W-:Y:S01]  /*0b30*/  IMAD.SHL.U32 R4, R3.reuse, 0x40, RZ ;  /* 0x0000004003047824 */ /* 0x040fe200078e00ff */
[----:B------:R-:W-:Y:S01]  /*0b40*/  LOP3.LUT R3, R3, 0xfffffff8, RZ, 0xc0, !PT ;  /* 0xfffffff803037812 */ /* 0x000fe200078ec0ff */
[----:B------:R-:W-:Y:S01]  /*0b50*/  IMAD.SHL.U32 R22, R137, 0x8, RZ ;  /* 0x0000000889167824 */ /* 0x000fe200078e00ff */
[----:B------:R-:W-:Y:S01]  /*0b60*/  SHF.L.U32 R2, R2, 0x3, RZ ;  /* 0x0000000302027819 */ /* 0x000fe200000006ff */
[----:B------:R-:W-:Y:S01]  /*0b70*/  IMAD R11, R5, 0x10, R0 ;  /* 0x00000010050b7824 */ /* 0x000fe200078e0200 */
[----:B------:R-:W-:Y:S01]  /*0b80*/  LEA.HI R8, R7, R140, RZ, 0x2 ;  /* 0x0000008c07087211 */ /* 0x000fe200078f10ff */
[----:B------:R-:W-:Y:S01]  /*0b90*/  IMAD.IADD R3, R0, 0x1, -R3 ;  /* 0x0000000100037824 */ /* 0x000fe200078e0a03 */
[----:B------:R-:W-:Y:S01]  /*0ba0*/  LOP3.LUT R4, R4, 0x7ffffe00, RZ, 0xc0, !PT ;  /* 0x7ffffe0004047812 */ /* 0x000fe200078ec0ff */
[----:B------:R-:W-:Y:S01]  /*0bb0*/  IMAD.U32 R144, R11, 0x20, R2 ;  /* 0x000000200b907824 */ /* 0x000fe200078e0002 */
[--C-:B------:R-:W-:Y:S01]  /*0bc0*/  SHF.R.S32.HI R9, RZ, 0x2, R8.reuse ;  /* 0x00000002ff097819 */ /* 0x100fe20000011408 */
[----:B------:R-:W-:Y:S01]  /*0bd0*/  IMAD.MOV.U32 R0, RZ, RZ, -0x2 ;  /* 0xfffffffeff007424 */ /* 0x000fe200078e00ff */
[C---:B------:R-:W-:Y:S01]  /*0be0*/  R2P PR, R3.reuse, 0x6 ;  /* 0x0000000603007804 */ /* 0x040fe20000000000 */
[----:B------:R-:W-:Y:S01]  /*0bf0*/  IMAD.SHL.U32 R3, R3, 0x40, RZ ;  /* 0x0000004003037824 */ /* 0x000fe200078e00ff */
[----:B------:R-:W-:Y:S01]  /*0c00*/  SHF.R.S32.HI R6, RZ, 0x1f, R8 ;  /* 0x0000001fff067819 */ /* 0x000fe20000011408 */
[----:B------:R-:W-:Y:S01]  /*0c10*/  IMAD R4, R5, 0x400, R4 ;  /* 0x0000040005047824 */ /* 0x000fe200078e0204 */
[----:B------:R-:W-:Y:S01]  /*0c20*/  SHF.R.S32.HI R141, RZ, 0x7, R141 ;  /* 0x00000007ff8d7819 */ /* 0x000fe2000001148d */
[C---:B------:R-:W-:Y:S01]  /*0c30*/  VIADD R136, R22.reuse, 0x20 ;  /* 0x0000002016887836 */ /* 0x040fe20000000000 */
[----:B------:R-:W-:Y:S01]  /*0c40*/  LOP3.LUT R3, R3, 0x1c0, RZ, 0xc0, !PT ;  /* 0x000001c003037812 */ /* 0x000fe200078ec0ff */
[----:B------:R-:W-:Y:S01]  /*0c50*/  VIADD R23, R22, 0x40 ;  /* 0x0000004016177836 */ /* 0x000fe20000000000 */
[----:B------:R-:W-:-:S02]  /*0c60*/  LOP3.LUT R5, R8, 0x7ffffffc, RZ, 0xc0, !PT ;  /* 0x7ffffffc08057812 */ /* 0x000fc400078ec0ff */
[----:B------:R-:W-:Y:S02]  /*0c70*/  LOP3.LUT R2, R3, 0x8, R2, 0xf8, !PT ;  /* 0x0000000803027812 */ /* 0x000fe400078ef802 */
[----:B------:R-:W-:Y:S01]  /*0c80*/  SHF.R.U32.HI R3, RZ, 0x3, R3 ;  /* 0x00000003ff037819 */ /* 0x000fe20000011603 */
[----:B------:R-:W-:Y:S01]  /*0c90*/  IMAD.IADD R5, R140, 0x1, -R5 ;  /* 0x000000018c057824 */ /* 0x000fe200078e0a05 */
[----:B------:R-:W-:Y:S01]  /*0ca0*/  LEA.HI R10, R6, R9, RZ, 0x3 ;  /* 0x00000009060a7211 */ /* 0x000fe200078f18ff */
[----:B------:R-:W-:Y:S01]  /*0cb0*/  IMAD.HI R6, R141, 0x55555556, RZ ;  /* 0x555555568d067827 */ /* 0x000fe200078e02ff */
[----:B------:R-:W-:Y:S02]  /*0cc0*/  LOP3.LUT R3, R2, R3, RZ, 0x3c, !PT ;  /* 0x0000000302037212 */ /* 0x000fe400078e3cff */
[----:B------:R-:W-:Y:S01]  /*0cd0*/  LOP3.LUT R10, R10, 0xfffffff8, RZ, 0xc0, !PT ;  /* 0xfffffff80a0a7812 */ /* 0x000fe200078ec0ff */
[----:B------:R-:W-:Y:S01]  /*0ce0*/  IMAD R145, R5, R0, 0x80 ;  /* 0x0000008005917424 */ /* 0x000fe200078e0200 */
[----:B------:R-:W-:Y:S01]  /*0cf0*/  LEA.HI R7, R7, R140, RZ, 0x5 ;  /* 0x0000008c07077211 */ /* 0x000fe200078f28ff */
[----:B------:R-:W-:Y:S01]  /*0d00*/  IMAD.IADD R2, R4, 0x1, R3 ;  /* 0x0000000104027824 */ /* 0x000fe200078e0203 */
[----:B------:R-:W-:Y:S01]  /*0d10*/  LEA.HI R6, R6, R6, RZ, 0x1 ;  /* 0x0000000606067211 */ /* 0x000fe200078f08ff */
[----:B------:R-:W-:Y:S01]  /*0d20*/  IMAD.IADD R10, R9, 0x1, -R10 ;  /* 0x00000001090a7824 */ /* 0x000fe200078e0a0a */
[----:B------:R-:W-:-:S02]  /*0d30*/  SHF.R.S32.HI R7, RZ, 0x5, R7 ;  /* 0x00000005ff077819 */ /* 0x000fc40000011407 */
[----:B------:R-:W-:Y:S01]  /*0d40*/  LEA.HI R0, R137, R137, RZ, 0x1 ;  /* 0x0000008989007211 */ /* 0x000fe200078f08ff */
[----:B------:R-:W-:Y:S01]  /*0d50*/  IMAD R6, R6, -0x3, R141 ;  /* 0xfffffffd06067824 */ /* 0x000fe200078e028d */
[----:B------:R-:W-:Y:S01]  /*0d60*/  LEA R2, R2, UR40, 0x1 ;  /* 0x0000002802027c11 */ /* 0x000fe2000f8e08ff */
[----:B------:R-:W-:Y:S01]  /*0d70*/  IMAD R7, R7, 0x10, R10 ;  /* 0x0000001007077824 */ /* 0x000fe200078e020a */
[----:B------:R-:W-:Y:S02]  /*0d80*/  LOP3.LUT R0, R0, 0x1ffffffe, RZ, 0xc0, !PT ;  /* 0x1ffffffe00007812 */ /* 0x000fe400078ec0ff */
[----:B------:R-:W-:Y:S01]  /*0d90*/  SEL R16, R16, 0xffffffc0, !P2 ;  /* 0xffffffc010107807 */ /* 0x000fe20005000000 */
[----:B------:R-:W-:Y:S01]  /*0da0*/  VIADD R17, R2, 0x21800 ;  /* 0x0002180002117836 */ /* 0x000fe20000000000 */
[----:B------:R-:W-:Y:S01]  /*0db0*/  SHF.R.S32.HI R138, RZ, 0x2, R138 ;  /* 0x00000002ff8a7819 */ /* 0x000fe2000001148a */
[----:B------:R-:W-:Y:S01]  /*0dc0*/  IMAD R142, R6, 0x40, R7 ;  /* 0x00000040068e7824 */ /* 0x000fe200078e0207 */
[----:B------:R-:W-:Y:S01]  /*0dd0*/  SHF.R.S32.HI R147, RZ, 0x1f, R136 ;  /* 0x0000001fff937819 */ /* 0x000fe20000011488 */
[----:B------:R-:W-:Y:S01]  /*0de0*/  VIADD R18, R2, 0x21820 ;  /* 0x0002182002127836 */ /* 0x000fe20000000000 */
[----:B------:R-:W-:Y:S01]  /*0df0*/  SHF.R.S32.HI R146, RZ, 0x1f, R23 ;  /* 0x0000001fff927819 */ /* 0x000fe20000011417 */
[----:B------:R-:W-:-:S02]  /*0e00*/  IMAD.IADD R143, R137, 0x1, -R0 ;  /* 0x00000001898f7824 */ /* 0x000fc400078e0a00 */
[C---:B------:R-:W-:Y:S02]  /*0e10*/  @P1 VIADD R18, R17.reuse, 0xffffffe0 ;  /* 0xffffffe011121836 */ /* 0x040fe40000000000 */
[----:B------:R-:W-:Y:S01]  /*0e20*/  IMAD.IADD R17, R17, 0x1, R16 ;  /* 0x0000000111117824 */ /* 0x000fe200078e0210 */
[----:B------:R-:W-:Y:S01]  /*0e30*/  LEA R143, R143, R142, 0x3 ;  /* 0x0000008e8f8f7211 */ /* 0x000fe200078e18ff */
[----:B------:R-:W-:Y:S02]  /*0e40*/  IMAD.IADD R16, R16, 0x1, R18 ;  /* 0x0000000110107824 */ /* 0x000fe400078e0212 */
[----:B------:R-:W-:-:S07]  /*0e50*/  VIADD R19, R18, 0x6000 ;  /* 0x0000600012137836 */ /* 0x000fce0000000000 */
.L_x_10026:
[----:B------:R-:W0:Y:S01]  /*0e60*/  SHFL.IDX PT, R0, R141, RZ, 0x1f ;  /* 0x00001fff8d007589 */ /* 0x000e2200000e0000 */
[----:B------:R-:W-:Y:S01]  /*0e70*/  ULDC UR4, c[0x0][0xc38] ;  /* 0x00030e0000047ab9 */ /* 0x000fe20000000800 */
[----:B------:R-:W-:Y:S01]  /*0e80*/  ULDC.64 UR6, c[0x0][0x418] ;  /* 0x0001060000067ab9 */ /* 0x000fe20000000a00 */
[----:B------:R-:W-:Y:S02]  /*0e90*/  UISETP.NE.AND UP2, UPT, UR4, 0x1, UPT ;  /* 0x000000010400788c */ /* 0x000fe4000bf45270 */
[----:B------:R-:W-:Y:S01]  /*0ea0*/  UISETP.NE.U32.AND UP0, UPT, UR6, URZ, UPT ;  /* 0x0000003f0600728c */ /* 0x000fe2000bf05070 */
[----:B------:R-:W-:Y:S01]  /*0eb0*/  ULDC UR4, c[0x0][0xc44] ;  /* 0x0003110000047ab9 */ /* 0x000fe20000000800 */
[----:B------:R-:W-:Y:S01]  /*0ec0*/  UMOV UR43, UR36 ;  /* 0x00000024002b7c82 */ /* 0x000fe20008000000 */
[----:B------:R-:W-:Y:S02]  /*0ed0*/  UISETP.NE.AND UP1, UPT, UR4, 0x1, UPT ;  /* 0x000000010400788c */ /* 0x000fe4000bf25270 */
[----:B------:R-:W-:Y:S01]  /*0ee0*/  UISETP.NE.AND.EX UP0, UPT, UR7, URZ, UPT, UP0 ;  /* 0x0000003f0700728c */ /* 0x000fe2000bf05300 */
[----:B------:R-:W-:-:S03]  /*0ef0*/  ULDC UR51, c[0x0][0x424] ;  /* 0x0001090000337ab9 */ /* 0x000fc60000000800 */
[----:B------:R-:W-:Y:S01]  /*0f00*/  @UP2 ULDC UR4, c[0x0][0xc3c] ;  /* 0x00030f0000042ab9 */ /* 0x000fe20000000800 */
[----:B------:R-:W-:Y:S01]  /*0f10*/  @UP2 ULDC UR6, c[0x0][0xc40] ;  /* 0x0003100000062ab9 */ /* 0x000fe20000000800 */
[----:B------:R-:W-:Y:S02]  /*0f20*/  UIMAD.WIDE.U32 UR4, UR36, UR4, URZ ;  /* 0x00000004240472a5 */ /* 0x000fe4000f8e003f */
[----:B------:R-:W-:Y:S02]  /*0f30*/  USEL UR51, UR51, 0x1, UP0 ;  /* 0x0000000133337887 */ /* 0x000fe40008000000 */
[----:B------:R-:W-:Y:S01]  /*0f40*/  @UP2 USHF.R.U32.HI UR43, URZ, UR6, UR5 ;  /* 0x000000063f2b2299 */ /* 0x000fe20008011605 */
[----:B------:R-:W-:Y:S01]  /*0f50*/  @UP1 ULDC.64 UR8, c[0x0][0xc48] ;  /* 0x0003120000081ab9 */ /* 0x000fe20000000a00 */
[----:B0-----:R-:W-:Y:S02]  /*0f60*/  R2UR UR39, R0 ;  /* 0x00000000002772ca */ /* 0x001fe400000e0000 */
[----:B------:R-:W-:-:S02]  /*0f70*/  UIMAD.WIDE.U32 UR4, UR43, UR8, URZ ;  /* 0x000000082b0472a5 */ /* 0x000fc4000f8e003f */
[----:B------:R-:W-:Y:S01]  /*0f80*/  UIADD3 UR8, UR40, 0x21800, URZ ;  /* 0x0002180028087890 */ /* 0x000fe2000fffe03f */
[----:B------:R-:W-:Y:S01]  /*0f90*/  UMOV UR38, UR43 ;  /* 0x0000002b00267c82 */ /* 0x000fe20008000000 */
[----:B------:R-:W-:-:S03]  /*0fa0*/  @UP1 USHF.R.U32.HI UR38, URZ, UR9, UR5 ;  /* 0x000000093f261299 */ /* 0x000fc60008011605 */
[----:B------:R-:W-:Y:S01]  /*0fb0*/  ULDC UR4, c[0x0][0x2f0] ;  /* 0x0000bc0000047ab9 */ /* 0x000fe20000000800 */
[----:B------:R-:W-:Y:S02]  /*0fc0*/  ULOP3.LUT UP0, URZ, UR8, 0x3ff, URZ, 0xc0, !UPT ;  /* 0x000003ff083f7892 */ /* 0x000fe4000f80c03f */
[----:B------:R-:W-:Y:S02]  /*0fd0*/  UIMAD UR51, UR51, UR4, URZ ;  /* 0x00000004333372a4 */ /* 0x000fe4000f8e023f */
[----:B------:R-:W-:Y:S02]  /*0fe0*/  UIMAD.WIDE UR6, UR39, 0x55555556, URZ ;  /* 0x55555556270678a5 */ /* 0x000fe4000f8e023f */
[----:B------:R-:W-:Y:S01]  /*0ff0*/  UIADD3 UR4, UR51, 0x7f, URZ ;  /* 0x0000007f33047890 */ /* 0x000fe2000fffe03f */
[----:B------:R-:W-:Y:S01]  /*1000*/  PLOP3.LUT P0, PT, PT, PT, UP0, 0x80, 0x0 ;  /* 0x000000000000781c */ /* 0x000fe20003f0f008 */
[----:B------:R-:W-:Y:S02]  /*1010*/  ULEA.HI UR52, UR7, UR7, URZ, 0x1 ;  /* 0x0000000707347291 */ /* 0x000fe4000f8f083f */
[----:B------:R-:W-:-:S02]  /*1020*/  USHF.R.S32.HI UR5, URZ, 0x1f, UR4 ;  /* 0x0000001f3f057899 */ /* 0x000fc40008011404 */
[----:B------:R-:W-:Y:S02]  /*1030*/  UIMAD UR52, UR52, -0x3, UR39 ;  /* 0xfffffffd343478a4 */ /* 0x000fe4000f8e0227 */
[----:B------:R-:W-:Y:S02]  /*1040*/  ULEA.HI UR5, UR5, UR4, URZ, 0x7 ;  /* 0x0000000405057291 */ /* 0x000fe4000f8f383f */
[----:B------:R-:W-:Y:S02]  /*1050*/  ULEA UR8, UR52, UR8, 0xd ;  /* 0x0000000834087291 */ /* 0x000fe4000f8e683f */
[----:B------:R-:W-:Y:S02]  /*1060*/  USHF.R.S32.HI UR50, URZ, 0x7, UR5 ;  /* 0x000000073f327899 */ /* 0x000fe40008011405 */
[----:B------:R-:W-:-:S04]  /*1070*/  USHF.R.U32.HI UR8, URZ, 0x4, UR8 ;  /* 0x000000043f087899 */ /* 0x000fc80008011608 */
[----:B------:R-:W-:Y:S01]  /*1080*/  ULOP3.LUT UR37, UR8, 0x3fff, URZ, 0xc0, !UPT ;  /* 0x00003fff08257892 */ /* 0x000fe2000f8ec03f */
[----:B-12345:R-:W-:Y:S11]  /*1090*/  @!P0 BRA `(.L_x_9998) ;  /* 0x0000000000408947 */ /* 0x03eff60003800000 */
        /* <DEDUP_REMOVED lines=16> */
.L_x_9998:
[----:B------:R-:W-:Y:S01]  /*11a0*/  ULOP3.LUT UR4, UR46, 0x1, URZ, 0xc0, !UPT ;  /* 0x000000012e047892 */ /* 0x000fe2000f8ec03f */
[----:B------:R-:W-:-:S04]  /*11b0*/  MOV R3, UR47 ;  /* 0x0000002f00037c02 */ /* 0x000fc80008000f00 */
[----:B------:R-:W-:Y:S01]  /*11c0*/  ISETP.NE.AND P0, PT, R3, 0x3, PT ;  /* 0x000000030300780c */ /* 0x000fe20003f05270 */
[----:B------:R-:W-:-:S05]  /*11d0*/  IMAD.U32 R0, RZ, RZ, UR4 ;  /* 0x00000004ff007e24 */ /* 0x000fca000f8e00ff */
[----:B------:R-:W-:-:S04]  /*11e0*/  SHF.L.U32 R0, R0, 0x1f, RZ ;  /* 0x0000001f00007819 */ /* 0x000fc800000006ff */
[----:B------:R-:W0:Y:S02]  /*11f0*/  SYNCS.PHASECHK.TRANS64.TRYWAIT P1, [UR40+0x2d800], R0 ;  /* 0x02d80000ff0075a7 */ /* 0x000e240008020168 */
[----:B0-----:R-:W-:Y:S05]  /*1200*/  @!P1 BRA `(.L_x_9999) ;  /* 0x0000009400949947 */ /* 0x001fea0003800000 */
.L_x_10076:
[----:B------:R-:W-:Y:S05]  /*1210*/  @!P0 BRA `(.L_x_10000) ;  /* 0x0000000000048947 */ /* 0x000fea0003800000 */
[----:B------:R-:W-:Y:S01]  /*1220*/  BPT.TRAP 0x1 ;  /* 0x000000040000795c */ /* 0x000fe20000300000 */
.L_x_10000:
[----:B------:R-:W-:Y:S02]  /*1230*/  IMAD.U32 R4, RZ, RZ, UR44 ;  /* 0x0000002cff047e24 */ /* 0x000fe4000f8e00ff */
[----:B0-----:R-:W-:-:S03]  /*1240*/  IMAD.U32 R3, RZ, RZ, UR45 ;  /* 0x0000002dff037e24 */ /* 0x001fc6000f8e00ff */
[----:B------:R-:W-:Y:S02]  /*1250*/  LEA R4, R4, UR40, 0x3 ;  /* 0x0000002804047c11 */ /* 0x000fe4000f8e18ff */
[----:B------:R-:W-:-:S04]  /*1260*/  SHF.L.U32 R3, R3, 0x1f, RZ ;  /* 0x0000001f03037819 */ /* 0x000fc800000006ff */
[----:B------:R0:W1:Y:S01]  /*1270*/  SYNCS.PHASECHK.TRANS64.TRYWAIT P1, [R4+URZ+0x2d830], R3 ;  /* 0x02d83003040075a7 */ /* 0x000062000802017f */
[----:B------:R-:W-:Y:S05]  /*1280*/  @!P0 BRA `(.L_x_10001) ;  /* 0x0000000000048947 */ /* 0x000fea0003800000 */
[----:B------:R-:W-:Y:S01]  /*1290*/  BPT.TRAP 0x1 ;  /* 0x000000040000795c */ /* 0x000fe20000300000 */
.L_x_10001:
[----:B------:R-:W-:Y:S01]  /*12a0*/  IMAD.MOV.U32 R135, RZ, RZ, RZ ;  /* 0x000000ffff877224 */ /* 0x000fe200078e00ff */
[----:B-1----:R-:W-:Y:S06]  /*12b0*/  @P1 BRA `(.L_x_10002) ;  /* 0x0000000000081947 */ /* 0x002fec0003800000 */
[----:B------:R-:W1:Y:S02]  /*12c0*/  SYNCS.PHASECHK.TRANS64.TRYWAIT P1, [R4+URZ+0x2d830], R3 ;  /* 0x02d83003040075a7 */ /* 0x000e64000802017f */
[----:B-1----:R-:W-:Y:S05]  /*12d0*/  @!P1 BRA `(.L_x_10003) ;  /* 0x0000009400789947 */ /* 0x002fea0003800000 */
.L_x_10002:
[----:B------:R-:W-:Y:S05]  /*12e0*/  WARPSYNC.ALL ;  /* 0x0000000000007948 */ /* 0x000fea0003800000 */
[----:B------:R-:W-:Y:S01]  /*12f0*/  UIADD3 UR4, UR40, 0x15400, URZ ;  /* 0x0001540028047890 */ /* 0x000fe2000fffe03f */
[----:B------:R-:W-:Y:S01]  /*1300*/  WARPGROUP.ARRIVE ;  /* 0x00000000000079c5 */ /* 0x000fe20000000000 */
[----:B------:R-:W-:Y:S02]  /*1310*/  ULEA UR52, UR52, UR40, 0xc ;  /* 0x0000002834347291 */ /* 0x000fe4000f8e603f */
[----:B------:R-:W-:Y:S02]  /*1320*/  USHF.R.U32.HI UR4, URZ, 0x4, UR4 ;  /* 0x000000043f047899 */ /* 0x000fe40008011604 */
[----:B------:R-:W-:-:S02]  /*1330*/  UIADD3 UR52, UR52, 0xc400, URZ ;  /* 0x0000c40034347890 */ /* 0x000fc4000fffe03f */
[----:B------:R-:W-:Y:S02]  /*1340*/  ULOP3.LUT UR4, UR4, 0x3fff, URZ, 0xc0, !UPT ;  /* 0x00003fff04047892 */ /* 0x000fe4000f8ec03f */
[----:B------:R-:W-:Y:S02]  /*1350*/  USHF.R.U32.HI UR52, URZ, 0x4, UR52 ;  /* 0x000000043f347899 */ /* 0x000fe40008011634 */
[----:B------:R-:W-:Y:S02]  /*1360*/  ULOP3.LUT UR32, UR4, 0x10000, URZ, 0xfc, !UPT ;  /* 0x0001000004207892 */ /* 0x000fe4000f8efc3f */
[----:B------:R-:W-:Y:S02]  /*1370*/  ULOP3.LUT UR52, UR52, 0x3fff, URZ, 0xc0, !UPT ;  /* 0x00003fff34347892 */ /* 0x000fe4000f8ec03f */
[----:B------:R-:W-:Y:S02]  /*1380*/  UIMAD UR6, UR44, 0x600, UR32 ;  /* 0x000006002c0678a4 */ /* 0x000fe4000f8e0220 */
[----:B------:R-:W-:Y:S01]  /*1390*/  ULOP3.LUT UR4, UR52, 0x10000, URZ, 0xfc, !UPT ;  /* 0x0001000034047892 */ /* 0x000fe2000f8efc3f */
[----:B------:R-:W-:Y:S01]  /*13a0*/  UMOV UR7, 0x80000020 ;  /* 0x8000002000077882 */ /* 0x000fe20000000000 */
[----:B------:R-:W-:-:S02]  /*13b0*/  UMOV UR5, 0x80000020 ;  /* 0x8000002000057882 */ /* 0x000fc40000000000 */
        /* <DEDUP_REMOVED lines=39> */
.L_x_10004:
[----:B01----:R-:W-:Y:S01]  /*1630*/  VIADD R3, R145, UR51 ;  /* 0x0000003391037c36 */ /* 0x003fe20008000000 */
[----:B------:R-:W-:Y:S01]  /*1640*/  P2R R6, PR, RZ, 0x1 ;  /* 0x00000001ff067803 */ /* 0x000fe20000000000 */
[----:B------:R-:W-:Y:S01]  /*1650*/  IMAD.U32 R0, RZ, RZ, UR50 ;  /* 0x00000032ff007e24 */ /* 0x000fe2000f8e00ff */
[----:B------:R-:W-:Y:S01]  /*1660*/  ULDC UR33, c[0x0][0x988] ;  /* 0x0002620000217ab9 */ /* 0x000fe20000000800 */
[----:B------:R-:W-:Y:S01]  /*1670*/  R2UR UR6, R4 ;  /* 0x00000000040672ca */ /* 0x000fe200000e0000 */
        /* <DEDUP_REMOVED lines=16> */
[C---:B------:R-:W-:Y:S01]  /*1780*/  ISETP.GT.AND P2, PT, R3.reuse, 0x9, PT ;  /* 0x000000090300780c */ /* 0x040fe20003f44270 */
        /* <DEDUP_REMOVED lines=151> */
[----:B------:R-:W-:-:S02]  /*2100*/  FMNMX.FTZ R5, R85, R0, !PT ;  /* 0x0000000055057209 */ /* 0x000fc40007810000 */
[----:B------:R-:W-:Y:S02]  /*2110*/  P2R R11, PR, RZ, 0x1 ;  /* 0x00000001ff0b7803 */ /* 0x000fe40000000000 */
[----:B------:R-:W-:Y:S01]  /*2120*/  P2R R10, PR, RZ, 0x2 ;  /* 0x00000002ff0a7803 */ /* 0x000fe20000000000 */
[----:B------:R-:W0:Y:S01]  /*2130*/  SHFL.BFLY PT, R0, R5, 0x2, 0x1f ;  /* 0x0c401f0005007f89 */ /* 0x000e2200000e0000 */
[----:B------:R-:W-:Y:S02]  /*2140*/  P2R R9, PR, RZ, 0x4 ;  /* 0x00000004ff097803 */ /* 0x000fe40000000000 */
[C---:B------:R-:W-:Y:S02]  /*2150*/  ISETP.GT.AND P2, PT, R3.reuse, 0x58, PT ;  /* 0x000000580300780c */ /* 0x040fe40003f44270 */
[C---:B------:R-:W-:Y:S02]  /*2160*/  ISETP.GT.AND P1, PT, R3.reuse, 0x59, PT ;  /* 0x000000590300780c */ /* 0x040fe40003f24270 */
[----:B------:R-:W-:-:S02]  /*2170*/  ISETP.GT.AND P0, PT, R3, 0x60, PT ;  /* 0x000000600300780c */ /* 0x000fc40003f04270 */
[----:B------:R-:W-:Y:S02]  /*2180*/  FMNMX.FTZ R3, R26, R27, !PT ;  /* 0x0000001b1a037209 */ /* 0x000fe40007810000 */
[----:B------:R-:W-:Y:S02]  /*2190*/  FSEL R74, R74, -INF , P0 ;  /* 0xff8000004a4a7808 */ /* 0x000fe40000000000 */
[----:B------:R-:W-:Y:S02]  /*21a0*/  ISETP.NE.AND P0, PT, R11, RZ, PT ;  /* 0x000000ff0b00720c */ /* 0x000fe40003f05270 */
[----:B------:R-:W-:Y:S02]  /*21b0*/  FSEL R70, R70, -INF , P2 ;  /* 0xff80000046467808 */ /* 0x000fe40001000000 */
[----:B------:R-:W-:Y:S02]  /*21c0*/  FSEL R75, R75, -INF , P0 ;  /* 0xff8000004b4b7808 */ /* 0x000fe40000000000 */
[----:B------:R-:W-:-:S02]  /*21d0*/  ISETP.NE.AND P0, PT, R6, RZ, PT ;  /* 0x000000ff0600720c */ /* 0x000fc40003f05270 */
[----:B------:R-:W-:Y:S02]  /*21e0*/  FSEL R71, R71, -INF , P1 ;  /* 0xff80000047477808 */ /* 0x000fe40000800000 */
[----:B------:R-:W-:Y:S02]  /*21f0*/  ISETP.NE.AND P1, PT, R10, RZ, PT ;  /* 0x000000ff0a00720c */ /* 0x000fe40003f25270 */
[----:B0-----:R-:W-:Y:S02]  /*2200*/  FMNMX.FTZ R7, R5, R0, !PT ;  /* 0x0000000005077209 */ /* 0x001fe40007810000 */
[----:B------:R-:W-:Y:S02]  /*2210*/  ISETP.NE.AND P2, PT, R9, RZ, PT ;  /* 0x000000ff0900720c */ /* 0x000fe40003f45270 */
[----:B------:R-:W-:Y:S01]  /*2220*/  FSEL R78, R78, -INF , P1 ;  /* 0xff8000004e4e7808 */ /* 0x000fe20000800000 */
[----:B------:R-:W0:Y:S01]  /*2230*/  SHFL.BFLY PT, R0, R7, 0x1, 0x1f ;  /* 0x0c201f0007007f89 */ /* 0x000e2200000e0000 */
[----:B------:R-:W-:-:S02]  /*2240*/  FSEL R79, R79, -INF , P2 ;  /* 0xff8000004f4f7808 */ /* 0x000fc40001000000 */
[----:B------:R-:W-:Y:S02]  /*2250*/  FSEL R83, R83, -INF , P4 ;  /* 0xff80000053537808 */ /* 0x000fe40002000000 */
[----:B------:R-:W-:Y:S02]  /*2260*/  FSEL R86, R86, -INF , P5 ;  /* 0xff80000056567808 */ /* 0x000fe40002800000 */
[----:B------:R-:W-:Y:S02]  /*2270*/  FSEL R87, R87, -INF , P6 ;  /* 0xff80000057577808 */ /* 0x000fe40003000000 */
[----:B------:R-:W-:Y:S02]  /*2280*/  MOV R98, R135 ;  /* 0x0000008700627202 */ /* 0x000fe40000000f00 */
[----:B0-----:R-:W-:-:S04]  /*2290*/  FMNMX.FTZ R0, R7, R0, !PT ;  /* 0x0000000007007209 */ /* 0x001fc80007810000 */
[C---:B------:R-:W-:Y:S01]  /*22a0*/  FSETP.NEU.FTZ.AND P3, PT, R0.reuse, -INF , PT ;  /* 0xff8000000000780b */ /* 0x040fe20003f7d000 */
[----:B------:R-:W-:-:S05]  /*22b0*/  FMUL.FTZ R14, R0, UR33 ;  /* 0x00000021000e7c20 */ /* 0x000fca0008410000 */
[----:B------:R-:W-:Y:S02]  /*22c0*/  FSEL R14, R14, RZ, P3 ;  /* 0x000000ff0e0e7208 */ /* 0x000fe40001800000 */
[----:B------:R-:W-:Y:S02]  /*22d0*/  ISETP.NE.AND P3, PT, R8, RZ, PT ;  /* 0x000000ff0800720c */ /* 0x000fe40003f65270 */
[----:B------:R-:W-:Y:S01]  /*22e0*/  FMNMX.FTZ R8, R30, R3, !PT ;  /* 0x000000031e087209 */ /* 0x000fe20007810000 */
[--C-:B------:R-:W-:Y:S01]  /*22f0*/  FFMA.FTZ R5, R24, UR33, -R14.reuse ;  /* 0x0000002118057c23 */ /* 0x100fe2000801080e */
[--C-:B------:R-:W-:Y:S01]  /*2300*/  FFMA.FTZ R6, R28, UR33, -R14.reuse ;  /* 0x000000211c067c23 */ /* 0x100fe2000801080e */
[--C-:B------:R-:W-:Y:S01]  /*2310*/  FFMA.FTZ R32, R32, UR33, -R14.reuse ;  /* 0x0000002120207c23 */ /* 0x100fe2000801080e */
[----:B------:R-:W-:Y:S01]  /*2320*/  FMNMX.FTZ R3, R31, R8, !PT ;  /* 0x000000081f037209 */ /* 0x000fe20007810000 */
[--C-:B------:R-:W-:Y:S01]  /*2330*/  FFMA.FTZ R11, R36, UR33, -R14.reuse ;  /* 0x00000021240b7c23 */ /* 0x100fe2000801080e */
[----:B------:R-:W-:Y:S01]  /*2340*/  FSEL R82, R82, -INF , P3 ;  /* 0xff80000052527808 */ /* 0x000fe20001800000 */
        /* <DEDUP_REMOVED lines=23> */
[----:B------:R0:W-:Y:S01]  /*24c0*/  MUFU.EX2 R12, R37 ;  /* 0x00000025000c7308 */ /* 0x0001e20000000800 */
[--C-:B------:R-:W-:Y:S01]  /*24d0*/  FFMA.FTZ R48, R69, UR33, -R14.reuse ;  /* 0x0000002145307c23 */ /* 0x100fe2000801080e */
[----:B------:R-:W-:Y:S01]  /*24e0*/  FMNMX.FTZ R20, R46, R3, !PT ;  /* 0x000000032e147209 */ /* 0x000fe20007810000 */
[--C-:B------:R-:W-:Y:S01]  /*24f0*/  FFMA.FTZ R56, R77, UR33, -R14.reuse ;  /* 0x000000214d387c23 */ /* 0x100fe2000801080e */
[----:B------:R-:W-:-:S02]  /*2500*/  FFMA.FTZ R64, R81, UR33, -R14 ;  /* 0x0000002151407c23 */ /* 0x000fc4000801080e */
[----:B------:R-:W-:Y:S02]  /*2510*/  FMNMX.FTZ R3, R47, R20, !PT ;  /* 0x000000142f037209 */ /* 0x000fe40007810000 */
[----:B------:R-:W-:Y:S01]  /*2520*/  MUFU.EX2 R5, R5 ;  /* 0x0000000500057308 */ /* 0x000fe20000000800 */
[----:B0-----:R-:W-:Y:S01]  /*2530*/  FFMA.FTZ R37, R60, UR33, -R14 ;  /* 0x000000213c257c23 */ /* 0x001fe2000801080e */
[----:B------:R-:W-:-:S04]  /*2540*/  FMNMX.FTZ R20, R50, R3, !PT ;  /* 0x0000000332147209 */ /* 0x000fc80007810000 */
[----:B------:R-:W-:Y:S02]  /*2550*/  FMNMX.FTZ R3, R51, R20, !PT ;  /* 0x0000001433037209 */ /* 0x000fe40007810000 */
[----:B------:R0:W-:Y:S02]  /*2560*/  MUFU.EX2 R20, R41 ;  /* 0x0000002900147308 */ /* 0x0001e40000000800 */
[----:B------:R-:W-:-:S04]  /*2570*/  FMNMX.FTZ R24, R54, R3, !PT ;  /* 0x0000000336187209 */ /* 0x000fc80007810000 */
[----:B------:R-:W-:Y:S02]  /*2580*/  FMNMX.FTZ R3, R55, R24, !PT ;  /* 0x0000001837037209 */ /* 0x000fe40007810000 */
[----:B------:R-:W1:Y:S01]  /*2590*/  MUFU.EX2 R10, R10 ;  /* 0x0000000a000a7308 */ /* 0x000e620000000800 */
[----:B0-----:R-:W-:Y:S01]  /*25a0*/  FFMA.FTZ R41, R68, UR33, -R14 ;  /* 0x0000002144297c23 */ /* 0x001fe2000801080e */
[----:B------:R-:W-:-:S04]  /*25b0*/  FMNMX.FTZ R24, R58, R3, !PT ;  /* 0x000000033a187209 */ /* 0x000fc80007810000 */
[----:B------:R-:W-:Y:S02]  /*25c0*/  FMNMX.FTZ R3, R59, R24, !PT ;  /* 0x000000183b037209 */ /* 0x000fe40007810000 */
[----:B------:R0:W-:Y:S02]  /*25d0*/  MUFU.EX2 R24, R45 ;  /* 0x0000002d00187308 */ /* 0x0001e40000000800 */
[----:B------:R-:W-:-:S04]  /*25e0*/  FMNMX.FTZ R28, R62, R3, !PT ;  /* 0x000000033e1c7209 */ /* 0x000fc80007810000 */
[----:B------:R-:W-:Y:S02]  /*25f0*/  FMNMX.FTZ R3, R63, R28, !PT ;  /* 0x0000001c3f037209 */ /* 0x000fe40007810000 */
[----:B------:R-:W-:Y:S01]  /*2600*/  MUFU.EX2 R6, R6 ;  /* 0x0000000600067308 */ /* 0x000fe20000000800 */
[----:B0-----:R-:W-:Y:S01]  /*2610*/  FFMA.FTZ R45, R72, UR33, -R14 ;  /* 0x00000021482d7c23 */ /* 0x001fe2000801080e */
[----:B------:R-:W-:Y:S02]  /*2620*/  FMNMX.FTZ R28, R66, R3, !PT ;  /* 0x00000003421c7209 */ /* 0x000fe40007810000 */
[----:B-1----:R-:W-:Y:S02]  /*2630*/  F2FP.BF16.F32.PACK_AB R4, R10, R5 ;  /* 0x000000050a04723e */ /* 0x002fe400000010ff */
[----:B------:R-:W-:Y:S02]  /*2640*/  FMNMX.FTZ R3, R67, R28, !PT ;  /* 0x0000001c43037209 */ /* 0x000fe40007810000 */
[----:B------:R0:W-:Y:S02]  /*2650*/  MUFU.EX2 R28, R49 ;  /* 0x00000031001c7308 */ /* 0x0001e40000000800 */
[----:B------:R-:W-:-:S04]  /*2660*/  FMNMX.FTZ R32, R70, R3, !PT ;  /* 0x0000000346207209 */ /* 0x000fc80007810000 */
[----:B------:R-:W-:Y:S02]  /*2670*/  FMNMX.FTZ R3, R71, R32, !PT ;  /* 0x0000002047037209 */ /* 0x000fe40007810000 */
[----:B------:R-:W-:Y:S01]  /*2680*/  MUFU.EX2 R7, R7 ;  /* 0x0000000700077308 */ /* 0x000fe20000000800 */
[----:B0-----:R-:W-:Y:S01]  /*2690*/  FFMA.FTZ R49, R76, UR33, -R14 ;  /* 0x000000214c317c23 */ /* 0x001fe2000801080e */
[----:B------:R-:W-:-:S04]  /*26a0*/  FMNMX.FTZ R32, R74, R3, !PT ;  /* 0x000000034a207209 */ /* 0x000fc80007810000 */
[----:B------:R-:W-:Y:S02]  /*26b0*/  FMNMX.FTZ R3, R75, R32, !PT ;  /* 0x000000204b037209 */ /* 0x000fe40007810000 */
[----:B------:R-:W-:Y:S02]  /*26c0*/  MUFU.EX2 R32, R53 ;  /* 0x0000003500207308 */ /* 0x000fe40000000800 */
[----:B------:R-:W-:-:S04]  /*26d0*/  FMNMX.FTZ R36, R78, R3, !PT ;  /* 0x000000034e247209 */ /* 0x000fc80007810000 */
[----:B------:R-:W-:Y:S02]  /*26e0*/  FMNMX.FTZ R3, R79, R36, !PT ;  /* 0x000000244f037209 */ /* 0x000fe40007810000 */
[----:B------:R-:W-:Y:S02]  /*26f0*/  MUFU.EX2 R9, R9 ;  /* 0x0000000900097308 */ /* 0x000fe40000000800 */
[----:B------:R-:W-:-:S04]  /*2700*/  FMNMX.FTZ R36, R82, R3, !PT ;  /* 0x0000000352247209 */ /* 0x000fc80007810000 */
[----:B------:R-:W-:Y:S02]  /*2710*/  FMNMX.FTZ R3, R83, R36, !PT ;  /* 0x0000002453037209 */ /* 0x000fe40007810000 */
[----:B------:R0:W-:Y:S02]  /*2720*/  MUFU.EX2 R36, R57 ;  /* 0x0000003900247308 */ /* 0x0001e40000000800 */
[----:B------:R-:W-:-:S04]  /*2730*/  FMNMX.FTZ R40, R86, R3, !PT ;  /* 0x0000000356287209 */ /* 0x000fc80007810000 */
[----:B------:R-:W-:Y:S01]  /*2740*/  FMNMX.FTZ R3, R87, R40, !PT ;  /* 0x0000002857037209 */ /* 0x000fe20007810000 */
[--C-:B------:R-:W-:Y:S01]  /*2750*/  FFMA.FTZ R40, R65, UR33, -R14.reuse ;  /* 0x0000002141287c23 */ /* 0x100fe2000801080e */
[----:B------:R-:W-:Y:S01]  /*2760*/  MUFU.EX2 R11, R11 ;  /* 0x0000000b000b7308 */ /* 0x000fe20000000800 */
[--C-:B0-----:R-:W-:Y:S02]  /*2770*/  FFMA.FTZ R57, R80, UR33, -R14.reuse ;  /* 0x0000002150397c23 */ /* 0x101fe4000801080e */
[----:B------:R-:W0:Y:S05]  /*2780*/  SHFL.BFLY PT, R52, R3, 0x2, 0x1f ;  /* 0x0c401f0003347f89 */ /* 0x000e2a00000e0000 */
[----:B------:R-:W-:Y:S08]  /*2790*/  MUFU.EX2 R13, R13 ;  /* 0x0000000d000d7308 */ /* 0x000ff00000000800 */
[----:B------:R-:W-:Y:S08]  /*27a0*/  MUFU.EX2 R15, R15 ;  /* 0x0000000f000f7308 */ /* 0x000ff00000000800 */
[----:B------:R-:W-:Y:S01]  /*27b0*/  MUFU.EX2 R21, R21 ;  /* 0x0000001500157308 */ /* 0x000fe20000000800 */
[----:B0-----:R-:W-:Y:S01]  /*27c0*/  FMNMX.FTZ R53, R3, R52, !PT ;  /* 0x0000003403357209 */ /* 0x001fe20007810000 */
[----:B------:R-:W-:-:S04]  /*27d0*/  FFMA.FTZ R52, R73, UR33, -R14 ;  /* 0x0000002149347c23 */ /* 0x000fc8000801080e */
[----:B------:R-:W0:Y:S02]  /*27e0*/  SHFL.BFLY PT, R60, R53, 0x1, 0x1f ;  /* 0x0c201f00353c7f89 */ /* 0x000e2400000e0000 */
[----:B------:R-:W-:Y:S08]  /*27f0*/  MUFU.EX2 R25, R25 ;  /* 0x0000001900197308 */ /* 0x000ff00000000800 */
[----:B------:R-:W-:Y:S08]  /*2800*/  MUFU.EX2 R29, R29 ;  /* 0x0000001d001d7308 */ /* 0x000ff00000000800 */
[----:B------:R-:W-:Y:S01]  /*2810*/  MUFU.EX2 R37, R37 ;  /* 0x0000002500257308 */ /* 0x000fe20000000800 */
[----:B0-----:R-:W-:Y:S01]  /*2820*/  FMNMX.FTZ R3, R53, R60, !PT ;  /* 0x0000003c35037209 */ /* 0x001fe20007810000 */
[--C-:B------:R-:W-:Y:S01]  /*2830*/  FFMA.FTZ R53, R84, UR33, -R14.reuse ;  /* 0x0000002154357c23 */ /* 0x100fe2000801080e */
[----:B------:R-:W-:-:S05]  /*2840*/  FFMA.FTZ R60, R85, UR33, -R14 ;  /* 0x00000021553c7c23 */ /* 0x000fca000801080e */
[----:B------:R-:W-:Y:S01]  /*2850*/  MUFU.EX2 R44, R44 ;  /* 0x0000002c002c7308 */ /* 0x000fe20000000800 */
[C---:B------:R-:W-:Y:S01]  /*2860*/  FSETP.NEU.FTZ.AND P1, PT, R3.reuse, -INF , PT ;  /* 0xff8000000300780b */ /* 0x040fe20003f3d000 */
[----:B------:R-:W-:-:S05]  /*2870*/  FMUL.FTZ R61, R3, UR33 ;  /* 0x00000021033d7c20 */ /* 0x000fca0008410000 */
[----:B------:R-:W-:Y:S01]  /*2880*/  FSEL R14, R61, RZ, P1 ;  /* 0x000000ff3d0e7208 */ /* 0x000fe20000800000 */
[----:B------:R-:W-:Y:S01]  /*2890*/  MUFU.EX2 R33, R33 ;  /* 0x0000002100217308 */ /* 0x000fe20000000800 */
[----:B------:R-:W-:-:S03]  /*28a0*/  PLOP3.LUT P1, PT, PT, PT, UP0, 0x80, 0x0 ;  /* 0x000000000000781c */ /* 0x000fc60003f2f008 */
        /* <DEDUP_REMOVED lines=21> */
[----:B------:R1:W2:Y:S01]  /*2a00*/  MUFU.EX2 R69, R68 ;  /* 0x0000004400457308 */ /* 0x0002a20000000800 */
[--C-:B------:R-:W-:Y:S01]  /*2a10*/  FFMA.FTZ R78, R78, UR33, -R14.reuse ;  /* 0x000000214e4e7c23 */ /* 0x100fe2000801080e */
[--C-:B------:R-:W-:Y:S01]  /*2a20*/  FFMA.FTZ R79, R79, UR33, -R14.reuse ;  /* 0x000000214f4f7c23 */ /* 0x100fe2000801080e */
[--C-:B------:R-:W-:Y:S01]  /*2a30*/  FFMA.FTZ R82, R82, UR33, -R14.reuse ;  /* 0x0000002152527c23 */ /* 0x100fe2000801080e */
[--C-:B------:R-:W-:Y:S01]  /*2a40*/  FFMA.FTZ R83, R83, UR33, -R14.reuse ;  /* 0x0000002153537c23 */ /* 0x100fe2000801080e */
[--C-:B------:R-:W-:Y:S01]  /*2a50*/  FFMA.FTZ R86, R86, UR33, -R14.reuse ;  /* 0x0000002156567c23 */ /* 0x100fe2000801080e */
[----:B------:R-:W-:-:S02]  /*2a60*/  FFMA.FTZ R87, R87, UR33, -R14 ;  /* 0x0000002157577c23 */ /* 0x000fc4000801080e */
[----:B------:R3:W4:Y:S01]  /*2a70*/  MUFU.EX2 R76, R31 ;  /* 0x0000001f004c7308 */ /* 0x0007220000000800 */
[--C-:B-1----:R-:W-:Y:S01]  /*2a80*/  FFMA.FTZ R68, R47, UR33, -R14.reuse ;  /* 0x000000212f447c23 */ /* 0x102fe2000801080e */
[----:B------:R-:W-:Y:S01]  /*2a90*/  FFMA.FTZ R47, R55, UR33, -R14 ;  /* 0x00000021372f7c23 */ /* 0x000fe2000801080e */
[----:B------:R-:W-:Y:S01]  /*2aa0*/  FADD.FTZ R55, R5, R10 ;  /* 0x0000000a05377221 */ /* 0x000fe20000010000 */
[----:B0-----:R-:W-:Y:S01]  /*2ab0*/  FADD.FTZ R10, R61, R72 ;  /* 0x000000483d0a7221 */ /* 0x001fe20000010000 */
[----:B------:R-:W-:Y:S02]  /*2ac0*/  F2FP.BF16.F32.PACK_AB R5, R72, R61 ;  /* 0x0000003d4805723e */ /* 0x000fe400000010ff */
[----:B------:R-:W-:Y:S01]  /*2ad0*/  FADD.FTZ R54, R6, R55 ;  /* 0x0000003706367221 */ /* 0x000fe20000010000 */
[----:B------:R-:W0:Y:S01]  /*2ae0*/  MUFU.EX2 R26, R26 ;  /* 0x0000001a001a7308 */ /* 0x000e220000000800 */
[C---:B------:R-:W-:Y:S01]  /*2af0*/  F2FP.BF16.F32.PACK_AB R6, R7.reuse, R6 ;  /* 0x000000060706723e */ /* 0x040fe200000010ff */
[----:B---3--:R-:W-:Y:S01]  /*2b00*/  FFMA.FTZ R31, R50, UR33, -R14 ;  /* 0x00000021321f7c23 */ /* 0x008fe2000801080e */
[----:B------:R-:W-:Y:S01]  /*2b10*/  FADD.FTZ R59, R7, R54 ;  /* 0x00000036073b7221 */ /* 0x000fe20000010000 */
[----:B--2---:R-:W-:Y:S01]  /*2b20*/  FADD.FTZ R7, R69, R10 ;  /* 0x0000000a45077221 */ /* 0x004fe20000010000 */
[--C-:B------:R-:W-:Y:S01]  /*2b30*/  FFMA.FTZ R50, R62, UR33, -R14.reuse ;  /* 0x000000213e327c23 */ /* 0x100fe2000801080e */
[--C-:B------:R-:W-:Y:S01]  /*2b40*/  FFMA.FTZ R55, R63, UR33, -R14.reuse ;  /* 0x000000213f377c23 */ /* 0x100fe2000801080e */
[----:B------:R-:W-:Y:S01]  /*2b50*/  FADD.FTZ R10, R8, R59 ;  /* 0x0000003b080a7221 */ /* 0x000fe20000010000 */
[----:B------:R-:W1:Y:S01]  /*2b60*/  MUFU.EX2 R27, R27 ;  /* 0x0000001b001b7308 */ /* 0x000e620000000800 */
[----:B----4-:R-:W-:Y:S01]  /*2b70*/  FADD.FTZ R61, R76, R7 ;  /* 0x000000074c3d7221 */ /* 0x010fe20000010000 */
[----:B------:R-:W-:Y:S01]  /*2b80*/  FFMA.FTZ R54, R66, UR33, -R14 ;  /* 0x0000002142367c23 */ /* 0x000fe2000801080e */
[----:B------:R-:W-:Y:S01]  /*2b90*/  FADD.FTZ R62, R9, R10 ;  /* 0x0000000a093e7221 */ /* 0x000fe20000010000 */
[----:B------:R-:W-:Y:S01]  /*2ba0*/  FFMA.FTZ R59, R67, UR33, -R14 ;  /* 0x00000021433b7c23 */ /* 0x000fe2000801080e */
[----:B------:R-:W-:-:S02]  /*2bb0*/  F2FP.BF16.F32.PACK_AB R8, R9, R8 ;  /* 0x000000080908723e */ /* 0x000fc400000010ff */
[----:B------:R-:W-:Y:S01]  /*2bc0*/  FADD.FTZ R63, R11, R62 ;  /* 0x0000003e0b3f7221 */ /* 0x000fe20000010000 */
[----:B------:R-:W2:Y:S01]  /*2bd0*/  MUFU.EX2 R30, R30 ;  /* 0x0000001e001e7308 */ /* 0x000ea20000000800 */
[----:B0-----:R-:W-:Y:S01]  /*2be0*/  FADD.FTZ R10, R26, R61 ;  /* 0x0000003d1a0a7221 */ /* 0x001fe20000010000 */
[----:B------:R-:W-:Y:S01]  /*2bf0*/  F2FP.BF16.F32.PACK_AB R7, R76, R69 ;  /* 0x000000454c07723e */ /* 0x000fe200000010ff */
[----:B------:R-:W-:-:S04]  /*2c00*/  FADD.FTZ R62, R12, R63 ;  /* 0x0000003f0c3e7221 */ /* 0x000fc80000010000 */
[----:B------:R-:W-:Y:S01]  /*2c10*/  FADD.FTZ R63, R13, R62 ;  /* 0x0000003e0d3f7221 */ /* 0x000fe20000010000 */
[----:B------:R-:W0:Y:S01]  /*2c20*/  MUFU.EX2 R35, R35 ;  /* 0x0000002300237308 */ /* 0x000e220000000800 */
[----:B-1----:R-:W-:Y:S01]  /*2c30*/  FADD.FTZ R61, R27, R10 ;  /* 0x0000000a1b3d7221 */ /* 0x002fe20000010000 */
[----:B------:R1:W-:Y:S01]  /*2c40*/  STSM.16.M88.4 [R2+0x21800], R4 ;  /* 0x0218000402007844 */ /* 0x0003e20000000200 */
[----:B------:R-:W-:-:S05]  /*2c50*/  FADD.FTZ R62, R20, R63 ;  /* 0x0000003f143e7221 */ /* 0x000fca0000010000 */
[----:B------:R-:W3:Y:S01]  /*2c60*/  MUFU.EX2 R34, R34 ;  /* 0x0000002200227308 */ /* 0x000ee20000000800 */
[----:B--2---:R-:W-:-:S07]  /*2c70*/  FADD.FTZ R10, R30, R61 ;  /* 0x0000003d1e0a7221 */ /* 0x004fce0000010000 */
[----:B------:R-:W2:Y:S01]  /*2c80*/  MUFU.EX2 R39, R39 ;  /* 0x0000002700277308 */ /* 0x000ea20000000800 */
[----:B0-----:R-:W-:-:S07]  /*2c90*/  FADD.FTZ R61, R35, R10 ;  /* 0x0000000a233d7221 */ /* 0x001fce0000010000 */
[----:B------:R-:W0:Y:S01]  /*2ca0*/  MUFU.EX2 R43, R43 ;  /* 0x0000002b002b7308 */ /* 0x000e220000000800 */
[----:B---3--:R-:W-:Y:S01]  /*2cb0*/  FADD.FTZ R10, R34, R61 ;  /* 0x0000003d220a7221 */ /* 0x008fe20000010000 */
[----:B------:R-:W-:-:S04]  /*2cc0*/  FADD.FTZ R61, R15, R62 ;  /* 0x0000003e0f3d7221 */ /* 0x000fc80000010000 */
[----:B------:R-:W-:Y:S02]  /*2cd0*/  FADD.FTZ R62, R24, R61 ;  /* 0x0000003d183e7221 */ /* 0x000fe40000010000 */
[----:B------:R-:W3:Y:S01]  /*2ce0*/  MUFU.EX2 R68, R68 ;  /* 0x0000004400447308 */ /* 0x000ee20000000800 */
[----:B--2---:R-:W-:Y:S01]  /*2cf0*/  FADD.FTZ R10, R39, R10 ;  /* 0x0000000a270a7221 */ /* 0x004fe20000010000 */
[----:B------:R-:W-:-:S04]  /*2d00*/  FADD.FTZ R63, R21, R62 ;  /* 0x0000003e153f7221 */ /* 0x000fc80000010000 */
[----:B------:R-:W-:Y:S02]  /*2d10*/  FADD.FTZ R14, R28, R63 ;  /* 0x0000003f1c0e7221 */ /* 0x000fe40000010000 */
[----:B------:R-:W2:Y:S01]  /*2d20*/  MUFU.EX2 R31, R31 ;  /* 0x0000001f001f7308 */ /* 0x000ea20000000800 */
[----:B0-----:R-:W-:-:S07]  /*2d30*/  FADD.FTZ R61, R43, R10 ;  /* 0x0000000a2b3d7221 */ /* 0x001fce0000010000 */
[----:B------:R-:W0:Y:S01]  /*2d40*/  MUFU.EX2 R38, R38 ;  /* 0x0000002600267308 */ /* 0x000e220000000800 */
[----:B---3--:R-:W-:Y:S01]  /*2d50*/  FADD.FTZ R10, R68, R61 ;  /* 0x0000003d440a7221 */ /* 0x008fe20000010000 */
[----:B------:R-:W-:Y:S01]  /*2d60*/  FADD.FTZ R61, R25, R14 ;  /* 0x0000000e193d7221 */ /* 0x000fe20000010000 */
[----:B------:R-:W-:Y:S02]  /*2d70*/  F2FP.BF16.F32.PACK_AB R14, R24, R15 ;  /* 0x0000000f180e723e */ /* 0x000fe400000010ff */
[----:B------:R-:W-:-:S03]  /*2d80*/  F2FP.BF16.F32.PACK_AB R15, R68, R43 ;  /* 0x0000002b440f723e */ /* 0x000fc600000010ff */
[----:B------:R-:W3:Y:S01]  /*2d90*/  MUFU.EX2 R42, R42 ;  /* 0x0000002a002a7308 */ /* 0x000ee20000000800 */
[----:B--2---:R-:W-:Y:S01]  /*2da0*/  FADD.FTZ R9, R31, R10 ;  /* 0x0000000a1f097221 */ /* 0x004fe20000010000 */
[----:B------:R-:W-:Y:S02]  /*2db0*/  F2FP.BF16.F32.PACK_AB R10, R12, R11 ;  /* 0x0000000b0c0a723e */ /* 0x000fe400000010ff */
[----:B------:R-:W-:Y:S01]  /*2dc0*/  F2FP.BF16.F32.PACK_AB R12, R20, R13 ;  /* 0x0000000d140c723e */ /* 0x000fe200000010ff */
[----:B------:R-:W-:Y:S01]  /*2dd0*/  FADD.FTZ R20, R32, R61 ;  /* 0x0000003d20147221 */ /* 0x000fe20000010000 */
[----:B------:R-:W-:Y:S02]  /*2de0*/  F2FP.BF16.F32.PACK_AB R11, R35, R30 ;  /* 0x0000001e230b723e */ /* 0x000fe400000010ff */
[----:B------:R-:W2:Y:S01]  /*2df0*/  MUFU.EX2 R47, R47 ;  /* 0x0000002f002f7308 */ /* 0x000ea20000000800 */
[----:B0-----:R-:W-:Y:S01]  /*2e00*/  FADD.FTZ R9, R38, R9 ;  /* 0x0000000926097221 */ /* 0x001fe20000010000 */
[----:B-1----:R-:W-:Y:S01]  /*2e10*/  FADD.FTZ R7, R29, R20 ;  /* 0x000000141d077221 */ /* 0x002fe20000010000 */
[----:B------:R-:W-:-:S03]  /*2e20*/  F2FP.BF16.F32.PACK_AB R13, R39, R34 ;  /* 0x00000022270d723e */ /* 0x000fc600000010ff */
[----:B------:R-:W-:Y:S02]  /*2e30*/  FADD.FTZ R6, R36, R7 ;  /* 0x0000000724067221 */ /* 0x000fe40000010000 */
[----:B------:R-:W0:Y:S01]  /*2e40*/  MUFU.EX2 R46, R46 ;  /* 0x0000002e002e7308 */ /* 0x000e220000000800 */
[----:B---3--:R-:W-:Y:S01]  /*2e50*/  FADD.FTZ R4, R42, R9 ;  /* 0x000000092a047221 */ /* 0x008fe20000010000 */
[----:B------:R-:W-:Y:S01]  /*2e60*/  FADD.FTZ R7, R37, R6 ;  /* 0x0000000625077221 */ /* 0x000fe20000010000 */
[----:B------:R-:W-:Y:S02]  /*2e70*/  F2FP.BF16.F32.PACK_AB R9, R27, R26 ;  /* 0x0000001a1b09723e */ /* 0x000fe400000010ff */
[----:B------:R-:W-:-:S03]  /*2e80*/  F2FP.BF16.F32.PACK_AB R6, R32, R25 ;  /* 0x000000192006723e */ /* 0x000fc600000010ff */
[----:B------:R-:W1:Y:S01]  /*2e90*/  MUFU.EX2 R51, R51 ;  /* 0x0000003300337308 */ /* 0x000e620000000800 */
[----:B--2---:R-:W-:Y:S01]  /*2ea0*/  FADD.FTZ R5, R47, R4 ;  /* 0x000000042f057221 */ /* 0x004fe20000010000 */
[----:B------:R2:W-:Y:S04]  /*2eb0*/  STSM.16.M88.4 [R18], R8 ;  /* 0x0000000812007844 */ /* 0x0005e80000000200 */
[----:B------:R3:W-:Y:S02]  /*2ec0*/  STSM.16.M88.4 [R17], R12 ;  /* 0x0000000c11007844 */ /* 0x0007e40000000200 */
[----:B------:R-:W4:Y:S01]  /*2ed0*/  MUFU.EX2 R50, R50 ;  /* 0x0000003200327308 */ /* 0x000f220000000800 */
[----:B0-----:R-:W-:-:S07]  /*2ee0*/  FADD.FTZ R4, R46, R5 ;  /* 0x000000052e047221 */ /* 0x001fce0000010000 */
[----:B------:R-:W0:Y:S01]  /*2ef0*/  MUFU.EX2 R55, R55 ;  /* 0x0000003700377308 */ /* 0x000e220000000800 */
[----:B-1----:R-:W-:Y:S01]  /*2f00*/  FADD.FTZ R5, R51, R4 ;  /* 0x0000000433057221 */ /* 0x002fe20000010000 */
[----:B------:R-:W-:Y:S01]  /*2f10*/  FADD.FTZ R4, R44, R7 ;  /* 0x000000072c047221 */ /* 0x000fe20000010000 */
[----:B--2---:R-:W-:Y:S02]  /*2f20*/  F2FP.BF16.F32.PACK_AB R8, R36, R29 ;  /* 0x0000001d2408723e */ /* 0x004fe400000010ff */
[----:B------:R-:W-:Y:S01]  /*2f30*/  F2FP.BF16.F32.PACK_AB R10, R44, R37 ;  /* 0x000000252c0a723e */ /* 0x000fe200000010ff */
[----:B------:R-:W-:Y:S01]  /*2f40*/  FADD.FTZ R7, R33, R4 ;  /* 0x0000000421077221 */ /* 0x000fe20000010000 */
[----:B------:R-:W-:Y:S01]  /*2f50*/  F2FP.BF16.F32.PACK_AB R4, R28, R21 ;  /* 0x000000151c04723e */ /* 0x000fe200000010ff */
[----:B------:R-:W1:Y:S01]  /*2f60*/  MUFU.EX2 R40, R40 ;  /* 0x0000002800287308 */ /* 0x000e620000000800 */
[----:B----4-:R-:W-:-:S07]  /*2f70*/  FADD.FTZ R24, R50, R5 ;  /* 0x0000000532187221 */ /* 0x010fce0000010000 */
[----:B------:R-:W2:Y:S01]  /*2f80*/  MUFU.EX2 R54, R54 ;  /* 0x0000003600367308 */ /* 0x000ea20000000800 */
[C---:B0-----:R-:W-:Y:S01]  /*2f90*/  FADD.FTZ R5, R55.reuse, R24 ;  /* 0x0000001837057221 */ /* 0x041fe20000010000 */
[----:B------:R-:W-:-:S06]  /*2fa0*/  F2FP.BF16.F32.PACK_AB R11, R55, R50 ;  /* 0x00000032370b723e */ /* 0x000fcc00000010ff */
[----:B------:R-:W0:Y:S01]  /*2fb0*/  MUFU.EX2 R41, R41 ;  /* 0x0000002900297308 */ /* 0x000e220000000800 */
[----:B-1----:R-:W-:-:S07]  /*2fc0*/  FADD.FTZ R26, R40, R7 ;  /* 0x00000007281a7221 */ /* 0x002fce0000010000 */
[----:B------:R-:W1:Y:S01]  /*2fd0*/  MUFU.EX2 R59, R59 ;  /* 0x0000003b003b7308 */ /* 0x000e620000000800 */
[----:B--2---:R-:W-:Y:S01]  /*2fe0*/  FADD.FTZ R24, R54, R5 ;  /* 0x0000000536187221 */ /* 0x004fe20000010000 */
[----:B------:R-:W-:-:S06]  /*2ff0*/  F2FP.BF16.F32.PACK_AB R5, R38, R31 ;  /* 0x0000001f2605723e */ /* 0x000fcc00000010ff */
[----:B------:R-:W3:Y:S01]  /*3000*/  MUFU.EX2 R48, R48 ;  /* 0x0000003000307308 */ /* 0x000ee20000000800 */
[----:B0-----:R-:W-:-:S07]  /*3010*/  FADD.FTZ R7, R41, R26 ;  /* 0x0000001a29077221 */ /* 0x001fce0000010000 */
[----:B------:R-:W0:Y:S01]  /*3020*/  MUFU.EX2 R58, R58 ;  /* 0x0000003a003a7308 */ /* 0x000e220000000800 */
[----:B-1----:R-:W-:-:S07]  /*3030*/  FADD.FTZ R9, R59, R24 ;  /* 0x000000183b097221 */ /* 0x002fce0000010000 */
[----:B------:R-:W1:Y:S01]  /*3040*/  MUFU.EX2 R45, R45 ;  /* 0x0000002d002d7308 */ /* 0x000e620000000800 */
[----:B---3--:R-:W-:Y:S01]  /*3050*/  FADD.FTZ R14, R48, R7 ;  /* 0x00000007300e7221 */ /* 0x008fe20000010000 */
[----:B------:R-:W-:-:S05]  /*3060*/  F2FP.BF16.F32.PACK_AB R7, R47, R42 ;  /* 0x0000002a2f07723e */ /* 0x000fca00000010ff */
[----:B------:R2:W-:Y:S01]  /*3070*/  STSM.16.M88.4 [R16], R4 ;  /* 0x0000000410007844 */ /* 0x0005e20000000200 */
[----:B------:R-:W3:Y:S01]  /*3080*/  MUFU.EX2 R71, R71 ;  /* 0x0000004700477308 */ /* 0x000ee20000000800 */
[----:B0-----:R-:W-:Y:S01]  /*3090*/  FADD.FTZ R12, R58, R9 ;  /* 0x000000093a0c7221 */ /* 0x001fe20000010000 */
[----:B------:R-:W-:-:S05]  /*30a0*/  F2FP.BF16.F32.PACK_AB R9, R51, R46 ;  /* 0x0000002e3309723e */ /* 0x000fca00000010ff */
[----:B------:R0:W-:Y:S01]  /*30b0*/  STSM.16.M88.4 [R2+0x27800], R8 ;  /* 0x0278000802007844 */ /* 0x0001e20000000200 */
[----:B------:R-:W4:Y:S01]  /*30c0*/  MUFU.EX2 R52, R52 ;  /* 0x0000003400347308 */ /* 0x000f220000000800 */
[----:B-1----:R-:W-:-:S07]  /*30d0*/  FADD.FTZ R15, R45, R14 ;  /* 0x0000000e2d0f7221 */ /* 0x002fce0000010000 */
[----:B------:R-:W1:Y:S01]  /*30e0*/  MUFU.EX2 R74, R74 ;  /* 0x0000004a004a7308 */ /* 0x000e620000000800 */
[----:B---3--:R-:W-:-:S07]  /*30f0*/  FADD.FTZ R13, R71, R12 ;  /* 0x0000000c470d7221 */ /* 0x008fce0000010000 */
[----:B------:R-:W3:Y:S01]  /*3100*/  MUFU.EX2 R49, R49 ;  /* 0x0000003100317308 */ /* 0x000ee20000000800 */
[----:B----4-:R-:W-:-:S07]  /*3110*/  FADD.FTZ R12, R52, R15 ;  /* 0x0000000f340c7221 */ /* 0x010fce0000010000 */
[----:B------:R-:W4:Y:S01]  /*3120*/  MUFU.EX2 R75, R75 ;  /* 0x0000004b004b7308 */ /* 0x000f220000000800 */
[----:B-1----:R-:W-:-:S07]  /*3130*/  FADD.FTZ R14, R74, R13 ;  /* 0x0000000d4a0e7221 */ /* 0x002fce0000010000 */
[----:B------:R-:W1:Y:S01]  /*3140*/  MUFU.EX2 R56, R56 ;  /* 0x0000003800387308 */ /* 0x000e620000000800 */
[----:B---3--:R-:W-:Y:S01]  /*3150*/  FADD.FTZ R13, R49, R12 ;  /* 0x0000000c310d7221 */ /* 0x008fe20000010000 */
[----:B------:R-:W-:-:S06]  /*3160*/  F2FP.BF16.F32.PACK_AB R12, R40, R33 ;  /* 0x00000021280c723e */ /* 0x000fcc00000010ff */
[----:B------:R-:W3:Y:S01]  /*3170*/  MUFU.EX2 R27, R78 ;  /* 0x0000004e001b7308 */ /* 0x000ee20000000800 */
[C---:B----4-:R-:W-:Y:S01]  /*3180*/  FADD.FTZ R24, R75.reuse, R14 ;  /* 0x0000000e4b187221 */ /* 0x050fe20000010000 */
[----:B------:R-:W-:Y:S02]  /*3190*/  F2FP.BF16.F32.PACK_AB R14, R48, R41 ;  /* 0x00000029300e723e */ /* 0x000fe400000010ff */
[----:B------:R-:W-:-:S04]  /*31a0*/  F2FP.BF16.F32.PACK_AB R25, R75, R74 ;  /* 0x0000004a4b19723e */ /* 0x000fc800000010ff */
[----:B------:R-:W4:Y:S01]  /*31b0*/  MUFU.EX2 R57, R57 ;  /* 0x0000003900397308 */ /* 0x000f220000000800 */
[----:B-1----:R-:W-:-:S07]  /*31c0*/  FADD.FTZ R26, R56, R13 ;  /* 0x0000000d381a7221 */ /* 0x002fce0000010000 */
[----:B------:R-:W2:Y:S01]  /*31d0*/  MUFU.EX2 R20, R79 ;  /* 0x0000004f00147308 */ /* 0x000ea20000000800 */
[----:B---3--:R-:W-:Y:S01]  /*31e0*/  FADD.FTZ R13, R27, R24 ;  /* 0x000000181b0d7221 */ /* 0x008fe20000010000 */
[----:B------:R-:W-:-:S06]  /*31f0*/  F2FP.BF16.F32.PACK_AB R24, R52, R45 ;  /* 0x0000002d3418723e */ /* 0x000fcc00000010ff */
[----:B------:R-:W1:Y:S01]  /*3200*/  MUFU.EX2 R64, R64 ;  /* 0x0000004000407308 */ /* 0x000e620000000800 */
[----:B----4-:R-:W-:Y:S01]  /*3210*/  FADD.FTZ R15, R57, R26 ;  /* 0x0000001a390f7221 */ /* 0x010fe20000010000 */
[----:B------:R-:W-:-:S06]  /*3220*/  F2FP.BF16.F32.PACK_AB R26, R56, R49 ;  /* 0x00000031381a723e */ /* 0x000fcc00000010ff */
[----:B------:R-:W3:Y:S01]  /*3230*/  MUFU.EX2 R65, R82 ;  /* 0x0000005200417308 */ /* 0x000ee20000000800 */
[C---:B--2---:R-:W-:Y:S01]  /*3240*/  FADD.FTZ R4, R20.reuse, R13 ;  /* 0x0000000d14047221 */ /* 0x044fe20000010000 */
[----:B------:R-:W-:Y:S02]  /*3250*/  F2FP.BF16.F32.PACK_AB R13, R59, R54 ;  /* 0x000000363b0d723e */ /* 0x000fe400000010ff */
[----:B------:R-:W-:-:S04]  /*3260*/  F2FP.BF16.F32.PACK_AB R27, R20, R27 ;  /* 0x0000001b141b723e */ /* 0x000fc800000010ff */
[----:B------:R-:W-:Y:S01]  /*3270*/  MUFU.EX2 R53, R53 ;  /* 0x0000003500357308 */ /* 0x000fe20000000800 */
[C---:B-1----:R-:W-:Y:S01]  /*3280*/  FADD.FTZ R6, R64.reuse, R15 ;  /* 0x0000000f40067221 */ /* 0x042fe20000010000 */
[----:B------:R-:W-:Y:S02]  /*3290*/  F2FP.BF16.F32.PACK_AB R15, R71, R58 ;  /* 0x0000003a470f723e */ /* 0x000fe400000010ff */
[----:B------:R-:W-:-:S03]  /*32a0*/  F2FP.BF16.F32.PACK_AB R64, R64, R57 ;  /* 0x000000394040723e */ /* 0x000fc600000010ff */
[----:B------:R0:W-:Y:S01]  /*32b0*/  STSM.16.M88.4 [R19], R12 ;  /* 0x0000000c13007844 */ /* 0x0001e20000000200 */
[----:B------:R-:W1:Y:S01]  /*32c0*/  MUFU.EX2 R60, R60 ;  /* 0x0000003c003c7308 */ /* 0x000e620000000800 */
[----:B---3--:R-:W-:Y:S02]  /*32d0*/  FADD.FTZ R5, R65, R4 ;  /* 0x0000000441057221 */ /* 0x008fe40000010000 */
[----:B------:R0:W-:Y:S05]  /*32e0*/  STSM.16.M88.4 [R17+0x6000], R24 ;  /* 0x0060001811007844 */ /* 0x0001ea0000000200 */
[----:B------:R-:W2:Y:S08]  /*32f0*/  MUFU.EX2 R28, R83 ;  /* 0x00000053001c7308 */ /* 0x000eb00000000800 */
[----:B------:R-:W-:Y:S01]  /*3300*/  MUFU.EX2 R86, R86 ;  /* 0x0000005600567308 */ /* 0x000fe20000000800 */
[----:B-1----:R-:W-:Y:S01]  /*3310*/  F2FP.BF16.F32.PACK_AB R66, R60, R53 ;  /* 0x000000353c42723e */ /* 0x002fe200000010ff */
[----:B------:R-:W-:-:S04]  /*3320*/  FADD.FTZ R53, R53, R6 ;  /* 0x0000000635357221 */ /* 0x000fc80000010000 */
[----:B------:R-:W-:Y:S02]  /*3330*/  FADD.FTZ R4, R60, R53 ;  /* 0x000000353c047221 */ /* 0x000fe40000010000 */
[----:B------:R-:W1:Y:S01]  /*3340*/  MUFU.EX2 R87, R87 ;  /* 0x0000005700577308 */ /* 0x000e620000000800 */
[C---:B--2---:R-:W-:Y:S01]  /*3350*/  F2FP.BF16.F32.PACK_AB R65, R28.reuse, R65 ;  /* 0x000000411c41723e */ /* 0x044fe200000010ff */
[----:B------:R-:W-:Y:S01]  /*3360*/  FADD.FTZ R5, R28, R5 ;  /* 0x000000051c057221 */ /* 0x000fe20000010000 */
[----:B-1----:R-:W-:-:S03]  /*3370*/  F2FP.BF16.F32.PACK_AB R67, R87, R86 ;  /* 0x000000565743723e */ /* 0x002fc600000010ff */
[----:B------:R-:W-:Y:S02]  /*3380*/  FADD.FTZ R86, R86, R5 ;  /* 0x0000000556567221 */ /* 0x000fe40000010000 */
[----:B------:R0:W-:Y:S02]  /*3390*/  STSM.16.M88.4 [R16+0x6000], R64 ;  /* 0x0060004010007844 */ /* 0x0001e40000000200 */
[----:B------:R-:W-:Y:S01]  /*33a0*/  FADD.FTZ R5, R87, R86 ;  /* 0x0000005657057221 */ /* 0x000fe20000010000 */
[----:B------:R1:W-:Y:S06]  /*33b0*/  MEMBAR.ALL.CTA ;  /* 0x0000000000007992 */ /* 0x0003ec0000008000 */
[----:B-1----:R-:W1:Y:S02]  /*33c0*/  FENCE.VIEW.ASYNC.S ;  /* 0x00000000000073c6 */ /* 0x002e640000000000 */
[----:B-1----:R-:W-:Y:S01]  /*33d0*/  NOP ;  /* 0x0000000000007918 */ /* 0x002fe20000000000 */
[----:B------:R-:W-:Y:S05]  /*33e0*/  @!P1 BRA `(.L_x_10005) ;  /* 0x0000002000a49947 */ /* 0x000fea0003800000 */
        /* <DEDUP_REMOVED lines=28> */
[----:B------:R-:W-:Y:S01]  /*35b0*/  UMOV UR34, UR44 ;  /* 0x0000002c00227c82 */ /* 0x000fe20008000000 */
[----:B------:R-:W-:-:S09]  /*35c0*/  ULDC UR33, c[0x0][0x988] ;  /* 0x0002620000217ab9 */ /* 0x000fd20000000800 */
.L_x_10016:
[----:B------:R-:W-:Y:S01]  /*35d0*/  ISETP.NE.AND P2, PT, RZ, UR39, PT ;  /* 0x00000027ff007c0c */ /* 0x000fe2000bf45270 */
[----:B------:R-:W-:-:S04]  /*35e0*/  UISETP.NE.AND UP0, UPT, UR34, 0x1, UPT ;  /* 0x000000012200788c */ /* 0x000fc8000bf05270 */
[----:B------:R-:W-:-:S04]  /*35f0*/  USEL UR45, URZ, 0x1, UP0 ;  /* 0x000000013f2d7887 */ /* 0x000fc80008000000 */
[----:B------:R-:W-:-:S04]  /*3600*/  ULOP3.LUT UR45, UR28, UR45, URZ, 0x3c, !UPT ;  /* 0x0000002d1c2d7292 */ /* 0x000fc8000f8e3c3f */
[----:B------:R-:W-:Y:S08]  /*3610*/  @P2 BRA `(.L_x_10006) ;  /* 0x0000000000382947 */ /* 0x000ff00003800000 */
[----:B------:R-:W-:Y:S05]  /*3620*/  @!P0 BRA `(.L_x_10007) ;  /* 0x0000000000048947 */ /* 0x000fea0003800000 */
[----:B------:R-:W-:Y:S01]  /*3630*/  BPT.TRAP 0x1 ;  /* 0x000000040000795c */ /* 0x000fe20000300000 */
.L_x_10007:
[----:B------:R-:W-:Y:S01]  /*3640*/  UIADD3 UR6, UR34, 0x1, URZ ;  /* 0x0000000122067890 */ /* 0x000fe2000fffe03f */
[----:B------:R-:W-:-:S03]  /*3650*/  IMAD.U32 R0, RZ, RZ, UR45 ;  /* 0x0000002dff007e24 */ /* 0x000fc6000f8e00ff */
[----:B------:R-:W-:Y:S02]  /*3660*/  UISETP.NE.AND UP0, UPT, UR6, 0x2, UPT ;  /* 0x000000020600788c */ /* 0x000fe4000bf05270 */
[----:B------:R-:W-:Y:S02]  /*3670*/  SHF.L.U32 R0, R0, 0x1f, RZ ;  /* 0x0000001f00007819 */ /* 0x000fe400000006ff */
[----:B------:R-:W-:-:S04]  /*3680*/  USEL UR6, UR6, URZ, UP0 ;  /* 0x0000003f06067287 */ /* 0x000fc80008000000 */
[----:B------:R-:W-:-:S09]  /*3690*/  ULEA UR6, UR6, UR40, 0x3 ;  /* 0x0000002806067291 */ /* 0x000fd2000f8e183f */
[----:B------:R1:W2:Y:S01]  /*36a0*/  SYNCS.PHASECHK.TRANS64.TRYWAIT P1, [UR6+0x2d830], R0 ;  /* 0x02d83000ff0075a7 */ /* 0x0002a20008020146 */
[----:B------:R-:W-:Y:S05]  /*36b0*/  @!P0 BRA `(.L_x_10008) ;  /* 0x0000000000048947 */ /* 0x000fea0003800000 */
[----:B------:R-:W-:Y:S01]  /*36c0*/  BPT.TRAP 0x1 ;  /* 0x000000040000795c */ /* 0x000fe20000300000 */
.L_x_10008:
[----:B--2---:R-:W-:Y:S05]  /*36d0*/  @P1 BRA `(.L_x_10006) ;  /* 0x0000000000081947 */ /* 0x004fea0003800000 */
[----:B------:R-:W2:Y:S02]  /*36e0*/  SYNCS.PHASECHK.TRANS64.TRYWAIT P1, [UR6+0x2d830], R0 ;  /* 0x02d83000ff0075a7 */ /* 0x000ea40008020146 */
[----:B--2---:R-:W-:Y:S05]  /*36f0*/  @!P1 BRA `(.L_x_10009) ;  /* 0x0000007000849947 */ /* 0x004fea0003800000 */
.L_x_10006:
[----:B--2---:R-:W2:Y:S01]  /*3700*/  S2R R3, SR_TID.X ;  /* 0x0000000000037919 */ /* 0x004ea20000002100 */
[----:B------:R-:W-:Y:S01]  /*3710*/  UIADD3 UR44, UR34, 0x1, URZ ;  /* 0x00000001222c7890 */ /* 0x000fe2000fffe03f */
[----:B------:R-:W-:Y:S01]  /*3720*/  UMOV UR7, 0x80000020 ;  /* 0x8000002000077882 */ /* 0x000fe20000000000 */
[----:B------:R-:W-:Y:S02]  /*3730*/  UMOV UR11, 0x80000020 ;  /* 0x80000020000b7882 */ /* 0x000fe40000000000 */
[----:B------:R-:W-:Y:S01]  /*3740*/  UISETP.NE.AND UP0, UPT, UR44, 0x2, UPT ;  /* 0x000000022c00788c */ /* 0x000fe2000bf05270 */
[----:B------:R-:W-:Y:S01]  /*3750*/  UMOV UR15, 0x80000020 ;  /* 0x80000020000f7882 */ /* 0x000fe20000000000 */
[----:B------:R-:W-:Y:S02]  /*3760*/  UMOV UR19, 0x80000020 ;  /* 0x8000002000137882 */ /* 0x000fe40000000000 */
[----:B------:R-:W-:Y:S01]  /*3770*/  USEL UR44, UR44, URZ, UP0 ;  /* 0x0000003f2c2c7287 */ /* 0x000fe20008000000 */
[----:B------:R-:W-:Y:S01]  /*3780*/  UMOV UR23, 0x80000020 ;  /* 0x8000002000177882 */ /* 0x000fe20000000000 */
[----:B------:R-:W-:-:S02]  /*3790*/  UMOV UR27, 0x80000020 ;  /* 0x80000020001b7882 */ /* 0x000fc40000000000 */
[----:B------:R-:W-:-:S04]  /*37a0*/  UIMAD UR6, UR44, 0x600, UR32 ;  /* 0x000006002c0678a4 */ /* 0x000fc8000f8e0220 */
[----:B------:R-:W-:Y:S02]  /*37b0*/  UIADD3 UR10, UR6, 0x2, URZ ;  /* 0x00000002060a7890 */ /* 0x000fe4000fffe03f */
[----:B------:R-:W-:Y:S02]  /*37c0*/  UIADD3 UR14, UR6, 0x200, URZ ;  /* 0x00000200060e7890 */ /* 0x000fe4000fffe03f */
[----:B------:R-:W-:Y:S02]  /*37d0*/  UIADD3 UR18, UR6, 0x202, URZ ;  /* 0x0000020206127890 */ /* 0x000fe4000fffe03f */
[----:B------:R-:W-:Y:S02]  /*37e0*/  UIADD3 UR22, UR6, 0x400, URZ ;  /* 0x0000040006167890 */ /* 0x000fe4000fffe03f */
[----:B------:R-:W-:Y:S01]  /*37f0*/  UIADD3 UR26, UR6, 0x402, URZ ;  /* 0x00000402061a7890 */ /* 0x000fe2000fffe03f */
[----:B--2---:R-:W-:-:S04]  /*3800*/  SHF.R.U32.HI R3, RZ, 0x7, R3 ;  /* 0x00000007ff037819 */ /* 0x004fc80000011603 */
[----:B-1----:R-:W-:-:S05]  /*3810*/  IADD3 R0, R3, 0x8, RZ ;  /* 0x0000000803007810 */ /* 0x002fca0007ffe0ff */
[----:B------:R1:W-:Y:S06]  /*3820*/  BAR.SYNC.DEFER_BLOCKING R0, 0x100 ;  /* 0x000400000000751d */ /* 0x0003ec0000010000 */
[----:B0-----:R-:W-:-:S06]  /*3830*/  WARPGROUP.ARRIVE ;  /* 0x00000000000079c5 */ /* 0x001fcc0000000000 */
        /* <DEDUP_REMOVED lines=17> */
[----:B-1----:R-:W-:Y:S05]  /*3950*/  @P2 BRA `(.L_x_10010) ;  /* 0x00000000002c2947 */ /* 0x002fea0003800000 */
[----:B------:R-:W-:Y:S05]  /*3960*/  @!P0 BRA `(.L_x_10011) ;  /* 0x0000000000048947 */ /* 0x000fea0003800000 */
[----:B------:R-:W-:Y:S01]  /*3970*/  BPT.TRAP 0x1 ;  /* 0x000000040000795c */ /* 0x000fe20000300000 */
.L_x_10011:
[----:B------:R-:W-:Y:S01]  /*3980*/  ULEA UR6, UR34, UR40, 0x3 ;  /* 0x0000002822067291 */ /* 0x000fe2000f8e183f */
[----:B------:R-:W-:-:S05]  /*3990*/  IMAD.U32 R0, RZ, RZ, UR28 ;  /* 0x0000001cff007e24 */ /* 0x000fca000f8e00ff */
[----:B------:R-:W-:-:S04]  /*39a0*/  SHF.L.U32 R0, R0, 0x1f, RZ ;  /* 0x0000001f00007819 */ /* 0x000fc800000006ff */
[----:B------:R0:W1:Y:S01]  /*39b0*/  SYNCS.PHASECHK.TRANS64.TRYWAIT P1, [UR6+0x2d850], R0 ;  /* 0x02d85000ff0075a7 */ /* 0x0000620008020146 */
[----:B------:R-:W-:Y:S05]  /*39c0*/  @!P0 BRA `(.L_x_10012) ;  /* 0x0000000000048947 */ /* 0x000fea0003800000 */
[----:B------:R-:W-:Y:S01]  /*39d0*/  BPT.TRAP 0x1 ;  /* 0x000000040000795c */ /* 0x000fe20000300000 */
.L_x_10012:
[----:B-1----:R-:W-:Y:S05]  /*39e0*/  @P1 BRA `(.L_x_10010) ;  /* 0x0000000000081947 */ /* 0x002fea0003800000 */
[----:B------:R-:W1:Y:S02]  /*39f0*/  SYNCS.PHASECHK.TRANS64.TRYWAIT P1, [UR6+0x2d850], R0 ;  /* 0x02d85000ff0075a7 */ /* 0x000e640008020146 */
[----:B-1----:R-:W-:Y:S05]  /*3a00*/  @!P1 BRA `(.L_x_10013) ;  /* 0x0000006c00d89947 */ /* 0x002fea0003800000 */
.L_x_10010:
[----:B------:R-:W-:Y:S01]  /*3a10*/  UIADD3 UR6, UR40, 0x400, URZ ;  /* 0x0000040028067890 */ /* 0x000fe2000fffe03f */
[----:B------:R-:W-:Y:S01]  /*3a20*/  WARPGROUP.ARRIVE ;  /* 0x00000000000079c5 */ /* 0x000fe20000000000 */
[----:B------:R-:W-:Y:S01]  /*3a30*/  UMOV UR29, 0x40000040 ;  /* 0x40000040001d7882 */ /* 0x000fe20000000000 */
[----:B------:R-:W-:Y:S01]  /*3a40*/  UMOV UR31, 0x80000020 ;  /* 0x80000020001f7882 */ /* 0x000fe20000000000 */
[----:B------:R-:W-:-:S03]  /*3a50*/  USHF.R.U32.HI UR6, URZ, 0x4, UR6 ;  /* 0x000000043f067899 */ /* 0x000fc60008011606 */
[----:B------:R-:W1:Y:S01]  /*3a60*/  S2R R8, SR_TID.X ;  /* 0x0000000000087919 */ /* 0x000e620000002100 */
[----:B------:R-:W-:-:S04]  /*3a70*/  ULOP3.LUT UR6, UR6, 0x3fff, URZ, 0xc0, !UPT ;  /* 0x00003fff06067892 */ /* 0x000fc8000f8ec03f */
[----:B------:R-:W-:Y:S02]  /*3a80*/  ULOP3.LUT UR7, UR6, 0x2000000, URZ, 0xfc, !UPT ;  /* 0x0200000006077892 */ /* 0x000fe4000f8efc3f */
[----:B------:R-:W-:Y:S02]  /*3a90*/  ULOP3.LUT UR6, UR37, 0x10000, URZ, 0xfc, !UPT ;  /* 0x0001000025067892 */ /* 0x000fe4000f8efc3f */
[----:B------:R-:W-:-:S05]  /*3aa0*/  UIMAD UR7, UR34, 0x600, UR7 ;  /* 0x00000600220778a4 */ /* 0x000fca000f8e0207 */
[----:B------:R-:W-:Y:S02]  /*3ab0*/  UMOV UR28, UR6 ;  /* 0x00000006001c7c82 */ /* 0x000fe40008000000 */
[----:B------:R-:W-:Y:S02]  /*3ac0*/  UMOV UR30, UR7 ;  /* 0x00000007001e7c82 */ /* 0x000fe40008000000 */
[----:B------:R-:W-:Y:S01]  /*3ad0*/  HGMMA.64x96x16.F32.BF16 R88, gdesc[UR28].tnspB, R88, gsb0 ;  /* 0x416000001c5879f0 */ /* 0x000fe20008001858 */
[----:B------:R-:W-:Y:S02]  /*3ae0*/  UIADD3 UR28, UR6, 0x2, URZ ;  /* 0x00000002061c7890 */ /* 0x000fe4000fffe03f */
[----:B------:R-:W-:Y:S01]  /*3af0*/  UIADD3 UR30, UR7, 0x40, URZ ;  /* 0x00000040071e7890 */ /* 0x000fe2000fffe03f */
[----:B------:R-:W-:Y:S01]  /*3b00*/  UMOV UR29, 0x40000040 ;  /* 0x40000040001d7882 */ /* 0x000fe20000000000 */
[----:B------:R-:W-:Y:S01]  /*3b10*/  UMOV UR31, 0x80000020 ;  /* 0x80000020001f7882 */ /* 0x000fe20000000000 */
[----:B-1----:R-:W-:-:S02]  /*3b20*/  SHF.R.U32.HI R3, RZ, 0x7, R8 ;  /* 0x00000007ff037819 */ /* 0x002fc40000011608 */
[----:B------:R-:W-:-:S03]  /*3b30*/  ISETP.GE.U32.AND P1, PT, R8, 0x180, PT ;  /* 0x000001800800780c */ /* 0x000fc60003f26070 */
[----:B0-----:R-:W-:-:S05]  /*3b40*/  VIADD R0, R3, 0x9 ;  /* 0x0000000903007836 */ /* 0x001fca0000000000 */
[----:B------:R-:W-:Y:S01]  /*3b50*/  SEL R0, R0, 0x9, !P1 ;  /* 0x0000000900007807 */ /* 0x000fe20004800000 */
[----:B------:R-:W-:Y:S02]  /*3b60*/  WARPGROUP.DEPBAR.LE gsb0, 0x0 ;  /* 0x00008000000079c5 */ /* 0x000fe40000010000 */
[----:B------:R-:W-:-:S06]  /*3b70*/  WARPGROUP.ARRIVE ;  /* 0x00000000000079c5 */ /* 0x000fcc0000000000 */
[----:B------:R-:W-:Y:S01]  /*3b80*/  HGMMA.64x96x16.F32.BF16 R88, gdesc[UR28].tnspB, R88, gsb0 ;  /* 0x416000001c5879f0 */ /* 0x000fe20008001858 */
[----:B------:R-:W-:Y:S02]  /*3b90*/  UIADD3 UR28, UR6, 0x4, URZ ;  /* 0x00000004061c7890 */ /* 0x000fe4000fffe03f */
[----:B------:R-:W-:Y:S01]  /*3ba0*/  UIADD3 UR30, UR7, 0x80, URZ ;  /* 0x00000080071e7890 */ /* 0x000fe2000fffe03f */
[----:B------:R-:W-:Y:S01]  /*3bb0*/  UMOV UR29, 0x40000040 ;  /* 0x40000040001d7882 */ /* 0x000fe20000000000 */
[----:B------:R-:W-:Y:S01]  /*3bc0*/  UMOV UR31, 0x80000020 ;  /* 0x80000020001f7882 */ /* 0x000fe20000000000 */
        /* <DEDUP_REMOVED lines=37> */
[----:B------:R-:W-:Y:S03]  /*3e20*/  HGMMA.64x96x16.F32.BF16 R88, gdesc[UR28].tnspB, R88, gsb0 ;  /* 0x416000001c5879f0 */ /* 0x000fe60008001858 */
[----:B------:R-:W-:Y:S02]  /*3e30*/  WARPGROUP.DEPBAR.LE gsb0, 0x0 ;  /* 0x00008000000079c5 */ /* 0x000fe40000010000 */
[----:B------:R0:W-:Y:S06]  /*3e40*/  BAR.ARV R0, 0x100 ;  /* 0x000400000000751d */ /* 0x0001ec0000002000 */
[----:B------:R-:W-:Y:S05]  /*3e50*/  @!P0 BRA `(.L_x_10014) ;  /* 0x0000000000048947 */ /* 0x000fea0003800000 */
[----:B------:R-:W-:Y:S01]  /*3e60*/  BPT.TRAP 0x1 ;  /* 0x000000040000795c */ /* 0x000fe20000300000 */
.L_x_10014:
        /* <DEDUP_REMOVED lines=76> */
[C---:B------:R-:W-:Y:S01]  /*4330*/  FMUL.FTZ R8, R0.reuse, UR33 ;  /* 0x0000002100087c20 */ /* 0x040fe20008410000 */
[----:B------:R-:W-:-:S03]  /*4340*/  FADD.FTZ R7, -R0, R7 ;  /* 0x0000000700077221 */ /* 0x000fc60000010100 */
        /* <DEDUP_REMOVED lines=32> */
[C---:B------:R-:W-:Y:S01]  /*4550*/  FADD.FTZ R6, -R3.reuse, R6 ;  /* 0x0000000603067221 */ /* 0x040fe20000010100 */
[----:B------:R-:W-:Y:S01]  /*4560*/  FMUL.FTZ R8, R3, UR33 ;  /* 0x0000002103087c20 */ /* 0x000fe20008410000 */
[----:B------:R-:W-:Y:S01]  /*4570*/  FMUL.FTZ R7, R7, UR33 ;  /* 0x0000002107077c20 */ /* 0x000fe20008410000 */
[----:B------:R-:W-:Y:S01]  /*4580*/  MUFU.EX2 R9, R9 ;  /* 0x0000000900097308 */ /* 0x000fe20000000800 */
[----:B------:R-:W-:Y:S01]  /*4590*/  FMUL.FTZ R6, R6, UR33 ;  /* 0x0000002106067c20 */ /* 0x000fe20008410000 */
        /* <DEDUP_REMOVED lines=31> */
[----:B------:R-:W-:-:S07]  /*4790*/  FFMA.FTZ R70, R87, UR33, -R8 ;  /* 0x0000002157467c23 */ /* 0x000fce0008010808 */
[----:B------:R-:W2:Y:S01]  /*47a0*/  MUFU.EX2 R139, R139 ;  /* 0x0000008b008b7308 */ /* 0x000ea20000000800 */
[----:B-1----:R-:W-:-:S07]  /*47b0*/  FFMA.FTZ R4, R6, R5, R26 ;  /* 0x0000000506047223 */ /* 0x002fce000001001a */
[----:B------:R-:W1:Y:S01]  /*47c0*/  MUFU.EX2 R11, R11 ;  /* 0x0000000b000b7308 */ /* 0x000e620000000800 */
[----:B0-----:R-:W-:Y:S01]  /*47d0*/  FADD.FTZ R46, R10, R43 ;  /* 0x0000002b0a2e7221 */ /* 0x001fe20000010000 */
[--C-:B------:R-:W-:Y:S01]  /*47e0*/  FFMA.FTZ R43, R66, UR33, -R8.reuse ;  /* 0x00000021422b7c23 */ /* 0x100fe20008010808 */
[----:B------:R-:W-:-:S05]  /*47f0*/  FFMA.FTZ R66, R83, UR33, -R8 ;  /* 0x0000002153427c23 */ /* 0x000fca0008010808 */
        /* <DEDUP_REMOVED lines=125> */
.L_x_10015:
[----:B------:R-:W-:Y:S01]  /*4fd0*/  ULEA UR6, UR34, UR40, 0x3 ;  /* 0x0000002822067291 */ /* 0x000fe2000f8e183f */
[----:B------:R-:W-:Y:S01]  /*4fe0*/  F2FP.BF16.F32.PACK_AB R8, R10, R9 ;  /* 0x000000090a08723e */ /* 0x000fe200000010ff */
[----:B------:R-:W-:Y:S01]  /*4ff0*/  UMOV UR28, UR45 ;  /* 0x0000002d001c7c82 */ /* 0x000fe20008000000 */
[----:B------:R-:W-:Y:S01]  /*5000*/  F2FP.BF16.F32.PACK_AB R10, R12, R11 ;  /* 0x0000000b0c0a723e */ /* 0x000fe200000010ff */
[----:B------:R-:W-:Y:S01]  /*5010*/  UIADD3 UR6, UR6, 0x2d860, URZ ;  /* 0x0002d86006067890 */ /* 0x000fe2000fffe03f */
[----:B------:R-:W-:Y:S01]  /*5020*/  F2FP.BF16.F32.PACK_AB R12, R14, R13 ;  /* 0x0000000d0e0c723e */ /* 0x000fe200000010ff */
[----:B------:R-:W-:Y:S01]  /*5030*/  UMOV UR34, UR44 ;  /* 0x0000002c00227c82 */ /* 0x000fe20008000000 */
[----:B------:R-:W-:Y:S01]  /*5040*/  F2FP.BF16.F32.PACK_AB R9, R139, R26 ;  /* 0x0000001a8b09723e */ /* 0x000fe200000010ff */
[----:B------:R-:W-:Y:S01]  /*5050*/  UPRMT UR6, UR41, 0x654, UR6 ;  /* 0x0000065429067896 */ /* 0x000fe20008000006 */
        /* <DEDUP_REMOVED lines=8> */
[----:B------:R-:W-:Y:S01]  /*50e0*/  SYNCS.ARRIVE.TRANS64.RED.A1T0 RZ, [UR6], RZ ;  /* 0x000000ffffff79a7 */ /* 0x000fe20008100406 */
[----:B------:R-:W-:Y:S01]  /*50f0*/  STSM.16.M88.4 [R2+0x21800], R8 ;  /* 0x0218000802007844 */ /* 0x000fe20000000200 */
[----:B------:R-:W-:Y:S01]  /*5100*/  F2FP.BF16.F32.PACK_AB R44, R24, R21 ;  /* 0x00000015182c723e */ /* 0x000fe200000010ff */
[----:B------:R-:W-:Y:S01]  /*5110*/  UIADD3 UR6, UR35, -0x1, URZ ;  /* 0xffffffff23067890 */ /* 0x000fe2000fffe03f */
[----:B------:R-:W-:Y:S01]  /*5120*/  F2FP.BF16.F32.PACK_AB R45, R81, R45 ;  /* 0x0000002d512d723e */ /* 0x000fe200000010ff */
[----:B------:R0:W-:Y:S01]  /*5130*/  STSM.16.M88.4 [R18], R12 ;  /* 0x0000000c12007844 */ /* 0x0001e20000000200 */
[----:B------:R-:W-:Y:S01]  /*5140*/  F2FP.BF16.F32.PACK_AB R46, R28, R25 ;  /* 0x000000191c2e723e */ /* 0x000fe200000010ff */
[-C--:B------:R-:W-:Y:S01]  /*5150*/  FMUL.FTZ R96, R96, R7.reuse ;  /* 0x0000000760607220 */ /* 0x080fe20000410000 */
[----:B------:R-:W-:Y:S01]  /*5160*/  F2FP.BF16.F32.PACK_AB R47, R47, R34 ;  /* 0x000000222f2f723e */ /* 0x000fe200000010ff */
[----:B------:R-:W-:Y:S01]  /*5170*/  FMUL.FTZ R97, R97, R7 ;  /* 0x0000000761617220 */ /* 0x000fe20000410000 */
[----:B------:R-:W-:Y:S01]  /*5180*/  F2FP.BF16.F32.PACK_AB R24, R32, R29 ;  /* 0x0000001d2018723e */ /* 0x000fe200000010ff */
[----:B------:R-:W-:Y:S01]  /*5190*/  FMUL.FTZ R100, R100, R7 ;  /* 0x0000000764647220 */ /* 0x000fe20000410000 */
        /* <DEDUP_REMOVED lines=14> */
[----:B0-----:R-:W-:Y:S01]  /*5280*/  F2FP.BF16.F32.PACK_AB R14, R64, R61 ;  /* 0x0000003d400e723e */ /* 0x001fe200000010ff */
[----:B------:R-:W-:Y:S01]  /*5290*/  FMUL.FTZ R112, R112, R7 ;  /* 0x0000000770707220 */ /* 0x000fe20000410000 */
[----:B------:R-:W-:Y:S01]  /*52a0*/  F2FP.BF16.F32.PACK_AB R8, R52, R49 ;  /* 0x000000313408723e */ /* 0x000fe200000010ff */
[----:B------:R1:W-:Y:S01]  /*52b0*/  STSM.16.M88.4 [R2+0x27800], R28 ;  /* 0x0278001c02007844 */ /* 0x0003e20000000200 */
        /* <DEDUP_REMOVED lines=17> */
[----:B------:R1:W-:Y:S01]  /*53d0*/  STSM.16.M88.4 [R17+0x6000], R12 ;  /* 0x0060000c11007844 */ /* 0x0003e20000000200 */
[----:B------:R-:W-:Y:S01]  /*53e0*/  F2FP.BF16.F32.PACK_AB R67, R70, R67 ;  /* 0x000000434643723e */ /* 0x000fe200000010ff */
[-C--:B------:R-:W-:Y:S01]  /*53f0*/  FMUL.FTZ R128, R128, R7.reuse ;  /* 0x0000000780807220 */ /* 0x080fe20000410000 */
[----:B------:R-:W-:Y:S01]  /*5400*/  ISETP.LT.AND P1, PT, RZ, UR35, PT ;  /* 0x00000023ff007c0c */ /* 0x000fe2000bf21270 */
[----:B------:R-:W-:Y:S01]  /*5410*/  UMOV UR35, UR6 ;  /* 0x0000000600237c82 */ /* 0x000fe20008000000 */
[-C--:B------:R-:W-:Y:S01]  /*5420*/  FMUL.FTZ R129, R129, R7.reuse ;  /* 0x0000000781817220 */ /* 0x080fe20000410000 */
[----:B------:R1:W-:Y:S01]  /*5430*/  STSM.16.M88.4 [R16+0x6000], R64 ;  /* 0x0060004010007844 */ /* 0x0003e20000000200 */
[-C--:B------:R-:W-:Y:S01]  /*5440*/  FMUL.FTZ R132, R132, R7.reuse ;  /* 0x0000000784847220 */ /* 0x080fe20000410000 */
[----:B------:R-:W-:Y:S01]  /*5450*/  FMUL.FTZ R133, R133, R7 ;  /* 0x0000000785857220 */ /* 0x000fe20000410000 */
[-C--:B------:R-:W-:Y:S01]  /*5460*/  FMUL.FTZ R90, R90, R6.reuse ;  /* 0x000000065a5a7220 */ /* 0x080fe20000410000 */
[----:B------:R-:W-:Y:S01]  /*5470*/  @!PT LDS RZ, [RZ] ;  /* 0x00000000fffff984 */ /* 0x000fe20000000800 */
[----:B------:R-:W-:Y:S01]  /*5480*/  @!PT LDS RZ, [RZ] ;  /* 0x00000000fffff984 */ /* 0x000fe20000000800 */
[----:B------:R-:W-:Y:S01]  /*5490*/  @!PT LDS RZ, [RZ] ;  /* 0x00000000fffff984 */ /* 0x000fe20000000800 */
[----:B------:R-:W-:Y:S01]  /*54a0*/  @!PT LDS RZ, [RZ] ;  /* 0x00000000fffff984 */ /* 0x000fe20000000800 */
[----:B------:R0:W-:Y:S06]  /*54b0*/  MEMBAR.ALL.CTA ;  /* 0x0000000000007992 */ /* 0x0001ec0000008000 */
[----:B0-----:R-:W0:Y:S01]  /*54c0*/  FENCE.VIEW.ASYNC.S ;  /* 0x00000000000073c6 */ /* 0x001e220000000000 */
        /* <DEDUP_REMOVED lines=25> */
[----:B0-----:R-:W-:Y:S01]  /*5660*/  NOP ;  /* 0x0000000000007918 */ /* 0x001fe20000000000 */
[----:B-1----:R-:W-:Y:S05]  /*5670*/  @P1 BRA `(.L_x_10016) ;  /* 0xffffffdc00d41947 */ /* 0x002fea000383ffff */
.L_x_10005:
[----:B------:R-:W-:Y:S06]  /*5680*/  BAR.ARV 0x8, 0x200 ;  /* 0x0208000000007b1d */ /* 0x000fec0000002000 */
[----:B------:R-:W-:Y:S05]  /*5690*/  @!P0 BRA `(.L_x_10017) ;  /* 0x0000000000048947 */ /* 0x000fea0003800000 */
[----:B------:R-:W-:Y:S01]  /*56a0*/  BPT.TRAP 0x1 ;  /* 0x000000040000795c */ /* 0x000fe20000300000 */
.L_x_10017:
[----:B------:R-:W-:Y:S01]  /*56b0*/  ULEA UR8, UR44, UR40, 0x3 ;  /* 0x000000282c087291 */ /* 0x000fe2000f8e183f */
[----:B------:R-:W-:-:S05]  /*56c0*/  IMAD.U32 R6, RZ, RZ, UR45 ;  /* 0x0000002dff067e24 */ /* 0x000fca000f8e00ff */
[----:B------:R-:W-:-:S04]  /*56d0*/  SHF.L.U32 R6, R6, 0x1f, RZ ;  /* 0x0000001f06067819 */ /* 0x000fc800000006ff */
[----:B------:R1:W2:Y:S01]  /*56e0*/  SYNCS.PHASECHK.TRANS64.TRYWAIT P1, [UR8+0x2d850], R6 ;  /* 0x02d85006ff0075a7 */ /* 0x0002a20008020148 */
[----:B------:R-:W-:Y:S05]  /*56f0*/  @!P0 BRA `(.L_x_10018) ;  /* 0x0000000000048947 */ /* 0x000fea0003800000 */
[----:B------:R-:W-:Y:S01]  /*5700*/  BPT.TRAP 0x1 ;  /* 0x000000040000795c */ /* 0x000fe20000300000 */
.L_x_10018:
[----:B--2---:R-:W-:Y:S05]  /*5710*/  @P1 BRA `(.L_x_10019) ;  /* 0x0000000000081947 */ /* 0x004fea0003800000 */
[----:B------:R-:W2:Y:S02]  /*5720*/  SYNCS.PHASECHK.TRANS64.TRYWAIT P1, [UR8+0x2d850], R6 ;  /* 0x02d85006ff0075a7 */ /* 0x000ea40008020148 */
[----:B--2---:R-:W-:Y:S05]  /*5730*/  @!P1 BRA `(.L_x_10020) ;  /* 0x0000005000a49947 */ /* 0x004fea0003800000 */
.L_x_10019:
[----:B------:R-:W-:Y:S01]  /*5740*/  UIADD3 UR4, UR40, 0x400, URZ ;  /* 0x0000040028047890 */ /* 0x000fe2000fffe03f */
[----:B------:R-:W-:Y:S01]  /*5750*/  WARPGROUP.ARRIVE ;  /* 0x00000000000079c5 */ /* 0x000fe20000000000 */
[----:B------:R-:W-:Y:S01]  /*5760*/  ULOP3.LUT UR37, UR37, 0x10000, URZ, 0xfc, !UPT ;  /* 0x0001000025257892 */ /* 0x000fe2000f8efc3f */
[----:B--2---:R-:W2:Y:S01]  /*5770*/  SHFL.BFLY PT, R7, R4, 0x2, 0x1f ;  /* 0x0c401f0004077f89 */ /* 0x004ea200000e0000 */
[----:B------:R-:W-:Y:S01]  /*5780*/  USHF.R.U32.HI UR4, URZ, 0x4, UR4 ;  /* 0x000000043f047899 */ /* 0x000fe20008011604 */
[----:B------:R-:W-:Y:S01]  /*5790*/  IMAD.MOV.U32 R55, RZ, RZ, RZ ;  /* 0x000000ffff377224 */ /* 0x000fe200078e00ff */
[----:B------:R-:W-:Y:S01]  /*57a0*/  UMOV UR5, 0x40000040 ;  /* 0x4000004000057882 */ /* 0x000fe20000000000 */
[----:B------:R-:W-:Y:S01]  /*57b0*/  UMOV UR7, 0x80000020 ;  /* 0x8000002000077882 */ /* 0x000fe20000000000 */
[----:B------:R-:W-:Y:S01]  /*57c0*/  ULOP3.LUT UR4, UR4, 0x3fff, URZ, 0xc0, !UPT ;  /* 0x00003fff04047892 */ /* 0x000fe2000f8ec03f */
[----:B-1----:R-:W0:Y:S01]  /*57d0*/  SHFL.BFLY PT, R6, R5, 0x2, 0x1f ;  /* 0x0c401f0005067f89 */ /* 0x002e2200000e0000 */
[----:B------:R-:W-:-:S02]  /*57e0*/  IMAD.MOV.U32 R33, RZ, RZ, -0x800000 ;  /* 0xff800000ff217424 */ /* 0x000fc400078e00ff */
[----:B------:R-:W-:Y:S01]  /*57f0*/  ULOP3.LUT UR4, UR4, 0x2000000, URZ, 0xfc, !UPT ;  /* 0x0200000004047892 */ /* 0x000fe2000f8efc3f */
[----:B------:R-:W-:-:S03]  /*5800*/  IMAD.MOV.U32 R32, RZ, RZ, -0x800000 ;  /* 0xff800000ff207424 */ /* 0x000fc600078e00ff */
[----:B------:R-:W-:-:S03]  /*5810*/  UIMAD UR9, UR44, 0x600, UR4 ;  /* 0x000006002c0978a4 */ /* 0x000fc6000f8e0204 */
[----:B------:R-:W-:-:S04]  /*5820*/  UMOV UR4, UR37 ;  /* 0x0000002500047c82 */ /* 0x000fc80008000000 */
[----:B------:R-:W-:Y:S02]  /*5830*/  UMOV UR6, UR9 ;  /* 0x0000000900067c82 */ /* 0x000fe40008000000 */
[----:B------:R-:W-:Y:S01]  /*5840*/  HGMMA.64x96x16.F32.BF16 R88, gdesc[UR4].tnspB, R88, gsb0 ;  /* 0x41600000045879f0 */ /* 0x000fe20008001858 */
[----:B------:R-:W-:Y:S01]  /*5850*/  UIADD3 UR4, UR37, 0x2, URZ ;  /* 0x0000000225047890 */ /* 0x000fe2000fffe03f */
[----:B--2---:R-:W-:Y:S01]  /*5860*/  FADD.FTZ R7, R7, R4 ;  /* 0x0000000407077221 */ /* 0x004fe20000010000 */
[----:B------:R-:W-:Y:S01]  /*5870*/  UIADD3 UR6, UR9, 0x40, URZ ;  /* 0x0000004009067890 */ /* 0x000fe2000fffe03f */
[----:B------:R-:W-:Y:S01]  /*5880*/  UMOV UR5, 0x40000040 ;  /* 0x4000004000057882 */ /* 0x000fe20000000000 */
[----:B------:R-:W-:Y:S01]  /*5890*/  UMOV UR7, 0x80000020 ;  /* 0x8000002000077882 */ /* 0x000fe20000000000 */
[----:B0-----:R-:W-:Y:S01]  /*58a0*/  FADD.FTZ R8, R6, R5 ;  /* 0x0000000506087221 */ /* 0x001fe20000010000 */
[----:B------:R-:W-:Y:S01]  /*58b0*/  IMAD.U32 R5, RZ, RZ, UR33 ;  /* 0x00000021ff057e24 */ /* 0x000fe2000f8e00ff */
[----:B------:R-:W0:Y:S04]  /*58c0*/  SHFL.BFLY PT, R6, R7, 0x1, 0x1f ;  /* 0x0c201f0007067f89 */ /* 0x000e2800000e0000 */
[----:B------:R-:W1:Y:S01]  /*58d0*/  SHFL.BFLY PT, R9, R8, 0x1, 0x1f ;  /* 0x0c201f0008097f89 */ /* 0x000e6200000e0000 */
[----:B0-----:R-:W-:Y:S01]  /*58e0*/  FADD.FTZ R10, R7, R6 ;  /* 0x00000006070a7221 */ /* 0x001fe20000010000 */
[----:B------:R-:W-:-:S02]  /*58f0*/  IMAD.U32 R7, RZ, RZ, UR33 ;  /* 0x00000021ff077e24 */ /* 0x000fc4000f8e00ff */
[----:B-1----:R-:W-:Y:S02]  /*5900*/  FADD.FTZ R11, R8, R9 ;  /* 0x00000009080b7221 */ /* 0x002fe40000010000 */
[----:B------:R-:W-:Y:S01]  /*5910*/  FSETP.NE.FTZ.AND P1, PT, R10, RZ, PT ;  /* 0x000000ff0a00720b */ /* 0x000fe20003f35000 */
[----:B------:R-:W-:Y:S02]  /*5920*/  IMAD.MOV.U32 R9, RZ, RZ, RZ ;  /* 0x000000ffff097224 */ /* 0x000fe400078e00ff */
        /* <DEDUP_REMOVED lines=57> */
[----:B0-23--:R-:W-:Y:S05]  /*5cc0*/  @!P0 BRA `(.L_x_10021) ;  /* 0x0000000000048947 */ /* 0x00dfea0003800000 */
[----:B------:R-:W-:Y:S01]  /*5cd0*/  BPT.TRAP 0x1 ;  /* 0x000000040000795c */ /* 0x000fe20000300000 */
.L_x_10021:
[----:B------:R-:W0:Y:S01]  /*5ce0*/  S2UR UR6, SR_SWINHI ;  /* 0x00000000000679c3 */ /* 0x000e220000002f00 */
[----:B------:R-:W-:Y:S01]  /*5cf0*/  LEA R11, R138, R22, 0x5 ;  /* 0x000000168a0b7211 */ /* 0x000fe200078e28ff */
[----:B------:R-:W-:Y:S01]  /*5d00*/  FMUL.FTZ R6, R93, R55 ;  /* 0x000000375d067220 */ /* 0x000fe20000410000 */
[----:B------:R-:W-:Y:S01]  /*5d10*/  IMAD R61, RZ, RZ, -UR43 ;  /* 0x8000002bff3d7e24 */ /* 0x000fe2000f8e02ff */
[----:B------:R-:W-:Y:S01]  /*5d20*/  ULDC UR7, c[0x0][0xc44] ;  /* 0x0003110000077ab9 */ /* 0x000fe20000000800 */
[----:B------:R-:W-:Y:S01]  /*5d30*/  UIADD3 UR8, UR8, 0x2d860, URZ ;  /* 0x0002d86008087890 */ /* 0x000fe2000fffe03f */
[-C--:B------:R-:W-:Y:S01]  /*5d40*/  FMUL.FTZ R62, R95, R9.reuse ;  /* 0x000000095f3e7220 */ /* 0x080fe20000410000 */
[----:B------:R-:W-:Y:S01]  /*5d50*/  ULDC.64 UR10, c[0x0][0xb90] ;  /* 0x0002e400000a7ab9 */ /* 0x000fe20000000a00 */
[----:B------:R-:W1:Y:S01]  /*5d60*/  LDC R60, c[0x0][0xbe8] ;  /* 0x0002fa00ff3c7b82 */ /* 0x000e620000000800 */
[----:B------:R-:W-:Y:S01]  /*5d70*/  UPRMT UR8, UR41, 0x654, UR8 ;  /* 0x0000065429087896 */ /* 0x000fe20008000008 */
        /* <DEDUP_REMOVED lines=26> */
[----:B------:R-:W-:Y:S01]  /*5f20*/  USHF.R.S32.HI UR12, URZ, 0x1f, UR7 ;  /* 0x0000001f3f0c7899 */ /* 0x000fe20008011407 */
[----:B------:R-:W-:Y:S01]  /*5f30*/  IMAD.WIDE R38, R11, 0x2, R38 ;  /* 0x000000020b267825 */ /* 0x000fe200078e0226 */
[----:B------:R-:W-:-:S03]  /*5f40*/  IADD3 R31, P1, R4, 0x6000, RZ ;  /* 0x00006000041f7810 */ /* 0x000fc60007f3e0ff */
[----:B------:R-:W-:Y:S01]  /*5f50*/  FMUL.FTZ R72, R126, R9 ;  /* 0x000000097e487220 */ /* 0x000fe20000410000 */
[----:B------:R-:W-:Y:S01]  /*5f60*/  IADD3 R27, P3, R4, 0x3000, RZ ;  /* 0x00003000041b7810 */ /* 0x000fe20007f7e0ff */
[----:B--2---:R-:W-:Y:S01]  /*5f70*/  IMAD R61, R26, R61, UR36 ;  /* 0x000000241a3d7e24 */ /* 0x004fe2000f8e023d */
[----:B------:R-:W-:Y:S01]  /*5f80*/  IADD3 R25, P0, R4, 0x6020, RZ ;  /* 0x0000602004197810 */ /* 0x000fe20007f1e0ff */
[----:B------:R-:W-:Y:S01]  /*5f90*/  IMAD.X R11, RZ, RZ, R5, P1 ;  /* 0x000000ffff0b7224 */ /* 0x000fe200008e0605 */
[----:B-1----:R-:W-:Y:S01]  /*5fa0*/  ISETP.NE.AND P1, PT, R60, 0x1, PT ;  /* 0x000000013c00780c */ /* 0x002fe20003f25270 */
[----:B------:R-:W-:Y:S01]  /*5fb0*/  UIMAD UR6, UR12, UR10, URZ ;  /* 0x0000000a0c0672a4 */ /* 0x000fe2000f8e023f */
[----:B------:R-:W-:Y:S01]  /*5fc0*/  LOP3.LUT R14, R27, 0x180, RZ, 0xc0, !PT ;  /* 0x000001801b0e7812 */ /* 0x000fe200078ec0ff */
[----:B------:R-:W-:Y:S01]  /*5fd0*/  IMAD R95, R61, 0xc0, R143 ;  /* 0x000000c03d5f7824 */ /* 0x000fe200078e028f */
[----:B------:R-:W-:Y:S01]  /*5fe0*/  LOP3.LUT R24, R25, 0x180, RZ, 0xc0, !PT ;  /* 0x0000018019187812 */ /* 0x000fe200078ec0ff */
[-C--:B------:R-:W-:Y:S01]  /*5ff0*/  FMUL.FTZ R64, R131, R9.reuse ;  /* 0x0000000983407220 */ /* 0x080fe20000410000 */
[----:B------:R-:W-:Y:S01]  /*6000*/  SHF.R.U64 R14, R14, 0x3, RZ ;  /* 0x000000030e0e7819 */ /* 0x000fe200000012ff */
[-C--:B------:R-:W-:Y:S01]  /*6010*/  FMUL.FTZ R73, R130, R9.reuse ;  /* 0x0000000982497220 */ /* 0x080fe20000410000 */
[-C--:B------:R-:W-:Y:S01]  /*6020*/  FMUL.FTZ R65, R135, R9.reuse ;  /* 0x0000000987417220 */ /* 0x080fe20000410000 */
[----:B------:R-:W-:Y:S01]  /*6030*/  FMUL.FTZ R134, R134, R9 ;  /* 0x0000000986867220 */ /* 0x000fe20000410000 */
[----:B------:R-:W-:Y:S01]  /*6040*/  LOP3.LUT R14, R14, R27, RZ, 0x3c, !PT ;  /* 0x0000001b0e0e7212 */ /* 0x000fe200078e3cff */
[----:B------:R-:W-:Y:S01]  /*6050*/  UIMAD.WIDE.U32 UR4, UR7, UR10, URZ ;  /* 0x0000000a070472a5 */ /* 0x000fe2000f8e003f */
[----:B------:R-:W0:Y:S01]  /*6060*/  LDC.64 R26, c[0x0][0xb98] ;  /* 0x0002e600ff1a7b82 */ /* 0x000e220000000a00 */
[----:B------:R-:W-:Y:S01]  /*6070*/  SHF.R.U64 R24, R24, 0x3, RZ ;  /* 0x0000000318187819 */ /* 0x000fe200000012ff */
[----:B------:R-:W-:Y:S01]  /*6080*/  UIMAD UR6, UR7, UR11, UR6 ;  /* 0x0000000b070672a4 */ /* 0x000fe2000f8e0206 */
[----:B------:R-:W-:Y:S01]  /*6090*/  LOP3.LUT R9, R4, 0x180, RZ, 0xc0, !PT ;  /* 0x0000018004097812 */ /* 0x000fe200078ec0ff */
[----:B------:R-:W-:Y:S01]  /*60a0*/  FMUL.FTZ R7, R89, R55 ;  /* 0x0000003759077220 */ /* 0x000fe20000410000 */
[----:B------:R-:W-:Y:S01]  /*60b0*/  LOP3.LUT R24, R24, R25, RZ, 0x3c, !PT ;  /* 0x0000001918187212 */ /* 0x000fe200078e3cff */
[-C--:B------:R-:W-:Y:S01]  /*60c0*/  FMUL.FTZ R63, R92, R55.reuse ;  /* 0x000000375c3f7220 */ /* 0x080fe20000410000 */
[----:B------:R-:W-:Y:S01]  /*60d0*/  SHF.R.U64 R9, R9, 0x3, RZ ;  /* 0x0000000309097819 */ /* 0x000fe200000012ff */
[----:B------:R-:W1:Y:S01]  /*60e0*/  @P1 LDC R84, c[0x0][0xbec] ;  /* 0x0002fb00ff541b82 */ /* 0x000e620000000800 */
[----:B------:R-:W-:Y:S01]  /*60f0*/  IMAD.X R25, RZ, RZ, R5, P0 ;  /* 0x000000ffff197224 */ /* 0x000fe200000e0605 */
[----:B------:R-:W-:Y:S01]  /*6100*/  UIADD3 UR6, UR5, UR6, URZ ;  /* 0x0000000605067290 */ /* 0x000fe2000fffe03f */
[----:B------:R-:W-:Y:S01]  /*6110*/  IMAD.MOV.U32 R89, RZ, RZ, R95 ;  /* 0x000000ffff597224 */ /* 0x000fe200078e005f */
[----:B------:R-:W-:Y:S01]  /*6120*/  IADD3 R37, P0, R38, 0x1800, RZ ;  /* 0x0000180026257810 */ /* 0x000fe20007f1e0ff */
[----:B------:R-:W-:Y:S01]  /*6130*/  FMUL.FTZ R28, R88, R55 ;  /* 0x00000037581c7220 */ /* 0x000fe20000410000 */
[C---:B------:R-:W-:Y:S01]  /*6140*/  IADD3 R29, P2, R4.reuse, 0x3020, RZ ;  /* 0x00003020041d7810 */ /* 0x040fe20007f5e0ff */
[----:B------:R-:W-:Y:S01]  /*6150*/  USHF.R.S32.HI UR10, URZ, 0x1f, UR38 ;  /* 0x0000001f3f0a7899 */ /* 0x000fe20008011426 */
[----:B------:R-:W2:Y:S01]  /*6160*/  @P1 LDC R93, c[0x0][0xbf0] ;  /* 0x0002fc00ff5d1b82 */ /* 0x000ea20000000800 */
[----:B------:R-:W-:Y:S01]  /*6170*/  IADD3 R21, P4, R4, 0x20, RZ ;  /* 0x0000002004157810 */ /* 0x000fe20007f9e0ff */
[----:B------:R-:W-:Y:S01]  /*6180*/  IMAD.U32 R41, RZ, RZ, UR5 ;  /* 0x00000005ff297e24 */ /* 0x000fe2000f8e00ff */
[----:B------:R-:W-:Y:S01]  /*6190*/  LOP3.LUT R4, R9, R4, RZ, 0x3c, !PT ;  /* 0x0000000409047212 */ /* 0x000fe200078e3cff */
[----:B------:R-:W-:Y:S01]  /*61a0*/  IMAD.U32 R40, RZ, RZ, UR4 ;  /* 0x00000004ff287e24 */ /* 0x000fe2000f8e00ff */
[----:B------:R-:W-:Y:S01]  /*61b0*/  LOP3.LUT R36, R37, 0x180, RZ, 0xc0, !PT ;  /* 0x0000018025247812 */ /* 0x000fe200078ec0ff */
[----:B------:R-:W-:Y:S01]  /*61c0*/  IMAD.U32 R41, RZ, RZ, UR6 ;  /* 0x00000006ff297e24 */ /* 0x000fe2000f8e00ff */
[----:B------:R-:W-:Y:S01]  /*61d0*/  IADD3 R91, P5, R38, 0x7800, RZ ;  /* 0x00007800265b7810 */ /* 0x000fe20007fbe0ff */
[----:B------:R-:W-:Y:S01]  /*61e0*/  SYNCS.ARRIVE.TRANS64.RED.A1T0 RZ, [UR8], RZ ;  /* 0x000000ffffff79a7 */ /* 0x000fe20008100408 */
[----:B------:R-:W-:Y:S01]  /*61f0*/  F2FP.BF16.F32.PACK_AB R6, R6, R63 ;  /* 0x0000003f0606723e */ /* 0x000fe200000010ff */
[----:B0-----:R-:W-:Y:S01]  /*6200*/  IMAD.WIDE.U32 R40, R26, UR38, R40 ;  /* 0x000000261a287c25 */ /* 0x001fe2000f8e0028 */
[----:B------:R-:W-:Y:S01]  /*6210*/  LOP3.LUT R10, R31, 0x180, RZ, 0xc0, !PT ;  /* 0x000001801f0a7812 */ /* 0x000fe200078ec0ff */
[----:B------:R-:W-:Y:S01]  /*6220*/  ULDC.64 UR4, c[0x0][0xb88] ;  /* 0x0002e20000047ab9 */ /* 0x000fe20000000a00 */
[----:B------:R-:W-:Y:S01]  /*6230*/  MOV R86, R4 ;  /* 0x0000000400567202 */ /* 0x000fe20000000f00 */
[--C-:B------:R-:W-:Y:S01]  /*6240*/  IMAD.X R15, RZ, RZ, R5.reuse, P3 ;  /* 0x000000ffff0f7224 */ /* 0x100fe200018e0605 */
[----:B------:R-:W-:Y:S01]  /*6250*/  F2FP.BF16.F32.PACK_AB R4, R7, R28 ;  /* 0x0000001c0704723e */ /* 0x000fe200000010ff */
[----:B-1----:R-:W-:Y:S01]  /*6260*/  @P1 IMAD.HI.U32 R84, R95, R84, RZ ;  /* 0x000000545f541227 */ /* 0x002fe200078e00ff */
[----:B------:R-:W-:Y:S01]  /*6270*/  SHF.R.U64 R36, R36, 0x3, RZ ;  /* 0x0000000324247819 */ /* 0x000fe200000012ff */
[----:B------:R-:W-:Y:S01]  /*6280*/  ULDC UR6, c[0x0][0xa88] ;  /* 0x0002a20000067ab9 */ /* 0x000fe20000000800 */
[----:B------:R-:W-:Y:S01]  /*6290*/  F2FP.BF16.F32.PACK_AB R7, R62, R85 ;  /* 0x000000553e07723e */ /* 0x000fe200000010ff */
[----:B------:R-:W-:Y:S01]  /*62a0*/  IMAD R62, R26, UR10, RZ ;  /* 0x0000000a1a3e7c24 */ /* 0x000fe2000f8e02ff */
[----:B------:R-:W-:Y:S01]  /*62b0*/  SHF.R.U64 R10, R10, 0x3, RZ ;  /* 0x000000030a0a7819 */ /* 0x000fe200000012ff */
[--C-:B------:R-:W-:Y:S01]  /*62c0*/  IMAD.X R13, RZ, RZ, R5.reuse, P2 ;  /* 0x000000ffff0d7224 */ /* 0x100fe200010e0605 */
[----:B------:R-:W-:Y:S01]  /*62d0*/  LOP3.LUT R8, R29, 0x180, RZ, 0xc0, !PT ;  /* 0x000001801d087812 */ /* 0x000fe200078ec0ff */
[----:B------:R-:W-:Y:S01]  /*62e0*/  IMAD R27, R27, UR38, R62 ;  /* 0x000000261b1b7c24 */ /* 0x000fe2000f8e023e */
[----:B--2---:R-:W-:Y:S01]  /*62f0*/  @P1 SHF.R.U32.HI R89, RZ, R93, R84 ;  /* 0x0000005dff591219 */ /* 0x004fe20000011654 */
[----:B------:R-:W-:Y:S01]  /*6300*/  IMAD.X R9, RZ, RZ, R5, P4 ;  /* 0x000000ffff097224 */ /* 0x000fe200020e0605 */
[----:B------:R-:W-:Y:S01]  /*6310*/  LOP3.LUT R84, R91, 0x180, RZ, 0xc0, !PT ;  /* 0x000001805b547812 */ /* 0x000fe200078ec0ff */
[----:B------:R-:W-:Y:S01]  /*6320*/  IMAD R62, R60, UR6, RZ ;  /* 0x000000063c3e7c24 */ /* 0x000fe2000f8e02ff */
[----:B------:R-:W-:Y:S01]  /*6330*/  LOP3.LUT R36, R36, R37, RZ, 0x3c, !PT ;  /* 0x0000002524247212 */ /* 0x000fe200078e3cff */
[----:B------:R-:W-:Y:S01]  /*6340*/  IMAD.MOV R63, RZ, RZ, -R89 ;  /* 0x000000ffff3f7224 */ /* 0x000fe200078e0a59 */
[----:B------:R-:W-:Y:S01]  /*6350*/  SHF.R.U64 R28, R84, 0x3, RZ ;  /* 0x00000003541c7819 */ /* 0x000fe200000012ff */
[----:B------:R-:W-:Y:S01]  /*6360*/  IMAD.X R37, RZ, RZ, R39, P0 ;  /* 0x000000ffff257224 */ /* 0x000fe200000e0627 */
[----:B------:R-:W-:Y:S01]  /*6370*/  LOP3.LUT R10, R10, R31, RZ, 0x3c, !PT ;  /* 0x0000001f0a0a7212 */ /* 0x000fe200078e3cff */
[----:B------:R-:W-:Y:S01]  /*6380*/  IMAD R63, R60, R63, R95 ;  /* 0x0000003f3c3f7224 */ /* 0x000fe200078e025f */
[----:B------:R-:W-:Y:S01]  /*6390*/  MOV R84, R24 ;  /* 0x0000001800547202 */ /* 0x000fe20000000f00 */
[-C--:B------:R-:W-:Y:S01]  /*63a0*/  FMUL.FTZ R0, R97, R55.reuse ;  /* 0x0000003761007220 */ /* 0x080fe20000410000 */
[----:B------:R-:W-:Y:S01]  /*63b0*/  IADD3 R31, P3, R38, 0x4800, RZ ;  /* 0x00004800261f7810 */ /* 0x000fe20007f7e0ff */
[-C--:B------:R-:W-:Y:S01]  /*63c0*/  FMUL.FTZ R51, R96, R55.reuse ;  /* 0x0000003760337220 */ /* 0x080fe20000410000 */
[----:B------:R-:W-:Y:S01]  /*63d0*/  SHF.R.S32.HI R25, RZ, 0x1f, R89 ;  /* 0x0000001fff197819 */ /* 0x000fe20000011459 */
[-C--:B------:R-:W-:Y:S01]  /*63e0*/  FMUL.FTZ R48, R101, R55.reuse ;  /* 0x0000003765307220 */ /* 0x080fe20000410000 */
[----:B------:R-:W-:Y:S01]  /*63f0*/  IADD3 R24, P0, R89, R40, RZ ;  /* 0x0000002859187210 */ /* 0x000fe20007f1e0ff */
[-C--:B------:R-:W-:Y:S01]  /*6400*/  FMUL.FTZ R53, R100, R55.reuse ;  /* 0x0000003764357220 */ /* 0x080fe20000410000 */
[----:B------:R-:W-:Y:S01]  /*6410*/  SHF.R.S32.HI R26, RZ, 0x1f, R63 ;  /* 0x0000001fff1a7819 */ /* 0x000fe2000001143f */
[-C--:B------:R-:W-:Y:S01]  /*6420*/  FMUL.FTZ R49, R105, R55.reuse ;  /* 0x0000003769317220 */ /* 0x080fe20000410000 */
[----:B------:R-:W-:Y:S01]  /*6430*/  SHF.R.U64 R8, R8, 0x3, RZ ;  /* 0x0000000308087819 */ /* 0x000fe200000012ff */
[----:B------:R-:W-:Y:S01]  /*6440*/  FMUL.FTZ R50, R104, R55 ;  /* 0x0000003768327220 */ /* 0x000fe20000410000 */
[----:B------:R-:W-:Y:S01]  /*6450*/  IADD3 R35, P2, R38, 0x3000, RZ ;  /* 0x0000300026237810 */ /* 0x000fe20007f5e0ff */
[----:B------:R-:W-:Y:S01]  /*6460*/  IMAD R26, R26, UR4, RZ ;  /* 0x000000041a1a7c24 */ /* 0x000fe2000f8e02ff */
[----:B------:R-:W-:Y:S01]  /*6470*/  F2FP.BF16.F32.PACK_AB R5, R82, R87 ;  /* 0x000000575205723e */ /* 0x000fe200000010ff */
[----:B------:R-:W-:Y:S01]  /*6480*/  BAR.SYNC.DEFER_BLOCKING 0x1, 0x180 ;  /* 0x0046000000007b1d */ /* 0x000fe20000010000 */
[----:B------:R-:W-:Y:S01]  /*6490*/  LOP3.LUT R30, R31, 0x180, RZ, 0xc0, !PT ;  /* 0x000001801f1e7812 */ /* 0x000fe200078ec0ff */
[----:B------:R-:W-:Y:S01]  /*64a0*/  FMUL.FTZ R46, R109, R55 ;  /* 0x000000376d2e7220 */ /* 0x000fe20000410000 */
[----:B------:R-:W-:Y:S01]  /*64b0*/  IADD3.X R25, R25, R41, R27, P0, !PT ;  /* 0x0000002919197210 */ /* 0x000fe200007fe41b */
[----:B------:R-:W-:Y:S01]  /*64c0*/  FMUL.FTZ R59, R108, R55 ;  /* 0x000000376c3b7220 */ /* 0x000fe20000410000 */
[----:B------:R-:W-:Y:S01]  /*64d0*/  LOP3.LUT R12, R8, R29, RZ, 0x3c, !PT ;  /* 0x0000001d080c7212 */ /* 0x000fe200078e3cff */
[----:B------:R-:W-:Y:S01]  /*64e0*/  FMUL.FTZ R47, R113, R55 ;  /* 0x00000037712f7220 */ /* 0x000fe20000410000 */
[----:B------:R-:W-:Y:S01]  /*64f0*/  LOP3.LUT R8, R21, 0x180, RZ, 0xc0, !PT ;  /* 0x0000018015087812 */ /* 0x000fe200078ec0ff */
[----:B------:R-:W-:Y:S01]  /*6500*/  IMAD.WIDE.U32 R24, R63, UR4, R24 ;  /* 0x000000043f187c25 */ /* 0x000fe2000f8e0018 */
[----:B------:R-:W-:-:S03]  /*6510*/  LOP3.LUT R34, R35, 0x180, RZ, 0xc0, !PT ;  /* 0x0000018023227812 */ /* 0x000fc600078ec0ff */
[-C--:B------:R-:W-:Y:S01]  /*6520*/  FMUL.FTZ R58, R112, R55.reuse ;  /* 0x00000037703a7220 */ /* 0x080fe20000410000 */
[----:B------:R-:W-:Y:S01]  /*6530*/  SHF.R.U64 R30, R30, 0x3, RZ ;  /* 0x000000031e1e7819 */ /* 0x000fe200000012ff */
[----:B------:R-:W-:Y:S01]  /*6540*/  FMUL.FTZ R44, R117, R55 ;  /* 0x00000037752c7220 */ /* 0x000fe20000410000 */
[----:B------:R-:W-:Y:S01]  /*6550*/  MOV R85, R10 ;  /* 0x0000000a00557202 */ /* 0x000fe20000000f00 */
[----:B------:R-:W-:Y:S01]  /*6560*/  IMAD R11, R61, 0xc0, R142 ;  /* 0x000000c03d0b7824 */ /* 0x000fe200078e028e */
[----:B------:R-:W-:Y:S01]  /*6570*/  SHF.R.U64 R8, R8, 0x3, RZ ;  /* 0x0000000308087819 */ /* 0x000fe200000012ff */
[-C--:B------:R-:W-:Y:S01]  /*6580*/  FMUL.FTZ R57, R116, R55.reuse ;  /* 0x0000003774397220 */ /* 0x080fe20000410000 */
[----:B------:R-:W-:Y:S01]  /*6590*/  SHF.R.U64 R34, R34, 0x3, RZ ;  /* 0x0000000322227819 */ /* 0x000fe200000012ff */
[----:B------:R-:W-:Y:S01]  /*65a0*/  FMUL.FTZ R3, R125, R55 ;  /* 0x000000377d037220 */ /* 0x000fe20000410000 */
[----:B------:R-:W-:Y:S01]  /*65b0*/  LOP3.LUT R30, R30, R31, RZ, 0x3c, !PT ;  /* 0x0000001f1e1e7212 */ /* 0x000fe200078e3cff */
[--C-:B------:R-:W-:Y:S01]  /*65c0*/  IMAD.X R31, RZ, RZ, R39.reuse, P3 ;  /* 0x000000ffff1f7224 */ /* 0x100fe200018e0627 */
[----:B------:R-:W-:Y:S01]  /*65d0*/  LOP3.LUT P0, RZ, R140, 0x3, RZ, 0xc0, !PT ;  /* 0x000000038cff7812 */ /* 0x000fe2000780c0ff */
[----:B------:R-:W-:Y:S01]  /*65e0*/  FMUL.FTZ R54, R124, R55 ;  /* 0x000000377c367220 */ /* 0x000fe20000410000 */
[----:B------:R-:W-:Y:S01]  /*65f0*/  LOP3.LUT R8, R8, R21, RZ, 0x3c, !PT ;  /* 0x0000001508087212 */ /* 0x000fe200078e3cff */
[----:B------:R0:W-:Y:S01]  /*6600*/  STSM.16.M88.4 [R86], R4 ;  /* 0x0000000456007844 */ /* 0x0001e20000000200 */
[----:B------:R-:W-:Y:S01]  /*6610*/  LOP3.LUT R34, R34, R35, RZ, 0x3c, !PT ;  /* 0x0000002322227212 */ /* 0x000fe200078e3cff */
[----:B------:R-:W-:Y:S01]  /*6620*/  IMAD.X R35, RZ, RZ, R39, P2 ;  /* 0x000000ffff237224 */ /* 0x000fe200010e0627 */
[----:B------:R-:W-:Y:S01]  /*6630*/  ISETP.GE.OR P2, PT, R11, R62, P0 ;  /* 0x0000003e0b00720c */ /* 0x000fe20000746670 */
[----:B------:R-:W-:Y:S01]  /*6640*/  FMUL.FTZ R45, R121, R55 ;  /* 0x00000037792d7220 */ /* 0x000fe20000410000 */
[----:B------:R-:W-:Y:S01]  /*6650*/  MOV R87, R14 ;  /* 0x0000000e00577202 */ /* 0x000fe20000000f00 */
[----:B------:R-:W-:Y:S01]  /*6660*/  FMUL.FTZ R56, R120, R55 ;  /* 0x0000003778387220 */ /* 0x000fe20000410000 */
[----:B------:R-:W-:Y:S01]  /*6670*/  F2FP.BF16.F32.PACK_AB R10, R46, R59 ;  /* 0x0000003b2e0a723e */ /* 0x000fe200000010ff */
[----:B------:R-:W-:Y:S01]  /*6680*/  FMUL.FTZ R43, R129, R55 ;  /* 0x00000037812b7220 */ /* 0x000fe20000410000 */
[----:B------:R-:W-:Y:S01]  /*6690*/  F2FP.BF16.F32.PACK_AB R14, R44, R57 ;  /* 0x000000392c0e723e */ /* 0x000fe200000010ff */
[-C--:B------:R-:W-:Y:S01]  /*66a0*/  FMUL.FTZ R52, R128, R55.reuse ;  /* 0x0000003780347220 */ /* 0x080fe20000410000 */
[----:B------:R-:W-:Y:S01]  /*66b0*/  F2FP.BF16.F32.PACK_AB R15, R69, R74 ;  /* 0x0000004a450f723e */ /* 0x000fe200000010ff */
[-C--:B------:R-:W-:Y:S01]  /*66c0*/  FMUL.FTZ R42, R133, R55.reuse ;  /* 0x00000037852a7220 */ /* 0x080fe20000410000 */
[----:B------:R-:W-:Y:S01]  /*66d0*/  FMUL.FTZ R55, R132, R55 ;  /* 0x0000003784377220 */ /* 0x000fe20000410000 */
[----:B------:R-:W-:Y:S01]  /*66e0*/  F2FP.BF16.F32.PACK_AB R41, R64, R73 ;  /* 0x000000494029723e */ /* 0x000fe200000010ff */
[----:B------:R-:W-:Y:S01]  /*66f0*/  ULDC.64 UR8, c[0x0][0xae8] ;  /* 0x0002ba0000087ab9 */ /* 0x000fe20000000a00 */
[----:B0-----:R-:W-:Y:S01]  /*6700*/  IMAD R7, R63, UR5, R26 ;  /* 0x000000053f077c24 */ /* 0x001fe2000f8e021a */
[----:B------:R-:W-:Y:S01]  /*6710*/  ULDC.64 UR4, c[0x0][0xb50] ;  /* 0x0002d40000047ab9 */ /* 0x000fe20000000a00 */
[----:B------:R-:W-:Y:S01]  /*6720*/  VIADD R5, R11, 0x8 ;  /* 0x000000080b057836 */ /* 0x000fe20000000000 */
[C---:B------:R-:W-:Y:S01]  /*6730*/  LEA R26, P3, R24.reuse, UR4, 0x2 ;  /* 0x00000004181a7c11 */ /* 0x040fe2000f8610ff */
[----:B------:R-:W-:Y:S01]  /*6740*/  IMAD.IADD R7, R25, 0x1, R7 ;  /* 0x0000000119077824 */ /* 0x000fe200078e0207 */
[----:B------:R-:W-:Y:S01]  /*6750*/  MOV R63, R8 ;  /* 0x00000008003f7202 */ /* 0x000fe20000000f00 */
[----:B------:R-:W-:Y:S01]  /*6760*/  IMAD.X R29, RZ, RZ, R39, P5 ;  /* 0x000000ffff1d7224 */ /* 0x000fe200028e0627 */
[----:B------:R-:W-:Y:S01]  /*6770*/  ISETP.GE.OR P0, PT, R5, R62, P0 ;  /* 0x0000003e0500720c */ /* 0x000fe20000706670 */
[----:B------:R-:W-:Y:S01]  /*6780*/  SHFL.IDX PT, R82, R26, 0x1, 0x1c1f ;  /* 0x003c1f001a527f89 */ /* 0x000fe200000e0000 */
[----:B------:R-:W-:-:S02]  /*6790*/  LEA.HI.X R27, R24, UR5, R7, 0x2, P3 ;  /* 0x00000005181b7c11 */ /* 0x000fc400098f1407 */
[----:B------:R-:W-:Y:S02]  /*67a0*/  F2FP.BF16.F32.PACK_AB R4, R0, R51 ;  /* 0x000000330004723e */ /* 0x000fe400000010ff */
[----:B------:R-:W-:Y:S02]  /*67b0*/  F2FP.BF16.F32.PACK_AB R5, R78, R83 ;  /* 0x000000534e05723e */ /* 0x000fe400000010ff */
[----:B------:R-:W-:Y:S01]  /*67c0*/  F2FP.BF16.F32.PACK_AB R6, R48, R53 ;  /* 0x000000353006723e */ /* 0x000fe200000010ff */
[----:B------:R-:W-:Y:S01]  /*67d0*/  SHFL.IDX PT, R83, R27, 0x1, 0x1c1f ;  /* 0x003c1f001b537f89 */ /* 0x000fe200000e0000 */
[----:B------:R-:W-:Y:S02]  /*67e0*/  F2FP.BF16.F32.PACK_AB R7, R80, R81 ;  /* 0x000000515007723e */ /* 0x000fe400000010ff */
[----:B------:R-:W-:Y:S01]  /*67f0*/  MOV R86, R12 ;  /* 0x0000000c00567202 */ /* 0x000fe20000000f00 */
[----:B------:R0:W-:Y:S01]  /*6800*/  SHFL.IDX PT, R80, R26, RZ, 0x1c1f ;  /* 0x001c1fff1a507589 */ /* 0x0001e200000e0000 */
[----:B------:R-:W-:-:S02]  /*6810*/  F2FP.BF16.F32.PACK_AB R8, R49, R50 ;  /* 0x000000323108723e */ /* 0x000fc400000010ff */
[----:B------:R-:W-:Y:S01]  /*6820*/  F2FP.BF16.F32.PACK_AB R9, R70, R79 ;  /* 0x0000004f4609723e */ /* 0x000fe200000010ff */
[----:B------:R-:W-:Y:S01]  /*6830*/  STSM.16.M88.4 [R63], R4 ;  /* 0x000000043f007844 */ /* 0x000fe20000000200 */
[----:B------:R-:W-:Y:S02]  /*6840*/  F2FP.BF16.F32.PACK_AB R11, R71, R76 ;  /* 0x0000004c470b723e */ /* 0x000fe400000010ff */
[----:B------:R-:W-:Y:S01]  /*6850*/  F2FP.BF16.F32.PACK_AB R12, R47, R58 ;  /* 0x0000003a2f0c723e */ /* 0x000fe200000010ff */
[----:B------:R1:W2:Y:S01]  /*6860*/  SHFL.IDX PT, R81, R27, RZ, 0x1c1f ;  /* 0x001c1fff1b517589 */ /* 0x0002a200000e0000 */
[----:B------:R-:W-:Y:S02]  /*6870*/  F2FP.BF16.F32.PACK_AB R13, R68, R77 ;  /* 0x0000004d440d723e */ /* 0x000fe400000010ff */
[----:B0-----:R-:W-:Y:S01]  /*6880*/  F2FP.BF16.F32.PACK_AB R26, R3, R54 ;  /* 0x00000036031a723e */ /* 0x001fe200000010ff */
[----:B------:R-:W-:Y:S01]  /*6890*/  STSM.16.M88.4 [R87], R8 ;  /* 0x0000000857007844 */ /* 0x000fe20000000200 */
[----:B------:R-:W0:Y:S01]  /*68a0*/  @P1 LDC R3, c[0x0][0xbec] ;  /* 0x0002fb00ff031b82 */ /* 0x000e220000000800 */
[----:B------:R-:W-:-:S02]  /*68b0*/  F2FP.BF16.F32.PACK_AB R24, R45, R56 ;  /* 0x000000382d18723e */ /* 0x000fc400000010ff */
[----:B------:R3:W-:Y:S01]  /*68c0*/  STSM.16.M88.4 [R86], R12 ;  /* 0x0000000c56007844 */ /* 0x0007e20000000200 */
[----:B------:R-:W-:Y:S02]  /*68d0*/  F2FP.BF16.F32.PACK_AB R25, R66, R75 ;  /* 0x0000004b4219723e */ /* 0x000fe400000010ff */
[----:B-1----:R-:W-:Y:S02]  /*68e0*/  F2FP.BF16.F32.PACK_AB R27, R67, R72 ;  /* 0x00000048431b723e */ /* 0x002fe400000010ff */
[----:B------:R-:W-:Y:S02]  /*68f0*/  F2FP.BF16.F32.PACK_AB R40, R43, R52 ;  /* 0x000000342b28723e */ /* 0x000fe400000010ff */
[----:B------:R-:W-:Y:S01]  /*6900*/  F2FP.BF16.F32.PACK_AB R42, R42, R55 ;  /* 0x000000372a2a723e */ /* 0x000fe200000010ff */
[----:B------:R1:W-:Y:S01]  /*6910*/  STSM.16.M88.4 [R85], R24 ;  /* 0x0000001855007844 */ /* 0x0003e20000000200 */
[----:B------:R-:W-:Y:S01]  /*6920*/  F2FP.BF16.F32.PACK_AB R43, R65, R134 ;  /* 0x00000086412b723e */ /* 0x000fe200000010ff */
[----:B------:R-:W-:Y:S01]  /*6930*/  IMAD R0, R137, 0x60, R138 ;  /* 0x0000006089007824 */ /* 0x000fe200078e028a */
[----:B------:R-:W-:-:S02]  /*6940*/  IADD3 R21, P4, R38, 0x6000, RZ ;  /* 0x0000600026157810 */ /* 0x000fc40007f9e0ff */
[----:B------:R-:W-:Y:S01]  /*6950*/  LOP3.LUT R28, R28, R91, RZ, 0x3c, !PT ;  /* 0x0000005b1c1c7212 */ /* 0x000fe200078e3cff */
[----:B------:R4:W-:Y:S01]  /*6960*/  STSM.16.M88.4 [R84], R40 ;  /* 0x0000002854007844 */ /* 0x0009e20000000200 */
[----:B------:R-:W-:Y:S01]  /*6970*/  LOP3.LUT R20, R21, 0x180, RZ, 0xc0, !PT ;  /* 0x0000018015147812 */ /* 0x000fe200078ec0ff */
[----:B---3--:R-:W3:Y:S08]  /*6980*/  @P1 LDC R13, c[0x0][0xbf0] ;  /* 0x0002fc00ff0d1b82 */ /* 0x008ef00000000800 */
[----:B------:R-:W-:Y:S01]  /*6990*/  BAR.SYNC.DEFER_BLOCKING 0x1, 0x180 ;  /* 0x0046000000007b1d */ /* 0x000fe20000010000 */
[----:B------:R-:W-:Y:S01]  /*69a0*/  UIMAD UR6, UR12, UR8, URZ ;  /* 0x000000080c0672a4 */ /* 0x000fe2000f8e023f */
[----:B------:R-:W-:-:S06]  /*69b0*/  SHF.R.U64 R20, R20, 0x3, RZ ;  /* 0x0000000314147819 */ /* 0x000fcc00000012ff */
[----:B------:R-:W4:Y:S01]  /*69c0*/  LDC.64 R14, c[0x0][0xae0] ;  /* 0x0002b800ff0e7b82 */ /* 0x000f220000000a00 */
[----:B-1----:R-:W-:Y:S01]  /*69d0*/  IMAD R24, R61, 0xc0, R0 ;  /* 0x000000c03d187824 */ /* 0x002fe200078e0200 */
[----:B------:R-:W-:Y:S01]  /*69e0*/  UIMAD.WIDE.U32 UR4, UR7, UR8, URZ ;  /* 0x00000008070472a5 */ /* 0x000fe2000f8e003f */
[----:B------:R-:W-:Y:S01]  /*69f0*/  LOP3.LUT R20, R20, R21, RZ, 0x3c, !PT ;  /* 0x0000001514147212 */ /* 0x000fe200078e3cff */
[----:B------:R-:W-:Y:S01]  /*6a00*/  UIMAD UR6, UR7, UR9, UR6 ;  /* 0x00000009070672a4 */ /* 0x000fe2000f8e0206 */
[----:B0-----:R-:W-:Y:S01]  /*6a10*/  @P1 IMAD.HI.U32 R0, R24, R3, RZ ;  /* 0x0000000318001227 */ /* 0x001fe200078e00ff */
[----:B------:R-:W-:Y:S01]  /*6a20*/  LOP3.LUT R21, R38, 0x180, RZ, 0xc0, !PT ;  /* 0x0000018026157812 */ /* 0x000fe200078ec0ff */
[----:B------:R-:W-:Y:S01]  /*6a30*/  ULDC.64 UR8, c[0x0][0xaf0] ;  /* 0x0002bc0000087ab9 */ /* 0x000fe20000000a00 */
[----:B------:R-:W-:Y:S01]  /*6a40*/  UIADD3 UR5, UR5, UR6, URZ ;  /* 0x0000000605057290 */ /* 0x000fe2000fffe03f */
[----:B------:R-:W-:Y:S01]  /*6a50*/  IMAD.MOV.U32 R12, RZ, RZ, R24 ;  /* 0x000000ffff0c7224 */ /* 0x000fe200078e0018 */
[----:B------:R-:W-:Y:S01]  /*6a60*/  UIMAD UR6, UR10, UR8, URZ ;  /* 0x000000080a0672a4 */ /* 0x000fe2000f8e023f */
[----:B------:R-:W-:-:S02]  /*6a70*/  SHF.R.U64 R21, R21, 0x3, RZ ;  /* 0x0000000315157819 */ /* 0x000fc400000012ff */
[----:B---3--:R-:W-:Y:S01]  /*6a80*/  @P1 SHF.R.U32.HI R12, RZ, R13, R0 ;  /* 0x0000000dff0c1219 */ /* 0x008fe20000011600 */
[----:B------:R-:W-:Y:S01]  /*6a90*/  UIMAD UR6, UR38, UR9, UR6 ;  /* 0x00000009260672a4 */ /* 0x000fe2000f8e0206 */
[----:B------:R-:W-:Y:S01]  /*6aa0*/  LOP3.LUT R38, R21, R38, RZ, 0x3c, !PT ;  /* 0x0000002615267212 */ /* 0x000fe200078e3cff */
[----:B--2---:R0:W-:Y:S01]  /*6ab0*/  @!P2 ST.E desc[UR48][R80.64], R33 ;  /* 0x000000215000a985 */ /* 0x0041e2000c101930 */
[--C-:B------:R-:W-:Y:S01]  /*6ac0*/  SHF.R.S32.HI R3, RZ, 0x1f, R12.reuse ;  /* 0x0000001fff037819 */ /* 0x100fe2000001140c */
[----:B------:R-:W-:Y:S01]  /*6ad0*/  UIMAD.WIDE.U32 UR38, UR38, UR8, UR4 ;  /* 0x00000008262672a5 */ /* 0x000fe2000f8e0004 */
[----:B------:R-:W-:Y:S01]  /*6ae0*/  IMAD.MOV R13, RZ, RZ, -R12 ;  /* 0x000000ffff0d7224 */ /* 0x000fe200078e0a0c */
[----:B------:R-:W-:Y:S01]  /*6af0*/  IADD3.X R21, RZ, R39, RZ, P4, !PT ;  /* 0x00000027ff157210 */ /* 0x000fe200027fe4ff */
[----:B------:R0:W-:Y:S01]  /*6b00*/  @!P0 ST.E desc[UR48][R82.64], R32 ;  /* 0x0000002052008985 */ /* 0x0001e2000c101930 */
[----:B----4-:R-:W-:Y:S01]  /*6b10*/  IMAD R0, R3, R14, RZ ;  /* 0x0000000e03007224 */ /* 0x010fe200078e02ff */
[----:B------:R-:W-:Y:S01]  /*6b20*/  UIADD3 UR39, UR39, UR6, URZ ;  /* 0x0000000627277290 */ /* 0x000fe2000fffe03f */
[----:B------:R-:W-:Y:S01]  /*6b30*/  IMAD R3, R60, R13, R24 ;  /* 0x0000000d3c037224 */ /* 0x000fe200078e0218 */
[----:B------:R0:W5:Y:S01]  /*6b40*/  LD.E.128 R48, desc[UR48][R38.64] ;  /* 0x0000003026307980 */ /* 0x000162000c101d00 */
[----:B------:R-:W-:Y:S01]  /*6b50*/  IMAD R15, R12, R15, R0 ;  /* 0x0000000f0c0f7224 */ /* 0x000fe200078e0200 */
[----:B------:R-:W-:Y:S01]  /*6b60*/  ULDC.64 UR4, c[0x0][0xad8] ;  /* 0x0002b60000047ab9 */ /* 0x000fe20000000a00 */
[----:B------:R-:W-:Y:S01]  /*6b70*/  IMAD R61, R61, 0xc0, R138 ;  /* 0x000000c03d3d7824 */ /* 0x000fe200078e028a */
[----:B------:R0:W5:Y:S01]  /*6b80*/  LD.E.128 R44, desc[UR48][R36.64] ;  /* 0x00000030242c7980 */ /* 0x000162000c101d00 */
[----:B------:R-:W-:-:S03]  /*6b90*/  SHF.R.S32.HI R0, RZ, 0x1f, R3 ;  /* 0x0000001fff007819 */ /* 0x000fc60000011403 */
[----:B------:R0:W5:Y:S01]  /*6ba0*/  LD.E.128 R52, desc[UR48][R34.64] ;  /* 0x0000003022347980 */ /* 0x000162000c101d00 */
[----:B------:R-:W-:Y:S01]  /*6bb0*/  IMAD.WIDE.U32 R12, R12, R14, UR38 ;  /* 0x000000260c0c7e25 */ /* 0x000fe2000f8e000e */
[----:B------:R-:W-:Y:S02]  /*6bc0*/  UIADD3 UR44, UR44, 0x1, URZ ;  /* 0x000000012c2c7890 */ /* 0x000fe4000fffe03f */
[----:B------:R0:W5:Y:S04]  /*6bd0*/  LD.E.128 R4, desc[UR48][R30.64] ;  /* 0x000000301e047980 */ /* 0x000168000c101d00 */
[----:B------:R0:W5:Y:S04]  /*6be0*/  LD.E.128 R56, desc[UR48][R20.64] ;  /* 0x0000003014387980 */ /* 0x000168000c101d00 */
[----:B------:R0:W5:Y:S01]  /*6bf0*/  LD.E.128 R8, desc[UR48][R28.64] ;  /* 0x000000301c087980 */ /* 0x000162000c101d00 */
[----:B------:R-:W-:Y:S01]  /*6c00*/  IMAD.IADD R13, R13, 0x1, R15 ;  /* 0x000000010d0d7824 */ /* 0x000fe200078e020f */
[----:B------:R-:W-:Y:S01]  /*6c10*/  ISETP.GE.AND P0, PT, R61, R62, PT ;  /* 0x0000003e3d00720c */ /* 0x000fe20003f06270 */
[----:B------:R-:W-:Y:S01]  /*6c20*/  IMAD R0, R0, UR4, RZ ;  /* 0x0000000400007c24 */ /* 0x000fe2000f8e02ff */
[----:B------:R-:W-:Y:S01]  /*6c30*/  @!PT LDS RZ, [RZ] ;  /* 0x00000000fffff984 */ /* 0x000fe20000000800 */
[----:B------:R-:W-:Y:S01]  /*6c40*/  @!PT LDS RZ, [RZ] ;  /* 0x00000000fffff984 */ /* 0x000fe20000000800 */
[----:B------:R-:W-:Y:S01]  /*6c50*/  @!PT LDS RZ, [RZ] ;  /* 0x00000000fffff984 */ /* 0x000fe20000000800 */
[----:B------:R-:W-:Y:S01]  /*6c60*/  @!PT LDS RZ, [RZ] ;  /* 0x00000000fffff984 */ /* 0x000fe20000000800 */
[----:B------:R1:W-:Y:S06]  /*6c70*/  MEMBAR.ALL.CTA ;  /* 0x0000000000007992 */ /* 0x0003ec0000008000 */
[----:B-1----:R-:W1:Y:S01]  /*6c80*/  FENCE.VIEW.ASYNC.S ;  /* 0x00000000000073c6 */ /* 0x002e620000000000 */
[C---:B------:R-:W-:Y:S01]  /*6c90*/  IMAD.WIDE.U32 R12, R3.reuse, UR4, R12 ;  /* 0x00000004030c7c25 */ /* 0x040fe2000f8e000c */
[----:B------:R-:W-:Y:S01]  /*6ca0*/  UIADD3 UR4, UR40, 0x2d820, URZ ;  /* 0x0002d82028047890 */ /* 0x000fe2000fffe03f */
[----:B------:R-:W-:Y:S01]  /*6cb0*/  BSSY B0, `(.L_x_10022) ;  /* 0x000001d000007945 */ /* 0x000fe20003800000 */
[----:B------:R-:W-:Y:S01]  /*6cc0*/  ULDC.64 UR6, c[0x0][0xa80] ;  /* 0x0002a00000067ab9 */ /* 0x000fe20000000a00 */
[----:B------:R-:W-:Y:S01]  /*6cd0*/  IMAD R15, R3, UR5, R0 ;  /* 0x00000005030f7c24 */ /* 0x000fe2000f8e0200 */
[----:B------:R-:W-:Y:S01]  /*6ce0*/  UPRMT UR4, URZ, 0x654, UR4 ;  /* 0x000006543f047896 */ /* 0x000fe20008000004 */
[----:B------:R-:W-:Y:S01]  /*6cf0*/  LEA R0, P1, R12, UR6, 0x1 ;  /* 0x000000060c007c11 */ /* 0x000fe2000f8208ff */
[----:B------:R-:W-:Y:S01]  /*6d00*/  UISETP.NE.AND UP0, UPT, UR44, 0x2, UPT ;  /* 0x000000022c00788c */ /* 0x000fe2000bf05270 */
[----:B------:R-:W-:Y:S01]  /*6d10*/  IMAD.IADD R3, R13, 0x1, R15 ;  /* 0x000000010d037824 */ /* 0x000fe200078e020f */
[----:B------:R-:W-:-:S02]  /*6d20*/  ULDC UR5, c[0x0][0xc] ;  /* 0x0000030000057ab9 */ /* 0x000fc40000000800 */
[----:B------:R-:W-:Y:S01]  /*6d30*/  USEL UR6, URZ, 0x1, UP0 ;  /* 0x000000013f067887 */ /* 0x000fe20008000000 */
[----:B-1----:R0:W1:Y:S01]  /*6d40*/  SHFL.IDX PT, R14, R0, RZ, 0x1c1f ;  /* 0x001c1fff000e7589 */ /* 0x00206200000e0000 */
[----:B------:R-:W-:Y:S01]  /*6d50*/  LEA.HI.X R26, R12, UR7, R3, 0x1, P1 ;  /* 0x000000070c1a7c11 */ /* 0x000fe200088f0c03 */
[----:B------:R-:W-:Y:S02]  /*6d60*/  UIADD3 UR36, UR5, UR36, URZ ;  /* 0x0000002405247290 */ /* 0x000fe4000fffe03f */
[----:B------:R-:W-:Y:S02]  /*6d70*/  USEL UR44, UR44, URZ, UP0 ;  /* 0x0000003f2c2c7287 */ /* 0x000fe40008000000 */
[----:B------:R-:W-:Y:S01]  /*6d80*/  ULOP3.LUT UR45, UR45, UR6, URZ, 0x3c, !UPT ;  /* 0x000000062d2d7292 */ /* 0x000fe2000f8e3c3f */
[----:B------:R0:W2:Y:S01]  /*6d90*/  SHFL.IDX PT, R15, R26, RZ, 0x1c1f ;  /* 0x001c1fff1a0f7589 */ /* 0x0000a200000e0000 */
[----:B------:R-:W-:Y:S01]  /*6da0*/  SYNCS.ARRIVE.TRANS64.RED.A1T0 RZ, [UR4], RZ ;  /* 0x000000ffffff79a7 */ /* 0x000fe20008100404 */
[----:B------:R-:W-:Y:S09]  /*6db0*/  @P0 BRA `(.L_x_10023) ;  /* 0x0000000000300947 */ /* 0x000ff20003800000 */
[----:B------:R-:W-:Y:S02]  /*6dc0*/  ULDC UR4, c[0x0][0xac8] ;  /* 0x0002b20000047ab9 */ /* 0x000fe40000000800 */
[----:B------:R-:W-:Y:S02]  /*6dd0*/  ISETP.GE.AND P1, PT, R136, UR4, PT ;  /* 0x0000000488007c0c */ /* 0x000fe4000bf26270 */
[----:B------:R-:W-:Y:S02]  /*6de0*/  ISETP.GE.AND P2, PT, R23, UR4, PT ;  /* 0x0000000417007c0c */ /* 0x000fe4000bf46270 */
[----:B------:R-:W-:-:S09]  /*6df0*/  ISETP.GE.AND P0, PT, R22, UR4, PT ;  /* 0x0000000416007c0c */ /* 0x000fd2000bf06270 */
[-C--:B01----:R-:W-:Y:S02]  /*6e00*/  @!P1 LEA R20, P3, R136, R14.reuse, 0x1 ;  /* 0x0000000e88149211 */ /* 0x083fe400078608ff */
[C---:B------:R-:W-:Y:S02]  /*6e10*/  @!P2 LEA R24, P4, R23.reuse, R14, 0x1 ;  /* 0x0000000e1718a211 */ /* 0x040fe400078808ff */
[----:B--2---:R-:W-:Y:S01]  /*6e20*/  @!P0 IMAD.WIDE R12, R22, 0x2, R14 ;  /* 0x00000002160c8825 */ /* 0x004fe200078e020e */
[-C--:B------:R-:W-:Y:S02]  /*6e30*/  @!P1 LEA.HI.X R21, R136, R15.reuse, R147, 0x1, P3 ;  /* 0x0000000f88159211 */ /* 0x080fe400018f0c93 */
[----:B------:R-:W-:Y:S02]  /*6e40*/  @!P2 LEA.HI.X R25, R23, R15, R146, 0x1, P4 ;  /* 0x0000000f1719a211 */ /* 0x000fe400020f0c92 */
[----:B-----5:R3:W-:Y:S04]  /*6e50*/  @!P0 ST.E.128 desc[UR48][R12.64], R48 ;  /* 0x000000300c008985 */ /* 0x0207e8000c101d30 */
[----:B------:R3:W-:Y:S04]  /*6e60*/  @!P1 ST.E.128 desc[UR48][R20.64], R52 ;  /* 0x0000003414009985 */ /* 0x0007e8000c101d30 */
[----:B------:R3:W-:Y:S02]  /*6e70*/  @!P2 ST.E.128 desc[UR48][R24.64], R56 ;  /* 0x000000381800a985 */ /* 0x0007e4000c101d30 */
.L_x_10023:
[----:B------:R-:W-:Y:S05]  /*6e80*/  BSYNC B0 ;  /* 0x0000000000007941 */ /* 0x000fea0003800000 */
.L_x_10022:
[----:B------:R-:W-:Y:S01]  /*6e90*/  VIADD R3, R61, 0x60 ;  /* 0x000000603d037836 */ /* 0x000fe20000000000 */
[----:B--2---:R2:W4:Y:S01]  /*6ea0*/  SHFL.IDX PT, R15, R26, 0x1, 0x1c1f ;  /* 0x003c1f001a0f7f89 */ /* 0x00452200000e0000 */
[----:B------:R-:W-:Y:S01]  /*6eb0*/  UIADD3 UR46, UR46, 0x1, URZ ;  /* 0x000000012e2e7890 */ /* 0x000fe2000fffe03f */
[----:B------:R-:W-:Y:S02]  /*6ec0*/  BSSY B0, `(.L_x_10024) ;  /* 0x0000010000007945 */ /* 0x000fe40003800000 */
[----:B------:R-:W-:Y:S01]  /*6ed0*/  ISETP.GE.AND P0, PT, R3, R62, PT ;  /* 0x0000003e0300720c */ /* 0x000fe20003f06270 */
[----:B-1----:R2:W1:-:S12]  /*6ee0*/  SHFL.IDX PT, R14, R0, 0x1, 0x1c1f ;  /* 0x003c1f00000e7f89 */ /* 0x00245800000e0000 */
[----:B--2---:R-:W-:Y:S05]  /*6ef0*/  @P0 BRA `(.L_x_10025) ;  /* 0x0000000000300947 */ /* 0x004fea0003800000 */
[----:B------:R-:W-:Y:S02]  /*6f00*/  ULDC UR4, c[0x0][0xac8] ;  /* 0x0002b20000047ab9 */ /* 0x000fe40000000800 */
[----:B------:R-:W-:Y:S02]  /*6f10*/  ISETP.GE.AND P3, PT, R136, UR4, PT ;  /* 0x0000000488007c0c */ /* 0x000fe4000bf66270 */
[----:B------:R-:W-:Y:S02]  /*6f20*/  ISETP.GE.AND P4, PT, R23, UR4, PT ;  /* 0x0000000417007c0c */ /* 0x000fe4000bf86270 */
[----:B------:R-:W-:-:S09]  /*6f30*/  ISETP.GE.AND P2, PT, R22, UR4, PT ;  /* 0x0000000416007c0c */ /* 0x000fd2000bf46270 */
[-C--:B01-3--:R-:W-:Y:S02]  /*6f40*/  @!P3 LEA R20, P0, R136, R14.reuse, 0x1 ;  /* 0x0000000e8814b211 */ /* 0x08bfe400078008ff */
[C---:B------:R-:W-:Y:S02]  /*6f50*/  @!P4 LEA R24, P1, R23.reuse, R14, 0x1 ;  /* 0x0000000e1718c211 */ /* 0x040fe400078208ff */
[----:B----4-:R-:W-:Y:S01]  /*6f60*/  @!P2 IMAD.WIDE R12, R22, 0x2, R14 ;  /* 0x00000002160ca825 */ /* 0x010fe200078e020e */
[-C--:B------:R-:W-:Y:S02]  /*6f70*/  @!P3 LEA.HI.X R21, R136, R15.reuse, R147, 0x1, P0 ;  /* 0x0000000f8815b211 */ /* 0x080fe400000f0c93 */
[----:B------:R-:W-:Y:S02]  /*6f80*/  @!P4 LEA.HI.X R25, R23, R15, R146, 0x1, P1 ;  /* 0x0000000f1719c211 */ /* 0x000fe400008f0c92 */
[----:B-----5:R2:W-:Y:S04]  /*6f90*/  @!P2 ST.E.128 desc[UR48][R12.64], R44 ;  /* 0x0000002c0c00a985 */ /* 0x0205e8000c101d30 */
[----:B------:R2:W-:Y:S04]  /*6fa0*/  @!P3 ST.E.128 desc[UR48][R20.64], R4 ;  /* 0x000000041400b985 */ /* 0x0005e8000c101d30 */
[----:B------:R2:W-:Y:S02]  /*6fb0*/  @!P4 ST.E.128 desc[UR48][R24.64], R8 ;  /* 0x000000081800c985 */ /* 0x0005e4000c101d30 */
.L_x_10025:
[----:B------:R-:W-:Y:S05]  /*6fc0*/  BSYNC B0 ;  /* 0x0000000000007941 */ /* 0x000fea0003800000 */
.L_x_10024:
[----:B0-----:R-:W0:Y:S02]  /*6fd0*/  LDC R0, c[0x0][0xc34] ;  /* 0x00030d00ff007b82 */ /* 0x001e240000000800 */
[----:B0-----:R-:W-:-:S13]  /*6fe0*/  ISETP.LE.AND P0, PT, R0, UR36, PT ;  /* 0x0000002400007c0c */ /* 0x001fda000bf03270 */
[----:B------:R-:W-:Y:S05]  /*6ff0*/  @!P0 BRA `(.L_x_10026) ;  /* 0xffffff9c00988947 */ /* 0x000fea000383ffff */
[----:B------:R-:W-:Y:S05]  /*7000*/  EXIT ;  /* 0x000000000000794d */ /* 0x000fea0003800000 */
.L_x_9996:
[----:B------:R-:W-:-:S08]  /*7010*/  NOP ;  /* 0x0000000000007918 */ /* 0x000fd00000000000 */
[----:B------:R-:W0:-:S00]  /*7020*/  USETMAXREG.DEALLOC.CTAPOOL 0x20 ;  /* 0x00000020000079c8 */ /* 0x000e0000080e0500 */
[----:B------:R-:W1:Y:S01]  /*7030*/  S2UR UR10, SR_CTAID.X ;  /* 0x00000000000a79c3 */ /* 0x000e620000002500 */
[----:B0-----:R-:W-:Y:S02]  /*7040*/  IMAD.MOV.U32 R25, RZ, RZ, 0x1 ;  /* 0x00000001ff197424 */ /* 0x001fe400078e00ff */
[----:B------:R-:W-:Y:S02]  /*7050*/  IMAD.MOV.U32 R23, RZ, RZ, RZ ;  /* 0x000000ffff177224 */ /* 0x000fe400078e00ff */
[----:B------:R-:W-:-:S03]  /*7060*/  IMAD.MOV.U32 R0, RZ, RZ, 0x1 ;  /* 0x00000001ff007424 */ /* 0x000fc600078e00ff */
[----:B------:R-:W1:Y:S02]  /*7070*/  LDC R2, c[0x0][0xc34] ;  /* 0x00030d00ff027b82 */ /* 0x000e640000000800 */
[----:B-1----:R-:W-:-:S13]  /*7080*/  ISETP.LE.AND P0, PT, R2, UR10, PT ;  /* 0x0000000a02007c0c */ /* 0x002fda000bf03270 */
[----:B------:R-:W-:Y:S05]  /*7090*/  @P0 BRA `(.L_x_10027) ;  /* 0x00000034001c0947 */ /* 0x000fea0003800000 */
[----:B------:R-:W0:Y:S01]  /*70a0*/  S2R R5, SR_TID.X ;  /* 0x0000000000057919 */ /* 0x000e220000002100 */
[----:B------:R-:W-:Y:S01]  /*70b0*/  ULDC.64 UR6, c[0x0][0x2f0] ;  /* 0x0000bc0000067ab9 */ /* 0x000fe20000000a00 */
[----:B------:R-:W-:Y:S01]  /*70c0*/  ULDC UR9, c[0x0][0x2b8] ;  /* 0x0000ae0000097ab9 */ /* 0x000fe20000000800 */
[----:B------:R-:W-:Y:S01]  /*70d0*/  LOP3.LUT R16, R16, 0xfffffffd, RZ, 0xc0, !PT ;  /* 0xfffffffd10107812 */ /* 0x000fe200078ec0ff */
[----:B------:R-:W-:Y:S01]  /*70e0*/  ULDC.64 UR4, c[0x0][0x418] ;  /* 0x0001060000047ab9 */ /* 0x000fe20000000a00 */
[----:B------:R-:W1:Y:S01]  /*70f0*/  S2UR UR8, SR_CgaCtaId ;  /* 0x00000000000879c3 */ /* 0x000e620000008800 */
[----:B------:R-:W-:Y:S01]  /*7100*/  UISETP.NE.U32.AND UP0, UPT, UR4, URZ, UPT ;  /* 0x0000003f0400728c */ /* 0x000fe2000bf05070 */
[----:B------:R-:W-:Y:S01]  /*7110*/  IMAD.MOV.U32 R25, RZ, RZ, 0x1 ;  /* 0x00000001ff197424 */ /* 0x000fe200078e00ff */
[----:B------:R-:W-:Y:S01]  /*7120*/  UMOV UR37, 0x400 ;  /* 0x0000040000257882 */ /* 0x000fe20000000000 */
[----:B------:R-:W-:Y:S01]  /*7130*/  ULDC UR4, c[0x0][0x424] ;  /* 0x0001090000047ab9 */ /* 0x000fe20000000800 */
[----:B------:R-:W-:Y:S01]  /*7140*/  UISETP.NE.AND.EX UP0, UPT, UR5, URZ, UPT, UP0 ;  /* 0x0000003f0500728c */ /* 0x000fe2000bf05300 */
[----:B------:R-:W-:Y:S01]  /*7150*/  IMAD.MOV.U32 R23, RZ, RZ, RZ ;  /* 0x000000ffff177224 */ /* 0x000fe200078e00ff */
[----:B------:R-:W-:Y:S01]  /*7160*/  ULDC UR38, c[0x0][0x448] ;  /* 0x0001120000267ab9 */ /* 0x000fe20000000800 */
[----:B------:R-:W-:-:S02]  /*7170*/  ULOP3.LUT UR40, UR42, 0x2, URZ, 0xfc, !UPT ;  /* 0x000000022a287892 */ /* 0x000fc4000f8efc3f */
[----:B------:R-:W-:Y:S01]  /*7180*/  USEL UR4, UR4, 0x1, UP0 ;  /* 0x0000000104047887 */ /* 0x000fe20008000000 */
[----:B------:R-:W-:-:S03]  /*7190*/  ULDC UR41, c[0x0][0xc] ;  /* 0x0000030000297ab9 */ /* 0x000fc60000000800 */
[----:B------:R-:W-:-:S03]  /*71a0*/  UIMAD UR36, UR4, UR6, URZ ;  /* 0x00000006042472a4 */ /* 0x000fc6000f8e023f */
[----:B------:R-:W-:Y:S01]  /*71b0*/  ULDC UR4, c[0x0][0x288] ;  /* 0x0000a20000047ab9 */ /* 0x000fe20000000800 */
[----:B------:R-:W-:Y:S02]  /*71c0*/  UIADD3 UR5, UR36, 0x7f, URZ ;  /* 0x0000007f24057890 */ /* 0x000fe4000fffe03f */
[----:B------:R-:W-:Y:S02]  /*71d0*/  UIMAD UR38, UR38, UR4, URZ ;  /* 0x00000004262672a4 */ /* 0x000fe4000f8e023f */
[----:B------:R-:W-:Y:S02]  /*71e0*/  USHF.R.S32.HI UR6, URZ, 0x1f, UR5 ;  /* 0x0000001f3f067899 */ /* 0x000fe40008011405 */
[----:B-1----:R-:W-:Y:S02]  /*71f0*/  ULEA UR37, UR8, UR37, 0x18 ;  /* 0x0000002508257291 */ /* 0x002fe4000f8ec03f */
[----:B------:R-:W-:Y:S01]  /*7200*/  ULEA.HI UR6, UR6, UR5, URZ, 0x7 ;  /* 0x0000000506067291 */ /* 0x000fe2000f8f383f */
[----:B0-----:R-:W-:-:S03]  /*7210*/  IMAD.SHL.U32 R28, R5, 0x8, RZ ;  /* 0x00000008051c7824 */ /* 0x001fc600078e00ff */
[----:B------:R-:W-:Y:S02]  /*7220*/  ULEA.HI.SX32 UR43, UR6, 0xffffffff, 0x19 ;  /* 0xffffffff062b7891 */ /* 0x000fe4000f8fca3f */
[C---:B------:R-:W-:Y:S01]  /*7230*/  LOP3.LUT R0, R28.reuse, 0xd8, RZ, 0xc0, !PT ;  /* 0x000000d81c007812 */ /* 0x040fe200078ec0ff */
[----:B------:R-:W-:Y:S01]  /*7240*/  ULEA.HI.SX32 UR39, UR6, 0xfffffffe, 0x19 ;  /* 0xfffffffe06277891 */ /* 0x000fe2000f8fca3f */
[----:B------:R-:W-:Y:S01]  /*7250*/  LOP3.LUT R4, R28, 0x18, RZ, 0xc0, !PT ;  /* 0x000000181c047812 */ /* 0x000fe200078ec0ff */
[----:B------:R-:W-:Y:S01]  /*7260*/  USHF.L.U32 UR5, UR43, 0x7, URZ ;  /* 0x000000072b057899 */ /* 0x000fe2000800063f */
[----:B------:R-:W-:Y:S02]  /*7270*/  LOP3.LUT R3, R0, 0x18, R5, 0x78, !PT ;  /* 0x0000001800037812 */ /* 0x000fe400078e7805 */
[C---:B------:R-:W-:Y:S02]  /*7280*/  LOP3.LUT R0, R4.reuse, 0x20, RZ, 0xfc, !PT ;  /* 0x0000002004007812 */ /* 0x040fe400078efcff */
[----:B------:R-:W-:-:S02]  /*7290*/  LOP3.LUT R2, R4, 0x40, RZ, 0xfc, !PT ;  /* 0x0000004004027812 */ /* 0x000fc400078efcff */
[C---:B------:R-:W-:Y:S02]  /*72a0*/  ISETP.GE.AND P0, PT, R0.reuse, UR7, PT ;  /* 0x0000000700007c0c */ /* 0x040fe4000bf06270 */
[----:B------:R-:W-:Y:S02]  /*72b0*/  ISETP.GE.AND P1, PT, R0, UR9, PT ;  /* 0x0000000900007c0c */ /* 0x000fe4000bf26270 */
[----:B------:R-:W-:Y:S02]  /*72c0*/  ISETP.GE.AND P2, PT, R2, UR7, PT ;  /* 0x0000000702007c0c */ /* 0x000fe4000bf46270 */
[----:B------:R-:W-:Y:S01]  /*72d0*/  LOP3.LUT R28, R3, 0x320, R28, 0xf8, !PT ;  /* 0x00000320031c7812 */ /* 0x000fe200078ef81c */
[----:B------:R-:W-:-:S05]  /*72e0*/  IMAD.U32 R3, RZ, RZ, UR10 ;  /* 0x0000000aff037e24 */ /* 0x000fca000f8e00ff */
[----:B------:R0:W-:Y:S01]  /*72f0*/  STL [R1+0xc], R3 ;  /* 0x00000c0301007387 */ /* 0x0001e20000100800 */
[----:B------:R-:W-:Y:S02]  /*7300*/  @P0 LOP3.LUT R16, R16, 0x2, RZ, 0xfc, !PT ;  /* 0x0000000210100812 */ /* 0x000fe400078efcff */
[----:B------:R-:W-:Y:S01]  /*7310*/  ISETP.GE.AND P0, PT, R0, UR7, PT ;  /* 0x0000000700007c0c */ /* 0x000fe2000bf06270 */
[----:B------:R1:W-:Y:S01]  /*7320*/  STL [R1+0x10], RZ ;  /* 0x000010ff01007387 */ /* 0x0003e20000100800 */
[----:B------:R-:W-:Y:S02]  /*7330*/  LOP3.LUT R16, R16, 0xfffffdff, RZ, 0xc0, !PT ;  /* 0xfffffdff10107812 */ /* 0x000fe400078ec0ff */
[----:B------:R-:W-:Y:S02]  /*7340*/  SHF.R.U32.HI R0, RZ, 0x2, R5 ;  /* 0x00000002ff007819 */ /* 0x000fe40000011605 */
[----:B------:R-:W-:Y:S02]  /*7350*/  @P1 LOP3.LUT R16, R16, 0x200, RZ, 0xfc, !PT ;  /* 0x0000020010101812 */ /* 0x000fe400078efcff */
[----:B------:R-:W-:-:S02]  /*7360*/  ISETP.GE.AND P1, PT, R2, UR9, PT ;  /* 0x0000000902007c0c */ /* 0x000fc4000bf26270 */
[----:B------:R-:W-:Y:S02]  /*7370*/  LOP3.LUT R16, R16, 0xffffffef, RZ, 0xc0, !PT ;  /* 0xffffffef10107812 */ /* 0x000fe400078ec0ff */
[----:B0-----:R-:W-:Y:S01]  /*7380*/  LOP3.LUT R3, R0, 0x1f, RZ, 0xc0, !PT ;  /* 0x0000001f00037812 */ /* 0x001fe200078ec0ff */
[----:B------:R-:W-:Y:S01]  /*7390*/  IMAD.U32 R0, RZ, RZ, UR5 ;  /* 0x00000005ff007e24 */ /* 0x000fe2000f8e00ff */
[----:B------:R-:W-:Y:S02]  /*73a0*/  @P0 LOP3.LUT R16, R16, 0x10, RZ, 0xfc, !PT ;  /* 0x0000001010100812 */ /* 0x000fe400078efcff */
[----:B------:R-:W-:Y:S02]  /*73b0*/  ISETP.GE.AND P0, PT, R2, UR7, PT ;  /* 0x0000000702007c0c */ /* 0x000fe4000bf06270 */
[----:B------:R-:W-:Y:S02]  /*73c0*/  LOP3.LUT R16, R16, 0xfffffffe, RZ, 0xc0, !PT ;  /* 0xfffffffe10107812 */ /* 0x000fe400078ec0ff */
[----:B------:R-:W-:-:S02]  /*73d0*/  SHF.L.U32 R2, R5, 0x5, RZ ;  /* 0x0000000505027819 */ /* 0x000fc400000006ff */
[----:B------:R-:W-:Y:S02]  /*73e0*/  @P2 LOP3.LUT R16, R16, 0x1, RZ, 0xfc, !PT ;  /* 0x0000000110102812 */ /* 0x000fe400078efcff */
[----:B------:R-:W-:Y:S02]  /*73f0*/  LOP3.LUT R2, R2, 0x60, RZ, 0xc0, !PT ;  /* 0x0000006002027812 */ /* 0x000fe400078ec0ff */
[----:B------:R-:W-:Y:S02]  /*7400*/  LOP3.LUT R16, R16, 0xfffffeff, RZ, 0xc0, !PT ;  /* 0xfffffeff10107812 */ /* 0x000fe400078ec0ff */
[----:B------:R-:W-:Y:S02]  /*7410*/  LOP3.LUT R5, R3, R2, RZ, 0xfc, !PT ;  /* 0x0000000203057212 */ /* 0x000fe400078efcff */
[----:B------:R-:W-:Y:S02]  /*7420*/  @P1 LOP3.LUT R16, R16, 0x100, RZ, 0xfc, !PT ;  /* 0x0000010010101812 */ /* 0x000fe400078efcff */
[----:B------:R-:W-:-:S02]  /*7430*/  ISETP.GE.AND P1, PT, R4, UR7, PT ;  /* 0x0000000704007c0c */ /* 0x000fc4000bf26270 */
[----:B------:R-:W-:Y:S02]  /*7440*/  LOP3.LUT R16, R16, 0xfffffff7, RZ, 0xc0, !PT ;  /* 0xfffffff710107812 */ /* 0x000fe400078ec0ff */
[----:B------:R-:W-:Y:S02]  /*7450*/  LEA R5, R28, UR37, 0x1 ;  /* 0x000000251c057c11 */ /* 0x000fe4000f8e08ff */
[----:B------:R-:W-:Y:S02]  /*7460*/  @P0 LOP3.LUT R16, R16, 0x8, RZ, 0xfc, !PT ;  /* 0x0000000810100812 */ /* 0x000fe400078efcff */
[----:B------:R-:W-:Y:S02]  /*7470*/  ISETP.GE.AND P0, PT, R4, UR7, PT ;  /* 0x0000000704007c0c */ /* 0x000fe4000bf06270 */
[----:B------:R-:W-:Y:S02]  /*7480*/  LOP3.LUT R16, R16, 0xfffffffb, RZ, 0xc0, !PT ;  /* 0xfffffffb10107812 */ /* 0x000fe400078ec0ff */
[----:B------:R-:W-:-:S02]  /*7490*/  LOP3.LUT R2, R3, UR5, R2, 0xfe, !PT ;  /* 0x0000000503027c12 */ /* 0x000fc4000f8efe02 */
[----:B------:R-:W-:-:S07]  /*74a0*/  IADD3 R0, -R3, UR36, -R0 ;  /* 0x0000002403007c10 */ /* 0x000fce000fffe900 */
[----:B------:R-:W-:Y:S02]  /*74b0*/  @P0 LOP3.LUT R16, R16, 0x4, RZ, 0xfc, !PT ;  /* 0x0000000410100812 */ /* 0x000fe400078efcff */
[----:B------:R-:W-:Y:S02]  /*74c0*/  ISETP.GE.AND P0, PT, R4, UR9, PT ;  /* 0x0000000904007c0c */ /* 0x000fe4000bf06270 */
[----:B------:R-:W-:-:S04]  /*74d0*/  LOP3.LUT R16, R16, 0xfffffbff, RZ, 0xc0, !PT ;  /* 0xfffffbff10107812 */ /* 0x000fc800078ec0ff */
[----:B------:R-:W-:-:S04]  /*74e0*/  LOP3.LUT R16, R16, 0xffffffdf, RZ, 0xc0, !PT ;  /* 0xffffffdf10107812 */ /* 0x000fc800078ec0ff */
[----:B------:R-:W-:-:S04]  /*74f0*/  @P1 LOP3.LUT R16, R16, 0x20, RZ, 0xfc, !PT ;  /* 0x0000002010101812 */ /* 0x000fc800078efcff */
[----:B-1----:R-:W-:-:S07]  /*7500*/  @P0 LOP3.LUT R16, R16, 0x400, RZ, 0xfc, !PT ;  /* 0x0000040010100812 */ /* 0x002fce00078efcff */
.L_x_10062:
[----:B------:R-:W2:Y:S01]  /*7510*/  LDL R2, [R1+0xc] ;  /* 0x00000c0001027983 */ /* 0x000ea20000100800 */
[----:B------:R-:W0:Y:S01]  /*7520*/  LDC R0, c[0x0][0xc38] ;  /* 0x00030e00ff007b82 */ /* 0x000e220000000800 */
[----:B------:R-:W-:Y:S05]  /*7530*/  YIELD ;  /* 0x0000000000007946 */ /* 0x000fea0003800000 */
[----:B------:R-:W-:Y:S01]  /*7540*/  ULDC.64 UR4, c[0x0][0xa28] ;  /* 0x00028a0000047ab9 */ /* 0x000fe20000000a00 */
[----:B------:R-:W-:Y:S01]  /*7550*/  IMAD.MOV.U32 R18, RZ, RZ, RZ ;  /* 0x000000ffff127224 */ /* 0x000fe200078e00ff */
[----:B0-----:R-:W-:-:S13]  /*7560*/  ISETP.NE.AND P0, PT, R0, 0x1, PT ;  /* 0x000000010000780c */ /* 0x001fda0003f05270 */
[----:B------:R-:W2:Y:S08]  /*7570*/  @P0 LDC R0, c[0x0][0xc3c] ;  /* 0x00030f00ff000b82 */ /* 0x000eb00000000800 */
[----:B------:R-:W0:Y:S01]  /*7580*/  @P0 LDC R3, c[0x0][0xc40] ;  /* 0x00031000ff030b82 */ /* 0x000e220000000800 */
[----:B--2---:R-:W-:-:S04]  /*7590*/  @P0 IMAD.HI.U32 R0, R2, R0, RZ ;  /* 0x0000000002000227 */ /* 0x004fc800078e00ff */
[----:B------:R-:W-:Y:S01]  /*75a0*/  IMAD.MOV.U32 R24, RZ, RZ, R2 ;  /* 0x000000ffff187224 */ /* 0x000fe200078e0002 */
[----:B0-----:R-:W-:Y:S02]  /*75b0*/  @P0 SHF.R.U32.HI R24, RZ, R3, R0 ;  /* 0x00000003ff180219 */ /* 0x001fe40000011600 */
        /* <DEDUP_REMOVED lines=8> */
[----:B------:R-:W0:Y:S02]  /*7640*/  @P0 LDC.64 R2, c[0x0][0xa28] ;  /* 0x00028a00ff020b82 */ /* 0x000e240000000a00 */
[----:B0-----:R-:W-:-:S05]  /*7650*/  @P0 IMAD.WIDE R2, R19, 0x4, R2 ;  /* 0x0000000413020825 */ /* 0x001fca00078e0202 */
[----:B------:R-:W2:Y:S01]  /*7660*/  @P0 LDG.E R18, desc[UR48][R2.64] ;  /* 0x0000003002120981 */ /* 0x000ea2000c1e1900 */
[----:B------:R-:W-:-:S04]  /*7670*/  UIADD3 UR4, UR37, 0x15400, URZ ;  /* 0x0001540025047890 */ /* 0x000fc8000fffe03f */
[----:B------:R-:W-:-:S06]  /*7680*/  ULOP3.LUT UP0, URZ, UR4, 0x1bf, URZ, 0xc0, !UPT ;  /* 0x000001bf043f7892 */ /* 0x000fcc000f80c03f */
[----:B------:R-:W-:Y:S01]  /*7690*/  PLOP3.LUT P0, PT, PT, PT, UP0, 0x80, 0x0 ;  /* 0x000000000000781c */ /* 0x000fe20003f0f008 */
[----:B--2---:R0:W-:-:S12]  /*76a0*/  STL [R1+0x8], R18 ;  /* 0x0000081201007387 */ /* 0x0041d80000100800 */
[----:B------:R-:W-:Y:S05]  /*76b0*/  @!P0 BRA `(.L_x_10028) ;  /* 0x0000000000408947 */ /* 0x000fea0003800000 */
[----:B------:R-:W-:Y:S01]  /*76c0*/  MOV R2, 0x0 ;  /* 0x0000000000027802 */ /* 0x000fe20000000f00 */
[----:B------:R-:W-:Y:S01]  /*76d0*/  ULDC.64 UR6, c[0x4][0x138] ;  /* 0x01004e0000067ab9 */ /* 0x000fe20000000a00 */
[----:B------:R-:W-:Y:S01]  /*76e0*/  ULDC.64 UR8, c[0x4][0x140] ;  /* 0x0100500000087ab9 */ /* 0x000fe20000000a00 */
[----:B------:R-:W-:Y:S01]  /*76f0*/  ULDC.64 UR4, c[0x4][0x30] ;  /* 0x01000c0000047ab9 */ /* 0x000fe20000000a00 */
[----:B------:R-:W-:Y:S01]  /*7700*/  IMAD.U32 R4, RZ, RZ, UR6 ;  /* 0x00000006ff047e24 */ /* 0x000fe2000f8e00ff */
[----:B------:R-:W-:Y:S01]  /*7710*/  MOV R8, 0x70 ;  /* 0x0000007000087802 */ /* 0x000fe20000000f00 */
[----:B------:R-:W1:Y:S01]  /*7720*/  LDC.64 R2, c[0x4][R2] ;  /* 0x0100000002027b82 */ /* 0x000e620000000a00 */
        /* <DEDUP_REMOVED lines=8> */
[----:B01----:R-:W-:Y:S05]  /*77b0*/  CALL.ABS.NOINC R2 ;  /* 0x0000000002007343 */ /* 0x003fea0003c00000 */
.L_x_10028:
        /* <DEDUP_REMOVED lines=20> */
.L_x_10030:
        /* <DEDUP_REMOVED lines=15> */
.L_x_10029:
[----:B------:R-:W-:Y:S01]  /*79f0*/  ULDC.64 UR4, c[0x0][0x9f8] ;  /* 0x00027e0000047ab9 */ /* 0x000fe20000000a00 */
[--C-:B------:R-:W-:Y:S01]  /*7a00*/  IMAD.MOV.U32 R6, RZ, RZ, R19.reuse ;  /* 0x000000ffff067224 */ /* 0x100fe200078e0013 */
[----:B------:R-:W-:Y:S01]  /*7a10*/  ISETP.NE.U32.AND P0, PT, RZ, UR4, PT ;  /* 0x00000004ff007c0c */ /* 0x000fe2000bf05070 */
[----:B------:R-:W1:Y:S01]  /*7a20*/  LDC R9, c[0x0][0x430] ;  /* 0x00010c00ff097b82 */ /* 0x000e620000000800 */
[----:B------:R-:W-:Y:S01]  /*7a30*/  IMAD.MOV R5, RZ, RZ, -R19 ;  /* 0x000000ffff057224 */ /* 0x000fe200078e0a13 */
[----:B------:R-:W-:Y:S01]  /*7a40*/  ULDC UR4, c[0x0][0xc44] ;  /* 0x0003110000047ab9 */ /* 0x000fe20000000800 */
[----:B------:R-:W-:-:S13]  /*7a50*/  ISETP.NE.AND.EX P0, PT, RZ, UR5, PT, P0 ;  /* 0x00000005ff007c0c */ /* 0x000fda000bf05300 */
[----:B------:R-:W2:Y:S02]  /*7a60*/  @P0 LDC.64 R2, c[0x0][0x9f8] ;  /* 0x00027e00ff020b82 */ /* 0x000ea40000000a00 */
[----:B--2---:R-:W-:-:S05]  /*7a70*/  @P0 IMAD.WIDE R2, R19, 0x4, R2 ;  /* 0x0000000413020825 */ /* 0x004fca00078e0202 */
[----:B------:R-:W2:Y:S01]  /*7a80*/  @P0 LDG.E R6, desc[UR48][R2.64] ;  /* 0x0000003002060981 */ /* 0x000ea2000c1e1900 */
[----:B------:R-:W-:Y:S01]  /*7a90*/  UMOV UR5, 0xffffffff ;  /* 0xffffffff00057882 */ /* 0x000fe20000000000 */
[----:B------:R-:W-:Y:S02]  /*7aa0*/  IMAD R22, R5, UR4, R24 ;  /* 0x0000000405167c24 */ /* 0x000fe4000f8e0218 */
[----:B--2---:R2:W-:Y:S01]  /*7ab0*/  STL [R1], R6 ;  /* 0x0000000601007387 */ /* 0x0045e20000100800 */
[----:B-1----:R-:W-:Y:S05]  /*7ac0*/  BRA.DIV UR5, `(.L_x_10031) ;  /* 0x0000002e05d87947 */ /* 0x002fea000b800000 */
.L_x_10079:
[----:B------:R-:W1:Y:S01]  /*7ad0*/  S2R R2, SR_TID.X ;  /* 0x0000000000027919 */ /* 0x000e620000002100 */
[----:B------:R-:W-:Y:S01]  /*7ae0*/  USHF.L.U32 UR4, UR43, 0x7, URZ ;  /* 0x000000072b047899 */ /* 0x000fe2000800063f */
[----:B------:R-:W-:Y:S02]  /*7af0*/  ISETP.NE.AND P1, PT, R9, 0x1, PT ;  /* 0x000000010900780c */ /* 0x000fe40003f25270 */
[----:B------:R-:W-:Y:S02]  /*7b00*/  SHF.R.S32.HI R10, RZ, 0x1f, R6 ;  /* 0x0000001fff0a7819 */ /* 0x000fe40000011406 */
[----:B------:R-:W-:-:S03]  /*7b10*/  LOP3.LUT R16, R16, 0xffffffbf, RZ, 0xc0, !PT ;  /* 0xffffffbf10107812 */ /* 0x000fc600078ec0ff */
[----:B------:R3:W-:Y:S06]  /*7b20*/  STL [R1+0x4], R10 ;  /* 0x0000040a01007387 */ /* 0x0007ec0000100800 */
[----:B------:R-:W4:Y:S01]  /*7b30*/  @P1 LDC R3, c[0x0][0x434] ;  /* 0x00010d00ff031b82 */ /* 0x000f220000000800 */
[----:B------:R-:W-:-:S07]  /*7b40*/  @P1 LOP3.LUT R16, R16, 0x40, RZ, 0xfc, !PT ;  /* 0x0000004010101812 */ /* 0x000fce00078efcff */
[----:B------:R-:W0:Y:S01]  /*7b50*/  @P1 LDC R7, c[0x0][0x438] ;  /* 0x00010e00ff071b82 */ /* 0x000e220000000800 */
[----:B-1----:R-:W-:Y:S01]  /*7b60*/  SHF.R.U32.HI R0, RZ, 0x2, R2 ;  /* 0x00000002ff007819 */ /* 0x002fe20000011602 */
[----:B------:R-:W-:-:S03]  /*7b70*/  IMAD.SHL.U32 R2, R2, 0x20, RZ ;  /* 0x0000002002027824 */ /* 0x000fc600078e00ff */
[----:B------:R-:W-:Y:S02]  /*7b80*/  LOP3.LUT R0, R0, 0x1f, RZ, 0xc0, !PT ;  /* 0x0000001f00007812 */ /* 0x000fe400078ec0ff */
[----:B------:R-:W-:-:S04]  /*7b90*/  LOP3.LUT R2, R2, 0x60, RZ, 0xc0, !PT ;  /* 0x0000006002027812 */ /* 0x000fc800078ec0ff */
[----:B------:R-:W-:-:S04]  /*7ba0*/  LOP3.LUT R0, R0, UR4, R2, 0xfe, !PT ;  /* 0x0000000400007c12 */ /* 0x000fc8000f8efe02 */
[C---:B------:R-:W-:Y:S01]  /*7bb0*/  ISETP.GE.AND P0, PT, R0.reuse, UR36, PT ;  /* 0x0000002400007c0c */ /* 0x040fe2000bf06270 */
[----:B------:R-:W-:-:S04]  /*7bc0*/  IMAD.IADD R0, R0, 0x1, R18 ;  /* 0x0000000100007824 */ /* 0x000fc800078e0212 */
[----:B----4-:R-:W-:-:S04]  /*7bd0*/  @P1 IMAD.HI.U32 R2, R0, R3, RZ ;  /* 0x0000000300021227 */ /* 0x010fc800078e00ff */
[----:B------:R-:W-:Y:S01]  /*7be0*/  IMAD.MOV.U32 R8, RZ, RZ, R0 ;  /* 0x000000ffff087224 */ /* 0x000fe200078e0000 */
[----:B0-----:R-:W-:-:S03]  /*7bf0*/  @P1 SHF.R.U32.HI R8, RZ, R7, R2 ;  /* 0x00000007ff081219 */ /* 0x001fc60000011602 */
[----:B------:R-:W0:Y:S01]  /*7c00*/  @!P0 LDC.64 R4, c[0x0][0x428] ;  /* 0x00010a00ff048b82 */ /* 0x000e220000000a00 */
[----:B------:R-:W-:Y:S01]  /*7c10*/  @!P0 SHF.R.S32.HI R3, RZ, 0x1f, R8 ;  /* 0x0000001fff038819 */ /* 0x000fe20000011408 */
[----:B0-----:R-:W-:-:S04]  /*7c20*/  @!P0 IMAD R2, R10, R4, RZ ;  /* 0x000000040a028224 */ /* 0x001fc800078e02ff */
[----:B------:R-:W-:Y:S02]  /*7c30*/  @!P0 IMAD R5, R6, R5, R2 ;  /* 0x0000000506058224 */ /* 0x000fe400078e0202 */
[----:B------:R-:W-:-:S04]  /*7c40*/  @!P0 IMAD.MOV.U32 R2, RZ, RZ, R8 ;  /* 0x000000ffff028224 */ /* 0x000fc800078e0008 */
[----:B------:R-:W-:Y:S01]  /*7c50*/  @!P0 IMAD.WIDE.U32 R2, R6, R4, R2 ;  /* 0x0000000406028225 */ /* 0x000fe200078e0002 */
[----:B------:R-:W-:Y:S01]  /*7c60*/  MOV R4, RZ ;  /* 0x000000ff00047202 */ /* 0x000fe20000000f00 */
[----:B--2---:R-:W0:Y:S02]  /*7c70*/  @!P0 LDC.64 R6, c[0x0][0x418] ;  /* 0x00010600ff068b82 */ /* 0x004e240000000a00 */
[----:B------:R-:W-:Y:S01]  /*7c80*/  @!P0 IMAD.IADD R5, R3, 0x1, R5 ;  /* 0x0000000103058824 */ /* 0x000fe200078e0205 */
[----:B------:R-:W-:Y:S02]  /*7c90*/  LOP3.LUT R16, R16, 0xffffff7f, RZ, 0xc0, !PT ;  /* 0xffffff7f10107812 */ /* 0x000fe400078ec0ff */
[----:B0-----:R-:W-:-:S04]  /*7ca0*/  @!P0 LEA R6, P1, R2, R6, 0x2 ;  /* 0x0000000602068211 */ /* 0x001fc800078210ff */
[----:B------:R-:W-:Y:S01]  /*7cb0*/  @!P0 LEA.HI.X R7, R2, R7, R5, 0x2, P1 ;  /* 0x0000000702078211 */ /* 0x000fe200008f1405 */
[----:B------:R-:W-:Y:S02]  /*7cc0*/  IMAD.U32 R2, RZ, RZ, UR40 ;  /* 0x00000028ff027e24 */ /* 0x000fe4000f8e00ff */
[----:B------:R-:W-:Y:S01]  /*7cd0*/  IMAD.MOV R3, RZ, RZ, -R8 ;  /* 0x000000ffff037224 */ /* 0x000fe200078e0a08 */
[----:B------:R-:W-:Y:S01]  /*7ce0*/  SHF.R.S32.HI R29, RZ, 0x1f, R22 ;  /* 0x0000001fff1d7819 */ /* 0x000fe20000011416 */
[----:B------:R0:W5:Y:S01]  /*7cf0*/  @!P0 LDG.E R4, desc[UR48][R6.64] ;  /* 0x0000003006048981 */ /* 0x000162000c1e1900 */
[----:B------:R-:W-:Y:S01]  /*7d00*/  ISETP.NE.AND P2, PT, R2, 0x3, PT ;  /* 0x000000030200780c */ /* 0x000fe20003f45270 */
[----:B0-----:R-:W-:-:S12]  /*7d10*/  IMAD R6, R9, R3, R0 ;  /* 0x0000000309067224 */ /* 0x001fd800078e0200 */
[----:B------:R-:W-:Y:S01]  /*7d20*/  @P2 LOP3.LUT R16, R16, 0x80, RZ, 0xfc, !PT ;  /* 0x0000008010102812 */ /* 0x000fe200078efcff */
[----:B---3--:R-:W-:Y:S06]  /*7d30*/  @!P2 BRA `(.L_x_10032) ;  /* 0x000000000004a947 */ /* 0x008fec0003800000 */
[----:B------:R-:W-:Y:S01]  /*7d40*/  BPT.TRAP 0x1 ;  /* 0x000000040000795c */ /* 0x000fe20000300000 */
.L_x_10032:
        /* <DEDUP_REMOVED lines=21> */
[----:B------:R-:W-:Y:S02]  /*7ea0*/  LEA R0, R23, UR37, 0x3 ;  /* 0x0000002517007c11 */ /* 0x000fe4000f8e18ff */
[----:B------:R-:W-:-:S04]  /*7eb0*/  SHF.L.U32 R2, R25, 0x1f, RZ ;  /* 0x0000001f19027819 */ /* 0x000fc800000006ff */
[----:B------:R-:W0:Y:S02]  /*7ec0*/  SYNCS.PHASECHK.TRANS64.TRYWAIT P0, [R0+URZ+0x2d840], R2 ;  /* 0x02d84002000075a7 */ /* 0x000e24000800017f */
[----:B0-----:R-:W-:Y:S05]  /*7ed0*/  @!P0 BRA `(.L_x_10034) ;  /* 0x0000002c00088947 */ /* 0x001fea0003800000 */
.L_x_10080:
[----:B------:R-:W-:Y:S05]  /*7ee0*/  BSYNC B0 ;  /* 0x0000000000007941 */ /* 0x000fea0003800000 */
.L_x_10033:
[----:B------:R-:W1:Y:S01]  /*7ef0*/  S2R R9, SR_TID.X ;  /* 0x0000000000097919 */ /* 0x000e620000002100 */
[----:B------:R-:W-:Y:S01]  /*7f00*/  ULDC.64 UR4, c[0x0][0x300] ;  /* 0x0000c00000047ab9 */ /* 0x000fe20000000a00 */
[----:B------:R-:W-:Y:S01]  /*7f10*/  USHF.L.U32 UR6, UR43, 0x7, URZ ;  /* 0x000000072b067899 */ /* 0x000fe2000800063f */
[----:B------:R-:W-:Y:S01]  /*7f20*/  IMAD R7, R7, UR4, RZ ;  /* 0x0000000407077c24 */ /* 0x000fe2000f8e02ff */
[----:B------:R-:W-:Y:S01]  /*7f30*/  LOP3.LUT P4, RZ, R16, 0x4, RZ, 0xc0, !PT ;  /* 0x0000000410ff7812 */ /* 0x000fe2000788c0ff */
        /* <DEDUP_REMOVED lines=15> */
[----:B-1----:R-:W-:Y:S01]  /*8030*/  SHF.R.U32.HI R10, RZ, 0x2, R9 ;  /* 0x00000002ff0a7819 */ /* 0x002fe20000011609 */
[----:B------:R-:W-:Y:S01]  /*8040*/  IMAD.SHL.U32 R8, R9, 0x8, RZ ;  /* 0x0000000809087824 */ /* 0x000fe200078e00ff */
[----:B------:R-:W-:Y:S01]  /*8050*/  LEA R5, P0, R2, UR4, 0x1 ;  /* 0x0000000402057c11 */ /* 0x000fe2000f8008ff */
[----:B------:R-:W-:Y:S01]  /*8060*/  IMAD.IADD R4, R3, 0x1, R4 ;  /* 0x0000000103047824 */ /* 0x000fe200078e0204 */
[----:B------:R-:W-:Y:S01]  /*8070*/  UMOV UR4, 0xffffffff ;  /* 0xffffffff00047882 */ /* 0x000fe20000000000 */
[----:B------:R-:W-:Y:S01]  /*8080*/  IMAD.U32 R9, RZ, RZ, UR6 ;  /* 0x00000006ff097e24 */ /* 0x000fe2000f8e00ff */
[----:B------:R-:W-:Y:S02]  /*8090*/  LOP3.LUT R10, R10, 0x1f, RZ, 0xc0, !PT ;  /* 0x0000001f0a0a7812 */ /* 0x000fe400078ec0ff */
[----:B------:R-:W-:Y:S01]  /*80a0*/  LEA.HI.X R6, R2, UR5, R4, 0x1, P0 ;  /* 0x0000000502067c11 */ /* 0x000fe200080f0c04 */
[----:B------:R-:W-:Y:S01]  /*80b0*/  IMAD R4, R23, 0x3000, R28 ;  /* 0x0000300017047824 */ /* 0x000fe200078e021c */
[----:B------:R-:W-:-:S02]  /*80c0*/  LOP3.LUT R8, R8, 0x18, RZ, 0xc0, !PT ;  /* 0x0000001808087812 */ /* 0x000fc400078ec0ff */
[----:B------:R-:W-:Y:S01]  /*80d0*/  IADD3 R9, -R10, UR36, -R9 ;  /* 0x000000240a097c10 */ /* 0x000fe2000fffe909 */
[----:B------:R-:W-:Y:S06]  /*80e0*/  BRA.DIV UR4, `(.L_x_10035) ;  /* 0x0000002a04987947 */ /* 0x000fec000b800000 */
[----:B------:R-:W0:Y:S01]  /*80f0*/  SHFL.IDX PT, R3, R5, RZ, 0x1c1f ;  /* 0x001c1fff05037589 */ /* 0x000e2200000e0000 */
[----:B------:R-:W-:-:S03]  /*8100*/  ISETP.GE.AND P0, PT, R9, 0x1, PT ;  /* 0x000000010900780c */ /* 0x000fc60003f06270 */
[----:B------:R-:W1:Y:S04]  /*8110*/  SHFL.IDX PT, R2, R6, RZ, 0x1c1f ;  /* 0x001c1fff06027589 */ /* 0x000e6800000e0000 */
[----:B------:R-:W-:Y:S06]  /*8120*/  SHFL.IDX PT, R14, R5, 0x3, 0x1c1f ;  /* 0x007c1f00050e7f89 */ /* 0x000fec00000e0000 */
[----:B------:R-:W-:-:S02]  /*8130*/  @P0 LEA R7, R4, UR37, 0x1 ;  /* 0x0000002504070c11 */ /* 0x000fc4000f8e08ff */
        /* <DEDUP_REMOVED lines=10> */
[----:B------:R-:W-:Y:S01]  /*81e0*/  @P0 LEA R7, R4, UR37, 0x1 ;  /* 0x0000002504070c11 */ /* 0x000fe2000f8e08ff */
        /* <DEDUP_REMOVED lines=12> */
[----:B------:R-:W1:Y:S04]  /*82b0*/  SHFL.IDX PT, R2, R6, 0x2, 0x1c1f ;  /* 0x005c1f0006027f89 */ /* 0x000e6800000e0000 */
[----:B------:R-:W2:Y:S01]  /*82c0*/  SHFL.IDX PT, R6, R6, 0x3, 0x1c1f ;  /* 0x007c1f0006067f89 */ /* 0x000ea200000e0000 */
[----:B0-----:R-:W-:-:S05]  /*82d0*/  @P0 LEA R3, P1, R8, R3, 0x1 ;  /* 0x0000000308030211 */ /* 0x001fca00078208ff */
[----:B-1----:R-:W-:-:S05]  /*82e0*/  @P0 IMAD.X R2, RZ, RZ, R2, P1 ;  /* 0x000000ffff020224 */ /* 0x002fca00008e0602 */
[----:B------:R-:W-:-:S04]  /*82f0*/  @P0 LOP3.LUT R3, R3, R2, RZ, 0x3c, !PT ;  /* 0x0000000203030212 */ /* 0x000fc800078e3cff */
[----:B------:R-:W-:-:S04]  /*8300*/  @P0 LOP3.LUT R2, R3, R2, RZ, 0x3c, !PT ;  /* 0x0000000203020212 */ /* 0x000fc800078e3cff */
[----:B------:R-:W-:-:S05]  /*8310*/  @P0 LOP3.LUT R3, R3, R2, RZ, 0x3c, !PT ;  /* 0x0000000203030212 */ /* 0x000fca00078e3cff */
[----:B------:R0:W-:Y:S04]  /*8320*/  @P0 LDGSTS.E.BYPASS.LTC128B.128 [R7+0x16400], desc[UR48][R2.64], !P4 ;  /* 0x1640000002070fae */ /* 0x0001e8000e101d70 */
[----:B------:R0:W-:Y:S04]  /*8330*/  @P0 LDGSTS.E.BYPASS.LTC128B.128 [R7+0x18400], desc[UR48][R2.64+0x40], !P3 ;  /* 0x1840004002070fae */ /* 0x0001e8000d901d70 */
[----:B--2---:R0:W-:Y:S02]  /*8340*/  @P0 LDGSTS.E.BYPASS.LTC128B.128 [R7+0x1a400], desc[UR48][R2.64+0x80], !P2 ;  /* 0x1a40008002070fae */ /* 0x0041e4000d101d70 */
.L_x_10090:
[----:B------:R-:W-:-:S13]  /*8350*/  ISETP.GE.AND P0, PT, R9, 0x61, PT ;  /* 0x000000610900780c */ /* 0x000fda0003f06270 */
[----:B0-----:R-:W-:Y:S02]  /*8360*/  @P0 LEA R2, P1, R8, R14, 0x1 ;  /* 0x0000000e08020211 */ /* 0x001fe400078208ff */
[----:B------:R-:W-:Y:S02]  /*8370*/  @P0 LEA R5, R4, UR37, 0x1 ;  /* 0x0000002504050c11 */ /* 0x000fe4000f8e08ff */
[----:B------:R-:W-:-:S05]  /*8380*/  @P0 IADD3.X R3, RZ, R6, RZ, P1, !PT ;  /* 0x00000006ff030210 */ /* 0x000fca0000ffe4ff */
        /* <DEDUP_REMOVED lines=8> */
.L_x_10036:
        /* <DEDUP_REMOVED lines=11> */
.L_x_10037:
        /* <DEDUP_REMOVED lines=23> */
.L_x_10038:
[----:B------:R-:W2:Y:S01]  /*8630*/  LDL R21, [R1+0xc] ;  /* 0x00000c0001157983 */ /* 0x000ea20000100800 */
[----:B------:R-:W1:Y:S01]  /*8640*/  LDC R10, c[0x0][0x448] ;  /* 0x00011200ff0a7b82 */ /* 0x000e620000000800 */
[----:B------:R-:W-:Y:S01]  /*8650*/  ULDC.64 UR4, c[0x0][0x2d8] ;  /* 0x0000b60000047ab9 */ /* 0x000fe20000000a00 */
[----:B0-----:R-:W-:Y:S01]  /*8660*/  SHF.R.S32.HI R0, RZ, 0x1f, R19 ;  /* 0x0000001fff007819 */ /* 0x001fe20000011413 */
[----:B------:R-:W0:Y:S01]  /*8670*/  S2R R26, SR_TID.X ;  /* 0x00000000001a7919 */ /* 0x000e220000002100 */
[----:B------:R-:W-:Y:S01]  /*8680*/  IMAD R3, R29, UR4, RZ ;  /* 0x000000041d037c24 */ /* 0x000fe2000f8e02ff */
[----:B------:R-:W-:Y:S01]  /*8690*/  ULDC.64 UR6, c[0x0][0x2c8] ;  /* 0x0000b20000067ab9 */ /* 0x000fe20000000a00 */
[----:B------:R-:W-:Y:S01]  /*86a0*/  IMAD.MOV R6, RZ, RZ, -R24 ;  /* 0x000000ffff067224 */ /* 0x000fe200078e0a18 */
[----:B------:R-:W-:Y:S01]  /*86b0*/  ULDC.64 UR8, c[0x0][0x280] ;  /* 0x0000a00000087ab9 */ /* 0x000fe20000000a00 */
[C---:B------:R-:W-:Y:S01]  /*86c0*/  IMAD R4, R22.reuse, UR5, R3 ;  /* 0x0000000516047c24 */ /* 0x040fe2000f8e0203 */
[----:B------:R-:W3:Y:S01]  /*86d0*/  S2R R11, SR_TID.X ;  /* 0x00000000000b7919 */ /* 0x000ee20000002100 */
[----:B------:R-:W-:Y:S01]  /*86e0*/  IMAD.WIDE.U32 R2, R22, UR4, RZ ;  /* 0x0000000416027c25 */ /* 0x000fe2000f8e00ff */
[----:B------:R-:W-:Y:S01]  /*86f0*/  ULDC.64 UR4, c[0x0][0x2e0] ;  /* 0x0000b80000047ab9 */ /* 0x000fe20000000a00 */
[----:B------:R-:W-:-:S02]  /*8700*/  LOP3.LUT P3, RZ, R16, 0x400, RZ, 0xc0, !PT ;  /* 0x0000040010ff7812 */ /* 0x000fc4000786c0ff */
[----:B------:R-:W-:Y:S01]  /*8710*/  IMAD R0, R0, UR4, RZ ;  /* 0x0000000400007c24 */ /* 0x000fe2000f8e02ff */
[C---:B------:R-:W-:Y:S01]  /*8720*/  LOP3.LUT P4, RZ, R16.reuse, 0x200, RZ, 0xc0, !PT ;  /* 0x0000020010ff7812 */ /* 0x040fe2000788c0ff */
[----:B------:R-:W-:Y:S01]  /*8730*/  IMAD.IADD R3, R3, 0x1, R4 ;  /* 0x0000000103037824 */ /* 0x000fe200078e0204 */
[----:B------:R-:W-:Y:S01]  /*8740*/  LOP3.LUT P5, RZ, R16, 0x100, RZ, 0xc0, !PT ;  /* 0x0000010010ff7812 */ /* 0x000fe200078ac0ff */
[C---:B------:R-:W-:Y:S02]  /*8750*/  IMAD R5, R19.reuse, UR5, R0 ;  /* 0x0000000513057c24 */ /* 0x040fe4000f8e0200 */
[----:B------:R-:W-:Y:S01]  /*8760*/  IMAD.WIDE.U32 R2, R19, UR4, R2 ;  /* 0x0000000413027c25 */ /* 0x000fe2000f8e0002 */
[----:B------:R-:W-:Y:S01]  /*8770*/  ULDC UR4, c[0x0][0xc38] ;  /* 0x00030e0000047ab9 */ /* 0x000fe20000000800 */
[----:B------:R-:W-:Y:S02]  /*8780*/  LEA R19, R28, UR37, 0x1 ;  /* 0x000000251c137c11 */ /* 0x000fe4000f8e08ff */
[----:B-1----:R-:W-:-:S02]  /*8790*/  ISETP.NE.AND P0, PT, R10, 0x1, PT ;  /* 0x000000010a00780c */ /* 0x002fc40003f05270 */
[----:B------:R-:W-:Y:S02]  /*87a0*/  IADD3 R3, R3, R5, RZ ;  /* 0x0000000503037210 */ /* 0x000fe40007ffe0ff */
[----:B0-----:R-:W-:Y:S01]  /*87b0*/  SHF.R.U32.HI R20, RZ, 0x2, R26 ;  /* 0x00000002ff147819 */ /* 0x001fe2000001161a */
[----:B------:R-:W-:-:S08]  /*87c0*/  IMAD.SHL.U32 R26, R26, 0x20, RZ ;  /* 0x000000201a1a7824 */ /* 0x000fd000078e00ff */
[----:B------:R-:W0:Y:S01]  /*87d0*/  @P0 LDC R0, c[0x0][0x44c] ;  /* 0x00011300ff000b82 */ /* 0x000e220000000800 */
[----:B------:R-:W-:Y:S02]  /*87e0*/  LOP3.LUT R20, R20, 0x1f, RZ, 0xc0, !PT ;  /* 0x0000001f14147812 */ /* 0x000fe400078ec0ff */
[----:B------:R-:W-:-:S05]  /*87f0*/  LOP3.LUT R26, R26, 0x60, RZ, 0xc0, !PT ;  /* 0x000000601a1a7812 */ /* 0x000fca00078ec0ff */
[----:B------:R-:W1:Y:S01]  /*8800*/  @P0 LDC R4, c[0x0][0x450] ;  /* 0x00011400ff040b82 */ /* 0x000e620000000800 */
[----:B------:R-:W-:-:S07]  /*8810*/  LOP3.LUT R20, R20, R26, RZ, 0xfc, !PT ;  /* 0x0000001a14147212 */ /* 0x000fce00078efcff */
[----:B------:R-:W4:Y:S01]  /*8820*/  @P0 LDC R9, c[0x0][0x44c] ;  /* 0x00011300ff090b82 */ /* 0x000f220000000800 */
[----:B--2---:R-:W-:Y:S01]  /*8830*/  IMAD R6, R6, UR4, R21 ;  /* 0x0000000406067c24 */ /* 0x004fe2000f8e0215 */
[----:B------:R-:W-:Y:S01]  /*8840*/  ULDC.64 UR4, c[0x0][0x2d0] ;  /* 0x0000b40000047ab9 */ /* 0x000fe20000000a00 */
[----:B---3--:R-:W-:Y:S02]  /*8850*/  SHF.R.U32.HI R21, RZ, 0x2, R11 ;  /* 0x00000002ff157819 */ /* 0x008fe4000001160b */
[----:B------:R-:W-:Y:S02]  /*8860*/  IMAD R7, R6, 0xc0, R20 ;  /* 0x000000c006077824 */ /* 0x000fe400078e0214 */
[----:B------:R-:W-:Y:S01]  /*8870*/  IMAD.SHL.U32 R20, R11, 0x8, RZ ;  /* 0x000000080b147824 */ /* 0x000fe200078e00ff */
[----:B------:R-:W-:Y:S01]  /*8880*/  LOP3.LUT R21, R21, 0x1f, RZ, 0xc0, !PT ;  /* 0x0000001f15157812 */ /* 0x000fe200078ec0ff */
[----:B0-----:R-:W-:-:S03]  /*8890*/  @P0 IMAD.HI.U32 R0, R7, R0, RZ ;  /* 0x0000000007000227 */ /* 0x001fc600078e00ff */
[----:B------:R-:W-:Y:S01]  /*88a0*/  LOP3.LUT R20, R20, 0x18, RZ, 0xc0, !PT ;  /* 0x0000001814147812 */ /* 0x000fe200078ec0ff */
[----:B------:R-:W-:Y:S01]  /*88b0*/  IMAD.MOV.U32 R5, RZ, RZ, R7 ;  /* 0x000000ffff057224 */ /* 0x000fe200078e0007 */
[----:B-1----:R-:W-:-:S04]  /*88c0*/  @P0 SHF.R.U32.HI R5, RZ, R4, R0 ;  /* 0x00000004ff050219 */ /* 0x002fc80000011600 */
[----:B------:R-:W-:-:S05]  /*88d0*/  SHF.R.S32.HI R0, RZ, 0x1f, R5 ;  /* 0x0000001fff007819 */ /* 0x000fca0000011405 */
[----:B------:R-:W-:-:S04]  /*88e0*/  IMAD R0, R0, UR4, RZ ;  /* 0x0000000400007c24 */ /* 0x000fc8000f8e02ff */
[C---:B------:R-:W-:Y:S02]  /*88f0*/  IMAD R8, R5.reuse, UR5, R0 ;  /* 0x0000000505087c24 */ /* 0x040fe4000f8e0200 */
[----:B------:R-:W-:Y:S02]  /*8900*/  IMAD.MOV R0, RZ, RZ, -R5 ;  /* 0x000000ffff007224 */ /* 0x000fe400078e0a05 */
[----:B------:R-:W-:-:S04]  /*8910*/  IMAD.WIDE.U32 R4, R5, UR4, R2 ;  /* 0x0000000405047c25 */ /* 0x000fc8000f8e0002 */
[----:B------:R-:W-:Y:S02]  /*8920*/  IMAD R0, R10, R0, R7 ;  /* 0x000000000a007224 */ /* 0x000fe400078e0207 */
[----:B------:R-:W-:-:S03]  /*8930*/  IMAD.IADD R5, R5, 0x1, R8 ;  /* 0x0000000105057824 */ /* 0x000fc600078e0208 */
[----:B------:R-:W-:Y:S01]  /*8940*/  SHF.R.S32.HI R8, RZ, 0x1f, R0 ;  /* 0x0000001fff087819 */ /* 0x000fe20000011400 */
[----:B------:R-:W-:-:S04]  /*8950*/  IMAD.WIDE.U32 R4, R0, UR6, R4 ;  /* 0x0000000600047c25 */ /* 0x000fc8000f8e0004 */
[----:B------:R-:W-:-:S04]  /*8960*/  IMAD R8, R8, UR6, RZ ;  /* 0x0000000608087c24 */ /* 0x000fc8000f8e02ff */
[----:B------:R-:W-:Y:S01]  /*8970*/  IMAD R8, R0, UR7, R8 ;  /* 0x0000000700087c24 */ /* 0x000fe2000f8e0208 */
[----:B------:R-:W-:-:S03]  /*8980*/  LEA R0, P1, R4, UR8, 0x1 ;  /* 0x0000000804007c11 */ /* 0x000fc6000f8208ff */
[----:B------:R-:W-:Y:S02]  /*8990*/  IMAD.IADD R5, R5, 0x1, R8 ;  /* 0x0000000105057824 */ /* 0x000fe400078e0208 */
[----:B------:R-:W-:-:S03]  /*89a0*/  VIADD R8, R7, 0x80 ;  /* 0x0000008007087836 */ /* 0x000fc60000000000 */
[----:B------:R-:W-:Y:S01]  /*89b0*/  LEA.HI.X R4, R4, UR9, R5, 0x1, P1 ;  /* 0x0000000904047c11 */ /* 0x000fe200088f0c05 */
[----:B----4-:R-:W-:Y:S01]  /*89c0*/  @P0 IMAD.HI.U32 R9, R8, R9, RZ ;  /* 0x0000000908090227 */ /* 0x010fe200078e00ff */
[----:B------:R-:W0:Y:S03]  /*89d0*/  @P0 LDC R5, c[0x0][0x450] ;  /* 0x00011400ff050b82 */ /* 0x000e260000000800 */
[----:B------:R-:W-:Y:S01]  /*89e0*/  IMAD.MOV.U32 R7, RZ, RZ, R8 ;  /* 0x000000ffff077224 */ /* 0x000fe200078e0008 */
[----:B0-----:R-:W-:-:S05]  /*89f0*/  @P0 SHF.R.U32.HI R7, RZ, R5, R9 ;  /* 0x00000005ff070219 */ /* 0x001fca0000011609 */
[----:B------:R-:W-:Y:S02]  /*8a00*/  IMAD.MOV R5, RZ, RZ, -R7 ;  /* 0x000000ffff057224 */ /* 0x000fe400078e0a07 */
[----:B------:R-:W-:-:S04]  /*8a10*/  IMAD.WIDE.U32 R2, R7, UR4, R2 ;  /* 0x0000000407027c25 */ /* 0x000fc8000f8e0002 */
[----:B------:R-:W-:Y:S01]  /*8a20*/  IMAD R5, R10, R5, R8 ;  /* 0x000000050a057224 */ /* 0x000fe200078e0208 */
[----:B------:R-:W-:-:S05]  /*8a30*/  SHF.R.S32.HI R8, RZ, 0x1f, R7 ;  /* 0x0000001fff087819 */ /* 0x000fca0000011407 */
[----:B------:R-:W-:Y:S01]  /*8a40*/  IMAD R8, R8, UR4, RZ ;  /* 0x0000000408087c24 */ /* 0x000fe2000f8e02ff */
[----:B------:R-:W-:-:S03]  /*8a50*/  UMOV UR4, 0xffffffff ;  /* 0xffffffff00047882 */ /* 0x000fc60000000000 */
[----:B------:R-:W-:Y:S01]  /*8a60*/  IMAD R8, R7, UR5, R8 ;  /* 0x0000000507087c24 */ /* 0x000fe2000f8e0208 */
[----:B------:R-:W-:-:S03]  /*8a70*/  SHF.R.S32.HI R7, RZ, 0x1f, R5 ;  /* 0x0000001fff077819 */ /* 0x000fc60000011405 */
[----:B------:R-:W-:Y:S02]  /*8a80*/  IMAD.IADD R3, R3, 0x1, R8 ;  /* 0x0000000103037824 */ /* 0x000fe400078e0208 */
[----:B------:R-:W-:Y:S02]  /*8a90*/  IMAD R7, R7, UR6, RZ ;  /* 0x0000000607077c24 */ /* 0x000fe4000f8e02ff */
[----:B------:R-:W-:-:S04]  /*8aa0*/  IMAD.WIDE.U32 R2, R5, UR6, R2 ;  /* 0x0000000605027c25 */ /* 0x000fc8000f8e0002 */
[----:B------:R-:W-:Y:S01]  /*8ab0*/  IMAD R7, R5, UR7, R7 ;  /* 0x0000000705077c24 */ /* 0x000fe2000f8e0207 */
[----:B------:R-:W-:-:S03]  /*8ac0*/  LEA R8, P0, R2, UR8, 0x1 ;  /* 0x0000000802087c11 */ /* 0x000fc6000f8008ff */
[----:B------:R-:W-:-:S05]  /*8ad0*/  IMAD.IADD R7, R3, 0x1, R7 ;  /* 0x0000000103077824 */ /* 0x000fca00078e0207 */
[----:B------:R-:W-:Y:S01]  /*8ae0*/  LEA.HI.X R7, R2, UR9, R7, 0x1, P0 ;  /* 0x0000000902077c11 */ /* 0x000fe200080f0c07 */
[----:B------:R-:W-:Y:S06]  /*8af0*/  BRA.DIV UR4, `(.L_x_10039) ;  /* 0x00000026047c7947 */ /* 0x000fec000b800000 */
[----:B------:R-:W0:Y:S01]  /*8b00*/  SHFL.IDX PT, R3, R0, RZ, 0x1c1f ;  /* 0x001c1fff00037589 */ /* 0x000e2200000e0000 */
[----:B------:R-:W-:-:S03]  /*8b10*/  IMAD R5, R6, 0xc0, R21 ;  /* 0x000000c006057824 */ /* 0x000fc600078e0215 */
[----:B------:R-:W1:Y:S01]  /*8b20*/  SHFL.IDX PT, R2, R4, RZ, 0x1c1f ;  /* 0x001c1fff04027589 */ /* 0x000e6200000e0000 */
[C---:B------:R-:W-:Y:S01]  /*8b30*/  VIADD R6, R5.reuse, 0x20 ;  /* 0x0000002005067836 */ /* 0x040fe20000000000 */
[----:B------:R-:W-:Y:S02]  /*8b40*/  ISETP.GE.AND P0, PT, R5, UR38, PT ;  /* 0x0000002605007c0c */ /* 0x000fe4000bf06270 */
[----:B------:R-:W-:Y:S11]  /*8b50*/  SHFL.IDX PT, R14, R0, 0x3, 0x1c1f ;  /* 0x007c1f00000e7f89 */ /* 0x000ff600000e0000 */
[----:B0-----:R-:W-:-:S05]  /*8b60*/  @!P0 LEA R3, P1, R20, R3, 0x1 ;  /* 0x0000000314038211 */ /* 0x001fca00078208ff */
[----:B-1----:R-:W-:-:S05]  /*8b70*/  @!P0 IMAD.X R2, RZ, RZ, R2, P1 ;  /* 0x000000ffff028224 */ /* 0x002fca00008e0602 */
[----:B------:R-:W-:-:S04]  /*8b80*/  @!P0 LOP3.LUT R3, R3, R2, RZ, 0x3c, !PT ;  /* 0x0000000203038212 */ /* 0x000fc800078e3cff */
[----:B------:R-:W-:-:S04]  /*8b90*/  @!P0 LOP3.LUT R2, R3, R2, RZ, 0x3c, !PT ;  /* 0x0000000203028212 */ /* 0x000fc800078e3cff */
[----:B------:R-:W-:-:S05]  /*8ba0*/  @!P0 LOP3.LUT R3, R3, R2, RZ, 0x3c, !PT ;  /* 0x0000000203038212 */ /* 0x000fca00078e3cff */
[----:B------:R-:W-:Y:S04]  /*8bb0*/  @!P0 LDGSTS.E.BYPASS.LTC128B.128 [R19+0xc400], desc[UR48][R2.64], !P3 ;  /* 0x0c40000002138fae */ /* 0x000fe8000d901d70 */
[----:B------:R-:W-:Y:S04]  /*8bc0*/  @!P0 LDGSTS.E.BYPASS.LTC128B.128 [R19+0xf400], desc[UR48][R2.64+0x40], !P4 ;  /* 0x0f40004002138fae */ /* 0x000fe8000e101d70 */
[----:B------:R0:W-:Y:S01]  /*8bd0*/  @!P0 LDGSTS.E.BYPASS.LTC128B.128 [R19+0x12400], desc[UR48][R2.64+0x80], !P5 ;  /* 0x1240008002138fae */ /* 0x0001e2000e901d70 */
[----:B------:R-:W-:Y:S02]  /*8be0*/  ISETP.GE.AND P0, PT, R6, UR38, PT ;  /* 0x0000002606007c0c */ /* 0x000fe4000bf06270 */
[----:B------:R-:W-:Y:S01]  /*8bf0*/  IADD3 R6, R5, 0x40, RZ ;  /* 0x0000004005067810 */ /* 0x000fe20007ffe0ff */
        /* <DEDUP_REMOVED lines=10> */
[----:B------:R-:W-:Y:S01]  /*8ca0*/  ISETP.GE.AND P0, PT, R6, UR38, PT ;  /* 0x0000002606007c0c */ /* 0x000fe2000bf06270 */
[----:B------:R-:W-:-:S02]  /*8cb0*/  VIADD R6, R5, 0x60 ;  /* 0x0000006005067836 */ /* 0x000fc40000000000 */
[----:B0-----:R-:W0:Y:S04]  /*8cc0*/  SHFL.IDX PT, R3, R0, 0x2, 0x1c1f ;  /* 0x005c1f0000037f89 */ /* 0x001e2800000e0000 */
[----:B------:R-:W1:Y:S04]  /*8cd0*/  SHFL.IDX PT, R2, R4, 0x2, 0x1c1f ;  /* 0x005c1f0004027f89 */ /* 0x000e6800000e0000 */
[----:B------:R-:W2:Y:S04]  /*8ce0*/  SHFL.IDX PT, R4, R4, 0x3, 0x1c1f ;  /* 0x007c1f0004047f89 */ /* 0x000ea800000e0000 */
[----:B------:R-:W-:Y:S04]  /*8cf0*/  SHFL.IDX PT, R0, R7, RZ, 0x1c1f ;  /* 0x001c1fff07007589 */ /* 0x000fe800000e0000 */
[----:B------:R-:W-:Y:S01]  /*8d00*/  SHFL.IDX PT, R7, R7, 0x1, 0x1c1f ;  /* 0x003c1f0007077f89 */ /* 0x000fe200000e0000 */
        /* <DEDUP_REMOVED lines=8> */
[----:B------:R-:W-:-:S13]  /*8d90*/  ISETP.GE.AND P0, PT, R6, UR38, PT ;  /* 0x0000002606007c0c */ /* 0x000fda000bf06270 */
[----:B------:R-:W-:-:S05]  /*8da0*/  @!P0 LEA R14, P1, R20, R14, 0x1 ;  /* 0x0000000e140e8211 */ /* 0x000fca00078208ff */
[----:B--2---:R-:W-:Y:S02]  /*8db0*/  @!P0 IMAD.X R9, RZ, RZ, R4, P1 ;  /* 0x000000ffff098224 */ /* 0x004fe400008e0604 */
[----:B0-----:R-:W-:Y:S02]  /*8dc0*/  @!P0 IMAD.MOV.U32 R2, RZ, RZ, R14 ;  /* 0x000000ffff028224 */ /* 0x001fe400078e000e */
[----:B------:R-:W0:Y:S01]  /*8dd0*/  SHFL.IDX PT, R14, R8, RZ, 0x1c1f ;  /* 0x001c1fff080e7589 */ /* 0x000e2200000e0000 */
[----:B------:R-:W-:Y:S02]  /*8de0*/  @!P0 IMAD.MOV.U32 R3, RZ, RZ, R9 ;  /* 0x000000ffff038224 */ /* 0x000fe400078e0009 */
[----:B------:R-:W-:-:S03]  /*8df0*/  VIADD R4, R5, 0x80 ;  /* 0x0000008005047836 */ /* 0x000fc60000000000 */
[----:B------:R-:W-:Y:S04]  /*8e00*/  @!P0 LDGSTS.E.BYPASS.LTC128B.128 [R19+0xdc00], desc[UR48][R2.64], !P3 ;  /* 0x0dc0000002138fae */ /* 0x000fe8000d901d70 */
[----:B------:R-:W-:Y:S04]  /*8e10*/  @!P0 LDGSTS.E.BYPASS.LTC128B.128 [R19+0x10c00], desc[UR48][R2.64+0x40], !P4 ;  /* 0x10c0004002138fae */ /* 0x000fe8000e101d70 */
[----:B------:R1:W-:Y:S01]  /*8e20*/  @!P0 LDGSTS.E.BYPASS.LTC128B.128 [R19+0x13c00], desc[UR48][R2.64+0x80], !P5 ;  /* 0x13c0008002138fae */ /* 0x0003e2000e901d70 */
[----:B------:R-:W-:-:S13]  /*8e30*/  ISETP.GE.AND P0, PT, R4, UR38, PT ;  /* 0x0000002604007c0c */ /* 0x000fda000bf06270 */
[----:B0-----:R-:W-:-:S05]  /*8e40*/  @!P0 LEA R14, P1, R20, R14, 0x1 ;  /* 0x0000000e140e8211 */ /* 0x001fca00078208ff */
[----:B------:R-:W-:Y:S02]  /*8e50*/  @!P0 IMAD.X R9, RZ, RZ, R0, P1 ;  /* 0x000000ffff098224 */ /* 0x000fe400008e0600 */
[----:B-1----:R-:W-:Y:S02]  /*8e60*/  @!P0 IMAD.MOV.U32 R2, RZ, RZ, R14 ;  /* 0x000000ffff028224 */ /* 0x002fe400078e000e */
[----:B------:R-:W-:Y:S01]  /*8e70*/  @!P0 IMAD.MOV.U32 R3, RZ, RZ, R9 ;  /* 0x000000ffff038224 */ /* 0x000fe200078e0009 */
[----:B------:R0:W1:Y:S04]  /*8e80*/  SHFL.IDX PT, R14, R8, 0x1, 0x1c1f ;  /* 0x003c1f00080e7f89 */ /* 0x00006800000e0000 */
[----:B------:R0:W-:Y:S04]  /*8e90*/  @!P0 LDGSTS.E.BYPASS.LTC128B.128 [R19+0xe400], desc[UR48][R2.64], !P3 ;  /* 0x0e40000002138fae */ /* 0x0001e8000d901d70 */
[----:B------:R0:W-:Y:S04]  /*8ea0*/  @!P0 LDGSTS.E.BYPASS.LTC128B.128 [R19+0x11400], desc[UR48][R2.64+0x40], !P4 ;  /* 0x1140004002138fae */ /* 0x0001e8000e101d70 */
[----:B------:R0:W-:Y:S02]  /*8eb0*/  @!P0 LDGSTS.E.BYPASS.LTC128B.128 [R19+0x14400], desc[UR48][R2.64+0x80], !P5 ;  /* 0x1440008002138fae */ /* 0x0001e4000e901d70 */
.L_x_10103:
[----:B------:R-:W2:Y:S01]  /*8ec0*/  LDL R0, [R1+0x10] ;  /* 0x0000100001007983 */ /* 0x000ea20000100800 */
[----:B------:R-:W-:-:S05]  /*8ed0*/  VIADD R5, R5, 0xa0 ;  /* 0x000000a005057836 */ /* 0x000fca0000000000 */
[----:B------:R-:W-:-:S13]  /*8ee0*/  ISETP.GE.AND P0, PT, R5, UR38, PT ;  /* 0x0000002605007c0c */ /* 0x000fda000bf06270 */
[----:B01----:R-:W-:-:S05]  /*8ef0*/  @!P0 LEA R2, P1, R20, R14, 0x1 ;  /* 0x0000000e14028211 */ /* 0x003fca00078208ff */
[----:B------:R-:W-:-:S05]  /*8f00*/  @!P0 IMAD.X R3, RZ, RZ, R7, P1 ;  /* 0x000000ffff038224 */ /* 0x000fca00008e0607 */
        /* <DEDUP_REMOVED lines=9> */
[----:B--2---:R-:W-:-:S04]  /*8fa0*/  LOP3.LUT R0, R0, 0x1, RZ, 0xc, !PT ;  /* 0x0000000100007812 */ /* 0x004fc800078e0cff */
[----:B------:R-:W-:Y:S01]  /*8fb0*/  SHF.L.U32 R0, R0, 0x1f, RZ ;  /* 0x0000001f00007819 */ /* 0x000fe200000006ff */
[----:B------:R-:W-:Y:S01]  /*8fc0*/  NOP ;  /* 0x0000000000007918 */ /* 0x000fe20000000000 */
[----:B------:R-:W-:Y:S01]  /*8fd0*/  SYNCS.ARRIVE.TRANS64.A1T0 RZ, [UR37+0x2d800], RZ ;  /* 0x02d800ffffff79a7 */ /* 0x000fe20008100025 */
[----:B------:R-:W-:Y:S01]  /*8fe0*/  BSSY B0, `(.L_x_10040) ;  /* 0x0000003000007945 */ /* 0x000fe20003800000 */
[----:B------:R-:W1:Y:S03]  /*8ff0*/  SYNCS.PHASECHK.TRANS64.TRYWAIT P0, [UR37+0x2d820], R0 ;  /* 0x02d82000ff0075a7 */ /* 0x000e660008000165 */
[----:B01----:R-:W-:Y:S05]  /*9000*/  @!P0 BRA `(.L_x_10041) ;  /* 0x00000028003c8947 */ /* 0x003fea0003800000 */
.L_x_10104:
[----:B------:R-:W-:Y:S05]  /*9010*/  BSYNC B0 ;  /* 0x0000000000007941 */ /* 0x000fea0003800000 */
.L_x_10040:
[----:B------:R-:W-:Y:S01]  /*9020*/  UISETP.GE.AND UP0, UPT, UR36, 0x81, UPT ;  /* 0x000000812400788c */ /* 0x000fe2000bf06270 */
[----:B------:R-:W-:-:S05]  /*9030*/  IMAD.U32 R10, RZ, RZ, UR43 ;  /* 0x0000002bff0a7e24 */ /* 0x000fca000f8e00ff */
[----:B------:R-:W-:-:S13]  /*9040*/  PLOP3.LUT P0, PT, PT, PT, UP0, 0x40, 0x0 ;  /* 0x000000000000781c */ /* 0x000fda0003f0e808 */
[----:B------:R-:W-:Y:S05]  /*9050*/  @P0 BRA `(.L_x_10042) ;  /* 0x0000000c00a00947 */ /* 0x000fea0003800000 */
[----:B------:R-:W-:Y:S01]  /*9060*/  BSSY B0, `(.L_x_10042) ;  /* 0x00000e7000007945 */ /* 0x000fe20003800000 */
[----:B------:R-:W-:Y:S01]  /*9070*/  IMAD.MOV.U32 R20, RZ, RZ, R25 ;  /* 0x000000ffff147224 */ /* 0x000fe200078e0019 */
[----:B------:R-:W-:Y:S01]  /*9080*/  MOV R7, R23 ;  /* 0x0000001700077202 */ /* 0x000fe20000000f00 */
[----:B0-----:R-:W-:Y:S02]  /*9090*/  IMAD.U32 R0, RZ, RZ, UR39 ;  /* 0x00000027ff007e24 */ /* 0x001fe4000f8e00ff */
[----:B------:R-:W-:-:S07]  /*90a0*/  IMAD.U32 R26, RZ, RZ, UR43 ;  /* 0x0000002bff1a7e24 */ /* 0x000fce000f8e00ff */
.L_x_10055:
[----:B------:R-:W2:Y:S01]  /*90b0*/  LDL R9, [R1+0x8] ;  /* 0x0000080001097983 */ /* 0x000ea20000100800 */
[----:B------:R-:W0:Y:S01]  /*90c0*/  LDC R3, c[0x0][0x430] ;  /* 0x00010c00ff037b82 */ /* 0x000e220000000800 */
[----:B------:R-:W-:Y:S02]  /*90d0*/  ULDC.64 UR4, c[0x0][0x428] ;  /* 0x00010a0000047ab9 */ /* 0x000fe40000000a00 */
[----:B------:R-:W3:Y:S04]  /*90e0*/  LDL R6, [R1+0x4] ;  /* 0x0000040001067983 */ /* 0x000ee80000100800 */
[----:B------:R-:W4:Y:S01]  /*90f0*/  LDL R8, [R1] ;  /* 0x0000000001087983 */ /* 0x000f220000100800 */
[----:B------:R-:W1:Y:S01]  /*9100*/  S2R R2, SR_TID.X ;  /* 0x0000000000027919 */ /* 0x000e620000002100 */
[----:B0-----:R-:W-:-:S13]  /*9110*/  ISETP.NE.AND P0, PT, R3, 0x1, PT ;  /* 0x000000010300780c */ /* 0x001fda0003f05270 */
[----:B------:R-:W0:Y:S01]  /*9120*/  @P0 LDC R4, c[0x0][0x434] ;  /* 0x00010d00ff040b82 */ /* 0x000e220000000800 */
[----:B-1----:R-:W-:Y:S01]  /*9130*/  IMAD.SHL.U32 R3, R2, 0x20, RZ ;  /* 0x0000002002037824 */ /* 0x002fe200078e00ff */
[----:B------:R-:W-:-:S06]  /*9140*/  SHF.R.U32.HI R5, RZ, 0x2, R2 ;  /* 0x00000002ff057819 */ /* 0x000fcc0000011602 */
[----:B------:R-:W1:Y:S01]  /*9150*/  @P0 LDC R2, c[0x0][0x438] ;  /* 0x00010e00ff020b82 */ /* 0x000e620000000800 */
[----:B------:R-:W-:Y:S02]  /*9160*/  LOP3.LUT R5, R5, 0x1f, RZ, 0xc0, !PT ;  /* 0x0000001f05057812 */ /* 0x000fe400078ec0ff */
[----:B------:R-:W-:-:S03]  /*9170*/  LOP3.LUT R3, R3, 0x60, RZ, 0xc0, !PT ;  /* 0x0000006003037812 */ /* 0x000fc600078ec0ff */
[----:B------:R-:W-:-:S05]  /*9180*/  IMAD R5, R0, 0x80, R5 ;  /* 0x0000008000057824 */ /* 0x000fca00078e0205 */
[----:B--2---:R-:W-:-:S05]  /*9190*/  IADD3 R5, R3, R5, R9 ;  /* 0x0000000503057210 */ /* 0x004fca0007ffe009 */
[----:B0-----:R-:W-:-:S04]  /*91a0*/  @P0 IMAD.HI.U32 R3, R5, R4, RZ ;  /* 0x0000000405030227 */ /* 0x001fc800078e00ff */
[----:B------:R-:W-:Y:S01]  /*91b0*/  IMAD.MOV.U32 R4, RZ, RZ, R5 ;  /* 0x000000ffff047224 */ /* 0x000fe200078e0005 */
[----:B-1----:R-:W-:Y:S01]  /*91c0*/  @P0 SHF.R.U32.HI R4, RZ, R2, R3 ;  /* 0x00000002ff040219 */ /* 0x002fe20000011603 */
[----:B---3--:R-:W-:-:S03]  /*91d0*/  IMAD R6, R6, UR4, RZ ;  /* 0x0000000406067c24 */ /* 0x008fc6000f8e02ff */
[--C-:B------:R-:W-:Y:S01]  /*91e0*/  SHF.R.S32.HI R3, RZ, 0x1f, R4.reuse ;  /* 0x0000001fff037819 */ /* 0x100fe20000011404 */
[----:B------:R-:W-:Y:S02]  /*91f0*/  IMAD.MOV.U32 R2, RZ, RZ, R4 ;  /* 0x000000ffff027224 */ /* 0x000fe400078e0004 */
[C---:B----4-:R-:W-:Y:S02]  /*9200*/  IMAD R6, R8.reuse, UR5, R6 ;  /* 0x0000000508067c24 */ /* 0x050fe4000f8e0206 */
[----:B------:R-:W-:Y:S01]  /*9210*/  IMAD.WIDE.U32 R2, R8, UR4, R2 ;  /* 0x0000000408027c25 */ /* 0x000fe2000f8e0002 */
[----:B------:R-:W-:-:S03]  /*9220*/  ULDC.64 UR4, c[0x0][0x418] ;  /* 0x0001060000047ab9 */ /* 0x000fc60000000a00 */
[----:B------:R-:W-:Y:S01]  /*9230*/  IMAD.IADD R6, R6, 0x1, R3 ;  /* 0x0000000106067824 */ /* 0x000fe200078e0203 */
[C---:B------:R-:W-:Y:S01]  /*9240*/  LEA R8, P0, R2.reuse, UR4, 0x2 ;  /* 0x0000000402087c11 */ /* 0x040fe2000f8010ff */
[----:B------:R-:W-:Y:S01]  /*9250*/  IMAD.U32 R10, RZ, RZ, UR40 ;  /* 0x00000028ff0a7e24 */ /* 0x000fe2000f8e00ff */
[----:B------:R-:W-:Y:S02]  /*9260*/  ULDC UR4, c[0x0][0x430] ;  /* 0x00010c0000047ab9 */ /* 0x000fe40000000800 */
[----:B------:R-:W-:Y:S01]  /*9270*/  LEA.HI.X R9, R2, UR5, R6, 0x2, P0 ;  /* 0x0000000502097c11 */ /* 0x000fe200080f1406 */
[----:B------:R-:W-:-:S04]  /*9280*/  IMAD.MOV R2, RZ, RZ, -R4 ;  /* 0x000000ffff027224 */ /* 0x000fc800078e0a04 */
[----:B------:R-:W2:Y:S01]  /*9290*/  LDG.E R4, desc[UR48][R8.64] ;  /* 0x0000003008047981 */ /* 0x000ea2000c1e1900 */
[----:B------:R-:W-:Y:S01]  /*92a0*/  ISETP.NE.AND P1, PT, R10, 0x3, PT ;  /* 0x000000030a00780c */ /* 0x000fe20003f25270 */
[----:B------:R-:W-:-:S05]  /*92b0*/  VIADD R23, R7, 0x1 ;  /* 0x0000000107177836 */ /* 0x000fca0000000000 */
[----:B------:R-:W-:Y:S01]  /*92c0*/  ISETP.NE.AND P0, PT, R23, 0x2, PT ;  /* 0x000000021700780c */ /* 0x000fe20003f05270 */
[----:B------:R-:W-:-:S03]  /*92d0*/  IMAD R5, R2, UR4, R5 ;  /* 0x0000000402057c24 */ /* 0x000fc6000f8e0205 */
[----:B------:R-:W-:Y:S01]  /*92e0*/  SEL R25, RZ, 0x1, P0 ;  /* 0x00000001ff197807 */ /* 0x000fe20000000000 */
[----:B------:R-:W-:Y:S01]  /*92f0*/  IMAD.MOV.U32 R10, RZ, RZ, R0 ;  /* 0x000000ffff0a7224 */ /* 0x000fe200078e0000 */
[----:B------:R-:W-:Y:S02]  /*9300*/  SEL R23, R23, RZ, P0 ;  /* 0x000000ff17177207 */ /* 0x000fe40000000000 */
[----:B------:R-:W-:Y:S02]  /*9310*/  LOP3.LUT R25, R20, R25, RZ, 0x3c, !PT ;  /* 0x0000001914197212 */ /* 0x000fe400078e3cff */
[----:B--2---:R-:W-:Y:S01]  /*9320*/  SHF.R.S32.HI R24, RZ, 0x1f, R4 ;  /* 0x0000001fff187819 */ /* 0x004fe20000011404 */
[----:B------:R-:W-:Y:S06]  /*9330*/  @!P1 BRA `(.L_x_10043) ;  /* 0x0000000000049947 */ /* 0x000fec0003800000 */
[----:B------:R-:W-:Y:S01]  /*9340*/  BPT.TRAP 0x1 ;  /* 0x000000040000795c */ /* 0x000fe20000300000 */
.L_x_10043:
[----:B------:R-:W-:Y:S01]  /*9350*/  LEA R6, R23, UR37, 0x3 ;  /* 0x0000002517067c11 */ /* 0x000fe2000f8e18ff */
[----:B------:R-:W-:Y:S01]  /*9360*/  BSSY B1, `(.L_x_10044) ;  /* 0x0000004000017945 */ /* 0x000fe20003800000 */
[----:B------:R-:W-:-:S04]  /*9370*/  SHF.L.U32 R0, R25, 0x1f, RZ ;  /* 0x0000001f19007819 */ /* 0x000fc800000006ff */
[----:B------:R-:W0:Y:S02]  /*9380*/  SYNCS.PHASECHK.TRANS64.TRYWAIT P0, [R6+URZ+0x2d840], R0 ;  /* 0x02d84000060075a7 */ /* 0x000e24000800017f */
[----:B0-----:R-:W-:Y:S05]  /*9390*/  @!P0 BRA `(.L_x_10045) ;  /* 0x0000002400708947 */ /* 0x001fea0003800000 */
.L_x_10105:
[----:B------:R-:W-:Y:S05]  /*93a0*/  BSYNC B1 ;  /* 0x0000000000017941 */ /* 0x000fea0003800000 */
.L_x_10044:
[----:B------:R-:W-:Y:S01]  /*93b0*/  SHF.R.S32.HI R21, RZ, 0x1f, R5 ;  /* 0x0000001fff157819 */ /* 0x000fe20000011405 */
[----:B------:R-:W-:Y:S01]  /*93c0*/  ULDC.64 UR4, c[0x0][0x300] ;  /* 0x0000c00000047ab9 */ /* 0x000fe20000000a00 */
[C---:B------:R-:W-:Y:S01]  /*93d0*/  LOP3.LUT P3, RZ, R16.reuse, 0x4, RZ, 0xc0, !PT ;  /* 0x0000000410ff7812 */ /* 0x040fe2000786c0ff */
[----:B------:R-:W-:Y:S01]  /*93e0*/  IMAD.WIDE.U32 R2, R5, UR4, RZ ;  /* 0x0000000405027c25 */ /* 0x000fe2000f8e00ff */
[C---:B------:R-:W-:Y:S02]  /*93f0*/  LOP3.LUT P2, RZ, R16.reuse, 0x2, RZ, 0xc0, !PT ;  /* 0x0000000210ff7812 */ /* 0x040fe4000784c0ff */
[----:B------:R-:W-:Y:S01]  /*9400*/  LOP3.LUT P1, RZ, R16, 0x1, RZ, 0xc0, !PT ;  /* 0x0000000110ff7812 */ /* 0x000fe2000782c0ff */
[----:B0-----:R-:W-:Y:S02]  /*9410*/  IMAD R0, R21, UR4, RZ ;  /* 0x0000000415007c24 */ /* 0x001fe4000f8e02ff */
[----:B------:R-:W-:Y:S02]  /*9420*/  IMAD R9, R23, 0x3000, R28 ;  /* 0x0000300017097824 */ /* 0x000fe400078e021c */
[----:B------:R-:W-:Y:S01]  /*9430*/  IMAD R0, R5, UR5, R0 ;  /* 0x0000000505007c24 */ /* 0x000fe2000f8e0200 */
[----:B------:R-:W-:-:S03]  /*9440*/  ULDC.64 UR4, c[0x0][0x310] ;  /* 0x0000c40000047ab9 */ /* 0x000fc60000000a00 */
[----:B------:R-:W-:Y:S02]  /*9450*/  IMAD.IADD R3, R3, 0x1, R0 ;  /* 0x0000000103037824 */ /* 0x000fe400078e0200 */
[----:B------:R-:W-:Y:S02]  /*9460*/  IMAD R0, R24, UR4, RZ ;  /* 0x0000000418007c24 */ /* 0x000fe4000f8e02ff */
[----:B------:R-:W-:-:S04]  /*9470*/  IMAD.WIDE.U32 R2, R4, UR4, R2 ;  /* 0x0000000404027c25 */ /* 0x000fc8000f8e0002 */
[----:B------:R-:W-:Y:S01]  /*9480*/  IMAD R0, R4, UR5, R0 ;  /* 0x0000000504007c24 */ /* 0x000fe2000f8e0200 */
[----:B------:R-:W-:-:S04]  /*9490*/  ULDC.64 UR4, c[0x0][0x308] ;  /* 0x0000c20000047ab9 */ /* 0x000fc80000000a00 */
        /* <DEDUP_REMOVED lines=10> */
[----:B------:R-:W0:Y:S01]  /*9540*/  S2R R3, SR_TID.X ;  /* 0x0000000000037919 */ /* 0x000e220000002100 */
[----:B------:R-:W-:Y:S01]  /*9550*/  LEA R9, R9, UR37, 0x1 ;  /* 0x0000002509097c11 */ /* 0x000fe2000f8e08ff */
[----:B------:R-:W1:Y:S04]  /*9560*/  SHFL.IDX PT, R2, R8, RZ, 0x1c1f ;  /* 0x001c1fff08027589 */ /* 0x000e6800000e0000 */
[----:B------:R-:W-:Y:S01]  /*9570*/  SHFL.IDX PT, R27, R19, 0x2, 0x1c1f ;  /* 0x005c1f00131b7f89 */ /* 0x000fe200000e0000 */
[----:B0-----:R-:W-:-:S03]  /*9580*/  IMAD.SHL.U32 R11, R3, 0x8, RZ ;  /* 0x00000008030b7824 */ /* 0x001fc600078e00ff */
[----:B------:R-:W0:Y:S02]  /*9590*/  SHFL.IDX PT, R3, R19, RZ, 0x1c1f ;  /* 0x001c1fff13037589 */ /* 0x000e2400000e0000 */
[----:B------:R-:W-:-:S05]  /*95a0*/  LOP3.LUT R11, R11, 0x18, RZ, 0xc0, !PT ;  /* 0x000000180b0b7812 */ /* 0x000fca00078ec0ff */
[----:B------:R-:W-:-:S05]  /*95b0*/  IMAD.SHL.U32 R0, R11, 0x2, RZ ;  /* 0x000000020b007824 */ /* 0x000fca00078e00ff */
[----:B-1----:R-:W-:-:S05]  /*95c0*/  IADD3 R2, P0, R2, R0, RZ ;  /* 0x0000000002027210 */ /* 0x002fca0007f1e0ff */
[----:B0-----:R-:W-:-:S05]  /*95d0*/  IMAD.X R3, RZ, RZ, R3, P0 ;  /* 0x000000ffff037224 */ /* 0x001fca00000e0603 */
        /* <DEDUP_REMOVED lines=18> */
.L_x_10115:
[----:B--2---:R-:W-:-:S05]  /*9700*/  IADD3 R2, P0, R2, R0, RZ ;  /* 0x0000000002027210 */ /* 0x004fca0007f1e0ff */
[----:B------:R-:W-:Y:S01]  /*9710*/  IMAD.X R3, RZ, RZ, R27, P0 ;  /* 0x000000ffff037224 */ /* 0x000fe200000e061b */
        /* <DEDUP_REMOVED lines=8> */
.L_x_10047:
        /* <DEDUP_REMOVED lines=11> */
.L_x_10048:
[----:B------:R1:W-:Y:S01]  /*9850*/  SYNCS.ARRIVE.TRANS64.A1T0 RZ, [R6+URZ+0x2d830], RZ ;  /* 0x02d830ff06ff79a7 */ /* 0x0003e2000810003f */
[----:B------:R-:W-:Y:S05]  /*9860*/  @!P2 BRA `(.L_x_10049) ;  /* 0x000000000004a947 */ /* 0x000fea0003800000 */
[----:B------:R-:W-:Y:S01]  /*9870*/  BPT.TRAP 0x1 ;  /* 0x000000040000795c */ /* 0x000fe20000300000 */
.L_x_10049:
[----:B------:R-:W-:Y:S01]  /*9880*/  SHF.L.U32 R2, R20, 0x1f, RZ ;  /* 0x0000001f14027819 */ /* 0x000fe200000006ff */
[----:B------:R-:W-:Y:S01]  /*9890*/  BSSY B1, `(.L_x_10050) ;  /* 0x0000004000017945 */ /* 0x000fe20003800000 */
[----:B-1----:R-:W-:-:S04]  /*98a0*/  LEA R6, R7, UR37, 0x3 ;  /* 0x0000002507067c11 */ /* 0x002fc8000f8e18ff */
[----:B------:R-:W1:Y:S02]  /*98b0*/  SYNCS.PHASECHK.TRANS64.TRYWAIT P0, [R6+URZ+0x2d860], R2 ;  /* 0x02d86002060075a7 */ /* 0x000e64000800017f */
[----:B-1----:R-:W-:Y:S05]  /*98c0*/  @!P0 BRA `(.L_x_10051) ;  /* 0x00000024007c8947 */ /* 0x002fea0003800000 */
.L_x_10116:
[----:B------:R-:W-:Y:S05]  /*98d0*/  BSYNC B1 ;  /* 0x0000000000017941 */ /* 0x000fea0003800000 */
.L_x_10050:
[----:B------:R-:W2:Y:S01]  /*98e0*/  S2R R3, SR_TID.X ;  /* 0x0000000000037919 */ /* 0x000ea20000002100 */
[----:B-1----:R-:W-:Y:S01]  /*98f0*/  IMAD.MOV.U32 R2, RZ, RZ, -0x80 ;  /* 0xffffff80ff027424 */ /* 0x002fe200078e00ff */
[----:B------:R-:W-:Y:S01]  /*9900*/  UMOV UR4, 0xffffffff ;  /* 0xffffffff00047882 */ /* 0x000fe20000000000 */
[C---:B------:R-:W-:Y:S01]  /*9910*/  LOP3.LUT P3, RZ, R16.reuse, 0x20, RZ, 0xc0, !PT ;  /* 0x0000002010ff7812 */ /* 0x040fe2000786c0ff */
[----:B------:R-:W-:Y:S01]  /*9920*/  IMAD R7, R7, 0x3000, R28 ;  /* 0x0000300007077824 */ /* 0x000fe200078e021c */
[----:B------:R-:W-:Y:S01]  /*9930*/  LOP3.LUT P2, RZ, R16, 0x10, RZ, 0xc0, !PT ;  /* 0x0000001010ff7812 */ /* 0x000fe2000784c0ff */
[----:B------:R-:W-:Y:S01]  /*9940*/  IMAD R2, R26, R2, UR36 ;  /* 0x000000241a027e24 */ /* 0x000fe2000f8e0202 */
[----:B------:R-:W-:Y:S02]  /*9950*/  LOP3.LUT P1, RZ, R16, 0x8, RZ, 0xc0, !PT ;  /* 0x0000000810ff7812 */ /* 0x000fe4000782c0ff */
[----:B--2---:R-:W-:-:S04]  /*9960*/  SHF.R.U32.HI R3, RZ, 0x2, R3 ;  /* 0x00000002ff037819 */ /* 0x004fc80000011603 */
[----:B------:R-:W-:-:S05]  /*9970*/  LOP3.LUT R3, R3, 0x1f, RZ, 0xc0, !PT ;  /* 0x0000001f03037812 */ /* 0x000fca00078ec0ff */
[----:B0-----:R-:W-:Y:S01]  /*9980*/  IMAD.IADD R8, R2, 0x1, -R3 ;  /* 0x0000000102087824 */ /* 0x001fe200078e0a03 */
[----:B------:R-:W-:Y:S06]  /*9990*/  BRA.DIV UR4, `(.L_x_10052) ;  /* 0x00000026045c7947 */ /* 0x000fec000b800000 */
[----:B------:R-:W0:Y:S01]  /*99a0*/  SHFL.IDX PT, R2, R17, RZ, 0x1c1f ;  /* 0x001c1fff11027589 */ /* 0x000e2200000e0000 */
[----:B------:R-:W-:-:S03]  /*99b0*/  LEA R7, R7, UR37, 0x1 ;  /* 0x0000002507077c11 */ /* 0x000fc6000f8e08ff */
        /* <DEDUP_REMOVED lines=31> */
[----:B0-2---:R0:W1:Y:S02]  /*9bb0*/  SHFL.IDX PT, R2, R17, 0x3, 0x1c1f ;  /* 0x007c1f0011027f89 */ /* 0x00506400000e0000 */
.L_x_10126:
        /* <DEDUP_REMOVED lines=14> */
[----:B------:R-:W-:Y:S01]  /*9ca0*/  NOP ;  /* 0x0000000000007918 */ /* 0x000fe20000000000 */
[----:B-1----:R-:W-:Y:S01]  /*9cb0*/  IMAD.WIDE.U32 R2, R5, UR4, RZ ;  /* 0x0000000405027c25 */ /* 0x002fe2000f8e00ff */
        /* <DEDUP_REMOVED lines=15> */
.L_x_10053:
        /* <DEDUP_REMOVED lines=11> */
.L_x_10054:
        /* <DEDUP_REMOVED lines=8> */
.L_x_10042:
[----:B0-----:R-:W-:-:S05]  /*9ee0*/  IMAD.U32 R0, RZ, RZ, UR40 ;  /* 0x00000028ff007e24 */ /* 0x001fca000f8e00ff */
[----:B------:R-:W-:-:S13]  /*9ef0*/  ISETP.NE.AND P0, PT, R0, 0x3, PT ;  /* 0x000000030000780c */ /* 0x000fda0003f05270 */
[----:B------:R-:W-:Y:S05]  /*9f00*/  @!P0 BRA `(.L_x_10056) ;  /* 0x0000000000048947 */ /* 0x000fea0003800000 */
[----:B------:R-:W-:Y:S01]  /*9f10*/  BPT.TRAP 0x1 ;  /* 0x000000040000795c */ /* 0x000fe20000300000 */
.L_x_10056:
[----:B------:R-:W-:Y:S01]  /*9f20*/  LEA R4, R23, UR37, 0x3 ;  /* 0x0000002517047c11 */ /* 0x000fe2000f8e18ff */
[----:B------:R-:W-:Y:S01]  /*9f30*/  IMAD.MOV.U32 R5, RZ, RZ, -0x80 ;  /* 0xffffff80ff057424 */ /* 0x000fe200078e00ff */
[----:B------:R-:W-:Y:S01]  /*9f40*/  SHF.L.U32 R3, R25, 0x1f, RZ ;  /* 0x0000001f19037819 */ /* 0x000fe200000006ff */
[----:B------:R-:W-:Y:S02]  /*9f50*/  BSSY B0, `(.L_x_10057) ;  /* 0x0000004000007945 */ /* 0x000fe40003800000 */
[----:B------:R-:W-:Y:S01]  /*9f60*/  IMAD R5, R10, R5, UR36 ;  /* 0x000000240a057e24 */ /* 0x000fe2000f8e0205 */
[----:B------:R-:W0:Y:S02]  /*9f70*/  SYNCS.PHASECHK.TRANS64.TRYWAIT P0, [R4+URZ+0x2d860], R3 ;  /* 0x02d86003040075a7 */ /* 0x000e24000800017f */
[----:B0-----:R-:W-:Y:S05]  /*9f80*/  @!P0 BRA `(.L_x_10058) ;  /* 0x0000002400448947 */ /* 0x001fea0003800000 */
.L_x_10127:
[----:B------:R-:W-:Y:S05]  /*9f90*/  BSYNC B0 ;  /* 0x0000000000007941 */ /* 0x000fea0003800000 */
.L_x_10057:
[----:B------:R-:W1:Y:S01]  /*9fa0*/  S2R R0, SR_TID.X ;  /* 0x0000000000007919 */ /* 0x000e620000002100 */
[----:B------:R-:W-:Y:S01]  /*9fb0*/  UMOV UR4, 0xffffffff ;  /* 0xffffffff00047882 */ /* 0x000fe20000000000 */
[C---:B------:R-:W-:Y:S01]  /*9fc0*/  LOP3.LUT P3, RZ, R16.reuse, 0x20, RZ, 0xc0, !PT ;  /* 0x0000002010ff7812 */ /* 0x040fe2000786c0ff */
[----:B------:R-:W-:Y:S01]  /*9fd0*/  IMAD R7, R23, 0x3000, R28 ;  /* 0x0000300017077824 */ /* 0x000fe200078e021c */
[C---:B------:R-:W-:Y:S02]  /*9fe0*/  LOP3.LUT P2, RZ, R16.reuse, 0x10, RZ, 0xc0, !PT ;  /* 0x0000001010ff7812 */ /* 0x040fe4000784c0ff */
[----:B------:R-:W-:Y:S02]  /*9ff0*/  LOP3.LUT P1, RZ, R16, 0x8, RZ, 0xc0, !PT ;  /* 0x0000000810ff7812 */ /* 0x000fe4000782c0ff */
[----:B-1----:R-:W-:-:S04]  /*a000*/  SHF.R.U32.HI R0, RZ, 0x2, R0 ;  /* 0x00000002ff007819 */ /* 0x002fc80000011600 */
[----:B------:R-:W-:-:S05]  /*a010*/  LOP3.LUT R0, R0, 0x1f, RZ, 0xc0, !PT ;  /* 0x0000001f00007812 */ /* 0x000fca00078ec0ff */
[----:B------:R-:W-:Y:S01]  /*a020*/  IMAD.IADD R5, R5, 0x1, -R0 ;  /* 0x0000000105057824 */ /* 0x000fe200078e0a00 */
[----:B------:R-:W-:Y:S06]  /*a030*/  BRA.DIV UR4, `(.L_x_10059) ;  /* 0x00000026042c7947 */ /* 0x000fec000b800000 */
[----:B------:R-:W1:Y:S01]  /*a040*/  S2R R2, SR_TID.X ;  /* 0x0000000000027919 */ /* 0x000e620000002100 */
[----:B------:R-:W2:Y:S04]  /*a050*/  SHFL.IDX PT, R14, R17, RZ, 0x1c1f ;  /* 0x001c1fff110e7589 */ /* 0x000ea800000e0000 */
[----:B------:R-:W0:Y:S01]  /*a060*/  SHFL.IDX PT, R0, R18, RZ, 0x1c1f ;  /* 0x001c1fff12007589 */ /* 0x000e2200000e0000 */
[----:B-1----:R-:W-:-:S04]  /*a070*/  SHF.L.U32 R2, R2, 0x3, RZ ;  /* 0x0000000302027819 */ /* 0x002fc800000006ff */
[----:B------:R-:W-:-:S05]  /*a080*/  LOP3.LUT R2, R2, 0x18, RZ, 0xc0, !PT ;  /* 0x0000001802027812 */ /* 0x000fca00078ec0ff */
[----:B------:R-:W-:-:S05]  /*a090*/  IMAD.SHL.U32 R6, R2, 0x2, RZ ;  /* 0x0000000202067824 */ /* 0x000fca00078e00ff */
[----:B--2---:R-:W-:Y:S02]  /*a0a0*/  IADD3 R2, P0, R14, R6, RZ ;  /* 0x000000060e027210 */ /* 0x004fe40007f1e0ff */
[----:B------:R-:W1:Y:S03]  /*a0b0*/  SHFL.IDX PT, R14, R17, 0x1, 0x1c1f ;  /* 0x003c1f00110e7f89 */ /* 0x000e6600000e0000 */
[----:B0-----:R-:W-:Y:S01]  /*a0c0*/  IMAD.X R3, RZ, RZ, R0, P0 ;  /* 0x000000ffff037224 */ /* 0x001fe200000e0600 */
[----:B------:R-:W-:Y:S02]  /*a0d0*/  ISETP.LT.OR P0, PT, R5, 0x1, P3 ;  /* 0x000000010500780c */ /* 0x000fe40001f01670 */
[----:B------:R-:W-:Y:S02]  /*a0e0*/  LEA R0, R7, UR37, 0x1 ;  /* 0x0000002507007c11 */ /* 0x000fe4000f8e08ff */
[----:B------:R-:W-:Y:S09]  /*a0f0*/  SHFL.IDX PT, R7, R18, 0x3, 0x1c1f ;  /* 0x007c1f0012077f89 */ /* 0x000ff200000e0000 */
[----:B------:R-:W-:Y:S01]  /*a100*/  LDGSTS.E.BYPASS.LTC128B.128 [R0+0x400], desc[UR48][R2.64], !P0 ;  /* 0x0040000002007fae */ /* 0x000fe2000c101d70 */
        /* <DEDUP_REMOVED lines=11> */
[----:B------:R-:W-:Y:S01]  /*a1c0*/  LDGSTS.E.BYPASS.LTC128B.128 [R0+0x2c00], desc[UR48][R2.64+0x40], !P0 ;  /* 0x02c0004002007fae */ /* 0x000fe2000c101d70 */
[----:B------:R-:W-:-:S13]  /*a1d0*/  ISETP.LT.OR P0, PT, R5, 0x21, P1 ;  /* 0x000000210500780c */ /* 0x000fda0000f01670 */
[----:B------:R0:W-:Y:S04]  /*a1e0*/  LDGSTS.E.BYPASS.LTC128B.128 [R0+0x4c00], desc[UR48][R2.64+0x80], !P0 ;  /* 0x04c0008002007fae */ /* 0x0001e8000c101d70 */
[----:B0-----:R-:W0:Y:S01]  /*a1f0*/  SHFL.IDX PT, R3, R18, 0x2, 0x1c1f ;  /* 0x005c1f0012037f89 */ /* 0x001e2200000e0000 */
[----:B-1----:R-:W-:-:S03]  /*a200*/  IADD3 R2, P0, R14, R6, RZ ;  /* 0x000000060e027210 */ /* 0x002fc60007f1e0ff */
[----:B------:R1:W2:Y:S02]  /*a210*/  SHFL.IDX PT, R14, R17, 0x3, 0x1c1f ;  /* 0x007c1f00110e7f89 */ /* 0x0002a400000e0000 */
[----:B0-----:R-:W-:Y:S01]  /*a220*/  IMAD.X R3, RZ, RZ, R3, P0 ;  /* 0x000000ffff037224 */ /* 0x001fe200000e0603 */
[----:B------:R-:W-:-:S13]  /*a230*/  ISETP.LT.OR P0, PT, R5, 0x41, P3 ;  /* 0x000000410500780c */ /* 0x000fda0001f01670 */
[----:B------:R1:W-:Y:S01]  /*a240*/  LDGSTS.E.BYPASS.LTC128B.128 [R0+0x1400], desc[UR48][R2.64], !P0 ;  /* 0x0140000002007fae */ /* 0x0003e2000c101d70 */
[----:B------:R-:W-:-:S13]  /*a250*/  ISETP.LT.OR P0, PT, R5, 0x41, P2 ;  /* 0x000000410500780c */ /* 0x000fda0001701670 */
[----:B------:R1:W-:Y:S01]  /*a260*/  LDGSTS.E.BYPASS.LTC128B.128 [R0+0x3400], desc[UR48][R2.64+0x40], !P0 ;  /* 0x0340004002007fae */ /* 0x0003e2000c101d70 */
[----:B------:R-:W-:-:S13]  /*a270*/  ISETP.LT.OR P0, PT, R5, 0x41, P1 ;  /* 0x000000410500780c */ /* 0x000fda0000f01670 */
[----:B--2---:R1:W-:Y:S02]  /*a280*/  LDGSTS.E.BYPASS.LTC128B.128 [R0+0x5400], desc[UR48][R2.64+0x80], !P0 ;  /* 0x0540008002007fae */ /* 0x0043e4000c101d70 */
.L_x_10137:
        /* <DEDUP_REMOVED lines=13> */
.L_x_10060:
        /* <DEDUP_REMOVED lines=11> */
.L_x_10061:
[----:B------:R-:W2:Y:S01]  /*a410*/  LDL.LU R3, [R1+0xc] ;  /* 0x00000c0001037983 */ /* 0x000ea20000300800 */
[----:B------:R-:W-:Y:S01]  /*a420*/  VIADD R23, R23, 0x1 ;  /* 0x0000000117177836 */ /* 0x000fe20000000000 */
[----:B------:R-:W-:Y:S01]  /*a430*/  ULDC UR4, c[0x0][0xc34] ;  /* 0x00030d0000047ab9 */ /* 0x000fe20000000800 */
[----:B------:R0:W-:Y:S01]  /*a440*/  SYNCS.ARRIVE.TRANS64.A1T0 RZ, [R4+URZ+0x2d850], RZ ;  /* 0x02d850ff04ff79a7 */ /* 0x0001e2000810003f */
[----:B------:R-:W3:Y:S02]  /*a450*/  LDL.LU R2, [R1+0x10] ;  /* 0x0000100001027983 */ /* 0x000ee40000300800 */
[----:B------:R-:W-:-:S04]  /*a460*/  ISETP.NE.AND P0, PT, R23, 0x2, PT ;  /* 0x000000021700780c */ /* 0x000fc80003f05270 */
[----:B------:R-:W-:Y:S02]  /*a470*/  SEL R23, R23, RZ, P0 ;  /* 0x000000ff17177207 */ /* 0x000fe40000000000 */
[----:B------:R-:W-:-:S04]  /*a480*/  SEL R0, RZ, 0x1, P0 ;  /* 0x00000001ff007807 */ /* 0x000fc80000000000 */
[----:B------:R-:W-:Y:S01]  /*a490*/  LOP3.LUT R25, R25, R0, RZ, 0x3c, !PT ;  /* 0x0000000019197212 */ /* 0x000fe200078e3cff */
[----:B--2---:R-:W-:Y:S02]  /*a4a0*/  VIADD R3, R3, UR41 ;  /* 0x0000002903037c36 */ /* 0x004fe40008000000 */
[----:B---3--:R-:W-:-:S03]  /*a4b0*/  VIADD R2, R2, 0x1 ;  /* 0x0000000102027836 */ /* 0x008fc60000000000 */
[----:B------:R0:W-:Y:S01]  /*a4c0*/  STL [R1+0xc], R3 ;  /* 0x00000c0301007387 */ /* 0x0001e20000100800 */
[----:B------:R-:W-:-:S03]  /*a4d0*/  ISETP.GE.AND P0, PT, R3, UR4, PT ;  /* 0x0000000403007c0c */ /* 0x000fc6000bf06270 */
[----:B------:R0:W-:Y:S10]  /*a4e0*/  STL [R1+0x10], R2 ;  /* 0x0000100201007387 */ /* 0x0001f40000100800 */
[----:B0-----:R-:W-:Y:S05]  /*a4f0*/  @!P0 BRA `(.L_x_10062) ;  /* 0xffffffd000048947 */ /* 0x001fea000383ffff */
[----:B------:R-:W-:-:S07]  /*a500*/  LOP3.LUT R0, R2, 0x1, RZ, 0xc, !PT ;  /* 0x0000000102007812 */ /* 0x000fce00078e0cff */
.L_x_10027:
[----:B------:R-:W0:Y:S01]  /*a510*/  S2R R3, SR_CgaCtaId ;  /* 0x0000000000037919 */ /* 0x000e220000008800 */
[----:B------:R-:W-:Y:S01]  /*a520*/  MOV R2, 0x400 ;  /* 0x0000040000027802 */ /* 0x000fe20000000f00 */
[----:B------:R-:W-:Y:S01]  /*a530*/  BSSY B0, `(.L_x_10063) ;  /* 0x0000005000007945 */ /* 0x000fe20003800000 */
[----:B------:R-:W-:Y:S02]  /*a540*/  SHF.L.U32 R0, R0, 0x1f, RZ ;  /* 0x0000001f00007819 */ /* 0x000fe400000006ff */
[----:B0-----:R-:W-:-:S04]  /*a550*/  LEA R4, R3, R2, 0x18 ;  /* 0x0000000203047211 */ /* 0x001fc800078ec0ff */
[----:B------:R-:W0:Y:S02]  /*a560*/  SYNCS.PHASECHK.TRANS64.TRYWAIT P0, [R4+URZ+0x2d820], R0 ;  /* 0x02d82000040075a7 */ /* 0x000e24000800017f */
[----:B0-----:R-:W-:Y:S05]  /*a570*/  @!P0 BRA `(.L_x_10064) ;  /* 0x0000002400408947 */ /* 0x001fea0003800000 */
.L_x_10138:
[----:B------:R-:W-:Y:S05]  /*a580*/  BSYNC B0 ;  /* 0x0000000000007941 */ /* 0x000fea0003800000 */
.L_x_10063:
[----:B------:R-:W-:-:S03]  /*a590*/  UMOV UR4, 0xffffffff ;  /* 0xffffffff00047882 */ /* 0x000fc60000000000 */
[----:B------:R-:W-:Y:S05]  /*a5a0*/  BRA.DIV UR4, `(.L_x_10065) ;  /* 0x0000002604487947 */ /* 0x000fea000b800000 */
[----:B0-----:R-:W0:Y:S02]  /*a5b0*/  S2R R0, SR_TID.X ;  /* 0x0000000000007919 */ /* 0x001e240000002100 */
[----:B0-----:R-:W-:-:S04]  /*a5c0*/  SHF.R.U32.HI R0, RZ, 0x5, R0 ;  /* 0x00000005ff007819 */ /* 0x001fc80000011600 */
[----:B------:R-:W-:-:S05]  /*a5d0*/  LOP3.LUT R0, R0, 0x3, RZ, 0xc0, !PT ;  /* 0x0000000300007812 */ /* 0x000fca00078ec0ff */
[----:B------:R0:W1:Y:S02]  /*a5e0*/  SHFL.IDX PT, R14, R0, RZ, 0x1f ;  /* 0x00001fff000e7589 */ /* 0x00006400000e0000 */
.L_x_10141:
[----:B-1----:R-:W-:Y:S01]  /*a5f0*/  ISETP.NE.AND P0, PT, R14, RZ, PT ;  /* 0x000000ff0e00720c */ /* 0x002fe20003f05270 */
[----:B------:R-:W-:-:S12]  /*a600*/  BSSY B0, `(.L_x_10066) ;  /* 0x0000024000007945 */ /* 0x000fd80003800000 */
[----:B------:R-:W-:Y:S05]  /*a610*/  @P0 BRA `(.L_x_10067) ;  /* 0x0000000000880947 */ /* 0x000fea0003800000 */
[----:B------:R-:W-:-:S03]  /*a620*/  UMOV UR4, 0xffffffff ;  /* 0xffffffff00047882 */ /* 0x000fc60000000000 */
[----:B------:R-:W-:Y:S05]  /*a630*/  BRA.DIV UR4, `(.L_x_10068) ;  /* 0x0000002604587947 */ /* 0x000fea000b800000 */
[----:B------:R-:W-:-:S13]  /*a640*/  ELECT P6, URZ, PT ;  /* 0x00000000003f782f */ /* 0x000fda00038c0000 */
.L_x_10144:
[----:B------:R-:W-:Y:S05]  /*a650*/  @!P6 BRA `(.L_x_10067) ;  /* 0x000000000078e947 */ /* 0x000fea0003800000 */
[----:B------:R-:W-:-:S06]  /*a660*/  ULOP3.LUT UR4, UR42, 0x2, URZ, 0xfc, !UPT ;  /* 0x000000022a047892 */ /* 0x000fcc000f8efc3f */
[----:B0-----:R-:W-:-:S05]  /*a670*/  IMAD.U32 R0, RZ, RZ, UR4 ;  /* 0x00000004ff007e24 */ /* 0x001fca000f8e00ff */
[----:B------:R-:W-:-:S13]  /*a680*/  ISETP.NE.AND P0, PT, R0, 0x3, PT ;  /* 0x000000030000780c */ /* 0x000fda0003f05270 */
[----:B------:R-:W-:Y:S05]  /*a690*/  @!P0 BRA `(.L_x_10069) ;  /* 0x0000000000048947 */ /* 0x000fea0003800000 */
[----:B------:R-:W-:Y:S01]  /*a6a0*/  BPT.TRAP 0x1 ;  /* 0x000000040000795c */ /* 0x000fe20000300000 */
.L_x_10069:
[----:B------:R-:W-:Y:S01]  /*a6b0*/  IMAD R3, R23, 0x8, R4 ;  /* 0x0000000817037824 */ /* 0x000fe200078e0204 */
[----:B------:R-:W-:Y:S01]  /*a6c0*/  SHF.L.U32 R2, R25, 0x1f, RZ ;  /* 0x0000001f19027819 */ /* 0x000fe200000006ff */
[----:B------:R-:W-:-:S03]  /*a6d0*/  VIADD R23, R23, 0x1 ;  /* 0x0000000117177836 */ /* 0x000fc60000000000 */
[----:B------:R-:W0:Y:S02]  /*a6e0*/  SYNCS.PHASECHK.TRANS64.TRYWAIT P1, [R3+URZ+0x2d840], R2 ;  /* 0x02d84002030075a7 */ /* 0x000e24000802017f */
[----:B------:R-:W-:-:S04]  /*a6f0*/  ISETP.NE.AND P2, PT, R23, 0x2, PT ;  /* 0x000000021700780c */ /* 0x000fc80003f45270 */
[----:B------:R-:W-:Y:S01]  /*a700*/  SEL R0, RZ, 0x1, P2 ;  /* 0x00000001ff007807 */ /* 0x000fe20001000000 */
[----:B0-----:R-:W-:Y:S08]  /*a710*/  @!P1 BRA `(.L_x_10070) ;  /* 0x0000002400409947 */ /* 0x001ff00003800000 */
.L_x_10145:
[----:B------:R-:W-:Y:S02]  /*a720*/  SEL R23, R23, RZ, P2 ;  /* 0x000000ff17177207 */ /* 0x000fe40001000000 */
[----:B------:R-:W-:Y:S01]  /*a730*/  LOP3.LUT R0, R25, R0, RZ, 0x3c, !PT ;  /* 0x0000000019007212 */ /* 0x000fe200078e3cff */
[----:B------:R-:W-:Y:S06]  /*a740*/  @!P0 BRA `(.L_x_10071) ;  /* 0x0000000000048947 */ /* 0x000fec0003800000 */
[----:B------:R-:W-:Y:S01]  /*a750*/  BPT.TRAP 0x1 ;  /* 0x000000040000795c */ /* 0x000fe20000300000 */
.L_x_10071:
[----:B------:R-:W-:Y:S02]  /*a760*/  LEA R23, R23, R4, 0x3 ;  /* 0x0000000417177211 */ /* 0x000fe400078e18ff */
[----:B------:R-:W-:-:S04]  /*a770*/  SHF.L.U32 R0, R0, 0x1f, RZ ;  /* 0x0000001f00007819 */ /* 0x000fc800000006ff */
[----:B------:R-:W1:Y:S02]  /*a780*/  SYNCS.PHASECHK.TRANS64.TRYWAIT P1, [R23+URZ+0x2d840], R0 ;  /* 0x02d84000170075a7 */ /* 0x000e64000802017f */
[----:B-1----:R-:W-:Y:S05]  /*a790*/  @!P1 BRA `(.L_x_10072) ;  /* 0x0000002400349947 */ /* 0x002fea0003800000 */
.L_x_10146:
[----:B------:R-:W-:Y:S05]  /*a7a0*/  @!P0 BRA `(.L_x_10073) ;  /* 0x0000000000048947 */ /* 0x000fea0003800000 */
[----:B------:R-:W-:Y:S01]  /*a7b0*/  BPT.TRAP 0x1 ;  /* 0x000000040000795c */ /* 0x000fe20000300000 */
.L_x_10073:
[----:B------:R-:W2:Y:S02]  /*a7c0*/  SYNCS.PHASECHK.TRANS64.TRYWAIT P1, [R3+URZ+0x2d860], R2 ;  /* 0x02d86002030075a7 */ /* 0x000ea4000802017f */
[----:B--2---:R-:W-:Y:S05]  /*a7d0*/  @!P1 BRA `(.L_x_10074) ;  /* 0x0000002400389947 */ /* 0x004fea0003800000 */
.L_x_10147:
[----:B------:R-:W-:Y:S05]  /*a7e0*/  @!P0 BRA `(.L_x_10075) ;  /* 0x0000000000048947 */ /* 0x000fea0003800000 */
[----:B------:R-:W-:Y:S01]  /*a7f0*/  BPT.TRAP 0x1 ;  /* 0x000000040000795c */ /* 0x000fe20000300000 */
.L_x_10075:
[----:B---3--:R3:W4:Y:S02]  /*a800*/  SYNCS.PHASECHK.TRANS64.TRYWAIT P0, [R23+URZ+0x2d860], R0 ;  /* 0x02d86000170075a7 */ /* 0x008724000800017f */
[----:B----4-:R-:W-:Y:S05]  /*a810*/  @!P0 NANOSLEEP.SYNCS 0x989680 ;  /* 0x009896800000895d */ /* 0x010fea0003900000 */
[----:B------:R-:W4:Y:S02]  /*a820*/  @!P0 SYNCS.PHASECHK.TRANS64 P0, [R23+URZ+0x2d860], R0 ;  /* 0x02d86000170085a7 */ /* 0x000f24000800007f */
[----:B----4-:R-:W-:Y:S05]  /*a830*/  @!P0 BRA `(.L_x_10075) ;  /* 0xfffffffc00f08947 */ /* 0x010fea000383ffff */
.L_x_10067:
[----:B------:R-:W-:Y:S05]  /*a840*/  BSYNC B0 ;  /* 0x0000000000007941 */ /* 0x000fea0003800000 */
.L_x_10066:
[----:B------:R-:W-:Y:S05]  /*a850*/  EXIT ;  /* 0x000000000000794d */ /* 0x000fea0003800000 */
.L_x_9999:
[----:B0-----:R-:W-:-:S04]  /*a860*/  IMAD.U32 R3, RZ, RZ, UR40 ;  /* 0x00000028ff037e24 */ /* 0x001fc8000f8e00ff */
[----:B------:R0:W1:Y:S03]  /*a870*/  SYNCS.PHASECHK.TRANS64.TRYWAIT P1, [R3+URZ+0x2d800], R0 ;  /* 0x02d80000030075a7 */ /* 0x000066000802017f */
[----:B-1----:R-:W-:Y:S05]  /*a880*/  @!P1 NANOSLEEP.SYNCS 0x989680 ;  /* 0x009896800000995d */ /* 0x002fea0003900000 */
[----:B------:R-:W1:Y:S02]  /*a890*/  @!P1 SYNCS.PHASECHK.TRANS64 P1, [R3+URZ+0x2d800], R0 ;  /* 0x02d80000030095a7 */ /* 0x000e64000802007f */
[----:B-1----:R-:W-:Y:S05]  /*a8a0*/  @!P1 BRA `(.L_x_9999) ;  /* 0xfffffffc00ec9947 */ /* 0x002fea000383ffff */
[----:B------:R-:W-:Y:S05]  /*a8b0*/  BRA `(.L_x_10076) ;  /* 0xffffff6800547947 */ /* 0x000fea000383ffff */
.L_x_10003:
[----:B-1----:R1:W2:Y:S02]  /*a8c0*/  SYNCS.PHASECHK.TRANS64.TRYWAIT P1, [R4+URZ+0x2d830], R3 ;  /* 0x02d83003040075a7 */ /* 0x0022a4000802017f */
[----:B--2---:R-:W-:Y:S05]  /*a8d0*/  @!P1 NANOSLEEP.SYNCS 0x989680 ;  /* 0x009896800000995d */ /* 0x004fea0003900000 */
[----:B------:R-:W2:Y:S02]  /*a8e0*/  @!P1 SYNCS.PHASECHK.TRANS64 P1, [R4+URZ+0x2d830], R3 ;  /* 0x02d83003040095a7 */ /* 0x000ea4000802007f */
[----:B--2---:R-:W-:Y:S05]  /*a8f0*/  @!P1 BRA `(.L_x_10003) ;  /* 0xfffffffc00f09947 */ /* 0x004fea000383ffff */
[----:B------:R-:W-:Y:S05]  /*a900*/  BRA `(.L_x_10002) ;  /* 0xffffff6800747947 */ /* 0x000fea000383ffff */
.L_x_10009:
[----:B--2---:R-:W-:-:S04]  /*a910*/  IMAD.U32 R3, RZ, RZ, UR6 ;  /* 0x00000006ff037e24 */ /* 0x004fc8000f8e00ff */
[----:B------:R2:W3:Y:S03]  /*a920*/  SYNCS.PHASECHK.TRANS64.TRYWAIT P1, [R3+URZ+0x2d830], R0 ;  /* 0x02d83000030075a7 */ /* 0x0004e6000802017f */
[----:B---3--:R-:W-:Y:S05]  /*a930*/  @!P1 NANOSLEEP.SYNCS 0x989680 ;  /* 0x009896800000995d */ /* 0x008fea0003900000 */
[----:B------:R-:W3:Y:S02]  /*a940*/  @!P1 SYNCS.PHASECHK.TRANS64 P1, [R3+URZ+0x2d830], R0 ;  /* 0x02d83000030095a7 */ /* 0x000ee4000802007f */
[----:B---3--:R-:W-:Y:S05]  /*a950*/  @!P1 BRA `(.L_x_10009) ;  /* 0xfffffffc00ec9947 */ /* 0x008fea000383ffff */
[----:B------:R-:W-:Y:S05]  /*a960*/  BRA `(.L_x_10006) ;  /* 0xffffff8c00647947 */ /* 0x000fea000383ffff */
.L_x_10013:
[----:B-1----:R-:W-:-:S04]  /*a970*/  IMAD.U32 R3, RZ, RZ, UR6 ;  /* 0x00000006ff037e24 */ /* 0x002fc8000f8e00ff */
[----:B------:R1:W2:Y:S03]  /*a980*/  SYNCS.PHASECHK.TRANS64.TRYWAIT P1, [R3+URZ+0x2d850], R0 ;  /* 0x02d85000030075a7 */ /* 0x0002a6000802017f */
[----:B--2---:R-:W-:Y:S05]  /*a990*/  @!P1 NANOSLEEP.SYNCS 0x989680 ;  /* 0x009896800000995d */ /* 0x004fea0003900000 */
[----:B------:R-:W2:Y:S02]  /*a9a0*/  @!P1 SYNCS.PHASECHK.TRANS64 P1, [R3+URZ+0x2d850], R0 ;  /* 0x02d85000030095a7 */ /* 0x000ea4000802007f */
[----:B--2---:R-:W-:Y:S05]  /*a9b0*/  @!P1 BRA `(.L_x_10013) ;  /* 0xfffffffc00ec9947 */ /* 0x004fea000383ffff */
[----:B------:R-:W-:Y:S05]  /*a9c0*/  BRA `(.L_x_10010) ;  /* 0xffffff9000107947 */ /* 0x000fea000383ffff */
.L_x_10020:
[----:B--2---:R-:W-:-:S04]  /*a9d0*/  IMAD.U32 R7, RZ, RZ, UR8 ;  /* 0x00000008ff077e24 */ /* 0x004fc8000f8e00ff */
[----:B------:R2:W3:Y:S03]  /*a9e0*/  SYNCS.PHASECHK.TRANS64.TRYWAIT P1, [R7+URZ+0x2d850], R6 ;  /* 0x02d85006070075a7 */ /* 0x0004e6000802017f */
[----:B---3--:R-:W-:Y:S05]  /*a9f0*/  @!P1 NANOSLEEP.SYNCS 0x989680 ;  /* 0x009896800000995d */ /* 0x008fea0003900000 */
[----:B------:R-:W3:Y:S02]  /*aa00*/  @!P1 SYNCS.PHASECHK.TRANS64 P1, [R7+URZ+0x2d850], R6 ;  /* 0x02d85006070095a7 */ /* 0x000ee4000802007f */
[----:B---3--:R-:W-:Y:S05]  /*aa10*/  @!P1 BRA `(.L_x_10020) ;  /* 0xfffffffc00ec9947 */ /* 0x008fea000383ffff */
[----:B------:R-:W-:Y:S05]  /*aa20*/  BRA `(.L_x_10019) ;  /* 0xffffffac00447947 */ /* 0x000fea000383ffff */
.L_x_10031:
        /* <DEDUP_REMOVED lines=11> */
.L_x_10078:
[----:B------:R-:W-:Y:S05]  /*aae0*/  BSYNC B0 ;  /* 0x0000000000007941 */ /* 0x000fea0003800000 */
.L_x_10077:
[----:B------:R-:W-:Y:S05]  /*aaf0*/  BRA `(.L_x_10079) ;  /* 0xffffffcc00f47947 */ /* 0x000fea000383ffff */
.L_x_10034:
[----:B0-----:R0:W1:Y:S02]  /*ab00*/  SYNCS.PHASECHK.TRANS64.TRYWAIT P0, [R0+URZ+0x2d840], R2 ;  /* 0x02d84002000075a7 */ /* 0x001064000800017f */
[----:B-1----:R-:W-:Y:S05]  /*ab10*/  @!P0 NANOSLEEP.SYNCS 0x989680 ;  /* 0x009896800000895d */ /* 0x002fea0003900000 */
[----:B------:R-:W1:Y:S02]  /*ab20*/  @!P0 SYNCS.PHASECHK.TRANS64 P0, [R0+URZ+0x2d840], R2 ;  /* 0x02d84002000085a7 */ /* 0x000e64000800007f */
[----:B-1----:R-:W-:Y:S05]  /*ab30*/  @!P0 BRA `(.L_x_10034) ;  /* 0xfffffffc00f08947 */ /* 0x002fea000383ffff */
[----:B------:R-:W-:Y:S05]  /*ab40*/  BRA `(.L_x_10080) ;  /* 0xffffffd000e47947 */ /* 0x000fea000383ffff */
.L_x_10035:
        /* <DEDUP_REMOVED lines=8> */
.L_x_10082:
[----:B------:R-:W-:Y:S05]  /*abd0*/  BSYNC B0 ;  /* 0x0000000000007941 */ /* 0x000fea0003800000 */
.L_x_10081:
        /* <DEDUP_REMOVED lines=9> */
.L_x_10083:
[----:B------:R-:W-:Y:S01]  /*ac70*/  @P0 LEA R7, R4, UR37, 0x1 ;  /* 0x0000002504070c11 */ /* 0x000fe2000f8e08ff */
[----:B------:R-:W-:Y:S02]  /*ac80*/  IMAD.MOV.U32 R13, RZ, RZ, R6 ;  /* 0x000000ffff0d7224 */ /* 0x000fe400078e0006 */
[----:B------:R-:W-:Y:S02]  /*ac90*/  IMAD.MOV.U32 R12, RZ, RZ, 0x1 ;  /* 0x00000001ff0c7424 */ /* 0x000fe400078e00ff */
[----:B------:R-:W-:-:S07]  /*aca0*/  IMAD.MOV.U32 R3, RZ, RZ, R14 ;  /* 0x000000ffff037224 */ /* 0x000fce00078e000e */
[----:B------:R-:W-:Y:S05]  /*acb0*/  WARPSYNC.COLLECTIVE R15, `(.L_x_10084) ;  /* 0x000000000f087348 */ /* 0x000fea0003c00000 */
[----:B------:R0:W1:Y:S02]  /*acc0*/  SHFL.IDX P6, R14, R13, R12, R11 ;  /* 0x0000000c0d0e7389 */ /* 0x00006400000c000b */
[----:B01----:R-:W-:Y:S01]  /*acd0*/  ENDCOLLECTIVE ;  /* 0x000000000000791b */ /* 0x003fe20003800000 */
.L_x_10084:
        /* <DEDUP_REMOVED lines=17> */
.L_x_10085:
[----:B------:R-:W-:Y:S02]  /*adf0*/  @P0 LEA R7, R4, UR37, 0x1 ;  /* 0x0000002504070c11 */ /* 0x000fe4000f8e08ff */
[----:B------:R-:W-:Y:S01]  /*ae00*/  MOV R13, R6 ;  /* 0x00000006000d7202 */ /* 0x000fe20000000f00 */
[----:B------:R-:W-:Y:S02]  /*ae10*/  IMAD.MOV.U32 R12, RZ, RZ, 0x2 ;  /* 0x00000002ff0c7424 */ /* 0x000fe400078e00ff */
[----:B------:R-:W-:-:S07]  /*ae20*/  IMAD.MOV.U32 R3, RZ, RZ, R14 ;  /* 0x000000ffff037224 */ /* 0x000fce00078e000e */
[----:B------:R-:W-:Y:S05]  /*ae30*/  WARPSYNC.COLLECTIVE R15, `(.L_x_10086) ;  /* 0x000000000f087348 */ /* 0x000fea0003c00000 */
[----:B------:R0:W1:Y:S02]  /*ae40*/  SHFL.IDX P6, R14, R13, R12, R11 ;  /* 0x0000000c0d0e7389 */ /* 0x00006400000c000b */
[----:B01----:R-:W-:Y:S01]  /*ae50*/  ENDCOLLECTIVE ;  /* 0x000000000000791b */ /* 0x003fe20003800000 */
.L_x_10086:
        /* <DEDUP_REMOVED lines=17> */
.L_x_10087:
[----:B------:R-:W-:Y:S01]  /*af70*/  @P0 LEA R7, R4, UR37, 0x1 ;  /* 0x0000002504070c11 */ /* 0x000fe2000f8e08ff */
[----:B------:R-:W-:Y:S02]  /*af80*/  IMAD.MOV.U32 R13, RZ, RZ, R6 ;  /* 0x000000ffff0d7224 */ /* 0x000fe400078e0006 */
[----:B------:R-:W-:Y:S02]  /*af90*/  IMAD.MOV.U32 R12, RZ, RZ, 0x3 ;  /* 0x00000003ff0c7424 */ /* 0x000fe400078e00ff */
[----:B------:R-:W-:-:S07]  /*afa0*/  IMAD.MOV.U32 R3, RZ, RZ, R14 ;  /* 0x000000ffff037224 */ /* 0x000fce00078e000e */
[----:B------:R-:W-:Y:S05]  /*afb0*/  WARPSYNC.COLLECTIVE R15, `(.L_x_10088) ;  /* 0x000000000f087348 */ /* 0x000fea0003c00000 */
[----:B------:R0:W1:Y:S02]  /*afc0*/  SHFL.IDX P6, R14, R13, R12, R11 ;  /* 0x0000000c0d0e7389 */ /* 0x00006400000c000b */
[----:B01----:R-:W-:Y:S01]  /*afd0*/  ENDCOLLECTIVE ;  /* 0x000000000000791b */ /* 0x003fe20003800000 */
.L_x_10088:
        /* <DEDUP_REMOVED lines=16> */
.L_x_10089:
[----:B------:R-:W-:Y:S05]  /*b0e0*/  BRA `(.L_x_10090) ;  /* 0xffffffd000987947 */ /* 0x000fea000383ffff */
.L_x_10039:
[----:B------:R-:W-:Y:S01]  /*b0f0*/  IMAD.MOV.U32 R13, RZ, RZ, R4 ;  /* 0x000000ffff0d7224 */ /* 0x000fe200078e0004 */
[----:B------:R-:W-:Y:S01]  /*b100*/  MOV R15, 0xffffffff ;  /* 0xffffffff000f7802 */ /* 0x000fe20000000f00 */
[----:B------:R-:W-:Y:S02]  /*b110*/  IMAD.MOV.U32 R12, RZ, RZ, RZ ;  /* 0x000000ffff0c7224 */ /* 0x000fe400078e00ff */
[----:B------:R-:W-:Y:S02]  /*b120*/  IMAD.MOV.U32 R11, RZ, RZ, 0x1c1f ;  /* 0x00001c1fff0b7424 */ /* 0x000fe400078e00ff */
[----:B------:R-:W-:-:S07]  /*b130*/  IMAD R5, R6, 0xc0, R21 ;  /* 0x000000c006057824 */ /* 0x000fce00078e0215 */
[----:B------:R-:W-:Y:S05]  /*b140*/  WARPSYNC.COLLECTIVE R15, `(.L_x_10091) ;  /* 0x000000000f087348 */ /* 0x000fea0003c00000 */
[----:B------:R0:W1:Y:S02]  /*b150*/  SHFL.IDX P6, R14, R13, R12, R11 ;  /* 0x0000000c0d0e7389 */ /* 0x00006400000c000b */
[----:B01----:R-:W-:Y:S01]  /*b160*/  ENDCOLLECTIVE ;  /* 0x000000000000791b */ /* 0x003fe20003800000 */
.L_x_10091:
[C---:B------:R-:W-:Y:S01]  /*b170*/  VIADD R6, R5.reuse, 0x20 ;  /* 0x0000002005067836 */ /* 0x040fe20000000000 */
[----:B------:R-:W-:Y:S01]  /*b180*/  ISETP.GE.AND P0, PT, R5, UR38, PT ;  /* 0x0000002605007c0c */ /* 0x000fe2000bf06270 */
[----:B------:R-:W-:Y:S02]  /*b190*/  IMAD.MOV.U32 R13, RZ, RZ, R0 ;  /* 0x000000ffff0d7224 */ /* 0x000fe400078e0000 */
[----:B------:R-:W-:-:S10]  /*b1a0*/  IMAD.MOV.U32 R2, RZ, RZ, R14 ;  /* 0x000000ffff027224 */ /* 0x000fd400078e000e */
[----:B------:R-:W-:Y:S05]  /*b1b0*/  WARPSYNC.COLLECTIVE R15, `(.L_x_10092) ;  /* 0x000000000f087348 */ /* 0x000fea0003c00000 */
[----:B------:R0:W1:Y:S02]  /*b1c0*/  SHFL.IDX P6, R14, R13, R12, R11 ;  /* 0x0000000c0d0e7389 */ /* 0x00006400000c000b */
[----:B01----:R-:W-:Y:S01]  /*b1d0*/  ENDCOLLECTIVE ;  /* 0x000000000000791b */ /* 0x003fe20003800000 */
.L_x_10092:
[----:B------:R-:W-:Y:S02]  /*b1e0*/  IMAD.MOV.U32 R13, RZ, RZ, R4 ;  /* 0x000000ffff0d7224 */ /* 0x000fe400078e0004 */
[----:B------:R-:W-:Y:S02]  /*b1f0*/  IMAD.MOV.U32 R12, RZ, RZ, 0x1 ;  /* 0x00000001ff0c7424 */ /* 0x000fe400078e00ff */
[----:B------:R-:W-:-:S07]  /*b200*/  IMAD.MOV.U32 R3, RZ, RZ, R14 ;  /* 0x000000ffff037224 */ /* 0x000fce00078e000e */
[----:B------:R-:W-:Y:S05]  /*b210*/  WARPSYNC.COLLECTIVE R15, `(.L_x_10093) ;  /* 0x000000000f087348 */ /* 0x000fea0003c00000 */
[----:B------:R0:W1:Y:S02]  /*b220*/  SHFL.IDX P6, R14, R13, R12, R11 ;  /* 0x0000000c0d0e7389 */ /* 0x00006400000c000b */
[----:B01----:R-:W-:Y:S01]  /*b230*/  ENDCOLLECTIVE ;  /* 0x000000000000791b */ /* 0x003fe20003800000 */
.L_x_10093:
        /* <DEDUP_REMOVED lines=11> */
[----:B------:R0:W-:Y:S01]  /*b2f0*/  @!P0 LDGSTS.E.BYPASS.LTC128B.128 [R19+0x12400], desc[UR48][R2.64+0x80], !P5 ;  /* 0x1240008002138fae */ /* 0x0001e2000e901d70 */
[----:B------:R-:W-:Y:S01]  /*b300*/  ISETP.GE.AND P0, PT, R6, UR38, PT ;  /* 0x0000002606007c0c */ /* 0x000fe2000bf06270 */
[----:B------:R-:W-:-:S02]  /*b310*/  VIADD R6, R5, 0x40 ;  /* 0x0000004005067836 */ /* 0x000fc40000000000 */
[----:B0-----:R-:W-:-:S10]  /*b320*/  IMAD.MOV.U32 R2, RZ, RZ, R14 ;  /* 0x000000ffff027224 */ /* 0x001fd400078e000e */
[----:B------:R-:W-:Y:S05]  /*b330*/  WARPSYNC.COLLECTIVE R15, `(.L_x_10094) ;  /* 0x000000000f087348 */ /* 0x000fea0003c00000 */
[----:B------:R0:W1:Y:S02]  /*b340*/  SHFL.IDX P6, R14, R13, R12, R11 ;  /* 0x0000000c0d0e7389 */ /* 0x00006400000c000b */
[----:B01----:R-:W-:Y:S01]  /*b350*/  ENDCOLLECTIVE ;  /* 0x000000000000791b */ /* 0x003fe20003800000 */
.L_x_10094:
[----:B------:R-:W-:Y:S01]  /*b360*/  MOV R13, R4 ;  /* 0x00000004000d7202 */ /* 0x000fe20000000f00 */
[----:B------:R-:W-:Y:S02]  /*b370*/  IMAD.MOV.U32 R12, RZ, RZ, 0x2 ;  /* 0x00000002ff0c7424 */ /* 0x000fe400078e00ff */
[----:B------:R-:W-:-:S07]  /*b380*/  IMAD.MOV.U32 R3, RZ, RZ, R14 ;  /* 0x000000ffff037224 */ /* 0x000fce00078e000e */
[----:B------:R-:W-:Y:S05]  /*b390*/  WARPSYNC.COLLECTIVE R15, `(.L_x_10095) ;  /* 0x000000000f087348 */ /* 0x000fea0003c00000 */
[----:B------:R0:W1:Y:S02]  /*b3a0*/  SHFL.IDX P6, R14, R13, R12, R11 ;  /* 0x0000000c0d0e7389 */ /* 0x00006400000c000b */
[----:B01----:R-:W-:Y:S01]  /*b3b0*/  ENDCOLLECTIVE ;  /* 0x000000000000791b */ /* 0x003fe20003800000 */
.L_x_10095:
        /* <DEDUP_REMOVED lines=13> */
[----:B0-----:R-:W-:-:S12]  /*b490*/  IMAD.MOV.U32 R2, RZ, RZ, R14 ;  /* 0x000000ffff027224 */ /* 0x001fd800078e000e */
[----:B------:R-:W-:Y:S05]  /*b4a0*/  WARPSYNC.COLLECTIVE R15, `(.L_x_10096) ;  /* 0x000000000f087348 */ /* 0x000fea0003c00000 */
[----:B------:R0:W1:Y:S02]  /*b4b0*/  SHFL.IDX P6, R14, R13, R12, R11 ;  /* 0x0000000c0d0e7389 */ /* 0x00006400000c000b */
[----:B01----:R-:W-:Y:S01]  /*b4c0*/  ENDCOLLECTIVE ;  /* 0x000000000000791b */ /* 0x003fe20003800000 */
.L_x_10096:
[----:B------:R-:W-:Y:S02]  /*b4d0*/  IMAD.MOV.U32 R13, RZ, RZ, R4 ;  /* 0x000000ffff0d7224 */ /* 0x000fe400078e0004 */
[----:B------:R-:W-:Y:S02]  /*b4e0*/  IMAD.MOV.U32 R12, RZ, RZ, 0x3 ;  /* 0x00000003ff0c7424 */ /* 0x000fe400078e00ff */
[----:B------:R-:W-:-:S07]  /*b4f0*/  IMAD.MOV.U32 R3, RZ, RZ, R14 ;  /* 0x000000ffff037224 */ /* 0x000fce00078e000e */
[----:B------:R-:W-:Y:S05]  /*b500*/  WARPSYNC.COLLECTIVE R15, `(.L_x_10097) ;  /* 0x000000000f087348 */ /* 0x000fea0003c00000 */
[----:B------:R0:W1:Y:S02]  /*b510*/  SHFL.IDX P6, R14, R13, R12, R11 ;  /* 0x0000000c0d0e7389 */ /* 0x00006400000c000b */
[----:B01----:R-:W-:Y:S01]  /*b520*/  ENDCOLLECTIVE ;  /* 0x000000000000791b */ /* 0x003fe20003800000 */
.L_x_10097:
[----:B------:R-:W-:-:S05]  /*b530*/  @!P0 LEA R3, P1, R20, R3, 0x1 ;  /* 0x0000000314038211 */ /* 0x000fca00078208ff */
[----:B------:R-:W-:-:S05]  /*b540*/  @!P0 IMAD.X R2, RZ, RZ, R2, P1 ;  /* 0x000000ffff028224 */ /* 0x000fca00008e0602 */
[-C--:B------:R-:W-:Y:S01]  /*b550*/  @!P0 LOP3.LUT R3, R3, R2.reuse, RZ, 0x3c, !PT ;  /* 0x0000000203038212 */ /* 0x080fe200078e3cff */
[----:B------:R-:W-:Y:S02]  /*b560*/  IMAD.MOV.U32 R13, RZ, RZ, R0 ;  /* 0x000000ffff0d7224 */ /* 0x000fe400078e0000 */
[----:B------:R-:W-:Y:S01]  /*b570*/  VIADD R0, R5, 0x60 ;  /* 0x0000006005007836 */ /* 0x000fe20000000000 */
[----:B------:R-:W-:-:S04]  /*b580*/  @!P0 LOP3.LUT R2, R3, R2, RZ, 0x3c, !PT ;  /* 0x0000000203028212 */ /* 0x000fc800078e3cff */
[----:B------:R-:W-:Y:S01]  /*b590*/  @!P0 LOP3.LUT R3, R3, R2, RZ, 0x3c, !PT ;  /* 0x0000000203038212 */ /* 0x000fe200078e3cff */
[----:B------:R-:W-:-:S07]  /*b5a0*/  IMAD.MOV.U32 R4, RZ, RZ, R14 ;  /* 0x000000ffff047224 */ /* 0x000fce00078e000e */
[----:B------:R-:W-:Y:S05]  /*b5b0*/  WARPSYNC.COLLECTIVE R15, `(.L_x_10098) ;  /* 0x000000000f087348 */ /* 0x000fea0003c00000 */
[----:B------:R0:W1:Y:S02]  /*b5c0*/  SHFL.IDX P6, R14, R13, R12, R11 ;  /* 0x0000000c0d0e7389 */ /* 0x00006400000c000b */
[----:B01----:R-:W-:Y:S01]  /*b5d0*/  ENDCOLLECTIVE ;  /* 0x000000000000791b */ /* 0x003fe20003800000 */
.L_x_10098:
[----:B------:R-:W-:Y:S01]  /*b5e0*/  @!PT LDS RZ, [RZ] ;  /* 0x00000000fffff984 */ /* 0x000fe20000000800 */
[----:B------:R-:W-:Y:S01]  /*b5f0*/  @!PT LDS RZ, [RZ] ;  /* 0x00000000fffff984 */ /* 0x000fe20000000800 */
[----:B------:R-:W-:Y:S01]  /*b600*/  @!PT LDS RZ, [RZ] ;  /* 0x00000000fffff984 */ /* 0x000fe20000000800 */
[----:B------:R-:W-:Y:S04]  /*b610*/  @!P0 LDGSTS.E.BYPASS.LTC128B.128 [R19+0xd400], desc[UR48][R2.64], !P3 ;  /* 0x0d40000002138fae */ /* 0x000fe8000d901d70 */
[----:B------:R-:W-:Y:S04]  /*b620*/  @!P0 LDGSTS.E.BYPASS.LTC128B.128 [R19+0x10400], desc[UR48][R2.64+0x40], !P4 ;  /* 0x1040004002138fae */ /* 0x000fe8000e101d70 */
[----:B------:R0:W-:Y:S01]  /*b630*/  @!P0 LDGSTS.E.BYPASS.LTC128B.128 [R19+0x13400], desc[UR48][R2.64+0x80], !P5 ;  /* 0x1340008002138fae */ /* 0x0001e2000e901d70 */
[----:B------:R-:W-:Y:S01]  /*b640*/  ISETP.GE.AND P0, PT, R0, UR38, PT ;  /* 0x0000002600007c0c */ /* 0x000fe2000bf06270 */
[----:B------:R-:W-:-:S02]  /*b650*/  IMAD.MOV.U32 R13, RZ, RZ, R7 ;  /* 0x000000ffff0d7224 */ /* 0x000fc400078e0007 */
[----:B------:R-:W-:Y:S02]  /*b660*/  IMAD.MOV.U32 R12, RZ, RZ, RZ ;  /* 0x000000ffff0c7224 */ /* 0x000fe400078e00ff */
[----:B------:R-:W-:-:S08]  /*b670*/  VIADD R0, R5, 0x80 ;  /* 0x0000008005007836 */ /* 0x000fd00000000000 */
[----:B------:R-:W-:-:S05]  /*b680*/  @!P0 LEA R14, P1, R20, R14, 0x1 ;  /* 0x0000000e140e8211 */ /* 0x000fca00078208ff */
[----:B0-----:R-:W-:-:S08]  /*b690*/  @!P0 IMAD.MOV.U32 R2, RZ, RZ, R14 ;  /* 0x000000ffff028224 */ /* 0x001fd000078e000e */
[----:B------:R-:W-:Y:S05]  /*b6a0*/  WARPSYNC.COLLECTIVE R15, `(.L_x_10099) ;  /* 0x000000000f087348 */ /* 0x000fea0003c00000 */
[----:B------:R0:W1:Y:S02]  /*b6b0*/  SHFL.IDX P6, R14, R13, R12, R11 ;  /* 0x0000000c0d0e7389 */ /* 0x00006400000c000b */
[----:B01----:R-:W-:Y:S01]  /*b6c0*/  ENDCOLLECTIVE ;  /* 0x000000000000791b */ /* 0x003fe20003800000 */
.L_x_10099:
[----:B------:R-:W-:-:S05]  /*b6d0*/  @!P0 IMAD.X R9, RZ, RZ, R4, P1 ;  /* 0x000000ffff098224 */ /* 0x000fca00008e0604 */
        /* <DEDUP_REMOVED lines=13> */
.L_x_10100:
[----:B------:R-:W-:Y:S02]  /*b7b0*/  IMAD.MOV.U32 R13, RZ, RZ, R7 ;  /* 0x000000ffff0d7224 */ /* 0x000fe400078e0007 */
[----:B------:R-:W-:Y:S01]  /*b7c0*/  IMAD.MOV.U32 R12, RZ, RZ, 0x1 ;  /* 0x00000001ff0c7424 */ /* 0x000fe200078e00ff */
[----:B------:R-:W-:-:S05]  /*b7d0*/  @!P0 LEA R14, P1, R20, R14, 0x1 ;  /* 0x0000000e140e8211 */ /* 0x000fca00078208ff */
[----:B------:R-:W-:-:S08]  /*b7e0*/  @!P0 IMAD.MOV.U32 R2, RZ, RZ, R14 ;  /* 0x000000ffff028224 */ /* 0x000fd000078e000e */
[----:B------:R-:W-:Y:S05]  /*b7f0*/  WARPSYNC.COLLECTIVE R15, `(.L_x_10101) ;  /* 0x000000000f087348 */ /* 0x000fea0003c00000 */
[----:B------:R0:W1:Y:S02]  /*b800*/  SHFL.IDX P6, R14, R13, R12, R11 ;  /* 0x0000000c0d0e7389 */ /* 0x00006400000c000b */
[----:B01----:R-:W-:Y:S01]  /*b810*/  ENDCOLLECTIVE ;  /* 0x000000000000791b */ /* 0x003fe20003800000 */
.L_x_10101:
        /* <DEDUP_REMOVED lines=13> */
.L_x_10102:
[----:B------:R-:W-:Y:S05]  /*b8f0*/  BRA `(.L_x_10103) ;  /* 0xffffffd400707947 */ /* 0x000fea000383ffff */
.L_x_10041:
[----:B0-----:R-:W-:-:S04]  /*b900*/  MOV R3, UR37 ;  /* 0x0000002500037c02 */ /* 0x001fc80008000f00 */
[----:B------:R0:W1:Y:S03]  /*b910*/  SYNCS.PHASECHK.TRANS64.TRYWAIT P0, [R3+URZ+0x2d820], R0 ;  /* 0x02d82000030075a7 */ /* 0x000066000800017f */
[----:B-1----:R-:W-:Y:S05]  /*b920*/  @!P0 NANOSLEEP.SYNCS 0x989680 ;  /* 0x009896800000895d */ /* 0x002fea0003900000 */
[----:B------:R-:W1:Y:S02]  /*b930*/  @!P0 SYNCS.PHASECHK.TRANS64 P0, [R3+URZ+0x2d820], R0 ;  /* 0x02d82000030085a7 */ /* 0x000e64000800007f */
[----:B-1----:R-:W-:Y:S05]  /*b940*/  @!P0 BRA `(.L_x_10041) ;  /* 0xfffffffc00ec8947 */ /* 0x002fea000383ffff */
[----:B------:R-:W-:Y:S05]  /*b950*/  BRA `(.L_x_10104) ;  /* 0xffffffd400ac7947 */ /* 0x000fea000383ffff */
.L_x_10045:
[----:B0-----:R0:W1:Y:S02]  /*b960*/  SYNCS.PHASECHK.TRANS64.TRYWAIT P0, [R6+URZ+0x2d840], R0 ;  /* 0x02d84000060075a7 */ /* 0x001064000800017f */
[----:B-1----:R-:W-:Y:S05]  /*b970*/  @!P0 NANOSLEEP.SYNCS 0x989680 ;  /* 0x009896800000895d */ /* 0x002fea0003900000 */
[----:B------:R-:W1:Y:S02]  /*b980*/  @!P0 SYNCS.PHASECHK.TRANS64 P0, [R6+URZ+0x2d840], R0 ;  /* 0x02d84000060085a7 */ /* 0x000e64000800007f */
[----:B-1----:R-:W-:Y:S05]  /*b990*/  @!P0 BRA `(.L_x_10045) ;  /* 0xfffffffc00f08947 */ /* 0x002fea000383ffff */
[----:B------:R-:W-:Y:S05]  /*b9a0*/  BRA `(.L_x_10105) ;  /* 0xffffffd8007c7947 */ /* 0x000fea000383ffff */
.L_x_10046:
        /* <DEDUP_REMOVED lines=8> */
.L_x_10107:
[----:B------:R-:W-:Y:S05]  /*ba30*/  BSYNC B1 ;  /* 0x0000000000017941 */ /* 0x000fea0003800000 */
.L_x_10106:
[----:B------:R-:W0:Y:S01]  /*ba40*/  S2R R27, SR_TID.X ;  /* 0x00000000001b7919 */ /* 0x000e220000002100 */
[----:B------:R-:W-:Y:S01]  /*ba50*/  IMAD.MOV.U32 R13, RZ, RZ, R8 ;  /* 0x000000ffff0d7224 */ /* 0x000fe200078e0008 */
[----:B------:R-:W-:Y:S01]  /*ba60*/  LEA R9, R9, UR37, 0x1 ;  /* 0x0000002509097c11 */ /* 0x000fe2000f8e08ff */
[----:B------:R-:W-:Y:S02]  /*ba70*/  IMAD.MOV.U32 R12, RZ, RZ, RZ ;  /* 0x000000ffff0c7224 */ /* 0x000fe400078e00ff */
[----:B------:R-:W-:Y:S02]  /*ba80*/  IMAD.MOV.U32 R11, RZ, RZ, 0x1c1f ;  /* 0x00001c1fff0b7424 */ /* 0x000fe400078e00ff */
[----:B------:R-:W-:Y:S02]  /*ba90*/  IMAD.MOV.U32 R15, RZ, RZ, -0x1 ;  /* 0xffffffffff0f7424 */ /* 0x000fe400078e00ff */
[----:B------:R-:W-:-:S07]  /*baa0*/  IMAD.MOV.U32 R3, RZ, RZ, R14 ;  /* 0x000000ffff037224 */ /* 0x000fce00078e000e */
[----:B0-----:R-:W-:Y:S05]  /*bab0*/  WARPSYNC.COLLECTIVE R15, `(.L_x_10108) ;  /* 0x000000000f087348 */ /* 0x001fea0003c00000 */
[----:B------:R1:W2:Y:S02]  /*bac0*/  SHFL.IDX P6, R14, R13, R12, R11 ;  /* 0x0000000c0d0e7389 */ /* 0x0002a400000c000b */
[----:B012---:R-:W-:Y:S01]  /*bad0*/  ENDCOLLECTIVE ;  /* 0x000000000000791b */ /* 0x007fe20003800000 */
.L_x_10108:
[----:B------:R-:W-:Y:S02]  /*bae0*/  IMAD.MOV.U32 R13, RZ, RZ, R19 ;  /* 0x000000ffff0d7224 */ /* 0x000fe400078e0013 */
[----:B------:R-:W-:Y:S02]  /*baf0*/  IMAD.MOV.U32 R12, RZ, RZ, 0x1 ;  /* 0x00000001ff0c7424 */ /* 0x000fe400078e00ff */
[----:B------:R-:W-:Y:S02]  /*bb00*/  IMAD.SHL.U32 R27, R27, 0x8, RZ ;  /* 0x000000081b1b7824 */ /* 0x000fe400078e00ff */
[----:B------:R-:W-:-:S03]  /*bb10*/  IMAD.MOV.U32 R2, RZ, RZ, R14 ;  /* 0x000000ffff027224 */ /* 0x000fc600078e000e */
[----:B------:R-:W-:-:S07]  /*bb20*/  LOP3.LUT R27, R27, 0x18, RZ, 0xc0, !PT ;  /* 0x000000181b1b7812 */ /* 0x000fce00078ec0ff */
[----:B------:R-:W-:Y:S05]  /*bb30*/  WARPSYNC.COLLECTIVE R15, `(.L_x_10109) ;  /* 0x000000000f087348 */ /* 0x000fea0003c00000 */
[----:B------:R0:W1:Y:S02]  /*bb40*/  SHFL.IDX P6, R14, R13, R12, R11 ;  /* 0x0000000c0d0e7389 */ /* 0x00006400000c000b */
[----:B01----:R-:W-:Y:S01]  /*bb50*/  ENDCOLLECTIVE ;  /* 0x000000000000791b */ /* 0x003fe20003800000 */
.L_x_10109:
[----:B------:R-:W-:-:S05]  /*bb60*/  IMAD.SHL.U32 R0, R27, 0x2, RZ ;  /* 0x000000021b007824 */ /* 0x000fca00078e00ff */
[----:B------:R-:W-:-:S04]  /*bb70*/  IADD3 R2, P0, R2, R0, RZ ;  /* 0x0000000002027210 */ /* 0x000fc80007f1e0ff */
[----:B------:R-:W-:Y:S01]  /*bb80*/  IADD3.X R3, RZ, R3, RZ, P0, !PT ;  /* 0x00000003ff037210 */ /* 0x000fe200007fe4ff */
[----:B------:R-:W-:-:S04]  /*bb90*/  IMAD.MOV.U32 R13, RZ, RZ, R8 ;  /* 0x000000ffff0d7224 */ /* 0x000fc800078e0008 */
[----:B------:R-:W-:Y:S01]  /*bba0*/  @!PT LDS RZ, [RZ] ;  /* 0x00000000fffff984 */ /* 0x000fe20000000800 */
[----:B------:R-:W-:Y:S01]  /*bbb0*/  @!PT LDS RZ, [RZ] ;  /* 0x00000000fffff984 */ /* 0x000fe20000000800 */
[----:B------:R-:W-:Y:S01]  /*bbc0*/  @!PT LDS RZ, [RZ] ;  /* 0x00000000fffff984 */ /* 0x000fe20000000800 */
[----:B------:R-:W-:Y:S04]  /*bbd0*/  LDGSTS.E.BYPASS.LTC128B.128 [R9+0x15400], desc[UR48][R2.64], !P3 ;  /* 0x1540000002097fae */ /* 0x000fe8000d901d70 */
[----:B------:R-:W-:Y:S04]  /*bbe0*/  LDGSTS.E.BYPASS.LTC128B.128 [R9+0x17400], desc[UR48][R2.64+0x40], !P2 ;  /* 0x1740004002097fae */ /* 0x000fe8000d101d70 */
[----:B------:R0:W-:Y:S02]  /*bbf0*/  LDGSTS.E.BYPASS.LTC128B.128 [R9+0x19400], desc[UR48][R2.64+0x80], !P1 ;  /* 0x1940008002097fae */ /* 0x0001e4000c901d70 */
[----:B0-----:R-:W-:-:S07]  /*bc00*/  IMAD.MOV.U32 R3, RZ, RZ, R14 ;  /* 0x000000ffff037224 */ /* 0x001fce00078e000e */
[----:B------:R-:W-:Y:S05]  /*bc10*/  WARPSYNC.COLLECTIVE R15, `(.L_x_10110) ;  /* 0x000000000f087348 */ /* 0x000fea0003c00000 */
[----:B------:R0:W1:Y:S02]  /*bc20*/  SHFL.IDX P6, R14, R13, R12, R11 ;  /* 0x0000000c0d0e7389 */ /* 0x00006400000c000b */
[----:B01----:R-:W-:Y:S01]  /*bc30*/  ENDCOLLECTIVE ;  /* 0x000000000000791b */ /* 0x003fe20003800000 */
.L_x_10110:
[----:B------:R-:W-:Y:S02]  /*bc40*/  IMAD.MOV.U32 R13, RZ, RZ, R19 ;  /* 0x000000ffff0d7224 */ /* 0x000fe400078e0013 */
[----:B------:R-:W-:Y:S02]  /*bc50*/  IMAD.MOV.U32 R12, RZ, RZ, 0x2 ;  /* 0x00000002ff0c7424 */ /* 0x000fe400078e00ff */
[----:B------:R-:W-:-:S07]  /*bc60*/  IMAD.MOV.U32 R2, RZ, RZ, R14 ;  /* 0x000000ffff027224 */ /* 0x000fce00078e000e */
[----:B------:R-:W-:Y:S05]  /*bc70*/  WARPSYNC.COLLECTIVE R15, `(.L_x_10111) ;  /* 0x000000000f087348 */ /* 0x000fea0003c00000 */
[----:B------:R0:W1:Y:S02]  /*bc80*/  SHFL.IDX P6, R14, R13, R12, R11 ;  /* 0x0000000c0d0e7389 */ /* 0x00006400000c000b */
[----:B01----:R-:W-:Y:S01]  /*bc90*/  ENDCOLLECTIVE ;  /* 0x000000000000791b */ /* 0x003fe20003800000 */
.L_x_10111:
        /* <DEDUP_REMOVED lines=13> */
.L_x_10112:
[----:B------:R-:W-:Y:S01]  /*bd70*/  MOV R13, R19 ;  /* 0x00000013000d7202 */ /* 0x000fe20000000f00 */
[----:B------:R-:W-:Y:S02]  /*bd80*/  IMAD.MOV.U32 R12, RZ, RZ, 0x3 ;  /* 0x00000003ff0c7424 */ /* 0x000fe400078e00ff */
[----:B------:R-:W-:-:S07]  /*bd90*/  IMAD.MOV.U32 R2, RZ, RZ, R14 ;  /* 0x000000ffff027224 */ /* 0x000fce00078e000e */
[----:B------:R-:W-:Y:S05]  /*bda0*/  WARPSYNC.COLLECTIVE R15, `(.L_x_10113) ;  /* 0x000000000f087348 */ /* 0x000fea0003c00000 */
[----:B------:R0:W1:Y:S02]  /*bdb0*/  SHFL.IDX P6, R14, R13, R12, R11 ;  /* 0x0000000c0d0e7389 */ /* 0x00006400000c000b */
[----:B01----:R-:W-:Y:S01]  /*bdc0*/  ENDCOLLECTIVE ;  /* 0x000000000000791b */ /* 0x003fe20003800000 */
.L_x_10113:
        /* <DEDUP_REMOVED lines=13> */
.L_x_10114:
[----:B------:R-:W-:Y:S01]  /*bea0*/  IMAD.MOV.U32 R2, RZ, RZ, R14 ;  /* 0x000000ffff027224 */ /* 0x000fe200078e000e */
[----:B------:R-:W-:Y:S06]  /*beb0*/  BRA `(.L_x_10115) ;  /* 0xffffffd800107947 */ /* 0x000fec000383ffff */
.L_x_10051:
[----:B-1----:R1:W2:Y:S02]  /*bec0*/  SYNCS.PHASECHK.TRANS64.TRYWAIT P0, [R6+URZ+0x2d860], R2 ;  /* 0x02d86002060075a7 */ /* 0x0022a4000800017f */
[----:B--2---:R-:W-:Y:S05]  /*bed0*/  @!P0 NANOSLEEP.SYNCS 0x989680 ;  /* 0x009896800000895d */ /* 0x004fea0003900000 */
[----:B------:R-:W2:Y:S02]  /*bee0*/  @!P0 SYNCS.PHASECHK.TRANS64 P0, [R6+URZ+0x2d860], R2 ;  /* 0x02d86002060085a7 */ /* 0x000ea4000800007f */
[----:B--2---:R-:W-:Y:S05]  /*bef0*/  @!P0 BRA `(.L_x_10051) ;  /* 0xfffffffc00f08947 */ /* 0x004fea000383ffff */
[----:B------:R-:W-:Y:S05]  /*bf00*/  BRA `(.L_x_10116) ;  /* 0xffffffd800707947 */ /* 0x000fea000383ffff */
.L_x_10052:
        /* <DEDUP_REMOVED lines=8> */
.L_x_10118:
[----:B------:R-:W-:Y:S05]  /*bf90*/  BSYNC B1 ;  /* 0x0000000000017941 */ /* 0x000fea0003800000 */
.L_x_10117:
[----:B------:R-:W-:Y:S01]  /*bfa0*/  IMAD.MOV.U32 R13, RZ, RZ, R17 ;  /* 0x000000ffff0d7224 */ /* 0x000fe200078e0011 */
[----:B------:R-:W-:Y:S01]  /*bfb0*/  MOV R15, 0xffffffff ;  /* 0xffffffff000f7802 */ /* 0x000fe20000000f00 */
[----:B------:R-:W-:Y:S01]  /*bfc0*/  IMAD.MOV.U32 R12, RZ, RZ, RZ ;  /* 0x000000ffff0c7224 */ /* 0x000fe200078e00ff */
[----:B------:R-:W-:Y:S01]  /*bfd0*/  LEA R7, R7, UR37, 0x1 ;  /* 0x0000002507077c11 */ /* 0x000fe2000f8e08ff */
[----:B------:R-:W-:Y:S02]  /*bfe0*/  IMAD.MOV.U32 R11, RZ, RZ, 0x1c1f ;  /* 0x00001c1fff0b7424 */ /* 0x000fe400078e00ff */
[----:B------:R-:W-:-:S07]  /*bff0*/  IMAD.MOV.U32 R3, RZ, RZ, R14 ;  /* 0x000000ffff037224 */ /* 0x000fce00078e000e */
[----:B------:R-:W-:Y:S05]  /*c000*/  WARPSYNC.COLLECTIVE R15, `(.L_x_10119) ;  /* 0x000000000f087348 */ /* 0x000fea0003c00000 */
[----:B------:R0:W1:Y:S02]  /*c010*/  SHFL.IDX P6, R14, R13, R12, R11 ;  /* 0x0000000c0d0e7389 */ /* 0x00006400000c000b */
[----:B01----:R-:W-:Y:S01]  /*c020*/  ENDCOLLECTIVE ;  /* 0x000000000000791b */ /* 0x003fe20003800000 */
.L_x_10119:
[----:B------:R-:W-:Y:S02]  /*c030*/  IMAD.MOV.U32 R13, RZ, RZ, R18 ;  /* 0x000000ffff0d7224 */ /* 0x000fe400078e0012 */
[----:B------:R-:W-:Y:S02]  /*c040*/  IMAD.MOV.U32 R12, RZ, RZ, 0x1 ;  /* 0x00000001ff0c7424 */ /* 0x000fe400078e00ff */
[----:B------:R-:W-:-:S07]  /*c050*/  IMAD.MOV.U32 R2, RZ, RZ, R14 ;  /* 0x000000ffff027224 */ /* 0x000fce00078e000e */
[----:B------:R-:W-:Y:S05]  /*c060*/  WARPSYNC.COLLECTIVE R15, `(.L_x_10120) ;  /* 0x000000000f087348 */ /* 0x000fea0003c00000 */
[----:B------:R0:W1:Y:S02]  /*c070*/  SHFL.IDX P6, R14, R13, R12, R11 ;  /* 0x0000000c0d0e7389 */ /* 0x00006400000c000b */
[----:B01----:R-:W-:Y:S01]  /*c080*/  ENDCOLLECTIVE ;  /* 0x000000000000791b */ /* 0x003fe20003800000 */
.L_x_10120:
        /* <DEDUP_REMOVED lines=16> */
.L_x_10121:
[----:B------:R-:W-:Y:S02]  /*c190*/  IMAD.MOV.U32 R13, RZ, RZ, R18 ;  /* 0x000000ffff0d7224 */ /* 0x000fe400078e0012 */
[----:B------:R-:W-:Y:S02]  /*c1a0*/  IMAD.MOV.U32 R12, RZ, RZ, 0x2 ;  /* 0x00000002ff0c7424 */ /* 0x000fe400078e00ff */
[----:B------:R-:W-:-:S07]  /*c1b0*/  IMAD.MOV.U32 R2, RZ, RZ, R14 ;  /* 0x000000ffff027224 */ /* 0x000fce00078e000e */
[----:B------:R-:W-:Y:S05]  /*c1c0*/  WARPSYNC.COLLECTIVE R15, `(.L_x_10122) ;  /* 0x000000000f087348 */ /* 0x000fea0003c00000 */
[----:B------:R0:W1:Y:S02]  /*c1d0*/  SHFL.IDX P6, R14, R13, R12, R11 ;  /* 0x0000000c0d0e7389 */ /* 0x00006400000c000b */
[----:B01----:R-:W-:Y:S01]  /*c1e0*/  ENDCOLLECTIVE ;  /* 0x000000000000791b */ /* 0x003fe20003800000 */
.L_x_10122:
        /* <DEDUP_REMOVED lines=16> */
.L_x_10123:
[----:B------:R-:W-:Y:S02]  /*c2f0*/  IMAD.MOV.U32 R13, RZ, RZ, R18 ;  /* 0x000000ffff0d7224 */ /* 0x000fe400078e0012 */
[----:B------:R-:W-:Y:S01]  /*c300*/  IMAD.MOV.U32 R12, RZ, RZ, 0x3 ;  /* 0x00000003ff0c7424 */ /* 0x000fe200078e00ff */
[----:B------:R-:W-:-:S07]  /*c310*/  MOV R2, R14 ;  /* 0x0000000e00027202 */ /* 0x000fce0000000f00 */
[----:B------:R-:W-:Y:S05]  /*c320*/  WARPSYNC.COLLECTIVE R15, `(.L_x_10124) ;  /* 0x000000000f087348 */ /* 0x000fea0003c00000 */
[----:B------:R0:W1:Y:S02]  /*c330*/  SHFL.IDX P6, R14, R13, R12, R11 ;  /* 0x0000000c0d0e7389 */ /* 0x00006400000c000b */
[----:B01----:R-:W-:Y:S01]  /*c340*/  ENDCOLLECTIVE ;  /* 0x000000000000791b */ /* 0x003fe20003800000 */
.L_x_10124:
        /* <DEDUP_REMOVED lines=13> */
.L_x_10125:
        /* <DEDUP_REMOVED lines=8> */
.L_x_10058:
[----:B0-----:R0:W1:Y:S02]  /*c4a0*/  SYNCS.PHASECHK.TRANS64.TRYWAIT P0, [R4+URZ+0x2d860], R3 ;  /* 0x02d86003040075a7 */ /* 0x001064000800017f */
[----:B-1----:R-:W-:Y:S05]  /*c4b0*/  @!P0 NANOSLEEP.SYNCS 0x989680 ;  /* 0x009896800000895d */ /* 0x002fea0003900000 */
[----:B------:R-:W1:Y:S02]  /*c4c0*/  @!P0 SYNCS.PHASECHK.TRANS64 P0, [R4+URZ+0x2d860], R3 ;  /* 0x02d86003040085a7 */ /* 0x000e64000800007f */
[----:B-1----:R-:W-:Y:S05]  /*c4d0*/  @!P0 BRA `(.L_x_10058) ;  /* 0xfffffffc00f08947 */ /* 0x002fea000383ffff */
[----:B------:R-:W-:Y:S05]  /*c4e0*/  BRA `(.L_x_10127) ;  /* 0xffffffd800a87947 */ /* 0x000fea000383ffff */
.L_x_10059:
        /* <DEDUP_REMOVED lines=8> */
.L_x_10129:
[----:B------:R-:W-:Y:S05]  /*c570*/  BSYNC B0 ;  /* 0x0000000000007941 */ /* 0x000fea0003800000 */
.L_x_10128:
[----:B------:R-:W0:Y:S01]  /*c580*/  S2R R2, SR_TID.X ;  /* 0x0000000000027919 */ /* 0x000e220000002100 */
[----:B------:R-:W-:Y:S01]  /*c590*/  IMAD.MOV.U32 R13, RZ, RZ, R17 ;  /* 0x000000ffff0d7224 */ /* 0x000fe200078e0011 */
[----:B------:R-:W-:Y:S01]  /*c5a0*/  MOV R12, RZ ;  /* 0x000000ff000c7202 */ /* 0x000fe20000000f00 */
[----:B------:R-:W-:Y:S02]  /*c5b0*/  IMAD.MOV.U32 R11, RZ, RZ, 0x1c1f ;  /* 0x00001c1fff0b7424 */ /* 0x000fe400078e00ff */
[----:B------:R-:W-:Y:S02]  /*c5c0*/  IMAD.MOV.U32 R15, RZ, RZ, -0x1 ;  /* 0xffffffffff0f7424 */ /* 0x000fe400078e00ff */
[----:B------:R-:W-:-:S07]  /*c5d0*/  IMAD.MOV.U32 R0, RZ, RZ, R14 ;  /* 0x000000ffff007224 */ /* 0x000fce00078e000e */
[----:B0-----:R-:W-:Y:S05]  /*c5e0*/  WARPSYNC.COLLECTIVE R15, `(.L_x_10130) ;  /* 0x000000000f087348 */ /* 0x001fea0003c00000 */
[----:B------:R1:W2:Y:S02]  /*c5f0*/  SHFL.IDX P6, R14, R13, R12, R11 ;  /* 0x0000000c0d0e7389 */ /* 0x0002a400000c000b */
[----:B012---:R-:W-:Y:S01]  /*c600*/  ENDCOLLECTIVE ;  /* 0x000000000000791b */ /* 0x007fe20003800000 */
.L_x_10130:
[----:B------:R-:W-:Y:S02]  /*c610*/  IMAD.MOV.U32 R13, RZ, RZ, R18 ;  /* 0x000000ffff0d7224 */ /* 0x000fe400078e0012 */
[----:B------:R-:W-:Y:S02]  /*c620*/  IMAD.MOV.U32 R12, RZ, RZ, 0x1 ;  /* 0x00000001ff0c7424 */ /* 0x000fe400078e00ff */
[----:B------:R-:W-:-:S05]  /*c630*/  IMAD.SHL.U32 R2, R2, 0x8, RZ ;  /* 0x0000000802027824 */ /* 0x000fca00078e00ff */
[----:B------:R-:W-:-:S05]  /*c640*/  LOP3.LUT R2, R2, 0x18, RZ, 0xc0, !PT ;  /* 0x0000001802027812 */ /* 0x000fca00078ec0ff */
[----:B------:R-:W-:-:S05]  /*c650*/  IMAD.SHL.U32 R6, R2, 0x2, RZ ;  /* 0x0000000202067824 */ /* 0x000fca00078e00ff */
[----:B------:R-:W-:-:S13]  /*c660*/  IADD3 R2, P0, R14, R6, RZ ;  /* 0x000000060e027210 */ /* 0x000fda0007f1e0ff */
[----:B------:R-:W-:Y:S05]  /*c670*/  WARPSYNC.COLLECTIVE R15, `(.L_x_10131) ;  /* 0x000000000f087348 */ /* 0x000fea0003c00000 */
[----:B------:R0:W1:Y:S02]  /*c680*/  SHFL.IDX P6, R14, R13, R12, R11 ;  /* 0x0000000c0d0e7389 */ /* 0x00006400000c000b */
[----:B01----:R-:W-:Y:S01]  /*c690*/  ENDCOLLECTIVE ;  /* 0x000000000000791b */ /* 0x003fe20003800000 */
.L_x_10131:
[----:B------:R-:W-:Y:S01]  /*c6a0*/  IMAD.X R3, RZ, RZ, R0, P0 ;  /* 0x000000ffff037224 */ /* 0x000fe200000e0600 */
[----:B------:R-:W-:Y:S02]  /*c6b0*/  ISETP.LT.OR P0, PT, R5, 0x1, P3 ;  /* 0x000000010500780c */ /* 0x000fe40001f01670 */
[----:B------:R-:W-:Y:S01]  /*c6c0*/  LEA R0, R7, UR37, 0x1 ;  /* 0x0000002507007c11 */ /* 0x000fe2000f8e08ff */
[----:B------:R-:W-:-:S10]  /*c6d0*/  IMAD.MOV.U32 R13, RZ, RZ, R17 ;  /* 0x000000ffff0d7224 */ /* 0x000fd400078e0011 */
        /* <DEDUP_REMOVED lines=12> */
.L_x_10132:
[----:B------:R-:W-:Y:S02]  /*c7a0*/  IMAD.MOV.U32 R13, RZ, RZ, R18 ;  /* 0x000000ffff0d7224 */ /* 0x000fe400078e0012 */
[----:B------:R-:W-:Y:S01]  /*c7b0*/  IMAD.MOV.U32 R12, RZ, RZ, 0x2 ;  /* 0x00000002ff0c7424 */ /* 0x000fe200078e00ff */
[----:B------:R-:W-:-:S13]  /*c7c0*/  IADD3 R2, P0, R14, R6, RZ ;  /* 0x000000060e027210 */ /* 0x000fda0007f1e0ff */
[----:B------:R-:W-:Y:S05]  /*c7d0*/  WARPSYNC.COLLECTIVE R15, `(.L_x_10133) ;  /* 0x000000000f087348 */ /* 0x000fea0003c00000 */
[----:B------:R0:W1:Y:S02]  /*c7e0*/  SHFL.IDX P6, R14, R13, R12, R11 ;  /* 0x0000000c0d0e7389 */ /* 0x00006400000c000b */
[----:B01----:R-:W-:Y:S01]  /*c7f0*/  ENDCOLLECTIVE ;  /* 0x000000000000791b */ /* 0x003fe20003800000 */
.L_x_10133:
        /* <DEDUP_REMOVED lines=15> */
.L_x_10134:
[----:B------:R-:W-:Y:S02]  /*c8f0*/  IMAD.MOV.U32 R13, RZ, RZ, R18 ;  /* 0x000000ffff0d7224 */ /* 0x000fe400078e0012 */
[----:B------:R-:W-:Y:S01]  /*c900*/  IMAD.MOV.U32 R12, RZ, RZ, 0x3 ;  /* 0x00000003ff0c7424 */ /* 0x000fe200078e00ff */
[----:B------:R-:W-:-:S13]  /*c910*/  IADD3 R2, P0, R14, R6, RZ ;  /* 0x000000060e027210 */ /* 0x000fda0007f1e0ff */
[----:B------:R-:W-:Y:S05]  /*c920*/  WARPSYNC.COLLECTIVE R15, `(.L_x_10135) ;  /* 0x000000000f087348 */ /* 0x000fea0003c00000 */
[----:B------:R0:W1:Y:S02]  /*c930*/  SHFL.IDX P6, R14, R13, R12, R11 ;  /* 0x0000000c0d0e7389 */ /* 0x00006400000c000b */
[----:B01----:R-:W-:Y:S01]  /*c940*/  ENDCOLLECTIVE ;  /* 0x000000000000791b */ /* 0x003fe20003800000 */
.L_x_10135:
        /* <DEDUP_REMOVED lines=12> */
.L_x_10136:
[----:B------:R-:W-:Y:S01]  /*ca10*/  @!PT LDS RZ, [RZ] ;  /* 0x00000000fffff984 */ /* 0x000fe20000000800 */
[----:B------:R-:W-:Y:S01]  /*ca20*/  @!PT LDS RZ, [RZ] ;  /* 0x00000000fffff984 */ /* 0x000fe20000000800 */
[----:B------:R-:W-:Y:S01]  /*ca30*/  @!PT LDS RZ, [RZ] ;  /* 0x00000000fffff984 */ /* 0x000fe20000000800 */
[----:B------:R0:W-:Y:S01]  /*ca40*/  LDGSTS.E.BYPASS.LTC128B.128 [R0+0x3400], desc[UR48][R2.64+0x40], !P0 ;  /* 0x0340004002007fae */ /* 0x0001e2000c101d70 */
[----:B------:R-:W-:-:S13]  /*ca50*/  ISETP.LT.OR P0, PT, R5, 0x41, P1 ;  /* 0x000000410500780c */ /* 0x000fda0000f01670 */
[----:B------:R0:W-:Y:S01]  /*ca60*/  LDGSTS.E.BYPASS.LTC128B.128 [R0+0x5400], desc[UR48][R2.64+0x80], !P0 ;  /* 0x0540008002007fae */ /* 0x0001e2000c101d70 */
[----:B------:R-:W-:Y:S05]  /*ca70*/  BRA `(.L_x_10137) ;  /* 0xffffffd800047947 */ /* 0x000fea000383ffff */
.L_x_10064:
[----:B0-----:R0:W1:Y:S02]  /*ca80*/  SYNCS.PHASECHK.TRANS64.TRYWAIT P0, [R4+URZ+0x2d820], R0 ;  /* 0x02d82000040075a7 */ /* 0x001064000800017f */
[----:B-1----:R-:W-:Y:S05]  /*ca90*/  @!P0 NANOSLEEP.SYNCS 0x989680 ;  /* 0x009896800000895d */ /* 0x002fea0003900000 */
[----:B------:R-:W1:Y:S02]  /*caa0*/  @!P0 SYNCS.PHASECHK.TRANS64 P0, [R4+URZ+0x2d820], R0 ;  /* 0x02d82000040085a7 */ /* 0x000e64000800007f */
[----:B-1----:R-:W-:Y:S05]  /*cab0*/  @!P0 BRA `(.L_x_10064) ;  /* 0xfffffffc00f08947 */ /* 0x002fea000383ffff */
[----:B------:R-:W-:Y:S05]  /*cac0*/  BRA `(.L_x_10138) ;  /* 0xffffffd800ac7947 */ /* 0x000fea000383ffff */
.L_x_10065:
        /* <DEDUP_REMOVED lines=11> */
.L_x_10140:
[----:B------:R-:W-:Y:S05]  /*cb80*/  BSYNC B0 ;  /* 0x0000000000007941 */ /* 0x000fea0003800000 */
.L_x_10139:
[----:B------:R-:W-:Y:S05]  /*cb90*/  BRA `(.L_x_10141) ;  /* 0xffffffd800947947 */ /* 0x000fea000383ffff */
.L_x_10068:
[----:B------:R-:W-:Y:S01]  /*cba0*/  BSSY B1, `(.L_x_10142) ;  /* 0x0000006000017945 */ /* 0x000fe20003800000 */
[----:B------:R-:W-:-:S07]  /*cbb0*/  IMAD.MOV.U32 R15, RZ, RZ, -0x1 ;  /* 0xffffffffff0f7424 */ /* 0x000fce00078e00ff */
[----:B0-----:R-:W-:Y:S05]  /*cbc0*/  WARPSYNC.COLLECTIVE R15, `(.L_x_10143) ;  /* 0x000000000f0c7348 */ /* 0x001fea0003c00000 */
[----:B------:R-:W-:Y:S02]  /*cbd0*/  ELECT P6, UR62, PT ;  /* 0x00000000003e782f */ /* 0x000fe400038c0000 */
[----:B------:R-:W-:Y:S01]  /*cbe0*/  MOV R14, UR62 ;  /* 0x0000003e000e7c02 */ /* 0x000fe20008000f00 */
[----:B0-----:R-:W-:Y:S10]  /*cbf0*/  ENDCOLLECTIVE ;  /* 0x000000000000791b */ /* 0x001ff40003800000 */
.L_x_10143:
[----:B------:R-:W-:Y:S05]  /*cc00*/  BSYNC B1 ;  /* 0x0000000000017941 */ /* 0x000fea0003800000 */
.L_x_10142:
[----:B------:R-:W-:Y:S05]  /*cc10*/  BRA `(.L_x_10144) ;  /* 0xffffffd8008c7947 */ /* 0x000fea000383ffff */
.L_x_10070:
[----:B0-----:R0:W1:Y:S02]  /*cc20*/  SYNCS.PHASECHK.TRANS64.TRYWAIT P1, [R3+URZ+0x2d840], R2 ;  /* 0x02d84002030075a7 */ /* 0x001064000802017f */
[----:B-1----:R-:W-:Y:S05]  /*cc30*/  @!P1 NANOSLEEP.SYNCS 0x989680 ;  /* 0x009896800000995d */ /* 0x002fea0003900000 */
[----:B------:R-:W1:Y:S02]  /*cc40*/  @!P1 SYNCS.PHASECHK.TRANS64 P1, [R3+URZ+0x2d840], R2 ;  /* 0x02d84002030095a7 */ /* 0x000e64000802007f */
[----:B-1----:R-:W-:Y:S05]  /*cc50*/  @!P1 BRA `(.L_x_10070) ;  /* 0xfffffffc00f09947 */ /* 0x002fea000383ffff */
[----:B------:R-:W-:Y:S05]  /*cc60*/  BRA `(.L_x_10145) ;  /* 0xffffffd800ac7947 */ /* 0x000fea000383ffff */
.L_x_10072:
[----:B-1----:R1:W2:Y:S02]  /*cc70*/  SYNCS.PHASECHK.TRANS64.TRYWAIT P1, [R23+URZ+0x2d840], R0 ;  /* 0x02d84000170075a7 */ /* 0x0022a4000802017f */
[----:B--2---:R-:W-:Y:S05]  /*cc80*/  @!P1 NANOSLEEP.SYNCS 0x989680 ;  /* 0x009896800000995d */ /* 0x004fea0003900000 */
[----:B------:R-:W2:Y:S02]  /*cc90*/  @!P1 SYNCS.PHASECHK.TRANS64 P1, [R23+URZ+0x2d840], R0 ;  /* 0x02d84000170095a7 */ /* 0x000ea4000802007f */
[----:B--2---:R-:W-:Y:S05]  /*cca0*/  @!P1 BRA `(.L_x_10072) ;  /* 0xfffffffc00f09947 */ /* 0x004fea000383ffff */
[----:B------:R-:W-:Y:S05]  /*ccb0*/  BRA `(.L_x_10146) ;  /* 0xffffffd800b87947 */ /* 0x000fea000383ffff */
.L_x_10074:
[----:B--2---:R2:W3:Y:S02]  /*ccc0*/  SYNCS.PHASECHK.TRANS64.TRYWAIT P1, [R3+URZ+0x2d860], R2 ;  /* 0x02d86002030075a7 */ /* 0x0044e4000802017f */
[----:B---3--:R-:W-:Y:S05]  /*ccd0*/  @!P1 NANOSLEEP.SYNCS 0x989680 ;  /* 0x009896800000995d */ /* 0x008fea0003900000 */
[----:B------:R-:W3:Y:S02]  /*cce0*/  @!P1 SYNCS.PHASECHK.TRANS64 P1, [R3+URZ+0x2d860], R2 ;  /* 0x02d86002030095a7 */ /* 0x000ee4000802007f */
[----:B---3--:R-:W-:Y:S05]  /*ccf0*/  @!P1 BRA `(.L_x_10074) ;  /* 0xfffffffc00f09947 */ /* 0x008fea000383ffff */
[----:B------:R-:W-:Y:S05]  /*cd00*/  BRA `(.L_x_10147) ;  /* 0xffffffd800b47947 */ /* 0x000fea000383ffff */
.L_x_10148:
        /* <DEDUP_REMOVED lines=15> */
.L_x_15852:


//--------------------- .text._ZN7cutlass13device_kernelIN5flash11enable_sm90INS1_16FlashAttnFwdSm90INS1_25CollectiveMainloopFwdSm90ILi2EN4cute5tupleIJNS5_1CILi1EEES8_S8_EEENS6_IJNS7_ILi192EEENS7_ILi128EEENS7_ILi96EEEEEELi96ENS_10bfloat16_tEfNS_4arch4Sm90ELb0ELb0ELb0ELb1ELb1ELb0ELb0ELb0ELb1ELb1ELb0ELb0EEENS1_21CollectiveEpilogueFwdINS6_IJSA_SC_SB_EEES9_SE_SG_Li384ELb1ELb1ELb0ELb0EEENS1_36VarlenDynamicPersistentTileSchedulerILi192ELi128ELi384ELi128ELb0ELb1ELb1ELb0ELb1ELb1EEEEEEEEEvNT_6ParamsE --------------------------
	.section	.text._ZN7cutlass13device_kernelIN5flash11enable_sm90INS1_16FlashAttnFwdSm90INS1_25CollectiveMainloopFwdSm90ILi2EN4cute5tupleIJNS5_1CILi1EEES8_S8_EEENS6_IJNS7_ILi192EEENS7_ILi128EEENS7_ILi96EEEEEELi96ENS_10bfloat16_tEfNS_4arch4Sm90ELb0ELb0ELb0ELb1ELb1ELb0ELb0ELb0ELb1ELb1ELb0ELb0EEENS1_21CollectiveEpilogueFwdINS6_IJSA_SC_SB_EEES9_SE_SG_Li384ELb1ELb1ELb0ELb0EEENS1_36VarlenDynamicPersistentTileSchedulerILi192ELi128ELi384ELi128ELb0ELb1ELb1ELb0ELb1ELb1EEEEEEEEEvNT_6ParamsE,"ax",@progbits
	.align	128
.text._ZN7cutlass13device_kernelIN5flash11enable_sm90INS1_16FlashAttnFwdSm90INS1_25CollectiveMainloopFwdSm90ILi2EN4cute5tupleIJNS5_1CILi1EEES8_S8_EEENS6_IJNS7_ILi192EEENS7_ILi128EEENS7_ILi96EEEEEELi96ENS_10bfloat16_tEfNS_4arch4Sm90ELb0ELb0ELb0ELb1ELb1ELb0ELb0ELb0ELb1ELb1ELb0ELb0EEENS1_21CollectiveEpilogueFwdINS6_IJSA_SC_SB_EEES9_SE_SG_Li384ELb1ELb1ELb0ELb0EEENS1_36VarlenDynamicPersistentTileSchedulerILi192ELi128ELi384ELi128ELb0ELb1ELb1ELb0ELb1ELb1EEEEEEEEEvNT_6ParamsE:
        .type           _ZN7cutlass13device_kernelIN5flash11enable_sm90INS1_16FlashAttnFwdSm90INS1_25CollectiveMainloopFwdSm90ILi2EN4cute5tupleIJNS5_1CILi1EEES8_S8_EEENS6_IJNS7_ILi192EEENS7_ILi128EEENS7_ILi96EEEEEELi96ENS_10bfloat16_tEfNS_4arch4Sm90ELb0ELb0ELb0ELb1ELb1ELb0ELb0ELb0ELb1ELb1ELb0ELb0EEENS1_21CollectiveEpilogueFwdINS6_IJSA_SC_SB_EEES9_SE_SG_Li384ELb1ELb1ELb0ELb0EEENS1_36VarlenDynamicPersistentTileSchedulerILi192ELi128ELi384ELi128ELb0ELb1ELb1ELb0ELb1ELb1EEEEEEEEEvNT_6ParamsE,@function
        .size           _ZN7cutlass13device_kernelIN5flash11enable_sm90INS1_16FlashAttnFwdSm90INS1_25CollectiveMainloopFwdSm90ILi2EN4cute5tupleIJNS5_1CILi1EEES8_S8_EEENS6_IJNS7_ILi192EEENS7_ILi128EEENS7_ILi96EEEEEELi96ENS_10bfloat16_tEfNS_4arch4Sm90ELb0ELb0ELb0ELb1ELb1ELb0ELb0ELb0ELb1ELb1ELb0ELb0EEENS1_21CollectiveEpilogueFwdINS6_IJSA_SC_SB_EEES9_SE_SG_Li384ELb1ELb1ELb0ELb0EEENS1_36VarlenDynamicPersistentTileSchedulerILi192ELi128ELi384ELi128ELb0ELb1ELb1ELb0ELb1ELb1EEEEEEEEEvNT_6ParamsE,(.L_x_15853 - _ZN7cutlass13device_kernelIN5flash11enable_sm90INS1_16FlashAttnFwdSm90INS1_25CollectiveMainloopFwdSm90ILi2EN4cute5tupleIJNS5_1CILi1EEES8_S8_EEENS6_IJNS7_ILi192EEENS7_ILi128EEENS7_ILi96EEEEEELi96ENS_10bfloat16_tEfNS_4arch4Sm90ELb0ELb0ELb0ELb1ELb1ELb0ELb0ELb0ELb1ELb1ELb0ELb0EEENS1_21CollectiveEpilogueFwdINS6_IJSA_SC_SB_EEES9_SE_SG_Li384ELb1ELb1ELb0ELb0EEENS1_36VarlenDynamicPersistentTileSchedulerILi192ELi128ELi384ELi128ELb0ELb1ELb1ELb0ELb1ELb1EEEEEEEEEvNT_6ParamsE)
        .other          _ZN7cutlass13device_kernelIN5flash11enable_sm90INS1_16FlashAttnFwdSm90INS1_25CollectiveMainloopFwdSm90ILi2EN4cute5tupleIJNS5_1CILi1EEES8_S8_EEENS6_IJNS7_ILi192EEENS7_ILi128EEENS7_ILi96EEEEEELi96ENS_10bfloat16_tEfNS_4arch4Sm90ELb0ELb0ELb0ELb1ELb1ELb0ELb0ELb0ELb1ELb1ELb0ELb0EEENS1_21CollectiveEpilogueFwdINS6_IJSA_SC_SB_EEES9_SE_SG_Li384ELb1ELb1ELb0ELb0EEENS1_36VarlenDynamicPersistentTileSchedulerILi192ELi128ELi384ELi128ELb0ELb1ELb1ELb0ELb1ELb1EEEEEEEEEvNT_6ParamsE,@"STO_CUDA_ENTRY STV_DEFAULT"
_ZN7cutlass13device_kernelIN5flash11enable_sm90INS1_16FlashAttnFwdSm90INS1_25CollectiveMainloopFwdSm90ILi2EN4cute5tupleIJNS5_1CILi1EEES8_S8_EEENS6_IJNS7_ILi192EEENS7_ILi128EEENS7_ILi96EEEEEELi96ENS_10bfloat16_tEfNS_4arch4Sm90ELb0ELb0ELb0ELb1ELb1ELb0ELb0ELb0ELb1ELb1ELb0ELb0EEENS1_21CollectiveEpilogueFwdINS6_IJSA_SC_SB_EEES9_SE_SG_Li384ELb1ELb1ELb0ELb0EEENS1_36VarlenDynamicPersistentTileSchedulerILi192ELi128ELi384ELi128ELb0ELb1ELb1ELb0ELb1ELb1EEEEEEEEEvNT_6ParamsE:
        /* <DEDUP_REMOVED lines=8> */
[----:B------:R-:W0:Y:S02]  /*0080*/  SHFL.IDX PT, R2, R0, RZ, 0x1f ;  /* 0x00001fff00027589 */ /* 0x000e2400000e0000 */
[C---:B0-----:R-:W-:Y:S02]  /*0090*/  ISETP.NE.OR P0, PT, R2.reuse, RZ, !P0 ;  /* 0x000000ff0200720c */ /* 0x041fe40004705670 */
[----:B------:R-:W-:Y:S02]  /*00a0*/  ISETP.NE.AND P1, PT, R2, RZ, PT ;  /* 0x000000ff0200720c */ /* 0x000fe40003f25270 */
[----:B------:R0:W1:Y:S09]  /*00b0*/  SHFL.IDX PT, R2, R3, RZ, 0x1f ;  /* 0x00001fff03027589 */ /* 0x00007200000e0000 */
        /* <DEDUP_REMOVED lines=33> */
.L_x_10149:
        /* <DEDUP_REMOVED lines=22> */
.L_x_10150:
        /* <DEDUP_REMOVED lines=18> */
.L_x_10151:
        /* <DEDUP_REMOVED lines=22> */
.L_x_10152:
        /* <DEDUP_REMOVED lines=22> */
.L_x_10153:
        /* <DEDUP_REMOVED lines=8> */
.L_x_10155:
[----:B------:R-:W-:-:S08]  /*0890*/  NOP ;  /* 0x0000000000007918 */ /* 0x000fd00000000000 */
[----:B------:R-:W0:Y:S02]  /*08a0*/  USETMAXREG.TRY_ALLOC.CTAPOOL UP0, 0xa0 ;  /* 0x000000a0000079c8 */ /* 0x000e240008000600 */
[----:B0-----:R-:W-:-:S13]  /*08b0*/  PLOP3.LUT P0, PT, PT, PT, UP0, 0x80, 0x0 ;  /* 0x000000000000781c */ /* 0x001fda0003f0f008 */
[----:B------:R-:W-:Y:S05]  /*08c0*/  @!P0 BRA `(.L_x_10155) ;  /* 0xfffffffc00f08947 */ /* 0x000fea000383ffff */
[----:B------:R-:W0:Y:S01]  /*08d0*/  S2R R2, SR_TID.X ;  /* 0x0000000000027919 */ /* 0x000e220000002100 */
[----:B------:R-:W1:Y:S01]  /*08e0*/  S2UR UR41, SR_CgaCtaId ;  /* 0x00000000002979c3 */ /* 0x000e620000008800 */
[----:B------:R-:W-:Y:S01]  /*08f0*/  UMOV UR40, 0x400 ;  /* 0x0000040000287882 */ /* 0x000fe20000000000 */
[----:B------:R-:W-:Y:S01]  /*0900*/  ULDC UR4, c[0x0][0xc3c] ;  /* 0x00030f0000047ab9 */ /* 0x000fe20000000800 */
[----:B-1----:R-:W-:-:S05]  /*0910*/  ULEA UR40, UR41, UR40, 0x18 ;  /* 0x0000002829287291 */ /* 0x002fca000f8ec03f */
[----:B------:R-:W-:Y:S06]  /*0920*/  BAR.ARV 0x8, 0x200 ;  /* 0x0208000000007b1d */ /* 0x000fec0000002000 */
[----:B0-----:R-:W-:-:S04]  /*0930*/  LOP3.LUT R0, R2, 0xffffff80, RZ, 0xc0, !PT ;  /* 0xffffff8002007812 */ /* 0x001fc800078ec0ff */
[----:B------:R-:W-:-:S13]  /*0940*/  ISETP.NE.AND P0, PT, R0, 0x80, PT ;  /* 0x000000800000780c */ /* 0x000fda0003f05270 */
[----:B------:R-:W-:Y:S08]  /*0950*/  @!P0 BAR.ARV 0x9, 0x100 ;  /* 0x0244000000008b1d */ /* 0x000ff00000002000 */
[----:B------:R-:W-:Y:S06]  /*0960*/  BAR.SYNC.DEFER_BLOCKING 0x5, 0x200 ;  /* 0x0148000000007b1d */ /* 0x000fec0000010000 */
[----:B------:R-:W0:Y:S02]  /*0970*/  LDS.128 R32, [UR40+0x2d8d0] ;  /* 0x02d8d028ff207984 */ /* 0x000e240008000c00 */
[----:B------:R-:W-:Y:S06]  /*0980*/  BAR.ARV 0x4, 0x200 ;  /* 0x0108000000007b1d */ /* 0x000fec0000002000 */
[----:B0-----:R-:W-:-:S13]  /*0990*/  ISETP.GE.AND P0, PT, R35, UR4, PT ;  /* 0x0000000423007c0c */ /* 0x001fda000bf06270 */
[----:B------:R-:W-:Y:S05]  /*09a0*/  @P0 EXIT ;  /* 0x000000000000094d */ /* 0x000fea0003800000 */
[----:B------:R-:W2:Y:S01]  /*09b0*/  LDL.LU R13, [R1+0x1c] ;  /* 0x00001c00010d7983 */ /* 0x000ea20000300800 */
[----:B------:R-:W-:-:S05]  /*09c0*/  VIADD R155, R2, 0xffffff80 ;  /* 0xffffff80029b7836 */ /* 0x000fca0000000000 */
[----:B------:R-:W-:-:S04]  /*09d0*/  SHF.R.S32.HI R0, RZ, 0x1f, R155 ;  /* 0x0000001fff007819 */ /* 0x000fc8000001149b */
[CC--:B------:R-:W-:Y:S02]  /*09e0*/  LEA.HI R147, R0.reuse, R155.reuse, RZ, 0x7 ;  /* 0x0000009b00937211 */ /* 0x0c0fe400078f38ff */
[----:B------:R-:W-:Y:S02]  /*09f0*/  LEA.HI R2, R0, R155, RZ, 0x4 ;  /* 0x0000009b00027211 */ /* 0x000fe400078f20ff */
[----:B------:R-:W-:Y:S02]  /*0a00*/  LOP3.LUT R146, R147, 0xffffff80, RZ, 0xc0, !PT ;  /* 0xffffff8093927812 */ /* 0x000fe400078ec0ff */
[C---:B------:R-:W-:Y:S02]  /*0a10*/  LOP3.LUT R4, R2.reuse, 0xfffffff0, RZ, 0xc0, !PT ;  /* 0xfffffff002047812 */ /* 0x040fe400078ec0ff */
[----:B------:R-:W-:Y:S01]  /*0a20*/  SHF.R.S32.HI R5, RZ, 0x4, R2 ;  /* 0x00000004ff057819 */ /* 0x000fe20000011402 */
[C---:B------:R-:W-:Y:S02]  /*0a30*/  IMAD.IADD R146, R155.reuse, 0x1, -R146 ;  /* 0x000000019b927824 */ /* 0x040fe400078e0a92 */
[----:B------:R-:W-:Y:S01]  /*0a40*/  IMAD.IADD R4, R155, 0x1, -R4 ;  /* 0x000000019b047824 */ /* 0x000fe200078e0a04 */
[----:B------:R-:W-:-:S02]  /*0a50*/  LEA.HI R2, R2, R5, RZ, 0x1 ;  /* 0x0000000502027211 */ /* 0x000fc400078f08ff */
[----:B------:R-:W-:Y:S02]  /*0a60*/  SHF.R.S32.HI R9, RZ, 0x1f, R146 ;  /* 0x0000001fff097819 */ /* 0x000fe40000011492 */
[----:B------:R-:W-:Y:S02]  /*0a70*/  SHF.R.S32.HI R3, RZ, 0x1f, R4 ;  /* 0x0000001fff037819 */ /* 0x000fe40000011404 */
        /* <DEDUP_REMOVED lines=10> */
[----:B------:R-:W-:Y:S02]  /*0b20*/  LOP3.LUT R11, R7, 0xfffffff8, RZ, 0xc0, !PT ;  /* 0xfffffff8070b7812 */ /* 0x000fe400078ec0ff */
[----:B------:R-:W-:-:S02]  /*0b30*/  SHF.R.S32.HI R6, RZ, 0x5, R6 ;  /* 0x00000005ff067819 */ /* 0x000fc40000011406 */
[C---:B------:R-:W-:Y:S01]  /*0b40*/  R2P PR, R5.reuse, 0x6 ;  /* 0x0000000605007804 */ /* 0x040fe20000000000 */
[----:B------:R-:W-:Y:S02]  /*0b50*/  IMAD.SHL.U32 R5, R5, 0x40, RZ ;  /* 0x0000004005057824 */ /* 0x000fe400078e00ff */
[----:B------:R-:W-:Y:S01]  /*0b60*/  IMAD.IADD R10, R10, 0x1, -R11 ;  /* 0x000000010a0a7824 */ /* 0x000fe200078e0a0b */
[----:B------:R-:W-:Y:S01]  /*0b70*/  LEA R11, R6, R4, 0x4 ;  /* 0x00000004060b7211 */ /* 0x000fe200078e20ff */
[----:B------:R-:W-:Y:S01]  /*0b80*/  IMAD.SHL.U32 R2, R2, 0x8, RZ ;  /* 0x0000000802027824 */ /* 0x000fe200078e00ff */
[----:B------:R-:W-:Y:S01]  /*0b90*/  LOP3.LUT R5, R5, 0x1c0, RZ, 0xc0, !PT ;  /* 0x000001c005057812 */ /* 0x000fe200078ec0ff */
[----:B------:R-:W-:Y:S01]  /*0ba0*/  IMAD.SHL.U32 R3, R3, 0x40, RZ ;  /* 0x0000004003037824 */ /* 0x000fe200078e00ff */
[----:B------:R-:W-:Y:S01]  /*0bb0*/  SHF.R.S32.HI R147, RZ, 0x7, R147 ;  /* 0x00000007ff937819 */ /* 0x000fe20000011493 */
[--C-:B------:R-:W-:Y:S01]  /*0bc0*/  IMAD.U32 R152, R11, 0x20, R2.reuse ;  /* 0x000000200b987824 */ /* 0x100fe200078e0002 */
[----:B------:R-:W-:-:S02]  /*0bd0*/  LOP3.LUT R2, R5, 0x8, R2, 0xf8, !PT ;  /* 0x0000000805027812 */ /* 0x000fc400078ef802 */
[----:B------:R-:W-:Y:S02]  /*0be0*/  LOP3.LUT R3, R3, 0x7ffffe00, RZ, 0xc0, !PT ;  /* 0x7ffffe0003037812 */ /* 0x000fe400078ec0ff */
[----:B------:R-:W-:Y:S01]  /*0bf0*/  SHF.R.U32.HI R5, RZ, 0x3, R5 ;  /* 0x00000003ff057819 */ /* 0x000fe20000011605 */
[----:B------:R-:W-:Y:S01]  /*0c00*/  IMAD.HI R7, R147, 0x55555556, RZ ;  /* 0x5555555693077827 */ /* 0x000fe200078e02ff */
[----:B------:R-:W-:Y:S02]  /*0c10*/  LEA.HI R9, R9, R146, RZ, 0x5 ;  /* 0x0000009209097211 */ /* 0x000fe400078f28ff */
[----:B------:R-:W-:Y:S01]  /*0c20*/  LOP3.LUT R2, R2, R5, RZ, 0x3c, !PT ;  /* 0x0000000502027212 */ /* 0x000fe200078e3cff */
[----:B------:R-:W-:Y:S01]  /*0c30*/  IMAD R3, R6, 0x400, R3 ;  /* 0x0000040006037824 */ /* 0x000fe200078e0203 */
[----:B------:R-:W-:Y:S02]  /*0c40*/  LEA.HI R0, R0, R155, RZ, 0x2 ;  /* 0x0000009b00007211 */ /* 0x000fe400078f10ff */
[----:B------:R-:W-:Y:S01]  /*0c50*/  LEA.HI R4, R7, R7, RZ, 0x1 ;  /* 0x0000000707047211 */ /* 0x000fe200078f08ff */
[----:B------:R-:W-:Y:S01]  /*0c60*/  IMAD.IADD R3, R3, 0x1, R2 ;  /* 0x0000000103037824 */ /* 0x000fe200078e0202 */
[----:B------:R-:W-:-:S02]  /*0c70*/  SHF.R.S32.HI R9, RZ, 0x5, R9 ;  /* 0x00000005ff097819 */ /* 0x000fc40000011409 */
[----:B------:R-:W-:Y:S01]  /*0c80*/  LOP3.LUT R2, R0, 0xfffffffc, RZ, 0xc0, !PT ;  /* 0xfffffffc00027812 */ /* 0x000fe200078ec0ff */
[----:B------:R-:W-:Y:S02]  /*0c90*/  IMAD R4, R4, -0x3, R147 ;  /* 0xfffffffd04047824 */ /* 0x000fe400078e0293 */
[----:B------:R-:W-:Y:S01]  /*0ca0*/  IMAD R9, R9, 0x10, R10 ;  /* 0x0000001009097824 */ /* 0x000fe200078e020a */
[----:B------:R-:W-:Y:S02]  /*0cb0*/  IADD3 R143, R155, -R2, RZ ;  /* 0x800000029b8f7210 */ /* 0x000fe40007ffe0ff */
[----:B------:R-:W-:Y:S01]  /*0cc0*/  LEA R16, R3, UR40, 0x1 ;  /* 0x0000002803107c11 */ /* 0x000fe2000f8e08ff */
[----:B------:R-:W-:Y:S01]  /*0cd0*/  IMAD R148, R4, 0x40, R9 ;  /* 0x0000004004947824 */ /* 0x000fe200078e0209 */
[C---:B------:R-:W-:Y:S01]  /*0ce0*/  LEA.HI R4, R143.reuse, R143, RZ, 0x1 ;  /* 0x0000008f8f047211 */ /* 0x040fe200078f08ff */
[----:B------:R-:W-:Y:S01]  /*0cf0*/  IMAD.MOV.U32 R17, RZ, RZ, 0x40 ;  /* 0x00000040ff117424 */ /* 0x000fe200078e00ff */
[----:B------:R-:W-:Y:S01]  /*0d00*/  LOP3.LUT R7, R8, 0x7ffffffc, RZ, 0xc0, !PT ;  /* 0x7ffffffc08077812 */ /* 0x000fe200078ec0ff */
[----:B------:R-:W-:Y:S01]  /*0d10*/  VIADD R18, R16, 0x21800 ;  /* 0x0002180010127836 */ /* 0x000fe20000000000 */
[----:B------:R-:W-:Y:S01]  /*0d20*/  LOP3.LUT R4, R4, 0x1ffffffe, RZ, 0xc0, !PT ;  /* 0x1ffffffe04047812 */ /* 0x000fe200078ec0ff */
[----:B------:R-:W-:Y:S01]  /*0d30*/  IMAD.SHL.U32 R137, R143, 0x8, RZ ;  /* 0x000000088f897824 */ /* 0x000fe200078e00ff */
[----:B------:R-:W-:Y:S01]  /*0d40*/  SEL R17, R17, 0xffffffc0, !P2 ;  /* 0xffffffc011117807 */ /* 0x000fe20005000000 */
[----:B------:R-:W-:Y:S01]  /*0d50*/  VIADD R22, R16, 0x21820 ;  /* 0x0002182010167836 */ /* 0x000fe20000000000 */
[----:B------:R-:W-:Y:S01]  /*0d60*/  @P1 IADD3 R22, R18, -0x20, RZ ;  /* 0xffffffe012161810 */ /* 0x000fe20007ffe0ff */
[----:B------:R-:W-:-:S02]  /*0d70*/  VIADD R140, R137, 0x20 ;  /* 0x00000020898c7836 */ /* 0x000fc40000000000 */
[----:B------:R-:W-:Y:S02]  /*0d80*/  VIADD R142, R137, 0x40 ;  /* 0x00000040898e7836 */ /* 0x000fe40000000000 */
[----:B------:R-:W-:Y:S02]  /*0d90*/  IMAD.MOV.U32 R12, RZ, RZ, -0x2 ;  /* 0xfffffffeff0c7424 */ /* 0x000fe400078e00ff */
[----:B------:R-:W-:Y:S02]  /*0da0*/  IMAD.IADD R7, R146, 0x1, -R7 ;  /* 0x0000000192077824 */ /* 0x000fe400078e0a07 */
[----:B------:R-:W-:Y:S01]  /*0db0*/  IMAD.IADD R3, R143, 0x1, -R4 ;  /* 0x000000018f037824 */ /* 0x000fe200078e0a04 */
[----:B------:R-:W-:Y:S01]  /*0dc0*/  SHF.R.S32.HI R144, RZ, 0x2, R0 ;  /* 0x00000002ff907819 */ /* 0x000fe20000011400 */
[----:B------:R-:W-:Y:S01]  /*0dd0*/  IMAD.IADD R18, R18, 0x1, R17 ;  /* 0x0000000112127824 */ /* 0x000fe200078e0211 */
[----:B------:R-:W-:Y:S01]  /*0de0*/  SHF.R.S32.HI R154, RZ, 0x1f, R140 ;  /* 0x0000001fff9a7819 */ /* 0x000fe2000001148c */
[----:B------:R-:W-:Y:S01]  /*0df0*/  IMAD R151, R7, R12, 0x80 ;  /* 0x0000008007977424 */ /* 0x000fe200078e020c */
[----:B------:R-:W-:Y:S01]  /*0e00*/  SHF.R.S32.HI R153, RZ, 0x1f, R142 ;  /* 0x0000001fff997819 */ /* 0x000fe2000001148e */
[----:B------:R-:W-:-:S02]  /*0e10*/  IMAD.MOV.U32 R145, RZ, RZ, RZ ;  /* 0x000000ffff917224 */ /* 0x000fc400078e00ff */
[----:B------:R-:W-:Y:S02]  /*0e20*/  IMAD.MOV.U32 R2, RZ, RZ, RZ ;  /* 0x000000ffff027224 */ /* 0x000fe400078e00ff */
[----:B------:R-:W-:Y:S02]  /*0e30*/  IMAD R150, R3, 0x8, R148 ;  /* 0x0000000803967824 */ /* 0x000fe400078e0294 */
[----:B------:R-:W-:Y:S02]  /*0e40*/  IMAD.IADD R17, R17, 0x1, R22 ;  /* 0x0000000111117824 */ /* 0x000fe400078e0216 */
[----:B------:R-:W-:Y:S01]  /*0e50*/  VIADD R23, R22, 0x6000 ;  /* 0x0000600016177836 */ /* 0x000fe20000000000 */
[----:B------:R-:W-:Y:S01]  /*0e60*/  UMOV UR38, URZ ;  /* 0x0000003f00267c82 */ /* 0x000fe20008000000 */
[----:B--2---:R-:W-:-:S07]  /*0e70*/  LOP3.LUT R19, R13, 0x1, RZ, 0xfc, !PT ;  /* 0x000000010d137812 */ /* 0x004fce00078efcff */
.L_x_10193:
[----:B--23--:R-:W0:Y:S01]  /*0e80*/  LDC.64 R4, c[0x0][0xc88] ;  /* 0x00032200ff047b82 */ /* 0x00ce220000000a00 */
[----:B------:R-:W-:Y:S01]  /*0e90*/  ULDC.64 UR4, c[0x0][0xa28] ;  /* 0x00028a0000047ab9 */ /* 0x000fe20000000a00 */
[----:B-1----:R-:W-:Y:S01]  /*0ea0*/  IMAD.MOV.U32 R3, RZ, RZ, RZ ;  /* 0x000000ffff037224 */ /* 0x002fe200078e00ff */
[----:B------:R-:W-:Y:S01]  /*0eb0*/  ULDC.64 UR6, c[0x0][0xa20] ;  /* 0x0002880000067ab9 */ /* 0x000fe20000000a00 */
[----:B0-----:R-:W-:-:S05]  /*0ec0*/  IMAD.WIDE R4, R35, 0x4, R4 ;  /* 0x0000000423047825 */ /* 0x001fca00078e0204 */
[----:B------:R-:W2:Y:S01]  /*0ed0*/  LDG.E R136, desc[UR36][R4.64] ;  /* 0x0000002404887981 */ /* 0x000ea2000c1e1900 */
[----:B------:R-:W-:-:S04]  /*0ee0*/  ISETP.NE.U32.AND P0, PT, RZ, UR4, PT ;  /* 0x00000004ff007c0c */ /* 0x000fc8000bf05070 */
[----:B------:R-:W-:Y:S02]  /*0ef0*/  ISETP.NE.AND.EX P0, PT, RZ, UR5, PT, P0 ;  /* 0x00000005ff007c0c */ /* 0x000fe4000bf05300 */
[----:B--2---:R-:W-:-:S11]  /*0f00*/  SHF.R.S32.HI R141, RZ, 0x1f, R136 ;  /* 0x0000001fff8d7819 */ /* 0x004fd60000011488 */
[----:B------:R-:W-:-:S04]  /*0f10*/  @P0 LEA R6, P1, R136, UR4, 0x2 ;  /* 0x0000000488060c11 */ /* 0x000fc8000f8210ff */
[----:B------:R-:W-:Y:S01]  /*0f20*/  @P0 LEA.HI.X R7, R136, UR5, R141, 0x2, P1 ;  /* 0x0000000588070c11 */ /* 0x000fe200088f148d */
[----:B------:R-:W-:-:S04]  /*0f30*/  ULDC.64 UR4, c[0x0][0x418] ;  /* 0x0001060000047ab9 */ /* 0x000fc80000000a00 */
[----:B------:R0:W5:Y:S01]  /*0f40*/  @P0 LDG.E R3, desc[UR36][R6.64] ;  /* 0x0000002406030981 */ /* 0x000162000c1e1900 */
[----:B------:R-:W-:Y:S01]  /*0f50*/  ISETP.NE.U32.AND P0, PT, RZ, UR6, PT ;  /* 0x00000006ff007c0c */ /* 0x000fe2000bf05070 */
[----:B------:R-:W-:-:S03]  /*0f60*/  UISETP.NE.U32.AND UP0, UPT, UR4, URZ, UPT ;  /* 0x0000003f0400728c */ /* 0x000fc6000bf05070 */
[----:B------:R-:W-:Y:S01]  /*0f70*/  ISETP.NE.AND.EX P0, PT, RZ, UR7, PT, P0 ;  /* 0x00000007ff007c0c */ /* 0x000fe2000bf05300 */
[----:B------:R-:W-:Y:S01]  /*0f80*/  UISETP.NE.AND.EX UP0, UPT, UR5, URZ, UPT, UP0 ;  /* 0x0000003f0500728c */ /* 0x000fe2000bf05300 */
[----:B------:R-:W-:Y:S02]  /*0f90*/  ULDC UR4, c[0x0][0x424] ;  /* 0x0001090000047ab9 */ /* 0x000fe40000000800 */
[----:B------:R-:W-:Y:S01]  /*0fa0*/  ULDC UR5, c[0x0][0x2f0] ;  /* 0x0000bc0000057ab9 */ /* 0x000fe20000000800 */
[----:B------:R-:W-:-:S04]  /*0fb0*/  USEL UR4, UR4, 0x1, UP0 ;  /* 0x0000000104047887 */ /* 0x000fc80008000000 */
[----:B------:R-:W-:-:S04]  /*0fc0*/  UIMAD UR4, UR4, UR5, URZ ;  /* 0x00000005040472a4 */ /* 0x000fc8000f8e023f */
[C---:B------:R-:W-:Y:S02]  /*0fd0*/  @P0 LEA R4, P1, R136.reuse, UR6, 0x2 ;  /* 0x0000000688040c11 */ /* 0x040fe4000f8210ff */
[----:B------:R-:W-:Y:S02]  /*0fe0*/  IMAD.U32 R88, RZ, RZ, UR4 ;  /* 0x00000004ff587e24 */ /* 0x000fe4000f8e00ff */
[----:B------:R-:W-:-:S05]  /*0ff0*/  @P0 LEA.HI.X R5, R136, UR7, R141, 0x2, P1 ;  /* 0x0000000788050c11 */ /* 0x000fca00088f148d */
[----:B------:R0:W5:Y:S01]  /*1000*/  @P0 LDG.E R88, desc[UR36][R4.64] ;  /* 0x0000002404580981 */ /* 0x000162000c1e1900 */
[----:B----4-:R-:W-:Y:S05]  /*1010*/  @P0 BRA `(.L_x_10156) ;  /* 0x0000000000240947 */ /* 0x010fea0003800000 */
[----:B------:R-:W-:Y:S02]  /*1020*/  ULDC.64 UR4, c[0x0][0xa08] ;  /* 0x0002820000047ab9 */ /* 0x000fe40000000a00 */
[----:B------:R-:W-:-:S04]  /*1030*/  ISETP.NE.U32.AND P0, PT, RZ, UR4, PT ;  /* 0x00000004ff007c0c */ /* 0x000fc8000bf05070 */
[----:B------:R-:W-:-:S13]  /*1040*/  ISETP.NE.AND.EX P0, PT, RZ, UR5, PT, P0 ;  /* 0x00000005ff007c0c */ /* 0x000fda000bf05300 */
[----:B------:R-:W-:Y:S05]  /*1050*/  @!P0 BRA `(.L_x_10156) ;  /* 0x0000000000148947 */ /* 0x000fea0003800000 */
[----:B0-----:R-:W0:Y:S02]  /*1060*/  LDC.64 R4, c[0x0][0xa08] ;  /* 0x00028200ff047b82 */ /* 0x001e240000000a00 */
[----:B0-----:R-:W-:-:S05]  /*1070*/  IMAD.WIDE R4, R136, 0x4, R4 ;  /* 0x0000000488047825 */ /* 0x001fca00078e0204 */
[----:B-----5:R-:W2:Y:S04]  /*1080*/  LDG.E R88, desc[UR36][R4.64] ;  /* 0x0000002404587981 */ /* 0x020ea8000c1e1900 */
[----:B------:R-:W2:Y:S02]  /*1090*/  LDG.E R7, desc[UR36][R4.64+0x4] ;  /* 0x0000042404077981 */ /* 0x000ea4000c1e1900 */
[----:B--2---:R-:W-:-:S07]  /*10a0*/  IMAD.IADD R88, R7, 0x1, -R88 ;  /* 0x0000000107587824 */ /* 0x004fce00078e0a58 */
.L_x_10156:
[----:B-----5:R-:W-:Y:S01]  /*10b0*/  IMAD.IADD R88, R88, 0x1, -R3 ;  /* 0x0000000158587824 */ /* 0x020fe200078e0a03 */
[----:B------:R-:W-:Y:S01]  /*10c0*/  MOV R139, R33 ;  /* 0x00000021008b7202 */ /* 0x000fe20000000f00 */
[----:B------:R-:W-:Y:S01]  /*10d0*/  IMAD.MOV.U32 R138, RZ, RZ, R34 ;  /* 0x000000ffff8a7224 */ /* 0x000fe200078e0022 */
[----:B------:R-:W-:Y:S01]  /*10e0*/  PLOP3.LUT P0, PT, PT, PT, PT, 0x80, 0x0 ;  /* 0x000000000000781c */ /* 0x000fe20003f0f070 */
[C---:B------:R-:W-:Y:S01]  /*10f0*/  VIADD R0, R88.reuse, 0x7f ;  /* 0x0000007f58007836 */ /* 0x040fe20000000000 */
[----:B------:R-:W-:Y:S02]  /*1100*/  ISETP.GE.AND P1, PT, R88, 0x1, PT ;  /* 0x000000015800780c */ /* 0x000fe40003f26270 */
[----:B------:R-:W-:Y:S01]  /*1110*/  CS2R R28, SRZ ;  /* 0x00000000001c7805 */ /* 0x000fe2000001ff00 */
[----:B------:R-:W-:Y:S01]  /*1120*/  IMAD.MOV.U32 R135, RZ, RZ, RZ ;  /* 0x000000ffff877224 */ /* 0x000fe200078e00ff */
[----:B------:R-:W-:Y:S02]  /*1130*/  CS2R R50, SRZ ;  /* 0x0000000000327805 */ /* 0x000fe4000001ff00 */
[----:B------:R-:W-:-:S02]  /*1140*/  SHF.R.S32.HI R3, RZ, 0x1f, R0 ;  /* 0x0000001fff037819 */ /* 0x000fc40000011400 */
[----:B------:R-:W-:Y:S02]  /*1150*/  CS2R R44, SRZ ;  /* 0x00000000002c7805 */ /* 0x000fe4000001ff00 */
[----:B------:R-:W-:Y:S02]  /*1160*/  CS2R R52, SRZ ;  /* 0x0000000000347805 */ /* 0x000fe4000001ff00 */
[----:B------:R-:W-:Y:S02]  /*1170*/  CS2R R40, SRZ ;  /* 0x0000000000287805 */ /* 0x000fe4000001ff00 */
[----:B------:R-:W-:Y:S01]  /*1180*/  LEA.HI R149, R3, R0, RZ, 0x7 ;  /* 0x0000000003957211 */ /* 0x000fe200078f38ff */
        /* <DEDUP_REMOVED lines=18> */
[----:B0-----:R-:W-:Y:S01]  /*12b0*/  CS2R R6, SRZ ;  /* 0x0000000000067805 */ /* 0x001fe2000001ff00 */
[----:B------:R-:W-:Y:S02]  /*12c0*/  IMAD.MOV.U32 R73, RZ, RZ, RZ ;  /* 0x000000ffff497224 */ /* 0x000fe400078e00ff */
[----:B------:R-:W-:Y:S02]  /*12d0*/  IMAD.MOV.U32 R24, RZ, RZ, RZ ;  /* 0x000000ffff187224 */ /* 0x000fe400078e00ff */
[----:B------:R-:W-:Y:S02]  /*12e0*/  IMAD.MOV.U32 R63, RZ, RZ, RZ ;  /* 0x000000ffff3f7224 */ /* 0x000fe400078e00ff */
[----:B------:R-:W-:Y:S01]  /*12f0*/  IMAD.MOV.U32 R8, RZ, RZ, RZ ;  /* 0x000000ffff087224 */ /* 0x000fe200078e00ff */
[----:B------:R-:W-:Y:S06]  /*1300*/  @!P1 BRA `(.L_x_10157) ;  /* 0x0000005000149947 */ /* 0x000fec0003800000 */
[----:B------:R-:W0:Y:S01]  /*1310*/  SHFL.IDX PT, R0, R147, RZ, 0x1f ;  /* 0x00001fff93007589 */ /* 0x000e2200000e0000 */
[----:B------:R-:W-:Y:S01]  /*1320*/  UIADD3 UR6, UR40, 0x21800, URZ ;  /* 0x0002180028067890 */ /* 0x000fe2000fffe03f */
[----:B------:R-:W-:-:S03]  /*1330*/  SHF.R.S32.HI R149, RZ, 0x7, R149 ;  /* 0x00000007ff957819 */ /* 0x000fc60000011495 */
[----:B------:R-:W-:-:S06]  /*1340*/  ULOP3.LUT UP0, URZ, UR6, 0x3ff, URZ, 0xc0, !UPT ;  /* 0x000003ff063f7892 */ /* 0x000fcc000f80c03f */
[----:B------:R-:W-:Y:S02]  /*1350*/  PLOP3.LUT P0, PT, PT, PT, UP0, 0x80, 0x0 ;  /* 0x000000000000781c */ /* 0x000fe40003f0f008 */
[----:B0-----:R-:W-:-:S13]  /*1360*/  R2UR UR42, R0 ;  /* 0x00000000002a72ca */ /* 0x001fda00000e0000 */
[----:B------:R-:W-:-:S04]  /*1370*/  UIMAD.WIDE UR4, UR42, 0x55555556, URZ ;  /* 0x555555562a0478a5 */ /* 0x000fc8000f8e023f */
[----:B------:R-:W-:-:S04]  /*1380*/  ULEA.HI UR5, UR5, UR5, URZ, 0x1 ;  /* 0x0000000505057291 */ /* 0x000fc8000f8f083f */
[----:B------:R-:W-:-:S04]  /*1390*/  UIMAD UR43, UR5, -0x3, UR42 ;  /* 0xfffffffd052b78a4 */ /* 0x000fc8000f8e022a */
[----:B------:R-:W-:-:S04]  /*13a0*/  ULEA UR4, UR43, UR6, 0xd ;  /* 0x000000062b047291 */ /* 0x000fc8000f8e683f */
[----:B------:R-:W-:-:S04]  /*13b0*/  USHF.R.U32.HI UR4, URZ, 0x4, UR4 ;  /* 0x000000043f047899 */ /* 0x000fc80008011604 */
[----:B------:R-:W-:Y:S01]  /*13c0*/  ULOP3.LUT UR39, UR4, 0x3fff, URZ, 0xc0, !UPT ;  /* 0x00003fff04277892 */ /* 0x000fe2000f8ec03f */
[----:B------:R-:W-:Y:S11]  /*13d0*/  @!P0 BRA `(.L_x_10158) ;  /* 0x0000000000408947 */ /* 0x000ff60003800000 */
[----:B------:R-:W-:Y:S01]  /*13e0*/  MOV R0, 0x0 ;  /* 0x0000000000007802 */ /* 0x000fe20000000f00 */
[----:B------:R-:W-:Y:S01]  /*13f0*/  ULDC.64 UR4, c[0x4][0x138] ;  /* 0x01004e0000047ab9 */ /* 0x000fe20000000a00 */
[----:B------:R-:W-:Y:S01]  /*1400*/  ULDC.64 UR6, c[0x4][0x28] ;  /* 0x01000a0000067ab9 */ /* 0x000fe20000000a00 */
[----:B------:R-:W-:Y:S01]  /*1410*/  MOV R4, UR4 ;  /* 0x0000000400047c02 */ /* 0x000fe20008000f00 */
        /* <DEDUP_REMOVED lines=12> */
.L_x_10158:
[----:B------:R-:W-:Y:S02]  /*14e0*/  LEA.HI R0, R145, R145, RZ, 0x1 ;  /* 0x0000009191007211 */ /* 0x000fe400078f08ff */
[----:B------:R-:W-:Y:S02]  /*14f0*/  ISETP.NE.AND P0, PT, R19, 0x3, PT ;  /* 0x000000031300780c */ /* 0x000fe40003f05270 */
[----:B------:R-:W-:-:S05]  /*1500*/  LOP3.LUT R0, R0, 0xfffffffe, RZ, 0xc0, !PT ;  /* 0xfffffffe00007812 */ /* 0x000fca00078ec0ff */
[----:B------:R-:W-:-:S05]  /*1510*/  IMAD.IADD R0, R145, 0x1, -R0 ;  /* 0x0000000191007824 */ /* 0x000fca00078e0a00 */
[----:B------:R-:W-:-:S04]  /*1520*/  SHF.L.U32 R0, R0, 0x1f, RZ ;  /* 0x0000001f00007819 */ /* 0x000fc800000006ff */
[----:B------:R-:W0:Y:S02]  /*1530*/  SYNCS.PHASECHK.TRANS64.TRYWAIT P1, [UR40+0x2d800], R0 ;  /* 0x02d80000ff0075a7 */ /* 0x000e240008020168 */
[----:B0-----:R-:W-:Y:S05]  /*1540*/  @!P1 BRA `(.L_x_10159) ;  /* 0x000000b800e09947 */ /* 0x001fea0003800000 */
.L_x_10278:
[----:B------:R-:W-:Y:S05]  /*1550*/  @!P0 BRA `(.L_x_10160) ;  /* 0x0000000000048947 */ /* 0x000fea0003800000 */
[----:B------:R-:W-:Y:S01]  /*1560*/  BPT.TRAP 0x1 ;  /* 0x000000040000795c */ /* 0x000fe20000300000 */
.L_x_10160:
[----:B------:R-:W-:Y:S02]  /*1570*/  MOV R4, UR38 ;  /* 0x0000002600047c02 */ /* 0x000fe40008000f00 */
[----:B0-----:R-:W-:Y:S02]  /*1580*/  SHF.L.U32 R3, R2, 0x1f, RZ ;  /* 0x0000001f02037819 */ /* 0x001fe400000006ff */
[----:B------:R-:W-:-:S04]  /*1590*/  LEA R4, R4, UR40, 0x3 ;  /* 0x0000002804047c11 */ /* 0x000fc8000f8e18ff */
[----:B------:R0:W1:Y:S01]  /*15a0*/  SYNCS.PHASECHK.TRANS64.TRYWAIT P1, [R4+URZ+0x2d830], R3 ;  /* 0x02d83003040075a7 */ /* 0x000062000802017f */
[----:B------:R-:W-:Y:S05]  /*15b0*/  @!P0 BRA `(.L_x_10161) ;  /* 0x0000000000048947 */ /* 0x000fea0003800000 */
[----:B------:R-:W-:Y:S01]  /*15c0*/  BPT.TRAP 0x1 ;  /* 0x000000040000795c */ /* 0x000fe20000300000 */
.L_x_10161:
[----:B------:R-:W-:Y:S01]  /*15d0*/  IMAD.MOV.U32 R135, RZ, RZ, RZ ;  /* 0x000000ffff877224 */ /* 0x000fe200078e00ff */
[----:B-1----:R-:W-:Y:S06]  /*15e0*/  @P1 BRA `(.L_x_10162) ;  /* 0x0000000000081947 */ /* 0x002fec0003800000 */
[----:B------:R-:W1:Y:S02]  /*15f0*/  SYNCS.PHASECHK.TRANS64.TRYWAIT P1, [R4+URZ+0x2d830], R3 ;  /* 0x02d83003040075a7 */ /* 0x000e64000802017f */
[----:B-1----:R-:W-:Y:S05]  /*1600*/  @!P1 BRA `(.L_x_10163) ;  /* 0x000000b800c89947 */ /* 0x002fea0003800000 */
.L_x_10162:
        /* <DEDUP_REMOVED lines=53> */
.L_x_10164:
[----:B------:R-:W-:Y:S01]  /*1960*/  IMAD.IADD R0, R151, 0x1, R88 ;  /* 0x0000000197007824 */ /* 0x000fe200078e0258 */
[----:B------:R-:W-:Y:S01]  /*1970*/  P2R R7, PR, RZ, 0x1 ;  /* 0x00000001ff077803 */ /* 0x000fe20000000000 */
[----:B------:R-:W-:Y:S01]  /*1980*/  ULDC UR6, c[0x0][0x988] ;  /* 0x0002620000067ab9 */ /* 0x000fe20000000800 */
[--C-:B------:R-:W-:Y:S02]  /*1990*/  IMAD.MOV.U32 R133, RZ, RZ, R135.reuse ;  /* 0x000000ffff857224 */ /* 0x100fe400078e0087 */
[----:B------:R-:W-:Y:S02]  /*19a0*/  IMAD R5, R149, -0x80, R0 ;  /* 0xffffff8095057824 */ /* 0x000fe400078e0200 */
        /* <DEDUP_REMOVED lines=16> */
[----:B01----:R-:W-:Y:S01]  /*1ab0*/  FMNMX.FTZ R3, R24, R10, !PT ;  /* 0x0000000a18037209 */ /* 0x003fe20007810000 */
        /* <DEDUP_REMOVED lines=106> */
[----:B------:R-:W-:Y:S02]  /*2160*/  FSEL R52, R63, -INF , P3 ;  /* 0xff8000003f347808 */ /* 0x000fe40001800000 */
[----:B------:R-:W-:Y:S02]  /*2170*/  P2R R29, PR, RZ, 0x1 ;  /* 0x00000001ff1d7803 */ /* 0x000fe40000000000 */
[----:B------:R-:W-:Y:S02]  /*2180*/  P2R R21, PR, RZ, 0x2 ;  /* 0x00000002ff157803 */ /* 0x000fe40000000000 */
[----:B------:R-:W-:-:S02]  /*2190*/  FSEL R134, R77, -INF , P2 ;  /* 0xff8000004d867808 */ /* 0x000fc40001000000 */
[----:B------:R-:W-:Y:S02]  /*21a0*/  P2R R15, PR, RZ, 0x4 ;  /* 0x00000004ff0f7803 */ /* 0x000fe40000000000 */
[C---:B------:R-:W-:Y:S02]  /*21b0*/  ISETP.GT.AND P3, PT, R5.reuse, 0x70, PT ;  /* 0x000000700500780c */ /* 0x040fe40003f64270 */
[C---:B------:R-:W-:Y:S02]  /*21c0*/  ISETP.GT.AND P4, PT, R5.reuse, 0x71, PT ;  /* 0x000000710500780c */ /* 0x040fe40003f84270 */
[C---:B------:R-:W-:Y:S02]  /*21d0*/  ISETP.GT.AND P5, PT, R5.reuse, 0x78, PT ;  /* 0x000000780500780c */ /* 0x040fe40003fa4270 */
[C---:B------:R-:W-:Y:S02]  /*21e0*/  ISETP.GT.AND P6, PT, R5.reuse, 0x79, PT ;  /* 0x000000790500780c */ /* 0x040fe40003fc4270 */
[----:B------:R-:W-:-:S02]  /*21f0*/  ISETP.GT.AND P2, PT, R5, 0x58, PT ;  /* 0x000000580500780c */ /* 0x000fc40003f44270 */
[C---:B------:R-:W-:Y:S02]  /*2200*/  ISETP.GT.AND P1, PT, R5.reuse, 0x59, PT ;  /* 0x000000590500780c */ /* 0x040fe40003f24270 */
[----:B------:R-:W-:Y:S02]  /*2210*/  ISETP.GT.AND P0, PT, R5, 0x60, PT ;  /* 0x000000600500780c */ /* 0x000fe40003f04270 */
[----:B------:R-:W-:Y:S02]  /*2220*/  FMNMX.FTZ R3, R130, R3, !PT ;  /* 0x0000000382037209 */ /* 0x000fe40007810000 */
[----:B------:R-:W-:Y:S02]  /*2230*/  FMNMX.FTZ R5, R26, R27, !PT ;  /* 0x0000001b1a057209 */ /* 0x000fe40007810000 */
[----:B------:R-:W-:Y:S02]  /*2240*/  FSEL R80, R80, -INF , P3 ;  /* 0xff80000050507808 */ /* 0x000fe40001800000 */
[----:B------:R-:W-:-:S02]  /*2250*/  FMNMX.FTZ R3, R134, R3, !PT ;  /* 0x0000000386037209 */ /* 0x000fc40007810000 */
[----:B------:R-:W-:Y:S02]  /*2260*/  FMNMX.FTZ R5, R30, R5, !PT ;  /* 0x000000051e057209 */ /* 0x000fe40007810000 */
[----:B------:R-:W-:Y:S02]  /*2270*/  FSEL R132, R81, -INF , P4 ;  /* 0xff80000051847808 */ /* 0x000fe40002000000 */
        /* <DEDUP_REMOVED lines=8> */
[----:B------:R-:W-:Y:S01]  /*2300*/  FMNMX.FTZ R9, R76, R3, !PT ;  /* 0x000000034c097209 */ /* 0x000fe20007810000 */
[----:B------:R-:W-:Y:S01]  /*2310*/  IMAD.U32 R3, RZ, RZ, UR6 ;  /* 0x00000006ff037e24 */ /* 0x000fe2000f8e00ff */
[----:B------:R-:W-:-:S02]  /*2320*/  FMNMX.FTZ R5, R38, R5, !PT ;  /* 0x0000000526057209 */ /* 0x000fc40007810000 */
[----:B------:R-:W-:Y:S01]  /*2330*/  FSEL R70, R70, -INF , P2 ;  /* 0xff80000046467808 */ /* 0x000fe20001000000 */
[----:B------:R-:W0:Y:S01]  /*2340*/  SHFL.BFLY PT, R0, R9, 0x2, 0x1f ;  /* 0x0c401f0009007f89 */ /* 0x000e2200000e0000 */
[----:B------:R-:W-:Y:S02]  /*2350*/  FMNMX.FTZ R5, R14, R5, !PT ;  /* 0x000000050e057209 */ /* 0x000fe40007810000 */
[----:B------:R-:W-:Y:S02]  /*2360*/  P2R R13, PR, RZ, 0x8 ;  /* 0x00000008ff0d7803 */ /* 0x000fe40000000000 */
[----:B------:R-:W-:Y:S02]  /*2370*/  FMNMX.FTZ R5, R42, R5, !PT ;  /* 0x000000052a057209 */ /* 0x000fe40007810000 */
[----:B------:R-:W-:Y:S02]  /*2380*/  FSEL R60, R71, -INF , P1 ;  /* 0xff800000473c7808 */ /* 0x000fe40000800000 */
[----:B------:R-:W-:-:S02]  /*2390*/  FMNMX.FTZ R5, R20, R5, !PT ;  /* 0x0000000514057209 */ /* 0x000fc40007810000 */
[----:B------:R-:W-:Y:S02]  /*23a0*/  FSEL R74, R74, -INF , P0 ;  /* 0xff8000004a4a7808 */ /* 0x000fe40000000000 */
[----:B------:R-:W-:Y:S02]  /*23b0*/  FMNMX.FTZ R5, R46, R5, !PT ;  /* 0x000000052e057209 */ /* 0x000fe40007810000 */
[----:B------:R-:W-:Y:S02]  /*23c0*/  ISETP.NE.AND P0, PT, R29, RZ, PT ;  /* 0x000000ff1d00720c */ /* 0x000fe40003f05270 */
[----:B------:R-:W-:Y:S02]  /*23d0*/  FMNMX.FTZ R5, R36, R5, !PT ;  /* 0x0000000524057209 */ /* 0x000fe40007810000 */
[----:B------:R-:W-:Y:S02]  /*23e0*/  ISETP.NE.AND P1, PT, R21, RZ, PT ;  /* 0x000000ff1500720c */ /* 0x000fe40003f25270 */
[----:B------:R-:W-:-:S02]  /*23f0*/  FMNMX.FTZ R5, R50, R5, !PT ;  /* 0x0000000532057209 */ /* 0x000fc40007810000 */
[----:B------:R-:W-:Y:S02]  /*2400*/  FSEL R64, R75, -INF , P0 ;  /* 0xff8000004b407808 */ /* 0x000fe40000000000 */
[----:B------:R-:W-:Y:S02]  /*2410*/  FMNMX.FTZ R5, R40, R5, !PT ;  /* 0x0000000528057209 */ /* 0x000fe40007810000 */
[----:B0-----:R-:W-:Y:S02]  /*2420*/  FMNMX.FTZ R11, R9, R0, !PT ;  /* 0x00000000090b7209 */ /* 0x001fe40007810000 */
[----:B------:R-:W-:Y:S02]  /*2430*/  FMNMX.FTZ R5, R54, R5, !PT ;  /* 0x0000000536057209 */ /* 0x000fe40007810000 */
[----:B------:R-:W-:Y:S01]  /*2440*/  ISETP.NE.AND P2, PT, R15, RZ, PT ;  /* 0x000000ff0f00720c */ /* 0x000fe20003f45270 */
[----:B------:R-:W0:Y:S01]  /*2450*/  SHFL.BFLY PT, R0, R11, 0x1, 0x1f ;  /* 0x0c201f000b007f89 */ /* 0x000e2200000e0000 */
[----:B------:R-:W-:-:S02]  /*2460*/  FMNMX.FTZ R5, R44, R5, !PT ;  /* 0x000000052c057209 */ /* 0x000fc40007810000 */
[----:B------:R-:W-:Y:S02]  /*2470*/  ISETP.NE.AND P0, PT, R7, RZ, PT ;  /* 0x000000ff0700720c */ /* 0x000fe40003f05270 */
[----:B------:R-:W-:Y:S02]  /*2480*/  FMNMX.FTZ R5, R58, R5, !PT ;  /* 0x000000053a057209 */ /* 0x000fe40007810000 */
[----:B------:R-:W-:Y:S02]  /*2490*/  R2UR UR6, R4 ;  /* 0x00000000040672ca */ /* 0x000fe400000e0000 */
[----:B------:R-:W-:-:S04]  /*24a0*/  FMNMX.FTZ R5, R48, R5, !PT ;  /* 0x0000000530057209 */ /* 0x000fc80007810000 */
[----:B------:R-:W-:-:S04]  /*24b0*/  FMNMX.FTZ R5, R62, R5, !PT ;  /* 0x000000053e057209 */ /* 0x000fc80007810000 */
[----:B------:R-:W-:-:S03]  /*24c0*/  FMNMX.FTZ R5, R52, R5, !PT ;  /* 0x0000000534057209 */ /* 0x000fc60007810000 */
[----:B------:R-:W-:Y:S01]  /*24d0*/  UIADD3 UR6, UR6, 0x2d840, URZ ;  /* 0x0002d84006067890 */ /* 0x000fe2000fffe03f */
[----:B------:R-:W-:Y:S02]  /*24e0*/  FMNMX.FTZ R5, R66, R5, !PT ;  /* 0x0000000542057209 */ /* 0x000fe40007810000 */
[----:B0-----:R-:W-:Y:S01]  /*24f0*/  FMNMX.FTZ R0, R11, R0, !PT ;  /* 0x000000000b007209 */ /* 0x001fe20007810000 */
[----:B------:R-:W-:Y:S01]  /*2500*/  UPRMT UR6, UR41, 0x654, UR6 ;  /* 0x0000065429067896 */ /* 0x000fe20008000006 */
[----:B------:R-:W-:Y:S02]  /*2510*/  FMNMX.FTZ R5, R56, R5, !PT ;  /* 0x0000000538057209 */ /* 0x000fe40007810000 */
[C---:B------:R-:W-:Y:S01]  /*2520*/  FSETP.NEU.FTZ.AND P3, PT, R0.reuse, -INF , PT ;  /* 0xff8000000000780b */ /* 0x040fe20003f7d000 */
[----:B------:R-:W-:Y:S01]  /*2530*/  FMUL.FTZ R25, R0, R3 ;  /* 0x0000000300197220 */ /* 0x000fe20000410000 */
[----:B------:R-:W-:-:S04]  /*2540*/  FMNMX.FTZ R5, R70, R5, !PT ;  /* 0x0000000546057209 */ /* 0x000fc80007810000 */
[----:B------:R-:W-:Y:S01]  /*2550*/  FSEL R25, R25, RZ, P3 ;  /* 0x000000ff19197208 */ /* 0x000fe20001800000 */
[----:B------:R-:W-:Y:S01]  /*2560*/  SYNCS.ARRIVE.TRANS64.RED.A1T0 RZ, [UR6], RZ ;  /* 0x000000ffffff79a7 */ /* 0x000fe20008100406 */
[----:B------:R-:W-:Y:S02]  /*2570*/  FMNMX.FTZ R5, R60, R5, !PT ;  /* 0x000000053c057209 */ /* 0x000fe40007810000 */
[----:B------:R-:W-:Y:S01]  /*2580*/  ISETP.NE.AND P3, PT, R13, RZ, PT ;  /* 0x000000ff0d00720c */ /* 0x000fe20003f65270 */
[--C-:B------:R-:W-:Y:S01]  /*2590*/  FFMA.FTZ R68, R10, R3, -R25.reuse ;  /* 0x000000030a447223 */ /* 0x100fe20000010819 */
[----:B------:R-:W-:Y:S01]  /*25a0*/  FMNMX.FTZ R5, R74, R5, !PT ;  /* 0x000000054a057209 */ /* 0x000fe20007810000 */
[-CC-:B------:R-:W-:Y:S01]  /*25b0*/  FFMA.FTZ R10, R28, R3.reuse, -R25.reuse ;  /* 0x000000031c0a7223 */ /* 0x180fe20000010819 */
        /* <DEDUP_REMOVED lines=30> */
[-CC-:B------:R-:W-:Y:S01]  /*27a0*/  FFMA.FTZ R31, R120, R3.reuse, -R25.reuse ;  /* 0x00000003781f7223 */ /* 0x180fe20000010819 */
[-CC-:B------:R-:W-:Y:S01]  /*27b0*/  FFMA.FTZ R78, R118, R3.reuse, -R25.reuse ;  /* 0x00000003764e7223 */ /* 0x180fe20000010819 */
[----:B------:R-:W0:Y:S01]  /*27c0*/  SHFL.BFLY PT, R8, R5, 0x2, 0x1f ;  /* 0x0c401f0005087f89 */ /* 0x000e2200000e0000 */
        /* <DEDUP_REMOVED lines=12> */
[--C-:B------:R-:W-:Y:S01]  /*2890*/  IMAD.MOV.U32 R134, RZ, RZ, R135.reuse ;  /* 0x000000ffff867224 */ /* 0x100fe200078e0087 */
[-C--:B------:R-:W-:Y:S01]  /*28a0*/  MOV R128, R135.reuse ;  /* 0x0000008700807202 */ /* 0x080fe20000000f00 */
[--C-:B------:R-:W-:Y:S01]  /*28b0*/  IMAD.MOV.U32 R132, RZ, RZ, R135.reuse ;  /* 0x000000ffff847224 */ /* 0x100fe200078e0087 */
[----:B------:R-:W-:Y:S01]  /*28c0*/  MOV R118, R135 ;  /* 0x0000008700767202 */ /* 0x000fe20000000f00 */
[----:B------:R-:W-:-:S02]  /*28d0*/  IMAD.MOV.U32 R130, RZ, RZ, R135 ;  /* 0x000000ffff827224 */ /* 0x000fc400078e0087 */
[--C-:B------:R-:W-:Y:S01]  /*28e0*/  IMAD.MOV.U32 R126, RZ, RZ, R135.reuse ;  /* 0x000000ffff7e7224 */ /* 0x100fe200078e0087 */
[----:B------:R-:W1:Y:S01]  /*28f0*/  MUFU.EX2 R68, R68 ;  /* 0x0000004400447308 */ /* 0x000e620000000800 */
[--C-:B------:R-:W-:Y:S02]  /*2900*/  IMAD.MOV.U32 R124, RZ, RZ, R135.reuse ;  /* 0x000000ffff7c7224 */ /* 0x100fe400078e0087 */
[--C-:B------:R-:W-:Y:S01]  /*2910*/  IMAD.MOV.U32 R122, RZ, RZ, R135.reuse ;  /* 0x000000ffff7a7224 */ /* 0x100fe200078e0087 */
[----:B0-----:R-:W-:Y:S01]  /*2920*/  FMNMX.FTZ R8, R5, R8, !PT ;  /* 0x0000000805087209 */ /* 0x001fe20007810000 */
[--C-:B------:R-:W-:Y:S02]  /*2930*/  IMAD.MOV.U32 R120, RZ, RZ, R135.reuse ;  /* 0x000000ffff787224 */ /* 0x100fe400078e0087 */
[--C-:B------:R-:W-:Y:S01]  /*2940*/  IMAD.MOV.U32 R116, RZ, RZ, R135.reuse ;  /* 0x000000ffff747224 */ /* 0x100fe200078e0087 */
[----:B------:R-:W0:Y:S01]  /*2950*/  MUFU.EX2 R10, R10 ;  /* 0x0000000a000a7308 */ /* 0x000e220000000800 */
[----:B------:R-:W2:Y:S01]  /*2960*/  SHFL.BFLY PT, R5, R8, 0x1, 0x1f ;  /* 0x0c201f0008057f89 */ /* 0x000ea200000e0000 */
[----:B------:R-:W-:-:S02]  /*2970*/  IMAD.MOV.U32 R114, RZ, RZ, R135 ;  /* 0x000000ffff727224 */ /* 0x000fc400078e0087 */
[----:B------:R-:W-:-:S04]  /*2980*/  IMAD.MOV.U32 R112, RZ, RZ, R135 ;  /* 0x000000ffff707224 */ /* 0x000fc800078e0087 */
[----:B------:R-:W3:Y:S01]  /*2990*/  MUFU.EX2 R11, R11 ;  /* 0x0000000b000b7308 */ /* 0x000ee20000000800 */
[----:B-1----:R-:W-:-:S07]  /*29a0*/  FADD.FTZ R65, R9, R68 ;  /* 0x0000004409417221 */ /* 0x002fce0000010000 */
[----:B------:R-:W1:Y:S08]  /*29b0*/  MUFU.EX2 R13, R13 ;  /* 0x0000000d000d7308 */ /* 0x000e700000000800 */
[----:B------:R-:W4:Y:S01]  /*29c0*/  MUFU.EX2 R24, R24 ;  /* 0x0000001800187308 */ /* 0x000f220000000800 */
[----:B--2---:R-:W-:-:S04]  /*29d0*/  FMNMX.FTZ R5, R8, R5, !PT ;  /* 0x0000000508057209 */ /* 0x004fc80007810000 */
[C---:B------:R-:W-:Y:S01]  /*29e0*/  FSETP.NEU.FTZ.AND P1, PT, R5.reuse, -INF , PT ;  /* 0xff8000000500780b */ /* 0x040fe20003f3d000 */
[----:B------:R-:W-:Y:S02]  /*29f0*/  FMUL.FTZ R8, R5, R3 ;  /* 0x0000000305087220 */ /* 0x000fe40000410000 */
[----:B------:R-:W2:Y:S03]  /*2a00*/  MUFU.EX2 R15, R15 ;  /* 0x0000000f000f7308 */ /* 0x000ea60000000800 */
[----:B------:R-:W-:Y:S02]  /*2a10*/  FSEL R25, R8, RZ, P1 ;  /* 0x000000ff08197208 */ /* 0x000fe40000800000 */
[----:B------:R-:W-:Y:S02]  /*2a20*/  ISETP.GE.AND P1, PT, R88, 0x81, PT ;  /* 0x000000815800780c */ /* 0x000fe40003f26270 */
[----:B------:R-:W-:Y:S01]  /*2a30*/  MOV R88, R135 ;  /* 0x0000008700587202 */ /* 0x000fe20000000f00 */
        /* <DEDUP_REMOVED lines=8> */
[-C--:B------:R-:W-:Y:S01]  /*2ac0*/  FFMA.FTZ R49, R14, R3.reuse, -R25 ;  /* 0x000000030e317223 */ /* 0x080fe20000010819 */
[----:B0-----:R-:W-:Y:S01]  /*2ad0*/  FADD.FTZ R14, R10, R65 ;  /* 0x000000410a0e7221 */ /* 0x001fe20000010000 */
[C---:B---3--:R-:W-:Y:S01]  /*2ae0*/  F2FP.BF16.F32.PACK_AB R10, R11.reuse, R10 ;  /* 0x0000000a0b0a723e */ /* 0x048fe200000010ff */
[-CC-:B------:R-:W-:Y:S01]  /*2af0*/  FFMA.FTZ R34, R42, R3.reuse, -R25.reuse ;  /* 0x000000032a227223 */ /* 0x180fe20000010819 */
[-CC-:B------:R-:W-:Y:S01]  /*2b00*/  FFMA.FTZ R38, R46, R3.reuse, -R25.reuse ;  /* 0x000000032e267223 */ /* 0x180fe20000010819 */
[----:B------:R-:W0:Y:S01]  /*2b10*/  MUFU.EX2 R26, R26 ;  /* 0x0000001a001a7308 */ /* 0x000e220000000800 */
[----:B------:R-:W-:Y:S01]  /*2b20*/  FADD.FTZ R14, R11, R14 ;  /* 0x0000000e0b0e7221 */ /* 0x000fe20000010000 */
[-CC-:B------:R-:W-:Y:S01]  /*2b30*/  FFMA.FTZ R57, R36, R3.reuse, -R25.reuse ;  /* 0x0000000324397223 */ /* 0x180fe20000010819 */
[-CC-:B------:R-:W-:Y:S01]  /*2b40*/  FFMA.FTZ R36, R54, R3.reuse, -R25.reuse ;  /* 0x0000000336247223 */ /* 0x180fe20000010819 */
[-CC-:B------:R-:W-:Y:S01]  /*2b50*/  FFMA.FTZ R55, R44, R3.reuse, -R25.reuse ;  /* 0x000000032c377223 */ /* 0x180fe20000010819 */
[----:B-1----:R-:W-:Y:S01]  /*2b60*/  FADD.FTZ R67, R13, R14 ;  /* 0x0000000e0d437221 */ /* 0x002fe20000010000 */
[-CC-:B------:R-:W-:Y:S01]  /*2b70*/  FFMA.FTZ R59, R48, R3.reuse, -R25.reuse ;  /* 0x00000003303b7223 */ /* 0x180fe20000010819 */
[-C--:B------:R-:W-:Y:S01]  /*2b80*/  FFMA.FTZ R4, R62, R3.reuse, -R25 ;  /* 0x000000033e047223 */ /* 0x080fe20000010819 */
[----:B------:R1:W3:Y:S01]  /*2b90*/  MUFU.EX2 R63, R51 ;  /* 0x00000033003f7308 */ /* 0x0002e20000000800 */
[----:B----4-:R-:W-:Y:S01]  /*2ba0*/  FADD.FTZ R14, R24, R67 ;  /* 0x00000043180e7221 */ /* 0x010fe20000010000 */
[-CC-:B------:R-:W-:Y:S01]  /*2bb0*/  FFMA.FTZ R52, R52, R3.reuse, -R25.reuse ;  /* 0x0000000334347223 */ /* 0x180fe20000010819 */
[-CC-:B------:R-:W-:Y:S01]  /*2bc0*/  FFMA.FTZ R42, R66, R3.reuse, -R25.reuse ;  /* 0x00000003422a7223 */ /* 0x180fe20000010819 */
[-CC-:B------:R-:W-:Y:S01]  /*2bd0*/  FFMA.FTZ R44, R70, R3.reuse, -R25.reuse ;  /* 0x00000003462c7223 */ /* 0x180fe20000010819 */
[----:B--2---:R-:W-:Y:S01]  /*2be0*/  FADD.FTZ R69, R15, R14 ;  /* 0x0000000e0f457221 */ /* 0x004fe20000010000 */
[-CC-:B------:R-:W-:Y:S01]  /*2bf0*/  FFMA.FTZ R74, R74, R3.reuse, -R25.reuse ;  /* 0x000000034a4a7223 */ /* 0x180fe20000010819 */
[-C--:B------:R-:W-:Y:S01]  /*2c00*/  FFMA.FTZ R64, R64, R3.reuse, -R25 ;  /* 0x0000000340407223 */ /* 0x080fe20000010819 */
[----:B------:R2:W4:Y:S01]  /*2c10*/  MUFU.EX2 R84, R53 ;  /* 0x0000003500547308 */ /* 0x0005220000000800 */
[----:B0-----:R-:W-:Y:S01]  /*2c20*/  FADD.FTZ R12, R26, R61 ;  /* 0x0000003d1a0c7221 */ /* 0x001fe20000010000 */
[-CC-:B-1----:R-:W-:Y:S01]  /*2c30*/  FFMA.FTZ R51, R20, R3.reuse, -R25.reuse ;  /* 0x0000000314337223 */ /* 0x182fe20000010819 */
[-CC-:B------:R-:W-:Y:S01]  /*2c40*/  FFMA.FTZ R20, R50, R3.reuse, -R25.reuse ;  /* 0x0000000332147223 */ /* 0x180fe20000010819 */
[-CC-:B------:R-:W-:Y:S01]  /*2c50*/  FFMA.FTZ R94, R94, R3.reuse, -R25.reuse ;  /* 0x000000035e5e7223 */ /* 0x180fe20000010819 */
[-CC-:B------:R-:W-:Y:S01]  /*2c60*/  FFMA.FTZ R96, R96, R3.reuse, -R25.reuse ;  /* 0x0000000360607223 */ /* 0x180fe20000010819 */
[-CC-:B------:R-:W-:Y:S01]  /*2c70*/  FFMA.FTZ R98, R98, R3.reuse, -R25.reuse ;  /* 0x0000000362627223 */ /* 0x180fe20000010819 */
[-CC-:B------:R-:W-:Y:S01]  /*2c80*/  FFMA.FTZ R100, R100, R3.reuse, -R25.reuse ;  /* 0x0000000364647223 */ /* 0x180fe20000010819 */
[----:B------:R-:W0:Y:S01]  /*2c90*/  MUFU.EX2 R6, R6 ;  /* 0x0000000600067308 */ /* 0x000e220000000800 */
[----:B---3--:R-:W-:Y:S01]  /*2ca0*/  FADD.FTZ R11, R63, R12 ;  /* 0x0000000c3f0b7221 */ /* 0x008fe20000010000 */
[-CC-:B--2---:R-:W-:Y:S01]  /*2cb0*/  FFMA.FTZ R53, R40, R3.reuse, -R25.reuse ;  /* 0x0000000328357223 */ /* 0x184fe20000010819 */
[-CC-:B------:R-:W-:Y:S01]  /*2cc0*/  FFMA.FTZ R40, R58, R3.reuse, -R25.reuse ;  /* 0x000000033a287223 */ /* 0x180fe20000010819 */
[-CC-:B------:R-:W-:Y:S01]  /*2cd0*/  FFMA.FTZ R108, R108, R3.reuse, -R25.reuse ;  /* 0x000000036c6c7223 */ /* 0x180fe20000010819 */
[----:B------:R-:W-:Y:S01]  /*2ce0*/  FFMA.FTZ R106, R106, R3, -R25 ;  /* 0x000000036a6a7223 */ /* 0x000fe20000010819 */
[----:B------:R-:W-:-:S02]  /*2cf0*/  F2FP.BF16.F32.PACK_AB R8, R68, R9 ;  /* 0x000000094408723e */ /* 0x000fc400000010ff */
[----:B------:R-:W1:Y:S01]  /*2d00*/  MUFU.EX2 R27, R27 ;  /* 0x0000001b001b7308 */ /* 0x000e620000000800 */
[C---:B----4-:R-:W-:Y:S01]  /*2d10*/  FADD.FTZ R65, R84.reuse, R11 ;  /* 0x0000000b54417221 */ /* 0x050fe20000010000 */
[----:B------:R-:W-:Y:S01]  /*2d20*/  F2FP.BF16.F32.PACK_AB R11, R84, R63 ;  /* 0x0000003f540b723e */ /* 0x000fe200000010ff */
[----:B------:R-:W-:Y:S01]  /*2d30*/  FFMA.FTZ R63, R56, R3, -R25 ;  /* 0x00000003383f7223 */ /* 0x000fe20000010819 */
[----:B------:R-:W-:-:S04]  /*2d40*/  F2FP.BF16.F32.PACK_AB R9, R61, R26 ;  /* 0x0000001a3d09723e */ /* 0x000fc800000010ff */
[----:B------:R-:W2:Y:S01]  /*2d50*/  MUFU.EX2 R28, R28 ;  /* 0x0000001c001c7308 */ /* 0x000ea20000000800 */
[----:B0-----:R-:W-:Y:S01]  /*2d60*/  FADD.FTZ R12, R6, R65 ;  /* 0x00000041060c7221 */ /* 0x001fe20000010000 */
[----:B------:R-:W-:Y:S01]  /*2d70*/  FFMA.FTZ R65, R60, R3, -R25 ;  /* 0x000000033c417223 */ /* 0x000fe20000010819 */
[----:B------:R0:W-:Y:S05]  /*2d80*/  STSM.16.M88.4 [R16+0x21800], R8 ;  /* 0x0218000810007844 */ /* 0x0001ea0000000200 */
[----:B------:R-:W3:Y:S01]  /*2d90*/  MUFU.EX2 R30, R30 ;  /* 0x0000001e001e7308 */ /* 0x000ee20000000800 */
[----:B-1----:R-:W-:-:S07]  /*2da0*/  FADD.FTZ R67, R27, R12 ;  /* 0x0000000c1b437221 */ /* 0x002fce0000010000 */
[----:B------:R-:W1:Y:S01]  /*2db0*/  MUFU.EX2 R21, R21 ;  /* 0x0000001500157308 */ /* 0x000e620000000800 */
[----:B--2---:R-:W-:-:S07]  /*2dc0*/  FADD.FTZ R14, R28, R69 ;  /* 0x000000451c0e7221 */ /* 0x004fce0000010000 */
[----:B------:R-:W2:Y:S01]  /*2dd0*/  MUFU.EX2 R49, R49 ;  /* 0x0000003100317308 */ /* 0x000ea20000000800 */
[----:B---3--:R-:W-:-:S07]  /*2de0*/  FADD.FTZ R12, R30, R67 ;  /* 0x000000431e0c7221 */ /* 0x008fce0000010000 */
        /* <DEDUP_REMOVED lines=19> */
[----:B-1----:R-:W-:Y:S01]  /*2f20*/  FADD.FTZ R25, R57, R12 ;  /* 0x0000000c39197221 */ /* 0x002fe20000010000 */
[----:B------:R-:W-:Y:S02]  /*2f30*/  F2FP.BF16.F32.PACK_AB R12, R24, R13 ;  /* 0x0000000d180c723e */ /* 0x000fe400000010ff */
[----:B------:R-:W-:-:S04]  /*2f40*/  F2FP.BF16.F32.PACK_AB R24, R32, R21 ;  /* 0x000000152018723e */ /* 0x000fc800000010ff */
        /* <DEDUP_REMOVED lines=9> */
[----:B--2---:R-:W-:Y:S01]  /*2fe0*/  FADD.FTZ R13, R53, R26 ;  /* 0x0000001a350d7221 */ /* 0x004fe20000010000 */
[----:B------:R-:W-:Y:S01]  /*2ff0*/  F2FP.BF16.F32.PACK_AB R26, R90, R29 ;  /* 0x0000001d5a1a723e */ /* 0x000fe200000010ff */
[----:B------:R-:W-:-:S05]  /*3000*/  IMAD.MOV.U32 R90, RZ, RZ, R135 ;  /* 0x000000ffff5a7224 */ /* 0x000fca00078e0087 */
[----:B------:R-:W2:Y:S01]  /*3010*/  MUFU.EX2 R33, R33 ;  /* 0x0000002100217308 */ /* 0x000ea20000000800 */
[C---:B---3--:R-:W-:Y:S01]  /*3020*/  FADD.FTZ R28, R78.reuse, R25 ;  /* 0x000000194e1c7221 */ /* 0x048fe20000010000 */
[----:B------:R-:W-:Y:S02]  /*3030*/  F2FP.BF16.F32.PACK_AB R25, R51, R34 ;  /* 0x000000223319723e */ /* 0x000fe400000010ff */
[----:B0-----:R-:W-:-:S04]  /*3040*/  F2FP.BF16.F32.PACK_AB R10, R78, R31 ;  /* 0x0000001f4e0a723e */ /* 0x001fc800000010ff */
[----:B------:R-:W0:Y:S01]  /*3050*/  MUFU.EX2 R55, R55 ;  /* 0x0000003700377308 */ /* 0x000e220000000800 */
[----:B-1----:R-:W-:Y:S01]  /*3060*/  FADD.FTZ R8, R36, R13 ;  /* 0x0000000d24087221 */ /* 0x002fe20000010000 */
[----:B------:R-:W-:Y:S02]  /*3070*/  F2FP.BF16.F32.PACK_AB R13, R27, R6 ;  /* 0x000000061b0d723e */ /* 0x000fe400000010ff */
[----:B------:R-:W-:-:S03]  /*3080*/  F2FP.BF16.F32.PACK_AB R27, R57, R38 ;  /* 0x00000026391b723e */ /* 0x000fc600000010ff */
[----:B------:R1:W-:Y:S01]  /*3090*/  STSM.16.M88.4 [R22], R12 ;  /* 0x0000000c16007844 */ /* 0x0003e20000000200 */
[----:B------:R-:W3:Y:S01]  /*30a0*/  MUFU.EX2 R82, R82 ;  /* 0x0000005200527308 */ /* 0x000ee20000000800 */
[----:B--2---:R-:W-:Y:S02]  /*30b0*/  FADD.FTZ R11, R33, R28 ;  /* 0x0000001c210b7221 */ /* 0x004fe40000010000 */
[----:B------:R2:W-:Y:S05]  /*30c0*/  STSM.16.M88.4 [R18], R24 ;  /* 0x0000001812007844 */ /* 0x0005ea0000000200 */
[----:B------:R-:W4:Y:S01]  /*30d0*/  MUFU.EX2 R40, R40 ;  /* 0x0000002800287308 */ /* 0x000f220000000800 */
[----:B0-----:R-:W-:-:S07]  /*30e0*/  FADD.FTZ R9, R55, R8 ;  /* 0x0000000837097221 */ /* 0x001fce0000010000 */
[----:B------:R-:W0:Y:S01]  /*30f0*/  MUFU.EX2 R37, R37 ;  /* 0x0000002500257308 */ /* 0x000e220000000800 */
[C---:B---3--:R-:W-:Y:S01]  /*3100*/  FADD.FTZ R8, R82.reuse, R11 ;  /* 0x0000000b52087221 */ /* 0x048fe20000010000 */
[----:B-1----:R-:W-:-:S06]  /*3110*/  F2FP.BF16.F32.PACK_AB R12, R82, R33 ;  /* 0x00000021520c723e */ /* 0x002fcc00000010ff */
[----:B------:R-:W1:Y:S01]  /*3120*/  MUFU.EX2 R59, R59 ;  /* 0x0000003b003b7308 */ /* 0x000e620000000800 */
[----:B----4-:R-:W-:-:S07]  /*3130*/  FADD.FTZ R6, R40, R9 ;  /* 0x0000000928067221 */ /* 0x010fce0000010000 */
[----:B------:R-:W3:Y:S01]  /*3140*/  MUFU.EX2 R102, R102 ;  /* 0x0000006600667308 */ /* 0x000ee20000000800 */
[----:B0-----:R-:W-:-:S07]  /*3150*/  FADD.FTZ R11, R37, R8 ;  /* 0x00000008250b7221 */ /* 0x001fce0000010000 */
[----:B------:R-:W0:Y:S01]  /*3160*/  MUFU.EX2 R4, R4 ;  /* 0x0000000400047308 */ /* 0x000e220000000800 */
[----:B-1----:R-:W-:-:S07]  /*3170*/  FADD.FTZ R9, R59, R6 ;  /* 0x000000063b097221 */ /* 0x002fce0000010000 */
[----:B------:R-:W1:Y:S01]  /*3180*/  MUFU.EX2 R35, R35 ;  /* 0x0000002300237308 */ /* 0x000e620000000800 */
[C---:B---3--:R-:W-:Y:S01]  /*3190*/  FADD.FTZ R8, R102.reuse, R11 ;  /* 0x0000000b66087221 */ /* 0x048fe20000010000 */
[----:B------:R-:W-:Y:S02]  /*31a0*/  F2FP.BF16.F32.PACK_AB R11, R55, R36 ;  /* 0x00000024370b723e */ /* 0x000fe400000010ff */
[----:B------:R-:W-:Y:S01]  /*31b0*/  F2FP.BF16.F32.PACK_AB R14, R102, R37 ;  /* 0x00000025660e723e */ /* 0x000fe200000010ff */
[----:B------:R-:W-:-:S03]  /*31c0*/  IMAD.MOV.U32 R102, RZ, RZ, R135 ;  /* 0x000000ffff667224 */ /* 0x000fc600078e0087 */
[----:B------:R-:W3:Y:S01]  /*31d0*/  MUFU.EX2 R61, R52 ;  /* 0x00000034003d7308 */ /* 0x000ee20000000800 */
[----:B0-----:R-:W-:-:S07]  /*31e0*/  FADD.FTZ R6, R4, R9 ;  /* 0x0000000904067221 */ /* 0x001fce0000010000 */
[----:B------:R-:W0:Y:S01]  /*31f0*/  MUFU.EX2 R86, R86 ;  /* 0x0000005600567308 */ /* 0x000e220000000800 */
[----:B-1----:R-:W-:Y:S01]  /*3200*/  FADD.FTZ R9, R35, R8 ;  /* 0x0000000823097221 */ /* 0x002fe20000010000 */
[----:B------:R-:W-:Y:S01]  /*3210*/  F2FP.BF16.F32.PACK_AB R8, R92, R7 ;  /* 0x000000075c08723e */ /* 0x000fe200000010ff */
[----:B------:R-:W-:-:S05]  /*3220*/  IMAD.MOV.U32 R92, RZ, RZ, R135 ;  /* 0x000000ffff5c7224 */ /* 0x000fca00078e0087 */
[----:B------:R-:W1:Y:S01]  /*3230*/  MUFU.EX2 R42, R42 ;  /* 0x0000002a002a7308 */ /* 0x000e620000000800 */
[C---:B---3--:R-:W-:Y:S01]  /*3240*/  FADD.FTZ R7, R61.reuse, R6 ;  /* 0x000000063d077221 */ /* 0x048fe20000010000 */
[----:B------:R-:W-:-:S06]  /*3250*/  F2FP.BF16.F32.PACK_AB R15, R61, R4 ;  /* 0x000000043d0f723e */ /* 0x000fcc00000010ff */
[----:B------:R-:W3:Y:S01]  /*3260*/  MUFU.EX2 R39, R39 ;  /* 0x0000002700277308 */ /* 0x000ee20000000800 */
[C---:B0-----:R-:W-:Y:S01]  /*3270*/  FADD.FTZ R28, R86.reuse, R9 ;  /* 0x00000009561c7221 */ /* 0x041fe20000010000 */
[----:B------:R-:W-:Y:S02]  /*3280*/  F2FP.BF16.F32.PACK_AB R9, R53, R20 ;  /* 0x000000143509723e */ /* 0x000fe400000010ff */
[----:B--2---:R-:W-:-:S03]  /*3290*/  F2FP.BF16.F32.PACK_AB R24, R86, R35 ;  /* 0x000000235618723e */ /* 0x004fc600000010ff */
[----:B------:R0:W-:Y:S01]  /*32a0*/  STSM.16.M88.4 [R17], R8 ;  /* 0x0000000811007844 */ /* 0x0001e20000000200 */
[----:B------:R-:W2:Y:S01]  /*32b0*/  MUFU.EX2 R63, R63 ;  /* 0x0000003f003f7308 */ /* 0x000ea20000000800 */
[----:B-1----:R-:W-:-:S07]  /*32c0*/  FADD.FTZ R6, R42, R7 ;  /* 0x000000072a067221 */ /* 0x002fce0000010000 */
[----:B------:R-:W1:Y:S01]  /*32d0*/  MUFU.EX2 R104, R104 ;  /* 0x0000006800687308 */ /* 0x000e620000000800 */
[----:B---3--:R-:W-:-:S07]  /*32e0*/  FADD.FTZ R7, R39, R28 ;  /* 0x0000001c27077221 */ /* 0x008fce0000010000 */
[----:B------:R-:W3:Y:S01]  /*32f0*/  MUFU.EX2 R44, R44 ;  /* 0x0000002c002c7308 */ /* 0x000ee20000000800 */
[----:B--2---:R-:W-:-:S07]  /*3300*/  FADD.FTZ R13, R63, R6 ;  /* 0x000000063f0d7221 */ /* 0x004fce0000010000 */
[----:B------:R-:W2:Y:S01]  /*3310*/  MUFU.EX2 R41, R41 ;  /* 0x0000002900297308 */ /* 0x000ea20000000800 */
[C---:B-1----:R-:W-:Y:S01]  /*3320*/  FADD.FTZ R20, R104.reuse, R7 ;  /* 0x0000000768147221 */ /* 0x042fe20000010000 */
[----:B------:R-:W-:Y:S01]  /*3330*/  F2FP.BF16.F32.PACK_AB R26, R104, R39 ;  /* 0x00000027681a723e */ /* 0x000fe200000010ff */
[----:B------:R-:W-:-:S05]  /*3340*/  IMAD.MOV.U32 R104, RZ, RZ, R135 ;  /* 0x000000ffff687224 */ /* 0x000fca00078e0087 */
[----:B------:R-:W1:Y:S01]  /*3350*/  MUFU.EX2 R65, R65 ;  /* 0x0000004100417308 */ /* 0x000e620000000800 */
[----:B---3--:R-:W-:Y:S01]  /*3360*/  FADD.FTZ R6, R44, R13 ;  /* 0x0000000d2c067221 */ /* 0x008fe20000010000 */
[----:B------:R-:W-:-:S05]  /*3370*/  F2FP.BF16.F32.PACK_AB R13, R59, R40 ;  /* 0x000000283b0d723e */ /* 0x000fca00000010ff */
[----:B------:R3:W-:Y:S01]  /*3380*/  STSM.16.M88.4 [R16+0x27800], R12 ;  /* 0x0278000c10007844 */ /* 0x0007e20000000200 */
[----:B------:R-:W4:Y:S01]  /*3390*/  MUFU.EX2 R72, R72 ;  /* 0x0000004800487308 */ /* 0x000f220000000800 */
[----:B--2---:R-:W-:-:S07]  /*33a0*/  FADD.FTZ R27, R41, R20 ;  /* 0x00000014291b7221 */ /* 0x004fce0000010000 */
[----:B------:R-:W2:Y:S01]  /*33b0*/  MUFU.EX2 R74, R74 ;  /* 0x0000004a004a7308 */ /* 0x000ea20000000800 */
[----:B-1----:R-:W-:-:S07]  /*33c0*/  FADD.FTZ R25, R65, R6 ;  /* 0x0000000641197221 */ /* 0x002fce0000010000 */
[----:B------:R-:W1:Y:S01]  /*33d0*/  MUFU.EX2 R43, R43 ;  /* 0x0000002b002b7308 */ /* 0x000e620000000800 */
[C---:B----4-:R-:W-:Y:S01]  /*33e0*/  FADD.FTZ R6, R72.reuse, R27 ;  /* 0x0000001b48067221 */ /* 0x050fe20000010000 */
[----:B0-----:R-:W-:-:S06]  /*33f0*/  F2FP.BF16.F32.PACK_AB R8, R72, R41 ;  /* 0x000000294808723e */ /* 0x001fcc00000010ff */
[----:B------:R-:W0:Y:S01]  /*3400*/  MUFU.EX2 R21, R64 ;  /* 0x0000004000157308 */ /* 0x000e220000000800 */
[----:B--2---:R-:W-:-:S07]  /*3410*/  FADD.FTZ R4, R74, R25 ;  /* 0x000000194a047221 */ /* 0x004fce0000010000 */
[----:B------:R-:W2:Y:S01]  /*3420*/  MUFU.EX2 R110, R110 ;  /* 0x0000006e006e7308 */ /* 0x000ea20000000800 */
[----:B-1----:R-:W-:-:S07]  /*3430*/  FADD.FTZ R27, R43, R6 ;  /* 0x000000062b1b7221 */ /* 0x002fce0000010000 */
[----:B------:R-:W1:Y:S01]  /*3440*/  MUFU.EX2 R94, R94 ;  /* 0x0000005e005e7308 */ /* 0x000e620000000800 */
[----:B0-----:R-:W-:-:S07]  /*3450*/  FADD.FTZ R25, R21, R4 ;  /* 0x0000000415197221 */ /* 0x001fce0000010000 */
[----:B------:R-:W0:Y:S01]  /*3460*/  MUFU.EX2 R47, R47 ;  /* 0x0000002f002f7308 */ /* 0x000e220000000800 */
[C---:B--2---:R-:W-:Y:S01]  /*3470*/  FADD.FTZ R6, R110.reuse, R27 ;  /* 0x0000001b6e067221 */ /* 0x044fe20000010000 */
[----:B------:R-:W-:Y:S02]  /*3480*/  F2FP.BF16.F32.PACK_AB R27, R65, R44 ;  /* 0x0000002c411b723e */ /* 0x000fe400000010ff */
[----:B------:R-:W-:Y:S01]  /*3490*/  F2FP.BF16.F32.PACK_AB R10, R110, R43 ;  /* 0x0000002b6e0a723e */ /* 0x000fe200000010ff */
[----:B------:R-:W-:-:S03]  /*34a0*/  IMAD.MOV.U32 R110, RZ, RZ, R135 ;  /* 0x000000ffff6e7224 */ /* 0x000fc600078e0087 */
[----:B------:R2:W4:Y:S01]  /*34b0*/  MUFU.EX2 R29, R96 ;  /* 0x00000060001d7308 */ /* 0x0005220000000800 */
[----:B-1----:R-:W-:-:S07]  /*34c0*/  FADD.FTZ R4, R94, R25 ;  /* 0x000000195e047221 */ /* 0x002fce0000010000 */
[----:B------:R-:W1:Y:S01]  /*34d0*/  MUFU.EX2 R80, R80 ;  /* 0x0000005000507308 */ /* 0x000e620000000800 */
[----:B0-----:R-:W-:Y:S01]  /*34e0*/  FADD.FTZ R25, R47, R6 ;  /* 0x000000062f197221 */ /* 0x001fe20000010000 */
[----:B--2---:R-:W-:-:S06]  /*34f0*/  IMAD.MOV.U32 R96, RZ, RZ, R135 ;  /* 0x000000ffff607224 */ /* 0x004fcc00078e0087 */
[----:B------:R-:W0:Y:S01]  /*3500*/  MUFU.EX2 R98, R98 ;  /* 0x0000006200627308 */ /* 0x000e220000000800 */
[C---:B----4-:R-:W-:Y:S01]  /*3510*/  FADD.FTZ R9, R29.reuse, R4 ;  /* 0x000000041d097221 */ /* 0x050fe20000010000 */
[----:B------:R-:W-:Y:S01]  /*3520*/  F2FP.BF16.F32.PACK_AB R11, R29, R94 ;  /* 0x0000005e1d0b723e */ /* 0x000fe200000010ff */
[----:B------:R-:W-:-:S05]  /*3530*/  IMAD.MOV.U32 R94, RZ, RZ, R135 ;  /* 0x000000ffff5e7224 */ /* 0x000fca00078e0087 */
[----:B------:R-:W-:Y:S01]  /*3540*/  MUFU.EX2 R45, R45 ;  /* 0x0000002d002d7308 */ /* 0x000fe20000000800 */
[C---:B-1----:R-:W-:Y:S01]  /*3550*/  FADD.FTZ R6, R80.reuse, R25 ;  /* 0x0000001950067221 */ /* 0x042fe20000010000 */
[----:B------:R-:W-:Y:S02]  /*3560*/  F2FP.BF16.F32.PACK_AB R25, R63, R42 ;  /* 0x0000002a3f19723e */ /* 0x000fe400000010ff */
[----:B---3--:R-:W-:-:S03]  /*3570*/  F2FP.BF16.F32.PACK_AB R12, R80, R47 ;  /* 0x0000002f500c723e */ /* 0x008fc600000010ff */
[----:B------:R1:W-:Y:S01]  /*3580*/  STSM.16.M88.4 [R23], R24 ;  /* 0x0000001817007844 */ /* 0x0003e20000000200 */
[----:B------:R-:W2:Y:S01]  /*3590*/  MUFU.EX2 R76, R76 ;  /* 0x0000004c004c7308 */ /* 0x000ea20000000800 */
[----:B0-----:R-:W-:Y:S01]  /*35a0*/  FADD.FTZ R4, R98, R9 ;  /* 0x0000000962047221 */ /* 0x001fe20000010000 */
[----:B------:R-:W-:-:S05]  /*35b0*/  F2FP.BF16.F32.PACK_AB R9, R21, R74 ;  /* 0x0000004a1509723e */ /* 0x000fca00000010ff */
[----:B------:R1:W-:Y:S01]  /*35c0*/  STSM.16.M88.4 [R18+0x6000], R8 ;  /* 0x0060000812007844 */ /* 0x0003e20000000200 */
[----:B------:R0:W3:Y:S08]  /*35d0*/  MUFU.EX2 R7, R100 ;  /* 0x0000006400077308 */ /* 0x0000f00000000800 */
[----:B------:R-:W-:Y:S01]  /*35e0*/  MUFU.EX2 R108, R108 ;  /* 0x0000006c006c7308 */ /* 0x000fe20000000800 */
[----:B--2---:R-:W-:Y:S01]  /*35f0*/  F2FP.BF16.F32.PACK_AB R14, R76, R45 ;  /* 0x0000002d4c0e723e */ /* 0x004fe200000010ff */
[----:B------:R-:W-:Y:S01]  /*3600*/  FADD.FTZ R45, R45, R6 ;  /* 0x000000062d2d7221 */ /* 0x000fe20000010000 */
[----:B0-----:R-:W-:-:S03]  /*3610*/  IMAD.MOV.U32 R100, RZ, RZ, R135 ;  /* 0x000000ffff647224 */ /* 0x001fc600078e0087 */
[----:B------:R-:W-:Y:S02]  /*3620*/  FADD.FTZ R6, R76, R45 ;  /* 0x0000002d4c067221 */ /* 0x000fe40000010000 */
[----:B------:R0:W2:Y:S01]  /*3630*/  MUFU.EX2 R31, R106 ;  /* 0x0000006a001f7308 */ /* 0x0000a20000000800 */
[C---:B---3--:R-:W-:Y:S01]  /*3640*/  F2FP.BF16.F32.PACK_AB R13, R7.reuse, R98 ;  /* 0x00000062070d723e */ /* 0x048fe200000010ff */
[----:B------:R-:W-:Y:S01]  /*3650*/  FADD.FTZ R21, R7, R4 ;  /* 0x0000000407157221 */ /* 0x000fe20000010000 */
[----:B------:R-:W-:Y:S01]  /*3660*/  MOV R98, R135 ;  /* 0x0000008700627202 */ /* 0x000fe20000000f00 */
[----:B0-----:R-:W-:Y:S01]  /*3670*/  IMAD.MOV.U32 R106, RZ, RZ, R135 ;  /* 0x000000ffff6a7224 */ /* 0x001fe200078e0087 */
[----:B--2---:R-:W-:Y:S01]  /*3680*/  F2FP.BF16.F32.PACK_AB R15, R31, R108 ;  /* 0x0000006c1f0f723e */ /* 0x004fe200000010ff */
[----:B------:R-:W-:-:S04]  /*3690*/  FADD.FTZ R108, R108, R21 ;  /* 0x000000156c6c7221 */ /* 0x000fc80000010000 */
[----:B------:R1:W-:Y:S01]  /*36a0*/  STSM.16.M88.4 [R17+0x6000], R12 ;  /* 0x0060000c11007844 */ /* 0x0003e20000000200 */
[----:B------:R-:W-:Y:S01]  /*36b0*/  FADD.FTZ R7, R31, R108 ;  /* 0x0000006c1f077221 */ /* 0x000fe20000010000 */
[----:B------:R-:W-:Y:S01]  /*36c0*/  MOV R108, R135 ;  /* 0x00000087006c7202 */ /* 0x000fe20000000f00 */
[----:B------:R0:W-:Y:S06]  /*36d0*/  MEMBAR.ALL.CTA ;  /* 0x0000000000007992 */ /* 0x0001ec0000008000 */
[----:B0-----:R-:W0:Y:S02]  /*36e0*/  FENCE.VIEW.ASYNC.S ;  /* 0x00000000000073c6 */ /* 0x001e240000000000 */
[----:B0-----:R-:W-:Y:S01]  /*36f0*/  NOP ;  /* 0x0000000000007918 */ /* 0x001fe20000000000 */
[----:B------:R-:W-:Y:S05]  /*3700*/  @!P1 BRA `(.L_x_10165) ;  /* 0x0000002000a09947 */ /* 0x000fea0003800000 */
[----:B------:R-:W-:Y:S01]  /*3710*/  VIADD R4, R149, 0xfffffffe ;  /* 0xfffffffe95047836 */ /* 0x000fe20000000000 */
[----:B------:R-:W-:Y:S01]  /*3720*/  CS2R R134, SRZ ;  /* 0x0000000000867805 */ /* 0x000fe2000001ff00 */
[----:B-1----:R-:W-:Y:S01]  /*3730*/  IMAD.MOV.U32 R8, RZ, RZ, R5 ;  /* 0x000000ffff087224 */ /* 0x002fe200078e0005 */
        /* <DEDUP_REMOVED lines=25> */
[----:B------:R-:W-:-:S06]  /*38d0*/  UMOV UR6, UR38 ;  /* 0x0000002600067c82 */ /* 0x000fcc0008000000 */
.L_x_10176:
[----:B------:R-:W-:Y:S01]  /*38e0*/  ISETP.NE.AND P2, PT, RZ, UR42, PT ;  /* 0x0000002aff007c0c */ /* 0x000fe2000bf45270 */
[----:B------:R-:W-:-:S04]  /*38f0*/  UISETP.NE.AND UP0, UPT, UR6, 0x1, UPT ;  /* 0x000000010600788c */ /* 0x000fc8000bf05270 */
[----:B------:R-:W-:-:S06]  /*3900*/  USEL UR7, URZ, 0x1, UP0 ;  /* 0x000000013f077887 */ /* 0x000fcc0008000000 */
[----:B------:R-:W-:Y:S02]  /*3910*/  LOP3.LUT R2, R10, UR7, RZ, 0x3c, !PT ;  /* 0x000000070a027c12 */ /* 0x000fe4000f8e3cff */
[----:B------:R-:W-:Y:S05]  /*3920*/  @P2 BRA `(.L_x_10166) ;  /* 0x0000000000342947 */ /* 0x000fea0003800000 */
[----:B------:R-:W-:Y:S05]  /*3930*/  @!P0 BRA `(.L_x_10167) ;  /* 0x0000000000048947 */ /* 0x000fea0003800000 */
[----:B------:R-:W-:Y:S01]  /*3940*/  BPT.TRAP 0x1 ;  /* 0x000000040000795c */ /* 0x000fe20000300000 */
.L_x_10167:
[----:B------:R-:W-:Y:S01]  /*3950*/  UIADD3 UR7, UR6, 0x1, URZ ;  /* 0x0000000106077890 */ /* 0x000fe2000fffe03f */
[----:B------:R-:W-:-:S03]  /*3960*/  SHF.L.U32 R0, R2, 0x1f, RZ ;  /* 0x0000001f02007819 */ /* 0x000fc600000006ff */
[----:B------:R-:W-:-:S04]  /*3970*/  UISETP.NE.AND UP0, UPT, UR7, 0x2, UPT ;  /* 0x000000020700788c */ /* 0x000fc8000bf05270 */
[----:B------:R-:W-:-:S04]  /*3980*/  USEL UR7, UR7, URZ, UP0 ;  /* 0x0000003f07077287 */ /* 0x000fc80008000000 */
[----:B------:R-:W-:-:S09]  /*3990*/  ULEA UR7, UR7, UR40, 0x3 ;  /* 0x0000002807077291 */ /* 0x000fd2000f8e183f */
[----:B------:R0:W1:Y:S01]  /*39a0*/  SYNCS.PHASECHK.TRANS64.TRYWAIT P1, [UR7+0x2d830], R0 ;  /* 0x02d83000ff0075a7 */ /* 0x0000620008020147 */
[----:B------:R-:W-:Y:S05]  /*39b0*/  @!P0 BRA `(.L_x_10168) ;  /* 0x0000000000048947 */ /* 0x000fea0003800000 */
[----:B------:R-:W-:Y:S01]  /*39c0*/  BPT.TRAP 0x1 ;  /* 0x000000040000795c */ /* 0x000fe20000300000 */
.L_x_10168:
[----:B-1----:R-:W-:Y:S05]  /*39d0*/  @P1 BRA `(.L_x_10166) ;  /* 0x0000000000081947 */ /* 0x002fea0003800000 */
[----:B------:R-:W1:Y:S02]  /*39e0*/  SYNCS.PHASECHK.TRANS64.TRYWAIT P1, [UR7+0x2d830], R0 ;  /* 0x02d83000ff0075a7 */ /* 0x000e640008020147 */
[----:B-1----:R-:W-:Y:S05]  /*39f0*/  @!P1 BRA `(.L_x_10169) ;  /* 0x0000009400e09947 */ /* 0x002fea0003800000 */
.L_x_10166:
[----:B-1----:R-:W1:Y:S01]  /*3a00*/  S2R R3, SR_TID.X ;  /* 0x0000000000037919 */ /* 0x002e620000002100 */
[----:B------:R-:W-:Y:S01]  /*3a10*/  UIADD3 UR38, UR6, 0x1, URZ ;  /* 0x0000000106267890 */ /* 0x000fe2000fffe03f */
[----:B------:R-:W-:Y:S01]  /*3a20*/  UMOV UR32, UR4 ;  /* 0x0000000400207c82 */ /* 0x000fe20008000000 */
[----:B------:R-:W-:Y:S02]  /*3a30*/  UMOV UR33, UR5 ;  /* 0x0000000500217c82 */ /* 0x000fe40008000000 */
[----:B------:R-:W-:Y:S01]  /*3a40*/  UISETP.NE.AND UP0, UPT, UR38, 0x2, UPT ;  /* 0x000000022600788c */ /* 0x000fe2000bf05270 */
[----:B------:R-:W-:Y:S01]  /*3a50*/  UMOV UR35, 0x80000020 ;  /* 0x8000002000237882 */ /* 0x000fe20000000000 */
[----:B------:R-:W-:Y:S02]  /*3a60*/  UMOV UR11, 0x80000020 ;  /* 0x80000020000b7882 */ /* 0x000fe40000000000 */
[----:B------:R-:W-:Y:S01]  /*3a70*/  USEL UR38, UR38, URZ, UP0 ;  /* 0x0000003f26267287 */ /* 0x000fe20008000000 */
[----:B------:R-:W-:Y:S01]  /*3a80*/  UMOV UR15, 0x80000020 ;  /* 0x80000020000f7882 */ /* 0x000fe20000000000 */
[----:B------:R-:W-:-:S02]  /*3a90*/  UMOV UR19, 0x80000020 ;  /* 0x8000002000137882 */ /* 0x000fc40000000000 */
[----:B------:R-:W-:Y:S01]  /*3aa0*/  UIMAD UR34, UR38, 0x600, UR28 ;  /* 0x00000600262278a4 */ /* 0x000fe2000f8e021c */
[----:B------:R-:W-:Y:S01]  /*3ab0*/  UMOV UR23, 0x80000020 ;  /* 0x8000002000177882 */ /* 0x000fe20000000000 */
[----:B------:R-:W-:Y:S02]  /*3ac0*/  UMOV UR27, 0x80000020 ;  /* 0x80000020001b7882 */ /* 0x000fe40000000000 */
[----:B------:R-:W-:Y:S02]  /*3ad0*/  UIADD3 UR10, UR34, 0x2, URZ ;  /* 0x00000002220a7890 */ /* 0x000fe4000fffe03f */
[----:B------:R-:W-:Y:S02]  /*3ae0*/  UIADD3 UR14, UR34, 0x200, URZ ;  /* 0x00000200220e7890 */ /* 0x000fe4000fffe03f */
[----:B------:R-:W-:Y:S02]  /*3af0*/  UIADD3 UR18, UR34, 0x202, URZ ;  /* 0x0000020222127890 */ /* 0x000fe4000fffe03f */
[----:B------:R-:W-:-:S02]  /*3b00*/  UIADD3 UR22, UR34, 0x400, URZ ;  /* 0x0000040022167890 */ /* 0x000fc4000fffe03f */
[----:B------:R-:W-:Y:S01]  /*3b10*/  UIADD3 UR26, UR34, 0x402, URZ ;  /* 0x00000402221a7890 */ /* 0x000fe2000fffe03f */
[----:B-1----:R-:W-:-:S05]  /*3b20*/  SHF.R.U32.HI R3, RZ, 0x7, R3 ;  /* 0x00000007ff037819 */ /* 0x002fca0000011603 */
[----:B0-----:R-:W-:-:S05]  /*3b30*/  VIADD R0, R3, 0x8 ;  /* 0x0000000803007836 */ /* 0x001fca0000000000 */
[----:B------:R0:W-:Y:S06]  /*3b40*/  BAR.SYNC.DEFER_BLOCKING R0, 0x100 ;  /* 0x000400000000751d */ /* 0x0001ec0000010000 */
        /* <DEDUP_REMOVED lines=21> */
.L_x_10171:
[----:B------:R-:W-:Y:S01]  /*3ca0*/  ULEA UR7, UR6, UR40, 0x3 ;  /* 0x0000002806077291 */ /* 0x000fe2000f8e183f */
[----:B------:R-:W-:-:S08]  /*3cb0*/  SHF.L.U32 R0, R10, 0x1f, RZ ;  /* 0x0000001f0a007819 */ /* 0x000fd000000006ff */
[----:B------:R0:W1:Y:S01]  /*3cc0*/  SYNCS.PHASECHK.TRANS64.TRYWAIT P1, [UR7+0x2d850], R0 ;  /* 0x02d85000ff0075a7 */ /* 0x0000620008020147 */
[----:B------:R-:W-:Y:S05]  /*3cd0*/  @!P0 BRA `(.L_x_10172) ;  /* 0x0000000000048947 */ /* 0x000fea0003800000 */
[----:B------:R-:W-:Y:S01]  /*3ce0*/  BPT.TRAP 0x1 ;  /* 0x000000040000795c */ /* 0x000fe20000300000 */
.L_x_10172:
[----:B-1----:R-:W-:Y:S05]  /*3cf0*/  @P1 BRA `(.L_x_10170) ;  /* 0x0000000000081947 */ /* 0x002fea0003800000 */
[----:B------:R-:W1:Y:S02]  /*3d00*/  SYNCS.PHASECHK.TRANS64.TRYWAIT P1, [UR7+0x2d850], R0 ;  /* 0x02d85000ff0075a7 */ /* 0x000e640008020147 */
[----:B-1----:R-:W-:Y:S05]  /*3d10*/  @!P1 BRA `(.L_x_10173) ;  /* 0x0000009400309947 */ /* 0x002fea0003800000 */
.L_x_10170:
[----:B------:R-:W-:Y:S01]  /*3d20*/  UIADD3 UR7, UR40, 0x400, URZ ;  /* 0x0000040028077890 */ /* 0x000fe2000fffe03f */
[----:B------:R-:W-:Y:S01]  /*3d30*/  WARPGROUP.ARRIVE ;  /* 0x00000000000079c5 */ /* 0x000fe20000000000 */
[----:B------:R-:W-:-:S05]  /*3d40*/  ULOP3.LUT UR10, UR39, 0x10000, URZ, 0xfc, !UPT ;  /* 0x00010000270a7892 */ /* 0x000fca000f8efc3f */
[----:B------:R-:W1:Y:S01]  /*3d50*/  S2R R5, SR_TID.X ;  /* 0x0000000000057919 */ /* 0x000e620000002100 */
[----:B------:R-:W-:Y:S01]  /*3d60*/  USHF.R.U32.HI UR7, URZ, 0x4, UR7 ;  /* 0x000000043f077899 */ /* 0x000fe20008011607 */
[----:B------:R-:W-:Y:S01]  /*3d70*/  UMOV UR33, 0x40000040 ;  /* 0x4000004000217882 */ /* 0x000fe20000000000 */
[----:B------:R-:W-:Y:S02]  /*3d80*/  UMOV UR35, 0x80000020 ;  /* 0x8000002000237882 */ /* 0x000fe40000000000 */
[----:B------:R-:W-:Y:S01]  /*3d90*/  ULOP3.LUT UR7, UR7, 0x3fff, URZ, 0xc0, !UPT ;  /* 0x00003fff07077892 */ /* 0x000fe2000f8ec03f */
[----:B------:R-:W-:-:S03]  /*3da0*/  UMOV UR32, UR10 ;  /* 0x0000000a00207c82 */ /* 0x000fc60008000000 */
[----:B------:R-:W-:-:S04]  /*3db0*/  ULOP3.LUT UR7, UR7, 0x2000000, URZ, 0xfc, !UPT ;  /* 0x0200000007077892 */ /* 0x000fc8000f8efc3f */
[----:B------:R-:W-:-:S07]  /*3dc0*/  UIMAD UR7, UR6, 0x600, UR7 ;  /* 0x00000600060778a4 */ /* 0x000fce000f8e0207 */
[----:B------:R-:W-:Y:S02]  /*3dd0*/  UMOV UR34, UR7 ;  /* 0x0000000700227c82 */ /* 0x000fe40008000000 */
[----:B------:R-:W-:Y:S01]  /*3de0*/  HGMMA.64x96x16.F32.BF16 R88, gdesc[UR32].tnspB, R88, gsb0 ;  /* 0x41600000205879f0 */ /* 0x000fe20008001858 */
[----:B------:R-:W-:Y:S02]  /*3df0*/  UIADD3 UR32, UR10, 0x2, URZ ;  /* 0x000000020a207890 */ /* 0x000fe4000fffe03f */
[----:B------:R-:W-:Y:S01]  /*3e00*/  UIADD3 UR34, UR7, 0x40, URZ ;  /* 0x0000004007227890 */ /* 0x000fe2000fffe03f */
[----:B------:R-:W-:Y:S01]  /*3e10*/  UMOV UR33, 0x40000040 ;  /* 0x4000004000217882 */ /* 0x000fe20000000000 */
[----:B------:R-:W-:Y:S01]  /*3e20*/  UMOV UR35, 0x80000020 ;  /* 0x8000002000237882 */ /* 0x000fe20000000000 */
[----:B-1----:R-:W-:Y:S02]  /*3e30*/  SHF.R.U32.HI R3, RZ, 0x7, R5 ;  /* 0x00000007ff037819 */ /* 0x002fe40000011605 */
        /* <DEDUP_REMOVED lines=52> */
.L_x_10174:
[----:B0-----:R-:W-:Y:S01]  /*4180*/  FMNMX.FTZ R0, R24, R9, !PT ;  /* 0x0000000918007209 */ /* 0x001fe20007810000 */
[----:B------:R-:W-:-:S03]  /*4190*/  ULEA UR7, UR38, UR40, 0x3 ;  /* 0x0000002826077291 */ /* 0x000fc6000f8e183f */
[----:B------:R-:W-:Y:S01]  /*41a0*/  FMNMX.FTZ R3, R25, R0, !PT ;  /* 0x0000000019037209 */ /* 0x000fe20007810000 */
[----:B------:R-:W-:Y:S01]  /*41b0*/  UIADD3 UR7, UR7, 0x2d840, URZ ;  /* 0x0002d84007077890 */ /* 0x000fe2000fffe03f */
[----:B------:R-:W-:-:S03]  /*41c0*/  FMNMX.FTZ R0, R26, R8, !PT ;  /* 0x000000081a007209 */ /* 0x000fc60007810000 */
[----:B------:R-:W-:Y:S01]  /*41d0*/  UPRMT UR7, UR41, 0x654, UR7 ;  /* 0x0000065429077896 */ /* 0x000fe20008000007 */
[----:B------:R-:W-:Y:S02]  /*41e0*/  FMNMX.FTZ R5, R27, R0, !PT ;  /* 0x000000001b057209 */ /* 0x000fe40007810000 */
[----:B------:R-:W-:Y:S02]  /*41f0*/  FMNMX.FTZ R0, R28, R3, !PT ;  /* 0x000000031c007209 */ /* 0x000fe40007810000 */
[----:B------:R-:W-:Y:S02]  /*4200*/  FMNMX.FTZ R10, R30, R5, !PT ;  /* 0x000000051e0a7209 */ /* 0x000fe40007810000 */
[----:B------:R-:W-:Y:S02]  /*4210*/  FMNMX.FTZ R3, R29, R0, !PT ;  /* 0x000000001d037209 */ /* 0x000fe40007810000 */
[----:B------:R-:W-:Y:S01]  /*4220*/  FMNMX.FTZ R5, R31, R10, !PT ;  /* 0x0000000a1f057209 */ /* 0x000fe20007810000 */
[----:B------:R-:W-:Y:S01]  /*4230*/  SYNCS.ARRIVE.TRANS64.RED.A1T0 RZ, [UR7], RZ ;  /* 0x000000ffffff79a7 */ /* 0x000fe20008100407 */
        /* <DEDUP_REMOVED lines=67> */
[-C--:B------:R-:W-:Y:S01]  /*4670*/  FFMA.FTZ R13, R28, R3.reuse, -R10 ;  /* 0x000000031c0d7223 */ /* 0x080fe2000001080a */
[C---:B------:R-:W-:Y:S01]  /*4680*/  FADD.FTZ R8, -R5.reuse, R8 ;  /* 0x0000000805087221 */ /* 0x040fe20000010100 */
[-C--:B------:R-:W-:Y:S01]  /*4690*/  FMUL.FTZ R28, R5, R3.reuse ;  /* 0x00000003051c7220 */ /* 0x080fe20000410000 */
[-CC-:B------:R-:W-:Y:S01]  /*46a0*/  FFMA.FTZ R11, R24, R3.reuse, -R10.reuse ;  /* 0x00000003180b7223 */ /* 0x180fe2000001080a */
[-CC-:B------:R-:W-:Y:S01]  /*46b0*/  FFMA.FTZ R12, R25, R3.reuse, -R10.reuse ;  /* 0x00000003190c7223 */ /* 0x180fe2000001080a */
        /* <DEDUP_REMOVED lines=19> */
[-C--:B------:R-:W-:Y:S01]  /*47f0*/  FFMA.FTZ R53, R64, R3.reuse, -R10 ;  /* 0x0000000340357223 */ /* 0x080fe2000001080a */
[-C--:B------:R-:W-:Y:S01]  /*4800*/  FFMA.FTZ R29, R26, R3.reuse, -R28 ;  /* 0x000000031a1d7223 */ /* 0x080fe2000001081c */
        /* <DEDUP_REMOVED lines=45> */
[----:B------:R-:W-:-:S07]  /*4ae0*/  FFMA.FTZ R83, R83, R3, -R28 ;  /* 0x0000000353537223 */ /* 0x000fce000001081c */
        /* <DEDUP_REMOVED lines=22> */
[----:B------:R-:W-:Y:S01]  /*4c50*/  MUFU.EX2 R24, R24 ;  /* 0x0000001800187308 */ /* 0x000fe20000000800 */
[----:B--2---:R-:W-:-:S07]  /*4c60*/  FADD.FTZ R79, R21, R6 ;  /* 0x00000006154f7221 */ /* 0x004fce0000010000 */
        /* <DEDUP_REMOVED lines=9> */
[----:B------:R-:W1:Y:S08]  /*4d00*/  MUFU.EX2 R27, R27 ;  /* 0x0000001b001b7308 */ /* 0x000e700000000800 */
[----:B------:R-:W2:Y:S08]  /*4d10*/  MUFU.EX2 R36, R36 ;  /* 0x0000002400247308 */ /* 0x000eb00000000800 */
[----:B------:R3:W-:Y:S08]  /*4d20*/  MUFU.EX2 R74, R62 ;  /* 0x0000003e004a7308 */ /* 0x0007f00000000800 */
[----:B------:R-:W4:Y:S01]  /*4d30*/  MUFU.EX2 R43, R43 ;  /* 0x0000002b002b7308 */ /* 0x000f220000000800 */
[----:B---3--:R-:W-:-:S04]  /*4d40*/  FADD.FTZ R62, R24, R79 ;  /* 0x0000004f183e7221 */ /* 0x008fc80000010000 */
[----:B------:R-:W-:Y:S01]  /*4d50*/  FADD.FTZ R79, R25, R62 ;  /* 0x0000003e194f7221 */ /* 0x000fe20000010000 */
[----:B0-----:R-:W-:Y:S02]  /*4d60*/  FADD.FTZ R62, R80, R7 ;  /* 0x00000007503e7221 */ /* 0x001fe40000010000 */
[----:B------:R-:W0:Y:S01]  /*4d70*/  MUFU.EX2 R37, R37 ;  /* 0x0000002500257308 */ /* 0x000e220000000800 */
[----:B------:R-:W-:Y:S01]  /*4d80*/  FADD.FTZ R6, R32, R79 ;  /* 0x0000004f20067221 */ /* 0x000fe20000010000 */
[----:B-1----:R-:W-:-:S03]  /*4d90*/  FADD.FTZ R62, R27, R62 ;  /* 0x0000003e1b3e7221 */ /* 0x002fc60000010000 */
[----:B------:R-:W-:-:S03]  /*4da0*/  FADD.FTZ R7, R33, R6 ;  /* 0x0000000621077221 */ /* 0x000fc60000010000 */
[----:B------:R-:W1:Y:S01]  /*4db0*/  MUFU.EX2 R34, R34 ;  /* 0x0000002200227308 */ /* 0x000e620000000800 */
[----:B--2---:R-:W-:Y:S01]  /*4dc0*/  FADD.FTZ R6, R36, R7 ;  /* 0x0000000724067221 */ /* 0x004fe20000010000 */
[----:B----4-:R-:W-:-:S06]  /*4dd0*/  FADD.FTZ R7, R43, R62 ;  /* 0x0000003e2b077221 */ /* 0x010fcc0000010000 */
[----:B------:R-:W2:Y:S01]  /*4de0*/  MUFU.EX2 R40, R40 ;  /* 0x0000002800287308 */ /* 0x000ea20000000800 */
[----:B0-----:R-:W-:-:S07]  /*4df0*/  FADD.FTZ R79, R37, R6 ;  /* 0x00000006254f7221 */ /* 0x001fce0000010000 */
[----:B------:R-:W0:Y:S01]  /*4e00*/  MUFU.EX2 R42, R42 ;  /* 0x0000002a002a7308 */ /* 0x000e220000000800 */
[----:B-1----:R-:W-:-:S07]  /*4e10*/  FADD.FTZ R7, R34, R7 ;  /* 0x0000000722077221 */ /* 0x002fce0000010000 */
[----:B------:R-:W1:Y:S01]  /*4e20*/  MUFU.EX2 R41, R41 ;  /* 0x0000002900297308 */ /* 0x000e620000000800 */
[----:B--2---:R-:W-:-:S07]  /*4e30*/  FADD.FTZ R6, R40, R79 ;  /* 0x0000004f28067221 */ /* 0x004fce0000010000 */
[----:B------:R-:W2:Y:S08]  /*4e40*/  MUFU.EX2 R35, R35 ;  /* 0x0000002300237308 */ /* 0x000eb00000000800 */
[----:B------:R-:W3:Y:S08]  /*4e50*/  MUFU.EX2 R44, R44 ;  /* 0x0000002c002c7308 */ /* 0x000ef00000000800 */
[----:B------:R-:W4:Y:S08]  /*4e60*/  MUFU.EX2 R39, R39 ;  /* 0x0000002700277308 */ /* 0x000f300000000800 */
[----:B------:R-:W5:Y:S08]  /*4e70*/  MUFU.EX2 R45, R45 ;  /* 0x0000002d002d7308 */ /* 0x000f700000000800 */
[----:B------:R-:W5:Y:S08]  /*4e80*/  MUFU.EX2 R54, R54 ;  /* 0x0000003600367308 */ /* 0x000f700000000800 */
[----:B------:R-:W5:Y:S08]  /*4e90*/  MUFU.EX2 R48, R48 ;  /* 0x0000003000307308 */ /* 0x000f700000000800 */
[----:B------:R0:W5:Y:S08]  /*4ea0*/  MUFU.EX2 R67, R46 ;  /* 0x0000002e00437308 */ /* 0x0001700000000800 */
[----:B------:R1:W-:Y:S01]  /*4eb0*/  MUFU.EX2 R71, R30 ;  /* 0x0000001e00477308 */ /* 0x0003e20000000800 */
[-CC-:B0-----:R-:W-:Y:S01]  /*4ec0*/  FFMA.FTZ R46, R86, R3.reuse, -R28.reuse ;  /* 0x00000003562e7223 */ /* 0x181fe2000001081c */
[----:B------:R-:W-:-:S06]  /*4ed0*/  FFMA.FTZ R28, R87, R3, -R28 ;  /* 0x00000003571c7223 */ /* 0x000fcc000001081c */
[----:B------:R-:W0:Y:S01]  /*4ee0*/  MUFU.EX2 R49, R49 ;  /* 0x0000003100317308 */ /* 0x000e220000000800 */
[----:B-1----:R-:W-:Y:S01]  /*4ef0*/  FADD.FTZ R30, R42, R7 ;  /* 0x000000072a1e7221 */ /* 0x002fe20000010000 */
[----:B------:R-:W-:-:S03]  /*4f00*/  FADD.FTZ R7, R41, R6 ;  /* 0x0000000629077221 */ /* 0x000fc60000010000 */
[----:B--2---:R-:W-:Y:S01]  /*4f10*/  FADD.FTZ R30, R35, R30 ;  /* 0x0000001e231e7221 */ /* 0x004fe20000010000 */
[----:B---3--:R-:W-:Y:S02]  /*4f20*/  FADD.FTZ R6, R44, R7 ;  /* 0x000000072c067221 */ /* 0x008fe40000010000 */
[----:B------:R-:W1:Y:S01]  /*4f30*/  MUFU.EX2 R52, R52 ;  /* 0x0000003400347308 */ /* 0x000e620000000800 */
[----:B----4-:R-:W-:-:S07]  /*4f40*/  FADD.FTZ R7, R39, R30 ;  /* 0x0000001e27077221 */ /* 0x010fce0000010000 */
[----:B------:R-:W2:Y:S08]  /*4f50*/  MUFU.EX2 R75, R63 ;  /* 0x0000003f004b7308 */ /* 0x000eb00000000800 */
[----:B------:R-:W3:Y:S08]  /*4f60*/  MUFU.EX2 R53, R53 ;  /* 0x0000003500357308 */ /* 0x000ef00000000800 */
[----:B------:R5:W-:Y:S08]  /*4f70*/  MUFU.EX2 R63, R47 ;  /* 0x0000002f003f7308 */ /* 0x000bf00000000800 */
[----:B------:R-:W4:Y:S01]  /*4f80*/  MUFU.EX2 R70, R66 ;  /* 0x0000004200467308 */ /* 0x000f220000000800 */
[----:B-----5:R-:W-:Y:S01]  /*4f90*/  FADD.FTZ R47, R45, R6 ;  /* 0x000000062d2f7221 */ /* 0x020fe20000010000 */
[----:B------:R-:W-:-:S03]  /*4fa0*/  FADD.FTZ R6, R54, R7 ;  /* 0x0000000736067221 */ /* 0x000fc60000010000 */
[----:B------:R-:W-:Y:S01]  /*4fb0*/  FADD.FTZ R30, R48, R47 ;  /* 0x0000002f301e7221 */ /* 0x000fe20000010000 */
[----:B------:R-:W-:Y:S02]  /*4fc0*/  FADD.FTZ R7, R67, R6 ;  /* 0x0000000643077221 */ /* 0x000fe40000010000 */
[----:B------:R-:W5:Y:S01]  /*4fd0*/  MUFU.EX2 R56, R56 ;  /* 0x0000003800387308 */ /* 0x000f620000000800 */
[----:B0-----:R-:W-:Y:S01]  /*4fe0*/  FADD.FTZ R47, R49, R30 ;  /* 0x0000001e312f7221 */ /* 0x001fe20000010000 */
[----:B------:R-:W-:-:S03]  /*4ff0*/  FADD.FTZ R6, R74, R7 ;  /* 0x000000074a067221 */ /* 0x000fc60000010000 */
[----:B-1----:R-:W-:Y:S01]  /*5000*/  FADD.FTZ R30, R52, R47 ;  /* 0x0000002f341e7221 */ /* 0x002fe20000010000 */
[----:B--2---:R-:W-:Y:S02]  /*5010*/  FADD.FTZ R7, R75, R6 ;  /* 0x000000064b077221 */ /* 0x004fe40000010000 */
[----:B------:R-:W0:Y:S01]  /*5020*/  MUFU.EX2 R57, R57 ;  /* 0x0000003900397308 */ /* 0x000e220000000800 */
[----:B---3--:R-:W-:Y:S01]  /*5030*/  FADD.FTZ R47, R53, R30 ;  /* 0x0000001e352f7221 */ /* 0x008fe20000010000 */
[----:B----4-:R-:W-:-:S04]  /*5040*/  FADD.FTZ R6, R70, R7 ;  /* 0x0000000746067221 */ /* 0x010fc80000010000 */
[----:B------:R-:W-:Y:S02]  /*5050*/  FADD.FTZ R6, R71, R6 ;  /* 0x0000000647067221 */ /* 0x000fe40000010000 */
[----:B------:R-:W1:Y:S01]  /*5060*/  MUFU.EX2 R60, R60 ;  /* 0x0000003c003c7308 */ /* 0x000e620000000800 */
[----:B-----5:R-:W-:Y:S01]  /*5070*/  FADD.FTZ R30, R56, R47 ;  /* 0x0000002f381e7221 */ /* 0x020fe20000010000 */
        /* <DEDUP_REMOVED lines=39> */
.L_x_10175:
[----:B------:R-:W-:Y:S01]  /*52f0*/  ULEA UR6, UR6, UR40, 0x3 ;  /* 0x0000002806067291 */ /* 0x000fe2000f8e183f */
[----:B------:R-:W-:Y:S01]  /*5300*/  F2FP.BF16.F32.PACK_AB R28, R12, R11 ;  /* 0x0000000b0c1c723e */ /* 0x000fe200000010ff */
[----:B------:R-:W-:Y:S01]  /*5310*/  FMUL.FTZ R88, R88, R9 ;  /* 0x0000000958587220 */ /* 0x000fe20000410000 */
[----:B------:R-:W-:Y:S01]  /*5320*/  F2FP.BF16.F32.PACK_AB R30, R14, R13 ;  /* 0x0000000d0e1e723e */ /* 0x000fe200000010ff */
        /* <DEDUP_REMOVED lines=14> */
[----:B------:R-:W-:Y:S01]  /*5410*/  SYNCS.ARRIVE.TRANS64.RED.A1T0 RZ, [UR6], RZ ;  /* 0x000000ffffff79a7 */ /* 0x000fe20008100406 */
[----:B------:R-:W-:Y:S01]  /*5420*/  F2FP.BF16.F32.PACK_AB R25, R80, R26 ;  /* 0x0000001a5019723e */ /* 0x000fe200000010ff */
[----:B------:R-:W-:Y:S01]  /*5430*/  STSM.16.M88.4 [R16+0x21800], R28 ;  /* 0x0218001c10007844 */ /* 0x000fe20000000200 */
[----:B------:R-:W-:Y:S01]  /*5440*/  F2FP.BF16.F32.PACK_AB R26, R36, R33 ;  /* 0x00000021241a723e */ /* 0x000fe200000010ff */
[----:B------:R-:W-:Y:S01]  /*5450*/  UMOV UR6, UR38 ;  /* 0x0000002600067c82 */ /* 0x000fe20008000000 */
[----:B------:R-:W-:Y:S01]  /*5460*/  F2FP.BF16.F32.PACK_AB R27, R43, R27 ;  /* 0x0000001b2b1b723e */ /* 0x000fe200000010ff */
[----:B------:R0:W-:Y:S01]  /*5470*/  STSM.16.M88.4 [R22], R12 ;  /* 0x0000000c16007844 */ /* 0x0001e20000000200 */
[----:B------:R-:W-:Y:S01]  /*5480*/  F2FP.BF16.F32.PACK_AB R33, R42, R34 ;  /* 0x000000222a21723e */ /* 0x000fe200000010ff */
[----:B------:R-:W-:Y:S01]  /*5490*/  FMUL.FTZ R100, R100, R9 ;  /* 0x0000000964647220 */ /* 0x000fe20000410000 */
[----:B------:R-:W-:Y:S01]  /*54a0*/  F2FP.BF16.F32.PACK_AB R32, R40, R37 ;  /* 0x000000252820723e */ /* 0x000fe200000010ff */
[----:B------:R1:W-:Y:S01]  /*54b0*/  STSM.16.M88.4 [R18], R24 ;  /* 0x0000001812007844 */ /* 0x0003e20000000200 */
[----:B------:R-:W-:Y:S01]  /*54c0*/  F2FP.BF16.F32.PACK_AB R34, R44, R41 ;  /* 0x000000292c22723e */ /* 0x000fe200000010ff */
[----:B------:R-:W-:Y:S01]  /*54d0*/  FMUL.FTZ R101, R101, R9 ;  /* 0x0000000965657220 */ /* 0x000fe20000410000 */
        /* <DEDUP_REMOVED lines=26> */
[----:B-1----:R-:W-:Y:S01]  /*5680*/  F2FP.BF16.F32.PACK_AB R24, R72, R69 ;  /* 0x000000454818723e */ /* 0x002fe200000010ff */
[----:B------:R-:W-:Y:S01]  /*5690*/  FMUL.FTZ R124, R124, R9 ;  /* 0x000000097c7c7220 */ /* 0x000fe20000410000 */
[----:B------:R-:W-:Y:S01]  /*56a0*/  F2FP.BF16.F32.PACK_AB R25, R51, R50 ;  /* 0x000000323319723e */ /* 0x000fe200000010ff */
[----:B------:R2:W-:Y:S01]  /*56b0*/  STSM.16.M88.4 [R18+0x6000], R28 ;  /* 0x0060001c12007844 */ /* 0x0005e20000000200 */
[----:B------:R-:W-:Y:S01]  /*56c0*/  F2FP.BF16.F32.PACK_AB R26, R10, R73 ;  /* 0x000000490a1a723e */ /* 0x000fe200000010ff */
[-C--:B------:R-:W-:Y:S01]  /*56d0*/  FMUL.FTZ R125, R125, R9.reuse ;  /* 0x000000097d7d7220 */ /* 0x080fe20000410000 */
[----:B------:R-:W-:Y:S01]  /*56e0*/  F2FP.BF16.F32.PACK_AB R27, R47, R46 ;  /* 0x0000002e2f1b723e */ /* 0x000fe200000010ff */
[-C--:B------:R-:W-:Y:S01]  /*56f0*/  FMUL.FTZ R128, R128, R9.reuse ;  /* 0x0000000980807220 */ /* 0x080fe20000410000 */
[----:B------:R-:W-:Y:S01]  /*5700*/  ISETP.GT.AND P1, PT, R4, RZ, PT ;  /* 0x000000ff0400720c */ /* 0x000fe20003f24270 */
[-C--:B------:R-:W-:Y:S01]  /*5710*/  FMUL.FTZ R129, R129, R9.reuse ;  /* 0x0000000981817220 */ /* 0x080fe20000410000 */
[-C--:B------:R-:W-:Y:S01]  /*5720*/  FMUL.FTZ R132, R132, R9.reuse ;  /* 0x0000000984847220 */ /* 0x080fe20000410000 */
[----:B------:R2:W-:Y:S01]  /*5730*/  STSM.16.M88.4 [R17+0x6000], R24 ;  /* 0x0060001811007844 */ /* 0x0005e20000000200 */
[----:B------:R-:W-:Y:S01]  /*5740*/  FMUL.FTZ R133, R133, R9 ;  /* 0x0000000985857220 */ /* 0x000fe20000410000 */
[-C--:B------:R-:W-:Y:S01]  /*5750*/  FMUL.FTZ R90, R90, R8.reuse ;  /* 0x000000085a5a7220 */ /* 0x080fe20000410000 */
        /* <DEDUP_REMOVED lines=29> */
[----:B------:R-:W-:Y:S01]  /*5930*/  VIADD R4, R4, 0xffffffff ;  /* 0xffffffff04047836 */ /* 0x000fe20000000000 */
[----:B------:R-:W-:Y:S01]  /*5940*/  MOV R10, R2 ;  /* 0x00000002000a7202 */ /* 0x000fe20000000f00 */
[----:B------:R-:W-:-:S02]  /*5950*/  IMAD.MOV.U32 R8, RZ, RZ, R5 ;  /* 0x000000ffff087224 */ /* 0x000fc400078e0005 */
[----:B------:R-:W-:Y:S01]  /*5960*/  IMAD.MOV.U32 R9, RZ, RZ, R0 ;  /* 0x000000ffff097224 */ /* 0x000fe200078e0000 */
[----:B0-----:R-:W-:Y:S01]  /*5970*/  NOP ;  /* 0x0000000000007918 */ /* 0x001fe20000000000 */
[----:B--2---:R-:W-:Y:S05]  /*5980*/  @P1 BRA `(.L_x_10176) ;  /* 0xffffffdc00d41947 */ /* 0x004fea000383ffff */
.L_x_10165:
[----:B------:R-:W-:Y:S06]  /*5990*/  BAR.ARV 0x8, 0x200 ;  /* 0x0208000000007b1d */ /* 0x000fec0000002000 */
[----:B------:R-:W-:Y:S05]  /*59a0*/  @!P0 BRA `(.L_x_10177) ;  /* 0x0000000000048947 */ /* 0x000fea0003800000 */
[----:B------:R-:W-:Y:S01]  /*59b0*/  BPT.TRAP 0x1 ;  /* 0x000000040000795c */ /* 0x000fe20000300000 */
.L_x_10177:
[----:B------:R-:W-:Y:S01]  /*59c0*/  ULEA UR4, UR38, UR40, 0x3 ;  /* 0x0000002826047291 */ /* 0x000fe2000f8e183f */
[----:B------:R-:W-:-:S08]  /*59d0*/  SHF.L.U32 R4, R2, 0x1f, RZ ;  /* 0x0000001f02047819 */ /* 0x000fd000000006ff */
[----:B------:R0:W2:Y:S01]  /*59e0*/  SYNCS.PHASECHK.TRANS64.TRYWAIT P1, [UR4+0x2d850], R4 ;  /* 0x02d85004ff0075a7 */ /* 0x0000a20008020144 */
[----:B------:R-:W-:Y:S05]  /*59f0*/  @!P0 BRA `(.L_x_10178) ;  /* 0x0000000000048947 */ /* 0x000fea0003800000 */
[----:B------:R-:W-:Y:S01]  /*5a00*/  BPT.TRAP 0x1 ;  /* 0x000000040000795c */ /* 0x000fe20000300000 */
.L_x_10178:
[----:B--2---:R-:W-:Y:S05]  /*5a10*/  @P1 BRA `(.L_x_10179) ;  /* 0x0000000000081947 */ /* 0x004fea0003800000 */
[----:B------:R-:W2:Y:S02]  /*5a20*/  SYNCS.PHASECHK.TRANS64.TRYWAIT P1, [UR4+0x2d850], R4 ;  /* 0x02d85004ff0075a7 */ /* 0x000ea40008020144 */
[----:B--2---:R-:W-:Y:S05]  /*5a30*/  @!P1 BRA `(.L_x_10180) ;  /* 0x0000007800009947 */ /* 0x004fea0003800000 */
.L_x_10179:
[----:B------:R-:W-:Y:S01]  /*5a40*/  UIADD3 UR40, UR40, 0x400, URZ ;  /* 0x0000040028287890 */ /* 0x000fe2000fffe03f */
[----:B------:R-:W-:Y:S01]  /*5a50*/  WARPGROUP.ARRIVE ;  /* 0x00000000000079c5 */ /* 0x000fe20000000000 */
[----:B------:R-:W-:Y:S01]  /*5a60*/  ULOP3.LUT UR39, UR39, 0x10000, URZ, 0xfc, !UPT ;  /* 0x0001000027277892 */ /* 0x000fe2000f8efc3f */
[----:B-1----:R-:W1:Y:S01]  /*5a70*/  SHFL.BFLY PT, R9, R6, 0x2, 0x1f ;  /* 0x0c401f0006097f89 */ /* 0x002e6200000e0000 */
[----:B------:R-:W-:Y:S01]  /*5a80*/  USHF.R.U32.HI UR40, URZ, 0x4, UR40 ;  /* 0x000000043f287899 */ /* 0x000fe20008011628 */
[----:B------:R-:W-:Y:S01]  /*5a90*/  IMAD.MOV.U32 R45, RZ, RZ, RZ ;  /* 0x000000ffff2d7224 */ /* 0x000fe200078e00ff */
[----:B------:R-:W-:Y:S01]  /*5aa0*/  UMOV UR9, 0x40000040 ;  /* 0x4000004000097882 */ /* 0x000fe20000000000 */
[----:B------:R-:W-:Y:S01]  /*5ab0*/  UMOV UR11, 0x80000020 ;  /* 0x80000020000b7882 */ /* 0x000fe20000000000 */
[----:B------:R-:W-:Y:S01]  /*5ac0*/  ULOP3.LUT UR40, UR40, 0x3fff, URZ, 0xc0, !UPT ;  /* 0x00003fff28287892 */ /* 0x000fe2000f8ec03f */
[----:B0-----:R-:W0:Y:S01]  /*5ad0*/  SHFL.BFLY PT, R4, R7, 0x2, 0x1f ;  /* 0x0c401f0007047f89 */ /* 0x001e2200000e0000 */
[----:B------:R-:W-:Y:S01]  /*5ae0*/  UMOV UR8, UR39 ;  /* 0x0000002700087c82 */ /* 0x000fe20008000000 */
[----:B------:R-:W-:Y:S01]  /*5af0*/  IMAD.MOV.U32 R28, RZ, RZ, -0x800000 ;  /* 0xff800000ff1c7424 */ /* 0x000fe200078e00ff */
[----:B------:R-:W-:Y:S01]  /*5b00*/  ULOP3.LUT UR5, UR40, 0x2000000, URZ, 0xfc, !UPT ;  /* 0x0200000028057892 */ /* 0x000fe2000f8efc3f */
[----:B------:R-:W-:-:S03]  /*5b10*/  IMAD.MOV.U32 R29, RZ, RZ, -0x800000 ;  /* 0xff800000ff1d7424 */ /* 0x000fc600078e00ff */
[----:B------:R-:W-:-:S07]  /*5b20*/  UIMAD UR5, UR38, 0x600, UR5 ;  /* 0x00000600260578a4 */ /* 0x000fce000f8e0205 */
[----:B------:R-:W-:Y:S02]  /*5b30*/  UMOV UR10, UR5 ;  /* 0x00000005000a7c82 */ /* 0x000fe40008000000 */
[----:B------:R-:W-:Y:S01]  /*5b40*/  HGMMA.64x96x16.F32.BF16 R88, gdesc[UR8].tnspB, R88, gsb0 ;  /* 0x41600000085879f0 */ /* 0x000fe20008001858 */
[----:B------:R-:W-:Y:S01]  /*5b50*/  UIADD3 UR8, UR39, 0x2, URZ ;  /* 0x0000000227087890 */ /* 0x000fe2000fffe03f */
[----:B-1----:R-:W-:Y:S01]  /*5b60*/  FADD.FTZ R9, R9, R6 ;  /* 0x0000000609097221 */ /* 0x002fe20000010000 */
[----:B------:R-:W-:Y:S01]  /*5b70*/  UIADD3 UR10, UR5, 0x40, URZ ;  /* 0x00000040050a7890 */ /* 0x000fe2000fffe03f */
[----:B------:R-:W-:Y:S01]  /*5b80*/  UMOV UR9, 0x40000040 ;  /* 0x4000004000097882 */ /* 0x000fe20000000000 */
[----:B------:R-:W-:Y:S01]  /*5b90*/  UMOV UR11, 0x80000020 ;  /* 0x80000020000b7882 */ /* 0x000fe20000000000 */
[----:B0-----:R-:W-:Y:S02]  /*5ba0*/  FADD.FTZ R8, R4, R7 ;  /* 0x0000000704087221 */ /* 0x001fe40000010000 */
        /* <DEDUP_REMOVED lines=65> */
.L_x_10181:
        /* <DEDUP_REMOVED lines=55> */
[----:B------:R-:W-:Y:S01]  /*6330*/  VIADD R145, R145, 0x1 ;  /* 0x0000000191917836 */ /* 0x000fe20000000000 */
[----:B------:R-:W-:Y:S01]  /*6340*/  LOP3.LUT R2, R2, UR4, RZ, 0x3c, !PT ;  /* 0x0000000402027c12 */ /* 0x000fe2000f8e3cff */
[----:B------:R-:W-:-:S12]  /*6350*/  USEL UR38, UR38, URZ, UP0 ;  /* 0x0000003f26267287 */ /* 0x000fd80008000000 */
.L_x_10157:
[----:B------:R-:W0:Y:S08]  /*6360*/  S2UR UR41, SR_CgaCtaId ;  /* 0x00000000002979c3 */ /* 0x000e300000008800 */
[----:B------:R-:W-:Y:S06]  /*6370*/  BAR.SYNC.DEFER_BLOCKING 0x5, 0x200 ;  /* 0x0148000000007b1d */ /* 0x000fec0000010000 */
[----:B------:R-:W-:Y:S01]  /*6380*/  UMOV UR40, 0x400 ;  /* 0x0000040000287882 */ /* 0x000fe20000000000 */
[----:B------:R-:W-:Y:S01]  /*6390*/  BSSY B0, `(.L_x_10182) ;  /* 0x00001a0000007945 */ /* 0x000fe20003800000 */
[----:B0-----:R-:W-:-:S09]  /*63a0*/  ULEA UR40, UR41, UR40, 0x18 ;  /* 0x0000002829287291 */ /* 0x001fd2000f8ec03f */
[----:B------:R-:W0:Y:S01]  /*63b0*/  LDS.128 R32, [UR40+0x2d8d0] ;  /* 0x02d8d028ff207984 */ /* 0x000e220008000c00 */
[----:B------:R-:W-:Y:S06]  /*63c0*/  BAR.ARV 0x4, 0x200 ;  /* 0x0108000000007b1d */ /* 0x000fec0000002000 */
[----:B------:R-:W-:Y:S05]  /*63d0*/  @P0 BRA `(.L_x_10183) ;  /* 0x00000010001c0947 */ /* 0x000fea0003800000 */
[----:B------:R-:W1:Y:S08]  /*63e0*/  S2UR UR6, SR_SWINHI ;  /* 0x00000000000679c3 */ /* 0x000e700000002f00 */
[----:B------:R-:W-:Y:S01]  /*63f0*/  BAR.SYNC.DEFER_BLOCKING 0x1, 0x180 ;  /* 0x0046000000007b1d */ /* 0x000fe20000010000 */
[----:B------:R-:W-:Y:S02]  /*6400*/  F2FP.BF16.F32.PACK_AB R6, R51, R6 ;  /* 0x000000063306723e */ /* 0x000fe400000010ff */
[----:B------:R-:W-:-:S03]  /*6410*/  F2FP.BF16.F32.PACK_AB R26, R39, R26 ;  /* 0x0000001a271a723e */ /* 0x000fc600000010ff */
[----:B------:R-:W-:Y:S01]  /*6420*/  UMOV UR4, UR40 ;  /* 0x0000002800047c82 */ /* 0x000fe20008000000 */
[----:B-1----:R-:W-:Y:S01]  /*6430*/  UMOV UR5, UR6 ;  /* 0x0000000600057c82 */ /* 0x002fe20008000000 */
[----:B------:R-:W-:Y:S02]  /*6440*/  IMAD.U32 R20, RZ, RZ, UR4 ;  /* 0x00000004ff147e24 */ /* 0x000fe4000f8e00ff */
[----:B------:R-:W-:Y:S01]  /*6450*/  IMAD.U32 R21, RZ, RZ, UR5 ;  /* 0x00000005ff157e24 */ /* 0x000fe2000f8e00ff */
[----:B------:R-:W-:Y:S01]  /*6460*/  ULDC.64 UR4, c[0x0][0xc08] ;  /* 0x0003020000047ab9 */ /* 0x000fe20000000a00 */
[----:B------:R-:W-:-:S03]  /*6470*/  IMAD.WIDE R4, R152, 0x2, R20 ;  /* 0x0000000298047825 */ /* 0x000fc600078e0214 */
[C---:B------:R-:W-:Y:S02]  /*6480*/  IADD3 R75, P4, R4.reuse, 0x20, RZ ;  /* 0x00000020044b7810 */ /* 0x040fe40007f9e0ff */
[C---:B------:R-:W-:Y:S02]  /*6490*/  IADD3 R77, P3, R4.reuse, 0x3000, RZ ;  /* 0x00003000044d7810 */ /* 0x040fe40007f7e0ff */
[----:B------:R-:W-:Y:S01]  /*64a0*/  LOP3.LUT R9, R4, 0x180, RZ, 0xc0, !PT ;  /* 0x0000018004097812 */ /* 0x000fe200078ec0ff */
[--C-:B------:R-:W-:Y:S01]  /*64b0*/  IMAD.X R15, RZ, RZ, R5.reuse, P4 ;  /* 0x000000ffff0f7224 */ /* 0x100fe200020e0605 */
[----:B------:R-:W-:Y:S01]  /*64c0*/  LOP3.LUT R12, R75, 0x180, RZ, 0xc0, !PT ;  /* 0x000001804b0c7812 */ /* 0x000fe200078ec0ff */
[----:B------:R-:W-:Y:S01]  /*64d0*/  IMAD.X R13, RZ, RZ, R5, P3 ;  /* 0x000000ffff0d7224 */ /* 0x000fe200018e0605 */
[----:B0-----:R-:W-:Y:S02]  /*64e0*/  LOP3.LUT R32, R77, 0x180, RZ, 0xc0, !PT ;  /* 0x000001804d207812 */ /* 0x001fe400078ec0ff */
[----:B------:R-:W-:-:S02]  /*64f0*/  SHF.R.U64 R9, R9, 0x3, RZ ;  /* 0x0000000309097819 */ /* 0x000fc400000012ff */
[----:B------:R-:W-:Y:S02]  /*6500*/  SHF.R.U64 R12, R12, 0x3, RZ ;  /* 0x000000030c0c7819 */ /* 0x000fe400000012ff */
[C---:B------:R-:W-:Y:S02]  /*6510*/  IADD3 R79, P2, R4.reuse, 0x3020, RZ ;  /* 0x00003020044f7810 */ /* 0x040fe40007f5e0ff */
[C---:B------:R-:W-:Y:S02]  /*6520*/  IADD3 R81, P1, R4.reuse, 0x6000, RZ ;  /* 0x0000600004517810 */ /* 0x040fe40007f3e0ff */
[----:B------:R-:W-:Y:S02]  /*6530*/  IADD3 R72, P0, R4, 0x6020, RZ ;  /* 0x0000602004487810 */ /* 0x000fe40007f1e0ff */
[----:B------:R-:W-:Y:S02]  /*6540*/  SHF.R.U64 R32, R32, 0x3, RZ ;  /* 0x0000000320207819 */ /* 0x000fe400000012ff */
[----:B------:R-:W-:Y:S01]  /*6550*/  LOP3.LUT R4, R9, R4, RZ, 0x3c, !PT ;  /* 0x0000000409047212 */ /* 0x000fe200078e3cff */
[--C-:B------:R-:W-:Y:S01]  /*6560*/  IMAD.X R9, RZ, RZ, R5.reuse, P1 ;  /* 0x000000ffff097224 */ /* 0x100fe200008e0605 */
[----:B------:R-:W-:Y:S01]  /*6570*/  LOP3.LUT R14, R12, R75, RZ, 0x3c, !PT ;  /* 0x0000004b0c0e7212 */ /* 0x000fe200078e3cff */
[----:B------:R-:W-:Y:S01]  /*6580*/  IMAD.X R25, RZ, RZ, R5, P0 ;  /* 0x000000ffff197224 */ /* 0x000fe200000e0605 */
[----:B------:R-:W-:-:S02]  /*6590*/  LOP3.LUT R12, R32, R77, RZ, 0x3c, !PT ;  /* 0x0000004d200c7212 */ /* 0x000fc400078e3cff */
[----:B------:R-:W-:Y:S02]  /*65a0*/  MOV R32, R4 ;  /* 0x0000000400207202 */ /* 0x000fe40000000f00 */
[----:B------:R-:W-:Y:S02]  /*65b0*/  IADD3.X R11, RZ, R5, RZ, P2, !PT ;  /* 0x00000005ff0b7210 */ /* 0x000fe400017fe4ff */
[----:B------:R-:W-:Y:S02]  /*65c0*/  F2FP.BF16.F32.PACK_AB R4, R8, R7 ;  /* 0x000000070804723e */ /* 0x000fe400000010ff */
[----:B------:R-:W-:Y:S02]  /*65d0*/  F2FP.BF16.F32.PACK_AB R5, R24, R63 ;  /* 0x0000003f1805723e */ /* 0x000fe400000010ff */
[----:B------:R-:W-:Y:S01]  /*65e0*/  LOP3.LUT R8, R79, 0x180, RZ, 0xc0, !PT ;  /* 0x000001804f087812 */ /* 0x000fe200078ec0ff */
[----:B------:R-:W0:Y:S01]  /*65f0*/  LDC.64 R62, c[0x0][0xc00] ;  /* 0x00030000ff3e7b82 */ /* 0x000e220000000a00 */
[----:B------:R-:W-:-:S02]  /*6600*/  LOP3.LUT R24, R81, 0x180, RZ, 0xc0, !PT ;  /* 0x0000018051187812 */ /* 0x000fc400078ec0ff */
[----:B------:R-:W-:Y:S02]  /*6610*/  LOP3.LUT R51, R72, 0x180, RZ, 0xc0, !PT ;  /* 0x0000018048337812 */ /* 0x000fe400078ec0ff */
[----:B------:R-:W-:Y:S02]  /*6620*/  SHF.R.U64 R8, R8, 0x3, RZ ;  /* 0x0000000308087819 */ /* 0x000fe400000012ff */
[----:B------:R-:W-:Y:S02]  /*6630*/  SHF.R.U64 R24, R24, 0x3, RZ ;  /* 0x0000000318187819 */ /* 0x000fe400000012ff */
[----:B------:R-:W-:Y:S02]  /*6640*/  F2FP.BF16.F32.PACK_AB R7, R10, R73 ;  /* 0x000000490a07723e */ /* 0x000fe400000010ff */
[----:B------:R-:W-:Y:S02]  /*6650*/  SHF.R.U64 R51, R51, 0x3, RZ ;  /* 0x0000000333337819 */ /* 0x000fe400000012ff */
[----:B------:R-:W-:Y:S01]  /*6660*/  LOP3.LUT R10, R8, R79, RZ, 0x3c, !PT ;  /* 0x0000004f080a7212 */ /* 0x000fe200078e3cff */
[----:B------:R1:W-:Y:S01]  /*6670*/  STSM.16.M88.4 [R32], R4 ;  /* 0x0000000420007844 */ /* 0x0003e20000000200 */
[----:B------:R-:W-:-:S02]  /*6680*/  LOP3.LUT R8, R24, R81, RZ, 0x3c, !PT ;  /* 0x0000005118087212 */ /* 0x000fc400078e3cff */
[----:B------:R-:W-:Y:S02]  /*6690*/  LOP3.LUT R24, R51, R72, RZ, 0x3c, !PT ;  /* 0x0000004833187212 */ /* 0x000fe400078e3cff */
[----:B------:R-:W-:Y:S02]  /*66a0*/  MOV R72, R10 ;  /* 0x0000000a00487202 */ /* 0x000fe40000000f00 */
[----:B------:R-:W-:Y:S02]  /*66b0*/  MOV R51, R8 ;  /* 0x0000000800337202 */ /* 0x000fe40000000f00 */
[----:B------:R-:W-:Y:S02]  /*66c0*/  MOV R74, R14 ;  /* 0x0000000e004a7202 */ /* 0x000fe40000000f00 */
[----:B------:R-:W-:Y:S02]  /*66d0*/  F2FP.BF16.F32.PACK_AB R8, R48, R31 ;  /* 0x0000001f3008723e */ /* 0x000fe400000010ff */
[----:B------:R-:W-:-:S02]  /*66e0*/  F2FP.BF16.F32.PACK_AB R9, R70, R71 ;  /* 0x000000474609723e */ /* 0x000fc400000010ff */
[----:B------:R-:W-:Y:S02]  /*66f0*/  F2FP.BF16.F32.PACK_AB R10, R49, R30 ;  /* 0x0000001e310a723e */ /* 0x000fe400000010ff */
[----:B------:R-:W-:Y:S01]  /*6700*/  F2FP.BF16.F32.PACK_AB R11, R68, R69 ;  /* 0x00000045440b723e */ /* 0x000fe200000010ff */
[----:B------:R-:W2:Y:S01]  /*6710*/  LDC.64 R30, c[0x0][0xc00] ;  /* 0x00030000ff1e7b82 */ /* 0x000ea20000000a00 */
[----:B------:R-:W-:Y:S02]  /*6720*/  MOV R73, R12 ;  /* 0x0000000c00497202 */ /* 0x000fe40000000f00 */
[----:B------:R-:W-:Y:S01]  /*6730*/  F2FP.BF16.F32.PACK_AB R12, R46, R43 ;  /* 0x0000002b2e0c723e */ /* 0x000fe200000010ff */
[----:B------:R3:W-:Y:S01]  /*6740*/  STSM.16.M88.4 [R74], R8 ;  /* 0x000000084a007844 */ /* 0x0007e20000000200 */
[----:B------:R-:W-:Y:S02]  /*6750*/  F2FP.BF16.F32.PACK_AB R13, R66, R67 ;  /* 0x00000043420d723e */ /* 0x000fe400000010ff */
[----:B------:R-:W-:-:S02]  /*6760*/  F2FP.BF16.F32.PACK_AB R14, R47, R44 ;  /* 0x0000002c2f0e723e */ /* 0x000fc400000010ff */
[----:B------:R-:W-:Y:S02]  /*6770*/  F2FP.BF16.F32.PACK_AB R15, R64, R65 ;  /* 0x00000041400f723e */ /* 0x000fe400000010ff */
[----:B-1----:R-:W-:Y:S02]  /*6780*/  MOV R32, R24 ;  /* 0x0000001800207202 */ /* 0x002fe40000000f00 */
[----:B------:R-:W-:Y:S01]  /*6790*/  F2FP.BF16.F32.PACK_AB R4, R42, R37 ;  /* 0x000000252a04723e */ /* 0x000fe200000010ff */
[----:B------:R-:W-:Y:S01]  /*67a0*/  STSM.16.M88.4 [R73], R12 ;  /* 0x0000000c49007844 */ /* 0x000fe20000000200 */
[----:B------:R-:W-:Y:S02]  /*67b0*/  F2FP.BF16.F32.PACK_AB R5, R60, R61 ;  /* 0x0000003d3c05723e */ /* 0x000fe400000010ff */
[----:B------:R-:W-:Y:S02]  /*67c0*/  F2FP.BF16.F32.PACK_AB R6, R41, R36 ;  /* 0x000000242906723e */ /* 0x000fe400000010ff */
[----:B------:R-:W-:-:S02]  /*67d0*/  F2FP.BF16.F32.PACK_AB R7, R58, R59 ;  /* 0x0000003b3a07723e */ /* 0x000fc400000010ff */
[----:B------:R-:W-:Y:S02]  /*67e0*/  F2FP.BF16.F32.PACK_AB R24, R38, R27 ;  /* 0x0000001b2618723e */ /* 0x000fe400000010ff */
[----:B------:R-:W-:Y:S01]  /*67f0*/  F2FP.BF16.F32.PACK_AB R25, R56, R57 ;  /* 0x000000393819723e */ /* 0x000fe200000010ff */
[----:B------:R1:W-:Y:S01]  /*6800*/  STSM.16.M88.4 [R72], R4 ;  /* 0x0000000448007844 */ /* 0x0003e20000000200 */
[----:B------:R-:W-:Y:S01]  /*6810*/  F2FP.BF16.F32.PACK_AB R27, R54, R55 ;  /* 0x00000037361b723e */ /* 0x000fe200000010ff */
[----:B--2---:R-:W-:Y:S01]  /*6820*/  IMAD.WIDE R30, R136, 0x4, R30 ;  /* 0x00000004881e7825 */ /* 0x004fe200078e021e */
[----:B---3--:R-:W-:Y:S02]  /*6830*/  F2FP.BF16.F32.PACK_AB R8, R40, R3 ;  /* 0x000000032808723e */ /* 0x008fe400000010ff */
[----:B------:R-:W-:Y:S01]  /*6840*/  F2FP.BF16.F32.PACK_AB R9, R52, R53 ;  /* 0x000000353409723e */ /* 0x000fe200000010ff */
[----:B------:R2:W-:Y:S01]  /*6850*/  STSM.16.M88.4 [R51], R24 ;  /* 0x0000001833007844 */ /* 0x0005e20000000200 */
[----:B------:R-:W-:Y:S01]  /*6860*/  F2FP.BF16.F32.PACK_AB R10, R45, R0 ;  /* 0x000000002d0a723e */ /* 0x000fe200000010ff */
[----:B------:R-:W-:Y:S01]  /*6870*/  IMAD.MOV.U32 R3, RZ, RZ, RZ ;  /* 0x000000ffff037224 */ /* 0x000fe200078e00ff */
[----:B------:R-:W-:Y:S01]  /*6880*/  F2FP.BF16.F32.PACK_AB R11, R135, R50 ;  /* 0x00000032870b723e */ /* 0x000fe200000010ff */
[----:B------:R-:W3:Y:S01]  /*6890*/  LDC R0, c[0x0][0xbe8] ;  /* 0x0002fa00ff007b82 */ /* 0x000ee20000000800 */
[----:B------:R-:W-:-:S02]  /*68a0*/  ISETP.NE.U32.AND P2, PT, RZ, UR4, PT ;  /* 0x00000004ff007c0c */ /* 0x000fc4000bf45070 */
[----:B0-----:R-:W-:Y:S01]  /*68b0*/  ISETP.NE.U32.AND P0, PT, R62, RZ, PT ;  /* 0x000000ff3e00720c */ /* 0x001fe20003f05070 */
[----:B------:R2:W-:Y:S04]  /*68c0*/  STSM.16.M88.4 [R32], R8 ;  /* 0x0000000820007844 */ /* 0x0005e80000000200 */
[----:B------:R-:W-:Y:S01]  /*68d0*/  BAR.SYNC.DEFER_BLOCKING 0x1, 0x180 ;  /* 0x0046000000007b1d */ /* 0x000fe20000010000 */
[----:B------:R-:W-:Y:S02]  /*68e0*/  ISETP.NE.AND.EX P2, PT, RZ, UR5, PT, P2 ;  /* 0x00000005ff007c0c */ /* 0x000fe4000bf45320 */
[----:B------:R-:W-:-:S11]  /*68f0*/  ISETP.NE.AND.EX P0, PT, R63, RZ, PT, P0 ;  /* 0x000000ff3f00720c */ /* 0x000fd60003f05300 */
[C---:B-1----:R-:W-:Y:S01]  /*6900*/  @P2 LEA R4, P3, R136.reuse, UR4, 0x2 ;  /* 0x0000000488042c11 */ /* 0x042fe2000f8610ff */
[----:B------:R-:W-:Y:S02]  /*6910*/  ULDC UR4, c[0x0][0xa88] ;  /* 0x0002a20000047ab9 */ /* 0x000fe40000000800 */
[----:B------:R-:W-:Y:S01]  /*6920*/  IMAD.U32 R7, RZ, RZ, UR4 ;  /* 0x00000004ff077e24 */ /* 0x000fe2000f8e00ff */
[----:B------:R-:W-:Y:S01]  /*6930*/  @P2 LEA.HI.X R5, R136, UR5, R141, 0x2, P3 ;  /* 0x0000000588052c11 */ /* 0x000fe200098f148d */
[----:B------:R2:W5:Y:S01]  /*6940*/  @P0 LDG.E R3, desc[UR36][R30.64] ;  /* 0x000000241e030981 */ /* 0x000562000c1e1900 */
[----:B---3--:R-:W-:Y:S01]  /*6950*/  ISETP.NE.AND P1, PT, R0, 0x1, PT ;  /* 0x000000010000780c */ /* 0x008fe20003f25270 */
[----:B------:R-:W-:Y:S02]  /*6960*/  IMAD R15, R139, 0xc0, R150 ;  /* 0x000000c08b0f7824 */ /* 0x000fe400078e0296 */
[----:B------:R2:W5:Y:S10]  /*6970*/  @P2 LDG.E R7, desc[UR36][R4.64] ;  /* 0x0000002404072981 */ /* 0x000574000c1e1900 */
[----:B------:R-:W0:Y:S08]  /*6980*/  @P1 LDC R12, c[0x0][0xbec] ;  /* 0x0002fb00ff0c1b82 */ /* 0x000e300000000800 */
[----:B------:R-:W1:Y:S01]  /*6990*/  @P1 LDC R13, c[0x0][0xbf0] ;  /* 0x0002fc00ff0d1b82 */ /* 0x000e620000000800 */
[----:B--2---:R-:W-:Y:S05]  /*69a0*/  @P2 BRA `(.L_x_10184) ;  /* 0x0000000000102947 */ /* 0x004fea0003800000 */
[----:B------:R-:W-:Y:S05]  /*69b0*/  @!P0 BRA `(.L_x_10184) ;  /* 0x00000000000c8947 */ /* 0x000fea0003800000 */
[----:B------:R-:W2:Y:S04]  /*69c0*/  LDG.E R4, desc[UR36][R30.64] ;  /* 0x000000241e047981 */ /* 0x000ea8000c1e1900 */
[----:B-----5:R-:W2:Y:S02]  /*69d0*/  LDG.E R7, desc[UR36][R30.64+0x4] ;  /* 0x000004241e077981 */ /* 0x020ea4000c1e1900 */
[----:B--2---:R-:W-:-:S07]  /*69e0*/  IMAD.IADD R7, R7, 0x1, -R4 ;  /* 0x0000000107077824 */ /* 0x004fce00078e0a04 */
.L_x_10184:
[----:B------:R-:W-:Y:S01]  /*69f0*/  SHF.R.S32.HI R32, RZ, 0x1f, R138 ;  /* 0x0000001fff207819 */ /* 0x000fe2000001148a */
[----:B0-----:R-:W-:Y:S01]  /*6a00*/  @P1 IMAD.HI.U32 R4, R15, R12, RZ ;  /* 0x0000000c0f041227 */ /* 0x001fe200078e00ff */
[----:B------:R-:W-:Y:S01]  /*6a10*/  ULDC.64 UR4, c[0x0][0xb90] ;  /* 0x0002e40000047ab9 */ /* 0x000fe20000000a00 */
[--C-:B-----5:R-:W-:Y:S01]  /*6a20*/  SHF.R.S32.HI R31, RZ, 0x1f, R3.reuse ;  /* 0x0000001fff1f7819 */ /* 0x120fe20000011403 */
[----:B------:R-:W0:Y:S01]  /*6a30*/  @P1 LDC R53, c[0x0][0xbec] ;  /* 0x0002fb00ff351b82 */ /* 0x000e220000000800 */
[----:B------:R-:W-:Y:S01]  /*6a40*/  IMAD R5, R32, UR4, RZ ;  /* 0x0000000420057c24 */ /* 0x000fe2000f8e02ff */
[----:B------:R-:W-:Y:S01]  /*6a50*/  SEL R141, R141, RZ, !P0 ;  /* 0x000000ff8d8d7207 */ /* 0x000fe20004000000 */
[----:B------:R-:W-:Y:S01]  /*6a60*/  IMAD.MOV.U32 R30, RZ, RZ, R3 ;  /* 0x000000ffff1e7224 */ /* 0x000fe200078e0003 */
[----:B------:R-:W-:Y:S01]  /*6a70*/  SEL R49, R136, RZ, !P0 ;  /* 0x000000ff88317207 */ /* 0x000fe20004000000 */
[----:B------:R-:W-:Y:S01]  /*6a80*/  IMAD.MOV.U32 R9, RZ, RZ, R15 ;  /* 0x000000ffff097224 */ /* 0x000fe200078e000f */
[----:B-1----:R-:W-:Y:S01]  /*6a90*/  @P1 SHF.R.U32.HI R9, RZ, R13, R4 ;  /* 0x0000000dff091219 */ /* 0x002fe20000011604 */
[C---:B------:R-:W-:Y:S01]  /*6aa0*/  IMAD R13, R138.reuse, UR5, R5 ;  /* 0x000000058a0d7c24 */ /* 0x040fe2000f8e0205 */
[----:B------:R-:W-:Y:S01]  /*6ab0*/  ULDC.64 UR6, c[0x0][0xa80] ;  /* 0x0002a00000067ab9 */ /* 0x000fe20000000a00 */
[----:B------:R-:W-:Y:S01]  /*6ac0*/  IMAD.WIDE.U32 R4, R138, UR4, R30 ;  /* 0x000000048a047c25 */ /* 0x000fe2000f8e001e */
[----:B------:R-:W-:-:S03]  /*6ad0*/  ULDC.64 UR4, c[0x0][0xb98] ;  /* 0x0002e60000047ab9 */ /* 0x000fc60000000a00 */
[----:B------:R-:W-:Y:S01]  /*6ae0*/  IMAD R11, R144, 0x20, R137 ;  /* 0x00000020900b7824 */ /* 0x000fe200078e0289 */
[----:B------:R-:W-:Y:S01]  /*6af0*/  IADD3 R5, R5, R13, RZ ;  /* 0x0000000d05057210 */ /* 0x000fe20007ffe0ff */
[----:B------:R-:W-:Y:S01]  /*6b00*/  IMAD R6, R141, UR4, RZ ;  /* 0x000000048d067c24 */ /* 0x000fe2000f8e02ff */
[----:B------:R-:W-:Y:S01]  /*6b10*/  SHF.R.S32.HI R13, RZ, 0x1f, R9 ;  /* 0x0000001fff0d7819 */ /* 0x000fe20000011409 */
[----:B------:R-:W-:-:S04]  /*6b20*/  IMAD.WIDE R20, R11, 0x2, R20 ;  /* 0x000000020b147825 */ /* 0x000fc800078e0214 */
[----:B------:R-:W-:Y:S01]  /*6b30*/  IMAD.MOV R11, RZ, RZ, -R9 ;  /* 0x000000ffff0b7224 */ /* 0x000fe200078e0a09 */
[C---:B------:R-:W-:Y:S01]  /*6b40*/  IADD3 R25, P6, R20.reuse, 0x3000, RZ ;  /* 0x0000300014197810 */ /* 0x040fe20007fde0ff */
[----:B------:R-:W-:Y:S01]  /*6b50*/  IMAD.WIDE.U32 R4, R49, UR4, R4 ;  /* 0x0000000431047c25 */ /* 0x000fe2000f8e0004 */
[----:B------:R-:W-:Y:S02]  /*6b60*/  IADD3 R37, P4, R20, 0x6000, RZ ;  /* 0x0000600014257810 */ /* 0x000fe40007f9e0ff */
[----:B------:R-:W-:Y:S01]  /*6b70*/  LOP3.LUT R24, R25, 0x180, RZ, 0xc0, !PT ;  /* 0x0000018019187812 */ /* 0x000fe200078ec0ff */
[----:B------:R-:W-:Y:S01]  /*6b80*/  IMAD R11, R0, R11, R15 ;  /* 0x0000000b000b7224 */ /* 0x000fe200078e020f */
[----:B------:R-:W-:Y:S01]  /*6b90*/  IADD3 R4, P0, R9, R4, RZ ;  /* 0x0000000409047210 */ /* 0x000fe20007f1e0ff */
[----:B------:R-:W-:Y:S01]  /*6ba0*/  IMAD R10, R49, UR5, R6 ;  /* 0x00000005310a7c24 */ /* 0x000fe2000f8e0206 */
[----:B------:R-:W-:Y:S01]  /*6bb0*/  IADD3 R15, P2, R20, 0x1800, RZ ;  /* 0x00001800140f7810 */ /* 0x000fe20007f5e0ff */
[----:B------:R-:W-:Y:S01]  /*6bc0*/  ULDC.64 UR4, c[0x0][0xb88] ;  /* 0x0002e20000047ab9 */ /* 0x000fe20000000a00 */
[----:B------:R-:W-:Y:S01]  /*6bd0*/  SHF.R.S32.HI R6, RZ, 0x1f, R11 ;  /* 0x0000001fff067819 */ /* 0x000fe2000001140b */
[----:B------:R-:W-:Y:S01]  /*6be0*/  IMAD R14, R139, 0xc0, R148 ;  /* 0x000000c08b0e7824 */ /* 0x000fe200078e0294 */
[----:B------:R-:W-:Y:S01]  /*6bf0*/  IADD3.X R5, R13, R5, R10, P0, !PT ;  /* 0x000000050d057210 */ /* 0x000fe200007fe40a */
[----:B------:R-:W-:Y:S01]  /*6c00*/  IMAD R51, R7, R0, RZ ;  /* 0x0000000007337224 */ /* 0x000fe200078e02ff */
[----:B------:R-:W-:Y:S01]  /*6c10*/  LOP3.LUT R8, R15, 0x180, RZ, 0xc0, !PT ;  /* 0x000001800f087812 */ /* 0x000fe200078ec0ff */
[----:B------:R-:W-:Y:S01]  /*6c20*/  IMAD R12, R6, UR4, RZ ;  /* 0x00000004060c7c24 */ /* 0x000fe2000f8e02ff */
[----:B------:R-:W-:Y:S01]  /*6c30*/  IADD3 R13, P5, R20, 0x4800, RZ ;  /* 0x00004800140d7810 */ /* 0x000fe20007fbe0ff */
[----:B------:R-:W-:Y:S01]  /*6c40*/  IMAD.WIDE.U32 R4, R11, UR4, R4 ;  /* 0x000000040b047c25 */ /* 0x000fe2000f8e0004 */
[----:B------:R-:W-:-:S02]  /*6c50*/  SHF.R.U64 R8, R8, 0x3, RZ ;  /* 0x0000000308087819 */ /* 0x000fc400000012ff */
[----:B------:R-:W-:Y:S01]  /*6c60*/  LOP3.LUT R36, R37, 0x180, RZ, 0xc0, !PT ;  /* 0x0000018025247812 */ /* 0x000fe200078ec0ff */
[----:B------:R-:W-:Y:S01]  /*6c70*/  IMAD R9, R11, UR5, R12 ;  /* 0x000000050b097c24 */ /* 0x000fe2000f8e020c */
[----:B------:R-:W-:Y:S01]  /*6c80*/  ULDC.64 UR4, c[0x0][0xb50] ;  /* 0x0002d40000047ab9 */ /* 0x000fe20000000a00 */
[----:B------:R-:W-:Y:S01]  /*6c90*/  LOP3.LUT R6, R8, R15, RZ, 0x3c, !PT ;  /* 0x0000000f08067212 */ /* 0x000fe200078e3cff */
[----:B------:R-:W-:Y:S01]  /*6ca0*/  IMAD.X R7, RZ, RZ, R21, P2 ;  /* 0x000000ffff077224 */ /* 0x000fe200010e0615 */
[----:B------:R-:W-:Y:S01]  /*6cb0*/  LEA R8, P0, R4, UR4, 0x2 ;  /* 0x0000000404087c11 */ /* 0x000fe2000f8010ff */
[----:B------:R-:W-:Y:S01]  /*6cc0*/  IMAD.IADD R5, R5, 0x1, R9 ;  /* 0x0000000105057824 */ /* 0x000fe200078e0209 */
[----:B------:R-:W-:Y:S02]  /*6cd0*/  LOP3.LUT R9, R20, 0x180, RZ, 0xc0, !PT ;  /* 0x0000018014097812 */ /* 0x000fe400078ec0ff */
[----:B------:R-:W-:Y:S01]  /*6ce0*/  LOP3.LUT R12, R13, 0x180, RZ, 0xc0, !PT ;  /* 0x000001800d0c7812 */ /* 0x000fe200078ec0ff */
[----:B------:R-:W-:Y:S01]  /*6cf0*/  SHFL.IDX PT, R44, R8, RZ, 0x1c1f ;  /* 0x001c1fff082c7589 */ /* 0x000fe200000e0000 */
[----:B------:R-:W-:Y:S01]  /*6d00*/  LEA.HI.X R10, R4, UR5, R5, 0x2, P0 ;  /* 0x00000005040a7c11 */ /* 0x000fe200080f1405 */
[----:B------:R-:W-:Y:S01]  /*6d10*/  VIADD R4, R14, 0x8 ;  /* 0x000000080e047836 */ /* 0x000fe20000000000 */
[----:B------:R-:W-:Y:S01]  /*6d20*/  LOP3.LUT P0, RZ, R146, 0x3, RZ, 0xc0, !PT ;  /* 0x0000000392ff7812 */ /* 0x000fe2000780c0ff */
[----:B------:R-:W-:Y:S01]  /*6d30*/  SHFL.IDX PT, R46, R8, 0x1, 0x1c1f ;  /* 0x003c1f00082e7f89 */ /* 0x000fe200000e0000 */
[----:B------:R-:W-:Y:S01]  /*6d40*/  SHF.R.U64 R9, R9, 0x3, RZ ;  /* 0x0000000309097819 */ /* 0x000fe200000012ff */
[----:B------:R-:W-:Y:S01]  /*6d50*/  ULDC.64 UR4, c[0x0][0xaa0] ;  /* 0x0002a80000047ab9 */ /* 0x000fe20000000a00 */
[-C--:B------:R-:W-:Y:S01]  /*6d60*/  ISETP.GE.OR P2, PT, R14, R51.reuse, P0 ;  /* 0x000000330e00720c */ /* 0x080fe20000746670 */
[----:B------:R-:W1:Y:S01]  /*6d70*/  SHFL.IDX PT, R45, R10, RZ, 0x1c1f ;  /* 0x001c1fff0a2d7589 */ /* 0x000e6200000e0000 */
[----:B------:R-:W-:-:S02]  /*6d80*/  ISETP.GE.OR P0, PT, R4, R51, P0 ;  /* 0x000000330400720c */ /* 0x000fc40000706670 */
[----:B------:R-:W-:Y:S01]  /*6d90*/  IADD3 R5, P3, R20, 0x7800, RZ ;  /* 0x0000780014057810 */ /* 0x000fe20007f7e0ff */
[----:B------:R-:W2:Y:S01]  /*6da0*/  SHFL.IDX PT, R47, R10, 0x1, 0x1c1f ;  /* 0x003c1f000a2f7f89 */ /* 0x000ea200000e0000 */
[----:B------:R-:W-:Y:S01]  /*6db0*/  IMAD R30, R31, UR4, RZ ;  /* 0x000000041f1e7c24 */ /* 0x000fe2000f8e02ff */
[----:B------:R-:W-:Y:S02]  /*6dc0*/  SHF.R.U64 R24, R24, 0x3, RZ ;  /* 0x0000000318187819 */ /* 0x000fe400000012ff */
[----:B------:R-:W-:Y:S02]  /*6dd0*/  SHF.R.U64 R12, R12, 0x3, RZ ;  /* 0x000000030c0c7819 */ /* 0x000fe400000012ff */
[----:B------:R-:W-:Y:S02]  /*6de0*/  SHF.R.U64 R36, R36, 0x3, RZ ;  /* 0x0000000324247819 */ /* 0x000fe400000012ff */
[----:B------:R-:W-:Y:S01]  /*6df0*/  LOP3.LUT R20, R9, R20, RZ, 0x3c, !PT ;  /* 0x0000001409147212 */ /* 0x000fe200078e3cff */
[----:B------:R-:W-:Y:S01]  /*6e00*/  IMAD R31, R3, UR5, R30 ;  /* 0x00000005031f7c24 */ /* 0x000fe2000f8e021e */
[----:B------:R-:W-:Y:S01]  /*6e10*/  LOP3.LUT R24, R24, R25, RZ, 0x3c, !PT ;  /* 0x0000001918187212 */ /* 0x000fe200078e3cff */
[----:B-1----:R1:W-:Y:S01]  /*6e20*/  @!P2 ST.E desc[UR36][R44.64], R28 ;  /* 0x0000001c2c00a985 */ /* 0x0023e2000c101924 */
[----:B------:R-:W-:Y:S01]  /*6e30*/  LOP3.LUT R12, R12, R13, RZ, 0x3c, !PT ;  /* 0x0000000d0c0c7212 */ /* 0x000fe200078e3cff */
[----:B------:R-:W-:Y:S01]  /*6e40*/  IMAD R30, R143, 0x60, R144 ;  /* 0x000000608f1e7824 */ /* 0x000fe200078e0290 */
[----:B------:R-:W-:Y:S01]  /*6e50*/  LOP3.LUT R36, R36, R37, RZ, 0x3c, !PT ;  /* 0x0000002524247212 */ /* 0x000fe200078e3cff */
[----:B--2---:R2:W-:Y:S01]  /*6e60*/  @!P0 ST.E desc[UR36][R46.64], R29 ;  /* 0x0000001d2e008985 */ /* 0x0045e2000c101924 */
[--C-:B------:R-:W-:Y:S01]  /*6e70*/  IMAD.X R25, RZ, RZ, R21.reuse, P6 ;  /* 0x000000ffff197224 */ /* 0x100fe200030e0615 */
[----:B------:R-:W-:Y:S01]  /*6e80*/  LOP3.LUT R4, R5, 0x180, RZ, 0xc0, !PT ;  /* 0x0000018005047812 */ /* 0x000fe200078ec0ff */
[--C-:B------:R-:W-:Y:S01]  /*6e90*/  IMAD.X R13, RZ, RZ, R21.reuse, P5 ;  /* 0x000000ffff0d7224 */ /* 0x100fe200028e0615 */
[----:B------:R3:W5:Y:S01]  /*6ea0*/  LD.E.128 R8, desc[UR36][R20.64] ;  /* 0x0000002414087980 */ /* 0x000762000c101d00 */
[--C-:B------:R-:W-:Y:S01]  /*6eb0*/  IMAD.X R37, RZ, RZ, R21.reuse, P4 ;  /* 0x000000ffff257224 */ /* 0x100fe200020e0615 */
[----:B------:R-:W-:Y:S01]  /*6ec0*/  SHF.R.U64 R4, R4, 0x3, RZ ;  /* 0x0000000304047819 */ /* 0x000fe200000012ff */
[----:B------:R-:W-:Y:S01]  /*6ed0*/  IMAD.X R41, RZ, RZ, R21, P3 ;  /* 0x000000ffff297224 */ /* 0x000fe200018e0615 */
[----:B-1----:R-:W1:Y:S01]  /*6ee0*/  @P1 LDC R45, c[0x0][0xbf0] ;  /* 0x0002fc00ff2d1b82 */ /* 0x002e620000000800 */
[----:B------:R-:W-:Y:S01]  /*6ef0*/  IMAD R30, R139, 0xc0, R30 ;  /* 0x000000c08b1e7824 */ /* 0x000fe200078e021e */
[----:B------:R-:W-:Y:S01]  /*6f00*/  LOP3.LUT R40, R4, R5, RZ, 0x3c, !PT ;  /* 0x0000000504287212 */ /* 0x000fe200078e3cff */
[----:B------:R-:W5:Y:S01]  /*6f10*/  LD.E.128 R24, desc[UR36][R24.64] ;  /* 0x0000002418187980 */ /* 0x000f62000c101d00 */
[----:B--2---:R-:W-:Y:S01]  /*6f20*/  IMAD.WIDE.U32 R28, R3, UR4, RZ ;  /* 0x00000004031c7c25 */ /* 0x004fe2000f8e00ff */
[----:B------:R-:W-:-:S02]  /*6f30*/  ULDC.64 UR4, c[0x0][0xae8] ;  /* 0x0002ba0000047ab9 */ /* 0x000fc40000000a00 */
[----:B------:R-:W5:Y:S01]  /*6f40*/  LD.E.128 R4, desc[UR36][R6.64] ;  /* 0x0000002406047980 */ /* 0x000f62000c101d00 */
[----:B---3--:R-:W-:Y:S02]  /*6f50*/  IMAD.IADD R21, R29, 0x1, R31 ;  /* 0x000000011d157824 */ /* 0x008fe400078e021f */
[----:B------:R-:W-:Y:S01]  /*6f60*/  IMAD R3, R32, UR4, RZ ;  /* 0x0000000420037c24 */ /* 0x000fe2000f8e02ff */
[----:B------:R-:W5:Y:S01]  /*6f70*/  LD.E.128 R12, desc[UR36][R12.64] ;  /* 0x000000240c0c7980 */ /* 0x000f62000c101d00 */
[----:B------:R-:W-:Y:S02]  /*6f80*/  IMAD.MOV.U32 R20, RZ, RZ, R28 ;  /* 0x000000ffff147224 */ /* 0x000fe400078e001c */
[C---:B------:R-:W-:Y:S01]  /*6f90*/  IMAD R3, R138.reuse, UR5, R3 ;  /* 0x000000058a037c24 */ /* 0x040fe2000f8e0203 */
[----:B------:R-:W5:Y:S01]  /*6fa0*/  LD.E.128 R36, desc[UR36][R36.64] ;  /* 0x0000002424247980 */ /* 0x000f62000c101d00 */
[----:B------:R-:W-:Y:S01]  /*6fb0*/  IMAD.WIDE.U32 R20, R138, UR4, R20 ;  /* 0x000000048a147c25 */ /* 0x000fe2000f8e0014 */
[----:B------:R-:W-:-:S02]  /*6fc0*/  ULDC.64 UR4, c[0x0][0xaf0] ;  /* 0x0002bc0000047ab9 */ /* 0x000fc40000000a00 */
[----:B------:R-:W5:Y:S01]  /*6fd0*/  LD.E.128 R40, desc[UR36][R40.64] ;  /* 0x0000002428287980 */ /* 0x000f62000c101d00 */
[----:B0-----:R-:W-:Y:S01]  /*6fe0*/  @P1 IMAD.HI.U32 R28, R30, R53, RZ ;  /* 0x000000351e1c1227 */ /* 0x001fe200078e00ff */
[----:B------:R-:W-:Y:S01]  /*6ff0*/  IADD3 R21, R21, R3, RZ ;  /* 0x0000000315157210 */ /* 0x000fe20007ffe0ff */
[----:B------:R-:W-:Y:S01]  /*7000*/  @!PT LDS RZ, [RZ] ;  /* 0x00000000fffff984 */ /* 0x000fe20000000800 */
[----:B------:R-:W-:Y:S01]  /*7010*/  @!PT LDS RZ, [RZ] ;  /* 0x00000000fffff984 */ /* 0x000fe20000000800 */
[----:B------:R-:W-:Y:S01]  /*7020*/  @!PT LDS RZ, [RZ] ;  /* 0x00000000fffff984 */ /* 0x000fe20000000800 */
[----:B------:R-:W-:Y:S01]  /*7030*/  @!PT LDS RZ, [RZ] ;  /* 0x00000000fffff984 */ /* 0x000fe20000000800 */
[----:B------:R0:W-:Y:S06]  /*7040*/  MEMBAR.ALL.CTA ;  /* 0x0000000000007992 */ /* 0x0001ec0000008000 */
[----:B0-----:R-:W0:Y:S01]  /*7050*/  FENCE.VIEW.ASYNC.S ;  /* 0x00000000000073c6 */ /* 0x001e220000000000 */
[----:B------:R-:W-:Y:S01]  /*7060*/  IMAD.MOV.U32 R3, RZ, RZ, R30 ;  /* 0x000000ffff037224 */ /* 0x000fe200078e001e */
[----:B-1----:R-:W-:Y:S01]  /*7070*/  @P1 SHF.R.U32.HI R3, RZ, R45, R28 ;  /* 0x0000002dff031219 */ /* 0x002fe2000001161c */
[----:B------:R-:W-:-:S02]  /*7080*/  IMAD R29, R141, UR4, RZ ;  /* 0x000000048d1d7c24 */ /* 0x000fc4000f8e02ff */
[----:B------:R-:W-:Y:S01]  /*7090*/  IMAD.WIDE.U32 R20, R49, UR4, R20 ;  /* 0x0000000431147c25 */ /* 0x000fe2000f8e0014 */
[----:B------:R-:W-:-:S03]  /*70a0*/  SHF.R.S32.HI R28, RZ, 0x1f, R3 ;  /* 0x0000001fff1c7819 */ /* 0x000fc60000011403 */
[----:B------:R-:W-:Y:S01]  /*70b0*/  IMAD R29, R49, UR5, R29 ;  /* 0x00000005311d7c24 */ /* 0x000fe2000f8e021d */
[----:B------:R-:W-:Y:S01]  /*70c0*/  ULDC.64 UR4, c[0x0][0xae0] ;  /* 0x0002b80000047ab9 */ /* 0x000fe20000000a00 */
[----:B------:R-:W-:Y:S02]  /*70d0*/  IMAD.MOV R31, RZ, RZ, -R3 ;  /* 0x000000ffff1f7224 */ /* 0x000fe400078e0a03 */
[----:B------:R-:W-:Y:S02]  /*70e0*/  IMAD.IADD R21, R21, 0x1, R29 ;  /* 0x0000000115157824 */ /* 0x000fe400078e021d */
[----:B------:R-:W-:Y:S02]  /*70f0*/  IMAD R29, R0, R31, R30 ;  /* 0x0000001f001d7224 */ /* 0x000fe400078e021e */
[----:B------:R-:W-:-:S03]  /*7100*/  IMAD R28, R28, UR4, RZ ;  /* 0x000000041c1c7c24 */ /* 0x000fc6000f8e02ff */
[----:B------:R-:W-:Y:S01]  /*7110*/  SHF.R.S32.HI R0, RZ, 0x1f, R29 ;  /* 0x0000001fff007819 */ /* 0x000fe2000001141d */
[C---:B------:R-:W-:Y:S02]  /*7120*/  IMAD R31, R3.reuse, UR5, R28 ;  /* 0x00000005031f7c24 */ /* 0x040fe4000f8e021c */
[----:B------:R-:W-:Y:S01]  /*7130*/  IMAD.WIDE.U32 R20, R3, UR4, R20 ;  /* 0x0000000403147c25 */ /* 0x000fe2000f8e0014 */
[----:B------:R-:W-:-:S03]  /*7140*/  ULDC.64 UR4, c[0x0][0xad8] ;  /* 0x0002b60000047ab9 */ /* 0x000fc60000000a00 */
[----:B------:R-:W-:Y:S02]  /*7150*/  IMAD R0, R0, UR4, RZ ;  /* 0x0000000400007c24 */ /* 0x000fe4000f8e02ff */
[----:B------:R-:W-:Y:S02]  /*7160*/  IMAD.IADD R21, R21, 0x1, R31 ;  /* 0x0000000115157824 */ /* 0x000fe400078e021f */
[----:B------:R-:W-:Y:S02]  /*7170*/  IMAD R3, R29, UR5, R0 ;  /* 0x000000051d037c24 */ /* 0x000fe4000f8e0200 */
[----:B------:R-:W-:Y:S02]  /*7180*/  IMAD R0, R139, 0xc0, R144 ;  /* 0x000000c08b007824 */ /* 0x000fe400078e0290 */
[----:B------:R-:W-:Y:S01]  /*7190*/  IMAD.WIDE.U32 R20, R29, UR4, R20 ;  /* 0x000000041d147c25 */ /* 0x000fe2000f8e0014 */
[----:B------:R-:W-:Y:S02]  /*71a0*/  UIADD3 UR4, UR40, 0x2d820, URZ ;  /* 0x0002d82028047890 */ /* 0x000fe4000fffe03f */
[----:B------:R-:W-:Y:S01]  /*71b0*/  ISETP.GE.AND P0, PT, R0, R51, PT ;  /* 0x000000330000720c */ /* 0x000fe20003f06270 */
[----:B------:R-:W-:Y:S01]  /*71c0*/  IMAD.IADD R3, R21, 0x1, R3 ;  /* 0x0000000115037824 */ /* 0x000fe200078e0203 */
[----:B------:R-:W-:Y:S01]  /*71d0*/  LEA R32, P1, R20, UR6, 0x1 ;  /* 0x0000000614207c11 */ /* 0x000fe2000f8208ff */
[----:B------:R-:W-:-:S03]  /*71e0*/  UPRMT UR4, URZ, 0x654, UR4 ;  /* 0x000006543f047896 */ /* 0x000fc60008000004 */
[----:B------:R-:W-:Y:S01]  /*71f0*/  LEA.HI.X R3, R20, UR7, R3, 0x1, P1 ;  /* 0x0000000714037c11 */ /* 0x000fe200088f0c03 */
[----:B0-----:R0:W1:Y:S01]  /*7200*/  SHFL.IDX PT, R28, R32, RZ, 0x1c1f ;  /* 0x001c1fff201c7589 */ /* 0x00106200000e0000 */
[----:B------:R-:W-:Y:S03]  /*7210*/  BSSY B1, `(.L_x_10185) ;  /* 0x0000010000017945 */ /* 0x000fe60003800000 */
[----:B------:R0:W2:Y:S01]  /*7220*/  SHFL.IDX PT, R29, R3, RZ, 0x1c1f ;  /* 0x001c1fff031d7589 */ /* 0x0000a200000e0000 */
[----:B------:R-:W-:Y:S01]  /*7230*/  SYNCS.ARRIVE.TRANS64.RED.A1T0 RZ, [UR4], RZ ;  /* 0x000000ffffff79a7 */ /* 0x000fe20008100404 */
[----:B------:R-:W-:Y:S05]  /*7240*/  @P0 BRA `(.L_x_10186) ;  /* 0x0000000000300947 */ /* 0x000fea0003800000 */
[----:B------:R-:W-:Y:S02]  /*7250*/  ULDC UR4, c[0x0][0xac8] ;  /* 0x0002b20000047ab9 */ /* 0x000fe40000000800 */
[----:B------:R-:W-:Y:S02]  /*7260*/  ISETP.GE.AND P1, PT, R140, UR4, PT ;  /* 0x000000048c007c0c */ /* 0x000fe4000bf26270 */
[----:B------:R-:W-:Y:S02]  /*7270*/  ISETP.GE.AND P2, PT, R142, UR4, PT ;  /* 0x000000048e007c0c */ /* 0x000fe4000bf46270 */
[----:B------:R-:W-:-:S09]  /*7280*/  ISETP.GE.AND P0, PT, R137, UR4, PT ;  /* 0x0000000489007c0c */ /* 0x000fd2000bf06270 */
[-C--:B-1----:R-:W-:Y:S02]  /*7290*/  @!P1 LEA R30, P3, R140, R28.reuse, 0x1 ;  /* 0x0000001c8c1e9211 */ /* 0x082fe400078608ff */
[----:B------:R-:W-:Y:S02]  /*72a0*/  @!P2 LEA R44, P4, R142, R28, 0x1 ;  /* 0x0000001c8e2ca211 */ /* 0x000fe400078808ff */
[----:B--2---:R-:W-:Y:S01]  /*72b0*/  @!P0 IMAD.WIDE R20, R137, 0x2, R28 ;  /* 0x0000000289148825 */ /* 0x004fe200078e021c */
[-C--:B------:R-:W-:Y:S02]  /*72c0*/  @!P1 LEA.HI.X R31, R140, R29.reuse, R154, 0x1, P3 ;  /* 0x0000001d8c1f9211 */ /* 0x080fe400018f0c9a */
[----:B------:R-:W-:Y:S02]  /*72d0*/  @!P2 LEA.HI.X R45, R142, R29, R153, 0x1, P4 ;  /* 0x0000001d8e2da211 */ /* 0x000fe400020f0c99 */
[----:B-----5:R3:W-:Y:S04]  /*72e0*/  @!P0 ST.E.128 desc[UR36][R20.64], R8 ;  /* 0x0000000814008985 */ /* 0x0207e8000c101d24 */
[----:B------:R3:W-:Y:S04]  /*72f0*/  @!P1 ST.E.128 desc[UR36][R30.64], R24 ;  /* 0x000000181e009985 */ /* 0x0007e8000c101d24 */
[----:B------:R3:W-:Y:S02]  /*7300*/  @!P2 ST.E.128 desc[UR36][R44.64], R36 ;  /* 0x000000242c00a985 */ /* 0x0007e4000c101d24 */
.L_x_10186:
[----:B------:R-:W-:Y:S05]  /*7310*/  BSYNC B1 ;  /* 0x0000000000017941 */ /* 0x000fea0003800000 */
.L_x_10185:
[----:B------:R-:W-:Y:S01]  /*7320*/  VIADD R0, R0, 0x60 ;  /* 0x0000006000007836 */ /* 0x000fe20000000000 */
[----:B---3-5:R3:W4:Y:S04]  /*7330*/  SHFL.IDX PT, R11, R3, 0x1, 0x1c1f ;  /* 0x003c1f00030b7f89 */ /* 0x02872800000e0000 */
[----:B------:R-:W-:Y:S01]  /*7340*/  ISETP.GE.AND P0, PT, R0, R51, PT ;  /* 0x000000330000720c */ /* 0x000fe20003f06270 */
[----:B------:R3:W0:-:S12]  /*7350*/  SHFL.IDX PT, R10, R32, 0x1, 0x1c1f ;  /* 0x003c1f00200a7f89 */ /* 0x00061800000e0000 */
[----:B---3--:R-:W-:Y:S05]  /*7360*/  @P0 BRA `(.L_x_10187) ;  /* 0x0000000800880947 */ /* 0x008fea0003800000 */
[----:B------:R-:W-:Y:S02]  /*7370*/  ULDC UR4, c[0x0][0xac8] ;  /* 0x0002b20000047ab9 */ /* 0x000fe40000000800 */
[----:B------:R-:W-:Y:S02]  /*7380*/  ISETP.GE.AND P2, PT, R140, UR4, PT ;  /* 0x000000048c007c0c */ /* 0x000fe4000bf46270 */
[----:B------:R-:W-:-:S11]  /*7390*/  ISETP.GE.AND P1, PT, R137, UR4, PT ;  /* 0x0000000489007c0c */ /* 0x000fd6000bf26270 */
[C---:B0-----:R-:W-:Y:S02]  /*73a0*/  @!P2 LEA R20, P0, R140.reuse, R10, 0x1 ;  /* 0x0000000a8c14a211 */ /* 0x041fe400078008ff */
[----:B----4-:R-:W-:Y:S02]  /*73b0*/  @!P1 IMAD.WIDE R8, R137, 0x2, R10 ;  /* 0x0000000289089825 */ /* 0x010fe400078e020a */
[----:B------:R-:W-:Y:S02]  /*73c0*/  @!P2 LEA.HI.X R21, R140, R11, R154, 0x1, P0 ;  /* 0x0000000b8c15a211 */ /* 0x000fe400000f0c9a */
[----:B------:R-:W-:Y:S01]  /*73d0*/  ISETP.GE.AND P0, PT, R142, UR4, PT ;  /* 0x000000048e007c0c */ /* 0x000fe2000bf06270 */
[----:B------:R3:W-:Y:S04]  /*73e0*/  @!P1 ST.E.128 desc[UR36][R8.64], R4 ;  /* 0x0000000408009985 */ /* 0x0007e8000c101d24 */
[----:B------:R3:W-:Y:S08]  /*73f0*/  @!P2 ST.E.128 desc[UR36][R20.64], R12 ;  /* 0x0000000c1400a985 */ /* 0x0007f0000c101d24 */
[----:B------:R-:W-:Y:S05]  /*7400*/  @P0 BRA `(.L_x_10187) ;  /* 0x0000000800600947 */ /* 0x000fea0003800000 */
[----:B---3--:R-:W-:-:S04]  /*7410*/  LEA R4, P0, R142, R10, 0x1 ;  /* 0x0000000a8e047211 */ /* 0x008fc800078008ff */
[----:B------:R-:W-:-:S05]  /*7420*/  LEA.HI.X R5, R142, R11, R153, 0x1, P0 ;  /* 0x0000000b8e057211 */ /* 0x000fca00000f0c99 */
[----:B------:R0:W-:Y:S01]  /*7430*/  ST.E.128 desc[UR36][R4.64], R40 ;  /* 0x0000002804007985 */ /* 0x0001e2000c101d24 */
[----:B------:R-:W-:Y:S05]  /*7440*/  BRA `(.L_x_10187) ;  /* 0x0000000800507947 */ /* 0x000fea0003800000 */
.L_x_10183:
[----:B------:R-:W1:Y:S01]  /*7450*/  LDC.64 R6, c[0x0][0xc00] ;  /* 0x00030000ff067b82 */ /* 0x000e620000000a00 */
[C---:B------:R-:W-:Y:S01]  /*7460*/  IMAD.SHL.U32 R5, R136.reuse, 0x4, RZ ;  /* 0x0000000488057824 */ /* 0x040fe200078e00ff */
[----:B------:R-:W-:Y:S01]  /*7470*/  SHF.L.U64.HI R0, R136, 0x2, R141 ;  /* 0x0000000288007819 */ /* 0x000fe2000001028d */
[----:B------:R-:W-:Y:S01]  /*7480*/  ULDC.64 UR4, c[0x0][0xc08] ;  /* 0x0003020000047ab9 */ /* 0x000fe20000000a00 */
[----:B------:R-:W-:-:S04]  /*7490*/  IMAD.MOV.U32 R3, RZ, RZ, RZ ;  /* 0x000000ffff037224 */ /* 0x000fc800078e00ff */
[----:B------:R-:W2:Y:S01]  /*74a0*/  LDC R25, c[0x0][0xbe8] ;  /* 0x0002fa00ff197b82 */ /* 0x000ea20000000800 */
[----:B-1----:R-:W-:Y:S02]  /*74b0*/  ISETP.NE.U32.AND P0, PT, R6, RZ, PT ;  /* 0x000000ff0600720c */ /* 0x002fe40003f05070 */
[----:B------:R-:W-:Y:S02]  /*74c0*/  IADD3 R6, P1, R5, R6, RZ ;  /* 0x0000000605067210 */ /* 0x000fe40007f3e0ff */
[----:B------:R-:W-:-:S03]  /*74d0*/  ISETP.NE.AND.EX P0, PT, R7, RZ, PT, P0 ;  /* 0x000000ff0700720c */ /* 0x000fc60003f05300 */
[----:B------:R-:W-:Y:S01]  /*74e0*/  IMAD.X R7, R0, 0x1, R7, P1 ;  /* 0x0000000100077824 */ /* 0x000fe200008e0607 */
[----:B------:R-:W-:-:S04]  /*74f0*/  ISETP.NE.U32.AND P1, PT, RZ, UR4, PT ;  /* 0x00000004ff007c0c */ /* 0x000fc8000bf25070 */
[----:B------:R-:W-:-:S05]  /*7500*/  ISETP.NE.AND.EX P1, PT, RZ, UR5, PT, P1 ;  /* 0x00000005ff007c0c */ /* 0x000fca000bf25310 */
[----:B------:R1:W5:Y:S08]  /*7510*/  @P0 LDG.E R3, desc[UR36][R6.64] ;  /* 0x0000002406030981 */ /* 0x000370000c1e1900 */
[----:B------:R-:W-:Y:S01]  /*7520*/  @P1 IADD3 R4, P2, R5, UR4, RZ ;  /* 0x0000000405041c10 */ /* 0x000fe2000ff5e0ff */
[----:B------:R-:W-:-:S03]  /*7530*/  ULDC UR4, c[0x0][0xa88] ;  /* 0x0002a20000047ab9 */ /* 0x000fc60000000800 */
[----:B------:R-:W-:Y:S02]  /*7540*/  @P1 IADD3.X R5, R0, UR5, RZ, P2, !PT ;  /* 0x0000000500051c10 */ /* 0x000fe400097fe4ff */
[----:B------:R-:W-:-:S06]  /*7550*/  MOV R0, UR4 ;  /* 0x0000000400007c02 */ /* 0x000fcc0008000f00 */
[----:B------:R1:W5:Y:S01]  /*7560*/  @P1 LDG.E R0, desc[UR36][R4.64] ;  /* 0x0000002404001981 */ /* 0x000362000c1e1900 */
[----:B--2---:R-:W-:Y:S02]  /*7570*/  ISETP.NE.AND P2, PT, R25, 0x1, PT ;  /* 0x000000011900780c */ /* 0x004fe40003f45270 */
[----:B------:R-:W-:-:S11]  /*7580*/  ISETP.GE.AND P3, PT, R155, 0xc0, PT ;  /* 0x000000c09b00780c */ /* 0x000fd60003f66270 */
[----:B------:R-:W2:Y:S01]  /*7590*/  @P2 LDC R14, c[0x0][0xbec] ;  /* 0x0002fb00ff0e2b82 */ /* 0x000ea20000000800 */
[----:B-1----:R-:W-:Y:S05]  /*75a0*/  @P1 BRA `(.L_x_10188) ;  /* 0x0000000000101947 */ /* 0x002fea0003800000 */
[----:B------:R-:W-:Y:S05]  /*75b0*/  @!P0 BRA `(.L_x_10188) ;  /* 0x00000000000c8947 */ /* 0x000fea0003800000 */
[----:B------:R-:W3:Y:S04]  /*75c0*/  LDG.E R5, desc[UR36][R6.64] ;  /* 0x0000002406057981 */ /* 0x000ee8000c1e1900 */
[----:B-----5:R-:W3:Y:S02]  /*75d0*/  LDG.E R0, desc[UR36][R6.64+0x4] ;  /* 0x0000042406007981 */ /* 0x020ee4000c1e1900 */
[----:B---3--:R-:W-:-:S07]  /*75e0*/  IMAD.IADD R0, R0, 0x1, -R5 ;  /* 0x0000000100007824 */ /* 0x008fce00078e0a05 */
.L_x_10188:
[----:B------:R-:W-:Y:S01]  /*75f0*/  BSSY B1, `(.L_x_10189) ;  /* 0x000002e000017945 */ /* 0x000fe20003800000 */
[----:B------:R-:W-:Y:S02]  /*7600*/  SHF.R.S32.HI R12, RZ, 0x1f, R138 ;  /* 0x0000001fff0c7819 */ /* 0x000fe4000001148a */
[----:B------:R-:W-:Y:S02]  /*7610*/  SEL R13, R136, RZ, !P0 ;  /* 0x000000ff880d7207 */ /* 0x000fe40004000000 */
[----:B------:R-:W-:Y:S02]  /*7620*/  SEL R141, R141, RZ, !P0 ;  /* 0x000000ff8d8d7207 */ /* 0x000fe40004000000 */
[----:B-----5:R-:W-:Y:S01]  /*7630*/  SHF.R.S32.HI R10, RZ, 0x1f, R3 ;  /* 0x0000001fff0a7819 */ /* 0x020fe20000011403 */
[----:B------:R-:W-:Y:S06]  /*7640*/  @P3 BRA `(.L_x_10190) ;  /* 0x0000000000a03947 */ /* 0x000fec0003800000 */
[----:B------:R-:W1:Y:S01]  /*7650*/  S2R R4, SR_TID.X ;  /* 0x0000000000047919 */ /* 0x000e620000002100 */
[----:B------:R-:W3:Y:S02]  /*7660*/  LDC R11, c[0x0][0xbe8] ;  /* 0x0002fa00ff0b7b82 */ /* 0x000ee40000000800 */
[----:B---3--:R-:W-:Y:S02]  /*7670*/  IMAD R5, R0, R11, RZ ;  /* 0x0000000b00057224 */ /* 0x008fe400078e02ff */
[----:B-1----:R-:W-:-:S04]  /*7680*/  IMAD R4, R139, 0xc0, R4 ;  /* 0x000000c08b047824 */ /* 0x002fc800078e0204 */
        /* <DEDUP_REMOVED lines=10> */
[----:B------:R-:W1:Y:S01]  /*7730*/  @P0 LDC R15, c[0x0][0xbec] ;  /* 0x0002fb00ff0f0b82 */ /* 0x000e620000000800 */
[----:B------:R-:W-:Y:S01]  /*7740*/  IMAD R9, R138, UR5, R9 ;  /* 0x000000058a097c24 */ /* 0x000fe2000f8e0209 */
[----:B------:R-:W-:-:S03]  /*7750*/  ULDC.64 UR4, c[0x0][0xb98] ;  /* 0x0002e60000047ab9 */ /* 0x000fc60000000a00 */
[----:B------:R-:W-:-:S03]  /*7760*/  IMAD.IADD R5, R5, 0x1, R9 ;  /* 0x0000000105057824 */ /* 0x000fc600078e0209 */
[----:B------:R-:W3:Y:S01]  /*7770*/  @P0 LDC R21, c[0x0][0xbf0] ;  /* 0x0002fc00ff150b82 */ /* 0x000ee20000000800 */
[----:B------:R-:W-:-:S04]  /*7780*/  IMAD.WIDE.U32 R4, R13, UR4, R4 ;  /* 0x000000040d047c25 */ /* 0x000fc8000f8e0004 */
[----:B-1----:R-:W-:-:S05]  /*7790*/  @P0 IMAD.HI.U32 R6, R8, R15, RZ ;  /* 0x0000000f08060227 */ /* 0x002fca00078e00ff */
        /* <DEDUP_REMOVED lines=19> */
.L_x_10190:
[----:B------:R-:W-:Y:S05]  /*78d0*/  BSYNC B1 ;  /* 0x0000000000017941 */ /* 0x000fea0003800000 */
.L_x_10189:
[----:B------:R-:W3:Y:S01]  /*78e0*/  @P2 LDC R9, c[0x0][0xbf0] ;  /* 0x0002fc00ff092b82 */ /* 0x000ee20000000800 */
[----:B------:R-:W-:Y:S01]  /*78f0*/  ULDC.64 UR4, c[0x0][0xaa0] ;  /* 0x0002a80000047ab9 */ /* 0x000fe20000000a00 */
[----:B-1----:R-:W-:Y:S01]  /*7900*/  IMAD R6, R143, 0x60, R144 ;  /* 0x000000608f067824 */ /* 0x002fe200078e0290 */
[----:B------:R-:W-:Y:S01]  /*7910*/  BSSY B1, `(.L_x_10191) ;  /* 0x0000036000017945 */ /* 0x000fe20003800000 */
[----:B------:R-:W-:Y:S02]  /*7920*/  IMAD R4, R10, UR4, RZ ;  /* 0x000000040a047c24 */ /* 0x000fe4000f8e02ff */
[----:B------:R-:W-:Y:S02]  /*7930*/  IMAD R11, R139, 0xc0, R6 ;  /* 0x000000c08b0b7824 */ /* 0x000fe400078e0206 */
[C---:B------:R-:W-:Y:S02]  /*7940*/  IMAD R7, R3.reuse, UR5, R4 ;  /* 0x0000000503077c24 */ /* 0x040fe4000f8e0204 */
[----:B------:R-:W-:Y:S01]  /*7950*/  IMAD.WIDE.U32 R4, R3, UR4, RZ ;  /* 0x0000000403047c25 */ /* 0x000fe2000f8e00ff */
[----:B------:R-:W-:-:S03]  /*7960*/  ULDC.64 UR4, c[0x0][0xae8] ;  /* 0x0002ba0000047ab9 */ /* 0x000fc60000000a00 */
[----:B------:R-:W-:Y:S01]  /*7970*/  IMAD R3, R12, UR4, RZ ;  /* 0x000000040c037c24 */ /* 0x000fe2000f8e02ff */
[----:B------:R-:W-:Y:S01]  /*7980*/  IADD3 R5, R5, R7, RZ ;  /* 0x0000000705057210 */ /* 0x000fe20007ffe0ff */
[----:B--2---:R-:W-:-:S04]  /*7990*/  @P2 IMAD.HI.U32 R6, R11, R14, RZ ;  /* 0x0000000e0b062227 */ /* 0x004fc800078e00ff */
[C---:B------:R-:W-:Y:S02]  /*79a0*/  IMAD R7, R138.reuse, UR5, R3 ;  /* 0x000000058a077c24 */ /* 0x040fe4000f8e0203 */
[----:B------:R-:W-:Y:S01]  /*79b0*/  IMAD.WIDE.U32 R4, R138, UR4, R4 ;  /* 0x000000048a047c25 */ /* 0x000fe2000f8e0004 */
[----:B------:R-:W-:-:S03]  /*79c0*/  ULDC.64 UR4, c[0x0][0xaf0] ;  /* 0x0002bc0000047ab9 */ /* 0x000fc60000000a00 */
[----:B------:R-:W-:Y:S01]  /*79d0*/  IMAD.MOV.U32 R3, RZ, RZ, R11 ;  /* 0x000000ffff037224 */ /* 0x000fe200078e000b */
[----:B---3--:R-:W-:Y:S01]  /*79e0*/  @P2 SHF.R.U32.HI R3, RZ, R9, R6 ;  /* 0x00000009ff032219 */ /* 0x008fe20000011606 */
[----:B------:R-:W-:Y:S02]  /*79f0*/  IMAD.IADD R5, R5, 0x1, R7 ;  /* 0x0000000105057824 */ /* 0x000fe400078e0207 */
[----:B------:R-:W-:Y:S01]  /*7a00*/  IMAD R7, R141, UR4, RZ ;  /* 0x000000048d077c24 */ /* 0x000fe2000f8e02ff */
[--C-:B------:R-:W-:Y:S01]  /*7a10*/  SHF.R.S32.HI R6, RZ, 0x1f, R3.reuse ;  /* 0x0000001fff067819 */ /* 0x100fe20000011403 */
[----:B------:R-:W-:Y:S02]  /*7a20*/  IMAD.MOV R8, RZ, RZ, -R3 ;  /* 0x000000ffff087224 */ /* 0x000fe400078e0a03 */
[C---:B------:R-:W-:Y:S02]  /*7a30*/  IMAD R9, R13.reuse, UR5, R7 ;  /* 0x000000050d097c24 */ /* 0x040fe4000f8e0207 */
[----:B------:R-:W-:Y:S01]  /*7a40*/  IMAD.WIDE.U32 R4, R13, UR4, R4 ;  /* 0x000000040d047c25 */ /* 0x000fe2000f8e0004 */
[----:B------:R-:W-:-:S03]  /*7a50*/  ULDC.64 UR4, c[0x0][0xae0] ;  /* 0x0002b80000047ab9 */ /* 0x000fc60000000a00 */
[----:B------:R-:W-:Y:S02]  /*7a60*/  IMAD R7, R25, R8, R11 ;  /* 0x0000000819077224 */ /* 0x000fe400078e020b */
[----:B------:R-:W-:Y:S02]  /*7a70*/  IMAD R8, R6, UR4, RZ ;  /* 0x0000000406087c24 */ /* 0x000fe4000f8e02ff */
[----:B------:R-:W-:Y:S01]  /*7a80*/  IMAD.IADD R5, R5, 0x1, R9 ;  /* 0x0000000105057824 */ /* 0x000fe200078e0209 */
[----:B------:R-:W-:Y:S01]  /*7a90*/  SHF.R.S32.HI R6, RZ, 0x1f, R7 ;  /* 0x0000001fff067819 */ /* 0x000fe20000011407 */
[C---:B------:R-:W-:Y:S02]  /*7aa0*/  IMAD R9, R3.reuse, UR5, R8 ;  /* 0x0000000503097c24 */ /* 0x040fe4000f8e0208 */
[----:B------:R-:W-:Y:S01]  /*7ab0*/  IMAD.WIDE.U32 R4, R3, UR4, R4 ;  /* 0x0000000403047c25 */ /* 0x000fe2000f8e0004 */
[----:B------:R-:W-:-:S03]  /*7ac0*/  ULDC.64 UR4, c[0x0][0xad8] ;  /* 0x0002b60000047ab9 */ /* 0x000fc60000000a00 */
[----:B------:R-:W-:Y:S02]  /*7ad0*/  IMAD R6, R6, UR4, RZ ;  /* 0x0000000406067c24 */ /* 0x000fe4000f8e02ff */
[----:B------:R-:W-:Y:S02]  /*7ae0*/  IMAD.IADD R5, R5, 0x1, R9 ;  /* 0x0000000105057824 */ /* 0x000fe400078e0209 */
[----:B------:R-:W-:Y:S02]  /*7af0*/  IMAD R25, R0, R25, RZ ;  /* 0x0000001900197224 */ /* 0x000fe400078e02ff */
[----:B------:R-:W-:Y:S02]  /*7b00*/  IMAD R0, R139, 0xc0, R144 ;  /* 0x000000c08b007824 */ /* 0x000fe400078e0290 */
[C---:B------:R-:W-:Y:S02]  /*7b10*/  IMAD R3, R7.reuse, UR5, R6 ;  /* 0x0000000507037c24 */ /* 0x040fe4000f8e0206 */
[----:B------:R-:W-:Y:S01]  /*7b20*/  IMAD.WIDE.U32 R4, R7, UR4, R4 ;  /* 0x0000000407047c25 */ /* 0x000fe2000f8e0004 */
[----:B------:R-:W-:Y:S01]  /*7b30*/  ISETP.GE.AND P0, PT, R0, R25, PT ;  /* 0x000000190000720c */ /* 0x000fe20003f06270 */
[----:B------:R-:W-:-:S02]  /*7b40*/  ULDC.64 UR4, c[0x0][0xa80] ;  /* 0x0002a00000047ab9 */ /* 0x000fc40000000a00 */
[----:B------:R-:W-:Y:S01]  /*7b50*/  IMAD.IADD R3, R5, 0x1, R3 ;  /* 0x0000000105037824 */ /* 0x000fe200078e0203 */
[----:B------:R-:W-:-:S04]  /*7b60*/  LEA R6, P1, R4, UR4, 0x1 ;  /* 0x0000000404067c11 */ /* 0x000fc8000f8208ff */
[----:B------:R-:W-:Y:S02]  /*7b70*/  LEA.HI.X R3, R4, UR5, R3, 0x1, P1 ;  /* 0x0000000504037c11 */ /* 0x000fe400088f0c03 */
[----:B------:R1:W2:Y:S04]  /*7b80*/  SHFL.IDX PT, R4, R6, RZ, 0x1c1f ;  /* 0x001c1fff06047589 */ /* 0x0002a800000e0000 */
[----:B------:R1:W3:Y:S01]  /*7b90*/  SHFL.IDX PT, R5, R3, RZ, 0x1c1f ;  /* 0x001c1fff03057589 */ /* 0x0002e200000e0000 */
[----:B------:R-:W-:Y:S05]  /*7ba0*/  @P0 BRA `(.L_x_10192) ;  /* 0x0000000000300947 */ /* 0x000fea0003800000 */
[----:B------:R-:W-:Y:S02]  /*7bb0*/  ULDC UR4, c[0x0][0xac8] ;  /* 0x0002b20000047ab9 */ /* 0x000fe40000000800 */
[----:B------:R-:W-:Y:S02]  /*7bc0*/  ISETP.GE.AND P3, PT, R140, UR4, PT ;  /* 0x000000048c007c0c */ /* 0x000fe4000bf66270 */
[----:B------:R-:W-:Y:S02]  /*7bd0*/  ISETP.GE.AND P4, PT, R142, UR4, PT ;  /* 0x000000048e007c0c */ /* 0x000fe4000bf86270 */
[----:B------:R-:W-:-:S09]  /*7be0*/  ISETP.GE.AND P2, PT, R137, UR4, PT ;  /* 0x0000000489007c0c */ /* 0x000fd2000bf46270 */
[-C--:B--2---:R-:W-:Y:S02]  /*7bf0*/  @!P3 LEA R10, P0, R140, R4.reuse, 0x1 ;  /* 0x000000048c0ab211 */ /* 0x084fe400078008ff */
[----:B------:R-:W-:Y:S02]  /*7c00*/  @!P4 LEA R12, P1, R142, R4, 0x1 ;  /* 0x000000048e0cc211 */ /* 0x000fe400078208ff */
[----:B---3--:R-:W-:Y:S01]  /*7c10*/  @!P2 IMAD.WIDE R8, R137, 0x2, R4 ;  /* 0x000000028908a825 */ /* 0x008fe200078e0204 */
[-C--:B------:R-:W-:Y:S02]  /*7c20*/  @!P3 LEA.HI.X R11, R140, R5.reuse, R154, 0x1, P0 ;  /* 0x000000058c0bb211 */ /* 0x080fe400000f0c9a */
[----:B------:R-:W-:Y:S02]  /*7c30*/  @!P4 LEA.HI.X R13, R142, R5, R153, 0x1, P1 ;  /* 0x000000058e0dc211 */ /* 0x000fe400008f0c99 */
[----:B------:R4:W-:Y:S04]  /*7c40*/  @!P2 ST.E.128 desc[UR36][R8.64], RZ ;  /* 0x000000ff0800a985 */ /* 0x0009e8000c101d24 */
[----:B------:R4:W-:Y:S04]  /*7c50*/  @!P3 ST.E.128 desc[UR36][R10.64], RZ ;  /* 0x000000ff0a00b985 */ /* 0x0009e8000c101d24 */
[----:B------:R4:W-:Y:S02]  /*7c60*/  @!P4 ST.E.128 desc[UR36][R12.64], RZ ;  /* 0x000000ff0c00c985 */ /* 0x0009e4000c101d24 */
.L_x_10192:
[----:B------:R-:W-:Y:S05]  /*7c70*/  BSYNC B1 ;  /* 0x0000000000017941 */ /* 0x000fea0003800000 */
.L_x_10191:
[----:B------:R-:W-:Y:S01]  /*7c80*/  VIADD R0, R0, 0x60 ;  /* 0x0000006000007836 */ /* 0x000fe20000000000 */
[----:B---3--:R3:W0:Y:S04]  /*7c90*/  SHFL.IDX PT, R5, R3, 0x1, 0x1c1f ;  /* 0x003c1f0003057f89 */ /* 0x00862800000e0000 */
[----:B------:R-:W-:Y:S01]  /*7ca0*/  ISETP.GE.AND P0, PT, R0, R25, PT ;  /* 0x000000190000720c */ /* 0x000fe20003f06270 */
[----:B--2---:R3:W2:-:S12]  /*7cb0*/  SHFL.IDX PT, R4, R6, 0x1, 0x1c1f ;  /* 0x003c1f0006047f89 */ /* 0x00469800000e0000 */
[----:B---3--:R-:W-:Y:S05]  /*7cc0*/  @P0 BRA `(.L_x_10187) ;  /* 0x0000000000300947 */ /* 0x008fea0003800000 */
[----:B------:R-:W-:Y:S02]  /*7cd0*/  ULDC UR4, c[0x0][0xac8] ;  /* 0x0002b20000047ab9 */ /* 0x000fe40000000800 */
[----:B------:R-:W-:Y:S02]  /*7ce0*/  ISETP.GE.AND P3, PT, R140, UR4, PT ;  /* 0x000000048c007c0c */ /* 0x000fe4000bf66270 */
[----:B------:R-:W-:Y:S02]  /*7cf0*/  ISETP.GE.AND P4, PT, R142, UR4, PT ;  /* 0x000000048e007c0c */ /* 0x000fe4000bf86270 */
[----:B------:R-:W-:-:S09]  /*7d00*/  ISETP.GE.AND P2, PT, R137, UR4, PT ;  /* 0x0000000489007c0c */ /* 0x000fd2000bf46270 */
[-C--:B--2-4-:R-:W-:Y:S02]  /*7d10*/  @!P3 LEA R8, P0, R140, R4.reuse, 0x1 ;  /* 0x000000048c08b211 */ /* 0x094fe400078008ff */
[----:B------:R-:W-:Y:S02]  /*7d20*/  @!P4 LEA R10, P1, R142, R4, 0x1 ;  /* 0x000000048e0ac211 */ /* 0x000fe400078208ff */
[----:B01----:R-:W-:Y:S01]  /*7d30*/  @!P2 IMAD.WIDE R6, R137, 0x2, R4 ;  /* 0x000000028906a825 */ /* 0x003fe200078e0204 */
[-C--:B------:R-:W-:Y:S02]  /*7d40*/  @!P3 LEA.HI.X R9, R140, R5.reuse, R154, 0x1, P0 ;  /* 0x000000058c09b211 */ /* 0x080fe400000f0c9a */
[----:B------:R-:W-:Y:S02]  /*7d50*/  @!P4 LEA.HI.X R11, R142, R5, R153, 0x1, P1 ;  /* 0x000000058e0bc211 */ /* 0x000fe400008f0c99 */
[----:B------:R0:W-:Y:S04]  /*7d60*/  @!P2 ST.E.128 desc[UR36][R6.64], RZ ;  /* 0x000000ff0600a985 */ /* 0x0001e8000c101d24 */
[----:B------:R0:W-:Y:S04]  /*7d70*/  @!P3 ST.E.128 desc[UR36][R8.64], RZ ;  /* 0x000000ff0800b985 */ /* 0x0001e8000c101d24 */
[----:B------:R0:W-:Y:S02]  /*7d80*/  @!P4 ST.E.128 desc[UR36][R10.64], RZ ;  /* 0x000000ff0a00c985 */ /* 0x0001e4000c101d24 */
.L_x_10187:
[----:B------:R-:W-:Y:S05]  /*7d90*/  BSYNC B0 ;  /* 0x0000000000007941 */ /* 0x000fea0003800000 */
.L_x_10182:
[----:B------:R-:W-:Y:S02]  /*7da0*/  ULDC UR4, c[0x0][0xc3c] ;  /* 0x00030f0000047ab9 */ /* 0x000fe40000000800 */
[----:B0-----:R-:W-:-:S13]  /*7db0*/  ISETP.GE.AND P0, PT, R35, UR4, PT ;  /* 0x0000000423007c0c */ /* 0x001fda000bf06270 */
[----:B------:R-:W-:Y:S05]  /*7dc0*/  @!P0 BRA `(.L_x_10193) ;  /* 0xffffff90002c8947 */ /* 0x000fea000383ffff */
[----:B------:R-:W-:Y:S05]  /*7dd0*/  EXIT ;  /* 0x000000000000794d */ /* 0x000fea0003800000 */
.L_x_10154:
        /* <DEDUP_REMOVED lines=16> */
.L_x_10194:
        /* <DEDUP_REMOVED lines=40> */
.L_x_10200:
        /* <DEDUP_REMOVED lines=12> */
.L_x_10199:
[----:B------:R-:W-:Y:S05]  /*8220*/  BSYNC B0 ;  /* 0x0000000000007941 */ /* 0x000fea0003800000 */
.L_x_10198:
[----:B0----5:R-:W0:Y:S02]  /*8230*/  SHFL.UP PT, R2, R0, 0x1, RZ ;  /* 0x0420000000027989 */ /* 0x021e2400000e00ff */
        /* <DEDUP_REMOVED lines=20> */
.L_x_10196:
        /* <DEDUP_REMOVED lines=15> */
.L_x_10201:
[----:B---3--:R-:W-:Y:S01]  /*8470*/  IMAD R16, R16, UR5, R9 ;  /* 0x0000000510107c24 */ /* 0x008fe2000f8e0209 */
[----:B0-----:R-:W-:Y:S01]  /*8480*/  IABS R2, R0 ;  /* 0x0000000000027213 */ /* 0x001fe20000000000 */
[----:B-12---:R-:W-:Y:S02]  /*8490*/  IMAD.MOV R7, RZ, RZ, -R3 ;  /* 0x000000ffff077224 */ /* 0x006fe400078e0a03 */
[----:B------:R-:W-:Y:S01]  /*84a0*/  VIADD R19, R19, UR4 ;  /* 0x0000000413137c36 */ /* 0x000fe20008000000 */
[----:B------:R-:W-:Y:S01]  /*84b0*/  IADD3 R9, -R16, UR6, RZ ;  /* 0x0000000610097c10 */ /* 0x000fe2000fffe1ff */
        /* <DEDUP_REMOVED lines=23> */
.L_x_10197:
[----:B------:R-:W-:Y:S01]  /*8630*/  ULDC UR4, c[0x0][0xc3c] ;  /* 0x00030f0000047ab9 */ /* 0x000fe20000000800 */
[----:B------:R-:W-:Y:S02]  /*8640*/  IMAD.MOV.U32 R17, RZ, RZ, RZ ;  /* 0x000000ffff117224 */ /* 0x000fe400078e00ff */
[----:B------:R-:W-:Y:S02]  /*8650*/  IMAD.U32 R16, RZ, RZ, UR6 ;  /* 0x00000006ff107e24 */ /* 0x000fe4000f8e00ff */
[----:B------:R-:W-:Y:S02]  /*8660*/  IMAD.MOV.U32 R18, RZ, RZ, RZ ;  /* 0x000000ffff127224 */ /* 0x000fe400078e00ff */
[----:B------:R-:W-:-:S07]  /*8670*/  IMAD.U32 R19, RZ, RZ, UR4 ;  /* 0x00000004ff137e24 */ /* 0x000fce000f8e00ff */
.L_x_10202:
[----:B------:R-:W-:-:S13]  /*8680*/  ISETP.NE.AND P0, PT, R5, RZ, PT ;  /* 0x000000ff0500720c */ /* 0x000fda0003f05270 */
[----:B------:R-:W0:Y:S01]  /*8690*/  @!P0 S2R R3, SR_CgaCtaId ;  /* 0x0000000000038919 */ /* 0x000e220000008800 */
[----:B------:R-:W-:-:S04]  /*86a0*/  @!P0 MOV R0, 0x400 ;  /* 0x0000040000008802 */ /* 0x000fc80000000f00 */
[----:B0-----:R-:W-:-:S05]  /*86b0*/  @!P0 LEA R0, R3, R0, 0x18 ;  /* 0x0000000003008211 */ /* 0x001fca00078ec0ff */
[----:B------:R0:W-:Y:S01]  /*86c0*/  @!P0 STS.128 [R0+0x2d8d0], R16 ;  /* 0x02d8d01000008388 */ /* 0x0001e20000000c00 */
[----:B------:R-:W-:Y:S06]  /*86d0*/  BAR.ARV 0x5, 0x200 ;  /* 0x0148000000007b1d */ /* 0x000fec0000002000 */
.L_x_10195:
[----:B------:R2:W-:Y:S01]  /*86e0*/  STL [R1+0x30], RZ ;  /* 0x000030ff01007387 */ /* 0x0005e20000100800 */
[----:B------:R-:W-:Y:S01]  /*86f0*/  ULDC UR4, c[0x0][0xc3c] ;  /* 0x00030f0000047ab9 */ /* 0x000fe20000000800 */
[----:B------:R-:W-:Y:S01]  /*8700*/  IMAD.MOV.U32 R29, RZ, RZ, 0x1 ;  /* 0x00000001ff1d7424 */ /* 0x000fe200078e00ff */
[----:B-1----:R-:W-:Y:S01]  /*8710*/  ISETP.GE.AND P0, PT, R19, UR4, PT ;  /* 0x0000000413007c0c */ /* 0x002fe2000bf06270 */
[----:B------:R-:W-:-:S12]  /*8720*/  IMAD.MOV.U32 R26, RZ, RZ, RZ ;  /* 0x000000ffff1a7224 */ /* 0x000fd800078e00ff */
[----:B--2---:R-:W-:Y:S05]  /*8730*/  @P0 BRA `(.L_x_10203) ;  /* 0x00000044007c0947 */ /* 0x004fea0003800000 */
[----:B------:R-:W2:Y:S01]  /*8740*/  LDL R6, [R1+0x1c] ;  /* 0x00001c0001067983 */ /* 0x000ea20000100800 */
[----:B------:R-:W0:Y:S01]  /*8750*/  S2R R3, SR_TID.X ;  /* 0x0000000000037919 */ /* 0x000e220000002100 */
[----:B------:R-:W1:Y:S01]  /*8760*/  S2UR UR5, SR_CgaCtaId ;  /* 0x00000000000579c3 */ /* 0x000e620000008800 */
[----:B------:R-:W-:Y:S01]  /*8770*/  UMOV UR4, 0x400 ;  /* 0x0000040000047882 */ /* 0x000fe20000000000 */
[C---:B0-----:R-:W-:Y:S01]  /*8780*/  IMAD.SHL.U32 R0, R3.reuse, 0x8, RZ ;  /* 0x0000000803007824 */ /* 0x041fe200078e00ff */
[C---:B------:R-:W-:Y:S01]  /*8790*/  LOP3.LUT R5, R3.reuse, 0x7f, RZ, 0xc0, !PT ;  /* 0x0000007f03057812 */ /* 0x040fe200078ec0ff */
[----:B------:R-:W-:-:S03]  /*87a0*/  IMAD.SHL.U32 R4, R3, 0x20, RZ ;  /* 0x0000002003047824 */ /* 0x000fc600078e00ff */
[----:B------:R-:W-:Y:S01]  /*87b0*/  LOP3.LUT R2, R0, 0xd8, RZ, 0xc0, !PT ;  /* 0x000000d800027812 */ /* 0x000fe200078ec0ff */
[----:B-1----:R-:W-:-:S03]  /*87c0*/  ULEA UR4, UR5, UR4, 0x18 ;  /* 0x0000000405047291 */ /* 0x002fc6000f8ec03f */
[----:B------:R-:W-:Y:S02]  /*87d0*/  LOP3.LUT R3, R2, 0x18, R3, 0x78, !PT ;  /* 0x0000001802037812 */ /* 0x000fe400078e7803 */
[----:B------:R-:W-:Y:S01]  /*87e0*/  SHF.R.U32.HI R5, RZ, 0x2, R5 ;  /* 0x00000002ff057819 */ /* 0x000fe20000011605 */
[----:B------:R-:W-:Y:S01]  /*87f0*/  IMAD.U32 R23, RZ, RZ, UR4 ;  /* 0x00000004ff177e24 */ /* 0x000fe2000f8e00ff */
[----:B------:R-:W-:Y:S01]  /*8800*/  BSSY B8, `(.L_x_10203) ;  /* 0x0000452000087945 */ /* 0x000fe20003800000 */
[----:B------:R-:W-:Y:S01]  /*8810*/  IMAD.MOV.U32 R29, RZ, RZ, 0x1 ;  /* 0x00000001ff1d7424 */ /* 0x000fe200078e00ff */
[----:B------:R-:W-:Y:S01]  /*8820*/  MOV R26, RZ ;  /* 0x000000ff001a7202 */ /* 0x000fe20000000f00 */
[----:B------:R-:W-:Y:S01]  /*8830*/  ULDC UR38, c[0x0][0xc] ;  /* 0x0000030000267ab9 */ /* 0x000fe20000000800 */
[----:B--2---:R-:W-:Y:S02]  /*8840*/  LOP3.LUT R2, R6, 0x2, RZ, 0xfc, !PT ;  /* 0x0000000206027812 */ /* 0x004fe400078efcff */
[----:B------:R-:W-:-:S03]  /*8850*/  LOP3.LUT R6, R4, 0x60, RZ, 0xc0, !PT ;  /* 0x0000006004067812 */ /* 0x000fc600078ec0ff */
[----:B------:R0:W-:Y:S01]  /*8860*/  STL [R1+0x38], R2 ;  /* 0x0000380201007387 */ /* 0x0001e20000100800 */
[----:B------:R-:W-:Y:S02]  /*8870*/  LOP3.LUT R4, R0, 0x18, RZ, 0xc0, !PT ;  /* 0x0000001800047812 */ /* 0x000fe400078ec0ff */
[----:B0-----:R-:W-:Y:S02]  /*8880*/  LOP3.LUT R2, R3, 0x320, R0, 0xf8, !PT ;  /* 0x0000032003027812 */ /* 0x001fe400078ef800 */
[----:B------:R-:W-:-:S03]  /*8890*/  LOP3.LUT R0, R5, R6, RZ, 0xfc, !PT ;  /* 0x0000000605007212 */ /* 0x000fc600078efcff */
[----:B------:R-:W-:Y:S01]  /*88a0*/  IMAD R0, R2, 0x2, R23 ;  /* 0x0000000202007824 */ /* 0x000fe200078e0217 */
[----:B------:R0:W-:Y:S04]  /*88b0*/  STL [R1+0x30], RZ ;  /* 0x000030ff01007387 */ /* 0x0001e80000100800 */
[----:B------:R0:W-:Y:S01]  /*88c0*/  STL [R1+0x18], R0 ;  /* 0x0000180001007387 */ /* 0x0001e20000100800 */
[C---:B------:R-:W-:Y:S02]  /*88d0*/  LOP3.LUT R5, R4.reuse, 0x20, RZ, 0xfc, !PT ;  /* 0x0000002004057812 */ /* 0x040fe400078efcff */
[----:B------:R-:W-:-:S07]  /*88e0*/  LOP3.LUT R3, R4, 0x40, RZ, 0xfc, !PT ;  /* 0x0000004004037812 */ /* 0x000fce00078efcff */
.L_x_10264:
[----:B-1----:R-:W1:Y:S02]  /*88f0*/  LDC.64 R2, c[0x0][0xc88] ;  /* 0x00032200ff027b82 */ /* 0x002e640000000a00 */
[----:B-1----:R-:W-:-:S05]  /*8900*/  IMAD.WIDE R2, R19, 0x4, R2 ;  /* 0x0000000413027825 */ /* 0x002fca00078e0202 */
[----:B0-----:R-:W0:Y:S01]  /*8910*/  LDG.E R28, desc[UR36][R2.64] ;  /* 0x00000024021c7981 */ /* 0x001e22000c1e1900 */
[----:B------:R-:W-:Y:S05]  /*8920*/  YIELD ;  /* 0x0000000000007946 */ /* 0x000fea0003800000 */
[----:B------:R-:W-:Y:S01]  /*8930*/  ULDC.64 UR4, c[0x0][0xa28] ;  /* 0x00028a0000047ab9 */ /* 0x000fe20000000a00 */
[----:B------:R-:W-:Y:S01]  /*8940*/  IMAD.MOV.U32 R6, RZ, RZ, RZ ;  /* 0x000000ffff067224 */ /* 0x000fe200078e00ff */
[----:B------:R-:W-:Y:S01]  /*8950*/  ISETP.NE.U32.AND P0, PT, RZ, UR4, PT ;  /* 0x00000004ff007c0c */ /* 0x000fe2000bf05070 */
[----:B------:R-:W-:-:S03]  /*8960*/  ULDC.64 UR6, c[0x0][0xa18] ;  /* 0x0002860000067ab9 */ /* 0x000fc60000000a00 */
[----:B------:R-:W-:Y:S02]  /*8970*/  ISETP.NE.AND.EX P0, PT, RZ, UR5, PT, P0 ;  /* 0x00000005ff007c0c */ /* 0x000fe4000bf05300 */
[----:B0-----:R-:W-:-:S11]  /*8980*/  SHF.R.S32.HI R0, RZ, 0x1f, R28 ;  /* 0x0000001fff007819 */ /* 0x001fd6000001141c */
        /* <DEDUP_REMOVED lines=17> */
[----:B------:R-:W3:Y:S05]  /*8aa0*/  @P2 LDG.E R0, desc[UR36][R2.64] ;  /* 0x0000002402002981 */ /* 0x000eea000c1e1900 */
[----:B------:R-:W-:-:S04]  /*8ab0*/  @P0 IADD3 R4, P1, R24, UR6, RZ ;  /* 0x0000000618040c10 */ /* 0x000fc8000ff3e0ff */
[----:B------:R-:W-:-:S05]  /*8ac0*/  @P0 IADD3.X R5, R25, UR7, RZ, P1, !PT ;  /* 0x0000000719050c10 */ /* 0x000fca0008ffe4ff */
[----:B------:R-:W4:Y:S01]  /*8ad0*/  @P0 LDG.E R4, desc[UR36][R4.64] ;  /* 0x0000002404040981 */ /* 0x000f22000c1e1900 */
[----:B------:R-:W-:-:S03]  /*8ae0*/  UISETP.NE.U32.AND UP0, UPT, UR4, URZ, UPT ;  /* 0x0000003f0400728c */ /* 0x000fc6000bf05070 */
[----:B------:R-:W-:Y:S01]  /*8af0*/  ULDC UR4, c[0x0][0x424] ;  /* 0x0001090000047ab9 */ /* 0x000fe20000000800 */
[----:B------:R-:W-:-:S03]  /*8b00*/  UISETP.NE.AND.EX UP0, UPT, UR5, URZ, UPT, UP0 ;  /* 0x0000003f0500728c */ /* 0x000fc6000bf05300 */
[----:B------:R-:W-:Y:S01]  /*8b10*/  ULDC UR5, c[0x0][0x2f0] ;  /* 0x0000bc0000057ab9 */ /* 0x000fe20000000800 */
[----:B------:R-:W-:-:S04]  /*8b20*/  USEL UR4, UR4, 0x1, UP0 ;  /* 0x0000000104047887 */ /* 0x000fc80008000000 */
[----:B------:R-:W-:Y:S01]  /*8b30*/  UIMAD UR4, UR4, UR5, URZ ;  /* 0x00000005040472a4 */ /* 0x000fe2000f8e023f */
[----:B---3--:R0:W-:Y:S04]  /*8b40*/  STL [R1], R0 ;  /* 0x0000000001007387 */ /* 0x0081e80000100800 */
[----:B--2---:R1:W-:Y:S01]  /*8b50*/  STL [R1+0x10], R6 ;  /* 0x0000100601007387 */ /* 0x0043e20000100800 */
[----:B0-----:R-:W-:-:S03]  /*8b60*/  IMAD.U32 R0, RZ, RZ, UR4 ;  /* 0x00000004ff007e24 */ /* 0x001fc6000f8e00ff */
[----:B----4-:R1:W-:Y:S01]  /*8b70*/  @P0 STL [R1+0x28], R4 ;  /* 0x0000280401000387 */ /* 0x0103e20000100800 */
[----:B------:R-:W-:Y:S05]  /*8b80*/  @P0 BRA `(.L_x_10204) ;  /* 0x0000000000200947 */ /* 0x000fea0003800000 */
[----:B------:R-:W-:Y:S02]  /*8b90*/  ULDC UR4, c[0x0][0x288] ;  /* 0x0000a20000047ab9 */ /* 0x000fe40000000800 */
[----:B-1----:R-:W-:-:S05]  /*8ba0*/  IMAD.U32 R4, RZ, RZ, UR4 ;  /* 0x00000004ff047e24 */ /* 0x002fca000f8e00ff */
[----:B------:R0:W-:Y:S01]  /*8bb0*/  STL [R1+0x28], R4 ;  /* 0x0000280401007387 */ /* 0x0001e20000100800 */
[----:B------:R-:W-:Y:S05]  /*8bc0*/  @!P2 BRA `(.L_x_10204) ;  /* 0x000000000010a947 */ /* 0x000fea0003800000 */
[----:B0-----:R-:W2:Y:S04]  /*8bd0*/  LDG.E R4, desc[UR36][R2.64] ;  /* 0x0000002402047981 */ /* 0x001ea8000c1e1900 */
[----:B------:R-:W2:Y:S02]  /*8be0*/  LDG.E R2, desc[UR36][R2.64+0x4] ;  /* 0x0000042402027981 */ /* 0x000ea4000c1e1900 */
[----:B--2---:R-:W-:-:S05]  /*8bf0*/  IMAD.IADD R2, R2, 0x1, -R4 ;  /* 0x0000000102027824 */ /* 0x004fca00078e0a04 */
[----:B------:R2:W-:Y:S02]  /*8c00*/  STL [R1+0x28], R2 ;  /* 0x0000280201007387 */ /* 0x0005e40000100800 */
.L_x_10204:
[----:B01----:R-:W-:Y:S01]  /*8c10*/  IMAD.MOV.U32 R4, RZ, RZ, R28 ;  /* 0x000000ffff047224 */ /* 0x003fe200078e001c */
[----:B------:R-:W-:Y:S02]  /*8c20*/  ULDC.64 UR4, c[0x0][0xa20] ;  /* 0x0002880000047ab9 */ /* 0x000fe40000000a00 */
[----:B------:R-:W-:Y:S02]  /*8c30*/  ISETP.NE.U32.AND P0, PT, RZ, UR4, PT ;  /* 0x00000004ff007c0c */ /* 0x000fe4000bf05070 */
[----:B------:R0:W-:Y:S02]  /*8c40*/  STL [R1+0x8], R4 ;  /* 0x0000080401007387 */ /* 0x0001e40000100800 */
[----:B------:R-:W-:-:S13]  /*8c50*/  ISETP.NE.AND.EX P0, PT, RZ, UR5, PT, P0 ;  /* 0x00000005ff007c0c */ /* 0x000fda000bf05300 */
[----:B0-----:R-:W-:Y:S05]  /*8c60*/  @!P0 BRA `(.L_x_10205) ;  /* 0x0000000000108947 */ /* 0x001fea0003800000 */
[----:B--2---:R-:W-:-:S04]  /*8c70*/  IADD3 R2, P0, R24, UR4, RZ ;  /* 0x0000000418027c10 */ /* 0x004fc8000ff1e0ff */
[----:B------:R-:W-:-:S05]  /*8c80*/  IADD3.X R3, R25, UR5, RZ, P0, !PT ;  /* 0x0000000519037c10 */ /* 0x000fca00087fe4ff */
[----:B------:R0:W5:Y:S01]  /*8c90*/  LDG.E R0, desc[UR36][R2.64] ;  /* 0x0000002402007981 */ /* 0x000162000c1e1900 */
[----:B------:R-:W-:Y:S05]  /*8ca0*/  BRA `(.L_x_10206) ;  /* 0x0000000000247947 */ /* 0x000fea0003800000 */
.L_x_10205:
[----:B------:R-:W-:Y:S02]  /*8cb0*/  ULDC.64 UR4, c[0x0][0xa08] ;  /* 0x0002820000047ab9 */ /* 0x000fe40000000a00 */
[----:B------:R-:W-:-:S04]  /*8cc0*/  ISETP.NE.U32.AND P0, PT, RZ, UR4, PT ;  /* 0x00000004ff007c0c */ /* 0x000fc8000bf05070 */
[----:B------:R-:W-:-:S13]  /*8cd0*/  ISETP.NE.AND.EX P0, PT, RZ, UR5, PT, P0 ;  /* 0x00000005ff007c0c */ /* 0x000fda000bf05300 */
[----:B------:R-:W-:Y:S05]  /*8ce0*/  @!P0 BRA `(.L_x_10206) ;  /* 0x0000000000148947 */ /* 0x000fea0003800000 */
[----:B--2---:R-:W0:Y:S02]  /*8cf0*/  LDC.64 R2, c[0x0][0xa08] ;  /* 0x00028200ff027b82 */ /* 0x004e240000000a00 */
[----:B0-----:R-:W-:-:S05]  /*8d00*/  IMAD.WIDE R2, R4, 0x4, R2 ;  /* 0x0000000404027825 */ /* 0x001fca00078e0202 */
[----:B------:R-:W2:Y:S04]  /*8d10*/  LDG.E R0, desc[UR36][R2.64] ;  /* 0x0000002402007981 */ /* 0x000ea8000c1e1900 */
[----:B------:R-:W2:Y:S02]  /*8d20*/  LDG.E R2, desc[UR36][R2.64+0x4] ;  /* 0x0000042402027981 */ /* 0x000ea4000c1e1900 */
[----:B--2---:R-:W-:-:S07]  /*8d30*/  IADD3 R0, -R0, R2, RZ ;  /* 0x0000000200007210 */ /* 0x004fce0007ffe1ff */
.L_x_10206:
[----:B0-2--5:R-:W-:Y:S01]  /*8d40*/  IMAD.IADD R2, R0, 0x1, -R6 ;  /* 0x0000000100027824 */ /* 0x025fe200078e0a06 */
[----:B------:R-:W-:Y:S03]  /*8d50*/  BSSY B7, `(.L_x_10207) ;  /* 0x000035e000077945 */ /* 0x000fe60003800000 */
[C---:B------:R-:W-:Y:S01]  /*8d60*/  VIADD R0, R2.reuse, 0x7f ;  /* 0x0000007f02007836 */ /* 0x040fe20000000000 */
[----:B------:R0:W-:Y:S01]  /*8d70*/  STL [R1+0xc], R2 ;  /* 0x00000c0201007387 */ /* 0x0001e20000100800 */
[----:B------:R-:W-:-:S03]  /*8d80*/  ISETP.GT.AND P0, PT, R2, RZ, PT ;  /* 0x000000ff0200720c */ /* 0x000fc60003f04270 */
[----:B0-----:R-:W-:-:S04]  /*8d90*/  SHF.R.S32.HI R2, RZ, 0x1f, R0 ;  /* 0x0000001fff027819 */ /* 0x001fc80000011400 */
        /* <DEDUP_REMOVED lines=10> */
[----:B0-----:R-:W1:Y:S02]  /*8e40*/  FLO.U32 R0, UR4 ;  /* 0x0000000400007d00 */ /* 0x001e6400080e0000 */
[----:B-1----:R-:W-:-:S06]  /*8e50*/  ISETP.EQ.U32.AND P0, PT, R0, R5, PT ;  /* 0x000000050000720c */ /* 0x002fcc0003f02070 */
        /* <DEDUP_REMOVED lines=8> */
.L_x_10208:
[----:B0-----:R-:W-:Y:S01]  /*8ee0*/  VIADD R0, R23, 0x15400 ;  /* 0x0001540017007836 */ /* 0x001fe20000000000 */
        /* <DEDUP_REMOVED lines=19> */
.L_x_10211:
[----:B------:R-:W-:Y:S05]  /*9020*/  BSYNC B6 ;  /* 0x0000000000067941 */ /* 0x000fea0003800000 */
.L_x_10210:
        /* <DEDUP_REMOVED lines=20> */
.L_x_10214:
        /* <DEDUP_REMOVED lines=15> */
.L_x_10213:
[----:B------:R-:W-:Y:S05]  /*9260*/  BSYNC B6 ;  /* 0x0000000000067941 */ /* 0x000fea0003800000 */
.L_x_10212:
[----:B------:R0:W2:Y:S01]  /*9270*/  LDL R20, [R1+0x8] ;  /* 0x0000080001147983 */ /* 0x0000a20000100800 */
[----:B------:R-:W-:Y:S01]  /*9280*/  ULDC.64 UR4, c[0x0][0x9f8] ;  /* 0x00027e0000047ab9 */ /* 0x000fe20000000a00 */
[----:B------:R-:W1:Y:S01]  /*9290*/  LDC R7, c[0x0][0x430] ;  /* 0x00010c00ff077b82 */ /* 0x000e620000000800 */
[----:B------:R-:W-:Y:S01]  /*92a0*/  ISETP.NE.U32.AND P0, PT, RZ, UR4, PT ;  /* 0x00000004ff007c0c */ /* 0x000fe2000bf05070 */
[----:B------:R-:W3:Y:S03]  /*92b0*/  LDL R27, [R1+0x34] ;  /* 0x00003400011b7983 */ /* 0x000ee60000100800 */
[----:B------:R-:W-:Y:S01]  /*92c0*/  ISETP.NE.AND.EX P0, PT, RZ, UR5, PT, P0 ;  /* 0x00000005ff007c0c */ /* 0x000fe2000bf05300 */
[----:B------:R-:W4:Y:S04]  /*92d0*/  LDL R21, [R1+0xc] ;  /* 0x00000c0001157983 */ /* 0x000f280000100800 */
[----:B------:R-:W4:Y:S04]  /*92e0*/  LDL R2, [R1+0x10] ;  /* 0x0000100001027983 */ /* 0x000f280000100800 */
[----:B------:R-:W4:Y:S04]  /*92f0*/  LDL R10, [R1+0x38] ;  /* 0x00003800010a7983 */ /* 0x000f280000100800 */
[----:B------:R-:W-:Y:S01]  /*9300*/  @P0 IADD3 R24, P1, R24, UR4, RZ ;  /* 0x0000000418180c10 */ /* 0x000fe2000ff3e0ff */
[----:B------:R-:W0:Y:S01]  /*9310*/  S2R R3, SR_TID.X ;  /* 0x0000000000037919 */ /* 0x000e220000002100 */
[----:B------:R-:W3:Y:S02]  /*9320*/  S2R R0, SR_TID.X ;  /* 0x0000000000007919 */ /* 0x000ee40000002100 */
[----:B------:R-:W-:Y:S01]  /*9330*/  @P0 IADD3.X R25, R25, UR5, RZ, P1, !PT ;  /* 0x0000000519190c10 */ /* 0x000fe20008ffe4ff */
[----:B------:R-:W-:-:S04]  /*9340*/  ULDC UR4, c[0x0][0x2f4] ;  /* 0x0000bd0000047ab9 */ /* 0x000fc80000000800 */
[----:B--2---:R-:W2:Y:S01]  /*9350*/  @P0 LDG.E R20, desc[UR36][R24.64] ;  /* 0x0000002418140981 */ /* 0x004ea2000c1e1900 */
[----:B-1----:R-:W-:Y:S01]  /*9360*/  ISETP.NE.AND P2, PT, R7, 0x1, PT ;  /* 0x000000010700780c */ /* 0x002fe20003f45270 */
[----:B0-----:R-:W-:Y:S01]  /*9370*/  IMAD.SHL.U32 R3, R3, 0x20, RZ ;  /* 0x0000002003037824 */ /* 0x001fe200078e00ff */
[----:B---3--:R-:W-:Y:S02]  /*9380*/  LEA.HI.SX32 R27, R27, 0xffffffff, 0x19 ;  /* 0xffffffff1b1b7811 */ /* 0x008fe400078fcaff */
[----:B------:R-:W-:Y:S02]  /*9390*/  LOP3.LUT R0, R0, 0x7f, RZ, 0xc0, !PT ;  /* 0x0000007f00007812 */ /* 0x000fe400078ec0ff */
[----:B------:R-:W-:Y:S01]  /*93a0*/  LOP3.LUT R3, R3, 0x60, RZ, 0xc0, !PT ;  /* 0x0000006003037812 */ /* 0x000fe200078ec0ff */
[----:B------:R-:W-:Y:S01]  /*93b0*/  IMAD.SHL.U32 R8, R27, 0x80, RZ ;  /* 0x000000801b087824 */ /* 0x000fe200078e00ff */
[----:B------:R-:W-:-:S04]  /*93c0*/  SHF.R.U32.HI R0, RZ, 0x2, R0 ;  /* 0x00000002ff007819 */ /* 0x000fc80000011600 */
[----:B------:R-:W-:Y:S01]  /*93d0*/  LOP3.LUT R4, R8, R0, R3, 0xfe, !PT ;  /* 0x0000000008047212 */ /* 0x000fe200078efe03 */
[----:B------:R-:W0:Y:S08]  /*93e0*/  @P2 LDC R5, c[0x0][0x434] ;  /* 0x00010d00ff052b82 */ /* 0x000e300000000800 */
[----:B------:R-:W1:Y:S01]  /*93f0*/  @P2 LDC R0, c[0x0][0x438] ;  /* 0x00010e00ff002b82 */ /* 0x000e620000000800 */
[----:B------:R-:W3:Y:S01]  /*9400*/  S2R R9, SR_TID.X ;  /* 0x0000000000097919 */ /* 0x000ee20000002100 */
[----:B------:R-:W-:-:S04]  /*9410*/  LOP3.LUT R22, R22, 0xffffffef, RZ, 0xc0, !PT ;  /* 0xffffffef16167812 */ /* 0x000fc800078ec0ff */
[----:B------:R-:W-:-:S04]  /*9420*/  @P2 LOP3.LUT R22, R22, 0x10, RZ, 0xfc, !PT ;  /* 0x0000001016162812 */ /* 0x000fc800078efcff */
[----:B------:R-:W-:Y:S01]  /*9430*/  LOP3.LUT R22, R22, 0xfffffff7, RZ, 0xc0, !PT ;  /* 0xfffffff716167812 */ /* 0x000fe200078ec0ff */
[----:B---3--:R-:W-:-:S05]  /*9440*/  IMAD.SHL.U32 R9, R9, 0x8, RZ ;  /* 0x0000000809097824 */ /* 0x008fca00078e00ff */
[----:B------:R-:W-:Y:S01]  /*9450*/  LOP3.LUT R9, R9, 0x18, RZ, 0xc0, !PT ;  /* 0x0000001809097812 */ /* 0x000fe200078ec0ff */
[----:B------:R-:W-:Y:S01]  /*9460*/  UMOV UR5, 0xffffffff ;  /* 0xffffffff00057882 */ /* 0x000fe20000000000 */
[----:B--2---:R2:W-:Y:S01]  /*9470*/  @P0 STL [R1+0x8], R20 ;  /* 0x0000081401000387 */ /* 0x0045e20000100800 */
[C---:B----4-:R-:W-:Y:S01]  /*9480*/  ISETP.GE.AND P0, PT, R4.reuse, R21, PT ;  /* 0x000000150400720c */ /* 0x050fe20003f06270 */
[----:B------:R-:W-:-:S04]  /*9490*/  IMAD.IADD R4, R4, 0x1, R2 ;  /* 0x0000000104047824 */ /* 0x000fc800078e0202 */
[----:B0-----:R-:W-:-:S08]  /*94a0*/  @P2 IMAD.HI.U32 R5, R4, R5, RZ ;  /* 0x0000000504052227 */ /* 0x001fd000078e00ff */
[----:B------:R-:W0:Y:S01]  /*94b0*/  @!P0 LDC.64 R2, c[0x0][0x428] ;  /* 0x00010a00ff028b82 */ /* 0x000e220000000a00 */
[----:B------:R-:W-:Y:S01]  /*94c0*/  IMAD.MOV.U32 R6, RZ, RZ, R4 ;  /* 0x000000ffff067224 */ /* 0x000fe200078e0004 */
[----:B-1----:R-:W-:Y:S02]  /*94d0*/  @P2 SHF.R.U32.HI R6, RZ, R0, R5 ;  /* 0x00000000ff062219 */ /* 0x002fe40000011605 */
[----:B------:R-:W-:-:S03]  /*94e0*/  SHF.R.S32.HI R5, RZ, 0x1f, R20 ;  /* 0x0000001fff057819 */ /* 0x000fc60000011414 */
        /* <DEDUP_REMOVED lines=8> */
[----:B------:R-:W-:Y:S02]  /*9570*/  ISETP.NE.AND P2, PT, R10, 0x3, PT ;  /* 0x000000030a00780c */ /* 0x000fe40003f45270 */
[----:B0-----:R-:W-:-:S04]  /*9580*/  @!P0 LEA R2, P1, R6, R2, 0x2 ;  /* 0x0000000206028211 */ /* 0x001fc800078210ff */
[----:B------:R-:W-:Y:S01]  /*9590*/  @!P0 LEA.HI.X R3, R6, R3, R0, 0x2, P1 ;  /* 0x0000000306038211 */ /* 0x000fe200008f1400 */
[----:B------:R-:W-:-:S06]  /*95a0*/  IMAD.MOV.U32 R0, RZ, RZ, RZ ;  /* 0x000000ffff007224 */ /* 0x000fcc00078e00ff */
[----:B------:R2:W5:Y:S01]  /*95b0*/  @!P0 LDG.E R0, desc[UR36][R2.64] ;  /* 0x0000002402008981 */ /* 0x000562000c1e1900 */
[C---:B------:R-:W-:Y:S02]  /*95c0*/  ISETP.GE.AND P0, PT, R9.reuse, UR4, PT ;  /* 0x0000000409007c0c */ /* 0x040fe4000bf06270 */
[----:B------:R-:W-:Y:S01]  /*95d0*/  @P2 LOP3.LUT R22, R22, 0x8, RZ, 0xfc, !PT ;  /* 0x0000000816162812 */ /* 0x000fe200078efcff */
[----:B------:R2:W-:Y:S01]  /*95e0*/  STL [R1+0x14], R5 ;  /* 0x0000140501007387 */ /* 0x0005e20000100800 */
[C---:B------:R-:W-:Y:S02]  /*95f0*/  LOP3.LUT R10, R9.reuse, 0x20, RZ, 0xfc, !PT ;  /* 0x00000020090a7812 */ /* 0x040fe400078efcff */
[----:B------:R-:W-:Y:S02]  /*9600*/  LOP3.LUT R22, R22, 0xfffffffb, RZ, 0xc0, !PT ;  /* 0xfffffffb16167812 */ /* 0x000fe400078ec0ff */
[----:B------:R-:W-:Y:S02]  /*9610*/  LOP3.LUT R9, R9, 0x40, RZ, 0xfc, !PT ;  /* 0x0000004009097812 */ /* 0x000fe400078efcff */
[----:B------:R-:W-:-:S03]  /*9620*/  ISETP.GE.AND P1, PT, R10, UR4, PT ;  /* 0x000000040a007c0c */ /* 0x000fc6000bf26270 */
[----:B------:R-:W-:Y:S02]  /*9630*/  @P0 LOP3.LUT R22, R22, 0x4, RZ, 0xfc, !PT ;  /* 0x0000000416160812 */ /* 0x000fe400078efcff */
[----:B------:R-:W-:Y:S02]  /*9640*/  ISETP.GE.AND P0, PT, R9, UR4, PT ;  /* 0x0000000409007c0c */ /* 0x000fe4000bf06270 */
[----:B------:R-:W-:-:S04]  /*9650*/  LOP3.LUT R22, R22, 0xfffffffe, RZ, 0xc0, !PT ;  /* 0xfffffffe16167812 */ /* 0x000fc800078ec0ff */
[----:B------:R-:W-:-:S04]  /*9660*/  LOP3.LUT R22, R22, 0xfffffffd, RZ, 0xc0, !PT ;  /* 0xfffffffd16167812 */ /* 0x000fc800078ec0ff */
[----:B------:R-:W-:-:S04]  /*9670*/  @P1 LOP3.LUT R22, R22, 0x2, RZ, 0xfc, !PT ;  /* 0x0000000216161812 */ /* 0x000fc800078efcff */
[----:B------:R-:W-:Y:S01]  /*9680*/  @P0 LOP3.LUT R22, R22, 0x1, RZ, 0xfc, !PT ;  /* 0x0000000116160812 */ /* 0x000fe200078efcff */
[----:B--2---:R-:W-:Y:S06]  /*9690*/  BRA.DIV UR5, `(.L_x_10215) ;  /* 0x0000003e05007947 */ /* 0x004fec000b800000 */
.L_x_10281:
[----:B------:R-:W-:-:S05]  /*96a0*/  SHF.R.S32.HI R9, RZ, 0x1f, R18 ;  /* 0x0000001fff097819 */ /* 0x000fca0000011412 */
[----:B------:R0:W-:Y:S01]  /*96b0*/  STL [R1+0x4], R9 ;  /* 0x0000040901007387 */ /* 0x0001e20000100800 */
[----:B------:R-:W-:Y:S05]  /*96c0*/  @!P2 BRA `(.L_x_10216) ;  /* 0x000000000004a947 */ /* 0x000fea0003800000 */
[----:B------:R-:W-:Y:S01]  /*96d0*/  BPT.TRAP 0x1 ;  /* 0x000000040000795c */ /* 0x000fe20000300000 */
.L_x_10216:
[----:B------:R-:W-:Y:S01]  /*96e0*/  SHF.R.S32.HI R5, RZ, 0x1f, R4 ;  /* 0x0000001fff057819 */ /* 0x000fe20000011404 */
[----:B------:R-:W-:Y:S01]  /*96f0*/  ULDC.64 UR4, c[0x0][0x328] ;  /* 0x0000ca0000047ab9 */ /* 0x000fe20000000a00 */
[----:B------:R-:W-:Y:S01]  /*9700*/  BSSY B0, `(.L_x_10217) ;  /* 0x0000017000007945 */ /* 0x000fe20003800000 */
[----:B------:R-:W-:-:S04]  /*9710*/  IMAD.WIDE.U32 R2, R4, UR4, RZ ;  /* 0x0000000404027c25 */ /* 0x000fc8000f8e00ff */
[----:B------:R-:W-:-:S04]  /*9720*/  IMAD R6, R5, UR4, RZ ;  /* 0x0000000405067c24 */ /* 0x000fc8000f8e02ff */
[----:B------:R-:W-:Y:S01]  /*9730*/  IMAD R6, R4, UR5, R6 ;  /* 0x0000000504067c24 */ /* 0x000fe2000f8e0206 */
[----:B------:R-:W-:-:S04]  /*9740*/  ULDC.64 UR4, c[0x0][0x338] ;  /* 0x0000ce0000047ab9 */ /* 0x000fc80000000a00 */
[----:B------:R-:W-:Y:S02]  /*9750*/  IADD3 R3, R3, R6, RZ ;  /* 0x0000000603037210 */ /* 0x000fe40007ffe0ff */
        /* <DEDUP_REMOVED lines=13> */
[----:B------:R-:W-:Y:S01]  /*9830*/  LEA.HI.X R25, R2, UR5, R25, 0x1, P0 ;  /* 0x0000000502197c11 */ /* 0x000fe200080f0c19 */
[----:B------:R-:W-:-:S05]  /*9840*/  IMAD R2, R26, 0x8, R23 ;  /* 0x000000081a027824 */ /* 0x000fca00078e0217 */
[----:B------:R-:W1:Y:S02]  /*9850*/  SYNCS.PHASECHK.TRANS64.TRYWAIT P0, [R2+URZ+0x2d840], R3 ;  /* 0x02d84003020075a7 */ /* 0x000e64000800017f */
[----:B-1----:R-:W-:Y:S05]  /*9860*/  @!P0 BRA `(.L_x_10218) ;  /* 0x0000003800c08947 */ /* 0x002fea0003800000 */
.L_x_10282:
[----:B------:R-:W-:Y:S05]  /*9870*/  BSYNC B0 ;  /* 0x0000000000007941 */ /* 0x000fea0003800000 */
.L_x_10217:
[----:B------:R-:W2:Y:S01]  /*9880*/  LDL R7, [R1+0x4] ;  /* 0x0000040001077983 */ /* 0x000ea20000100800 */
[----:B------:R-:W-:-:S03]  /*9890*/  ULDC.64 UR4, c[0x0][0x300] ;  /* 0x0000c00000047ab9 */ /* 0x000fc60000000a00 */
[----:B------:R-:W3:Y:S01]  /*98a0*/  LDL R12, [R1+0xc] ;  /* 0x00000c00010c7983 */ /* 0x000ee20000100800 */
[----:B------:R-:W-:Y:S01]  /*98b0*/  IMAD R5, R5, UR4, RZ ;  /* 0x0000000405057c24 */ /* 0x000fe2000f8e02ff */
[----:B------:R-:W-:Y:S01]  /*98c0*/  LOP3.LUT P4, RZ, R22, 0x4, RZ, 0xc0, !PT ;  /* 0x0000000416ff7812 */ /* 0x000fe2000788c0ff */
[----:B0-----:R-:W0:Y:S02]  /*98d0*/  S2R R9, SR_TID.X ;  /* 0x0000000000097919 */ /* 0x001e240000002100 */
[----:B-1----:R-:W-:Y:S01]  /*98e0*/  IMAD R3, R4, UR5, R5 ;  /* 0x0000000504037c24 */ /* 0x002fe2000f8e0205 */
[----:B------:R-:W-:Y:S01]  /*98f0*/  LOP3.LUT P3, RZ, R22, 0x2, RZ, 0xc0, !PT ;  /* 0x0000000216ff7812 */ /* 0x000fe2000786c0ff */
[----:B------:R-:W-:Y:S01]  /*9900*/  IMAD.WIDE.U32 R4, R4, UR4, RZ ;  /* 0x0000000404047c25 */ /* 0x000fe2000f8e00ff */
[----:B------:R-:W-:Y:S01]  /*9910*/  ULDC.64 UR4, c[0x0][0x310] ;  /* 0x0000c40000047ab9 */ /* 0x000fe20000000a00 */
[----:B------:R-:W-:Y:S02]  /*9920*/  LOP3.LUT P2, RZ, R22, 0x1, RZ, 0xc0, !PT ;  /* 0x0000000116ff7812 */ /* 0x000fe4000784c0ff */
[----:B------:R-:W-:-:S02]  /*9930*/  IMAD.IADD R5, R5, 0x1, R3 ;  /* 0x0000000105057824 */ /* 0x000fc400078e0203 */
[----:B------:R-:W-:Y:S02]  /*9940*/  IMAD R6, R6, UR4, RZ ;  /* 0x0000000406067c24 */ /* 0x000fe4000f8e02ff */
[----:B------:R-:W-:-:S04]  /*9950*/  IMAD.WIDE.U32 R4, R0, UR4, R4 ;  /* 0x0000000400047c25 */ /* 0x000fc8000f8e0004 */
[----:B------:R-:W-:Y:S01]  /*9960*/  IMAD R0, R0, UR5, R6 ;  /* 0x0000000500007c24 */ /* 0x000fe2000f8e0206 */
[----:B------:R-:W-:-:S03]  /*9970*/  ULDC.64 UR4, c[0x0][0x308] ;  /* 0x0000c20000047ab9 */ /* 0x000fc60000000a00 */
[----:B------:R-:W-:Y:S02]  /*9980*/  IMAD.IADD R5, R5, 0x1, R0 ;  /* 0x0000000105057824 */ /* 0x000fe400078e0200 */
[----:B------:R-:W-:-:S04]  /*9990*/  IMAD.WIDE.U32 R4, R18, UR4, R4 ;  /* 0x0000000412047c25 */ /* 0x000fc8000f8e0004 */
[----:B0-----:R-:W-:Y:S02]  /*99a0*/  IMAD.SHL.U32 R10, R9, 0x8, RZ ;  /* 0x00000008090a7824 */ /* 0x001fe400078e00ff */
[----:B--2---:R-:W-:Y:S02]  /*99b0*/  IMAD R0, R7, UR4, RZ ;  /* 0x0000000407007c24 */ /* 0x004fe4000f8e02ff */
[----:B------:R-:W0:Y:S02]  /*99c0*/  S2R R7, SR_TID.X ;  /* 0x0000000000077919 */ /* 0x000e240000002100 */
[----:B------:R-:W-:Y:S01]  /*99d0*/  IMAD R0, R18, UR5, R0 ;  /* 0x0000000512007c24 */ /* 0x000fe2000f8e0200 */
[----:B------:R-:W-:-:S03]  /*99e0*/  ULDC.64 UR4, c[0x0][0x2e8] ;  /* 0x0000ba0000047ab9 */ /* 0x000fc60000000a00 */
[----:B------:R-:W-:Y:S01]  /*99f0*/  IMAD.IADD R6, R5, 0x1, R0 ;  /* 0x0000000105067824 */ /* 0x000fe200078e0200 */
[----:B------:R-:W-:Y:S01]  /*9a00*/  LEA R0, P0, R4, UR4, 0x1 ;  /* 0x0000000404007c11 */ /* 0x000fe2000f8008ff */
[----:B------:R-:W-:-:S03]  /*9a10*/  UMOV UR4, 0xffffffff ;  /* 0xffffffff00047882 */ /* 0x000fc60000000000 */
[----:B------:R-:W-:Y:S02]  /*9a20*/  LEA.HI.X R6, R4, UR5, R6, 0x1, P0 ;  /* 0x0000000504067c11 */ /* 0x000fe400080f0c06 */
[----:B0-----:R-:W-:Y:S01]  /*9a30*/  LOP3.LUT R11, R7, 0x7f, RZ, 0xc0, !PT ;  /* 0x0000007f070b7812 */ /* 0x001fe200078ec0ff */
[----:B------:R-:W-:-:S03]  /*9a40*/  IMAD.SHL.U32 R7, R9, 0x8, RZ ;  /* 0x0000000809077824 */ /* 0x000fc600078e00ff */
[----:B------:R-:W-:Y:S02]  /*9a50*/  SHF.R.U32.HI R11, RZ, 0x2, R11 ;  /* 0x00000002ff0b7819 */ /* 0x000fe4000001160b */
[----:B------:R-:W-:Y:S02]  /*9a60*/  LOP3.LUT R7, R7, 0xd8, RZ, 0xc0, !PT ;  /* 0x000000d807077812 */ /* 0x000fe400078ec0ff */
[----:B---3--:R-:W-:Y:S02]  /*9a70*/  IADD3 R3, -R11, R12, -R8 ;  /* 0x0000000c0b037210 */ /* 0x008fe40007ffe908 */
[----:B------:R-:W-:Y:S01]  /*9a80*/  LOP3.LUT R7, R7, 0x18, R9, 0x78, !PT ;  /* 0x0000001807077812 */ /* 0x000fe200078e7809 */
[----:B------:R-:W-:Y:S01]  /*9a90*/  IMAD.SHL.U32 R9, R9, 0x8, RZ ;  /* 0x0000000809097824 */ /* 0x000fe200078e00ff */
[----:B------:R-:W-:Y:S02]  /*9aa0*/  ISETP.GE.AND P0, PT, R3, 0x1, PT ;  /* 0x000000010300780c */ /* 0x000fe40003f06270 */
[----:B------:R-:W-:-:S02]  /*9ab0*/  LOP3.LUT R7, R7, 0x320, R10, 0xf8, !PT ;  /* 0x0000032007077812 */ /* 0x000fc400078ef80a */
[----:B------:R-:W-:-:S03]  /*9ac0*/  LOP3.LUT R9, R9, 0x18, RZ, 0xc0, !PT ;  /* 0x0000001809097812 */ /* 0x000fc600078ec0ff */
[----:B------:R-:W-:Y:S01]  /*9ad0*/  IMAD R7, R26, 0x3000, R7 ;  /* 0x000030001a077824 */ /* 0x000fe200078e0207 */
[----:B------:R-:W-:Y:S06]  /*9ae0*/  BRA.DIV UR4, `(.L_x_10219) ;  /* 0x0000003a04347947 */ /* 0x000fec000b800000 */
        /* <DEDUP_REMOVED lines=28> */
[----:B------:R-:W2:Y:S04]  /*9cb0*/  SHFL.IDX PT, R6, R6, 0x3, 0x1c1f ;  /* 0x007c1f0006067f89 */ /* 0x000ea800000e0000 */
[----:B------:R-:W3:Y:S01]  /*9cc0*/  SHFL.IDX PT, R0, R0, 0x3, 0x1c1f ;  /* 0x007c1f0000007f89 */ /* 0x000ee200000e0000 */
[----:B0-----:R-:W-:-:S05]  /*9cd0*/  @P1 LEA R5, P0, R9, R5, 0x1 ;  /* 0x0000000509051211 */ /* 0x001fca00078008ff */
[----:B-1----:R-:W-:-:S05]  /*9ce0*/  @P1 IMAD.X R4, RZ, RZ, R4, P0 ;  /* 0x000000ffff041224 */ /* 0x002fca00000e0604 */
[----:B------:R-:W-:-:S04]  /*9cf0*/  @P1 LOP3.LUT R5, R5, R4, RZ, 0x3c, !PT ;  /* 0x0000000405051212 */ /* 0x000fc800078e3cff */
[----:B------:R-:W-:-:S04]  /*9d00*/  @P1 LOP3.LUT R4, R5, R4, RZ, 0x3c, !PT ;  /* 0x0000000405041212 */ /* 0x000fc800078e3cff */
[----:B------:R-:W-:-:S05]  /*9d10*/  @P1 LOP3.LUT R5, R5, R4, RZ, 0x3c, !PT ;  /* 0x0000000405051212 */ /* 0x000fca00078e3cff */
[----:B------:R1:W-:Y:S04]  /*9d20*/  @P1 LDGSTS.E.BYPASS.LTC128B.128 [R8+0x16400], desc[UR36][R4.64], !P4 ;  /* 0x1640000004081fae */ /* 0x0003e8000e101d64 */
[----:B------:R1:W-:Y:S04]  /*9d30*/  @P1 LDGSTS.E.BYPASS.LTC128B.128 [R8+0x18400], desc[UR36][R4.64+0x40], !P3 ;  /* 0x1840004004081fae */ /* 0x0003e8000d901d64 */
[----:B--23--:R1:W-:Y:S02]  /*9d40*/  @P1 LDGSTS.E.BYPASS.LTC128B.128 [R8+0x1a400], desc[UR36][R4.64+0x80], !P2 ;  /* 0x1a40008004081fae */ /* 0x00c3e4000d101d64 */
.L_x_10292:
[----:B------:R-:W-:-:S13]  /*9d50*/  ISETP.GE.AND P0, PT, R3, 0x61, PT ;  /* 0x000000610300780c */ /* 0x000fda0003f06270 */
[----:B01----:R-:W-:Y:S01]  /*9d60*/  @P0 LEA R4, P1, R9, R0, 0x1 ;  /* 0x0000000009040211 */ /* 0x003fe200078208ff */
        /* <DEDUP_REMOVED lines=10> */
.L_x_10220:
        /* <DEDUP_REMOVED lines=11> */
.L_x_10221:
[----:B0-----:R0:W5:Y:S01]  /*9ec0*/  LDL.LU R4, [R1+0x20] ;  /* 0x0000200001047983 */ /* 0x0011620000300800 */
[----:B------:R0:W-:Y:S03]  /*9ed0*/  SYNCS.ARRIVE.TRANS64.A1T0 RZ, [R2+URZ+0x2d830], RZ ;  /* 0x02d830ff02ff79a7 */ /* 0x0001e6000810003f */
[----:B------:R0:W5:Y:S02]  /*9ee0*/  LDL.LU R3, [R1] ;  /* 0x0000000001037983 */ /* 0x0001640000300800 */
[----:B------:R-:W-:Y:S05]  /*9ef0*/  WARPSYNC.ALL ;  /* 0x0000000000007948 */ /* 0x000fea0003800000 */
[----:B------:R-:W-:Y:S01]  /*9f00*/  ULDC.64 UR4, c[0x0][0x298] ;  /* 0x0000a60000047ab9 */ /* 0x000fe20000000a00 */
[----:B------:R-:W-:Y:S01]  /*9f10*/  BAR.SYNC.DEFER_BLOCKING 0x8, 0x200 ;  /* 0x0208000000007b1d */ /* 0x000fe20000010000 */
[----:B------:R-:W-:Y:S01]  /*9f20*/  LOP3.LUT P0, RZ, R22, 0x20, RZ, 0xc0, !PT ;  /* 0x0000002016ff7812 */ /* 0x000fe2000780c0ff */
[----:B0-----:R-:W-:-:S03]  /*9f30*/  VIADD R2, R23, 0xc400 ;  /* 0x0000c40017027836 */ /* 0x001fc60000000000 */
        /* <DEDUP_REMOVED lines=11> */
[----:B------:R0:W-:Y:S01]  /*9ff0*/  STL [R1], R0 ;  /* 0x0000000001007387 */ /* 0x0001e20000100800 */
        /* <DEDUP_REMOVED lines=17> */
.L_x_10223:
[----:B------:R-:W-:Y:S05]  /*a110*/  BSYNC B6 ;  /* 0x0000000000067941 */ /* 0x000fea0003800000 */
.L_x_10222:
[----:B0-----:R-:W2:Y:S01]  /*a120*/  LDL.LU R0, [R1+0x2c] ;  /* 0x00002c0001007983 */ /* 0x001ea20000300800 */
[----:B------:R-:W0:Y:S01]  /*a130*/  LDC R10, c[0x0][0x448] ;  /* 0x00011200ff0a7b82 */ /* 0x000e220000000800 */
[----:B------:R-:W-:Y:S01]  /*a140*/  ULDC.64 UR4, c[0x0][0x2d8] ;  /* 0x0000b60000047ab9 */ /* 0x000fe20000000a00 */
[----:B------:R-:W-:Y:S01]  /*a150*/  ULDC.64 UR6, c[0x0][0x2c8] ;  /* 0x0000b20000067ab9 */ /* 0x000fe20000000a00 */
[----:B------:R-:W3:Y:S01]  /*a160*/  LDL.LU R21, [R1] ;  /* 0x0000000001157983 */ /* 0x000ee20000300800 */
[----:B------:R-:W-:-:S03]  /*a170*/  ULDC.64 UR8, c[0x0][0x280] ;  /* 0x0000a00000087ab9 */ /* 0x000fc60000000a00 */
[----:B------:R-:W3:Y:S04]  /*a180*/  LDL.LU.64 R2, [R1+0x20] ;  /* 0x0000200001027983 */ /* 0x000ee80000300a00 */
[----:B------:R-:W4:Y:S01]  /*a190*/  LDL R20, [R1+0x4] ;  /* 0x0000040001147983 */ /* 0x000f220000100800 */
[----:B------:R-:W1:Y:S01]  /*a1a0*/  S2R R13, SR_TID.X ;  /* 0x00000000000d7919 */ /* 0x000e620000002100 */
[----:B0-----:R-:W-:-:S13]  /*a1b0*/  ISETP.NE.AND P0, PT, R10, 0x1, PT ;  /* 0x000000010a00780c */ /* 0x001fda0003f05270 */
[----:B------:R-:W0:Y:S01]  /*a1c0*/  @P0 LDC R5, c[0x0][0x450] ;  /* 0x00011400ff050b82 */ /* 0x000e220000000800 */
[----:B-1----:R-:W-:-:S05]  /*a1d0*/  IMAD.SHL.U32 R11, R13, 0x8, RZ ;  /* 0x000000080d0b7824 */ /* 0x002fca00078e00ff */
[----:B------:R-:W-:-:S04]  /*a1e0*/  LOP3.LUT R11, R11, 0x18, RZ, 0xc0, !PT ;  /* 0x000000180b0b7812 */ /* 0x000fc800078ec0ff */
[C---:B------:R-:W-:Y:S02]  /*a1f0*/  LOP3.LUT R12, R11.reuse, 0x20, RZ, 0xfc, !PT ;  /* 0x000000200b0c7812 */ /* 0x040fe400078efcff */
[----:B------:R-:W-:Y:S01]  /*a200*/  LOP3.LUT R11, R11, 0x40, RZ, 0xfc, !PT ;  /* 0x000000400b0b7812 */ /* 0x000fe200078efcff */
[----:B--2---:R-:W-:Y:S01]  /*a210*/  IMAD.MOV.U32 R4, RZ, RZ, R0 ;  /* 0x000000ffff047224 */ /* 0x004fe200078e0000 */
[----:B---3--:R-:W-:Y:S02]  /*a220*/  MOV R3, R21 ;  /* 0x0000001500037202 */ /* 0x008fe40000000f00 */
[----:B------:R-:W1:Y:S01]  /*a230*/  S2R R21, SR_TID.X ;  /* 0x0000000000157919 */ /* 0x000e620000002100 */
[----:B----4-:R-:W-:Y:S02]  /*a240*/  IMAD R0, R20, UR4, RZ ;  /* 0x0000000414007c24 */ /* 0x010fe4000f8e02ff */
[----:B------:R-:W2:Y:S01]  /*a250*/  S2R R20, SR_TID.X ;  /* 0x0000000000147919 */ /* 0x000ea20000002100 */
[----:B------:R-:W-:-:S04]  /*a260*/  IMAD.WIDE.U32 R2, R18, UR4, R2 ;  /* 0x0000000412027c25 */ /* 0x000fc8000f8e0002 */
[----:B------:R-:W-:Y:S01]  /*a270*/  IMAD R0, R18, UR5, R0 ;  /* 0x0000000512007c24 */ /* 0x000fe2000f8e0200 */
[----:B------:R-:W-:-:S03]  /*a280*/  ULDC.64 UR4, c[0x0][0x2e0] ;  /* 0x0000b80000047ab9 */ /* 0x000fc60000000a00 */
[----:B------:R-:W-:Y:S02]  /*a290*/  IMAD.IADD R3, R3, 0x1, R0 ;  /* 0x0000000103037824 */ /* 0x000fe400078e0200 */
[----:B------:R-:W-:Y:S02]  /*a2a0*/  IMAD R0, R4, UR4, RZ ;  /* 0x0000000404007c24 */ /* 0x000fe4000f8e02ff */
[----:B------:R-:W3:Y:S01]  /*a2b0*/  @P0 LDC R4, c[0x0][0x44c] ;  /* 0x00011300ff040b82 */ /* 0x000ee20000000800 */
[----:B------:R-:W-:-:S04]  /*a2c0*/  IMAD.WIDE.U32 R2, R28, UR4, R2 ;  /* 0x000000041c027c25 */ /* 0x000fc8000f8e0002 */
[----:B------:R-:W-:Y:S01]  /*a2d0*/  IMAD R0, R28, UR5, R0 ;  /* 0x000000051c007c24 */ /* 0x000fe2000f8e0200 */
[----:B------:R-:W-:-:S03]  /*a2e0*/  ULDC.64 UR4, c[0x0][0x2d0] ;  /* 0x0000b40000047ab9 */ /* 0x000fc60000000a00 */
[----:B------:R-:W-:Y:S02]  /*a2f0*/  IMAD.IADD R3, R3, 0x1, R0 ;  /* 0x0000000103037824 */ /* 0x000fe400078e0200 */
[----:B-1----:R-:W-:Y:S01]  /*a300*/  IMAD.SHL.U32 R21, R21, 0x20, RZ ;  /* 0x0000002015157824 */ /* 0x002fe200078e00ff */
[----:B--2---:R-:W-:-:S04]  /*a310*/  LOP3.LUT R20, R20, 0x7f, RZ, 0xc0, !PT ;  /* 0x0000007f14147812 */ /* 0x004fc800078ec0ff */
[----:B------:R-:W-:Y:S02]  /*a320*/  LOP3.LUT R21, R21, 0x60, RZ, 0xc0, !PT ;  /* 0x0000006015157812 */ /* 0x000fe400078ec0ff */
[----:B------:R-:W-:-:S04]  /*a330*/  SHF.R.U32.HI R20, RZ, 0x2, R20 ;  /* 0x00000002ff147819 */ /* 0x000fc80000011614 */
[----:B------:R-:W-:Y:S02]  /*a340*/  LOP3.LUT R20, R20, R21, RZ, 0xfc, !PT ;  /* 0x0000001514147212 */ /* 0x000fe400078efcff */
[----:B------:R-:W-:-:S03]  /*a350*/  LOP3.LUT R21, R13, 0x7f, RZ, 0xc0, !PT ;  /* 0x0000007f0d157812 */ /* 0x000fc600078ec0ff */
[----:B------:R-:W-:Y:S01]  /*a360*/  IMAD R6, R17, 0xc0, R20 ;  /* 0x000000c011067824 */ /* 0x000fe200078e0214 */
[----:B------:R-:W-:Y:S01]  /*a370*/  SHF.R.U32.HI R21, RZ, 0x2, R21 ;  /* 0x00000002ff157819 */ /* 0x000fe20000011615 */
[----:B------:R-:W-:Y:S02]  /*a380*/  IMAD.SHL.U32 R20, R13, 0x8, RZ ;  /* 0x000000080d147824 */ /* 0x000fe400078e00ff */
[----:B---3--:R-:W-:-:S03]  /*a390*/  @P0 IMAD.HI.U32 R0, R6, R4, RZ ;  /* 0x0000000406000227 */ /* 0x008fc600078e00ff */
[----:B------:R-:W-:Y:S01]  /*a3a0*/  LOP3.LUT R20, R20, 0x18, RZ, 0xc0, !PT ;  /* 0x0000001814147812 */ /* 0x000fe200078ec0ff */
[----:B------:R-:W-:Y:S01]  /*a3b0*/  IMAD.MOV.U32 R4, RZ, RZ, R6 ;  /* 0x000000ffff047224 */ /* 0x000fe200078e0006 */
[----:B0-----:R-:W-:-:S04]  /*a3c0*/  @P0 SHF.R.U32.HI R4, RZ, R5, R0 ;  /* 0x00000005ff040219 */ /* 0x001fc80000011600 */
[--C-:B------:R-:W-:Y:S01]  /*a3d0*/  SHF.R.S32.HI R0, RZ, 0x1f, R4.reuse ;  /* 0x0000001fff007819 */ /* 0x100fe20000011404 */
[----:B------:R-:W-:-:S04]  /*a3e0*/  IMAD.MOV R7, RZ, RZ, -R4 ;  /* 0x000000ffff077224 */ /* 0x000fc800078e0a04 */
[----:B------:R-:W-:-:S04]  /*a3f0*/  IMAD R0, R0, UR4, RZ ;  /* 0x0000000400007c24 */ /* 0x000fc8000f8e02ff */
[C---:B------:R-:W-:Y:S02]  /*a400*/  IMAD R0, R4.reuse, UR5, R0 ;  /* 0x0000000504007c24 */ /* 0x040fe4000f8e0200 */
[----:B------:R-:W-:-:S04]  /*a410*/  IMAD.WIDE.U32 R4, R4, UR4, R2 ;  /* 0x0000000404047c25 */ /* 0x000fc8000f8e0002 */
[----:B------:R-:W-:Y:S02]  /*a420*/  IMAD.IADD R5, R5, 0x1, R0 ;  /* 0x0000000105057824 */ /* 0x000fe400078e0200 */
[----:B------:R-:W-:-:S04]  /*a430*/  IMAD R0, R10, R7, R6 ;  /* 0x000000070a007224 */ /* 0x000fc800078e0206 */
[----:B------:R-:W-:Y:S01]  /*a440*/  IMAD.WIDE.U32 R8, R0, UR6, R4 ;  /* 0x0000000600087c25 */ /* 0x000fe2000f8e0004 */
[----:B------:R-:W-:-:S03]  /*a450*/  SHF.R.S32.HI R7, RZ, 0x1f, R0 ;  /* 0x0000001fff077819 */ /* 0x000fc60000011400 */
[----:B------:R-:W-:Y:S01]  /*a460*/  VIADD R5, R6, 0x80 ;  /* 0x0000008006057836 */ /* 0x000fe20000000000 */
[----:B------:R-:W-:Y:S01]  /*a470*/  LEA R4, P1, R8, UR8, 0x1 ;  /* 0x0000000808047c11 */ /* 0x000fe2000f8208ff */
[----:B------:R-:W-:Y:S02]  /*a480*/  IMAD R7, R7, UR6, RZ ;  /* 0x0000000607077c24 */ /* 0x000fe4000f8e02ff */
[----:B------:R-:W-:Y:S02]  /*a490*/  IMAD.MOV.U32 R6, RZ, RZ, R5 ;  /* 0x000000ffff067224 */ /* 0x000fe400078e0005 */
[----:B------:R-:W-:Y:S02]  /*a4a0*/  IMAD R0, R0, UR7, R7 ;  /* 0x0000000700007c24 */ /* 0x000fe4000f8e0207 */
[----:B------:R-:W0:Y:S02]  /*a4b0*/  @P0 LDC R7, c[0x0][0x44c] ;  /* 0x00011300ff070b82 */ /* 0x000e240000000800 */
[----:B------:R-:W-:-:S05]  /*a4c0*/  IMAD.IADD R0, R9, 0x1, R0 ;  /* 0x0000000109007824 */ /* 0x000fca00078e0200 */
[----:B------:R-:W-:Y:S02]  /*a4d0*/  LEA.HI.X R0, R8, UR9, R0, 0x1, P1 ;  /* 0x0000000908007c11 */ /* 0x000fe400088f0c00 */
[----:B------:R-:W1:Y:S01]  /*a4e0*/  @P0 LDC R8, c[0x0][0x450] ;  /* 0x00011400ff080b82 */ /* 0x000e620000000800 */
[----:B0-----:R-:W-:-:S05]  /*a4f0*/  @P0 IMAD.HI.U32 R7, R5, R7, RZ ;  /* 0x0000000705070227 */ /* 0x001fca00078e00ff */
[----:B-1----:R-:W-:-:S04]  /*a500*/  @P0 SHF.R.U32.HI R6, RZ, R8, R7 ;  /* 0x00000008ff060219 */ /* 0x002fc80000011607 */
[C---:B------:R-:W-:Y:S01]  /*a510*/  IADD3 R7, -R6.reuse, RZ, RZ ;  /* 0x000000ff06077210 */ /* 0x040fe20007ffe1ff */
[----:B------:R-:W-:-:S04]  /*a520*/  IMAD.WIDE.U32 R2, R6, UR4, R2 ;  /* 0x0000000406027c25 */ /* 0x000fc8000f8e0002 */
[----:B------:R-:W-:Y:S01]  /*a530*/  IMAD R5, R10, R7, R5 ;  /* 0x000000070a057224 */ /* 0x000fe200078e0205 */
[----:B------:R-:W-:-:S05]  /*a540*/  SHF.R.S32.HI R7, RZ, 0x1f, R6 ;  /* 0x0000001fff077819 */ /* 0x000fca0000011406 */
[----:B------:R-:W-:Y:S01]  /*a550*/  IMAD R7, R7, UR4, RZ ;  /* 0x0000000407077c24 */ /* 0x000fe2000f8e02ff */
[----:B------:R-:W-:Y:S02]  /*a560*/  ULDC UR4, c[0x0][0x2b8] ;  /* 0x0000ae0000047ab9 */ /* 0x000fe40000000800 */
[----:B------:R-:W-:Y:S01]  /*a570*/  ISETP.GE.AND P3, PT, R20, UR4, PT ;  /* 0x0000000414007c0c */ /* 0x000fe2000bf66270 */
[----:B------:R-:W-:Y:S01]  /*a580*/  IMAD R7, R6, UR5, R7 ;  /* 0x0000000506077c24 */ /* 0x000fe2000f8e0207 */
[----:B------:R-:W-:Y:S01]  /*a590*/  SHF.R.S32.HI R6, RZ, 0x1f, R5 ;  /* 0x0000001fff067819 */ /* 0x000fe20000011405 */
[----:B------:R-:W-:Y:S01]  /*a5a0*/  UMOV UR5, 0xffffffff ;  /* 0xffffffff00057882 */ /* 0x000fe20000000000 */
[----:B------:R-:W-:Y:S01]  /*a5b0*/  ISETP.GE.AND P1, PT, R11, UR4, PT ;  /* 0x000000040b007c0c */ /* 0x000fe2000bf26270 */
[----:B------:R-:W-:Y:S02]  /*a5c0*/  IMAD.IADD R3, R3, 0x1, R7 ;  /* 0x0000000103037824 */ /* 0x000fe400078e0207 */
[----:B------:R-:W-:-:S02]  /*a5d0*/  IMAD R6, R6, UR6, RZ ;  /* 0x0000000606067c24 */ /* 0x000fc4000f8e02ff */
[----:B------:R-:W-:-:S04]  /*a5e0*/  IMAD.WIDE.U32 R2, R5, UR6, R2 ;  /* 0x0000000605027c25 */ /* 0x000fc8000f8e0002 */
[----:B------:R-:W-:Y:S01]  /*a5f0*/  IMAD R6, R5, UR7, R6 ;  /* 0x0000000705067c24 */ /* 0x000fe2000f8e0206 */
[----:B------:R-:W-:-:S03]  /*a600*/  LEA R8, P0, R2, UR8, 0x1 ;  /* 0x0000000802087c11 */ /* 0x000fc6000f8008ff */
[----:B------:R-:W-:-:S05]  /*a610*/  IMAD.IADD R3, R3, 0x1, R6 ;  /* 0x0000000103037824 */ /* 0x000fca00078e0206 */
[----:B------:R-:W-:Y:S02]  /*a620*/  LEA.HI.X R3, R2, UR9, R3, 0x1, P0 ;  /* 0x0000000902037c11 */ /* 0x000fe400080f0c03 */
[----:B------:R-:W-:Y:S01]  /*a630*/  ISETP.GE.AND P0, PT, R12, UR4, PT ;  /* 0x000000040c007c0c */ /* 0x000fe2000bf06270 */
[----:B------:R-:W-:-:S12]  /*a640*/  BRA.DIV UR5, `(.L_x_10224) ;  /* 0x0000003205c47947 */ /* 0x000fd8000b800000 */
[----:B------:R-:W2:Y:S04]  /*a650*/  LDL.LU R5, [R1+0x28] ;  /* 0x0000280001057983 */ /* 0x000ea80000300800 */
[----:B------:R-:W3:Y:S01]  /*a660*/  LDL R9, [R1+0x18] ;  /* 0x0000180001097983 */ /* 0x000ee20000100800 */
[----:B------:R-:W-:-:S03]  /*a670*/  IMAD R17, R17, 0xc0, R21 ;  /* 0x000000c011117824 */ /* 0x000fc600078e0215 */
[----:B------:R-:W-:Y:S01]  /*a680*/  SHFL.IDX PT, R6, R0, RZ, 0x1c1f ;  /* 0x001c1fff00067589 */ /* 0x000fe200000e0000 */
[----:B--2---:R-:W-:-:S03]  /*a690*/  IMAD R2, R5, R10, RZ ;  /* 0x0000000a05027224 */ /* 0x004fc600078e02ff */
[----:B------:R-:W0:Y:S02]  /*a6a0*/  SHFL.IDX PT, R5, R4, RZ, 0x1c1f ;  /* 0x001c1fff04057589 */ /* 0x000e2400000e0000 */
[----:B------:R-:W-:-:S13]  /*a6b0*/  ISETP.GE.AND P2, PT, R17, R2, PT ;  /* 0x000000021100720c */ /* 0x000fda0003f46270 */
[----:B0-----:R-:W-:-:S05]  /*a6c0*/  @!P2 LEA R5, P4, R20, R5, 0x1 ;  /* 0x000000051405a211 */ /* 0x001fca00078808ff */
[----:B------:R-:W-:-:S04]  /*a6d0*/  @!P2 IMAD.X R6, RZ, RZ, R6, P4 ;  /* 0x000000ffff06a224 */ /* 0x000fc800020e0606 */
[----:B------:R-:W-:Y:S02]  /*a6e0*/  @!P2 IMAD.MOV.U32 R7, RZ, RZ, R6 ;  /* 0x000000ffff07a224 */ /* 0x000fe400078e0006 */
[----:B------:R-:W-:Y:S02]  /*a6f0*/  @!P2 IMAD.MOV.U32 R6, RZ, RZ, R5 ;  /* 0x000000ffff06a224 */ /* 0x000fe400078e0005 */
[----:B------:R-:W0:Y:S04]  /*a700*/  SHFL.IDX PT, R5, R4, 0x1, 0x1c1f ;  /* 0x003c1f0004057f89 */ /* 0x000e2800000e0000 */
[----:B---3--:R-:W-:Y:S04]  /*a710*/  @!P2 LDGSTS.E.BYPASS.LTC128B.128 [R9+0xc400], desc[UR36][R6.64], !P3 ;  /* 0x0c4000000609afae */ /* 0x008fe8000d901d64 */
[----:B------:R-:W-:Y:S04]  /*a720*/  @!P2 LDGSTS.E.BYPASS.LTC128B.128 [R9+0xf400], desc[UR36][R6.64+0x40], !P0 ;  /* 0x0f4000400609afae */ /* 0x000fe8000c101d64 */
[----:B------:R1:W-:Y:S04]  /*a730*/  @!P2 LDGSTS.E.BYPASS.LTC128B.128 [R9+0x12400], desc[UR36][R6.64+0x80], !P1 ;  /* 0x124000800609afae */ /* 0x0003e8000c901d64 */
[----:B-1----:R-:W1:Y:S01]  /*a740*/  SHFL.IDX PT, R7, R0, 0x1, 0x1c1f ;  /* 0x003c1f0000077f89 */ /* 0x002e6200000e0000 */
[----:B------:R-:W-:-:S05]  /*a750*/  VIADD R6, R17, 0x20 ;  /* 0x0000002011067836 */ /* 0x000fca0000000000 */
[----:B------:R-:W-:-:S13]  /*a760*/  ISETP.GE.AND P2, PT, R6, R2, PT ;  /* 0x000000020600720c */ /* 0x000fda0003f46270 */
[----:B0-----:R-:W-:-:S04]  /*a770*/  @!P2 LEA R5, P4, R20, R5, 0x1 ;  /* 0x000000051405a211 */ /* 0x001fc800078808ff */
[----:B------:R-:W-:Y:S01]  /*a780*/  @!P2 MOV R6, R5 ;  /* 0x000000050006a202 */ /* 0x000fe20000000f00 */
[----:B-1----:R-:W-:Y:S01]  /*a790*/  @!P2 IMAD.X R7, RZ, RZ, R7, P4 ;  /* 0x000000ffff07a224 */ /* 0x002fe200020e0607 */
[----:B------:R-:W0:Y:S04]  /*a7a0*/  SHFL.IDX PT, R5, R4, 0x2, 0x1c1f ;  /* 0x005c1f0004057f89 */ /* 0x000e2800000e0000 */
[----:B------:R-:W-:Y:S04]  /*a7b0*/  @!P2 LDGSTS.E.BYPASS.LTC128B.128 [R9+0xcc00], desc[UR36][R6.64], !P3 ;  /* 0x0cc000000609afae */ /* 0x000fe8000d901d64 */
[----:B------:R-:W-:Y:S04]  /*a7c0*/  @!P2 LDGSTS.E.BYPASS.LTC128B.128 [R9+0xfc00], desc[UR36][R6.64+0x40], !P0 ;  /* 0x0fc000400609afae */ /* 0x000fe8000c101d64 */
[----:B------:R1:W-:Y:S04]  /*a7d0*/  @!P2 LDGSTS.E.BYPASS.LTC128B.128 [R9+0x12c00], desc[UR36][R6.64+0x80], !P1 ;  /* 0x12c000800609afae */ /* 0x0003e8000c901d64 */
[----:B------:R-:W-:Y:S04]  /*a7e0*/  SHFL.IDX PT, R4, R4, 0x3, 0x1c1f ;  /* 0x007c1f0004047f89 */ /* 0x000fe800000e0000 */
[----:B-1----:R-:W1:Y:S01]  /*a7f0*/  SHFL.IDX PT, R7, R0, 0x2, 0x1c1f ;  /* 0x005c1f0000077f89 */ /* 0x002e6200000e0000 */
[----:B------:R-:W-:-:S03]  /*a800*/  VIADD R6, R17, 0x40 ;  /* 0x0000004011067836 */ /* 0x000fc60000000000 */
[----:B------:R-:W2:Y:S02]  /*a810*/  SHFL.IDX PT, R0, R0, 0x3, 0x1c1f ;  /* 0x007c1f0000007f89 */ /* 0x000ea400000e0000 */
[----:B------:R-:W-:-:S13]  /*a820*/  ISETP.GE.AND P2, PT, R6, R2, PT ;  /* 0x000000020600720c */ /* 0x000fda0003f46270 */
[----:B0-----:R-:W-:-:S05]  /*a830*/  @!P2 LEA R5, P4, R20, R5, 0x1 ;  /* 0x000000051405a211 */ /* 0x001fca00078808ff */
[----:B-1----:R-:W-:Y:S02]  /*a840*/  @!P2 IMAD.X R7, RZ, RZ, R7, P4 ;  /* 0x000000ffff07a224 */ /* 0x002fe400020e0607 */
[----:B------:R-:W-:Y:S02]  /*a850*/  @!P2 IMAD.MOV.U32 R6, RZ, RZ, R5 ;  /* 0x000000ffff06a224 */ /* 0x000fe400078e0005 */
[----:B------:R-:W-:-:S03]  /*a860*/  VIADD R5, R17, 0x60 ;  /* 0x0000006011057836 */ /* 0x000fc60000000000 */
[----:B------:R-:W-:Y:S04]  /*a870*/  @!P2 LDGSTS.E.BYPASS.LTC128B.128 [R9+0xd400], desc[UR36][R6.64], !P3 ;  /* 0x0d4000000609afae */ /* 0x000fe8000d901d64 */
[----:B------:R-:W-:Y:S04]  /*a880*/  @!P2 LDGSTS.E.BYPASS.LTC128B.128 [R9+0x10400], desc[UR36][R6.64+0x40], !P0 ;  /* 0x104000400609afae */ /* 0x000fe8000c101d64 */
[----:B------:R-:W-:Y:S01]  /*a890*/  @!P2 LDGSTS.E.BYPASS.LTC128B.128 [R9+0x13400], desc[UR36][R6.64+0x80], !P1 ;  /* 0x134000800609afae */ /* 0x000fe2000c901d64 */
[----:B------:R-:W-:-:S13]  /*a8a0*/  ISETP.GE.AND P2, PT, R5, R2, PT ;  /* 0x000000020500720c */ /* 0x000fda0003f46270 */
[----:B------:R-:W-:-:S05]  /*a8b0*/  @!P2 LEA R4, P4, R20, R4, 0x1 ;  /* 0x000000041404a211 */ /* 0x000fca00078808ff */
[----:B--2---:R-:W-:-:S04]  /*a8c0*/  @!P2 IMAD.X R0, RZ, RZ, R0, P4 ;  /* 0x000000ffff00a224 */ /* 0x004fc800020e0600 */
[----:B------:R-:W-:Y:S02]  /*a8d0*/  @!P2 IMAD.MOV.U32 R5, RZ, RZ, R0 ;  /* 0x000000ffff05a224 */ /* 0x000fe400078e0000 */
[----:B------:R-:W-:Y:S04]  /*a8e0*/  SHFL.IDX PT, R0, R3, RZ, 0x1c1f ;  /* 0x001c1fff03007589 */ /* 0x000fe800000e0000 */
[----:B------:R-:W-:Y:S04]  /*a8f0*/  @!P2 LDGSTS.E.BYPASS.LTC128B.128 [R9+0xdc00], desc[UR36][R4.64], !P3 ;  /* 0x0dc000000409afae */ /* 0x000fe8000d901d64 */
[----:B------:R-:W-:Y:S04]  /*a900*/  @!P2 LDGSTS.E.BYPASS.LTC128B.128 [R9+0x10c00], desc[UR36][R4.64+0x40], !P0 ;  /* 0x10c000400409afae */ /* 0x000fe8000c101d64 */
[----:B------:R0:W-:Y:S04]  /*a910*/  @!P2 LDGSTS.E.BYPASS.LTC128B.128 [R9+0x13c00], desc[UR36][R4.64+0x80], !P1 ;  /* 0x13c000800409afae */ /* 0x0001e8000c901d64 */
[----:B------:R-:W-:Y:S04]  /*a920*/  SHFL.IDX PT, R3, R3, 0x1, 0x1c1f ;  /* 0x003c1f0003037f89 */ /* 0x000fe800000e0000 */
[----:B0-----:R-:W0:Y:S01]  /*a930*/  SHFL.IDX PT, R4, R8, RZ, 0x1c1f ;  /* 0x001c1fff08047589 */ /* 0x001e2200000e0000 */
[----:B------:R-:W-:-:S03]  /*a940*/  VIADD R5, R17, 0x80 ;  /* 0x0000008011057836 */ /* 0x000fc60000000000 */
[----:B------:R-:W1:Y:S02]  /*a950*/  SHFL.IDX PT, R8, R8, 0x1, 0x1c1f ;  /* 0x003c1f0008087f89 */ /* 0x000e6400000e0000 */
[----:B------:R-:W-:-:S13]  /*a960*/  ISETP.GE.AND P2, PT, R5, R2, PT ;  /* 0x000000020500720c */ /* 0x000fda0003f46270 */
[----:B0-----:R-:W-:-:S05]  /*a970*/  @!P2 LEA R4, P4, R20, R4, 0x1 ;  /* 0x000000041404a211 */ /* 0x001fca00078808ff */
[----:B------:R-:W-:-:S04]  /*a980*/  @!P2 IMAD.X R0, RZ, RZ, R0, P4 ;  /* 0x000000ffff00a224 */ /* 0x000fc800020e0600 */
[----:B------:R-:W-:-:S05]  /*a990*/  @!P2 IMAD.MOV.U32 R5, RZ, RZ, R0 ;  /* 0x000000ffff05a224 */ /* 0x000fca00078e0000 */
[----:B------:R0:W-:Y:S04]  /*a9a0*/  @!P2 LDGSTS.E.BYPASS.LTC128B.128 [R9+0xe400], desc[UR36][R4.64], !P3 ;  /* 0x0e4000000409afae */ /* 0x0001e8000d901d64 */
[----:B------:R0:W-:Y:S04]  /*a9b0*/  @!P2 LDGSTS.E.BYPASS.LTC128B.128 [R9+0x11400], desc[UR36][R4.64+0x40], !P0 ;  /* 0x114000400409afae */ /* 0x0001e8000c101d64 */
[----:B-1----:R0:W-:Y:S02]  /*a9c0*/  @!P2 LDGSTS.E.BYPASS.LTC128B.128 [R9+0x14400], desc[UR36][R4.64+0x80], !P1 ;  /* 0x144000800409afae */ /* 0x0021e4000c901d64 */
.L_x_10305:
[----:B------:R-:W2:Y:S01]  /*a9d0*/  LDL R0, [R1+0x18] ;  /* 0x0000180001007983 */ /* 0x000ea20000100800 */
[----:B------:R-:W-:-:S04]  /*a9e0*/  IADD3 R17, R17, 0xa0, RZ ;  /* 0x000000a011117810 */ /* 0x000fc80007ffe0ff */
[----:B------:R-:W-:-:S13]  /*a9f0*/  ISETP.GE.AND P2, PT, R17, R2, PT ;  /* 0x000000021100720c */ /* 0x000fda0003f46270 */
[----:B------:R-:W-:-:S05]  /*aa00*/  @!P2 LEA R2, P4, R20, R8, 0x1 ;  /* 0x000000081402a211 */ /* 0x000fca00078808ff */
[----:B------:R-:W-:-:S05]  /*aa10*/  @!P2 IMAD.X R3, RZ, RZ, R3, P4 ;  /* 0x000000ffff03a224 */ /* 0x000fca00020e0603 */
[----:B------:R-:W-:Y:S01]  /*aa20*/  @!PT LDS RZ, [RZ] ;  /* 0x00000000fffff984 */ /* 0x000fe20000000800 */
[----:B------:R-:W-:Y:S01]  /*aa30*/  @!PT LDS RZ, [RZ] ;  /* 0x00000000fffff984 */ /* 0x000fe20000000800 */
[----:B------:R-:W-:Y:S01]  /*aa40*/  @!PT LDS RZ, [RZ] ;  /* 0x00000000fffff984 */ /* 0x000fe20000000800 */
[----:B--2---:R1:W-:Y:S04]  /*aa50*/  @!P2 LDGSTS.E.BYPASS.LTC128B.128 [R0+0xec00], desc[UR36][R2.64], !P3 ;  /* 0x0ec000000200afae */ /* 0x0043e8000d901d64 */
[----:B------:R1:W-:Y:S01]  /*aa60*/  @!P2 LDGSTS.E.BYPASS.LTC128B.128 [R0+0x11c00], desc[UR36][R2.64+0x40], !P0 ;  /* 0x11c000400200afae */ /* 0x0003e2000c101d64 */
[----:B------:R-:W-:-:S03]  /*aa70*/  PLOP3.LUT P0, PT, PT, PT, PT, 0x80, 0x0 ;  /* 0x000000000000781c */ /* 0x000fc60003f0f070 */
[----:B------:R1:W-:Y:S01]  /*aa80*/  @!P2 LDGSTS.E.BYPASS.LTC128B.128 [R0+0x14c00], desc[UR36][R2.64+0x80], !P1 ;  /* 0x14c000800200afae */ /* 0x0003e2000c901d64 */
[----:B------:R-:W-:-:S09]  /*aa90*/  NOP ;  /* 0x0000000000007918 */ /* 0x000fd20000000000 */
.L_x_10225:
[----:B------:R-:W-:Y:S02]  /*aaa0*/  PLOP3.LUT P1, PT, P1, P0, PT, 0xa2, 0x0 ;  /* 0x000000000000781c */ /* 0x000fe40000f21472 */
[----:B------:R-:W-:-:S08]  /*aab0*/  @P0 R2UR P1, UR4, R23 ;  /* 0x00000000170402ca */ /* 0x000fd00000020000 */
[----:B------:R-:W-:-:S05]  /*aac0*/  @P0 PLOP3.LUT P0, PT, P1, PT, PT, 0x80, 0x0 ;  /* 0x000000000000081c */ /* 0x000fca0000f0f070 */
[----:B------:R-:W-:Y:S01]  /*aad0*/  @!P1 SYNCS.ARRIVE.TRANS64.RED.A0T1 RZ, [UR4+0x2d800], RZ ;  /* 0x02d800ffffff99a7 */ /* 0x000fe20008200404 */
[----:B------:R-:W-:Y:S07]  /*aae0*/  @!P1 ARRIVES.LDGSTSBAR.64.TRANSCNT [UR4+0x2d800] ;  /* 0x02d80000ff0099b0 */ /* 0x000fee0008000a84 */
[----:B------:R-:W-:Y:S05]  /*aaf0*/  @P0 BRA.U.ANY `(.L_x_10225) ;  /* 0xfffffffd00e80947 */ /* 0x000fea000393ffff */
[----:B-1----:R-:W2:Y:S02]  /*ab00*/  LDL.LU R2, [R1+0x30] ;  /* 0x0000300001027983 */ /* 0x002ea40000300800 */
        /* <DEDUP_REMOVED lines=10> */
[----:B-12---:R-:W-:Y:S05]  /*abb0*/  @!P0 BRA `(.L_x_10227) ;  /* 0x0000003400688947 */ /* 0x006fea0003800000 */
.L_x_10306:
[----:B------:R-:W-:Y:S05]  /*abc0*/  BSYNC B0 ;  /* 0x0000000000007941 */ /* 0x000fea0003800000 */
.L_x_10226:
[----:B------:R-:W2:Y:S01]  /*abd0*/  LDL R2, [R1+0xc] ;  /* 0x00000c0001027983 */ /* 0x000ea20000100800 */
[----:B------:R-:W-:Y:S01]  /*abe0*/  BSSY B0, `(.L_x_10228) ;  /* 0x0000100000007945 */ /* 0x000fe20003800000 */
[----:B--2---:R-:W-:-:S13]  /*abf0*/  ISETP.GE.AND P0, PT, R2, 0x81, PT ;  /* 0x000000810200780c */ /* 0x004fda0003f06270 */
[----:B------:R-:W-:Y:S05]  /*ac00*/  @!P0 BRA `(.L_x_10229) ;  /* 0x0000000c00f48947 */ /* 0x000fea0003800000 */
[----:B------:R-:W1:Y:S01]  /*ac10*/  LDL.LU R3, [R1+0x34] ;  /* 0x0000340001037983 */ /* 0x000e620000300800 */
[----:B------:R-:W-:Y:S01]  /*ac20*/  ULDC UR4, c[0x0][0x2f4] ;  /* 0x0000bd0000047ab9 */ /* 0x000fe20000000800 */
[----:B------:R-:W-:Y:S01]  /*ac30*/  IMAD.MOV.U32 R17, RZ, RZ, R29 ;  /* 0x000000ffff117224 */ /* 0x000fe200078e001d */
[----:B------:R-:W0:Y:S01]  /*ac40*/  S2R R2, SR_TID.X ;  /* 0x0000000000027919 */ /* 0x000e220000002100 */
[----:B------:R-:W-:Y:S01]  /*ac50*/  IMAD.MOV.U32 R10, RZ, RZ, R26 ;  /* 0x000000ffff0a7224 */ /* 0x000fe200078e001a */
[----:B------:R2:W-:Y:S01]  /*ac60*/  STL [R1], R27 ;  /* 0x0000001b01007387 */ /* 0x0005e20000100800 */
[----:B0-----:R-:W-:-:S05]  /*ac70*/  IMAD.SHL.U32 R4, R2, 0x8, RZ ;  /* 0x0000000802047824 */ /* 0x001fca00078e00ff */
[----:B------:R-:W-:-:S04]  /*ac80*/  LOP3.LUT R4, R4, 0x18, RZ, 0xc0, !PT ;  /* 0x0000001804047812 */ /* 0x000fc800078ec0ff */
[C---:B------:R-:W-:Y:S02]  /*ac90*/  LOP3.LUT R2, R4.reuse, 0x40, RZ, 0xfc, !PT ;  /* 0x0000004004027812 */ /* 0x040fe400078efcff */
[----:B------:R-:W-:Y:S02]  /*aca0*/  ISETP.GE.AND P3, PT, R4, UR4, PT ;  /* 0x0000000404007c0c */ /* 0x000fe4000bf66270 */
[----:B------:R-:W-:Y:S02]  /*acb0*/  ISETP.GE.AND P1, PT, R2, UR4, PT ;  /* 0x0000000402007c0c */ /* 0x000fe4000bf26270 */
[----:B-1----:R-:W-:Y:S02]  /*acc0*/  LEA.HI.SX32 R0, R3, 0xfffffffe, 0x19 ;  /* 0xfffffffe03007811 */ /* 0x002fe400078fcaff */
[----:B------:R-:W-:-:S04]  /*acd0*/  LOP3.LUT R3, R4, 0x20, RZ, 0xfc, !PT ;  /* 0x0000002004037812 */ /* 0x000fc800078efcff */
[----:B--2---:R-:W-:-:S13]  /*ace0*/  ISETP.GE.AND P2, PT, R3, UR4, PT ;  /* 0x0000000403007c0c */ /* 0x004fda000bf46270 */
.L_x_10242:
[----:B------:R-:W2:Y:S01]  /*acf0*/  LDL R9, [R1+0x10] ;  /* 0x0000100001097983 */ /* 0x000ea20000100800 */
[----:B------:R-:W0:Y:S03]  /*ad00*/  LDC R4, c[0x0][0x430] ;  /* 0x00010c00ff047b82 */ /* 0x000e260000000800 */
[----:B------:R-:W3:Y:S04]  /*ad10*/  LDL R8, [R1+0x14] ;  /* 0x0000140001087983 */ /* 0x000ee80000100800 */
[----:B------:R-:W4:Y:S01]  /*ad20*/  LDL R7, [R1+0x8] ;  /* 0x0000080001077983 */ /* 0x000f220000100800 */
[----:B------:R-:W1:Y:S03]  /*ad30*/  S2R R2, SR_TID.X ;  /* 0x0000000000027919 */ /* 0x000e660000002100 */
[----:B------:R-:W5:Y:S01]  /*ad40*/  LDL R6, [R1+0x38] ;  /* 0x0000380001067983 */ /* 0x000f620000100800 */
[----:B0-----:R-:W-:-:S13]  /*ad50*/  ISETP.NE.AND P0, PT, R4, 0x1, PT ;  /* 0x000000010400780c */ /* 0x001fda0003f05270 */
[----:B------:R-:W0:Y:S01]  /*ad60*/  @P0 LDC R5, c[0x0][0x434] ;  /* 0x00010d00ff050b82 */ /* 0x000e220000000800 */
[----:B-1----:R-:W-:-:S04]  /*ad70*/  LOP3.LUT R3, R2, 0x7f, RZ, 0xc0, !PT ;  /* 0x0000007f02037812 */ /* 0x002fc800078ec0ff */
[----:B------:R-:W-:-:S03]  /*ad80*/  SHF.R.U32.HI R4, RZ, 0x2, R3 ;  /* 0x00000002ff047819 */ /* 0x000fc60000011603 */
[----:B------:R-:W1:Y:S01]  /*ad90*/  @P0 LDC R3, c[0x0][0x438] ;  /* 0x00010e00ff030b82 */ /* 0x000e620000000800 */
[----:B------:R-:W-:Y:S02]  /*ada0*/  IMAD.SHL.U32 R2, R2, 0x20, RZ ;  /* 0x0000002002027824 */ /* 0x000fe400078e00ff */
[----:B------:R-:W-:-:S03]  /*adb0*/  IMAD R4, R0, 0x80, R4 ;  /* 0x0000008000047824 */ /* 0x000fc600078e0204 */
[----:B------:R-:W-:Y:S01]  /*adc0*/  LOP3.LUT R2, R2, 0x60, RZ, 0xc0, !PT ;  /* 0x0000006002027812 */ /* 0x000fe200078ec0ff */
[----:B------:R-:W-:Y:S05]  /*add0*/  YIELD ;  /* 0x0000000000007946 */ /* 0x000fea0003800000 */
[----:B------:R-:W-:Y:S01]  /*ade0*/  ULDC UR4, c[0x0][0x430] ;  /* 0x00010c0000047ab9 */ /* 0x000fe20000000800 */
[----:B--2---:R-:W-:-:S05]  /*adf0*/  IADD3 R4, R2, R4, R9 ;  /* 0x0000000402047210 */ /* 0x004fca0007ffe009 */
[----:B0-----:R-:W-:-:S04]  /*ae00*/  @P0 IMAD.HI.U32 R5, R4, R5, RZ ;  /* 0x0000000504050227 */ /* 0x001fc800078e00ff */
[----:B------:R-:W-:Y:S01]  /*ae10*/  IMAD.MOV.U32 R2, RZ, RZ, R4 ;  /* 0x000000ffff027224 */ /* 0x000fe200078e0004 */
[----:B-1----:R-:W-:-:S04]  /*ae20*/  @P0 SHF.R.U32.HI R2, RZ, R3, R5 ;  /* 0x00000003ff020219 */ /* 0x002fc80000011605 */
[----:B------:R-:W-:Y:S02]  /*ae30*/  IADD3 R9, -R2, RZ, RZ ;  /* 0x000000ff02097210 */ /* 0x000fe40007ffe1ff */
[----:B------:R-:W-:-:S03]  /*ae40*/  SHF.R.S32.HI R3, RZ, 0x1f, R2 ;  /* 0x0000001fff037819 */ /* 0x000fc60000011402 */
[----:B------:R-:W-:Y:S01]  /*ae50*/  IMAD R9, R9, UR4, R4 ;  /* 0x0000000409097c24 */ /* 0x000fe2000f8e0204 */
[----:B------:R-:W-:Y:S02]  /*ae60*/  ULDC.64 UR4, c[0x0][0x428] ;  /* 0x00010a0000047ab9 */ /* 0x000fe40000000a00 */
[----:B---3--:R-:W-:Y:S02]  /*ae70*/  IMAD R4, R8, UR4, RZ ;  /* 0x0000000408047c24 */ /* 0x008fe4000f8e02ff */
[----:B----4-:R-:W-:-:S04]  /*ae80*/  IMAD.WIDE.U32 R2, R7, UR4, R2 ;  /* 0x0000000407027c25 */ /* 0x010fc8000f8e0002 */
[----:B------:R-:W-:Y:S01]  /*ae90*/  IMAD R4, R7, UR5, R4 ;  /* 0x0000000507047c24 */ /* 0x000fe2000f8e0204 */
[----:B------:R-:W-:-:S03]  /*aea0*/  ULDC.64 UR4, c[0x0][0x418] ;  /* 0x0001060000047ab9 */ /* 0x000fc60000000a00 */
[----:B------:R-:W-:Y:S01]  /*aeb0*/  IMAD.IADD R3, R4, 0x1, R3 ;  /* 0x0000000104037824 */ /* 0x000fe200078e0203 */
[----:B------:R-:W-:-:S04]  /*aec0*/  LEA R4, P0, R2, UR4, 0x2 ;  /* 0x0000000402047c11 */ /* 0x000fc8000f8010ff */
[----:B------:R-:W-:-:S05]  /*aed0*/  LEA.HI.X R5, R2, UR5, R3, 0x2, P0 ;  /* 0x0000000502057c11 */ /* 0x000fca00080f1403 */
[----:B------:R-:W2:Y:S01]  /*aee0*/  LDG.E R8, desc[UR36][R4.64] ;  /* 0x0000002404087981 */ /* 0x000ea2000c1e1900 */
[----:B-----5:R-:W-:Y:S01]  /*aef0*/  ISETP.NE.AND P4, PT, R6, 0x3, PT ;  /* 0x000000030600780c */ /* 0x020fe20003f85270 */
[----:B------:R-:W-:-:S05]  /*af00*/  VIADD R26, R10, 0x1 ;  /* 0x000000010a1a7836 */ /* 0x000fca0000000000 */
[----:B------:R-:W-:-:S04]  /*af10*/  ISETP.NE.AND P0, PT, R26, 0x2, PT ;  /* 0x000000021a00780c */ /* 0x000fc80003f05270 */
[----:B------:R-:W-:Y:S01]  /*af20*/  SEL R29, RZ, 0x1, P0 ;  /* 0x00000001ff1d7807 */ /* 0x000fe20000000000 */
[----:B------:R-:W-:Y:S01]  /*af30*/  IMAD.MOV.U32 R27, RZ, RZ, R0 ;  /* 0x000000ffff1b7224 */ /* 0x000fe200078e0000 */
[----:B------:R-:W-:Y:S02]  /*af40*/  SEL R26, R26, RZ, P0 ;  /* 0x000000ff1a1a7207 */ /* 0x000fe40000000000 */
[----:B------:R-:W-:Y:S02]  /*af50*/  LOP3.LUT R29, R17, R29, RZ, 0x3c, !PT ;  /* 0x0000001d111d7212 */ /* 0x000fe400078e3cff */
[----:B--2---:R-:W-:Y:S01]  /*af60*/  SHF.R.S32.HI R28, RZ, 0x1f, R8 ;  /* 0x0000001fff1c7819 */ /* 0x004fe20000011408 */
[----:B------:R-:W-:Y:S06]  /*af70*/  @!P4 BRA `(.L_x_10230) ;  /* 0x000000000004c947 */ /* 0x000fec0003800000 */
[----:B------:R-:W-:Y:S01]  /*af80*/  BPT.TRAP 0x1 ;  /* 0x000000040000795c */ /* 0x000fe20000300000 */
.L_x_10230:
[----:B------:R-:W-:Y:S01]  /*af90*/  IMAD R5, R26, 0x8, R23 ;  /* 0x000000081a057824 */ /* 0x000fe200078e0217 */
[----:B------:R-:W-:Y:S01]  /*afa0*/  SHF.L.U32 R0, R29, 0x1f, RZ ;  /* 0x0000001f1d007819 */ /* 0x000fe200000006ff */
[----:B------:R-:W-:Y:S03]  /*afb0*/  BSSY B1, `(.L_x_10231) ;  /* 0x0000003000017945 */ /* 0x000fe60003800000 */
[----:B------:R-:W0:Y:S02]  /*afc0*/  SYNCS.PHASECHK.TRANS64.TRYWAIT P0, [R5+URZ+0x2d840], R0 ;  /* 0x02d84000050075a7 */ /* 0x000e24000800017f */
[----:B0-----:R-:W-:Y:S05]  /*afd0*/  @!P0 BRA `(.L_x_10232) ;  /* 0x0000003000748947 */ /* 0x001fea0003800000 */
.L_x_10307:
[----:B------:R-:W-:Y:S05]  /*afe0*/  BSYNC B1 ;  /* 0x0000000000017941 */ /* 0x000fea0003800000 */
.L_x_10231:
[----:B------:R-:W2:Y:S01]  /*aff0*/  LDL R4, [R1+0x4] ;  /* 0x0000040001047983 */ /* 0x000ea20000100800 */
[----:B------:R-:W-:Y:S01]  /*b000*/  SHF.R.S32.HI R20, RZ, 0x1f, R9 ;  /* 0x0000001fff147819 */ /* 0x000fe20000011409 */
[----:B------:R-:W-:Y:S01]  /*b010*/  ULDC.64 UR4, c[0x0][0x300] ;  /* 0x0000c00000047ab9 */ /* 0x000fe20000000a00 */
[C---:B------:R-:W-:Y:S01]  /*b020*/  LOP3.LUT P5, RZ, R22.reuse, 0x2, RZ, 0xc0, !PT ;  /* 0x0000000216ff7812 */ /* 0x040fe200078ac0ff */
[----:B------:R-:W1:Y:S01]  /*b030*/  S2R R6, SR_TID.X ;  /* 0x0000000000067919 */ /* 0x000e620000002100 */
[----:B------:R-:W-:Y:S01]  /*b040*/  IMAD.WIDE.U32 R2, R9, UR4, RZ ;  /* 0x0000000409027c25 */ /* 0x000fe2000f8e00ff */
[----:B------:R-:W-:-:S03]  /*b050*/  LOP3.LUT P4, RZ, R22, 0x1, RZ, 0xc0, !PT ;  /* 0x0000000116ff7812 */ /* 0x000fc6000788c0ff */
[----:B0-----:R-:W-:-:S04]  /*b060*/  IMAD R0, R20, UR4, RZ ;  /* 0x0000000414007c24 */ /* 0x001fc8000f8e02ff */
        /* <DEDUP_REMOVED lines=8> */
[----:B------:R-:W-:-:S04]  /*b0f0*/  IMAD.WIDE.U32 R2, R18, UR4, R2 ;  /* 0x0000000412027c25 */ /* 0x000fc8000f8e0002 */
[----:B-1----:R-:W-:Y:S02]  /*b100*/  IMAD.SHL.U32 R11, R6, 0x8, RZ ;  /* 0x00000008060b7824 */ /* 0x002fe400078e00ff */
[----:B--2---:R-:W-:Y:S02]  /*b110*/  IMAD R0, R4, UR4, RZ ;  /* 0x0000000404007c24 */ /* 0x004fe4000f8e02ff */
[----:B------:R-:W-:Y:S02]  /*b120*/  IMAD.SHL.U32 R4, R6, 0x8, RZ ;  /* 0x0000000806047824 */ /* 0x000fe400078e00ff */
[----:B------:R-:W-:Y:S01]  /*b130*/  IMAD R0, R18, UR5, R0 ;  /* 0x0000000512007c24 */ /* 0x000fe2000f8e0200 */
[----:B------:R-:W-:Y:S02]  /*b140*/  ULDC.64 UR4, c[0x0][0x2e8] ;  /* 0x0000ba0000047ab9 */ /* 0x000fe40000000a00 */
[----:B------:R-:W-:Y:S01]  /*b150*/  LOP3.LUT R4, R4, 0xd8, RZ, 0xc0, !PT ;  /* 0x000000d804047812 */ /* 0x000fe200078ec0ff */
[----:B------:R-:W-:-:S03]  /*b160*/  IMAD.IADD R0, R0, 0x1, R3 ;  /* 0x0000000100007824 */ /* 0x000fc600078e0203 */
[----:B------:R-:W-:Y:S02]  /*b170*/  LOP3.LUT R4, R4, 0x18, R6, 0x78, !PT ;  /* 0x0000001804047812 */ /* 0x000fe400078e7806 */
[----:B------:R-:W-:Y:S01]  /*b180*/  LEA R6, P0, R2, UR4, 0x1 ;  /* 0x0000000402067c11 */ /* 0x000fe2000f8008ff */
[----:B------:R-:W-:Y:S01]  /*b190*/  UMOV UR4, 0xffffffff ;  /* 0xffffffff00047882 */ /* 0x000fe20000000000 */
[----:B------:R-:W-:Y:S02]  /*b1a0*/  LOP3.LUT R4, R4, 0x320, R11, 0xf8, !PT ;  /* 0x0000032004047812 */ /* 0x000fe400078ef80b */
[----:B------:R-:W-:-:S03]  /*b1b0*/  LEA.HI.X R7, R2, UR5, R0, 0x1, P0 ;  /* 0x0000000502077c11 */ /* 0x000fc600080f0c00 */
[----:B------:R-:W-:Y:S01]  /*b1c0*/  IMAD R4, R26, 0x3000, R4 ;  /* 0x000030001a047824 */ /* 0x000fe200078e0204 */
[----:B------:R-:W-:Y:S06]  /*b1d0*/  BRA.DIV UR4, `(.L_x_10233) ;  /* 0x0000003204087947 */ /* 0x000fec000b800000 */
[----:B------:R-:W0:Y:S01]  /*b1e0*/  S2R R3, SR_TID.X ;  /* 0x0000000000037919 */ /* 0x000e220000002100 */
[----:B------:R-:W-:Y:S01]  /*b1f0*/  LOP3.LUT P6, RZ, R22, 0x4, RZ, 0xc0, !PT ;  /* 0x0000000416ff7812 */ /* 0x000fe200078cc0ff */
[----:B------:R-:W-:Y:S01]  /*b200*/  IMAD R4, R4, 0x2, R23 ;  /* 0x0000000204047824 */ /* 0x000fe200078e0217 */
[----:B------:R-:W1:Y:S04]  /*b210*/  SHFL.IDX PT, R2, R6, RZ, 0x1c1f ;  /* 0x001c1fff06027589 */ /* 0x000e6800000e0000 */
[----:B------:R-:W-:Y:S01]  /*b220*/  SHFL.IDX PT, R21, R7, 0x2, 0x1c1f ;  /* 0x005c1f0007157f89 */ /* 0x000fe200000e0000 */
[----:B0-----:R-:W-:-:S03]  /*b230*/  SHF.L.U32 R11, R3, 0x3, RZ ;  /* 0x00000003030b7819 */ /* 0x001fc600000006ff */
[----:B------:R-:W0:Y:S01]  /*b240*/  SHFL.IDX PT, R3, R7, RZ, 0x1c1f ;  /* 0x001c1fff07037589 */ /* 0x000e2200000e0000 */
        /* <DEDUP_REMOVED lines=22> */
.L_x_10317:
        /* <DEDUP_REMOVED lines=11> */
.L_x_10234:
        /* <DEDUP_REMOVED lines=11> */
.L_x_10235:
[----:B------:R1:W-:Y:S01]  /*b510*/  SYNCS.ARRIVE.TRANS64.A1T0 RZ, [R5+URZ+0x2d830], RZ ;  /* 0x02d830ff05ff79a7 */ /* 0x0003e2000810003f */
[----:B------:R-:W-:Y:S05]  /*b520*/  @!P5 BRA `(.L_x_10236) ;  /* 0x000000000004d947 */ /* 0x000fea0003800000 */
[----:B------:R-:W-:Y:S01]  /*b530*/  BPT.TRAP 0x1 ;  /* 0x000000040000795c */ /* 0x000fe20000300000 */
.L_x_10236:
[----:B------:R-:W-:Y:S01]  /*b540*/  SHF.L.U32 R2, R17, 0x1f, RZ ;  /* 0x0000001f11027819 */ /* 0x000fe200000006ff */
[----:B-1----:R-:W-:Y:S01]  /*b550*/  IMAD R5, R10, 0x8, R23 ;  /* 0x000000080a057824 */ /* 0x002fe200078e0217 */
[----:B------:R-:W-:Y:S03]  /*b560*/  BSSY B1, `(.L_x_10237) ;  /* 0x0000003000017945 */ /* 0x000fe60003800000 */
[----:B------:R-:W1:Y:S02]  /*b570*/  SYNCS.PHASECHK.TRANS64.TRYWAIT P0, [R5+URZ+0x2d860], R2 ;  /* 0x02d86002050075a7 */ /* 0x000e64000800017f */
[----:B-1----:R-:W-:Y:S05]  /*b580*/  @!P0 BRA `(.L_x_10238) ;  /* 0x0000003000708947 */ /* 0x002fea0003800000 */
.L_x_10318:
[----:B------:R-:W-:Y:S05]  /*b590*/  BSYNC B1 ;  /* 0x0000000000017941 */ /* 0x000fea0003800000 */
.L_x_10237:
[----:B------:R-:W2:Y:S04]  /*b5a0*/  LDL R11, [R1+0xc] ;  /* 0x00000c00010b7983 */ /* 0x000ea80000100800 */
[----:B0-----:R-:W2:Y:S01]  /*b5b0*/  LDL.LU R6, [R1] ;  /* 0x0000000001067983 */ /* 0x001ea20000300800 */
[----:B------:R-:W0:Y:S01]  /*b5c0*/  S2R R12, SR_TID.X ;  /* 0x00000000000c7919 */ /* 0x000e220000002100 */
[----:B------:R-:W-:Y:S01]  /*b5d0*/  UMOV UR4, 0xffffffff ;  /* 0xffffffff00047882 */ /* 0x000fe20000000000 */
[C---:B0-----:R-:W-:Y:S02]  /*b5e0*/  IMAD.SHL.U32 R4, R12.reuse, 0x8, RZ ;  /* 0x000000080c047824 */ /* 0x041fe400078e00ff */
[----:B------:R-:W-:-:S03]  /*b5f0*/  IMAD.SHL.U32 R7, R12, 0x8, RZ ;  /* 0x000000080c077824 */ /* 0x000fc600078e00ff */
[----:B------:R-:W-:Y:S02]  /*b600*/  LOP3.LUT R4, R4, 0xd8, RZ, 0xc0, !PT ;  /* 0x000000d804047812 */ /* 0x000fe400078ec0ff */
[----:B------:R-:W-:Y:S02]  /*b610*/  LOP3.LUT R3, R12, 0x7f, RZ, 0xc0, !PT ;  /* 0x0000007f0c037812 */ /* 0x000fe400078ec0ff */
[----:B------:R-:W-:Y:S02]  /*b620*/  LOP3.LUT R4, R4, 0x18, R12, 0x78, !PT ;  /* 0x0000001804047812 */ /* 0x000fe400078e780c */
[----:B------:R-:W-:Y:S02]  /*b630*/  SHF.R.U32.HI R3, RZ, 0x2, R3 ;  /* 0x00000002ff037819 */ /* 0x000fe40000011603 */
[----:B------:R-:W-:-:S05]  /*b640*/  LOP3.LUT R4, R4, 0x320, R7, 0xf8, !PT ;  /* 0x0000032004047812 */ /* 0x000fca00078ef807 */
[----:B------:R-:W-:Y:S02]  /*b650*/  IMAD R4, R10, 0x3000, R4 ;  /* 0x000030000a047824 */ /* 0x000fe400078e0204 */
[----:B--2---:R-:W-:-:S05]  /*b660*/  IMAD R6, R6, -0x80, R11 ;  /* 0xffffff8006067824 */ /* 0x004fca00078e020b */
[----:B------:R-:W-:Y:S01]  /*b670*/  IADD3 R6, -R3, R6, RZ ;  /* 0x0000000603067210 */ /* 0x000fe20007ffe1ff */
        /* <DEDUP_REMOVED lines=35> */
.L_x_10328:
[----:B------:R-:W2:Y:S01]  /*b8b0*/  LDL R7, [R1+0x4] ;  /* 0x0000040001077983 */ /* 0x000ea20000100800 */
        /* <DEDUP_REMOVED lines=23> */
[----:B--2---:R-:W-:-:S04]  /*ba30*/  IMAD R0, R7, UR4, RZ ;  /* 0x0000000407007c24 */ /* 0x004fc8000f8e02ff */
[----:B------:R-:W-:Y:S01]  /*ba40*/  IMAD R0, R18, UR5, R0 ;  /* 0x0000000512007c24 */ /* 0x000fe2000f8e0200 */
[----:B------:R-:W-:Y:S02]  /*ba50*/  ULDC.64 UR4, c[0x0][0x318] ;  /* 0x0000c60000047ab9 */ /* 0x000fe40000000a00 */
[----:B0-----:R-:W-:Y:S01]  /*ba60*/  LEA R24, P0, R2, UR4, 0x1 ;  /* 0x0000000402187c11 */ /* 0x001fe2000f8008ff */
[----:B------:R-:W-:-:S05]  /*ba70*/  IMAD.IADD R0, R0, 0x1, R3 ;  /* 0x0000000100007824 */ /* 0x000fca00078e0203 */
[----:B------:R-:W-:Y:S01]  /*ba80*/  LEA.HI.X R0, R2, UR5, R0, 0x1, P0 ;  /* 0x0000000502007c11 */ /* 0x000fe200080f0c00 */
[----:B------:R-:W-:Y:S01]  /*ba90*/  NOP ;  /* 0x0000000000007918 */ /* 0x000fe20000000000 */
[----:B------:R-:W-:-:S13]  /*baa0*/  PLOP3.LUT P0, PT, PT, PT, PT, 0x80, 0x0 ;  /* 0x000000000000781c */ /* 0x000fda0003f0f070 */
.L_x_10240:
[----:B------:R-:W-:Y:S02]  /*bab0*/  PLOP3.LUT P4, PT, P4, P0, PT, 0xa2, 0x0 ;  /* 0x000000000000781c */ /* 0x000fe40002781472 */
[----:B------:R-:W-:-:S08]  /*bac0*/  @P0 R2UR P4, UR4, R5 ;  /* 0x00000000050402ca */ /* 0x000fd00000080000 */
[----:B------:R-:W-:-:S05]  /*bad0*/  @P0 PLOP3.LUT P0, PT, P4, PT, PT, 0x80, 0x0 ;  /* 0x000000000000081c */ /* 0x000fca000270f070 */
[----:B------:R-:W-:Y:S01]  /*bae0*/  @!P4 SYNCS.ARRIVE.TRANS64.RED.A0T1 RZ, [UR4+0x2d850], RZ ;  /* 0x02d850ffffffc9a7 */ /* 0x000fe20008200404 */
[----:B------:R-:W-:Y:S07]  /*baf0*/  @!P4 ARRIVES.LDGSTSBAR.64.TRANSCNT [UR4+0x2d850] ;  /* 0x02d85000ff00c9b0 */ /* 0x000fee0008000a84 */
[----:B------:R-:W-:Y:S05]  /*bb00*/  @P0 BRA.U.ANY `(.L_x_10240) ;  /* 0xfffffffd00e80947 */ /* 0x000fea000393ffff */
[----:B------:R-:W-:Y:S01]  /*bb10*/  NOP ;  /* 0x0000000000007918 */ /* 0x000fe20000000000 */
[----:B------:R-:W2:Y:S01]  /*bb20*/  LDL R2, [R1+0x38] ;  /* 0x0000380001027983 */ /* 0x000ea20000100800 */
[----:B------:R-:W-:Y:S01]  /*bb30*/  IMAD.MOV.U32 R25, RZ, RZ, R0 ;  /* 0x000000ffff197224 */ /* 0x000fe200078e0000 */
[----:B--2---:R-:W-:-:S13]  /*bb40*/  ISETP.NE.AND P5, PT, R2, 0x3, PT ;  /* 0x000000030200780c */ /* 0x004fda0003fa5270 */
[----:B------:R-:W-:Y:S05]  /*bb50*/  @!P5 BRA `(.L_x_10241) ;  /* 0x000000000004d947 */ /* 0x000fea0003800000 */
[----:B------:R-:W-:Y:S01]  /*bb60*/  BPT.TRAP 0x1 ;  /* 0x000000040000795c */ /* 0x000fe20000300000 */
.L_x_10241:
[----:B------:R2:W-:Y:S01]  /*bb70*/  STL [R1], R27 ;  /* 0x0000001b01007387 */ /* 0x0005e20000100800 */
[C---:B------:R-:W-:Y:S01]  /*bb80*/  ISETP.GT.AND P0, PT, R27.reuse, RZ, PT ;  /* 0x000000ff1b00720c */ /* 0x040fe20003f04270 */
[----:B------:R2:W-:Y:S01]  /*bb90*/  SYNCS.ARRIVE.TRANS64.A1T0 RZ, [R5+URZ+0x2d850], RZ ;  /* 0x02d850ff05ff79a7 */ /* 0x0005e2000810003f */
[----:B------:R-:W-:Y:S01]  /*bba0*/  IADD3 R0, R27, -0x1, RZ ;  /* 0xffffffff1b007810 */ /* 0x000fe20007ffe0ff */
[----:B------:R-:W-:Y:S02]  /*bbb0*/  IMAD.MOV.U32 R17, RZ, RZ, R29 ;  /* 0x000000ffff117224 */ /* 0x000fe400078e001d */
[----:B------:R-:W-:-:S08]  /*bbc0*/  IMAD.MOV.U32 R10, RZ, RZ, R26 ;  /* 0x000000ffff0a7224 */ /* 0x000fd000078e001a */
[----:B--2---:R-:W-:Y:S05]  /*bbd0*/  @P0 BRA `(.L_x_10242) ;  /* 0xfffffff000440947 */ /* 0x004fea000383ffff */
.L_x_10229:
[----:B------:R-:W-:Y:S05]  /*bbe0*/  BSYNC B0 ;  /* 0x0000000000007941 */ /* 0x000fea0003800000 */
.L_x_10228:
[----:B------:R-:W2:Y:S01]  /*bbf0*/  S2R R2, SR_TID.X ;  /* 0x0000000000027919 */ /* 0x000ea20000002100 */
[----:B------:R-:W-:Y:S01]  /*bc00*/  BSSY B0, `(.L_x_10243) ;  /* 0x0000010000007945 */ /* 0x000fe20003800000 */
[----:B--2---:R-:W-:-:S04]  /*bc10*/  LOP3.LUT R2, R2, 0x7f, RZ, 0xc0, !PT ;  /* 0x0000007f02027812 */ /* 0x004fc800078ec0ff */
[----:B------:R-:W-:-:S13]  /*bc20*/  ISETP.NE.AND P0, PT, R2, RZ, PT ;  /* 0x000000ff0200720c */ /* 0x000fda0003f05270 */
[----:B------:R-:W-:Y:S05]  /*bc30*/  @P0 BRA `(.L_x_10244) ;  /* 0x0000000000300947 */ /* 0x000fea0003800000 */
[----:B0-----:R-:W0:Y:S01]  /*bc40*/  S2R R5, SR_LANEID ;  /* 0x0000000000057919 */ /* 0x001e220000000000 */
[----:B------:R-:W-:Y:S01]  /*bc50*/  VOTEU.ANY UR4, UPT, PT ;  /* 0x0000000000047886 */ /* 0x000fe200038e0100 */
[----:B------:R-:W2:Y:S01]  /*bc60*/  LDC.64 R2, c[0x0][0xc60] ;  /* 0x00031800ff027b82 */ /* 0x000ea20000000a00 */
[----:B-1----:R-:W0:Y:S02]  /*bc70*/  FLO.U32 R0, UR4 ;  /* 0x0000000400007d00 */ /* 0x002e2400080e0000 */
[----:B0-----:R-:W-:-:S06]  /*bc80*/  ISETP.EQ.U32.AND P0, PT, R0, R5, PT ;  /* 0x000000050000720c */ /* 0x001fcc0003f02070 */
[----:B------:R-:W2:Y:S07]  /*bc90*/  POPC R5, UR4 ;  /* 0x0000000400057d09 */ /* 0x000eae0008000000 */
[----:B--2---:R-:W2:Y:S01]  /*bca0*/  @P0 ATOMG.E.ADD.STRONG.GPU PT, R3, desc[UR36][R2.64], R5 ;  /* 0x00000005020309a8 */ /* 0x004ea200081ee1e4 */
[----:B------:R-:W0:Y:S02]  /*bcb0*/  S2R R4, SR_LTMASK ;  /* 0x0000000000047919 */ /* 0x000e240000003900 */
[----:B0-----:R-:W-:-:S04]  /*bcc0*/  LOP3.LUT R4, R4, UR4, RZ, 0xc0, !PT ;  /* 0x0000000404047c12 */ /* 0x001fc8000f8ec0ff */
[----:B------:R-:W0:Y:S01]  /*bcd0*/  POPC R7, R4 ;  /* 0x0000000400077309 */ /* 0x000e220000000000 */
[----:B--2---:R-:W0:Y:S02]  /*bce0*/  SHFL.IDX PT, R0, R3, R0, 0x1f ;  /* 0x00001f0003007589 */ /* 0x004e2400000e0000 */
[----:B0-----:R-:W-:-:S07]  /*bcf0*/  IADD3 R16, R0, UR38, R7 ;  /* 0x0000002600107c10 */ /* 0x001fce000fffe007 */
.L_x_10244:
[----:B------:R-:W-:Y:S05]  /*bd00*/  BSYNC B0 ;  /* 0x0000000000007941 */ /* 0x000fea0003800000 */
.L_x_10243:
[----:B-1----:R-:W2:Y:S02]  /*bd10*/  LDL R0, [R1+0x38] ;  /* 0x0000380001007983 */ /* 0x002ea40000100800 */
[----:B--2---:R-:W-:-:S13]  /*bd20*/  ISETP.NE.AND P0, PT, R0, 0x3, PT ;  /* 0x000000030000780c */ /* 0x004fda0003f05270 */
[----:B------:R-:W-:Y:S05]  /*bd30*/  @!P0 BRA `(.L_x_10245) ;  /* 0x0000000000048947 */ /* 0x000fea0003800000 */
[----:B------:R-:W-:Y:S01]  /*bd40*/  BPT.TRAP 0x1 ;  /* 0x000000040000795c */ /* 0x000fe20000300000 */
.L_x_10245:
[----:B------:R-:W2:Y:S01]  /*bd50*/  LDL.LU R2, [R1+0xc] ;  /* 0x00000c0001027983 */ /* 0x000ea20000300800 */
[----:B------:R-:W-:Y:S01]  /*bd60*/  IMAD R0, R26, 0x8, R23 ;  /* 0x000000081a007824 */ /* 0x000fe200078e0217 */
[----:B------:R-:W-:Y:S01]  /*bd70*/  SHF.L.U32 R3, R29, 0x1f, RZ ;  /* 0x0000001f1d037819 */ /* 0x000fe200000006ff */
[----:B------:R-:W-:Y:S03]  /*bd80*/  BSSY B0, `(.L_x_10246) ;  /* 0x0000004000007945 */ /* 0x000fe60003800000 */
[----:B------:R-:W1:Y:S01]  /*bd90*/  SYNCS.PHASECHK.TRANS64.TRYWAIT P0, [R0+URZ+0x2d860], R3 ;  /* 0x02d86003000075a7 */ /* 0x000e62000800017f */
[----:B--2---:R-:W-:Y:S01]  /*bda0*/  IMAD R6, R27, -0x80, R2 ;  /* 0xffffff801b067824 */ /* 0x004fe200078e0202 */
[----:B-1----:R-:W-:Y:S06]  /*bdb0*/  @!P0 BRA `(.L_x_10247) ;  /* 0x0000002c00dc8947 */ /* 0x002fec0003800000 */
.L_x_10329:
[----:B------:R-:W-:Y:S05]  /*bdc0*/  BSYNC B0 ;  /* 0x0000000000007941 */ /* 0x000fea0003800000 */
.L_x_10246:
[----:B------:R-:W0:Y:S01]  /*bdd0*/  S2R R2, SR_TID.X ;  /* 0x0000000000027919 */ /* 0x000e220000002100 */
[----:B------:R-:W-:Y:S01]  /*bde0*/  UMOV UR4, 0xffffffff ;  /* 0xffffffff00047882 */ /* 0x000fe20000000000 */
[----:B------:R-:W2:Y:S01]  /*bdf0*/  S2R R7, SR_TID.X ;  /* 0x0000000000077919 */ /* 0x000ea20000002100 */
[----:B0-----:R-:W-:Y:S01]  /*be00*/  LOP3.LUT R5, R2, 0x7f, RZ, 0xc0, !PT ;  /* 0x0000007f02057812 */ /* 0x001fe200078ec0ff */
[----:B--2---:R-:W-:-:S03]  /*be10*/  IMAD.SHL.U32 R2, R7, 0x8, RZ ;  /* 0x0000000807027824 */ /* 0x004fc600078e00ff */
[----:B------:R-:W-:Y:S01]  /*be20*/  SHF.R.U32.HI R5, RZ, 0x2, R5 ;  /* 0x00000002ff057819 */ /* 0x000fe20000011605 */
[----:B------:R-:W-:Y:S01]  /*be30*/  IMAD.SHL.U32 R4, R7, 0x8, RZ ;  /* 0x0000000807047824 */ /* 0x000fe200078e00ff */
[----:B------:R-:W-:-:S03]  /*be40*/  LOP3.LUT R2, R2, 0xd8, RZ, 0xc0, !PT ;  /* 0x000000d802027812 */ /* 0x000fc600078ec0ff */
[----:B------:R-:W-:Y:S01]  /*be50*/  IMAD.IADD R6, R6, 0x1, -R5 ;  /* 0x0000000106067824 */ /* 0x000fe200078e0a05 */
[----:B------:R-:W-:-:S04]  /*be60*/  LOP3.LUT R2, R2, 0x18, R7, 0x78, !PT ;  /* 0x0000001802027812 */ /* 0x000fc800078e7807 */
[----:B------:R-:W-:-:S05]  /*be70*/  LOP3.LUT R2, R2, 0x320, R4, 0xf8, !PT ;  /* 0x0000032002027812 */ /* 0x000fca00078ef804 */
[----:B------:R-:W-:Y:S01]  /*be80*/  IMAD R4, R26, 0x3000, R2 ;  /* 0x000030001a047824 */ /* 0x000fe200078e0202 */
[----:B------:R-:W-:Y:S06]  /*be90*/  BRA.DIV UR4, `(.L_x_10248) ;  /* 0x0000002e04b87947 */ /* 0x000fec000b800000 */
[----:B------:R-:W0:Y:S01]  /*bea0*/  S2R R2, SR_TID.X ;  /* 0x0000000000027919 */ /* 0x000e220000002100 */
[----:B------:R-:W-:Y:S01]  /*beb0*/  ULDC UR4, c[0x0][0x2f4] ;  /* 0x0000bd0000047ab9 */ /* 0x000fe20000000800 */
[----:B------:R-:W-:Y:S01]  /*bec0*/  LEA R4, R4, R23, 0x1 ;  /* 0x0000001704047211 */ /* 0x000fe200078e08ff */
[----:B------:R-:W2:Y:S04]  /*bed0*/  SHFL.IDX PT, R14, R24, RZ, 0x1c1f ;  /* 0x001c1fff180e7589 */ /* 0x000ea800000e0000 */
[----:B-1----:R-:W1:Y:S01]  /*bee0*/  SHFL.IDX PT, R3, R25, RZ, 0x1c1f ;  /* 0x001c1fff19037589 */ /* 0x002e6200000e0000 */
[----:B0-----:R-:W-:-:S05]  /*bef0*/  IMAD.SHL.U32 R7, R2, 0x8, RZ ;  /* 0x0000000802077824 */ /* 0x001fca00078e00ff */
[----:B------:R-:W-:-:S04]  /*bf00*/  LOP3.LUT R7, R7, 0x18, RZ, 0xc0, !PT ;  /* 0x0000001807077812 */ /* 0x000fc800078ec0ff */
[C---:B------:R-:W-:Y:S01]  /*bf10*/  ISETP.GE.AND P2, PT, R7.reuse, UR4, PT ;  /* 0x0000000407007c0c */ /* 0x040fe2000bf46270 */
[C---:B------:R-:W-:Y:S01]  /*bf20*/  IMAD.SHL.U32 R5, R7.reuse, 0x2, RZ ;  /* 0x0000000207057824 */ /* 0x040fe200078e00ff */
[C---:B------:R-:W-:Y:S02]  /*bf30*/  LOP3.LUT R8, R7.reuse, 0x20, RZ, 0xfc, !PT ;  /* 0x0000002007087812 */ /* 0x040fe400078efcff */
[----:B------:R-:W-:Y:S02]  /*bf40*/  ISETP.LT.OR P4, PT, R6, 0x1, P2 ;  /* 0x000000010600780c */ /* 0x000fe40001781670 */
[----:B--2---:R-:W-:Y:S02]  /*bf50*/  IADD3 R2, P0, R14, R5, RZ ;  /* 0x000000050e027210 */ /* 0x004fe40007f1e0ff */
[----:B------:R-:W-:Y:S01]  /*bf60*/  LOP3.LUT R7, R7, 0x40, RZ, 0xfc, !PT ;  /* 0x0000004007077812 */ /* 0x000fe200078efcff */
[----:B------:R-:W0:Y:S01]  /*bf70*/  SHFL.IDX PT, R14, R24, 0x1, 0x1c1f ;  /* 0x003c1f00180e7f89 */ /* 0x000e2200000e0000 */
[----:B------:R-:W-:Y:S01]  /*bf80*/  ISETP.GE.AND P1, PT, R8, UR4, PT ;  /* 0x0000000408007c0c */ /* 0x000fe2000bf26270 */
[----:B-1----:R-:W-:Y:S01]  /*bf90*/  IMAD.X R3, RZ, RZ, R3, P0 ;  /* 0x000000ffff037224 */ /* 0x002fe200000e0603 */
[----:B------:R-:W-:-:S02]  /*bfa0*/  ISETP.GE.AND P0, PT, R7, UR4, PT ;  /* 0x0000000407007c0c */ /* 0x000fc4000bf06270 */
[----:B------:R-:W-:-:S03]  /*bfb0*/  ISETP.LT.OR P3, PT, R6, 0x1, P1 ;  /* 0x000000010600780c */ /* 0x000fc60000f61670 */
[----:B------:R-:W-:Y:S01]  /*bfc0*/  LDGSTS.E.BYPASS.LTC128B.128 [R4+0x400], desc[UR36][R2.64], !P4 ;  /* 0x0040000002047fae */ /* 0x000fe2000e101d64 */
[----:B------:R-:W-:-:S09]  /*bfd0*/  ISETP.LT.OR P4, PT, R6, 0x1, P0 ;  /* 0x000000010600780c */ /* 0x000fd20000781670 */
[----:B------:R-:W-:Y:S04]  /*bfe0*/  LDGSTS.E.BYPASS.LTC128B.128 [R4+0x2400], desc[UR36][R2.64+0x40], !P3 ;  /* 0x0240004002047fae */ /* 0x000fe8000d901d64 */
[----:B------:R1:W-:Y:S01]  /*bff0*/  LDGSTS.E.BYPASS.LTC128B.128 [R4+0x4400], desc[UR36][R2.64+0x80], !P4 ;  /* 0x0440008002047fae */ /* 0x0003e2000e101d64 */
[----:B------:R-:W-:-:S03]  /*c000*/  ISETP.LT.OR P4, PT, R6, 0x21, P2 ;  /* 0x000000210600780c */ /* 0x000fc60001781670 */
[----:B-1----:R-:W1:Y:S01]  /*c010*/  SHFL.IDX PT, R3, R25, 0x1, 0x1c1f ;  /* 0x003c1f0019037f89 */ /* 0x002e6200000e0000 */
[----:B0-----:R-:W-:-:S03]  /*c020*/  IADD3 R2, P3, R14, R5, RZ ;  /* 0x000000050e027210 */ /* 0x001fc60007f7e0ff */
[----:B------:R-:W0:Y:S02]  /*c030*/  SHFL.IDX PT, R14, R24, 0x2, 0x1c1f ;  /* 0x005c1f00180e7f89 */ /* 0x000e2400000e0000 */
[----:B-1----:R-:W-:Y:S01]  /*c040*/  IMAD.X R3, RZ, RZ, R3, P3 ;  /* 0x000000ffff037224 */ /* 0x002fe200018e0603 */
[----:B------:R-:W-:-:S04]  /*c050*/  ISETP.LT.OR P3, PT, R6, 0x21, P1 ;  /* 0x000000210600780c */ /* 0x000fc80000f61670 */
[----:B------:R-:W-:Y:S01]  /*c060*/  LDGSTS.E.BYPASS.LTC128B.128 [R4+0xc00], desc[UR36][R2.64], !P4 ;  /* 0x00c0000002047fae */ /* 0x000fe2000e101d64 */
[----:B------:R-:W-:-:S08]  /*c070*/  ISETP.LT.OR P4, PT, R6, 0x21, P0 ;  /* 0x000000210600780c */ /* 0x000fd00000781670 */
[----:B------:R-:W-:Y:S05]  /*c080*/  LDGSTS.E.BYPASS.LTC128B.128 [R4+0x2c00], desc[UR36][R2.64+0x40], !P3 ;  /* 0x02c0004002047fae */ /* 0x000fea000d901d64 */
[----:B------:R1:W-:Y:S01]  /*c090*/  LDGSTS.E.BYPASS.LTC128B.128 [R4+0x4c00], desc[UR36][R2.64+0x80], !P4 ;  /* 0x04c0008002047fae */ /* 0x0003e2000e101d64 */
[----:B------:R-:W-:-:S03]  /*c0a0*/  ISETP.LT.OR P4, PT, R6, 0x41, P2 ;  /* 0x000000410600780c */ /* 0x000fc60001781670 */
[----:B-1----:R-:W1:Y:S01]  /*c0b0*/  SHFL.IDX PT, R3, R25, 0x2, 0x1c1f ;  /* 0x005c1f0019037f89 */ /* 0x002e6200000e0000 */
[----:B0-----:R-:W-:-:S03]  /*c0c0*/  IADD3 R2, P3, R14, R5, RZ ;  /* 0x000000050e027210 */ /* 0x001fc60007f7e0ff */
[----:B------:R-:W0:Y:S04]  /*c0d0*/  SHFL.IDX PT, R25, R25, 0x3, 0x1c1f ;  /* 0x007c1f0019197f89 */ /* 0x000e2800000e0000 */
[----:B------:R2:W3:Y:S01]  /*c0e0*/  SHFL.IDX PT, R14, R24, 0x3, 0x1c1f ;  /* 0x007c1f00180e7f89 */ /* 0x0004e200000e0000 */
[----:B-1----:R-:W-:Y:S01]  /*c0f0*/  IMAD.X R3, RZ, RZ, R3, P3 ;  /* 0x000000ffff037224 */ /* 0x002fe200018e0603 */
[----:B------:R-:W-:-:S04]  /*c100*/  ISETP.LT.OR P3, PT, R6, 0x41, P1 ;  /* 0x000000410600780c */ /* 0x000fc80000f61670 */
[----:B------:R2:W-:Y:S01]  /*c110*/  LDGSTS.E.BYPASS.LTC128B.128 [R4+0x1400], desc[UR36][R2.64], !P4 ;  /* 0x0140000002047fae */ /* 0x0005e2000e101d64 */
[----:B------:R-:W-:-:S08]  /*c120*/  ISETP.LT.OR P4, PT, R6, 0x41, P0 ;  /* 0x000000410600780c */ /* 0x000fd00000781670 */
[----:B------:R2:W-:Y:S05]  /*c130*/  LDGSTS.E.BYPASS.LTC128B.128 [R4+0x3400], desc[UR36][R2.64+0x40], !P3 ;  /* 0x0340004002047fae */ /* 0x0005ea000d901d64 */
[----:B0--3--:R2:W-:Y:S02]  /*c140*/  LDGSTS.E.BYPASS.LTC128B.128 [R4+0x5400], desc[UR36][R2.64+0x80], !P4 ;  /* 0x0540008002047fae */ /* 0x0095e4000e101d64 */
.L_x_10339:
[C---:B------:R-:W-:Y:S02]  /*c150*/  ISETP.LT.OR P2, PT, R6.reuse, 0x61, P2 ;  /* 0x000000610600780c */ /* 0x040fe40001741670 */
[C---:B------:R-:W-:Y:S02]  /*c160*/  ISETP.LT.OR P1, PT, R6.reuse, 0x61, P1 ;  /* 0x000000610600780c */ /* 0x040fe40000f21670 */
[----:B------:R-:W-:Y:S02]  /*c170*/  ISETP.LT.OR P0, PT, R6, 0x61, P0 ;  /* 0x000000610600780c */ /* 0x000fe40000701670 */
[----:B--2---:R-:W-:-:S05]  /*c180*/  IADD3 R2, P3, R14, R5, RZ ;  /* 0x000000050e027210 */ /* 0x004fca0007f7e0ff */
        /* <DEDUP_REMOVED lines=9> */
.L_x_10249:
        /* <DEDUP_REMOVED lines=11> */
.L_x_10250:
[----:B------:R-:W-:Y:S01]  /*c2d0*/  VIADD R26, R26, 0x1 ;  /* 0x000000011a1a7836 */ /* 0x000fe20000000000 */
[----:B------:R0:W-:Y:S04]  /*c2e0*/  SYNCS.ARRIVE.TRANS64.A1T0 RZ, [R0+URZ+0x2d850], RZ ;  /* 0x02d850ff00ff79a7 */ /* 0x0001e8000810003f */
[----:B------:R-:W-:-:S04]  /*c2f0*/  ISETP.NE.AND P0, PT, R26, 0x2, PT ;  /* 0x000000021a00780c */ /* 0x000fc80003f05270 */
[----:B0-----:R-:W-:Y:S02]  /*c300*/  SEL R0, RZ, 0x1, P0 ;  /* 0x00000001ff007807 */ /* 0x001fe40000000000 */
[----:B------:R-:W-:Y:S02]  /*c310*/  SEL R26, R26, RZ, P0 ;  /* 0x000000ff1a1a7207 */ /* 0x000fe40000000000 */
[----:B------:R-:W-:-:S07]  /*c320*/  LOP3.LUT R29, R29, R0, RZ, 0x3c, !PT ;  /* 0x000000001d1d7212 */ /* 0x000fce00078e3cff */
.L_x_10209:
[----:B------:R-:W-:Y:S05]  /*c330*/  BSYNC B7 ;  /* 0x0000000000077941 */ /* 0x000fea0003800000 */
.L_x_10207:
        /* <DEDUP_REMOVED lines=11> */
.L_x_10251:
[----:B0-----:R-:W0:Y:S01]  /*c3f0*/  S2R R0, SR_TID.X ;  /* 0x0000000000007919 */ /* 0x001e220000002100 */
        /* <DEDUP_REMOVED lines=9> */
[----:B------:R0:W2:Y:S01]  /*c490*/  @!P1 LDG.E R3, desc[UR36][R2.64] ;  /* 0x0000002402039981 */ /* 0x0000a2000c1e1900 */
[C---:B------:R-:W-:Y:S02]  /*c4a0*/  ISETP.GE.U32.AND P2, PT, R8.reuse, 0x2, PT ;  /* 0x000000020800780c */ /* 0x040fe40003f46070 */
[C---:B------:R-:W-:Y:S01]  /*c4b0*/  ISETP.GE.U32.AND P3, PT, R8.reuse, 0x4, PT ;  /* 0x000000040800780c */ /* 0x040fe20003f66070 */
[----:B------:R-:W-:Y:S01]  /*c4c0*/  SHFL.IDX PT, R0, R16, RZ, 0x1f ;  /* 0x00001fff10007589 */ /* 0x000fe200000e0000 */
[C---:B------:R-:W-:Y:S02]  /*c4d0*/  ISETP.GE.U32.AND P4, PT, R8.reuse, 0x8, PT ;  /* 0x000000080800780c */ /* 0x040fe40003f86070 */
[C---:B------:R-:W-:Y:S01]  /*c4e0*/  ISETP.GE.U32.AND P5, PT, R8.reuse, 0x10, PT ;  /* 0x000000100800780c */ /* 0x040fe20003fa6070 */
[----:B------:R-:W-:Y:S01]  /*c4f0*/  SHFL.IDX PT, R4, R16, 0x1, 0x1f ;  /* 0x00201f0010047f89 */ /* 0x000fe200000e0000 */
[----:B0-----:R-:W-:Y:S02]  /*c500*/  IMAD.MOV.U32 R2, RZ, RZ, RZ ;  /* 0x000000ffff027224 */ /* 0x001fe400078e00ff */
[----:B--2---:R-:W-:Y:S01]  /*c510*/  @!P1 IMAD.MOV.U32 R2, RZ, RZ, R3 ;  /* 0x000000ffff029224 */ /* 0x004fe200078e0003 */
[----:B------:R-:W-:-:S04]  /*c520*/  ISETP.NE.AND P1, PT, R8, RZ, PT ;  /* 0x000000ff0800720c */ /* 0x000fc80003f25270 */
        /* <DEDUP_REMOVED lines=16> */
.L_x_10349:
[----:B------:R-:W-:Y:S02]  /*c630*/  ULDC UR4, c[0x0][0xc38] ;  /* 0x00030e0000047ab9 */ /* 0x000fe40000000800 */
[----:B------:R-:W-:-:S04]  /*c640*/  IMAD.U32 R16, RZ, RZ, UR4 ;  /* 0x00000004ff107e24 */ /* 0x000fc8000f8e00ff */
[----:B-1----:R-:W-:-:S04]  /*c650*/  IMAD R5, R14, R16, RZ ;  /* 0x000000100e057224 */ /* 0x002fc800078e02ff */
[----:B------:R-:W-:-:S05]  /*c660*/  IMAD.IADD R4, R4, 0x1, R5 ;  /* 0x0000000104047824 */ /* 0x000fca00078e0205 */
[----:B------:R-:W-:-:S13]  /*c670*/  ISETP.GT.AND P6, PT, R4, R0, PT ;  /* 0x000000000400720c */ /* 0x000fda0003fc4270 */
[----:B------:R-:W-:Y:S05]  /*c680*/  @P6 BRA `(.L_x_10254) ;  /* 0x00000000009c6947 */ /* 0x000fea0003800000 */
.L_x_10259:
[----:B------:R-:W1:Y:S01]  /*c690*/  LDC R6, c[0x0][0xc3c] ;  /* 0x00030f00ff067b82 */ /* 0x000e620000000800 */
[----:B------:R-:W-:-:S05]  /*c6a0*/  VIADD R19, R19, 0x1f ;  /* 0x0000001f13137836 */ /* 0x000fca0000000000 */
[----:B-1----:R-:W-:-:S13]  /*c6b0*/  ISETP.GE.AND P6, PT, R19, R6, PT ;  /* 0x000000061300720c */ /* 0x002fda0003fc6270 */
[----:B------:R-:W-:Y:S05]  /*c6c0*/  @P6 BRA `(.L_x_10255) ;  /* 0x0000000400446947 */ /* 0x000fea0003800000 */
[----:B------:R-:W1:Y:S01]  /*c6d0*/  S2R R2, SR_TID.X ;  /* 0x0000000000027919 */ /* 0x000e620000002100 */
[----:B------:R-:W-:Y:S01]  /*c6e0*/  BSSY B0, `(.L_x_10256) ;  /* 0x0000009000007945 */ /* 0x000fe20003800000 */
[----:B-1----:R-:W-:-:S05]  /*c6f0*/  LOP3.LUT R2, R2, 0x1f, RZ, 0xc0, !PT ;  /* 0x0000001f02027812 */ /* 0x002fca00078ec0ff */
[----:B------:R-:W-:Y:S02]  /*c700*/  IMAD.IADD R5, R19, 0x1, R2 ;  /* 0x0000000113057824 */ /* 0x000fe400078e0202 */
[----:B------:R-:W-:-:S03]  /*c710*/  IMAD.MOV.U32 R2, RZ, RZ, RZ ;  /* 0x000000ffff027224 */ /* 0x000fc600078e00ff */
[----:B------:R-:W-:-:S13]  /*c720*/  ISETP.GE.OR P6, PT, R5, R6, !P0 ;  /* 0x000000060500720c */ /* 0x000fda00047c6670 */
[----:B------:R-:W-:Y:S05]  /*c730*/  @P6 BRA `(.L_x_10257) ;  /* 0x00000000000c6947 */ /* 0x000fea0003800000 */
[----:B0-----:R-:W0:Y:S02]  /*c740*/  LDC.64 R2, c[0x0][0xc80] ;  /* 0x00032000ff027b82 */ /* 0x001e240000000a00 */
[----:B0-----:R-:W-:-:S06]  /*c750*/  IMAD.WIDE R2, R5, 0x4, R2 ;  /* 0x0000000405027825 */ /* 0x001fcc00078e0202 */
[----:B------:R1:W5:Y:S02]  /*c760*/  LDG.E R2, desc[UR36][R2.64] ;  /* 0x0000002402027981 */ /* 0x000364000c1e1900 */
.L_x_10257:
[----:B------:R-:W-:Y:S05]  /*c770*/  BSYNC B0 ;  /* 0x0000000000007941 */ /* 0x000fea0003800000 */
.L_x_10256:
[----:B------:R-:W-:-:S03]  /*c780*/  UMOV UR4, 0xffffffff ;  /* 0xffffffff00047882 */ /* 0x000fc60000000000 */
[----:B------:R-:W-:Y:S05]  /*c790*/  BRA.DIV UR4, `(.L_x_10258) ;  /* 0x00000032040c7947 */ /* 0x000fea000b800000 */
[----:B-----5:R-:W2:Y:S02]  /*c7a0*/  SHFL.UP PT, R14, R2, 0x1, RZ ;  /* 0x04200000020e7989 */ /* 0x020ea400000e00ff */
[----:B--2---:R-:W-:-:S05]  /*c7b0*/  SEL R13, R14, RZ, P1 ;  /* 0x000000ff0e0d7207 */ /* 0x004fca0000800000 */
[----:B------:R-:W-:-:S05]  /*c7c0*/  IMAD.IADD R13, R2, 0x1, R13 ;  /* 0x00000001020d7824 */ /* 0x000fca00078e020d */
[----:B------:R-:W2:Y:S02]  /*c7d0*/  SHFL.UP PT, R14, R13, 0x2, RZ ;  /* 0x044000000d0e7989 */ /* 0x000ea400000e00ff */
[----:B--2---:R-:W-:-:S04]  /*c7e0*/  SEL R14, R14, RZ, P2 ;  /* 0x000000ff0e0e7207 */ /* 0x004fc80001000000 */
[----:B01----:R-:W-:-:S05]  /*c7f0*/  IADD3 R3, R13, R14, RZ ;  /* 0x0000000e0d037210 */ /* 0x003fca0007ffe0ff */
        /* <DEDUP_REMOVED lines=10> */
.L_x_10357:
[----:B------:R-:W-:Y:S02]  /*c8a0*/  ULDC UR4, c[0x0][0xc38] ;  /* 0x00030e0000047ab9 */ /* 0x000fe40000000800 */
[----:B------:R-:W-:-:S04]  /*c8b0*/  IMAD.U32 R16, RZ, RZ, UR4 ;  /* 0x00000004ff107e24 */ /* 0x000fc8000f8e00ff */
[----:B-1----:R-:W-:-:S04]  /*c8c0*/  IMAD R5, R14, R16, RZ ;  /* 0x000000100e057224 */ /* 0x002fc800078e02ff */
[----:B------:R-:W-:-:S05]  /*c8d0*/  IMAD.IADD R4, R5, 0x1, R4 ;  /* 0x0000000105047824 */ /* 0x000fca00078e0204 */
[----:B------:R-:W-:-:S13]  /*c8e0*/  ISETP.GT.AND P6, PT, R4, R0, PT ;  /* 0x000000000400720c */ /* 0x000fda0003fc4270 */
[----:B------:R-:W-:Y:S05]  /*c8f0*/  @!P6 BRA `(.L_x_10259) ;  /* 0xfffffffc0064e947 */ /* 0x000fea000383ffff */
.L_x_10254:
        /* <DEDUP_REMOVED lines=8> */
.L_x_10361:
[----:B------:R-:W-:Y:S01]  /*c980*/  ISETP.NE.AND P0, PT, R6, RZ, PT ;  /* 0x000000ff0600720c */ /* 0x000fe20003f05270 */
[----:B------:R-:W-:-:S12]  /*c990*/  IMAD.MOV.U32 R14, RZ, RZ, RZ ;  /* 0x000000ffff0e7224 */ /* 0x000fd800078e00ff */
[----:B------:R-:W-:Y:S05]  /*c9a0*/  @!P0 BRA `(.L_x_10261) ;  /* 0x0000000000108947 */ /* 0x000fea0003800000 */
[----:B------:R-:W-:Y:S01]  /*c9b0*/  UMOV UR4, 0xffffffff ;  /* 0xffffffff00047882 */ /* 0x000fe20000000000 */
[----:B------:R-:W-:Y:S02]  /*c9c0*/  VIADD R12, R4, 0xffffffff ;  /* 0xffffffff040c7836 */ /* 0x000fe40000000000 */
[----:B------:R-:W-:Y:S05]  /*c9d0*/  BRA.DIV UR4, `(.L_x_10262) ;  /* 0x0000003204807947 */ /* 0x000fea000b800000 */
[----:B------:R3:W4:Y:S02]  /*c9e0*/  SHFL.IDX PT, R14, R3, R12, 0x1f ;  /* 0x00001f0c030e7589 */ /* 0x00072400000e0000 */
.L_x_10261:
[----:B--2---:R-:W-:Y:S01]  /*c9f0*/  IABS R6, R17 ;  /* 0x0000001100067213 */ /* 0x004fe20000000000 */
[----:B----4-:R-:W-:Y:S01]  /*ca00*/  IMAD R16, R14, R16, R5 ;  /* 0x000000100e107224 */ /* 0x010fe200078e0205 */
[----:B------:R-:W-:Y:S01]  /*ca10*/  IADD3 R19, R4, R19, RZ ;  /* 0x0000001304137210 */ /* 0x000fe20007ffe0ff */
[----:B-1----:R-:W-:Y:S01]  /*ca20*/  IMAD.MOV.U32 R2, RZ, RZ, RZ ;  /* 0x000000ffff027224 */ /* 0x002fe200078e00ff */
[----:B------:R-:W1:Y:S01]  /*ca30*/  I2F.RP R7, R6 ;  /* 0x0000000600077306 */ /* 0x000e620000209400 */
[----:B------:R-:W-:-:S07]  /*ca40*/  IMAD.IADD R0, R0, 0x1, -R16 ;  /* 0x0000000100007824 */ /* 0x000fce00078e0a10 */
[----:B-1----:R-:W0:Y:S02]  /*ca50*/  MUFU.RCP R7, R7 ;  /* 0x0000000700077308 */ /* 0x002e240000001000 */
[----:B0--3--:R-:W-:-:S06]  /*ca60*/  VIADD R3, R7, 0xffffffe ;  /* 0x0ffffffe07037836 */ /* 0x009fcc0000000000 */
[----:B------:R-:W0:Y:S02]  /*ca70*/  F2I.FTZ.U32.TRUNC.NTZ R3, R3 ;  /* 0x0000000300037305 */ /* 0x000e24000021f000 */
[----:B0-----:R-:W-:-:S05]  /*ca80*/  IADD3 R5, RZ, -R3, RZ ;  /* 0x80000003ff057210 */ /* 0x001fca0007ffe0ff */
[----:B------:R-:W-:-:S04]  /*ca90*/  IMAD R5, R5, R6, RZ ;  /* 0x0000000605057224 */ /* 0x000fc800078e02ff */
[----:B------:R-:W-:Y:S01]  /*caa0*/  IMAD.HI.U32 R2, R3, R5, R2 ;  /* 0x0000000503027227 */ /* 0x000fe200078e0002 */
[----:B------:R-:W-:Y:S02]  /*cab0*/  IABS R5, R17 ;  /* 0x0000001100057213 */ /* 0x000fe40000000000 */
[----:B------:R-:W-:-:S03]  /*cac0*/  IABS R3, R0 ;  /* 0x0000000000037213 */ /* 0x000fc60000000000 */
        /* <DEDUP_REMOVED lines=17> */
.L_x_10255:
[----:B------:R-:W-:Y:S01]  /*cbe0*/  UMOV UR4, URZ ;  /* 0x0000003f00047c82 */ /* 0x000fe20008000000 */
[----:B------:R-:W-:Y:S01]  /*cbf0*/  UMOV UR5, URZ ;  /* 0x0000003f00057c82 */ /* 0x000fe20008000000 */
[----:B------:R-:W-:Y:S01]  /*cc00*/  ULDC UR6, c[0x0][0xc3c] ;  /* 0x00030f0000067ab9 */ /* 0x000fe20000000800 */
[----:B------:R-:W-:Y:S02]  /*cc10*/  IMAD.MOV.U32 R16, RZ, RZ, R0 ;  /* 0x000000ffff107224 */ /* 0x000fe400078e0000 */
[----:B------:R-:W-:Y:S02]  /*cc20*/  IMAD.U32 R17, RZ, RZ, UR4 ;  /* 0x00000004ff117e24 */ /* 0x000fe4000f8e00ff */
[----:B------:R-:W-:Y:S02]  /*cc30*/  IMAD.U32 R18, RZ, RZ, UR5 ;  /* 0x00000005ff127e24 */ /* 0x000fe4000f8e00ff */
[----:B------:R-:W-:-:S07]  /*cc40*/  IMAD.U32 R19, RZ, RZ, UR6 ;  /* 0x00000006ff137e24 */ /* 0x000fce000f8e00ff */
.L_x_10263:
[----:B------:R-:W1:Y:S01]  /*cc50*/  S2R R0, SR_TID.X ;  /* 0x0000000000007919 */ /* 0x000e620000002100 */
[----:B------:R-:W-:Y:S05]  /*cc60*/  WARPSYNC.ALL ;  /* 0x0000000000007948 */ /* 0x000fea0003800000 */
[----:B------:R-:W-:Y:S01]  /*cc70*/  BAR.SYNC.DEFER_BLOCKING 0x4, 0x200 ;  /* 0x0108000000007b1d */ /* 0x000fe20000010000 */
[----:B-1----:R-:W-:-:S04]  /*cc80*/  LOP3.LUT R0, R0, 0x1f, RZ, 0xc0, !PT ;  /* 0x0000001f00007812 */ /* 0x002fc800078ec0ff */
[----:B------:R-:W-:-:S13]  /*cc90*/  ISETP.NE.AND P0, PT, R0, RZ, PT ;  /* 0x000000ff0000720c */ /* 0x000fda0003f05270 */
[----:B0-----:R-:W0:Y:S01]  /*cca0*/  @!P0 S2R R3, SR_CgaCtaId ;  /* 0x0000000000038919 */ /* 0x001e220000008800 */
[----:B------:R-:W-:-:S04]  /*ccb0*/  @!P0 MOV R0, 0x400 ;  /* 0x0000040000008802 */ /* 0x000fc80000000f00 */
[----:B0-----:R-:W-:-:S05]  /*ccc0*/  @!P0 LEA R23, R3, R0, 0x18 ;  /* 0x0000000003178211 */ /* 0x001fca00078ec0ff */
[----:B------:R0:W-:Y:S01]  /*ccd0*/  @!P0 STS.128 [R23+0x2d8d0], R16 ;  /* 0x02d8d01017008388 */ /* 0x0001e20000000c00 */
[----:B------:R-:W-:Y:S06]  /*cce0*/  BAR.ARV 0x5, 0x200 ;  /* 0x0148000000007b1d */ /* 0x000fec0000002000 */
.L_x_10252:
[----:B------:R-:W-:Y:S02]  /*ccf0*/  ULDC UR4, c[0x0][0xc3c] ;  /* 0x00030f0000047ab9 */ /* 0x000fe40000000800 */
[----:B--2---:R-:W-:-:S13]  /*cd00*/  ISETP.GE.AND P0, PT, R19, UR4, PT ;  /* 0x0000000413007c0c */ /* 0x004fda000bf06270 */
[----:B------:R-:W-:Y:S05]  /*cd10*/  @!P0 BRA `(.L_x_10264) ;  /* 0xffffffb800f48947 */ /* 0x000fea000383ffff */
[----:B------:R-:W-:Y:S05]  /*cd20*/  BSYNC B8 ;  /* 0x0000000000087941 */ /* 0x000fea0003800000 */
.L_x_10203:
[----:B0-----:R-:W2:Y:S01]  /*cd30*/  LDL.LU R0, [R1+0x30] ;  /* 0x0000300001007983 */ /* 0x001ea20000300800 */
[----:B------:R-:W-:Y:S01]  /*cd40*/  BSSY B0, `(.L_x_10265) ;  /* 0x000000b000007945 */ /* 0x000fe20003800000 */
[----:B------:R-:W0:Y:S01]  /*cd50*/  S2R R5, SR_CgaCtaId ;  /* 0x0000000000057919 */ /* 0x000e220000008800 */
[----:B--2---:R-:W-:-:S05]  /*cd60*/  VIADD R0, R0, 0x1 ;  /* 0x0000000100007836 */ /* 0x004fca0000000000 */
        /* <DEDUP_REMOVED lines=8> */
.L_x_10364:
[----:B------:R-:W-:Y:S05]  /*cdf0*/  BSYNC B0 ;  /* 0x0000000000007941 */ /* 0x000fea0003800000 */
.L_x_10265:
[----:B------:R-:W-:-:S03]  /*ce00*/  UMOV UR4, 0xffffffff ;  /* 0xffffffff00047882 */ /* 0x000fc60000000000 */
[----:B------:R-:W-:Y:S05]  /*ce10*/  BRA.DIV UR4, `(.L_x_10267) ;  /* 0x0000002e04a87947 */ /* 0x000fea000b800000 */
[----:B0-----:R-:W0:Y:S02]  /*ce20*/  S2R R0, SR_TID.X ;  /* 0x0000000000007919 */ /* 0x001e240000002100 */
[----:B0-----:R-:W-:-:S04]  /*ce30*/  SHF.R.U32.HI R0, RZ, 0x5, R0 ;  /* 0x00000005ff007819 */ /* 0x001fc80000011600 */
[----:B------:R-:W-:-:S05]  /*ce40*/  LOP3.LUT R0, R0, 0x3, RZ, 0xc0, !PT ;  /* 0x0000000300007812 */ /* 0x000fca00078ec0ff */
[----:B------:R0:W2:Y:S02]  /*ce50*/  SHFL.IDX PT, R14, R0, RZ, 0x1f ;  /* 0x00001fff000e7589 */ /* 0x0000a400000e0000 */
.L_x_10367:
[----:B--2---:R-:W-:Y:S01]  /*ce60*/  ISETP.NE.AND P0, PT, R14, RZ, PT ;  /* 0x000000ff0e00720c */ /* 0x004fe20003f05270 */
[----:B------:R-:W-:-:S12]  /*ce70*/  BSSY B0, `(.L_x_10268) ;  /* 0x0000024000007945 */ /* 0x000fd80003800000 */
[----:B------:R-:W-:Y:S05]  /*ce80*/  @P0 BRA `(.L_x_10269) ;  /* 0x0000000000880947 */ /* 0x000fea0003800000 */
[----:B------:R-:W-:-:S03]  /*ce90*/  UMOV UR4, 0xffffffff ;  /* 0xffffffff00047882 */ /* 0x000fc60000000000 */
[----:B------:R-:W-:Y:S05]  /*cea0*/  BRA.DIV UR4, `(.L_x_10270) ;  /* 0x0000002e04b87947 */ /* 0x000fea000b800000 */
[----:B------:R-:W-:-:S13]  /*ceb0*/  ELECT P6, URZ, PT ;  /* 0x00000000003f782f */ /* 0x000fda00038c0000 */
.L_x_10370:
[----:B------:R-:W-:Y:S05]  /*cec0*/  @!P6 BRA `(.L_x_10269) ;  /* 0x000000000078e947 */ /* 0x000fea0003800000 */
[----:B0-----:R-:W2:Y:S02]  /*ced0*/  LDL.LU R0, [R1+0x1c] ;  /* 0x00001c0001007983 */ /* 0x001ea40000300800 */
[----:B--2---:R-:W-:-:S04]  /*cee0*/  LOP3.LUT R0, R0, 0x2, RZ, 0xfc, !PT ;  /* 0x0000000200007812 */ /* 0x004fc800078efcff */
[----:B------:R-:W-:-:S13]  /*cef0*/  ISETP.NE.AND P0, PT, R0, 0x3, PT ;  /* 0x000000030000780c */ /* 0x000fda0003f05270 */
[----:B------:R-:W-:Y:S05]  /*cf00*/  @!P0 BRA `(.L_x_10271) ;  /* 0x0000000000048947 */ /* 0x000fea0003800000 */
[----:B------:R-:W-:Y:S01]  /*cf10*/  BPT.TRAP 0x1 ;  /* 0x000000040000795c */ /* 0x000fe20000300000 */
.L_x_10271:
[C---:B------:R-:W-:Y:S01]  /*cf20*/  IMAD R3, R26.reuse, 0x8, R5 ;  /* 0x000000081a037824 */ /* 0x040fe200078e0205 */
[----:B------:R-:W-:Y:S02]  /*cf30*/  SHF.L.U32 R2, R29, 0x1f, RZ ;  /* 0x0000001f1d027819 */ /* 0x000fe400000006ff */
[----:B------:R-:W-:Y:S02]  /*cf40*/  IADD3 R26, R26, 0x1, RZ ;  /* 0x000000011a1a7810 */ /* 0x000fe40007ffe0ff */
[----:B------:R-:W0:Y:S02]  /*cf50*/  SYNCS.PHASECHK.TRANS64.TRYWAIT P1, [R3+URZ+0x2d840], R2 ;  /* 0x02d84002030075a7 */ /* 0x000e24000802017f */
[----:B------:R-:W-:-:S04]  /*cf60*/  ISETP.NE.AND P2, PT, R26, 0x2, PT ;  /* 0x000000021a00780c */ /* 0x000fc80003f45270 */
[----:B------:R-:W-:Y:S01]  /*cf70*/  SEL R0, RZ, 0x1, P2 ;  /* 0x00000001ff007807 */ /* 0x000fe20001000000 */
[----:B0-----:R-:W-:Y:S08]  /*cf80*/  @!P1 BRA `(.L_x_10272) ;  /* 0x0000002c00a09947 */ /* 0x001ff00003800000 */
.L_x_10371:
[----:B------:R-:W-:Y:S02]  /*cf90*/  SEL R26, R26, RZ, P2 ;  /* 0x000000ff1a1a7207 */ /* 0x000fe40001000000 */
[----:B------:R-:W-:Y:S01]  /*cfa0*/  LOP3.LUT R0, R29, R0, RZ, 0x3c, !PT ;  /* 0x000000001d007212 */ /* 0x000fe200078e3cff */
[----:B------:R-:W-:Y:S06]  /*cfb0*/  @!P0 BRA `(.L_x_10273) ;  /* 0x0000000000048947 */ /* 0x000fec0003800000 */
[----:B------:R-:W-:Y:S01]  /*cfc0*/  BPT.TRAP 0x1 ;  /* 0x000000040000795c */ /* 0x000fe20000300000 */
.L_x_10273:
[----:B------:R-:W-:Y:S01]  /*cfd0*/  IMAD R5, R26, 0x8, R5 ;  /* 0x000000081a057824 */ /* 0x000fe200078e0205 */
[----:B------:R-:W-:-:S04]  /*cfe0*/  SHF.L.U32 R0, R0, 0x1f, RZ ;  /* 0x0000001f00007819 */ /* 0x000fc800000006ff */
[----:B------:R-:W2:Y:S02]  /*cff0*/  SYNCS.PHASECHK.TRANS64.TRYWAIT P1, [R5+URZ+0x2d840], R0 ;  /* 0x02d84000050075a7 */ /* 0x000ea4000802017f */
[----:B--2---:R-:W-:Y:S05]  /*d000*/  @!P1 BRA `(.L_x_10274) ;  /* 0x0000002c00949947 */ /* 0x004fea0003800000 */
.L_x_10372:
[----:B------:R-:W-:Y:S05]  /*d010*/  @!P0 BRA `(.L_x_10275) ;  /* 0x0000000000048947 */ /* 0x000fea0003800000 */
[----:B------:R-:W-:Y:S01]  /*d020*/  BPT.TRAP 0x1 ;  /* 0x000000040000795c */ /* 0x000fe20000300000 */
.L_x_10275:
[----:B------:R-:W3:Y:S02]  /*d030*/  SYNCS.PHASECHK.TRANS64.TRYWAIT P1, [R3+URZ+0x2d860], R2 ;  /* 0x02d86002030075a7 */ /* 0x000ee4000802017f */
[----:B---3--:R-:W-:Y:S05]  /*d040*/  @!P1 BRA `(.L_x_10276) ;  /* 0x0000002c00989947 */ /* 0x008fea0003800000 */
.L_x_10373:
[----:B------:R-:W-:Y:S05]  /*d050*/  @!P0 BRA `(.L_x_10277) ;  /* 0x0000000000048947 */ /* 0x000fea0003800000 */
[----:B------:R-:W-:Y:S01]  /*d060*/  BPT.TRAP 0x1 ;  /* 0x000000040000795c */ /* 0x000fe20000300000 */
.L_x_10277:
[----:B----4-:R4:W0:Y:S02]  /*d070*/  SYNCS.PHASECHK.TRANS64.TRYWAIT P0, [R5+URZ+0x2d860], R0 ;  /* 0x02d86000050075a7 */ /* 0x010824000800017f */
[----:B0-----:R-:W-:Y:S05]  /*d080*/  @!P0 NANOSLEEP.SYNCS 0x989680 ;  /* 0x009896800000895d */ /* 0x001fea0003900000 */
[----:B------:R-:W0:Y:S02]  /*d090*/  @!P0 SYNCS.PHASECHK.TRANS64 P0, [R5+URZ+0x2d860], R0 ;  /* 0x02d86000050085a7 */ /* 0x000e24000800007f */
[----:B0-----:R-:W-:Y:S05]  /*d0a0*/  @!P0 BRA `(.L_x_10277) ;  /* 0xfffffffc00f08947 */ /* 0x001fea000383ffff */
.L_x_10269:
[----:B------:R-:W-:Y:S05]  /*d0b0*/  BSYNC B0 ;  /* 0x0000000000007941 */ /* 0x000fea0003800000 */
.L_x_10268:
[----:B------:R-:W-:Y:S05]  /*d0c0*/  EXIT ;  /* 0x000000000000794d */ /* 0x000fea0003800000 */
.L_x_10159:
[----:B0-----:R-:W-:-:S04]  /*d0d0*/  IMAD.U32 R3, RZ, RZ, UR40 ;  /* 0x00000028ff037e24 */ /* 0x001fc8000f8e00ff */
[----:B------:R0:W1:Y:S03]  /*d0e0*/  SYNCS.PHASECHK.TRANS64.TRYWAIT P1, [R3+URZ+0x2d800], R0 ;  /* 0x02d80000030075a7 */ /* 0x000066000802017f */
[----:B-1----:R-:W-:Y:S05]  /*d0f0*/  @!P1 NANOSLEEP.SYNCS 0x989680 ;  /* 0x009896800000995d */ /* 0x002fea0003900000 */
[----:B------:R-:W1:Y:S02]  /*d100*/  @!P1 SYNCS.PHASECHK.TRANS64 P1, [R3+URZ+0x2d800], R0 ;  /* 0x02d80000030095a7 */ /* 0x000e64000802007f */
[----:B-1----:R-:W-:Y:S05]  /*d110*/  @!P1 BRA `(.L_x_10159) ;  /* 0xfffffffc00ec9947 */ /* 0x002fea000383ffff */
[----:B------:R-:W-:Y:S05]  /*d120*/  BRA `(.L_x_10278) ;  /* 0xffffff4400087947 */ /* 0x000fea000383ffff */
.L_x_10163:
[----:B-1----:R1:W2:Y:S02]  /*d130*/  SYNCS.PHASECHK.TRANS64.TRYWAIT P1, [R4+URZ+0x2d830], R3 ;  /* 0x02d83003040075a7 */ /* 0x0022a4000802017f */
[----:B--2---:R-:W-:Y:S05]  /*d140*/  @!P1 NANOSLEEP.SYNCS 0x989680 ;  /* 0x009896800000995d */ /* 0x004fea0003900000 */
[----:B------:R-:W2:Y:S02]  /*d150*/  @!P1 SYNCS.PHASECHK.TRANS64 P1, [R4+URZ+0x2d830], R3 ;  /* 0x02d83003040095a7 */ /* 0x000ea4000802007f */
[----:B--2---:R-:W-:Y:S05]  /*d160*/  @!P1 BRA `(.L_x_10163) ;  /* 0xfffffffc00f09947 */ /* 0x004fea000383ffff */
[----:B------:R-:W-:Y:S05]  /*d170*/  BRA `(.L_x_10162) ;  /* 0xffffff4400247947 */ /* 0x000fea000383ffff */
.L_x_10169:
[----:B-1----:R-:W-:-:S04]  /*d180*/  IMAD.U32 R3, RZ, RZ, UR7 ;  /* 0x00000007ff037e24 */ /* 0x002fc8000f8e00ff */
[----:B------:R1:W2:Y:S03]  /*d190*/  SYNCS.PHASECHK.TRANS64.TRYWAIT P1, [R3+URZ+0x2d830], R0 ;  /* 0x02d83000030075a7 */ /* 0x0002a6000802017f */
[----:B--2---:R-:W-:Y:S05]  /*d1a0*/  @!P1 NANOSLEEP.SYNCS 0x989680 ;  /* 0x009896800000995d */ /* 0x004fea0003900000 */
[----:B------:R-:W2:Y:S02]  /*d1b0*/  @!P1 SYNCS.PHASECHK.TRANS64 P1, [R3+URZ+0x2d830], R0 ;  /* 0x02d83000030095a7 */ /* 0x000ea4000802007f */
[----:B--2---:R-:W-:Y:S05]  /*d1c0*/  @!P1 BRA `(.L_x_10169) ;  /* 0xfffffffc00ec9947 */ /* 0x004fea000383ffff */
[----:B------:R-:W-:Y:S05]  /*d1d0*/  BRA `(.L_x_10166) ;  /* 0xffffff6800087947 */ /* 0x000fea000383ffff */
.L_x_10173:
[----:B-1----:R-:W-:-:S04]  /*d1e0*/  IMAD.U32 R3, RZ, RZ, UR7 ;  /* 0x00000007ff037e24 */ /* 0x002fc8000f8e00ff */
[----:B------:R1:W2:Y:S03]  /*d1f0*/  SYNCS.PHASECHK.TRANS64.TRYWAIT P1, [R3+URZ+0x2d850], R0 ;  /* 0x02d85000030075a7 */ /* 0x0002a6000802017f */
[----:B--2---:R-:W-:Y:S05]  /*d200*/  @!P1 NANOSLEEP.SYNCS 0x989680 ;  /* 0x009896800000995d */ /* 0x004fea0003900000 */
[----:B------:R-:W2:Y:S02]  /*d210*/  @!P1 SYNCS.PHASECHK.TRANS64 P1, [R3+URZ+0x2d850], R0 ;  /* 0x02d85000030095a7 */ /* 0x000ea4000802007f */
[----:B--2---:R-:W-:Y:S05]  /*d220*/  @!P1 BRA `(.L_x_10173) ;  /* 0xfffffffc00ec9947 */ /* 0x004fea000383ffff */
[----:B------:R-:W-:Y:S05]  /*d230*/  BRA `(.L_x_10170) ;  /* 0xffffff6800b87947 */ /* 0x000fea000383ffff */
.L_x_10180:
[----:B-1----:R-:W-:-:S04]  /*d240*/  IMAD.U32 R9, RZ, RZ, UR4 ;  /* 0x00000004ff097e24 */ /* 0x002fc8000f8e00ff */
[----:B------:R1:W2:Y:S03]  /*d250*/  SYNCS.PHASECHK.TRANS64.TRYWAIT P1, [R9+URZ+0x2d850], R4 ;  /* 0x02d85004090075a7 */ /* 0x0002a6000802017f */
[----:B--2---:R-:W-:Y:S05]  /*d260*/  @!P1 NANOSLEEP.SYNCS 0x989680 ;  /* 0x009896800000995d */ /* 0x004fea0003900000 */
[----:B------:R-:W2:Y:S02]  /*d270*/  @!P1 SYNCS.PHASECHK.TRANS64 P1, [R9+URZ+0x2d850], R4 ;  /* 0x02d85004090095a7 */ /* 0x000ea4000802007f */
[----:B--2---:R-:W-:Y:S05]  /*d280*/  @!P1 BRA `(.L_x_10180) ;  /* 0xfffffffc00ec9947 */ /* 0x004fea000383ffff */
[----:B------:R-:W-:Y:S05]  /*d290*/  BRA `(.L_x_10179) ;  /* 0xffffff8400e87947 */ /* 0x000fea000383ffff */
.L_x_10215:
        /* <DEDUP_REMOVED lines=8> */
[----:B-----5:R-:W-:Y:S05]  /*d320*/  WARPSYNC.COLLECTIVE R15, `(.L_x_10280) ;  /* 0x000000000f087348 */ /* 0x020fea0003c00000 */
[----:B------:R0:W1:Y:S02]  /*d330*/  SHFL.IDX P6, R14, R13, R12, R11 ;  /* 0x0000000c0d0e7389 */ /* 0x00006400000c000b */
[----:B01---5:R-:W-:Y:S01]  /*d340*/  ENDCOLLECTIVE ;  /* 0x000000000000791b */ /* 0x023fe20003800000 */
.L_x_10280:
[----:B------:R-:W-:Y:S05]  /*d350*/  BSYNC B0 ;  /* 0x0000000000007941 */ /* 0x000fea0003800000 */
.L_x_10279:
[----:B------:R-:W-:Y:S05]  /*d360*/  BRA `(.L_x_10281) ;  /* 0xffffffc000cc7947 */ /* 0x000fea000383ffff */
.L_x_10218:
[----:B-1----:R1:W2:Y:S02]  /*d370*/  SYNCS.PHASECHK.TRANS64.TRYWAIT P0, [R2+URZ+0x2d840], R3 ;  /* 0x02d84003020075a7 */ /* 0x0022a4000800017f */
[----:B--2---:R-:W-:Y:S05]  /*d380*/  @!P0 NANOSLEEP.SYNCS 0x989680 ;  /* 0x009896800000895d */ /* 0x004fea0003900000 */
[----:B------:R-:W2:Y:S02]  /*d390*/  @!P0 SYNCS.PHASECHK.TRANS64 P0, [R2+URZ+0x2d840], R3 ;  /* 0x02d84003020085a7 */ /* 0x000ea4000800007f */
[----:B--2---:R-:W-:Y:S05]  /*d3a0*/  @!P0 BRA `(.L_x_10218) ;  /* 0xfffffffc00f08947 */ /* 0x004fea000383ffff */
[----:B------:R-:W-:Y:S05]  /*d3b0*/  BRA `(.L_x_10282) ;  /* 0xffffffc4002c7947 */ /* 0x000fea000383ffff */
.L_x_10219:
        /* <DEDUP_REMOVED lines=8> */
.L_x_10284:
[----:B------:R-:W-:Y:S05]  /*d440*/  BSYNC B0 ;  /* 0x0000000000007941 */ /* 0x000fea0003800000 */
.L_x_10283:
        /* <DEDUP_REMOVED lines=9> */
.L_x_10285:
[----:B------:R-:W-:Y:S02]  /*d4e0*/  IMAD.MOV.U32 R13, RZ, RZ, R6 ;  /* 0x000000ffff0d7224 */ /* 0x000fe400078e0006 */
[----:B------:R-:W-:Y:S02]  /*d4f0*/  IMAD.MOV.U32 R12, RZ, RZ, 0x1 ;  /* 0x00000001ff0c7424 */ /* 0x000fe400078e00ff */
[----:B------:R-:W-:-:S07]  /*d500*/  IMAD.MOV.U32 R5, RZ, RZ, R14 ;  /* 0x000000ffff057224 */ /* 0x000fce00078e000e */
[----:B------:R-:W-:Y:S05]  /*d510*/  WARPSYNC.COLLECTIVE R15, `(.L_x_10286) ;  /* 0x000000000f087348 */ /* 0x000fea0003c00000 */
[----:B------:R0:W1:Y:S02]  /*d520*/  SHFL.IDX P6, R14, R13, R12, R11 ;  /* 0x0000000c0d0e7389 */ /* 0x00006400000c000b */
[----:B01----:R-:W-:Y:S01]  /*d530*/  ENDCOLLECTIVE ;  /* 0x000000000000791b */ /* 0x003fe20003800000 */
.L_x_10286:
        /* <DEDUP_REMOVED lines=17> */
.L_x_10287:
[----:B------:R-:W-:Y:S02]  /*d650*/  @P1 IMAD R8, R7, 0x2, R23 ;  /* 0x0000000207081824 */ /* 0x000fe400078e0217 */
[----:B------:R-:W-:Y:S02]  /*d660*/  IMAD.MOV.U32 R13, RZ, RZ, R6 ;  /* 0x000000ffff0d7224 */ /* 0x000fe400078e0006 */
[----:B------:R-:W-:Y:S02]  /*d670*/  IMAD.MOV.U32 R12, RZ, RZ, 0x2 ;  /* 0x00000002ff0c7424 */ /* 0x000fe400078e00ff */
[----:B------:R-:W-:-:S07]  /*d680*/  IMAD.MOV.U32 R5, RZ, RZ, R14 ;  /* 0x000000ffff057224 */ /* 0x000fce00078e000e */
[----:B------:R-:W-:Y:S05]  /*d690*/  WARPSYNC.COLLECTIVE R15, `(.L_x_10288) ;  /* 0x000000000f087348 */ /* 0x000fea0003c00000 */
[----:B------:R0:W1:Y:S02]  /*d6a0*/  SHFL.IDX P6, R14, R13, R12, R11 ;  /* 0x0000000c0d0e7389 */ /* 0x00006400000c000b */
[----:B01----:R-:W-:Y:S01]  /*d6b0*/  ENDCOLLECTIVE ;  /* 0x000000000000791b */ /* 0x003fe20003800000 */
.L_x_10288:
        /* <DEDUP_REMOVED lines=17> */
.L_x_10289:
[----:B------:R-:W-:Y:S01]  /*d7d0*/  @P1 IMAD R8, R7, 0x2, R23 ;  /* 0x0000000207081824 */ /* 0x000fe200078e0217 */
[----:B------:R-:W-:Y:S01]  /*d7e0*/  MOV R13, R6 ;  /* 0x00000006000d7202 */ /* 0x000fe20000000f00 */
[----:B------:R-:W-:Y:S02]  /*d7f0*/  IMAD.MOV.U32 R12, RZ, RZ, 0x3 ;  /* 0x00000003ff0c7424 */ /* 0x000fe400078e00ff */
[----:B------:R-:W-:-:S07]  /*d800*/  IMAD.MOV.U32 R5, RZ, RZ, R14 ;  /* 0x000000ffff057224 */ /* 0x000fce00078e000e */
[----:B------:R-:W-:Y:S05]  /*d810*/  WARPSYNC.COLLECTIVE R15, `(.L_x_10290) ;  /* 0x000000000f087348 */ /* 0x000fea0003c00000 */
[----:B------:R0:W1:Y:S02]  /*d820*/  SHFL.IDX P6, R14, R13, R12, R11 ;  /* 0x0000000c0d0e7389 */ /* 0x00006400000c000b */
[----:B01----:R-:W-:Y:S01]  /*d830*/  ENDCOLLECTIVE ;  /* 0x000000000000791b */ /* 0x003fe20003800000 */
.L_x_10290:
        /* <DEDUP_REMOVED lines=10> */
.L_x_10291:
[----:B------:R-:W-:Y:S01]  /*d8e0*/  @!PT LDS RZ, [RZ] ;  /* 0x00000000fffff984 */ /* 0x000fe20000000800 */
[----:B------:R-:W-:Y:S01]  /*d8f0*/  @!PT LDS RZ, [RZ] ;  /* 0x00000000fffff984 */ /* 0x000fe20000000800 */
[----:B------:R-:W-:Y:S01]  /*d900*/  @!PT LDS RZ, [RZ] ;  /* 0x00000000fffff984 */ /* 0x000fe20000000800 */
[----:B------:R0:W-:Y:S04]  /*d910*/  @P1 LDGSTS.E.BYPASS.LTC128B.128 [R8+0x16400], desc[UR36][R4.64], !P4 ;  /* 0x1640000004081fae */ /* 0x0001e8000e101d64 */
[----:B------:R0:W-:Y:S04]  /*d920*/  @P1 LDGSTS.E.BYPASS.LTC128B.128 [R8+0x18400], desc[UR36][R4.64+0x40], !P3 ;  /* 0x1840004004081fae */ /* 0x0001e8000d901d64 */
[----:B------:R0:W-:Y:S01]  /*d930*/  @P1 LDGSTS.E.BYPASS.LTC128B.128 [R8+0x1a400], desc[UR36][R4.64+0x80], !P2 ;  /* 0x1a40008004081fae */ /* 0x0001e2000d101d64 */
[----:B------:R-:W-:Y:S01]  /*d940*/  IMAD.MOV.U32 R0, RZ, RZ, R14 ;  /* 0x000000ffff007224 */ /* 0x000fe200078e000e */
[----:B------:R-:W-:Y:S06]  /*d950*/  BRA `(.L_x_10292) ;  /* 0xffffffc000fc7947 */ /* 0x000fec000383ffff */
.L_x_10224:
[----:B------:R-:W2:Y:S04]  /*d960*/  LDL.LU R11, [R1+0x28] ;  /* 0x00002800010b7983 */ /* 0x000ea80000300800 */
[----:B------:R0:W5:Y:S01]  /*d970*/  LDL R9, [R1+0x18] ;  /* 0x0000180001097983 */ /* 0x0001620000100800 */
[----:B------:R-:W-:Y:S02]  /*d980*/  IMAD.MOV.U32 R13, RZ, RZ, R0 ;  /* 0x000000ffff0d7224 */ /* 0x000fe400078e0000 */
[----:B------:R-:W-:Y:S02]  /*d990*/  IMAD.MOV.U32 R12, RZ, RZ, RZ ;  /* 0x000000ffff0c7224 */ /* 0x000fe400078e00ff */
[----:B------:R-:W-:Y:S02]  /*d9a0*/  IMAD.MOV.U32 R15, RZ, RZ, -0x1 ;  /* 0xffffffffff0f7424 */ /* 0x000fe400078e00ff */
[----:B------:R-:W-:-:S02]  /*d9b0*/  IMAD R17, R17, 0xc0, R21 ;  /* 0x000000c011117824 */ /* 0x000fc400078e0215 */
[----:B--2---:R-:W-:Y:S02]  /*d9c0*/  IMAD R2, R11, R10, RZ ;  /* 0x0000000a0b027224 */ /* 0x004fe400078e02ff */
[----:B0-----:R-:W-:-:S07]  /*d9d0*/  IMAD.MOV.U32 R11, RZ, RZ, 0x1c1f ;  /* 0x00001c1fff0b7424 */ /* 0x001fce00078e00ff */
[----:B-----5:R-:W-:Y:S05]  /*d9e0*/  WARPSYNC.COLLECTIVE R15, `(.L_x_10293) ;  /* 0x000000000f087348 */ /* 0x020fea0003c00000 */
[----:B------:R0:W1:Y:S02]  /*d9f0*/  SHFL.IDX P6, R14, R13, R12, R11 ;  /* 0x0000000c0d0e7389 */ /* 0x00006400000c000b */
[----:B01---5:R-:W-:Y:S01]  /*da00*/  ENDCOLLECTIVE ;  /* 0x000000000000791b */ /* 0x023fe20003800000 */
.L_x_10293:
[----:B------:R-:W-:Y:S01]  /*da10*/  IMAD.MOV.U32 R13, RZ, RZ, R4 ;  /* 0x000000ffff0d7224 */ /* 0x000fe200078e0004 */
[----:B------:R-:W-:-:S07]  /*da20*/  MOV R6, R14 ;  /* 0x0000000e00067202 */ /* 0x000fce0000000f00 */
[----:B------:R-:W-:Y:S05]  /*da30*/  WARPSYNC.COLLECTIVE R15, `(.L_x_10294) ;  /* 0x000000000f087348 */ /* 0x000fea0003c00000 */
[----:B------:R0:W1:Y:S02]  /*da40*/  SHFL.IDX P6, R14, R13, R12, R11 ;  /* 0x0000000c0d0e7389 */ /* 0x00006400000c000b */
[----:B01----:R-:W-:Y:S01]  /*da50*/  ENDCOLLECTIVE ;  /* 0x000000000000791b */ /* 0x003fe20003800000 */
.L_x_10294:
[----:B------:R-:W-:Y:S01]  /*da60*/  ISETP.GE.AND P2, PT, R17, R2, PT ;  /* 0x000000021100720c */ /* 0x000fe20003f46270 */
[----:B------:R-:W-:Y:S02]  /*da70*/  IMAD.MOV.U32 R13, RZ, RZ, R0 ;  /* 0x000000ffff0d7224 */ /* 0x000fe400078e0000 */
[----:B------:R-:W-:Y:S02]  /*da80*/  IMAD.MOV.U32 R12, RZ, RZ, 0x1 ;  /* 0x00000001ff0c7424 */ /* 0x000fe400078e00ff */
[----:B------:R-:W-:-:S08]  /*da90*/  IMAD.MOV.U32 R5, RZ, RZ, R14 ;  /* 0x000000ffff057224 */ /* 0x000fd000078e000e */
[----:B------:R-:W-:Y:S05]  /*daa0*/  WARPSYNC.COLLECTIVE R15, `(.L_x_10295) ;  /* 0x000000000f087348 */ /* 0x000fea0003c00000 */
[----:B------:R0:W1:Y:S02]  /*dab0*/  SHFL.IDX P6, R14, R13, R12, R11 ;  /* 0x0000000c0d0e7389 */ /* 0x00006400000c000b */
[----:B01----:R-:W-:Y:S01]  /*dac0*/  ENDCOLLECTIVE ;  /* 0x000000000000791b */ /* 0x003fe20003800000 */
.L_x_10295:
[----:B------:R-:W-:-:S05]  /*dad0*/  @!P2 LEA R5, P4, R20, R5, 0x1 ;  /* 0x000000051405a211 */ /* 0x000fca00078808ff */
[----:B------:R-:W-:-:S04]  /*dae0*/  @!P2 IMAD.X R6, RZ, RZ, R6, P4 ;  /* 0x000000ffff06a224 */ /* 0x000fc800020e0606 */
[----:B------:R-:W-:Y:S02]  /*daf0*/  @!P2 IMAD.MOV.U32 R7, RZ, RZ, R6 ;  /* 0x000000ffff07a224 */ /* 0x000fe400078e0006 */
[----:B------:R-:W-:Y:S02]  /*db00*/  @!P2 IMAD.MOV.U32 R6, RZ, RZ, R5 ;  /* 0x000000ffff06a224 */ /* 0x000fe400078e0005 */
[----:B------:R-:W-:-:S03]  /*db10*/  IMAD.MOV.U32 R13, RZ, RZ, R4 ;  /* 0x000000ffff0d7224 */ /* 0x000fc600078e0004 */
[----:B------:R-:W-:Y:S01]  /*db20*/  @!PT LDS RZ, [RZ] ;  /* 0x00000000fffff984 */ /* 0x000fe20000000800 */
[----:B------:R-:W-:Y:S01]  /*db30*/  @!PT LDS RZ, [RZ] ;  /* 0x00000000fffff984 */ /* 0x000fe20000000800 */
[----:B------:R-:W-:Y:S01]  /*db40*/  @!PT LDS RZ, [RZ] ;  /* 0x00000000fffff984 */ /* 0x000fe20000000800 */
[----:B------:R-:W-:Y:S04]  /*db50*/  @!P2 LDGSTS.E.BYPASS.LTC128B.128 [R9+0xc400], desc[UR36][R6.64], !P3 ;  /* 0x0c4000000609afae */ /* 0x000fe8000d901d64 */
[----:B------:R-:W-:Y:S04]  /*db60*/  @!P2 LDGSTS.E.BYPASS.LTC128B.128 [R9+0xf400], desc[UR36][R6.64+0x40], !P0 ;  /* 0x0f4000400609afae */ /* 0x000fe8000c101d64 */
[----:B------:R0:W-:Y:S02]  /*db70*/  @!P2 LDGSTS.E.BYPASS.LTC128B.128 [R9+0x12400], desc[UR36][R6.64+0x80], !P1 ;  /* 0x124000800609afae */ /* 0x0001e4000c901d64 */
[----:B0-----:R-:W-:-:S07]  /*db80*/  MOV R7, R14 ;  /* 0x0000000e00077202 */ /* 0x001fce0000000f00 */
[----:B------:R-:W-:Y:S05]  /*db90*/  WARPSYNC.COLLECTIVE R15, `(.L_x_10296) ;  /* 0x000000000f087348 */ /* 0x000fea0003c00000 */
[----:B------:R0:W1:Y:S02]  /*dba0*/  SHFL.IDX P6, R14, R13, R12, R11 ;  /* 0x0000000c0d0e7389 */ /* 0x00006400000c000b */
[----:B01----:R-:W-:Y:S01]  /*dbb0*/  ENDCOLLECTIVE ;  /* 0x000000000000791b */ /* 0x003fe20003800000 */
.L_x_10296:
[----:B------:R-:W-:-:S05]  /*dbc0*/  VIADD R5, R17, 0x20 ;  /* 0x0000002011057836 */ /* 0x000fca0000000000 */
[----:B------:R-:W-:Y:S01]  /*dbd0*/  ISETP.GE.AND P2, PT, R5, R2, PT ;  /* 0x000000020500720c */ /* 0x000fe20003f46270 */
[----:B------:R-:W-:Y:S02]  /*dbe0*/  IMAD.MOV.U32 R13, RZ, RZ, R0 ;  /* 0x000000ffff0d7224 */ /* 0x000fe400078e0000 */
[----:B------:R-:W-:Y:S02]  /*dbf0*/  IMAD.MOV.U32 R12, RZ, RZ, 0x2 ;  /* 0x00000002ff0c7424 */ /* 0x000fe400078e00ff */
[----:B------:R-:W-:-:S08]  /*dc00*/  IMAD.MOV.U32 R5, RZ, RZ, R14 ;  /* 0x000000ffff057224 */ /* 0x000fd000078e000e */
[----:B------:R-:W-:Y:S05]  /*dc10*/  WARPSYNC.COLLECTIVE R15, `(.L_x_10297) ;  /* 0x000000000f087348 */ /* 0x000fea0003c00000 */
[----:B------:R0:W1:Y:S02]  /*dc20*/  SHFL.IDX P6, R14, R13, R12, R11 ;  /* 0x0000000c0d0e7389 */ /* 0x00006400000c000b */
[----:B01----:R-:W-:Y:S01]  /*dc30*/  ENDCOLLECTIVE ;  /* 0x000000000000791b */ /* 0x003fe20003800000 */
.L_x_10297:
[----:B------:R-:W-:-:S05]  /*dc40*/  @!P2 LEA R5, P4, R20, R5, 0x1 ;  /* 0x000000051405a211 */ /* 0x000fca00078808ff */
[----:B------:R-:W-:Y:S02]  /*dc50*/  @!P2 IMAD.X R7, RZ, RZ, R7, P4 ;  /* 0x000000ffff07a224 */ /* 0x000fe400020e0607 */
[----:B------:R-:W-:Y:S01]  /*dc60*/  @!P2 IMAD.MOV.U32 R6, RZ, RZ, R5 ;  /* 0x000000ffff06a224 */ /* 0x000fe200078e0005 */
[----:B------:R-:W-:-:S04]  /*dc70*/  MOV R13, R4 ;  /* 0x00000004000d7202 */ /* 0x000fc80000000f00 */
[----:B------:R-:W-:Y:S01]  /*dc80*/  @!PT LDS RZ, [RZ] ;  /* 0x00000000fffff984 */ /* 0x000fe20000000800 */
[----:B------:R-:W-:Y:S01]  /*dc90*/  @!PT LDS RZ, [RZ] ;  /* 0x00000000fffff984 */ /* 0x000fe20000000800 */
[----:B------:R-:W-:Y:S01]  /*dca0*/  @!PT LDS RZ, [RZ] ;  /* 0x00000000fffff984 */ /* 0x000fe20000000800 */
[----:B------:R-:W-:Y:S04]  /*dcb0*/  @!P2 LDGSTS.E.BYPASS.LTC128B.128 [R9+0xcc00], desc[UR36][R6.64], !P3 ;  /* 0x0cc000000609afae */ /* 0x000fe8000d901d64 */
[----:B------:R-:W-:Y:S04]  /*dcc0*/  @!P2 LDGSTS.E.BYPASS.LTC128B.128 [R9+0xfc00], desc[UR36][R6.64+0x40], !P0 ;  /* 0x0fc000400609afae */ /* 0x000fe8000c101d64 */
[----:B------:R0:W-:Y:S02]  /*dcd0*/  @!P2 LDGSTS.E.BYPASS.LTC128B.128 [R9+0x12c00], desc[UR36][R6.64+0x80], !P1 ;  /* 0x12c000800609afae */ /* 0x0001e4000c901d64 */
[----:B0-----:R-:W-:-:S07]  /*dce0*/  IMAD.MOV.U32 R7, RZ, RZ, R14 ;  /* 0x000000ffff077224 */ /* 0x001fce00078e000e */
[----:B------:R-:W-:Y:S05]  /*dcf0*/  WARPSYNC.COLLECTIVE R15, `(.L_x_10298) ;  /* 0x000000000f087348 */ /* 0x000fea0003c00000 */
[----:B------:R0:W1:Y:S02]  /*dd00*/  SHFL.IDX P6, R14, R13, R12, R11 ;  /* 0x0000000c0d0e7389 */ /* 0x00006400000c000b */
[----:B01----:R-:W-:Y:S01]  /*dd10*/  ENDCOLLECTIVE ;  /* 0x000000000000791b */ /* 0x003fe20003800000 */
.L_x_10298:
        /* <DEDUP_REMOVED lines=8> */
.L_x_10299:
[----:B------:R-:W-:Y:S01]  /*dda0*/  @!P2 LEA R5, P4, R20, R5, 0x1 ;  /* 0x000000051405a211 */ /* 0x000fe200078808ff */
[----:B------:R-:W-:Y:S02]  /*ddb0*/  IMAD.MOV.U32 R13, RZ, RZ, R4 ;  /* 0x000000ffff0d7224 */ /* 0x000fe400078e0004 */
[----:B------:R-:W-:-:S10]  /*ddc0*/  IMAD.MOV.U32 R0, RZ, RZ, R14 ;  /* 0x000000ffff007224 */ /* 0x000fd400078e000e */
[----:B------:R-:W-:Y:S05]  /*ddd0*/  WARPSYNC.COLLECTIVE R15, `(.L_x_10300) ;  /* 0x000000000f087348 */ /* 0x000fea0003c00000 */
[----:B------:R0:W1:Y:S02]  /*dde0*/  SHFL.IDX P6, R14, R13, R12, R11 ;  /* 0x0000000c0d0e7389 */ /* 0x00006400000c000b */
[----:B01----:R-:W-:Y:S01]  /*ddf0*/  ENDCOLLECTIVE ;  /* 0x000000000000791b */ /* 0x003fe20003800000 */
.L_x_10300:
[----:B------:R-:W-:Y:S02]  /*de00*/  @!P2 IMAD.X R7, RZ, RZ, R7, P4 ;  /* 0x000000ffff07a224 */ /* 0x000fe400020e0607 */
[----:B------:R-:W-:Y:S01]  /*de10*/  @!P2 IMAD.MOV.U32 R6, RZ, RZ, R5 ;  /* 0x000000ffff06a224 */ /* 0x000fe200078e0005 */
[----:B------:R-:W-:-:S04]  /*de20*/  IADD3 R5, R17, 0x60, RZ ;  /* 0x0000006011057810 */ /* 0x000fc80007ffe0ff */
[----:B------:R-:W-:Y:S01]  /*de30*/  @!PT LDS RZ, [RZ] ;  /* 0x00000000fffff984 */ /* 0x000fe20000000800 */
[----:B------:R-:W-:Y:S01]  /*de40*/  @!PT LDS RZ, [RZ] ;  /* 0x00000000fffff984 */ /* 0x000fe20000000800 */
[----:B------:R-:W-:Y:S01]  /*de50*/  @!PT LDS RZ, [RZ] ;  /* 0x00000000fffff984 */ /* 0x000fe20000000800 */
[----:B------:R0:W-:Y:S04]  /*de60*/  @!P2 LDGSTS.E.BYPASS.LTC128B.128 [R9+0xd400], desc[UR36][R6.64], !P3 ;  /* 0x0d4000000609afae */ /* 0x0001e8000d901d64 */
[----:B------:R0:W-:Y:S04]  /*de70*/  @!P2 LDGSTS.E.BYPASS.LTC128B.128 [R9+0x10400], desc[UR36][R6.64+0x40], !P0 ;  /* 0x104000400609afae */ /* 0x0001e8000c101d64 */
[----:B------:R0:W-:Y:S01]  /*de80*/  @!P2 LDGSTS.E.BYPASS.LTC128B.128 [R9+0x13400], desc[UR36][R6.64+0x80], !P1 ;  /* 0x134000800609afae */ /* 0x0001e2000c901d64 */
[----:B------:R-:W-:Y:S01]  /*de90*/  ISETP.GE.AND P2, PT, R5, R2, PT ;  /* 0x000000020500720c */ /* 0x000fe20003f46270 */
[----:B------:R-:W-:-:S02]  /*dea0*/  IMAD.MOV.U32 R13, RZ, RZ, R3 ;  /* 0x000000ffff0d7224 */ /* 0x000fc400078e0003 */
[----:B------:R-:W-:Y:S02]  /*deb0*/  IMAD.MOV.U32 R12, RZ, RZ, RZ ;  /* 0x000000ffff0c7224 */ /* 0x000fe400078e00ff */
[----:B------:R-:W-:-:S08]  /*dec0*/  IMAD.MOV.U32 R4, RZ, RZ, R14 ;  /* 0x000000ffff047224 */ /* 0x000fd000078e000e */
[----:B0-----:R-:W-:Y:S05]  /*ded0*/  WARPSYNC.COLLECTIVE R15, `(.L_x_10301) ;  /* 0x000000000f087348 */ /* 0x001fea0003c00000 */
[----:B------:R1:W2:Y:S02]  /*dee0*/  SHFL.IDX P6, R14, R13, R12, R11 ;  /* 0x0000000c0d0e7389 */ /* 0x0002a400000c000b */
[----:B012---:R-:W-:Y:S01]  /*def0*/  ENDCOLLECTIVE ;  /* 0x000000000000791b */ /* 0x007fe20003800000 */
.L_x_10301:
[----:B------:R-:W-:-:S05]  /*df00*/  @!P2 LEA R4, P4, R20, R4, 0x1 ;  /* 0x000000041404a211 */ /* 0x000fca00078808ff */
[----:B------:R-:W-:-:S04]  /*df10*/  @!P2 IMAD.X R0, RZ, RZ, R0, P4 ;  /* 0x000000ffff00a224 */ /* 0x000fc800020e0600 */
[----:B------:R-:W-:Y:S02]  /*df20*/  @!P2 IMAD.MOV.U32 R5, RZ, RZ, R0 ;  /* 0x000000ffff05a224 */ /* 0x000fe400078e0000 */
[----:B------:R-:W-:Y:S02]  /*df30*/  VIADD R0, R17, 0x80 ;  /* 0x0000008011007836 */ /* 0x000fe40000000000 */
[----:B------:R-:W-:Y:S01]  /*df40*/  IMAD.MOV.U32 R13, RZ, RZ, R8 ;  /* 0x000000ffff0d7224 */ /* 0x000fe200078e0008 */
[----:B------:R-:W-:Y:S01]  /*df50*/  @!PT LDS RZ, [RZ] ;  /* 0x00000000fffff984 */ /* 0x000fe20000000800 */
[----:B------:R-:W-:Y:S01]  /*df60*/  @!PT LDS RZ, [RZ] ;  /* 0x00000000fffff984 */ /* 0x000fe20000000800 */
[----:B------:R-:W-:Y:S01]  /*df70*/  @!PT LDS RZ, [RZ] ;  /* 0x00000000fffff984 */ /* 0x000fe20000000800 */
[----:B------:R0:W-:Y:S04]  /*df80*/  @!P2 LDGSTS.E.BYPASS.LTC128B.128 [R9+0xdc00], desc[UR36][R4.64], !P3 ;  /* 0x0dc000000409afae */ /* 0x0001e8000d901d64 */
[----:B------:R0:W-:Y:S04]  /*df90*/  @!P2 LDGSTS.E.BYPASS.LTC128B.128 [R9+0x10c00], desc[UR36][R4.64+0x40], !P0 ;  /* 0x10c000400409afae */ /* 0x0001e8000c101d64 */
[----:B------:R0:W-:Y:S01]  /*dfa0*/  @!P2 LDGSTS.E.BYPASS.LTC128B.128 [R9+0x13c00], desc[UR36][R4.64+0x80], !P1 ;  /* 0x13c000800409afae */ /* 0x0001e2000c901d64 */
[----:B------:R-:W-:Y:S01]  /*dfb0*/  ISETP.GE.AND P2, PT, R0, R2, PT ;  /* 0x000000020000720c */ /* 0x000fe20003f46270 */
[----:B------:R-:W-:-:S12]  /*dfc0*/  IMAD.MOV.U32 R0, RZ, RZ, R14 ;  /* 0x000000ffff007224 */ /* 0x000fd800078e000e */
[----:B0-----:R-:W-:Y:S05]  /*dfd0*/  WARPSYNC.COLLECTIVE R15, `(.L_x_10302) ;  /* 0x000000000f087348 */ /* 0x001fea0003c00000 */
[----:B------:R1:W2:Y:S02]  /*dfe0*/  SHFL.IDX P6, R14, R13, R12, R11 ;  /* 0x0000000c0d0e7389 */ /* 0x0002a400000c000b */
[----:B012---:R-:W-:Y:S01]  /*dff0*/  ENDCOLLECTIVE ;  /* 0x000000000000791b */ /* 0x007fe20003800000 */
.L_x_10302:
[----:B------:R-:W-:Y:S02]  /*e000*/  IMAD.MOV.U32 R13, RZ, RZ, R3 ;  /* 0x000000ffff0d7224 */ /* 0x000fe400078e0003 */
[----:B------:R-:W-:Y:S02]  /*e010*/  IMAD.MOV.U32 R12, RZ, RZ, 0x1 ;  /* 0x00000001ff0c7424 */ /* 0x000fe400078e00ff */
[----:B------:R-:W-:-:S07]  /*e020*/  IMAD.MOV.U32 R4, RZ, RZ, R14 ;  /* 0x000000ffff047224 */ /* 0x000fce00078e000e */
[----:B------:R-:W-:Y:S05]  /*e030*/  WARPSYNC.COLLECTIVE R15, `(.L_x_10303) ;  /* 0x000000000f087348 */ /* 0x000fea0003c00000 */
[----:B------:R0:W1:Y:S02]  /*e040*/  SHFL.IDX P6, R14, R13, R12, R11 ;  /* 0x0000000c0d0e7389 */ /* 0x00006400000c000b */
[----:B01----:R-:W-:Y:S01]  /*e050*/  ENDCOLLECTIVE ;  /* 0x000000000000791b */ /* 0x003fe20003800000 */
.L_x_10303:
[----:B------:R-:W-:-:S04]  /*e060*/  @!P2 LEA R4, P4, R20, R4, 0x1 ;  /* 0x000000041404a211 */ /* 0x000fc800078808ff */
[----:B------:R-:W-:-:S05]  /*e070*/  @!P2 IADD3.X R0, RZ, R0, RZ, P4, !PT ;  /* 0x00000000ff00a210 */ /* 0x000fca00027fe4ff */
        /* <DEDUP_REMOVED lines=12> */
.L_x_10304:
[----:B------:R-:W-:Y:S01]  /*e140*/  IMAD.MOV.U32 R8, RZ, RZ, R14 ;  /* 0x000000ffff087224 */ /* 0x000fe200078e000e */
[----:B------:R-:W-:Y:S06]  /*e150*/  BRA `(.L_x_10305) ;  /* 0xffffffc8001c7947 */ /* 0x000fec000383ffff */
.L_x_10227:
[----:B-1----:R1:W2:Y:S02]  /*e160*/  SYNCS.PHASECHK.TRANS64.TRYWAIT P0, [R23+URZ+0x2d820], R0 ;  /* 0x02d82000170075a7 */ /* 0x0022a4000800017f */
[----:B--2---:R-:W-:Y:S05]  /*e170*/  @!P0 NANOSLEEP.SYNCS 0x989680 ;  /* 0x009896800000895d */ /* 0x004fea0003900000 */
[----:B------:R-:W2:Y:S02]  /*e180*/  @!P0 SYNCS.PHASECHK.TRANS64 P0, [R23+URZ+0x2d820], R0 ;  /* 0x02d82000170085a7 */ /* 0x000ea4000800007f */
[----:B--2---:R-:W-:Y:S05]  /*e190*/  @!P0 BRA `(.L_x_10227) ;  /* 0xfffffffc00f08947 */ /* 0x004fea000383ffff */
[----:B------:R-:W-:Y:S05]  /*e1a0*/  BRA `(.L_x_10306) ;  /* 0xffffffc800847947 */ /* 0x000fea000383ffff */
.L_x_10232:
[----:B0-----:R0:W1:Y:S02]  /*e1b0*/  SYNCS.PHASECHK.TRANS64.TRYWAIT P0, [R5+URZ+0x2d840], R0 ;  /* 0x02d84000050075a7 */ /* 0x001064000800017f */
[----:B-1----:R-:W-:Y:S05]  /*e1c0*/  @!P0 NANOSLEEP.SYNCS 0x989680 ;  /* 0x009896800000895d */ /* 0x002fea0003900000 */
[----:B------:R-:W1:Y:S02]  /*e1d0*/  @!P0 SYNCS.PHASECHK.TRANS64 P0, [R5+URZ+0x2d840], R0 ;  /* 0x02d84000050085a7 */ /* 0x000e64000800007f */
[----:B-1----:R-:W-:Y:S05]  /*e1e0*/  @!P0 BRA `(.L_x_10232) ;  /* 0xfffffffc00f08947 */ /* 0x002fea000383ffff */
[----:B------:R-:W-:Y:S05]  /*e1f0*/  BRA `(.L_x_10307) ;  /* 0xffffffcc00787947 */ /* 0x000fea000383ffff */
.L_x_10233:
        /* <DEDUP_REMOVED lines=8> */
.L_x_10309:
[----:B------:R-:W-:Y:S05]  /*e280*/  BSYNC B1 ;  /* 0x0000000000017941 */ /* 0x000fea0003800000 */
.L_x_10308:
[----:B------:R-:W0:Y:S01]  /*e290*/  S2R R21, SR_TID.X ;  /* 0x0000000000157919 */ /* 0x000e220000002100 */
        /* <DEDUP_REMOVED lines=8> */
[----:B------:R-:W-:-:S12]  /*e320*/  IMAD R4, R4, 0x2, R23 ;  /* 0x0000000204047824 */ /* 0x000fd800078e0217 */
[----:B0-----:R-:W-:Y:S05]  /*e330*/  WARPSYNC.COLLECTIVE R15, `(.L_x_10310) ;  /* 0x000000000f087348 */ /* 0x001fea0003c00000 */
[----:B------:R1:W2:Y:S02]  /*e340*/  SHFL.IDX P6, R14, R13, R12, R11 ;  /* 0x0000000c0d0e7389 */ /* 0x0002a400000c000b */
[----:B012---:R-:W-:Y:S01]  /*e350*/  ENDCOLLECTIVE ;  /* 0x000000000000791b */ /* 0x007fe20003800000 */
.L_x_10310:
        /* <DEDUP_REMOVED lines=8> */
.L_x_10311:
[----:B------:R-:W-:-:S04]  /*e3e0*/  SHF.L.U32 R0, R21, 0x1, RZ ;  /* 0x0000000115007819 */ /* 0x000fc800000006ff */
[----:B------:R-:W-:-:S05]  /*e3f0*/  IADD3 R2, P0, R2, R0, RZ ;  /* 0x0000000002027210 */ /* 0x000fca0007f1e0ff */
[----:B------:R-:W-:Y:S02]  /*e400*/  IMAD.X R3, RZ, RZ, R3, P0 ;  /* 0x000000ffff037224 */ /* 0x000fe400000e0603 */
[----:B------:R-:W-:-:S03]  /*e410*/  IMAD.MOV.U32 R13, RZ, RZ, R6 ;  /* 0x000000ffff0d7224 */ /* 0x000fc600078e0006 */
        /* <DEDUP_REMOVED lines=10> */
.L_x_10312:
[----:B------:R-:W-:Y:S01]  /*e4c0*/  MOV R13, R7 ;  /* 0x00000007000d7202 */ /* 0x000fe20000000f00 */
[----:B------:R-:W-:Y:S02]  /*e4d0*/  IMAD.MOV.U32 R12, RZ, RZ, 0x2 ;  /* 0x00000002ff0c7424 */ /* 0x000fe400078e00ff */
[----:B------:R-:W-:-:S07]  /*e4e0*/  IMAD.MOV.U32 R2, RZ, RZ, R14 ;  /* 0x000000ffff027224 */ /* 0x000fce00078e000e */
[----:B------:R-:W-:Y:S05]  /*e4f0*/  WARPSYNC.COLLECTIVE R15, `(.L_x_10313) ;  /* 0x000000000f087348 */ /* 0x000fea0003c00000 */
[----:B------:R0:W1:Y:S02]  /*e500*/  SHFL.IDX P6, R14, R13, R12, R11 ;  /* 0x0000000c0d0e7389 */ /* 0x00006400000c000b */
[----:B01----:R-:W-:Y:S01]  /*e510*/  ENDCOLLECTIVE ;  /* 0x000000000000791b */ /* 0x003fe20003800000 */
.L_x_10313:
        /* <DEDUP_REMOVED lines=13> */
.L_x_10314:
[----:B------:R-:W-:Y:S02]  /*e5f0*/  IMAD.MOV.U32 R13, RZ, RZ, R7 ;  /* 0x000000ffff0d7224 */ /* 0x000fe400078e0007 */
[----:B------:R-:W-:Y:S02]  /*e600*/  IMAD.MOV.U32 R12, RZ, RZ, 0x3 ;  /* 0x00000003ff0c7424 */ /* 0x000fe400078e00ff */
[----:B------:R-:W-:-:S07]  /*e610*/  IMAD.MOV.U32 R2, RZ, RZ, R14 ;  /* 0x000000ffff027224 */ /* 0x000fce00078e000e */
[----:B------:R-:W-:Y:S05]  /*e620*/  WARPSYNC.COLLECTIVE R15, `(.L_x_10315) ;  /* 0x000000000f087348 */ /* 0x000fea0003c00000 */
[----:B------:R0:W1:Y:S02]  /*e630*/  SHFL.IDX P6, R14, R13, R12, R11 ;  /* 0x0000000c0d0e7389 */ /* 0x00006400000c000b */
[----:B01----:R-:W-:Y:S01]  /*e640*/  ENDCOLLECTIVE ;  /* 0x000000000000791b */ /* 0x003fe20003800000 */
.L_x_10315:
[----:B------:R-:W-:-:S05]  /*e650*/  IADD3 R2, P0, R2, R0, RZ ;  /* 0x0000000002027210 */ /* 0x000fca0007f1e0ff */
[----:B------:R-:W-:-:S05]  /*e660*/  IMAD.X R3, RZ, RZ, R21, P0 ;  /* 0x000000ffff037224 */ /* 0x000fca00000e0615 */
[----:B------:R-:W-:Y:S01]  /*e670*/  @!PT LDS RZ, [RZ] ;  /* 0x00000000fffff984 */ /* 0x000fe20000000800 */
[----:B------:R-:W-:Y:S01]  /*e680*/  @!PT LDS RZ, [RZ] ;  /* 0x00000000fffff984 */ /* 0x000fe20000000800 */
[----:B------:R-:W-:Y:S01]  /*e690*/  @!PT LDS RZ, [RZ] ;  /* 0x00000000fffff984 */ /* 0x000fe20000000800 */
[----:B------:R0:W-:Y:S01]  /*e6a0*/  LDGSTS.E.BYPASS.LTC128B.128 [R4+0x16400], desc[UR36][R2.64], !P1 ;  /* 0x1640000002047fae */ /* 0x0001e2000c901d64 */
[----:B------:R-:W-:Y:S02]  /*e6b0*/  MOV R13, R6 ;  /* 0x00000006000d7202 */ /* 0x000fe40000000f00 */
[----:B------:R-:W-:Y:S01]  /*e6c0*/  LOP3.LUT P1, RZ, R22, 0x80, RZ, 0xc0, !PT ;  /* 0x0000008016ff7812 */ /* 0x000fe2000782c0ff */
[----:B------:R0:W-:Y:S04]  /*e6d0*/  LDGSTS.E.BYPASS.LTC128B.128 [R4+0x18400], desc[UR36][R2.64+0x40], !P5 ;  /* 0x1840004002047fae */ /* 0x0001e8000e901d64 */
[----:B------:R0:W-:Y:S01]  /*e6e0*/  LDGSTS.E.BYPASS.LTC128B.128 [R4+0x1a400], desc[UR36][R2.64+0x80], !P4 ;  /* 0x1a40008002047fae */ /* 0x0001e2000e101d64 */
[----:B------:R-:W-:-:S07]  /*e6f0*/  IMAD.MOV.U32 R21, RZ, RZ, R14 ;  /* 0x000000ffff157224 */ /* 0x000fce00078e000e */
[----:B0-----:R-:W-:Y:S05]  /*e700*/  WARPSYNC.COLLECTIVE R15, `(.L_x_10316) ;  /* 0x000000000f087348 */ /* 0x001fea0003c00000 */
[----:B------:R1:W2:Y:S02]  /*e710*/  SHFL.IDX P6, R14, R13, R12, R11 ;  /* 0x0000000c0d0e7389 */ /* 0x0002a400000c000b */
[----:B012---:R-:W-:Y:S01]  /*e720*/  ENDCOLLECTIVE ;  /* 0x000000000000791b */ /* 0x007fe20003800000 */
.L_x_10316:
[----:B------:R-:W-:Y:S01]  /*e730*/  IMAD.MOV.U32 R2, RZ, RZ, R14 ;  /* 0x000000ffff027224 */ /* 0x000fe200078e000e */
[----:B------:R-:W-:Y:S06]  /*e740*/  BRA `(.L_x_10317) ;  /* 0xffffffcc00187947 */ /* 0x000fec000383ffff */
.L_x_10238:
[----:B-1----:R1:W2:Y:S02]  /*e750*/  SYNCS.PHASECHK.TRANS64.TRYWAIT P0, [R5+URZ+0x2d860], R2 ;  /* 0x02d86002050075a7 */ /* 0x0022a4000800017f */
[----:B--2---:R-:W-:Y:S05]  /*e760*/  @!P0 NANOSLEEP.SYNCS 0x989680 ;  /* 0x009896800000895d */ /* 0x004fea0003900000 */
[----:B------:R-:W2:Y:S02]  /*e770*/  @!P0 SYNCS.PHASECHK.TRANS64 P0, [R5+URZ+0x2d860], R2 ;  /* 0x02d86002050085a7 */ /* 0x000ea4000800007f */
[----:B--2---:R-:W-:Y:S05]  /*e780*/  @!P0 BRA `(.L_x_10238) ;  /* 0xfffffffc00f08947 */ /* 0x004fea000383ffff */
[----:B------:R-:W-:Y:S05]  /*e790*/  BRA `(.L_x_10318) ;  /* 0xffffffcc007c7947 */ /* 0x000fea000383ffff */
.L_x_10239:
        /* <DEDUP_REMOVED lines=8> */
.L_x_10320:
[----:B------:R-:W-:Y:S05]  /*e820*/  BSYNC B1 ;  /* 0x0000000000017941 */ /* 0x000fea0003800000 */
.L_x_10319:
        /* <DEDUP_REMOVED lines=9> */
.L_x_10321:
[----:B------:R-:W-:Y:S02]  /*e8c0*/  IMAD.MOV.U32 R13, RZ, RZ, R25 ;  /* 0x000000ffff0d7224 */ /* 0x000fe400078e0019 */
[----:B------:R-:W-:Y:S02]  /*e8d0*/  IMAD.MOV.U32 R12, RZ, RZ, 0x1 ;  /* 0x00000001ff0c7424 */ /* 0x000fe400078e00ff */
[----:B------:R-:W-:-:S07]  /*e8e0*/  IMAD.MOV.U32 R2, RZ, RZ, R14 ;  /* 0x000000ffff027224 */ /* 0x000fce00078e000e */
[----:B------:R-:W-:Y:S05]  /*e8f0*/  WARPSYNC.COLLECTIVE R15, `(.L_x_10322) ;  /* 0x000000000f087348 */ /* 0x000fea0003c00000 */
[----:B------:R0:W1:Y:S02]  /*e900*/  SHFL.IDX P6, R14, R13, R12, R11 ;  /* 0x0000000c0d0e7389 */ /* 0x00006400000c000b */
[----:B01----:R-:W-:Y:S01]  /*e910*/  ENDCOLLECTIVE ;  /* 0x000000000000791b */ /* 0x003fe20003800000 */
.L_x_10322:
        /* <DEDUP_REMOVED lines=16> */
.L_x_10323:
[----:B------:R-:W-:Y:S02]  /*ea20*/  IMAD.MOV.U32 R13, RZ, RZ, R25 ;  /* 0x000000ffff0d7224 */ /* 0x000fe400078e0019 */
[----:B------:R-:W-:Y:S01]  /*ea30*/  IMAD.MOV.U32 R12, RZ, RZ, 0x2 ;  /* 0x00000002ff0c7424 */ /* 0x000fe200078e00ff */
[----:B------:R-:W-:-:S07]  /*ea40*/  MOV R2, R14 ;  /* 0x0000000e00027202 */ /* 0x000fce0000000f00 */
[----:B------:R-:W-:Y:S05]  /*ea50*/  WARPSYNC.COLLECTIVE R15, `(.L_x_10324) ;  /* 0x000000000f087348 */ /* 0x000fea0003c00000 */
[----:B------:R0:W1:Y:S02]  /*ea60*/  SHFL.IDX P6, R14, R13, R12, R11 ;  /* 0x0000000c0d0e7389 */ /* 0x00006400000c000b */
[----:B01----:R-:W-:Y:S01]  /*ea70*/  ENDCOLLECTIVE ;  /* 0x000000000000791b */ /* 0x003fe20003800000 */
.L_x_10324:
        /* <DEDUP_REMOVED lines=16> */
.L_x_10325:
[----:B------:R-:W-:Y:S01]  /*eb80*/  IMAD.MOV.U32 R13, RZ, RZ, R25 ;  /* 0x000000ffff0d7224 */ /* 0x000fe200078e0019 */
[----:B------:R-:W-:Y:S01]  /*eb90*/  MOV R12, 0x3 ;  /* 0x00000003000c7802 */ /* 0x000fe20000000f00 */
[----:B------:R-:W-:-:S07]  /*eba0*/  IMAD.MOV.U32 R2, RZ, RZ, R14 ;  /* 0x000000ffff027224 */ /* 0x000fce00078e000e */
[----:B------:R-:W-:Y:S05]  /*ebb0*/  WARPSYNC.COLLECTIVE R15, `(.L_x_10326) ;  /* 0x000000000f087348 */ /* 0x000fea0003c00000 */
[----:B------:R0:W1:Y:S02]  /*ebc0*/  SHFL.IDX P6, R14, R13, R12, R11 ;  /* 0x0000000c0d0e7389 */ /* 0x00006400000c000b */
[----:B01----:R-:W-:Y:S01]  /*ebd0*/  ENDCOLLECTIVE ;  /* 0x000000000000791b */ /* 0x003fe20003800000 */
.L_x_10326:
        /* <DEDUP_REMOVED lines=13> */
.L_x_10327:
        /* <DEDUP_REMOVED lines=8> */
.L_x_10247:
[----:B-1----:R1:W2:Y:S02]  /*ed30*/  SYNCS.PHASECHK.TRANS64.TRYWAIT P0, [R0+URZ+0x2d860], R3 ;  /* 0x02d86003000075a7 */ /* 0x0022a4000800017f */
[----:B--2---:R-:W-:Y:S05]  /*ed40*/  @!P0 NANOSLEEP.SYNCS 0x989680 ;  /* 0x009896800000895d */ /* 0x004fea0003900000 */
[----:B------:R-:W2:Y:S02]  /*ed50*/  @!P0 SYNCS.PHASECHK.TRANS64 P0, [R0+URZ+0x2d860], R3 ;  /* 0x02d86003000085a7 */ /* 0x000ea4000800007f */
[----:B--2---:R-:W-:Y:S05]  /*ed60*/  @!P0 BRA `(.L_x_10247) ;  /* 0xfffffffc00f08947 */ /* 0x004fea000383ffff */
[----:B------:R-:W-:Y:S05]  /*ed70*/  BRA `(.L_x_10329) ;  /* 0xffffffd000107947 */ /* 0x000fea000383ffff */
.L_x_10248:
        /* <DEDUP_REMOVED lines=8> */
.L_x_10331:
[----:B------:R-:W-:Y:S05]  /*ee00*/  BSYNC B0 ;  /* 0x0000000000007941 */ /* 0x000fea0003800000 */
.L_x_10330:
[----:B------:R-:W0:Y:S01]  /*ee10*/  S2R R2, SR_TID.X ;  /* 0x0000000000027919 */ /* 0x000e220000002100 */
[----:B------:R-:W-:Y:S01]  /*ee20*/  MOV R13, R24 ;  /* 0x00000018000d7202 */ /* 0x000fe20000000f00 */
[----:B------:R-:W-:Y:S02]  /*ee30*/  IMAD.MOV.U32 R12, RZ, RZ, RZ ;  /* 0x000000ffff0c7224 */ /* 0x000fe400078e00ff */
[----:B------:R-:W-:Y:S02]  /*ee40*/  IMAD.MOV.U32 R11, RZ, RZ, 0x1c1f ;  /* 0x00001c1fff0b7424 */ /* 0x000fe400078e00ff */
[----:B------:R-:W-:Y:S02]  /*ee50*/  IMAD.MOV.U32 R15, RZ, RZ, -0x1 ;  /* 0xffffffffff0f7424 */ /* 0x000fe400078e00ff */
[----:B------:R-:W-:Y:S02]  /*ee60*/  IMAD.MOV.U32 R3, RZ, RZ, R14 ;  /* 0x000000ffff037224 */ /* 0x000fe400078e000e */
[----:B------:R-:W-:-:S07]  /*ee70*/  IMAD R4, R4, 0x2, R23 ;  /* 0x0000000204047824 */ /* 0x000fce00078e0217 */
[----:B0-----:R-:W-:Y:S05]  /*ee80*/  WARPSYNC.COLLECTIVE R15, `(.L_x_10332) ;  /* 0x000000000f087348 */ /* 0x001fea0003c00000 */
[----:B------:R1:W2:Y:S02]  /*ee90*/  SHFL.IDX P6, R14, R13, R12, R11 ;  /* 0x0000000c0d0e7389 */ /* 0x0002a400000c000b */
[----:B012---:R-:W-:Y:S01]  /*eea0*/  ENDCOLLECTIVE ;  /* 0x000000000000791b */ /* 0x007fe20003800000 */
.L_x_10332:
[----:B------:R-:W-:Y:S01]  /*eeb0*/  ULDC UR4, c[0x0][0x2f4] ;  /* 0x0000bd0000047ab9 */ /* 0x000fe20000000800 */
[----:B------:R-:W-:Y:S01]  /*eec0*/  IMAD.MOV.U32 R13, RZ, RZ, R25 ;  /* 0x000000ffff0d7224 */ /* 0x000fe200078e0019 */
[----:B------:R-:W-:Y:S01]  /*eed0*/  MOV R12, 0x1 ;  /* 0x00000001000c7802 */ /* 0x000fe20000000f00 */
[----:B------:R-:W-:-:S05]  /*eee0*/  IMAD.SHL.U32 R7, R2, 0x8, RZ ;  /* 0x0000000802077824 */ /* 0x000fca00078e00ff */
[----:B------:R-:W-:-:S04]  /*eef0*/  LOP3.LUT R7, R7, 0x18, RZ, 0xc0, !PT ;  /* 0x0000001807077812 */ /* 0x000fc800078ec0ff */
[C---:B------:R-:W-:Y:S01]  /*ef00*/  ISETP.GE.AND P2, PT, R7.reuse, UR4, PT ;  /* 0x0000000407007c0c */ /* 0x040fe2000bf46270 */
[C---:B------:R-:W-:Y:S01]  /*ef10*/  IMAD.SHL.U32 R5, R7.reuse, 0x2, RZ ;  /* 0x0000000207057824 */ /* 0x040fe200078e00ff */
[C---:B------:R-:W-:Y:S02]  /*ef20*/  LOP3.LUT R8, R7.reuse, 0x20, RZ, 0xfc, !PT ;  /* 0x0000002007087812 */ /* 0x040fe400078efcff */
[----:B------:R-:W-:Y:S02]  /*ef30*/  LOP3.LUT R7, R7, 0x40, RZ, 0xfc, !PT ;  /* 0x0000004007077812 */ /* 0x000fe400078efcff */
[----:B------:R-:W-:Y:S02]  /*ef40*/  IADD3 R2, P0, R14, R5, RZ ;  /* 0x000000050e027210 */ /* 0x000fe40007f1e0ff */
[----:B------:R-:W-:Y:S02]  /*ef50*/  ISETP.LT.OR P3, PT, R6, 0x1, P2 ;  /* 0x000000010600780c */ /* 0x000fe40001761670 */
[----:B------:R-:W-:Y:S01]  /*ef60*/  ISETP.GE.AND P1, PT, R8, UR4, PT ;  /* 0x0000000408007c0c */ /* 0x000fe2000bf26270 */
[----:B------:R-:W-:Y:S01]  /*ef70*/  IMAD.X R3, RZ, RZ, R3, P0 ;  /* 0x000000ffff037224 */ /* 0x000fe200000e0603 */
[----:B------:R-:W-:-:S13]  /*ef80*/  ISETP.GE.AND P0, PT, R7, UR4, PT ;  /* 0x0000000407007c0c */ /* 0x000fda000bf06270 */
[----:B------:R-:W-:Y:S05]  /*ef90*/  WARPSYNC.COLLECTIVE R15, `(.L_x_10333) ;  /* 0x000000000f087348 */ /* 0x000fea0003c00000 */
[----:B------:R0:W1:Y:S02]  /*efa0*/  SHFL.IDX P6, R14, R13, R12, R11 ;  /* 0x0000000c0d0e7389 */ /* 0x00006400000c000b */
[----:B01----:R-:W-:Y:S01]  /*efb0*/  ENDCOLLECTIVE ;  /* 0x000000000000791b */ /* 0x003fe20003800000 */
.L_x_10333:
[C---:B------:R-:W-:Y:S01]  /*efc0*/  ISETP.LT.OR P4, PT, R6.reuse, 0x1, P1 ;  /* 0x000000010600780c */ /* 0x040fe20000f81670 */
[----:B------:R-:W-:Y:S01]  /*efd0*/  @!PT LDS RZ, [RZ] ;  /* 0x00000000fffff984 */ /* 0x000fe20000000800 */
[----:B------:R-:W-:Y:S01]  /*efe0*/  @!PT LDS RZ, [RZ] ;  /* 0x00000000fffff984 */ /* 0x000fe20000000800 */
[----:B------:R-:W-:Y:S01]  /*eff0*/  @!PT LDS RZ, [RZ] ;  /* 0x00000000fffff984 */ /* 0x000fe20000000800 */
[----:B------:R-:W-:Y:S01]  /*f000*/  LDGSTS.E.BYPASS.LTC128B.128 [R4+0x400], desc[UR36][R2.64], !P3 ;  /* 0x0040000002047fae */ /* 0x000fe2000d901d64 */
[----:B------:R-:W-:Y:S01]  /*f010*/  ISETP.LT.OR P3, PT, R6, 0x1, P0 ;  /* 0x000000010600780c */ /* 0x000fe20000761670 */
[----:B------:R-:W-:-:S10]  /*f020*/  IMAD.MOV.U32 R13, RZ, RZ, R24 ;  /* 0x000000ffff0d7224 */ /* 0x000fd400078e0018 */
[----:B------:R-:W-:Y:S04]  /*f030*/  LDGSTS.E.BYPASS.LTC128B.128 [R4+0x2400], desc[UR36][R2.64+0x40], !P4 ;  /* 0x0240004002047fae */ /* 0x000fe8000e101d64 */
[----:B------:R0:W-:Y:S01]  /*f040*/  LDGSTS.E.BYPASS.LTC128B.128 [R4+0x4400], desc[UR36][R2.64+0x80], !P3 ;  /* 0x0440008002047fae */ /* 0x0001e2000d901d64 */
[----:B------:R-:W-:Y:S01]  /*f050*/  ISETP.LT.OR P3, PT, R6, 0x21, P2 ;  /* 0x000000210600780c */ /* 0x000fe20001761670 */
[----:B0-----:R-:W-:-:S12]  /*f060*/  IMAD.MOV.U32 R3, RZ, RZ, R14 ;  /* 0x000000ffff037224 */ /* 0x001fd800078e000e */
[----:B------:R-:W-:Y:S05]  /*f070*/  WARPSYNC.COLLECTIVE R15, `(.L_x_10334) ;  /* 0x000000000f087348 */ /* 0x000fea0003c00000 */
[----:B------:R0:W1:Y:S02]  /*f080*/  SHFL.IDX P6, R14, R13, R12, R11 ;  /* 0x0000000c0d0e7389 */ /* 0x00006400000c000b */
[----:B01----:R-:W-:Y:S01]  /*f090*/  ENDCOLLECTIVE ;  /* 0x000000000000791b */ /* 0x003fe20003800000 */
.L_x_10334:
[----:B------:R-:W-:Y:S02]  /*f0a0*/  IMAD.MOV.U32 R13, RZ, RZ, R25 ;  /* 0x000000ffff0d7224 */ /* 0x000fe400078e0019 */
[----:B------:R-:W-:Y:S01]  /*f0b0*/  IMAD.MOV.U32 R12, RZ, RZ, 0x2 ;  /* 0x00000002ff0c7424 */ /* 0x000fe200078e00ff */
[----:B------:R-:W-:-:S13]  /*f0c0*/  IADD3 R2, P4, R14, R5, RZ ;  /* 0x000000050e027210 */ /* 0x000fda0007f9e0ff */
[----:B------:R-:W-:Y:S05]  /*f0d0*/  WARPSYNC.COLLECTIVE R15, `(.L_x_10335) ;  /* 0x000000000f087348 */ /* 0x000fea0003c00000 */
[----:B------:R0:W1:Y:S02]  /*f0e0*/  SHFL.IDX P6, R14, R13, R12, R11 ;  /* 0x0000000c0d0e7389 */ /* 0x00006400000c000b */
[----:B01----:R-:W-:Y:S01]  /*f0f0*/  ENDCOLLECTIVE ;  /* 0x000000000000791b */ /* 0x003fe20003800000 */
.L_x_10335:
[----:B------:R-:W-:Y:S01]  /*f100*/  IMAD.X R3, RZ, RZ, R3, P4 ;  /* 0x000000ffff037224 */ /* 0x000fe200020e0603 */
[----:B------:R-:W-:-:S04]  /*f110*/  ISETP.LT.OR P4, PT, R6, 0x21, P1 ;  /* 0x000000210600780c */ /* 0x000fc80000f81670 */
[----:B------:R-:W-:Y:S01]  /*f120*/  @!PT LDS RZ, [RZ] ;  /* 0x00000000fffff984 */ /* 0x000fe20000000800 */
[----:B------:R-:W-:Y:S01]  /*f130*/  @!PT LDS RZ, [RZ] ;  /* 0x00000000fffff984 */ /* 0x000fe20000000800 */
[----:B------:R-:W-:Y:S01]  /*f140*/  @!PT LDS RZ, [RZ] ;  /* 0x00000000fffff984 */ /* 0x000fe20000000800 */
[----:B------:R-:W-:Y:S01]  /*f150*/  LDGSTS.E.BYPASS.LTC128B.128 [R4+0xc00], desc[UR36][R2.64], !P3 ;  /* 0x00c0000002047fae */ /* 0x000fe2000d901d64 */
[----:B------:R-:W-:Y:S01]  /*f160*/  ISETP.LT.OR P3, PT, R6, 0x21, P0 ;  /* 0x000000210600780c */ /* 0x000fe20000761670 */
[----:B------:R-:W-:-:S07]  /*f170*/  IMAD.MOV.U32 R13, RZ, RZ, R24 ;  /* 0x000000ffff0d7224 */ /* 0x000fce00078e0018 */
[----:B------:R-:W-:Y:S05]  /*f180*/  LDGSTS.E.BYPASS.LTC128B.128 [R4+0x2c00], desc[UR36][R2.64+0x40], !P4 ;  /* 0x02c0004002047fae */ /* 0x000fea000e101d64 */
[----:B------:R0:W-:Y:S01]  /*f190*/  LDGSTS.E.BYPASS.LTC128B.128 [R4+0x4c00], desc[UR36][R2.64+0x80], !P3 ;  /* 0x04c0008002047fae */ /* 0x0001e2000d901d64 */
[----:B------:R-:W-:Y:S01]  /*f1a0*/  ISETP.LT.OR P3, PT, R6, 0x41, P2 ;  /* 0x000000410600780c */ /* 0x000fe20001761670 */
[----:B0-----:R-:W-:-:S12]  /*f1b0*/  IMAD.MOV.U32 R3, RZ, RZ, R14 ;  /* 0x000000ffff037224 */ /* 0x001fd800078e000e */
[----:B------:R-:W-:Y:S05]  /*f1c0*/  WARPSYNC.COLLECTIVE R15, `(.L_x_10336) ;  /* 0x000000000f087348 */ /* 0x000fea0003c00000 */
[----:B------:R0:W1:Y:S02]  /*f1d0*/  SHFL.IDX P6, R14, R13, R12, R11 ;  /* 0x0000000c0d0e7389 */ /* 0x00006400000c000b */
[----:B01----:R-:W-:Y:S01]  /*f1e0*/  ENDCOLLECTIVE ;  /* 0x000000000000791b */ /* 0x003fe20003800000 */
.L_x_10336:
[----:B------:R-:W-:Y:S01]  /*f1f0*/  MOV R13, R25 ;  /* 0x00000019000d7202 */ /* 0x000fe20000000f00 */
[----:B------:R-:W-:Y:S01]  /*f200*/  IMAD.MOV.U32 R12, RZ, RZ, 0x3 ;  /* 0x00000003ff0c7424 */ /* 0x000fe200078e00ff */
[----:B------:R-:W-:-:S13]  /*f210*/  IADD3 R2, P4, R14, R5, RZ ;  /* 0x000000050e027210 */ /* 0x000fda0007f9e0ff */
[----:B------:R-:W-:Y:S05]  /*f220*/  WARPSYNC.COLLECTIVE R15, `(.L_x_10337) ;  /* 0x000000000f087348 */ /* 0x000fea0003c00000 */
[----:B------:R0:W1:Y:S02]  /*f230*/  SHFL.IDX P6, R14, R13, R12, R11 ;  /* 0x0000000c0d0e7389 */ /* 0x00006400000c000b */
[----:B01----:R-:W-:Y:S01]  /*f240*/  ENDCOLLECTIVE ;  /* 0x000000000000791b */ /* 0x003fe20003800000 */
.L_x_10337:
        /* <DEDUP_REMOVED lines=14> */
.L_x_10338:
[----:B------:R-:W-:Y:S05]  /*f330*/  BRA `(.L_x_10339) ;  /* 0xffffffcc00847947 */ /* 0x000fea000383ffff */
.L_x_10253:
        /* <DEDUP_REMOVED lines=8> */
.L_x_10341:
[----:B------:R-:W-:Y:S05]  /*f3c0*/  BSYNC B0 ;  /* 0x0000000000007941 */ /* 0x000fea0003800000 */
.L_x_10340:
        /* <DEDUP_REMOVED lines=9> */
.L_x_10342:
[----:B------:R-:W-:Y:S02]  /*f460*/  ULDC UR4, c[0x0][0xc3c] ;  /* 0x00030f0000047ab9 */ /* 0x000fe40000000800 */
[----:B------:R-:W-:-:S13]  /*f470*/  ISETP.GE.OR P1, PT, R5, UR4, !P0 ;  /* 0x0000000405007c0c */ /* 0x000fda000c726670 */
[----:B------:R-:W0:Y:S01]  /*f480*/  @!P1 LDC.64 R2, c[0x0][0xc80] ;  /* 0x00032000ff029b82 */ /* 0x000e220000000a00 */
[----:B------:R-:W-:Y:S01]  /*f490*/  MOV R11, RZ ;  /* 0x000000ff000b7202 */ /* 0x000fe20000000f00 */
[----:B------:R-:W-:Y:S02]  /*f4a0*/  IMAD.MOV.U32 R4, RZ, RZ, R14 ;  /* 0x000000ffff047224 */ /* 0x000fe400078e000e */
[----:B0-----:R-:W-:-:S06]  /*f4b0*/  @!P1 IMAD.WIDE R2, R5, 0x4, R2 ;  /* 0x0000000405029825 */ /* 0x001fcc00078e0202 */
[----:B------:R0:W2:Y:S01]  /*f4c0*/  @!P1 LDG.E R3, desc[UR36][R2.64] ;  /* 0x0000002402039981 */ /* 0x0000a2000c1e1900 */
[C---:B------:R-:W-:Y:S02]  /*f4d0*/  ISETP.GE.U32.AND P2, PT, R8.reuse, 0x2, PT ;  /* 0x000000020800780c */ /* 0x040fe40003f46070 */
[C---:B------:R-:W-:Y:S02]  /*f4e0*/  ISETP.GE.U32.AND P3, PT, R8.reuse, 0x4, PT ;  /* 0x000000040800780c */ /* 0x040fe40003f66070 */
[C---:B------:R-:W-:Y:S02]  /*f4f0*/  ISETP.GE.U32.AND P4, PT, R8.reuse, 0x8, PT ;  /* 0x000000080800780c */ /* 0x040fe40003f86070 */
[C---:B------:R-:W-:Y:S01]  /*f500*/  ISETP.GE.U32.AND P5, PT, R8.reuse, 0x10, PT ;  /* 0x000000100800780c */ /* 0x040fe20003fa6070 */
[----:B0-----:R-:W-:Y:S02]  /*f510*/  IMAD.MOV.U32 R2, RZ, RZ, RZ ;  /* 0x000000ffff027224 */ /* 0x001fe400078e00ff */
[----:B--2---:R-:W-:Y:S01]  /*f520*/  @!P1 IMAD.MOV.U32 R2, RZ, RZ, R3 ;  /* 0x000000ffff029224 */ /* 0x004fe200078e0003 */
[----:B------:R-:W-:-:S03]  /*f530*/  ISETP.NE.AND P1, PT, R8, RZ, PT ;  /* 0x000000ff0800720c */ /* 0x000fc60003f25270 */
[----:B------:R-:W-:-:S10]  /*f540*/  IMAD.MOV.U32 R13, RZ, RZ, R2 ;  /* 0x000000ffff0d7224 */ /* 0x000fd400078e0002 */
[----:B------:R-:W-:Y:S05]  /*f550*/  WARPSYNC.COLLECTIVE R15, `(.L_x_10343) ;  /* 0x000000000f087348 */ /* 0x000fea0003c00000 */
[----:B------:R0:W1:Y:S02]  /*f560*/  SHFL.UP P6, R14, R13, R12, R11 ;  /* 0x0400000c0d0e7389 */ /* 0x00006400000c000b */
[----:B01----:R-:W-:Y:S01]  /*f570*/  ENDCOLLECTIVE ;  /* 0x000000000000791b */ /* 0x003fe20003800000 */
.L_x_10343:
[----:B------:R-:W-:Y:S01]  /*f580*/  IMAD.MOV.U32 R12, RZ, RZ, 0x2 ;  /* 0x00000002ff0c7424 */ /* 0x000fe200078e00ff */
[----:B------:R-:W-:-:S05]  /*f590*/  SEL R5, R14, RZ, P1 ;  /* 0x000000ff0e057207 */ /* 0x000fca0000800000 */
[----:B------:R-:W-:-:S04]  /*f5a0*/  IMAD.IADD R5, R2, 0x1, R5 ;  /* 0x0000000102057824 */ /* 0x000fc800078e0205 */
[----:B------:R-:W-:-:S07]  /*f5b0*/  IMAD.MOV.U32 R13, RZ, RZ, R5 ;  /* 0x000000ffff0d7224 */ /* 0x000fce00078e0005 */
[----:B------:R-:W-:Y:S05]  /*f5c0*/  WARPSYNC.COLLECTIVE R15, `(.L_x_10344) ;  /* 0x000000000f087348 */ /* 0x000fea0003c00000 */
[----:B------:R0:W1:Y:S02]  /*f5d0*/  SHFL.UP P6, R14, R13, R12, R11 ;  /* 0x0400000c0d0e7389 */ /* 0x00006400000c000b */
[----:B01----:R-:W-:Y:S01]  /*f5e0*/  ENDCOLLECTIVE ;  /* 0x000000000000791b */ /* 0x003fe20003800000 */
.L_x_10344:
[----:B------:R-:W-:Y:S01]  /*f5f0*/  IMAD.MOV.U32 R12, RZ, RZ, 0x4 ;  /* 0x00000004ff0c7424 */ /* 0x000fe200078e00ff */
[----:B------:R-:W-:-:S05]  /*f600*/  SEL R6, R14, RZ, P2 ;  /* 0x000000ff0e067207 */ /* 0x000fca0001000000 */
[----:B------:R-:W-:-:S04]  /*f610*/  IMAD.IADD R6, R5, 0x1, R6 ;  /* 0x0000000105067824 */ /* 0x000fc800078e0206 */
[----:B------:R-:W-:-:S07]  /*f620*/  IMAD.MOV.U32 R13, RZ, RZ, R6 ;  /* 0x000000ffff0d7224 */ /* 0x000fce00078e0006 */
[----:B------:R-:W-:Y:S05]  /*f630*/  WARPSYNC.COLLECTIVE R15, `(.L_x_10345) ;  /* 0x000000000f087348 */ /* 0x000fea0003c00000 */
[----:B------:R0:W1:Y:S02]  /*f640*/  SHFL.UP P6, R14, R13, R12, R11 ;  /* 0x0400000c0d0e7389 */ /* 0x00006400000c000b */
[----:B01----:R-:W-:Y:S01]  /*f650*/  ENDCOLLECTIVE ;  /* 0x000000000000791b */ /* 0x003fe20003800000 */
.L_x_10345:
[----:B------:R-:W-:Y:S02]  /*f660*/  MOV R12, 0x8 ;  /* 0x00000008000c7802 */ /* 0x000fe40000000f00 */
[----:B------:R-:W-:-:S05]  /*f670*/  SEL R7, R14, RZ, P3 ;  /* 0x000000ff0e077207 */ /* 0x000fca0001800000 */
[----:B------:R-:W-:-:S04]  /*f680*/  IMAD.IADD R7, R6, 0x1, R7 ;  /* 0x0000000106077824 */ /* 0x000fc800078e0207 */
[----:B------:R-:W-:-:S07]  /*f690*/  IMAD.MOV.U32 R13, RZ, RZ, R7 ;  /* 0x000000ffff0d7224 */ /* 0x000fce00078e0007 */
[----:B------:R-:W-:Y:S05]  /*f6a0*/  WARPSYNC.COLLECTIVE R15, `(.L_x_10346) ;  /* 0x000000000f087348 */ /* 0x000fea0003c00000 */
[----:B------:R0:W1:Y:S02]  /*f6b0*/  SHFL.UP P6, R14, R13, R12, R11 ;  /* 0x0400000c0d0e7389 */ /* 0x00006400000c000b */
[----:B01----:R-:W-:Y:S01]  /*f6c0*/  ENDCOLLECTIVE ;  /* 0x000000000000791b */ /* 0x003fe20003800000 */
.L_x_10346:
[----:B------:R-:W-:Y:S01]  /*f6d0*/  IMAD.MOV.U32 R12, RZ, RZ, 0x10 ;  /* 0x00000010ff0c7424 */ /* 0x000fe200078e00ff */
[----:B------:R-:W-:-:S05]  /*f6e0*/  SEL R14, R14, RZ, P4 ;  /* 0x000000ff0e0e7207 */ /* 0x000fca0002000000 */
[----:B------:R-:W-:-:S04]  /*f6f0*/  IMAD.IADD R5, R7, 0x1, R14 ;  /* 0x0000000107057824 */ /* 0x000fc800078e020e */
[----:B------:R-:W-:-:S07]  /*f700*/  IMAD.MOV.U32 R13, RZ, RZ, R5 ;  /* 0x000000ffff0d7224 */ /* 0x000fce00078e0005 */
[----:B------:R-:W-:Y:S05]  /*f710*/  WARPSYNC.COLLECTIVE R15, `(.L_x_10347) ;  /* 0x000000000f087348 */ /* 0x000fea0003c00000 */
[----:B------:R0:W1:Y:S02]  /*f720*/  SHFL.UP P6, R14, R13, R12, R11 ;  /* 0x0400000c0d0e7389 */ /* 0x00006400000c000b */
[----:B01----:R-:W-:Y:S01]  /*f730*/  ENDCOLLECTIVE ;  /* 0x000000000000791b */ /* 0x003fe20003800000 */
.L_x_10347:
        /* <DEDUP_REMOVED lines=8> */
.L_x_10348:
[----:B------:R-:W-:Y:S05]  /*f7c0*/  BRA `(.L_x_10349) ;  /* 0xffffffcc00987947 */ /* 0x000fea000383ffff */
.L_x_10258:
        /* <DEDUP_REMOVED lines=8> */
.L_x_10351:
[----:B------:R-:W-:Y:S05]  /*f850*/  BSYNC B0 ;  /* 0x0000000000007941 */ /* 0x000fea0003800000 */
.L_x_10350:
        /* <DEDUP_REMOVED lines=8> */
.L_x_10352:
[----:B------:R-:W-:Y:S02]  /*f8e0*/  MOV R12, 0x4 ;  /* 0x00000004000c7802 */ /* 0x000fe40000000f00 */
[----:B------:R-:W-:-:S05]  /*f8f0*/  SEL R14, R14, RZ, P2 ;  /* 0x000000ff0e0e7207 */ /* 0x000fca0001000000 */
[----:B------:R-:W-:-:S04]  /*f900*/  IMAD.IADD R3, R13, 0x1, R14 ;  /* 0x000000010d037824 */ /* 0x000fc800078e020e */
[----:B------:R-:W-:-:S07]  /*f910*/  IMAD.MOV.U32 R13, RZ, RZ, R3 ;  /* 0x000000ffff0d7224 */ /* 0x000fce00078e0003 */
[----:B------:R-:W-:Y:S05]  /*f920*/  WARPSYNC.COLLECTIVE R15, `(.L_x_10353) ;  /* 0x000000000f087348 */ /* 0x000fea0003c00000 */
[----:B------:R0:W1:Y:S02]  /*f930*/  SHFL.UP P6, R14, R13, R12, R11 ;  /* 0x0400000c0d0e7389 */ /* 0x00006400000c000b */
[----:B01----:R-:W-:Y:S01]  /*f940*/  ENDCOLLECTIVE ;  /* 0x000000000000791b */ /* 0x003fe20003800000 */
.L_x_10353:
[----:B------:R-:W-:Y:S01]  /*f950*/  IMAD.MOV.U32 R12, RZ, RZ, 0x8 ;  /* 0x00000008ff0c7424 */ /* 0x000fe200078e00ff */
[----:B------:R-:W-:-:S05]  /*f960*/  SEL R14, R14, RZ, P3 ;  /* 0x000000ff0e0e7207 */ /* 0x000fca0001800000 */
[----:B------:R-:W-:-:S04]  /*f970*/  IMAD.IADD R5, R3, 0x1, R14 ;  /* 0x0000000103057824 */ /* 0x000fc800078e020e */
[----:B------:R-:W-:-:S07]  /*f980*/  IMAD.MOV.U32 R13, RZ, RZ, R5 ;  /* 0x000000ffff0d7224 */ /* 0x000fce00078e0005 */
[----:B------:R-:W-:Y:S05]  /*f990*/  WARPSYNC.COLLECTIVE R15, `(.L_x_10354) ;  /* 0x000000000f087348 */ /* 0x000fea0003c00000 */
[----:B------:R0:W1:Y:S02]  /*f9a0*/  SHFL.UP P6, R14, R13, R12, R11 ;  /* 0x0400000c0d0e7389 */ /* 0x00006400000c000b */
[----:B01----:R-:W-:Y:S01]  /*f9b0*/  ENDCOLLECTIVE ;  /* 0x000000000000791b */ /* 0x003fe20003800000 */
.L_x_10354:
[----:B------:R-:W-:Y:S01]  /*f9c0*/  IMAD.MOV.U32 R12, RZ, RZ, 0x10 ;  /* 0x00000010ff0c7424 */ /* 0x000fe200078e00ff */
[----:B------:R-:W-:-:S05]  /*f9d0*/  SEL R6, R14, RZ, P4 ;  /* 0x000000ff0e067207 */ /* 0x000fca0002000000 */
[----:B------:R-:W-:-:S04]  /*f9e0*/  IMAD.IADD R6, R5, 0x1, R6 ;  /* 0x0000000105067824 */ /* 0x000fc800078e0206 */
[----:B------:R-:W-:-:S07]  /*f9f0*/  IMAD.MOV.U32 R13, RZ, RZ, R6 ;  /* 0x000000ffff0d7224 */ /* 0x000fce00078e0006 */
[----:B------:R-:W-:Y:S05]  /*fa00*/  WARPSYNC.COLLECTIVE R15, `(.L_x_10355) ;  /* 0x000000000f087348 */ /* 0x000fea0003c00000 */
[----:B------:R0:W1:Y:S02]  /*fa10*/  SHFL.UP P6, R14, R13, R12, R11 ;  /* 0x0400000c0d0e7389 */ /* 0x00006400000c000b */
[----:B01----:R-:W-:Y:S01]  /*fa20*/  ENDCOLLECTIVE ;  /* 0x000000000000791b */ /* 0x003fe20003800000 */
.L_x_10355:
        /* <DEDUP_REMOVED lines=8> */
.L_x_10356:
[----:B------:R-:W-:Y:S05]  /*fab0*/  BRA `(.L_x_10357) ;  /* 0xffffffcc00787947 */ /* 0x000fea000383ffff */
.L_x_10260:
[----:B------:R-:W-:Y:S01]  /*fac0*/  BSSY B0, `(.L_x_10358) ;  /* 0x0000006000007945 */ /* 0x000fe20003800000 */
[----:B------:R-:W-:Y:S01]  /*fad0*/  PLOP3.LUT P6, PT, P6, PT, PT, 0x8, 0x0 ;  /* 0x000000000000781c */ /* 0x000fe200037ce170 */
[----:B------:R-:W-:-:S12]  /*fae0*/  IMAD.MOV.U32 R15, RZ, RZ, -0x1 ;  /* 0xffffffffff0f7424 */ /* 0x000fd800078e00ff */
[----:B0-----:R-:W-:Y:S05]  /*faf0*/  WARPSYNC.COLLECTIVE R15, `(.L_x_10359) ;  /* 0x000000000f087348 */ /* 0x001fea0003c00000 */
[----:B------:R-:W-:Y:S01]  /*fb00*/  VOTE.ANY R14, PT, P6 ;  /* 0x00000000000e7806 */ /* 0x000fe200030e0100 */
[----:B0-----:R-:W-:Y:S06]  /*fb10*/  ENDCOLLECTIVE ;  /* 0x000000000000791b */ /* 0x001fec0003800000 */
.L_x_10359:
[----:B------:R-:W-:Y:S05]  /*fb20*/  BSYNC B0 ;  /* 0x0000000000007941 */ /* 0x000fea0003800000 */
.L_x_10358:
        /* <DEDUP_REMOVED lines=9> */
.L_x_10360:
[----:B------:R-:W-:Y:S01]  /*fbc0*/  IMAD.MOV.U32 R17, RZ, RZ, R14 ;  /* 0x000000ffff117224 */ /* 0x000fe200078e000e */
[----:B------:R-:W-:Y:S06]  /*fbd0*/  BRA `(.L_x_10361) ;  /* 0xffffffcc00687947 */ /* 0x000fec000383ffff */
.L_x_10262:
[----:B------:R-:W-:Y:S01]  /*fbe0*/  BSSY B0, `(.L_x_10362) ;  /* 0x0000007000007945 */ /* 0x000fe20003800000 */
[----:B------:R-:W-:Y:S01]  /*fbf0*/  MOV R13, R3 ;  /* 0x00000003000d7202 */ /* 0x000fe20000000f00 */
[----:B------:R-:W-:Y:S02]  /*fc00*/  IMAD.MOV.U32 R11, RZ, RZ, 0x1f ;  /* 0x0000001fff0b7424 */ /* 0x000fe400078e00ff */
[----:B------:R-:W-:-:S07]  /*fc10*/  IMAD.MOV.U32 R15, RZ, RZ, -0x1 ;  /* 0xffffffffff0f7424 */ /* 0x000fce00078e00ff */
[----:B012---:R-:W-:Y:S05]  /*fc20*/  WARPSYNC.COLLECTIVE R15, `(.L_x_10363) ;  /* 0x000000000f087348 */ /* 0x007fea0003c00000 */
[----:B------:R3:W4:Y:S02]  /*fc30*/  SHFL.IDX P6, R14, R13, R12, R11 ;  /* 0x0000000c0d0e7389 */ /* 0x00072400000c000b */
[----:B01234-:R-:W-:Y:S01]  /*fc40*/  ENDCOLLECTIVE ;  /* 0x000000000000791b */ /* 0x01ffe20003800000 */
.L_x_10363:
[----:B------:R-:W-:Y:S05]  /*fc50*/  BSYNC B0 ;  /* 0x0000000000007941 */ /* 0x000fea0003800000 */
.L_x_10362:
[----:B------:R-:W-:Y:S05]  /*fc60*/  BRA `(.L_x_10261) ;  /* 0xffffffcc00607947 */ /* 0x000fea000383ffff */
.L_x_10266:
[----:B0-----:R0:W2:Y:S02]  /*fc70*/  SYNCS.PHASECHK.TRANS64.TRYWAIT P0, [R5+URZ+0x2d820], R0 ;  /* 0x02d82000050075a7 */ /* 0x0010a4000800017f */
[----:B--2---:R-:W-:Y:S05]  /*fc80*/  @!P0 NANOSLEEP.SYNCS 0x989680 ;  /* 0x009896800000895d */ /* 0x004fea0003900000 */
[----:B------:R-:W2:Y:S02]  /*fc90*/  @!P0 SYNCS.PHASECHK.TRANS64 P0, [R5+URZ+0x2d820], R0 ;  /* 0x02d82000050085a7 */ /* 0x000ea4000800007f */
[----:B--2---:R-:W-:Y:S05]  /*fca0*/  @!P0 BRA `(.L_x_10266) ;  /* 0xfffffffc00f08947 */ /* 0x004fea000383ffff */
[----:B------:R-:W-:Y:S05]  /*fcb0*/  BRA `(.L_x_10364) ;  /* 0xffffffd0004c7947 */ /* 0x000fea000383ffff */
.L_x_10267:
        /* <DEDUP_REMOVED lines=8> */
[----:B01----:R-:W-:Y:S05]  /*fd40*/  WARPSYNC.COLLECTIVE R15, `(.L_x_10366) ;  /* 0x000000000f087348 */ /* 0x003fea0003c00000 */
[----:B------:R2:W3:Y:S02]  /*fd50*/  SHFL.IDX P6, R14, R13, R12, R11 ;  /* 0x0000000c0d0e7389 */ /* 0x0004e400000c000b */
[----:B0123--:R-:W-:Y:S01]  /*fd60*/  ENDCOLLECTIVE ;  /* 0x000000000000791b */ /* 0x00ffe20003800000 */
.L_x_10366:
[----:B------:R-:W-:Y:S05]  /*fd70*/  BSYNC B0 ;  /* 0x0000000000007941 */ /* 0x000fea0003800000 */
.L_x_10365:
[----:B------:R-:W-:Y:S05]  /*fd80*/  BRA `(.L_x_10367) ;  /* 0xffffffd000347947 */ /* 0x000fea000383ffff */
.L_x_10270:
[----:B------:R-:W-:Y:S01]  /*fd90*/  BSSY B1, `(.L_x_10368) ;  /* 0x0000006000017945 */ /* 0x000fe20003800000 */
[----:B------:R-:W-:-:S07]  /*fda0*/  IMAD.MOV.U32 R15, RZ, RZ, -0x1 ;  /* 0xffffffffff0f7424 */ /* 0x000fce00078e00ff */
[----:B01----:R-:W-:Y:S05]  /*fdb0*/  WARPSYNC.COLLECTIVE R15, `(.L_x_10369) ;  /* 0x000000000f0c7348 */ /* 0x003fea0003c00000 */
[----:B------:R-:W-:Y:S02]  /*fdc0*/  ELECT P6, UR62, PT ;  /* 0x00000000003e782f */ /* 0x000fe400038c0000 */
[----:B------:R-:W-:Y:S01]  /*fdd0*/  MOV R14, UR62 ;  /* 0x0000003e000e7c02 */ /* 0x000fe20008000f00 */
[----:B01----:R-:W-:Y:S10]  /*fde0*/  ENDCOLLECTIVE ;  /* 0x000000000000791b */ /* 0x003ff40003800000 */
.L_x_10369:
[----:B------:R-:W-:Y:S05]  /*fdf0*/  BSYNC B1 ;  /* 0x0000000000017941 */ /* 0x000fea0003800000 */
.L_x_10368:
[----:B------:R-:W-:Y:S05]  /*fe00*/  BRA `(.L_x_10370) ;  /* 0xffffffd0002c7947 */ /* 0x000fea000383ffff */
.L_x_10272:
[----:B0-----:R0:W2:Y:S02]  /*fe10*/  SYNCS.PHASECHK.TRANS64.TRYWAIT P1, [R3+URZ+0x2d840], R2 ;  /* 0x02d84002030075a7 */ /* 0x0010a4000802017f */
[----:B--2---:R-:W-:Y:S05]  /*fe20*/  @!P1 NANOSLEEP.SYNCS 0x989680 ;  /* 0x009896800000995d */ /* 0x004fea0003900000 */
[----:B------:R-:W2:Y:S02]  /*fe30*/  @!P1 SYNCS.PHASECHK.TRANS64 P1, [R3+URZ+0x2d840], R2 ;  /* 0x02d84002030095a7 */ /* 0x000ea4000802007f */
[----:B--2---:R-:W-:Y:S05]  /*fe40*/  @!P1 BRA `(.L_x_10272) ;  /* 0xfffffffc00f09947 */ /* 0x004fea000383ffff */
[----:B------:R-:W-:Y:S05]  /*fe50*/  BRA `(.L_x_10371) ;  /* 0xffffffd0004c7947 */ /* 0x000fea000383ffff */
.L_x_10274:
[----:B--2---:R2:W3:Y:S02]  /*fe60*/  SYNCS.PHASECHK.TRANS64.TRYWAIT P1, [R5+URZ+0x2d840], R0 ;  /* 0x02d84000050075a7 */ /* 0x0044e4000802017f */
[----:B---3--:R-:W-:Y:S05]  /*fe70*/  @!P1 NANOSLEEP.SYNCS 0x989680 ;  /* 0x009896800000995d */ /* 0x008fea0003900000 */
[----:B------:R-:W3:Y:S02]  /*fe80*/  @!P1 SYNCS.PHASECHK.TRANS64 P1, [R5+URZ+0x2d840], R0 ;  /* 0x02d84000050095a7 */ /* 0x000ee4000802007f */
[----:B---3--:R-:W-:Y:S05]  /*fe90*/  @!P1 BRA `(.L_x_10274) ;  /* 0xfffffffc00f09947 */ /* 0x008fea000383ffff */
[----:B------:R-:W-:Y:S05]  /*fea0*/  BRA `(.L_x_10372) ;  /* 0xffffffd000587947 */ /* 0x000fea000383ffff */
.L_x_10276:
[----:B---3--:R3:W4:Y:S02]  /*feb0*/  SYNCS.PHASECHK.TRANS64.TRYWAIT P1, [R3+URZ+0x2d860], R2 ;  /* 0x02d86002030075a7 */ /* 0x008724000802017f */
[----:B----4-:R-:W-:Y:S05]  /*fec0*/  @!P1 NANOSLEEP.SYNCS 0x989680 ;  /* 0x009896800000995d */ /* 0x010fea0003900000 */
[----:B------:R-:W4:Y:S02]  /*fed0*/  @!P1 SYNCS.PHASECHK.TRANS64 P1, [R3+URZ+0x2d860], R2 ;  /* 0x02d86002030095a7 */ /* 0x000f24000802007f */
[----:B----4-:R-:W-:Y:S05]  /*fee0*/  @!P1 BRA `(.L_x_10276) ;  /* 0xfffffffc00f09947 */ /* 0x010fea000383ffff */
[----:B------:R-:W-:Y:S05]  /*fef0*/  BRA `(.L_x_10373) ;  /* 0xffffffd000547947 */ /* 0x000fea000383ffff */
.L_x_10374:
        /* <DEDUP_REMOVED lines=16> */
.L_x_15853:


//--------------------- .text._ZN7cutlass13device_kernelIN5flash11enable_sm90INS1_16FlashAttnFwdSm90INS1_25CollectiveMainloopFwdSm90ILi2EN4cute5tupleIJNS5_1CILi1EEES8_S8_EEENS6_IJNS7_ILi192EEENS7_ILi128EEENS7_ILi96EEEEEELi96ENS_10bfloat16_tEfNS_4arch4Sm90ELb0ELb0ELb0ELb1ELb1ELb1ELb0ELb0ELb1ELb1ELb0ELb0EEENS1_21CollectiveEpilogueFwdINS6_IJSA_SC_SB_EEES9_SE_SG_Li384ELb1ELb1ELb0ELb0EEENS1_36VarlenDynamicPersistentTileSchedulerILi192ELi128ELi384ELi128ELb0ELb1ELb1ELb0ELb1ELb1EEEEEEEEEvNT_6ParamsE --------------------------
	.section	.text._ZN7cutlass13device_kernelIN5flash11enable_sm90INS1_16FlashAttnFwdSm90INS1_25CollectiveMainloopFwdSm90ILi2EN4cute5tupleIJNS5_1CILi1EEES8_S8_EEENS6_IJNS7_ILi192EEENS7_ILi128EEENS7_ILi96EEEEEELi96ENS_10bfloat16_tEfNS_4arch4Sm90ELb0ELb0ELb0ELb1ELb1ELb1ELb0ELb0ELb1ELb1ELb0ELb0EEENS1_21CollectiveEpilogueFwdINS6_IJSA_SC_SB_EEES9_SE_SG_Li384ELb1ELb1ELb0ELb0EEENS1_36VarlenDynamicPersistentTileSchedulerILi192ELi128ELi384ELi128ELb0ELb1ELb1ELb0ELb1ELb1EEEEEEEEEvNT_6ParamsE,"ax",@progbits
	.align	128
.text._ZN7cutlass13device_kernelIN5flash11enable_sm90INS1_16FlashAttnFwdSm90INS1_25CollectiveMainloopFwdSm90ILi2EN4cute5tupleIJNS5_1CILi1EEES8_S8_EEENS6_IJNS7_ILi192EEENS7_ILi128EEENS7_ILi96EEEEEELi96ENS_10bfloat16_tEfNS_4arch4Sm90ELb0ELb0ELb0ELb1ELb1ELb1ELb0ELb0ELb1ELb1ELb0ELb0EEENS1_21CollectiveEpilogueFwdINS6_IJSA_SC_SB_EEES9_SE_SG_Li384ELb1ELb1ELb0ELb0EEENS1_36VarlenDynamicPersistentTileSchedulerILi192ELi128ELi384ELi128ELb0ELb1ELb1ELb0ELb1ELb1EEEEEEEEEvNT_6ParamsE:
        .type           _ZN7cutlass13device_kernelIN5flash11enable_sm90INS1_16FlashAttnFwdSm90INS1_25CollectiveMainloopFwdSm90ILi2EN4cute5tupleIJNS5_1CILi1EEES8_S8_EEENS6_IJNS7_ILi192EEENS7_ILi128EEENS7_ILi96EEEEEELi96ENS_10bfloat16_tEfNS_4arch4Sm90ELb0ELb0ELb0ELb1ELb1ELb1ELb0ELb0ELb1ELb1ELb0ELb0EEENS1_21CollectiveEpilogueFwdINS6_IJSA_SC_SB_EEES9_SE_SG_Li384ELb1ELb1ELb0ELb0EEENS1_36VarlenDynamicPersistentTileSchedulerILi192ELi128ELi384ELi128ELb0ELb1ELb1ELb0ELb1ELb1EEEEEEEEEvNT_6ParamsE,@function
        .size           _ZN7cutlass13device_kernelIN5flash11enable_sm90INS1_16FlashAttnFwdSm90INS1_25CollectiveMainloopFwdSm90ILi2EN4cute5tupleIJNS5_1CILi1EEES8_S8_EEENS6_IJNS7_ILi192EEENS7_ILi128EEENS7_ILi96EEEEEELi96ENS_10bfloat16_tEfNS_4arch4Sm90ELb0ELb0ELb0ELb1ELb1ELb1ELb0ELb0ELb1ELb1ELb0ELb0EEENS1_21CollectiveEpilogueFwdINS6_IJSA_SC_SB_EEES9_SE_SG_Li384ELb1ELb1ELb0ELb0EEENS1_36VarlenDynamicPersistentTileSchedulerILi192ELi128ELi384ELi128ELb0ELb1ELb1ELb0ELb1ELb1EEEEEEEEEvNT_6ParamsE,(.L_x_15854 - _ZN7cutlass13device_kernelIN5flash11enable_sm90INS1_16FlashAttnFwdSm90INS1_25CollectiveMainloopFwdSm90ILi2EN4cute5tupleIJNS5_1CILi1EEES8_S8_EEENS6_IJNS7_ILi192EEENS7_ILi128EEENS7_ILi96EEEEEELi96ENS_10bfloat16_tEfNS_4arch4Sm90ELb0ELb0ELb0ELb1ELb1ELb1ELb0ELb0ELb1ELb1ELb0ELb0EEENS1_21CollectiveEpilogueFwdINS6_IJSA_SC_SB_EEES9_SE_SG_Li384ELb1ELb1ELb0ELb0EEENS1_36VarlenDynamicPersistentTileSchedulerILi192ELi128ELi384ELi128ELb0ELb1ELb1ELb0ELb1ELb1EEEEEEEEEvNT_6ParamsE)
        .other          _ZN7cutlass13device_kernelIN5flash11enable_sm90INS1_16FlashAttnFwdSm90INS1_25CollectiveMainloopFwdSm90ILi2EN4cute5tupleIJNS5_1CILi1EEES8_S8_EEENS6_IJNS7_ILi192EEENS7_ILi128EEENS7_ILi96EEEEEELi96ENS_10bfloat16_tEfNS_4arch4Sm90ELb0ELb0ELb0ELb1ELb1ELb1ELb0ELb0ELb1ELb1ELb0ELb0EEENS1_21CollectiveEpilogueFwdINS6_IJSA_SC_SB_EEES9_SE_SG_Li384ELb1ELb1ELb0ELb0EEENS1_36VarlenDynamicPersistentTileSchedulerILi192ELi128ELi384ELi128ELb0ELb1ELb1ELb0ELb1ELb1EEEEEEEEEvNT_6ParamsE,@"STO_CUDA_ENTRY STV_DEFAULT"
_ZN7cutlass13device_kernelIN5flash11enable_sm90INS1_16FlashAttnFwdSm90INS1_25CollectiveMainloopFwdSm90ILi2EN4cute5tupleIJNS5_1CILi1EEES8_S8_EEENS6_IJNS7_ILi192EEENS7_ILi128EEENS7_ILi96EEEEEELi96ENS_10bfloat16_tEfNS_4arch4Sm90ELb0ELb0ELb0ELb1ELb1ELb1ELb0ELb0ELb1ELb1ELb0ELb0EEENS1_21CollectiveEpilogueFwdINS6_IJSA_SC_SB_EEES9_SE_SG_Li384ELb1ELb1ELb0ELb0EEENS1_36VarlenDynamicPersistentTileSchedulerILi192ELi128ELi384ELi128ELb0ELb1ELb1ELb0ELb1ELb1EEEEEEEEEvNT_6ParamsE:
        /* <DEDUP_REMOVED lines=18> */
.L_x_10376:
[----:B------:R-:W-:Y:S05]  /*0120*/  BSYNC B0 ;  /* 0x0000000000007941 */ /* 0x000fea0003800000 */
.L_x_10375:
        /* <DEDUP_REMOVED lines=41> */
.L_x_10377:
        /* <DEDUP_REMOVED lines=22> */
.L_x_10378:
        /* <DEDUP_REMOVED lines=18> */
.L_x_10379:
        /* <DEDUP_REMOVED lines=22> */
.L_x_10380:
        /* <DEDUP_REMOVED lines=22> */
.L_x_10381:
        /* <DEDUP_REMOVED lines=8> */
.L_x_10384:
[----:B------:R-:W-:-:S08]  /*0980*/  NOP ;  /* 0x0000000000007918 */ /* 0x000fd00000000000 */
[----:B------:R-:W0:Y:S02]  /*0990*/  USETMAXREG.TRY_ALLOC.CTAPOOL UP0, 0xa0 ;  /* 0x000000a0000079c8 */ /* 0x000e240008000600 */
[----:B0-----:R-:W-:-:S13]  /*09a0*/  PLOP3.LUT P0, PT, PT, PT, UP0, 0x80, 0x0 ;  /* 0x000000000000781c */ /* 0x001fda0003f0f008 */
[----:B------:R-:W-:Y:S05]  /*09b0*/  @!P0 BRA `(.L_x_10384) ;  /* 0xfffffffc00f08947 */ /* 0x000fea000383ffff */
[----:B------:R-:W0:Y:S01]  /*09c0*/  S2R R0, SR_TID.X ;  /* 0x0000000000007919 */ /* 0x000e220000002100 */
[----:B------:R-:W1:Y:S01]  /*09d0*/  S2UR UR39, SR_CgaCtaId ;  /* 0x00000000002779c3 */ /* 0x000e620000008800 */
[----:B------:R-:W-:Y:S01]  /*09e0*/  UMOV UR4, 0x400 ;  /* 0x0000040000047882 */ /* 0x000fe20000000000 */
[----:B------:R-:W-:-:S06]  /*09f0*/  LOP3.LUT R23, R23, 0xffffffef, RZ, 0xc0, !PT ;  /* 0xffffffef17177812 */ /* 0x000fcc00078ec0ff */
[----:B------:R-:W-:Y:S06]  /*0a00*/  BAR.ARV 0x8, 0x200 ;  /* 0x0208000000007b1d */ /* 0x000fec0000002000 */
[----:B-1----:R-:W-:-:S06]  /*0a10*/  ULEA UR4, UR39, UR4, 0x18 ;  /* 0x0000000427047291 */ /* 0x002fcc000f8ec03f */
[----:B------:R-:W-:Y:S01]  /*0a20*/  IMAD.U32 R2, RZ, RZ, UR4 ;  /* 0x00000004ff027e24 */ /* 0x000fe2000f8e00ff */
[----:B0-----:R-:W-:Y:S01]  /*0a30*/  SHF.R.U32.HI R0, RZ, 0x7, R0 ;  /* 0x00000007ff007819 */ /* 0x001fe20000011600 */
[----:B------:R-:W-:-:S03]  /*0a40*/  ULDC UR4, c[0x0][0xc3c] ;  /* 0x00030f0000047ab9 */ /* 0x000fc60000000800 */
[----:B------:R-:W-:-:S13]  /*0a50*/  ISETP.NE.AND P0, PT, R0, 0x1, PT ;  /* 0x000000010000780c */ /* 0x000fda0003f05270 */
[----:B------:R-:W-:Y:S01]  /*0a60*/  @P0 LOP3.LUT R23, R23, 0x10, RZ, 0xfc, !PT ;  /* 0x0000001017170812 */ /* 0x000fe200078efcff */
[----:B------:R-:W-:Y:S08]  /*0a70*/  @!P0 BAR.ARV 0x9, 0x100 ;  /* 0x0244000000008b1d */ /* 0x000ff00000002000 */
[----:B------:R-:W-:Y:S06]  /*0a80*/  BAR.SYNC.DEFER_BLOCKING 0x5, 0x200 ;  /* 0x0148000000007b1d */ /* 0x000fec0000010000 */
[----:B------:R-:W0:Y:S02]  /*0a90*/  LDS.128 R32, [R2+0x2d8d0] ;  /* 0x02d8d00002207984 */ /* 0x000e240000000c00 */
[----:B------:R-:W-:Y:S06]  /*0aa0*/  BAR.ARV 0x4, 0x200 ;  /* 0x0108000000007b1d */ /* 0x000fec0000002000 */
[----:B0-----:R-:W-:-:S13]  /*0ab0*/  ISETP.GE.AND P0, PT, R35, UR4, PT ;  /* 0x0000000423007c0c */ /* 0x001fda000bf06270 */
[----:B------:R-:W-:Y:S05]  /*0ac0*/  @P0 BRA `(.L_x_10385) ;  /* 0x0000018400340947 */ /* 0x000fea0003800000 */
[----:B------:R-:W0:Y:S01]  /*0ad0*/  S2R R0, SR_TID.X ;  /* 0x0000000000007919 */ /* 0x000e220000002100 */
[----:B------:R-:W-:Y:S01]  /*0ae0*/  IMAD.MOV.U32 R19, RZ, RZ, -0x2 ;  /* 0xfffffffeff137424 */ /* 0x000fe200078e00ff */
[----:B------:R-:W-:Y:S01]  /*0af0*/  R2UR UR38, R2 ;  /* 0x00000000022672ca */ /* 0x000fe200000e0000 */
[----:B------:R-:W-:Y:S01]  /*0b00*/  IMAD.MOV.U32 R137, RZ, RZ, RZ ;  /* 0x000000ffff897224 */ /* 0x000fe200078e00ff */
[----:B------:R-:W-:Y:S01]  /*0b10*/  ULOP3.LUT UR40, UR36, 0x1, URZ, 0xfc, !UPT ;  /* 0x0000000124287892 */ /* 0x000fe2000f8efc3f */
[----:B------:R-:W-:Y:S01]  /*0b20*/  IMAD.MOV.U32 R150, RZ, RZ, RZ ;  /* 0x000000ffff967224 */ /* 0x000fe200078e00ff */
[----:B------:R-:W-:Y:S01]  /*0b30*/  UMOV UR37, URZ ;  /* 0x0000003f00257c82 */ /* 0x000fe20008000000 */
[----:B------:R-:W-:-:S08]  /*0b40*/  IMAD.MOV.U32 R139, RZ, RZ, RZ ;  /* 0x000000ffff8b7224 */ /* 0x000fd000078e00ff */
[----:B------:R-:W-:Y:S01]  /*0b50*/  UIADD3 UR38, UR38, 0xc400, URZ ;  /* 0x0000c40026267890 */ /* 0x000fe2000fffe03f */
[----:B0-----:R-:W-:-:S05]  /*0b60*/  VIADD R21, R0, 0xffffff80 ;  /* 0xffffff8000157836 */ /* 0x001fca0000000000 */
[-C--:B------:R-:W-:Y:S02]  /*0b70*/  LEA.HI R5, R21, R21.reuse, RZ, 0x1 ;  /* 0x0000001515057211 */ /* 0x080fe400078f08ff */
[----:B------:R-:W-:Y:S02]  /*0b80*/  SHF.R.S32.HI R0, RZ, 0x1f, R21 ;  /* 0x0000001fff007819 */ /* 0x000fe40000011415 */
[----:B------:R-:W-:Y:S02]  /*0b90*/  LOP3.LUT R3, R5, 0xfffffffe, RZ, 0xc0, !PT ;  /* 0xfffffffe05037812 */ /* 0x000fe400078ec0ff */
[----:B------:R-:W-:Y:S02]  /*0ba0*/  LEA.HI R4, R0, R21, RZ, 0x4 ;  /* 0x0000001500047211 */ /* 0x000fe400078f20ff */
[----:B------:R-:W-:Y:S01]  /*0bb0*/  SHF.R.S32.HI R138, RZ, 0x1, R5 ;  /* 0x00000001ff8a7819 */ /* 0x000fe20000011405 */
[----:B------:R-:W-:Y:S01]  /*0bc0*/  IMAD.IADD R22, R21, 0x1, -R3 ;  /* 0x0000000115167824 */ /* 0x000fe200078e0a03 */
[----:B------:R-:W-:-:S02]  /*0bd0*/  SHF.R.S32.HI R3, RZ, 0x4, R4 ;  /* 0x00000004ff037819 */ /* 0x000fc40000011404 */
[----:B------:R-:W-:Y:S01]  /*0be0*/  LEA.HI R6, R5, R138, RZ, 0x1 ;  /* 0x0000008a05067211 */ /* 0x000fe200078f08ff */
[----:B------:R-:W-:Y:S01]  /*0bf0*/  IMAD.SHL.U32 R140, R22, 0x4, RZ ;  /* 0x00000004168c7824 */ /* 0x000fe200078e00ff */
[----:B------:R-:W-:Y:S02]  /*0c00*/  LEA.HI R5, R4, R3, RZ, 0x1 ;  /* 0x0000000304057211 */ /* 0x000fe400078f08ff */
[----:B------:R-:W-:Y:S01]  /*0c10*/  LOP3.LUT R7, R6, 0x7fffffe, RZ, 0xc0, !PT ;  /* 0x07fffffe06077812 */ /* 0x000fe200078ec0ff */
[C---:B------:R-:W-:Y:S01]  /*0c20*/  VIADD R8, R140.reuse, 0x10 ;  /* 0x000000108c087836 */ /* 0x040fe20000000000 */
[----:B------:R-:W-:Y:S01]  /*0c30*/  LOP3.LUT R6, R5, 0x1ffffffe, RZ, 0xc0, !PT ;  /* 0x1ffffffe05067812 */ /* 0x000fe200078ec0ff */
[----:B------:R-:W-:Y:S01]  /*0c40*/  VIADD R20, R140, 0x20 ;  /* 0x000000208c147836 */ /* 0x000fe20000000000 */
[----:B------:R-:W-:Y:S01]  /*0c50*/  LOP3.LUT R4, R4, 0xfffffff0, RZ, 0xc0, !PT ;  /* 0xfffffff004047812 */ /* 0x000fe200078ec0ff */
[----:B------:R-:W-:Y:S01]  /*0c60*/  IMAD.IADD R9, R140, 0x1, R8 ;  /* 0x000000018c097824 */ /* 0x000fe200078e0208 */
[----:B------:R0:W-:Y:S01]  /*0c70*/  STL [R1+0x18], R8 ;  /* 0x0000180801007387 */ /* 0x0001e20000100800 */
[----:B------:R-:W-:-:S02]  /*0c80*/  IMAD.IADD R6, R3, 0x1, -R6 ;  /* 0x0000000103067824 */ /* 0x000fc400078e0a06 */
[----:B------:R-:W-:Y:S01]  /*0c90*/  IMAD.IADD R5, R140, 0x1, R20 ;  /* 0x000000018c057824 */ /* 0x000fe200078e0214 */
[----:B------:R-:W-:Y:S01]  /*0ca0*/  SHF.R.S32.HI R10, RZ, 0x1f, R9 ;  /* 0x0000001fff0a7819 */ /* 0x000fe20000011409 */
[----:B------:R-:W-:Y:S01]  /*0cb0*/  IMAD.IADD R4, R21, 0x1, -R4 ;  /* 0x0000000115047824 */ /* 0x000fe200078e0a04 */
[----:B------:R-:W-:Y:S01]  /*0cc0*/  STL [R1+0x24], R20 ;  /* 0x0000241401007387 */ /* 0x000fe20000100800 */
[----:B------:R-:W-:Y:S01]  /*0cd0*/  IMAD.SHL.U32 R6, R6, 0x8, RZ ;  /* 0x0000000806067824 */ /* 0x000fe200078e00ff */
[----:B------:R-:W-:Y:S01]  /*0ce0*/  SHF.R.S32.HI R12, RZ, 0x1f, R5 ;  /* 0x0000001fff0c7819 */ /* 0x000fe20000011405 */
[----:B0-----:R-:W-:Y:S01]  /*0cf0*/  IMAD.IADD R8, R138, 0x1, -R7 ;  /* 0x000000018a087824 */ /* 0x001fe200078e0a07 */
[----:B------:R-:W-:Y:S02]  /*0d00*/  LEA.HI R148, R10, R9, RZ, 0x3 ;  /* 0x000000090a947211 */ /* 0x000fe400078f18ff */
[----:B------:R-:W-:Y:S01]  /*0d10*/  LEA.HI R14, R12, R5, RZ, 0x3 ;  /* 0x000000050c0e7211 */ /* 0x000fe200078f18ff */
[----:B------:R-:W-:Y:S01]  /*0d20*/  IMAD R145, R3, 0x8, R8 ;  /* 0x0000000803917824 */ /* 0x000fe200078e0208 */
[----:B------:R-:W-:-:S02]  /*0d30*/  LEA.HI R3, R0, R21, RZ, 0x7 ;  /* 0x0000001500037211 */ /* 0x000fc400078f38ff */
[----:B------:R-:W-:Y:S01]  /*0d40*/  LEA.HI R16, R12, R5, RZ, 0x5 ;  /* 0x000000050c107211 */ /* 0x000fe200078f28ff */
[----:B------:R-:W-:Y:S01]  /*0d50*/  IMAD.SHL.U32 R145, R145, 0x20, RZ ;  /* 0x0000002091917824 */ /* 0x000fe200078e00ff */
[----:B------:R-:W-:Y:S02]  /*0d60*/  LOP3.LUT R8, R3, 0xffffff80, RZ, 0xc0, !PT ;  /* 0xffffff8003087812 */ /* 0x000fe400078ec0ff */
[----:B------:R-:W-:Y:S02]  /*0d70*/  SHF.R.S32.HI R18, RZ, 0x7, R3 ;  /* 0x00000007ff127819 */ /* 0x000fe40000011403 */
[----:B------:R-:W-:Y:S01]  /*0d80*/  SHF.R.S32.HI R3, RZ, 0x1f, R4 ;  /* 0x0000001fff037819 */ /* 0x000fe20000011404 */
[----:B------:R-:W-:Y:S01]  /*0d90*/  IMAD.IADD R24, R21, 0x1, -R8 ;  /* 0x0000000115187824 */ /* 0x000fe200078e0a08 */
[----:B------:R-:W-:Y:S02]  /*0da0*/  LEA.HI R15, R10, R9, RZ, 0x5 ;  /* 0x000000090a0f7211 */ /* 0x000fe400078f28ff */
[----:B------:R-:W-:-:S02]  /*0db0*/  LEA.HI R5, R0, R21, RZ, 0x5 ;  /* 0x0000001500057211 */ /* 0x000fc400078f28ff */
[----:B------:R-:W-:Y:S02]  /*0dc0*/  LEA.HI R7, R0, R21, RZ, 0x2 ;  /* 0x0000001500077211 */ /* 0x000fe400078f10ff */
[----:B------:R-:W-:Y:S02]  /*0dd0*/  SHF.R.S32.HI R9, RZ, 0x1f, R24 ;  /* 0x0000001fff097819 */ /* 0x000fe40000011418 */
[----:B------:R-:W-:Y:S02]  /*0de0*/  LEA.HI R3, R3, R4, RZ, 0x3 ;  /* 0x0000000403037211 */ /* 0x000fe400078f18ff */
[--C-:B------:R-:W-:Y:S02]  /*0df0*/  SHF.R.S32.HI R25, RZ, 0x2, R7.reuse ;  /* 0x00000002ff197819 */ /* 0x100fe40000011407 */
[----:B------:R-:W-:Y:S02]  /*0e00*/  SHF.R.S32.HI R8, RZ, 0x1f, R7 ;  /* 0x0000001fff087819 */ /* 0x000fe40000011407 */
[----:B------:R-:W-:-:S02]  /*0e10*/  SHF.R.S32.HI R0, RZ, 0x5, R5 ;  /* 0x00000005ff007819 */ /* 0x000fc40000011405 */
[----:B------:R-:W-:Y:S02]  /*0e20*/  LEA.HI R10, R9, R24, RZ, 0x2 ;  /* 0x00000018090a7211 */ /* 0x000fe400078f10ff */
[C---:B------:R-:W-:Y:S01]  /*0e30*/  LOP3.LUT R5, R3.reuse, 0xfffffff8, RZ, 0xc0, !PT ;  /* 0xfffffff803057812 */ /* 0x040fe200078ec0ff */
[----:B------:R-:W-:Y:S01]  /*0e40*/  IMAD.SHL.U32 R3, R3, 0x40, RZ ;  /* 0x0000004003037824 */ /* 0x000fe200078e00ff */
[----:B------:R-:W-:Y:S01]  /*0e50*/  LEA.HI R13, R8, R25, RZ, 0x2 ;  /* 0x00000019080d7211 */ /* 0x000fe200078f10ff */
[----:B------:R-:W-:Y:S01]  /*0e60*/  IMAD.HI R8, R18, 0x55555556, RZ ;  /* 0x5555555612087827 */ /* 0x000fe200078e02ff */
[--C-:B------:R-:W-:Y:S02]  /*0e70*/  SHF.R.S32.HI R11, RZ, 0x2, R10.reuse ;  /* 0x00000002ff0b7819 */ /* 0x100fe4000001140a */
[----:B------:R-:W-:Y:S01]  /*0e80*/  SHF.R.S32.HI R12, RZ, 0x1f, R10 ;  /* 0x0000001fff0c7819 */ /* 0x000fe2000001140a */
[----:B------:R-:W-:Y:S01]  /*0e90*/  IMAD.IADD R5, R4, 0x1, -R5 ;  /* 0x0000000104057824 */ /* 0x000fe200078e0a05 */
[----:B------:R-:W-:Y:S01]  /*0ea0*/  LOP3.LUT R10, R10, 0x7ffffffc, RZ, 0xc0, !PT ;  /* 0x7ffffffc0a0a7812 */ /* 0x000fe200078ec0ff */
[----:B------:R-:W-:Y:S01]  /*0eb0*/  IMAD R17, R0, 0x10, R4 ;  /* 0x0000001000117824 */ /* 0x000fe200078e0204 */
[----:B------:R-:W-:-:S02]  /*0ec0*/  LOP3.LUT R3, R3, 0x7ffffe00, RZ, 0xc0, !PT ;  /* 0x7ffffe0003037812 */ /* 0x000fc400078ec0ff */
[----:B------:R-:W-:Y:S01]  /*0ed0*/  LOP3.LUT R13, R13, 0xfffffffc, RZ, 0xc0, !PT ;  /* 0xfffffffc0d0d7812 */ /* 0x000fe200078ec0ff */
[----:B------:R-:W-:Y:S01]  /*0ee0*/  IMAD.IADD R10, R24, 0x1, -R10 ;  /* 0x00000001180a7824 */ /* 0x000fe200078e0a0a */
[----:B------:R-:W-:Y:S01]  /*0ef0*/  LEA.HI R12, R12, R11, RZ, 0x3 ;  /* 0x0000000b0c0c7211 */ /* 0x000fe200078f18ff */
[----:B------:R-:W-:Y:S01]  /*0f00*/  IMAD R3, R0, 0x400, R3 ;  /* 0x0000040000037824 */ /* 0x000fe200078e0203 */
[----:B------:R-:W-:Y:S01]  /*0f10*/  LEA.HI R9, R9, R24, RZ, 0x5 ;  /* 0x0000001809097211 */ /* 0x000fe200078f28ff */
[----:B------:R-:W-:Y:S01]  /*0f20*/  IMAD.IADD R0, R25, 0x1, -R13 ;  /* 0x0000000119007824 */ /* 0x000fe200078e0a0d */
[----:B------:R-:W-:Y:S01]  /*0f30*/  LOP3.LUT R12, R12, 0xfffffff8, RZ, 0xc0, !PT ;  /* 0xfffffff80c0c7812 */ /* 0x000fe200078ec0ff */
[----:B------:R-:W-:Y:S01]  /*0f40*/  IMAD R4, R10, R19, 0x80 ;  /* 0x000000800a047424 */ /* 0x000fe200078e0213 */
[C---:B------:R-:W-:Y:S01]  /*0f50*/  R2P PR, R5.reuse, 0x6 ;  /* 0x0000000605007804 */ /* 0x040fe20000000000 */
[----:B------:R-:W-:Y:S01]  /*0f60*/  IMAD.SHL.U32 R5, R5, 0x40, RZ ;  /* 0x0000004005057824 */ /* 0x000fe200078e00ff */
[----:B------:R-:W-:Y:S01]  /*0f70*/  LEA.HI R8, R8, R8, RZ, 0x1 ;  /* 0x0000000808087211 */ /* 0x000fe200078f08ff */
[----:B------:R-:W-:Y:S01]  /*0f80*/  IMAD.SHL.U32 R143, R0, 0x40, RZ ;  /* 0x00000040008f7824 */ /* 0x000fe200078e00ff */
[----:B------:R-:W-:Y:S01]  /*0f90*/  SHF.R.S32.HI R9, RZ, 0x5, R9 ;  /* 0x00000005ff097819 */ /* 0x000fe20000011409 */
[----:B------:R-:W-:Y:S01]  /*0fa0*/  IMAD.IADD R12, R11, 0x1, -R12 ;  /* 0x000000010b0c7824 */ /* 0x000fe200078e0a0c */
[----:B------:R-:W-:Y:S01]  /*0fb0*/  LOP3.LUT R5, R5, 0x1c0, RZ, 0xc0, !PT ;  /* 0x000001c005057812 */ /* 0x000fe200078ec0ff */
[----:B------:R0:W-:Y:S01]  /*0fc0*/  STL [R1+0x88], R4 ;  /* 0x0000880401007387 */ /* 0x0001e20000100800 */
[----:B------:R-:W-:Y:S01]  /*0fd0*/  LOP3.LUT R7, R7, 0xfffffffc, RZ, 0xc0, !PT ;  /* 0xfffffffc07077812 */ /* 0x000fe200078ec0ff */
[----:B------:R-:W-:Y:S01]  /*0fe0*/  IMAD R8, R8, -0x3, R18 ;  /* 0xfffffffd08087824 */ /* 0x000fe200078e0212 */
[----:B------:R-:W-:Y:S01]  /*0ff0*/  LOP3.LUT R143, R143, 0xc0, RZ, 0xc0, !PT ;  /* 0x000000c08f8f7812 */ /* 0x000fe200078ec0ff */
[----:B------:R1:W-:Y:S01]  /*1000*/  STL [R1+0x48], R0 ;  /* 0x0000480001007387 */ /* 0x0003e20000100800 */
[----:B------:R-:W-:Y:S01]  /*1010*/  IMAD R9, R9, 0x10, R12 ;  /* 0x0000001009097824 */ /* 0x000fe200078e020c */
[----:B------:R-:W-:Y:S01]  /*1020*/  SHF.R.S32.HI R16, RZ, 0x5, R16 ;  /* 0x00000005ff107819 */ /* 0x000fe20000011410 */
[----:B------:R-:W-:Y:S01]  /*1030*/  IMAD.IADD R21, R21, 0x1, -R7 ;  /* 0x0000000115157824 */ /* 0x000fe200078e0a07 */
[----:B------:R-:W-:Y:S01]  /*1040*/  SHF.R.U32.HI R144, RZ, 0x3, R143 ;  /* 0x00000003ff907819 */ /* 0x000fe2000001168f */
[----:B------:R-:W-:Y:S01]  /*1050*/  IMAD R10, R8, 0x40, R9 ;  /* 0x00000040080a7824 */ /* 0x000fe200078e0209 */
[C---:B------:R-:W-:Y:S01]  /*1060*/  LOP3.LUT R13, R143.reuse, 0x18, R14, 0xf8, !PT ;  /* 0x000000188f0d7812 */ /* 0x040fe200078ef80e */
[C---:B------:R-:W-:Y:S01]  /*1070*/  VIADD R7, R140.reuse, 0x28 ;  /* 0x000000288c077836 */ /* 0x040fe20000000000 */
[----:B------:R-:W-:Y:S01]  /*1080*/  LOP3.LUT R11, R143, 0x18, R148, 0xf8, !PT ;  /* 0x000000188f0b7812 */ /* 0x000fe200078ef894 */
[----:B0-----:R-:W-:Y:S01]  /*1090*/  VIADD R4, R140, 0x8 ;  /* 0x000000088c047836 */ /* 0x001fe20000000000 */
[-C--:B------:R-:W-:Y:S01]  /*10a0*/  LOP3.LUT R13, R13, R144.reuse, RZ, 0x3c, !PT ;  /* 0x000000900d0d7212 */ /* 0x080fe200078e3cff */
[--C-:B-1----:R-:W-:Y:S01]  /*10b0*/  IMAD.U32 R0, R17, 0x20, R6.reuse ;  /* 0x0000002011007824 */ /* 0x102fe200078e0006 */
[----:B------:R-:W-:Y:S01]  /*10c0*/  LOP3.LUT R6, R5, 0x8, R6, 0xf8, !PT ;  /* 0x0000000805067812 */ /* 0x000fe200078ef806 */
[----:B------:R-:W-:Y:S01]  /*10d0*/  IMAD R16, R16, 0x1800, R145 ;  /* 0x0000180010107824 */ /* 0x000fe200078e0291 */
[----:B------:R-:W-:Y:S01]  /*10e0*/  SHF.R.U32.HI R5, RZ, 0x3, R5 ;  /* 0x00000003ff057819 */ /* 0x000fe20000011605 */
[----:B------:R-:W-:Y:S01]  /*10f0*/  IMAD.MOV.U32 R18, RZ, RZ, RZ ;  /* 0x000000ffff127224 */ /* 0x000fe200078e00ff */
[----:B------:R0:W-:Y:S01]  /*1100*/  STL [R1+0x90], R0 ;  /* 0x0000900001007387 */ /* 0x0001e20000100800 */
[----:B------:R-:W-:Y:S01]  /*1110*/  IMAD.IADD R13, R16, 0x1, R13 ;  /* 0x00000001100d7824 */ /* 0x000fe200078e020d */
[----:B------:R-:W-:Y:S01]  /*1120*/  LOP3.LUT R6, R6, R5, RZ, 0x3c, !PT ;  /* 0x0000000506067212 */ /* 0x000fe200078e3cff */
[----:B------:R-:W-:Y:S01]  /*1130*/  VIADD R5, R140, 0x18 ;  /* 0x000000188c057836 */ /* 0x000fe20000000000 */
[----:B------:R-:W-:Y:S01]  /*1140*/  STL [R1+0x84], R10 ;  /* 0x0000840a01007387 */ /* 0x000fe20000100800 */
[----:B------:R-:W-:Y:S01]  /*1150*/  IMAD.SHL.U32 R16, R22, 0x8, RZ ;  /* 0x0000000816107824 */ /* 0x000fe200078e00ff */
[----:B------:R-:W-:Y:S01]  /*1160*/  LOP3.LUT R11, R11, R144, RZ, 0x3c, !PT ;  /* 0x000000900b0b7212 */ /* 0x000fe200078e3cff */
[----:B------:R-:W-:Y:S01]  /*1170*/  IMAD.IADD R3, R3, 0x1, R6 ;  /* 0x0000000103037824 */ /* 0x000fe200078e0206 */
[----:B------:R-:W-:Y:S01]  /*1180*/  STL [R1+0x28], R7 ;  /* 0x0000280701007387 */ /* 0x000fe20000100800 */
[----:B------:R-:W-:Y:S01]  /*1190*/  IMAD.MOV.U32 R6, RZ, RZ, 0x40 ;  /* 0x00000040ff067424 */ /* 0x000fe200078e00ff */
[----:B0-----:R-:W-:Y:S01]  /*11a0*/  SHF.R.S32.HI R0, RZ, 0x5, R15 ;  /* 0x00000005ff007819 */ /* 0x001fe2000001140f */
[----:B------:R-:W-:Y:S01]  /*11b0*/  IMAD R9, R3, 0x2, R2 ;  /* 0x0000000203097824 */ /* 0x000fe200078e0202 */
[----:B------:R0:W-:Y:S01]  /*11c0*/  STL [R1+0x20], R4 ;  /* 0x0000200401007387 */ /* 0x0001e20000100800 */
[----:B------:R-:W-:Y:S01]  /*11d0*/  VIADD R22, R16, 0x30 ;  /* 0x0000003010167836 */ /* 0x000fe20000000000 */
[----:B------:R-:W-:Y:S01]  /*11e0*/  SEL R6, R6, 0xffffffc0, !P2 ;  /* 0xffffffc006067807 */ /* 0x000fe20005000000 */
[----:B------:R-:W-:Y:S01]  /*11f0*/  IMAD R0, R0, 0x1800, R145 ;  /* 0x0000180000007824 */ /* 0x000fe200078e0291 */
[----:B------:R1:W-:Y:S01]  /*1200*/  STL [R1+0x1c], R5 ;  /* 0x00001c0501007387 */ /* 0x0003e20000100800 */
[----:B------:R-:W-:Y:S01]  /*1210*/  VIADD R3, R9, 0x21800 ;  /* 0x0002180009037836 */ /* 0x000fe20000000000 */
[----:B------:R-:W-:Y:S01]  /*1220*/  SHF.R.S32.HI R17, RZ, 0x1f, R16 ;  /* 0x0000001fff117819 */ /* 0x000fe20000011410 */
[----:B------:R-:W-:Y:S01]  /*1230*/  IMAD.IADD R11, R0, 0x1, R11 ;  /* 0x00000001000b7824 */ /* 0x000fe200078e020b */
[----:B------:R-:W-:Y:S01]  /*1240*/  LEA.HI R0, R21, R21, RZ, 0x1 ;  /* 0x0000001515007211 */ /* 0x000fe200078f08ff */
[C---:B------:R-:W-:Y:S01]  /*1250*/  VIADD R19, R16.reuse, 0x40 ;  /* 0x0000004010137836 */ /* 0x040fe20000000000 */
[----:B0-----:R-:W-:Y:S01]  /*1260*/  SHF.R.S32.HI R4, RZ, 0x1f, R20 ;  /* 0x0000001fff047819 */ /* 0x001fe20000011414 */
[----:B------:R-:W-:Y:S01]  /*1270*/  VIADD R136, R16, 0x50 ;  /* 0x0000005010887836 */ /* 0x000fe20000000000 */
[----:B------:R-:W-:-:S02]  /*1280*/  LOP3.LUT R0, R0, 0x1ffffffe, RZ, 0xc0, !PT ;  /* 0x1ffffffe00007812 */ /* 0x000fc400078ec0ff */
[----:B-1----:R-:W-:Y:S02]  /*1290*/  SHF.R.S32.HI R5, RZ, 0x1f, R7 ;  /* 0x0000001fff057819 */ /* 0x002fe40000011407 */
[----:B------:R-:W-:Y:S01]  /*12a0*/  SHF.L.U64.HI R8, R20, 0x1, R4 ;  /* 0x0000000114087819 */ /* 0x000fe20000010204 */
[----:B------:R-:W-:Y:S01]  /*12b0*/  IMAD.IADD R0, R21, 0x1, -R0 ;  /* 0x0000000115007824 */ /* 0x000fe200078e0a00 */
[----:B------:R-:W-:Y:S02]  /*12c0*/  SHF.L.U64.HI R4, R7, 0x1, R5 ;  /* 0x0000000107047819 */ /* 0x000fe40000010205 */
[C-C-:B------:R-:W-:Y:S01]  /*12d0*/  LOP3.LUT R5, R143.reuse, 0x8, R16.reuse, 0xf8, !PT ;  /* 0x000000088f057812 */ /* 0x140fe200078ef810 */
[----:B------:R0:W-:Y:S01]  /*12e0*/  STL [R1+0x70], R8 ;  /* 0x0000700801007387 */ /* 0x0001e20000100800 */
[----:B------:R-:W-:Y:S02]  /*12f0*/  LOP3.LUT R7, R143, 0x18, R16, 0xf8, !PT ;  /* 0x000000188f077812 */ /* 0x000fe400078ef810 */
[----:B------:R-:W-:Y:S01]  /*1300*/  SHF.R.S32.HI R153, RZ, 0x1f, R22 ;  /* 0x0000001fff997819 */ /* 0x000fe20000011416 */
[----:B------:R1:W-:Y:S01]  /*1310*/  STL [R1+0x74], R4 ;  /* 0x0000740401007387 */ /* 0x0003e20000100800 */
[----:B------:R-:W-:-:S02]  /*1320*/  SHF.R.S32.HI R152, RZ, 0x1f, R19 ;  /* 0x0000001fff987819 */ /* 0x000fc40000011413 */
[----:B------:R-:W-:Y:S01]  /*1330*/  SHF.R.S32.HI R151, RZ, 0x1f, R136 ;  /* 0x0000001fff977819 */ /* 0x000fe20000011488 */
[----:B------:R-:W-:Y:S01]  /*1340*/  STL [R1+0x2c], R9 ;  /* 0x00002c0901007387 */ /* 0x000fe20000100800 */
[----:B------:R-:W-:Y:S02]  /*1350*/  SHF.R.S32.HI R148, RZ, 0x3, R148 ;  /* 0x00000003ff947819 */ /* 0x000fe40000011494 */
[-C--:B0-----:R-:W-:Y:S02]  /*1360*/  LOP3.LUT R8, R7, R144.reuse, RZ, 0x3c, !PT ;  /* 0x0000009007087212 */ /* 0x081fe400078e3cff */
[----:B------:R-:W-:Y:S02]  /*1370*/  LEA R7, R11, UR38, 0x1 ;  /* 0x000000260b077c11 */ /* 0x000fe4000f8e08ff */
[----:B-1----:R-:W-:Y:S01]  /*1380*/  LOP3.LUT R4, R5, R144, RZ, 0x3c, !PT ;  /* 0x0000009005047212 */ /* 0x002fe200078e3cff */
[----:B------:R-:W-:Y:S01]  /*1390*/  IMAD.IADD R8, R145, 0x1, R8 ;  /* 0x0000000191087824 */ /* 0x000fe200078e0208 */
[----:B------:R-:W-:-:S02]  /*13a0*/  LEA R5, R13, UR38, 0x1 ;  /* 0x000000260d057c11 */ /* 0x000fc4000f8e08ff */
[----:B------:R-:W-:Y:S01]  /*13b0*/  SHF.R.S32.HI R149, RZ, 0x3, R14 ;  /* 0x00000003ff957819 */ /* 0x000fe2000001140e */
[----:B------:R-:W-:-:S05]  /*13c0*/  IMAD.IADD R4, R145, 0x1, R4 ;  /* 0x0000000191047824 */ /* 0x000fca00078e0204 */
[----:B------:R0:W-:Y:S04]  /*13d0*/  STL [R1+0x44], R4 ;  /* 0x0000440401007387 */ /* 0x0001e80000100800 */
[----:B------:R1:W-:Y:S04]  /*13e0*/  STL [R1+0x7c], R7 ;  /* 0x00007c0701007387 */ /* 0x0003e80000100800 */
[----:B------:R2:W-:Y:S01]  /*13f0*/  STL [R1+0x78], R5 ;  /* 0x0000780501007387 */ /* 0x0005e20000100800 */
[----:B0-----:R-:W-:Y:S02]  /*1400*/  VIADD R4, R9, 0x21820 ;  /* 0x0002182009047836 */ /* 0x001fe40000000000 */
[----:B------:R-:W-:Y:S01]  /*1410*/  @P1 VIADD R4, R3, 0xffffffe0 ;  /* 0xffffffe003041836 */ /* 0x000fe20000000000 */
[----:B-1----:R-:W-:Y:S01]  /*1420*/  LEA R7, R8, UR38, 0x1 ;  /* 0x0000002608077c11 */ /* 0x002fe2000f8e08ff */
[----:B--2---:R-:W-:-:S04]  /*1430*/  IMAD R5, R0, 0x8, R10 ;  /* 0x0000000800057824 */ /* 0x004fc800078e020a */
[----:B------:R-:W-:Y:S01]  /*1440*/  STL [R1+0x80], R7 ;  /* 0x0000800701007387 */ /* 0x000fe20000100800 */
[----:B------:R-:W-:Y:S02]  /*1450*/  IMAD.IADD R0, R3, 0x1, R6 ;  /* 0x0000000103007824 */ /* 0x000fe400078e0206 */
[----:B------:R-:W-:Y:S01]  /*1460*/  IMAD.IADD R3, R6, 0x1, R4 ;  /* 0x0000000106037824 */ /* 0x000fe200078e0204 */
[----:B------:R-:W-:Y:S04]  /*1470*/  STL [R1+0x4c], R4 ;  /* 0x00004c0401007387 */ /* 0x000fe80000100800 */
[----:B------:R-:W-:Y:S04]  /*1480*/  STL [R1+0x8c], R5 ;  /* 0x00008c0501007387 */ /* 0x000fe80000100800 */
[----:B------:R0:W-:Y:S04]  /*1490*/  STL [R1+0x34], R0 ;  /* 0x0000340001007387 */ /* 0x0001e80000100800 */
[----:B------:R1:W-:Y:S01]  /*14a0*/  STL [R1+0x30], R3 ;  /* 0x0000300301007387 */ /* 0x0003e20000100800 */
[----:B0-----:R-:W-:-:S05]  /*14b0*/  VIADD R0, R4, 0x6000 ;  /* 0x0000600004007836 */ /* 0x001fca0000000000 */
[----:B------:R1:W-:Y:S02]  /*14c0*/  STL [R1+0x50], R0 ;  /* 0x0000500001007387 */ /* 0x0003e40000100800 */
.L_x_10527:
[----:B0-----:R-:W0:Y:S02]  /*14d0*/  LDC.64 R4, c[0x0][0xc88] ;  /* 0x00032200ff047b82 */ /* 0x001e240000000a00 */
[----:B0-----:R-:W-:-:S05]  /*14e0*/  IMAD.WIDE R4, R35, 0x4, R4 ;  /* 0x0000000423047825 */ /* 0x001fca00078e0204 */
[----:B-12---:R-:W2:Y:S01]  /*14f0*/  LDG.E R0, desc[UR42][R4.64] ;  /* 0x0000002a04007981 */ /* 0x006ea2000c1e1900 */
[----:B------:R-:W-:Y:S05]  /*1500*/  YIELD ;  /* 0x0000000000007946 */ /* 0x000fea0003800000 */
[----:B------:R-:W-:Y:S01]  /*1510*/  ULDC.64 UR4, c[0x0][0xa28] ;  /* 0x00028a0000047ab9 */ /* 0x000fe20000000a00 */
[----:B------:R-:W-:Y:S01]  /*1520*/  ULDC.64 UR8, c[0x0][0xa18] ;  /* 0x0002860000087ab9 */ /* 0x000fe20000000a00 */
[----:B------:R-:W-:Y:S01]  /*1530*/  ISETP.NE.U32.AND P1, PT, RZ, UR4, PT ;  /* 0x00000004ff007c0c */ /* 0x000fe2000bf25070 */
[----:B------:R-:W-:Y:S01]  /*1540*/  ULDC.64 UR6, c[0x0][0xa08] ;  /* 0x0002820000067ab9 */ /* 0x000fe20000000a00 */
[----:B------:R-:W-:Y:S01]  /*1550*/  IMAD.MOV.U32 R87, RZ, RZ, RZ ;  /* 0x000000ffff577224 */ /* 0x000fe200078e00ff */
[----:B------:R-:W-:-:S02]  /*1560*/  ISETP.NE.U32.AND P0, PT, RZ, UR6, PT ;  /* 0x00000006ff007c0c */ /* 0x000fc4000bf05070 */
[----:B------:R-:W-:Y:S02]  /*1570*/  ISETP.NE.AND.EX P1, PT, RZ, UR5, PT, P1 ;  /* 0x00000005ff007c0c */ /* 0x000fe4000bf25310 */
[----:B------:R-:W-:Y:S02]  /*1580*/  ISETP.NE.AND.EX P0, PT, RZ, UR7, PT, P0 ;  /* 0x00000007ff007c0c */ /* 0x000fe4000bf05300 */
[----:B--2---:R-:W-:Y:S01]  /*1590*/  SHF.R.S32.HI R3, RZ, 0x1f, R0 ;  /* 0x0000001fff037819 */ /* 0x004fe20000011400 */
[----:B------:R-:W-:Y:S08]  /*15a0*/  STL [R1+0x60], R0 ;  /* 0x0000600001007387 */ /* 0x000ff00000100800 */
[C---:B----4-:R-:W-:Y:S01]  /*15b0*/  @P1 LEA R6, P2, R0.reuse, UR4, 0x2 ;  /* 0x0000000400061c11 */ /* 0x050fe2000f8410ff */
[C---:B------:R-:W-:Y:S01]  /*15c0*/  IMAD.SHL.U32 R30, R0.reuse, 0x4, RZ ;  /* 0x00000004001e7824 */ /* 0x040fe200078e00ff */
[C-C-:B------:R-:W-:Y:S01]  /*15d0*/  SHF.L.U64.HI R29, R0.reuse, 0x2, R3.reuse ;  /* 0x00000002001d7819 */ /* 0x140fe20000010203 */
[----:B------:R0:W-:Y:S01]  /*15e0*/  STL [R1+0x6c], R3 ;  /* 0x00006c0301007387 */ /* 0x0001e20000100800 */
[----:B---3--:R-:W-:-:S02]  /*15f0*/  @P1 LEA.HI.X R7, R0, UR5, R3, 0x2, P2 ;  /* 0x0000000500071c11 */ /* 0x008fc400090f1403 */
[----:B------:R-:W-:Y:S01]  /*1600*/  ISETP.NE.U32.AND P2, PT, RZ, UR8, PT ;  /* 0x00000008ff007c0c */ /* 0x000fe2000bf45070 */
[----:B------:R-:W-:Y:S01]  /*1610*/  ULDC UR4, c[0x0][0x288] ;  /* 0x0000a20000047ab9 */ /* 0x000fe20000000800 */
[C---:B------:R-:W-:Y:S01]  /*1620*/  IADD3 R8, P3, R30.reuse, UR6, RZ ;  /* 0x000000061e087c10 */ /* 0x040fe2000ff7e0ff */
[----:B------:R1:W-:Y:S01]  /*1630*/  STL [R1+0x58], R30 ;  /* 0x0000581e01007387 */ /* 0x0003e20000100800 */
[----:B------:R-:W-:Y:S01]  /*1640*/  ISETP.NE.AND.EX P2, PT, RZ, UR9, PT, P2 ;  /* 0x00000009ff007c0c */ /* 0x000fe2000bf45320 */
[----:B0-----:R-:W-:Y:S01]  /*1650*/  IMAD.MOV.U32 R3, RZ, RZ, RZ ;  /* 0x000000ffff037224 */ /* 0x001fe200078e00ff */
[C---:B------:R-:W-:Y:S01]  /*1660*/  IADD3.X R9, R29.reuse, UR7, RZ, P3, !PT ;  /* 0x000000071d097c10 */ /* 0x040fe20009ffe4ff */
[----:B------:R-:W-:Y:S01]  /*1670*/  IMAD.U32 R100, RZ, RZ, UR4 ;  /* 0x00000004ff647e24 */ /* 0x000fe2000f8e00ff */
[----:B------:R-:W-:Y:S01]  /*1680*/  ULDC.64 UR4, c[0x0][0x418] ;  /* 0x0001060000047ab9 */ /* 0x000fe20000000a00 */
[----:B------:R1:W-:Y:S04]  /*1690*/  STL [R1+0x5c], R29 ;  /* 0x00005c1d01007387 */ /* 0x0003e80000100800 */
[----:B------:R1:W5:Y:S04]  /*16a0*/  @P1 LDG.E R3, desc[UR42][R6.64] ;  /* 0x0000002a06031981 */ /* 0x000368000c1e1900 */
[----:B------:R-:W-:Y:S01]  /*16b0*/  @P2 IADD3 R4, P1, R30, UR8, RZ ;  /* 0x000000081e042c10 */ /* 0x000fe2000ff3e0ff */
[----:B------:R1:W5:Y:S03]  /*16c0*/  @P0 LDG.E R87, desc[UR42][R8.64] ;  /* 0x0000002a08570981 */ /* 0x000366000c1e1900 */
[----:B------:R-:W-:-:S05]  /*16d0*/  @P2 IADD3.X R5, R29, UR9, RZ, P1, !PT ;  /* 0x000000091d052c10 */ /* 0x000fca0008ffe4ff */
[----:B------:R1:W5:Y:S01]  /*16e0*/  @P2 LDG.E R100, desc[UR42][R4.64] ;  /* 0x0000002a04642981 */ /* 0x000362000c1e1900 */
[----:B------:R-:W-:Y:S01]  /*16f0*/  UISETP.NE.U32.AND UP0, UPT, UR4, URZ, UPT ;  /* 0x0000003f0400728c */ /* 0x000fe2000bf05070 */
[----:B------:R-:W-:Y:S02]  /*1700*/  IMAD.MOV.U32 R25, RZ, RZ, R0 ;  /* 0x000000ffff197224 */ /* 0x000fe400078e0000 */
        /* <DEDUP_REMOVED lines=8> */
[----:B-1----:R-:W-:Y:S06]  /*1790*/  @P2 BRA `(.L_x_10386) ;  /* 0x0000000000242947 */ /* 0x002fec0003800000 */
        /* <DEDUP_REMOVED lines=9> */
.L_x_10386:
[----:B------:R-:W-:Y:S01]  /*1830*/  ULDC.64 UR4, c[0x0][0xa20] ;  /* 0x0002880000047ab9 */ /* 0x000fe20000000a00 */
[----:B------:R0:W-:Y:S01]  /*1840*/  STL [R1+0x64], R33 ;  /* 0x0000642101007387 */ /* 0x0001e20000100800 */
[----:B------:R-:W-:-:S03]  /*1850*/  ISETP.NE.U32.AND P1, PT, RZ, UR4, PT ;  /* 0x00000004ff007c0c */ /* 0x000fc6000bf25070 */
[----:B------:R0:W-:Y:S01]  /*1860*/  STL [R1+0x54], R34 ;  /* 0x0000542201007387 */ /* 0x0001e20000100800 */
[----:B------:R-:W-:-:S13]  /*1870*/  ISETP.NE.AND.EX P1, PT, RZ, UR5, PT, P1 ;  /* 0x00000005ff007c0c */ /* 0x000fda000bf25310 */
[----:B0-----:R-:W-:Y:S05]  /*1880*/  @!P1 BRA `(.L_x_10387) ;  /* 0x0000000000109947 */ /* 0x001fea0003800000 */
[----:B------:R-:W-:-:S04]  /*1890*/  IADD3 R4, P0, R30, UR4, RZ ;  /* 0x000000041e047c10 */ /* 0x000fc8000ff1e0ff */
[----:B------:R-:W-:-:S05]  /*18a0*/  IADD3.X R5, R29, UR5, RZ, P0, !PT ;  /* 0x000000051d057c10 */ /* 0x000fca00087fe4ff */
[----:B------:R0:W5:Y:S01]  /*18b0*/  LDG.E R28, desc[UR42][R4.64] ;  /* 0x0000002a041c7981 */ /* 0x000162000c1e1900 */
[----:B------:R-:W-:Y:S05]  /*18c0*/  BRA `(.L_x_10388) ;  /* 0x0000000000107947 */ /* 0x000fea0003800000 */
.L_x_10387:
[----:B------:R-:W-:Y:S05]  /*18d0*/  @!P0 BRA `(.L_x_10388) ;  /* 0x00000000000c8947 */ /* 0x000fea0003800000 */
[----:B------:R-:W2:Y:S04]  /*18e0*/  LDG.E R5, desc[UR42][R8.64] ;  /* 0x0000002a08057981 */ /* 0x000ea8000c1e1900 */
[----:B------:R-:W2:Y:S02]  /*18f0*/  LDG.E R28, desc[UR42][R8.64+0x4] ;  /* 0x0000042a081c7981 */ /* 0x000ea4000c1e1900 */
[----:B--2---:R-:W-:-:S07]  /*1900*/  IMAD.IADD R28, R28, 0x1, -R5 ;  /* 0x000000011c1c7824 */ /* 0x004fce00078e0a05 */
.L_x_10388:
        /* <DEDUP_REMOVED lines=22> */
[----:B------:R-:W-:-:S04]  /*1a70*/  LOP3.LUT R5, R3, 0xffffff80, RZ, 0xc0, !PT ;  /* 0xffffff8003057812 */ /* 0x000fc800078ec0ff */
[----:B------:R-:W-:-:S04]  /*1a80*/  VIADDMNMX R5, R5, -R11, R24, PT ;  /* 0x8000000b05057246 */ /* 0x000fc80003800118 */
[----:B------:R-:W-:Y:S02]  /*1a90*/  ISETP.GT.AND P0, PT, R5, R74, PT ;  /* 0x0000004a0500720c */ /* 0x000fe40003f04270 */
[----:B------:R-:W-:-:S05]  /*1aa0*/  SHF.R.U32.HI R74, RZ, 0x7, R74 ;  /* 0x00000007ff4a7819 */ /* 0x000fca000001164a */
[----:B------:R-:W-:-:S06]  /*1ab0*/  IMAD.MOV.U32 R26, RZ, RZ, R74 ;  /* 0x000000ffff1a7224 */ /* 0x000fcc00078e004a */
[----:B------:R-:W-:-:S05]  /*1ac0*/  @P0 VIADD R0, R5, 0x7f ;  /* 0x0000007f05000836 */ /* 0x000fca0000000000 */
[----:B------:R-:W-:-:S04]  /*1ad0*/  @P0 SHF.R.S32.HI R5, RZ, 0x1f, R0 ;  /* 0x0000001fff050819 */ /* 0x000fc80000011400 */
[----:B------:R-:W-:Y:S02]  /*1ae0*/  @P0 LEA.HI R5, R5, R0, RZ, 0x7 ;  /* 0x0000000005050211 */ /* 0x000fe400078f38ff */
[----:B------:R-:W-:Y:S02]  /*1af0*/  SHF.R.S32.HI R0, RZ, 0x7, R3 ;  /* 0x00000007ff007819 */ /* 0x000fe40000011403 */
[----:B------:R-:W-:Y:S02]  /*1b00*/  @P0 SHF.R.S32.HI R26, RZ, 0x7, R5 ;  /* 0x00000007ff1a0819 */ /* 0x000fe40000011405 */
[----:B------:R-:W-:Y:S01]  /*1b10*/  PLOP3.LUT P0, PT, PT, PT, PT, 0x80, 0x0 ;  /* 0x000000000000781c */ /* 0x000fe20003f0f070 */
[----:B------:R0:W-:Y:S01]  /*1b20*/  STL [R1+0x68], R0 ;  /* 0x0000680001007387 */ /* 0x0001e20000100800 */
        /* <DEDUP_REMOVED lines=22> */
.L_x_10391:
[----:B------:R-:W-:Y:S05]  /*1c90*/  BSYNC B6 ;  /* 0x0000000000067941 */ /* 0x000fea0003800000 */
.L_x_10390:
        /* <DEDUP_REMOVED lines=20> */
.L_x_10393:
[----:B------:R-:W-:Y:S05]  /*1de0*/  BSYNC B6 ;  /* 0x0000000000067941 */ /* 0x000fea0003800000 */
.L_x_10392:
[----:B------:R-:W-:Y:S01]  /*1df0*/  ULDC.64 UR4, c[0x0][0x9f8] ;  /* 0x00027e0000047ab9 */ /* 0x000fe20000000a00 */
[----:B------:R-:W2:Y:S01]  /*1e00*/  LDL R21, [R1+0x48] ;  /* 0x0000480001157983 */ /* 0x000ea20000100800 */
[----:B------:R-:W-:Y:S01]  /*1e10*/  ISETP.NE.U32.AND P0, PT, RZ, UR4, PT ;  /* 0x00000004ff007c0c */ /* 0x000fe2000bf05070 */
[----:B------:R-:W0:Y:S03]  /*1e20*/  S2R R20, SR_TID.X ;  /* 0x0000000000147919 */ /* 0x000e260000002100 */
[----:B------:R-:W-:Y:S01]  /*1e30*/  ISETP.NE.AND.EX P0, PT, RZ, UR5, PT, P0 ;  /* 0x00000005ff007c0c */ /* 0x000fe2000bf05300 */
[----:B------:R-:W-:Y:S01]  /*1e40*/  VIADD R0, R16, 0x10 ;  /* 0x0000001010007836 */ /* 0x000fe20000000000 */
[----:B------:R-:W1:Y:S08]  /*1e50*/  LDC.64 R88, c[0x0][0x408] ;  /* 0x00010200ff587b82 */ /* 0x000e700000000a00 */
[----:B------:R-:W3:Y:S03]  /*1e60*/  LDC R99, c[0x0][0x3f4] ;  /* 0x0000fd00ff637b82 */ /* 0x000ee60000000800 */
[----:B------:R-:W-:-:S04]  /*1e70*/  @P0 IADD3 R4, P1, R30, UR4, RZ ;  /* 0x000000041e040c10 */ /* 0x000fc8000ff3e0ff */
[----:B------:R-:W-:-:S05]  /*1e80*/  @P0 IADD3.X R5, R29, UR5, RZ, P1, !PT ;  /* 0x000000051d050c10 */ /* 0x000fca0008ffe4ff */
[----:B------:R1:W4:Y:S01]  /*1e90*/  @P0 LDG.E R25, desc[UR42][R4.64] ;  /* 0x0000002a04190981 */ /* 0x000322000c1e1900 */
[----:B0-----:R-:W-:-:S04]  /*1ea0*/  SHF.R.U32.HI R20, RZ, 0x7, R20 ;  /* 0x00000007ff147819 */ /* 0x001fc80000011614 */
[----:B------:R-:W-:-:S13]  /*1eb0*/  ISETP.NE.AND P6, PT, R20, 0x1, PT ;  /* 0x000000011400780c */ /* 0x000fda0003fc5270 */
[----:B------:R-:W-:Y:S05]  /*1ec0*/  @!P6 WARPSYNC.ALL ;  /* 0x000000000000e948 */ /* 0x000fea0003800000 */
[----:B------:R-:W-:Y:S02]  /*1ed0*/  ULDC UR4, c[0x0][0x2f4] ;  /* 0x0000bd0000047ab9 */ /* 0x000fe40000000800 */
[----:B------:R-:W-:Y:S02]  /*1ee0*/  ISETP.GE.AND P1, PT, R0, UR4, PT ;  /* 0x0000000400007c0c */ /* 0x000fe4000bf26270 */
[----:B------:R-:W-:Y:S02]  /*1ef0*/  ISETP.GE.AND P0, PT, R16, UR4, PT ;  /* 0x0000000410007c0c */ /* 0x000fe4000bf06270 */
[----:B------:R-:W-:-:S02]  /*1f00*/  SEL R6, RZ, 0xffffffff, P1 ;  /* 0xffffffffff067807 */ /* 0x000fc40000800000 */
[----:B------:R-:W-:-:S03]  /*1f10*/  SEL R3, RZ, 0x1, P0 ;  /* 0x00000001ff037807 */ /* 0x000fc60000000000 */
[----:B------:R-:W-:-:S05]  /*1f20*/  IMAD.SHL.U32 R6, R6, 0x2, RZ ;  /* 0x0000000206067824 */ /* 0x000fca00078e00ff */
[----:B------:R-:W-:Y:S02]  /*1f30*/  LOP3.LUT R8, R6, 0x2, R3, 0xe2, !PT ;  /* 0x0000000206087812 */ /* 0x000fe400078ee203 */
[----:B------:R-:W0:Y:S01]  /*1f40*/  LDC.64 R6, c[0x0][0x3f8] ;  /* 0x0000fe00ff067b82 */ /* 0x000e220000000a00 */
[----:B------:R-:W-:Y:S01]  /*1f50*/  SHF.R.S32.HI R9, RZ, 0x1f, R138 ;  /* 0x0000001fff097819 */ /* 0x000fe2000001148a */
[----:B------:R-:W-:Y:S01]  /*1f60*/  VIADD R3, R16, 0x20 ;  /* 0x0000002010037836 */ /* 0x000fe20000000000 */
[----:B------:R-:W-:-:S03]  /*1f70*/  ISETP.GE.AND P1, PT, R22, UR4, PT ;  /* 0x0000000416007c0c */ /* 0x000fc6000bf26270 */
[-C--:B-1----:R-:W-:Y:S01]  /*1f80*/  IMAD R4, R9, R88.reuse, RZ ;  /* 0x0000005809047224 */ /* 0x082fe200078e02ff */
[----:B------:R-:W-:Y:S01]  /*1f90*/  ISETP.GE.AND P0, PT, R3, UR4, PT ;  /* 0x0000000403007c0c */ /* 0x000fe2000bf06270 */
[----:B------:R-:W1:Y:S01]  /*1fa0*/  S2R R15, SR_TID.X ;  /* 0x00000000000f7919 */ /* 0x000e620000002100 */
[----:B------:R-:W-:Y:S01]  /*1fb0*/  SHF.R.S32.HI R141, RZ, 0x1f, R140 ;  /* 0x0000001fff8d7819 */ /* 0x000fe2000001148c */
[C---:B------:R-:W-:Y:S01]  /*1fc0*/  IMAD R11, R138.reuse, R89, R4 ;  /* 0x000000598a0b7224 */ /* 0x040fe200078e0204 */
[----:B------:R-:W-:Y:S02]  /*1fd0*/  SEL R4, RZ, 0x8, P1 ;  /* 0x00000008ff047807 */ /* 0x000fe40000800000 */
[----:B------:R-:W-:Y:S02]  /*1fe0*/  SEL R5, RZ, 0x4, P0 ;  /* 0x00000004ff057807 */ /* 0x000fe40000000000 */
[----:B------:R-:W-:Y:S01]  /*1ff0*/  ISETP.GE.AND P0, PT, R19, UR4, PT ;  /* 0x0000000413007c0c */ /* 0x000fe2000bf06270 */
[----:B------:R-:W-:Y:S01]  /*2000*/  IMAD.WIDE.U32 R70, R138, R88, R16 ;  /* 0x000000588a467225 */ /* 0x000fe200078e0010 */
[----:B------:R-:W-:-:S02]  /*2010*/  LOP3.LUT R4, R4, R8, R5, 0xfe, !PT ;  /* 0x0000000804047212 */ /* 0x000fc400078efe05 */
[----:B------:R-:W-:Y:S01]  /*2020*/  SEL R5, RZ, 0x10, P0 ;  /* 0x00000010ff057807 */ /* 0x000fe20000000000 */
[----:B------:R-:W-:Y:S01]  /*2030*/  IMAD.WIDE.U32 R68, R138, R88, R140 ;  /* 0x000000588a447225 */ /* 0x000fe200078e008c */
[-C--:B---3--:R-:W-:Y:S02]  /*2040*/  ISETP.GE.AND P0, PT, R16, R99.reuse, PT ;  /* 0x000000631000720c */ /* 0x088fe40003f06270 */
[----:B------:R-:W-:Y:S01]  /*2050*/  ISETP.GE.AND P3, PT, R0, R99, PT ;  /* 0x000000630000720c */ /* 0x000fe20003f66270 */
[----:B0-----:R-:W-:Y:S02]  /*2060*/  IMAD R9, R9, R6, RZ ;  /* 0x0000000609097224 */ /* 0x001fe400078e02ff */
[----:B------:R-:W-:Y:S02]  /*2070*/  IMAD.IADD R71, R71, 0x1, R11 ;  /* 0x0000000147477824 */ /* 0x000fe400078e020b */
[----:B------:R-:W-:Y:S02]  /*2080*/  IMAD.IADD R69, R11, 0x1, R69 ;  /* 0x000000010b457824 */ /* 0x000fe400078e0245 */
[----:B------:R-:W-:Y:S01]  /*2090*/  IMAD.IADD R87, R87, 0x1, R28 ;  /* 0x0000000157577824 */ /* 0x000fe200078e021c */
[----:B------:R-:W-:Y:S01]  /*20a0*/  LOP3.LUT R28, R4, R5, RZ, 0xfc, !PT ;  /* 0x00000005041c7212 */ /* 0x000fe200078efcff */
[----:B------:R-:W-:Y:S01]  /*20b0*/  IMAD R11, R138, R7, R9 ;  /* 0x000000078a0b7224 */ /* 0x000fe200078e0209 */
[----:B------:R-:W-:-:S02]  /*20c0*/  ISETP.GE.AND P2, PT, R3, R99, PT ;  /* 0x000000630300720c */ /* 0x000fc40003f46270 */
[C---:B------:R-:W-:Y:S02]  /*20d0*/  SEL R5, R99.reuse, RZ, P0 ;  /* 0x000000ff63057207 */ /* 0x040fe40000000000 */
[C---:B------:R-:W-:Y:S02]  /*20e0*/  SEL R9, R99.reuse, RZ, P3 ;  /* 0x000000ff63097207 */ /* 0x040fe40001800000 */
[----:B------:R-:W-:Y:S01]  /*20f0*/  SEL R4, R99, RZ, P2 ;  /* 0x000000ff63047207 */ /* 0x000fe20001000000 */
[----:B------:R-:W-:Y:S01]  /*2100*/  IMAD.IADD R5, R16, 0x1, R5 ;  /* 0x0000000110057824 */ /* 0x000fe200078e0205 */
[----:B------:R-:W-:Y:S01]  /*2110*/  LOP3.LUT R23, R23, 0xfffffffe, RZ, 0xc0, !PT ;  /* 0xfffffffe17177812 */ /* 0x000fe200078ec0ff */
[----:B------:R-:W-:Y:S02]  /*2120*/  IMAD.IADD R9, R0, 0x1, R9 ;  /* 0x0000000100097824 */ /* 0x000fe400078e0209 */
[----:B------:R-:W-:Y:S01]  /*2130*/  IMAD.WIDE.U32 R66, R138, R6, R16 ;  /* 0x000000068a427225 */ /* 0x000fe200078e0010 */
[----:B------:R-:W-:-:S02]  /*2140*/  @P3 LOP3.LUT R23, R23, 0x1, RZ, 0xfc, !PT ;  /* 0x0000000117173812 */ /* 0x000fc400078efcff */
[----:B------:R-:W-:Y:S01]  /*2150*/  SHF.R.S32.HI R8, RZ, 0x1f, R9 ;  /* 0x0000001fff087819 */ /* 0x000fe20000011409 */
[----:B------:R-:W-:-:S04]  /*2160*/  IMAD.WIDE.U32 R64, R138, R6, R140 ;  /* 0x000000068a407225 */ /* 0x000fc800078e008c */
[----:B------:R-:W-:Y:S01]  /*2170*/  IMAD.IADD R10, R3, 0x1, R4 ;  /* 0x00000001030a7824 */ /* 0x000fe200078e0204 */
[----:B------:R-:W-:Y:S01]  /*2180*/  SHF.R.S32.HI R4, RZ, 0x1f, R5 ;  /* 0x0000001fff047819 */ /* 0x000fe20000011405 */
[----:B------:R-:W-:Y:S01]  /*2190*/  IMAD.IADD R67, R67, 0x1, R11 ;  /* 0x0000000143437824 */ /* 0x000fe200078e020b */
[----:B------:R-:W-:Y:S01]  /*21a0*/  LOP3.LUT R23, R23, 0xfffffffd, RZ, 0xc0, !PT ;  /* 0xfffffffd17177812 */ /* 0x000fe200078ec0ff */
[----:B------:R-:W-:Y:S01]  /*21b0*/  IMAD.IADD R65, R11, 0x1, R65 ;  /* 0x000000010b417824 */ /* 0x000fe200078e0241 */
[----:B------:R-:W-:Y:S02]  /*21c0*/  SHF.R.S32.HI R11, RZ, 0x1f, R10 ;  /* 0x0000001fff0b7819 */ /* 0x000fe4000001140a */
[----:B------:R-:W-:Y:S02]  /*21d0*/  LEA.HI R73, R4, R5, RZ, 0x3 ;  /* 0x0000000504497211 */ /* 0x000fe400078f18ff */
[----:B------:R-:W-:Y:S02]  /*21e0*/  LEA.HI R72, R8, R9, RZ, 0x3 ;  /* 0x0000000908487211 */ /* 0x000fe400078f18ff */
[----:B------:R-:W-:-:S02]  /*21f0*/  LEA.HI R5, R4, R5, RZ, 0x5 ;  /* 0x0000000504057211 */ /* 0x000fc400078f28ff */
[----:B------:R-:W-:Y:S02]  /*2200*/  LEA.HI R9, R8, R9, RZ, 0x5 ;  /* 0x0000000908097211 */ /* 0x000fe400078f28ff */
[----:B------:R-:W-:Y:S02]  /*2210*/  @P2 LOP3.LUT R23, R23, 0x2, RZ, 0xfc, !PT ;  /* 0x0000000217172812 */ /* 0x000fe400078efcff */
[-C--:B------:R-:W-:Y:S01]  /*2220*/  LEA.HI R4, R11, R10.reuse, RZ, 0x3 ;  /* 0x0000000a0b047211 */ /* 0x080fe200078f18ff */
[----:B------:R-:W-:Y:S01]  /*2230*/  IMAD.SHL.U32 R8, R5, 0x80, RZ ;  /* 0x0000008005087824 */ /* 0x000fe200078e00ff */
[----:B------:R-:W-:Y:S01]  /*2240*/  LEA.HI R11, R11, R10, RZ, 0x5 ;  /* 0x0000000a0b0b7211 */ /* 0x000fe200078f28ff */
[----:B------:R-:W-:Y:S01]  /*2250*/  IMAD.SHL.U32 R10, R9, 0x80, RZ ;  /* 0x00000080090a7824 */ /* 0x000fe200078e00ff */
[----:B-----5:R-:W-:Y:S01]  /*2260*/  SHF.R.S32.HI R13, RZ, 0x1f, R97 ;  /* 0x0000001fff0d7819 */ /* 0x020fe20000011461 */
[----:B-1----:R-:W-:Y:S01]  /*2270*/  VIADD R29, R15, 0xffffff80 ;  /* 0xffffff800f1d7836 */ /* 0x002fe20000000000 */
[----:B------:R-:W-:-:S02]  /*2280*/  LOP3.LUT R5, R143, 0x18, R73, 0xf8, !PT ;  /* 0x000000188f057812 */ /* 0x000fc400078ef849 */
[----:B------:R-:W-:Y:S02]  /*2290*/  LOP3.LUT R9, R143, 0x18, R72, 0xf8, !PT ;  /* 0x000000188f097812 */ /* 0x000fe400078ef848 */
[----:B------:R-:W-:Y:S01]  /*22a0*/  LOP3.LUT R23, R23, 0xfffffffb, RZ, 0xc0, !PT ;  /* 0xfffffffb17177812 */ /* 0x000fe200078ec0ff */
[----:B------:R-:W-:Y:S01]  /*22b0*/  IMAD R14, R13, R88, RZ ;  /* 0x000000580d0e7224 */ /* 0x000fe200078e02ff */
[----:B------:R-:W-:Y:S02]  /*22c0*/  LOP3.LUT R8, R8, 0xfffff000, RZ, 0xc0, !PT ;  /* 0xfffff00008087812 */ /* 0x000fe400078ec0ff */
[-C--:B------:R-:W-:Y:S02]  /*22d0*/  LOP3.LUT R5, R5, R144.reuse, RZ, 0x3c, !PT ;  /* 0x0000009005057212 */ /* 0x080fe400078e3cff */
[----:B------:R-:W-:Y:S02]  /*22e0*/  LOP3.LUT R10, R10, 0xfffff000, RZ, 0xc0, !PT ;  /* 0xfffff0000a0a7812 */ /* 0x000fe400078ec0ff */
[----:B------:R-:W-:-:S02]  /*22f0*/  LOP3.LUT R9, R9, R144, RZ, 0x3c, !PT ;  /* 0x0000009009097212 */ /* 0x000fc400078e3cff */
[----:B------:R-:W-:Y:S01]  /*2300*/  LEA.HI R15, R29, R29, RZ, 0x1 ;  /* 0x0000001d1d0f7211 */ /* 0x000fe200078f08ff */
[----:B------:R-:W-:Y:S01]  /*2310*/  IMAD.SHL.U32 R12, R11, 0x80, RZ ;  /* 0x000000800b0c7824 */ /* 0x000fe200078e00ff */
[--C-:B------:R-:W-:Y:S01]  /*2320*/  IADD3 R96, R5, R8, R145.reuse ;  /* 0x0000000805607210 */ /* 0x100fe20007ffe091 */
[----:B------:R-:W-:Y:S01]  /*2330*/  IMAD R8, R13, R6, RZ ;  /* 0x000000060d087224 */ /* 0x000fe200078e02ff */
[----:B------:R-:W-:Y:S01]  /*2340*/  IADD3 R95, R9, R10, R145 ;  /* 0x0000000a095f7210 */ /* 0x000fe20007ffe091 */
[----:B------:R-:W-:Y:S01]  /*2350*/  IMAD R9, R97, R89, R14 ;  /* 0x0000005961097224 */ /* 0x000fe200078e020e */
[----:B------:R-:W-:Y:S01]  /*2360*/  LOP3.LUT R15, R15, 0xfffffffe, RZ, 0xc0, !PT ;  /* 0xfffffffe0f0f7812 */ /* 0x000fe200078ec0ff */
[----:B------:R-:W-:Y:S01]  /*2370*/  IMAD.WIDE.U32 R70, R97, R88, R70 ;  /* 0x0000005861467225 */ /* 0x000fe200078e0046 */
[----:B------:R-:W-:-:S03]  /*2380*/  LOP3.LUT R11, R143, 0x18, R4, 0xf8, !PT ;  /* 0x000000188f0b7812 */ /* 0x000fc600078ef804 */
[----:B------:R-:W-:Y:S01]  /*2390*/  IMAD.WIDE.U32 R68, R97, R88, R68 ;  /* 0x0000005861447225 */ /* 0x000fe200078e0044 */
[----:B------:R-:W-:Y:S02]  /*23a0*/  LOP3.LUT R12, R12, 0xfffff000, RZ, 0xc0, !PT ;  /* 0xfffff0000c0c7812 */ /* 0x000fe400078ec0ff */
[----:B------:R-:W-:Y:S01]  /*23b0*/  LOP3.LUT R11, R11, R144, RZ, 0x3c, !PT ;  /* 0x000000900b0b7212 */ /* 0x000fe200078e3cff */
[C---:B------:R-:W-:Y:S01]  /*23c0*/  IMAD R81, R97.reuse, R7, R8 ;  /* 0x0000000761517224 */ /* 0x040fe200078e0208 */
[----:B------:R-:W-:Y:S01]  /*23d0*/  LOP3.LUT R10, R72, 0xfffffff8, RZ, 0xc0, !PT ;  /* 0xfffffff8480a7812 */ /* 0x000fe200078ec0ff */
[----:B------:R-:W-:-:S04]  /*23e0*/  IMAD.WIDE.U32 R66, R97, R6, R66 ;  /* 0x0000000661427225 */ /* 0x000fc800078e0042 */
[----:B------:R-:W-:Y:S01]  /*23f0*/  VIADD R102, R20, 0x8 ;  /* 0x0000000814667836 */ /* 0x000fe20000000000 */
[----:B------:R-:W-:Y:S01]  /*2400*/  LOP3.LUT R20, R4, 0xfffffff8, RZ, 0xc0, !PT ;  /* 0xfffffff804147812 */ /* 0x000fe200078ec0ff */
[----:B------:R-:W-:Y:S02]  /*2410*/  IMAD.IADD R86, R71, 0x1, R9 ;  /* 0x0000000147567824 */ /* 0x000fe400078e0209 */
[----:B------:R-:W-:Y:S01]  /*2420*/  IMAD.IADD R84, R9, 0x1, R69 ;  /* 0x0000000109547824 */ /* 0x000fe200078e0245 */
[----:B------:R-:W-:Y:S01]  /*2430*/  LOP3.LUT R9, R73, 0xfffffff8, RZ, 0xc0, !PT ;  /* 0xfffffff849097812 */ /* 0x000fe200078ec0ff */
[----:B------:R-:W-:Y:S01]  /*2440*/  IMAD.WIDE.U32 R64, R97, R6, R64 ;  /* 0x0000000661407225 */ /* 0x000fe200078e0040 */
[----:B------:R-:W-:-:S03]  /*2450*/  SHF.L.U64.HI R89, R88, 0x7, R89 ;  /* 0x0000000758597819 */ /* 0x000fc60000010259 */
[----:B------:R-:W-:Y:S01]  /*2460*/  IMAD.IADD R15, R29, 0x1, -R15 ;  /* 0x000000011d0f7824 */ /* 0x000fe200078e0a0f */
[----:B------:R-:W-:Y:S01]  /*2470*/  SHF.L.U64.HI R90, R6, 0x7, R7 ;  /* 0x00000007065a7819 */ /* 0x000fe20000010207 */
[----:B------:R-:W-:Y:S01]  /*2480*/  IMAD.SHL.U32 R5, R88, 0x80, RZ ;  /* 0x0000008058057824 */ /* 0x000fe200078e00ff */
[----:B------:R-:W-:Y:S01]  /*2490*/  IADD3 R94, R11, R12, R145 ;  /* 0x0000000c0b5e7210 */ /* 0x000fe20007ffe091 */
[----:B------:R-:W-:Y:S01]  /*24a0*/  IMAD.IADD R85, R67, 0x1, R81 ;  /* 0x0000000143557824 */ /* 0x000fe200078e0251 */
[----:B------:R-:W-:Y:S01]  /*24b0*/  SHF.R.S32.HI R7, RZ, 0x1f, R34 ;  /* 0x0000001fff077819 */ /* 0x000fe20000011422 */
[----:B------:R-:W-:Y:S01]  /*24c0*/  IMAD.SHL.U32 R6, R6, 0x80, RZ ;  /* 0x0000008006067824 */ /* 0x000fe200078e00ff */
[----:B------:R-:W-:Y:S01]  /*24d0*/  SHF.R.S32.HI R93, RZ, 0x1f, R9 ;  /* 0x0000001fff5d7819 */ /* 0x000fe20000011409 */
[----:B------:R-:W-:Y:S01]  /*24e0*/  IMAD R8, R15, 0xc0, R138 ;  /* 0x000000c00f087824 */ /* 0x000fe200078e028a */
[----:B------:R-:W-:Y:S01]  /*24f0*/  SHF.R.S32.HI R92, RZ, 0x1f, R10 ;  /* 0x0000001fff5c7819 */ /* 0x000fe2000001140a */
[----:B------:R-:W-:Y:S01]  /*2500*/  IMAD.SHL.U32 R99, R99, 0x2, RZ ;  /* 0x0000000263637824 */ /* 0x000fe200078e00ff */
[----:B------:R-:W-:Y:S01]  /*2510*/  SHF.R.S32.HI R91, RZ, 0x1f, R20 ;  /* 0x0000001fff5b7819 */ /* 0x000fe20000011414 */
[----:B------:R-:W-:Y:S01]  /*2520*/  IMAD.IADD R81, R81, 0x1, R65 ;  /* 0x0000000151517824 */ /* 0x000fe200078e0241 */
[----:B------:R-:W-:Y:S01]  /*2530*/  @!P6 BAR.SYNC.DEFER_BLOCKING 0x9, 0x100 ;  /* 0x024400000000eb1d */ /* 0x000fe20000010000 */
[----:B--2---:R-:W-:-:S13]  /*2540*/  LOP3.LUT P1, RZ, R21, 0x2, RZ, 0xc0, !PT ;  /* 0x0000000215ff7812 */ /* 0x004fda000782c0ff */
[----:B------:R-:W-:Y:S02]  /*2550*/  @P1 LOP3.LUT R23, R23, 0x4, RZ, 0xfc, !PT ;  /* 0x0000000417171812 */ /* 0x000fe400078efcff */
[----:B------:R-:W-:-:S04]  /*2560*/  ISETP.GE.AND P1, PT, R136, UR4, PT ;  /* 0x0000000488007c0c */ /* 0x000fc8000bf26270 */
[----:B------:R-:W-:-:S04]  /*2570*/  SEL R21, RZ, 0x20, P1 ;  /* 0x00000020ff157807 */ /* 0x000fc80000800000 */
[C---:B------:R-:W-:Y:S02]  /*2580*/  LOP3.LUT R21, R28.reuse, R21, RZ, 0xfc, !PT ;  /* 0x000000151c157212 */ /* 0x040fe400078efcff */
[----:B------:R-:W-:Y:S02]  /*2590*/  LOP3.LUT R28, R28, 0x1, RZ, 0xc0, !PT ;  /* 0x000000011c1c7812 */ /* 0x000fe400078ec0ff */
[----:B----4-:R-:W-:Y:S02]  /*25a0*/  SHF.R.S32.HI R88, RZ, 0x1f, R25 ;  /* 0x0000001fff587819 */ /* 0x010fe40000011419 */
[C---:B------:R-:W-:Y:S02]  /*25b0*/  LOP3.LUT R29, R21.reuse, 0x2, RZ, 0xc0, !PT ;  /* 0x00000002151d7812 */ /* 0x040fe400078ec0ff */
[----:B------:R-:W-:-:S07]  /*25c0*/  LOP3.LUT R30, R21, 0x4, RZ, 0xc0, !PT ;  /* 0x00000004151e7812 */ /* 0x000fce00078ec0ff */
.L_x_10452:
[----:B--23--:R-:W2:Y:S01]  /*25d0*/  LDL R31, [R1+0x48] ;  /* 0x00004800011f7983 */ /* 0x00cea20000100800 */
[----:B------:R-:W0:Y:S03]  /*25e0*/  LDC R76, c[0x0][0x430] ;  /* 0x00010c00ff4c7b82 */ /* 0x000e260000000800 */
[----:B------:R-:W3:Y:S01]  /*25f0*/  LDL R35, [R1+0x44] ;  /* 0x0000440001237983 */ /* 0x000ee20000100800 */
[----:B------:R-:W-:-:S04]  /*2600*/  VIADD R26, R26, 0xffffffff ;  /* 0xffffffff1a1a7836 */ /* 0x000fc80000000000 */
[----:B------:R-:W-:Y:S01]  /*2610*/  IMAD R12, R26, 0x80, R8 ;  /* 0x000000801a0c7824 */ /* 0x000fe200078e0208 */
[----:B-1----:R-:W1:Y:S04]  /*2620*/  LDC R98, c[0x0][0x3f4] ;  /* 0x0000fd00ff627b82 */ /* 0x002e680000000800 */
[----:B------:R-:W-:Y:S02]  /*2630*/  ISETP.GE.AND P1, PT, R12, R24, PT ;  /* 0x000000180c00720c */ /* 0x000fe40003f26270 */
[----:B0-----:R-:W-:Y:S02]  /*2640*/  ISETP.NE.AND P2, PT, R76, 0x1, PT ;  /* 0x000000014c00780c */ /* 0x001fe40003f45270 */
[----:B------:R-:W-:-:S11]  /*2650*/  ISETP.GT.OR P1, PT, R8, 0x7f, P1 ;  /* 0x0000007f0800780c */ /* 0x000fd60000f24670 */
[----:B------:R-:W0:Y:S08]  /*2660*/  @P2 LDC R11, c[0x0][0x434] ;  /* 0x00010d00ff0b2b82 */ /* 0x000e300000000800 */
[----:B------:R-:W4:Y:S08]  /*2670*/  @P2 LDC R32, c[0x0][0x438] ;  /* 0x00010e00ff202b82 */ /* 0x000f300000000800 */
[----:B------:R-:W1:Y:S01]  /*2680*/  @!P1 LDC.64 R14, c[0x0][0x428] ;  /* 0x00010a00ff0e9b82 */ /* 0x000e620000000a00 */
[----:B------:R-:W-:-:S07]  /*2690*/  IMAD.IADD R38, R87, 0x1, R12 ;  /* 0x0000000157267824 */ /* 0x000fce00078e020c */
[----:B------:R-:W1:Y:S01]  /*26a0*/  @!P1 LDC.64 R12, c[0x0][0x418] ;  /* 0x00010600ff0c9b82 */ /* 0x000e620000000a00 */
[----:B0-----:R-:W-:-:S04]  /*26b0*/  @P2 IMAD.HI.U32 R11, R38, R11, RZ ;  /* 0x0000000b260b2227 */ /* 0x001fc800078e00ff */
[----:B------:R-:W-:Y:S01]  /*26c0*/  IMAD.MOV.U32 R36, RZ, RZ, R38 ;  /* 0x000000ffff247224 */ /* 0x000fe200078e0026 */
[----:B----4-:R-:W-:-:S04]  /*26d0*/  @P2 SHF.R.U32.HI R36, RZ, R32, R11 ;  /* 0x00000020ff242219 */ /* 0x010fc8000001160b */
[----:B------:R-:W-:Y:S01]  /*26e0*/  @!P1 SHF.R.S32.HI R37, RZ, 0x1f, R36 ;  /* 0x0000001fff259819 */ /* 0x000fe20000011424 */
[----:B-1----:R-:W-:-:S04]  /*26f0*/  @!P1 IMAD R32, R88, R14, RZ ;  /* 0x0000000e58209224 */ /* 0x002fc800078e02ff */
[C---:B------:R-:W-:Y:S02]  /*2700*/  @!P1 IMAD R11, R25.reuse, R15, R32 ;  /* 0x0000000f190b9224 */ /* 0x040fe400078e0220 */
[----:B------:R-:W-:-:S04]  /*2710*/  @!P1 IMAD.WIDE.U32 R14, R25, R14, R36 ;  /* 0x0000000e190e9225 */ /* 0x000fc800078e0024 */
[----:B------:R-:W-:Y:S01]  /*2720*/  @!P1 IMAD.IADD R11, R15, 0x1, R11 ;  /* 0x000000010f0b9824 */ /* 0x000fe200078e020b */
[----:B------:R-:W-:-:S04]  /*2730*/  @!P1 LEA R12, P2, R14, R12, 0x2 ;  /* 0x0000000c0e0c9211 */ /* 0x000fc800078410ff */
[----:B------:R-:W-:Y:S02]  /*2740*/  @!P1 LEA.HI.X R13, R14, R13, R11, 0x2, P2 ;  /* 0x0000000d0e0d9211 */ /* 0x000fe400010f140b */
[----:B------:R-:W-:Y:S01]  /*2750*/  ISETP.GE.AND P2, PT, R98, 0x1, PT ;  /* 0x000000016200780c */ /* 0x000fe20003f46270 */
[----:B------:R-:W-:Y:S01]  /*2760*/  IMAD.MOV.U32 R75, RZ, RZ, RZ ;  /* 0x000000ffff4b7224 */ /* 0x000fe200078e00ff */
[----:B------:R-:W-:Y:S05]  /*2770*/  YIELD ;  /* 0x0000000000007946 */ /* 0x000fea0003800000 */
[----:B------:R-:W-:Y:S01]  /*2780*/  IMAD.MOV R11, RZ, RZ, -R36 ;  /* 0x000000ffff0b7224 */ /* 0x000fe200078e0a24 */
[----:B------:R-:W-:Y:S01]  /*2790*/  BSSY B0, `(.L_x_10394) ;  /* 0x0000427000007945 */ /* 0x000fe20003800000 */
[----:B------:R0:W5:Y:S01]  /*27a0*/  @!P1 LDG.E R75, desc[UR42][R12.64] ;  /* 0x0000002a0c4b9981 */ /* 0x000162000c1e1900 */
[----:B------:R-:W-:Y:S01]  /*27b0*/  ISETP.GT.AND P1, PT, R26, R74, PT ;  /* 0x0000004a1a00720c */ /* 0x000fe20003f24270 */
[----:B------:R-:W-:Y:S01]  /*27c0*/  IMAD R76, R76, R11, R38 ;  /* 0x0000000b4c4c7224 */ /* 0x000fe200078e0226 */
[----:B--2---:R-:W-:Y:S01]  /*27d0*/  LOP3.LUT P3, RZ, R31, 0x2, RZ, 0xc0, !PT ;  /* 0x000000021fff7812 */ /* 0x004fe2000786c0ff */
[----:B---3--:R-:W-:-:S04]  /*27e0*/  IMAD R14, R18, 0x3000, R35 ;  /* 0x00003000120e7824 */ /* 0x008fc800078e0223 */
[----:B------:R-:W-:-:S08]  /*27f0*/  VIADD R32, R14, 0x10 ;  /* 0x000000100e207836 */ /* 0x000fd00000000000 */
[C---:B------:R-:W-:Y:S02]  /*2800*/  @P3 VIADD R32, R14.reuse, 0xfffffff0 ;  /* 0xfffffff00e203836 */ /* 0x040fe40000000000 */
[--C-:B------:R-:W-:Y:S02]  /*2810*/  IMAD R35, R14, 0x2, R27.reuse ;  /* 0x000000020e237824 */ /* 0x100fe400078e021b */
[----:B------:R-:W-:Y:S01]  /*2820*/  IMAD R32, R32, 0x2, R27 ;  /* 0x0000000220207824 */ /* 0x000fe200078e021b */
[----:B0-----:R-:W-:Y:S06]  /*2830*/  @!P2 BRA `(.L_x_10395) ;  /* 0x0000003c004ca947 */ /* 0x001fec0003800000 */
[----:B------:R-:W-:Y:S01]  /*2840*/  SHF.R.S32.HI R77, RZ, 0x1f, R76 ;  /* 0x0000001fff4d7819 */ /* 0x000fe2000001144c */
[----:B------:R-:W-:Y:S01]  /*2850*/  ULDC.64 UR4, c[0x0][0x300] ;  /* 0x0000c00000047ab9 */ /* 0x000fe20000000a00 */
[----:B-----5:R-:W-:Y:S01]  /*2860*/  SHF.R.S32.HI R78, RZ, 0x1f, R75 ;  /* 0x0000001fff4e7819 */ /* 0x020fe2000001144b */
[----:B------:R-:W-:-:S04]  /*2870*/  IMAD.WIDE.U32 R12, R76, UR4, RZ ;  /* 0x000000044c0c7c25 */ /* 0x000fc8000f8e00ff */
[----:B------:R-:W-:Y:S02]  /*2880*/  IMAD R11, R77, UR4, RZ ;  /* 0x000000044d0b7c24 */ /* 0x000fe4000f8e02ff */
[----:B------:R-:W-:Y:S02]  /*2890*/  IMAD R36, R89, R26, RZ ;  /* 0x0000001a59247224 */ /* 0x000fe400078e02ff */
[----:B------:R-:W-:Y:S01]  /*28a0*/  IMAD R11, R76, UR5, R11 ;  /* 0x000000054c0b7c24 */ /* 0x000fe2000f8e020b */
[----:B------:R-:W-:Y:S01]  /*28b0*/  ULDC.64 UR4, c[0x0][0x310] ;  /* 0x0000c40000047ab9 */ /* 0x000fe20000000a00 */
[----:B------:R-:W-:Y:S02]  /*28c0*/  IMAD R79, R26, -0x80, R24 ;  /* 0xffffff801a4f7824 */ /* 0x000fe400078e0218 */
[----:B------:R-:W-:Y:S02]  /*28d0*/  IMAD R14, R78, UR4, RZ ;  /* 0x000000044e0e7c24 */ /* 0x000fe4000f8e02ff */
[----:B------:R-:W-:Y:S01]  /*28e0*/  IMAD.IADD R13, R13, 0x1, R11 ;  /* 0x000000010d0d7824 */ /* 0x000fe200078e020b */
[----:B------:R-:W-:Y:S01]  /*28f0*/  VIMNMX R79, R79, 0x80, PT ;  /* 0x000000804f4f7848 */ /* 0x000fe20003fe0100 */
[----:B------:R-:W-:-:S02]  /*2900*/  IMAD R11, R75, UR5, R14 ;  /* 0x000000054b0b7c24 */ /* 0x000fc4000f8e020e */
[----:B------:R-:W-:Y:S01]  /*2910*/  IMAD.WIDE.U32 R12, R75, UR4, R12 ;  /* 0x000000044b0c7c25 */ /* 0x000fe2000f8e000c */
[----:B------:R-:W-:-:S03]  /*2920*/  ULDC.64 UR4, c[0x0][0x308] ;  /* 0x0000c20000047ab9 */ /* 0x000fc60000000a00 */
[----:B------:R-:W-:Y:S02]  /*2930*/  IMAD R15, R7, UR4, RZ ;  /* 0x00000004070f7c24 */ /* 0x000fe4000f8e02ff */
[----:B------:R-:W-:Y:S01]  /*2940*/  IMAD.IADD R13, R13, 0x1, R11 ;  /* 0x000000010d0d7824 */ /* 0x000fe200078e020b */
[----:B------:R-:W-:Y:S01]  /*2950*/  SHF.R.S32.HI R11, RZ, 0x1f, R26 ;  /* 0x0000001fff0b7819 */ /* 0x000fe2000001141a */
[C---:B------:R-:W-:Y:S02]  /*2960*/  IMAD R15, R34.reuse, UR5, R15 ;  /* 0x00000005220f7c24 */ /* 0x040fe4000f8e020f */
[----:B------:R-:W-:Y:S01]  /*2970*/  IMAD.WIDE.U32 R12, R34, UR4, R12 ;  /* 0x00000004220c7c25 */ /* 0x000fe2000f8e000c */
[----:B------:R-:W-:-:S03]  /*2980*/  ULDC.64 UR4, c[0x0][0x2e8] ;  /* 0x0000ba0000047ab9 */ /* 0x000fc60000000a00 */
[----:B------:R-:W-:Y:S01]  /*2990*/  IMAD.IADD R61, R13, 0x1, R15 ;  /* 0x000000010d3d7824 */ /* 0x000fe200078e020f */
[----:B------:R-:W-:Y:S01]  /*29a0*/  LEA R60, P2, R12, UR4, 0x1 ;  /* 0x000000040c3c7c11 */ /* 0x000fe2000f8408ff */
[----:B------:R-:W-:Y:S01]  /*29b0*/  ULDC.U8 UR4, c[0x0][0x410] ;  /* 0x0001040000047ab9 */ /* 0x000fe20000000000 */
[----:B------:R-:W-:Y:S02]  /*29c0*/  IMAD R14, R90, R26, RZ ;  /* 0x0000001a5a0e7224 */ /* 0x000fe400078e02ff */
[----:B------:R-:W-:Y:S01]  /*29d0*/  LEA.HI.X R61, R12, UR5, R61, 0x1, P2 ;  /* 0x000000050c3d7c11 */ /* 0x000fe200090f0c3d */
[C---:B------:R-:W-:Y:S01]  /*29e0*/  IMAD R37, R11.reuse, R5, R36 ;  /* 0x000000050b257224 */ /* 0x040fe200078e0224 */
[----:B------:R-:W-:Y:S01]  /*29f0*/  ISETP.NE.AND P2, PT, RZ, UR4, PT ;  /* 0x00000004ff007c0c */ /* 0x000fe2000bf45270 */
[----:B------:R-:W-:Y:S02]  /*2a00*/  IMAD R31, R11, R6, R14 ;  /* 0x000000060b1f7224 */ /* 0x000fe400078e020e */
[----:B------:R-:W-:-:S04]  /*2a10*/  IMAD.WIDE.U32 R14, R6, R26, RZ ;  /* 0x0000001a060e7225 */ /* 0x000fc800078e00ff */
        /* <DEDUP_REMOVED lines=19> */
[----:B------:R-:W2:Y:S04]  /*2b50*/  LDL R83, [R1+0x20] ;  /* 0x0000200001537983 */ /* 0x000ea80000100800 */
[----:B------:R-:W3:Y:S04]  /*2b60*/  LDL R82, [R1+0x18] ;  /* 0x0000180001527983 */ /* 0x000ee80000100800 */
[----:B------:R-:W4:Y:S04]  /*2b70*/  LDL R80, [R1+0x1c] ;  /* 0x00001c0001507983 */ /* 0x000f280000100800 */
[----:B------:R-:W4:Y:S04]  /*2b80*/  LDL R63, [R1+0x24] ;  /* 0x00002400013f7983 */ /* 0x000f280000100800 */
[----:B------:R-:W4:Y:S01]  /*2b90*/  LDL R62, [R1+0x28] ;  /* 0x00002800013e7983 */ /* 0x000f220000100800 */
[----:B------:R-:W-:Y:S01]  /*2ba0*/  IADD3 R14, P2, R64, R14, RZ ;  /* 0x0000000e400e7210 */ /* 0x000fe20007f5e0ff */
[----:B------:R-:W-:Y:S01]  /*2bb0*/  ULDC.64 UR4, c[0x0][0x3e8] ;  /* 0x0000fa0000047ab9 */ /* 0x000fe20000000a00 */
[----:B------:R-:W-:-:S02]  /*2bc0*/  CS2R R56, SRZ ;  /* 0x0000000000387805 */ /* 0x000fc4000001ff00 */
[----:B------:R-:W-:Y:S01]  /*2bd0*/  CS2R R58, SRZ ;  /* 0x00000000003a7805 */ /* 0x000fe2000001ff00 */
[----:B------:R-:W-:Y:S01]  /*2be0*/  IMAD.X R13, R11, 0x1, R81, P2 ;  /* 0x000000010b0d7824 */ /* 0x000fe200010e0651 */
[----:B------:R-:W-:-:S05]  /*2bf0*/  IADD3 R11, P2, R68, R12, RZ ;  /* 0x0000000c440b7210 */ /* 0x000fca0007f5e0ff */
[----:B------:R-:W-:Y:S01]  /*2c00*/  IMAD.X R36, R31, 0x1, R84, P2 ;  /* 0x000000011f247824 */ /* 0x000fe200010e0654 */
        /* <DEDUP_REMOVED lines=19> */
[----:B------:R0:W5:Y:S04]  /*2d40*/  @!P2 LDG.E.64 R52, desc[UR42][R12.64+0x10] ;  /* 0x0000102a0c34a981 */ /* 0x000168000c1e1b00 */
[----:B------:R0:W5:Y:S01]  /*2d50*/  @!P2 LDG.E.64 R54, desc[UR42][R14.64+0x10] ;  /* 0x0000102a0e36a981 */ /* 0x000162000c1e1b00 */
[----:B---3--:R-:W-:-:S13]  /*2d60*/  ISETP.GE.AND P2, PT, R82, R98, PT ;  /* 0x000000625200720c */ /* 0x008fda0003f46270 */
[----:B------:R0:W5:Y:S04]  /*2d70*/  @!P2 LDG.E.64 R48, desc[UR42][R12.64+0x20] ;  /* 0x0000202a0c30a981 */ /* 0x000168000c1e1b00 */
[----:B------:R0:W5:Y:S01]  /*2d80*/  @!P2 LDG.E.64 R50, desc[UR42][R14.64+0x20] ;  /* 0x0000202a0e32a981 */ /* 0x000162000c1e1b00 */
[----:B----4-:R-:W-:-:S13]  /*2d90*/  ISETP.GE.AND P2, PT, R80, R98, PT ;  /* 0x000000625000720c */ /* 0x010fda0003f46270 */
[----:B------:R0:W5:Y:S04]  /*2da0*/  @!P2 LDG.E.64 R44, desc[UR42][R12.64+0x30] ;  /* 0x0000302a0c2ca981 */ /* 0x000168000c1e1b00 */
[----:B------:R0:W5:Y:S01]  /*2db0*/  @!P2 LDG.E.64 R46, desc[UR42][R14.64+0x30] ;  /* 0x0000302a0e2ea981 */ /* 0x000162000c1e1b00 */
[----:B------:R-:W-:-:S13]  /*2dc0*/  ISETP.GE.AND P2, PT, R63, R98, PT ;  /* 0x000000623f00720c */ /* 0x000fda0003f46270 */
[----:B------:R0:W5:Y:S04]  /*2dd0*/  @!P2 LDG.E.64 R40, desc[UR42][R12.64+0x40] ;  /* 0x0000402a0c28a981 */ /* 0x000168000c1e1b00 */
[----:B------:R0:W5:Y:S01]  /*2de0*/  @!P2 LDG.E.64 R42, desc[UR42][R14.64+0x40] ;  /* 0x0000402a0e2aa981 */ /* 0x000162000c1e1b00 */
[----:B------:R-:W-:-:S13]  /*2df0*/  ISETP.GE.AND P2, PT, R62, R98, PT ;  /* 0x000000623e00720c */ /* 0x000fda0003f46270 */
[----:B------:R0:W5:Y:S04]  /*2e00*/  @!P2 LDG.E.64 R36, desc[UR42][R12.64+0x50] ;  /* 0x0000502a0c24a981 */ /* 0x000168000c1e1b00 */
[----:B------:R0:W5:Y:S02]  /*2e10*/  @!P2 LDG.E.64 R38, desc[UR42][R14.64+0x50] ;  /* 0x0000502a0e26a981 */ /* 0x000164000c1e1b00 */
.L_x_10398:
[----:B------:R-:W-:Y:S05]  /*2e20*/  BSYNC B1 ;  /* 0x0000000000017941 */ /* 0x000fea0003800000 */
.L_x_10397:
[----:B-----5:R-:W-:Y:S01]  /*2e30*/  IMAD.MOV.U32 R11, RZ, RZ, R36 ;  /* 0x000000ffff0b7224 */ /* 0x020fe200078e0024 */
[----:B------:R-:W-:Y:S01]  /*2e40*/  UISETP.NE.AND UP0, UPT, UR40, 0x3, UPT ;  /* 0x000000032800788c */ /* 0x000fe2000bf05270 */
[----:B0-----:R-:W-:Y:S02]  /*2e50*/  IMAD.MOV.U32 R12, RZ, RZ, R37 ;  /* 0x000000ffff0c7224 */ /* 0x001fe400078e0025 */
        /* <DEDUP_REMOVED lines=16> */
[----:B------:R-:W-:Y:S02]  /*2f60*/  PRMT R113, R14, 0x7610, R113 ;  /* 0x000076100e717816 */ /* 0x000fe40000000071 */
[----:B------:R-:W-:Y:S01]  /*2f70*/  PRMT R116, R11, 0x7610, R116 ;  /* 0x000076100b747816 */ /* 0x000fe20000000074 */
[----:B------:R-:W-:Y:S01]  /*2f80*/  IMAD.MOV.U32 R11, RZ, RZ, R56 ;  /* 0x000000ffff0b7224 */ /* 0x000fe200078e0038 */
[----:B------:R-:W-:Y:S01]  /*2f90*/  PRMT R104, R104, 0x5410, R12 ;  /* 0x0000541068687816 */ /* 0x000fe2000000000c */
[----:B------:R-:W-:-:S05]  /*2fa0*/  IMAD.MOV.U32 R12, RZ, RZ, R57 ;  /* 0x000000ffff0c7224 */ /* 0x000fca00078e0039 */
[----:B------:R-:W-:Y:S01]  /*2fb0*/  PRMT R82, R11, 0x5410, R12 ;  /* 0x000054100b527816 */ /* 0x000fe2000000000c */
[----:B------:R-:W-:Y:S02]  /*2fc0*/  IMAD.MOV.U32 R11, RZ, RZ, R38 ;  /* 0x000000ffff0b7224 */ /* 0x000fe400078e0026 */
        /* <DEDUP_REMOVED lines=20> */
[----:B------:R-:W-:-:S05]  /*3110*/  IMAD.MOV.U32 R12, RZ, RZ, R59 ;  /* 0x000000ffff0c7224 */ /* 0x000fca00078e003b */
[----:B------:R-:W-:Y:S01]  /*3120*/  PRMT R83, R11, 0x5410, R12 ;  /* 0x000054100b537816 */ /* 0x000fe2000000000c */
[----:B------:R-:W-:Y:S06]  /*3130*/  @!P2 BRA `(.L_x_10399) ;  /* 0x000000000004a947 */ /* 0x000fec0003800000 */
[----:B------:R-:W-:Y:S01]  /*3140*/  BPT.TRAP 0x1 ;  /* 0x000000040000795c */ /* 0x000fe20000300000 */
.L_x_10399:
[----:B------:R-:W-:Y:S01]  /*3150*/  IMAD R31, R18, 0x8, R2 ;  /* 0x00000008121f7824 */ /* 0x000fe200078e0202 */
[----:B------:R-:W-:Y:S01]  /*3160*/  SHF.L.U32 R80, R137, 0x1f, RZ ;  /* 0x0000001f89507819 */ /* 0x000fe200000006ff */
[----:B------:R-:W-:Y:S03]  /*3170*/  BSSY B1, `(.L_x_10400) ;  /* 0x0000003000017945 */ /* 0x000fe60003800000 */
[----:B------:R-:W0:Y:S02]  /*3180*/  SYNCS.PHASECHK.TRANS64.TRYWAIT P4, [R31+URZ+0x2d890], R80 ;  /* 0x02d890501f0075a7 */ /* 0x000e24000808017f */
[----:B0-----:R-:W-:Y:S05]  /*3190*/  @!P4 BRA `(.L_x_10401) ;  /* 0x0000015c0088c947 */ /* 0x001fea0003800000 */
.L_x_10650:
[----:B------:R-:W-:Y:S05]  /*31a0*/  BSYNC B1 ;  /* 0x0000000000017941 */ /* 0x000fea0003800000 */
.L_x_10400:
[----:B------:R-:W-:-:S03]  /*31b0*/  UMOV UR4, 0xffffffff ;  /* 0xffffffff00047882 */ /* 0x000fc60000000000 */
[----:B------:R-:W-:Y:S05]  /*31c0*/  BRA.DIV UR4, `(.L_x_10402) ;  /* 0x0000015e04907947 */ /* 0x000fea000b800000 */
[----:B------:R-:W1:Y:S04]  /*31d0*/  SHFL.IDX PT, R61, R61, RZ, 0x1e1f ;  /* 0x001e1fff3d3d7589 */ /* 0x000e6800000e0000 */
[----:B------:R-:W2:Y:S02]  /*31e0*/  SHFL.IDX PT, R60, R60, RZ, 0x1e1f ;  /* 0x001e1fff3c3c7589 */ /* 0x000ea400000e0000 */
.L_x_10654:
[----:B------:R-:W-:Y:S05]  /*31f0*/  @P3 BRA `(.L_x_10403) ;  /* 0x0000003800003947 */ /* 0x000fea0003800000 */
[----:B------:R-:W-:Y:S01]  /*3200*/  ISETP.NE.AND P3, PT, R28, RZ, PT ;  /* 0x000000ff1c00720c */ /* 0x000fe20003f65270 */
[----:B------:R-:W-:-:S12]  /*3210*/  BSSY B1, `(.L_x_10404) ;  /* 0x0000036000017945 */ /* 0x000fd80003800000 */
[----:B------:R-:W-:Y:S05]  /*3220*/  @!P3 BRA `(.L_x_10405) ;  /* 0x0000000000d0b947 */ /* 0x000fea0003800000 */
[----:B------:R3:W4:Y:S01]  /*3230*/  LDS.128 R12, [R35+0x15000] ;  /* 0x01500000230c7984 */ /* 0x0007220000000c00 */
[----:B------:R-:W-:Y:S01]  /*3240*/  ISETP.GE.AND P3, PT, R140, R98, PT ;  /* 0x000000628c00720c */ /* 0x000fe20003f66270 */
[----:B------:R-:W-:-:S12]  /*3250*/  BSSY B2, `(.L_x_10406) ;  /* 0x000002e000027945 */ /* 0x000fd80003800000 */
[----:B---3--:R-:W-:Y:S05]  /*3260*/  @P3 BRA `(.L_x_10407) ;  /* 0x0000000000b03947 */ /* 0x008fea0003800000 */
[--C-:B------:R-:W-:Y:S02]  /*3270*/  SHF.R.U64 R11, R56, 0x10, R57.reuse ;  /* 0x00000010380b7819 */ /* 0x100fe40000001239 */
[----:B------:R-:W-:Y:S02]  /*3280*/  SHF.R.U32.HI R56, RZ, 0x10, R57 ;  /* 0x00000010ff387819 */ /* 0x000fe40000011639 */
[--C-:B------:R-:W-:Y:S02]  /*3290*/  SHF.R.U64 R57, R58, 0x10, R59.reuse ;  /* 0x000000103a397819 */ /* 0x100fe4000000123b */
[----:B------:R-:W-:Y:S02]  /*32a0*/  SHF.R.U32.HI R58, RZ, 0x10, R59 ;  /* 0x00000010ff3a7819 */ /* 0x000fe4000001163b */
[----:B------:R-:W-:Y:S02]  /*32b0*/  PRMT R57, R83, 0x5410, R57 ;  /* 0x0000541053397816 */ /* 0x000fe40000000039 */
[----:B------:R-:W-:-:S02]  /*32c0*/  PRMT R11, R82, 0x5410, R11 ;  /* 0x00005410520b7816 */ /* 0x000fc4000000000b */
[----:B------:R-:W-:Y:S01]  /*32d0*/  PRMT R59, R82, 0x5432, R56 ;  /* 0x00005432523b7816 */ /* 0x000fe20000000038 */
[----:B----4-:R-:W-:Y:S01]  /*32e0*/  IMAD.U32 R82, R13, 0x10000, RZ ;  /* 0x000100000d527824 */ /* 0x010fe200078e00ff */
[----:B------:R-:W-:Y:S02]  /*32f0*/  PRMT R56, R83, 0x5432, R58 ;  /* 0x0000543253387816 */ /* 0x000fe4000000003a */
[----:B------:R-:W-:Y:S02]  /*3300*/  LOP3.LUT R108, R13, 0xffff0000, RZ, 0xc0, !PT ;  /* 0xffff00000d6c7812 */ /* 0x000fe400078ec0ff */
[C---:B------:R-:W-:Y:S01]  /*3310*/  LOP3.LUT R83, R57.reuse, 0xffff0000, RZ, 0xc0, !PT ;  /* 0xffff000039537812 */ /* 0x040fe200078ec0ff */
[----:B------:R-:W-:Y:S01]  /*3320*/  IMAD.U32 R57, R57, 0x10000, RZ ;  /* 0x0001000039397824 */ /* 0x000fe200078e00ff */
[C---:B------:R-:W-:Y:S01]  /*3330*/  LOP3.LUT R13, R11.reuse, 0xffff0000, RZ, 0xc0, !PT ;  /* 0xffff00000b0d7812 */ /* 0x040fe200078ec0ff */
[----:B------:R-:W-:Y:S02]  /*3340*/  IMAD.U32 R11, R11, 0x10000, RZ ;  /* 0x000100000b0b7824 */ /* 0x000fe400078e00ff */
[----:B------:R-:W-:-:S02]  /*3350*/  FMUL.FTZ R103, R108, R83 ;  /* 0x000000536c677220 */ /* 0x000fc40000410000 */
[-C--:B------:R-:W-:Y:S02]  /*3360*/  FMUL.FTZ R108, R108, R13.reuse ;  /* 0x0000000d6c6c7220 */ /* 0x080fe40000410000 */
[C---:B------:R-:W-:Y:S01]  /*3370*/  FFMA.FTZ R58, R82.reuse, R13, -R103 ;  /* 0x0000000d523a7223 */ /* 0x040fe20000010867 */
[C---:B------:R-:W-:Y:S02]  /*3380*/  IMAD.U32 R103, R59.reuse, 0x10000, RZ ;  /* 0x000100003b677824 */ /* 0x040fe400078e00ff */
[----:B------:R-:W-:Y:S01]  /*3390*/  FFMA.FTZ R13, R82, R83, R108 ;  /* 0x00000053520d7223 */ /* 0x000fe2000001006c */
[----:B------:R-:W-:Y:S01]  /*33a0*/  LOP3.LUT R82, R14, 0xffff0000, RZ, 0xc0, !PT ;  /* 0xffff00000e527812 */ /* 0x000fe200078ec0ff */
[----:B------:R-:W-:Y:S01]  /*33b0*/  IMAD.U32 R83, R56, 0x10000, RZ ;  /* 0x0001000038537824 */ /* 0x000fe200078e00ff */
[----:B------:R-:W-:Y:S01]  /*33c0*/  LOP3.LUT R59, R59, 0xffff0000, RZ, 0xc0, !PT ;  /* 0xffff00003b3b7812 */ /* 0x000fe200078ec0ff */
[----:B------:R-:W-:Y:S01]  /*33d0*/  IMAD.U32 R14, R14, 0x10000, RZ ;  /* 0x000100000e0e7824 */ /* 0x000fe200078e00ff */
[----:B------:R-:W-:Y:S01]  /*33e0*/  F2FP.BF16.F32.PACK_AB R13, R13, R58 ;  /* 0x0000003a0d0d723e */ /* 0x000fe200000010ff */
        /* <DEDUP_REMOVED lines=12> */
[----:B------:R-:W-:-:S03]  /*34b0*/  IMAD.U32 R12, R12, 0x10000, RZ ;  /* 0x000100000c0c7824 */ /* 0x000fc600078e00ff */
[----:B------:R-:W-:Y:S01]  /*34c0*/  F2FP.BF16.F32.PACK_AB R15, R14, R15 ;  /* 0x0000000f0e0f723e */ /* 0x000fe200000010ff */
[C---:B------:R-:W-:Y:S01]  /*34d0*/  FMUL.FTZ R59, R56.reuse, R57 ;  /* 0x00000039383b7220 */ /* 0x040fe20000410000 */
[----:B------:R-:W-:Y:S01]  /*34e0*/  FMUL.FTZ R56, R56, R11 ;  /* 0x0000000b38387220 */ /* 0x000fe20000410000 */
[----:B------:R-:W-:Y:S02]  /*34f0*/  F2FP.BF16.F32.PACK_AB R14, R82, R105 ;  /* 0x00000069520e723e */ /* 0x000fe400000010ff */
[C---:B------:R-:W-:Y:S01]  /*3500*/  FFMA.FTZ R59, R12.reuse, R11, -R59 ;  /* 0x0000000b0c3b7223 */ /* 0x040fe2000001083b */
[----:B------:R-:W-:-:S05]  /*3510*/  FFMA.FTZ R56, R12, R57, R56 ;  /* 0x000000390c387223 */ /* 0x000fca0000010038 */
[----:B------:R-:W-:-:S07]  /*3520*/  F2FP.BF16.F32.PACK_AB R12, R56, R59 ;  /* 0x0000003b380c723e */ /* 0x000fce00000010ff */
.L_x_10407:
[----:B------:R-:W-:Y:S05]  /*3530*/  BSYNC B2 ;  /* 0x0000000000027941 */ /* 0x000fea0003800000 */
.L_x_10406:
[----:B--2---:R-:W-:-:S04]  /*3540*/  LEA R56, P3, R16, R60, 0x1 ;  /* 0x0000003c10387211 */ /* 0x004fc800078608ff */
[----:B-1----:R-:W-:-:S05]  /*3550*/  LEA.HI.X R57, R16, R61, R17, 0x1, P3 ;  /* 0x0000003d10397211 */ /* 0x002fca00018f0c11 */
[----:B----4-:R3:W-:Y:S04]  /*3560*/  ST.E.128 desc[UR42][R56.64], R12 ;  /* 0x0000000c38007985 */ /* 0x0107e8000c101d2a */
.L_x_10405:
[----:B------:R-:W-:Y:S05]  /*3570*/  BSYNC B1 ;  /* 0x0000000000017941 */ /* 0x000fea0003800000 */
.L_x_10404:
[----:B------:R-:W-:Y:S01]  /*3580*/  ISETP.NE.AND P3, PT, R29, RZ, PT ;  /* 0x000000ff1d00720c */ /* 0x000fe20003f65270 */
[----:B------:R-:W-:-:S12]  /*3590*/  BSSY B1, `(.L_x_10408) ;  /* 0x0000039000017945 */ /* 0x000fd80003800000 */
[----:B------:R-:W-:Y:S05]  /*35a0*/  @!P3 BRA `(.L_x_10409) ;  /* 0x0000000000dcb947 */ /* 0x000fea0003800000 */
[----:B------:R-:W4:Y:S01]  /*35b0*/  LDL R11, [R1+0x20] ;  /* 0x00002000010b7983 */ /* 0x000f220000100800 */
[----:B------:R-:W-:Y:S03]  /*35c0*/  BSSY B2, `(.L_x_10410) ;  /* 0x0000030000027945 */ /* 0x000fe60003800000 */
[----:B---3--:R3:W0:Y:S01]  /*35d0*/  LDS.128 R12, [R32+0x15000] ;  /* 0x01500000200c7984 */ /* 0x0086220000000c00 */
[----:B----4-:R-:W-:-:S13]  /*35e0*/  ISETP.GE.AND P3, PT, R11, R98, PT ;  /* 0x000000620b00720c */ /* 0x010fda0003f66270 */
[----:B0--3--:R-:W-:Y:S05]  /*35f0*/  @P3 BRA `(.L_x_10411) ;  /* 0x0000000000b03947 */ /* 0x009fea0003800000 */
[--C-:B------:R-:W-:Y:S01]  /*3600*/  SHF.R.U64 R11, R52, 0x10, R53.reuse ;  /* 0x00000010340b7819 */ /* 0x100fe20000001235 */
[C---:B------:R-:W-:Y:S01]  /*3610*/  IMAD.U32 R56, R13.reuse, 0x10000, RZ ;  /* 0x000100000d387824 */ /* 0x040fe200078e00ff */
[----:B------:R-:W-:Y:S02]  /*3620*/  SHF.R.U32.HI R52, RZ, 0x10, R53 ;  /* 0x00000010ff347819 */ /* 0x000fe40000011635 */
[----:B------:R-:W-:Y:S02]  /*3630*/  SHF.R.U64 R53, R54, 0x10, R55 ;  /* 0x0000001036357819 */ /* 0x000fe40000001237 */
[----:B------:R-:W-:Y:S02]  /*3640*/  PRMT R11, R116, 0x5410, R11 ;  /* 0x00005410740b7816 */ /* 0x000fe4000000000b */
[----:B------:R-:W-:Y:S02]  /*3650*/  PRMT R53, R118, 0x5410, R53 ;  /* 0x0000541076357816 */ /* 0x000fe40000000035 */
[----:B------:R-:W-:-:S02]  /*3660*/  LOP3.LUT R58, R13, 0xffff0000, RZ, 0xc0, !PT ;  /* 0xffff00000d3a7812 */ /* 0x000fc400078ec0ff */
[C---:B------:R-:W-:Y:S01]  /*3670*/  LOP3.LUT R57, R53.reuse, 0xffff0000, RZ, 0xc0, !PT ;  /* 0xffff000035397812 */ /* 0x040fe200078ec0ff */
[----:B------:R-:W-:Y:S01]  /*3680*/  IMAD.U32 R53, R53, 0x10000, RZ ;  /* 0x0001000035357824 */ /* 0x000fe200078e00ff */
[C---:B------:R-:W-:Y:S01]  /*3690*/  LOP3.LUT R13, R11.reuse, 0xffff0000, RZ, 0xc0, !PT ;  /* 0xffff00000b0d7812 */ /* 0x040fe200078ec0ff */
[----:B------:R-:W-:Y:S01]  /*36a0*/  IMAD.U32 R11, R11, 0x10000, RZ ;  /* 0x000100000b0b7824 */ /* 0x000fe200078e00ff */
[----:B------:R-:W-:Y:S01]  /*36b0*/  SHF.R.U32.HI R54, RZ, 0x10, R55 ;  /* 0x00000010ff367819 */ /* 0x000fe20000011637 */
[----:B------:R-:W-:Y:S01]  /*36c0*/  FMUL.FTZ R59, R58, R57 ;  /* 0x000000393a3b7220 */ /* 0x000fe20000410000 */
[----:B------:R-:W-:Y:S01]  /*36d0*/  PRMT R55, R104, 0x5432, R52 ;  /* 0x0000543268377816 */ /* 0x000fe20000000034 */
[-C--:B------:R-:W-:Y:S01]  /*36e0*/  FMUL.FTZ R58, R58, R13.reuse ;  /* 0x0000000d3a3a7220 */ /* 0x080fe20000410000 */
[----:B------:R-:W-:Y:S01]  /*36f0*/  PRMT R52, R107, 0x5432, R54 ;  /* 0x000054326b347816 */ /* 0x000fe20000000036 */
[C---:B------:R-:W-:Y:S02]  /*3700*/  FFMA.FTZ R54, R56.reuse, R13, -R59 ;  /* 0x0000000d38367223 */ /* 0x040fe4000001083b */
[----:B------:R-:W-:Y:S01]  /*3710*/  FFMA.FTZ R13, R56, R57, R58 ;  /* 0x00000039380d7223 */ /* 0x000fe2000001003a */
[----:B------:R-:W-:Y:S01]  /*3720*/  LOP3.LUT R56, R14, 0xffff0000, RZ, 0xc0, !PT ;  /* 0xffff00000e387812 */ /* 0x000fe200078ec0ff */
[----:B------:R-:W-:-:S02]  /*3730*/  IMAD.U32 R57, R52, 0x10000, RZ ;  /* 0x0001000034397824 */ /* 0x000fc400078e00ff */
[C---:B------:R-:W-:Y:S01]  /*3740*/  IMAD.U32 R59, R55.reuse, 0x10000, RZ ;  /* 0x00010000373b7824 */ /* 0x040fe200078e00ff */
[----:B------:R-:W-:Y:S01]  /*3750*/  LOP3.LUT R55, R55, 0xffff0000, RZ, 0xc0, !PT ;  /* 0xffff000037377812 */ /* 0x000fe200078ec0ff */
[----:B------:R-:W-:Y:S01]  /*3760*/  FMUL.FTZ R83, R56, R57 ;  /* 0x0000003938537220 */ /* 0x000fe20000410000 */
[----:B------:R-:W-:Y:S02]  /*3770*/  IMAD.U32 R14, R14, 0x10000, RZ ;  /* 0x000100000e0e7824 */ /* 0x000fe400078e00ff */
[-C--:B------:R-:W-:Y:S01]  /*3780*/  FMUL.FTZ R56, R56, R59.reuse ;  /* 0x0000003b38387220 */ /* 0x080fe20000410000 */
[----:B------:R-:W-:Y:S01]  /*3790*/  F2FP.BF16.F32.PACK_AB R13, R13, R54 ;  /* 0x000000360d0d723e */ /* 0x000fe200000010ff */
[C---:B------:R-:W-:Y:S02]  /*37a0*/  FFMA.FTZ R83, R14.reuse, R59, -R83 ;  /* 0x0000003b0e537223 */ /* 0x040fe40000010853 */
        /* <DEDUP_REMOVED lines=17> */
.L_x_10411:
[----:B------:R-:W-:Y:S05]  /*38c0*/  BSYNC B2 ;  /* 0x0000000000027941 */ /* 0x000fea0003800000 */
.L_x_10410:
[----:B------:R-:W-:Y:S02]  /*38d0*/  IMAD.SHL.U32 R11, R148, 0x8, RZ ;  /* 0x00000008940b7824 */ /* 0x000fe400078e00ff */
[----:B--2---:R-:W-:Y:S02]  /*38e0*/  IMAD.MOV.U32 R52, RZ, RZ, R60 ;  /* 0x000000ffff347224 */ /* 0x004fe400078e003c */
[----:B-1----:R-:W-:Y:S02]  /*38f0*/  IMAD.MOV.U32 R53, RZ, RZ, R61 ;  /* 0x000000ffff357224 */ /* 0x002fe400078e003d */
[----:B------:R-:W-:-:S05]  /*3900*/  IMAD.WIDE R52, R11, 0x2, R52 ;  /* 0x000000020b347825 */ /* 0x000fca00078e0234 */
[----:B------:R4:W-:Y:S02]  /*3910*/  ST.E.128 desc[UR42][R52.64], R12 ;  /* 0x0000000c34007985 */ /* 0x0009e4000c101d2a */
.L_x_10409:
[----:B------:R-:W-:Y:S05]  /*3920*/  BSYNC B1 ;  /* 0x0000000000017941 */ /* 0x000fea0003800000 */
.L_x_10408:
[----:B------:R-:W-:Y:S01]  /*3930*/  ISETP.NE.AND P3, PT, R30, RZ, PT ;  /* 0x000000ff1e00720c */ /* 0x000fe20003f65270 */
[----:B------:R-:W-:-:S12]  /*3940*/  BSSY B1, `(.L_x_10412) ;  /* 0x0000039000017945 */ /* 0x000fd80003800000 */
[----:B------:R-:W-:Y:S05]  /*3950*/  @!P3 BRA `(.L_x_10413) ;  /* 0x0000000000dcb947 */ /* 0x000fea0003800000 */
[----:B------:R-:W5:Y:S01]  /*3960*/  LDL R11, [R1+0x18] ;  /* 0x00001800010b7983 */ /* 0x000f620000100800 */
[----:B------:R-:W-:Y:S03]  /*3970*/  BSSY B2, `(.L_x_10414) ;  /* 0x0000030000027945 */ /* 0x000fe60003800000 */
[----:B---34-:R3:W4:Y:S01]  /*3980*/  LDS.128 R12, [R35+0x17000] ;  /* 0x01700000230c7984 */ /* 0x0187220000000c00 */
[----:B-----5:R-:W-:-:S13]  /*3990*/  ISETP.GE.AND P3, PT, R11, R98, PT ;  /* 0x000000620b00720c */ /* 0x020fda0003f66270 */
[----:B---34-:R-:W-:Y:S05]  /*39a0*/  @P3 BRA `(.L_x_10415) ;  /* 0x0000000000b03947 */ /* 0x018fea0003800000 */
[----:B------:R-:W-:Y:S02]  /*39b0*/  SHF.R.U64 R50, R50, 0x10, R51 ;  /* 0x0000001032327819 */ /* 0x000fe40000001233 */
[----:B------:R-:W-:Y:S01]  /*39c0*/  SHF.R.U64 R11, R48, 0x10, R49 ;  /* 0x00000010300b7819 */ /* 0x000fe20000001231 */
[C---:B------:R-:W-:Y:S01]  /*39d0*/  IMAD.U32 R48, R13.reuse, 0x10000, RZ ;  /* 0x000100000d307824 */ /* 0x040fe200078e00ff */
[----:B------:R-:W-:Y:S02]  /*39e0*/  PRMT R50, R106, 0x5432, R50 ;  /* 0x000054326a327816 */ /* 0x000fe40000000032 */
[----:B------:R-:W-:Y:S02]  /*39f0*/  PRMT R11, R62, 0x5432, R11 ;  /* 0x000054323e0b7816 */ /* 0x000fe4000000000b */
[----:B------:R-:W-:Y:S02]  /*3a00*/  LOP3.LUT R54, R13, 0xffff0000, RZ, 0xc0, !PT ;  /* 0xffff00000d367812 */ /* 0x000fe400078ec0ff */
[C---:B------:R-:W-:Y:S01]  /*3a10*/  LOP3.LUT R53, R50.reuse, 0xffff0000, RZ, 0xc0, !PT ;  /* 0xffff000032357812 */ /* 0x040fe200078ec0ff */
[----:B------:R-:W-:Y:S01]  /*3a20*/  IMAD.U32 R50, R50, 0x10000, RZ ;  /* 0x0001000032327824 */ /* 0x000fe200078e00ff */
[----:B------:R-:W-:-:S02]  /*3a30*/  SHF.R.U32.HI R52, RZ, 0x10, R49 ;  /* 0x00000010ff347819 */ /* 0x000fc40000011631 */
[C---:B------:R-:W-:Y:S01]  /*3a40*/  LOP3.LUT R49, R11.reuse, 0xffff0000, RZ, 0xc0, !PT ;  /* 0xffff00000b317812 */ /* 0x040fe200078ec0ff */
[C---:B------:R-:W-:Y:S01]  /*3a50*/  FMUL.FTZ R13, R54.reuse, R53 ;  /* 0x00000035360d7220 */ /* 0x040fe20000410000 */
[----:B------:R-:W-:Y:S01]  /*3a60*/  SHF.R.U32.HI R51, RZ, 0x10, R51 ;  /* 0x00000010ff337819 */ /* 0x000fe20000011633 */
[----:B------:R-:W-:Y:S02]  /*3a70*/  IMAD.U32 R11, R11, 0x10000, RZ ;  /* 0x000100000b0b7824 */ /* 0x000fe400078e00ff */
[-C--:B------:R-:W-:Y:S01]  /*3a80*/  FMUL.FTZ R54, R54, R49.reuse ;  /* 0x0000003136367220 */ /* 0x080fe20000410000 */
[C---:B------:R-:W-:Y:S01]  /*3a90*/  FFMA.FTZ R49, R48.reuse, R49, -R13 ;  /* 0x0000003130317223 */ /* 0x040fe2000001080d */
[----:B------:R-:W-:Y:S02]  /*3aa0*/  PRMT R51, R117, 0x5410, R51 ;  /* 0x0000541075337816 */ /* 0x000fe40000000033 */
[----:B------:R-:W-:Y:S01]  /*3ab0*/  PRMT R13, R63, 0x5432, R52 ;  /* 0x000054323f0d7816 */ /* 0x000fe20000000034 */
[----:B------:R-:W-:Y:S01]  /*3ac0*/  FFMA.FTZ R48, R48, R53, R54 ;  /* 0x0000003530307223 */ /* 0x000fe20000010036 */
        /* <DEDUP_REMOVED lines=8> */
[C---:B------:R-:W-:Y:S02]  /*3b50*/  IMAD.U32 R54, R15.reuse, 0x10000, RZ ;  /* 0x000100000f367824 */ /* 0x040fe400078e00ff */
        /* <DEDUP_REMOVED lines=9> */
[CC--:B------:R-:W-:Y:S01]  /*3bf0*/  FMUL.FTZ R51, R13.reuse, R50.reuse ;  /* 0x000000320d337220 */ /* 0x0c0fe20000410000 */
[----:B------:R-:W-:Y:S01]  /*3c00*/  FMUL.FTZ R13, R13, R11 ;  /* 0x0000000b0d0d7220 */ /* 0x000fe20000410000 */
[----:B------:R-:W-:Y:S02]  /*3c10*/  F2FP.BF16.F32.PACK_AB R15, R14, R15 ;  /* 0x0000000f0e0f723e */ /* 0x000fe400000010ff */
[C---:B------:R-:W-:Y:S01]  /*3c20*/  FFMA.FTZ R11, R12.reuse, R11, -R51 ;  /* 0x0000000b0c0b7223 */ /* 0x040fe20000010833 */
[----:B------:R-:W-:Y:S01]  /*3c30*/  FFMA.FTZ R12, R12, R50, R13 ;  /* 0x000000320c0c7223 */ /* 0x000fe2000001000d */
[----:B------:R-:W-:Y:S02]  /*3c40*/  F2FP.BF16.F32.PACK_AB R13, R48, R49 ;  /* 0x00000031300d723e */ /* 0x000fe400000010ff */
[----:B------:R-:W-:Y:S02]  /*3c50*/  F2FP.BF16.F32.PACK_AB R14, R52, R57 ;  /* 0x00000039340e723e */ /* 0x000fe400000010ff */
[----:B------:R-:W-:-:S07]  /*3c60*/  F2FP.BF16.F32.PACK_AB R12, R12, R11 ;  /* 0x0000000b0c0c723e */ /* 0x000fce00000010ff */
.L_x_10415:
[----:B------:R-:W-:Y:S05]  /*3c70*/  BSYNC B2 ;  /* 0x0000000000027941 */ /* 0x000fea0003800000 */
.L_x_10414:
[----:B------:R-:W-:Y:S02]  /*3c80*/  IMAD.SHL.U32 R11, R149, 0x8, RZ ;  /* 0x00000008950b7824 */ /* 0x000fe400078e00ff */
[----:B--2---:R-:W-:Y:S02]  /*3c90*/  IMAD.MOV.U32 R48, RZ, RZ, R60 ;  /* 0x000000ffff307224 */ /* 0x004fe400078e003c */
[----:B-1----:R-:W-:Y:S02]  /*3ca0*/  IMAD.MOV.U32 R49, RZ, RZ, R61 ;  /* 0x000000ffff317224 */ /* 0x002fe400078e003d */
[----:B------:R-:W-:-:S05]  /*3cb0*/  IMAD.WIDE R48, R11, 0x2, R48 ;  /* 0x000000020b307825 */ /* 0x000fca00078e0230 */
[----:B------:R1:W-:Y:S02]  /*3cc0*/  ST.E.128 desc[UR42][R48.64], R12 ;  /* 0x0000000c30007985 */ /* 0x0003e4000c101d2a */
.L_x_10413:
[----:B------:R-:W-:Y:S05]  /*3cd0*/  BSYNC B1 ;  /* 0x0000000000017941 */ /* 0x000fea0003800000 */
.L_x_10412:
[----:B------:R-:W-:Y:S01]  /*3ce0*/  LOP3.LUT P3, RZ, R21, 0x8, RZ, 0xc0, !PT ;  /* 0x0000000815ff7812 */ /* 0x000fe2000786c0ff */
[----:B------:R-:W-:-:S12]  /*3cf0*/  BSSY B1, `(.L_x_10416) ;  /* 0x0000038000017945 */ /* 0x000fd80003800000 */
[----:B------:R-:W-:Y:S05]  /*3d00*/  @!P3 BRA `(.L_x_10417) ;  /* 0x0000000000d8b947 */ /* 0x000fea0003800000 */
[----:B------:R-:W5:Y:S01]  /*3d10*/  LDL R11, [R1+0x1c] ;  /* 0x00001c00010b7983 */ /* 0x000f620000100800 */
[C---:B-12---:R-:W-:Y:S01]  /*3d20*/  LEA R48, P3, R22.reuse, R60, 0x1 ;  /* 0x0000003c16307211 */ /* 0x046fe200078608ff */
[----:B------:R-:W-:Y:S02]  /*3d30*/  BSSY B2, `(.L_x_10418) ;  /* 0x0000032000027945 */ /* 0x000fe40003800000 */
[----:B---34-:R1:W2:Y:S01]  /*3d40*/  LDS.128 R12, [R32+0x17000] ;  /* 0x01700000200c7984 */ /* 0x0182a20000000c00 */
[----:B------:R-:W-:Y:S02]  /*3d50*/  LEA.HI.X R49, R22, R61, R153, 0x1, P3 ;  /* 0x0000003d16317211 */ /* 0x000fe400018f0c99 */
[----:B-----5:R-:W-:-:S13]  /*3d60*/  ISETP.GE.AND P3, PT, R11, R98, PT ;  /* 0x000000620b00720c */ /* 0x020fda0003f66270 */
[----:B-12---:R-:W-:Y:S05]  /*3d70*/  @P3 BRA `(.L_x_10419) ;  /* 0x0000000000b43947 */ /* 0x006fea0003800000 */
[----:B------:R-:W-:Y:S02]  /*3d80*/  SHF.R.U64 R11, R46, 0x10, R47 ;  /* 0x000000102e0b7819 */ /* 0x000fe4000000122f */
[----:B------:R-:W-:Y:S02]  /*3d90*/  SHF.R.U64 R51, R44, 0x10, R45 ;  /* 0x000000102c337819 */ /* 0x000fe4000000122d */
[----:B------:R-:W-:Y:S02]  /*3da0*/  PRMT R114, R114, 0x5410, R11 ;  /* 0x0000541072727816 */ /* 0x000fe4000000000b */
[----:B------:R-:W-:Y:S02]  /*3db0*/  PRMT R112, R112, 0x5410, R51 ;  /* 0x0000541070707816 */ /* 0x000fe40000000033 */
[----:B------:R-:W-:Y:S02]  /*3dc0*/  SHF.R.U32.HI R44, RZ, 0x10, R47 ;  /* 0x00000010ff2c7819 */ /* 0x000fe4000001162f */
[----:B------:R-:W-:-:S02]  /*3dd0*/  SHF.R.U32.HI R50, RZ, 0x10, R45 ;  /* 0x00000010ff327819 */ /* 0x000fc4000001162d */
[----:B------:R-:W-:Y:S02]  /*3de0*/  LOP3.LUT R11, R13, 0xffff0000, RZ, 0xc0, !PT ;  /* 0xffff00000d0b7812 */ /* 0x000fe400078ec0ff */
[C---:B------:R-:W-:Y:S01]  /*3df0*/  LOP3.LUT R46, R114.reuse, 0xffff0000, RZ, 0xc0, !PT ;  /* 0xffff0000722e7812 */ /* 0x040fe200078ec0ff */
[----:B------:R-:W-:Y:S01]  /*3e00*/  IMAD.U32 R114, R114, 0x10000, RZ ;  /* 0x0001000072727824 */ /* 0x000fe200078e00ff */
[C---:B------:R-:W-:Y:S01]  /*3e10*/  LOP3.LUT R45, R112.reuse, 0xffff0000, RZ, 0xc0, !PT ;  /* 0xffff0000702d7812 */ /* 0x040fe200078ec0ff */
[----:B------:R-:W-:Y:S01]  /*3e20*/  IMAD.U32 R112, R112, 0x10000, RZ ;  /* 0x0001000070707824 */ /* 0x000fe200078e00ff */
[----:B------:R-:W-:Y:S01]  /*3e30*/  PRMT R115, R115, 0x5410, R44 ;  /* 0x0000541073737816 */ /* 0x000fe2000000002c */
[----:B------:R-:W-:Y:S02]  /*3e40*/  IMAD.U32 R44, R13, 0x10000, RZ ;  /* 0x000100000d2c7824 */ /* 0x000fe400078e00ff */
[C---:B------:R-:W-:Y:S01]  /*3e50*/  FMUL.FTZ R13, R11.reuse, R46 ;  /* 0x0000002e0b0d7220 */ /* 0x040fe20000410000 */
[----:B------:R-:W-:Y:S01]  /*3e60*/  FMUL.FTZ R47, R11, R45 ;  /* 0x0000002d0b2f7220 */ /* 0x000fe20000410000 */
[----:B------:R-:W-:-:S02]  /*3e70*/  PRMT R113, R113, 0x5410, R50 ;  /* 0x0000541071717816 */ /* 0x000fc40000000032 */
[C---:B------:R-:W-:Y:S01]  /*3e80*/  FFMA.FTZ R11, R44.reuse, R45, -R13 ;  /* 0x0000002d2c0b7223 */ /* 0x040fe2000001080d */
[----:B------:R-:W-:Y:S01]  /*3e90*/  FFMA.FTZ R44, R44, R46, R47 ;  /* 0x0000002e2c2c7223 */ /* 0x000fe2000001002f */
[C---:B------:R-:W-:Y:S01]  /*3ea0*/  LOP3.LUT R13, R14.reuse, 0xffff0000, RZ, 0xc0, !PT ;  /* 0xffff00000e0d7812 */ /* 0x040fe200078ec0ff */
[C---:B------:R-:W-:Y:S01]  /*3eb0*/  IMAD.U32 R46, R115.reuse, 0x10000, RZ ;  /* 0x00010000732e7824 */ /* 0x040fe200078e00ff */
[----:B------:R-:W-:Y:S01]  /*3ec0*/  LOP3.LUT R115, R115, 0xffff0000, RZ, 0xc0, !PT ;  /* 0xffff000073737812 */ /* 0x000fe200078ec0ff */
[C---:B------:R-:W-:Y:S01]  /*3ed0*/  IMAD.U32 R45, R113.reuse, 0x10000, RZ ;  /* 0x00010000712d7824 */ /* 0x040fe200078e00ff */
[----:B------:R-:W-:Y:S01]  /*3ee0*/  LOP3.LUT R113, R113, 0xffff0000, RZ, 0xc0, !PT ;  /* 0xffff000071717812 */ /* 0x000fe200078ec0ff */
[----:B------:R-:W-:Y:S02]  /*3ef0*/  IMAD.U32 R14, R14, 0x10000, RZ ;  /* 0x000100000e0e7824 */ /* 0x000fe400078e00ff */
[C---:B------:R-:W-:Y:S01]  /*3f00*/  FMUL.FTZ R47, R13.reuse, R46 ;  /* 0x0000002e0d2f7220 */ /* 0x040fe20000410000 */
[----:B------:R-:W-:Y:S01]  /*3f10*/  FMUL.FTZ R51, R13, R45 ;  /* 0x0000002d0d337220 */ /* 0x000fe20000410000 */
[----:B------:R-:W-:-:S02]  /*3f20*/  F2FP.BF16.F32.PACK_AB R11, R44, R11 ;  /* 0x0000000b2c0b723e */ /* 0x000fc400000010ff */
[----:B------:R-:W-:Y:S01]  /*3f30*/  FFMA.FTZ R13, R14, R45, -R47 ;  /* 0x0000002d0e0d7223 */ /* 0x000fe2000001082f */
[----:B------:R-:W-:Y:S01]  /*3f40*/  LOP3.LUT R47, R12, 0xffff0000, RZ, 0xc0, !PT ;  /* 0xffff00000c2f7812 */ /* 0x000fe200078ec0ff */
[----:B------:R-:W-:Y:S01]  /*3f50*/  FFMA.FTZ R14, R14, R46, R51 ;  /* 0x0000002e0e0e7223 */ /* 0x000fe20000010033 */
[C---:B------:R-:W-:Y:S01]  /*3f60*/  LOP3.LUT R45, R15.reuse, 0xffff0000, RZ, 0xc0, !PT ;  /* 0xffff00000f2d7812 */ /* 0x040fe200078ec0ff */
[----:B------:R-:W-:Y:S02]  /*3f70*/  IMAD.U32 R46, R15, 0x10000, RZ ;  /* 0x000100000f2e7824 */ /* 0x000fe400078e00ff */
[----:B------:R-:W-:Y:S02]  /*3f80*/  IMAD.U32 R15, R12, 0x10000, RZ ;  /* 0x000100000c0f7824 */ /* 0x000fe400078e00ff */
[----:B------:R-:W-:Y:S01]  /*3f90*/  FMUL.FTZ R12, R47, R114 ;  /* 0x000000722f0c7220 */ /* 0x000fe20000410000 */
[C---:B------:R-:W-:Y:S01]  /*3fa0*/  FMUL.FTZ R51, R45.reuse, R115 ;  /* 0x000000732d337220 */ /* 0x040fe20000410000 */
[-C--:B------:R-:W-:Y:S01]  /*3fb0*/  FMUL.FTZ R50, R45, R113.reuse ;  /* 0x000000712d327220 */ /* 0x080fe20000410000 */
[-C--:B------:R-:W-:Y:S01]  /*3fc0*/  FMUL.FTZ R47, R47, R112.reuse ;  /* 0x000000702f2f7220 */ /* 0x080fe20000410000 */
[C---:B------:R-:W-:Y:S01]  /*3fd0*/  FFMA.FTZ R12, R15.reuse, R112, -R12 ;  /* 0x000000700f0c7223 */ /* 0x040fe2000001080c */
[C---:B------:R-:W-:Y:S01]  /*3fe0*/  FFMA.FTZ R51, R46.reuse, R113, -R51 ;  /* 0x000000712e337223 */ /* 0x040fe20000010833 */
[----:B------:R-:W-:Y:S01]  /*3ff0*/  FFMA.FTZ R50, R46, R115, R50 ;  /* 0x000000732e327223 */ /* 0x000fe20000010032 */
[----:B------:R-:W-:Y:S01]  /*4000*/  FFMA.FTZ R47, R15, R114, R47 ;  /* 0x000000720f2f7223 */ /* 0x000fe2000001002f */
[----:B------:R-:W-:Y:S01]  /*4010*/  F2FP.BF16.F32.PACK_AB R14, R14, R13 ;  /* 0x0000000d0e0e723e */ /* 0x000fe200000010ff */
[----:B------:R-:W-:-:S02]  /*4020*/  IMAD.MOV.U32 R13, RZ, RZ, R11 ;  /* 0x000000ffff0d7224 */ /* 0x000fc400078e000b */
[----:B------:R-:W-:Y:S02]  /*4030*/  F2FP.BF16.F32.PACK_AB R15, R50, R51 ;  /* 0x00000033320f723e */ /* 0x000fe400000010ff */
[----:B------:R-:W-:-:S07]  /*4040*/  F2FP.BF16.F32.PACK_AB R12, R47, R12 ;  /* 0x0000000c2f0c723e */ /* 0x000fce00000010ff */
.L_x_10419:
[----:B------:R-:W-:Y:S05]  /*4050*/  BSYNC B2 ;  /* 0x0000000000027941 */ /* 0x000fea0003800000 */
.L_x_10418:
[----:B------:R1:W-:Y:S02]  /*4060*/  ST.E.128 desc[UR42][R48.64], R12 ;  /* 0x0000000c30007985 */ /* 0x0003e4000c101d2a */
.L_x_10417:
[----:B------:R-:W-:Y:S05]  /*4070*/  BSYNC B1 ;  /* 0x0000000000017941 */ /* 0x000fea0003800000 */
.L_x_10416:
[----:B------:R-:W-:Y:S01]  /*4080*/  LOP3.LUT P3, RZ, R21, 0x10, RZ, 0xc0, !PT ;  /* 0x0000001015ff7812 */ /* 0x000fe2000786c0ff */
[----:B------:R-:W-:-:S12]  /*4090*/  BSSY B1, `(.L_x_10420) ;  /* 0x0000037000017945 */ /* 0x000fd80003800000 */
[----:B------:R-:W-:Y:S05]  /*40a0*/  @!P3 BRA `(.L_x_10421) ;  /* 0x0000000000d4b947 */ /* 0x000fea0003800000 */
[----:B------:R-:W5:Y:S01]  /*40b0*/  LDL R11, [R1+0x24] ;  /* 0x00002400010b7983 */ /* 0x000f620000100800 */
[C---:B--2---:R-:W-:Y:S01]  /*40c0*/  LEA R44, P3, R19.reuse, R60, 0x1 ;  /* 0x0000003c132c7211 */ /* 0x044fe200078608ff */
[----:B------:R-:W-:Y:S02]  /*40d0*/  BSSY B2, `(.L_x_10422) ;  /* 0x0000031000027945 */ /* 0x000fe40003800000 */
[----:B-1-34-:R1:W2:Y:S01]  /*40e0*/  LDS.128 R12, [R35+0x19000] ;  /* 0x01900000230c7984 */ /* 0x01a2a20000000c00 */
[----:B------:R-:W-:Y:S02]  /*40f0*/  LEA.HI.X R45, R19, R61, R152, 0x1, P3 ;  /* 0x0000003d132d7211 */ /* 0x000fe400018f0c98 */
[----:B-----5:R-:W-:-:S13]  /*4100*/  ISETP.GE.AND P3, PT, R11, R98, PT ;  /* 0x000000620b00720c */ /* 0x020fda0003f66270 */
[----:B-12---:R-:W-:Y:S05]  /*4110*/  @P3 BRA `(.L_x_10423) ;  /* 0x0000000000b03947 */ /* 0x006fea0003800000 */
[----:B------:R-:W-:Y:S02]  /*4120*/  SHF.R.U64 R47, R42, 0x10, R43 ;  /* 0x000000102a2f7819 */ /* 0x000fe4000000122b */
[----:B------:R-:W-:Y:S01]  /*4130*/  SHF.R.U64 R48, R40, 0x10, R41 ;  /* 0x0000001028307819 */ /* 0x000fe20000001229 */
        /* <DEDUP_REMOVED lines=10> */
[C---:B------:R-:W-:Y:S01]  /*41e0*/  LOP3.LUT R48, R110.reuse, 0xffff0000, RZ, 0xc0, !PT ;  /* 0xffff00006e307812 */ /* 0x040fe200078ec0ff */
        /* <DEDUP_REMOVED lines=20> */
[----:B------:R-:W-:Y:S01]  /*4330*/  FMUL.FTZ R48, R11, R109 ;  /* 0x0000006d0b307220 */ /* 0x000fe20000410000 */
[CC--:B------:R-:W-:Y:S01]  /*4340*/  FMUL.FTZ R40, R42.reuse, R110.reuse ;  /* 0x0000006e2a287220 */ /* 0x0c0fe20000410000 */
        /* <DEDUP_REMOVED lines=9> */
.L_x_10423:
[----:B------:R-:W-:Y:S05]  /*43e0*/  BSYNC B2 ;  /* 0x0000000000027941 */ /* 0x000fea0003800000 */
.L_x_10422:
[----:B------:R1:W-:Y:S02]  /*43f0*/  ST.E.128 desc[UR42][R44.64], R12 ;  /* 0x0000000c2c007985 */ /* 0x0003e4000c101d2a */
.L_x_10421:
[----:B------:R-:W-:Y:S05]  /*4400*/  BSYNC B1 ;  /* 0x0000000000017941 */ /* 0x000fea0003800000 */
.L_x_10420:
[----:B------:R-:W-:-:S13]  /*4410*/  LOP3.LUT P3, RZ, R21, 0x20, RZ, 0xc0, !PT ;  /* 0x0000002015ff7812 */ /* 0x000fda000786c0ff */
        /* <DEDUP_REMOVED lines=8> */
[--C-:B------:R-:W-:Y:S01]  /*44a0*/  SHF.R.U64 R43, R36, 0x10, R37.reuse ;  /* 0x00000010242b7819 */ /* 0x100fe20000001225 */
[----:B------:R-:W-:Y:S01]  /*44b0*/  IMAD.U32 R36, R14, 0x10000, RZ ;  /* 0x000100000e247824 */ /* 0x000fe200078e00ff */
[----:B------:R-:W-:Y:S02]  /*44c0*/  SHF.R.U32.HI R42, RZ, 0x10, R37 ;  /* 0x00000010ff2a7819 */ /* 0x000fe40000011625 */
[----:B------:R-:W-:Y:S02]  /*44d0*/  SHF.R.U64 R37, R38, 0x10, R39 ;  /* 0x0000001026257819 */ /* 0x000fe40000001227 */
[----:B------:R-:W-:Y:S02]  /*44e0*/  PRMT R62, R62, 0x5410, R43 ;  /* 0x000054103e3e7816 */ /* 0x000fe4000000002b */
[----:B------:R-:W-:Y:S02]  /*44f0*/  PRMT R104, R104, 0x5410, R37 ;  /* 0x0000541068687816 */ /* 0x000fe40000000025 */
[----:B------:R-:W-:-:S02]  /*4500*/  SHF.R.U32.HI R39, RZ, 0x10, R39 ;  /* 0x00000010ff277819 */ /* 0x000fc40000011627 */
[----:B------:R-:W-:Y:S02]  /*4510*/  PRMT R63, R63, 0x5410, R42 ;  /* 0x000054103f3f7816 */ /* 0x000fe4000000002a */
[----:B------:R-:W-:Y:S02]  /*4520*/  LOP3.LUT R37, R13, 0xffff0000, RZ, 0xc0, !PT ;  /* 0xffff00000d257812 */ /* 0x000fe400078ec0ff */
[C---:B------:R-:W-:Y:S01]  /*4530*/  LOP3.LUT R44, R104.reuse, 0xffff0000, RZ, 0xc0, !PT ;  /* 0xffff0000682c7812 */ /* 0x040fe200078ec0ff */
[----:B------:R-:W-:Y:S01]  /*4540*/  IMAD.U32 R104, R104, 0x10000, RZ ;  /* 0x0001000068687824 */ /* 0x000fe200078e00ff */
[C---:B------:R-:W-:Y:S01]  /*4550*/  LOP3.LUT R42, R62.reuse, 0xffff0000, RZ, 0xc0, !PT ;  /* 0xffff00003e2a7812 */ /* 0x040fe200078ec0ff */
[----:B------:R-:W-:Y:S01]  /*4560*/  IMAD.U32 R62, R62, 0x10000, RZ ;  /* 0x000100003e3e7824 */ /* 0x000fe200078e00ff */
        /* <DEDUP_REMOVED lines=11> */
[----:B------:R-:W-:Y:S01]  /*4620*/  FFMA.FTZ R37, R15, R44, R37 ;  /* 0x0000002c0f257223 */ /* 0x000fe20000010025 */
[----:B------:R-:W-:Y:S01]  /*4630*/  FMUL.FTZ R15, R38, R39 ;  /* 0x00000027260f7220 */ /* 0x000fe20000410000 */
[----:B------:R-:W-:Y:S01]  /*4640*/  LOP3.LUT R106, R106, 0xffff0000, RZ, 0xc0, !PT ;  /* 0xffff00006a6a7812 */ /* 0x000fe200078ec0ff */
[----:B------:R-:W-:Y:S02]  /*4650*/  IMAD.U32 R13, R12, 0x10000, RZ ;  /* 0x000100000c0d7824 */ /* 0x000fe400078e00ff */
[-C--:B------:R-:W-:Y:S01]  /*4660*/  FMUL.FTZ R45, R38, R43.reuse ;  /* 0x0000002b262d7220 */ /* 0x080fe20000410000 */
[----:B------:R-:W-:Y:S01]  /*4670*/  LOP3.LUT R12, R12, 0xffff0000, RZ, 0xc0, !PT ;  /* 0xffff00000c0c7812 */ /* 0x000fe200078ec0ff */
[C---:B------:R-:W-:Y:S01]  /*4680*/  FFMA.FTZ R38, R36.reuse, R43, R15 ;  /* 0x0000002b24267223 */ /* 0x040fe2000001000f */
[C---:B------:R-:W-:Y:S01]  /*4690*/  FMUL.FTZ R15, R11.reuse, R106 ;  /* 0x0000006a0b0f7220 */ /* 0x040fe20000410000 */
[----:B------:R-:W-:Y:S01]  /*46a0*/  FFMA.FTZ R45, R36, R39, -R45 ;  /* 0x00000027242d7223 */ /* 0x000fe2000001082d */
        /* <DEDUP_REMOVED lines=11> */
.L_x_10425:
[----:B------:R-:W-:Y:S05]  /*4760*/  BSYNC B1 ;  /* 0x0000000000017941 */ /* 0x000fea0003800000 */
.L_x_10424:
[----:B------:R1:W-:Y:S01]  /*4770*/  ST.E.128 desc[UR42][R40.64], R12 ;  /* 0x0000000c28007985 */ /* 0x0003e2000c101d2a */
[----:B------:R-:W-:Y:S05]  /*4780*/  BRA `(.L_x_10403) ;  /* 0x00000020009c7947 */ /* 0x000fea0003800000 */
.L_x_10396:
        /* <DEDUP_REMOVED lines=21> */
[----:B------:R-:W-:Y:S02]  /*48e0*/  IADD3 R11, P2, R70, R12, RZ ;  /* 0x0000000c460b7210 */ /* 0x000fe40007f5e0ff */
[----:B------:R-:W-:-:S03]  /*48f0*/  CS2R R56, SRZ ;  /* 0x0000000000387805 */ /* 0x000fc6000001ff00 */
        /* <DEDUP_REMOVED lines=23> */
.L_x_10427:
[----:B------:R-:W-:Y:S05]  /*4a70*/  BSYNC B1 ;  /* 0x0000000000017941 */ /* 0x000fea0003800000 */
.L_x_10426:
[----:B-----5:R-:W-:Y:S01]  /*4a80*/  IMAD.MOV.U32 R11, RZ, RZ, R38 ;  /* 0x000000ffff0b7224 */ /* 0x020fe200078e0026 */
[----:B------:R-:W-:Y:S01]  /*4a90*/  UISETP.NE.AND UP0, UPT, UR40, 0x3, UPT ;  /* 0x000000032800788c */ /* 0x000fe2000bf05270 */
[----:B0-----:R-:W-:Y:S02]  /*4aa0*/  IMAD.MOV.U32 R12, RZ, RZ, R39 ;  /* 0x000000ffff0c7224 */ /* 0x001fe400078e0027 */
[----:B------:R-:W-:Y:S02]  /*4ab0*/  IMAD.MOV.U32 R13, RZ, RZ, R36 ;  /* 0x000000ffff0d7224 */ /* 0x000fe400078e0024 */
[----:B------:R-:W-:Y:S01]  /*4ac0*/  IMAD.MOV.U32 R14, RZ, RZ, R43 ;  /* 0x000000ffff0e7224 */ /* 0x000fe200078e002b */
[----:B------:R-:W-:Y:S01]  /*4ad0*/  PRMT R110, R11, 0x5410, R12 ;  /* 0x000054100b6e7816 */ /* 0x000fe2000000000c */
[----:B------:R-:W-:Y:S01]  /*4ae0*/  IMAD.MOV.U32 R11, RZ, RZ, R37 ;  /* 0x000000ffff0b7224 */ /* 0x000fe200078e0025 */
[----:B------:R-:W-:Y:S01]  /*4af0*/  PLOP3.LUT P2, PT, PT, PT, UP0, 0x80, 0x0 ;  /* 0x000000000000781c */ /* 0x000fe20003f4f008 */
[----:B------:R-:W-:-:S03]  /*4b00*/  IMAD.MOV.U32 R12, RZ, RZ, R42 ;  /* 0x000000ffff0c7224 */ /* 0x000fc600078e002a */
[----:B------:R-:W-:Y:S01]  /*4b10*/  PRMT R111, R13, 0x5410, R11 ;  /* 0x000054100d6f7816 */ /* 0x000fe2000000000b */
[----:B------:R-:W-:Y:S01]  /*4b20*/  IMAD.MOV.U32 R11, RZ, RZ, R40 ;  /* 0x000000ffff0b7224 */ /* 0x000fe200078e0028 */
[----:B------:R-:W-:Y:S01]  /*4b30*/  PRMT R116, R14, 0x5410, R12 ;  /* 0x000054100e747816 */ /* 0x000fe2000000000c */
[----:B------:R-:W-:-:S05]  /*4b40*/  IMAD.MOV.U32 R12, RZ, RZ, R41 ;  /* 0x000000ffff0c7224 */ /* 0x000fca00078e0029 */
[----:B------:R-:W-:Y:S01]  /*4b50*/  PRMT R117, R12, 0x5410, R11 ;  /* 0x000054100c757816 */ /* 0x000fe2000000000b */
[----:B------:R-:W-:Y:S02]  /*4b60*/  IMAD.MOV.U32 R11, RZ, RZ, R46 ;  /* 0x000000ffff0b7224 */ /* 0x000fe400078e002e */
        /* <DEDUP_REMOVED lines=23> */
[----:B------:R-:W-:Y:S06]  /*4ce0*/  @!P2 BRA `(.L_x_10428) ;  /* 0x000000000004a947 */ /* 0x000fec0003800000 */
[----:B------:R-:W-:Y:S01]  /*4cf0*/  BPT.TRAP 0x1 ;  /* 0x000000040000795c */ /* 0x000fe20000300000 */
.L_x_10428:
[----:B------:R-:W-:Y:S01]  /*4d00*/  IMAD R31, R18, 0x8, R2 ;  /* 0x00000008121f7824 */ /* 0x000fe200078e0202 */
[----:B------:R-:W-:Y:S01]  /*4d10*/  SHF.L.U32 R80, R137, 0x1f, RZ ;  /* 0x0000001f89507819 */ /* 0x000fe200000006ff */
[----:B------:R-:W-:Y:S03]  /*4d20*/  BSSY B1, `(.L_x_10429) ;  /* 0x0000003000017945 */ /* 0x000fe60003800000 */
[----:B------:R-:W0:Y:S02]  /*4d30*/  SYNCS.PHASECHK.TRANS64.TRYWAIT P4, [R31+URZ+0x2d890], R80 ;  /* 0x02d890501f0075a7 */ /* 0x000e24000808017f */
[----:B0-----:R-:W-:Y:S05]  /*4d40*/  @!P4 BRA `(.L_x_10430) ;  /* 0x0000014000fcc947 */ /* 0x001fea0003800000 */
.L_x_10655:
[----:B------:R-:W-:Y:S05]  /*4d50*/  BSYNC B1 ;  /* 0x0000000000017941 */ /* 0x000fea0003800000 */
.L_x_10429:
[----:B------:R-:W-:-:S03]  /*4d60*/  UMOV UR4, 0xffffffff ;  /* 0xffffffff00047882 */ /* 0x000fc60000000000 */
[----:B------:R-:W-:Y:S05]  /*4d70*/  BRA.DIV UR4, `(.L_x_10431) ;  /* 0x0000014604047947 */ /* 0x000fea000b800000 */
[----:B------:R1:W2:Y:S04]  /*4d80*/  SHFL.IDX PT, R83, R61, RZ, 0x1e1f ;  /* 0x001e1fff3d537589 */ /* 0x0002a800000e0000 */
[----:B------:R1:W3:Y:S02]  /*4d90*/  SHFL.IDX PT, R82, R60, RZ, 0x1e1f ;  /* 0x001e1fff3c527589 */ /* 0x0002e400000e0000 */
.L_x_10659:
[----:B------:R-:W-:Y:S05]  /*4da0*/  @P3 BRA `(.L_x_10403) ;  /* 0x0000001c00143947 */ /* 0x000fea0003800000 */
[----:B------:R-:W4:Y:S01]  /*4db0*/  LDC R11, c[0x0][0x2f4] ;  /* 0x0000bd00ff0b7b82 */ /* 0x000f220000000800 */
[----:B------:R-:W-:Y:S01]  /*4dc0*/  ISETP.NE.AND P3, PT, R28, RZ, PT ;  /* 0x000000ff1c00720c */ /* 0x000fe20003f65270 */
[----:B------:R-:W-:Y:S01]  /*4dd0*/  BSSY B1, `(.L_x_10432) ;  /* 0x000007d000017945 */ /* 0x000fe20003800000 */
[----:B----4-:R-:W-:-:S11]  /*4de0*/  IMAD.IADD R103, R11, 0x1, -R99 ;  /* 0x000000010b677824 */ /* 0x010fd600078e0a63 */
[----:B------:R-:W-:Y:S05]  /*4df0*/  @!P3 BRA `(.L_x_10433) ;  /* 0x0000000400e8b947 */ /* 0x000fea0003800000 */
[----:B------:R-:W-:Y:S01]  /*4e00*/  SEL R12, R99, R103, !P0 ;  /* 0x00000067630c7207 */ /* 0x000fe20004000000 */
[----:B------:R-:W-:Y:S01]  /*4e10*/  BSSY B2, `(.L_x_10434) ;  /* 0x0000072000027945 */ /* 0x000fe20003800000 */
[----:B------:R-:W-:Y:S02]  /*4e20*/  ISETP.GE.AND P3, PT, R16, R98, PT ;  /* 0x000000621000720c */ /* 0x000fe40003f66270 */
[----:B------:R-:W-:-:S04]  /*4e30*/  SHF.R.S32.HI R13, RZ, 0x1f, R12 ;  /* 0x0000001fff0d7819 */ /* 0x000fc8000001140c */
[----:B------:R-:W-:-:S04]  /*4e40*/  LEA.HI R13, R13, R12, RZ, 0x4 ;  /* 0x0000000c0d0d7211 */ /* 0x000fc800078f20ff */
[----:B------:R-:W-:-:S04]  /*4e50*/  SHF.R.S32.HI R13, RZ, 0x4, R13 ;  /* 0x00000004ff0d7819 */ /* 0x000fc8000001140d */
[----:B------:R-:W-:-:S04]  /*4e60*/  LEA.HI.SX32 R104, R73, R13, 0x1d ;  /* 0x0000000d49687211 */ /* 0x000fc800078feaff */
[----:B------:R-:W-:-:S04]  /*4e70*/  SHF.R.S32.HI R12, RZ, 0x1f, R104 ;  /* 0x0000001fff0c7819 */ /* 0x000fc80000011468 */
[----:B------:R-:W-:Y:S01]  /*4e80*/  LEA.HI R12, R12, R104, RZ, 0x2 ;  /* 0x000000680c0c7211 */ /* 0x000fe200078f10ff */
[----:B------:R-:W-:-:S04]  /*4e90*/  IMAD.SHL.U32 R104, R104, 0x8, RZ ;  /* 0x0000000868687824 */ /* 0x000fc800078e00ff */
[----:B------:R-:W-:Y:S01]  /*4ea0*/  IMAD.SHL.U32 R12, R12, 0x400, RZ ;  /* 0x000004000c0c7824 */ /* 0x000fe200078e00ff */
[----:B------:R-:W-:-:S04]  /*4eb0*/  LOP3.LUT R13, R143, 0x18, R104, 0xf8, !PT ;  /* 0x000000188f0d7812 */ /* 0x000fc800078ef868 */
[----:B------:R-:W-:Y:S02]  /*4ec0*/  LOP3.LUT R13, R13, R144, RZ, 0x3c, !PT ;  /* 0x000000900d0d7212 */ /* 0x000fe400078e3cff */
[----:B------:R-:W-:-:S04]  /*4ed0*/  LOP3.LUT R12, R12, 0x7ffff000, RZ, 0xc0, !PT ;  /* 0x7ffff0000c0c7812 */ /* 0x000fc800078ec0ff */
[----:B------:R-:W-:-:S05]  /*4ee0*/  IADD3 R12, R13, R12, R145 ;  /* 0x0000000c0d0c7210 */ /* 0x000fca0007ffe091 */
[C---:B-1----:R-:W-:Y:S02]  /*4ef0*/  IMAD R60, R18.reuse, 0x3000, R12 ;  /* 0x00003000123c7824 */ /* 0x042fe400078e020c */
[----:B------:R-:W-:Y:S02]  /*4f00*/  IMAD R12, R18, 0x3000, R96 ;  /* 0x00003000120c7824 */ /* 0x000fe400078e0260 */
[--C-:B------:R-:W-:Y:S02]  /*4f10*/  IMAD R60, R60, 0x2, R2.reuse ;  /* 0x000000023c3c7824 */ /* 0x100fe400078e0202 */
[----:B------:R-:W-:-:S04]  /*4f20*/  IMAD R12, R12, 0x2, R2 ;  /* 0x000000020c0c7824 */ /* 0x000fc800078e0202 */
[----:B------:R-:W1:Y:S04]  /*4f30*/  LDS.128 R60, [R60+0x15400] ;  /* 0x015400003c3c7984 */ /* 0x000e680000000c00 */
[----:B------:R-:W4:Y:S01]  /*4f40*/  LDS.128 R12, [R12+0x15400] ;  /* 0x015400000c0c7984 */ /* 0x000f220000000c00 */
[----:B------:R-:W-:Y:S05]  /*4f50*/  @P3 BRA `(.L_x_10435) ;  /* 0x0000000400743947 */ /* 0x000fea0003800000 */
[--C-:B------:R-:W-:Y:S02]  /*4f60*/  SHF.R.U64 R44, R44, 0x10, R45.reuse ;  /* 0x000000102c2c7819 */ /* 0x100fe4000000122d */
[----:B------:R-:W-:Y:S02]  /*4f70*/  SHF.R.U32.HI R105, RZ, 0x10, R45 ;  /* 0x00000010ff697819 */ /* 0x000fe4000001162d */
[C---:B------:R-:W-:Y:S02]  /*4f80*/  PRMT R44, R106.reuse, 0x5432, R44 ;  /* 0x000054326a2c7816 */ /* 0x040fe4000000002c */
[----:B------:R-:W-:Y:S02]  /*4f90*/  PRMT R105, R106, 0x5410, R105 ;  /* 0x000054106a697816 */ /* 0x000fe40000000069 */
[----:B------:R-:W-:Y:S02]  /*4fa0*/  SHF.R.U32.HI R106, RZ, 0x10, R57 ;  /* 0x00000010ff6a7819 */ /* 0x000fe40000011639 */
[----:B------:R-:W-:-:S02]  /*4fb0*/  SHF.R.U64 R45, R46, 0x10, R47 ;  /* 0x000000102e2d7819 */ /* 0x000fc4000000122f */
[----:B------:R-:W-:Y:S02]  /*4fc0*/  SHF.R.U32.HI R46, RZ, 0x10, R47 ;  /* 0x00000010ff2e7819 */ /* 0x000fe4000001162f */
[----:B------:R-:W-:Y:S02]  /*4fd0*/  SHF.R.U64 R47, R56, 0x10, R57 ;  /* 0x00000010382f7819 */ /* 0x000fe40000001239 */
[--C-:B------:R-:W-:Y:S02]  /*4fe0*/  SHF.R.U64 R56, R58, 0x10, R59.reuse ;  /* 0x000000103a387819 */ /* 0x100fe4000000123b */
[----:B------:R-:W-:Y:S01]  /*4ff0*/  SHF.R.U32.HI R57, RZ, 0x10, R59 ;  /* 0x00000010ff397819 */ /* 0x000fe2000001163b */
[----:B------:R-:W-:Y:S01]  /*5000*/  IMAD.U32 R59, R105, 0x10000, RZ ;  /* 0x00010000693b7824 */ /* 0x000fe200078e00ff */
[C---:B------:R-:W-:Y:S02]  /*5010*/  PRMT R106, R109.reuse, 0x5432, R106 ;  /* 0x000054326d6a7816 */ /* 0x040fe4000000006a */
[----:B------:R-:W-:Y:S01]  /*5020*/  PRMT R47, R109, 0x5410, R47 ;  /* 0x000054106d2f7816 */ /* 0x000fe2000000002f */
[----:B-1----:R-:W-:Y:S01]  /*5030*/  IMAD.U32 R109, R61, 0x10000, RZ ;  /* 0x000100003d6d7824 */ /* 0x002fe200078e00ff */
[----:B------:R-:W-:-:S02]  /*5040*/  PRMT R56, R108, 0x5432, R56 ;  /* 0x000054326c387816 */ /* 0x000fc40000000038 */
[----:B------:R-:W-:Y:S01]  /*5050*/  PRMT R57, R108, 0x5410, R57 ;  /* 0x000054106c397816 */ /* 0x000fe20000000039 */
[C---:B------:R-:W-:Y:S01]  /*5060*/  IMAD.U32 R108, R106.reuse, 0x10000, RZ ;  /* 0x000100006a6c7824 */ /* 0x040fe200078e00ff */
[C---:B------:R-:W-:Y:S02]  /*5070*/  PRMT R45, R107.reuse, 0x5410, R45 ;  /* 0x000054106b2d7816 */ /* 0x040fe4000000002d */
[----:B------:R-:W-:Y:S01]  /*5080*/  PRMT R46, R107, 0x5432, R46 ;  /* 0x000054326b2e7816 */ /* 0x000fe2000000002e */
[----:B----4-:R-:W-:Y:S02]  /*5090*/  IMAD.U32 R107, R13, 0x10000, RZ ;  /* 0x000100000d6b7824 */ /* 0x010fe400078e00ff */
[----:B------:R-:W-:Y:S01]  /*50a0*/  FMUL.FTZ R58, R109, R108 ;  /* 0x0000006c6d3a7220 */ /* 0x000fe20000410000 */
[----:B------:R-:W-:Y:S02]  /*50b0*/  LOP3.LUT R106, R106, 0xffff0000, RZ, 0xc0, !PT ;  /* 0xffff00006a6a7812 */ /* 0x000fe400078ec0ff */
[----:B------:R-:W-:Y:S01]  /*50c0*/  LOP3.LUT R61, R61, 0xffff0000, RZ, 0xc0, !PT ;  /* 0xffff00003d3d7812 */ /* 0x000fe200078ec0ff */
[-C--:B------:R-:W-:Y:S01]  /*50d0*/  FFMA.FTZ R58, R107, R59.reuse, -R58 ;  /* 0x0000003b6b3a7223 */ /* 0x080fe2000001083a */
[----:B------:R-:W-:Y:S01]  /*50e0*/  FMUL.FTZ R59, R109, R59 ;  /* 0x0000003b6d3b7220 */ /* 0x000fe20000410000 */
[----:B------:R-:W-:-:S03]  /*50f0*/  LOP3.LUT R105, R105, 0xffff0000, RZ, 0xc0, !PT ;  /* 0xffff000069697812 */ /* 0x000fc600078ec0ff */
        /* <DEDUP_REMOVED lines=12> */
[----:B------:R-:W-:-:S02]  /*51c0*/  IMAD.U32 R105, R46, 0x10000, RZ ;  /* 0x000100002e697824 */ /* 0x000fc400078e00ff */
[----:B------:R-:W-:Y:S01]  /*51d0*/  FMUL.FTZ R109, R108, R107 ;  /* 0x0000006b6c6d7220 */ /* 0x000fe20000410000 */
[----:B------:R-:W-:Y:S02]  /*51e0*/  LOP3.LUT R46, R46, 0xffff0000, RZ, 0xc0, !PT ;  /* 0xffff00002e2e7812 */ /* 0x000fe400078ec0ff */
[----:B------:R-:W-:Y:S01]  /*51f0*/  F2FP.BF16.F32.PACK_AB R13, R13, R58 ;  /* 0x0000003a0d0d723e */ /* 0x000fe200000010ff */
[-C--:B------:R-:W-:Y:S01]  /*5200*/  FFMA.FTZ R109, R106, R105.reuse, -R109 ;  /* 0x000000696a6d7223 */ /* 0x080fe2000001086d */
[----:B------:R-:W-:Y:S01]  /*5210*/  FMUL.FTZ R105, R108, R105 ;  /* 0x000000696c697220 */ /* 0x000fe20000410000 */
[----:B------:R-:W-:Y:S01]  /*5220*/  F2FP.BF16.F32.PACK_AB R61, R61, R59 ;  /* 0x0000003b3d3d723e */ /* 0x000fe200000010ff */
[----:B------:R-:W-:Y:S02]  /*5230*/  IMAD.U32 R58, R60, 0x10000, RZ ;  /* 0x000100003c3a7824 */ /* 0x000fe400078e00ff */
[----:B------:R-:W-:Y:S01]  /*5240*/  FFMA.FTZ R106, R106, R107, R105 ;  /* 0x0000006b6a6a7223 */ /* 0x000fe20000010069 */
[----:B------:R-:W-:Y:S01]  /*5250*/  FMUL.FTZ R105, R63, R57 ;  /* 0x000000393f697220 */ /* 0x000fe20000410000 */
[C---:B------:R-:W-:Y:S01]  /*5260*/  IMAD.U32 R59, R44.reuse, 0x10000, RZ ;  /* 0x000100002c3b7824 */ /* 0x040fe200078e00ff */
[----:B------:R-:W-:-:S02]  /*5270*/  LOP3.LUT R44, R44, 0xffff0000, RZ, 0xc0, !PT ;  /* 0xffff00002c2c7812 */ /* 0x000fc400078ec0ff */
[-C--:B------:R-:W-:Y:S01]  /*5280*/  FFMA.FTZ R105, R15, R46.reuse, -R105 ;  /* 0x0000002e0f697223 */ /* 0x080fe20000010869 */
[----:B------:R-:W-:-:S04]  /*5290*/  FMUL.FTZ R46, R63, R46 ;  /* 0x0000002e3f2e7220 */ /* 0x000fc80000410000 */
[----:B------:R-:W-:Y:S01]  /*52a0*/  FFMA.FTZ R46, R15, R57, R46 ;  /* 0x000000390f2e7223 */ /* 0x000fe2000001002e */
[C---:B------:R-:W-:Y:S01]  /*52b0*/  IMAD.U32 R57, R47.reuse, 0x10000, RZ ;  /* 0x000100002f397824 */ /* 0x040fe200078e00ff */
[----:B------:R-:W-:Y:S01]  /*52c0*/  LOP3.LUT R47, R47, 0xffff0000, RZ, 0xc0, !PT ;  /* 0xffff00002f2f7812 */ /* 0x000fe200078ec0ff */
[----:B------:R-:W-:Y:S01]  /*52d0*/  IMAD.U32 R15, R12, 0x10000, RZ ;  /* 0x000100000c0f7824 */ /* 0x000fe200078e00ff */
[----:B------:R-:W-:Y:S01]  /*52e0*/  F2FP.BF16.F32.PACK_AB R105, R105, R109 ;  /* 0x0000006d6969723e */ /* 0x000fe200000010ff */
[C---:B------:R-:W-:Y:S01]  /*52f0*/  FMUL.FTZ R63, R58.reuse, R57 ;  /* 0x000000393a3f7220 */ /* 0x040fe20000410000 */
[-C--:B------:R-:W-:Y:S01]  /*5300*/  FMUL.FTZ R58, R58, R59.reuse ;  /* 0x0000003b3a3a7220 */ /* 0x080fe20000410000 */
[----:B------:R-:W-:Y:S02]  /*5310*/  F2FP.BF16.F32.PACK_AB R46, R46, R106 ;  /* 0x0000006a2e2e723e */ /* 0x000fe400000010ff */
[C---:B------:R-:W-:Y:S01]  /*5320*/  FFMA.FTZ R63, R15.reuse, R59, -R63 ;  /* 0x0000003b0f3f7223 */ /* 0x040fe2000001083f */
[----:B------:R-:W-:Y:S01]  /*5330*/  FFMA.FTZ R58, R15, R57, R58 ;  /* 0x000000390f3a7223 */ /* 0x000fe2000001003a */
[----:B------:R-:W-:Y:S01]  /*5340*/  LOP3.LUT R15, R60, 0xffff0000, RZ, 0xc0, !PT ;  /* 0xffff00003c0f7812 */ /* 0x000fe200078ec0ff */
[----:B------:R-:W-:Y:S01]  /*5350*/  IMAD.U32 R60, R62, 0x10000, RZ ;  /* 0x000100003e3c7824 */ /* 0x000fe200078e00ff */
[----:B------:R-:W-:-:S03]  /*5360*/  LOP3.LUT R57, R12, 0xffff0000, RZ, 0xc0, !PT ;  /* 0xffff00000c397812 */ /* 0x000fc600078ec0ff */
[C---:B------:R-:W-:Y:S01]  /*5370*/  FMUL.FTZ R12, R15.reuse, R47 ;  /* 0x0000002f0f0c7220 */ /* 0x040fe20000410000 */
[----:B------:R-:W-:-:S03]  /*5380*/  FMUL.FTZ R15, R15, R44 ;  /* 0x0000002c0f0f7220 */ /* 0x000fc60000410000 */
[C---:B------:R-:W-:Y:S01]  /*5390*/  FFMA.FTZ R12, R57.reuse, R44, -R12 ;  /* 0x0000002c390c7223 */ /* 0x040fe2000001080c */
[----:B------:R-:W-:Y:S01]  /*53a0*/  FFMA.FTZ R15, R57, R47, R15 ;  /* 0x0000002f390f7223 */ /* 0x000fe2000001000f */
[C---:B------:R-:W-:Y:S01]  /*53b0*/  IMAD.U32 R47, R56.reuse, 0x10000, RZ ;  /* 0x00010000382f7824 */ /* 0x040fe200078e00ff */
[----:B------:R-:W-:Y:S01]  /*53c0*/  LOP3.LUT R56, R56, 0xffff0000, RZ, 0xc0, !PT ;  /* 0xffff000038387812 */ /* 0x000fe200078ec0ff */
[C---:B------:R-:W-:Y:S01]  /*53d0*/  IMAD.U32 R57, R45.reuse, 0x10000, RZ ;  /* 0x000100002d397824 */ /* 0x040fe200078e00ff */
[----:B------:R-:W-:Y:S01]  /*53e0*/  LOP3.LUT R45, R45, 0xffff0000, RZ, 0xc0, !PT ;  /* 0xffff00002d2d7812 */ /* 0x000fe200078ec0ff */
[----:B------:R-:W-:Y:S01]  /*53f0*/  FMUL.FTZ R59, R60, R47 ;  /* 0x0000002f3c3b7220 */ /* 0x000fe20000410000 */
[----:B------:R-:W-:Y:S02]  /*5400*/  IMAD.U32 R44, R14, 0x10000, RZ ;  /* 0x000100000e2c7824 */ /* 0x000fe400078e00ff */
[-C--:B------:R-:W-:Y:S01]  /*5410*/  FMUL.FTZ R60, R60, R57.reuse ;  /* 0x000000393c3c7220 */ /* 0x080fe20000410000 */
[----:B------:R-:W-:Y:S01]  /*5420*/  LOP3.LUT R14, R14, 0xffff0000, RZ, 0xc0, !PT ;  /* 0xffff00000e0e7812 */ /* 0x000fe200078ec0ff */
[----:B------:R-:W-:-:S02]  /*5430*/  FFMA.FTZ R59, R44, R57, -R59 ;  /* 0x000000392c3b7223 */ /* 0x000fc4000001083b */
[----:B------:R-:W-:Y:S01]  /*5440*/  FFMA.FTZ R60, R44, R47, R60 ;  /* 0x0000002f2c3c7223 */ /* 0x000fe2000001003c */
[----:B------:R-:W-:Y:S02]  /*5450*/  LOP3.LUT R44, R62, 0xffff0000, RZ, 0xc0, !PT ;  /* 0xffff00003e2c7812 */ /* 0x000fe400078ec0ff */
[----:B------:R-:W-:Y:S02]  /*5460*/  F2FP.BF16.F32.PACK_AB R15, R15, R58 ;  /* 0x0000003a0f0f723e */ /* 0x000fe400000010ff */
[----:B------:R-:W-:Y:S01]  /*5470*/  F2FP.BF16.F32.PACK_AB R12, R12, R63 ;  /* 0x0000003f0c0c723e */ /* 0x000fe200000010ff */
[CC--:B------:R-:W-:Y:S01]  /*5480*/  FMUL.FTZ R47, R44.reuse, R56.reuse ;  /* 0x000000382c2f7220 */ /* 0x0c0fe20000410000 */
[-C--:B------:R-:W-:Y:S01]  /*5490*/  FMUL.FTZ R44, R44, R45.reuse ;  /* 0x0000002d2c2c7220 */ /* 0x080fe20000410000 */
[----:B------:R-:W-:Y:S02]  /*54a0*/  IMAD.MOV.U32 R63, RZ, RZ, R46 ;  /* 0x000000ffff3f7224 */ /* 0x000fe400078e002e */
[C---:B------:R-:W-:Y:S01]  /*54b0*/  FFMA.FTZ R47, R14.reuse, R45, -R47 ;  /* 0x0000002d0e2f7223 */ /* 0x040fe2000001082f */
[----:B------:R-:W-:-:S04]  /*54c0*/  FFMA.FTZ R44, R14, R56, R44 ;  /* 0x000000380e2c7223 */ /* 0x000fc8000001002c */
[----:B------:R-:W-:Y:S02]  /*54d0*/  F2FP.BF16.F32.PACK_AB R47, R47, R59 ;  /* 0x0000003b2f2f723e */ /* 0x000fe400000010ff */
[----:B------:R-:W-:Y:S01]  /*54e0*/  F2FP.BF16.F32.PACK_AB R44, R44, R60 ;  /* 0x0000003c2c2c723e */ /* 0x000fe200000010ff */
[----:B------:R-:W-:Y:S02]  /*54f0*/  IMAD.MOV.U32 R60, RZ, RZ, R15 ;  /* 0x000000ffff3c7224 */ /* 0x000fe400078e000f */
[----:B------:R-:W-:Y:S02]  /*5500*/  IMAD.MOV.U32 R14, RZ, RZ, R47 ;  /* 0x000000ffff0e7224 */ /* 0x000fe400078e002f */
[----:B------:R-:W-:Y:S02]  /*5510*/  IMAD.MOV.U32 R15, RZ, RZ, R105 ;  /* 0x000000ffff0f7224 */ /* 0x000fe400078e0069 */
[----:B------:R-:W-:-:S07]  /*5520*/  IMAD.MOV.U32 R62, RZ, RZ, R44 ;  /* 0x000000ffff3e7224 */ /* 0x000fce00078e002c */
.L_x_10435:
[----:B------:R-:W-:Y:S05]  /*5530*/  BSYNC B2 ;  /* 0x0000000000027941 */ /* 0x000fea0003800000 */
.L_x_10434:
[----:B---3--:R-:W-:-:S04]  /*5540*/  LEA R44, P3, R9, R82, 0x1 ;  /* 0x00000052092c7211 */ /* 0x008fc800078608ff */
[----:B--2---:R-:W-:Y:S02]  /*5550*/  LEA.HI.X R45, R9, R83, R93, 0x1, P3 ;  /* 0x00000053092d7211 */ /* 0x004fe400018f0c5d */
[----:B------:R-:W-:-:S03]  /*5560*/  ISETP.GE.AND P3, PT, R104, R11, PT ;  /* 0x0000000b6800720c */ /* 0x000fc60003f66270 */
[----:B----4-:R2:W-:Y:S10]  /*5570*/  ST.E.128 desc[UR42][R44.64], R12 ;  /* 0x0000000c2c007985 */ /* 0x0105f4000c101d2a */
[----:B--2---:R-:W-:-:S05]  /*5580*/  @!P3 IMAD.WIDE R12, R104, 0x2, R82 ;  /* 0x00000002680cb825 */ /* 0x004fca00078e0252 */
[----:B-1----:R4:W-:Y:S02]  /*5590*/  @!P3 ST.E.128 desc[UR42][R12.64], R60 ;  /* 0x0000003c0c00b985 */ /* 0x0029e4000c101d2a */
.L_x_10433:
[----:B------:R-:W-:Y:S05]  /*55a0*/  BSYNC B1 ;  /* 0x0000000000017941 */ /* 0x000fea0003800000 */
.L_x_10432:
[----:B------:R-:W-:Y:S01]  /*55b0*/  ISETP.NE.AND P3, PT, R29, RZ, PT ;  /* 0x000000ff1d00720c */ /* 0x000fe20003f65270 */
[----:B------:R-:W-:-:S12]  /*55c0*/  BSSY B1, `(.L_x_10436) ;  /* 0x000007b000017945 */ /* 0x000fd80003800000 */
[----:B------:R-:W-:Y:S05]  /*55d0*/  @!P3 BRA `(.L_x_10437) ;  /* 0x0000000400e4b947 */ /* 0x000fea0003800000 */
[----:B------:R-:W-:Y:S01]  /*55e0*/  LOP3.LUT P4, RZ, R23, 0x1, RZ, 0xc0, !PT ;  /* 0x0000000117ff7812 */ /* 0x000fe2000788c0ff */
[----:B------:R-:W-:Y:S01]  /*55f0*/  BSSY B2, `(.L_x_10438) ;  /* 0x0000071000027945 */ /* 0x000fe20003800000 */
[----:B------:R-:W-:Y:S02]  /*5600*/  ISETP.GE.AND P3, PT, R0, R98, PT ;  /* 0x000000620000720c */ /* 0x000fe40003f66270 */
[----:B----4-:R-:W-:-:S04]  /*5610*/  SEL R12, R99, R103, !P4 ;  /* 0x00000067630c7207 */ /* 0x010fc80006000000 */
        /* <DEDUP_REMOVED lines=12> */
[C---:B------:R-:W-:Y:S02]  /*56e0*/  IMAD R44, R18.reuse, 0x3000, R12 ;  /* 0x00003000122c7824 */ /* 0x040fe400078e020c */
[----:B------:R-:W-:Y:S02]  /*56f0*/  IMAD R12, R18, 0x3000, R95 ;  /* 0x00003000120c7824 */ /* 0x000fe400078e025f */
[--C-:B------:R-:W-:Y:S02]  /*5700*/  IMAD R44, R44, 0x2, R2.reuse ;  /* 0x000000022c2c7824 */ /* 0x100fe400078e0202 */
[----:B------:R-:W-:-:S04]  /*5710*/  IMAD R12, R12, 0x2, R2 ;  /* 0x000000020c0c7824 */ /* 0x000fc800078e0202 */
[----:B------:R-:W4:Y:S04]  /*5720*/  LDS.128 R44, [R44+0x15400] ;  /* 0x015400002c2c7984 */ /* 0x000f280000000c00 */
[----:B------:R-:W0:Y:S01]  /*5730*/  LDS.128 R12, [R12+0x15400] ;  /* 0x015400000c0c7984 */ /* 0x000e220000000c00 */
[----:B------:R-:W-:Y:S05]  /*5740*/  @P3 BRA `(.L_x_10439) ;  /* 0x00000004006c3947 */ /* 0x000fea0003800000 */
[----:B------:R-:W-:Y:S01]  /*5750*/  SHF.R.U32.HI R58, RZ, 0x10, R53 ;  /* 0x00000010ff3a7819 */ /* 0x000fe20000011635 */
[----:B-1--4-:R-:W-:Y:S01]  /*5760*/  IMAD.U32 R61, R45, 0x10000, RZ ;  /* 0x000100002d3d7824 */ /* 0x012fe200078e00ff */
[--C-:B------:R-:W-:Y:S01]  /*5770*/  SHF.R.U64 R40, R40, 0x10, R41.reuse ;  /* 0x0000001028287819 */ /* 0x100fe20000001229 */
[----:B0-----:R-:W-:Y:S01]  /*5780*/  IMAD.U32 R59, R13, 0x10000, RZ ;  /* 0x000100000d3b7824 */ /* 0x001fe200078e00ff */
[----:B------:R-:W-:Y:S02]  /*5790*/  SHF.R.U32.HI R41, RZ, 0x10, R41 ;  /* 0x00000010ff297819 */ /* 0x000fe40000011629 */
[----:B------:R-:W-:Y:S02]  /*57a0*/  PRMT R58, R115, 0x5410, R58 ;  /* 0x00005410733a7816 */ /* 0x000fe4000000003a */
[----:B------:R-:W-:Y:S02]  /*57b0*/  SHF.R.U64 R42, R42, 0x10, R43 ;  /* 0x000000102a2a7819 */ /* 0x000fe4000000122b */
[----:B------:R-:W-:Y:S01]  /*57c0*/  PRMT R41, R117, 0x5410, R41 ;  /* 0x0000541075297816 */ /* 0x000fe20000000029 */
[----:B------:R-:W-:Y:S01]  /*57d0*/  IMAD.U32 R60, R58, 0x10000, RZ ;  /* 0x000100003a3c7824 */ /* 0x000fe200078e00ff */
[----:B------:R-:W-:-:S02]  /*57e0*/  SHF.R.U32.HI R57, RZ, 0x10, R43 ;  /* 0x00000010ff397819 */ /* 0x000fc4000001162b */
[----:B------:R-:W-:Y:S02]  /*57f0*/  SHF.R.U64 R43, R52, 0x10, R53 ;  /* 0x00000010342b7819 */ /* 0x000fe40000001235 */
[--C-:B------:R-:W-:Y:S02]  /*5800*/  SHF.R.U64 R52, R54, 0x10, R55.reuse ;  /* 0x0000001036347819 */ /* 0x100fe40000001237 */
[C---:B------:R-:W-:Y:S02]  /*5810*/  PRMT R53, R116.reuse, 0x5432, R42 ;  /* 0x0000543274357816 */ /* 0x040fe4000000002a */
[----:B------:R-:W-:Y:S01]  /*5820*/  SHF.R.U32.HI R54, RZ, 0x10, R55 ;  /* 0x00000010ff367819 */ /* 0x000fe20000011637 */
[----:B------:R-:W-:Y:S01]  /*5830*/  IMAD.U32 R55, R41, 0x10000, RZ ;  /* 0x0001000029377824 */ /* 0x000fe200078e00ff */
[----:B------:R-:W-:Y:S01]  /*5840*/  PRMT R42, R116, 0x5410, R57 ;  /* 0x00005410742a7816 */ /* 0x000fe20000000039 */
[----:B------:R-:W-:Y:S01]  /*5850*/  FMUL.FTZ R57, R61, R60 ;  /* 0x0000003c3d397220 */ /* 0x000fe20000410000 */
[----:B------:R-:W-:-:S02]  /*5860*/  LOP3.LUT R58, R58, 0xffff0000, RZ, 0xc0, !PT ;  /* 0xffff00003a3a7812 */ /* 0x000fc400078ec0ff */
[----:B------:R-:W-:Y:S01]  /*5870*/  LOP3.LUT R45, R45, 0xffff0000, RZ, 0xc0, !PT ;  /* 0xffff00002d2d7812 */ /* 0x000fe200078ec0ff */
[-C--:B------:R-:W-:Y:S01]  /*5880*/  FFMA.FTZ R57, R59, R55.reuse, -R57 ;  /* 0x000000373b397223 */ /* 0x080fe20000010839 */
[----:B------:R-:W-:Y:S01]  /*5890*/  FMUL.FTZ R55, R61, R55 ;  /* 0x000000373d377220 */ /* 0x000fe20000410000 */
[----:B------:R-:W-:Y:S01]  /*58a0*/  LOP3.LUT R41, R41, 0xffff0000, RZ, 0xc0, !PT ;  /* 0xffff000029297812 */ /* 0x000fe200078ec0ff */
[----:B------:R-:W-:Y:S01]  /*58b0*/  IMAD.U32 R61, R47, 0x10000, RZ ;  /* 0x000100002f3d7824 */ /* 0x000fe200078e00ff */
[----:B------:R-:W-:Y:S01]  /*58c0*/  PRMT R54, R114, 0x5410, R54 ;  /* 0x0000541072367816 */ /* 0x000fe20000000036 */
[----:B------:R-:W-:Y:S01]  /*58d0*/  FFMA.FTZ R55, R59, R60, R55 ;  /* 0x0000003c3b377223 */ /* 0x000fe20000010037 */
[----:B------:R-:W-:Y:S01]  /*58e0*/  LOP3.LUT R59, R13, 0xffff0000, RZ, 0xc0, !PT ;  /* 0xffff00000d3b7812 */ /* 0x000fe200078ec0ff */
[----:B------:R-:W-:Y:S01]  /*58f0*/  FMUL.FTZ R13, R45, R58 ;  /* 0x0000003a2d0d7220 */ /* 0x000fe20000410000 */
[----:B------:R-:W-:Y:S01]  /*5900*/  LOP3.LUT R47, R47, 0xffff0000, RZ, 0xc0, !PT ;  /* 0xffff00002f2f7812 */ /* 0x000fe200078ec0ff */
[C---:B------:R-:W-:Y:S01]  /*5910*/  IMAD.U32 R60, R54.reuse, 0x10000, RZ ;  /* 0x00010000363c7824 */ /* 0x040fe200078e00ff */
[----:B------:R-:W-:Y:S01]  /*5920*/  LOP3.LUT R54, R54, 0xffff0000, RZ, 0xc0, !PT ;  /* 0xffff000036367812 */ /* 0x000fe200078ec0ff */
[-C--:B------:R-:W-:Y:S01]  /*5930*/  FFMA.FTZ R13, R59, R41.reuse, -R13 ;  /* 0x000000293b0d7223 */ /* 0x080fe2000001080d */
[----:B------:R-:W-:Y:S01]  /*5940*/  FMUL.FTZ R41, R45, R41 ;  /* 0x000000292d297220 */ /* 0x000fe20000410000 */
[----:B------:R-:W-:Y:S01]  /*5950*/  FMUL.FTZ R45, R61, R60 ;  /* 0x0000003c3d2d7220 */ /* 0x000fe20000410000 */
[----:B------:R-:W-:-:S02]  /*5960*/  PRMT R43, R115, 0x5432, R43 ;  /* 0x00005432732b7816 */ /* 0x000fc4000000002b */
[----:B------:R-:W-:Y:S01]  /*5970*/  FFMA.FTZ R41, R59, R58, R41 ;  /* 0x0000003a3b297223 */ /* 0x000fe20000010029 */
[C---:B------:R-:W-:Y:S01]  /*5980*/  IMAD.U32 R59, R15.reuse, 0x10000, RZ ;  /* 0x000100000f3b7824 */ /* 0x040fe200078e00ff */
[----:B------:R-:W-:Y:S01]  /*5990*/  LOP3.LUT R15, R15, 0xffff0000, RZ, 0xc0, !PT ;  /* 0xffff00000f0f7812 */ /* 0x000fe200078ec0ff */
[C---:B------:R-:W-:Y:S01]  /*59a0*/  IMAD.U32 R58, R42.reuse, 0x10000, RZ ;  /* 0x000100002a3a7824 */ /* 0x040fe200078e00ff */
[----:B------:R-:W-:Y:S02]  /*59b0*/  LOP3.LUT R42, R42, 0xffff0000, RZ, 0xc0, !PT ;  /* 0xffff00002a2a7812 */ /* 0x000fe400078ec0ff */
[----:B------:R-:W-:Y:S01]  /*59c0*/  PRMT R40, R117, 0x5432, R40 ;  /* 0x0000543275287816 */ /* 0x000fe20000000028 */
[-C--:B------:R-:W-:Y:S01]  /*59d0*/  FFMA.FTZ R45, R59, R58.reuse, -R45 ;  /* 0x0000003a3b2d7223 */ /* 0x080fe2000001082d */
[----:B------:R-:W-:Y:S01]  /*59e0*/  FMUL.FTZ R58, R61, R58 ;  /* 0x0000003a3d3a7220 */ /* 0x000fe20000410000 */
[----:B------:R-:W-:Y:S02]  /*59f0*/  F2FP.BF16.F32.PACK_AB R41, R41, R55 ;  /* 0x000000372929723e */ /* 0x000fe400000010ff */
[----:B------:R-:W-:Y:S01]  /*5a00*/  PRMT R52, R114, 0x5432, R52 ;  /* 0x0000543272347816 */ /* 0x000fe20000000034 */
[----:B------:R-:W-:Y:S01]  /*5a10*/  FFMA.FTZ R58, R59, R60, R58 ;  /* 0x0000003c3b3a7223 */ /* 0x000fe2000001003a */
[----:B------:R-:W-:Y:S01]  /*5a20*/  FMUL.FTZ R59, R47, R54 ;  /* 0x000000362f3b7220 */ /* 0x000fe20000410000 */
[----:B------:R-:W-:-:S03]  /*5a30*/  F2FP.BF16.F32.PACK_AB R13, R13, R57 ;  /* 0x000000390d0d723e */ /* 0x000fc600000010ff */
[-C--:B------:R-:W-:Y:S01]  /*5a40*/  FFMA.FTZ R59, R15, R42.reuse, -R59 ;  /* 0x0000002a0f3b7223 */ /* 0x080fe2000001083b */
[----:B------:R-:W-:Y:S01]  /*5a50*/  FMUL.FTZ R42, R47, R42 ;  /* 0x0000002a2f2a7220 */ /* 0x000fe20000410000 */
[----:B------:R-:W-:-:S03]  /*5a60*/  IMAD.U32 R47, R44, 0x10000, RZ ;  /* 0x000100002c2f7824 */ /* 0x000fc600078e00ff */
[----:B------:R-:W-:Y:S01]  /*5a70*/  F2FP.BF16.F32.PACK_AB R59, R59, R45 ;  /* 0x0000002d3b3b723e */ /* 0x000fe200000010ff */
[----:B------:R-:W-:Y:S01]  /*5a80*/  FFMA.FTZ R42, R15, R54, R42 ;  /* 0x000000360f2a7223 */ /* 0x000fe2000001002a */
[C---:B------:R-:W-:Y:S01]  /*5a90*/  IMAD.U32 R45, R43.reuse, 0x10000, RZ ;  /* 0x000100002b2d7824 */ /* 0x040fe200078e00ff */
[----:B------:R-:W-:Y:S01]  /*5aa0*/  LOP3.LUT R43, R43, 0xffff0000, RZ, 0xc0, !PT ;  /* 0xffff00002b2b7812 */ /* 0x000fe200078ec0ff */
[C---:B------:R-:W-:Y:S01]  /*5ab0*/  IMAD.U32 R54, R40.reuse, 0x10000, RZ ;  /* 0x0001000028367824 */ /* 0x040fe200078e00ff */
[----:B------:R-:W-:Y:S01]  /*5ac0*/  LOP3.LUT R40, R40, 0xffff0000, RZ, 0xc0, !PT ;  /* 0xffff000028287812 */ /* 0x000fe200078ec0ff */
[C---:B------:R-:W-:Y:S01]  /*5ad0*/  FMUL.FTZ R55, R47.reuse, R45 ;  /* 0x0000002d2f377220 */ /* 0x040fe20000410000 */
[----:B------:R-:W-:Y:S02]  /*5ae0*/  IMAD.U32 R15, R12, 0x10000, RZ ;  /* 0x000100000c0f7824 */ /* 0x000fe400078e00ff */
[----:B------:R-:W-:Y:S01]  /*5af0*/  FMUL.FTZ R47, R47, R54 ;  /* 0x000000362f2f7220 */ /* 0x000fe20000410000 */
[----:B------:R-:W-:Y:S01]  /*5b00*/  F2FP.BF16.F32.PACK_AB R42, R42, R58 ;  /* 0x0000003a2a2a723e */ /* 0x000fe200000010ff */
[----:B------:R-:W-:-:S02]  /*5b10*/  FFMA.FTZ R55, R15, R54, -R55 ;  /* 0x000000360f377223 */ /* 0x000fc40000010837 */
        /* <DEDUP_REMOVED lines=8> */
[----:B------:R-:W-:Y:S02]  /*5ba0*/  IMAD.U32 R43, R52, 0x10000, RZ ;  /* 0x00010000342b7824 */ /* 0x000fe400078e00ff */
        /* <DEDUP_REMOVED lines=9> */
[----:B------:R-:W-:Y:S02]  /*5c40*/  LOP3.LUT R43, R52, 0xffff0000, RZ, 0xc0, !PT ;  /* 0xffff0000342b7812 */ /* 0x000fe400078ec0ff */
[----:B------:R-:W-:Y:S01]  /*5c50*/  F2FP.BF16.F32.PACK_AB R12, R12, R55 ;  /* 0x000000370c0c723e */ /* 0x000fe200000010ff */
[C---:B------:R-:W-:Y:S02]  /*5c60*/  FMUL.FTZ R44, R40.reuse, R53 ;  /* 0x00000035282c7220 */ /* 0x040fe40000410000 */
[-C--:B------:R-:W-:Y:S02]  /*5c70*/  FMUL.FTZ R57, R40, R43.reuse ;  /* 0x0000002b28397220 */ /* 0x080fe40000410000 */
[C---:B------:R-:W-:Y:S01]  /*5c80*/  FFMA.FTZ R43, R14.reuse, R43, R44 ;  /* 0x0000002b0e2b7223 */ /* 0x040fe2000001002c */
[----:B------:R-:W-:Y:S01]  /*5c90*/  F2FP.BF16.F32.PACK_AB R44, R15, R47 ;  /* 0x0000002f0f2c723e */ /* 0x000fe200000010ff */
[----:B------:R-:W-:Y:S01]  /*5ca0*/  FFMA.FTZ R40, R14, R53, -R57 ;  /* 0x000000350e287223 */ /* 0x000fe20000010839 */
[----:B------:R-:W-:-:S02]  /*5cb0*/  IMAD.MOV.U32 R15, RZ, RZ, R59 ;  /* 0x000000ffff0f7224 */ /* 0x000fc400078e003b */
[----:B------:R-:W-:Y:S01]  /*5cc0*/  F2FP.BF16.F32.PACK_AB R46, R43, R54 ;  /* 0x000000362b2e723e */ /* 0x000fe200000010ff */
[----:B------:R-:W-:Y:S01]  /*5cd0*/  IMAD.MOV.U32 R47, RZ, RZ, R42 ;  /* 0x000000ffff2f7224 */ /* 0x000fe200078e002a */
[----:B------:R-:W-:Y:S01]  /*5ce0*/  F2FP.BF16.F32.PACK_AB R14, R40, R45 ;  /* 0x0000002d280e723e */ /* 0x000fe200000010ff */
[----:B------:R-:W-:-:S07]  /*5cf0*/  IMAD.MOV.U32 R45, RZ, RZ, R41 ;  /* 0x000000ffff2d7224 */ /* 0x000fce00078e0029 */
.L_x_10439:
[----:B------:R-:W-:Y:S05]  /*5d00*/  BSYNC B2 ;  /* 0x0000000000027941 */ /* 0x000fea0003800000 */
.L_x_10438:
[----:B---3--:R-:W-:-:S04]  /*5d10*/  LEA R40, P3, R10, R82, 0x1 ;  /* 0x000000520a287211 */ /* 0x008fc800078608ff */
[----:B--2---:R-:W-:Y:S02]  /*5d20*/  LEA.HI.X R41, R10, R83, R92, 0x1, P3 ;  /* 0x000000530a297211 */ /* 0x004fe400018f0c5c */
[----:B------:R-:W-:-:S03]  /*5d30*/  ISETP.GE.AND P3, PT, R56, R11, PT ;  /* 0x0000000b3800720c */ /* 0x000fc60003f66270 */
[----:B0-----:R0:W-:Y:S10]  /*5d40*/  ST.E.128 desc[UR42][R40.64], R12 ;  /* 0x0000000c28007985 */ /* 0x0011f4000c101d2a */
[----:B------:R-:W-:-:S05]  /*5d50*/  @!P3 IMAD.WIDE R42, R56, 0x2, R82 ;  /* 0x00000002382ab825 */ /* 0x000fca00078e0252 */
[----:B----4-:R0:W-:Y:S02]  /*5d60*/  @!P3 ST.E.128 desc[UR42][R42.64], R44 ;  /* 0x0000002c2a00b985 */ /* 0x0101e4000c101d2a */
.L_x_10437:
[----:B------:R-:W-:Y:S05]  /*5d70*/  BSYNC B1 ;  /* 0x0000000000017941 */ /* 0x000fea0003800000 */
.L_x_10436:
[----:B------:R-:W-:-:S13]  /*5d80*/  ISETP.NE.AND P3, PT, R30, RZ, PT ;  /* 0x000000ff1e00720c */ /* 0x000fda0003f65270 */
[----:B------:R-:W-:Y:S05]  /*5d90*/  @!P3 BRA `(.L_x_10403) ;  /* 0x0000000c0018b947 */ /* 0x000fea0003800000 */
[----:B------:R-:W-:Y:S01]  /*5da0*/  LOP3.LUT P4, RZ, R23, 0x2, RZ, 0xc0, !PT ;  /* 0x0000000217ff7812 */ /* 0x000fe2000788c0ff */
[----:B------:R-:W-:Y:S01]  /*5db0*/  BSSY B1, `(.L_x_10440) ;  /* 0x0000075000017945 */ /* 0x000fe20003800000 */
[C---:B0--3--:R-:W-:Y:S02]  /*5dc0*/  LEA R44, P3, R20.reuse, R82, 0x1 ;  /* 0x00000052142c7211 */ /* 0x049fe400078608ff */
[----:B------:R-:W-:Y:S02]  /*5dd0*/  SEL R103, R99, R103, !P4 ;  /* 0x0000006763677207 */ /* 0x000fe40006000000 */
[----:B--2---:R-:W-:Y:S02]  /*5de0*/  LEA.HI.X R45, R20, R83, R91, 0x1, P3 ;  /* 0x00000053142d7211 */ /* 0x004fe400018f0c5b */
[----:B----4-:R-:W-:Y:S02]  /*5df0*/  SHF.R.S32.HI R12, RZ, 0x1f, R103 ;  /* 0x0000001fff0c7819 */ /* 0x010fe40000011467 */
[----:B------:R-:W-:-:S02]  /*5e00*/  ISETP.GE.AND P3, PT, R3, R98, PT ;  /* 0x000000620300720c */ /* 0x000fc40003f66270 */
[----:B------:R-:W-:-:S04]  /*5e10*/  LEA.HI R12, R12, R103, RZ, 0x4 ;  /* 0x000000670c0c7211 */ /* 0x000fc800078f20ff */
[----:B------:R-:W-:-:S04]  /*5e20*/  SHF.R.S32.HI R13, RZ, 0x4, R12 ;  /* 0x00000004ff0d7819 */ /* 0x000fc8000001140c */
        /* <DEDUP_REMOVED lines=14> */
[----:B------:R-:W2:Y:S01]  /*5f10*/  LDS.128 R40, [R40+0x15400] ;  /* 0x0154000028287984 */ /* 0x000ea20000000c00 */
[----:B------:R-:W-:Y:S05]  /*5f20*/  @P3 BRA `(.L_x_10441) ;  /* 0x0000000400743947 */ /* 0x000fea0003800000 */
[----:B------:R-:W-:Y:S01]  /*5f30*/  SHF.R.U32.HI R52, RZ, 0x10, R49 ;  /* 0x00000010ff347819 */ /* 0x000fe20000011631 */
[----:B--2---:R-:W-:Y:S01]  /*5f40*/  IMAD.U32 R53, R41, 0x10000, RZ ;  /* 0x0001000029357824 */ /* 0x004fe200078e00ff */
[----:B------:R-:W-:Y:S02]  /*5f50*/  SHF.R.U32.HI R54, RZ, 0x10, R37 ;  /* 0x00000010ff367819 */ /* 0x000fe40000011625 */
[----:B------:R-:W-:Y:S01]  /*5f60*/  PRMT R55, R113, 0x5432, R52 ;  /* 0x0000543271377816 */ /* 0x000fe20000000034 */
[----:B0-----:R-:W-:Y:S01]  /*5f70*/  IMAD.U32 R52, R13, 0x10000, RZ ;  /* 0x000100000d347824 */ /* 0x001fe200078e00ff */
[----:B------:R-:W-:Y:S02]  /*5f80*/  PRMT R47, R111, 0x5432, R54 ;  /* 0x000054326f2f7816 */ /* 0x000fe40000000036 */
[C---:B------:R-:W-:Y:S01]  /*5f90*/  LOP3.LUT R58, R55.reuse, 0xffff0000, RZ, 0xc0, !PT ;  /* 0xffff0000373a7812 */ /* 0x040fe200078ec0ff */
[----:B------:R-:W-:Y:S01]  /*5fa0*/  IMAD.U32 R56, R55, 0x10000, RZ ;  /* 0x0001000037387824 */ /* 0x000fe200078e00ff */
[----:B------:R-:W-:Y:S01]  /*5fb0*/  LOP3.LUT R41, R41, 0xffff0000, RZ, 0xc0, !PT ;  /* 0xffff000029297812 */ /* 0x000fe200078ec0ff */
[----:B------:R-:W-:Y:S01]  /*5fc0*/  IMAD.U32 R54, R47, 0x10000, RZ ;  /* 0x000100002f367824 */ /* 0x000fe200078e00ff */
[----:B------:R-:W-:Y:S01]  /*5fd0*/  LOP3.LUT R13, R13, 0xffff0000, RZ, 0xc0, !PT ;  /* 0xffff00000d0d7812 */ /* 0x000fe200078ec0ff */
[C---:B------:R-:W-:Y:S01]  /*5fe0*/  FMUL.FTZ R57, R53.reuse, R56 ;  /* 0x0000003835397220 */ /* 0x040fe20000410000 */
[----:B------:R-:W-:Y:S01]  /*5ff0*/  SHF.R.U64 R48, R48, 0x10, R49 ;  /* 0x0000001030307819 */ /* 0x000fe20000001231 */
[----:B------:R-:W-:Y:S01]  /*6000*/  FMUL.FTZ R53, R53, R54 ;  /* 0x0000003635357220 */ /* 0x000fe20000410000 */
[----:B-1----:R-:W-:Y:S01]  /*6010*/  FMUL.FTZ R60, R41, R58 ;  /* 0x0000003a293c7220 */ /* 0x002fe20000410000 */
[----:B------:R-:W-:Y:S01]  /*6020*/  FFMA.FTZ R54, R52, R54, -R57 ;  /* 0x0000003634367223 */ /* 0x000fe20000010839 */
[----:B------:R-:W-:Y:S01]  /*6030*/  SHF.R.U64 R36, R36, 0x10, R37 ;  /* 0x0000001024247819 */ /* 0x000fe20000001225 */
[----:B------:R-:W-:Y:S01]  /*6040*/  FFMA.FTZ R52, R52, R56, R53 ;  /* 0x0000003834347223 */ /* 0x000fe20000010035 */
[----:B------:R-:W-:Y:S01]  /*6050*/  LOP3.LUT R56, R47, 0xffff0000, RZ, 0xc0, !PT ;  /* 0xffff00002f387812 */ /* 0x000fe200078ec0ff */
[----:B------:R-:W-:Y:S01]  /*6060*/  IMAD.U32 R37, R12, 0x10000, RZ ;  /* 0x000100000c257824 */ /* 0x000fe200078e00ff */
[--C-:B------:R-:W-:Y:S01]  /*6070*/  SHF.R.U32.HI R53, RZ, 0x10, R51.reuse ;  /* 0x00000010ff357819 */ /* 0x100fe20000011633 */
[----:B------:R-:W-:Y:S01]  /*6080*/  IMAD.U32 R55, R15, 0x10000, RZ ;  /* 0x000100000f377824 */ /* 0x000fe200078e00ff */
[----:B------:R-:W-:Y:S01]  /*6090*/  SHF.R.U64 R51, R50, 0x10, R51 ;  /* 0x0000001032337819 */ /* 0x000fe20000001233 */
[-C--:B------:R-:W-:Y:S01]  /*60a0*/  FMUL.FTZ R47, R41, R56.reuse ;  /* 0x00000038292f7220 */ /* 0x080fe20000410000 */
[----:B------:R-:W-:Y:S01]  /*60b0*/  FFMA.FTZ R41, R13, R56, -R60 ;  /* 0x000000380d297223 */ /* 0x000fe2000001083c */
[----:B------:R-:W-:Y:S01]  /*60c0*/  PRMT R53, R112, 0x5432, R53 ;  /* 0x0000543270357816 */ /* 0x000fe20000000035 */
[----:B------:R-:W-:-:S02]  /*60d0*/  IMAD.U32 R56, R43, 0x10000, RZ ;  /* 0x000100002b387824 */ /* 0x000fc400078e00ff */
[----:B------:R-:W-:Y:S01]  /*60e0*/  FFMA.FTZ R13, R13, R58, R47 ;  /* 0x0000003a0d0d7223 */ /* 0x000fe2000001002f */
[--C-:B------:R-:W-:Y:S02]  /*60f0*/  SHF.R.U32.HI R47, RZ, 0x10, R39.reuse ;  /* 0x00000010ff2f7819 */ /* 0x100fe40000011627 */
[----:B------:R-:W-:Y:S01]  /*6100*/  SHF.R.U64 R39, R38, 0x10, R39 ;  /* 0x0000001026277819 */ /* 0x000fe20000001227 */
[----:B------:R-:W-:Y:S01]  /*6110*/  IMAD.U32 R58, R53, 0x10000, RZ ;  /* 0x00010000353a7824 */ /* 0x000fe200078e00ff */
[----:B------:R-:W-:Y:S01]  /*6120*/  PRMT R47, R110, 0x5432, R47 ;  /* 0x000054326e2f7816 */ /* 0x000fe2000000002f */
[----:B------:R-:W-:Y:S01]  /*6130*/  IMAD.U32 R38, R40, 0x10000, RZ ;  /* 0x0001000028267824 */ /* 0x000fe200078e00ff */
[----:B------:R-:W-:Y:S01]  /*6140*/  LOP3.LUT R50, R43, 0xffff0000, RZ, 0xc0, !PT ;  /* 0xffff00002b327812 */ /* 0x000fe200078ec0ff */
[----:B------:R-:W-:Y:S01]  /*6150*/  IMAD.U32 R43, R42, 0x10000, RZ ;  /* 0x000100002a2b7824 */ /* 0x000fe200078e00ff */
[----:B------:R-:W-:Y:S01]  /*6160*/  LOP3.LUT R53, R53, 0xffff0000, RZ, 0xc0, !PT ;  /* 0xffff000035357812 */ /* 0x000fe200078ec0ff */
[C---:B------:R-:W-:Y:S01]  /*6170*/  IMAD.U32 R57, R47.reuse, 0x10000, RZ ;  /* 0x000100002f397824 */ /* 0x040fe200078e00ff */
[----:B------:R-:W-:Y:S01]  /*6180*/  PRMT R110, R110, 0x5410, R39 ;  /* 0x000054106e6e7816 */ /* 0x000fe20000000027 */
[C---:B------:R-:W-:Y:S01]  /*6190*/  FMUL.FTZ R60, R56.reuse, R58 ;  /* 0x0000003a383c7220 */ /* 0x040fe20000410000 */
[----:B------:R-:W-:Y:S01]  /*61a0*/  LOP3.LUT R39, R47, 0xffff0000, RZ, 0xc0, !PT ;  /* 0xffff00002f277812 */ /* 0x000fe200078ec0ff */
[-C--:B------:R-:W-:Y:S01]  /*61b0*/  FMUL.FTZ R59, R56, R57.reuse ;  /* 0x00000039383b7220 */ /* 0x080fe20000410000 */
[----:B------:R-:W-:Y:S01]  /*61c0*/  PRMT R113, R113, 0x5410, R48 ;  /* 0x0000541071717816 */ /* 0x000fe20000000030 */
[----:B------:R-:W-:Y:S01]  /*61d0*/  FFMA.FTZ R56, R55, R57, -R60 ;  /* 0x0000003937387223 */ /* 0x000fe2000001083c */
[----:B------:R-:W-:Y:S01]  /*61e0*/  LOP3.LUT R49, R15, 0xffff0000, RZ, 0xc0, !PT ;  /* 0xffff00000f317812 */ /* 0x000fe200078ec0ff */
[----:B------:R-:W-:Y:S01]  /*61f0*/  IMAD.U32 R15, R14, 0x10000, RZ ;  /* 0x000100000e0f7824 */ /* 0x000fe200078e00ff */
[----:B------:R-:W-:Y:S01]  /*6200*/  PRMT R111, R111, 0x5410, R36 ;  /* 0x000054106f6f7816 */ /* 0x000fe20000000024 */
[C---:B------:R-:W-:Y:S01]  /*6210*/  FMUL.FTZ R36, R50.reuse, R53 ;  /* 0x0000003532247220 */ /* 0x040fe20000410000 */
[-C--:B------:R-:W-:Y:S01]  /*6220*/  FMUL.FTZ R50, R50, R39.reuse ;  /* 0x0000002732327220 */ /* 0x080fe20000410000 */
[----:B------:R-:W-:Y:S01]  /*6230*/  IMAD.U32 R48, R113, 0x10000, RZ ;  /* 0x0001000071307824 */ /* 0x000fe200078e00ff */
[----:B------:R-:W-:Y:S01]  /*6240*/  LOP3.LUT R40, R40, 0xffff0000, RZ, 0xc0, !PT ;  /* 0xffff000028287812 */ /* 0x000fe200078ec0ff */
[----:B------:R-:W-:Y:S01]  /*6250*/  FFMA.FTZ R39, R49, R39, -R36 ;  /* 0x0000002731277223 */ /* 0x000fe20000010824 */
[----:B------:R-:W-:-:S02]  /*6260*/  IMAD.U32 R47, R111, 0x10000, RZ ;  /* 0x000100006f2f7824 */ /* 0x000fc400078e00ff */
[----:B------:R-:W-:Y:S01]  /*6270*/  FFMA.FTZ R36, R49, R53, R50 ;  /* 0x0000003531247223 */ /* 0x000fe20000010032 */
[----:B------:R-:W-:Y:S01]  /*6280*/  LOP3.LUT R113, R113, 0xffff0000, RZ, 0xc0, !PT ;  /* 0xffff000071717812 */ /* 0x000fe200078ec0ff */
[CC--:B------:R-:W-:Y:S01]  /*6290*/  FMUL.FTZ R50, R38.reuse, R48.reuse ;  /* 0x0000003026327220 */ /* 0x0c0fe20000410000 */
[----:B------:R-:W-:Y:S01]  /*62a0*/  LOP3.LUT R111, R111, 0xffff0000, RZ, 0xc0, !PT ;  /* 0xffff00006f6f7812 */ /* 0x000fe200078ec0ff */
[-C--:B------:R-:W-:Y:S01]  /*62b0*/  FMUL.FTZ R49, R38, R47.reuse ;  /* 0x0000002f26317220 */ /* 0x080fe20000410000 */
[----:B------:R-:W-:Y:S01]  /*62c0*/  PRMT R112, R112, 0x5410, R51 ;  /* 0x0000541070707816 */ /* 0x000fe20000000033 */
[C---:B------:R-:W-:Y:S01]  /*62d0*/  FFMA.FTZ R38, R37.reuse, R47, -R50 ;  /* 0x0000002f25267223 */ /* 0x040fe20000010832 */
[----:B------:R-:W-:Y:S01]  /*62e0*/  LOP3.LUT R12, R12, 0xffff0000, RZ, 0xc0, !PT ;  /* 0xffff00000c0c7812 */ /* 0x000fe200078ec0ff */
[----:B------:R-:W-:Y:S01]  /*62f0*/  FMUL.FTZ R47, R40, R113 ;  /* 0x00000071282f7220 */ /* 0x000fe20000410000 */
[----:B------:R-:W-:Y:S01]  /*6300*/  LOP3.LUT R42, R42, 0xffff0000, RZ, 0xc0, !PT ;  /* 0xffff00002a2a7812 */ /* 0x000fe200078ec0ff */
        /* <DEDUP_REMOVED lines=9> */
[----:B------:R-:W-:Y:S01]  /*63a0*/  FMUL.FTZ R50, R43, R48 ;  /* 0x000000302b327220 */ /* 0x000fe20000410000 */
[C---:B------:R-:W-:Y:S01]  /*63b0*/  FMUL.FTZ R53, R42.reuse, R51 ;  /* 0x000000332a357220 */ /* 0x040fe20000410000 */
[----:B------:R-:W-:Y:S01]  /*63c0*/  FFMA.FTZ R55, R55, R58, R59 ;  /* 0x0000003a37377223 */ /* 0x000fe2000001003b */
[-C--:B------:R-:W-:Y:S01]  /*63d0*/  FMUL.FTZ R43, R43, R40.reuse ;  /* 0x000000282b2b7220 */ /* 0x080fe20000410000 */
[----:B------:R-:W-:Y:S01]  /*63e0*/  FMUL.FTZ R42, R42, R49 ;  /* 0x000000312a2a7220 */ /* 0x000fe20000410000 */
[----:B------:R-:W-:Y:S01]  /*63f0*/  FFMA.FTZ R50, R15, R40, -R50 ;  /* 0x000000280f327223 */ /* 0x000fe20000010832 */
[----:B------:R-:W-:Y:S01]  /*6400*/  F2FP.BF16.F32.PACK_AB R41, R41, R54 ;  /* 0x000000362929723e */ /* 0x000fe200000010ff */
[----:B------:R-:W-:Y:S01]  /*6410*/  FFMA.FTZ R43, R15, R48, R43 ;  /* 0x000000300f2b7223 */ /* 0x000fe2000001002b */
[C---:B------:R-:W-:Y:S01]  /*6420*/  FFMA.FTZ R42, R14.reuse, R51, R42 ;  /* 0x000000330e2a7223 */ /* 0x040fe2000001002a */
[----:B------:R-:W-:Y:S01]  /*6430*/  F2FP.BF16.F32.PACK_AB R40, R47, R38 ;  /* 0x000000262f28723e */ /* 0x000fe200000010ff */
[----:B------:R-:W-:Y:S01]  /*6440*/  FFMA.FTZ R53, R14, R49, -R53 ;  /* 0x000000310e357223 */ /* 0x000fe20000010835 */
        /* <DEDUP_REMOVED lines=11> */
.L_x_10441:
[----:B------:R-:W-:Y:S05]  /*6500*/  BSYNC B1 ;  /* 0x0000000000017941 */ /* 0x000fea0003800000 */
.L_x_10440:
[----:B0-----:R0:W-:Y:S01]  /*6510*/  ST.E.128 desc[UR42][R44.64], R12 ;  /* 0x0000000c2c007985 */ /* 0x0011e2000c101d2a */
[----:B------:R-:W-:-:S13]  /*6520*/  ISETP.GE.AND P3, PT, R46, R11, PT ;  /* 0x0000000b2e00720c */ /* 0x000fda0003f66270 */
[----:B------:R-:W-:Y:S05]  /*6530*/  @P3 BRA `(.L_x_10403) ;  /* 0x0000000400303947 */ /* 0x000fea0003800000 */
[----:B------:R-:W-:-:S05]  /*6540*/  IMAD.WIDE R82, R46, 0x2, R82 ;  /* 0x000000022e527825 */ /* 0x000fca00078e0252 */
[----:B--2---:R2:W-:Y:S01]  /*6550*/  ST.E.128 desc[UR42][R82.64], R40 ;  /* 0x0000002852007985 */ /* 0x0045e2000c101d2a */
[----:B------:R-:W-:Y:S05]  /*6560*/  BRA `(.L_x_10403) ;  /* 0x0000000400247947 */ /* 0x000fea0003800000 */
.L_x_10395:
[----:B------:R-:W-:-:S06]  /*6570*/  UISETP.NE.AND UP0, UPT, UR40, 0x3, UPT ;  /* 0x000000032800788c */ /* 0x000fcc000bf05270 */
[----:B------:R-:W-:-:S13]  /*6580*/  PLOP3.LUT P2, PT, PT, PT, UP0, 0x80, 0x0 ;  /* 0x000000000000781c */ /* 0x000fda0003f4f008 */
[----:B------:R-:W-:Y:S05]  /*6590*/  @!P2 BRA `(.L_x_10442) ;  /* 0x000000000004a947 */ /* 0x000fea0003800000 */
[----:B------:R-:W-:Y:S01]  /*65a0*/  BPT.TRAP 0x1 ;  /* 0x000000040000795c */ /* 0x000fe20000300000 */
.L_x_10442:
[----:B------:R-:W-:Y:S01]  /*65b0*/  IMAD R31, R18, 0x8, R2 ;  /* 0x00000008121f7824 */ /* 0x000fe200078e0202 */
[----:B------:R-:W-:Y:S01]  /*65c0*/  SHF.L.U32 R80, R137, 0x1f, RZ ;  /* 0x0000001f89507819 */ /* 0x000fe200000006ff */
[----:B------:R-:W-:Y:S01]  /*65d0*/  BSSY B1, `(.L_x_10443) ;  /* 0x0000004000017945 */ /* 0x000fe20003800000 */
[----:B------:R-:W-:Y:S02]  /*65e0*/  SHF.R.S32.HI R77, RZ, 0x1f, R76 ;  /* 0x0000001fff4d7819 */ /* 0x000fe4000001144c */
[----:B------:R-:W0:Y:S02]  /*65f0*/  SYNCS.PHASECHK.TRANS64.TRYWAIT P3, [R31+URZ+0x2d890], R80 ;  /* 0x02d890501f0075a7 */ /* 0x000e24000806017f */
[----:B0-----:R-:W-:Y:S05]  /*6600*/  @!P3 BRA `(.L_x_10444) ;  /* 0x0000012c002cb947 */ /* 0x001fea0003800000 */
.L_x_10660:
[----:B------:R-:W-:Y:S05]  /*6610*/  BSYNC B1 ;  /* 0x0000000000017941 */ /* 0x000fea0003800000 */
.L_x_10443:
        /* <DEDUP_REMOVED lines=21> */
[----:B------:R-:W-:Y:S02]  /*6770*/  LEA.HI.X R13, R12, UR5, R13, 0x1, P3 ;  /* 0x000000050c0d7c11 */ /* 0x000fe400098f0c0d */
[----:B------:R-:W-:Y:S01]  /*6780*/  ISETP.GT.AND P3, PT, R79, R138, PT ;  /* 0x0000008a4f00720c */ /* 0x000fe20003f64270 */
[----:B------:R-:W-:-:S12]  /*6790*/  BRA.DIV UR4, `(.L_x_10445) ;  /* 0x0000012a04dc7947 */ /* 0x000fd8000b800000 */
[----:B------:R1:W2:Y:S04]  /*67a0*/  SHFL.IDX PT, R43, R13, RZ, 0x1e1f ;  /* 0x001e1fff0d2b7589 */ /* 0x0002a800000e0000 */
[----:B------:R-:W3:Y:S02]  /*67b0*/  SHFL.IDX PT, R42, R42, RZ, 0x1e1f ;  /* 0x001e1fff2a2a7589 */ /* 0x000ee400000e0000 */
.L_x_10664:
[----:B------:R-:W-:Y:S05]  /*67c0*/  @!P3 BRA `(.L_x_10403) ;  /* 0x00000000008cb947 */ /* 0x000fea0003800000 */
[----:B------:R-:W-:Y:S02]  /*67d0*/  ULDC UR4, c[0x0][0x2f4] ;  /* 0x0000bd0000047ab9 */ /* 0x000fe40000000800 */
[----:B------:R-:W-:Y:S02]  /*67e0*/  ISETP.GE.AND P5, PT, R16, UR4, PT ;  /* 0x0000000410007c0c */ /* 0x000fe4000bfa6270 */
[----:B------:R-:W-:-:S11]  /*67f0*/  ISETP.GE.AND P4, PT, R22, UR4, PT ;  /* 0x0000000416007c0c */ /* 0x000fd6000bf86270 */
[----:B-1----:R-:W1:Y:S01]  /*6800*/  @!P5 LDS.128 R12, [R35+0x15000] ;  /* 0x01500000230cd984 */ /* 0x002e620000000c00 */
[----:B---3--:R-:W-:-:S04]  /*6810*/  @!P5 LEA R40, P3, R16, R42, 0x1 ;  /* 0x0000002a1028d211 */ /* 0x008fc800078608ff */
[----:B--2---:R-:W-:Y:S02]  /*6820*/  @!P5 LEA.HI.X R41, R16, R43, R17, 0x1, P3 ;  /* 0x0000002b1029d211 */ /* 0x004fe400018f0c11 */
[----:B------:R-:W-:-:S04]  /*6830*/  @!P4 LEA R38, P3, R22, R42, 0x1 ;  /* 0x0000002a1626c211 */ /* 0x000fc800078608ff */
[----:B------:R-:W-:Y:S02]  /*6840*/  @!P4 LEA.HI.X R39, R22, R43, R153, 0x1, P3 ;  /* 0x0000002b1627c211 */ /* 0x000fe400018f0c99 */
[----:B------:R-:W-:-:S13]  /*6850*/  ISETP.GE.AND P3, PT, R19, UR4, PT ;  /* 0x0000000413007c0c */ /* 0x000fda000bf66270 */
[----:B------:R-:W-:-:S04]  /*6860*/  @!P3 LEA R36, P6, R19, R42, 0x1 ;  /* 0x0000002a1324b211 */ /* 0x000fc800078c08ff */
[----:B------:R-:W-:Y:S01]  /*6870*/  @!P3 LEA.HI.X R37, R19, R43, R152, 0x1, P6 ;  /* 0x0000002b1325b211 */ /* 0x000fe200030f0c98 */
[----:B-1----:R1:W-:Y:S01]  /*6880*/  @!P5 ST.E.128 desc[UR42][R40.64], R12 ;  /* 0x0000000c2800d985 */ /* 0x0023e2000c101d2a */
[----:B------:R-:W-:-:S13]  /*6890*/  ISETP.GE.AND P5, PT, R0, UR4, PT ;  /* 0x0000000400007c0c */ /* 0x000fda000bfa6270 */
[----:B------:R-:W2:Y:S01]  /*68a0*/  @!P5 LDS.128 R12, [R32+0x15000] ;  /* 0x01500000200cd984 */ /* 0x000ea20000000c00 */
[----:B------:R-:W-:Y:S02]  /*68b0*/  @!P5 IMAD.SHL.U32 R11, R148, 0x8, RZ ;  /* 0x00000008940bd824 */ /* 0x000fe400078e00ff */
[----:B-1----:R-:W-:Y:S02]  /*68c0*/  @!P5 IMAD.MOV.U32 R40, RZ, RZ, R42 ;  /* 0x000000ffff28d224 */ /* 0x002fe400078e002a */
[----:B------:R-:W-:Y:S02]  /*68d0*/  @!P5 IMAD.MOV.U32 R41, RZ, RZ, R43 ;  /* 0x000000ffff29d224 */ /* 0x000fe400078e002b */
[----:B------:R-:W-:-:S05]  /*68e0*/  @!P5 IMAD.WIDE R40, R11, 0x2, R40 ;  /* 0x000000020b28d825 */ /* 0x000fca00078e0228 */
[----:B--2---:R1:W-:Y:S01]  /*68f0*/  @!P5 ST.E.128 desc[UR42][R40.64], R12 ;  /* 0x0000000c2800d985 */ /* 0x0043e2000c101d2a */
[----:B------:R-:W-:-:S13]  /*6900*/  ISETP.GE.AND P5, PT, R3, UR4, PT ;  /* 0x0000000403007c0c */ /* 0x000fda000bfa6270 */
[----:B------:R-:W2:Y:S01]  /*6910*/  @!P5 LDS.128 R12, [R35+0x17000] ;  /* 0x01700000230cd984 */ /* 0x000ea20000000c00 */
[----:B------:R-:W-:Y:S02]  /*6920*/  @!P5 IMAD.SHL.U32 R11, R149, 0x8, RZ ;  /* 0x00000008950bd824 */ /* 0x000fe400078e00ff */
[----:B-1----:R-:W-:Y:S02]  /*6930*/  @!P5 IMAD.MOV.U32 R40, RZ, RZ, R42 ;  /* 0x000000ffff28d224 */ /* 0x002fe400078e002a */
[----:B------:R-:W-:Y:S02]  /*6940*/  @!P5 IMAD.MOV.U32 R41, RZ, RZ, R43 ;  /* 0x000000ffff29d224 */ /* 0x000fe400078e002b */
[----:B------:R-:W-:-:S05]  /*6950*/  @!P5 IMAD.WIDE R40, R11, 0x2, R40 ;  /* 0x000000020b28d825 */ /* 0x000fca00078e0228 */
[----:B--2---:R1:W-:Y:S01]  /*6960*/  @!P5 ST.E.128 desc[UR42][R40.64], R12 ;  /* 0x0000000c2800d985 */ /* 0x0043e2000c101d2a */
[----:B------:R-:W-:-:S03]  /*6970*/  ISETP.GE.AND P5, PT, R136, UR4, PT ;  /* 0x0000000488007c0c */ /* 0x000fc6000bfa6270 */
[----:B------:R-:W2:Y:S10]  /*6980*/  @!P4 LDS.128 R12, [R32+0x17000] ;  /* 0x01700000200cc984 */ /* 0x000eb40000000c00 */
[----:B-1----:R-:W-:-:S04]  /*6990*/  @!P5 LEA R40, P6, R136, R42, 0x1 ;  /* 0x0000002a8828d211 */ /* 0x002fc800078c08ff */
[----:B------:R-:W-:Y:S01]  /*69a0*/  @!P5 LEA.HI.X R41, R136, R43, R151, 0x1, P6 ;  /* 0x0000002b8829d211 */ /* 0x000fe200030f0c97 */
[----:B--2---:R-:W-:Y:S04]  /*69b0*/  @!P4 ST.E.128 desc[UR42][R38.64], R12 ;  /* 0x0000000c2600c985 */ /* 0x004fe8000c101d2a */
[----:B------:R-:W1:Y:S04]  /*69c0*/  @!P3 LDS.128 R12, [R35+0x19000] ;  /* 0x01900000230cb984 */ /* 0x000e680000000c00 */
[----:B-1----:R-:W-:Y:S04]  /*69d0*/  @!P3 ST.E.128 desc[UR42][R36.64], R12 ;  /* 0x0000000c2400b985 */ /* 0x002fe8000c101d2a */
[----:B------:R-:W1:Y:S04]  /*69e0*/  @!P5 LDS.128 R12, [R32+0x19000] ;  /* 0x01900000200cd984 */ /* 0x000e680000000c00 */
[----:B-1----:R4:W-:Y:S02]  /*69f0*/  @!P5 ST.E.128 desc[UR42][R40.64], R12 ;  /* 0x0000000c2800d985 */ /* 0x0029e4000c101d2a */
.L_x_10403:
[----:B------:R-:W-:Y:S05]  /*6a00*/  BSYNC B0 ;  /* 0x0000000000007941 */ /* 0x000fea0003800000 */
.L_x_10394:
[----:B------:R-:W5:Y:S01]  /*6a10*/  S2R R11, SR_TID.X ;  /* 0x00000000000b7919 */ /* 0x000f620000002100 */
[----:B------:R-:W-:Y:S01]  /*6a20*/  @!PT LDS RZ, [RZ] ;  /* 0x00000000fffff984 */ /* 0x000fe20000000800 */
[----:B------:R-:W-:Y:S01]  /*6a30*/  @!PT LDS RZ, [RZ] ;  /* 0x00000000fffff984 */ /* 0x000fe20000000800 */
[----:B------:R-:W-:Y:S01]  /*6a40*/  @!PT LDS RZ, [RZ] ;  /* 0x00000000fffff984 */ /* 0x000fe20000000800 */
[----:B------:R-:W-:Y:S01]  /*6a50*/  @!PT LDS RZ, [RZ] ;  /* 0x00000000fffff984 */ /* 0x000fe20000000800 */
[----:B------:R0:W-:Y:S06]  /*6a60*/  MEMBAR.ALL.CTA ;  /* 0x0000000000007992 */ /* 0x0001ec0000008000 */
[----:B0-----:R-:W0:Y:S01]  /*6a70*/  FENCE.VIEW.ASYNC.S ;  /* 0x00000000000073c6 */ /* 0x001e220000000000 */
[----:B------:R-:W-:Y:S05]  /*6a80*/  WARPSYNC.ALL ;  /* 0x0000000000007948 */ /* 0x000fea0003800000 */
[----:B------:R-:W-:Y:S01]  /*6a90*/  BSSY B0, `(.L_x_10446) ;  /* 0x0000008000007945 */ /* 0x000fe20003800000 */
[----:B0-----:R0:W-:Y:S01]  /*6aa0*/  BAR.SYNC.DEFER_BLOCKING R102, 0x80 ;  /* 0x000200660000751d */ /* 0x0011e20000010000 */
[----:B-----5:R-:W-:-:S13]  /*6ab0*/  LOP3.LUT P3, RZ, R11, 0x7f, RZ, 0xc0, !PT ;  /* 0x0000007f0bff7812 */ /* 0x020fda000786c0ff */
[----:B------:R-:W-:-:S05]  /*6ac0*/  @!P3 VIADD R11, R31, 0x2d8a0 ;  /* 0x0002d8a01f0bb836 */ /* 0x000fca0000000000 */
[----:B------:R-:W-:-:S04]  /*6ad0*/  @!P3 PRMT R11, RZ, 0x654, R11 ;  /* 0x00000654ff0bb816 */ /* 0x000fc8000000000b */
[----:B------:R0:W-:Y:S01]  /*6ae0*/  @!P3 SYNCS.ARRIVE.TRANS64.RED.A1T0 RZ, [R11+URZ], RZ ;  /* 0x000000ff0bffb9a7 */ /* 0x0001e2000810043f */
[----:B------:R-:W-:Y:S05]  /*6af0*/  @!P2 BRA `(.L_x_10447) ;  /* 0x000000000004a947 */ /* 0x000fea0003800000 */
[----:B------:R-:W-:Y:S01]  /*6b00*/  BPT.TRAP 0x1 ;  /* 0x000000040000795c */ /* 0x000fe20000300000 */
.L_x_10447:
[----:B------:R-:W-:Y:S05]  /*6b10*/  BSYNC B0 ;  /* 0x0000000000007941 */ /* 0x000fea0003800000 */
.L_x_10446:
[----:B------:R-:W5:Y:S01]  /*6b20*/  SYNCS.PHASECHK.TRANS64.TRYWAIT P2, [R31+URZ+0x2d8b0], R80 ;  /* 0x02d8b0501f0075a7 */ /* 0x000f62000804017f */
[----:B------:R-:W-:Y:S04]  /*6b30*/  BSSY B0, `(.L_x_10448) ;  /* 0x0000002000007945 */ /* 0x000fe80003800000 */
[----:B-----5:R-:W-:Y:S05]  /*6b40*/  @!P2 BRA `(.L_x_10449) ;  /* 0x000001280038a947 */ /* 0x020fea0003800000 */
.L_x_10665:
[----:B------:R-:W-:Y:S05]  /*6b50*/  BSYNC B0 ;  /* 0x0000000000007941 */ /* 0x000fea0003800000 */
.L_x_10448:
[----:B------:R-:W-:Y:S01]  /*6b60*/  ULDC.64 UR4, c[0x0][0x328] ;  /* 0x0000ca0000047ab9 */ /* 0x000fe20000000a00 */
[----:B------:R-:W-:Y:S01]  /*6b70*/  BSSY B0, `(.L_x_10450) ;  /* 0x0000037000007945 */ /* 0x000fe20003800000 */
[----:B------:R-:W-:Y:S02]  /*6b80*/  IMAD R77, R77, UR4, RZ ;  /* 0x000000044d4d7c24 */ /* 0x000fe4000f8e02ff */
[----:B-1-34-:R-:W-:-:S04]  /*6b90*/  IMAD.WIDE.U32 R12, R76, UR4, RZ ;  /* 0x000000044c0c7c25 */ /* 0x01afc8000f8e00ff */
        /* <DEDUP_REMOVED lines=15> */
[----:B--2---:R0:W1:Y:S01]  /*6c90*/  SHFL.IDX PT, R40, R11, RZ, 0x1e1f ;  /* 0x001e1fff0b287589 */ /* 0x00406200000e0000 */
[----:B------:R-:W-:-:S03]  /*6ca0*/  ISETP.GT.AND P2, PT, R79, R138, PT ;  /* 0x0000008a4f00720c */ /* 0x000fc60003f44270 */
[----:B------:R0:W2:Y:S10]  /*6cb0*/  SHFL.IDX PT, R41, R12, RZ, 0x1e1f ;  /* 0x001e1fff0c297589 */ /* 0x0000b400000e0000 */
[----:B0-----:R-:W-:Y:S05]  /*6cc0*/  @!P2 BRA `(.L_x_10451) ;  /* 0x000000000084a947 */ /* 0x001fea0003800000 */
[----:B------:R-:W-:Y:S02]  /*6cd0*/  ULDC UR4, c[0x0][0x2f4] ;  /* 0x0000bd0000047ab9 */ /* 0x000fe40000000800 */
[----:B------:R-:W-:Y:S02]  /*6ce0*/  ISETP.GE.AND P5, PT, R16, UR4, PT ;  /* 0x0000000410007c0c */ /* 0x000fe4000bfa6270 */
[----:B------:R-:W-:-:S11]  /*6cf0*/  ISETP.GE.AND P4, PT, R22, UR4, PT ;  /* 0x0000000416007c0c */ /* 0x000fd6000bf86270 */
[----:B------:R-:W0:Y:S01]  /*6d00*/  @!P5 LDS.128 R12, [R35] ;  /* 0x00000000230cd984 */ /* 0x000e220000000c00 */
[----:B-1----:R-:W-:-:S04]  /*6d10*/  @!P5 LEA R42, P2, R16, R40, 0x1 ;  /* 0x00000028102ad211 */ /* 0x002fc800078408ff */
[----:B--2---:R-:W-:Y:S02]  /*6d20*/  @!P5 LEA.HI.X R43, R16, R41, R17, 0x1, P2 ;  /* 0x00000029102bd211 */ /* 0x004fe400010f0c11 */
[----:B------:R-:W-:-:S04]  /*6d30*/  @!P4 LEA R38, P2, R22, R40, 0x1 ;  /* 0x000000281626c211 */ /* 0x000fc800078408ff */
[----:B------:R-:W-:Y:S02]  /*6d40*/  @!P4 LEA.HI.X R39, R22, R41, R153, 0x1, P2 ;  /* 0x000000291627c211 */ /* 0x000fe400010f0c99 */
[----:B------:R-:W-:-:S13]  /*6d50*/  ISETP.GE.AND P2, PT, R19, UR4, PT ;  /* 0x0000000413007c0c */ /* 0x000fda000bf46270 */
[----:B------:R-:W-:-:S04]  /*6d60*/  @!P2 LEA R36, P6, R19, R40, 0x1 ;  /* 0x000000281324a211 */ /* 0x000fc800078c08ff */
[----:B------:R-:W-:Y:S01]  /*6d70*/  @!P2 LEA.HI.X R37, R19, R41, R152, 0x1, P6 ;  /* 0x000000291325a211 */ /* 0x000fe200030f0c98 */
[----:B0-----:R0:W-:Y:S01]  /*6d80*/  @!P5 ST.E.128 desc[UR42][R42.64], R12 ;  /* 0x0000000c2a00d985 */ /* 0x0011e2000c101d2a */
[----:B------:R-:W-:-:S13]  /*6d90*/  ISETP.GE.AND P5, PT, R0, UR4, PT ;  /* 0x0000000400007c0c */ /* 0x000fda000bfa6270 */
[----:B------:R-:W1:Y:S01]  /*6da0*/  @!P5 LDS.128 R12, [R32] ;  /* 0x00000000200cd984 */ /* 0x000e620000000c00 */
[----:B------:R-:W-:-:S04]  /*6db0*/  @!P5 IMAD.SHL.U32 R11, R148, 0x8, RZ ;  /* 0x00000008940bd824 */ /* 0x000fc800078e00ff */
[----:B0-----:R-:W-:-:S05]  /*6dc0*/  @!P5 IMAD.WIDE R42, R11, 0x2, R40 ;  /* 0x000000020b2ad825 */ /* 0x001fca00078e0228 */
[----:B-1----:R0:W-:Y:S01]  /*6dd0*/  @!P5 ST.E.128 desc[UR42][R42.64], R12 ;  /* 0x0000000c2a00d985 */ /* 0x0021e2000c101d2a */
        /* <DEDUP_REMOVED lines=16> */
.L_x_10451:
[----:B------:R-:W-:Y:S05]  /*6ee0*/  BSYNC B0 ;  /* 0x0000000000007941 */ /* 0x000fea0003800000 */
.L_x_10450:
[----:B------:R-:W-:Y:S01]  /*6ef0*/  @!PT LDS RZ, [RZ] ;  /* 0x00000000fffff984 */ /* 0x000fe20000000800 */
[----:B------:R-:W-:Y:S01]  /*6f00*/  @!PT LDS RZ, [RZ] ;  /* 0x00000000fffff984 */ /* 0x000fe20000000800 */
[----:B------:R-:W-:Y:S01]  /*6f10*/  @!PT LDS RZ, [RZ] ;  /* 0x00000000fffff984 */ /* 0x000fe20000000800 */
[----:B------:R-:W-:Y:S01]  /*6f20*/  @!PT LDS RZ, [RZ] ;  /* 0x00000000fffff984 */ /* 0x000fe20000000800 */
[----:B------:R3:W-:Y:S06]  /*6f30*/  MEMBAR.ALL.CTA ;  /* 0x0000000000007992 */ /* 0x0007ec0000008000 */
[----:B---3--:R-:W3:Y:S01]  /*6f40*/  FENCE.VIEW.ASYNC.S ;  /* 0x00000000000073c6 */ /* 0x008ee20000000000 */
[----:B------:R-:W-:Y:S02]  /*6f50*/  VIADD R18, R18, 0x1 ;  /* 0x0000000112127836 */ /* 0x000fe40000000000 */
[----:B------:R-:W-:Y:S01]  /*6f60*/  @!P3 VIADD R31, R31, 0x2d8c0 ;  /* 0x0002d8c01f1fb836 */ /* 0x000fe20000000000 */
[----:B---3--:R3:W-:Y:S02]  /*6f70*/  BAR.SYNC.DEFER_BLOCKING R102, 0x80 ;  /* 0x000200660000751d */ /* 0x0087e40000010000 */
[----:B------:R-:W-:-:S02]  /*6f80*/  ISETP.NE.AND P2, PT, R18, 0x2, PT ;  /* 0x000000021200780c */ /* 0x000fc40003f45270 */
[----:B------:R-:W-:Y:S02]  /*6f90*/  @!P3 PRMT R31, RZ, 0x654, R31 ;  /* 0x00000654ff1fb816 */ /* 0x000fe4000000001f */
[----:B0-----:R-:W-:Y:S02]  /*6fa0*/  SEL R12, RZ, 0x1, P2 ;  /* 0x00000001ff0c7807 */ /* 0x001fe40001000000 */
[----:B------:R-:W-:Y:S02]  /*6fb0*/  SEL R18, R18, RZ, P2 ;  /* 0x000000ff12127207 */ /* 0x000fe40001000000 */
[----:B------:R-:W-:Y:S01]  /*6fc0*/  LOP3.LUT R137, R137, R12, RZ, 0x3c, !PT ;  /* 0x0000000c89897212 */ /* 0x000fe200078e3cff */
[----:B------:R3:W-:Y:S01]  /*6fd0*/  @!P3 SYNCS.ARRIVE.TRANS64.RED.A1T0 RZ, [R31+URZ], RZ ;  /* 0x000000ff1fffb9a7 */ /* 0x0007e2000810043f */
[----:B------:R-:W-:Y:S05]  /*6fe0*/  @P1 BRA `(.L_x_10452) ;  /* 0xffffffb400781947 */ /* 0x000fea000383ffff */
[----:B------:R-:W0:Y:S01]  /*6ff0*/  S2R R11, SR_TID.X ;  /* 0x00000000000b7919 */ /* 0x000e220000002100 */
[----:B------:R-:W-:Y:S02]  /*7000*/  PLOP3.LUT P0, PT, PT, PT, PT, 0x8, 0x0 ;  /* 0x000000000000781c */ /* 0x000fe40003f0e170 */
[----:B0-----:R-:W-:-:S04]  /*7010*/  SHF.R.U32.HI R11, RZ, 0x7, R11 ;  /* 0x00000007ff0b7819 */ /* 0x001fc8000001160b */
[----:B------:R-:W-:-:S13]  /*7020*/  ISETP.NE.AND P4, PT, R11, 0x1, PT ;  /* 0x000000010b00780c */ /* 0x000fda0003f85270 */
[----:B------:R-:W-:Y:S06]  /*7030*/  @!P4 BAR.ARV 0x9, 0x100 ;  /* 0x024400000000cb1d */ /* 0x000fec0000002000 */
.L_x_10389:
[----:B------:R-:W-:Y:S02]  /*7040*/  ISETP.GE.AND P2, PT, R101, 0x1, PT ;  /* 0x000000016500780c */ /* 0x000fe40003f46270 */
[----:B-12---:R-:W-:Y:S02]  /*7050*/  CS2R R40, SRZ ;  /* 0x0000000000287805 */ /* 0x006fe4000001ff00 */
[----:B------:R-:W-:Y:S01]  /*7060*/  PLOP3.LUT P1, PT, PT, PT, PT, 0x80, 0x0 ;  /* 0x000000000000781c */ /* 0x000fe20003f2f070 */
[----:B------:R-:W-:Y:S01]  /*7070*/  IMAD.MOV.U32 R135, RZ, RZ, RZ ;  /* 0x000000ffff877224 */ /* 0x000fe200078e00ff */
        /* <DEDUP_REMOVED lines=23> */
[----:B------:R-:W-:Y:S02]  /*71f0*/  IMAD.MOV.U32 R51, RZ, RZ, RZ ;  /* 0x000000ffff337224 */ /* 0x000fe400078e00ff */
[----:B------:R-:W-:Y:S01]  /*7200*/  IMAD.MOV.U32 R6, RZ, RZ, RZ ;  /* 0x000000ffff067224 */ /* 0x000fe200078e00ff */
[----:B------:R-:W-:Y:S06]  /*7210*/  @P0 BRA `(.L_x_10453) ;  /* 0x00000000000c0947 */ /* 0x000fec0003800000 */
[----:B------:R-:W0:Y:S01]  /*7220*/  FENCE.VIEW.ASYNC.G ;  /* 0x00000000000073c6 */ /* 0x000e220000000100 */
[----:B------:R-:W-:Y:S05]  /*7230*/  WARPSYNC.ALL ;  /* 0x0000000000007948 */ /* 0x000fea0003800000 */
[----:B0-----:R-:W-:Y:S06]  /*7240*/  BAR.ARV 0xc, 0x200 ;  /* 0x0308000000007b1d */ /* 0x001fec0000002000 */
.L_x_10453:
[----:B------:R-:W-:Y:S02]  /*7250*/  IMAD.MOV.U32 R50, RZ, RZ, RZ ;  /* 0x000000ffff327224 */ /* 0x000fe400078e00ff */
[----:B------:R-:W-:Y:S01]  /*7260*/  IMAD.MOV.U32 R7, RZ, RZ, RZ ;  /* 0x000000ffff077224 */ /* 0x000fe200078e00ff */
[----:B------:R-:W-:Y:S06]  /*7270*/  @!P2 BRA `(.L_x_10454) ;  /* 0x000000940098a947 */ /* 0x000fec0003800000 */
[----:B------:R-:W-:-:S03]  /*7280*/  UMOV UR4, 0xffffffff ;  /* 0xffffffff00047882 */ /* 0x000fc60000000000 */
[----:B------:R-:W-:Y:S05]  /*7290*/  BRA.DIV UR4, `(.L_x_10455) ;  /* 0x0000012204787947 */ /* 0x000fea000b800000 */
[----:B------:R-:W0:Y:S02]  /*72a0*/  S2R R0, SR_TID.X ;  /* 0x0000000000007919 */ /* 0x000e240000002100 */
[----:B0-----:R-:W-:-:S05]  /*72b0*/  VIADD R3, R0, 0xffffff80 ;  /* 0xffffff8000037836 */ /* 0x001fca0000000000 */
[----:B------:R-:W-:-:S04]  /*72c0*/  SHF.R.S32.HI R0, RZ, 0x1f, R3 ;  /* 0x0000001fff007819 */ /* 0x000fc80000011403 */
[----:B------:R-:W-:-:S04]  /*72d0*/  LEA.HI R0, R0, R3, RZ, 0x7 ;  /* 0x0000000300007211 */ /* 0x000fc800078f38ff */
[----:B------:R-:W-:-:S06]  /*72e0*/  SHF.R.S32.HI R0, RZ, 0x7, R0 ;  /* 0x00000007ff007819 */ /* 0x000fcc0000011400 */
[----:B------:R-:W0:Y:S04]  /*72f0*/  SHFL.IDX PT, R0, R0, RZ, 0x1f ;  /* 0x00001fff00007589 */ /* 0x000e2800000e0000 */
[----:B0-----:R1:W-:Y:S02]  /*7300*/  STL [R1+0x38], R0 ;  /* 0x0000380001007387 */ /* 0x0013e40000100800 */
.L_x_10668:
[----:B------:R-:W1:Y:S01]  /*7310*/  LDL R3, [R1+0x38] ;  /* 0x0000380001037983 */ /* 0x000e620000100800 */
[----:B------:R-:W-:Y:S01]  /*7320*/  BSSY B6, `(.L_x_10456) ;  /* 0x000001b000067945 */ /* 0x000fe20003800000 */
[----:B-1----:R-:W-:-:S05]  /*7330*/  IMAD.HI R0, R3, 0x55555556, RZ ;  /* 0x5555555603007827 */ /* 0x002fca00078e02ff */
[----:B------:R-:W-:-:S05]  /*7340*/  LEA.HI R44, R0, R0, RZ, 0x1 ;  /* 0x00000000002c7211 */ /* 0x000fca00078f08ff */
[----:B------:R-:W-:Y:S02]  /*7350*/  IMAD R44, R44, -0x3, R3 ;  /* 0xfffffffd2c2c7824 */ /* 0x000fe400078e0203 */
[----:B------:R-:W-:-:S04]  /*7360*/  VIADD R3, R2, 0x21800 ;  /* 0x0002180002037836 */ /* 0x000fc80000000000 */
[----:B------:R-:W-:Y:S01]  /*7370*/  IMAD R0, R44, 0x2000, R3 ;  /* 0x000020002c007824 */ /* 0x000fe200078e0203 */
[----:B------:R-:W-:-:S04]  /*7380*/  LOP3.LUT P0, RZ, R3, 0x3ff, RZ, 0xc0, !PT ;  /* 0x000003ff03ff7812 */ /* 0x000fc8000780c0ff */
[----:B------:R-:W-:-:S04]  /*7390*/  SHF.R.U32.HI R0, RZ, 0x4, R0 ;  /* 0x00000004ff007819 */ /* 0x000fc80000011600 */
[----:B------:R-:W-:-:S05]  /*73a0*/  LOP3.LUT R0, R0, 0x3fff, RZ, 0xc0, !PT ;  /* 0x00003fff00007812 */ /* 0x000fca00078ec0ff */
[----:B------:R1:W-:Y:S01]  /*73b0*/  STL [R1+0x40], R0 ;  /* 0x0000400001007387 */ /* 0x0003e20000100800 */
[----:B------:R-:W-:Y:S05]  /*73c0*/  @!P0 BRA `(.L_x_10457) ;  /* 0x0000000000408947 */ /* 0x000fea0003800000 */
[----:B-1----:R-:W-:Y:S01]  /*73d0*/  MOV R0, 0x0 ;  /* 0x0000000000007802 */ /* 0x002fe20000000f00 */
[----:B------:R-:W-:Y:S01]  /*73e0*/  ULDC.64 UR4, c[0x4][0x138] ;  /* 0x01004e0000047ab9 */ /* 0x000fe20000000a00 */
[----:B------:R-:W-:Y:S01]  /*73f0*/  ULDC.64 UR6, c[0x4][0x140] ;  /* 0x0100500000067ab9 */ /* 0x000fe20000000a00 */
[----:B------:R-:W-:Y:S01]  /*7400*/  IMAD.U32 R4, RZ, RZ, UR4 ;  /* 0x00000004ff047e24 */ /* 0x000fe2000f8e00ff */
[----:B0-----:R0:W1:Y:S01]  /*7410*/  LDC.64 R14, c[0x4][R0] ;  /* 0x01000000000e7b82 */ /* 0x0010620000000a00 */
        /* <DEDUP_REMOVED lines=11> */
.L_x_10457:
[----:B------:R-:W-:Y:S05]  /*74d0*/  BSYNC B6 ;  /* 0x0000000000067941 */ /* 0x000fea0003800000 */
.L_x_10456:
        /* <DEDUP_REMOVED lines=13> */
.L_x_10461:
[----:B---3--:R3:W4:Y:S02]  /*75b0*/  SYNCS.PHASECHK.TRANS64.TRYWAIT P0, [R2+URZ+0x2d800], R3 ;  /* 0x02d80003020075a7 */ /* 0x008724000800017f */
[----:B----4-:R-:W-:Y:S05]  /*75c0*/  @!P0 NANOSLEEP.SYNCS 0x989680 ;  /* 0x009896800000895d */ /* 0x010fea0003900000 */
[----:B------:R-:W4:Y:S02]  /*75d0*/  @!P0 SYNCS.PHASECHK.TRANS64 P0, [R2+URZ+0x2d800], R3 ;  /* 0x02d80003020085a7 */ /* 0x000f24000800007f */
[----:B----4-:R-:W-:Y:S05]  /*75e0*/  @!P0 BRA `(.L_x_10461) ;  /* 0xfffffffc00f08947 */ /* 0x010fea000383ffff */
.L_x_10460:
[----:B------:R-:W-:Y:S05]  /*75f0*/  BSYNC B0 ;  /* 0x0000000000007941 */ /* 0x000fea0003800000 */
.L_x_10459:
[----:B------:R-:W-:Y:S05]  /*7600*/  BRA `(.L_x_10462) ;  /* 0x0000003c001c7947 */ /* 0x000fea0003800000 */
.L_x_10458:
[----:B-1---5:R-:W-:Y:S01]  /*7610*/  SHF.R.S32.HI R0, RZ, 0x1f, R97 ;  /* 0x0000001fff007819 */ /* 0x022fe20000011461 */
[----:B------:R-:W-:Y:S01]  /*7620*/  ULOP3.LUT UP0, URZ, UR38, 0x1bf, URZ, 0xc0, !UPT ;  /* 0x000001bf263f7892 */ /* 0x000fe2000f80c03f */
[----:B------:R-:W-:Y:S01]  /*7630*/  ULDC.64 UR4, c[0x0][0x3f8] ;  /* 0x0000fe0000047ab9 */ /* 0x000fe20000000a00 */
[----:B------:R-:W-:Y:S02]  /*7640*/  ULDC.64 UR6, c[0x0][0x408] ;  /* 0x0001020000067ab9 */ /* 0x000fe40000000a00 */
[C---:B------:R-:W-:Y:S02]  /*7650*/  IMAD R6, R0.reuse, UR4, RZ ;  /* 0x0000000400067c24 */ /* 0x040fe4000f8e02ff */
[----:B------:R-:W-:Y:S01]  /*7660*/  IMAD R0, R0, UR6, RZ ;  /* 0x0000000600007c24 */ /* 0x000fe2000f8e02ff */
[----:B------:R-:W-:Y:S01]  /*7670*/  PLOP3.LUT P2, PT, PT, PT, UP0, 0x80, 0x0 ;  /* 0x000000000000781c */ /* 0x000fe20003f4f008 */
[C---:B------:R-:W-:Y:S02]  /*7680*/  IMAD R25, R97.reuse, UR5, R6 ;  /* 0x0000000561197c24 */ /* 0x040fe4000f8e0206 */
[----:B------:R-:W-:Y:S01]  /*7690*/  IMAD.WIDE.U32 R4, R97, UR4, RZ ;  /* 0x0000000461047c25 */ /* 0x000fe2000f8e00ff */
[----:B------:R-:W-:-:S03]  /*76a0*/  ULDC.64 UR4, c[0x0][0x3e8] ;  /* 0x0000fa0000047ab9 */ /* 0x000fc60000000a00 */
[C---:B------:R-:W-:Y:S01]  /*76b0*/  IMAD R27, R97.reuse, UR7, R0 ;  /* 0x00000007611b7c24 */ /* 0x040fe2000f8e0200 */
        /* <DEDUP_REMOVED lines=9> */
[----:B0-----:R-:W-:Y:S01]  /*7750*/  MOV R14, 0x0 ;  /* 0x00000000000e7802 */ /* 0x001fe20000000f00 */
        /* <DEDUP_REMOVED lines=15> */
.L_x_10463:
        /* <DEDUP_REMOVED lines=8> */
[----:B------:R1:W3:Y:S04]  /*78d0*/  SHFL.IDX PT, R0, R24, RZ, 0x1e1f ;  /* 0x001e1fff18007589 */ /* 0x0002e800000e0000 */
[----:B------:R1:W4:Y:S04]  /*78e0*/  SHFL.IDX PT, R5, R27, RZ, 0x1e1f ;  /* 0x001e1fff1b057589 */ /* 0x00032800000e0000 */
[----:B------:R1:W0:Y:S02]  /*78f0*/  SHFL.IDX PT, R4, R26, RZ, 0x1e1f ;  /* 0x001e1fff1a047589 */ /* 0x00022400000e0000 */
.L_x_10674:
[----:B------:R-:W-:Y:S01]  /*7900*/  ULDC UR4, c[0x0][0x448] ;  /* 0x0001120000047ab9 */ /* 0x000fe20000000800 */
[----:B------:R-:W-:Y:S01]  /*7910*/  BSSY B1, `(.L_x_10467) ;  /* 0x000005a000017945 */ /* 0x000fe20003800000 */
[----:B------:R-:W-:Y:S01]  /*7920*/  IMAD R45, R100, UR4, RZ ;  /* 0x00000004642d7c24 */ /* 0x000fe2000f8e02ff */
[----:B------:R-:W-:Y:S02]  /*7930*/  CS2R R34, SRZ ;  /* 0x0000000000227805 */ /* 0x000fe4000001ff00 */
[----:B------:R-:W-:Y:S02]  /*7940*/  CS2R R30, SRZ ;  /* 0x00000000001e7805 */ /* 0x000fe4000001ff00 */
[----:B-1----:R-:W-:Y:S02]  /*7950*/  CS2R R26, SRZ ;  /* 0x00000000001a7805 */ /* 0x002fe4000001ff00 */
[----:B------:R-:W-:Y:S02]  /*7960*/  CS2R R20, SRZ ;  /* 0x0000000000147805 */ /* 0x000fe4000001ff00 */
[----:B------:R-:W-:Y:S01]  /*7970*/  ISETP.GE.AND P0, PT, R6, R45, PT ;  /* 0x0000002d0600720c */ /* 0x000fe20003f06270 */
[----:B------:R-:W-:Y:S01]  /*7980*/  IMAD R45, R33, -0xc0, R45 ;  /* 0xffffff40212d7824 */ /* 0x000fe200078e022d */
[----:B------:R-:W-:-:S02]  /*7990*/  CS2R R12, SRZ ;  /* 0x00000000000c7805 */ /* 0x000fc4000001ff00 */
[----:B------:R-:W-:Y:S02]  /*79a0*/  CS2R R8, SRZ ;  /* 0x0000000000087805 */ /* 0x000fe4000001ff00 */
[----:B------:R-:W-:Y:S02]  /*79b0*/  CS2R R36, SRZ ;  /* 0x0000000000247805 */ /* 0x000fe4000001ff00 */
[----:B------:R-:W-:Y:S02]  /*79c0*/  CS2R R32, SRZ ;  /* 0x0000000000207805 */ /* 0x000fe4000001ff00 */
[----:B------:R-:W-:Y:S02]  /*79d0*/  CS2R R28, SRZ ;  /* 0x00000000001c7805 */ /* 0x000fe4000001ff00 */
[----:B------:R-:W-:Y:S02]  /*79e0*/  CS2R R24, SRZ ;  /* 0x0000000000187805 */ /* 0x000fe4000001ff00 */
[----:B0-----:R-:W-:-:S02]  /*79f0*/  CS2R R14, SRZ ;  /* 0x00000000000e7805 */ /* 0x001fc4000001ff00 */
[----:B------:R-:W-:Y:S01]  /*7a00*/  CS2R R10, SRZ ;  /* 0x00000000000a7805 */ /* 0x000fe2000001ff00 */
[----:B------:R-:W-:Y:S06]  /*7a10*/  @P0 BRA `(.L_x_10468) ;  /* 0x0000000400240947 */ /* 0x000fec0003800000 */
[----:B------:R-:W2:Y:S01]  /*7a20*/  LDL R7, [R1+0x20] ;  /* 0x0000200001077983 */ /* 0x000ea20000100800 */
[----:B------:R-:W-:-:S03]  /*7a30*/  ULDC UR4, c[0x0][0x3f4] ;  /* 0x0000fd0000047ab9 */ /* 0x000fc60000000800 */
[----:B------:R-:W4:Y:S04]  /*7a40*/  LDL R39, [R1+0x18] ;  /* 0x0000180001277983 */ /* 0x000f280000100800 */
[----:B------:R-:W4:Y:S04]  /*7a50*/  LDL R38, [R1+0x1c] ;  /* 0x00001c0001267983 */ /* 0x000f280000100800 */
[----:B------:R-:W4:Y:S04]  /*7a60*/  LDL R35, [R1+0x24] ;  /* 0x0000240001237983 */ /* 0x000f280000100800 */
[----:B------:R-:W4:Y:S04]  /*7a70*/  LDL R34, [R1+0x28] ;  /* 0x0000280001227983 */ /* 0x000f280000100800 */
[----:B------:R-:W4:Y:S04]  /*7a80*/  LDL R49, [R1+0x70] ;  /* 0x0000700001317983 */ /* 0x000f280000100800 */
[----:B------:R-:W4:Y:S01]  /*7a90*/  LDL R48, [R1+0x74] ;  /* 0x0000740001307983 */ /* 0x000f220000100800 */
[----:B------:R-:W-:-:S02]  /*7aa0*/  CS2R R32, SRZ ;  /* 0x0000000000207805 */ /* 0x000fc4000001ff00 */
[----:B------:R-:W-:Y:S02]  /*7ab0*/  CS2R R30, SRZ ;  /* 0x00000000001e7805 */ /* 0x000fe4000001ff00 */
[----:B------:R-:W-:Y:S02]  /*7ac0*/  CS2R R28, SRZ ;  /* 0x00000000001c7805 */ /* 0x000fe4000001ff00 */
[----:B------:R-:W-:Y:S02]  /*7ad0*/  CS2R R26, SRZ ;  /* 0x00000000001a7805 */ /* 0x000fe4000001ff00 */
[----:B------:R-:W-:Y:S02]  /*7ae0*/  CS2R R24, SRZ ;  /* 0x0000000000187805 */ /* 0x000fe4000001ff00 */
[----:B------:R-:W-:Y:S02]  /*7af0*/  CS2R R20, SRZ ;  /* 0x0000000000147805 */ /* 0x000fe4000001ff00 */
[----:B------:R-:W-:-:S02]  /*7b00*/  CS2R R36, SRZ ;  /* 0x0000000000247805 */ /* 0x000fc4000001ff00 */
[C---:B--2---:R-:W-:Y:S01]  /*7b10*/  ISETP.GE.AND P3, PT, R7.reuse, UR4, PT ;  /* 0x0000000407007c0c */ /* 0x044fe2000bf66270 */
[----:B------:R-:W-:Y:S01]  /*7b20*/  IMAD.SHL.U32 R9, R7, 0x2, RZ ;  /* 0x0000000207097824 */ /* 0x000fe200078e00ff */
[----:B------:R-:W-:-:S04]  /*7b30*/  SHF.R.S32.HI R6, RZ, 0x1f, R7 ;  /* 0x0000001fff067819 */ /* 0x000fc80000011407 */
[----:B------:R-:W-:-:S07]  /*7b40*/  SHF.L.U64.HI R10, R7, 0x1, R6 ;  /* 0x00000001070a7819 */ /* 0x000fce0000010206 */
[----:B---3--:R-:W-:Y:S02]  /*7b50*/  @!P3 IADD3 R6, P0, R0, R9, RZ ;  /* 0x000000090006b210 */ /* 0x008fe40007f1e0ff */
[----:B----4-:R-:W-:-:S03]  /*7b60*/  ISETP.GE.AND P1, PT, R39, UR4, PT ;  /* 0x0000000427007c0c */ /* 0x010fc6000bf26270 */
[--C-:B------:R-:W-:Y:S01]  /*7b70*/  @!P3 IMAD.X R7, R3, 0x1, R10.reuse, P0 ;  /* 0x000000010307b824 */ /* 0x100fe200000e060a */
[----:B------:R-:W-:Y:S01]  /*7b80*/  @!P3 IADD3 R8, P0, R4, R9, RZ ;  /* 0x000000090408b210 */ /* 0x000fe20007f1e0ff */
[----:B------:R-:W-:Y:S01]  /*7b90*/  IMAD.SHL.U32 R13, R39, 0x2, RZ ;  /* 0x00000002270d7824 */ /* 0x000fe200078e00ff */
[----:B------:R-:W-:Y:S02]  /*7ba0*/  SHF.R.S32.HI R11, RZ, 0x1f, R39 ;  /* 0x0000001fff0b7819 */ /* 0x000fe40000011427 */
[----:B------:R0:W5:Y:S01]  /*7bb0*/  @!P3 LD.E.64 R32, desc[UR42][R6.64] ;  /* 0x0000002a0620b980 */ /* 0x000162000c101b00 */
[----:B------:R-:W-:Y:S01]  /*7bc0*/  @!P3 IMAD.X R9, R5, 0x1, R10, P0 ;  /* 0x000000010509b824 */ /* 0x000fe200000e060a */
[----:B------:R-:W-:Y:S02]  /*7bd0*/  ISETP.GE.AND P0, PT, R38, UR4, PT ;  /* 0x0000000426007c0c */ /* 0x000fe4000bf06270 */
[----:B------:R-:W-:Y:S02]  /*7be0*/  SHF.L.U64.HI R14, R39, 0x1, R11 ;  /* 0x00000001270e7819 */ /* 0x000fe4000001020b */
[----:B------:R1:W5:Y:S01]  /*7bf0*/  @!P3 LD.E.64 R30, desc[UR42][R8.64] ;  /* 0x0000002a081eb980 */ /* 0x000362000c101b00 */
[----:B------:R-:W-:-:S02]  /*7c00*/  @!P1 IADD3 R10, P2, R0, R13, RZ ;  /* 0x0000000d000a9210 */ /* 0x000fc40007f5e0ff */
[----:B------:R-:W-:Y:S01]  /*7c10*/  @!P1 IADD3 R12, P3, R4, R13, RZ ;  /* 0x0000000d040c9210 */ /* 0x000fe20007f7e0ff */
[C---:B0-----:R-:W-:Y:S01]  /*7c20*/  IMAD.SHL.U32 R7, R38.reuse, 0x2, RZ ;  /* 0x0000000226077824 */ /* 0x041fe200078e00ff */
[----:B------:R-:W-:Y:S01]  /*7c30*/  SHF.R.S32.HI R15, RZ, 0x1f, R38 ;  /* 0x0000001fff0f7819 */ /* 0x000fe20000011426 */
[--C-:B------:R-:W-:Y:S02]  /*7c40*/  @!P1 IMAD.X R11, R3, 0x1, R14.reuse, P2 ;  /* 0x00000001030b9824 */ /* 0x100fe400010e060e */
[----:B------:R-:W-:Y:S01]  /*7c50*/  @!P1 IMAD.X R13, R5, 0x1, R14, P3 ;  /* 0x00000001050d9824 */ /* 0x000fe200018e060e */
[----:B------:R-:W-:Y:S02]  /*7c60*/  SHF.L.U64.HI R6, R38, 0x1, R15 ;  /* 0x0000000126067819 */ /* 0x000fe4000001020f */
[-C--:B------:R-:W-:Y:S01]  /*7c70*/  @!P0 IADD3 R38, P2, R0, R7.reuse, RZ ;  /* 0x0000000700268210 */ /* 0x080fe20007f5e0ff */
[----:B------:R0:W5:Y:S01]  /*7c80*/  @!P1 LD.E.64 R28, desc[UR42][R10.64] ;  /* 0x0000002a0a1c9980 */ /* 0x000162000c101b00 */
[----:B-1----:R-:W-:-:S03]  /*7c90*/  @!P0 IADD3 R8, P3, R4, R7, RZ ;  /* 0x0000000704088210 */ /* 0x002fc60007f7e0ff */
[----:B------:R-:W5:Y:S01]  /*7ca0*/  @!P1 LD.E.64 R26, desc[UR42][R12.64] ;  /* 0x0000002a0c1a9980 */ /* 0x000f62000c101b00 */
[--C-:B------:R-:W-:Y:S01]  /*7cb0*/  @!P0 IMAD.X R39, R3, 0x1, R6.reuse, P2 ;  /* 0x0000000103278824 */ /* 0x100fe200010e0606 */
[----:B------:R-:W-:Y:S01]  /*7cc0*/  ISETP.GE.AND P1, PT, R35, UR4, PT ;  /* 0x0000000423007c0c */ /* 0x000fe2000bf26270 */
[----:B------:R-:W-:Y:S01]  /*7cd0*/  @!P0 IMAD.X R9, R5, 0x1, R6, P3 ;  /* 0x0000000105098824 */ /* 0x000fe200018e0606 */
[----:B------:R-:W-:Y:S02]  /*7ce0*/  ISETP.GE.AND P2, PT, R140, UR4, PT ;  /* 0x000000048c007c0c */ /* 0x000fe4000bf46270 */
[----:B------:R-:W5:Y:S01]  /*7cf0*/  @!P0 LD.E.64 R24, desc[UR42][R38.64] ;  /* 0x0000002a26188980 */ /* 0x000f62000c101b00 */
[----:B------:R-:W-:-:S03]  /*7d00*/  IMAD.SHL.U32 R7, R35, 0x2, RZ ;  /* 0x0000000223077824 */ /* 0x000fc600078e00ff */
[----:B------:R1:W5:Y:S01]  /*7d10*/  @!P0 LD.E.64 R20, desc[UR42][R8.64] ;  /* 0x0000002a08148980 */ /* 0x000362000c101b00 */
[C---:B------:R-:W-:Y:S01]  /*7d20*/  ISETP.GE.AND P0, PT, R34.reuse, UR4, PT ;  /* 0x0000000422007c0c */ /* 0x040fe2000bf06270 */
[----:B0-----:R-:W-:-:S03]  /*7d30*/  IMAD.SHL.U32 R11, R34, 0x2, RZ ;  /* 0x00000002220b7824 */ /* 0x001fc600078e00ff */
[-C--:B------:R-:W-:Y:S02]  /*7d40*/  @!P1 IADD3 R40, P4, R0, R7.reuse, RZ ;  /* 0x0000000700289210 */ /* 0x080fe40007f9e0ff */
[----:B------:R-:W-:Y:S01]  /*7d50*/  @!P1 IADD3 R6, P3, R4, R7, RZ ;  /* 0x0000000704069210 */ /* 0x000fe20007f7e0ff */
[----:B------:R-:W-:-:S04]  /*7d60*/  @!P2 IMAD.WIDE R46, R140, 0x2, R4 ;  /* 0x000000028c2ea825 */ /* 0x000fc800078e0204 */
[----:B-1----:R-:W-:Y:S02]  /*7d70*/  @!P2 IMAD.MOV.U32 R8, RZ, RZ, R0 ;  /* 0x000000ffff08a224 */ /* 0x002fe400078e0000 */
[----:B------:R-:W-:Y:S01]  /*7d80*/  @!P2 IMAD.MOV.U32 R9, RZ, RZ, R3 ;  /* 0x000000ffff09a224 */ /* 0x000fe200078e0003 */
[-C--:B------:R-:W-:Y:S01]  /*7d90*/  @!P0 IADD3 R4, P5, R4, R11.reuse, RZ ;  /* 0x0000000b04048210 */ /* 0x080fe20007fbe0ff */
[----:B------:R-:W-:Y:S01]  /*7da0*/  @!P1 IMAD.X R41, R3, 0x1, R49, P4 ;  /* 0x0000000103299824 */ /* 0x000fe200020e0631 */
[----:B------:R-:W-:Y:S01]  /*7db0*/  @!P0 IADD3 R38, P4, R0, R11, RZ ;  /* 0x0000000b00268210 */ /* 0x000fe20007f9e0ff */
[----:B------:R-:W-:Y:S01]  /*7dc0*/  @!P2 IMAD.WIDE R42, R140, 0x2, R8 ;  /* 0x000000028c2aa825 */ /* 0x000fe200078e0208 */
[----:B------:R-:W-:Y:S02]  /*7dd0*/  CS2R R14, SRZ ;  /* 0x00000000000e7805 */ /* 0x000fe4000001ff00 */
[----:B------:R-:W-:Y:S02]  /*7de0*/  CS2R R34, SRZ ;  /* 0x0000000000227805 */ /* 0x000fe4000001ff00 */
[----:B------:R-:W-:Y:S01]  /*7df0*/  CS2R R12, SRZ ;  /* 0x00000000000c7805 */ /* 0x000fe2000001ff00 */
[----:B------:R-:W-:Y:S01]  /*7e00*/  @!P1 IMAD.X R7, R5, 0x1, R49, P3 ;  /* 0x0000000105079824 */ /* 0x000fe200018e0631 */
[----:B------:R-:W-:-:S02]  /*7e10*/  CS2R R10, SRZ ;  /* 0x00000000000a7805 */ /* 0x000fc4000001ff00 */
[----:B------:R-:W-:Y:S01]  /*7e20*/  CS2R R8, SRZ ;  /* 0x0000000000087805 */ /* 0x000fe2000001ff00 */
[--C-:B------:R-:W-:Y:S01]  /*7e30*/  @!P0 IMAD.X R39, R3, 0x1, R48.reuse, P4 ;  /* 0x0000000103278824 */ /* 0x100fe200020e0630 */
[----:B------:R0:W5:Y:S01]  /*7e40*/  @!P2 LD.E.64 R36, desc[UR42][R42.64] ;  /* 0x0000002a2a24a980 */ /* 0x000162000c101b00 */
[----:B------:R-:W-:-:S03]  /*7e50*/  @!P0 IMAD.X R5, R5, 0x1, R48, P5 ;  /* 0x0000000105058824 */ /* 0x000fc600028e0630 */
[----:B------:R0:W5:Y:S04]  /*7e60*/  @!P2 LD.E.64 R34, desc[UR42][R46.64] ;  /* 0x0000002a2e22a980 */ /* 0x000168000c101b00 */
[----:B------:R0:W5:Y:S04]  /*7e70*/  @!P1 LD.E.64 R14, desc[UR42][R40.64] ;  /* 0x0000002a280e9980 */ /* 0x000168000c101b00 */
[----:B------:R0:W5:Y:S04]  /*7e80*/  @!P1 LD.E.64 R12, desc[UR42][R6.64] ;  /* 0x0000002a060c9980 */ /* 0x000168000c101b00 */
[----:B------:R0:W5:Y:S04]  /*7e90*/  @!P0 LD.E.64 R10, desc[UR42][R38.64] ;  /* 0x0000002a260a8980 */ /* 0x000168000c101b00 */
[----:B------:R0:W5:Y:S02]  /*7ea0*/  @!P0 LD.E.64 R8, desc[UR42][R4.64] ;  /* 0x0000002a04088980 */ /* 0x000164000c101b00 */
.L_x_10468:
[----:B------:R-:W-:Y:S05]  /*7eb0*/  BSYNC B1 ;  /* 0x0000000000017941 */ /* 0x000fea0003800000 */
.L_x_10467:
[----:B------:R-:W-:Y:S01]  /*7ec0*/  ULEA.HI UR4, UR37, UR37, URZ, 0x1 ;  /* 0x0000002525047291 */ /* 0x000fe2000f8f083f */
[----:B--2--5:R-:W-:Y:S01]  /*7ed0*/  IMAD.MOV.U32 R3, RZ, RZ, R35 ;  /* 0x000000ffff037224 */ /* 0x024fe200078e0023 */
[----:B------:R-:W-:Y:S01]  /*7ee0*/  VIMNMX R45, R45, 0xc0, PT ;  /* 0x000000c02d2d7848 */ /* 0x000fe20003fe0100 */
[----:B---3--:R-:W-:Y:S01]  /*7ef0*/  IMAD.MOV.U32 R0, RZ, RZ, R34 ;  /* 0x000000ffff007224 */ /* 0x008fe200078e0022 */
[----:B------:R-:W-:Y:S01]  /*7f00*/  ULOP3.LUT UR4, UR4, 0xfffffffe, URZ, 0xc0, !UPT ;  /* 0xfffffffe04047892 */ /* 0x000fe2000f8ec03f */
[----:B0-----:R-:W-:Y:S01]  /*7f10*/  IMAD.MOV.U32 R4, RZ, RZ, R30 ;  /* 0x000000ffff047224 */ /* 0x001fe200078e001e */
[----:B------:R-:W-:Y:S01]  /*7f20*/  PRMT R57, R3, 0x7610, R57 ;  /* 0x0000761003397816 */ /* 0x000fe20000000039 */
[----:B----4-:R-:W-:Y:S01]  /*7f30*/  IMAD.MOV.U32 R5, RZ, RZ, R27 ;  /* 0x000000ffff057224 */ /* 0x010fe200078e001b */
        /* <DEDUP_REMOVED lines=39> */
[----:B------:R-:W-:Y:S01]  /*81b0*/  IMAD.MOV.U32 R6, RZ, RZ, R15 ;  /* 0x000000ffff067224 */ /* 0x000fe200078e000f */
[----:B------:R-:W-:Y:S01]  /*81c0*/  PRMT R49, R0, 0x7610, R49 ;  /* 0x0000761000317816 */ /* 0x000fe20000000031 */
[----:B------:R-:W-:Y:S01]  /*81d0*/  IMAD.MOV.U32 R0, RZ, RZ, R10 ;  /* 0x000000ffff007224 */ /* 0x000fe200078e000a */
[----:B------:R-:W-:Y:S01]  /*81e0*/  PRMT R50, R4, 0x7610, R50 ;  /* 0x0000761004327816 */ /* 0x000fe20000000032 */
[----:B------:R-:W-:Y:S01]  /*81f0*/  IMAD.MOV.U32 R4, RZ, RZ, R11 ;  /* 0x000000ffff047224 */ /* 0x000fe200078e000b */
[----:B------:R-:W-:-:S02]  /*8200*/  PRMT R45, R5, 0x7610, R45 ;  /* 0x00007610052d7816 */ /* 0x000fc4000000002d */
[----:B------:R-:W-:Y:S01]  /*8210*/  PRMT R46, R6, 0x7610, R46 ;  /* 0x00007610062e7816 */ /* 0x000fe2000000002e */
[----:B0-----:R-:W-:Y:S06]  /*8220*/  @!P0 BRA `(.L_x_10470) ;  /* 0x0000011400488947 */ /* 0x001fec0003800000 */
.L_x_10675:
[----:B------:R-:W-:Y:S05]  /*8230*/  BSYNC B1 ;  /* 0x0000000000017941 */ /* 0x000fea0003800000 */
.L_x_10469:
[----:B------:R-:W-:Y:S02]  /*8240*/  PRMT R40, R0, 0x7610, R40 ;  /* 0x0000761000287816 */ /* 0x000fe40000000028 */
[----:B------:R-:W-:Y:S01]  /*8250*/  PRMT R41, R4, 0x7610, R41 ;  /* 0x0000761004297816 */ /* 0x000fe20000000029 */
[----:B------:R-:W-:Y:S06]  /*8260*/  @P1 BRA `(.L_x_10471) ;  /* 0x0000002c00e01947 */ /* 0x000fec0003800000 */
[----:B------:R-:W0:Y:S01]  /*8270*/  LDL R61, [R1+0x44] ;  /* 0x00004400013d7983 */ /* 0x000e220000100800 */
[----:B------:R-:W1:Y:S03]  /*8280*/  LDC R5, c[0x0][0x3f4] ;  /* 0x0000fd00ff057b82 */ /* 0x000e660000000800 */
[----:B------:R-:W2:Y:S04]  /*8290*/  LDL R59, [R1+0x20] ;  /* 0x00002000013b7983 */ /* 0x000ea80000100800 */
[----:B------:R-:W3:Y:S04]  /*82a0*/  LDL R58, [R1+0x18] ;  /* 0x00001800013a7983 */ /* 0x000ee80000100800 */
[----:B------:R-:W4:Y:S04]  /*82b0*/  LDL R56, [R1+0x1c] ;  /* 0x00001c0001387983 */ /* 0x000f280000100800 */
[----:B------:R-:W5:Y:S04]  /*82c0*/  LDL R55, [R1+0x24] ;  /* 0x0000240001377983 */ /* 0x000f680000100800 */
[----:B------:R-:W5:Y:S04]  /*82d0*/  LDL R7, [R1+0x28] ;  /* 0x0000280001077983 */ /* 0x000f680000100800 */
[----:B------:R-:W5:Y:S01]  /*82e0*/  LDL R6, [R1+0x48] ;  /* 0x0000480001067983 */ /* 0x000f620000100800 */
[-C--:B-1----:R-:W-:Y:S01]  /*82f0*/  ISETP.GE.AND P6, PT, R140, R5.reuse, PT ;  /* 0x000000058c00720c */ /* 0x082fe20003fc6270 */
[----:B------:R-:W-:Y:S01]  /*8300*/  BSSY B1, `(.L_x_10472) ;  /* 0x0000038000017945 */ /* 0x000fe20003800000 */
[----:B0-----:R-:W-:Y:S01]  /*8310*/  IMAD R3, R61, 0x2, R2 ;  /* 0x000000023d037824 */ /* 0x001fe200078e0202 */
[----:B--2---:R-:W-:-:S03]  /*8320*/  ISETP.GE.AND P0, PT, R59, R5, PT ;  /* 0x000000053b00720c */ /* 0x004fc60003f06270 */
[----:B------:R-:W-:Y:S01]  /*8330*/  VIADD R0, R3, 0x20 ;  /* 0x0000002003007836 */ /* 0x000fe20000000000 */
[-C--:B---3--:R-:W-:Y:S02]  /*8340*/  ISETP.GE.AND P1, PT, R58, R5.reuse, PT ;  /* 0x000000053a00720c */ /* 0x088fe40003f26270 */
[-C--:B----4-:R-:W-:Y:S02]  /*8350*/  ISETP.GE.AND P2, PT, R56, R5.reuse, PT ;  /* 0x000000053800720c */ /* 0x090fe40003f46270 */
[-C--:B-----5:R-:W-:Y:S02]  /*8360*/  ISETP.GE.AND P3, PT, R55, R5.reuse, PT ;  /* 0x000000053700720c */ /* 0x0a0fe40003f66270 */
[----:B------:R-:W-:Y:S02]  /*8370*/  ISETP.GE.AND P4, PT, R7, R5, PT ;  /* 0x000000050700720c */ /* 0x000fe40003f86270 */
[----:B------:R-:W-:Y:S01]  /*8380*/  LOP3.LUT P5, RZ, R6, 0x2, RZ, 0xc0, !PT ;  /* 0x0000000206ff7812 */ /* 0x000fe200078ac0ff */
[----:B------:R-:W-:-:S12]  /*8390*/  @P6 BRA `(.L_x_10473) ;  /* 0x0000000000b86947 */ /* 0x000fd80003800000 */
[----:B------:R-:W0:Y:S01]  /*83a0*/  LDS.128 R4, [R3+0xc400] ;  /* 0x00c4000003047984 */ /* 0x000e220000000c00 */
[----:B------:R-:W-:Y:S02]  /*83b0*/  SHF.R.U32.HI R59, RZ, 0x10, R35 ;  /* 0x00000010ff3b7819 */ /* 0x000fe40000011623 */
[--C-:B------:R-:W-:Y:S02]  /*83c0*/  SHF.R.U32.HI R56, RZ, 0x10, R37.reuse ;  /* 0x00000010ff387819 */ /* 0x100fe40000011625 */
        /* <DEDUP_REMOVED lines=18> */
[C---:B------:R-:W-:Y:S01]  /*84f0*/  FFMA.FTZ R61, R34.reuse, R57, -R61 ;  /* 0x00000039223d7223 */ /* 0x040fe2000001083d */
[----:B------:R-:W-:Y:S01]  /*8500*/  FMUL.FTZ R57, R37, R56 ;  /* 0x0000003825397220 */ /* 0x000fe20000410000 */
[----:B------:R-:W-:Y:S02]  /*8510*/  IMAD.U32 R7, R5, 0x10000, RZ ;  /* 0x0001000005077824 */ /* 0x000fe400078e00ff */
[----:B------:R-:W-:Y:S01]  /*8520*/  FFMA.FTZ R60, R34, R60, R35 ;  /* 0x0000003c223c7223 */ /* 0x000fe20000010023 */
        /* <DEDUP_REMOVED lines=21> */
.L_x_10473:
[----:B------:R-:W-:Y:S05]  /*8680*/  BSYNC B1 ;  /* 0x0000000000017941 */ /* 0x000fea0003800000 */
.L_x_10472:
[----:B------:R-:W-:Y:S01]  /*8690*/  BSSY B1, `(.L_x_10474) ;  /* 0x0000031000017945 */ /* 0x000fe20003800000 */
[----:B------:R-:W-:-:S03]  /*86a0*/  @P5 VIADD R0, R3, 0xffffffe0 ;  /* 0xffffffe003005836 */ /* 0x000fc60000000000 */
[----:B------:R-:W-:Y:S05]  /*86b0*/  @P0 BRA `(.L_x_10475) ;  /* 0x0000000000b80947 */ /* 0x000fea0003800000 */
[----:B0-----:R-:W0:Y:S01]  /*86c0*/  LDS.128 R4, [R0+0xc400] ;  /* 0x00c4000000047984 */ /* 0x001e220000000c00 */
[----:B------:R-:W-:Y:S02]  /*86d0*/  SHF.R.U32.HI R55, RZ, 0x10, R31 ;  /* 0x00000010ff377819 */ /* 0x000fe4000001161f */
[----:B------:R-:W-:Y:S02]  /*86e0*/  SHF.R.U32.HI R35, RZ, 0x10, R33 ;  /* 0x00000010ff237819 */ /* 0x000fe40000011621 */
[----:B------:R-:W-:Y:S02]  /*86f0*/  PRMT R55, R65, 0x5410, R55 ;  /* 0x0000541041377816 */ /* 0x000fe40000000037 */
[----:B------:R-:W-:Y:S02]  /*8700*/  PRMT R35, R66, 0x5410, R35 ;  /* 0x0000541042237816 */ /* 0x000fe40000000023 */
[----:B------:R-:W-:Y:S01]  /*8710*/  SHF.R.U64 R37, R30, 0x10, R31 ;  /* 0x000000101e257819 */ /* 0x000fe2000000121f */
[----:B------:R-:W-:Y:S01]  /*8720*/  IMAD.U32 R56, R55, 0x10000, RZ ;  /* 0x0001000037387824 */ /* 0x000fe200078e00ff */
[----:B------:R-:W-:Y:S01]  /*8730*/  SHF.R.U64 R34, R32, 0x10, R33 ;  /* 0x0000001020227819 */ /* 0x000fe20000001221 */
[----:B------:R-:W-:Y:S01]  /*8740*/  IMAD.U32 R36, R35, 0x10000, RZ ;  /* 0x0001000023247824 */ /* 0x000fe200078e00ff */
[----:B------:R-:W-:-:S02]  /*8750*/  LOP3.LUT R55, R55, 0xffff0000, RZ, 0xc0, !PT ;  /* 0xffff000037377812 */ /* 0x000fc400078ec0ff */
[----:B------:R-:W-:Y:S02]  /*8760*/  PRMT R34, R40, 0x5432, R34 ;  /* 0x0000543228227816 */ /* 0x000fe40000000022 */
[----:B------:R-:W-:Y:S02]  /*8770*/  LOP3.LUT R35, R35, 0xffff0000, RZ, 0xc0, !PT ;  /* 0xffff000023237812 */ /* 0x000fe400078ec0ff */
[----:B------:R-:W-:Y:S02]  /*8780*/  PRMT R37, R64, 0x5410, R37 ;  /* 0x0000541040257816 */ /* 0x000fe40000000025 */
[C---:B0-----:R-:W-:Y:S01]  /*8790*/  LOP3.LUT R31, R6.reuse, 0xffff0000, RZ, 0xc0, !PT ;  /* 0xffff0000061f7812 */ /* 0x041fe200078ec0ff */
[----:B------:R-:W-:Y:S01]  /*87a0*/  IMAD.U32 R30, R6, 0x10000, RZ ;  /* 0x00010000061e7824 */ /* 0x000fe200078e00ff */
[C---:B------:R-:W-:Y:S01]  /*87b0*/  LOP3.LUT R33, R7.reuse, 0xffff0000, RZ, 0xc0, !PT ;  /* 0xffff000007217812 */ /* 0x040fe200078ec0ff */
[----:B------:R-:W-:Y:S02]  /*87c0*/  IMAD.U32 R32, R7, 0x10000, RZ ;  /* 0x0001000007207824 */ /* 0x000fe400078e00ff */
[C---:B------:R-:W-:Y:S01]  /*87d0*/  FMUL.FTZ R57, R31.reuse, R56 ;  /* 0x000000381f397220 */ /* 0x040fe20000410000 */
[----:B------:R-:W-:Y:S01]  /*87e0*/  FMUL.FTZ R31, R31, R36 ;  /* 0x000000241f1f7220 */ /* 0x000fe20000410000 */
[C---:B------:R-:W-:Y:S01]  /*87f0*/  IMAD.U32 R6, R4.reuse, 0x10000, RZ ;  /* 0x0001000004067824 */ /* 0x040fe200078e00ff */
[----:B------:R-:W-:Y:S01]  /*8800*/  LOP3.LUT R4, R4, 0xffff0000, RZ, 0xc0, !PT ;  /* 0xffff000004047812 */ /* 0x000fe200078ec0ff */
[----:B------:R-:W-:-:S02]  /*8810*/  IMAD.U32 R7, R5, 0x10000, RZ ;  /* 0x0001000005077824 */ /* 0x000fc400078e00ff */
[C---:B------:R-:W-:Y:S01]  /*8820*/  FFMA.FTZ R56, R30.reuse, R56, R31 ;  /* 0x000000381e387223 */ /* 0x040fe2000001001f */
[----:B------:R-:W-:Y:S01]  /*8830*/  FFMA.FTZ R57, R30, R36, -R57 ;  /* 0x000000241e397223 */ /* 0x000fe20000010839 */
[C---:B------:R-:W-:Y:S01]  /*8840*/  IMAD.U32 R31, R34.reuse, 0x10000, RZ ;  /* 0x00010000221f7824 */ /* 0x040fe200078e00ff */
[----:B------:R-:W-:Y:S01]  /*8850*/  LOP3.LUT R5, R5, 0xffff0000, RZ, 0xc0, !PT ;  /* 0xffff000005057812 */ /* 0x000fe200078ec0ff */
[C---:B------:R-:W-:Y:S01]  /*8860*/  FMUL.FTZ R59, R33.reuse, R55 ;  /* 0x00000037213b7220 */ /* 0x040fe20000410000 */
[-C--:B------:R-:W-:Y:S01]  /*8870*/  FMUL.FTZ R61, R33, R35.reuse ;  /* 0x00000023213d7220 */ /* 0x080fe20000410000 */
[C---:B------:R-:W-:Y:S01]  /*8880*/  LOP3.LUT R30, R37.reuse, 0xffff0000, RZ, 0xc0, !PT ;  /* 0xffff0000251e7812 */ /* 0x040fe200078ec0ff */
[----:B------:R-:W-:Y:S01]  /*8890*/  IMAD.U32 R33, R37, 0x10000, RZ ;  /* 0x0001000025217824 */ /* 0x000fe200078e00ff */
        /* <DEDUP_REMOVED lines=16> */
.L_x_10475:
[----:B------:R-:W-:Y:S05]  /*89a0*/  BSYNC B1 ;  /* 0x0000000000017941 */ /* 0x000fea0003800000 */
.L_x_10474:
        /* <DEDUP_REMOVED lines=48> */
.L_x_10477:
[----:B------:R-:W-:Y:S05]  /*8cb0*/  BSYNC B1 ;  /* 0x0000000000017941 */ /* 0x000fea0003800000 */
.L_x_10476:
        /* <DEDUP_REMOVED lines=48> */
.L_x_10479:
[----:B------:R-:W-:Y:S05]  /*8fc0*/  BSYNC B1 ;  /* 0x0000000000017941 */ /* 0x000fea0003800000 */
.L_x_10478:
        /* <DEDUP_REMOVED lines=48> */
.L_x_10481:
[----:B------:R-:W-:Y:S05]  /*92d0*/  BSYNC B1 ;  /* 0x0000000000017941 */ /* 0x000fea0003800000 */
.L_x_10480:
        /* <DEDUP_REMOVED lines=48> */
.L_x_10465:
[----:B------:R-:W-:-:S03]  /*95e0*/  UMOV UR4, 0xffffffff ;  /* 0xffffffff00047882 */ /* 0x000fc60000000000 */
[----:B------:R-:W-:Y:S05]  /*95f0*/  BRA.DIV UR4, `(.L_x_10482) ;  /* 0x0000010204687947 */ /* 0x000fea000b800000 */
[----:B------:R1:W2:Y:S04]  /*9600*/  SHFL.IDX PT, R3, R25, RZ, 0x1e1f ;  /* 0x001e1fff19037589 */ /* 0x0002a800000e0000 */
[----:B------:R1:W3:Y:S04]  /*9610*/  SHFL.IDX PT, R0, R24, RZ, 0x1e1f ;  /* 0x001e1fff18007589 */ /* 0x0002e800000e0000 */
[----:B------:R1:W4:Y:S04]  /*9620*/  SHFL.IDX PT, R21, R27, RZ, 0x1e1f ;  /* 0x001e1fff1b157589 */ /* 0x00032800000e0000 */
[----:B------:R1:W0:Y:S02]  /*9630*/  SHFL.IDX PT, R20, R26, RZ, 0x1e1f ;  /* 0x001e1fff1a147589 */ /* 0x00022400000e0000 */
.L_x_10681:
        /* <DEDUP_REMOVED lines=10> */
[----:B0-----:R-:W-:Y:S02]  /*96e0*/  CS2R R14, SRZ ;  /* 0x00000000000e7805 */ /* 0x001fe4000001ff00 */
[----:B-1----:R-:W-:Y:S02]  /*96f0*/  CS2R R24, SRZ ;  /* 0x0000000000187805 */ /* 0x002fe4000001ff00 */
[----:B------:R-:W-:Y:S02]  /*9700*/  CS2R R26, SRZ ;  /* 0x00000000001a7805 */ /* 0x000fe4000001ff00 */
[----:B------:R-:W-:Y:S02]  /*9710*/  CS2R R28, SRZ ;  /* 0x00000000001c7805 */ /* 0x000fe4000001ff00 */
[----:B------:R-:W-:Y:S02]  /*9720*/  CS2R R30, SRZ ;  /* 0x00000000001e7805 */ /* 0x000fe4000001ff00 */
[----:B------:R-:W-:-:S02]  /*9730*/  CS2R R32, SRZ ;  /* 0x0000000000207805 */ /* 0x000fc4000001ff00 */
[----:B------:R-:W-:Y:S01]  /*9740*/  CS2R R34, SRZ ;  /* 0x0000000000227805 */ /* 0x000fe2000001ff00 */
[----:B------:R-:W-:Y:S06]  /*9750*/  @P0 BRA `(.L_x_10484) ;  /* 0x0000000000980947 */ /* 0x000fec0003800000 */
[----:B------:R-:W-:Y:S01]  /*9760*/  ULDC UR4, c[0x0][0x3f4] ;  /* 0x0000fd0000047ab9 */ /* 0x000fe20000000800 */
[C---:B------:R-:W-:Y:S01]  /*9770*/  VIADD R4, R16.reuse, 0x10 ;  /* 0x0000001010047836 */ /* 0x040fe20000000000 */
[C---:B------:R-:W-:Y:S01]  /*9780*/  ISETP.GE.AND P2, PT, R16.reuse, UR4, PT ;  /* 0x0000000410007c0c */ /* 0x040fe2000bf46270 */
[----:B------:R-:W-:Y:S01]  /*9790*/  VIADD R5, R16, 0x20 ;  /* 0x0000002010057836 */ /* 0x000fe20000000000 */
[----:B------:R-:W-:Y:S02]  /*97a0*/  CS2R R28, SRZ ;  /* 0x00000000001c7805 */ /* 0x000fe4000001ff00 */
[----:B------:R-:W-:Y:S02]  /*97b0*/  CS2R R30, SRZ ;  /* 0x00000000001e7805 */ /* 0x000fe4000001ff00 */
[----:B------:R-:W-:Y:S01]  /*97c0*/  ISETP.GE.AND P3, PT, R4, UR4, PT ;  /* 0x0000000404007c0c */ /* 0x000fe2000bf66270 */
[----:B---3--:R-:W-:Y:S01]  /*97d0*/  IMAD.MOV.U32 R4, RZ, RZ, R0 ;  /* 0x000000ffff047224 */ /* 0x008fe200078e0000 */
[----:B------:R-:W-:Y:S01]  /*97e0*/  ISETP.GE.AND P4, PT, R5, UR4, PT ;  /* 0x0000000405007c0c */ /* 0x000fe2000bf86270 */
[----:B--2---:R-:W-:Y:S01]  /*97f0*/  IMAD.MOV.U32 R5, RZ, RZ, R3 ;  /* 0x000000ffff057224 */ /* 0x004fe200078e0003 */
[----:B------:R-:W-:-:S02]  /*9800*/  CS2R R8, SRZ ;  /* 0x0000000000087805 */ /* 0x000fc4000001ff00 */
[----:B------:R-:W-:Y:S02]  /*9810*/  CS2R R10, SRZ ;  /* 0x00000000000a7805 */ /* 0x000fe4000001ff00 */
[----:B------:R-:W-:Y:S02]  /*9820*/  CS2R R32, SRZ ;  /* 0x0000000000207805 */ /* 0x000fe4000001ff00 */
[----:B------:R-:W-:Y:S01]  /*9830*/  CS2R R34, SRZ ;  /* 0x0000000000227805 */ /* 0x000fe2000001ff00 */
[----:B------:R-:W-:Y:S02]  /*9840*/  @!P2 IMAD.SHL.U32 R37, R16, 0x2, RZ ;  /* 0x000000021025a824 */ /* 0x000fe400078e00ff */
[----:B------:R-:W-:-:S03]  /*9850*/  @!P3 IMAD.SHL.U32 R49, R148, 0x8, RZ ;  /* 0x000000089431b824 */ /* 0x000fc600078e00ff */
[-C--:B------:R-:W-:Y:S01]  /*9860*/  @!P2 IADD3 R38, P0, R0, R37.reuse, RZ ;  /* 0x000000250026a210 */ /* 0x080fe20007f1e0ff */
[----:B------:R-:W-:Y:S01]  /*9870*/  @!P4 IMAD.SHL.U32 R41, R149, 0x8, RZ ;  /* 0x000000089529c824 */ /* 0x000fe200078e00ff */
[----:B------:R-:W-:Y:S01]  /*9880*/  @!P2 IADD3 R36, P1, R20, R37, RZ ;  /* 0x000000251424a210 */ /* 0x000fe20007f3e0ff */
[----:B------:R-:W-:Y:S01]  /*9890*/  @!P3 IMAD.WIDE R42, R49, 0x2, R4 ;  /* 0x00000002312ab825 */ /* 0x000fe200078e0204 */
[----:B------:R-:W-:Y:S02]  /*98a0*/  @!P2 SHF.L.U64.HI R0, R16, 0x1, R17 ;  /* 0x000000011000a819 */ /* 0x000fe40000010211 */
[----:B------:R-:W-:Y:S02]  /*98b0*/  CS2R R12, SRZ ;  /* 0x00000000000c7805 */ /* 0x000fe4000001ff00 */
[----:B------:R-:W-:Y:S01]  /*98c0*/  CS2R R14, SRZ ;  /* 0x00000000000e7805 */ /* 0x000fe2000001ff00 */
[----:B------:R-:W-:Y:S01]  /*98d0*/  @!P4 IMAD.WIDE R46, R41, 0x2, R4 ;  /* 0x00000002292ec825 */ /* 0x000fe200078e0204 */
[----:B------:R-:W-:-:S02]  /*98e0*/  CS2R R24, SRZ ;  /* 0x0000000000187805 */ /* 0x000fc4000001ff00 */
[----:B------:R-:W-:Y:S02]  /*98f0*/  CS2R R26, SRZ ;  /* 0x00000000001a7805 */ /* 0x000fe4000001ff00 */
[----:B------:R-:W-:Y:S02]  /*9900*/  CS2R R4, SRZ ;  /* 0x0000000000047805 */ /* 0x000fe4000001ff00 */
[----:B------:R-:W-:Y:S01]  /*9910*/  CS2R R6, SRZ ;  /* 0x0000000000067805 */ /* 0x000fe2000001ff00 */
[--C-:B----4-:R-:W-:Y:S01]  /*9920*/  @!P3 IMAD.WIDE R48, R49, 0x2, R20.reuse ;  /* 0x000000023130b825 */ /* 0x110fe200078e0214 */
        /* <DEDUP_REMOVED lines=9> */
.L_x_10484:
[----:B------:R-:W-:Y:S05]  /*99c0*/  BSYNC B1 ;  /* 0x0000000000017941 */ /* 0x000fea0003800000 */
.L_x_10483:
[----:B------:R-:W-:Y:S01]  /*99d0*/  ULEA.HI UR4, UR37, UR37, URZ, 0x1 ;  /* 0x0000002525047291 */ /* 0x000fe2000f8f083f */
[----:B--2--5:R-:W-:Y:S01]  /*99e0*/  IMAD.MOV.U32 R3, RZ, RZ, R5 ;  /* 0x000000ffff037224 */ /* 0x024fe200078e0005 */
[----:B------:R-:W-:Y:S01]  /*99f0*/  VIMNMX R45, R45, 0xc0, PT ;  /* 0x000000c02d2d7848 */ /* 0x000fe20003fe0100 */
[----:B------:R-:W-:Y:S01]  /*9a00*/  IMAD.MOV.U32 R20, RZ, RZ, R6 ;  /* 0x000000ffff147224 */ /* 0x000fe200078e0006 */
[----:B------:R-:W-:Y:S01]  /*9a10*/  ULOP3.LUT UR4, UR4, 0xfffffffe, URZ, 0xc0, !UPT ;  /* 0xfffffffe04047892 */ /* 0x000fe2000f8ec03f */
[----:B---3--:R-:W-:Y:S01]  /*9a20*/  IMAD.MOV.U32 R0, RZ, RZ, R4 ;  /* 0x000000ffff007224 */ /* 0x008fe200078e0004 */
        /* <DEDUP_REMOVED lines=12> */
[----:B0-----:R-:W-:Y:S01]  /*9af0*/  IMAD.MOV.U32 R36, RZ, RZ, R13 ;  /* 0x000000ffff247224 */ /* 0x001fe200078e000d */
        /* <DEDUP_REMOVED lines=36> */
.L_x_10682:
[----:B------:R-:W-:Y:S05]  /*9d40*/  BSYNC B1 ;  /* 0x0000000000017941 */ /* 0x000fea0003800000 */
.L_x_10485:
[----:B------:R-:W-:Y:S02]  /*9d50*/  PRMT R48, R36, 0x7610, R48 ;  /* 0x0000761024307816 */ /* 0x000fe40000000030 */
[----:B------:R-:W-:Y:S01]  /*9d60*/  PRMT R49, R37, 0x7610, R49 ;  /* 0x0000761025317816 */ /* 0x000fe20000000031 */
[----:B------:R-:W-:Y:S06]  /*9d70*/  @P1 BRA `(.L_x_10471) ;  /* 0x00000014001c1947 */ /* 0x000fec0003800000 */
[----:B0-----:R-:W0:Y:S01]  /*9d80*/  LDC R3, c[0x0][0x3f4] ;  /* 0x0000fd00ff037b82 */ /* 0x001e220000000800 */
[C---:B------:R-:W-:Y:S01]  /*9d90*/  VIADD R36, R16.reuse, 0x10 ;  /* 0x0000001010247836 */ /* 0x040fe20000000000 */
[----:B------:R-:W-:Y:S01]  /*9da0*/  BSSY B1, `(.L_x_10487) ;  /* 0x0000072000017945 */ /* 0x000fe20003800000 */
[C---:B------:R-:W-:Y:S01]  /*9db0*/  VIADD R38, R16.reuse, 0x20 ;  /* 0x0000002010267836 */ /* 0x040fe20000000000 */
[-C--:B0-----:R-:W-:Y:S02]  /*9dc0*/  ISETP.GE.AND P0, PT, R16, R3.reuse, PT ;  /* 0x000000031000720c */ /* 0x081fe40003f06270 */
[-C--:B------:R-:W-:Y:S02]  /*9dd0*/  ISETP.GE.AND P1, PT, R36, R3.reuse, PT ;  /* 0x000000032400720c */ /* 0x080fe40003f26270 */
[----:B------:R-:W-:-:S09]  /*9de0*/  ISETP.GE.AND P2, PT, R38, R3, PT ;  /* 0x000000032600720c */ /* 0x000fd20003f46270 */
[----:B------:R-:W-:Y:S05]  /*9df0*/  @P0 BRA `(.L_x_10488) ;  /* 0x0000000400b00947 */ /* 0x000fea0003800000 */
[----:B------:R-:W2:Y:S01]  /*9e00*/  LDL R73, [R1+0x80] ;  /* 0x0000800001497983 */ /* 0x000ea20000100800 */
[----:B------:R-:W0:Y:S02]  /*9e10*/  S2R R39, SR_TID.X ;  /* 0x0000000000277919 */ /* 0x000e240000002100 */
[----:B0-----:R-:W-:-:S05]  /*9e20*/  VIADD R40, R39, 0xffffff80 ;  /* 0xffffff8027287836 */ /* 0x001fca0000000000 */
[----:B------:R-:W-:-:S04]  /*9e30*/  LEA.HI R39, R40, R40, RZ, 0x1 ;  /* 0x0000002828277211 */ /* 0x000fc800078f08ff */
[----:B------:R-:W-:-:S05]  /*9e40*/  LOP3.LUT R39, R39, 0xfffffffe, RZ, 0xc0, !PT ;  /* 0xfffffffe27277812 */ /* 0x000fca00078ec0ff */
[----:B------:R-:W-:-:S05]  /*9e50*/  IMAD.IADD R39, R40, 0x1, -R39 ;  /* 0x0000000128277824 */ /* 0x000fca00078e0a27 */
[----:B------:R-:W-:-:S04]  /*9e60*/  LEA.HI R36, R3, R39, RZ, 0x1d ;  /* 0x0000002703247211 */ /* 0x000fc800078fe8ff */
        /* <DEDUP_REMOVED lines=8> */
[----:B------:R-:W-:-:S05]  /*9ef0*/  IMAD R50, R41, 0x2, R2 ;  /* 0x0000000229327824 */ /* 0x000fca00078e0202 */
[----:B------:R-:W0:Y:S01]  /*9f00*/  LDS.128 R40, [R50+0xc400] ;  /* 0x00c4000032287984 */ /* 0x000e220000000c00 */
[----:B------:R-:W-:Y:S02]  /*9f10*/  SHF.R.U64 R67, R4, 0x10, R5 ;  /* 0x0000001004437819 */ /* 0x000fe40000001205 */
[----:B------:R-:W-:Y:S02]  /*9f20*/  SHF.R.U64 R60, R24, 0x10, R25 ;  /* 0x00000010183c7819 */ /* 0x000fe40000001219 */
[----:B------:R-:W-:Y:S02]  /*9f30*/  PRMT R67, R61, 0x5410, R67 ;  /* 0x000054103d437816 */ /* 0x000fe40000000043 */
[----:B------:R-:W-:Y:S02]  /*9f40*/  SHF.R.U32.HI R69, RZ, 0x10, R5 ;  /* 0x00000010ff457819 */ /* 0x000fe40000011605 */
[--C-:B------:R-:W-:Y:S02]  /*9f50*/  SHF.R.U64 R24, R26, 0x10, R27.reuse ;  /* 0x000000101a187819 */ /* 0x100fe4000000121b */
[----:B------:R-:W-:Y:S01]  /*9f60*/  PRMT R60, R0, 0x5432, R60 ;  /* 0x00005432003c7816 */ /* 0x000fe2000000003c */
[----:B------:R-:W-:Y:S01]  /*9f70*/  IMAD.U32 R70, R67, 0x10000, RZ ;  /* 0x0001000043467824 */ /* 0x000fe200078e00ff */
[----:B------:R-:W-:-:S02]  /*9f80*/  SHF.R.U32.HI R26, RZ, 0x10, R27 ;  /* 0x00000010ff1a7819 */ /* 0x000fc4000001161b */
[----:B------:R-:W-:Y:S02]  /*9f90*/  SHF.R.U32.HI R59, RZ, 0x10, R25 ;  /* 0x00000010ff3b7819 */ /* 0x000fe40000011619 */
[----:B------:R-:W-:Y:S02]  /*9fa0*/  SHF.R.U32.HI R5, RZ, 0x10, R7 ;  /* 0x00000010ff057819 */ /* 0x000fe40000011607 */
[----:B------:R-:W-:Y:S02]  /*9fb0*/  PRMT R69, R62, 0x5410, R69 ;  /* 0x000054103e457816 */ /* 0x000fe40000000045 */
[----:B------:R-:W-:Y:S02]  /*9fc0*/  SHF.R.U64 R25, R6, 0x10, R7 ;  /* 0x0000001006197819 */ /* 0x000fe40000001207 */
[----:B------:R-:W-:Y:S02]  /*9fd0*/  PRMT R59, R65, 0x5410, R59 ;  /* 0x00005410413b7816 */ /* 0x000fe4000000003b */
[----:B------:R-:W-:Y:S01]  /*9fe0*/  PRMT R5, R64, 0x5410, R5 ;  /* 0x0000541040057816 */ /* 0x000fe20000000005 */
[----:B------:R-:W-:Y:S01]  /*9ff0*/  IMAD.U32 R72, R69, 0x10000, RZ ;  /* 0x0001000045487824 */ /* 0x000fe200078e00ff */
[----:B------:R-:W-:-:S02]  /*a000*/  PRMT R4, R21, 0x5432, R26 ;  /* 0x0000543215047816 */ /* 0x000fc4000000001a */
[----:B------:R-:W-:Y:S01]  /*a010*/  PRMT R25, R63, 0x5410, R25 ;  /* 0x000054103f197816 */ /* 0x000fe20000000019 */
[----:B0-----:R-:W-:-:S04]  /*a020*/  IMAD.U32 R27, R40, 0x10000, RZ ;  /* 0x00010000281b7824 */ /* 0x001fc800078e00ff */
[----:B------:R-:W-:Y:S01]  /*a030*/  FMUL.FTZ R68, R27, R70 ;  /* 0x000000461b447220 */ /* 0x000fe20000410000 */
[----:B------:R-:W-:Y:S01]  /*a040*/  LOP3.LUT R65, R40, 0xffff0000, RZ, 0xc0, !PT ;  /* 0xffff000028417812 */ /* 0x000fe200078ec0ff */
[C---:B------:R-:W-:Y:S01]  /*a050*/  IMAD.U32 R66, R42.reuse, 0x10000, RZ ;  /* 0x000100002a427824 */ /* 0x040fe200078e00ff */
[----:B------:R-:W-:Y:S01]  /*a060*/  LOP3.LUT R26, R42, 0xffff0000, RZ, 0xc0, !PT ;  /* 0xffff00002a1a7812 */ /* 0x000fe200078ec0ff */
[C---:B------:R-:W-:Y:S01]  /*a070*/  IMAD.U32 R40, R43.reuse, 0x10000, RZ ;  /* 0x000100002b287824 */ /* 0x040fe200078e00ff */
[----:B------:R-:W-:Y:S01]  /*a080*/  LOP3.LUT R42, R43, 0xffff0000, RZ, 0xc0, !PT ;  /* 0xffff00002b2a7812 */ /* 0x000fe200078ec0ff */
[----:B------:R-:W-:Y:S02]  /*a090*/  IMAD.U32 R43, R4, 0x10000, RZ ;  /* 0x00010000042b7824 */ /* 0x000fe400078e00ff */
[----:B------:R-:W-:Y:S01]  /*a0a0*/  IMAD.U32 R71, R5, 0x10000, RZ ;  /* 0x0001000005477824 */ /* 0x000fe200078e00ff */
[----:B------:R-:W-:Y:S02]  /*a0b0*/  LOP3.LUT R67, R67, 0xffff0000, RZ, 0xc0, !PT ;  /* 0xffff000043437812 */ /* 0x000fe400078ec0ff */
[----:B------:R-:W-:Y:S01]  /*a0c0*/  PRMT R24, R20, 0x5432, R24 ;  /* 0x0000543214187816 */ /* 0x000fe20000000018 */
[----:B--2---:R-:W0:Y:S02]  /*a0d0*/  LDS.128 R36, [R73] ;  /* 0x0000000049247984 */ /* 0x004e240000000c00 */
[C---:B0-----:R-:W-:Y:S01]  /*a0e0*/  IMAD.U32 R61, R36.reuse, 0x10000, RZ ;  /* 0x00010000243d7824 */ /* 0x041fe200078e00ff */
[----:B------:R-:W-:Y:S01]  /*a0f0*/  LOP3.LUT R62, R36, 0xffff0000, RZ, 0xc0, !PT ;  /* 0xffff0000243e7812 */ /* 0x000fe200078ec0ff */
[----:B------:R-:W-:Y:S01]  /*a100*/  IMAD.U32 R36, R60, 0x10000, RZ ;  /* 0x000100003c247824 */ /* 0x000fe200078e00ff */
[C---:B------:R-:W-:Y:S01]  /*a110*/  LOP3.LUT R6, R38.reuse, 0xffff0000, RZ, 0xc0, !PT ;  /* 0xffff000026067812 */ /* 0x040fe200078ec0ff */
[----:B------:R-:W-:Y:S01]  /*a120*/  IMAD.U32 R7, R38, 0x10000, RZ ;  /* 0x0001000026077824 */ /* 0x000fe200078e00ff */
[C---:B------:R-:W-:Y:S01]  /*a130*/  LOP3.LUT R38, R39.reuse, 0xffff0000, RZ, 0xc0, !PT ;  /* 0xffff000027267812 */ /* 0x040fe200078ec0ff */
[----:B------:R-:W-:-:S02]  /*a140*/  IMAD.U32 R64, R39, 0x10000, RZ ;  /* 0x0001000027407824 */ /* 0x000fc400078e00ff */
[-C--:B------:R-:W-:Y:S01]  /*a150*/  FMUL.FTZ R74, R27, R36.reuse ;  /* 0x000000241b4a7220 */ /* 0x080fe20000410000 */
[----:B------:R-:W-:Y:S02]  /*a160*/  IMAD.U32 R39, R41, 0x10000, RZ ;  /* 0x0001000029277824 */ /* 0x000fe400078e00ff */
[----:B------:R-:W-:Y:S01]  /*a170*/  FFMA.FTZ R27, R61, R36, -R68 ;  /* 0x000000243d1b7223 */ /* 0x000fe20000010844 */
[----:B------:R-:W-:Y:S02]  /*a180*/  IMAD.U32 R68, R59, 0x10000, RZ ;  /* 0x000100003b447824 */ /* 0x000fe400078e00ff */
[----:B------:R-:W-:Y:S02]  /*a190*/  IMAD.U32 R63, R37, 0x10000, RZ ;  /* 0x00010000253f7824 */ /* 0x000fe400078e00ff */
[----:B------:R-:W-:Y:S01]  /*a1a0*/  FMUL.FTZ R76, R39, R72 ;  /* 0x00000048274c7220 */ /* 0x000fe20000410000 */
[----:B------:R-:W-:Y:S01]  /*a1b0*/  FFMA.FTZ R36, R61, R70, R74 ;  /* 0x000000463d247223 */ /* 0x000fe2000001004a */
[----:B------:R-:W-:-:S02]  /*a1c0*/  FMUL.FTZ R70, R39, R68 ;  /* 0x0000004427467220 */ /* 0x000fc40000410000 */
[----:B------:R-:W-:Y:S01]  /*a1d0*/  FFMA.FTZ R39, R63, R68, -R76 ;  /* 0x000000443f277223 */ /* 0x000fe2000001084c */
[C---:B------:R-:W-:Y:S01]  /*a1e0*/  FMUL.FTZ R68, R40.reuse, R43 ;  /* 0x0000002b28447220 */ /* 0x040fe20000410000 */
[-C--:B------:R-:W-:Y:S01]  /*a1f0*/  FMUL.FTZ R61, R40, R71.reuse ;  /* 0x00000047283d7220 */ /* 0x080fe20000410000 */
[----:B------:R-:W-:Y:S02]  /*a200*/  LOP3.LUT R41, R41, 0xffff0000, RZ, 0xc0, !PT ;  /* 0xffff000029297812 */ /* 0x000fe400078ec0ff */
[C---:B------:R-:W-:Y:S01]  /*a210*/  FFMA.FTZ R71, R64.reuse, R71, R68 ;  /* 0x0000004740477223 */ /* 0x040fe20000010044 */
[----:B------:R-:W-:Y:S01]  /*a220*/  FFMA.FTZ R40, R64, R43, -R61 ;  /* 0x0000002b40287223 */ /* 0x000fe2000001083d */
[----:B------:R-:W-:Y:S02]  /*a230*/  LOP3.LUT R60, R60, 0xffff0000, RZ, 0xc0, !PT ;  /* 0xffff00003c3c7812 */ /* 0x000fe400078ec0ff */
[----:B------:R-:W-:Y:S01]  /*a240*/  LOP3.LUT R68, R69, 0xffff0000, RZ, 0xc0, !PT ;  /* 0xffff000045447812 */ /* 0x000fe200078ec0ff */
[----:B------:R-:W-:Y:S01]  /*a250*/  FMUL.FTZ R43, R65, R67 ;  /* 0x00000043412b7220 */ /* 0x000fe20000410000 */
[----:B------:R-:W-:Y:S01]  /*a260*/  LOP3.LUT R64, R59, 0xffff0000, RZ, 0xc0, !PT ;  /* 0xffff00003b407812 */ /* 0x000fe200078ec0ff */
[----:B------:R-:W-:Y:S01]  /*a270*/  FFMA.FTZ R70, R63, R72, R70 ;  /* 0x000000483f467223 */ /* 0x000fe20000010046 */
[----:B------:R-:W-:Y:S01]  /*a280*/  LOP3.LUT R37, R37, 0xffff0000, RZ, 0xc0, !PT ;  /* 0xffff000025257812 */ /* 0x000fe200078ec0ff */
[----:B------:R-:W-:Y:S01]  /*a290*/  FMUL.FTZ R65, R65, R60 ;  /* 0x0000003c41417220 */ /* 0x000fe20000410000 */
[----:B------:R-:W-:Y:S01]  /*a2a0*/  FMUL.FTZ R72, R41, R68 ;  /* 0x0000004429487220 */ /* 0x000fe20000410000 */
[----:B------:R-:W-:Y:S01]  /*a2b0*/  FFMA.FTZ R60, R62, R60, -R43 ;  /* 0x0000003c3e3c7223 */ /* 0x000fe2000001082b */
[----:B------:R-:W-:-:S02]  /*a2c0*/  IMAD.U32 R59, R25, 0x10000, RZ ;  /* 0x00010000193b7824 */ /* 0x000fc400078e00ff */
[-C--:B------:R-:W-:Y:S01]  /*a2d0*/  FMUL.FTZ R41, R41, R64.reuse ;  /* 0x0000004029297220 */ /* 0x080fe20000410000 */
[----:B------:R-:W-:Y:S02]  /*a2e0*/  IMAD.U32 R43, R24, 0x10000, RZ ;  /* 0x00010000182b7824 */ /* 0x000fe400078e00ff */
[----:B------:R-:W-:Y:S01]  /*a2f0*/  FFMA.FTZ R65, R62, R67, R65 ;  /* 0x000000433e417223 */ /* 0x000fe20000010041 */
[C---:B------:R-:W-:Y:S01]  /*a300*/  FMUL.FTZ R62, R66.reuse, R59 ;  /* 0x0000003b423e7220 */ /* 0x040fe20000410000 */
[C---:B------:R-:W-:Y:S01]  /*a310*/  FFMA.FTZ R72, R37.reuse, R64, -R72 ;  /* 0x0000004025487223 */ /* 0x040fe20000010848 */
[----:B------:R-:W-:Y:S01]  /*a320*/  FFMA.FTZ R61, R37, R68, R41 ;  /* 0x00000044253d7223 */ /* 0x000fe20000010029 */
[----:B------:R-:W-:Y:S01]  /*a330*/  FMUL.FTZ R66, R66, R43 ;  /* 0x0000002b42427220 */ /* 0x000fe20000410000 */
[----:B------:R-:W-:Y:S02]  /*a340*/  LOP3.LUT R37, R25, 0xffff0000, RZ, 0xc0, !PT ;  /* 0xffff000019257812 */ /* 0x000fe400078ec0ff */
[----:B------:R-:W-:-:S02]  /*a350*/  LOP3.LUT R41, R5, 0xffff0000, RZ, 0xc0, !PT ;  /* 0xffff000005297812 */ /* 0x000fc400078ec0ff */
[----:B------:R-:W-:Y:S02]  /*a360*/  LOP3.LUT R25, R24, 0xffff0000, RZ, 0xc0, !PT ;  /* 0xffff000018197812 */ /* 0x000fe400078ec0ff */
[----:B------:R-:W-:Y:S01]  /*a370*/  LOP3.LUT R5, R4, 0xffff0000, RZ, 0xc0, !PT ;  /* 0xffff000004057812 */ /* 0x000fe200078ec0ff */
[C---:B------:R-:W-:Y:S01]  /*a380*/  FFMA.FTZ R62, R7.reuse, R43, -R62 ;  /* 0x0000002b073e7223 */ /* 0x040fe2000001083e */
        /* <DEDUP_REMOVED lines=19> */
.L_x_10488:
[----:B------:R-:W-:Y:S05]  /*a4c0*/  BSYNC B1 ;  /* 0x0000000000017941 */ /* 0x000fea0003800000 */
.L_x_10487:
[----:B------:R-:W-:Y:S04]  /*a4d0*/  BSSY B1, `(.L_x_10489) ;  /* 0x0000069000017945 */ /* 0x000fe80003800000 */
[----:B------:R-:W-:Y:S05]  /*a4e0*/  @P1 BRA `(.L_x_10490) ;  /* 0x00000004009c1947 */ /* 0x000fea0003800000 */
[----:B------:R-:W2:Y:S01]  /*a4f0*/  LDL R59, [R1+0x7c] ;  /* 0x00007c00013b7983 */ /* 0x000ea20000100800 */
[----:B0-----:R-:W-:Y:S02]  /*a500*/  LEA.HI R4, R3, R148, RZ, 0x1d ;  /* 0x0000009403047211 */ /* 0x001fe400078fe8ff */
[----:B------:R-:W-:Y:S02]  /*a510*/  SHF.R.U64 R37, R28, 0x10, R29 ;  /* 0x000000101c257819 */ /* 0x000fe4000000121d */
[----:B------:R-:W-:Y:S02]  /*a520*/  SHF.R.S32.HI R5, RZ, 0x1f, R4 ;  /* 0x0000001fff057819 */ /* 0x000fe40000011404 */
[--C-:B------:R-:W-:Y:S02]  /*a530*/  SHF.R.U64 R28, R8, 0x10, R9.reuse ;  /* 0x00000010081c7819 */ /* 0x100fe40000001209 */
[----:B------:R-:W-:Y:S01]  /*a540*/  LEA.HI R5, R5, R4, RZ, 0x2 ;  /* 0x0000000405057211 */ /* 0x000fe200078f10ff */
[----:B------:R-:W-:Y:S01]  /*a550*/  IMAD.SHL.U32 R4, R4, 0x8, RZ ;  /* 0x0000000804047824 */ /* 0x000fe200078e00ff */
[----:B------:R-:W-:-:S02]  /*a560*/  SHF.R.U32.HI R9, RZ, 0x10, R9 ;  /* 0x00000010ff097819 */ /* 0x000fc40000011609 */
[----:B------:R-:W-:Y:S02]  /*a570*/  SHF.R.S32.HI R6, RZ, 0x2, R5 ;  /* 0x00000002ff067819 */ /* 0x000fe40000011405 */
[----:B------:R-:W-:Y:S02]  /*a580*/  LOP3.LUT R5, R143, 0x18, R4, 0xf8, !PT ;  /* 0x000000188f057812 */ /* 0x000fe400078ef804 */
[----:B------:R-:W-:Y:S01]  /*a590*/  PRMT R56, R56, 0x5410, R37 ;  /* 0x0000541038387816 */ /* 0x000fe20000000025 */
[----:B------:R-:W-:Y:S01]  /*a5a0*/  IMAD R6, R6, 0x1800, R145 ;  /* 0x0000180006067824 */ /* 0x000fe200078e0291 */
[----:B------:R-:W-:Y:S02]  /*a5b0*/  LOP3.LUT R5, R5, R144, RZ, 0x3c, !PT ;  /* 0x0000009005057212 */ /* 0x000fe400078e3cff */
[----:B------:R-:W-:Y:S01]  /*a5c0*/  PRMT R51, R51, 0x5410, R28 ;  /* 0x0000541033337816 */ /* 0x000fe2000000001c */
[----:B------:R-:W-:Y:S01]  /*a5d0*/  IMAD.U32 R37, R56, 0x10000, RZ ;  /* 0x0001000038257824 */ /* 0x000fe200078e00ff */
[----:B------:R-:W-:Y:S01]  /*a5e0*/  SHF.R.U32.HI R38, RZ, 0x10, R29 ;  /* 0x00000010ff267819 */ /* 0x000fe2000001161d */
[----:B------:R-:W-:Y:S01]  /*a5f0*/  IMAD.IADD R25, R6, 0x1, R5 ;  /* 0x0000000106197824 */ /* 0x000fe200078e0205 */
[----:B------:R-:W-:Y:S01]  /*a600*/  SHF.R.U64 R29, R30, 0x10, R31 ;  /* 0x000000101e1d7819 */ /* 0x000fe2000000121f */
[----:B------:R-:W-:Y:S01]  /*a610*/  IMAD.U32 R39, R51, 0x10000, RZ ;  /* 0x0001000033277824 */ /* 0x000fe200078e00ff */
[----:B------:R-:W-:Y:S01]  /*a620*/  SHF.R.U64 R8, R10, 0x10, R11 ;  /* 0x000000100a087819 */ /* 0x000fe2000000120b */
[----:B------:R-:W-:Y:S01]  /*a630*/  IMAD R36, R25, 0x2, R2 ;  /* 0x0000000219247824 */ /* 0x000fe200078e0202 */
[----:B------:R-:W-:-:S02]  /*a640*/  PRMT R52, R52, 0x5410, R9 ;  /* 0x0000541034347816 */ /* 0x000fc40000000009 */
[----:B------:R-:W-:Y:S02]  /*a650*/  SHF.R.U32.HI R11, RZ, 0x10, R11 ;  /* 0x00000010ff0b7819 */ /* 0x000fe4000001160b */
[----:B------:R-:W0:Y:S01]  /*a660*/  LDS.128 R24, [R36+0xc400] ;  /* 0x00c4000024187984 */ /* 0x000e220000000c00 */
[----:B------:R-:W-:Y:S02]  /*a670*/  SHF.R.U32.HI R30, RZ, 0x10, R31 ;  /* 0x00000010ff1e7819 */ /* 0x000fe4000001161f */
[----:B------:R-:W-:Y:S01]  /*a680*/  PRMT R57, R57, 0x5410, R38 ;  /* 0x0000541039397816 */ /* 0x000fe20000000026 */
[----:B------:R-:W-:Y:S01]  /*a690*/  IMAD.U32 R38, R52, 0x10000, RZ ;  /* 0x0001000034267824 */ /* 0x000fe200078e00ff */
[----:B------:R-:W-:Y:S02]  /*a6a0*/  PRMT R58, R58, 0x5410, R29 ;  /* 0x000054103a3a7816 */ /* 0x000fe4000000001d */
[----:B------:R-:W-:Y:S02]  /*a6b0*/  PRMT R53, R53, 0x5410, R8 ;  /* 0x0000541035357816 */ /* 0x000fe40000000008 */
[----:B------:R-:W-:-:S02]  /*a6c0*/  PRMT R54, R54, 0x5410, R11 ;  /* 0x0000541036367816 */ /* 0x000fc4000000000b */
        /* <DEDUP_REMOVED lines=37> */
[----:B------:R-:W-:Y:S01]  /*a920*/  FMUL.FTZ R38, R25, R52 ;  /* 0x0000003419267220 */ /* 0x000fe20000410000 */
[----:B------:R-:W-:Y:S01]  /*a930*/  FFMA.FTZ R24, R4, R9, -R11 ;  /* 0x0000000904187223 */ /* 0x000fe2000001080b */
[----:B------:R-:W-:-:S02]  /*a940*/  IMAD.U32 R11, R53, 0x10000, RZ ;  /* 0x00010000350b7824 */ /* 0x000fc400078e00ff */
[-C--:B------:R-:W-:Y:S01]  /*a950*/  FMUL.FTZ R31, R25, R8.reuse ;  /* 0x00000008191f7220 */ /* 0x080fe20000410000 */
[----:B------:R-:W-:Y:S01]  /*a960*/  FFMA.FTZ R28, R4, R51, R29 ;  /* 0x00000033041c7223 */ /* 0x000fe2000001001d */
[----:B------:R-:W-:Y:S02]  /*a970*/  IMAD.U32 R10, R6, 0x10000, RZ ;  /* 0x00010000060a7824 */ /* 0x000fe400078e00ff */
[----:B------:R-:W-:Y:S01]  /*a980*/  FMUL.FTZ R29, R30, R11 ;  /* 0x0000000b1e1d7220 */ /* 0x000fe20000410000 */
[----:B------:R-:W-:Y:S02]  /*a990*/  IMAD.U32 R9, R58, 0x10000, RZ ;  /* 0x000100003a097824 */ /* 0x000fe400078e00ff */
[C---:B------:R-:W-:Y:S01]  /*a9a0*/  FFMA.FTZ R25, R5.reuse, R8, -R38 ;  /* 0x0000000805197223 */ /* 0x040fe20000010826 */
        /* <DEDUP_REMOVED lines=27> */
.L_x_10490:
[----:B------:R-:W-:Y:S05]  /*ab60*/  BSYNC B1 ;  /* 0x0000000000017941 */ /* 0x000fea0003800000 */
.L_x_10489:
        /* <DEDUP_REMOVED lines=8> */
[----:B------:R-:W-:-:S02]  /*abf0*/  SHF.R.U64 R27, R34, 0x10, R35 ;  /* 0x00000010221b7819 */ /* 0x000fc40000001223 */
[----:B------:R-:W-:Y:S02]  /*ac00*/  SHF.R.S32.HI R6, RZ, 0x2, R5 ;  /* 0x00000002ff067819 */ /* 0x000fe40000011405 */
[----:B------:R-:W-:Y:S02]  /*ac10*/  LOP3.LUT R3, R143, 0x18, R4, 0xf8, !PT ;  /* 0x000000188f037812 */ /* 0x000fe400078ef804 */
[----:B------:R-:W-:Y:S01]  /*ac20*/  SHF.R.U32.HI R13, RZ, 0x10, R13 ;  /* 0x00000010ff0d7819 */ /* 0x000fe2000001160d */
[----:B------:R-:W-:Y:S01]  /*ac30*/  IMAD R6, R6, 0x1800, R145 ;  /* 0x0000180006067824 */ /* 0x000fe200078e0291 */
[----:B------:R-:W-:Y:S02]  /*ac40*/  LOP3.LUT R3, R3, R144, RZ, 0x3c, !PT ;  /* 0x0000009003037212 */ /* 0x000fe400078e3cff */
[----:B------:R-:W-:Y:S02]  /*ac50*/  PRMT R26, R0, 0x5410, R25 ;  /* 0x00005410001a7816 */ /* 0x000fe40000000019 */
[----:B------:R-:W-:Y:S01]  /*ac60*/  SHF.R.U64 R30, R14, 0x10, R15 ;  /* 0x000000100e1e7819 */ /* 0x000fe2000000120f */
[----:B------:R-:W-:Y:S01]  /*ac70*/  IMAD.IADD R3, R6, 0x1, R3 ;  /* 0x0000000106037824 */ /* 0x000fe200078e0203 */
[----:B------:R-:W-:-:S02]  /*ac80*/  PRMT R46, R46, 0x5410, R29 ;  /* 0x000054102e2e7816 */ /* 0x000fc4000000001d */
[----:B------:R-:W-:Y:S01]  /*ac90*/  SHF.R.U32.HI R32, RZ, 0x10, R33 ;  /* 0x00000010ff207819 */ /* 0x000fe20000011621 */
[----:B------:R-:W-:Y:S01]  /*aca0*/  IMAD R3, R3, 0x2, R2 ;  /* 0x0000000203037824 */ /* 0x000fe200078e0202 */
[----:B------:R-:W-:Y:S01]  /*acb0*/  SHF.R.U32.HI R14, RZ, 0x10, R15 ;  /* 0x00000010ff0e7819 */ /* 0x000fe2000001160f */
[----:B------:R-:W-:Y:S01]  /*acc0*/  IMAD.U32 R25, R46, 0x10000, RZ ;  /* 0x000100002e197824 */ /* 0x000fe200078e00ff */
[----:B------:R-:W-:Y:S01]  /*acd0*/  PRMT R48, R48, 0x5410, R27 ;  /* 0x0000541030307816 */ /* 0x000fe2000000001b */
[----:B------:R-:W-:Y:S01]  /*ace0*/  IMAD.U32 R27, R26, 0x10000, RZ ;  /* 0x000100001a1b7824 */ /* 0x000fe200078e00ff */
[----:B------:R-:W0:Y:S01]  /*acf0*/  LDS.128 R8, [R3+0xc400] ;  /* 0x00c4000003087984 */ /* 0x000e220000000c00 */
[----:B------:R-:W-:Y:S02]  /*ad00*/  PRMT R28, R20, 0x5410, R13 ;  /* 0x00005410141c7816 */ /* 0x000fe4000000000d */
[----:B------:R-:W-:Y:S02]  /*ad10*/  PRMT R47, R47, 0x5410, R32 ;  /* 0x000054102f2f7816 */ /* 0x000fe40000000020 */
[----:B------:R-:W-:Y:S01]  /*ad20*/  SHF.R.U32.HI R34, RZ, 0x10, R35 ;  /* 0x00000010ff227819 */ /* 0x000fe20000011623 */
[----:B------:R-:W-:Y:S01]  /*ad30*/  IMAD.U32 R29, R28, 0x10000, RZ ;  /* 0x000100001c1d7824 */ /* 0x000fe200078e00ff */
[----:B------:R-:W-:-:S02]  /*ad40*/  PRMT R45, R45, 0x5410, R14 ;  /* 0x000054102d2d7816 */ /* 0x000fc4000000000e */
[----:B------:R-:W-:Y:S02]  /*ad50*/  PRMT R49, R49, 0x5410, R34 ;  /* 0x0000541031317816 */ /* 0x000fe40000000022 */
[----:B------:R-:W-:Y:S02]  /*ad60*/  PRMT R30, R21, 0x5410, R30 ;  /* 0x00005410151e7816 */ /* 0x000fe4000000001e */
        /* <DEDUP_REMOVED lines=8> */
[C---:B------:R-:W-:Y:S01]  /*adf0*/  FMUL.FTZ R35, R20.reuse, R29 ;  /* 0x0000001d14237220 */ /* 0x040fe20000410000 */
[C---:B------:R-:W-:Y:S01]  /*ae00*/  IMAD.U32 R24, R11.reuse, 0x10000, RZ ;  /* 0x000100000b187824 */ /* 0x040fe200078e00ff */
[----:B------:R-:W-:Y:S01]  /*ae10*/  LOP3.LUT R11, R11, 0xffff0000, RZ, 0xc0, !PT ;  /* 0xffff00000b0b7812 */ /* 0x000fe200078ec0ff */
[----:B------:R-:W-:Y:S01]  /*ae20*/  FMUL.FTZ R37, R20, R15 ;  /* 0x0000000f14257220 */ /* 0x000fe20000410000 */
[C---:B------:R-:W-:Y:S02]  /*ae30*/  IMAD.U32 R21, R10.reuse, 0x10000, RZ ;  /* 0x000100000a157824 */ /* 0x040fe400078e00ff */
        /* <DEDUP_REMOVED lines=21> */
[----:B------:R-:W-:-:S02]  /*af90*/  IMAD.U32 R12, R30, 0x10000, RZ ;  /* 0x000100001e0c7824 */ /* 0x000fc400078e00ff */
[----:B------:R-:W-:Y:S01]  /*afa0*/  FFMA.FTZ R31, R14, R31, R24 ;  /* 0x0000001f0e1f7223 */ /* 0x000fe20000010018 */
[-C--:B------:R-:W-:Y:S01]  /*afb0*/  FMUL.FTZ R29, R8, R15.reuse ;  /* 0x0000000f081d7220 */ /* 0x080fe20000410000 */
[----:B------:R-:W-:Y:S01]  /*afc0*/  FFMA.FTZ R25, R4, R15, -R25 ;  /* 0x0000000f04197223 */ /* 0x000fe20000010819 */
[----:B------:R-:W-:Y:S01]  /*afd0*/  FMUL.FTZ R9, R9, R0 ;  /* 0x0000000009097220 */ /* 0x000fe20000410000 */
[----:B------:R-:W-:Y:S02]  /*afe0*/  IMAD.U32 R13, R6, 0x10000, RZ ;  /* 0x00010000060d7824 */ /* 0x000fe400078e00ff */
[----:B------:R-:W-:Y:S01]  /*aff0*/  FFMA.FTZ R14, R4, R27, R29 ;  /* 0x0000001b040e7223 */ /* 0x000fe2000001001d */
[----:B------:R-:W-:Y:S02]  /*b000*/  IMAD.U32 R8, R48, 0x10000, RZ ;  /* 0x0001000030087824 */ /* 0x000fe400078e00ff */
[----:B------:R-:W-:Y:S01]  /*b010*/  FMUL.FTZ R4, R21, R12 ;  /* 0x0000000c15047220 */ /* 0x000fe20000410000 */
[C---:B------:R-:W-:Y:S01]  /*b020*/  FFMA.FTZ R28, R5.reuse, R28, R9 ;  /* 0x0000001c051c7223 */ /* 0x040fe20000010009 */
[----:B------:R-:W-:Y:S01]  /*b030*/  FFMA.FTZ R20, R5, R0, -R20 ;  /* 0x0000000005147223 */ /* 0x000fe20000010814 */
[-C--:B------:R-:W-:Y:S01]  /*b040*/  FMUL.FTZ R24, R21, R8.reuse ;  /* 0x0000000815187220 */ /* 0x080fe20000410000 */
[----:B------:R-:W-:Y:S01]  /*b050*/  FFMA.FTZ R15, R13, R8, -R4 ;  /* 0x000000080d0f7223 */ /* 0x000fe20000010804 */
[----:B------:R-:W-:-:S02]  /*b060*/  LOP3.LUT R9, R30, 0xffff0000, RZ, 0xc0, !PT ;  /* 0xffff00001e097812 */ /* 0x000fc400078ec0ff */
[----:B------:R-:W-:Y:S01]  /*b070*/  LOP3.LUT R5, R48, 0xffff0000, RZ, 0xc0, !PT ;  /* 0xffff000030057812 */ /* 0x000fe200078ec0ff */
[----:B------:R-:W-:Y:S01]  /*b080*/  FFMA.FTZ R24, R13, R12, R24 ;  /* 0x0000000c0d187223 */ /* 0x000fe20000010018 */
        /* <DEDUP_REMOVED lines=22> */
.L_x_10471:
[----:B------:R-:W-:Y:S05]  /*b1f0*/  BSYNC B0 ;  /* 0x0000000000007941 */ /* 0x000fea0003800000 */
.L_x_10464:
        /* <DEDUP_REMOVED lines=8> */
.L_x_10462:
[----:B01-3--:R-:W-:-:S05]  /*b280*/  IMAD.U32 R0, RZ, RZ, UR40 ;  /* 0x00000028ff007e24 */ /* 0x00bfca000f8e00ff */
[----:B------:R-:W-:-:S13]  /*b290*/  ISETP.NE.AND P0, PT, R0, 0x3, PT ;  /* 0x000000030000780c */ /* 0x000fda0003f05270 */
[----:B------:R-:W-:Y:S05]  /*b2a0*/  @!P0 BRA `(.L_x_10491) ;  /* 0x0000000000048947 */ /* 0x000fea0003800000 */
[----:B------:R-:W-:Y:S01]  /*b2b0*/  BPT.TRAP 0x1 ;  /* 0x000000040000795c */ /* 0x000fe20000300000 */
.L_x_10491:
[----:B------:R-:W-:Y:S01]  /*b2c0*/  IMAD R8, R139, 0x8, R2 ;  /* 0x000000088b087824 */ /* 0x000fe200078e0202 */
[----:B--2-4-:R-:W-:-:S04]  /*b2d0*/  SHF.L.U32 R3, R150, 0x1f, RZ ;  /* 0x0000001f96037819 */ /* 0x014fc800000006ff */
[----:B------:R0:W1:Y:S01]  /*b2e0*/  SYNCS.PHASECHK.TRANS64.TRYWAIT P1, [R8+URZ+0x2d830], R3 ;  /* 0x02d83003080075a7 */ /* 0x000062000802017f */
[----:B------:R-:W-:Y:S05]  /*b2f0*/  @!P0 BRA `(.L_x_10492) ;  /* 0x0000000000048947 */ /* 0x000fea0003800000 */
[----:B------:R-:W-:Y:S01]  /*b300*/  BPT.TRAP 0x1 ;  /* 0x000000040000795c */ /* 0x000fe20000300000 */
.L_x_10492:
[----:B------:R-:W-:Y:S02]  /*b310*/  VIADD R0, R2, 0x15400 ;  /* 0x0001540002007836 */ /* 0x000fe40000000000 */
[----:B------:R-:W-:-:S03]  /*b320*/  IMAD R44, R44, 0x1000, R2 ;  /* 0x000010002c2c7824 */ /* 0x000fc600078e0202 */
[----:B------:R-:W-:Y:S01]  /*b330*/  SHF.R.U32.HI R0, RZ, 0x4, R0 ;  /* 0x00000004ff007819 */ /* 0x000fe20000011600 */
[----:B------:R-:W-:-:S03]  /*b340*/  VIADD R44, R44, 0xc400 ;  /* 0x0000c4002c2c7836 */ /* 0x000fc60000000000 */
[----:B------:R-:W-:Y:S02]  /*b350*/  LOP3.LUT R0, R0, 0x3fff, RZ, 0xc0, !PT ;  /* 0x00003fff00007812 */ /* 0x000fe400078ec0ff */
[----:B------:R-:W-:Y:S02]  /*b360*/  SHF.R.U32.HI R44, RZ, 0x4, R44 ;  /* 0x00000004ff2c7819 */ /* 0x000fe4000001162c */
[----:B------:R-:W-:Y:S02]  /*b370*/  LOP3.LUT R0, R0, 0x10000, RZ, 0xfc, !PT ;  /* 0x0001000000007812 */ /* 0x000fe400078efcff */
[----:B------:R-:W-:-:S03]  /*b380*/  LOP3.LUT R44, R44, 0x3fff, RZ, 0xc0, !PT ;  /* 0x00003fff2c2c7812 */ /* 0x000fc600078ec0ff */
[----:B------:R2:W-:Y:S01]  /*b390*/  STL [R1+0x3c], R0 ;  /* 0x00003c0001007387 */ /* 0x0005e20000100800 */
[----:B-1----:R-:W-:Y:S05]  /*b3a0*/  @P1 BRA `(.L_x_10493) ;  /* 0x0000000000081947 */ /* 0x002fea0003800000 */
[----:B------:R-:W1:Y:S02]  /*b3b0*/  SYNCS.PHASECHK.TRANS64.TRYWAIT P1, [R8+URZ+0x2d830], R3 ;  /* 0x02d83003080075a7 */ /* 0x000e64000802017f */
[----:B-1----:R-:W-:Y:S05]  /*b3c0*/  @!P1 BRA `(.L_x_10494) ;  /* 0x000000e4007c9947 */ /* 0x002fea0003800000 */
.L_x_10493:
[----:B--2---:R-:W2:Y:S01]  /*b3d0*/  LDL R0, [R1+0x3c] ;  /* 0x00003c0001007983 */ /* 0x004ea20000100800 */
[----:B------:R-:W-:Y:S01]  /*b3e0*/  IMAD.MOV.U32 R5, RZ, RZ, -0x7fffffe0 ;  /* 0x80000020ff057424 */ /* 0x000fe200078e00ff */
[----:B------:R-:W-:Y:S01]  /*b3f0*/  LOP3.LUT R146, R44, 0x10000, RZ, 0xfc, !PT ;  /* 0x000100002c927812 */ /* 0x000fe200078efcff */
[----:B------:R-:W-:Y:S01]  /*b400*/  IMAD.MOV.U32 R147, RZ, RZ, -0x7fffffe0 ;  /* 0x80000020ff937424 */ /* 0x000fe200078e00ff */
[----:B------:R-:W-:Y:S05]  /*b410*/  WARPSYNC.ALL ;  /* 0x0000000000007948 */ /* 0x000fea0003800000 */
[----:B------:R-:W-:Y:S01]  /*b420*/  R2UR UR7, R5 ;  /* 0x00000000050772ca */ /* 0x000fe200000e0000 */
[----:B------:R-:W-:Y:S01]  /*b430*/  WARPGROUP.ARRIVE ;  /* 0x00000000000079c5 */ /* 0x000fe20000000000 */
[C---:B------:R-:W-:Y:S01]  /*b440*/  R2UR UR4, R146.reuse ;  /* 0x00000000920472ca */ /* 0x040fe200000e0000 */
[----:B------:R-:W-:Y:S01]  /*b450*/  VIADD R14, R146, 0x2 ;  /* 0x00000002920e7836 */ /* 0x000fe20000000000 */
[----:B------:R-:W-:Y:S01]  /*b460*/  R2UR UR5, R147 ;  /* 0x00000000930572ca */ /* 0x000fe200000e0000 */
[----:B------:R-:W-:-:S02]  /*b470*/  IMAD.MOV.U32 R7, RZ, RZ, -0x7fffffe0 ;  /* 0x80000020ff077424 */ /* 0x000fc400078e00ff */
[----:B------:R-:W-:Y:S02]  /*b480*/  IMAD.MOV.U32 R15, RZ, RZ, -0x7fffffe0 ;  /* 0x80000020ff0f7424 */ /* 0x000fe400078e00ff */
[C---:B------:R-:W-:Y:S02]  /*b490*/  VIADD R12, R146.reuse, 0x300 ;  /* 0x00000300920c7836 */ /* 0x040fe40000000000 */
[----:B------:R-:W-:Y:S01]  /*b4a0*/  IMAD.MOV.U32 R13, RZ, RZ, -0x7fffffe0 ;  /* 0x80000020ff0d7424 */ /* 0x000fe200078e00ff */
[----:B------:R3:W-:Y:S01]  /*b4b0*/  STL.64 [R1+0x10], R14 ;  /* 0x0000100e01007387 */ /* 0x0007e20000100a00 */
[C---:B------:R-:W-:Y:S02]  /*b4c0*/  VIADD R10, R146.reuse, 0x302 ;  /* 0x00000302920a7836 */ /* 0x040fe40000000000 */
[----:B------:R-:W-:Y:S01]  /*b4d0*/  IMAD.MOV.U32 R11, RZ, RZ, -0x7fffffe0 ;  /* 0x80000020ff0b7424 */ /* 0x000fe200078e00ff */
[----:B------:R3:W-:Y:S01]  /*b4e0*/  STL.64 [R1+0x8], R12 ;  /* 0x0000080c01007387 */ /* 0x0007e20000100a00 */
[----:B------:R-:W-:-:S02]  /*b4f0*/  VIADD R156, R146, 0x600 ;  /* 0x00000600929c7836 */ /* 0x000fc40000000000 */
[----:B------:R-:W-:Y:S01]  /*b500*/  IMAD.MOV.U32 R157, RZ, RZ, -0x7fffffe0 ;  /* 0x80000020ff9d7424 */ /* 0x000fe200078e00ff */
[----:B------:R3:W-:Y:S01]  /*b510*/  STL.64 [R1], R10 ;  /* 0x0000000a01007387 */ /* 0x0007e20000100a00 */
[----:B------:R-:W-:Y:S02]  /*b520*/  VIADD R154, R146, 0x602 ;  /* 0x00000602929a7836 */ /* 0x000fe40000000000 */
[----:B------:R-:W-:Y:S02]  /*b530*/  IMAD.MOV.U32 R5, RZ, RZ, -0x7fffffe0 ;  /* 0x80000020ff057424 */ /* 0x000fe400078e00ff */
[----:B------:R-:W-:Y:S02]  /*b540*/  IMAD.MOV.U32 R155, RZ, RZ, -0x7fffffe0 ;  /* 0x80000020ff9b7424 */ /* 0x000fe400078e00ff */
[----:B------:R-:W-:Y:S02]  /*b550*/  IMAD.MOV.U32 R135, RZ, RZ, RZ ;  /* 0x000000ffff877224 */ /* 0x000fe400078e00ff */
[----:B--2---:R-:W-:-:S04]  /*b560*/  IMAD R4, R139, 0x600, R0 ;  /* 0x000006008b047824 */ /* 0x004fc800078e0200 */
[C---:B------:R-:W-:Y:S01]  /*b570*/  VIADD R6, R4.reuse, 0x2 ;  /* 0x0000000204067836 */ /* 0x040fe20000000000 */
[----:B------:R-:W-:-:S13]  /*b580*/  R2UR UR6, R4 ;  /* 0x00000000040672ca */ /* 0x000fda00000e0000 */
[----:B------:R-:W-:Y:S01]  /*b590*/  HGMMA.64x128x16.F32.BF16 R24, gdesc[UR4], RZ, !UPT, gsb0 ;  /* 0x01e00000041879f0 */ /* 0x000fe2000c0018ff */
[----:B------:R-:W-:Y:S01]  /*b5a0*/  R2UR UR6, R6 ;  /* 0x00000000060672ca */ /* 0x000fe200000e0000 */
[----:B------:R-:W-:Y:S01]  /*b5b0*/  VIADD R6, R4, 0x200 ;  /* 0x0000020004067836 */ /* 0x000fe20000000000 */
[----:B------:R-:W-:Y:S01]  /*b5c0*/  R2UR UR7, R7 ;  /* 0x00000000070772ca */ /* 0x000fe200000e0000 */
[----:B------:R-:W-:Y:S01]  /*b5d0*/  IMAD.MOV.U32 R7, RZ, RZ, -0x7fffffe0 ;  /* 0x80000020ff077424 */ /* 0x000fe200078e00ff */
[----:B------:R-:W-:Y:S02]  /*b5e0*/  R2UR UR4, R14 ;  /* 0x000000000e0472ca */ /* 0x000fe400000e0000 */
[----:B------:R-:W-:Y:S01]  /*b5f0*/  R2UR UR5, R15 ;  /* 0x000000000f0572ca */ /* 0x000fe200000e0000 */
[----:B------:R-:W-:Y:S02]  /*b600*/  WARPGROUP.DEPBAR.LE gsb0, 0x0 ;  /* 0x00008000000079c5 */ /* 0x000fe40000010000 */
[----:B------:R-:W-:-:S10]  /*b610*/  WARPGROUP.ARRIVE ;  /* 0x00000000000079c5 */ /* 0x000fd40000000000 */
[----:B------:R-:W-:Y:S01]  /*b620*/  HGMMA.64x128x16.F32.BF16 R24, gdesc[UR4], R24, gsb0 ;  /* 0x01e00000041879f0 */ /* 0x000fe20008001818 */
        /* <DEDUP_REMOVED lines=13> */
[----:B------:R-:W-:Y:S01]  /*b700*/  R2UR UR4, R10 ;  /* 0x000000000a0472ca */ /* 0x000fe200000e0000 */
[----:B------:R-:W-:Y:S01]  /*b710*/  VIADD R4, R4, 0x402 ;  /* 0x0000040204047836 */ /* 0x000fe20000000000 */
[----:B------:R-:W-:Y:S01]  /*b720*/  R2UR UR5, R11 ;  /* 0x000000000b0572ca */ /* 0x000fe200000e0000 */
[----:B------:R-:W-:Y:S02]  /*b730*/  WARPGROUP.DEPBAR.LE gsb0, 0x0 ;  /* 0x00008000000079c5 */ /* 0x000fe40000010000 */
[----:B------:R-:W-:-:S10]  /*b740*/  WARPGROUP.ARRIVE ;  /* 0x00000000000079c5 */ /* 0x000fd40000000000 */
[----:B------:R-:W-:Y:S01]  /*b750*/  HGMMA.64x128x16.F32.BF16 R24, gdesc[UR4], R24, gsb0 ;  /* 0x01e00000041879f0 */ /* 0x000fe20008001818 */
[----:B------:R-:W-:Y:S02]  /*b760*/  R2UR UR6, R6 ;  /* 0x00000000060672ca */ /* 0x000fe400000e0000 */
[----:B------:R-:W-:Y:S02]  /*b770*/  R2UR UR7, R7 ;  /* 0x00000000070772ca */ /* 0x000fe400000e0000 */
[----:B------:R-:W-:Y:S02]  /*b780*/  R2UR UR4, R156 ;  /* 0x000000009c0472ca */ /* 0x000fe400000e0000 */
        /* <DEDUP_REMOVED lines=10> */
[----:B------:R-:W-:Y:S03]  /*b830*/  HGMMA.64x128x16.F32.BF16 R24, gdesc[UR4], R24, gsb0 ;  /* 0x01e00000041879f0 */ /* 0x000fe60008001818 */
[----:B------:R-:W-:Y:S02]  /*b840*/  WARPGROUP.DEPBAR.LE gsb0, 0x0 ;  /* 0x00008000000079c5 */ /* 0x000fe40000010000 */
[----:B---3--:R-:W-:Y:S05]  /*b850*/  @!P0 BRA `(.L_x_10495) ;  /* 0x0000000000048947 */ /* 0x008fea0003800000 */
[----:B------:R-:W-:Y:S01]  /*b860*/  BPT.TRAP 0x1 ;  /* 0x000000040000795c */ /* 0x000fe20000300000 */
.L_x_10495:
[----:B01----:R-:W2:Y:S04]  /*b870*/  LDL R3, [R1+0x88] ;  /* 0x0000880001037983 */ /* 0x003ea80000100800 */
[----:B------:R-:W3:Y:S01]  /*b880*/  LDL R0, [R1+0x68] ;  /* 0x0000680001007983 */ /* 0x000ee20000100800 */
[----:B------:R-:W-:Y:S01]  /*b890*/  P2R R4, PR, RZ, 0x1 ;  /* 0x00000001ff047803 */ /* 0x000fe20000000000 */
[----:B------:R-:W-:Y:S02]  /*b8a0*/  ULDC UR41, c[0x0][0x988] ;  /* 0x0002620000297ab9 */ /* 0x000fe40000000800 */
[----:B------:R-:W4:Y:S04]  /*b8b0*/  LDL R90, [R1+0x2c] ;  /* 0x00002c00015a7983 */ /* 0x000f280000100800 */
[----:B------:R-:W4:Y:S01]  /*b8c0*/  LDL R91, [R1+0x4c] ;  /* 0x00004c00015b7983 */ /* 0x000f220000100800 */
[----:B------:R-:W-:Y:S01]  /*b8d0*/  VIADD R8, R8, 0x2d840 ;  /* 0x0002d84008087836 */ /* 0x000fe20000000000 */
[----:B------:R-:W-:-:S02]  /*b8e0*/  ULDC UR44, c[0x0][0x988] ;  /* 0x00026200002c7ab9 */ /* 0x000fc40000000800 */
[----:B------:R-:W4:Y:S04]  /*b8f0*/  LDL R89, [R1+0x34] ;  /* 0x0000340001597983 */ /* 0x000f280000100800 */
[----:B------:R-:W4:Y:S01]  /*b900*/  LDL R88, [R1+0x30] ;  /* 0x0000300001587983 */ /* 0x000f220000100800 */
[----:B--2---:R-:W-:-:S04]  /*b910*/  IMAD.IADD R3, R3, 0x1, R101 ;  /* 0x0000000103037824 */ /* 0x004fc800078e0265 */
[----:B---3--:R-:W-:-:S05]  /*b920*/  IMAD R3, R0, -0x80, R3 ;  /* 0xffffff8000037824 */ /* 0x008fca00078e0203 */
        /* <DEDUP_REMOVED lines=101> */
[----:B------:R-:W-:-:S02]  /*bf80*/  FSEL R77, R77, -INF , P2 ;  /* 0xff8000004d4d7808 */ /* 0x000fc40001000000 */
[----:B------:R-:W-:Y:S02]  /*bf90*/  FMNMX.FTZ R0, R76, R5, !PT ;  /* 0x000000054c007209 */ /* 0x000fe40007810000 */
[----:B------:R-:W-:Y:S02]  /*bfa0*/  ISETP.GT.AND P3, PT, R3, 0x70, PT ;  /* 0x000000700300780c */ /* 0x000fe40003f64270 */
        /* <DEDUP_REMOVED lines=8> */
[----:B------:R-:W-:Y:S02]  /*c030*/  FMNMX.FTZ R5, R81, R0, !PT ;  /* 0x0000000051057209 */ /* 0x000fe40007810000 */
[----:B------:R-:W-:-:S02]  /*c040*/  FSEL R84, R84, -INF , P5 ;  /* 0xff80000054547808 */ /* 0x000fc40002800000 */
[----:B------:R-:W-:Y:S02]  /*c050*/  ISETP.GT.AND P6, PT, R3, 0x79, PT ;  /* 0x000000790300780c */ /* 0x000fe40003fc4270 */
[----:B------:R-:W-:Y:S02]  /*c060*/  FMNMX.FTZ R0, R84, R5, !PT ;  /* 0x0000000554007209 */ /* 0x000fe40007810000 */
[----:B------:R-:W-:-:S04]  /*c070*/  FSEL R85, R85, -INF , P6 ;  /* 0xff80000055557808 */ /* 0x000fc80003000000 */
[----:B------:R-:W-:-:S05]  /*c080*/  FMNMX.FTZ R10, R85, R0, !PT ;  /* 0x00000000550a7209 */ /* 0x000fca0007810000 */
[----:B------:R-:W0:Y:S01]  /*c090*/  SHFL.BFLY PT, R5, R10, 0x2, 0x1f ;  /* 0x0c401f000a057f89 */ /* 0x000e2200000e0000 */
[----:B------:R-:W-:Y:S02]  /*c0a0*/  P2R R6, PR, RZ, 0x1 ;  /* 0x00000001ff067803 */ /* 0x000fe40000000000 */
[----:B------:R-:W-:Y:S02]  /*c0b0*/  P2R R7, PR, RZ, 0x2 ;  /* 0x00000002ff077803 */ /* 0x000fe40000000000 */
[C---:B------:R-:W-:Y:S02]  /*c0c0*/  ISETP.GT.AND P1, PT, R3.reuse, 0x59, PT ;  /* 0x000000590300780c */ /* 0x040fe40003f24270 */
[----:B------:R-:W-:Y:S02]  /*c0d0*/  ISETP.GT.AND P0, PT, R3, 0x60, PT ;  /* 0x000000600300780c */ /* 0x000fe40003f04270 */
[----:B------:R-:W-:Y:S02]  /*c0e0*/  FMNMX.FTZ R3, R26, R27, !PT ;  /* 0x0000001b1a037209 */ /* 0x000fe40007810000 */
[----:B0-----:R-:W-:-:S02]  /*c0f0*/  FMNMX.FTZ R11, R10, R5, !PT ;  /* 0x000000050a0b7209 */ /* 0x001fc40007810000 */
        /* <DEDUP_REMOVED lines=11> */
[----:B------:R-:W-:Y:S01]  /*c1b0*/  FMNMX.FTZ R3, R51, R12, !PT ;  /* 0x0000000c33037209 */ /* 0x000fe20007810000 */
[----:B------:R-:W0:Y:S03]  /*c1c0*/  SHFL.BFLY PT, R0, R11, 0x1, 0x1f ;  /* 0x0c201f000b007f89 */ /* 0x000e2600000e0000 */
[----:B------:R-:W-:-:S04]  /*c1d0*/  FMNMX.FTZ R12, R54, R3, !PT ;  /* 0x00000003360c7209 */ /* 0x000fc80007810000 */
[----:B------:R-:W-:-:S04]  /*c1e0*/  FMNMX.FTZ R3, R55, R12, !PT ;  /* 0x0000000c37037209 */ /* 0x000fc80007810000 */
[----:B------:R-:W-:-:S04]  /*c1f0*/  FMNMX.FTZ R12, R58, R3, !PT ;  /* 0x000000033a0c7209 */ /* 0x000fc80007810000 */
[----:B------:R-:W-:-:S04]  /*c200*/  FMNMX.FTZ R3, R59, R12, !PT ;  /* 0x0000000c3b037209 */ /* 0x000fc80007810000 */
[----:B------:R-:W-:-:S04]  /*c210*/  FMNMX.FTZ R12, R62, R3, !PT ;  /* 0x000000033e0c7209 */ /* 0x000fc80007810000 */
[----:B------:R-:W-:Y:S02]  /*c220*/  FMNMX.FTZ R3, R63, R12, !PT ;  /* 0x0000000c3f037209 */ /* 0x000fe40007810000 */
[----:B0-----:R-:W-:Y:S02]  /*c230*/  FMNMX.FTZ R0, R11, R0, !PT ;  /* 0x000000000b007209 */ /* 0x001fe40007810000 */
[----:B------:R-:W-:Y:S02]  /*c240*/  FMNMX.FTZ R14, R66, R3, !PT ;  /* 0x00000003420e7209 */ /* 0x000fe40007810000 */
[----:B------:R-:W-:Y:S01]  /*c250*/  P2R R9, PR, RZ, 0x4 ;  /* 0x00000004ff097803 */ /* 0x000fe20000000000 */
[C---:B------:R-:W-:Y:S01]  /*c260*/  FMUL.FTZ R5, R0.reuse, UR41 ;  /* 0x0000002900057c20 */ /* 0x040fe20008410000 */
[----:B------:R-:W-:Y:S02]  /*c270*/  FMNMX.FTZ R3, R67, R14, !PT ;  /* 0x0000000e43037209 */ /* 0x000fe40007810000 */
[----:B------:R-:W-:-:S02]  /*c280*/  FSETP.NEU.FTZ.AND P2, PT, R0, -INF , PT ;  /* 0xff8000000000780b */ /* 0x000fc40003f5d000 */
[----:B------:R-:W-:Y:S02]  /*c290*/  FSEL R71, R71, -INF , P1 ;  /* 0xff80000047477808 */ /* 0x000fe40000800000 */
[----:B------:R-:W-:Y:S02]  /*c2a0*/  FSEL R74, R74, -INF , P0 ;  /* 0xff8000004a4a7808 */ /* 0x000fe40000000000 */
[----:B------:R-:W-:Y:S02]  /*c2b0*/  FMNMX.FTZ R14, R70, R3, !PT ;  /* 0x00000003460e7209 */ /* 0x000fe40007810000 */
[----:B------:R-:W-:Y:S02]  /*c2c0*/  ISETP.NE.AND P0, PT, R6, RZ, PT ;  /* 0x000000ff0600720c */ /* 0x000fe40003f05270 */
[----:B------:R-:W-:Y:S02]  /*c2d0*/  FSEL R5, R5, RZ, P2 ;  /* 0x000000ff05057208 */ /* 0x000fe40001000000 */
[----:B------:R-:W-:-:S02]  /*c2e0*/  FMNMX.FTZ R3, R71, R14, !PT ;  /* 0x0000000e47037209 */ /* 0x000fc40007810000 */
[----:B------:R-:W-:Y:S02]  /*c2f0*/  FSEL R75, R75, -INF , P0 ;  /* 0xff8000004b4b7808 */ /* 0x000fe40000000000 */
[----:B------:R-:W-:Y:S01]  /*c300*/  ISETP.NE.AND P0, PT, R4, RZ, PT ;  /* 0x000000ff0400720c */ /* 0x000fe20003f05270 */
[----:B------:R-:W-:Y:S01]  /*c310*/  FFMA.FTZ R4, R24, UR41, -R5 ;  /* 0x0000002918047c23 */ /* 0x000fe20008010805 */
[----:B------:R-:W-:Y:S02]  /*c320*/  ISETP.NE.AND P1, PT, R7, RZ, PT ;  /* 0x000000ff0700720c */ /* 0x000fe40003f25270 */
[----:B------:R-:W-:Y:S02]  /*c330*/  FMNMX.FTZ R24, R74, R3, !PT ;  /* 0x000000034a187209 */ /* 0x000fe40007810000 */
[----:B------:R-:W-:Y:S02]  /*c340*/  ISETP.NE.AND P2, PT, R9, RZ, PT ;  /* 0x000000ff0900720c */ /* 0x000fe40003f45270 */
[----:B------:R-:W-:-:S02]  /*c350*/  FSEL R78, R78, -INF , P1 ;  /* 0xff8000004e4e7808 */ /* 0x000fc40000800000 */
[----:B------:R-:W-:Y:S01]  /*c360*/  FMNMX.FTZ R3, R75, R24, !PT ;  /* 0x000000184b037209 */ /* 0x000fe20007810000 */
[----:B------:R-:W-:Y:S01]  /*c370*/  FFMA.FTZ R11, R36, UR41, -R5 ;  /* 0x00000029240b7c23 */ /* 0x000fe20008010805 */
[----:B------:R-:W-:Y:S02]  /*c380*/  FSEL R79, R79, -INF , P2 ;  /* 0xff8000004f4f7808 */ /* 0x000fe40001000000 */
[----:B------:R-:W-:Y:S02]  /*c390*/  FMNMX.FTZ R36, R78, R3, !PT ;  /* 0x000000034e247209 */ /* 0x000fe40007810000 */
[----:B------:R-:W-:Y:S02]  /*c3a0*/  FSEL R82, R82, -INF , P3 ;  /* 0xff80000052527808 */ /* 0x000fe40001800000 */
[----:B------:R-:W-:Y:S02]  /*c3b0*/  FMNMX.FTZ R3, R79, R36, !PT ;  /* 0x000000244f037209 */ /* 0x000fe40007810000 */
[----:B------:R-:W-:-:S02]  /*c3c0*/  FSEL R83, R83, -INF , P4 ;  /* 0xff80000053537808 */ /* 0x000fc40002000000 */
[----:B------:R-:W-:Y:S02]  /*c3d0*/  FMNMX.FTZ R36, R82, R3, !PT ;  /* 0x0000000352247209 */ /* 0x000fe40007810000 */
[----:B------:R-:W-:Y:S02]  /*c3e0*/  FSEL R86, R86, -INF , P5 ;  /* 0xff80000056567808 */ /* 0x000fe40002800000 */
[----:B------:R-:W-:Y:S02]  /*c3f0*/  FMNMX.FTZ R3, R83, R36, !PT ;  /* 0x0000002453037209 */ /* 0x000fe40007810000 */
[----:B------:R-:W-:Y:S02]  /*c400*/  FSEL R87, R87, -INF , P6 ;  /* 0xff80000057577808 */ /* 0x000fe40003000000 */
[----:B------:R-:W-:Y:S01]  /*c410*/  FMNMX.FTZ R36, R86, R3, !PT ;  /* 0x0000000356247209 */ /* 0x000fe20007810000 */
[----:B------:R-:W-:-:S03]  /*c420*/  FFMA.FTZ R7, R28, UR41, -R5 ;  /* 0x000000291c077c23 */ /* 0x000fc60008010805 */
[----:B------:R-:W-:Y:S01]  /*c430*/  FMNMX.FTZ R3, R87, R36, !PT ;  /* 0x0000002457037209 */ /* 0x000fe20007810000 */
[----:B------:R-:W-:-:S04]  /*c440*/  FFMA.FTZ R28, R44, UR41, -R5 ;  /* 0x000000292c1c7c23 */ /* 0x000fc80008010805 */
[----:B------:R-:W0:Y:S01]  /*c450*/  SHFL.BFLY PT, R44, R3, 0x2, 0x1f ;  /* 0x0c401f00032c7f89 */ /* 0x000e2200000e0000 */
[--C-:B------:R-:W-:Y:S01]  /*c460*/  FFMA.FTZ R21, R29, UR41, -R5.reuse ;  /* 0x000000291d157c23 */ /* 0x100fe20008010805 */
[----:B------:R-:W-:-:S04]  /*c470*/  FFMA.FTZ R52, R52, UR41, -R5 ;  /* 0x0000002934347c23 */ /* 0x000fc80008010805 */
[----:B------:R1:W-:Y:S02]  /*c480*/  MUFU.EX2 R14, R52 ;  /* 0x00000034000e7308 */ /* 0x0003e40000000800 */
[----:B-1----:R-:W-:Y:S01]  /*c490*/  FFMA.FTZ R52, R60, UR41, -R5 ;  /* 0x000000293c347c23 */ /* 0x002fe20008010805 */
[----:B0-----:R-:W-:-:S05]  /*c4a0*/  FMNMX.FTZ R29, R3, R44, !PT ;  /* 0x0000002c031d7209 */ /* 0x001fca0007810000 */
[----:B------:R-:W0:Y:S01]  /*c4b0*/  SHFL.BFLY PT, R60, R29, 0x1, 0x1f ;  /* 0x0c201f001d3c7f89 */ /* 0x000e2200000e0000 */
[--C-:B------:R-:W-:Y:S01]  /*c4c0*/  FFMA.FTZ R33, R33, UR41, -R5.reuse ;  /* 0x0000002921217c23 */ /* 0x100fe20008010805 */
[----:B------:R-:W-:-:S03]  /*c4d0*/  FFMA.FTZ R6, R25, UR41, -R5 ;  /* 0x0000002919067c23 */ /* 0x000fc60008010805 */
[----:B------:R1:W-:Y:S01]  /*c4e0*/  MUFU.EX2 R10, R33 ;  /* 0x00000021000a7308 */ /* 0x0003e20000000800 */
[--C-:B------:R-:W-:Y:S01]  /*c4f0*/  FFMA.FTZ R48, R48, UR41, -R5.reuse ;  /* 0x0000002930307c23 */ /* 0x100fe20008010805 */
[--C-:B------:R-:W-:Y:S01]  /*c500*/  FFMA.FTZ R53, R53, UR41, -R5.reuse ;  /* 0x0000002935357c23 */ /* 0x100fe20008010805 */
[--C-:B-1----:R-:W-:Y:S01]  /*c510*/  FFMA.FTZ R33, R56, UR41, -R5.reuse ;  /* 0x0000002938217c23 */ /* 0x102fe20008010805 */
[----:B------:R-:W-:Y:S01]  /*c520*/  FFMA.FTZ R56, R61, UR41, -R5 ;  /* 0x000000293d387c23 */ /* 0x000fe20008010805 */
[----:B0-----:R-:W-:-:S04]  /*c530*/  FMNMX.FTZ R3, R29, R60, !PT ;  /* 0x0000003c1d037209 */ /* 0x001fc80007810000 */
[C---:B------:R-:W-:Y:S01]  /*c540*/  FSETP.NEU.FTZ.AND P1, PT, R3.reuse, -INF , PT ;  /* 0xff8000000300780b */ /* 0x040fe20003f3d000 */
[----:B------:R-:W-:Y:S01]  /*c550*/  FMUL.FTZ R61, R3, UR41 ;  /* 0x00000029033d7c20 */ /* 0x000fe20008410000 */
[----:B------:R-:W-:Y:S01]  /*c560*/  MUFU.EX2 R4, R4 ;  /* 0x0000000400047308 */ /* 0x000fe20000000800 */
[----:B------:R-:W-:-:S03]  /*c570*/  FFMA.FTZ R9, R32, UR41, -R5 ;  /* 0x0000002920097c23 */ /* 0x000fc60008010805 */
[----:B------:R-:W-:Y:S01]  /*c580*/  FSEL R61, R61, RZ, P1 ;  /* 0x000000ff3d3d7208 */ /* 0x000fe20000800000 */
[----:B------:R-:W-:-:S03]  /*c590*/  FFMA.FTZ R15, R37, UR41, -R5 ;  /* 0x00000029250f7c23 */ /* 0x000fc60008010805 */
[----:B------:R-:W0:Y:S01]  /*c5a0*/  MUFU.EX2 R6, R6 ;  /* 0x0000000600067308 */ /* 0x000e220000000800 */
[--C-:B------:R-:W-:Y:S01]  /*c5b0*/  FFMA.FTZ R20, R40, UR41, -R5.reuse ;  /* 0x0000002928147c23 */ /* 0x100fe20008010805 */
[--C-:B------:R-:W-:Y:S01]  /*c5c0*/  FFMA.FTZ R25, R41, UR41, -R5.reuse ;  /* 0x0000002929197c23 */ /* 0x100fe20008010805 */
[--C-:B------:R-:W-:Y:S01]  /*c5d0*/  FFMA.FTZ R32, R45, UR41, -R5.reuse ;  /* 0x000000292d207c23 */ /* 0x100fe20008010805 */
[--C-:B------:R-:W-:Y:S01]  /*c5e0*/  FFMA.FTZ R13, R49, UR41, -R5.reuse ;  /* 0x00000029310d7c23 */ /* 0x100fe20008010805 */
[--C-:B------:R-:W-:Y:S01]  /*c5f0*/  FFMA.FTZ R36, R64, UR41, -R5.reuse ;  /* 0x0000002940247c23 */ /* 0x100fe20008010805 */
[--C-:B------:R-:W-:Y:S02]  /*c600*/  FFMA.FTZ R40, R65, UR41, -R5.reuse ;  /* 0x0000002941287c23 */ /* 0x100fe40008010805 */
        /* <DEDUP_REMOVED lines=8> */
[----:B------:R2:W-:Y:S01]  /*c690*/  MUFU.EX2 R24, R53 ;  /* 0x0000003500187308 */ /* 0x0005e20000000800 */
[--C-:B-1----:R-:W-:Y:S01]  /*c6a0*/  FFMA.FTZ R48, R57, UR41, -R5.reuse ;  /* 0x0000002939307c23 */ /* 0x102fe20008010805 */
[--C-:B------:R-:W-:Y:S01]  /*c6b0*/  FFMA.FTZ R57, R80, UR41, -R5.reuse ;  /* 0x0000002950397c23 */ /* 0x100fe20008010805 */
[----:B------:R-:W-:Y:S01]  /*c6c0*/  FFMA.FTZ R142, R85, UR41, -R5 ;  /* 0x00000029558e7c23 */ /* 0x000fe20008010805 */
[----:B------:R-:W-:-:S04]  /*c6d0*/  FFMA.FTZ R64, R27, UR41, -R61 ;  /* 0x000000291b407c23 */ /* 0x000fc8000801083d */
[----:B------:R-:W1:Y:S01]  /*c6e0*/  MUFU.EX2 R7, R7 ;  /* 0x0000000700077308 */ /* 0x000e620000000800 */
[----:B--2---:R-:W-:Y:S01]  /*c6f0*/  FFMA.FTZ R53, R77, UR41, -R5 ;  /* 0x000000294d357c23 */ /* 0x004fe20008010805 */
[--C-:B------:R-:W-:Y:S01]  /*c700*/  FFMA.FTZ R5, R26, UR41, -R61.reuse ;  /* 0x000000291a057c23 */ /* 0x100fe2000801083d */
[----:B------:R-:W-:-:S05]  /*c710*/  FFMA.FTZ R65, R30, UR41, -R61 ;  /* 0x000000291e417c23 */ /* 0x000fca000801083d */
[----:B------:R-:W2:Y:S01]  /*c720*/  MUFU.EX2 R21, R21 ;  /* 0x0000001500157308 */ /* 0x000ea20000000800 */
[--C-:B------:R-:W-:Y:S01]  /*c730*/  FFMA.FTZ R72, R31, UR41, -R61.reuse ;  /* 0x000000291f487c23 */ /* 0x100fe2000801083d */
[----:B------:R-:W-:-:S06]  /*c740*/  FFMA.FTZ R31, R54, UR41, -R61 ;  /* 0x00000029361f7c23 */ /* 0x000fcc000801083d */
[----:B------:R-:W-:Y:S01]  /*c750*/  MUFU.EX2 R5, R5 ;  /* 0x0000000500057308 */ /* 0x000fe20000000800 */
[----:B------:R-:W-:Y:S01]  /*c760*/  FFMA.FTZ R30, R51, UR41, -R61 ;  /* 0x00000029331e7c23 */ /* 0x000fe2000801083d */
[----:B0-----:R-:W-:-:S06]  /*c770*/  FADD.FTZ R54, R4, R6 ;  /* 0x0000000604367221 */ /* 0x001fcc0000010000 */
[----:B------:R-:W0:Y:S01]  /*c780*/  MUFU.EX2 R64, R64 ;  /* 0x0000004000407308 */ /* 0x000e220000000800 */
[----:B------:R-:W-:-:S07]  /*c790*/  IMAD.U32 R51, RZ, RZ, UR39 ;  /* 0x00000027ff337e24 */ /* 0x000fce000f8e00ff */
[----:B------:R-:W3:Y:S01]  /*c7a0*/  MUFU.EX2 R9, R9 ;  /* 0x0000000900097308 */ /* 0x000ee20000000800 */
[----:B-1----:R-:W-:-:S07]  /*c7b0*/  FADD.FTZ R54, R7, R54 ;  /* 0x0000003607367221 */ /* 0x002fce0000010000 */
[----:B------:R-:W1:Y:S01]  /*c7c0*/  MUFU.EX2 R65, R65 ;  /* 0x0000004100417308 */ /* 0x000e620000000800 */
[----:B------:R-:W-:Y:S01]  /*c7d0*/  PRMT R8, R51, 0x654, R8 ;  /* 0x0000065433087816 */ /* 0x000fe20000000008 */
[----:B--2---:R-:W-:-:S06]  /*c7e0*/  FADD.FTZ R54, R21, R54 ;  /* 0x0000003615367221 */ /* 0x004fcc0000010000 */
[----:B------:R-:W2:Y:S01]  /*c7f0*/  MUFU.EX2 R11, R11 ;  /* 0x0000000b000b7308 */ /* 0x000ea20000000800 */
[--C-:B------:R-:W-:Y:S01]  /*c800*/  FFMA.FTZ R69, R47, UR41, -R61.reuse ;  /* 0x000000292f457c23 */ /* 0x100fe2000801083d */
[----:B------:R0:W-:Y:S06]  /*c810*/  SYNCS.ARRIVE.TRANS64.RED.A1T0 RZ, [R8+URZ], RZ ;  /* 0x000000ff08ff79a7 */ /* 0x0001ec000810043f */
[----:B------:R-:W4:Y:S01]  /*c820*/  MUFU.EX2 R72, R72 ;  /* 0x0000004800487308 */ /* 0x000f220000000800 */
[----:B------:R-:W-:Y:S01]  /*c830*/  FFMA.FTZ R47, R59, UR41, -R61 ;  /* 0x000000293b2f7c23 */ /* 0x000fe2000801083d */
[----:B0-----:R-:W-:Y:S01]  /*c840*/  FADD.FTZ R8, R5, R64 ;  /* 0x0000004005087221 */ /* 0x001fe20000010000 */
[----:B---3--:R-:W-:-:S05]  /*c850*/  FADD.FTZ R59, R9, R54 ;  /* 0x00000036093b7221 */ /* 0x008fca0000010000 */
[----:B------:R-:W0:Y:S01]  /*c860*/  MUFU.EX2 R15, R15 ;  /* 0x0000000f000f7308 */ /* 0x000e220000000800 */
[----:B------:R-:W-:Y:S02]  /*c870*/  F2FP.BF16.F32.PACK_AB R4, R6, R4 ;  /* 0x000000040604723e */ /* 0x000fe400000010ff */
[----:B------:R-:W-:Y:S01]  /*c880*/  F2FP.BF16.F32.PACK_AB R6, R21, R7 ;  /* 0x000000071506723e */ /* 0x000fe200000010ff */
[----:B-1----:R-:W-:-:S04]  /*c890*/  FADD.FTZ R7, R65, R8 ;  /* 0x0000000841077221 */ /* 0x002fc80000010000 */
[----:B------:R-:W1:Y:S01]  /*c8a0*/  MUFU.EX2 R20, R20 ;  /* 0x0000001400147308 */ /* 0x000e620000000800 */
[----:B------:R-:W-:Y:S01]  /*c8b0*/  FFMA.FTZ R26, R34, UR41, -R61 ;  /* 0x00000029221a7c23 */ /* 0x000fe2000801083d */
[----:B------:R-:W-:Y:S01]  /*c8c0*/  FADD.FTZ R8, R10, R59 ;  /* 0x0000003b0a087221 */ /* 0x000fe20000010000 */
[--C-:B------:R-:W-:Y:S01]  /*c8d0*/  FFMA.FTZ R34, R35, UR41, -R61.reuse ;  /* 0x0000002923227c23 */ /* 0x100fe2000801083d */
[--C-:B------:R-:W-:Y:S01]  /*c8e0*/  FFMA.FTZ R35, R38, UR41, -R61.reuse ;  /* 0x0000002926237c23 */ /* 0x100fe2000801083d */
[----:B------:R-:W-:-:S03]  /*c8f0*/  FFMA.FTZ R27, R50, UR41, -R61 ;  /* 0x00000029321b7c23 */ /* 0x000fc6000801083d */
[----:B------:R-:W3:Y:S01]  /*c900*/  MUFU.EX2 R25, R25 ;  /* 0x0000001900197308 */ /* 0x000ee20000000800 */
[--C-:B------:R-:W-:Y:S01]  /*c910*/  FFMA.FTZ R38, R39, UR41, -R61.reuse ;  /* 0x0000002927267c23 */ /* 0x100fe2000801083d */
[--C-:B------:R-:W-:Y:S01]  /*c920*/  FFMA.FTZ R50, R62, UR41, -R61.reuse ;  /* 0x000000293e327c23 */ /* 0x100fe2000801083d */
[--C-:B------:R-:W-:Y:S01]  /*c930*/  FFMA.FTZ R39, R42, UR41, -R61.reuse ;  /* 0x000000292a277c23 */ /* 0x100fe2000801083d */
[----:B--2---:R-:W-:Y:S01]  /*c940*/  FADD.FTZ R62, R11, R8 ;  /* 0x000000080b3e7221 */ /* 0x004fe20000010000 */
[----:B------:R-:W-:-:S03]  /*c950*/  FFMA.FTZ R42, R55, UR41, -R61 ;  /* 0x00000029372a7c23 */ /* 0x000fc6000801083d */
[----:B------:R-:W2:Y:S01]  /*c960*/  MUFU.EX2 R28, R28 ;  /* 0x0000001c001c7308 */ /* 0x000ea20000000800 */
[C---:B----4-:R-:W-:Y:S01]  /*c970*/  FADD.FTZ R55, R72.reuse, R7 ;  /* 0x0000000748377221 */ /* 0x050fe20000010000 */
[----:B------:R-:W-:Y:S01]  /*c980*/  F2FP.BF16.F32.PACK_AB R7, R72, R65 ;  /* 0x000000414807723e */ /* 0x000fe200000010ff */
[----:B0-----:R-:W-:-:S05]  /*c990*/  FADD.FTZ R65, R15, R62 ;  /* 0x0000003e0f417221 */ /* 0x001fca0000010000 */
[----:B------:R-:W0:Y:S01]  /*c9a0*/  MUFU.EX2 R32, R32 ;  /* 0x0000002000207308 */ /* 0x000e220000000800 */
[----:B-1----:R-:W-:Y:S01]  /*c9b0*/  FADD.FTZ R62, R20, R65 ;  /* 0x00000041143e7221 */ /* 0x002fe20000010000 */
[----:B------:R-:W-:-:S03]  /*c9c0*/  F2FP.BF16.F32.PACK_AB R5, R64, R5 ;  /* 0x000000054005723e */ /* 0x000fc600000010ff */
[----:B---3--:R-:W-:Y:S02]  /*c9d0*/  FADD.FTZ R65, R25, R62 ;  /* 0x0000003e19417221 */ /* 0x008fe40000010000 */
[----:B------:R1:W-:Y:S02]  /*c9e0*/  STSM.16.M88.4 [R90+0x21800], R4 ;  /* 0x021800045a007844 */ /* 0x0003e40000000200 */
[----:B--2---:R-:W-:Y:S01]  /*c9f0*/  FADD.FTZ R65, R28, R65 ;  /* 0x000000411c417221 */ /* 0x004fe20000010000 */
[----:B-1----:R-:W-:Y:S02]  /*ca00*/  F2FP.BF16.F32.PACK_AB R4, R10, R9 ;  /* 0x000000090a04723e */ /* 0x002fe400000010ff */
[----:B0-----:R-:W-:Y:S02]  /*ca10*/  F2FP.BF16.F32.PACK_AB R10, R32, R28 ;  /* 0x0000001c200a723e */ /* 0x001fe400000010ff */
[----:B------:R-:W2:Y:S01]  /*ca20*/  LDL R28, [R1+0x50] ;  /* 0x00005000011c7983 */ /* 0x000ea20000100800 */
[----:B------:R-:W0:Y:S08]  /*ca30*/  MUFU.EX2 R26, R26 ;  /* 0x0000001a001a7308 */ /* 0x000e300000000800 */
[----:B------:R-:W1:Y:S01]  /*ca40*/  MUFU.EX2 R34, R34 ;  /* 0x0000002200227308 */ /* 0x000e620000000800 */
[----:B------:R-:W-:-:S07]  /*ca50*/  FFMA.FTZ R68, R43, UR41, -R61 ;  /* 0x000000292b447c23 */ /* 0x000fce000801083d */
[----:B------:R-:W3:Y:S01]  /*ca60*/  MUFU.EX2 R35, R35 ;  /* 0x0000002300237308 */ /* 0x000ee20000000800 */
[----:B0-----:R-:W-:Y:S01]  /*ca70*/  FADD.FTZ R59, R26, R55 ;  /* 0x000000371a3b7221 */ /* 0x001fe20000010000 */
[----:B------:R-:W-:-:S06]  /*ca80*/  FFMA.FTZ R46, R46, UR41, -R61 ;  /* 0x000000292e2e7c23 */ /* 0x000fcc000801083d */
[----:B------:R-:W0:Y:S01]  /*ca90*/  MUFU.EX2 R38, R38 ;  /* 0x0000002600267308 */ /* 0x000e220000000800 */
[----:B-1----:R-:W-:-:S07]  /*caa0*/  FADD.FTZ R8, R34, R59 ;  /* 0x0000003b22087221 */ /* 0x002fce0000010000 */
[----:B------:R-:W1:Y:S01]  /*cab0*/  MUFU.EX2 R39, R39 ;  /* 0x0000002700277308 */ /* 0x000e620000000800 */
[----:B------:R-:W-:Y:S01]  /*cac0*/  FFMA.FTZ R51, R63, UR41, -R61 ;  /* 0x000000293f337c23 */ /* 0x000fe2000801083d */
[----:B---3--:R-:W-:-:S06]  /*cad0*/  FADD.FTZ R63, R35, R8 ;  /* 0x00000008233f7221 */ /* 0x008fcc0000010000 */
        /* <DEDUP_REMOVED lines=9> */
[----:B------:R-:W-:-:S07]  /*cb70*/  FFMA.FTZ R43, R58, UR41, -R61 ;  /* 0x000000293a2b7c23 */ /* 0x000fce000801083d */
[----:B------:R-:W4:Y:S01]  /*cb80*/  MUFU.EX2 R30, R30 ;  /* 0x0000001e001e7308 */ /* 0x000f220000000800 */
[----:B------:R-:W-:Y:S01]  /*cb90*/  FADD.FTZ R65, R32, R65 ;  /* 0x0000004120417221 */ /* 0x000fe20000010000 */
[----:B-1----:R-:W-:-:S06]  /*cba0*/  FADD.FTZ R8, R69, R8 ;  /* 0x0000000845087221 */ /* 0x002fcc0000010000 */
[----:B------:R-:W1:Y:S01]  /*cbb0*/  MUFU.EX2 R31, R31 ;  /* 0x0000001f001f7308 */ /* 0x000e620000000800 */
[----:B------:R-:W-:Y:S01]  /*cbc0*/  FADD.FTZ R62, R12, R65 ;  /* 0x000000410c3e7221 */ /* 0x000fe20000010000 */
[----:B---3--:R-:W-:-:S06]  /*cbd0*/  FADD.FTZ R9, R27, R8 ;  /* 0x000000081b097221 */ /* 0x008fcc0000010000 */
[----:B------:R-:W3:Y:S01]  /*cbe0*/  MUFU.EX2 R42, R42 ;  /* 0x0000002a002a7308 */ /* 0x000ee20000000800 */
[----:B0-----:R-:W-:Y:S01]  /*cbf0*/  FADD.FTZ R63, R13, R62 ;  /* 0x0000003e0d3f7221 */ /* 0x001fe20000010000 */
[----:B----4-:R-:W-:-:S06]  /*cc00*/  FADD.FTZ R62, R30, R9 ;  /* 0x000000091e3e7221 */ /* 0x010fcc0000010000 */
[----:B------:R-:W0:Y:S08]  /*cc10*/  MUFU.EX2 R33, R33 ;  /* 0x0000002100217308 */ /* 0x000e300000000800 */
[----:B------:R-:W4:Y:S01]  /*cc20*/  MUFU.EX2 R43, R43 ;  /* 0x0000002b002b7308 */ /* 0x000f220000000800 */
[----:B------:R-:W-:Y:S01]  /*cc30*/  FADD.FTZ R63, R14, R63 ;  /* 0x0000003f0e3f7221 */ /* 0x000fe20000010000 */
[----:B-1----:R-:W-:-:S06]  /*cc40*/  FADD.FTZ R9, R31, R62 ;  /* 0x0000003e1f097221 */ /* 0x002fcc0000010000 */
[----:B------:R-:W1:Y:S01]  /*cc50*/  MUFU.EX2 R48, R48 ;  /* 0x0000003000307308 */ /* 0x000e620000000800 */
[----:B------:R-:W-:-:S07]  /*cc60*/  FFMA.FTZ R21, R66, UR41, -R61 ;  /* 0x0000002942157c23 */ /* 0x000fce000801083d */
[----:B------:R-:W1:Y:S01]  /*cc70*/  MUFU.EX2 R47, R47 ;  /* 0x0000002f002f7308 */ /* 0x000e620000000800 */
[----:B------:R-:W-:Y:S01]  /*cc80*/  FADD.FTZ R64, R24, R63 ;  /* 0x0000003f18407221 */ /* 0x000fe20000010000 */
[----:B------:R-:W-:-:S06]  /*cc90*/  F2FP.BF16.F32.PACK_AB R5, R34, R26 ;  /* 0x0000001a2205723e */ /* 0x000fcc00000010ff */
[----:B------:R-:W1:Y:S01]  /*cca0*/  MUFU.EX2 R52, R52 ;  /* 0x0000003400347308 */ /* 0x000e620000000800 */
[----:B---3--:R-:W-:Y:S01]  /*ccb0*/  FADD.FTZ R26, R42, R9 ;  /* 0x000000092a1a7221 */ /* 0x008fe20000010000 */
[----:B------:R-:W-:-:S06]  /*ccc0*/  FFMA.FTZ R54, R67, UR41, -R61 ;  /* 0x0000002943367c23 */ /* 0x000fcc000801083d */
[----:B------:R-:W3:Y:S01]  /*ccd0*/  MUFU.EX2 R50, R50 ;  /* 0x0000003200327308 */ /* 0x000ee20000000800 */
[----:B------:R-:W-:Y:S01]  /*cce0*/  F2FP.BF16.F32.PACK_AB R6, R15, R11 ;  /* 0x0000000b0f06723e */ /* 0x000fe200000010ff */
[----:B0-----:R-:W-:-:S06]  /*ccf0*/  FADD.FTZ R11, R33, R64 ;  /* 0x00000040210b7221 */ /* 0x001fcc0000010000 */
[----:B------:R-:W0:Y:S01]  /*cd00*/  MUFU.EX2 R56, R56 ;  /* 0x0000003800387308 */ /* 0x000e220000000800 */
[----:B----4-:R-:W-:Y:S01]  /*cd10*/  FADD.FTZ R26, R43, R26 ;  /* 0x0000001a2b1a7221 */ /* 0x010fe20000010000 */
[----:B------:R-:W-:-:S06]  /*cd20*/  FFMA.FTZ R55, R70, UR41, -R61 ;  /* 0x0000002946377c23 */ /* 0x000fcc000801083d */
[----:B------:R-:W4:Y:S01]  /*cd30*/  MUFU.EX2 R51, R51 ;  /* 0x0000003300337308 */ /* 0x000f220000000800 */
[----:B-1----:R-:W-:Y:S01]  /*cd40*/  FADD.FTZ R11, R48, R11 ;  /* 0x0000000b300b7221 */ /* 0x002fe20000010000 */
[----:B------:R-:W-:-:S06]  /*cd50*/  FADD.FTZ R15, R47, R26 ;  /* 0x0000001a2f0f7221 */ /* 0x000fcc0000010000 */
[----:B------:R-:W1:Y:S01]  /*cd60*/  MUFU.EX2 R36, R36 ;  /* 0x0000002400247308 */ /* 0x000e620000000800 */
[----:B------:R-:W-:-:S07]  /*cd70*/  FFMA.FTZ R58, R71, UR41, -R61 ;  /* 0x00000029473a7c23 */ /* 0x000fce000801083d */
[----:B------:R-:W1:Y:S01]  /*cd80*/  MUFU.EX2 R21, R21 ;  /* 0x0000001500157308 */ /* 0x000e620000000800 */
[----:B------:R-:W-:Y:S01]  /*cd90*/  F2FP.BF16.F32.PACK_AB R8, R25, R20 ;  /* 0x000000141908723e */ /* 0x000fe200000010ff */
[----:B------:R-:W-:-:S06]  /*cda0*/  FADD.FTZ R25, R52, R11 ;  /* 0x0000000b34197221 */ /* 0x000fcc0000010000 */
[----:B------:R-:W1:Y:S01]  /*cdb0*/  MUFU.EX2 R40, R40 ;  /* 0x0000002800287308 */ /* 0x000e620000000800 */
[----:B---3--:R-:W-:Y:S01]  /*cdc0*/  FADD.FTZ R26, R50, R15 ;  /* 0x0000000f321a7221 */ /* 0x008fe20000010000 */
[----:B------:R-:W-:-:S06]  /*cdd0*/  FFMA.FTZ R59, R74, UR41, -R61 ;  /* 0x000000294a3b7c23 */ /* 0x000fcc000801083d */
[----:B------:R-:W3:Y:S01]  /*cde0*/  MUFU.EX2 R54, R54 ;  /* 0x0000003600367308 */ /* 0x000ee20000000800 */
[----:B------:R-:W-:Y:S01]  /*cdf0*/  F2FP.BF16.F32.PACK_AB R7, R38, R35 ;  /* 0x000000232607723e */ /* 0x000fe200000010ff */
[----:B0-----:R-:W-:-:S06]  /*ce00*/  FADD.FTZ R25, R56, R25 ;  /* 0x0000001938197221 */ /* 0x001fcc0000010000 */
[----:B------:R-:W0:Y:S01]  /*ce10*/  MUFU.EX2 R37, R37 ;  /* 0x0000002500257308 */ /* 0x000e220000000800 */
[----:B----4-:R-:W-:-:S07]  /*ce20*/  FADD.FTZ R26, R51, R26 ;  /* 0x0000001a331a7221 */ /* 0x010fce0000010000 */
[----:B------:R-:W4:Y:S01]  /*ce30*/  MUFU.EX2 R55, R55 ;  /* 0x0000003700377308 */ /* 0x000f220000000800 */
[----:B------:R-:W-:Y:S01]  /*ce40*/  F2FP.BF16.F32.PACK_AB R9, R68, R39 ;  /* 0x000000274409723e */ /* 0x000fe200000010ff */
[----:B------:R-:W-:Y:S01]  /*ce50*/  FFMA.FTZ R75, R75, UR41, -R61 ;  /* 0x000000294b4b7c23 */ /* 0x000fe2000801083d */
[----:B------:R-:W-:-:S05]  /*ce60*/  F2FP.BF16.F32.PACK_AB R11, R69, R46 ;  /* 0x0000002e450b723e */ /* 0x000fca00000010ff */
[----:B------:R-:W4:Y:S01]  /*ce70*/  MUFU.EX2 R41, R41 ;  /* 0x0000002900297308 */ /* 0x000f220000000800 */
[----:B------:R3:W-:Y:S01]  /*ce80*/  STSM.16.M88.4 [R91], R4 ;  /* 0x000000045b007844 */ /* 0x0007e20000000200 */
[----:B-1----:R-:W-:-:S06]  /*ce90*/  FADD.FTZ R25, R36, R25 ;  /* 0x0000001924197221 */ /* 0x002fcc0000010000 */
[----:B------:R-:W1:Y:S01]  /*cea0*/  MUFU.EX2 R58, R58 ;  /* 0x0000003a003a7308 */ /* 0x000e620000000800 */
[----:B------:R-:W-:Y:S01]  /*ceb0*/  FFMA.FTZ R78, R78, UR41, -R61 ;  /* 0x000000294e4e7c23 */ /* 0x000fe2000801083d */
[----:B------:R-:W-:Y:S01]  /*cec0*/  F2FP.BF16.F32.PACK_AB R14, R24, R14 ;  /* 0x0000000e180e723e */ /* 0x000fe200000010ff */
[----:B------:R0:W-:Y:S05]  /*ced0*/  STSM.16.M88.4 [R89], R8 ;  /* 0x0000000859007844 */ /* 0x0001ea0000000200 */
[----:B------:R-:W1:Y:S01]  /*cee0*/  MUFU.EX2 R44, R44 ;  /* 0x0000002c002c7308 */ /* 0x000e620000000800 */
[----:B---3--:R-:W-:Y:S01]  /*cef0*/  FADD.FTZ R5, R21, R26 ;  /* 0x0000001a15057221 */ /* 0x008fe20000010000 */
[----:B------:R-:W-:-:S06]  /*cf00*/  FADD.FTZ R24, R40, R25 ;  /* 0x0000001928187221 */ /* 0x000fcc0000010000 */
[----:B------:R-:W3:Y:S01]  /*cf10*/  MUFU.EX2 R59, R59 ;  /* 0x0000003b003b7308 */ /* 0x000ee20000000800 */
[----:B------:R-:W-:Y:S01]  /*cf20*/  FFMA.FTZ R79, R79, UR41, -R61 ;  /* 0x000000294f4f7c23 */ /* 0x000fe2000801083d */
[----:B0-----:R-:W-:-:S06]  /*cf30*/  FADD.FTZ R8, R54, R5 ;  /* 0x0000000536087221 */ /* 0x001fcc0000010000 */
[----:B------:R-:W0:Y:S01]  /*cf40*/  MUFU.EX2 R45, R45 ;  /* 0x0000002d002d7308 */ /* 0x000e220000000800 */
[----:B------:R-:W-:Y:S01]  /*cf50*/  FADD.FTZ R24, R37, R24 ;  /* 0x0000001825187221 */ /* 0x000fe20000010000 */
[----:B----4-:R-:W-:-:S06]  /*cf60*/  FADD.FTZ R9, R55, R8 ;  /* 0x0000000837097221 */ /* 0x010fcc0000010000 */
[----:B------:R-:W4:Y:S01]  /*cf70*/  MUFU.EX2 R20, R75 ;  /* 0x0000004b00147308 */ /* 0x000f220000000800 */
[----:B------:R-:W-:Y:S01]  /*cf80*/  FFMA.FTZ R82, R82, UR41, -R61 ;  /* 0x0000002952527c23 */ /* 0x000fe2000801083d */
[----:B------:R-:W-:-:S06]  /*cf90*/  FADD.FTZ R5, R41, R24 ;  /* 0x0000001829057221 */ /* 0x000fcc0000010000 */
[----:B------:R-:W4:Y:S01]  /*cfa0*/  MUFU.EX2 R49, R49 ;  /* 0x0000003100317308 */ /* 0x000f220000000800 */
[----:B-1----:R-:W-:Y:S01]  /*cfb0*/  FADD.FTZ R8, R58, R9 ;  /* 0x000000093a087221 */ /* 0x002fe20000010000 */
[----:B------:R-:W-:-:S06]  /*cfc0*/  FFMA.FTZ R83, R83, UR41, -R61 ;  /* 0x0000002953537c23 */ /* 0x000fcc000801083d */
[----:B------:R-:W1:Y:S01]  /*cfd0*/  MUFU.EX2 R78, R78 ;  /* 0x0000004e004e7308 */ /* 0x000e620000000800 */
[--C-:B------:R-:W-:Y:S01]  /*cfe0*/  FFMA.FTZ R86, R86, UR41, -R61.reuse ;  /* 0x0000002956567c23 */ /* 0x100fe2000801083d */
[----:B------:R-:W-:Y:S01]  /*cff0*/  FFMA.FTZ R61, R87, UR41, -R61 ;  /* 0x00000029573d7c23 */ /* 0x000fe2000801083d */
[----:B------:R-:W-:-:S05]  /*d000*/  FADD.FTZ R10, R44, R5 ;  /* 0x000000052c0a7221 */ /* 0x000fca0000010000 */
[----:B------:R-:W2:Y:S01]  /*d010*/  MUFU.EX2 R53, R53 ;  /* 0x0000003500357308 */ /* 0x000ea20000000800 */
[----:B---3--:R-:W-:-:S07]  /*d020*/  FADD.FTZ R9, R59, R8 ;  /* 0x000000083b097221 */ /* 0x008fce0000010000 */
[----:B------:R-:W3:Y:S01]  /*d030*/  MUFU.EX2 R79, R79 ;  /* 0x0000004f004f7308 */ /* 0x000ee20000000800 */
[----:B0-----:R-:W-:Y:S01]  /*d040*/  FADD.FTZ R10, R45, R10 ;  /* 0x0000000a2d0a7221 */ /* 0x001fe20000010000 */
[----:B----4-:R-:W-:-:S06]  /*d050*/  FADD.FTZ R9, R20, R9 ;  /* 0x0000000914097221 */ /* 0x010fcc0000010000 */
[----:B------:R-:W0:Y:S08]  /*d060*/  MUFU.EX2 R57, R57 ;  /* 0x0000003900397308 */ /* 0x000e300000000800 */
[----:B------:R-:W-:Y:S01]  /*d070*/  MUFU.EX2 R82, R82 ;  /* 0x0000005200527308 */ /* 0x000fe20000000800 */
[----:B------:R-:W-:Y:S01]  /*d080*/  FADD.FTZ R10, R49, R10 ;  /* 0x0000000a310a7221 */ /* 0x000fe20000010000 */
[----:B-1----:R-:W-:-:S06]  /*d090*/  FADD.FTZ R24, R78, R9 ;  /* 0x000000094e187221 */ /* 0x002fcc0000010000 */
[----:B------:R-:W1:Y:S01]  /*d0a0*/  MUFU.EX2 R60, R81 ;  /* 0x00000051003c7308 */ /* 0x000e620000000800 */
[----:B------:R-:W-:-:S07]  /*d0b0*/  F2FP.BF16.F32.PACK_AB R12, R13, R12 ;  /* 0x0000000c0d0c723e */ /* 0x000fce00000010ff */
[----:B------:R-:W4:Y:S01]  /*d0c0*/  MUFU.EX2 R83, R83 ;  /* 0x0000005300537308 */ /* 0x000f220000000800 */
[----:B------:R-:W-:-:S07]  /*d0d0*/  F2FP.BF16.F32.PACK_AB R13, R30, R27 ;  /* 0x0000001b1e0d723e */ /* 0x000fce00000010ff */
[----:B------:R-:W-:Y:S01]  /*d0e0*/  MUFU.EX2 R29, R29 ;  /* 0x0000001d001d7308 */ /* 0x000fe20000000800 */
[----:B------:R-:W-:-:S07]  /*d0f0*/  F2FP.BF16.F32.PACK_AB R15, R42, R31 ;  /* 0x0000001f2a0f723e */ /* 0x000fce00000010ff */
[----:B------:R-:W4:Y:S01]  /*d100*/  MUFU.EX2 R142, R142 ;  /* 0x0000008e008e7308 */ /* 0x000f220000000800 */
[----:B--2---:R-:W-:-:S07]  /*d110*/  FADD.FTZ R10, R53, R10 ;  /* 0x0000000a350a7221 */ /* 0x004fce0000010000 */
[----:B------:R-:W-:Y:S08]  /*d120*/  MUFU.EX2 R86, R86 ;  /* 0x0000005600567308 */ /* 0x000ff00000000800 */
[----:B------:R-:W2:Y:S01]  /*d130*/  MUFU.EX2 R61, R61 ;  /* 0x0000003d003d7308 */ /* 0x000ea20000000800 */
[----:B---3--:R-:W-:Y:S01]  /*d140*/  FADD.FTZ R9, R79, R24 ;  /* 0x000000184f097221 */ /* 0x008fe20000010000 */
[----:B------:R-:W-:-:S02]  /*d150*/  F2FP.BF16.F32.PACK_AB R4, R48, R33 ;  /* 0x000000213004723e */ /* 0x000fc400000010ff */
[----:B------:R-:W-:Y:S02]  /*d160*/  F2FP.BF16.F32.PACK_AB R6, R56, R52 ;  /* 0x000000343806723e */ /* 0x000fe400000010ff */
[----:B------:R-:W-:Y:S02]  /*d170*/  F2FP.BF16.F32.PACK_AB R5, R47, R43 ;  /* 0x0000002b2f05723e */ /* 0x000fe400000010ff */
[----:B------:R-:W-:Y:S01]  /*d180*/  F2FP.BF16.F32.PACK_AB R7, R51, R50 ;  /* 0x000000323307723e */ /* 0x000fe200000010ff */
[----:B------:R3:W-:Y:S01]  /*d190*/  STSM.16.M88.4 [R88], R12 ;  /* 0x0000000c58007844 */ /* 0x0007e20000000200 */
[----:B0-----:R-:W-:Y:S01]  /*d1a0*/  FADD.FTZ R11, R57, R10 ;  /* 0x0000000a390b7221 */ /* 0x001fe20000010000 */
[----:B------:R-:W-:Y:S02]  /*d1b0*/  F2FP.BF16.F32.PACK_AB R8, R45, R44 ;  /* 0x0000002c2d08723e */ /* 0x000fe400000010ff */
[----:B------:R0:W-:Y:S01]  /*d1c0*/  STSM.16.M88.4 [R90+0x27800], R4 ;  /* 0x027800045a007844 */ /* 0x0001e20000000200 */
[----:B-1----:R-:W-:Y:S01]  /*d1d0*/  FADD.FTZ R24, R60, R11 ;  /* 0x0000000b3c187221 */ /* 0x002fe20000010000 */
[----:B------:R-:W-:-:S02]  /*d1e0*/  F2FP.BF16.F32.PACK_AB R10, R53, R49 ;  /* 0x00000031350a723e */ /* 0x000fc400000010ff */
[----:B------:R-:W-:Y:S01]  /*d1f0*/  F2FP.BF16.F32.PACK_AB R11, R79, R78 ;  /* 0x0000004e4f0b723e */ /* 0x000fe200000010ff */
[----:B---3--:R-:W-:Y:S01]  /*d200*/  FADD.FTZ R14, R82, R9 ;  /* 0x00000009520e7221 */ /* 0x008fe20000010000 */
[----:B------:R-:W-:Y:S02]  /*d210*/  F2FP.BF16.F32.PACK_AB R9, R20, R59 ;  /* 0x0000003b1409723e */ /* 0x000fe400000010ff */
[----:B0-----:R-:W-:Y:S02]  /*d220*/  F2FP.BF16.F32.PACK_AB R4, R40, R36 ;  /* 0x000000242804723e */ /* 0x001fe400000010ff */
[----:B------:R-:W-:Y:S02]  /*d230*/  F2FP.BF16.F32.PACK_AB R6, R41, R37 ;  /* 0x000000252906723e */ /* 0x000fe400000010ff */
[----:B------:R-:W-:Y:S01]  /*d240*/  F2FP.BF16.F32.PACK_AB R5, R54, R21 ;  /* 0x000000153605723e */ /* 0x000fe200000010ff */
[----:B----4-:R-:W-:Y:S01]  /*d250*/  FADD.FTZ R21, R83, R14 ;  /* 0x0000000e53157221 */ /* 0x010fe20000010000 */
[----:B------:R-:W-:-:S02]  /*d260*/  F2FP.BF16.F32.PACK_AB R7, R58, R55 ;  /* 0x000000373a07723e */ /* 0x000fc400000010ff */
[----:B------:R-:W-:Y:S02]  /*d270*/  F2FP.BF16.F32.PACK_AB R12, R60, R57 ;  /* 0x000000393c0c723e */ /* 0x000fe400000010ff */
[----:B------:R-:W-:Y:S02]  /*d280*/  F2FP.BF16.F32.PACK_AB R13, R83, R82 ;  /* 0x00000052530d723e */ /* 0x000fe400000010ff */
[----:B------:R-:W-:Y:S02]  /*d290*/  F2FP.BF16.F32.PACK_AB R14, R142, R29 ;  /* 0x0000001d8e0e723e */ /* 0x000fe400000010ff */
[----:B--2---:R-:W-:Y:S01]  /*d2a0*/  F2FP.BF16.F32.PACK_AB R15, R61, R86 ;  /* 0x000000563d0f723e */ /* 0x004fe200000010ff */
[----:B------:R-:W-:Y:S04]  /*d2b0*/  STSM.16.M88.4 [R28], R4 ;  /* 0x000000041c007844 */ /* 0x000fe80000000200 */
[----:B------:R0:W-:Y:S04]  /*d2c0*/  STSM.16.M88.4 [R89+0x6000], R8 ;  /* 0x0060000859007844 */ /* 0x0001e80000000200 */
[----:B------:R1:W-:Y:S01]  /*d2d0*/  STSM.16.M88.4 [R88+0x6000], R12 ;  /* 0x0060000c58007844 */ /* 0x0003e20000000200 */
[----:B------:R2:W-:Y:S06]  /*d2e0*/  MEMBAR.ALL.CTA ;  /* 0x0000000000007992 */ /* 0x0005ec0000008000 */
[----:B--2---:R-:W2:Y:S01]  /*d2f0*/  FENCE.VIEW.ASYNC.S ;  /* 0x00000000000073c6 */ /* 0x004ea20000000000 */
[----:B------:R-:W-:Y:S01]  /*d300*/  ISETP.GE.AND P1, PT, R101, 0x81, PT ;  /* 0x000000816500780c */ /* 0x000fe20003f26270 */
[----:B------:R-:W-:Y:S01]  /*d310*/  FADD.FTZ R29, R29, R24 ;  /* 0x000000181d1d7221 */ /* 0x000fe20000010000 */
[----:B------:R-:W-:Y:S01]  /*d320*/  FADD.FTZ R86, R86, R21 ;  /* 0x0000001556567221 */ /* 0x000fe20000010000 */
[----:B------:R-:W-:-:S02]  /*d330*/  IMAD.MOV.U32 R134, RZ, RZ, R135 ;  /* 0x000000ffff867224 */ /* 0x000fc400078e0087 */
[----:B------:R-:W-:Y:S01]  /*d340*/  FADD.FTZ R142, R142, R29 ;  /* 0x0000001d8e8e7221 */ /* 0x000fe20000010000 */
[----:B------:R-:W-:Y:S01]  /*d350*/  FADD.FTZ R21, R61, R86 ;  /* 0x000000563d157221 */ /* 0x000fe20000010000 */
        /* <DEDUP_REMOVED lines=36> */
[--C-:B-----5:R-:W-:Y:S02]  /*d5a0*/  IMAD.MOV.U32 R97, RZ, RZ, R135.reuse ;  /* 0x000000ffff617224 */ /* 0x120fe400078e0087 */
[--C-:B------:R-:W-:Y:S02]  /*d5b0*/  IMAD.MOV.U32 R96, RZ, RZ, R135.reuse ;  /* 0x000000ffff607224 */ /* 0x100fe400078e0087 */
[--C-:B------:R-:W-:Y:S02]  /*d5c0*/  IMAD.MOV.U32 R95, RZ, RZ, R135.reuse ;  /* 0x000000ffff5f7224 */ /* 0x100fe400078e0087 */
[--C-:B------:R-:W-:Y:S02]  /*d5d0*/  IMAD.MOV.U32 R94, RZ, RZ, R135.reuse ;  /* 0x000000ffff5e7224 */ /* 0x100fe400078e0087 */
[----:B------:R-:W-:-:S02]  /*d5e0*/  IMAD.MOV.U32 R93, RZ, RZ, R135 ;  /* 0x000000ffff5d7224 */ /* 0x000fc400078e0087 */
[--C-:B------:R-:W-:Y:S02]  /*d5f0*/  IMAD.MOV.U32 R92, RZ, RZ, R135.reuse ;  /* 0x000000ffff5c7224 */ /* 0x100fe400078e0087 */
[--C-:B------:R-:W-:Y:S02]  /*d600*/  IMAD.MOV.U32 R91, RZ, RZ, R135.reuse ;  /* 0x000000ffff5b7224 */ /* 0x100fe400078e0087 */
[--C-:B------:R-:W-:Y:S02]  /*d610*/  IMAD.MOV.U32 R90, RZ, RZ, R135.reuse ;  /* 0x000000ffff5a7224 */ /* 0x100fe400078e0087 */
[--C-:B0-----:R-:W-:Y:S02]  /*d620*/  IMAD.MOV.U32 R89, RZ, RZ, R135.reuse ;  /* 0x000000ffff597224 */ /* 0x101fe400078e0087 */
[----:B-1----:R-:W-:Y:S01]  /*d630*/  IMAD.MOV.U32 R88, RZ, RZ, R135 ;  /* 0x000000ffff587224 */ /* 0x002fe200078e0087 */
[----:B--2---:R-:W-:Y:S01]  /*d640*/  NOP ;  /* 0x0000000000007918 */ /* 0x004fe20000000000 */
[----:B------:R-:W-:Y:S05]  /*d650*/  @!P1 BRA `(.L_x_10496) ;  /* 0x00000024009c9947 */ /* 0x000fea0003800000 */
[----:B------:R-:W2:Y:S01]  /*d660*/  LDL.LU R73, [R1+0x68] ;  /* 0x0000680001497983 */ /* 0x000ea20000300800 */
[----:B------:R-:W-:Y:S01]  /*d670*/  IMAD.MOV.U32 R7, RZ, RZ, R3 ;  /* 0x000000ffff077224 */ /* 0x000fe200078e0003 */
[----:B------:R-:W-:Y:S01]  /*d680*/  CS2R R134, SRZ ;  /* 0x0000000000867805 */ /* 0x000fe2000001ff00 */
[----:B------:R-:W-:Y:S01]  /*d690*/  IMAD.MOV.U32 R8, RZ, RZ, R0 ;  /* 0x000000ffff087224 */ /* 0x000fe200078e0000 */
[----:B------:R-:W-:Y:S01]  /*d6a0*/  CS2R R132, SRZ ;  /* 0x0000000000847805 */ /* 0x000fe2000001ff00 */
[----:B------:R-:W-:Y:S01]  /*d6b0*/  IMAD.MOV.U32 R6, RZ, RZ, R150 ;  /* 0x000000ffff067224 */ /* 0x000fe200078e0096 */
[----:B------:R-:W-:Y:S01]  /*d6c0*/  CS2R R130, SRZ ;  /* 0x0000000000827805 */ /* 0x000fe2000001ff00 */
[----:B------:R-:W-:Y:S01]  /*d6d0*/  IMAD.MOV.U32 R5, RZ, RZ, R139 ;  /* 0x000000ffff057224 */ /* 0x000fe200078e008b */
        /* <DEDUP_REMOVED lines=21> */
[----:B--2---:R-:W-:-:S07]  /*d830*/  VIADD R4, R73, 0xfffffffe ;  /* 0xfffffffe49047836 */ /* 0x004fce0000000000 */
.L_x_10508:
[----:B------:R-:W2:Y:S01]  /*d840*/  LDL R0, [R1+0x38] ;  /* 0x0000380001007983 */ /* 0x000ea20000100800 */
[----:B------:R-:W-:Y:S01]  /*d850*/  ISETP.NE.AND P1, PT, R5, 0x1, PT ;  /* 0x000000010500780c */ /* 0x000fe20003f25270 */
[----:B------:R-:W-:Y:S05]  /*d860*/  YIELD ;  /* 0x0000000000007946 */ /* 0x000fea0003800000 */
[----:B------:R-:W-:-:S04]  /*d870*/  SEL R3, RZ, 0x1, P1 ;  /* 0x00000001ff037807 */ /* 0x000fc80000800000 */
[----:B------:R-:W-:Y:S02]  /*d880*/  LOP3.LUT R150, R6, R3, RZ, 0x3c, !PT ;  /* 0x0000000306967212 */ /* 0x000fe400078e3cff */
[----:B--2---:R-:W-:-:S13]  /*d890*/  ISETP.NE.AND P1, PT, R0, RZ, PT ;  /* 0x000000ff0000720c */ /* 0x004fda0003f25270 */
[----:B0-----:R-:W-:Y:S05]  /*d8a0*/  @P1 BRA `(.L_x_10497) ;  /* 0x00000000003c1947 */ /* 0x001fea0003800000 */
[----:B------:R-:W-:Y:S05]  /*d8b0*/  @!P0 BRA `(.L_x_10498) ;  /* 0x0000000000048947 */ /* 0x000fea0003800000 */
[----:B------:R-:W-:Y:S01]  /*d8c0*/  BPT.TRAP 0x1 ;  /* 0x000000040000795c */ /* 0x000fe20000300000 */
.L_x_10498:
        /* <DEDUP_REMOVED lines=8> */
.L_x_10499:
[----:B------:R-:W-:Y:S04]  /*d950*/  BSSY B0, `(.L_x_10497) ;  /* 0x0000004000007945 */ /* 0x000fe80003800000 */
[----:B-1----:R-:W-:Y:S05]  /*d960*/  @P2 BRA `(.L_x_10500) ;  /* 0x0000000000082947 */ /* 0x002fea0003800000 */
[----:B------:R-:W1:Y:S02]  /*d970*/  SYNCS.PHASECHK.TRANS64.TRYWAIT P2, [R3+URZ+0x2d830], R0 ;  /* 0x02d83000030075a7 */ /* 0x000e64000804017f */
[----:B-1----:R-:W-:Y:S05]  /*d980*/  @!P2 BRA `(.L_x_10501) ;  /* 0x000000c00020a947 */ /* 0x002fea0003800000 */
.L_x_10500:
[----:B------:R-:W-:Y:S05]  /*d990*/  BSYNC B0 ;  /* 0x0000000000007941 */ /* 0x000fea0003800000 */
.L_x_10497:
[----:B01----:R-:W2:Y:S01]  /*d9a0*/  LDL R3, [R1+0x3c] ;  /* 0x00003c0001037983 */ /* 0x003ea20000100800 */
[----:B------:R-:W-:Y:S01]  /*d9b0*/  VIADD R139, R5, 0x1 ;  /* 0x00000001058b7836 */ /* 0x000fe20000000000 */
[----:B------:R-:W0:Y:S04]  /*d9c0*/  S2R R0, SR_TID.X ;  /* 0x0000000000007919 */ /* 0x000e280000002100 */
[----:B------:R-:W-:-:S04]  /*d9d0*/  ISETP.NE.AND P2, PT, R139, 0x2, PT ;  /* 0x000000028b00780c */ /* 0x000fc80003f45270 */
[----:B------:R-:W-:Y:S01]  /*d9e0*/  SEL R139, R139, RZ, P2 ;  /* 0x000000ff8b8b7207 */ /* 0x000fe20001000000 */
[----:B------:R-:W-:Y:S05]  /*d9f0*/  WARPSYNC.ALL ;  /* 0x0000000000007948 */ /* 0x000fea0003800000 */
[----:B------:R-:W-:-:S05]  /*da00*/  IMAD.MOV.U32 R11, RZ, RZ, -0x7fffffe0 ;  /* 0x80000020ff0b7424 */ /* 0x000fca00078e00ff */
[C---:B------:R-:W-:Y:S02]  /*da10*/  R2UR UR7, R11.reuse ;  /* 0x000000000b0772ca */ /* 0x040fe400000e0000 */
[----:B------:R-:W-:Y:S01]  /*da20*/  R2UR UR27, R11 ;  /* 0x000000000b1b72ca */ /* 0x000fe200000e0000 */
[----:B------:R-:W-:-:S05]  /*da30*/  IMAD.MOV.U32 R15, RZ, RZ, -0x7fffffe0 ;  /* 0x80000020ff0f7424 */ /* 0x000fca00078e00ff */
[C---:B------:R-:W-:Y:S02]  /*da40*/  R2UR UR11, R15.reuse ;  /* 0x000000000f0b72ca */ /* 0x040fe400000e0000 */
[----:B------:R-:W-:Y:S02]  /*da50*/  R2UR UR19, R15 ;  /* 0x000000000f1372ca */ /* 0x000fe400000e0000 */
[----:B0-----:R-:W-:-:S05]  /*da60*/  SHF.R.U32.HI R0, RZ, 0x7, R0 ;  /* 0x00000007ff007819 */ /* 0x001fca0000011600 */
[----:B------:R-:W-:Y:S01]  /*da70*/  VIADD R0, R0, 0x8 ;  /* 0x0000000800007836 */ /* 0x000fe20000000000 */
[----:B------:R-:W-:Y:S01]  /*da80*/  R2UR UR4, R146 ;  /* 0x00000000920472ca */ /* 0x000fe200000e0000 */
[----:B------:R-:W-:Y:S01]  /*da90*/  IMAD.MOV.U32 R25, RZ, RZ, -0x7fffffe0 ;  /* 0x80000020ff197424 */ /* 0x000fe200078e00ff */
[----:B------:R-:W-:-:S04]  /*daa0*/  R2UR UR5, R147 ;  /* 0x00000000930572ca */ /* 0x000fc800000e0000 */
[----:B------:R-:W-:Y:S01]  /*dab0*/  R2UR UR23, R25 ;  /* 0x00000000191772ca */ /* 0x000fe200000e0000 */
[----:B------:R-:W-:-:S05]  /*dac0*/  IMAD.MOV.U32 R13, RZ, RZ, -0x7fffffe0 ;  /* 0x80000020ff0d7424 */ /* 0x000fca00078e00ff */
[----:B------:R-:W-:Y:S01]  /*dad0*/  R2UR UR15, R13 ;  /* 0x000000000d0f72ca */ /* 0x000fe200000e0000 */
[----:B------:R0:W-:Y:S01]  /*dae0*/  BAR.SYNC.DEFER_BLOCKING R0, 0x100 ;  /* 0x000400000000751d */ /* 0x0001e20000010000 */
[----:B--2---:R-:W-:-:S04]  /*daf0*/  IMAD R10, R139, 0x600, R3 ;  /* 0x000006008b0a7824 */ /* 0x004fc800078e0203 */
[C---:B------:R-:W-:Y:S01]  /*db00*/  VIADD R14, R10.reuse, 0x2 ;  /* 0x000000020a0e7836 */ /* 0x040fe20000000000 */
[C---:B------:R-:W-:Y:S01]  /*db10*/  R2UR UR6, R10.reuse ;  /* 0x000000000a0672ca */ /* 0x040fe200000e0000 */
[C---:B------:R-:W-:Y:S02]  /*db20*/  VIADD R12, R10.reuse, 0x200 ;  /* 0x000002000a0c7836 */ /* 0x040fe40000000000 */
[----:B------:R-:W-:Y:S01]  /*db30*/  VIADD R24, R10, 0x400 ;  /* 0x000004000a187836 */ /* 0x000fe20000000000 */
[----:B------:R-:W-:Y:S01]  /*db40*/  R2UR UR10, R14 ;  /* 0x000000000e0a72ca */ /* 0x000fe200000e0000 */
[C---:B------:R-:W-:Y:S02]  /*db50*/  VIADD R14, R10.reuse, 0x202 ;  /* 0x000002020a0e7836 */ /* 0x040fe40000000000 */
[----:B------:R-:W-:-:S05]  /*db60*/  VIADD R10, R10, 0x402 ;  /* 0x000004020a0a7836 */ /* 0x000fca0000000000 */
[----:B------:R-:W-:Y:S02]  /*db70*/  R2UR UR26, R10 ;  /* 0x000000000a1a72ca */ /* 0x000fe400000e0000 */
[----:B------:R-:W2:Y:S01]  /*db80*/  LDL.64 R10, [R1+0x10] ;  /* 0x00001000010a7983 */ /* 0x000ea20000100a00 */
[----:B------:R-:W-:-:S03]  /*db90*/  R2UR UR18, R14 ;  /* 0x000000000e1272ca */ /* 0x000fc600000e0000 */
[----:B------:R-:W3:Y:S01]  /*dba0*/  LDL.64 R14, [R1+0x8] ;  /* 0x00000800010e7983 */ /* 0x000ee20000100a00 */
[----:B------:R-:W-:Y:S02]  /*dbb0*/  R2UR UR22, R24 ;  /* 0x00000000181672ca */ /* 0x000fe400000e0000 */
[----:B------:R-:W-:-:S06]  /*dbc0*/  WARPGROUP.ARRIVE ;  /* 0x00000000000079c5 */ /* 0x000fcc0000000000 */
[----:B------:R-:W-:Y:S01]  /*dbd0*/  HGMMA.64x128x16.F32.BF16 R24, gdesc[UR4], RZ, !UPT, gsb0 ;  /* 0x01e00000041879f0 */ /* 0x000fe2000c0018ff */
[----:B------:R-:W-:Y:S02]  /*dbe0*/  R2UR UR14, R12 ;  /* 0x000000000c0e72ca */ /* 0x000fe400000e0000 */
[----:B------:R-:W4:Y:S01]  /*dbf0*/  LDL.64 R12, [R1] ;  /* 0x00000000010c7983 */ /* 0x000f220000100a00 */
[----:B------:R-:W-:Y:S02]  /*dc00*/  WARPGROUP.DEPBAR.LE gsb0, 0x0 ;  /* 0x00008000000079c5 */ /* 0x000fe40000010000 */
[----:B------:R-:W-:Y:S01]  /*dc10*/  WARPGROUP.ARRIVE ;  /* 0x00000000000079c5 */ /* 0x000fe20000000000 */
[----:B--2---:R-:W-:Y:S02]  /*dc20*/  R2UR UR8, R10 ;  /* 0x000000000a0872ca */ /* 0x004fe400000e0000 */
[----:B------:R-:W-:-:S13]  /*dc30*/  R2UR UR9, R11 ;  /* 0x000000000b0972ca */ /* 0x000fda00000e0000 */
[----:B------:R-:W-:Y:S01]  /*dc40*/  HGMMA.64x128x16.F32.BF16 R24, gdesc[UR8], R24, gsb0 ;  /* 0x01e00000081879f0 */ /* 0x000fe20008001818 */
[----:B---3--:R-:W-:Y:S02]  /*dc50*/  R2UR UR12, R14 ;  /* 0x000000000e0c72ca */ /* 0x008fe400000e0000 */
[----:B------:R-:W-:Y:S02]  /*dc60*/  R2UR UR13, R15 ;  /* 0x000000000f0d72ca */ /* 0x000fe400000e0000 */
[----:B----4-:R-:W-:Y:S02]  /*dc70*/  R2UR UR16, R12 ;  /* 0x000000000c1072ca */ /* 0x010fe400000e0000 */
[----:B------:R-:W-:Y:S01]  /*dc80*/  R2UR UR17, R13 ;  /* 0x000000000d1172ca */ /* 0x000fe200000e0000 */
[----:B------:R-:W-:Y:S02]  /*dc90*/  WARPGROUP.DEPBAR.LE gsb0, 0x0 ;  /* 0x00008000000079c5 */ /* 0x000fe40000010000 */
[----:B------:R-:W-:-:S06]  /*dca0*/  WARPGROUP.ARRIVE ;  /* 0x00000000000079c5 */ /* 0x000fcc0000000000 */
[----:B------:R-:W-:Y:S01]  /*dcb0*/  HGMMA.64x128x16.F32.BF16 R24, gdesc[UR12], R24, gsb0 ;  /* 0x01e000000c1879f0 */ /* 0x000fe20008001818 */
[----:B------:R-:W-:Y:S02]  /*dcc0*/  R2UR UR20, R156 ;  /* 0x000000009c1472ca */ /* 0x000fe400000e0000 */
        /* <DEDUP_REMOVED lines=16> */
.L_x_10503:
[----:B------:R-:W-:Y:S01]  /*ddd0*/  SHF.L.U32 R0, R6, 0x1f, RZ ;  /* 0x0000001f06007819 */ /* 0x000fe200000006ff */
[----:B------:R-:W-:-:S04]  /*dde0*/  IMAD R3, R5, 0x8, R2 ;  /* 0x0000000805037824 */ /* 0x000fc800078e0202 */
[----:B------:R0:W1:Y:S01]  /*ddf0*/  SYNCS.PHASECHK.TRANS64.TRYWAIT P1, [R3+URZ+0x2d850], R0 ;  /* 0x02d85000030075a7 */ /* 0x000062000802017f */
[----:B------:R-:W-:Y:S05]  /*de00*/  @!P0 BRA `(.L_x_10504) ;  /* 0x0000000000048947 */ /* 0x000fea0003800000 */
[----:B------:R-:W-:Y:S01]  /*de10*/  BPT.TRAP 0x1 ;  /* 0x000000040000795c */ /* 0x000fe20000300000 */
.L_x_10504:
[----:B-1----:R-:W-:Y:S05]  /*de20*/  @P1 BRA `(.L_x_10502) ;  /* 0x0000000000081947 */ /* 0x002fea0003800000 */
[----:B------:R-:W1:Y:S02]  /*de30*/  SYNCS.PHASECHK.TRANS64.TRYWAIT P1, [R3+URZ+0x2d850], R0 ;  /* 0x02d85000030075a7 */ /* 0x000e64000802017f */
[----:B-1----:R-:W-:Y:S05]  /*de40*/  @!P1 BRA `(.L_x_10505) ;  /* 0x000000bc00049947 */ /* 0x002fea0003800000 */
.L_x_10502:
[----:B------:R-:W2:Y:S01]  /*de50*/  LDL R6, [R1+0x40] ;  /* 0x0000400001067983 */ /* 0x000ea20000100800 */
[----:B01----:R-:W-:Y:S01]  /*de60*/  VIADD R0, R2, 0x400 ;  /* 0x0000040002007836 */ /* 0x003fe20000000000 */
[----:B------:R-:W-:Y:S05]  /*de70*/  WARPSYNC.ALL ;  /* 0x0000000000007948 */ /* 0x000fea0003800000 */
[----:B------:R-:W-:Y:S01]  /*de80*/  SHF.R.U32.HI R0, RZ, 0x4, R0 ;  /* 0x00000004ff007819 */ /* 0x000fe20000011600 */
[----:B------:R-:W-:Y:S01]  /*de90*/  IMAD.MOV.U32 R11, RZ, RZ, -0x7fffffe0 ;  /* 0x80000020ff0b7424 */ /* 0x000fe200078e00ff */
[----:B------:R-:W-:Y:S01]  /*dea0*/  WARPGROUP.ARRIVE ;  /* 0x00000000000079c5 */ /* 0x000fe20000000000 */
[----:B------:R-:W-:Y:S01]  /*deb0*/  IMAD.MOV.U32 R13, RZ, RZ, -0x7fffffe0 ;  /* 0x80000020ff0d7424 */ /* 0x000fe200078e00ff */
[----:B------:R-:W-:-:S02]  /*dec0*/  LOP3.LUT R0, R0, 0x3fff, RZ, 0xc0, !PT ;  /* 0x00003fff00007812 */ /* 0x000fc400078ec0ff */
[C---:B------:R-:W-:Y:S02]  /*ded0*/  R2UR UR7, R11.reuse ;  /* 0x000000000b0772ca */ /* 0x040fe400000e0000 */
[----:B------:R-:W-:Y:S02]  /*dee0*/  LOP3.LUT R0, R0, 0x2000000, RZ, 0xfc, !PT ;  /* 0x0200000000007812 */ /* 0x000fe400078efcff */
[----:B------:R-:W-:Y:S01]  /*def0*/  R2UR UR35, R11 ;  /* 0x000000000b2372ca */ /* 0x000fe200000e0000 */
[----:B------:R-:W-:Y:S01]  /*df00*/  IMAD.MOV.U32 R11, RZ, RZ, 0x40000040 ;  /* 0x40000040ff0b7424 */ /* 0x000fe200078e00ff */
[----:B------:R-:W-:Y:S01]  /*df10*/  R2UR UR11, R13 ;  /* 0x000000000d0b72ca */ /* 0x000fe200000e0000 */
[----:B------:R-:W-:Y:S01]  /*df20*/  IMAD R10, R5, 0x600, R0 ;  /* 0x00000600050a7824 */ /* 0x000fe200078e0200 */
[----:B------:R-:W-:Y:S02]  /*df30*/  R2UR UR15, R13 ;  /* 0x000000000d0f72ca */ /* 0x000fe400000e0000 */
[----:B------:R-:W-:Y:S01]  /*df40*/  R2UR UR5, R11 ;  /* 0x000000000b0572ca */ /* 0x000fe200000e0000 */
[C---:B------:R-:W-:Y:S01]  /*df50*/  VIADD R12, R10.reuse, 0x40 ;  /* 0x000000400a0c7836 */ /* 0x040fe20000000000 */
[----:B------:R-:W-:Y:S01]  /*df60*/  R2UR UR6, R10 ;  /* 0x000000000a0672ca */ /* 0x000fe200000e0000 */
[----:B------:R-:W-:Y:S01]  /*df70*/  IMAD.MOV.U32 R11, RZ, RZ, 0x40000040 ;  /* 0x40000040ff0b7424 */ /* 0x000fe200078e00ff */
[----:B------:R-:W-:-:S02]  /*df80*/  R2UR UR19, R13 ;  /* 0x000000000d1372ca */ /* 0x000fc400000e0000 */
[----:B------:R-:W-:Y:S01]  /*df90*/  R2UR UR10, R12 ;  /* 0x000000000c0a72ca */ /* 0x000fe200000e0000 */
[----:B------:R-:W-:Y:S01]  /*dfa0*/  VIADD R12, R10, 0x80 ;  /* 0x000000800a0c7836 */ /* 0x000fe20000000000 */
[C---:B------:R-:W-:Y:S02]  /*dfb0*/  R2UR UR23, R13.reuse ;  /* 0x000000000d1772ca */ /* 0x040fe400000e0000 */
[C---:B------:R-:W-:Y:S02]  /*dfc0*/  R2UR UR27, R13.reuse ;  /* 0x000000000d1b72ca */ /* 0x040fe400000e0000 */
[----:B------:R-:W-:Y:S01]  /*dfd0*/  R2UR UR14, R12 ;  /* 0x000000000c0e72ca */ /* 0x000fe200000e0000 */
[----:B------:R-:W-:Y:S01]  /*dfe0*/  VIADD R12, R10, 0xc0 ;  /* 0x000000c00a0c7836 */ /* 0x000fe20000000000 */
[----:B------:R-:W-:Y:S01]  /*dff0*/  R2UR UR31, R13 ;  /* 0x000000000d1f72ca */ /* 0x000fe200000e0000 */
[----:B------:R-:W-:Y:S01]  /*e000*/  IMAD.MOV.U32 R13, RZ, RZ, 0x40000040 ;  /* 0x40000040ff0d7424 */ /* 0x000fe200078e00ff */
[----:B------:R-:W-:-:S02]  /*e010*/  R2UR UR33, R11 ;  /* 0x000000000b2172ca */ /* 0x000fc400000e0000 */
[----:B------:R-:W-:Y:S01]  /*e020*/  R2UR UR18, R12 ;  /* 0x000000000c1272ca */ /* 0x000fe200000e0000 */
[----:B------:R-:W-:Y:S01]  /*e030*/  VIADD R12, R10, 0x100 ;  /* 0x000001000a0c7836 */ /* 0x000fe20000000000 */
[----:B------:R-:W-:Y:S01]  /*e040*/  R2UR UR9, R13 ;  /* 0x000000000d0972ca */ /* 0x000fe200000e0000 */
[----:B------:R-:W-:-:S03]  /*e050*/  IMAD.MOV.U32 R13, RZ, RZ, 0x40000040 ;  /* 0x40000040ff0d7424 */ /* 0x000fc600078e00ff */
[----:B------:R-:W-:Y:S01]  /*e060*/  R2UR UR22, R12 ;  /* 0x000000000c1672ca */ /* 0x000fe200000e0000 */
[----:B------:R-:W-:Y:S01]  /*e070*/  VIADD R12, R10, 0x140 ;  /* 0x000001400a0c7836 */ /* 0x000fe20000000000 */
[----:B------:R-:W-:Y:S01]  /*e080*/  R2UR UR13, R13 ;  /* 0x000000000d0d72ca */ /* 0x000fe200000e0000 */
[----:B------:R-:W-:-:S03]  /*e090*/  IMAD.MOV.U32 R13, RZ, RZ, 0x40000040 ;  /* 0x40000040ff0d7424 */ /* 0x000fc600078e00ff */
[----:B------:R-:W-:Y:S01]  /*e0a0*/  R2UR UR26, R12 ;  /* 0x000000000c1a72ca */ /* 0x000fe200000e0000 */
[C---:B------:R-:W-:Y:S01]  /*e0b0*/  VIADD R12, R10.reuse, 0x180 ;  /* 0x000001800a0c7836 */ /* 0x040fe20000000000 */
[----:B------:R-:W-:Y:S01]  /*e0c0*/  R2UR UR17, R13 ;  /* 0x000000000d1172ca */ /* 0x000fe200000e0000 */
[----:B------:R-:W-:Y:S02]  /*e0d0*/  VIADD R10, R10, 0x1c0 ;  /* 0x000001c00a0a7836 */ /* 0x000fe40000000000 */
[----:B------:R-:W-:Y:S01]  /*e0e0*/  IMAD.MOV.U32 R13, RZ, RZ, 0x40000040 ;  /* 0x40000040ff0d7424 */ /* 0x000fe200078e00ff */
[----:B------:R-:W-:Y:S02]  /*e0f0*/  R2UR UR30, R12 ;  /* 0x000000000c1e72ca */ /* 0x000fe400000e0000 */
[----:B------:R-:W-:Y:S02]  /*e100*/  R2UR UR34, R10 ;  /* 0x000000000a2272ca */ /* 0x000fe400000e0000 */
[----:B------:R-:W-:Y:S01]  /*e110*/  R2UR UR21, R13 ;  /* 0x000000000d1572ca */ /* 0x000fe200000e0000 */
[----:B------:R-:W-:-:S05]  /*e120*/  IMAD.MOV.U32 R13, RZ, RZ, 0x40000040 ;  /* 0x40000040ff0d7424 */ /* 0x000fca00078e00ff */
[----:B------:R-:W-:Y:S01]  /*e130*/  R2UR UR25, R13 ;  /* 0x000000000d1972ca */ /* 0x000fe200000e0000 */
[----:B------:R-:W-:-:S05]  /*e140*/  IMAD.MOV.U32 R13, RZ, RZ, 0x40000040 ;  /* 0x40000040ff0d7424 */ /* 0x000fca00078e00ff */
[----:B------:R-:W-:Y:S02]  /*e150*/  R2UR UR29, R13 ;  /* 0x000000000d1d72ca */ /* 0x000fe400000e0000 */
[----:B--2---:R-:W-:Y:S02]  /*e160*/  LOP3.LUT R10, R6, 0x10000, RZ, 0xfc, !PT ;  /* 0x00010000060a7812 */ /* 0x004fe400078efcff */
[----:B------:R-:W0:Y:S02]  /*e170*/  S2R R6, SR_TID.X ;  /* 0x0000000000067919 */ /* 0x000e240000002100 */
[C---:B------:R-:W-:Y:S01]  /*e180*/  R2UR UR4, R10.reuse ;  /* 0x000000000a0472ca */ /* 0x040fe200000e0000 */
[----:B------:R-:W-:-:S05]  /*e190*/  VIADD R12, R10, 0x2 ;  /* 0x000000020a0c7836 */ /* 0x000fca0000000000 */
[----:B------:R-:W-:Y:S01]  /*e1a0*/  R2UR UR8, R12 ;  /* 0x000000000c0872ca */ /* 0x000fe200000e0000 */
[----:B------:R-:W-:-:S05]  /*e1b0*/  VIADD R12, R10, 0x4 ;  /* 0x000000040a0c7836 */ /* 0x000fca0000000000 */
[----:B------:R-:W-:Y:S01]  /*e1c0*/  R2UR UR12, R12 ;  /* 0x000000000c0c72ca */ /* 0x000fe200000e0000 */
[----:B------:R-:W-:Y:S01]  /*e1d0*/  HGMMA.64x96x16.F32.BF16 R88, gdesc[UR4].tnspB, R88, gsb0 ;  /* 0x41600000045879f0 */ /* 0x000fe20008001858 */
[----:B------:R-:W-:-:S05]  /*e1e0*/  VIADD R12, R10, 0x6 ;  /* 0x000000060a0c7836 */ /* 0x000fca0000000000 */
[----:B------:R-:W-:Y:S01]  /*e1f0*/  R2UR UR16, R12 ;  /* 0x000000000c1072ca */ /* 0x000fe200000e0000 */
[----:B------:R-:W-:-:S05]  /*e200*/  VIADD R12, R10, 0x600 ;  /* 0x000006000a0c7836 */ /* 0x000fca0000000000 */
[----:B------:R-:W-:Y:S01]  /*e210*/  R2UR UR20, R12 ;  /* 0x000000000c1472ca */ /* 0x000fe200000e0000 */
[----:B------:R-:W-:Y:S01]  /*e220*/  VIADD R12, R10, 0x602 ;  /* 0x000006020a0c7836 */ /* 0x000fe20000000000 */
[----:B0-----:R-:W-:-:S04]  /*e230*/  SHF.R.U32.HI R0, RZ, 0x7, R6 ;  /* 0x00000007ff007819 */ /* 0x001fc80000011606 */
[----:B------:R-:W-:Y:S01]  /*e240*/  R2UR UR24, R12 ;  /* 0x000000000c1872ca */ /* 0x000fe200000e0000 */
[----:B------:R-:W-:Y:S01]  /*e250*/  VIADD R12, R10, 0x604 ;  /* 0x000006040a0c7836 */ /* 0x000fe20000000000 */
[----:B------:R-:W-:Y:S01]  /*e260*/  ISETP.GE.U32.AND P1, PT, R6, 0x180, PT ;  /* 0x000001800600780c */ /* 0x000fe20003f26070 */
[----:B------:R-:W-:Y:S02]  /*e270*/  VIADD R10, R10, 0x606 ;  /* 0x000006060a0a7836 */ /* 0x000fe40000000000 */
[----:B------:R-:W-:Y:S01]  /*e280*/  VIADD R0, R0, 0x9 ;  /* 0x0000000900007836 */ /* 0x000fe20000000000 */
[----:B------:R-:W-:Y:S02]  /*e290*/  R2UR UR28, R12 ;  /* 0x000000000c1c72ca */ /* 0x000fe400000e0000 */
[----:B------:R-:W-:Y:S02]  /*e2a0*/  R2UR UR32, R10 ;  /* 0x000000000a2072ca */ /* 0x000fe400000e0000 */
[----:B------:R-:W-:Y:S01]  /*e2b0*/  SEL R0, R0, 0x9, !P1 ;  /* 0x0000000900007807 */ /* 0x000fe20004800000 */
[----:B------:R-:W-:-:S02]  /*e2c0*/  WARPGROUP.DEPBAR.LE gsb0, 0x0 ;  /* 0x00008000000079c5 */ /* 0x000fc40000010000 */
[----:B------:R-:W-:-:S06]  /*e2d0*/  WARPGROUP.ARRIVE ;  /* 0x00000000000079c5 */ /* 0x000fcc0000000000 */
[----:B------:R-:W-:Y:S03]  /*e2e0*/  HGMMA.64x96x16.F32.BF16 R88, gdesc[UR8].tnspB, R88, gsb0 ;  /* 0x41600000085879f0 */ /* 0x000fe60008001858 */
[----:B------:R-:W-:Y:S02]  /*e2f0*/  WARPGROUP.DEPBAR.LE gsb0, 0x0 ;  /* 0x00008000000079c5 */ /* 0x000fe40000010000 */
        /* <DEDUP_REMOVED lines=18> */
[----:B------:R0:W-:Y:S06]  /*e420*/  BAR.ARV R0, 0x100 ;  /* 0x000400000000751d */ /* 0x0001ec0000002000 */
[----:B------:R-:W-:Y:S05]  /*e430*/  @!P0 BRA `(.L_x_10506) ;  /* 0x0000000000048947 */ /* 0x000fea0003800000 */
[----:B------:R-:W-:Y:S01]  /*e440*/  BPT.TRAP 0x1 ;  /* 0x000000040000795c */ /* 0x000fe20000300000 */
.L_x_10506:
[----:B0-----:R-:W-:Y:S01]  /*e450*/  IMAD R0, R139, 0x8, R2 ;  /* 0x000000088b007824 */ /* 0x001fe200078e0202 */
[----:B------:R-:W-:Y:S01]  /*e460*/  UMOV UR41, UR44 ;  /* 0x0000002c00297c82 */ /* 0x000fe20008000000 */
[----:B------:R-:W-:Y:S02]  /*e470*/  IMAD.U32 R3, RZ, RZ, UR39 ;  /* 0x00000027ff037e24 */ /* 0x000fe4000f8e00ff */
[----:B------:R-:W-:-:S05]  /*e480*/  VIADD R0, R0, 0x2d840 ;  /* 0x0002d84000007836 */ /* 0x000fca0000000000 */
[----:B------:R-:W-:-:S04]  /*e490*/  PRMT R0, R3, 0x654, R0 ;  /* 0x0000065403007816 */ /* 0x000fc80000000000 */
[----:B------:R0:W-:Y:S02]  /*e4a0*/  SYNCS.ARRIVE.TRANS64.RED.A1T0 RZ, [R0+URZ], RZ ;  /* 0x000000ff00ff79a7 */ /* 0x0001e4000810043f */
[----:B0-----:R-:W-:-:S04]  /*e4b0*/  FMNMX.FTZ R0, R24, R8, !PT ;  /* 0x0000000818007209 */ /* 0x001fc80007810000 */
        /* <DEDUP_REMOVED lines=72> */
[----:B------:R-:W-:-:S04]  /*e940*/  FMUL.FTZ R6, R0, UR41 ;  /* 0x0000002900067c20 */ /* 0x000fc80008410000 */
[----:B------:R-:W-:Y:S01]  /*e950*/  FADD.FTZ R8, -R3, R7 ;  /* 0x0000000703087221 */ /* 0x000fe20000010100 */
[----:B------:R-:W-:Y:S01]  /*e960*/  FMUL.FTZ R7, R9, UR41 ;  /* 0x0000002909077c20 */ /* 0x000fe20008410000 */
[----:B------:R-:W-:Y:S01]  /*e970*/  FMUL.FTZ R9, R3, UR41 ;  /* 0x0000002903097c20 */ /* 0x000fe20008410000 */
[--C-:B------:R-:W-:Y:S01]  /*e980*/  FFMA.FTZ R24, R24, UR41, -R6.reuse ;  /* 0x0000002918187c23 */ /* 0x100fe20008010806 */
[----:B------:R-:W-:Y:S01]  /*e990*/  FMUL.FTZ R8, R8, UR41 ;  /* 0x0000002908087c20 */ /* 0x000fe20008410000 */
        /* <DEDUP_REMOVED lines=24> */
[----:B------:R-:W-:Y:S01]  /*eb20*/  FFMA.FTZ R45, R45, UR41, -R6 ;  /* 0x000000292d2d7c23 */ /* 0x000fe20008010806 */
        /* <DEDUP_REMOVED lines=18> */
[----:B-1----:R-:W-:Y:S01]  /*ec50*/  FFMA.FTZ R21, R8, R21, R26 ;  /* 0x0000001508157223 */ /* 0x002fe2000001001a */
[--C-:B------:R-:W-:Y:S01]  /*ec60*/  FFMA.FTZ R62, R62, UR41, -R9.reuse ;  /* 0x000000293e3e7c23 */ /* 0x100fe20008010809 */
[--C-:B------:R-:W-:Y:S01]  /*ec70*/  FFMA.FTZ R61, R61, UR41, -R6.reuse ;  /* 0x000000293d3d7c23 */ /* 0x100fe20008010806 */
[--C-:B------:R-:W-:Y:S01]  /*ec80*/  FFMA.FTZ R63, R63, UR41, -R9.reuse ;  /* 0x000000293f3f7c23 */ /* 0x100fe20008010809 */
[--C-:B------:R-:W-:Y:S01]  /*ec90*/  FFMA.FTZ R64, R64, UR41, -R6.reuse ;  /* 0x0000002940407c23 */ /* 0x100fe20008010806 */
[--C-:B------:R-:W-:Y:S01]  /*eca0*/  FFMA.FTZ R66, R66, UR41, -R9.reuse ;  /* 0x0000002942427c23 */ /* 0x100fe20008010809 */
[----:B------:R-:W-:Y:S01]  /*ecb0*/  FFMA.FTZ R65, R65, UR41, -R6 ;  /* 0x0000002941417c23 */ /* 0x000fe20008010806 */
[----:B------:R-:W1:Y:S01]  /*ecc0*/  MUFU.EX2 R28, R28 ;  /* 0x0000001c001c7308 */ /* 0x000e620000000800 */
[----:B0-----:R-:W-:Y:S01]  /*ecd0*/  FADD.FTZ R10, R25, R142 ;  /* 0x0000008e190a7221 */ /* 0x001fe20000010000 */
[--C-:B------:R-:W-:Y:S01]  /*ece0*/  FFMA.FTZ R67, R67, UR41, -R9.reuse ;  /* 0x0000002943437c23 */ /* 0x100fe20008010809 */
[--C-:B------:R-:W-:Y:S01]  /*ecf0*/  FFMA.FTZ R68, R68, UR41, -R6.reuse ;  /* 0x0000002944447c23 */ /* 0x100fe20008010806 */
[--C-:B------:R-:W-:Y:S01]  /*ed00*/  FFMA.FTZ R70, R70, UR41, -R9.reuse ;  /* 0x0000002946467c23 */ /* 0x100fe20008010809 */
[--C-:B------:R-:W-:Y:S01]  /*ed10*/  FFMA.FTZ R69, R69, UR41, -R6.reuse ;  /* 0x0000002945457c23 */ /* 0x100fe20008010806 */
[----:B------:R-:W-:Y:S01]  /*ed20*/  FFMA.FTZ R71, R71, UR41, -R9 ;  /* 0x0000002947477c23 */ /* 0x000fe20008010809 */
[--C-:B------:R-:W-:Y:S01]  /*ed30*/  FFMA.FTZ R72, R72, UR41, -R6.reuse ;  /* 0x0000002948487c23 */ /* 0x100fe20008010806 */
[----:B------:R-:W0:Y:S01]  /*ed40*/  MUFU.EX2 R27, R30 ;  /* 0x0000001e001b7308 */ /* 0x000e220000000800 */
[----:B--2---:R-:W-:Y:S01]  /*ed50*/  FADD.FTZ R11, R20, R21 ;  /* 0x00000015140b7221 */ /* 0x004fe20000010000 */
[--C-:B------:R-:W-:Y:S01]  /*ed60*/  FFMA.FTZ R74, R74, UR41, -R9.reuse ;  /* 0x000000294a4a7c23 */ /* 0x100fe20008010809 */
[--C-:B------:R-:W-:Y:S01]  /*ed70*/  FFMA.FTZ R73, R73, UR41, -R6.reuse ;  /* 0x0000002949497c23 */ /* 0x100fe20008010806 */
[--C-:B------:R-:W-:Y:S01]  /*ed80*/  FFMA.FTZ R75, R75, UR41, -R9.reuse ;  /* 0x000000294b4b7c23 */ /* 0x100fe20008010809 */
[--C-:B------:R-:W-:Y:S01]  /*ed90*/  FFMA.FTZ R76, R76, UR41, -R6.reuse ;  /* 0x000000294c4c7c23 */ /* 0x100fe20008010806 */
[--C-:B------:R-:W-:Y:S01]  /*eda0*/  FFMA.FTZ R78, R78, UR41, -R9.reuse ;  /* 0x000000294e4e7c23 */ /* 0x100fe20008010809 */
[----:B------:R-:W-:Y:S01]  /*edb0*/  FFMA.FTZ R77, R77, UR41, -R6 ;  /* 0x000000294d4d7c23 */ /* 0x000fe20008010806 */
[----:B------:R-:W2:Y:S01]  /*edc0*/  MUFU.EX2 R29, R29 ;  /* 0x0000001d001d7308 */ /* 0x000ea20000000800 */
[----:B-1----:R-:W-:Y:S01]  /*edd0*/  FADD.FTZ R10, R28, R10 ;  /* 0x0000000a1c0a7221 */ /* 0x002fe20000010000 */
[--C-:B------:R-:W-:Y:S01]  /*ede0*/  FFMA.FTZ R79, R79, UR41, -R9.reuse ;  /* 0x000000294f4f7c23 */ /* 0x100fe20008010809 */
[--C-:B------:R-:W-:Y:S01]  /*edf0*/  FFMA.FTZ R80, R80, UR41, -R6.reuse ;  /* 0x0000002950507c23 */ /* 0x100fe20008010806 */
[--C-:B------:R-:W-:Y:S01]  /*ee00*/  FFMA.FTZ R82, R82, UR41, -R9.reuse ;  /* 0x0000002952527c23 */ /* 0x100fe20008010809 */
[--C-:B------:R-:W-:Y:S01]  /*ee10*/  FFMA.FTZ R81, R81, UR41, -R6.reuse ;  /* 0x0000002951517c23 */ /* 0x100fe20008010806 */
[----:B------:R-:W-:Y:S01]  /*ee20*/  FFMA.FTZ R83, R83, UR41, -R9 ;  /* 0x0000002953537c23 */ /* 0x000fe20008010809 */
[--C-:B------:R-:W-:Y:S01]  /*ee30*/  FFMA.FTZ R84, R84, UR41, -R6.reuse ;  /* 0x0000002954547c23 */ /* 0x100fe20008010806 */
[----:B------:R-:W1:Y:S01]  /*ee40*/  MUFU.EX2 R31, R31 ;  /* 0x0000001f001f7308 */ /* 0x000e620000000800 */
[----:B0-----:R-:W-:Y:S01]  /*ee50*/  FADD.FTZ R11, R27, R11 ;  /* 0x0000000b1b0b7221 */ /* 0x001fe20000010000 */
[--C-:B------:R-:W-:Y:S01]  /*ee60*/  FFMA.FTZ R86, R86, UR41, -R9.reuse ;  /* 0x0000002956567c23 */ /* 0x100fe20008010809 */
[----:B------:R-:W-:Y:S01]  /*ee70*/  FFMA.FTZ R6, R85, UR41, -R6 ;  /* 0x0000002955067c23 */ /* 0x000fe20008010806 */
[----:B------:R-:W-:-:S04]  /*ee80*/  FFMA.FTZ R9, R87, UR41, -R9 ;  /* 0x0000002957097c23 */ /* 0x000fc80008010809 */
        /* <DEDUP_REMOVED lines=116> */
.L_x_10507:
[----:B------:R-:W2:Y:S04]  /*f5d0*/  LDL R62, [R1+0x2c] ;  /* 0x00002c00013e7983 */ /* 0x000ea80000100800 */
[----:B------:R-:W3:Y:S04]  /*f5e0*/  LDL R70, [R1+0x4c] ;  /* 0x00004c0001467983 */ /* 0x000ee80000100800 */
[----:B------:R-:W4:Y:S04]  /*f5f0*/  LDL R46, [R1+0x34] ;  /* 0x00003400012e7983 */ /* 0x000f280000100800 */
[----:B------:R-:W5:Y:S04]  /*f600*/  LDL R38, [R1+0x30] ;  /* 0x0000300001267983 */ /* 0x000f680000100800 */
[----:B------:R-:W5:Y:S01]  /*f610*/  LDL R54, [R1+0x50] ;  /* 0x0000500001367983 */ /* 0x000f620000100800 */
[----:B------:R-:W-:-:S02]  /*f620*/  IMAD R5, R5, 0x8, R2 ;  /* 0x0000000805057824 */ /* 0x000fc400078e0202 */
[----:B------:R-:W-:Y:S02]  /*f630*/  IMAD.U32 R30, RZ, RZ, UR39 ;  /* 0x00000027ff1e7e24 */ /* 0x000fe4000f8e00ff */
[----:B------:R-:W-:Y:S01]  /*f640*/  VIADD R5, R5, 0x2d860 ;  /* 0x0002d86005057836 */ /* 0x000fe20000000000 */
[----:B------:R-:W-:Y:S02]  /*f650*/  F2FP.BF16.F32.PACK_AB R24, R25, R24 ;  /* 0x000000181918723e */ /* 0x000fe400000010ff */
[----:B------:R-:W-:Y:S02]  /*f660*/  F2FP.BF16.F32.PACK_AB R25, R20, R26 ;  /* 0x0000001a1419723e */ /* 0x000fe400000010ff */
[----:B------:R-:W-:Y:S02]  /*f670*/  F2FP.BF16.F32.PACK_AB R32, R33, R32 ;  /* 0x000000202120723e */ /* 0x000fe400000010ff */
[----:B------:R-:W-:Y:S02]  /*f680*/  PRMT R5, R30, 0x654, R5 ;  /* 0x000006541e057816 */ /* 0x000fe40000000005 */
[----:B------:R-:W-:-:S02]  /*f690*/  F2FP.BF16.F32.PACK_AB R26, R29, R28 ;  /* 0x0000001c1d1a723e */ /* 0x000fc400000010ff */
[----:B------:R-:W-:Y:S01]  /*f6a0*/  F2FP.BF16.F32.PACK_AB R27, R31, R27 ;  /* 0x0000001b1f1b723e */ /* 0x000fe200000010ff */
[----:B------:R0:W-:Y:S01]  /*f6b0*/  SYNCS.ARRIVE.TRANS64.RED.A1T0 RZ, [R5+URZ], RZ ;  /* 0x000000ff05ff79a7 */ /* 0x0001e2000810043f */
        /* <DEDUP_REMOVED lines=27> */
[----:B------:R-:W-:Y:S01]  /*f870*/  ISETP.GT.AND P1, PT, R4, RZ, PT ;  /* 0x000000ff0400720c */ /* 0x000fe20003f24270 */
        /* <DEDUP_REMOVED lines=53> */
[----:B--2---:R0:W-:Y:S04]  /*fbd0*/  STSM.16.M88.4 [R62+0x21800], R24 ;  /* 0x021800183e007844 */ /* 0x0041e80000000200 */
[----:B---3--:R0:W-:Y:S04]  /*fbe0*/  STSM.16.M88.4 [R70], R32 ;  /* 0x0000002046007844 */ /* 0x0081e80000000200 */
[----:B----4-:R0:W-:Y:S04]  /*fbf0*/  STSM.16.M88.4 [R46], R40 ;  /* 0x000000282e007844 */ /* 0x0101e80000000200 */
[----:B-----5:R0:W-:Y:S04]  /*fc00*/  STSM.16.M88.4 [R38], R48 ;  /* 0x0000003026007844 */ /* 0x0201e80000000200 */
[----:B------:R0:W-:Y:S04]  /*fc10*/  STSM.16.M88.4 [R62+0x27800], R56 ;  /* 0x027800383e007844 */ /* 0x0001e80000000200 */
[----:B------:R0:W-:Y:S04]  /*fc20*/  STSM.16.M88.4 [R54], R64 ;  /* 0x0000004036007844 */ /* 0x0001e80000000200 */
[----:B------:R0:W-:Y:S04]  /*fc30*/  STSM.16.M88.4 [R46+0x6000], R72 ;  /* 0x006000482e007844 */ /* 0x0001e80000000200 */
[----:B------:R0:W-:Y:S01]  /*fc40*/  STSM.16.M88.4 [R38+0x6000], R80 ;  /* 0x0060005026007844 */ /* 0x0001e20000000200 */
[----:B------:R-:W-:Y:S01]  /*fc50*/  @!PT LDS RZ, [RZ] ;  /* 0x00000000fffff984 */ /* 0x000fe20000000800 */
[----:B------:R-:W-:Y:S01]  /*fc60*/  @!PT LDS RZ, [RZ] ;  /* 0x00000000fffff984 */ /* 0x000fe20000000800 */
[----:B------:R-:W-:Y:S01]  /*fc70*/  @!PT LDS RZ, [RZ] ;  /* 0x00000000fffff984 */ /* 0x000fe20000000800 */
[----:B------:R-:W-:Y:S01]  /*fc80*/  @!PT LDS RZ, [RZ] ;  /* 0x00000000fffff984 */ /* 0x000fe20000000800 */
[----:B------:R1:W-:Y:S06]  /*fc90*/  MEMBAR.ALL.CTA ;  /* 0x0000000000007992 */ /* 0x0003ec0000008000 */
[----:B-1----:R-:W1:Y:S02]  /*fca0*/  FENCE.VIEW.ASYNC.S ;  /* 0x00000000000073c6 */ /* 0x002e640000000000 */
[----:B-1----:R-:W-:Y:S01]  /*fcb0*/  NOP ;  /* 0x0000000000007918 */ /* 0x002fe20000000000 */
[----:B------:R-:W-:Y:S05]  /*fcc0*/  @P1 BRA `(.L_x_10508) ;  /* 0xffffffd800dc1947 */ /* 0x000fea000383ffff */
.L_x_10496:
[----:B------:R-:W-:Y:S05]  /*fcd0*/  WARPSYNC.ALL ;  /* 0x0000000000007948 */ /* 0x000fea0003800000 */
[----:B------:R-:W-:Y:S06]  /*fce0*/  BAR.ARV 0x8, 0x200 ;  /* 0x0208000000007b1d */ /* 0x000fec0000002000 */
[----:B------:R-:W-:Y:S05]  /*fcf0*/  @!P0 BRA `(.L_x_10509) ;  /* 0x0000000000048947 */ /* 0x000fea0003800000 */
[----:B------:R-:W-:Y:S01]  /*fd00*/  BPT.TRAP 0x1 ;  /* 0x000000040000795c */ /* 0x000fe20000300000 */
.L_x_10509:
[----:B------:R-:W-:Y:S01]  /*fd10*/  IMAD R12, R139, 0x8, R2 ;  /* 0x000000088b0c7824 */ /* 0x000fe200078e0202 */
[----:B------:R-:W-:-:S04]  /*fd20*/  SHF.L.U32 R7, R150, 0x1f, RZ ;  /* 0x0000001f96077819 */ /* 0x000fc800000006ff */
[----:B------:R1:W2:Y:S01]  /*fd30*/  SYNCS.PHASECHK.TRANS64.TRYWAIT P1, [R12+URZ+0x2d850], R7 ;  /* 0x02d850070c0075a7 */ /* 0x0002a2000802017f */
[----:B------:R-:W-:Y:S05]  /*fd40*/  @!P0 BRA `(.L_x_10510) ;  /* 0x0000000000048947 */ /* 0x000fea0003800000 */
[----:B------:R-:W-:Y:S01]  /*fd50*/  BPT.TRAP 0x1 ;  /* 0x000000040000795c */ /* 0x000fe20000300000 */
.L_x_10510:
[----:B------:R-:W3:Y:S01]  /*fd60*/  LDL.LU R4, [R1+0x40] ;  /* 0x0000400001047983 */ /* 0x000ee20000300800 */
[----:B------:R-:W-:Y:S02]  /*fd70*/  VIADD R2, R2, 0x400 ;  /* 0x0000040002027836 */ /* 0x000fe40000000000 */
[----:B------:R-:W-:-:S03]  /*fd80*/  IMAD.MOV.U32 R5, RZ, RZ, 0x40000040 ;  /* 0x40000040ff057424 */ /* 0x000fc600078e00ff */
[----:B------:R-:W-:-:S04]  /*fd90*/  SHF.R.U32.HI R2, RZ, 0x4, R2 ;  /* 0x00000004ff027819 */ /* 0x000fc80000011602 */
[----:B------:R-:W-:-:S04]  /*fda0*/  LOP3.LUT R2, R2, 0x3fff, RZ, 0xc0, !PT ;  /* 0x00003fff02027812 */ /* 0x000fc800078ec0ff */
[----:B------:R-:W-:Y:S02]  /*fdb0*/  LOP3.LUT R2, R2, 0x2000000, RZ, 0xfc, !PT ;  /* 0x0200000002027812 */ /* 0x000fe400078efcff */
[----:B---3--:R-:W-:Y:S01]  /*fdc0*/  LOP3.LUT R4, R4, 0x10000, RZ, 0xfc, !PT ;  /* 0x0001000004047812 */ /* 0x008fe200078efcff */
[----:B--2---:R-:W-:Y:S06]  /*fdd0*/  @P1 BRA `(.L_x_10511) ;  /* 0x0000000000081947 */ /* 0x004fec0003800000 */
[----:B------:R-:W2:Y:S02]  /*fde0*/  SYNCS.PHASECHK.TRANS64.TRYWAIT P1, [R12+URZ+0x2d850], R7 ;  /* 0x02d850070c0075a7 */ /* 0x000ea4000802017f */
[----:B--2---:R-:W-:Y:S05]  /*fdf0*/  @!P1 BRA `(.L_x_10512) ;  /* 0x0000009c002c9947 */ /* 0x004fea0003800000 */
.L_x_10511:
[----:B------:R-:W-:Y:S01]  /*fe00*/  IMAD R6, R139, 0x600, R2 ;  /* 0x000006008b067824 */ /* 0x000fe200078e0202 */
[----:B------:R-:W-:Y:S05]  /*fe10*/  WARPSYNC.ALL ;  /* 0x0000000000007948 */ /* 0x000fea0003800000 */
[----:B-12---:R-:W-:Y:S01]  /*fe20*/  IMAD.MOV.U32 R7, RZ, RZ, -0x7fffffe0 ;  /* 0x80000020ff077424 */ /* 0x006fe200078e00ff */
[C---:B------:R-:W-:Y:S01]  /*fe30*/  R2UR UR4, R4.reuse ;  /* 0x00000000040472ca */ /* 0x040fe200000e0000 */
[----:B------:R-:W-:Y:S01]  /*fe40*/  WARPGROUP.ARRIVE ;  /* 0x00000000000079c5 */ /* 0x000fe20000000000 */
[----:B------:R-:W-:Y:S01]  /*fe50*/  R2UR UR5, R5 ;  /* 0x00000000050572ca */ /* 0x000fe200000e0000 */
[----:B------:R-:W-:Y:S01]  /*fe60*/  VIADD R8, R4, 0x2 ;  /* 0x0000000204087836 */ /* 0x000fe20000000000 */
[C---:B------:R-:W-:Y:S01]  /*fe70*/  R2UR UR6, R6.reuse ;  /* 0x00000000060672ca */ /* 0x040fe200000e0000 */
[----:B------:R-:W-:Y:S01]  /*fe80*/  VIADD R10, R6, 0x40 ;  /* 0x00000040060a7836 */ /* 0x000fe20000000000 */
[----:B------:R-:W-:Y:S01]  /*fe90*/  R2UR UR7, R7 ;  /* 0x00000000070772ca */ /* 0x000fe200000e0000 */
[----:B------:R-:W-:Y:S01]  /*fea0*/  IMAD.MOV.U32 R9, RZ, RZ, 0x40000040 ;  /* 0x40000040ff097424 */ /* 0x000fe200078e00ff */
[----:B------:R-:W1:Y:S01]  /*feb0*/  SHFL.BFLY PT, R2, R21, 0x2, 0x1f ;  /* 0x0c401f0015027f89 */ /* 0x000e6200000e0000 */
[----:B------:R-:W-:-:S02]  /*fec0*/  IMAD.MOV.U32 R11, RZ, RZ, -0x7fffffe0 ;  /* 0x80000020ff0b7424 */ /* 0x000fc400078e00ff */
[----:B------:R-:W-:Y:S02]  /*fed0*/  IMAD.MOV.U32 R5, RZ, RZ, 0x40000040 ;  /* 0x40000040ff057424 */ /* 0x000fe400078e00ff */
[----:B------:R-:W-:Y:S02]  /*fee0*/  IMAD.MOV.U32 R7, RZ, RZ, -0x7fffffe0 ;  /* 0x80000020ff077424 */ /* 0x000fe400078e00ff */
[----:B------:R-:W-:Y:S02]  /*fef0*/  IMAD.MOV.U32 R39, RZ, RZ, RZ ;  /* 0x000000ffff277224 */ /* 0x000fe400078e00ff */
[----:B0-----:R-:W-:Y:S02]  /*ff00*/  IMAD.MOV.U32 R40, RZ, RZ, -0x800000 ;  /* 0xff800000ff287424 */ /* 0x001fe400078e00ff */
[----:B------:R-:W-:Y:S01]  /*ff10*/  HGMMA.64x96x16.F32.BF16 R88, gdesc[UR4].tnspB, R88, gsb0 ;  /* 0x41600000045879f0 */ /* 0x000fe20008001858 */
[----:B------:R-:W-:Y:S01]  /*ff20*/  R2UR UR4, R8 ;  /* 0x00000000080472ca */ /* 0x000fe200000e0000 */
[----:B------:R-:W-:Y:S01]  /*ff30*/  VIADD R8, R4, 0x4 ;  /* 0x0000000404087836 */ /* 0x000fe20000000000 */
[----:B------:R-:W-:Y:S01]  /*ff40*/  R2UR UR5, R9 ;  /* 0x00000000090572ca */ /* 0x000fe200000e0000 */
[----:B------:R-:W-:Y:S01]  /*ff50*/  IMAD.MOV.U32 R9, RZ, RZ, 0x40000040 ;  /* 0x40000040ff097424 */ /* 0x000fe200078e00ff */
[----:B------:R-:W-:Y:S01]  /*ff60*/  R2UR UR6, R10 ;  /* 0x000000000a0672ca */ /* 0x000fe200000e0000 */
[----:B------:R-:W-:Y:S01]  /*ff70*/  VIADD R10, R6, 0x80 ;  /* 0x00000080060a7836 */ /* 0x000fe20000000000 */
[----:B------:R-:W-:Y:S01]  /*ff80*/  R2UR UR7, R11 ;  /* 0x000000000b0772ca */ /* 0x000fe200000e0000 */
[----:B------:R-:W-:-:S02]  /*ff90*/  IMAD.MOV.U32 R11, RZ, RZ, -0x7fffffe0 ;  /* 0x80000020ff0b7424 */ /* 0x000fc400078e00ff */
[----:B------:R-:W-:Y:S01]  /*ffa0*/  IMAD.MOV.U32 R41, RZ, RZ, -0x800000 ;  /* 0xff800000ff297424 */ /* 0x000fe200078e00ff */
[----:B------:R-:W-:Y:S02]  /*ffb0*/  WARPGROUP.DEPBAR.LE gsb0, 0x0 ;  /* 0x00008000000079c5 */ /* 0x000fe40000010000 */
[----:B------:R-:W-:-:S07]  /*ffc0*/  WARPGROUP.ARRIVE ;  /* 0x00000000000079c5 */ /* 0x000fce0000000000 */
        /* <DEDUP_REMOVED lines=8> */
[----:B------:R-:W-:Y:S01]  /*10050*/  IMAD.MOV.U32 R11, RZ, RZ, -0x7fffffe0 ;  /* 0x80000020ff0b7424 */ /* 0x000fe200078e00ff */
[----:B------:R-:W-:Y:S02]  /*10060*/  WARPGROUP.DEPBAR.LE gsb0, 0x0 ;  /* 0x00008000000079c5 */ /* 0x000fe40000010000 */
[----:B------:R-:W-:-:S09]  /*10070*/  WARPGROUP.ARRIVE ;  /* 0x00000000000079c5 */ /* 0x000fd20000000000 */
        /* <DEDUP_REMOVED lines=30> */
[----:B------:R-:W-:Y:S02]  /*10260*/  IMAD.MOV.U32 R11, RZ, RZ, -0x7fffffe0 ;  /* 0x80000020ff0b7424 */ /* 0x000fe400078e00ff */
[----:B------:R-:W-:-:S02]  /*10270*/  VIADD R4, R4, 0x606 ;  /* 0x0000060604047836 */ /* 0x000fc40000000000 */
[----:B------:R-:W-:Y:S01]  /*10280*/  VIADD R6, R6, 0x1c0 ;  /* 0x000001c006067836 */ /* 0x000fe20000000000 */
[----:B------:R-:W-:Y:S02]  /*10290*/  WARPGROUP.DEPBAR.LE gsb0, 0x0 ;  /* 0x00008000000079c5 */ /* 0x000fe40000010000 */
[----:B------:R-:W-:-:S06]  /*102a0*/  WARPGROUP.ARRIVE ;  /* 0x00000000000079c5 */ /* 0x000fcc0000000000 */
[----:B------:R-:W-:Y:S01]  /*102b0*/  HGMMA.64x96x16.F32.BF16 R88, gdesc[UR4].tnspB, R88, gsb0 ;  /* 0x41600000045879f0 */ /* 0x000fe20008001858 */
[----:B------:R-:W-:Y:S02]  /*102c0*/  R2UR UR4, R8 ;  /* 0x00000000080472ca */ /* 0x000fe400000e0000 */
[----:B------:R-:W-:Y:S02]  /*102d0*/  R2UR UR5, R9 ;  /* 0x00000000090572ca */ /* 0x000fe400000e0000 */
[----:B------:R-:W-:Y:S02]  /*102e0*/  R2UR UR6, R10 ;  /* 0x000000000a0672ca */ /* 0x000fe400000e0000 */
[----:B------:R-:W-:Y:S01]  /*102f0*/  R2UR UR7, R11 ;  /* 0x000000000b0772ca */ /* 0x000fe200000e0000 */
[----:B------:R-:W-:Y:S01]  /*10300*/  IMAD.U32 R11, RZ, RZ, UR41 ;  /* 0x00000029ff0b7e24 */ /* 0x000fe2000f8e00ff */
[----:B------:R-:W-:Y:S02]  /*10310*/  WARPGROUP.DEPBAR.LE gsb0, 0x0 ;  /* 0x00008000000079c5 */ /* 0x000fe40000010000 */
[----:B------:R-:W-:-:S09]  /*10320*/  WARPGROUP.ARRIVE ;  /* 0x00000000000079c5 */ /* 0x000fd20000000000 */
[----:B------:R-:W-:Y:S01]  /*10330*/  HGMMA.64x96x16.F32.BF16 R88, gdesc[UR4].tnspB, R88, gsb0 ;  /* 0x41600000045879f0 */ /* 0x000fe20008001858 */
[----:B------:R-:W-:Y:S01]  /*10340*/  R2UR UR4, R4 ;  /* 0x00000000040472ca */ /* 0x000fe200000e0000 */
[----:B-1----:R-:W-:Y:S01]  /*10350*/  FADD.FTZ R4, R2, R21 ;  /* 0x0000001502047221 */ /* 0x002fe20000010000 */
[----:B------:R-:W-:Y:S02]  /*10360*/  R2UR UR5, R5 ;  /* 0x00000000050572ca */ /* 0x000fe400000e0000 */
[----:B------:R-:W-:Y:S01]  /*10370*/  R2UR UR6, R6 ;  /* 0x00000000060672ca */ /* 0x000fe200000e0000 */
[----:B------:R-:W0:Y:S01]  /*10380*/  SHFL.BFLY PT, R5, R142, 0x2, 0x1f ;  /* 0x0c401f008e057f89 */ /* 0x000e2200000e0000 */
[----:B------:R-:W-:-:S03]  /*10390*/  R2UR UR7, R7 ;  /* 0x00000000070772ca */ /* 0x000fc600000e0000 */
[----:B------:R-:W1:Y:S01]  /*103a0*/  SHFL.BFLY PT, R7, R4, 0x1, 0x1f ;  /* 0x0c201f0004077f89 */ /* 0x000e6200000e0000 */
[----:B0-----:R-:W-:Y:S01]  /*103b0*/  FADD.FTZ R5, R5, R142 ;  /* 0x0000008e05057221 */ /* 0x001fe20000010000 */
[----:B-1----:R-:W-:-:S04]  /*103c0*/  FADD.FTZ R9, R4, R7 ;  /* 0x0000000704097221 */ /* 0x002fc80000010000 */
[----:B------:R-:W0:Y:S01]  /*103d0*/  SHFL.BFLY PT, R2, R5, 0x1, 0x1f ;  /* 0x0c201f0005027f89 */ /* 0x000e2200000e0000 */
[----:B------:R-:W-:-:S13]  /*103e0*/  FSETP.NE.FTZ.AND P2, PT, R9, RZ, PT ;  /* 0x000000ff0900720b */ /* 0x000fda0003f55000 */
[----:B------:R-:W1:Y:S01]  /*103f0*/  @P2 MUFU.LG2 R7, R9 ;  /* 0x0000000900072308 */ /* 0x000e620000000c00 */
[----:B------:R-:W-:Y:S01]  /*10400*/  @P2 FMUL.FTZ R11, R11, 0.69314718246459960938 ;  /* 0x3f3172180b0b2820 */ /* 0x000fe20000410000 */
[----:B0-----:R-:W-:Y:S01]  /*10410*/  FADD.FTZ R8, R5, R2 ;  /* 0x0000000205087221 */ /* 0x001fe20000010000 */
[----:B------:R-:W-:Y:S02]  /*10420*/  IMAD.MOV.U32 R2, RZ, RZ, RZ ;  /* 0x000000ffff027224 */ /* 0x000fe400078e00ff */
[----:B------:R-:W-:Y:S02]  /*10430*/  IMAD.U32 R5, RZ, RZ, UR41 ;  /* 0x00000029ff057e24 */ /* 0x000fe4000f8e00ff */
[----:B------:R-:W-:Y:S02]  /*10440*/  FSETP.NE.FTZ.AND P1, PT, R8, RZ, PT ;  /* 0x000000ff0800720b */ /* 0x000fe40003f35000 */
[----:B------:R-:W-:Y:S01]  /*10450*/  @P2 MUFU.RCP R2, R9 ;  /* 0x0000000900022308 */ /* 0x000fe20000001000 */
[----:B-1----:R-:W-:-:S04]  /*10460*/  @P2 FMUL.FTZ R4, R7, 0.69314718246459960938 ;  /* 0x3f31721807042820 */ /* 0x002fc80000410000 */
[----:B------:R-:W-:-:S06]  /*10470*/  @P2 FFMA.FTZ R41, R11, R3, R4 ;  /* 0x000000030b292223 */ /* 0x000fcc0000010004 */
[----:B------:R-:W0:Y:S01]  /*10480*/  @P1 MUFU.LG2 R6, R8 ;  /* 0x0000000800061308 */ /* 0x000e220000000c00 */
[----:B------:R-:W-:-:S07]  /*10490*/  @P1 FMUL.FTZ R5, R5, 0.69314718246459960938 ;  /* 0x3f31721805051820 */ /* 0x000fce0000410000 */
[----:B------:R1:W2:Y:S01]  /*104a0*/  @P1 MUFU.RCP R39, R8 ;  /* 0x0000000800271308 */ /* 0x0002a20000001000 */
[----:B0-----:R-:W-:-:S04]  /*104b0*/  @P1 FMUL.FTZ R6, R6, 0.69314718246459960938 ;  /* 0x3f31721806061820 */ /* 0x001fc80000410000 */
[----:B------:R-:W-:Y:S01]  /*104c0*/  @P1 FFMA.FTZ R40, R5, R0, R6 ;  /* 0x0000000005281223 */ /* 0x000fe20000010006 */
[----:B------:R-:W-:Y:S02]  /*104d0*/  WARPGROUP.DEPBAR.LE gsb0, 0x0 ;  /* 0x00008000000079c5 */ /* 0x000fe40000010000 */
[----:B------:R-:W-:-:S06]  /*104e0*/  WARPGROUP.ARRIVE ;  /* 0x00000000000079c5 */ /* 0x000fcc0000000000 */
[----:B------:R-:W-:Y:S03]  /*104f0*/  HGMMA.64x96x16.F32.BF16 R88, gdesc[UR4].tnspB, R88, gsb0 ;  /* 0x41600000045879f0 */ /* 0x000fe60008001858 */
[----:B------:R-:W-:Y:S02]  /*10500*/  WARPGROUP.DEPBAR.LE gsb0, 0x0 ;  /* 0x00008000000079c5 */ /* 0x000fe40000010000 */
[----:B-12---:R-:W-:Y:S05]  /*10510*/  @!P0 BRA `(.L_x_10513) ;  /* 0x0000000000048947 */ /* 0x006fea0003800000 */
[----:B------:R-:W-:Y:S01]  /*10520*/  BPT.TRAP 0x1 ;  /* 0x000000040000795c */ /* 0x000fe20000300000 */
.L_x_10513:
        /* <DEDUP_REMOVED lines=58> */
[----:B0-----:R-:W-:-:S11]  /*108d0*/  SEL R139, R139, RZ, P0 ;  /* 0x000000ff8b8b7207 */ /* 0x001fd60000000000 */
.L_x_10454:
        /* <DEDUP_REMOVED lines=10> */
[----:B------:R-:W2:Y:S04]  /*10980*/  LDL R4, [R1+0x90] ;  /* 0x0000900001047983 */ /* 0x000ea80000100800 */
[----:B------:R-:W3:Y:S04]  /*10990*/  LDL.LU R82, [R1+0x58] ;  /* 0x0000580001527983 */ /* 0x000ee80000300800 */
[----:B------:R-:W4:Y:S01]  /*109a0*/  LDL.LU R80, [R1+0x5c] ;  /* 0x00005c0001507983 */ /* 0x000f220000300800 */
[----:B------:R-:W0:Y:S01]  /*109b0*/  S2R R5, SR_SWINHI ;  /* 0x0000000000057919 */ /* 0x000e220000002f00 */
[----:B------:R-:W-:Y:S05]  /*109c0*/  WARPSYNC.ALL ;  /* 0x0000000000007948 */ /* 0x000fea0003800000 */
[----:B------:R-:W-:Y:S01]  /*109d0*/  F2FP.BF16.F32.PACK_AB R6, R51, R6 ;  /* 0x000000063306723e */ /* 0x000fe200000010ff */
[----:B------:R-:W-:Y:S01]  /*109e0*/  ULDC.64 UR4, c[0x0][0xc00] ;  /* 0x0003000000047ab9 */ /* 0x000fe20000000a00 */
[----:B------:R-:W-:Y:S01]  /*109f0*/  F2FP.BF16.F32.PACK_AB R26, R47, R26 ;  /* 0x0000001a2f1a723e */ /* 0x000fe200000010ff */
[----:B------:R-:W4:Y:S01]  /*10a00*/  LDL R78, [R1+0x54] ;  /* 0x00005400014e7983 */ /* 0x000f220000100800 */
[----:B------:R-:W-:-:S02]  /*10a10*/  MOV R20, R2 ;  /* 0x0000000200147202 */ /* 0x000fc40000000f00 */
[----:B0-----:R-:W-:Y:S01]  /*10a20*/  MOV R21, R5 ;  /* 0x0000000500157202 */ /* 0x001fe20000000f00 */
[----:B------:R-:W-:Y:S02]  /*10a30*/  BAR.SYNC.DEFER_BLOCKING 0x1, 0x180 ;  /* 0x0046000000007b1d */ /* 0x000fe40000010000 */
[----:B--2---:R-:W-:-:S03]  /*10a40*/  IMAD.WIDE R4, R4, 0x2, R20 ;  /* 0x0000000204047825 */ /* 0x004fc600078e0214 */
[----:B------:R-:W-:-:S04]  /*10a50*/  IADD3 R75, P4, R4, 0x20, RZ ;  /* 0x00000020044b7810 */ /* 0x000fc80007f9e0ff */
[----:B------:R-:W-:Y:S02]  /*10a60*/  LOP3.LUT R8, R75, 0x180, RZ, 0xc0, !PT ;  /* 0x000001804b087812 */ /* 0x000fe400078ec0ff */
[----:B------:R-:W-:Y:S02]  /*10a70*/  IADD3 R77, P3, R4, 0x3000, RZ ;  /* 0x00003000044d7810 */ /* 0x000fe40007f7e0ff */
[----:B------:R-:W-:Y:S02]  /*10a80*/  SHF.R.U64 R8, R8, 0x3, RZ ;  /* 0x0000000308087819 */ /* 0x000fe400000012ff */
[C---:B------:R-:W-:Y:S02]  /*10a90*/  IADD3 R79, P2, R4.reuse, 0x3020, RZ ;  /* 0x00003020044f7810 */ /* 0x040fe40007f5e0ff */
[C---:B------:R-:W-:Y:S02]  /*10aa0*/  IADD3 R81, P1, R4.reuse, 0x6000, RZ ;  /* 0x0000600004517810 */ /* 0x040fe40007f3e0ff */
[----:B------:R-:W-:-:S02]  /*10ab0*/  LOP3.LUT R9, R4, 0x180, RZ, 0xc0, !PT ;  /* 0x0000018004097812 */ /* 0x000fc400078ec0ff */
[----:B------:R-:W-:Y:S02]  /*10ac0*/  LOP3.LUT R12, R8, R75, RZ, 0x3c, !PT ;  /* 0x0000004b080c7212 */ /* 0x000fe400078e3cff */
[----:B------:R-:W-:Y:S02]  /*10ad0*/  LOP3.LUT R8, R77, 0x180, RZ, 0xc0, !PT ;  /* 0x000001804d087812 */ /* 0x000fe400078ec0ff */
[----:B------:R-:W-:Y:S02]  /*10ae0*/  LOP3.LUT R10, R79, 0x180, RZ, 0xc0, !PT ;  /* 0x000001804f0a7812 */ /* 0x000fe400078ec0ff */
[----:B-1----:R-:W-:Y:S02]  /*10af0*/  LOP3.LUT R32, R81, 0x180, RZ, 0xc0, !PT ;  /* 0x0000018051207812 */ /* 0x002fe400078ec0ff */
[----:B------:R-:W-:Y:S02]  /*10b00*/  SHF.R.U64 R9, R9, 0x3, RZ ;  /* 0x0000000309097819 */ /* 0x000fe400000012ff */
[----:B------:R-:W-:-:S02]  /*10b10*/  SHF.R.U64 R8, R8, 0x3, RZ ;  /* 0x0000000308087819 */ /* 0x000fc400000012ff */
[----:B------:R-:W-:Y:S02]  /*10b20*/  IADD3 R76, P0, R4, 0x6020, RZ ;  /* 0x00006020044c7810 */ /* 0x000fe40007f1e0ff */
        /* <DEDUP_REMOVED lines=8> */
[----:B------:R-:W-:-:S02]  /*10bb0*/  LOP3.LUT R8, R32, R81, RZ, 0x3c, !PT ;  /* 0x0000005120087212 */ /* 0x000fc400078e3cff */
[----:B------:R-:W-:Y:S02]  /*10bc0*/  LOP3.LUT R75, R76, 0x180, RZ, 0xc0, !PT ;  /* 0x000001804c4b7812 */ /* 0x000fe400078ec0ff */
[----:B------:R-:W-:Y:S01]  /*10bd0*/  MOV R32, R4 ;  /* 0x0000000400207202 */ /* 0x000fe20000000f00 */
[--C-:B------:R-:W-:Y:S01]  /*10be0*/  IMAD.X R9, RZ, RZ, R5.reuse, P1 ;  /* 0x000000ffff097224 */ /* 0x100fe200008e0605 */
[----:B------:R-:W-:Y:S01]  /*10bf0*/  F2FP.BF16.F32.PACK_AB R4, R50, R7 ;  /* 0x000000073204723e */ /* 0x000fe200000010ff */
[----:B------:R-:W-:Y:S01]  /*10c00*/  IMAD.X R11, RZ, RZ, R5, P0 ;  /* 0x000000ffff0b7224 */ /* 0x000fe200000e0605 */
[----:B------:R-:W-:Y:S02]  /*10c10*/  F2FP.BF16.F32.PACK_AB R7, R66, R63 ;  /* 0x0000003f4207723e */ /* 0x000fe400000010ff */
[----:B------:R-:W-:Y:S02]  /*10c20*/  F2FP.BF16.F32.PACK_AB R5, R73, R64 ;  /* 0x000000404905723e */ /* 0x000fe400000010ff */
[----:B------:R-:W-:-:S02]  /*10c30*/  MOV R63, R12 ;  /* 0x0000000c003f7202 */ /* 0x000fc40000000f00 */
[----:B------:R-:W-:Y:S02]  /*10c40*/  MOV R51, R14 ;  /* 0x0000000e00337202 */ /* 0x000fe40000000f00 */
[----:B------:R-:W-:Y:S02]  /*10c50*/  MOV R50, R24 ;  /* 0x0000001800327202 */ /* 0x000fe40000000f00 */
[----:B------:R-:W-:Y:S02]  /*10c60*/  SHF.R.U64 R75, R75, 0x3, RZ ;  /* 0x000000034b4b7819 */ /* 0x000fe400000012ff */
[----:B------:R-:W-:Y:S02]  /*10c70*/  F2FP.BF16.F32.PACK_AB R12, R48, R37 ;  /* 0x00000025300c723e */ /* 0x000fe400000010ff */
[----:B------:R-:W-:Y:S02]  /*10c80*/  F2FP.BF16.F32.PACK_AB R13, R71, R62 ;  /* 0x0000003e470d723e */ /* 0x000fe400000010ff */
[----:B------:R-:W-:-:S02]  /*10c90*/  F2FP.BF16.F32.PACK_AB R14, R49, R36 ;  /* 0x00000024310e723e */ /* 0x000fc400000010ff */
[----:B------:R-:W-:Y:S02]  /*10ca0*/  F2FP.BF16.F32.PACK_AB R15, R74, R61 ;  /* 0x0000003d4a0f723e */ /* 0x000fe400000010ff */
[----:B------:R-:W-:Y:S02]  /*10cb0*/  F2FP.BF16.F32.PACK_AB R24, R46, R27 ;  /* 0x0000001b2e18723e */ /* 0x000fe400000010ff */
[----:B------:R-:W-:Y:S02]  /*10cc0*/  F2FP.BF16.F32.PACK_AB R25, R69, R60 ;  /* 0x0000003c4519723e */ /* 0x000fe400000010ff */
[----:B------:R-:W-:Y:S01]  /*10cd0*/  F2FP.BF16.F32.PACK_AB R27, R72, R59 ;  /* 0x0000003b481b723e */ /* 0x000fe200000010ff */
[----:B------:R0:W-:Y:S01]  /*10ce0*/  STSM.16.M88.4 [R32], R4 ;  /* 0x0000000420007844 */ /* 0x0001e20000000200 */
[----:B------:R-:W-:-:S03]  /*10cf0*/  LOP3.LUT R10, R75, R76, RZ, 0x3c, !PT ;  /* 0x0000004c4b0a7212 */ /* 0x000fc600078e3cff */
[----:B------:R-:W-:Y:S01]  /*10d00*/  STSM.16.M88.4 [R63], R12 ;  /* 0x0000000c3f007844 */ /* 0x000fe20000000200 */
[----:B------:R-:W-:-:S03]  /*10d10*/  ISETP.NE.U32.AND P0, PT, RZ, UR4, PT ;  /* 0x00000004ff007c0c */ /* 0x000fc6000bf05070 */
[----:B------:R3:W-:Y:S01]  /*10d20*/  STSM.16.M88.4 [R51], R24 ;  /* 0x0000001833007844 */ /* 0x0007e20000000200 */
[----:B------:R-:W-:Y:S02]  /*10d30*/  MOV R36, R8 ;  /* 0x0000000800247202 */ /* 0x000fe40000000f00 */
[----:B------:R-:W-:Y:S02]  /*10d40*/  F2FP.BF16.F32.PACK_AB R8, R42, R29 ;  /* 0x0000001d2a08723e */ /* 0x000fe400000010ff */
[----:B------:R-:W-:Y:S02]  /*10d50*/  F2FP.BF16.F32.PACK_AB R9, R65, R56 ;  /* 0x000000384109723e */ /* 0x000fe400000010ff */
[----:B0-----:R-:W-:Y:S02]  /*10d60*/  MOV R32, R10 ;  /* 0x0000000a00207202 */ /* 0x001fe40000000f00 */
[----:B------:R-:W-:Y:S02]  /*10d70*/  F2FP.BF16.F32.PACK_AB R4, R44, R31 ;  /* 0x0000001f2c04723e */ /* 0x000fe400000010ff */
[----:B------:R-:W-:-:S02]  /*10d80*/  F2FP.BF16.F32.PACK_AB R5, R67, R58 ;  /* 0x0000003a4305723e */ /* 0x000fc400000010ff */
[----:B------:R-:W-:Y:S02]  /*10d90*/  F2FP.BF16.F32.PACK_AB R6, R45, R30 ;  /* 0x0000001e2d06723e */ /* 0x000fe400000010ff */
[----:B---3--:R-:W-:Y:S02]  /*10da0*/  IADD3 R24, P1, R82, UR4, RZ ;  /* 0x0000000452187c10 */ /* 0x008fe4000ff3e0ff */
[----:B------:R-:W-:Y:S02]  /*10db0*/  F2FP.BF16.F32.PACK_AB R7, R70, R57 ;  /* 0x000000394607723e */ /* 0x000fe400000010ff */
[----:B------:R-:W-:Y:S02]  /*10dc0*/  F2FP.BF16.F32.PACK_AB R10, R43, R28 ;  /* 0x0000001c2b0a723e */ /* 0x000fe400000010ff */
[----:B------:R-:W-:Y:S02]  /*10dd0*/  F2FP.BF16.F32.PACK_AB R11, R68, R55 ;  /* 0x00000037440b723e */ /* 0x000fe400000010ff */
[----:B------:R-:W-:-:S02]  /*10de0*/  F2FP.BF16.F32.PACK_AB R12, R38, R3 ;  /* 0x00000003260c723e */ /* 0x000fc400000010ff */
[----:B------:R-:W-:Y:S02]  /*10df0*/  F2FP.BF16.F32.PACK_AB R13, R54, R53 ;  /* 0x00000035360d723e */ /* 0x000fe400000010ff */
[----:B------:R-:W-:Y:S02]  /*10e00*/  F2FP.BF16.F32.PACK_AB R14, R39, R0 ;  /* 0x00000000270e723e */ /* 0x000fe400000010ff */
[----:B------:R-:W-:Y:S02]  /*10e10*/  F2FP.BF16.F32.PACK_AB R15, R135, R52 ;  /* 0x00000034870f723e */ /* 0x000fe400000010ff */
[----:B------:R-:W-:Y:S02]  /*10e20*/  ISETP.NE.AND.EX P0, PT, RZ, UR5, PT, P0 ;  /* 0x00000005ff007c0c */ /* 0x000fe4000bf05300 */
[----:B----4-:R-:W-:Y:S01]  /*10e30*/  IADD3.X R25, R80, UR5, RZ, P1, !PT ;  /* 0x0000000550197c10 */ /* 0x010fe20008ffe4ff */
[----:B------:R-:W-:Y:S01]  /*10e40*/  ULDC.64 UR4, c[0x0][0xc08] ;  /* 0x0003020000047ab9 */ /* 0x000fe20000000a00 */
[----:B------:R0:W-:Y:S01]  /*10e50*/  STSM.16.M88.4 [R50], R4 ;  /* 0x0000000432007844 */ /* 0x0001e20000000200 */
[----:B------:R-:W-:Y:S01]  /*10e60*/  ISETP.NE.U32.AND P2, PT, RZ, UR4, PT ;  /* 0x00000004ff007c0c */ /* 0x000fe2000bf45070 */
[----:B------:R-:W-:Y:S01]  /*10e70*/  IMAD.MOV.U32 R42, RZ, RZ, RZ ;  /* 0x000000ffff2a7224 */ /* 0x000fe200078e00ff */
[----:B------:R-:W1:Y:S01]  /*10e80*/  LDC R3, c[0x0][0xbe8] ;  /* 0x0002fa00ff037b82 */ /* 0x000e620000000800 */
[----:B------:R-:W-:Y:S01]  /*10e90*/  STSM.16.M88.4 [R36], R8 ;  /* 0x0000000824007844 */ /* 0x000fe20000000200 */
[----:B------:R-:W-:-:S03]  /*10ea0*/  ISETP.NE.AND.EX P2, PT, RZ, UR5, PT, P2 ;  /* 0x00000005ff007c0c */ /* 0x000fc6000bf45320 */
[----:B------:R2:W-:Y:S03]  /*10eb0*/  STSM.16.M88.4 [R32], R12 ;  /* 0x0000000c20007844 */ /* 0x0005e60000000200 */
[----:B------:R-:W-:Y:S07]  /*10ec0*/  BAR.SYNC.DEFER_BLOCKING 0x1, 0x180 ;  /* 0x0046000000007b1d */ /* 0x000fee0000010000 */
[----:B0-----:R-:W-:Y:S01]  /*10ed0*/  @P2 IADD3 R4, P3, R82, UR4, RZ ;  /* 0x0000000452042c10 */ /* 0x001fe2000ff7e0ff */
[----:B------:R-:W-:-:S03]  /*10ee0*/  ULDC UR4, c[0x0][0xa88] ;  /* 0x0002a20000047ab9 */ /* 0x000fc60000000800 */
[----:B------:R-:W-:Y:S01]  /*10ef0*/  @P2 IADD3.X R5, R80, UR5, RZ, P3, !PT ;  /* 0x0000000550052c10 */ /* 0x000fe20009ffe4ff */
[----:B--2---:R-:W-:Y:S01]  /*10f00*/  IMAD.U32 R32, RZ, RZ, UR4 ;  /* 0x00000004ff207e24 */ /* 0x004fe2000f8e00ff */
[----:B------:R0:W5:Y:S05]  /*10f10*/  @P0 LDG.E R42, desc[UR42][R24.64] ;  /* 0x0000002a182a0981 */ /* 0x00016a000c1e1900 */
[----:B------:R0:W5:Y:S01]  /*10f20*/  @P2 LDG.E R32, desc[UR42][R4.64] ;  /* 0x0000002a04202981 */ /* 0x000162000c1e1900 */
[----:B-1----:R-:W-:-:S13]  /*10f30*/  ISETP.NE.AND P1, PT, R3, 0x1, PT ;  /* 0x000000010300780c */ /* 0x002fda0003f25270 */
[----:B------:R-:W1:Y:S08]  /*10f40*/  @P1 LDC R6, c[0x0][0xbec] ;  /* 0x0002fb00ff061b82 */ /* 0x000e700000000800 */
[----:B------:R-:W2:Y:S01]  /*10f50*/  @P1 LDC R27, c[0x0][0xbf0] ;  /* 0x0002fc00ff1b1b82 */ /* 0x000ea20000000800 */
[----:B------:R-:W-:Y:S01]  /*10f60*/  SHF.R.S32.HI R49, RZ, 0x1f, R78 ;  /* 0x0000001fff317819 */ /* 0x000fe2000001144e */
[----:B0-----:R-:W-:Y:S06]  /*10f70*/  @P2 BRA `(.L_x_10516) ;  /* 0x0000000000102947 */ /* 0x001fec0003800000 */
[----:B------:R-:W-:Y:S05]  /*10f80*/  @!P0 BRA `(.L_x_10516) ;  /* 0x00000000000c8947 */ /* 0x000fea0003800000 */
[----:B------:R-:W3:Y:S04]  /*10f90*/  LDG.E R5, desc[UR42][R24.64] ;  /* 0x0000002a18057981 */ /* 0x000ee8000c1e1900 */
[----:B-----5:R-:W3:Y:S02]  /*10fa0*/  LDG.E R32, desc[UR42][R24.64+0x4] ;  /* 0x0000042a18207981 */ /* 0x020ee4000c1e1900 */
[----:B---3--:R-:W-:-:S07]  /*10fb0*/  IMAD.IADD R32, R32, 0x1, -R5 ;  /* 0x0000000120207824 */ /* 0x008fce00078e0a05 */
.L_x_10516:
[----:B------:R-:W3:Y:S01]  /*10fc0*/  LDL R5, [R1+0x8c] ;  /* 0x00008c0001057983 */ /* 0x000ee20000100800 */
[----:B------:R-:W-:Y:S01]  /*10fd0*/  ULDC.64 UR4, c[0x0][0xb90] ;  /* 0x0002e40000047ab9 */ /* 0x000fe20000000a00 */
[----:B------:R-:W0:Y:S01]  /*10fe0*/  S2R R4, SR_TID.X ;  /* 0x0000000000047919 */ /* 0x000e220000002100 */
[----:B-----5:R-:W-:Y:S01]  /*10ff0*/  SHF.R.S32.HI R43, RZ, 0x1f, R42 ;  /* 0x0000001fff2b7819 */ /* 0x020fe2000001142a */
[----:B------:R-:W-:Y:S01]  /*11000*/  IMAD R32, R32, R3, RZ ;  /* 0x0000000320207224 */ /* 0x000fe200078e02ff */
[----:B------:R-:W4:Y:S01]  /*11010*/  @P1 LDC R51, c[0x0][0xbec] ;  /* 0x0002fb00ff331b82 */ /* 0x000f220000000800 */
[----:B------:R-:W2:Y:S04]  /*11020*/  LDL.LU R10, [R1+0x6c] ;  /* 0x00006c00010a7983 */ /* 0x000ea80000300800 */
[----:B------:R-:W4:Y:S04]  /*11030*/  LDL.LU R8, [R1+0x60] ;  /* 0x0000600001087983 */ /* 0x000f280000300800 */
[----:B------:R-:W3:Y:S01]  /*11040*/  LDL.LU R52, [R1+0x64] ;  /* 0x0000640001347983 */ /* 0x000ee20000300800 */
[----:B------:R-:W-:-:S04]  /*11050*/  IMAD R0, R49, UR4, RZ ;  /* 0x0000000431007c24 */ /* 0x000fc8000f8e02ff */
[----:B------:R-:W-:Y:S02]  /*11060*/  IMAD R11, R78, UR5, R0 ;  /* 0x000000054e0b7c24 */ /* 0x000fe4000f8e0200 */
[----:B0-----:R-:W-:-:S05]  /*11070*/  VIADD R15, R4, 0xffffff80 ;  /* 0xffffff80040f7836 */ /* 0x001fca0000000000 */
[--C-:B------:R-:W-:Y:S02]  /*11080*/  SHF.R.S32.HI R54, RZ, 0x1f, R15.reuse ;  /* 0x0000001fff367819 */ /* 0x100fe4000001140f */
[----:B------:R-:W-:Y:S02]  /*11090*/  SHF.R.S32.HI R53, RZ, 0x1f, R15 ;  /* 0x0000001fff357819 */ /* 0x000fe4000001140f */
[-C--:B------:R-:W-:Y:S02]  /*110a0*/  LEA.HI R54, R54, R15.reuse, RZ, 0x2 ;  /* 0x0000000f36367211 */ /* 0x080fe400078f10ff */
[----:B------:R-:W-:Y:S02]  /*110b0*/  LEA.HI R53, R53, R15, RZ, 0x2 ;  /* 0x0000000f35357211 */ /* 0x000fe400078f10ff */
[----:B------:R-:W-:Y:S02]  /*110c0*/  LOP3.LUT R54, R54, 0xfffffffc, RZ, 0xc0, !PT ;  /* 0xfffffffc36367812 */ /* 0x000fe400078ec0ff */
[----:B------:R-:W-:-:S03]  /*110d0*/  SHF.R.S32.HI R53, RZ, 0x2, R53 ;  /* 0x00000002ff357819 */ /* 0x000fc60000011435 */
[----:B------:R-:W-:-:S04]  /*110e0*/  IMAD.IADD R54, R15, 0x1, -R54 ;  /* 0x000000010f367824 */ /* 0x000fc800078e0a36 */
[----:B------:R-:W-:-:S04]  /*110f0*/  IMAD.SHL.U32 R0, R54, 0x8, RZ ;  /* 0x0000000836007824 */ /* 0x000fc800078e00ff */
[----:B------:R-:W-:Y:S01]  /*11100*/  IMAD R9, R53, 0x20, R0 ;  /* 0x0000002035097824 */ /* 0x000fe200078e0200 */
[----:B--2---:R-:W-:Y:S02]  /*11110*/  SEL R48, R10, RZ, !P0 ;  /* 0x000000ff0a307207 */ /* 0x004fe40004000000 */
[----:B------:R-:W2:Y:S01]  /*11120*/  LDL R10, [R1+0x84] ;  /* 0x00008400010a7983 */ /* 0x000ea20000100800 */
[----:B----4-:R-:W-:Y:S01]  /*11130*/  SEL R50, R8, RZ, !P0 ;  /* 0x000000ff08327207 */ /* 0x010fe20004000000 */
[----:B---3--:R-:W-:Y:S02]  /*11140*/  IMAD R13, R52, 0xc0, R5 ;  /* 0x000000c0340d7824 */ /* 0x008fe400078e0205 */
[----:B------:R-:W-:Y:S01]  /*11150*/  IMAD.WIDE.U32 R4, R78, UR4, R42 ;  /* 0x000000044e047c25 */ /* 0x000fe2000f8e002a */
[----:B------:R-:W-:-:S03]  /*11160*/  ULDC.64 UR4, c[0x0][0xb98] ;  /* 0x0002e60000047ab9 */ /* 0x000fc60000000a00 */
[----:B-1----:R-:W-:-:S04]  /*11170*/  @P1 IMAD.HI.U32 R6, R13, R6, RZ ;  /* 0x000000060d061227 */ /* 0x002fc800078e00ff */
[----:B------:R-:W-:Y:S01]  /*11180*/  IMAD.MOV.U32 R7, RZ, RZ, R13 ;  /* 0x000000ffff077224 */ /* 0x000fe200078e000d */
[----:B------:R-:W-:Y:S01]  /*11190*/  @P1 SHF.R.U32.HI R7, RZ, R27, R6 ;  /* 0x0000001bff071219 */ /* 0x000fe20000011606 */
[----:B------:R-:W-:-:S04]  /*111a0*/  IMAD.IADD R5, R5, 0x1, R11 ;  /* 0x0000000105057824 */ /* 0x000fc800078e020b */
[----:B------:R-:W-:Y:S02]  /*111b0*/  IMAD.MOV R6, RZ, RZ, -R7 ;  /* 0x000000ffff067224 */ /* 0x000fe400078e0a07 */
[----:B------:R-:W-:-:S04]  /*111c0*/  IMAD.WIDE R20, R9, 0x2, R20 ;  /* 0x0000000209147825 */ /* 0x000fc800078e0214 */
[----:B------:R-:W-:Y:S02]  /*111d0*/  IMAD R11, R48, UR4, RZ ;  /* 0x00000004300b7c24 */ /* 0x000fe4000f8e02ff */
        /* <DEDUP_REMOVED lines=9> */
[----:B------:R-:W-:Y:S01]  /*11270*/  SHF.R.S32.HI R14, RZ, 0x1f, R15 ;  /* 0x0000001fff0e7819 */ /* 0x000fe2000001140f */
[----:B------:R-:W-:-:S04]  /*11280*/  IMAD.WIDE.U32 R4, R9, UR4, R4 ;  /* 0x0000000409047c25 */ /* 0x000fc8000f8e0004 */
[----:B------:R-:W-:Y:S01]  /*11290*/  IMAD R11, R9, UR5, R6 ;  /* 0x00000005090b7c24 */ /* 0x000fe2000f8e0206 */
[----:B------:R-:W-:Y:S01]  /*112a0*/  LEA.HI R14, R14, R15, RZ, 0x7 ;  /* 0x0000000f0e0e7211 */ /* 0x000fe200078f38ff */
[----:B------:R-:W-:Y:S02]  /*112b0*/  ULDC.64 UR4, c[0x0][0xb50] ;  /* 0x0002d40000047ab9 */ /* 0x000fe40000000a00 */
[----:B------:R-:W-:Y:S01]  /*112c0*/  IMAD.IADD R5, R5, 0x1, R11 ;  /* 0x0000000105057824 */ /* 0x000fe200078e020b */
[----:B------:R-:W-:Y:S02]  /*112d0*/  LEA R6, P0, R4, UR4, 0x2 ;  /* 0x0000000404067c11 */ /* 0x000fe4000f8010ff */
[----:B------:R-:W-:Y:S02]  /*112e0*/  LOP3.LUT R14, R14, 0xffffff80, RZ, 0xc0, !PT ;  /* 0xffffff800e0e7812 */ /* 0x000fe400078ec0ff */
[----:B------:R-:W-:Y:S01]  /*112f0*/  LEA.HI.X R4, R4, UR5, R5, 0x2, P0 ;  /* 0x0000000504047c11 */ /* 0x000fe200080f1405 */
[----:B------:R-:W-:Y:S01]  /*11300*/  SHFL.IDX PT, R44, R6, RZ, 0x1c1f ;  /* 0x001c1fff062c7589 */ /* 0x000fe200000e0000 */
[C---:B------:R-:W-:Y:S01]  /*11310*/  IADD3 R7, P2, R20.reuse, 0x1800, RZ ;  /* 0x0000180014077810 */ /* 0x040fe20007f5e0ff */
[----:B------:R-:W-:Y:S01]  /*11320*/  IMAD.IADD R14, R15, 0x1, -R14 ;  /* 0x000000010f0e7824 */ /* 0x000fe200078e0a0e */
[C---:B------:R-:W-:Y:S01]  /*11330*/  IADD3 R13, P3, R20.reuse, 0x3000, RZ ;  /* 0x00003000140d7810 */ /* 0x040fe20007f7e0ff */
[----:B------:R-:W0:Y:S01]  /*11340*/  SHFL.IDX PT, R45, R4, RZ, 0x1c1f ;  /* 0x001c1fff042d7589 */ /* 0x000e2200000e0000 */
[----:B------:R-:W-:Y:S01]  /*11350*/  LOP3.LUT R11, R20, 0x180, RZ, 0xc0, !PT ;  /* 0x00000180140b7812 */ /* 0x000fe200078ec0ff */
[----:B------:R-:W-:Y:S01]  /*11360*/  ULDC.64 UR4, c[0x0][0xaa0] ;  /* 0x0002a80000047ab9 */ /* 0x000fe20000000a00 */
[----:B------:R-:W-:Y:S01]  /*11370*/  LOP3.LUT P0, RZ, R14, 0x3, RZ, 0xc0, !PT ;  /* 0x000000030eff7812 */ /* 0x000fe2000780c0ff */
[----:B------:R-:W-:Y:S04]  /*11380*/  SHFL.IDX PT, R46, R6, 0x1, 0x1c1f ;  /* 0x003c1f00062e7f89 */ /* 0x000fe800000e0000 */
[----:B------:R1:W3:Y:S01]  /*11390*/  SHFL.IDX PT, R47, R4, 0x1, 0x1c1f ;  /* 0x003c1f00042f7f89 */ /* 0x0002e200000e0000 */
[----:B------:R-:W-:Y:S01]  /*113a0*/  IMAD.X R9, RZ, RZ, R21, P2 ;  /* 0x000000ffff097224 */ /* 0x000fe200010e0615 */
[----:B------:R-:W-:-:S02]  /*113b0*/  LOP3.LUT R12, R13, 0x180, RZ, 0xc0, !PT ;  /* 0x000001800d0c7812 */ /* 0x000fc400078ec0ff */
[----:B------:R-:W-:Y:S02]  /*113c0*/  LOP3.LUT R8, R7, 0x180, RZ, 0xc0, !PT ;  /* 0x0000018007087812 */ /* 0x000fe400078ec0ff */
[----:B------:R-:W-:Y:S02]  /*113d0*/  SHF.R.U64 R12, R12, 0x3, RZ ;  /* 0x000000030c0c7819 */ /* 0x000fe400000012ff */
[----:B------:R-:W-:Y:S02]  /*113e0*/  SHF.R.U64 R8, R8, 0x3, RZ ;  /* 0x0000000308087819 */ /* 0x000fe400000012ff */
[----:B------:R-:W-:Y:S01]  /*113f0*/  LOP3.LUT R12, R12, R13, RZ, 0x3c, !PT ;  /* 0x0000000d0c0c7212 */ /* 0x000fe200078e3cff */
[----:B------:R-:W-:Y:S01]  /*11400*/  IMAD.X R13, RZ, RZ, R21, P3 ;  /* 0x000000ffff0d7224 */ /* 0x000fe200018e0615 */
[----:B------:R-:W-:Y:S02]  /*11410*/  LOP3.LUT R8, R8, R7, RZ, 0x3c, !PT ;  /* 0x0000000708087212 */ /* 0x000fe400078e3cff */
[----:B------:R-:W-:-:S02]  /*11420*/  IADD3 R7, P3, R20, 0x7800, RZ ;  /* 0x0000780014077810 */ /* 0x000fc40007f7e0ff */
[C---:B------:R-:W-:Y:S02]  /*11430*/  IADD3 R25, P5, R20.reuse, 0x4800, RZ ;  /* 0x0000480014197810 */ /* 0x040fe40007fbe0ff */
[----:B------:R-:W-:Y:S02]  /*11440*/  IADD3 R29, P4, R20, 0x6000, RZ ;  /* 0x00006000141d7810 */ /* 0x000fe40007f9e0ff */
[----:B-1----:R-:W-:Y:S01]  /*11450*/  LOP3.LUT R4, R7, 0x180, RZ, 0xc0, !PT ;  /* 0x0000018007047812 */ /* 0x002fe200078ec0ff */
[----:B------:R-:W-:Y:S01]  /*11460*/  IMAD R43, R43, UR4, RZ ;  /* 0x000000042b2b7c24 */ /* 0x000fe2000f8e02ff */
[----:B------:R-:W-:Y:S02]  /*11470*/  SHF.R.U64 R11, R11, 0x3, RZ ;  /* 0x000000030b0b7819 */ /* 0x000fe400000012ff */
[----:B------:R-:W-:Y:S02]  /*11480*/  LOP3.LUT R24, R25, 0x180, RZ, 0xc0, !PT ;  /* 0x0000018019187812 */ /* 0x000fe400078ec0ff */
[----:B------:R-:W-:-:S02]  /*11490*/  LOP3.LUT R28, R29, 0x180, RZ, 0xc0, !PT ;  /* 0x000001801d1c7812 */ /* 0x000fc400078ec0ff */
[----:B------:R-:W-:Y:S02]  /*114a0*/  SHF.R.U64 R4, R4, 0x3, RZ ;  /* 0x0000000304047819 */ /* 0x000fe400000012ff */
[----:B------:R-:W-:Y:S02]  /*114b0*/  LOP3.LUT R20, R11, R20, RZ, 0x3c, !PT ;  /* 0x000000140b147212 */ /* 0x000fe400078e3cff */
        /* <DEDUP_REMOVED lines=8> */
[----:B------:R-:W-:Y:S01]  /*11540*/  BSSY B1, `(.L_x_10517) ;  /* 0x0000050000017945 */ /* 0x000fe20003800000 */
[----:B--2---:R-:W-:-:S05]  /*11550*/  IMAD R5, R52, 0xc0, R10 ;  /* 0x000000c034057824 */ /* 0x004fca00078e020a */
[C---:B------:R-:W-:Y:S01]  /*11560*/  ISETP.GE.OR P2, PT, R5.reuse, R32, P0 ;  /* 0x000000200500720c */ /* 0x040fe20000746670 */
[----:B------:R-:W-:-:S05]  /*11570*/  VIADD R5, R5, 0x8 ;  /* 0x0000000805057836 */ /* 0x000fca0000000000 */
[----:B------:R-:W-:-:S07]  /*11580*/  ISETP.GE.OR P0, PT, R5, R32, P0 ;  /* 0x000000200500720c */ /* 0x000fce0000706670 */
[----:B0-----:R0:W-:Y:S06]  /*11590*/  @!P2 ST.E desc[UR42][R44.64], R40 ;  /* 0x000000282c00a985 */ /* 0x0011ec000c10192a */
[----:B---3--:R1:W-:Y:S04]  /*115a0*/  @!P0 ST.E desc[UR42][R46.64], R41 ;  /* 0x000000292e008985 */ /* 0x0083e8000c10192a */
[----:B------:R2:W5:Y:S01]  /*115b0*/  LD.E.128 R4, desc[UR42][R20.64] ;  /* 0x0000002a14047980 */ /* 0x000562000c101d00 */
[C---:B0-----:R-:W-:Y:S01]  /*115c0*/  IMAD R45, R42.reuse, UR5, R43 ;  /* 0x000000052a2d7c24 */ /* 0x041fe2000f8e022b */
[----:B-1----:R-:W0:Y:S01]  /*115d0*/  @P1 LDC R47, c[0x0][0xbf0] ;  /* 0x0002fc00ff2f1b82 */ /* 0x002e220000000800 */
[----:B------:R-:W-:Y:S01]  /*115e0*/  IMAD.WIDE.U32 R42, R42, UR4, RZ ;  /* 0x000000042a2a7c25 */ /* 0x000fe2000f8e00ff */
[----:B------:R-:W-:Y:S01]  /*115f0*/  ULDC.64 UR4, c[0x0][0xae8] ;  /* 0x0002ba0000047ab9 */ /* 0x000fe20000000a00 */
[----:B------:R-:W5:Y:S02]  /*11600*/  LD.E.128 R8, desc[UR42][R8.64] ;  /* 0x0000002a08087980 */ /* 0x000f64000c101d00 */
[----:B------:R-:W-:-:S02]  /*11610*/  IMAD R40, R54, 0x60, R53 ;  /* 0x0000006036287824 */ /* 0x000fc400078e0235 */
[----:B--2---:R-:W-:Y:S01]  /*11620*/  IMAD.MOV.U32 R20, RZ, RZ, R42 ;  /* 0x000000ffff147224 */ /* 0x004fe200078e002a */
[----:B------:R-:W5:Y:S01]  /*11630*/  LD.E.128 R12, desc[UR42][R12.64] ;  /* 0x0000002a0c0c7980 */ /* 0x000f62000c101d00 */
[----:B------:R-:W-:Y:S02]  /*11640*/  IMAD R42, R52, 0xc0, R40 ;  /* 0x000000c0342a7824 */ /* 0x000fe400078e0228 */
[----:B------:R-:W-:Y:S01]  /*11650*/  IMAD.IADD R21, R43, 0x1, R45 ;  /* 0x000000012b157824 */ /* 0x000fe200078e022d */
[----:B------:R-:W5:Y:S01]  /*11660*/  LD.E.128 R24, desc[UR42][R24.64] ;  /* 0x0000002a18187980 */ /* 0x000f62000c101d00 */
[----:B------:R-:W-:Y:S02]  /*11670*/  IMAD R49, R49, UR4, RZ ;  /* 0x0000000431317c24 */ /* 0x000fe4000f8e02ff */
[----:B------:R-:W-:Y:S01]  /*11680*/  @P1 IMAD.HI.U32 R40, R42, R51, RZ ;  /* 0x000000332a281227 */ /* 0x000fe200078e00ff */
[----:B------:R-:W5:Y:S03]  /*11690*/  LD.E.128 R28, desc[UR42][R28.64] ;  /* 0x0000002a1c1c7980 */ /* 0x000f66000c101d00 */
[C---:B------:R-:W-:Y:S01]  /*116a0*/  IMAD R49, R78.reuse, UR5, R49 ;  /* 0x000000054e317c24 */ /* 0x040fe2000f8e0231 */
        /* <DEDUP_REMOVED lines=9> */
[----:B------:R-:W-:Y:S01]  /*11740*/  IMAD.MOV.U32 R41, RZ, RZ, R42 ;  /* 0x000000ffff297224 */ /* 0x000fe200078e002a */
[----:B0-----:R-:W-:Y:S01]  /*11750*/  @P1 SHF.R.U32.HI R41, RZ, R47, R40 ;  /* 0x0000002fff291219 */ /* 0x001fe20000011628 */
[----:B------:R-:W-:-:S02]  /*11760*/  IMAD R43, R48, UR4, RZ ;  /* 0x00000004302b7c24 */ /* 0x000fc4000f8e02ff */
[----:B------:R-:W-:Y:S02]  /*11770*/  IMAD.IADD R21, R21, 0x1, R49 ;  /* 0x0000000115157824 */ /* 0x000fe400078e0231 */
[C---:B------:R-:W-:Y:S02]  /*11780*/  IMAD R43, R50.reuse, UR5, R43 ;  /* 0x00000005322b7c24 */ /* 0x040fe4000f8e022b */
[----:B------:R-:W-:Y:S01]  /*11790*/  IMAD.WIDE.U32 R50, R50, UR4, R20 ;  /* 0x0000000432327c25 */ /* 0x000fe2000f8e0014 */
[--C-:B------:R-:W-:Y:S01]  /*117a0*/  SHF.R.S32.HI R20, RZ, 0x1f, R41.reuse ;  /* 0x0000001fff147819 */ /* 0x100fe20000011429 */
[----:B------:R-:W-:Y:S02]  /*117b0*/  ULDC.64 UR4, c[0x0][0xae0] ;  /* 0x0002b80000047ab9 */ /* 0x000fe40000000a00 */
[----:B------:R-:W-:Y:S02]  /*117c0*/  IMAD.MOV R40, RZ, RZ, -R41 ;  /* 0x000000ffff287224 */ /* 0x000fe400078e0a29 */
[----:B------:R-:W-:-:S02]  /*117d0*/  IMAD R20, R20, UR4, RZ ;  /* 0x0000000414147c24 */ /* 0x000fc4000f8e02ff */
[----:B------:R-:W-:Y:S02]  /*117e0*/  IMAD R3, R3, R40, R42 ;  /* 0x0000002803037224 */ /* 0x000fe400078e022a */
[----:B------:R-:W-:Y:S02]  /*117f0*/  IMAD.IADD R51, R51, 0x1, R43 ;  /* 0x0000000133337824 */ /* 0x000fe400078e022b */
[C---:B------:R-:W-:Y:S01]  /*11800*/  IMAD R43, R41.reuse, UR5, R20 ;  /* 0x00000005292b7c24 */ /* 0x040fe2000f8e0214 */
[----:B------:R-:W-:Y:S01]  /*11810*/  SHF.R.S32.HI R40, RZ, 0x1f, R3 ;  /* 0x0000001fff287819 */ /* 0x000fe20000011403 */
        /* <DEDUP_REMOVED lines=9> */
[----:B------:R-:W-:-:S05]  /*118b0*/  IMAD.IADD R21, R21, 0x1, R41 ;  /* 0x0000000115157824 */ /* 0x000fca00078e0229 */
[----:B------:R-:W-:Y:S02]  /*118c0*/  LEA.HI.X R47, R20, UR5, R21, 0x1, P0 ;  /* 0x00000005142f7c11 */ /* 0x000fe400080f0c15 */
[----:B------:R-:W-:Y:S01]  /*118d0*/  ISETP.GE.AND P0, PT, R49, R32, PT ;  /* 0x000000203100720c */ /* 0x000fe20003f06270 */
[----:B------:R-:W-:Y:S02]  /*118e0*/  VIADD R3, R2, 0x2d820 ;  /* 0x0002d82002037836 */ /* 0x000fe40000000000 */
[----:B------:R-:W-:-:S03]  /*118f0*/  VIADD R53, R0, 0x40 ;  /* 0x0000004000357836 */ /* 0x000fc60000000000 */
[----:B------:R-:W-:Y:S01]  /*11900*/  PRMT R3, RZ, 0x654, R3 ;  /* 0x00000654ff037816 */ /* 0x000fe20000000003 */
[----:B------:R-:W-:Y:S01]  /*11910*/  VIADD R51, R0, 0x20 ;  /* 0x0000002000337836 */ /* 0x000fe20000000000 */
[----:B-1----:R0:W1:Y:S02]  /*11920*/  SHFL.IDX PT, R40, R46, RZ, 0x1c1f ;  /* 0x001c1fff2e287589 */ /* 0x00206400000e0000 */
[----:B------:R0:W-:Y:S02]  /*11930*/  SYNCS.ARRIVE.TRANS64.RED.A1T0 RZ, [R3+URZ], RZ ;  /* 0x000000ff03ff79a7 */ /* 0x0001e4000810043f */
[----:B------:R0:W2:Y:S01]  /*11940*/  SHFL.IDX PT, R41, R47, RZ, 0x1c1f ;  /* 0x001c1fff2f297589 */ /* 0x0000a200000e0000 */
[----:B------:R-:W-:Y:S02]  /*11950*/  SHF.R.S32.HI R48, RZ, 0x1f, R53 ;  /* 0x0000001fff307819 */ /* 0x000fe40000011435 */
[----:B------:R-:W-:Y:S01]  /*11960*/  SHF.R.S32.HI R50, RZ, 0x1f, R51 ;  /* 0x0000001fff327819 */ /* 0x000fe20000011433 */
[----:B------:R-:W-:Y:S06]  /*11970*/  @P0 BRA `(.L_x_10518) ;  /* 0x0000000000300947 */ /* 0x000fec0003800000 */
        /* <DEDUP_REMOVED lines=12> */
.L_x_10518:
[----:B------:R-:W-:Y:S05]  /*11a40*/  BSYNC B1 ;  /* 0x0000000000017941 */ /* 0x000fea0003800000 */
.L_x_10517:
[----:B0-----:R-:W-:Y:S01]  /*11a50*/  VIADD R3, R49, 0x60 ;  /* 0x0000006031037836 */ /* 0x001fe20000000000 */
[----:B---3-5:R0:W3:Y:S04]  /*11a60*/  SHFL.IDX PT, R7, R47, 0x1, 0x1c1f ;  /* 0x003c1f002f077f89 */ /* 0x0280e800000e0000 */
[----:B------:R-:W-:Y:S01]  /*11a70*/  ISETP.GE.AND P0, PT, R3, R32, PT ;  /* 0x000000200300720c */ /* 0x000fe20003f06270 */
[----:B------:R0:W4:-:S12]  /*11a80*/  SHFL.IDX PT, R6, R46, 0x1, 0x1c1f ;  /* 0x003c1f002e067f89 */ /* 0x00011800000e0000 */
[----:B0-----:R-:W-:Y:S05]  /*11a90*/  @P0 BRA `(.L_x_10519) ;  /* 0x0000000800e40947 */ /* 0x001fea0003800000 */
[----:B------:R-:W-:Y:S02]  /*11aa0*/  ULDC UR4, c[0x0][0xac8] ;  /* 0x0002b20000047ab9 */ /* 0x000fe40000000800 */
[----:B------:R-:W-:Y:S02]  /*11ab0*/  ISETP.GE.AND P2, PT, R51, UR4, PT ;  /* 0x0000000433007c0c */ /* 0x000fe4000bf46270 */
[----:B------:R-:W-:-:S11]  /*11ac0*/  ISETP.GE.AND P1, PT, R0, UR4, PT ;  /* 0x0000000400007c0c */ /* 0x000fd6000bf26270 */
[C---:B----4-:R-:W-:Y:S02]  /*11ad0*/  @!P2 LEA R12, P0, R51.reuse, R6, 0x1 ;  /* 0x00000006330ca211 */ /* 0x050fe400078008ff */
[----:B---3--:R-:W-:Y:S02]  /*11ae0*/  @!P1 IMAD.WIDE R4, R0, 0x2, R6 ;  /* 0x0000000200049825 */ /* 0x008fe400078e0206 */
        /* <DEDUP_REMOVED lines=9> */
.L_x_10515:
[----:B------:R-:W2:Y:S01]  /*11b80*/  LDL.LU R6, [R1+0x58] ;  /* 0x0000580001067983 */ /* 0x000ea20000300800 */
[----:B------:R-:W-:Y:S01]  /*11b90*/  ULDC.64 UR4, c[0x0][0xc00] ;  /* 0x0003000000047ab9 */ /* 0x000fe20000000a00 */
[----:B------:R-:W-:Y:S01]  /*11ba0*/  IMAD.MOV.U32 R0, RZ, RZ, RZ ;  /* 0x000000ffff007224 */ /* 0x000fe200078e00ff */
[----:B------:R-:W3:Y:S01]  /*11bb0*/  LDC R21, c[0x0][0xbe8] ;  /* 0x0002fa00ff157b82 */ /* 0x000ee20000000800 */
[----:B------:R-:W4:Y:S01]  /*11bc0*/  LDL.LU R3, [R1+0x5c] ;  /* 0x00005c0001037983 */ /* 0x000f220000300800 */
[----:B------:R-:W-:-:S04]  /*11bd0*/  ISETP.NE.U32.AND P0, PT, RZ, UR4, PT ;  /* 0x00000004ff007c0c */ /* 0x000fc8000bf05070 */
[----:B------:R-:W-:Y:S02]  /*11be0*/  ISETP.NE.AND.EX P0, PT, RZ, UR5, PT, P0 ;  /* 0x00000005ff007c0c */ /* 0x000fe4000bf05300 */
[----:B--2---:R-:W-:-:S04]  /*11bf0*/  IADD3 R4, P1, R6, UR4, RZ ;  /* 0x0000000406047c10 */ /* 0x004fc8000ff3e0ff */
[----:B----4-:R-:W-:Y:S01]  /*11c00*/  IADD3.X R5, R3, UR5, RZ, P1, !PT ;  /* 0x0000000503057c10 */ /* 0x010fe20008ffe4ff */
[----:B------:R-:W-:Y:S02]  /*11c10*/  ULDC.64 UR4, c[0x0][0xc08] ;  /* 0x0003020000047ab9 */ /* 0x000fe40000000a00 */
[----:B------:R-:W-:-:S04]  /*11c20*/  ISETP.NE.U32.AND P1, PT, RZ, UR4, PT ;  /* 0x00000004ff007c0c */ /* 0x000fc8000bf25070 */
[----:B------:R2:W5:Y:S01]  /*11c30*/  @P0 LDG.E R0, desc[UR42][R4.64] ;  /* 0x0000002a04000981 */ /* 0x000562000c1e1900 */
[----:B------:R-:W-:Y:S01]  /*11c40*/  ISETP.NE.AND.EX P1, PT, RZ, UR5, PT, P1 ;  /* 0x00000005ff007c0c */ /* 0x000fe2000bf25310 */
[----:B------:R-:W4:-:S12]  /*11c50*/  S2R R9, SR_TID.X ;  /* 0x0000000000097919 */ /* 0x000f180000002100 */
[----:B------:R-:W-:Y:S01]  /*11c60*/  @P1 IADD3 R6, P2, R6, UR4, RZ ;  /* 0x0000000406061c10 */ /* 0x000fe2000ff5e0ff */
[----:B------:R-:W-:Y:S02]  /*11c70*/  ULDC UR4, c[0x0][0xa88] ;  /* 0x0002a20000047ab9 */ /* 0x000fe40000000800 */
[----:B------:R-:W-:Y:S01]  /*11c80*/  IMAD.U32 R8, RZ, RZ, UR4 ;  /* 0x00000004ff087e24 */ /* 0x000fe2000f8e00ff */
[----:B------:R-:W-:-:S05]  /*11c90*/  @P1 IADD3.X R7, R3, UR5, RZ, P2, !PT ;  /* 0x0000000503071c10 */ /* 0x000fca00097fe4ff */
[----:B------:R2:W5:Y:S01]  /*11ca0*/  @P1 LDG.E R8, desc[UR42][R6.64] ;  /* 0x0000002a06081981 */ /* 0x000562000c1e1900 */
[----:B---3--:R-:W-:Y:S01]  /*11cb0*/  ISETP.NE.AND P2, PT, R21, 0x1, PT ;  /* 0x000000011500780c */ /* 0x008fe20003f45270 */
[----:B----4-:R-:W-:-:S12]  /*11cc0*/  VIADD R28, R9, 0xffffff80 ;  /* 0xffffff80091c7836 */ /* 0x010fd80000000000 */
[----:B------:R-:W3:Y:S01]  /*11cd0*/  @P2 LDC R20, c[0x0][0xbec] ;  /* 0x0002fb00ff142b82 */ /* 0x000ee20000000800 */
[----:B------:R-:W-:-:S07]  /*11ce0*/  ISETP.GE.AND P3, PT, R28, 0xc0, PT ;  /* 0x000000c01c00780c */ /* 0x000fce0003f66270 */
[----:B------:R-:W4:Y:S01]  /*11cf0*/  @P2 LDC R25, c[0x0][0xbf0] ;  /* 0x0002fc00ff192b82 */ /* 0x000f220000000800 */
[----:B--2---:R-:W-:Y:S05]  /*11d00*/  @P1 BRA `(.L_x_10520) ;  /* 0x0000000000101947 */ /* 0x004fea0003800000 */
[----:B------:R-:W-:Y:S05]  /*11d10*/  @!P0 BRA `(.L_x_10520) ;  /* 0x00000000000c8947 */ /* 0x000fea0003800000 */
[----:B------:R-:W2:Y:S04]  /*11d20*/  LDG.E R3, desc[UR42][R4.64] ;  /* 0x0000002a04037981 */ /* 0x000ea8000c1e1900 */
[----:B-----5:R-:W2:Y:S02]  /*11d30*/  LDG.E R8, desc[UR42][R4.64+0x4] ;  /* 0x0000042a04087981 */ /* 0x020ea4000c1e1900 */
[----:B--2---:R-:W-:-:S07]  /*11d40*/  IMAD.IADD R8, R8, 0x1, -R3 ;  /* 0x0000000108087824 */ /* 0x004fce00078e0a03 */
.L_x_10520:
[----:B------:R-:W2:Y:S04]  /*11d50*/  LDL.LU R4, [R1+0x60] ;  /* 0x0000600001047983 */ /* 0x000ea80000300800 */
[----:B------:R-:W3:Y:S04]  /*11d60*/  LDL.LU R3, [R1+0x6c] ;  /* 0x00006c0001037983 */ /* 0x000ee80000300800 */
[----:B------:R-:W4:Y:S04]  /*11d70*/  LDL R24, [R1+0x54] ;  /* 0x0000540001187983 */ /* 0x000f280000100800 */
[----:B------:R0:W5:Y:S01]  /*11d80*/  LDL R26, [R1+0x64] ;  /* 0x00006400011a7983 */ /* 0x0001620000100800 */
[----:B------:R-:W-:Y:S01]  /*11d90*/  BSSY B1, `(.L_x_10521) ;  /* 0x000002d000017945 */ /* 0x000fe20003800000 */
[----:B-----5:R-:W-:-:S02]  /*11da0*/  SHF.R.S32.HI R11, RZ, 0x1f, R0 ;  /* 0x0000001fff0b7819 */ /* 0x020fc40000011400 */
[----:B--2---:R-:W-:Y:S02]  /*11db0*/  SEL R13, R4, RZ, !P0 ;  /* 0x000000ff040d7207 */ /* 0x004fe40004000000 */
[----:B---3--:R-:W-:Y:S02]  /*11dc0*/  SEL R12, R3, RZ, !P0 ;  /* 0x000000ff030c7207 */ /* 0x008fe40004000000 */
        /* <DEDUP_REMOVED lines=41> */
.L_x_10522:
[----:B------:R-:W-:Y:S05]  /*12060*/  BSYNC B1 ;  /* 0x0000000000017941 */ /* 0x000fea0003800000 */
.L_x_10521:
[--C-:B------:R-:W-:Y:S01]  /*12070*/  SHF.R.S32.HI R14, RZ, 0x1f, R28.reuse ;  /* 0x0000001fff0e7819 */ /* 0x100fe2000001141c */
[----:B------:R-:W-:Y:S01]  /*12080*/  ULDC.64 UR4, c[0x0][0xaa0] ;  /* 0x0002a80000047ab9 */ /* 0x000fe20000000a00 */
[----:B------:R-:W-:Y:S01]  /*12090*/  SHF.R.S32.HI R27, RZ, 0x1f, R28 ;  /* 0x0000001fff1b7819 */ /* 0x000fe2000001141c */
[----:B0-----:R-:W-:Y:S01]  /*120a0*/  IMAD R3, R11, UR4, RZ ;  /* 0x000000040b037c24 */ /* 0x001fe2000f8e02ff */
[-C--:B------:R-:W-:Y:S01]  /*120b0*/  LEA.HI R14, R14, R28.reuse, RZ, 0x2 ;  /* 0x0000001c0e0e7211 */ /* 0x080fe200078f10ff */
[----:B------:R-:W-:Y:S01]  /*120c0*/  IMAD.WIDE.U32 R4, R0, UR4, RZ ;  /* 0x0000000400047c25 */ /* 0x000fe2000f8e00ff */
[----:B------:R-:W-:Y:S02]  /*120d0*/  LEA.HI R27, R27, R28, RZ, 0x2 ;  /* 0x0000001c1b1b7211 */ /* 0x000fe400078f10ff */
[----:B------:R-:W-:Y:S01]  /*120e0*/  LOP3.LUT R14, R14, 0xfffffffc, RZ, 0xc0, !PT ;  /* 0xfffffffc0e0e7812 */ /* 0x000fe200078ec0ff */
[----:B------:R-:W-:Y:S01]  /*120f0*/  IMAD R3, R0, UR5, R3 ;  /* 0x0000000500037c24 */ /* 0x000fe2000f8e0203 */
[----:B------:R-:W-:Y:S01]  /*12100*/  SHF.R.S32.HI R27, RZ, 0x2, R27 ;  /* 0x00000002ff1b7819 */ /* 0x000fe2000001141b */
[----:B------:R-:W-:-:S02]  /*12110*/  ULDC.64 UR4, c[0x0][0xae8] ;  /* 0x0002ba0000047ab9 */ /* 0x000fc40000000a00 */
[----:B------:R-:W-:Y:S02]  /*12120*/  IMAD.IADD R14, R28, 0x1, -R14 ;  /* 0x000000011c0e7824 */ /* 0x000fe400078e0a0e */
[----:B------:R-:W-:Y:S02]  /*12130*/  IMAD.IADD R5, R5, 0x1, R3 ;  /* 0x0000000105057824 */ /* 0x000fe400078e0203 */
[----:B------:R-:W-:Y:S02]  /*12140*/  IMAD R0, R14, 0x60, R27 ;  /* 0x000000600e007824 */ /* 0x000fe400078e021b */
[----:B------:R-:W-:Y:S02]  /*12150*/  IMAD R6, R10, UR4, RZ ;  /* 0x000000040a067c24 */ /* 0x000fe4000f8e02ff */
[----:B------:R-:W-:Y:S02]  /*12160*/  IMAD R9, R26, 0xc0, R0 ;  /* 0x000000c01a097824 */ /* 0x000fe400078e0200 */
[----:B------:R-:W-:-:S02]  /*12170*/  IMAD R7, R24, UR5, R6 ;  /* 0x0000000518077c24 */ /* 0x000fc4000f8e0206 */
[----:B------:R-:W-:-:S04]  /*12180*/  @P2 IMAD.HI.U32 R0, R9, R20, RZ ;  /* 0x0000001409002227 */ /* 0x000fc800078e00ff */
        /* <DEDUP_REMOVED lines=23> */
[----:B------:R-:W-:Y:S01]  /*12300*/  IMAD.SHL.U32 R9, R14, 0x8, RZ ;  /* 0x000000080e097824 */ /* 0x000fe200078e00ff */
[C---:B------:R-:W-:Y:S01]  /*12310*/  LEA R0, P0, R4.reuse, UR4, 0x1 ;  /* 0x0000000404007c11 */ /* 0x040fe2000f8008ff */
[----:B------:R-:W-:Y:S01]  /*12320*/  IMAD.IADD R3, R5, 0x1, R3 ;  /* 0x0000000105037824 */ /* 0x000fe200078e0203 */
[----:B------:R-:W-:Y:S01]  /*12330*/  UMOV UR4, 0xffffffff ;  /* 0xffffffff00047882 */ /* 0x000fe20000000000 */
[C---:B------:R-:W-:Y:S02]  /*12340*/  VIADD R10, R9.reuse, 0x40 ;  /* 0x00000040090a7836 */ /* 0x040fe40000000000 */
[----:B------:R-:W-:Y:S01]  /*12350*/  VIADD R7, R9, 0x20 ;  /* 0x0000002009077836 */ /* 0x000fe20000000000 */
[----:B------:R-:W-:Y:S02]  /*12360*/  LEA.HI.X R4, R4, UR5, R3, 0x1, P0 ;  /* 0x0000000504047c11 */ /* 0x000fe400080f0c03 */
[----:B------:R-:W-:-:S02]  /*12370*/  SHF.R.S32.HI R20, RZ, 0x1f, R10 ;  /* 0x0000001fff147819 */ /* 0x000fc4000001140a */
[----:B------:R-:W-:Y:S01]  /*12380*/  SHF.R.S32.HI R24, RZ, 0x1f, R7 ;  /* 0x0000001fff187819 */ /* 0x000fe20000011407 */
[----:B------:R-:W-:Y:S06]  /*12390*/  BRA.DIV UR4, `(.L_x_10523) ;  /* 0x0000007604d87947 */ /* 0x000fec000b800000 */
[----:B------:R0:W2:Y:S04]  /*123a0*/  SHFL.IDX PT, R3, R4, RZ, 0x1c1f ;  /* 0x001c1fff04037589 */ /* 0x0000a800000e0000 */
[----:B------:R0:W3:Y:S02]  /*123b0*/  SHFL.IDX PT, R14, R0, RZ, 0x1c1f ;  /* 0x001c1fff000e7589 */ /* 0x0000e400000e0000 */
.L_x_10685:
[----:B------:R-:W-:Y:S01]  /*123c0*/  IMAD R21, R8, R21, RZ ;  /* 0x0000001508157224 */ /* 0x000fe200078e02ff */
[----:B------:R-:W-:Y:S01]  /*123d0*/  BSSY B1, `(.L_x_10524) ;  /* 0x0000011000017945 */ /* 0x000fe20003800000 */
[----:B------:R-:W-:-:S05]  /*123e0*/  IMAD R6, R26, 0xc0, R27 ;  /* 0x000000c01a067824 */ /* 0x000fca00078e021b */
[----:B------:R-:W-:-:S13]  /*123f0*/  ISETP.GE.AND P0, PT, R6, R21, PT ;  /* 0x000000150600720c */ /* 0x000fda0003f06270 */
[----:B------:R-:W-:Y:S05]  /*12400*/  @P0 BRA `(.L_x_10525) ;  /* 0x0000000000340947 */ /* 0x000fea0003800000 */
[----:B------:R-:W-:Y:S02]  /*12410*/  ULDC UR4, c[0x0][0xac8] ;  /* 0x0002b20000047ab9 */ /* 0x000fe40000000800 */
[----:B------:R-:W-:Y:S02]  /*12420*/  ISETP.GE.AND P2, PT, R9, UR4, PT ;  /* 0x0000000409007c0c */ /* 0x000fe4000bf46270 */
[----:B------:R-:W-:Y:S02]  /*12430*/  ISETP.GE.AND P3, PT, R7, UR4, PT ;  /* 0x0000000407007c0c */ /* 0x000fe4000bf66270 */
[----:B------:R-:W-:-:S09]  /*12440*/  ISETP.GE.AND P4, PT, R10, UR4, PT ;  /* 0x000000040a007c0c */ /* 0x000fd2000bf86270 */
[----:B--2---:R-:W-:Y:S02]  /*12450*/  @!P2 IMAD.MOV.U32 R15, RZ, RZ, R3 ;  /* 0x000000ffff0fa224 */ /* 0x004fe400078e0003 */
[-C--:B---3--:R-:W-:Y:S02]  /*12460*/  @!P3 LEA R26, P0, R7, R14.reuse, 0x1 ;  /* 0x0000000e071ab211 */ /* 0x088fe400078008ff */
[C---:B------:R-:W-:Y:S01]  /*12470*/  @!P4 LEA R28, P1, R10.reuse, R14, 0x1 ;  /* 0x0000000e0a1cc211 */ /* 0x040fe200078208ff */
[----:B------:R-:W-:Y:S01]  /*12480*/  @!P2 IMAD.WIDE R12, R9, 0x2, R14 ;  /* 0x00000002090ca825 */ /* 0x000fe200078e020e */
[-C--:B------:R-:W-:Y:S02]  /*12490*/  @!P3 LEA.HI.X R27, R7, R3.reuse, R24, 0x1, P0 ;  /* 0x00000003071bb211 */ /* 0x080fe400000f0c18 */
[----:B------:R-:W-:Y:S02]  /*124a0*/  @!P4 LEA.HI.X R29, R10, R3, R20, 0x1, P1 ;  /* 0x000000030a1dc211 */ /* 0x000fe400008f0c14 */
[----:B------:R4:W-:Y:S04]  /*124b0*/  @!P2 ST.E.128 desc[UR42][R12.64], RZ ;  /* 0x000000ff0c00a985 */ /* 0x0009e8000c101d2a */
[----:B------:R4:W-:Y:S04]  /*124c0*/  @!P3 ST.E.128 desc[UR42][R26.64], RZ ;  /* 0x000000ff1a00b985 */ /* 0x0009e8000c101d2a */
[----:B------:R4:W-:Y:S02]  /*124d0*/  @!P4 ST.E.128 desc[UR42][R28.64], RZ ;  /* 0x000000ff1c00c985 */ /* 0x0009e4000c101d2a */
.L_x_10525:
[----:B------:R-:W-:Y:S05]  /*124e0*/  BSYNC B1 ;  /* 0x0000000000017941 */ /* 0x000fea0003800000 */
.L_x_10524:
[----:B------:R-:W-:-:S03]  /*124f0*/  UMOV UR4, 0xffffffff ;  /* 0xffffffff00047882 */ /* 0x000fc60000000000 */
[----:B------:R-:W-:Y:S05]  /*12500*/  BRA.DIV UR4, `(.L_x_10526) ;  /* 0x0000007604b07947 */ /* 0x000fea000b800000 */
[----:B--2---:R2:W0:Y:S04]  /*12510*/  SHFL.IDX PT, R3, R4, 0x1, 0x1c1f ;  /* 0x003c1f0004037f89 */ /* 0x00442800000e0000 */
[----:B---3--:R2:W3:Y:S02]  /*12520*/  SHFL.IDX PT, R14, R0, 0x1, 0x1c1f ;  /* 0x003c1f00000e7f89 */ /* 0x0084e400000e0000 */
.L_x_10689:
[----:B0-2---:R-:W-:-:S05]  /*12530*/  VIADD R0, R6, 0x60 ;  /* 0x0000006006007836 */ /* 0x005fca0000000000 */
[----:B------:R-:W-:-:S13]  /*12540*/  ISETP.GE.AND P0, PT, R0, R21, PT ;  /* 0x000000150000720c */ /* 0x000fda0003f06270 */
[----:B------:R-:W-:Y:S05]  /*12550*/  @P0 BRA `(.L_x_10519) ;  /* 0x0000000000340947 */ /* 0x000fea0003800000 */
[----:B------:R-:W-:Y:S02]  /*12560*/  ULDC UR4, c[0x0][0xac8] ;  /* 0x0002b20000047ab9 */ /* 0x000fe40000000800 */
[----:B------:R-:W-:Y:S02]  /*12570*/  ISETP.GE.AND P2, PT, R9, UR4, PT ;  /* 0x0000000409007c0c */ /* 0x000fe4000bf46270 */
[----:B------:R-:W-:Y:S02]  /*12580*/  ISETP.GE.AND P3, PT, R7, UR4, PT ;  /* 0x0000000407007c0c */ /* 0x000fe4000bf66270 */
[----:B------:R-:W-:-:S09]  /*12590*/  ISETP.GE.AND P4, PT, R10, UR4, PT ;  /* 0x000000040a007c0c */ /* 0x000fd2000bf86270 */
[----:B------:R-:W-:Y:S02]  /*125a0*/  @!P2 IMAD.MOV.U32 R15, RZ, RZ, R3 ;  /* 0x000000ffff0fa224 */ /* 0x000fe400078e0003 */
        /* <DEDUP_REMOVED lines=8> */
.L_x_10519:
[----:B------:R-:W-:Y:S05]  /*12630*/  BSYNC B0 ;  /* 0x0000000000007941 */ /* 0x000fea0003800000 */
.L_x_10514:
[----:B------:R-:W-:Y:S02]  /*12640*/  ULDC UR4, c[0x0][0xc3c] ;  /* 0x00030f0000047ab9 */ /* 0x000fe40000000800 */
[----:B-1----:R-:W-:-:S13]  /*12650*/  ISETP.GE.AND P0, PT, R35, UR4, PT ;  /* 0x0000000423007c0c */ /* 0x002fda000bf06270 */
[----:B------:R-:W-:Y:S05]  /*12660*/  @!P0 BRA `(.L_x_10527) ;  /* 0xfffffeec00988947 */ /* 0x000fea000383ffff */
[----:B------:R-:W-:Y:S05]  /*12670*/  BRA `(.L_x_10385) ;  /* 0x0000006800487947 */ /* 0x000fea0003800000 */
.L_x_10383:
        /* <DEDUP_REMOVED lines=16> */
.L_x_10528:
        /* <DEDUP_REMOVED lines=42> */
.L_x_10534:
        /* <DEDUP_REMOVED lines=12> */
.L_x_10533:
[----:B------:R-:W-:Y:S05]  /*12ae0*/  BSYNC B0 ;  /* 0x0000000000007941 */ /* 0x000fea0003800000 */
.L_x_10532:
        /* <DEDUP_REMOVED lines=21> */
.L_x_10530:
        /* <DEDUP_REMOVED lines=15> */
.L_x_10535:
        /* <DEDUP_REMOVED lines=28> */
.L_x_10531:
[----:B------:R-:W-:Y:S02]  /*12ef0*/  IMAD.MOV.U32 R17, RZ, RZ, RZ ;  /* 0x000000ffff117224 */ /* 0x000fe400078e00ff */
[----:B------:R-:W-:Y:S02]  /*12f00*/  IMAD.U32 R16, RZ, RZ, UR6 ;  /* 0x00000006ff107e24 */ /* 0x000fe4000f8e00ff */
[----:B------:R-:W-:-:S07]  /*12f10*/  IMAD.MOV.U32 R18, RZ, RZ, RZ ;  /* 0x000000ffff127224 */ /* 0x000fce00078e00ff */
.L_x_10536:
[----:B------:R-:W-:-:S13]  /*12f20*/  ISETP.NE.AND P0, PT, R5, RZ, PT ;  /* 0x000000ff0500720c */ /* 0x000fda0003f05270 */
[----:B------:R-:W0:Y:S01]  /*12f30*/  @!P0 S2R R3, SR_CgaCtaId ;  /* 0x0000000000038919 */ /* 0x000e220000008800 */
[----:B------:R-:W-:-:S04]  /*12f40*/  @!P0 MOV R0, 0x400 ;  /* 0x0000040000008802 */ /* 0x000fc80000000f00 */
[----:B0-----:R-:W-:-:S05]  /*12f50*/  @!P0 LEA R0, R3, R0, 0x18 ;  /* 0x0000000003008211 */ /* 0x001fca00078ec0ff */
[----:B------:R0:W-:Y:S01]  /*12f60*/  @!P0 STS.128 [R0+0x2d8d0], R16 ;  /* 0x02d8d01000008388 */ /* 0x0001e20000000c00 */
[----:B------:R-:W-:Y:S06]  /*12f70*/  BAR.ARV 0x5, 0x200 ;  /* 0x0148000000007b1d */ /* 0x000fec0000002000 */
.L_x_10529:
[----:B0-----:R-:W-:Y:S01]  /*12f80*/  IMAD.MOV.U32 R0, RZ, RZ, 0x1 ;  /* 0x00000001ff007424 */ /* 0x001fe200078e00ff */
[----:B------:R-:W-:Y:S01]  /*12f90*/  ULDC UR4, c[0x0][0xc3c] ;  /* 0x00030f0000047ab9 */ /* 0x000fe20000000800 */
[----:B------:R-:W-:Y:S01]  /*12fa0*/  IMAD.MOV.U32 R26, RZ, RZ, RZ ;  /* 0x000000ffff1a7224 */ /* 0x000fe200078e00ff */
[----:B-1----:R-:W-:Y:S02]  /*12fb0*/  ISETP.GE.AND P0, PT, R19, UR4, PT ;  /* 0x0000000413007c0c */ /* 0x002fe4000bf06270 */
[----:B------:R0:W-:Y:S04]  /*12fc0*/  STL [R1], R0 ;  /* 0x0000000001007387 */ /* 0x0001e80000100800 */
[----:B------:R0:W-:Y:S07]  /*12fd0*/  STL [R1+0x48], RZ ;  /* 0x000048ff01007387 */ /* 0x0001ee0000100800 */
[----:B------:R-:W-:Y:S05]  /*12fe0*/  @P0 BRA `(.L_x_10537) ;  /* 0x0000005c00080947 */ /* 0x000fea0003800000 */
[----:B------:R-:W1:Y:S01]  /*12ff0*/  S2R R7, SR_TID.X ;  /* 0x0000000000077919 */ /* 0x000e620000002100 */
[----:B------:R-:W2:Y:S01]  /*13000*/  S2UR UR5, SR_CgaCtaId ;  /* 0x00000000000579c3 */ /* 0x000ea20000008800 */
[----:B------:R-:W-:Y:S01]  /*13010*/  UMOV UR4, 0x400 ;  /* 0x0000040000047882 */ /* 0x000fe20000000000 */
[----:B------:R-:W-:Y:S01]  /*13020*/  BSSY B8, `(.L_x_10537) ;  /* 0x00005be000087945 */ /* 0x000fe20003800000 */
[----:B------:R-:W-:Y:S01]  /*13030*/  IMAD.MOV.U32 R28, RZ, RZ, RZ ;  /* 0x000000ffff1c7224 */ /* 0x000fe200078e00ff */
[----:B------:R-:W-:Y:S01]  /*13040*/  ULDC.64 UR40, c[0x0][0x198] ;  /* 0x0000660000287ab9 */ /* 0x000fe20000000a00 */
[----:B------:R-:W-:Y:S01]  /*13050*/  IMAD.MOV.U32 R26, RZ, RZ, RZ ;  /* 0x000000ffff1a7224 */ /* 0x000fe200078e00ff */
[----:B------:R-:W-:Y:S01]  /*13060*/  ULOP3.LUT UR38, UR36, 0x2, URZ, 0xfc, !UPT ;  /* 0x0000000224267892 */ /* 0x000fe2000f8efc3f */
[----:B------:R-:W-:Y:S01]  /*13070*/  ULDC UR37, c[0x0][0xc] ;  /* 0x0000030000257ab9 */ /* 0x000fe20000000800 */
[----:B--2---:R-:W-:-:S06]  /*13080*/  ULEA UR4, UR5, UR4, 0x18 ;  /* 0x0000000405047291 */ /* 0x004fcc000f8ec03f */
[----:B------:R-:W-:Y:S01]  /*13090*/  IMAD.U32 R22, RZ, RZ, UR4 ;  /* 0x00000004ff167e24 */ /* 0x000fe2000f8e00ff */
[C---:B-1----:R-:W-:Y:S01]  /*130a0*/  LOP3.LUT R6, R7.reuse, 0x7f, RZ, 0xc0, !PT ;  /* 0x0000007f07067812 */ /* 0x042fe200078ec0ff */
[----:B0-----:R-:W-:-:S04]  /*130b0*/  IMAD.SHL.U32 R0, R7, 0x8, RZ ;  /* 0x0000000807007824 */ /* 0x001fc800078e00ff */
[----:B------:R-:W-:Y:S01]  /*130c0*/  IMAD.SHL.U32 R4, R6, 0x8, RZ ;  /* 0x0000000806047824 */ /* 0x000fe200078e00ff */
[C---:B------:R-:W-:Y:S02]  /*130d0*/  LOP3.LUT R3, R0.reuse, 0x20, RZ, 0xc0, !PT ;  /* 0x0000002000037812 */ /* 0x040fe400078ec0ff */
[----:B------:R-:W-:Y:S02]  /*130e0*/  LOP3.LUT R2, R0, 0xd8, RZ, 0xc0, !PT ;  /* 0x000000d800027812 */ /* 0x000fe400078ec0ff */
[----:B------:R-:W-:Y:S01]  /*130f0*/  LOP3.LUT R3, R3, 0x300, R4, 0xf8, !PT ;  /* 0x0000030003037812 */ /* 0x000fe200078ef804 */
[----:B------:R-:W-:Y:S01]  /*13100*/  IMAD.MOV.U32 R4, RZ, RZ, 0x1 ;  /* 0x00000001ff047424 */ /* 0x000fe200078e00ff */
[----:B------:R-:W-:Y:S02]  /*13110*/  LOP3.LUT R2, R2, 0x18, R7, 0x78, !PT ;  /* 0x0000001802027812 */ /* 0x000fe400078e7807 */
[----:B------:R-:W-:Y:S02]  /*13120*/  LOP3.LUT R0, R0, 0x18, RZ, 0xc0, !PT ;  /* 0x0000001800007812 */ /* 0x000fe400078ec0ff */
[----:B------:R-:W-:Y:S01]  /*13130*/  LOP3.LUT R5, R3, R2, RZ, 0xfc, !PT ;  /* 0x0000000203057212 */ /* 0x000fe200078efcff */
[----:B------:R-:W-:Y:S01]  /*13140*/  IMAD.SHL.U32 R2, R7, 0x20, RZ ;  /* 0x0000002007027824 */ /* 0x000fe200078e00ff */
[----:B------:R-:W-:-:S03]  /*13150*/  SHF.R.U32.HI R3, RZ, 0x2, R6 ;  /* 0x00000002ff037819 */ /* 0x000fc60000011606 */
[----:B------:R-:W-:Y:S01]  /*13160*/  STL [R1+0x14], R5 ;  /* 0x0000140501007387 */ /* 0x000fe20000100800 */
[----:B------:R-:W-:-:S03]  /*13170*/  LOP3.LUT R2, R2, 0x60, RZ, 0xc0, !PT ;  /* 0x0000006002027812 */ /* 0x000fc600078ec0ff */
[----:B------:R-:W-:Y:S04]  /*13180*/  STL [R1+0x4], R4 ;  /* 0x0000040401007387 */ /* 0x000fe80000100800 */
[----:B------:R-:W-:Y:S04]  /*13190*/  STL [R1+0x48], RZ ;  /* 0x000048ff01007387 */ /* 0x000fe80000100800 */
[----:B------:R0:W-:Y:S02]  /*131a0*/  STL [R1], R4 ;  /* 0x0000000401007387 */ /* 0x0001e40000100800 */
[----:B0-----:R-:W-:-:S02]  /*131b0*/  LOP3.LUT R4, R3, R2, RZ, 0xfc, !PT ;  /* 0x0000000203047212 */ /* 0x001fc400078efcff */
[C---:B------:R-:W-:Y:S02]  /*131c0*/  LOP3.LUT R3, R0.reuse, 0x20, RZ, 0xfc, !PT ;  /* 0x0000002000037812 */ /* 0x040fe400078efcff */
[----:B------:R-:W-:Y:S01]  /*131d0*/  LOP3.LUT R2, R0, 0x40, RZ, 0xfc, !PT ;  /* 0x0000004000027812 */ /* 0x000fe200078efcff */
[----:B------:R-:W-:-:S05]  /*131e0*/  IMAD R0, R5, 0x2, R22 ;  /* 0x0000000205007824 */ /* 0x000fca00078e0216 */
[----:B------:R0:W-:Y:S02]  /*131f0*/  STL [R1+0x30], R0 ;  /* 0x0000300001007387 */ /* 0x0001e40000100800 */
.L_x_10638:
[----:B01----:R-:W1:Y:S02]  /*13200*/  LDC.64 R2, c[0x0][0xc88] ;  /* 0x00032200ff027b82 */ /* 0x003e640000000a00 */
[----:B-1----:R-:W-:-:S05]  /*13210*/  IMAD.WIDE R2, R19, 0x4, R2 ;  /* 0x0000000413027825 */ /* 0x002fca00078e0202 */
[----:B------:R-:W0:Y:S01]  /*13220*/  LDG.E R29, desc[UR42][R2.64] ;  /* 0x0000002a021d7981 */ /* 0x000e22000c1e1900 */
        /* <DEDUP_REMOVED lines=8> */
[----:B0-----:R-:W-:-:S11]  /*132b0*/  SHF.R.S32.HI R0, RZ, 0x1f, R29 ;  /* 0x0000001fff007819 */ /* 0x001fd6000001141d */
        /* <DEDUP_REMOVED lines=28> */
[----:B--2---:R1:W-:Y:S01]  /*13480*/  STL [R1+0x28], R9 ;  /* 0x0000280901007387 */ /* 0x0043e20000100800 */
[----:B------:R-:W-:Y:S01]  /*13490*/  UISETP.NE.AND.EX UP0, UPT, UR5, URZ, UPT, UP0 ;  /* 0x0000003f0500728c */ /* 0x000fe2000bf05300 */
[----:B------:R-:W-:Y:S02]  /*134a0*/  ULDC UR4, c[0x0][0x424] ;  /* 0x0001090000047ab9 */ /* 0x000fe40000000800 */
[----:B------:R-:W-:Y:S01]  /*134b0*/  ULDC UR5, c[0x0][0x2f0] ;  /* 0x0000bc0000057ab9 */ /* 0x000fe20000000800 */
[----:B------:R-:W-:-:S04]  /*134c0*/  USEL UR4, UR4, 0x1, UP0 ;  /* 0x0000000104047887 */ /* 0x000fc80008000000 */
[----:B------:R-:W-:-:S03]  /*134d0*/  UIMAD UR4, UR4, UR5, URZ ;  /* 0x00000005040472a4 */ /* 0x000fc6000f8e023f */
[----:B------:R-:W-:Y:S02]  /*134e0*/  ULDC UR5, c[0x0][0x348] ;  /* 0x0000d20000057ab9 */ /* 0x000fe40000000800 */
[----:B0-----:R-:W-:Y:S02]  /*134f0*/  IMAD.U32 R6, RZ, RZ, UR5 ;  /* 0x00000005ff067e24 */ /* 0x001fe4000f8e00ff */
[----:B------:R-:W-:Y:S01]  /*13500*/  IMAD.U32 R7, RZ, RZ, UR4 ;  /* 0x00000004ff077e24 */ /* 0x000fe2000f8e00ff */
[----:B---3--:R1:W-:Y:S01]  /*13510*/  STL [R1+0x40], R8 ;  /* 0x0000400801007387 */ /* 0x0083e20000100800 */
[----:B----4-:R-:W-:Y:S05]  /*13520*/  @P2 BRA `(.L_x_10538) ;  /* 0x0000000000142947 */ /* 0x010fea0003800000 */
[----:B------:R-:W-:Y:S05]  /*13530*/  @!P0 BRA `(.L_x_10538) ;  /* 0x0000000000108947 */ /* 0x000fea0003800000 */
[----:B-1----:R-:W2:Y:S04]  /*13540*/  LDG.E R8, desc[UR42][R2.64] ;  /* 0x0000002a02087981 */ /* 0x002ea8000c1e1900 */
[----:B------:R-:W2:Y:S02]  /*13550*/  LDG.E R2, desc[UR42][R2.64+0x4] ;  /* 0x0000042a02027981 */ /* 0x000ea4000c1e1900 */
[----:B--2---:R-:W-:-:S05]  /*13560*/  IMAD.IADD R2, R2, 0x1, -R8 ;  /* 0x0000000102027824 */ /* 0x004fca00078e0a08 */
[----:B------:R0:W-:Y:S02]  /*13570*/  STL [R1+0x40], R2 ;  /* 0x0000400201007387 */ /* 0x0001e40000100800 */
.L_x_10538:
[----:B-1----:R-:W-:Y:S01]  /*13580*/  IMAD.MOV.U32 R8, RZ, RZ, R29 ;  /* 0x000000ffff087224 */ /* 0x002fe200078e001d */
[----:B------:R-:W-:Y:S02]  /*13590*/  ULDC.64 UR4, c[0x0][0xa20] ;  /* 0x0002880000047ab9 */ /* 0x000fe40000000a00 */
[----:B------:R-:W-:Y:S02]  /*135a0*/  ISETP.NE.U32.AND P0, PT, RZ, UR4, PT ;  /* 0x00000004ff007c0c */ /* 0x000fe4000bf05070 */
[----:B------:R1:W-:Y:S02]  /*135b0*/  STL [R1+0x10], R8 ;  /* 0x0000100801007387 */ /* 0x0003e40000100800 */
[----:B------:R-:W-:-:S13]  /*135c0*/  ISETP.NE.AND.EX P0, PT, RZ, UR5, PT, P0 ;  /* 0x00000005ff007c0c */ /* 0x000fda000bf05300 */
[----:B-1----:R-:W-:Y:S05]  /*135d0*/  @!P0 BRA `(.L_x_10539) ;  /* 0x0000000000108947 */ /* 0x002fea0003800000 */
[----:B0-----:R-:W-:-:S04]  /*135e0*/  IADD3 R2, P0, R24, UR4, RZ ;  /* 0x0000000418027c10 */ /* 0x001fc8000ff1e0ff */
[----:B------:R-:W-:-:S05]  /*135f0*/  IADD3.X R3, R25, UR5, RZ, P0, !PT ;  /* 0x0000000519037c10 */ /* 0x000fca00087fe4ff */
[----:B------:R0:W5:Y:S01]  /*13600*/  LDG.E R7, desc[UR42][R2.64] ;  /* 0x0000002a02077981 */ /* 0x000162000c1e1900 */
[----:B------:R-:W-:Y:S05]  /*13610*/  BRA `(.L_x_10540) ;  /* 0x0000000000247947 */ /* 0x000fea0003800000 */
.L_x_10539:
        /* <DEDUP_REMOVED lines=9> */
.L_x_10540:
[----:B0-----:R-:W2:Y:S04]  /*136b0*/  @P1 LDG.E R2, desc[UR42][R4.64] ;  /* 0x0000002a04021981 */ /* 0x001ea8000c1e1900 */
[----:B------:R-:W2:Y:S01]  /*136c0*/  @P1 LDG.E R4, desc[UR42][R4.64+0x4] ;  /* 0x0000042a04041981 */ /* 0x000ea2000c1e1900 */
[----:B-----5:R-:W-:Y:S01]  /*136d0*/  IMAD.IADD R7, R7, 0x1, -R9 ;  /* 0x0000000107077824 */ /* 0x020fe200078e0a09 */
[----:B------:R-:W-:Y:S01]  /*136e0*/  BSSY B0, `(.L_x_10541) ;  /* 0x000015c000007945 */ /* 0x000fe20003800000 */
[----:B--2---:R-:W-:-:S04]  /*136f0*/  @P1 IMAD.IADD R6, R4, 0x1, -R2 ;  /* 0x0000000104061824 */ /* 0x004fc800078e0a02 */
[----:B------:R-:W-:-:S05]  /*13700*/  IMAD.IADD R2, R7, 0x1, R6 ;  /* 0x0000000107027824 */ /* 0x000fca00078e0206 */
[----:B------:R0:W-:Y:S02]  /*13710*/  STL [R1+0x24], R2 ;  /* 0x0000240201007387 */ /* 0x0001e40000100800 */
[----:B0-----:R-:W-:-:S05]  /*13720*/  VIADD R2, R2, 0x7f ;  /* 0x0000007f02027836 */ /* 0x001fca0000000000 */
[----:B------:R-:W-:-:S04]  /*13730*/  SHF.R.S32.HI R3, RZ, 0x1f, R2 ;  /* 0x0000001fff037819 */ /* 0x000fc80000011402 */
[----:B------:R-:W-:Y:S01]  /*13740*/  LEA.HI R4, R3, R2, RZ, 0x7 ;  /* 0x0000000203047211 */ /* 0x000fe200078f38ff */
[----:B------:R-:W-:-:S03]  /*13750*/  IMAD.MOV R3, RZ, RZ, -R7 ;  /* 0x000000ffff037224 */ /* 0x000fc600078e0a07 */
[----:B------:R-:W-:Y:S01]  /*13760*/  LOP3.LUT R2, R4, 0xffffff80, RZ, 0xc0, !PT ;  /* 0xffffff8004027812 */ /* 0x000fe200078ec0ff */
[----:B------:R0:W-:Y:S01]  /*13770*/  STL [R1+0x44], R4 ;  /* 0x0000440401007387 */ /* 0x0001e20000100800 */
[----:B------:R-:W-:Y:S02]  /*13780*/  VIMNMX R3, RZ, R3, !PT ;  /* 0x00000003ff037248 */ /* 0x000fe40007fe0100 */
[----:B------:R-:W-:-:S04]  /*13790*/  VIADDMNMX R2, R2, -R7, R6, PT ;  /* 0x8000000702027246 */ /* 0x000fc80003800106 */
[----:B------:R-:W-:Y:S02]  /*137a0*/  ISETP.GT.AND P0, PT, R2, R3, PT ;  /* 0x000000030200720c */ /* 0x000fe40003f04270 */
[----:B------:R-:W-:-:S11]  /*137b0*/  SHF.R.U32.HI R3, RZ, 0x7, R3 ;  /* 0x00000007ff037819 */ /* 0x000fd60000011603 */
[----:B------:R-:W-:-:S05]  /*137c0*/  @P0 VIADD R2, R2, 0x7f ;  /* 0x0000007f02020836 */ /* 0x000fca0000000000 */
[----:B0-----:R-:W-:-:S04]  /*137d0*/  @P0 SHF.R.S32.HI R4, RZ, 0x1f, R2 ;  /* 0x0000001fff040819 */ /* 0x001fc80000011402 */
        /* <DEDUP_REMOVED lines=13> */
.L_x_10692:
[----:B-1----:R-:W-:Y:S02]  /*138b0*/  ISETP.NE.AND P0, PT, R14, RZ, PT ;  /* 0x000000ff0e00720c */ /* 0x002fe40003f05270 */
[----:B------:R-:W-:-:S11]  /*138c0*/  PLOP3.LUT P6, PT, PT, PT, PT, 0x8, 0x0 ;  /* 0x000000000000781c */ /* 0x000fd60003fce170 */
[----:B------:R-:W-:Y:S05]  /*138d0*/  @P0 BRA `(.L_x_10544) ;  /* 0x00000000000c0947 */ /* 0x000fea0003800000 */
[----:B------:R-:W-:-:S03]  /*138e0*/  UMOV UR4, 0xffffffff ;  /* 0xffffffff00047882 */ /* 0x000fc60000000000 */
[----:B------:R-:W-:Y:S05]  /*138f0*/  BRA.DIV UR4, `(.L_x_10545) ;  /* 0x0000006604307947 */ /* 0x000fea000b800000 */
[----:B------:R-:W-:-:S13]  /*13900*/  ELECT P6, URZ, PT ;  /* 0x00000000003f782f */ /* 0x000fda00038c0000 */
.L_x_10544:
        /* <DEDUP_REMOVED lines=9> */
.L_x_10695:
[----:B------:R-:W-:Y:S05]  /*139a0*/  BSYNC B1 ;  /* 0x0000000000017941 */ /* 0x000fea0003800000 */
.L_x_10546:
[----:B------:R-:W-:Y:S04]  /*139b0*/  BSSY B1, `(.L_x_10548) ;  /* 0x000008c000017945 */ /* 0x000fe80003800000 */
[----:B------:R-:W-:Y:S05]  /*139c0*/  @!P6 BRA `(.L_x_10549) ;  /* 0x000000080028e947 */ /* 0x000fea0003800000 */
[----:B------:R-:W2:Y:S01]  /*139d0*/  LDL R7, [R1+0x4] ;  /* 0x0000040001077983 */ /* 0x000ea20000100800 */
[----:B------:R-:W-:Y:S01]  /*139e0*/  IMAD R8, R28, 0x8, R22 ;  /* 0x000000081c087824 */ /* 0x000fe200078e0216 */
[----:B------:R-:W1:Y:S01]  /*139f0*/  S2R R6, SR_TID.X ;  /* 0x0000000000067919 */ /* 0x000e620000002100 */
[----:B------:R-:W-:Y:S01]  /*13a00*/  BSSY B2, `(.L_x_10550) ;  /* 0x0000006000027945 */ /* 0x000fe20003800000 */
[----:B-1----:R-:W-:-:S04]  /*13a10*/  LOP3.LUT R6, R6, 0x7f, RZ, 0xc0, !PT ;  /* 0x0000007f06067812 */ /* 0x002fc800078ec0ff */
[----:B------:R-:W-:Y:S02]  /*13a20*/  ISETP.NE.AND P1, PT, R6, RZ, PT ;  /* 0x000000ff0600720c */ /* 0x000fe40003f25270 */
[----:B--2---:R-:W-:-:S04]  /*13a30*/  SHF.L.U32 R10, R7, 0x1f, RZ ;  /* 0x0000001f070a7819 */ /* 0x004fc800000006ff */
[----:B------:R-:W1:Y:S02]  /*13a40*/  SYNCS.PHASECHK.TRANS64.TRYWAIT P0, [R8+URZ+0x2d8a0], R10 ;  /* 0x02d8a00a080075a7 */ /* 0x000e64000800017f */
[----:B-1----:R-:W-:Y:S05]  /*13a50*/  @!P0 BRA `(.L_x_10551) ;  /* 0x00000064000c8947 */ /* 0x002fea0003800000 */
.L_x_10696:
[----:B------:R-:W-:Y:S05]  /*13a60*/  BSYNC B2 ;  /* 0x0000000000027941 */ /* 0x000fea0003800000 */
.L_x_10550:
[----:B------:R-:W-:Y:S04]  /*13a70*/  BSSY B2, `(.L_x_10552) ;  /* 0x0000009000027945 */ /* 0x000fe80003800000 */
[----:B------:R-:W-:Y:S05]  /*13a80*/  @P1 BRA `(.L_x_10553) ;  /* 0x00000000001c1947 */ /* 0x000fea0003800000 */
[----:B0-----:R-:W0:Y:S02]  /*13a90*/  S2R R5, SR_TID.X ;  /* 0x0000000000057919 */ /* 0x001e240000002100 */
[----:B0-----:R-:W-:Y:S01]  /*13aa0*/  LOP3.LUT R6, R5, 0x1f, RZ, 0xc0, !PT ;  /* 0x0000001f05067812 */ /* 0x001fe200078ec0ff */
[----:B------:R-:W-:-:S03]  /*13ab0*/  IMAD.MOV.U32 R5, RZ, RZ, 0x6000 ;  /* 0x00006000ff057424 */ /* 0x000fc600078e00ff */
[----:B------:R-:W-:Y:S01]  /*13ac0*/  ISETP.NE.AND P0, PT, R6, RZ, PT ;  /* 0x000000ff0600720c */ /* 0x000fe20003f05270 */
[----:B------:R2:W-:-:S12]  /*13ad0*/  SYNCS.ARRIVE.TRANS64 RZ, [R8+URZ+0x2d890], R5 ;  /* 0x02d8900508ff79a7 */ /* 0x0005d8000800003f */
[----:B--2---:R-:W-:Y:S05]  /*13ae0*/  @!P0 BRA `(.L_x_10553) ;  /* 0x0000000000048947 */ /* 0x004fea0003800000 */
[----:B------:R-:W-:Y:S01]  /*13af0*/  BPT.TRAP 0x1 ;  /* 0x000000040000795c */ /* 0x000fe20000300000 */
.L_x_10553:
[----:B------:R-:W-:Y:S05]  /*13b00*/  BSYNC B2 ;  /* 0x0000000000027941 */ /* 0x000fea0003800000 */
.L_x_10552:
        /* <DEDUP_REMOVED lines=12> */
.L_x_10554:
        /* <DEDUP_REMOVED lines=16> */
.L_x_10555:
        /* <DEDUP_REMOVED lines=16> */
.L_x_10556:
        /* <DEDUP_REMOVED lines=13> */
.L_x_10697:
[----:B------:R-:W-:Y:S05]  /*13ea0*/  BSYNC B2 ;  /* 0x0000000000027941 */ /* 0x000fea0003800000 */
.L_x_10557:
        /* <DEDUP_REMOVED lines=11> */
.L_x_10560:
[----:B------:R-:W-:Y:S05]  /*13f60*/  BSYNC B2 ;  /* 0x0000000000027941 */ /* 0x000fea0003800000 */
.L_x_10559:
        /* <DEDUP_REMOVED lines=8> */
.L_x_10561:
        /* <DEDUP_REMOVED lines=15> */
.L_x_10562:
        /* <DEDUP_REMOVED lines=15> */
.L_x_10563:
        /* <DEDUP_REMOVED lines=10> */
.L_x_10549:
[----:B------:R-:W-:Y:S05]  /*14270*/  BSYNC B1 ;  /* 0x0000000000017941 */ /* 0x000fea0003800000 */
.L_x_10548:
[----:B0-----:R-:W2:Y:S01]  /*14280*/  LDL.LU R5, [R1+0x4] ;  /* 0x0000040001057983 */ /* 0x001ea20000300800 */
[----:B------:R-:W-:Y:S01]  /*14290*/  VIADD R28, R28, 0x1 ;  /* 0x000000011c1c7836 */ /* 0x000fe20000000000 */
[----:B------:R-:W-:Y:S01]  /*142a0*/  PLOP3.LUT P0, PT, PT, PT, PT, 0x8, 0x0 ;  /* 0x000000000000781c */ /* 0x000fe20003f0e170 */
[----:B------:R-:W-:-:S03]  /*142b0*/  VIADD R9, R4, 0xfffffffe ;  /* 0xfffffffe04097836 */ /* 0x000fc60000000000 */
[C---:B------:R-:W-:Y:S02]  /*142c0*/  ISETP.NE.AND P1, PT, R28.reuse, 0x2, PT ;  /* 0x000000021c00780c */ /* 0x040fe40003f25270 */
[----:B------:R-:W-:Y:S02]  /*142d0*/  ISETP.GE.AND P2, PT, R9, R3, PT ;  /* 0x000000030900720c */ /* 0x000fe40003f46270 */
[----:B------:R-:W-:Y:S02]  /*142e0*/  SEL R4, RZ, 0x1, P1 ;  /* 0x00000001ff047807 */ /* 0x000fe40000800000 */
[----:B------:R-:W-:Y:S02]  /*142f0*/  SEL R28, R28, RZ, P1 ;  /* 0x000000ff1c1c7207 */ /* 0x000fe40000800000 */
[----:B--2---:R-:W-:-:S05]  /*14300*/  LOP3.LUT R5, R5, R4, RZ, 0x3c, !PT ;  /* 0x0000000405057212 */ /* 0x004fca00078e3cff */
[----:B------:R0:W-:Y:S02]  /*14310*/  STL [R1+0x4], R5 ;  /* 0x0000040501007387 */ /* 0x0001e40000100800 */
[----:B------:R-:W-:Y:S05]  /*14320*/  @!P2 BRA `(.L_x_10542) ;  /* 0x00000008005ca947 */ /* 0x000fea0003800000 */
.L_x_10580:
[----:B------:R-:W-:Y:S05]  /*14330*/  YIELD ;  /* 0x0000000000007946 */ /* 0x000fea0003800000 */
[----:B------:R-:W-:Y:S04]  /*14340*/  BSSY B1, `(.L_x_10564) ;  /* 0x000008b000017945 */ /* 0x000fe80003800000 */
[----:B-1----:R-:W-:Y:S05]  /*14350*/  @!P6 BRA `(.L_x_10565) ;  /* 0x000000080024e947 */ /* 0x002fea0003800000 */
[----:B0-----:R-:W2:Y:S01]  /*14360*/  LDL R5, [R1+0x4] ;  /* 0x0000040001057983 */ /* 0x001ea20000100800 */
[----:B------:R-:W-:Y:S01]  /*14370*/  IMAD R8, R28, 0x8, R22 ;  /* 0x000000081c087824 */ /* 0x000fe200078e0216 */
[----:B------:R-:W0:Y:S01]  /*14380*/  S2R R4, SR_TID.X ;  /* 0x0000000000047919 */ /* 0x000e220000002100 */
[----:B------:R-:W-:Y:S01]  /*14390*/  BSSY B2, `(.L_x_10566) ;  /* 0x0000006000027945 */ /* 0x000fe20003800000 */
[----:B0-----:R-:W-:-:S04]  /*143a0*/  LOP3.LUT R4, R4, 0x7f, RZ, 0xc0, !PT ;  /* 0x0000007f04047812 */ /* 0x001fc800078ec0ff */
[----:B------:R-:W-:Y:S02]  /*143b0*/  ISETP.NE.AND P2, PT, R4, RZ, PT ;  /* 0x000000ff0400720c */ /* 0x000fe40003f45270 */
[----:B--2---:R-:W-:-:S04]  /*143c0*/  SHF.L.U32 R7, R5, 0x1f, RZ ;  /* 0x0000001f05077819 */ /* 0x004fc800000006ff */
[----:B------:R-:W0:Y:S02]  /*143d0*/  SYNCS.PHASECHK.TRANS64.TRYWAIT P1, [R8+URZ+0x2d8a0], R7 ;  /* 0x02d8a007080075a7 */ /* 0x000e24000802017f */
[----:B0-----:R-:W-:Y:S05]  /*143e0*/  @!P1 BRA `(.L_x_10567) ;  /* 0x0000005800d09947 */ /* 0x001fea0003800000 */
.L_x_10698:
[----:B------:R-:W-:Y:S05]  /*143f0*/  BSYNC B2 ;  /* 0x0000000000027941 */ /* 0x000fea0003800000 */
.L_x_10566:
[----:B------:R-:W-:Y:S04]  /*14400*/  BSSY B2, `(.L_x_10568) ;  /* 0x0000009000027945 */ /* 0x000fe80003800000 */
[----:B------:R-:W-:Y:S05]  /*14410*/  @P2 BRA `(.L_x_10569) ;  /* 0x00000000001c2947 */ /* 0x000fea0003800000 */
[----:B------:R-:W1:Y:S02]  /*14420*/  S2R R4, SR_TID.X ;  /* 0x0000000000047919 */ /* 0x000e640000002100 */
[----:B-1----:R-:W-:Y:S01]  /*14430*/  LOP3.LUT R5, R4, 0x1f, RZ, 0xc0, !PT ;  /* 0x0000001f04057812 */ /* 0x002fe200078ec0ff */
[----:B------:R-:W-:-:S03]  /*14440*/  IMAD.MOV.U32 R4, RZ, RZ, 0x6000 ;  /* 0x00006000ff047424 */ /* 0x000fc600078e00ff */
[----:B------:R-:W-:Y:S01]  /*14450*/  ISETP.NE.AND P1, PT, R5, RZ, PT ;  /* 0x000000ff0500720c */ /* 0x000fe20003f25270 */
[----:B------:R1:W-:-:S12]  /*14460*/  SYNCS.ARRIVE.TRANS64 RZ, [R8+URZ+0x2d890], R4 ;  /* 0x02d8900408ff79a7 */ /* 0x0003d8000800003f */
[----:B-1----:R-:W-:Y:S05]  /*14470*/  @!P1 BRA `(.L_x_10569) ;  /* 0x0000000000049947 */ /* 0x002fea0003800000 */
[----:B------:R-:W-:Y:S01]  /*14480*/  BPT.TRAP 0x1 ;  /* 0x000000040000795c */ /* 0x000fe20000300000 */
.L_x_10569:
[----:B------:R-:W-:Y:S05]  /*14490*/  BSYNC B2 ;  /* 0x0000000000027941 */ /* 0x000fea0003800000 */
.L_x_10568:
        /* <DEDUP_REMOVED lines=11> */
.L_x_10570:
        /* <DEDUP_REMOVED lines=16> */
.L_x_10571:
        /* <DEDUP_REMOVED lines=16> */
.L_x_10572:
        /* <DEDUP_REMOVED lines=13> */
.L_x_10699:
[----:B------:R-:W-:Y:S05]  /*14820*/  BSYNC B2 ;  /* 0x0000000000027941 */ /* 0x000fea0003800000 */
.L_x_10573:
        /* <DEDUP_REMOVED lines=11> */
.L_x_10576:
[----:B------:R-:W-:Y:S05]  /*148e0*/  BSYNC B2 ;  /* 0x0000000000027941 */ /* 0x000fea0003800000 */
.L_x_10575:
        /* <DEDUP_REMOVED lines=8> */
.L_x_10577:
        /* <DEDUP_REMOVED lines=15> */
.L_x_10578:
        /* <DEDUP_REMOVED lines=15> */
.L_x_10579:
        /* <DEDUP_REMOVED lines=10> */
.L_x_10565:
[----:B------:R-:W-:Y:S05]  /*14bf0*/  BSYNC B1 ;  /* 0x0000000000017941 */ /* 0x000fea0003800000 */
.L_x_10564:
[----:B------:R-:W2:Y:S01]  /*14c00*/  LDL.LU R7, [R1+0x4] ;  /* 0x0000040001077983 */ /* 0x000ea20000300800 */
[----:B------:R-:W-:Y:S01]  /*14c10*/  VIADD R28, R28, 0x1 ;  /* 0x000000011c1c7836 */ /* 0x000fe20000000000 */
[C---:B------:R-:W-:Y:S01]  /*14c20*/  ISETP.GT.AND P2, PT, R9.reuse, R3, PT ;  /* 0x000000030900720c */ /* 0x040fe20003f44270 */
[----:B------:R-:W-:-:S03]  /*14c30*/  VIADD R9, R9, 0xffffffff ;  /* 0xffffffff09097836 */ /* 0x000fc60000000000 */
[----:B------:R-:W-:-:S04]  /*14c40*/  ISETP.NE.AND P1, PT, R28, 0x2, PT ;  /* 0x000000021c00780c */ /* 0x000fc80003f25270 */
[----:B------:R-:W-:Y:S02]  /*14c50*/  SEL R4, RZ, 0x1, P1 ;  /* 0x00000001ff047807 */ /* 0x000fe40000800000 */
[----:B------:R-:W-:Y:S02]  /*14c60*/  SEL R28, R28, RZ, P1 ;  /* 0x000000ff1c1c7207 */ /* 0x000fe40000800000 */
[----:B--2---:R-:W-:-:S05]  /*14c70*/  LOP3.LUT R7, R7, R4, RZ, 0x3c, !PT ;  /* 0x0000000407077212 */ /* 0x004fca00078e3cff */
[----:B------:R1:W-:Y:S01]  /*14c80*/  STL [R1+0x4], R7 ;  /* 0x0000040701007387 */ /* 0x0003e20000100800 */
[----:B------:R-:W-:Y:S05]  /*14c90*/  @P2 BRA `(.L_x_10580) ;  /* 0xfffffff400a42947 */ /* 0x000fea000383ffff */
.L_x_10542:
[----:B------:R-:W-:Y:S05]  /*14ca0*/  BSYNC B0 ;  /* 0x0000000000007941 */ /* 0x000fea0003800000 */
.L_x_10541:
[----:B------:R-:W2:Y:S01]  /*14cb0*/  LDL R4, [R1+0x24] ;  /* 0x0000240001047983 */ /* 0x000ea20000100800 */
[----:B------:R-:W-:Y:S05]  /*14cc0*/  @!P0 WARPSYNC.ALL ;  /* 0x0000000000008948 */ /* 0x000fea0003800000 */
[----:B------:R-:W-:Y:S06]  /*14cd0*/  @!P0 BAR.SYNC.DEFER_BLOCKING 0xc, 0x200 ;  /* 0x0308000000008b1d */ /* 0x000fec0000010000 */
[----:B------:R-:W-:Y:S01]  /*14ce0*/  BSSY B7, `(.L_x_10581) ;  /* 0x0000353000077945 */ /* 0x000fe20003800000 */
[----:B--2---:R-:W-:-:S13]  /*14cf0*/  ISETP.GT.AND P0, PT, R4, RZ, PT ;  /* 0x000000ff0400720c */ /* 0x004fda0003f04270 */
[----:B------:R-:W-:Y:S05]  /*14d00*/  @P0 BRA `(.L_x_10582) ;  /* 0x0000000000440947 */ /* 0x000fea0003800000 */
[----:B------:R-:W2:Y:S02]  /*14d10*/  S2R R4, SR_TID.X ;  /* 0x0000000000047919 */ /* 0x000ea40000002100 */
[----:B--2---:R-:W-:-:S04]  /*14d20*/  LOP3.LUT R4, R4, 0x7f, RZ, 0xc0, !PT ;  /* 0x0000007f04047812 */ /* 0x004fc800078ec0ff */
[----:B------:R-:W-:-:S13]  /*14d30*/  ISETP.NE.AND P0, PT, R4, RZ, PT ;  /* 0x000000ff0400720c */ /* 0x000fda0003f05270 */
[----:B------:R-:W-:Y:S05]  /*14d40*/  @P0 BRA `(.L_x_10583) ;  /* 0x0000003400300947 */ /* 0x000fea0003800000 */
[----:B0-----:R-:W0:Y:S01]  /*14d50*/  S2R R5, SR_LANEID ;  /* 0x0000000000057919 */ /* 0x001e220000000000 */
[----:B------:R-:W-:Y:S01]  /*14d60*/  VOTEU.ANY UR4, UPT, PT ;  /* 0x0000000000047886 */ /* 0x000fe200038e0100 */
[----:B------:R-:W2:Y:S01]  /*14d70*/  LDC.64 R2, c[0x0][0xc60] ;  /* 0x00031800ff027b82 */ /* 0x000ea20000000a00 */
[----:B------:R-:W0:Y:S02]  /*14d80*/  FLO.U32 R0, UR4 ;  /* 0x0000000400007d00 */ /* 0x000e2400080e0000 */
[----:B0-----:R-:W-:-:S06]  /*14d90*/  ISETP.EQ.U32.AND P0, PT, R0, R5, PT ;  /* 0x000000050000720c */ /* 0x001fcc0003f02070 */
[----:B------:R-:W2:Y:S07]  /*14da0*/  POPC R5, UR4 ;  /* 0x0000000400057d09 */ /* 0x000eae0008000000 */
[----:B--2---:R-:W2:Y:S01]  /*14db0*/  @P0 ATOMG.E.ADD.STRONG.GPU PT, R3, desc[UR42][R2.64], R5 ;  /* 0x00000005020309a8 */ /* 0x004ea200081ee1ea */
[----:B------:R-:W0:Y:S02]  /*14dc0*/  S2R R4, SR_LTMASK ;  /* 0x0000000000047919 */ /* 0x000e240000003900 */
[----:B0-----:R-:W-:-:S04]  /*14dd0*/  LOP3.LUT R4, R4, UR4, RZ, 0xc0, !PT ;  /* 0x0000000404047c12 */ /* 0x001fc8000f8ec0ff */
[----:B-1----:R-:W0:Y:S01]  /*14de0*/  POPC R7, R4 ;  /* 0x0000000400077309 */ /* 0x002e220000000000 */
[----:B--2---:R-:W0:Y:S02]  /*14df0*/  SHFL.IDX PT, R0, R3, R0, 0x1f ;  /* 0x00001f0003007589 */ /* 0x004e2400000e0000 */
[----:B0-----:R-:W-:Y:S01]  /*14e00*/  IADD3 R16, R0, UR37, R7 ;  /* 0x0000002500107c10 */ /* 0x001fe2000fffe007 */
[----:B------:R-:W-:Y:S06]  /*14e10*/  BRA `(.L_x_10583) ;  /* 0x0000003000fc7947 */ /* 0x000fec0003800000 */
.L_x_10582:
        /* <DEDUP_REMOVED lines=10> */
[----:B0-----:R-:W-:Y:S02]  /*14ec0*/  IMAD.U32 R5, RZ, RZ, UR7 ;  /* 0x00000007ff057e24 */ /* 0x001fe4000f8e00ff */
        /* <DEDUP_REMOVED lines=8> */
[----:B--2---:R-:W-:Y:S05]  /*14f50*/  CALL.ABS.NOINC R2 ;  /* 0x0000000002007343 */ /* 0x004fea0003c00000 */
.L_x_10585:
[----:B------:R-:W-:Y:S05]  /*14f60*/  BSYNC B6 ;  /* 0x0000000000067941 */ /* 0x000fea0003800000 */
.L_x_10584:
        /* <DEDUP_REMOVED lines=10> */
[----:B0-----:R-:W-:Y:S02]  /*15010*/  IMAD.U32 R5, RZ, RZ, UR7 ;  /* 0x00000007ff057e24 */ /* 0x001fe4000f8e00ff */
[----:B------:R-:W-:Y:S02]  /*15020*/  IMAD.U32 R6, RZ, RZ, UR8 ;  /* 0x00000008ff067e24 */ /* 0x000fe4000f8e00ff */
[----:B-1----:R-:W-:-:S02]  /*15030*/  IMAD.U32 R7, RZ, RZ, UR9 ;  /* 0x00000009ff077e24 */ /* 0x002fc4000f8e00ff */
[----:B------:R-:W-:Y:S02]  /*15040*/  IMAD.U32 R10, RZ, RZ, UR4 ;  /* 0x00000004ff0a7e24 */ /* 0x000fe4000f8e00ff */
[----:B------:R-:W-:Y:S02]  /*15050*/  IMAD.U32 R11, RZ, RZ, UR5 ;  /* 0x00000005ff0b7e24 */ /* 0x000fe4000f8e00ff */
[----:B------:R-:W-:Y:S02]  /*15060*/  IMAD.MOV.U32 R8, RZ, RZ, 0x70 ;  /* 0x00000070ff087424 */ /* 0x000fe400078e00ff */
[----:B------:R-:W-:Y:S02]  /*15070*/  IMAD.MOV.U32 R12, RZ, RZ, 0x1 ;  /* 0x00000001ff0c7424 */ /* 0x000fe400078e00ff */
[----:B--2---:R-:W-:-:S07]  /*15080*/  IMAD.MOV.U32 R13, RZ, RZ, RZ ;  /* 0x000000ffff0d7224 */ /* 0x004fce00078e00ff */
[----:B------:R-:W-:-:S07]  /*15090*/  LEPC R20, `(.L_x_10588) ;  /* 0x000000001014794e */ /* 0x000fce0000000000 */
[----:B---3--:R-:W-:Y:S05]  /*150a0*/  CALL.ABS.NOINC R2 ;  /* 0x0000000002007343 */ /* 0x008fea0003c00000 */
.L_x_10588:
        /* <DEDUP_REMOVED lines=15> */
.L_x_10587:
[----:B------:R-:W-:Y:S05]  /*151a0*/  BSYNC B6 ;  /* 0x0000000000067941 */ /* 0x000fea0003800000 */
.L_x_10586:
[----:B------:R2:W3:Y:S01]  /*151b0*/  LDL R20, [R1+0x10] ;  /* 0x0000100001147983 */ /* 0x0004e20000100800 */
[----:B------:R-:W-:Y:S01]  /*151c0*/  ULDC.64 UR4, c[0x0][0x9f8] ;  /* 0x00027e0000047ab9 */ /* 0x000fe20000000a00 */
[----:B-1----:R-:W1:Y:S01]  /*151d0*/  LDC R7, c[0x0][0x430] ;  /* 0x00010c00ff077b82 */ /* 0x002e620000000800 */
[----:B------:R-:W-:Y:S01]  /*151e0*/  ISETP.NE.U32.AND P0, PT, RZ, UR4, PT ;  /* 0x00000004ff007c0c */ /* 0x000fe2000bf05070 */
[----:B------:R-:W4:Y:S03]  /*151f0*/  LDL R27, [R1+0x44] ;  /* 0x00004400011b7983 */ /* 0x000f260000100800 */
[----:B------:R-:W-:Y:S01]  /*15200*/  ISETP.NE.AND.EX P0, PT, RZ, UR5, PT, P0 ;  /* 0x00000005ff007c0c */ /* 0x000fe2000bf05300 */
[----:B------:R-:W2:Y:S04]  /*15210*/  LDL R21, [R1+0x24] ;  /* 0x0000240001157983 */ /* 0x000ea80000100800 */
[----:B------:R-:W2:Y:S08]  /*15220*/  LDL R2, [R1+0x28] ;  /* 0x0000280001027983 */ /* 0x000eb00000100800 */
[----:B------:R-:W-:Y:S01]  /*15230*/  @P0 IADD3 R24, P1, R24, UR4, RZ ;  /* 0x0000000418180c10 */ /* 0x000fe2000ff3e0ff */
[----:B------:R-:W0:Y:S01]  /*15240*/  S2R R3, SR_TID.X ;  /* 0x0000000000037919 */ /* 0x000e220000002100 */
[----:B------:R-:W-:-:S02]  /*15250*/  ULDC UR4, c[0x0][0x2f4] ;  /* 0x0000bd0000047ab9 */ /* 0x000fc40000000800 */
[----:B------:R-:W-:Y:S01]  /*15260*/  @P0 IADD3.X R25, R25, UR5, RZ, P1, !PT ;  /* 0x0000000519190c10 */ /* 0x000fe20008ffe4ff */
[----:B------:R-:W4:Y:S04]  /*15270*/  S2R R0, SR_TID.X ;  /* 0x0000000000007919 */ /* 0x000f280000002100 */
[----:B---3--:R-:W3:Y:S01]  /*15280*/  @P0 LDG.E R20, desc[UR42][R24.64] ;  /* 0x0000002a18140981 */ /* 0x008ee2000c1e1900 */
[----:B-1----:R-:W-:Y:S01]  /*15290*/  ISETP.NE.AND P1, PT, R7, 0x1, PT ;  /* 0x000000010700780c */ /* 0x002fe20003f25270 */
[----:B0-----:R-:W-:Y:S01]  /*152a0*/  IMAD.SHL.U32 R3, R3, 0x20, RZ ;  /* 0x0000002003037824 */ /* 0x001fe200078e00ff */
[----:B----4-:R-:W-:Y:S02]  /*152b0*/  LEA.HI.SX32 R27, R27, 0xffffffff, 0x19 ;  /* 0xffffffff1b1b7811 */ /* 0x010fe400078fcaff */
[----:B------:R-:W-:-:S02]  /*152c0*/  LOP3.LUT R0, R0, 0x7f, RZ, 0xc0, !PT ;  /* 0x0000007f00007812 */ /* 0x000fc400078ec0ff */
[----:B------:R-:W-:Y:S01]  /*152d0*/  LOP3.LUT R3, R3, 0x60, RZ, 0xc0, !PT ;  /* 0x0000006003037812 */ /* 0x000fe200078ec0ff */
[----:B------:R-:W-:Y:S01]  /*152e0*/  IMAD.SHL.U32 R10, R27, 0x80, RZ ;  /* 0x000000801b0a7824 */ /* 0x000fe200078e00ff */
[----:B------:R-:W-:-:S04]  /*152f0*/  SHF.R.U32.HI R0, RZ, 0x2, R0 ;  /* 0x00000002ff007819 */ /* 0x000fc80000011600 */
[----:B------:R-:W-:Y:S01]  /*15300*/  LOP3.LUT R0, R10, R0, R3, 0xfe, !PT ;  /* 0x000000000a007212 */ /* 0x000fe200078efe03 */
[----:B------:R-:W0:Y:S08]  /*15310*/  @P1 LDC R4, c[0x0][0x434] ;  /* 0x00010d00ff041b82 */ /* 0x000e300000000800 */
[----:B------:R-:W1:Y:S01]  /*15320*/  @P1 LDC R5, c[0x0][0x438] ;  /* 0x00010e00ff051b82 */ /* 0x000e620000000800 */
[----:B------:R-:W4:Y:S01]  /*15330*/  S2R R11, SR_TID.X ;  /* 0x00000000000b7919 */ /* 0x000f220000002100 */
[----:B------:R-:W-:Y:S01]  /*15340*/  LOP3.LUT R23, R23, 0xfffffff7, RZ, 0xc0, !PT ;  /* 0xfffffff717177812 */ /* 0x000fe200078ec0ff */
[----:B----4-:R-:W-:-:S05]  /*15350*/  IMAD.SHL.U32 R11, R11, 0x8, RZ ;  /* 0x000000080b0b7824 */ /* 0x010fca00078e00ff */
[----:B------:R-:W-:-:S04]  /*15360*/  LOP3.LUT R11, R11, 0x18, RZ, 0xc0, !PT ;  /* 0x000000180b0b7812 */ /* 0x000fc800078ec0ff */
[----:B------:R-:W-:Y:S01]  /*15370*/  LOP3.LUT R12, R11, 0x20, RZ, 0xfc, !PT ;  /* 0x000000200b0c7812 */ /* 0x000fe200078efcff */
[----:B------:R-:W-:Y:S01]  /*15380*/  UMOV UR5, 0xffffffff ;  /* 0xffffffff00057882 */ /* 0x000fe20000000000 */
[----:B---3--:R-:W-:Y:S01]  /*15390*/  @P0 STL [R1+0x10], R20 ;  /* 0x0000101401000387 */ /* 0x008fe20000100800 */
[C---:B--2---:R-:W-:Y:S01]  /*153a0*/  ISETP.GE.AND P0, PT, R0.reuse, R21, PT ;  /* 0x000000150000720c */ /* 0x044fe20003f06270 */
        /* <DEDUP_REMOVED lines=12> */
[----:B------:R-:W0:Y:S01]  /*15470*/  @!P0 LDC.64 R2, c[0x0][0x418] ;  /* 0x00010600ff028b82 */ /* 0x000e220000000a00 */
[----:B------:R-:W-:Y:S01]  /*15480*/  IMAD.U32 R5, RZ, RZ, UR38 ;  /* 0x00000026ff057e24 */ /* 0x000fe2000f8e00ff */
[----:B------:R0:W-:Y:S01]  /*15490*/  STL [R1+0x2c], R8 ;  /* 0x00002c0801007387 */ /* 0x0001e20000100800 */
[----:B------:R-:W-:-:S03]  /*154a0*/  @!P0 IMAD.IADD R0, R7, 0x1, R0 ;  /* 0x0000000107008824 */ /* 0x000fc600078e0200 */
[----:B------:R-:W-:Y:S02]  /*154b0*/  ISETP.NE.AND P2, PT, R5, 0x3, PT ;  /* 0x000000030500780c */ /* 0x000fe40003f45270 */
[----:B0-----:R-:W-:Y:S01]  /*154c0*/  @!P0 LEA R8, P1, R6, R2, 0x2 ;  /* 0x0000000206088211 */ /* 0x001fe200078210ff */
[----:B------:R-:W-:-:S03]  /*154d0*/  IMAD.MOV.U32 R2, RZ, RZ, RZ ;  /* 0x000000ffff027224 */ /* 0x000fc600078e00ff */
[----:B------:R-:W-:-:S05]  /*154e0*/  @!P0 LEA.HI.X R9, R6, R3, R0, 0x2, P1 ;  /* 0x0000000306098211 */ /* 0x000fca00008f1400 */
[----:B------:R0:W5:Y:S01]  /*154f0*/  @!P0 LDG.E R2, desc[UR42][R8.64] ;  /* 0x0000002a08028981 */ /* 0x000162000c1e1900 */
[----:B------:R-:W-:Y:S02]  /*15500*/  ISETP.GE.AND P0, PT, R11, UR4, PT ;  /* 0x000000040b007c0c */ /* 0x000fe4000bf06270 */
[----:B------:R-:W-:-:S04]  /*15510*/  @P2 LOP3.LUT R23, R23, 0x8, RZ, 0xfc, !PT ;  /* 0x0000000817172812 */ /* 0x000fc800078efcff */
        /* <DEDUP_REMOVED lines=9> */
[----:B0-----:R-:W-:Y:S06]  /*155b0*/  BRA.DIV UR5, `(.L_x_10589) ;  /* 0x0000004a05847947 */ /* 0x001fec000b800000 */
.L_x_10702:
[----:B------:R-:W-:-:S05]  /*155c0*/  SHF.R.S32.HI R9, RZ, 0x1f, R18 ;  /* 0x0000001fff097819 */ /* 0x000fca0000011412 */
[----:B------:R0:W-:Y:S01]  /*155d0*/  STL [R1+0xc], R9 ;  /* 0x00000c0901007387 */ /* 0x0001e20000100800 */
[----:B------:R-:W-:Y:S05]  /*155e0*/  @!P2 BRA `(.L_x_10590) ;  /* 0x000000000004a947 */ /* 0x000fea0003800000 */
[----:B------:R-:W-:Y:S01]  /*155f0*/  BPT.TRAP 0x1 ;  /* 0x000000040000795c */ /* 0x000fe20000300000 */
.L_x_10590:
[----:B------:R-:W2:Y:S01]  /*15600*/  LDL R5, [R1] ;  /* 0x0000000001057983 */ /* 0x000ea20000100800 */
        /* <DEDUP_REMOVED lines=22> */
[----:B--2---:R-:W-:-:S04]  /*15770*/  SHF.L.U32 R5, R5, 0x1f, RZ ;  /* 0x0000001f05057819 */ /* 0x004fc800000006ff */
[----:B------:R-:W1:Y:S02]  /*15780*/  SYNCS.PHASECHK.TRANS64.TRYWAIT P0, [R0+URZ+0x2d840], R5 ;  /* 0x02d84005000075a7 */ /* 0x000e64000800017f */
[----:B-1----:R-:W-:Y:S05]  /*15790*/  @!P0 BRA `(.L_x_10592) ;  /* 0x0000004800408947 */ /* 0x002fea0003800000 */
.L_x_10703:
[----:B------:R-:W-:Y:S05]  /*157a0*/  BSYNC B0 ;  /* 0x0000000000007941 */ /* 0x000fea0003800000 */
.L_x_10591:
[----:B------:R-:W2:Y:S01]  /*157b0*/  LDL R7, [R1+0xc] ;  /* 0x00000c0001077983 */ /* 0x000ea20000100800 */
[----:B------:R-:W-:-:S03]  /*157c0*/  ULDC.64 UR4, c[0x0][0x300] ;  /* 0x0000c00000047ab9 */ /* 0x000fc60000000a00 */
[----:B0-----:R-:W3:Y:S04]  /*157d0*/  LDL R9, [R1+0x14] ;  /* 0x0000140001097983 */ /* 0x001ee80000100800 */
[----:B------:R-:W4:Y:S01]  /*157e0*/  LDL R12, [R1+0x24] ;  /* 0x00002400010c7983 */ /* 0x000f220000100800 */
[----:B------:R-:W0:Y:S01]  /*157f0*/  S2R R6, SR_TID.X ;  /* 0x0000000000067919 */ /* 0x000e220000002100 */
[----:B------:R-:W-:-:S04]  /*15800*/  IMAD R3, R3, UR4, RZ ;  /* 0x0000000403037c24 */ /* 0x000fc8000f8e02ff */
[C---:B------:R-:W-:Y:S02]  /*15810*/  IMAD R3, R4.reuse, UR5, R3 ;  /* 0x0000000504037c24 */ /* 0x040fe4000f8e0203 */
[----:B-1----:R-:W-:Y:S01]  /*15820*/  IMAD.WIDE.U32 R4, R4, UR4, RZ ;  /* 0x0000000404047c25 */ /* 0x002fe2000f8e00ff */
[----:B------:R-:W-:-:S03]  /*15830*/  ULDC.64 UR4, c[0x0][0x310] ;  /* 0x0000c40000047ab9 */ /* 0x000fc60000000a00 */
[----:B------:R-:W-:Y:S02]  /*15840*/  IMAD.IADD R5, R5, 0x1, R3 ;  /* 0x0000000105057824 */ /* 0x000fe400078e0203 */
[----:B------:R-:W-:Y:S01]  /*15850*/  IMAD R8, R8, UR4, RZ ;  /* 0x0000000408087c24 */ /* 0x000fe2000f8e02ff */
[----:B0-----:R-:W-:-:S04]  /*15860*/  LOP3.LUT R6, R6, 0x7f, RZ, 0xc0, !PT ;  /* 0x0000007f06067812 */ /* 0x001fc800078ec0ff */
[----:B------:R-:W-:Y:S02]  /*15870*/  SHF.R.U32.HI R11, RZ, 0x2, R6 ;  /* 0x00000002ff0b7819 */ /* 0x000fe40000011606 */
[----:B------:R-:W0:Y:S01]  /*15880*/  S2R R6, SR_TID.X ;  /* 0x0000000000067919 */ /* 0x000e220000002100 */
[----:B------:R-:W-:-:S04]  /*15890*/  IMAD.WIDE.U32 R4, R2, UR4, R4 ;  /* 0x0000000402047c25 */ /* 0x000fc8000f8e0004 */
[----:B------:R-:W-:Y:S01]  /*158a0*/  IMAD R2, R2, UR5, R8 ;  /* 0x0000000502027c24 */ /* 0x000fe2000f8e0208 */
[----:B------:R-:W-:-:S03]  /*158b0*/  ULDC.64 UR4, c[0x0][0x308] ;  /* 0x0000c20000047ab9 */ /* 0x000fc60000000a00 */
[----:B------:R-:W-:Y:S02]  /*158c0*/  IMAD.IADD R3, R5, 0x1, R2 ;  /* 0x0000000105037824 */ /* 0x000fe400078e0202 */
[----:B------:R-:W-:Y:S01]  /*158d0*/  IMAD.MOV.U32 R2, RZ, RZ, R4 ;  /* 0x000000ffff027224 */ /* 0x000fe200078e0004 */
[C---:B------:R-:W-:Y:S02]  /*158e0*/  LOP3.LUT P4, RZ, R23.reuse, 0x4, RZ, 0xc0, !PT ;  /* 0x0000000417ff7812 */ /* 0x040fe4000788c0ff */
[C---:B------:R-:W-:Y:S02]  /*158f0*/  LOP3.LUT P3, RZ, R23.reuse, 0x2, RZ, 0xc0, !PT ;  /* 0x0000000217ff7812 */ /* 0x040fe4000786c0ff */
[----:B------:R-:W-:Y:S01]  /*15900*/  LOP3.LUT P2, RZ, R23, 0x1, RZ, 0xc0, !PT ;  /* 0x0000000117ff7812 */ /* 0x000fe2000784c0ff */
[----:B--2---:R-:W-:-:S04]  /*15910*/  IMAD R4, R7, UR4, RZ ;  /* 0x0000000407047c24 */ /* 0x004fc8000f8e02ff */
[C---:B------:R-:W-:Y:S02]  /*15920*/  IMAD R7, R18.reuse, UR5, R4 ;  /* 0x0000000512077c24 */ /* 0x040fe4000f8e0204 */
[----:B------:R-:W-:Y:S01]  /*15930*/  IMAD.WIDE.U32 R4, R18, UR4, R2 ;  /* 0x0000000412047c25 */ /* 0x000fe2000f8e0002 */
[----:B------:R-:W-:-:S03]  /*15940*/  ULDC.64 UR4, c[0x0][0x2e8] ;  /* 0x0000ba0000047ab9 */ /* 0x000fc60000000a00 */
[----:B------:R-:W-:Y:S01]  /*15950*/  IMAD.IADD R7, R5, 0x1, R7 ;  /* 0x0000000105077824 */ /* 0x000fe200078e0207 */
[----:B------:R-:W-:Y:S01]  /*15960*/  LEA R2, P0, R4, UR4, 0x1 ;  /* 0x0000000404027c11 */ /* 0x000fe2000f8008ff */
[----:B---3--:R-:W-:Y:S01]  /*15970*/  IMAD R8, R26, 0x3000, R9 ;  /* 0x000030001a087824 */ /* 0x008fe200078e0209 */
[----:B------:R-:W-:Y:S01]  /*15980*/  UMOV UR4, 0xffffffff ;  /* 0xffffffff00047882 */ /* 0x000fe20000000000 */
[----:B0-----:R-:W-:Y:S01]  /*15990*/  IMAD.SHL.U32 R9, R6, 0x8, RZ ;  /* 0x0000000806097824 */ /* 0x001fe200078e00ff */
[----:B----4-:R-:W-:Y:S02]  /*159a0*/  IADD3 R3, -R11, R12, -R10 ;  /* 0x0000000c0b037210 */ /* 0x010fe40007ffe90a */
[----:B------:R-:W-:Y:S02]  /*159b0*/  LEA.HI.X R7, R4, UR5, R7, 0x1, P0 ;  /* 0x0000000504077c11 */ /* 0x000fe400080f0c07 */
[----:B------:R-:W-:Y:S02]  /*159c0*/  ISETP.GE.AND P0, PT, R3, 0x1, PT ;  /* 0x000000010300780c */ /* 0x000fe40003f06270 */
[----:B------:R-:W-:Y:S01]  /*159d0*/  LOP3.LUT R9, R9, 0x18, RZ, 0xc0, !PT ;  /* 0x0000001809097812 */ /* 0x000fe200078ec0ff */
[----:B------:R-:W-:Y:S10]  /*159e0*/  BRA.DIV UR4, `(.L_x_10593) ;  /* 0x0000004604c07947 */ /* 0x000ff4000b800000 */
[----:B------:R-:W0:Y:S04]  /*159f0*/  SHFL.IDX PT, R4, R2, RZ, 0x1c1f ;  /* 0x001c1fff02047589 */ /* 0x000e2800000e0000 */
[----:B------:R-:W1:Y:S01]  /*15a00*/  SHFL.IDX PT, R6, R7, RZ, 0x1c1f ;  /* 0x001c1fff07067589 */ /* 0x000e6200000e0000 */
[----:B0-----:R-:W-:-:S05]  /*15a10*/  @P0 LEA R5, P1, R9, R4, 0x1 ;  /* 0x0000000409050211 */ /* 0x001fca00078208ff */
[----:B-1----:R-:W-:Y:S01]  /*15a20*/  @P0 IMAD.X R4, RZ, RZ, R6, P1 ;  /* 0x000000ffff040224 */ /* 0x002fe200008e0606 */
[----:B------:R-:W-:Y:S01]  /*15a30*/  ISETP.GE.AND P1, PT, R3, 0x21, PT ;  /* 0x000000210300780c */ /* 0x000fe20003f26270 */
[----:B------:R-:W-:-:S03]  /*15a40*/  @P0 IMAD R6, R8, 0x2, R22 ;  /* 0x0000000208060824 */ /* 0x000fc600078e0216 */
[----:B------:R-:W-:-:S04]  /*15a50*/  @P0 LOP3.LUT R5, R5, R4, RZ, 0x3c, !PT ;  /* 0x0000000405050212 */ /* 0x000fc800078e3cff */
[----:B------:R-:W-:-:S04]  /*15a60*/  @P0 LOP3.LUT R4, R5, R4, RZ, 0x3c, !PT ;  /* 0x0000000405040212 */ /* 0x000fc800078e3cff */
[----:B------:R-:W-:-:S05]  /*15a70*/  @P0 LOP3.LUT R5, R5, R4, RZ, 0x3c, !PT ;  /* 0x0000000405050212 */ /* 0x000fca00078e3cff */
[----:B------:R-:W-:Y:S01]  /*15a80*/  @!PT LDS RZ, [RZ] ;  /* 0x00000000fffff984 */ /* 0x000fe20000000800 */
[----:B------:R-:W-:Y:S04]  /*15a90*/  @P0 LDGSTS.E.BYPASS.LTC128B.128 [R6+0x15400], desc[UR42][R4.64], !P4 ;  /* 0x1540000004060fae */ /* 0x000fe8000e101d6a */
[----:B------:R-:W-:Y:S04]  /*15aa0*/  @P0 LDGSTS.E.BYPASS.LTC128B.128 [R6+0x17400], desc[UR42][R4.64+0x40], !P3 ;  /* 0x1740004004060fae */ /* 0x000fe8000d901d6a */
[----:B------:R0:W-:Y:S04]  /*15ab0*/  @P0 LDGSTS.E.BYPASS.LTC128B.128 [R6+0x19400], desc[UR42][R4.64+0x80], !P2 ;  /* 0x1940008004060fae */ /* 0x0001e8000d101d6a */
[----:B0-----:R-:W0:Y:S04]  /*15ac0*/  SHFL.IDX PT, R4, R2, 0x1, 0x1c1f ;  /* 0x003c1f0002047f89 */ /* 0x001e2800000e0000 */
[----:B------:R-:W1:Y:S01]  /*15ad0*/  SHFL.IDX PT, R6, R7, 0x1, 0x1c1f ;  /* 0x003c1f0007067f89 */ /* 0x000e6200000e0000 */
[----:B0-----:R-:W-:-:S05]  /*15ae0*/  @P1 LEA R5, P0, R9, R4, 0x1 ;  /* 0x0000000409051211 */ /* 0x001fca00078008ff */
[----:B-1----:R-:W-:Y:S02]  /*15af0*/  @P1 IMAD.X R4, RZ, RZ, R6, P0 ;  /* 0x000000ffff041224 */ /* 0x002fe400000e0606 */
[----:B------:R-:W-:-:S03]  /*15b00*/  @P1 IMAD R6, R8, 0x2, R22 ;  /* 0x0000000208061824 */ /* 0x000fc600078e0216 */
[----:B------:R-:W-:-:S04]  /*15b10*/  @P1 LOP3.LUT R5, R5, R4, RZ, 0x3c, !PT ;  /* 0x0000000405051212 */ /* 0x000fc800078e3cff */
[----:B------:R-:W-:-:S04]  /*15b20*/  @P1 LOP3.LUT R4, R5, R4, RZ, 0x3c, !PT ;  /* 0x0000000405041212 */ /* 0x000fc800078e3cff */
[----:B------:R-:W-:-:S05]  /*15b30*/  @P1 LOP3.LUT R5, R5, R4, RZ, 0x3c, !PT ;  /* 0x0000000405051212 */ /* 0x000fca00078e3cff */
[----:B------:R-:W-:Y:S04]  /*15b40*/  @P1 LDGSTS.E.BYPASS.LTC128B.128 [R6+0x15c00], desc[UR42][R4.64], !P4 ;  /* 0x15c0000004061fae */ /* 0x000fe8000e101d6a */
[----:B------:R-:W-:Y:S04]  /*15b50*/  @P1 LDGSTS.E.BYPASS.LTC128B.128 [R6+0x17c00], desc[UR42][R4.64+0x40], !P3 ;  /* 0x17c0004004061fae */ /* 0x000fe8000d901d6a */
[----:B------:R0:W-:Y:S01]  /*15b60*/  @P1 LDGSTS.E.BYPASS.LTC128B.128 [R6+0x19c00], desc[UR42][R4.64+0x80], !P2 ;  /* 0x19c0008004061fae */ /* 0x0001e2000d101d6a */
[----:B------:R-:W-:-:S03]  /*15b70*/  ISETP.GE.AND P1, PT, R3, 0x41, PT ;  /* 0x000000410300780c */ /* 0x000fc60003f26270 */
[----:B0-----:R-:W0:Y:S04]  /*15b80*/  SHFL.IDX PT, R4, R2, 0x2, 0x1c1f ;  /* 0x005c1f0002047f89 */ /* 0x001e2800000e0000 */
[----:B------:R-:W1:Y:S04]  /*15b90*/  SHFL.IDX PT, R6, R7, 0x2, 0x1c1f ;  /* 0x005c1f0007067f89 */ /* 0x000e6800000e0000 */
[----:B------:R-:W2:Y:S04]  /*15ba0*/  SHFL.IDX PT, R7, R7, 0x3, 0x1c1f ;  /* 0x007c1f0007077f89 */ /* 0x000ea800000e0000 */
[----:B------:R-:W3:Y:S01]  /*15bb0*/  SHFL.IDX PT, R2, R2, 0x3, 0x1c1f ;  /* 0x007c1f0002027f89 */ /* 0x000ee200000e0000 */
[----:B0-----:R-:W-:-:S05]  /*15bc0*/  @P1 LEA R5, P0, R9, R4, 0x1 ;  /* 0x0000000409051211 */ /* 0x001fca00078008ff */
[----:B-1----:R-:W-:Y:S02]  /*15bd0*/  @P1 IMAD.X R4, RZ, RZ, R6, P0 ;  /* 0x000000ffff041224 */ /* 0x002fe400000e0606 */
[----:B------:R-:W-:-:S03]  /*15be0*/  @P1 IMAD R6, R8, 0x2, R22 ;  /* 0x0000000208061824 */ /* 0x000fc600078e0216 */
[----:B------:R-:W-:-:S04]  /*15bf0*/  @P1 LOP3.LUT R5, R5, R4, RZ, 0x3c, !PT ;  /* 0x0000000405051212 */ /* 0x000fc800078e3cff */
[----:B------:R-:W-:-:S04]  /*15c00*/  @P1 LOP3.LUT R4, R5, R4, RZ, 0x3c, !PT ;  /* 0x0000000405041212 */ /* 0x000fc800078e3cff */
[----:B------:R-:W-:-:S05]  /*15c10*/  @P1 LOP3.LUT R5, R5, R4, RZ, 0x3c, !PT ;  /* 0x0000000405051212 */ /* 0x000fca00078e3cff */
[----:B------:R0:W-:Y:S04]  /*15c20*/  @P1 LDGSTS.E.BYPASS.LTC128B.128 [R6+0x16400], desc[UR42][R4.64], !P4 ;  /* 0x1640000004061fae */ /* 0x0001e8000e101d6a */
[----:B------:R0:W-:Y:S04]  /*15c30*/  @P1 LDGSTS.E.BYPASS.LTC128B.128 [R6+0x18400], desc[UR42][R4.64+0x40], !P3 ;  /* 0x1840004004061fae */ /* 0x0001e8000d901d6a */
[----:B--23--:R0:W-:Y:S02]  /*15c40*/  @P1 LDGSTS.E.BYPASS.LTC128B.128 [R6+0x1a400], desc[UR42][R4.64+0x80], !P2 ;  /* 0x1a40008004061fae */ /* 0x00c1e4000d101d6a */
.L_x_10713:
[----:B------:R-:W-:-:S13]  /*15c50*/  ISETP.GE.AND P0, PT, R3, 0x61, PT ;  /* 0x000000610300780c */ /* 0x000fda0003f06270 */
[----:B------:R-:W-:Y:S01]  /*15c60*/  @P0 LEA R2, P1, R9, R2, 0x1 ;  /* 0x0000000209020211 */ /* 0x000fe200078208ff */
        /* <DEDUP_REMOVED lines=10> */
.L_x_10594:
[----:B------:R-:W-:Y:S02]  /*15d10*/  PLOP3.LUT P1, PT, P1, P0, PT, 0xa2, 0x0 ;  /* 0x000000000000781c */ /* 0x000fe40000f21472 */
[----:B------:R-:W-:-:S08]  /*15d20*/  @P0 R2UR P1, UR4, R0 ;  /* 0x00000000000402ca */ /* 0x000fd00000020000 */
[----:B------:R-:W-:-:S05]  /*15d30*/  @P0 PLOP3.LUT P0, PT, P1, PT, PT, 0x80, 0x0 ;  /* 0x000000000000081c */ /* 0x000fca0000f0f070 */
[----:B------:R-:W-:Y:S01]  /*15d40*/  @!P1 SYNCS.ARRIVE.TRANS64.RED.A0T1 RZ, [UR4+0x2d830], RZ ;  /* 0x02d830ffffff99a7 */ /* 0x000fe20008200404 */
[----:B------:R-:W-:Y:S07]  /*15d50*/  @!P1 ARRIVES.LDGSTSBAR.64.TRANSCNT [UR4+0x2d830] ;  /* 0x02d83000ff0099b0 */ /* 0x000fee0008000a84 */
[----:B------:R-:W-:Y:S05]  /*15d60*/  @P0 BRA.U.ANY `(.L_x_10594) ;  /* 0xfffffffd00e80947 */ /* 0x000fea000393ffff */
[----:B------:R-:W-:Y:S01]  /*15d70*/  NOP ;  /* 0x0000000000007918 */ /* 0x000fe20000000000 */
[----:B--2---:R-:W-:-:S05]  /*15d80*/  IMAD.U32 R2, RZ, RZ, UR38 ;  /* 0x00000026ff027e24 */ /* 0x004fca000f8e00ff */
[----:B------:R-:W-:-:S13]  /*15d90*/  ISETP.NE.AND P2, PT, R2, 0x3, PT ;  /* 0x000000030200780c */ /* 0x000fda0003f45270 */
[----:B------:R-:W-:Y:S05]  /*15da0*/  @!P2 BRA `(.L_x_10595) ;  /* 0x000000000004a947 */ /* 0x000fea0003800000 */
[----:B------:R-:W-:Y:S01]  /*15db0*/  BPT.TRAP 0x1 ;  /* 0x000000040000795c */ /* 0x000fe20000300000 */
.L_x_10595:
[----:B01----:R0:W5:Y:S01]  /*15dc0*/  LDL.LU R4, [R1+0x8] ;  /* 0x0000080001047983 */ /* 0x0031620000300800 */
[----:B------:R0:W-:Y:S03]  /*15dd0*/  SYNCS.ARRIVE.TRANS64.A1T0 RZ, [R0+URZ+0x2d830], RZ ;  /* 0x02d830ff00ff79a7 */ /* 0x0001e6000810003f */
[----:B------:R0:W5:Y:S02]  /*15de0*/  LDL.LU R3, [R1+0x34] ;  /* 0x0000340001037983 */ /* 0x0001640000300800 */
[----:B------:R-:W-:Y:S05]  /*15df0*/  WARPSYNC.ALL ;  /* 0x0000000000007948 */ /* 0x000fea0003800000 */
[----:B------:R-:W-:Y:S01]  /*15e00*/  ULDC.64 UR4, c[0x0][0x298] ;  /* 0x0000a60000047ab9 */ /* 0x000fe20000000a00 */
[----:B------:R-:W-:Y:S01]  /*15e10*/  ULDC.64 UR6, c[0x0][0xa00] ;  /* 0x0002800000067ab9 */ /* 0x000fe20000000a00 */
[----:B0-----:R-:W-:Y:S01]  /*15e20*/  VIADD R0, R22, 0xc400 ;  /* 0x0000c40016007836 */ /* 0x001fe20000000000 */
[----:B------:R-:W-:Y:S01]  /*15e30*/  BAR.SYNC.DEFER_BLOCKING 0x8, 0x200 ;  /* 0x0208000000007b1d */ /* 0x000fe20000010000 */
[----:B------:R-:W-:-:S03]  /*15e40*/  ISETP.NE.U32.AND P0, PT, RZ, UR6, PT ;  /* 0x00000006ff007c0c */ /* 0x000fc6000bf05070 */
[----:B------:R-:W-:Y:S02]  /*15e50*/  LOP3.LUT P1, RZ, R0, 0x1bf, RZ, 0xc0, !PT ;  /* 0x000001bf00ff7812 */ /* 0x000fe4000782c0ff */
[----:B------:R-:W-:Y:S01]  /*15e60*/  ISETP.NE.AND.EX P0, PT, RZ, UR7, PT, P0 ;  /* 0x00000007ff007c0c */ /* 0x000fe2000bf05300 */
[----:B------:R-:W-:Y:S03]  /*15e70*/  BSSY B6, `(.L_x_10596) ;  /* 0x000001c000067945 */ /* 0x000fe60003800000 */
[----:B------:R-:W-:Y:S02]  /*15e80*/  SEL R29, R29, RZ, !P0 ;  /* 0x000000ff1d1d7207 */ /* 0x000fe40004000000 */
[----:B-----5:R-:W-:-:S05]  /*15e90*/  SHF.R.S32.HI R2, RZ, 0x1f, R4 ;  /* 0x0000001fff027819 */ /* 0x020fca0000011404 */
[----:B------:R-:W-:-:S04]  /*15ea0*/  IMAD R2, R2, UR4, RZ ;  /* 0x0000000402027c24 */ /* 0x000fc8000f8e02ff */
[C---:B------:R-:W-:Y:S01]  /*15eb0*/  IMAD R0, R4.reuse, UR5, R2 ;  /* 0x0000000504007c24 */ /* 0x040fe2000f8e0202 */
[----:B------:R-:W-:Y:S01]  /*15ec0*/  SEL R2, R3, RZ, !P0 ;  /* 0x000000ff03027207 */ /* 0x000fe20004000000 */
        /* <DEDUP_REMOVED lines=22> */
.L_x_10597:
[----:B------:R-:W-:Y:S05]  /*16030*/  BSYNC B6 ;  /* 0x0000000000067941 */ /* 0x000fea0003800000 */
.L_x_10596:
[----:B0-----:R-:W2:Y:S01]  /*16040*/  LDL.LU R0, [R1+0x34] ;  /* 0x0000340001007983 */ /* 0x001ea20000300800 */
[----:B------:R-:W-:Y:S01]  /*16050*/  ULDC.64 UR4, c[0x0][0x2d8] ;  /* 0x0000b60000047ab9 */ /* 0x000fe20000000a00 */
[----:B------:R-:W0:Y:S01]  /*16060*/  LDC R9, c[0x0][0x448] ;  /* 0x00011200ff097b82 */ /* 0x000e220000000800 */
[----:B------:R-:W-:Y:S01]  /*16070*/  ULDC.64 UR6, c[0x0][0x2c8] ;  /* 0x0000b20000067ab9 */ /* 0x000fe20000000a00 */
[----:B------:R-:W3:Y:S01]  /*16080*/  LDL.LU R21, [R1+0x8] ;  /* 0x0000080001157983 */ /* 0x000ee20000300800 */
[----:B------:R-:W-:-:S03]  /*16090*/  ULDC.64 UR8, c[0x0][0x280] ;  /* 0x0000a00000087ab9 */ /* 0x000fc60000000a00 */
[----:B------:R-:W3:Y:S04]  /*160a0*/  LDL.LU.64 R2, [R1+0x38] ;  /* 0x0000380001027983 */ /* 0x000ee80000300a00 */
[----:B------:R-:W4:Y:S01]  /*160b0*/  LDL R20, [R1+0xc] ;  /* 0x00000c0001147983 */ /* 0x000f220000100800 */
[----:B0-----:R-:W-:-:S13]  /*160c0*/  ISETP.NE.AND P0, PT, R9, 0x1, PT ;  /* 0x000000010900780c */ /* 0x001fda0003f05270 */
[----:B------:R-:W0:Y:S08]  /*160d0*/  @P0 LDC R5, c[0x0][0x44c] ;  /* 0x00011300ff050b82 */ /* 0x000e300000000800 */
[----:B------:R-:W1:Y:S08]  /*160e0*/  @P0 LDC R6, c[0x0][0x450] ;  /* 0x00011400ff060b82 */ /* 0x000e700000000800 */
[----:B------:R-:W1:Y:S01]  /*160f0*/  @P0 LDC R8, c[0x0][0x450] ;  /* 0x00011400ff080b82 */ /* 0x000e620000000800 */
[----:B--2---:R-:W-:-:S02]  /*16100*/  IMAD.MOV.U32 R4, RZ, RZ, R0 ;  /* 0x000000ffff047224 */ /* 0x004fc400078e0000 */
[----:B---3--:R-:W-:Y:S02]  /*16110*/  IMAD.MOV.U32 R3, RZ, RZ, R21 ;  /* 0x000000ffff037224 */ /* 0x008fe400078e0015 */
[----:B------:R-:W2:Y:S01]  /*16120*/  S2R R21, SR_TID.X ;  /* 0x0000000000157919 */ /* 0x000ea20000002100 */
[----:B----4-:R-:W-:Y:S02]  /*16130*/  IMAD R0, R20, UR4, RZ ;  /* 0x0000000414007c24 */ /* 0x010fe4000f8e02ff */
[----:B------:R-:W3:Y:S01]  /*16140*/  S2R R20, SR_TID.X ;  /* 0x0000000000147919 */ /* 0x000ee20000002100 */
        /* <DEDUP_REMOVED lines=9> */
[----:B--2---:R-:W-:Y:S01]  /*161e0*/  IMAD.SHL.U32 R21, R21, 0x20, RZ ;  /* 0x0000002015157824 */ /* 0x004fe200078e00ff */
[----:B---3--:R-:W-:-:S04]  /*161f0*/  LOP3.LUT R20, R20, 0x7f, RZ, 0xc0, !PT ;  /* 0x0000007f14147812 */ /* 0x008fc800078ec0ff */
[----:B------:R-:W-:Y:S02]  /*16200*/  LOP3.LUT R21, R21, 0x60, RZ, 0xc0, !PT ;  /* 0x0000006015157812 */ /* 0x000fe400078ec0ff */
[----:B------:R-:W-:-:S04]  /*16210*/  SHF.R.U32.HI R20, RZ, 0x2, R20 ;  /* 0x00000002ff147819 */ /* 0x000fc80000011614 */
[----:B------:R-:W-:Y:S02]  /*16220*/  LOP3.LUT R20, R20, R21, RZ, 0xfc, !PT ;  /* 0x0000001514147212 */ /* 0x000fe400078efcff */
[----:B------:R2:W5:Y:S03]  /*16230*/  LDL R21, [R1+0x40] ;  /* 0x0000400001157983 */ /* 0x0005660000100800 */
[----:B------:R-:W-:-:S04]  /*16240*/  IMAD R0, R17, 0xc0, R20 ;  /* 0x000000c011007824 */ /* 0x000fc800078e0214 */
[----:B0-----:R-:W-:-:S04]  /*16250*/  @P0 IMAD.HI.U32 R5, R0, R5, RZ ;  /* 0x0000000500050227 */ /* 0x001fc800078e00ff */
[----:B------:R-:W-:Y:S01]  /*16260*/  IMAD.MOV.U32 R4, RZ, RZ, R0 ;  /* 0x000000ffff047224 */ /* 0x000fe200078e0000 */
[----:B-1----:R-:W-:-:S04]  /*16270*/  @P0 SHF.R.U32.HI R4, RZ, R6, R5 ;  /* 0x00000006ff040219 */ /* 0x002fc80000011605 */
[--C-:B------:R-:W-:Y:S01]  /*16280*/  SHF.R.S32.HI R5, RZ, 0x1f, R4.reuse ;  /* 0x0000001fff057819 */ /* 0x100fe20000011404 */
[----:B------:R-:W-:-:S04]  /*16290*/  IMAD.MOV R7, RZ, RZ, -R4 ;  /* 0x000000ffff077224 */ /* 0x000fc800078e0a04 */
[----:B------:R-:W-:-:S04]  /*162a0*/  IMAD R5, R5, UR4, RZ ;  /* 0x0000000405057c24 */ /* 0x000fc8000f8e02ff */
[C---:B------:R-:W-:Y:S02]  /*162b0*/  IMAD R6, R4.reuse, UR5, R5 ;  /* 0x0000000504067c24 */ /* 0x040fe4000f8e0205 */
[----:B------:R-:W-:-:S04]  /*162c0*/  IMAD.WIDE.U32 R4, R4, UR4, R2 ;  /* 0x0000000404047c25 */ /* 0x000fc8000f8e0002 */
[----:B------:R-:W-:Y:S02]  /*162d0*/  IMAD.IADD R5, R5, 0x1, R6 ;  /* 0x0000000105057824 */ /* 0x000fe400078e0206 */
[----:B------:R-:W-:-:S05]  /*162e0*/  IMAD R6, R9, R7, R0 ;  /* 0x0000000709067224 */ /* 0x000fca00078e0200 */
[----:B------:R-:W-:Y:S01]  /*162f0*/  SHF.R.S32.HI R7, RZ, 0x1f, R6 ;  /* 0x0000001fff077819 */ /* 0x000fe20000011406 */
[----:B------:R-:W-:-:S04]  /*16300*/  IMAD.WIDE.U32 R4, R6, UR6, R4 ;  /* 0x0000000606047c25 */ /* 0x000fc8000f8e0004 */
[----:B------:R-:W-:-:S04]  /*16310*/  IMAD R7, R7, UR6, RZ ;  /* 0x0000000607077c24 */ /* 0x000fc8000f8e02ff */
[----:B------:R-:W-:Y:S02]  /*16320*/  IMAD R6, R6, UR7, R7 ;  /* 0x0000000706067c24 */ /* 0x000fe4000f8e0207 */
[----:B------:R-:W0:Y:S01]  /*16330*/  @P0 LDC R7, c[0x0][0x44c] ;  /* 0x00011300ff070b82 */ /* 0x000e220000000800 */
[----:B------:R-:W-:Y:S01]  /*16340*/  VIADD R0, R0, 0x80 ;  /* 0x0000008000007836 */ /* 0x000fe20000000000 */
[----:B------:R-:W1:Y:S01]  /*16350*/  S2R R13, SR_TID.X ;  /* 0x00000000000d7919 */ /* 0x000e620000002100 */
[----:B------:R-:W-:Y:S01]  /*16360*/  IMAD.IADD R6, R5, 0x1, R6 ;  /* 0x0000000105067824 */ /* 0x000fe200078e0206 */
[----:B------:R-:W-:-:S04]  /*16370*/  LEA R5, P1, R4, UR8, 0x1 ;  /* 0x0000000804057c11 */ /* 0x000fc8000f8208ff */
[----:B------:R-:W-:Y:S01]  /*16380*/  LEA.HI.X R4, R4, UR9, R6, 0x1, P1 ;  /* 0x0000000904047c11 */ /* 0x000fe200088f0c06 */
[----:B------:R-:W-:Y:S02]  /*16390*/  IMAD.MOV.U32 R6, RZ, RZ, R0 ;  /* 0x000000ffff067224 */ /* 0x000fe400078e0000 */
[----:B0-----:R-:W-:-:S05]  /*163a0*/  @P0 IMAD.HI.U32 R7, R0, R7, RZ ;  /* 0x0000000700070227 */ /* 0x001fca00078e00ff */
[----:B------:R-:W-:-:S05]  /*163b0*/  @P0 SHF.R.U32.HI R6, RZ, R8, R7 ;  /* 0x00000008ff060219 */ /* 0x000fca0000011607 */
[----:B------:R-:W-:-:S04]  /*163c0*/  IMAD.MOV R7, RZ, RZ, -R6 ;  /* 0x000000ffff077224 */ /* 0x000fc800078e0a06 */
[----:B------:R-:W-:Y:S01]  /*163d0*/  IMAD R0, R9, R7, R0 ;  /* 0x0000000709007224 */ /* 0x000fe200078e0200 */
[----:B------:R-:W-:Y:S01]  /*163e0*/  SHF.R.S32.HI R7, RZ, 0x1f, R6 ;  /* 0x0000001fff077819 */ /* 0x000fe20000011406 */
[----:B------:R-:W-:-:S04]  /*163f0*/  IMAD.WIDE.U32 R2, R6, UR4, R2 ;  /* 0x0000000406027c25 */ /* 0x000fc8000f8e0002 */
[----:B------:R-:W-:Y:S01]  /*16400*/  IMAD R7, R7, UR4, RZ ;  /* 0x0000000407077c24 */ /* 0x000fe2000f8e02ff */
[----:B------:R-:W-:-:S03]  /*16410*/  ULDC UR4, c[0x0][0x2b8] ;  /* 0x0000ae0000047ab9 */ /* 0x000fc60000000800 */
[----:B------:R-:W-:Y:S01]  /*16420*/  IMAD R7, R6, UR5, R7 ;  /* 0x0000000506077c24 */ /* 0x000fe2000f8e0207 */
[----:B------:R-:W-:Y:S01]  /*16430*/  SHF.R.S32.HI R6, RZ, 0x1f, R0 ;  /* 0x0000001fff067819 */ /* 0x000fe20000011400 */
[----:B-1----:R-:W-:Y:S02]  /*16440*/  IMAD.SHL.U32 R11, R13, 0x8, RZ ;  /* 0x000000080d0b7824 */ /* 0x002fe400078e00ff */
[----:B------:R-:W-:Y:S02]  /*16450*/  IMAD.IADD R3, R3, 0x1, R7 ;  /* 0x0000000103037824 */ /* 0x000fe400078e0207 */
[----:B------:R-:W-:Y:S01]  /*16460*/  IMAD R6, R6, UR6, RZ ;  /* 0x0000000606067c24 */ /* 0x000fe2000f8e02ff */
[----:B------:R-:W-:Y:S01]  /*16470*/  LOP3.LUT R11, R11, 0x18, RZ, 0xc0, !PT ;  /* 0x000000180b0b7812 */ /* 0x000fe200078ec0ff */
[----:B------:R-:W-:-:S04]  /*16480*/  IMAD.WIDE.U32 R2, R0, UR6, R2 ;  /* 0x0000000600027c25 */ /* 0x000fc8000f8e0002 */
[----:B------:R-:W-:Y:S02]  /*16490*/  IMAD R6, R0, UR7, R6 ;  /* 0x0000000700067c24 */ /* 0x000fe4000f8e0206 */
[----:B------:R-:W-:Y:S01]  /*164a0*/  IMAD.SHL.U32 R10, R13, 0x8, RZ ;  /* 0x000000080d0a7824 */ /* 0x000fe200078e00ff */
[----:B------:R-:W-:Y:S01]  /*164b0*/  LEA R7, P0, R2, UR8, 0x1 ;  /* 0x0000000802077c11 */ /* 0x000fe2000f8008ff */
[----:B------:R-:W-:Y:S01]  /*164c0*/  IMAD.IADD R6, R3, 0x1, R6 ;  /* 0x0000000103067824 */ /* 0x000fe200078e0206 */
[C---:B------:R-:W-:Y:S02]  /*164d0*/  LOP3.LUT R12, R11.reuse, 0x20, RZ, 0xfc, !PT ;  /* 0x000000200b0c7812 */ /* 0x040fe400078efcff */
[----:B------:R-:W-:Y:S02]  /*164e0*/  LOP3.LUT R10, R10, 0x18, RZ, 0xc0, !PT ;  /* 0x000000180a0a7812 */ /* 0x000fe400078ec0ff */
[----:B------:R-:W-:Y:S01]  /*164f0*/  LOP3.LUT R11, R11, 0x40, RZ, 0xfc, !PT ;  /* 0x000000400b0b7812 */ /* 0x000fe200078efcff */
[----:B------:R-:W-:Y:S01]  /*16500*/  UMOV UR5, 0xffffffff ;  /* 0xffffffff00057882 */ /* 0x000fe20000000000 */
[----:B------:R-:W-:-:S02]  /*16510*/  LEA.HI.X R6, R2, UR9, R6, 0x1, P0 ;  /* 0x0000000902067c11 */ /* 0x000fc400080f0c06 */
[----:B------:R-:W-:Y:S02]  /*16520*/  LOP3.LUT R20, R13, 0x7f, RZ, 0xc0, !PT ;  /* 0x0000007f0d147812 */ /* 0x000fe400078ec0ff */
[----:B------:R-:W-:Y:S02]  /*16530*/  ISETP.GE.AND P0, PT, R10, UR4, PT ;  /* 0x000000040a007c0c */ /* 0x000fe4000bf06270 */
[----:B------:R-:W-:Y:S02]  /*16540*/  ISETP.GE.AND P1, PT, R12, UR4, PT ;  /* 0x000000040c007c0c */ /* 0x000fe4000bf26270 */
[----:B------:R-:W-:Y:S02]  /*16550*/  ISETP.GE.AND P2, PT, R11, UR4, PT ;  /* 0x000000040b007c0c */ /* 0x000fe4000bf46270 */
[----:B------:R-:W-:Y:S01]  /*16560*/  SHF.R.U32.HI R20, RZ, 0x2, R20 ;  /* 0x00000002ff147819 */ /* 0x000fe20000011614 */
[----:B--2---:R-:W-:Y:S10]  /*16570*/  BRA.DIV UR5, `(.L_x_10598) ;  /* 0x0000004205447947 */ /* 0x004ff4000b800000 */
[----:B------:R-:W2:Y:S01]  /*16580*/  LDL R8, [R1+0x30] ;  /* 0x0000300001087983 */ /* 0x000ea20000100800 */
[----:B-----5:R-:W-:Y:S02]  /*16590*/  IMAD R0, R21, R9, RZ ;  /* 0x0000000915007224 */ /* 0x020fe400078e02ff */
[----:B------:R-:W-:Y:S01]  /*165a0*/  IMAD R17, R17, 0xc0, R20 ;  /* 0x000000c011117824 */ /* 0x000fe200078e0214 */
[----:B------:R-:W0:Y:S04]  /*165b0*/  SHFL.IDX PT, R3, R5, RZ, 0x1c1f ;  /* 0x001c1fff05037589 */ /* 0x000e2800000e0000 */
[----:B------:R-:W1:Y:S01]  /*165c0*/  SHFL.IDX PT, R2, R4, RZ, 0x1c1f ;  /* 0x001c1fff04027589 */ /* 0x000e6200000e0000 */
[----:B------:R-:W-:-:S13]  /*165d0*/  ISETP.GE.AND P3, PT, R17, R0, PT ;  /* 0x000000001100720c */ /* 0x000fda0003f66270 */
[----:B0-----:R-:W-:-:S05]  /*165e0*/  @!P3 LEA R3, P4, R10, R3, 0x1 ;  /* 0x000000030a03b211 */ /* 0x001fca00078808ff */
[----:B-1----:R-:W-:-:S05]  /*165f0*/  @!P3 IMAD.X R2, RZ, RZ, R2, P4 ;  /* 0x000000ffff02b224 */ /* 0x002fca00020e0602 */
[----:B------:R-:W-:-:S04]  /*16600*/  @!P3 LOP3.LUT R3, R3, R2, RZ, 0x3c, !PT ;  /* 0x000000020303b212 */ /* 0x000fc800078e3cff */
[----:B------:R-:W-:-:S04]  /*16610*/  @!P3 LOP3.LUT R2, R3, R2, RZ, 0x3c, !PT ;  /* 0x000000020302b212 */ /* 0x000fc800078e3cff */
[----:B------:R-:W-:-:S05]  /*16620*/  @!P3 LOP3.LUT R3, R3, R2, RZ, 0x3c, !PT ;  /* 0x000000020303b212 */ /* 0x000fca00078e3cff */
[----:B------:R-:W-:Y:S01]  /*16630*/  @!PT LDS RZ, [RZ] ;  /* 0x00000000fffff984 */ /* 0x000fe20000000800 */
[----:B--2---:R-:W-:Y:S04]  /*16640*/  @!P3 LDGSTS.E.BYPASS.LTC128B.128 [R8+0xc400], desc[UR42][R2.64], !P0 ;  /* 0x0c4000000208bfae */ /* 0x004fe8000c101d6a */
[----:B------:R-:W-:Y:S04]  /*16650*/  @!P3 LDGSTS.E.BYPASS.LTC128B.128 [R8+0xf400], desc[UR42][R2.64+0x40], !P1 ;  /* 0x0f4000400208bfae */ /* 0x000fe8000c901d6a */
[----:B------:R0:W-:Y:S02]  /*16660*/  @!P3 LDGSTS.E.BYPASS.LTC128B.128 [R8+0x12400], desc[UR42][R2.64+0x80], !P2 ;  /* 0x124000800208bfae */ /* 0x0001e4000d101d6a */
[----:B0-----:R-:W-:-:S02]  /*16670*/  VIADD R2, R17, 0x20 ;  /* 0x0000002011027836 */ /* 0x001fc40000000000 */
[----:B------:R-:W0:Y:S03]  /*16680*/  SHFL.IDX PT, R3, R5, 0x1, 0x1c1f ;  /* 0x003c1f0005037f89 */ /* 0x000e2600000e0000 */
[----:B------:R-:W-:Y:S02]  /*16690*/  ISETP.GE.AND P3, PT, R2, R0, PT ;  /* 0x000000000200720c */ /* 0x000fe40003f66270 */
[----:B------:R-:W1:Y:S11]  /*166a0*/  SHFL.IDX PT, R2, R4, 0x1, 0x1c1f ;  /* 0x003c1f0004027f89 */ /* 0x000e7600000e0000 */
[----:B0-----:R-:W-:-:S05]  /*166b0*/  @!P3 LEA R3, P4, R10, R3, 0x1 ;  /* 0x000000030a03b211 */ /* 0x001fca00078808ff */
[----:B-1----:R-:W-:-:S05]  /*166c0*/  @!P3 IMAD.X R2, RZ, RZ, R2, P4 ;  /* 0x000000ffff02b224 */ /* 0x002fca00020e0602 */
[----:B------:R-:W-:-:S04]  /*166d0*/  @!P3 LOP3.LUT R3, R3, R2, RZ, 0x3c, !PT ;  /* 0x000000020303b212 */ /* 0x000fc800078e3cff */
[----:B------:R-:W-:-:S04]  /*166e0*/  @!P3 LOP3.LUT R2, R3, R2, RZ, 0x3c, !PT ;  /* 0x000000020302b212 */ /* 0x000fc800078e3cff */
[----:B------:R-:W-:-:S05]  /*166f0*/  @!P3 LOP3.LUT R3, R3, R2, RZ, 0x3c, !PT ;  /* 0x000000020303b212 */ /* 0x000fca00078e3cff */
[----:B------:R-:W-:Y:S04]  /*16700*/  @!P3 LDGSTS.E.BYPASS.LTC128B.128 [R8+0xcc00], desc[UR42][R2.64], !P0 ;  /* 0x0cc000000208bfae */ /* 0x000fe8000c101d6a */
[----:B------:R-:W-:Y:S04]  /*16710*/  @!P3 LDGSTS.E.BYPASS.LTC128B.128 [R8+0xfc00], desc[UR42][R2.64+0x40], !P1 ;  /* 0x0fc000400208bfae */ /* 0x000fe8000c901d6a */
[----:B------:R0:W-:Y:S02]  /*16720*/  @!P3 LDGSTS.E.BYPASS.LTC128B.128 [R8+0x12c00], desc[UR42][R2.64+0x80], !P2 ;  /* 0x12c000800208bfae */ /* 0x0001e4000d101d6a */
[----:B0-----:R-:W-:-:S02]  /*16730*/  VIADD R2, R17, 0x40 ;  /* 0x0000004011027836 */ /* 0x001fc40000000000 */
[----:B------:R-:W0:Y:S03]  /*16740*/  SHFL.IDX PT, R3, R5, 0x2, 0x1c1f ;  /* 0x005c1f0005037f89 */ /* 0x000e2600000e0000 */
[----:B------:R-:W-:Y:S01]  /*16750*/  ISETP.GE.AND P3, PT, R2, R0, PT ;  /* 0x000000000200720c */ /* 0x000fe20003f66270 */
[----:B------:R-:W-:Y:S04]  /*16760*/  SHFL.IDX PT, R5, R5, 0x3, 0x1c1f ;  /* 0x007c1f0005057f89 */ /* 0x000fe800000e0000 */
[----:B------:R-:W1:Y:S04]  /*16770*/  SHFL.IDX PT, R2, R4, 0x2, 0x1c1f ;  /* 0x005c1f0004027f89 */ /* 0x000e6800000e0000 */
[----:B------:R-:W2:Y:S04]  /*16780*/  SHFL.IDX PT, R4, R4, 0x3, 0x1c1f ;  /* 0x007c1f0004047f89 */ /* 0x000ea800000e0000 */
        /* <DEDUP_REMOVED lines=8> */
[----:B0-----:R-:W-:-:S05]  /*16810*/  VIADD R2, R17, 0x60 ;  /* 0x0000006011027836 */ /* 0x001fca0000000000 */
[----:B------:R-:W-:-:S13]  /*16820*/  ISETP.GE.AND P3, PT, R2, R0, PT ;  /* 0x000000000200720c */ /* 0x000fda0003f66270 */
[----:B------:R-:W-:-:S05]  /*16830*/  @!P3 LEA R2, P4, R10, R5, 0x1 ;  /* 0x000000050a02b211 */ /* 0x000fca00078808ff */
[----:B--2---:R-:W-:Y:S02]  /*16840*/  @!P3 IMAD.X R3, RZ, RZ, R4, P4 ;  /* 0x000000ffff03b224 */ /* 0x004fe400020e0604 */
[----:B------:R-:W-:-:S03]  /*16850*/  VIADD R4, R17, 0x80 ;  /* 0x0000008011047836 */ /* 0x000fc60000000000 */
[----:B------:R-:W-:Y:S04]  /*16860*/  @!P3 LDGSTS.E.BYPASS.LTC128B.128 [R8+0xdc00], desc[UR42][R2.64], !P0 ;  /* 0x0dc000000208bfae */ /* 0x000fe8000c101d6a */
[----:B------:R-:W-:Y:S04]  /*16870*/  @!P3 LDGSTS.E.BYPASS.LTC128B.128 [R8+0x10c00], desc[UR42][R2.64+0x40], !P1 ;  /* 0x10c000400208bfae */ /* 0x000fe8000c901d6a */
[----:B------:R0:W-:Y:S01]  /*16880*/  @!P3 LDGSTS.E.BYPASS.LTC128B.128 [R8+0x13c00], desc[UR42][R2.64+0x80], !P2 ;  /* 0x13c000800208bfae */ /* 0x0001e2000d101d6a */
[----:B------:R-:W-:-:S03]  /*16890*/  ISETP.GE.AND P3, PT, R4, R0, PT ;  /* 0x000000000400720c */ /* 0x000fc60003f66270 */
[----:B0-----:R-:W0:Y:S04]  /*168a0*/  SHFL.IDX PT, R3, R7, RZ, 0x1c1f ;  /* 0x001c1fff07037589 */ /* 0x001e2800000e0000 */
[----:B------:R-:W1:Y:S04]  /*168b0*/  SHFL.IDX PT, R2, R6, RZ, 0x1c1f ;  /* 0x001c1fff06027589 */ /* 0x000e6800000e0000 */
[----:B------:R-:W2:Y:S02]  /*168c0*/  SHFL.IDX PT, R6, R6, 0x1, 0x1c1f ;  /* 0x003c1f0006067f89 */ /* 0x000ea400000e0000 */
[----:B0-----:R-:W-:-:S05]  /*168d0*/  @!P3 LEA R3, P4, R10, R3, 0x1 ;  /* 0x000000030a03b211 */ /* 0x001fca00078808ff */
[----:B-1----:R-:W-:-:S05]  /*168e0*/  @!P3 IMAD.X R2, RZ, RZ, R2, P4 ;  /* 0x000000ffff02b224 */ /* 0x002fca00020e0602 */
[----:B------:R-:W-:-:S04]  /*168f0*/  @!P3 LOP3.LUT R3, R3, R2, RZ, 0x3c, !PT ;  /* 0x000000020303b212 */ /* 0x000fc800078e3cff */
[----:B------:R-:W-:-:S04]  /*16900*/  @!P3 LOP3.LUT R2, R3, R2, RZ, 0x3c, !PT ;  /* 0x000000020302b212 */ /* 0x000fc800078e3cff */
[----:B------:R-:W-:-:S05]  /*16910*/  @!P3 LOP3.LUT R3, R3, R2, RZ, 0x3c, !PT ;  /* 0x000000020303b212 */ /* 0x000fca00078e3cff */
[----:B------:R-:W-:Y:S04]  /*16920*/  @!P3 LDGSTS.E.BYPASS.LTC128B.128 [R8+0xe400], desc[UR42][R2.64], !P0 ;  /* 0x0e4000000208bfae */ /* 0x000fe8000c101d6a */
[----:B------:R-:W-:Y:S04]  /*16930*/  @!P3 LDGSTS.E.BYPASS.LTC128B.128 [R8+0x11400], desc[UR42][R2.64+0x40], !P1 ;  /* 0x114000400208bfae */ /* 0x000fe8000c901d6a */
[----:B------:R0:W-:Y:S04]  /*16940*/  @!P3 LDGSTS.E.BYPASS.LTC128B.128 [R8+0x14400], desc[UR42][R2.64+0x80], !P2 ;  /* 0x144000800208bfae */ /* 0x0001e8000d101d6a */
[----:B0-2---:R0:W1:Y:S02]  /*16950*/  SHFL.IDX PT, R2, R7, 0x1, 0x1c1f ;  /* 0x003c1f0007027f89 */ /* 0x00506400000e0000 */
.L_x_10726:
[----:B------:R-:W2:Y:S01]  /*16960*/  LDL R4, [R1+0x30] ;  /* 0x0000300001047983 */ /* 0x000ea20000100800 */
[----:B------:R-:W-:-:S05]  /*16970*/  VIADD R17, R17, 0xa0 ;  /* 0x000000a011117836 */ /* 0x000fca0000000000 */
[----:B------:R-:W-:-:S13]  /*16980*/  ISETP.GE.AND P3, PT, R17, R0, PT ;  /* 0x000000001100720c */ /* 0x000fda0003f66270 */
[----:B-1----:R-:W-:-:S05]  /*16990*/  @!P3 LEA R2, P4, R10, R2, 0x1 ;  /* 0x000000020a02b211 */ /* 0x002fca00078808ff */
[----:B------:R-:W-:-:S05]  /*169a0*/  @!P3 IMAD.X R3, RZ, RZ, R6, P4 ;  /* 0x000000ffff03b224 */ /* 0x000fca00020e0606 */
[----:B------:R-:W-:Y:S01]  /*169b0*/  @!PT LDS RZ, [RZ] ;  /* 0x00000000fffff984 */ /* 0x000fe20000000800 */
[----:B------:R-:W-:Y:S01]  /*169c0*/  @!PT LDS RZ, [RZ] ;  /* 0x00000000fffff984 */ /* 0x000fe20000000800 */
[----:B------:R-:W-:Y:S01]  /*169d0*/  @!PT LDS RZ, [RZ] ;  /* 0x00000000fffff984 */ /* 0x000fe20000000800 */
[----:B--2---:R1:W-:Y:S01]  /*169e0*/  @!P3 LDGSTS.E.BYPASS.LTC128B.128 [R4+0xec00], desc[UR42][R2.64], !P0 ;  /* 0x0ec000000204bfae */ /* 0x0043e2000c101d6a */
[----:B------:R-:W-:-:S03]  /*169f0*/  PLOP3.LUT P0, PT, PT, PT, PT, 0x80, 0x0 ;  /* 0x000000000000781c */ /* 0x000fc60003f0f070 */
[----:B------:R1:W-:Y:S04]  /*16a00*/  @!P3 LDGSTS.E.BYPASS.LTC128B.128 [R4+0x11c00], desc[UR42][R2.64+0x40], !P1 ;  /* 0x11c000400204bfae */ /* 0x0003e8000c901d6a */
[----:B------:R1:W-:Y:S01]  /*16a10*/  @!P3 LDGSTS.E.BYPASS.LTC128B.128 [R4+0x14c00], desc[UR42][R2.64+0x80], !P2 ;  /* 0x14c000800204bfae */ /* 0x0003e2000d101d6a */
[----:B------:R-:W-:-:S05]  /*16a20*/  NOP ;  /* 0x0000000000007918 */ /* 0x000fca0000000000 */
.L_x_10599:
        /* <DEDUP_REMOVED lines=18> */
.L_x_10727:
[----:B------:R-:W-:Y:S05]  /*16b50*/  BSYNC B0 ;  /* 0x0000000000007941 */ /* 0x000fea0003800000 */
.L_x_10600:
[----:B------:R-:W2:Y:S01]  /*16b60*/  LDL R2, [R1+0x24] ;  /* 0x0000240001027983 */ /* 0x000ea20000100800 */
[----:B------:R-:W-:Y:S01]  /*16b70*/  BSSY B0, `(.L_x_10602) ;  /* 0x00000f7000007945 */ /* 0x000fe20003800000 */
[----:B--2---:R-:W-:-:S13]  /*16b80*/  ISETP.GE.AND P0, PT, R2, 0x81, PT ;  /* 0x000000810200780c */ /* 0x004fda0003f06270 */
[----:B------:R-:W-:Y:S05]  /*16b90*/  @!P0 BRA `(.L_x_10603) ;  /* 0x0000000c00d08947 */ /* 0x000fea0003800000 */
[----:B------:R-:W1:Y:S01]  /*16ba0*/  LDL.LU R3, [R1+0x44] ;  /* 0x0000440001037983 */ /* 0x000e620000300800 */
[----:B------:R-:W-:Y:S01]  /*16bb0*/  ULDC UR4, c[0x0][0x2f4] ;  /* 0x0000bd0000047ab9 */ /* 0x000fe20000000800 */
[----:B------:R-:W2:Y:S02]  /*16bc0*/  S2R R2, SR_TID.X ;  /* 0x0000000000027919 */ /* 0x000ea40000002100 */
[----:B------:R3:W5:Y:S04]  /*16bd0*/  LDL.LU R17, [R1] ;  /* 0x0000000001117983 */ /* 0x0007680000300800 */
[----:B------:R3:W-:Y:S01]  /*16be0*/  STL [R1+0x8], R27 ;  /* 0x0000081b01007387 */ /* 0x0007e20000100800 */
[----:B------:R-:W-:Y:S02]  /*16bf0*/  IMAD.MOV.U32 R10, RZ, RZ, R26 ;  /* 0x000000ffff0a7224 */ /* 0x000fe400078e001a */
[----:B--2---:R-:W-:-:S05]  /*16c00*/  IMAD.SHL.U32 R4, R2, 0x8, RZ ;  /* 0x0000000802047824 */ /* 0x004fca00078e00ff */
[----:B------:R-:W-:-:S04]  /*16c10*/  LOP3.LUT R4, R4, 0x18, RZ, 0xc0, !PT ;  /* 0x0000001804047812 */ /* 0x000fc800078ec0ff */
[C---:B------:R-:W-:Y:S02]  /*16c20*/  LOP3.LUT R2, R4.reuse, 0x40, RZ, 0xfc, !PT ;  /* 0x0000004004027812 */ /* 0x040fe400078efcff */
[----:B------:R-:W-:Y:S02]  /*16c30*/  ISETP.GE.AND P3, PT, R4, UR4, PT ;  /* 0x0000000404007c0c */ /* 0x000fe4000bf66270 */
[----:B------:R-:W-:Y:S02]  /*16c40*/  ISETP.GE.AND P1, PT, R2, UR4, PT ;  /* 0x0000000402007c0c */ /* 0x000fe4000bf26270 */
[----:B-1----:R-:W-:Y:S02]  /*16c50*/  LEA.HI.SX32 R0, R3, 0xfffffffe, 0x19 ;  /* 0xfffffffe03007811 */ /* 0x002fe400078fcaff */
[----:B------:R-:W-:-:S04]  /*16c60*/  LOP3.LUT R3, R4, 0x20, RZ, 0xfc, !PT ;  /* 0x0000002004037812 */ /* 0x000fc800078efcff */
[----:B---3--:R-:W-:-:S13]  /*16c70*/  ISETP.GE.AND P2, PT, R3, UR4, PT ;  /* 0x0000000403007c0c */ /* 0x008fda000bf46270 */
.L_x_10616:
[----:B------:R-:W2:Y:S01]  /*16c80*/  LDL R8, [R1+0x28] ;  /* 0x0000280001087983 */ /* 0x000ea20000100800 */
[----:B------:R-:W1:Y:S03]  /*16c90*/  LDC R9, c[0x0][0x430] ;  /* 0x00010c00ff097b82 */ /* 0x000e660000000800 */
[----:B0-----:R-:W3:Y:S04]  /*16ca0*/  LDL R7, [R1+0x2c] ;  /* 0x00002c0001077983 */ /* 0x001ee80000100800 */
[----:B------:R-:W4:Y:S01]  /*16cb0*/  LDL R6, [R1+0x10] ;  /* 0x0000100001067983 */ /* 0x000f220000100800 */
[----:B------:R-:W0:Y:S01]  /*16cc0*/  S2R R2, SR_TID.X ;  /* 0x0000000000027919 */ /* 0x000e220000002100 */
[----:B-1----:R-:W-:-:S13]  /*16cd0*/  ISETP.NE.AND P0, PT, R9, 0x1, PT ;  /* 0x000000010900780c */ /* 0x002fda0003f05270 */
[----:B------:R-:W1:Y:S01]  /*16ce0*/  @P0 LDC R5, c[0x0][0x434] ;  /* 0x00010d00ff050b82 */ /* 0x000e620000000800 */
[----:B0-----:R-:W-:-:S04]  /*16cf0*/  LOP3.LUT R3, R2, 0x7f, RZ, 0xc0, !PT ;  /* 0x0000007f02037812 */ /* 0x001fc800078ec0ff */
[----:B------:R-:W-:-:S03]  /*16d00*/  SHF.R.U32.HI R4, RZ, 0x2, R3 ;  /* 0x00000002ff047819 */ /* 0x000fc60000011603 */
[----:B------:R-:W0:Y:S01]  /*16d10*/  @P0 LDC R3, c[0x0][0x438] ;  /* 0x00010e00ff030b82 */ /* 0x000e220000000800 */
[----:B------:R-:W-:Y:S02]  /*16d20*/  IMAD.SHL.U32 R2, R2, 0x20, RZ ;  /* 0x0000002002027824 */ /* 0x000fe400078e00ff */
[----:B------:R-:W-:-:S03]  /*16d30*/  IMAD R4, R0, 0x80, R4 ;  /* 0x0000008000047824 */ /* 0x000fc600078e0204 */
[----:B------:R-:W-:Y:S01]  /*16d40*/  LOP3.LUT R2, R2, 0x60, RZ, 0xc0, !PT ;  /* 0x0000006002027812 */ /* 0x000fe200078ec0ff */
[----:B------:R-:W-:Y:S05]  /*16d50*/  YIELD ;  /* 0x0000000000007946 */ /* 0x000fea0003800000 */
[----:B------:R-:W-:Y:S01]  /*16d60*/  ULDC.64 UR4, c[0x0][0x428] ;  /* 0x00010a0000047ab9 */ /* 0x000fe20000000a00 */
[----:B--2---:R-:W-:-:S05]  /*16d70*/  IADD3 R4, R2, R4, R8 ;  /* 0x0000000402047210 */ /* 0x004fca0007ffe008 */
[----:B-1----:R-:W-:-:S04]  /*16d80*/  @P0 IMAD.HI.U32 R5, R4, R5, RZ ;  /* 0x0000000504050227 */ /* 0x002fc800078e00ff */
[----:B------:R-:W-:Y:S01]  /*16d90*/  IMAD.MOV.U32 R2, RZ, RZ, R4 ;  /* 0x000000ffff027224 */ /* 0x000fe200078e0004 */
[----:B0-----:R-:W-:-:S05]  /*16da0*/  @P0 SHF.R.U32.HI R2, RZ, R3, R5 ;  /* 0x00000003ff020219 */ /* 0x001fca0000011605 */
[----:B------:R-:W-:-:S04]  /*16db0*/  IMAD.MOV R3, RZ, RZ, -R2 ;  /* 0x000000ffff037224 */ /* 0x000fc800078e0a02 */
[----:B------:R-:W-:Y:S01]  /*16dc0*/  IMAD R9, R9, R3, R4 ;  /* 0x0000000309097224 */ /* 0x000fe200078e0204 */
[----:B------:R-:W-:Y:S01]  /*16dd0*/  SHF.R.S32.HI R3, RZ, 0x1f, R2 ;  /* 0x0000001fff037819 */ /* 0x000fe20000011402 */
[----:B---3--:R-:W-:-:S04]  /*16de0*/  IMAD R4, R7, UR4, RZ ;  /* 0x0000000407047c24 */ /* 0x008fc8000f8e02ff */
[C---:B----4-:R-:W-:Y:S02]  /*16df0*/  IMAD R4, R6.reuse, UR5, R4 ;  /* 0x0000000506047c24 */ /* 0x050fe4000f8e0204 */
[----:B------:R-:W-:Y:S01]  /*16e00*/  IMAD.WIDE.U32 R2, R6, UR4, R2 ;  /* 0x0000000406027c25 */ /* 0x000fe2000f8e0002 */
[----:B------:R-:W-:-:S03]  /*16e10*/  ULDC.64 UR4, c[0x0][0x418] ;  /* 0x0001060000047ab9 */ /* 0x000fc60000000a00 */
[----:B------:R-:W-:Y:S01]  /*16e20*/  IMAD.IADD R3, R4, 0x1, R3 ;  /* 0x0000000104037824 */ /* 0x000fe200078e0203 */
[----:B------:R-:W-:-:S04]  /*16e30*/  LEA R4, P0, R2, UR4, 0x2 ;  /* 0x0000000402047c11 */ /* 0x000fc8000f8010ff */
[----:B------:R-:W-:-:S05]  /*16e40*/  LEA.HI.X R5, R2, UR5, R3, 0x2, P0 ;  /* 0x0000000502057c11 */ /* 0x000fca00080f1403 */
[----:B------:R-:W2:Y:S01]  /*16e50*/  LDG.E R8, desc[UR42][R4.64] ;  /* 0x0000002a04087981 */ /* 0x000ea2000c1e1900 */
[----:B------:R-:W-:-:S05]  /*16e60*/  VIADD R26, R10, 0x1 ;  /* 0x000000010a1a7836 */ /* 0x000fca0000000000 */
[----:B------:R-:W-:-:S04]  /*16e70*/  ISETP.NE.AND P0, PT, R26, 0x2, PT ;  /* 0x000000021a00780c */ /* 0x000fc80003f05270 */
[----:B------:R-:W-:-:S04]  /*16e80*/  SEL R2, RZ, 0x1, P0 ;  /* 0x00000001ff027807 */ /* 0x000fc80000000000 */
[----:B-----5:R-:W-:Y:S01]  /*16e90*/  LOP3.LUT R2, R17, R2, RZ, 0x3c, !PT ;  /* 0x0000000211027212 */ /* 0x020fe200078e3cff */
[----:B------:R-:W-:-:S04]  /*16ea0*/  IMAD.U32 R6, RZ, RZ, UR38 ;  /* 0x00000026ff067e24 */ /* 0x000fc8000f8e00ff */
[----:B------:R0:W-:Y:S01]  /*16eb0*/  STL [R1], R2 ;  /* 0x0000000201007387 */ /* 0x0001e20000100800 */
[----:B------:R-:W-:Y:S01]  /*16ec0*/  ISETP.NE.AND P4, PT, R6, 0x3, PT ;  /* 0x000000030600780c */ /* 0x000fe20003f85270 */
[----:B------:R-:W-:Y:S01]  /*16ed0*/  IMAD.MOV.U32 R27, RZ, RZ, R0 ;  /* 0x000000ffff1b7224 */ /* 0x000fe200078e0000 */
[----:B------:R-:W-:Y:S02]  /*16ee0*/  SEL R26, R26, RZ, P0 ;  /* 0x000000ff1a1a7207 */ /* 0x000fe40000000000 */
[----:B--2---:R-:W-:-:S09]  /*16ef0*/  SHF.R.S32.HI R29, RZ, 0x1f, R8 ;  /* 0x0000001fff1d7819 */ /* 0x004fd20000011408 */
[----:B0-----:R-:W-:Y:S05]  /*16f00*/  @!P4 BRA `(.L_x_10604) ;  /* 0x000000000004c947 */ /* 0x001fea0003800000 */
[----:B------:R-:W-:Y:S01]  /*16f10*/  BPT.TRAP 0x1 ;  /* 0x000000040000795c */ /* 0x000fe20000300000 */
.L_x_10604:
[----:B------:R-:W-:Y:S01]  /*16f20*/  IMAD R5, R26, 0x8, R22 ;  /* 0x000000081a057824 */ /* 0x000fe200078e0216 */
[----:B------:R-:W-:Y:S01]  /*16f30*/  SHF.L.U32 R0, R2, 0x1f, RZ ;  /* 0x0000001f02007819 */ /* 0x000fe200000006ff */
[----:B------:R-:W-:Y:S03]  /*16f40*/  BSSY B1, `(.L_x_10605) ;  /* 0x0000003000017945 */ /* 0x000fe60003800000 */
[----:B------:R-:W0:Y:S02]  /*16f50*/  SYNCS.PHASECHK.TRANS64.TRYWAIT P0, [R5+URZ+0x2d840], R0 ;  /* 0x02d84000050075a7 */ /* 0x000e24000800017f */
[----:B0-----:R-:W-:Y:S05]  /*16f60*/  @!P0 BRA `(.L_x_10606) ;  /* 0x0000003c00f08947 */ /* 0x001fea0003800000 */
.L_x_10728:
[----:B------:R-:W-:Y:S05]  /*16f70*/  BSYNC B1 ;  /* 0x0000000000017941 */ /* 0x000fea0003800000 */
.L_x_10605:
[----:B------:R-:W2:Y:S04]  /*16f80*/  LDL R6, [R1+0xc] ;  /* 0x00000c0001067983 */ /* 0x000ea80000100800 */
[----:B------:R-:W3:Y:S01]  /*16f90*/  LDL R4, [R1+0x14] ;  /* 0x0000140001047983 */ /* 0x000ee20000100800 */
[----:B------:R-:W-:Y:S01]  /*16fa0*/  SHF.R.S32.HI R21, RZ, 0x1f, R9 ;  /* 0x0000001fff157819 */ /* 0x000fe20000011409 */
[----:B------:R-:W-:Y:S01]  /*16fb0*/  ULDC.64 UR4, c[0x0][0x300] ;  /* 0x0000c00000047ab9 */ /* 0x000fe20000000a00 */
[----:B------:R-:W-:Y:S01]  /*16fc0*/  LOP3.LUT P5, RZ, R23, 0x2, RZ, 0xc0, !PT ;  /* 0x0000000217ff7812 */ /* 0x000fe200078ac0ff */
        /* <DEDUP_REMOVED lines=14> */
[----:B------:R-:W-:Y:S01]  /*170b0*/  ULDC.64 UR4, c[0x0][0x2e8] ;  /* 0x0000ba0000047ab9 */ /* 0x000fe20000000a00 */
[----:B---3--:R-:W-:Y:S01]  /*170c0*/  IMAD R4, R26, 0x3000, R4 ;  /* 0x000030001a047824 */ /* 0x008fe200078e0204 */
[----:B------:R-:W-:Y:S01]  /*170d0*/  LEA R6, P0, R2, UR4, 0x1 ;  /* 0x0000000402067c11 */ /* 0x000fe2000f8008ff */
[----:B------:R-:W-:Y:S01]  /*170e0*/  IMAD.IADD R0, R0, 0x1, R3 ;  /* 0x0000000100007824 */ /* 0x000fe200078e0203 */
[----:B------:R-:W-:-:S04]  /*170f0*/  UMOV UR4, 0xffffffff ;  /* 0xffffffff00047882 */ /* 0x000fc80000000000 */
[----:B------:R-:W-:Y:S01]  /*17100*/  LEA.HI.X R7, R2, UR5, R0, 0x1, P0 ;  /* 0x0000000502077c11 */ /* 0x000fe200080f0c00 */
[----:B------:R-:W-:Y:S06]  /*17110*/  BRA.DIV UR4, `(.L_x_10607) ;  /* 0x0000003e04987947 */ /* 0x000fec000b800000 */
[----:B------:R-:W0:Y:S01]  /*17120*/  S2R R3, SR_TID.X ;  /* 0x0000000000037919 */ /* 0x000e220000002100 */
[----:B------:R-:W-:Y:S01]  /*17130*/  LOP3.LUT P6, RZ, R23, 0x4, RZ, 0xc0, !PT ;  /* 0x0000000417ff7812 */ /* 0x000fe200078cc0ff */
[----:B------:R-:W-:Y:S01]  /*17140*/  IMAD R4, R4, 0x2, R22 ;  /* 0x0000000204047824 */ /* 0x000fe200078e0216 */
        /* <DEDUP_REMOVED lines=26> */
.L_x_10738:
        /* <DEDUP_REMOVED lines=11> */
.L_x_10608:
        /* <DEDUP_REMOVED lines=11> */
.L_x_10609:
[----:B------:R1:W-:Y:S01]  /*17450*/  SYNCS.ARRIVE.TRANS64.A1T0 RZ, [R5+URZ+0x2d830], RZ ;  /* 0x02d830ff05ff79a7 */ /* 0x0003e2000810003f */
[----:B------:R-:W-:Y:S05]  /*17460*/  @!P5 BRA `(.L_x_10610) ;  /* 0x000000000004d947 */ /* 0x000fea0003800000 */
[----:B------:R-:W-:Y:S01]  /*17470*/  BPT.TRAP 0x1 ;  /* 0x000000040000795c */ /* 0x000fe20000300000 */
.L_x_10610:
[----:B------:R-:W-:Y:S01]  /*17480*/  SHF.L.U32 R2, R17, 0x1f, RZ ;  /* 0x0000001f11027819 */ /* 0x000fe200000006ff */
[----:B-1----:R-:W-:Y:S01]  /*17490*/  IMAD R5, R10, 0x8, R22 ;  /* 0x000000080a057824 */ /* 0x002fe200078e0216 */
[----:B------:R-:W-:Y:S03]  /*174a0*/  BSSY B1, `(.L_x_10611) ;  /* 0x0000003000017945 */ /* 0x000fe60003800000 */
[----:B------:R-:W1:Y:S02]  /*174b0*/  SYNCS.PHASECHK.TRANS64.TRYWAIT P0, [R5+URZ+0x2d860], R2 ;  /* 0x02d86002050075a7 */ /* 0x000e64000800017f */
[----:B-1----:R-:W-:Y:S05]  /*174c0*/  @!P0 BRA `(.L_x_10612) ;  /* 0x0000004000008947 */ /* 0x002fea0003800000 */
.L_x_10739:
[----:B------:R-:W-:Y:S05]  /*174d0*/  BSYNC B1 ;  /* 0x0000000000017941 */ /* 0x000fea0003800000 */
.L_x_10611:
[----:B0-----:R-:W2:Y:S04]  /*174e0*/  LDL R7, [R1+0x24] ;  /* 0x0000240001077983 */ /* 0x001ea80000100800 */
[----:B------:R-:W2:Y:S04]  /*174f0*/  LDL.LU R6, [R1+0x8] ;  /* 0x0000080001067983 */ /* 0x000ea80000300800 */
[----:B------:R-:W3:Y:S01]  /*17500*/  LDL R4, [R1+0x14] ;  /* 0x0000140001047983 */ /* 0x000ee20000100800 */
[----:B------:R-:W0:Y:S01]  /*17510*/  S2R R3, SR_TID.X ;  /* 0x0000000000037919 */ /* 0x000e220000002100 */
[----:B------:R-:W-:Y:S01]  /*17520*/  UMOV UR4, 0xffffffff ;  /* 0xffffffff00047882 */ /* 0x000fe20000000000 */
[----:B0-----:R-:W-:-:S04]  /*17530*/  LOP3.LUT R3, R3, 0x7f, RZ, 0xc0, !PT ;  /* 0x0000007f03037812 */ /* 0x001fc800078ec0ff */
[----:B------:R-:W-:Y:S01]  /*17540*/  SHF.R.U32.HI R3, RZ, 0x2, R3 ;  /* 0x00000002ff037819 */ /* 0x000fe20000011603 */
[----:B--2---:R-:W-:Y:S02]  /*17550*/  IMAD R6, R6, -0x80, R7 ;  /* 0xffffff8006067824 */ /* 0x004fe400078e0207 */
[----:B---3--:R-:W-:Y:S02]  /*17560*/  IMAD R4, R10, 0x3000, R4 ;  /* 0x000030000a047824 */ /* 0x008fe400078e0204 */
        /* <DEDUP_REMOVED lines=36> */
.L_x_10749:
        /* <DEDUP_REMOVED lines=32> */
.L_x_10614:
[----:B------:R-:W-:Y:S02]  /*179b0*/  PLOP3.LUT P4, PT, P4, P0, PT, 0xa2, 0x0 ;  /* 0x000000000000781c */ /* 0x000fe40002781472 */
[----:B------:R-:W-:-:S08]  /*179c0*/  @P0 R2UR P4, UR4, R5 ;  /* 0x00000000050402ca */ /* 0x000fd00000080000 */
[----:B------:R-:W-:-:S05]  /*179d0*/  @P0 PLOP3.LUT P0, PT, P4, PT, PT, 0x80, 0x0 ;  /* 0x000000000000081c */ /* 0x000fca000270f070 */
[----:B------:R-:W-:Y:S01]  /*179e0*/  @!P4 SYNCS.ARRIVE.TRANS64.RED.A0T1 RZ, [UR4+0x2d850], RZ ;  /* 0x02d850ffffffc9a7 */ /* 0x000fe20008200404 */
[----:B------:R-:W-:Y:S07]  /*179f0*/  @!P4 ARRIVES.LDGSTSBAR.64.TRANSCNT [UR4+0x2d850] ;  /* 0x02d85000ff00c9b0 */ /* 0x000fee0008000a84 */
[----:B------:R-:W-:Y:S05]  /*17a00*/  @P0 BRA.U.ANY `(.L_x_10614) ;  /* 0xfffffffd00e80947 */ /* 0x000fea000393ffff */
[----:B------:R-:W-:Y:S01]  /*17a10*/  NOP ;  /* 0x0000000000007918 */ /* 0x000fe20000000000 */
[----:B------:R-:W-:Y:S02]  /*17a20*/  IMAD.U32 R2, RZ, RZ, UR38 ;  /* 0x00000026ff027e24 */ /* 0x000fe4000f8e00ff */
[----:B------:R-:W-:-:S03]  /*17a30*/  IMAD.MOV.U32 R25, RZ, RZ, R0 ;  /* 0x000000ffff197224 */ /* 0x000fc600078e0000 */
[----:B------:R-:W-:-:S13]  /*17a40*/  ISETP.NE.AND P5, PT, R2, 0x3, PT ;  /* 0x000000030200780c */ /* 0x000fda0003fa5270 */
[----:B------:R-:W-:Y:S05]  /*17a50*/  @!P5 BRA `(.L_x_10615) ;  /* 0x000000000004d947 */ /* 0x000fea0003800000 */
[----:B------:R-:W-:Y:S01]  /*17a60*/  BPT.TRAP 0x1 ;  /* 0x000000040000795c */ /* 0x000fe20000300000 */
.L_x_10615:
[----:B------:R2:W5:Y:S01]  /*17a70*/  LDL R17, [R1] ;  /* 0x0000000001117983 */ /* 0x0005620000100800 */
[----:B------:R2:W-:Y:S01]  /*17a80*/  SYNCS.ARRIVE.TRANS64.A1T0 RZ, [R5+URZ+0x2d850], RZ ;  /* 0x02d850ff05ff79a7 */ /* 0x0005e2000810003f */
[C---:B------:R-:W-:Y:S02]  /*17a90*/  VIADD R0, R27.reuse, 0xffffffff ;  /* 0xffffffff1b007836 */ /* 0x040fe40000000000 */
[----:B------:R2:W-:Y:S01]  /*17aa0*/  STL [R1+0x8], R27 ;  /* 0x0000081b01007387 */ /* 0x0005e20000100800 */
[----:B------:R-:W-:Y:S01]  /*17ab0*/  ISETP.GT.AND P0, PT, R27, RZ, PT ;  /* 0x000000ff1b00720c */ /* 0x000fe20003f04270 */
[----:B------:R-:W-:-:S12]  /*17ac0*/  IMAD.MOV.U32 R10, RZ, RZ, R26 ;  /* 0x000000ffff0a7224 */ /* 0x000fd800078e001a */
[----:B--2---:R-:W-:Y:S05]  /*17ad0*/  @P0 BRA `(.L_x_10616) ;  /* 0xfffffff000680947 */ /* 0x004fea000383ffff */
.L_x_10603:
[----:B------:R-:W-:Y:S05]  /*17ae0*/  BSYNC B0 ;  /* 0x0000000000007941 */ /* 0x000fea0003800000 */
.L_x_10602:
[----:B------:R-:W2:Y:S01]  /*17af0*/  S2R R2, SR_TID.X ;  /* 0x0000000000027919 */ /* 0x000ea20000002100 */
[----:B------:R-:W-:Y:S01]  /*17b00*/  BSSY B0, `(.L_x_10617) ;  /* 0x0000010000007945 */ /* 0x000fe20003800000 */
[----:B--2---:R-:W-:-:S04]  /*17b10*/  LOP3.LUT R2, R2, 0x7f, RZ, 0xc0, !PT ;  /* 0x0000007f02027812 */ /* 0x004fc800078ec0ff */
[----:B------:R-:W-:-:S13]  /*17b20*/  ISETP.NE.AND P0, PT, R2, RZ, PT ;  /* 0x000000ff0200720c */ /* 0x000fda0003f05270 */
[----:B------:R-:W-:Y:S05]  /*17b30*/  @P0 BRA `(.L_x_10618) ;  /* 0x0000000000300947 */ /* 0x000fea0003800000 */
[----:B------:R-:W2:Y:S01]  /*17b40*/  S2R R5, SR_LANEID ;  /* 0x0000000000057919 */ /* 0x000ea20000000000 */
[----:B------:R-:W-:Y:S01]  /*17b50*/  VOTEU.ANY UR4, UPT, PT ;  /* 0x0000000000047886 */ /* 0x000fe200038e0100 */
[----:B------:R-:W3:Y:S01]  /*17b60*/  LDC.64 R2, c[0x0][0xc60] ;  /* 0x00031800ff027b82 */ /* 0x000ee20000000a00 */
[----:B-1----:R-:W2:Y:S02]  /*17b70*/  FLO.U32 R0, UR4 ;  /* 0x0000000400007d00 */ /* 0x002ea400080e0000 */
[----:B--2---:R-:W-:-:S06]  /*17b80*/  ISETP.EQ.U32.AND P0, PT, R0, R5, PT ;  /* 0x000000050000720c */ /* 0x004fcc0003f02070 */
[----:B------:R-:W3:Y:S07]  /*17b90*/  POPC R5, UR4 ;  /* 0x0000000400057d09 */ /* 0x000eee0008000000 */
[----:B---3--:R-:W2:Y:S01]  /*17ba0*/  @P0 ATOMG.E.ADD.STRONG.GPU PT, R3, desc[UR42][R2.64], R5 ;  /* 0x00000005020309a8 */ /* 0x008ea200081ee1ea */
[----:B------:R-:W1:Y:S02]  /*17bb0*/  S2R R4, SR_LTMASK ;  /* 0x0000000000047919 */ /* 0x000e640000003900 */
[----:B-1----:R-:W-:-:S04]  /*17bc0*/  LOP3.LUT R4, R4, UR4, RZ, 0xc0, !PT ;  /* 0x0000000404047c12 */ /* 0x002fc8000f8ec0ff */
[----:B0-----:R-:W0:Y:S01]  /*17bd0*/  POPC R7, R4 ;  /* 0x0000000400077309 */ /* 0x001e220000000000 */
[----:B--2---:R-:W0:Y:S02]  /*17be0*/  SHFL.IDX PT, R0, R3, R0, 0x1f ;  /* 0x00001f0003007589 */ /* 0x004e2400000e0000 */
[----:B0-----:R-:W-:-:S07]  /*17bf0*/  IADD3 R16, R0, UR37, R7 ;  /* 0x0000002500107c10 */ /* 0x001fce000fffe007 */
.L_x_10618:
[----:B------:R-:W-:Y:S05]  /*17c00*/  BSYNC B0 ;  /* 0x0000000000007941 */ /* 0x000fea0003800000 */
.L_x_10617:
[----:B-1----:R-:W-:-:S05]  /*17c10*/  IMAD.U32 R0, RZ, RZ, UR38 ;  /* 0x00000026ff007e24 */ /* 0x002fca000f8e00ff */
[----:B------:R-:W-:-:S13]  /*17c20*/  ISETP.NE.AND P0, PT, R0, 0x3, PT ;  /* 0x000000030000780c */ /* 0x000fda0003f05270 */
[----:B------:R-:W-:Y:S05]  /*17c30*/  @!P0 BRA `(.L_x_10619) ;  /* 0x0000000000048947 */ /* 0x000fea0003800000 */
[----:B------:R-:W-:Y:S01]  /*17c40*/  BPT.TRAP 0x1 ;  /* 0x000000040000795c */ /* 0x000fe20000300000 */
.L_x_10619:
[----:B------:R-:W2:Y:S04]  /*17c50*/  LDL R3, [R1] ;  /* 0x0000000001037983 */ /* 0x000ea80000100800 */
[----:B------:R-:W3:Y:S01]  /*17c60*/  LDL.LU R2, [R1+0x24] ;  /* 0x0000240001027983 */ /* 0x000ee20000300800 */
[----:B------:R-:W-:Y:S01]  /*17c70*/  IMAD R0, R26, 0x8, R22 ;  /* 0x000000081a007824 */ /* 0x000fe200078e0216 */
[----:B------:R-:W-:Y:S01]  /*17c80*/  BSSY B0, `(.L_x_10620) ;  /* 0x0000005000007945 */ /* 0x000fe20003800000 */
[----:B--2---:R-:W-:-:S04]  /*17c90*/  SHF.L.U32 R3, R3, 0x1f, RZ ;  /* 0x0000001f03037819 */ /* 0x004fc800000006ff */
[----:B------:R-:W1:Y:S01]  /*17ca0*/  SYNCS.PHASECHK.TRANS64.TRYWAIT P0, [R0+URZ+0x2d860], R3 ;  /* 0x02d86003000075a7 */ /* 0x000e62000800017f */
[----:B---3--:R-:W-:Y:S01]  /*17cb0*/  IMAD R6, R27, -0x80, R2 ;  /* 0xffffff801b067824 */ /* 0x008fe200078e0202 */
[----:B-1----:R-:W-:Y:S06]  /*17cc0*/  @!P0 BRA `(.L_x_10621) ;  /* 0x0000003c00788947 */ /* 0x002fec0003800000 */
.L_x_10750:
[----:B------:R-:W-:Y:S05]  /*17cd0*/  BSYNC B0 ;  /* 0x0000000000007941 */ /* 0x000fea0003800000 */
.L_x_10620:
[----:B------:R-:W2:Y:S02]  /*17ce0*/  S2R R2, SR_TID.X ;  /* 0x0000000000027919 */ /* 0x000ea40000002100 */
[----:B--2---:R-:W-:-:S04]  /*17cf0*/  LOP3.LUT R2, R2, 0x7f, RZ, 0xc0, !PT ;  /* 0x0000007f02027812 */ /* 0x004fc800078ec0ff */
[----:B------:R-:W-:Y:S02]  /*17d00*/  SHF.R.U32.HI R4, RZ, 0x2, R2 ;  /* 0x00000002ff047819 */ /* 0x000fe40000011602 */
[----:B------:R-:W2:Y:S01]  /*17d10*/  LDL R2, [R1+0x14] ;  /* 0x0000140001027983 */ /* 0x000ea20000100800 */
[----:B------:R-:W-:Y:S02]  /*17d20*/  UMOV UR4, 0xffffffff ;  /* 0xffffffff00047882 */ /* 0x000fe40000000000 */
[----:B------:R-:W-:Y:S02]  /*17d30*/  IMAD.IADD R6, R6, 0x1, -R4 ;  /* 0x0000000106067824 */ /* 0x000fe400078e0a04 */
[----:B--2---:R-:W-:Y:S01]  /*17d40*/  IMAD R4, R26, 0x3000, R2 ;  /* 0x000030001a047824 */ /* 0x004fe200078e0202 */
[----:B------:R-:W-:Y:S06]  /*17d50*/  BRA.DIV UR4, `(.L_x_10622) ;  /* 0x0000003e04687947 */ /* 0x000fec000b800000 */
[----:B------:R-:W0:Y:S01]  /*17d60*/  S2R R2, SR_TID.X ;  /* 0x0000000000027919 */ /* 0x000e220000002100 */
[----:B------:R-:W-:Y:S01]  /*17d70*/  ULDC UR4, c[0x0][0x2f4] ;  /* 0x0000bd0000047ab9 */ /* 0x000fe20000000800 */
[----:B------:R-:W-:Y:S01]  /*17d80*/  IMAD R4, R4, 0x2, R22 ;  /* 0x0000000204047824 */ /* 0x000fe200078e0216 */
        /* <DEDUP_REMOVED lines=40> */
.L_x_10760:
        /* <DEDUP_REMOVED lines=13> */
.L_x_10623:
        /* <DEDUP_REMOVED lines=11> */
.L_x_10624:
[----:B------:R-:W2:Y:S01]  /*18190*/  LDL.LU R2, [R1] ;  /* 0x0000000001027983 */ /* 0x000ea20000300800 */
[----:B------:R-:W-:Y:S01]  /*181a0*/  VIADD R26, R26, 0x1 ;  /* 0x000000011a1a7836 */ /* 0x000fe20000000000 */
[----:B------:R0:W-:Y:S04]  /*181b0*/  SYNCS.ARRIVE.TRANS64.A1T0 RZ, [R0+URZ+0x2d850], RZ ;  /* 0x02d850ff00ff79a7 */ /* 0x0001e8000810003f */
[----:B------:R-:W-:-:S04]  /*181c0*/  ISETP.NE.AND P0, PT, R26, 0x2, PT ;  /* 0x000000021a00780c */ /* 0x000fc80003f05270 */
[----:B0-----:R-:W-:Y:S02]  /*181d0*/  SEL R0, RZ, 0x1, P0 ;  /* 0x00000001ff007807 */ /* 0x001fe40000000000 */
[----:B------:R-:W-:Y:S02]  /*181e0*/  SEL R26, R26, RZ, P0 ;  /* 0x000000ff1a1a7207 */ /* 0x000fe40000000000 */
[----:B--2---:R-:W-:-:S05]  /*181f0*/  LOP3.LUT R2, R2, R0, RZ, 0x3c, !PT ;  /* 0x0000000002027212 */ /* 0x004fca00078e3cff */
[----:B------:R0:W-:Y:S02]  /*18200*/  STL [R1], R2 ;  /* 0x0000000201007387 */ /* 0x0001e40000100800 */
.L_x_10583:
[----:B------:R-:W-:Y:S05]  /*18210*/  BSYNC B7 ;  /* 0x0000000000077941 */ /* 0x000fea0003800000 */
.L_x_10581:
        /* <DEDUP_REMOVED lines=8> */
[----:B-----5:R2:W3:Y:S01]  /*182a0*/  LDS.128 R16, [R22+0x2d8d0] ;  /* 0x02d8d00016107984 */ /* 0x0204e20000000c00 */
[----:B------:R-:W-:Y:S06]  /*182b0*/  BAR.ARV 0x4, 0x200 ;  /* 0x0108000000007b1d */ /* 0x000fec0000002000 */
[----:B------:R-:W-:Y:S05]  /*182c0*/  BRA `(.L_x_10626) ;  /* 0x0000000800407947 */ /* 0x000fea0003800000 */
.L_x_10625:
[----:B------:R-:W2:Y:S01]  /*182d0*/  S2R R0, SR_TID.X ;  /* 0x0000000000007919 */ /* 0x000ea20000002100 */
[----:B------:R-:W-:Y:S01]  /*182e0*/  UMOV UR4, 0xffffffff ;  /* 0xffffffff00047882 */ /* 0x000fe20000000000 */
[----:B--2---:R-:W-:-:S04]  /*182f0*/  LOP3.LUT R8, R0, 0x1f, RZ, 0xc0, !PT ;  /* 0x0000001f00087812 */ /* 0x004fc800078ec0ff */
[----:B------:R-:W-:Y:S01]  /*18300*/  ISETP.NE.AND P0, PT, R8, 0x1f, PT ;  /* 0x0000001f0800780c */ /* 0x000fe20003f05270 */
[----:B------:R-:W-:-:S12]  /*18310*/  BRA.DIV UR4, `(.L_x_10627) ;  /* 0x0000003e04687947 */ /* 0x000fd8000b800000 */
[----:B0-----:R-:W-:Y:S01]  /*18320*/  IMAD.IADD R5, R19, 0x1, R8 ;  /* 0x0000000113057824 */ /* 0x001fe200078e0208 */
        /* <DEDUP_REMOVED lines=30> */
.L_x_10770:
[----:B------:R-:W-:Y:S02]  /*18510*/  ULDC UR4, c[0x0][0xc38] ;  /* 0x00030e0000047ab9 */ /* 0x000fe40000000800 */
[----:B------:R-:W-:-:S04]  /*18520*/  IMAD.U32 R16, RZ, RZ, UR4 ;  /* 0x00000004ff107e24 */ /* 0x000fc8000f8e00ff */
[----:B-1----:R-:W-:-:S04]  /*18530*/  IMAD R5, R14, R16, RZ ;  /* 0x000000100e057224 */ /* 0x002fc800078e02ff */
[----:B------:R-:W-:-:S05]  /*18540*/  IMAD.IADD R4, R4, 0x1, R5 ;  /* 0x0000000104047824 */ /* 0x000fca00078e0205 */
[----:B------:R-:W-:-:S13]  /*18550*/  ISETP.GT.AND P6, PT, R4, R0, PT ;  /* 0x000000000400720c */ /* 0x000fda0003fc4270 */
[----:B------:R-:W-:Y:S05]  /*18560*/  @P6 BRA `(.L_x_10628) ;  /* 0x00000000009c6947 */ /* 0x000fea0003800000 */
.L_x_10633:
        /* <DEDUP_REMOVED lines=14> */
.L_x_10631:
[----:B------:R-:W-:Y:S05]  /*18650*/  BSYNC B0 ;  /* 0x0000000000007941 */ /* 0x000fea0003800000 */
.L_x_10630:
[----:B------:R-:W-:-:S03]  /*18660*/  UMOV UR4, 0xffffffff ;  /* 0xffffffff00047882 */ /* 0x000fc60000000000 */
[----:B------:R-:W-:Y:S05]  /*18670*/  BRA.DIV UR4, `(.L_x_10632) ;  /* 0x0000003e04b47947 */ /* 0x000fea000b800000 */
[----:B-----5:R-:W2:Y:S02]  /*18680*/  SHFL.UP PT, R14, R2, 0x1, RZ ;  /* 0x04200000020e7989 */ /* 0x020ea400000e00ff */
[----:B--2---:R-:W-:-:S05]  /*18690*/  SEL R13, R14, RZ, P1 ;  /* 0x000000ff0e0d7207 */ /* 0x004fca0000800000 */
[----:B------:R-:W-:-:S05]  /*186a0*/  IMAD.IADD R13, R2, 0x1, R13 ;  /* 0x00000001020d7824 */ /* 0x000fca00078e020d */
[----:B------:R-:W2:Y:S02]  /*186b0*/  SHFL.UP PT, R14, R13, 0x2, RZ ;  /* 0x044000000d0e7989 */ /* 0x000ea400000e00ff */
[----:B--2---:R-:W-:-:S05]  /*186c0*/  SEL R14, R14, RZ, P2 ;  /* 0x000000ff0e0e7207 */ /* 0x004fca0001000000 */
[----:B01----:R-:W-:-:S05]  /*186d0*/  IMAD.IADD R3, R13, 0x1, R14 ;  /* 0x000000010d037824 */ /* 0x003fca00078e020e */
        /* <DEDUP_REMOVED lines=10> */
.L_x_10778:
[----:B------:R-:W-:Y:S02]  /*18780*/  ULDC UR4, c[0x0][0xc38] ;  /* 0x00030e0000047ab9 */ /* 0x000fe40000000800 */
[----:B------:R-:W-:-:S04]  /*18790*/  IMAD.U32 R16, RZ, RZ, UR4 ;  /* 0x00000004ff107e24 */ /* 0x000fc8000f8e00ff */
[----:B-1----:R-:W-:-:S04]  /*187a0*/  IMAD R5, R14, R16, RZ ;  /* 0x000000100e057224 */ /* 0x002fc800078e02ff */
[----:B------:R-:W-:-:S05]  /*187b0*/  IMAD.IADD R4, R5, 0x1, R4 ;  /* 0x0000000105047824 */ /* 0x000fca00078e0204 */
[----:B------:R-:W-:-:S13]  /*187c0*/  ISETP.GT.AND P6, PT, R4, R0, PT ;  /* 0x000000000400720c */ /* 0x000fda0003fc4270 */
[----:B------:R-:W-:Y:S05]  /*187d0*/  @!P6 BRA `(.L_x_10633) ;  /* 0xfffffffc0064e947 */ /* 0x000fea000383ffff */
.L_x_10628:
[----:B------:R-:W-:Y:S01]  /*187e0*/  IMAD.IADD R5, R4, 0x1, -R5 ;  /* 0x0000000104057824 */ /* 0x000fe200078e0a05 */
[----:B------:R-:W-:-:S03]  /*187f0*/  UMOV UR4, 0xffffffff ;  /* 0xffffffff00047882 */ /* 0x000fc60000000000 */
[----:B------:R-:W-:-:S05]  /*18800*/  IMAD R7, R3, R16, R5 ;  /* 0x0000001003077224 */ /* 0x000fca00078e0205 */
[----:B------:R-:W-:Y:S01]  /*18810*/  ISETP.GT.AND P6, PT, R7, R0, PT ;  /* 0x000000000700720c */ /* 0x000fe20003fc4270 */
[----:B------:R-:W-:-:S12]  /*18820*/  BRA.DIV UR4, `(.L_x_10634) ;  /* 0x0000004204047947 */ /* 0x000fd8000b800000 */
[----:B------:R-:W-:-:S04]  /*18830*/  VOTE.ANY R6, PT, !P6 ;  /* 0x0000000000067806 */ /* 0x000fc800070e0100 */
[----:B------:R-:W1:Y:S02]  /*18840*/  POPC R4, R6 ;  /* 0x0000000600047309 */ /* 0x000e640000000000 */
[----:B-1---5:R1:W2:Y:S02]  /*18850*/  SHFL.IDX PT, R17, R2, R4, 0x1f ;  /* 0x00001f0402117589 */ /* 0x0222a400000e0000 */
.L_x_10782:
[----:B------:R-:W-:Y:S01]  /*18860*/  ISETP.NE.AND P0, PT, R6, RZ, PT ;  /* 0x000000ff0600720c */ /* 0x000fe20003f05270 */
[----:B------:R-:W-:-:S12]  /*18870*/  IMAD.MOV.U32 R14, RZ, RZ, RZ ;  /* 0x000000ffff0e7224 */ /* 0x000fd800078e00ff */
[----:B------:R-:W-:Y:S05]  /*18880*/  @!P0 BRA `(.L_x_10635) ;  /* 0x0000000000108947 */ /* 0x000fea0003800000 */
[----:B------:R-:W-:Y:S01]  /*18890*/  UMOV UR4, 0xffffffff ;  /* 0xffffffff00047882 */ /* 0x000fe20000000000 */
[----:B------:R-:W-:Y:S02]  /*188a0*/  VIADD R12, R4, 0xffffffff ;  /* 0xffffffff040c7836 */ /* 0x000fe40000000000 */
[----:B------:R-:W-:Y:S05]  /*188b0*/  BRA.DIV UR4, `(.L_x_10636) ;  /* 0x0000004204287947 */ /* 0x000fea000b800000 */
[----:B------:R3:W4:Y:S02]  /*188c0*/  SHFL.IDX PT, R14, R3, R12, 0x1f ;  /* 0x00001f0c030e7589 */ /* 0x00072400000e0000 */
.L_x_10635:
[----:B--2---:R-:W-:Y:S01]  /*188d0*/  IABS R6, R17 ;  /* 0x0000001100067213 */ /* 0x004fe20000000000 */
[----:B----4-:R-:W-:Y:S02]  /*188e0*/  IMAD R16, R14, R16, R5 ;  /* 0x000000100e107224 */ /* 0x010fe400078e0205 */
[----:B-1----:R-:W-:Y:S01]  /*188f0*/  IMAD.MOV.U32 R2, RZ, RZ, RZ ;  /* 0x000000ffff027224 */ /* 0x002fe200078e00ff */
[----:B------:R-:W1:Y:S01]  /*18900*/  I2F.RP R7, R6 ;  /* 0x0000000600077306 */ /* 0x000e620000209400 */
[----:B------:R-:W-:Y:S02]  /*18910*/  IMAD.IADD R0, R0, 0x1, -R16 ;  /* 0x0000000100007824 */ /* 0x000fe400078e0a10 */
[----:B------:R-:W-:-:S05]  /*18920*/  IMAD.IADD R19, R4, 0x1, R19 ;  /* 0x0000000104137824 */ /* 0x000fca00078e0213 */
[----:B-1----:R-:W0:Y:S02]  /*18930*/  MUFU.RCP R7, R7 ;  /* 0x0000000700077308 */ /* 0x002e240000001000 */
[----:B0--3--:R-:W-:-:S06]  /*18940*/  VIADD R3, R7, 0xffffffe ;  /* 0x0ffffffe07037836 */ /* 0x009fcc0000000000 */
[----:B------:R-:W0:Y:S02]  /*18950*/  F2I.FTZ.U32.TRUNC.NTZ R3, R3 ;  /* 0x0000000300037305 */ /* 0x000e24000021f000 */
[----:B0-----:R-:W-:-:S04]  /*18960*/  IMAD.MOV R5, RZ, RZ, -R3 ;  /* 0x000000ffff057224 */ /* 0x001fc800078e0a03 */
        /* <DEDUP_REMOVED lines=21> */
.L_x_10629:
[----:B------:R-:W-:Y:S01]  /*18ac0*/  UMOV UR4, URZ ;  /* 0x0000003f00047c82 */ /* 0x000fe20008000000 */
[----:B------:R-:W-:Y:S01]  /*18ad0*/  UMOV UR5, URZ ;  /* 0x0000003f00057c82 */ /* 0x000fe20008000000 */
[----:B------:R-:W-:Y:S01]  /*18ae0*/  ULDC UR6, c[0x0][0xc3c] ;  /* 0x00030f0000067ab9 */ /* 0x000fe20000000800 */
[----:B------:R-:W-:Y:S02]  /*18af0*/  IMAD.MOV.U32 R16, RZ, RZ, R0 ;  /* 0x000000ffff107224 */ /* 0x000fe400078e0000 */
[----:B-----5:R-:W-:Y:S02]  /*18b00*/  IMAD.U32 R17, RZ, RZ, UR4 ;  /* 0x00000004ff117e24 */ /* 0x020fe4000f8e00ff */
[----:B------:R-:W-:Y:S02]  /*18b10*/  IMAD.U32 R18, RZ, RZ, UR5 ;  /* 0x00000005ff127e24 */ /* 0x000fe4000f8e00ff */
[----:B------:R-:W-:-:S07]  /*18b20*/  IMAD.U32 R19, RZ, RZ, UR6 ;  /* 0x00000006ff137e24 */ /* 0x000fce000f8e00ff */
.L_x_10637:
        /* <DEDUP_REMOVED lines=10> */
.L_x_10626:
[----:B------:R-:W-:Y:S02]  /*18bd0*/  ULDC UR4, c[0x0][0xc3c] ;  /* 0x00030f0000047ab9 */ /* 0x000fe40000000800 */
[----:B---3--:R-:W-:-:S13]  /*18be0*/  ISETP.GE.AND P0, PT, R19, UR4, PT ;  /* 0x0000000413007c0c */ /* 0x008fda000bf06270 */
[----:B------:R-:W-:Y:S05]  /*18bf0*/  @!P0 BRA `(.L_x_10638) ;  /* 0xffffffa400808947 */ /* 0x000fea000383ffff */
[----:B------:R-:W-:Y:S05]  /*18c00*/  BSYNC B8 ;  /* 0x0000000000087941 */ /* 0x000fea0003800000 */
.L_x_10537:
        /* <DEDUP_REMOVED lines=12> */
.L_x_10785:
[----:B------:R-:W-:Y:S05]  /*18cd0*/  BSYNC B0 ;  /* 0x0000000000007941 */ /* 0x000fea0003800000 */
.L_x_10639:
[----:B------:R-:W-:-:S03]  /*18ce0*/  UMOV UR4, 0xffffffff ;  /* 0xffffffff00047882 */ /* 0x000fc60000000000 */
[----:B------:R-:W-:Y:S05]  /*18cf0*/  BRA.DIV UR4, `(.L_x_10641) ;  /* 0x0000003e04507947 */ /* 0x000fea000b800000 */
[----:B0-----:R-:W0:Y:S02]  /*18d00*/  S2R R0, SR_TID.X ;  /* 0x0000000000007919 */ /* 0x001e240000002100 */
[----:B0-----:R-:W-:-:S04]  /*18d10*/  SHF.R.U32.HI R0, RZ, 0x5, R0 ;  /* 0x00000005ff007819 */ /* 0x001fc80000011600 */
[----:B------:R-:W-:-:S05]  /*18d20*/  LOP3.LUT R0, R0, 0x3, RZ, 0xc0, !PT ;  /* 0x0000000300007812 */ /* 0x000fca00078ec0ff */
[----:B------:R0:W3:Y:S02]  /*18d30*/  SHFL.IDX PT, R14, R0, RZ, 0x1f ;  /* 0x00001fff000e7589 */ /* 0x0000e400000e0000 */
.L_x_10788:
[----:B---3--:R-:W-:-:S13]  /*18d40*/  ISETP.NE.AND P0, PT, R14, RZ, PT ;  /* 0x000000ff0e00720c */ /* 0x008fda0003f05270 */
[----:B------:R-:W-:Y:S05]  /*18d50*/  @P0 BRA `(.L_x_10385) ;  /* 0x0000000000900947 */ /* 0x000fea0003800000 */
[----:B------:R-:W-:-:S03]  /*18d60*/  UMOV UR4, 0xffffffff ;  /* 0xffffffff00047882 */ /* 0x000fc60000000000 */
[----:B------:R-:W-:Y:S05]  /*18d70*/  BRA.DIV UR4, `(.L_x_10642) ;  /* 0x0000003e04647947 */ /* 0x000fea000b800000 */
[----:B------:R-:W-:-:S13]  /*18d80*/  ELECT P6, URZ, PT ;  /* 0x00000000003f782f */ /* 0x000fda00038c0000 */
.L_x_10791:
[----:B------:R-:W-:Y:S05]  /*18d90*/  @!P6 BRA `(.L_x_10385) ;  /* 0x000000000080e947 */ /* 0x000fea0003800000 */
[----:B------:R-:W-:-:S06]  /*18da0*/  ULOP3.LUT UR4, UR36, 0x2, URZ, 0xfc, !UPT ;  /* 0x0000000224047892 */ /* 0x000fcc000f8efc3f */
[----:B0-----:R-:W-:-:S05]  /*18db0*/  IMAD.U32 R0, RZ, RZ, UR4 ;  /* 0x00000004ff007e24 */ /* 0x001fca000f8e00ff */
[----:B------:R-:W-:-:S13]  /*18dc0*/  ISETP.NE.AND P0, PT, R0, 0x3, PT ;  /* 0x000000030000780c */ /* 0x000fda0003f05270 */
[----:B------:R-:W-:Y:S05]  /*18dd0*/  @!P0 BRA `(.L_x_10643) ;  /* 0x0000000000048947 */ /* 0x000fea0003800000 */
[----:B------:R-:W-:Y:S01]  /*18de0*/  BPT.TRAP 0x1 ;  /* 0x000000040000795c */ /* 0x000fe20000300000 */
.L_x_10643:
[----:B------:R-:W3:Y:S01]  /*18df0*/  LDL R0, [R1] ;  /* 0x0000000001007983 */ /* 0x000ee20000100800 */
[C---:B------:R-:W-:Y:S02]  /*18e00*/  IMAD R3, R26.reuse, 0x8, R5 ;  /* 0x000000081a037824 */ /* 0x040fe400078e0205 */
[----:B------:R-:W-:-:S05]  /*18e10*/  VIADD R26, R26, 0x1 ;  /* 0x000000011a1a7836 */ /* 0x000fca0000000000 */
[----:B------:R-:W-:Y:S02]  /*18e20*/  ISETP.NE.AND P2, PT, R26, 0x2, PT ;  /* 0x000000021a00780c */ /* 0x000fe40003f45270 */
[----:B---3--:R-:W-:Y:S02]  /*18e30*/  SHF.L.U32 R2, R0, 0x1f, RZ ;  /* 0x0000001f00027819 */ /* 0x008fe400000006ff */
[----:B------:R-:W-:Y:S02]  /*18e40*/  SEL R0, RZ, 0x1, P2 ;  /* 0x00000001ff007807 */ /* 0x000fe40001000000 */
[----:B------:R-:W0:Y:S02]  /*18e50*/  SYNCS.PHASECHK.TRANS64.TRYWAIT P1, [R3+URZ+0x2d840], R2 ;  /* 0x02d84002030075a7 */ /* 0x000e24000802017f */
[----:B0-----:R-:W-:Y:S05]  /*18e60*/  @!P1 BRA `(.L_x_10644) ;  /* 0x0000003c00489947 */ /* 0x001fea0003800000 */
.L_x_10792:
[----:B------:R-:W3:Y:S01]  /*18e70*/  LDL.LU R4, [R1] ;  /* 0x0000000001047983 */ /* 0x000ee20000300800 */
[----:B------:R-:W-:Y:S02]  /*18e80*/  SEL R26, R26, RZ, P2 ;  /* 0x000000ff1a1a7207 */ /* 0x000fe40001000000 */
[----:B---3--:R-:W-:Y:S01]  /*18e90*/  LOP3.LUT R0, R4, R0, RZ, 0x3c, !PT ;  /* 0x0000000004007212 */ /* 0x008fe200078e3cff */
[----:B------:R-:W-:Y:S06]  /*18ea0*/  @!P0 BRA `(.L_x_10645) ;  /* 0x0000000000048947 */ /* 0x000fec0003800000 */
[----:B------:R-:W-:Y:S01]  /*18eb0*/  BPT.TRAP 0x1 ;  /* 0x000000040000795c */ /* 0x000fe20000300000 */
.L_x_10645:
[----:B------:R-:W-:Y:S01]  /*18ec0*/  IMAD R5, R26, 0x8, R5 ;  /* 0x000000081a057824 */ /* 0x000fe200078e0205 */
[----:B------:R-:W-:-:S04]  /*18ed0*/  SHF.L.U32 R0, R0, 0x1f, RZ ;  /* 0x0000001f00007819 */ /* 0x000fc800000006ff */
[----:B------:R-:W3:Y:S02]  /*18ee0*/  SYNCS.PHASECHK.TRANS64.TRYWAIT P1, [R5+URZ+0x2d840], R0 ;  /* 0x02d84000050075a7 */ /* 0x000ee4000802017f */
[----:B---3--:R-:W-:Y:S05]  /*18ef0*/  @!P1 BRA `(.L_x_10646) ;  /* 0x0000003c00389947 */ /* 0x008fea0003800000 */
.L_x_10793:
[----:B------:R-:W-:Y:S05]  /*18f00*/  @!P0 BRA `(.L_x_10647) ;  /* 0x0000000000048947 */ /* 0x000fea0003800000 */
[----:B------:R-:W-:Y:S01]  /*18f10*/  BPT.TRAP 0x1 ;  /* 0x000000040000795c */ /* 0x000fe20000300000 */
.L_x_10647:
[----:B------:R-:W5:Y:S02]  /*18f20*/  SYNCS.PHASECHK.TRANS64.TRYWAIT P1, [R3+URZ+0x2d860], R2 ;  /* 0x02d86002030075a7 */ /* 0x000f64000802017f */
[----:B-----5:R-:W-:Y:S05]  /*18f30*/  @!P1 BRA `(.L_x_10648) ;  /* 0x0000003c003c9947 */ /* 0x020fea0003800000 */
.L_x_10794:
[----:B------:R-:W-:Y:S05]  /*18f40*/  @!P0 BRA `(.L_x_10649) ;  /* 0x0000000000048947 */ /* 0x000fea0003800000 */
[----:B------:R-:W-:Y:S01]  /*18f50*/  BPT.TRAP 0x1 ;  /* 0x000000040000795c */ /* 0x000fe20000300000 */
.L_x_10649:
[----:B------:R0:W0:Y:S02]  /*18f60*/  SYNCS.PHASECHK.TRANS64.TRYWAIT P0, [R5+URZ+0x2d860], R0 ;  /* 0x02d86000050075a7 */ /* 0x000024000800017f */
[----:B0-----:R-:W-:Y:S05]  /*18f70*/  @!P0 NANOSLEEP.SYNCS 0x989680 ;  /* 0x009896800000895d */ /* 0x001fea0003900000 */
[----:B------:R-:W0:Y:S02]  /*18f80*/  @!P0 SYNCS.PHASECHK.TRANS64 P0, [R5+URZ+0x2d860], R0 ;  /* 0x02d86000050085a7 */ /* 0x000e24000800007f */
[----:B0-----:R-:W-:Y:S05]  /*18f90*/  @!P0 BRA `(.L_x_10649) ;  /* 0xfffffffc00f08947 */ /* 0x001fea000383ffff */
.L_x_10385:
[----:B------:R-:W-:Y:S05]  /*18fa0*/  BSYNC B9 ;  /* 0x0000000000097941 */ /* 0x000fea0003800000 */
.L_x_10382:
[----:B------:R-:W-:Y:S05]  /*18fb0*/  EXIT ;  /* 0x000000000000794d */ /* 0x000fea0003800000 */
.L_x_10401:
[----:B0-----:R0:W1:Y:S02]  /*18fc0*/  SYNCS.PHASECHK.TRANS64.TRYWAIT P4, [R31+URZ+0x2d890], R80 ;  /* 0x02d890501f0075a7 */ /* 0x001064000808017f */
[----:B-1----:R-:W-:Y:S05]  /*18fd0*/  @!P4 NANOSLEEP.SYNCS 0x989680 ;  /* 0x009896800000c95d */ /* 0x002fea0003900000 */
[----:B------:R-:W1:Y:S02]  /*18fe0*/  @!P4 SYNCS.PHASECHK.TRANS64 P4, [R31+URZ+0x2d890], R80 ;  /* 0x02d890501f00c5a7 */ /* 0x000e64000808007f */
[----:B-1----:R-:W-:Y:S05]  /*18ff0*/  @!P4 BRA `(.L_x_10401) ;  /* 0xfffffffc00f0c947 */ /* 0x002fea000383ffff */
[----:B------:R-:W-:Y:S05]  /*19000*/  BRA `(.L_x_10650) ;  /* 0xfffffea000647947 */ /* 0x000fea000383ffff */
.L_x_10402:
        /* <DEDUP_REMOVED lines=8> */
.L_x_10652:
[----:B------:R-:W-:Y:S05]  /*19090*/  BSYNC B1 ;  /* 0x0000000000017941 */ /* 0x000fea0003800000 */
.L_x_10651:
        /* <DEDUP_REMOVED lines=8> */
.L_x_10653:
[----:B------:R-:W-:Y:S01]  /*19120*/  IMAD.MOV.U32 R60, RZ, RZ, R14 ;  /* 0x000000ffff3c7224 */ /* 0x000fe200078e000e */
[----:B------:R-:W-:Y:S06]  /*19130*/  BRA `(.L_x_10654) ;  /* 0xfffffea0002c7947 */ /* 0x000fec000383ffff */
.L_x_10430:
[----:B0-----:R0:W1:Y:S02]  /*19140*/  SYNCS.PHASECHK.TRANS64.TRYWAIT P4, [R31+URZ+0x2d890], R80 ;  /* 0x02d890501f0075a7 */ /* 0x001064000808017f */
[----:B-1----:R-:W-:Y:S05]  /*19150*/  @!P4 NANOSLEEP.SYNCS 0x989680 ;  /* 0x009896800000c95d */ /* 0x002fea0003900000 */
[----:B------:R-:W1:Y:S02]  /*19160*/  @!P4 SYNCS.PHASECHK.TRANS64 P4, [R31+URZ+0x2d890], R80 ;  /* 0x02d890501f00c5a7 */ /* 0x000e64000808007f */
[----:B-1----:R-:W-:Y:S05]  /*19170*/  @!P4 BRA `(.L_x_10430) ;  /* 0xfffffffc00f0c947 */ /* 0x002fea000383ffff */
[----:B------:R-:W-:Y:S05]  /*19180*/  BRA `(.L_x_10655) ;  /* 0xfffffeb800f07947 */ /* 0x000fea000383ffff */
.L_x_10431:
        /* <DEDUP_REMOVED lines=8> */
.L_x_10657:
[----:B------:R-:W-:Y:S05]  /*19210*/  BSYNC B1 ;  /* 0x0000000000017941 */ /* 0x000fea0003800000 */
.L_x_10656:
        /* <DEDUP_REMOVED lines=8> */
.L_x_10658:
[----:B------:R-:W-:Y:S01]  /*192a0*/  IMAD.MOV.U32 R82, RZ, RZ, R14 ;  /* 0x000000ffff527224 */ /* 0x000fe200078e000e */
[----:B------:R-:W-:Y:S06]  /*192b0*/  BRA `(.L_x_10659) ;  /* 0xfffffeb800b87947 */ /* 0x000fec000383ffff */
.L_x_10444:
[----:B0-----:R0:W1:Y:S02]  /*192c0*/  SYNCS.PHASECHK.TRANS64.TRYWAIT P3, [R31+URZ+0x2d890], R80 ;  /* 0x02d890501f0075a7 */ /* 0x001064000806017f */
[----:B-1----:R-:W-:Y:S05]  /*192d0*/  @!P3 NANOSLEEP.SYNCS 0x989680 ;  /* 0x009896800000b95d */ /* 0x002fea0003900000 */
[----:B------:R-:W1:Y:S02]  /*192e0*/  @!P3 SYNCS.PHASECHK.TRANS64 P3, [R31+URZ+0x2d890], R80 ;  /* 0x02d890501f00b5a7 */ /* 0x000e64000806007f */
[----:B-1----:R-:W-:Y:S05]  /*192f0*/  @!P3 BRA `(.L_x_10444) ;  /* 0xfffffffc00f0b947 */ /* 0x002fea000383ffff */
[----:B------:R-:W-:Y:S05]  /*19300*/  BRA `(.L_x_10660) ;  /* 0xfffffed000c07947 */ /* 0x000fea000383ffff */
.L_x_10445:
[----:B------:R-:W-:Y:S01]  /*19310*/  BSSY B1, `(.L_x_10661) ;  /* 0x0000007000017945 */ /* 0x000fe20003800000 */
[----:B------:R-:W-:Y:S02]  /*19320*/  IMAD.MOV.U32 R12, RZ, RZ, RZ ;  /* 0x000000ffff0c7224 */ /* 0x000fe400078e00ff */
[----:B------:R-:W-:Y:S02]  /*19330*/  IMAD.MOV.U32 R11, RZ, RZ, 0x1e1f ;  /* 0x00001e1fff0b7424 */ /* 0x000fe400078e00ff */
[----:B------:R-:W-:-:S07]  /*19340*/  IMAD.MOV.U32 R15, RZ, RZ, -0x1 ;  /* 0xffffffffff0f7424 */ /* 0x000fce00078e00ff */
[----:B0-----:R-:W-:Y:S05]  /*19350*/  WARPSYNC.COLLECTIVE R15, `(.L_x_10662) ;  /* 0x000000000f087348 */ /* 0x001fea0003c00000 */
[----:B------:R1:W2:Y:S02]  /*19360*/  SHFL.IDX P6, R14, R13, R12, R11 ;  /* 0x0000000c0d0e7389 */ /* 0x0002a400000c000b */
[----:B012---:R-:W-:Y:S01]  /*19370*/  ENDCOLLECTIVE ;  /* 0x000000000000791b */ /* 0x007fe20003800000 */
.L_x_10662:
[----:B------:R-:W-:Y:S05]  /*19380*/  BSYNC B1 ;  /* 0x0000000000017941 */ /* 0x000fea0003800000 */
.L_x_10661:
        /* <DEDUP_REMOVED lines=8> */
.L_x_10663:
[----:B------:R-:W-:Y:S01]  /*19410*/  IMAD.MOV.U32 R42, RZ, RZ, R14 ;  /* 0x000000ffff2a7224 */ /* 0x000fe200078e000e */
[----:B------:R-:W-:Y:S06]  /*19420*/  BRA `(.L_x_10664) ;  /* 0xfffffed000e47947 */ /* 0x000fec000383ffff */
.L_x_10449:
[----:B------:R0:W0:Y:S02]  /*19430*/  SYNCS.PHASECHK.TRANS64.TRYWAIT P2, [R31+URZ+0x2d8b0], R80 ;  /* 0x02d8b0501f0075a7 */ /* 0x000024000804017f */
[----:B0-----:R-:W-:Y:S05]  /*19440*/  @!P2 NANOSLEEP.SYNCS 0x989680 ;  /* 0x009896800000a95d */ /* 0x001fea0003900000 */
[----:B------:R-:W0:Y:S02]  /*19450*/  @!P2 SYNCS.PHASECHK.TRANS64 P2, [R31+URZ+0x2d8b0], R80 ;  /* 0x02d8b0501f00a5a7 */ /* 0x000e24000804007f */
[----:B0-----:R-:W-:Y:S05]  /*19460*/  @!P2 BRA `(.L_x_10449) ;  /* 0xfffffffc00f0a947 */ /* 0x001fea000383ffff */
[----:B------:R-:W-:Y:S05]  /*19470*/  BRA `(.L_x_10665) ;  /* 0xfffffed400b47947 */ /* 0x000fea000383ffff */
.L_x_10455:
[----:B------:R-:W0:Y:S01]  /*19480*/  S2R R4, SR_TID.X ;  /* 0x0000000000047919 */ /* 0x000e220000002100 */
[----:B------:R-:W-:Y:S01]  /*19490*/  BSSY B0, `(.L_x_10666) ;  /* 0x000000c000007945 */ /* 0x000fe20003800000 */
[----:B------:R-:W-:Y:S02]  /*194a0*/  IMAD.MOV.U32 R12, RZ, RZ, RZ ;  /* 0x000000ffff0c7224 */ /* 0x000fe400078e00ff */
[----:B------:R-:W-:Y:S02]  /*194b0*/  IMAD.MOV.U32 R11, RZ, RZ, 0x1f ;  /* 0x0000001fff0b7424 */ /* 0x000fe400078e00ff */
[----:B------:R-:W-:Y:S02]  /*194c0*/  IMAD.MOV.U32 R15, RZ, RZ, -0x1 ;  /* 0xffffffffff0f7424 */ /* 0x000fe400078e00ff */
[----:B0-----:R-:W-:-:S05]  /*194d0*/  VIADD R5, R4, 0xffffff80 ;  /* 0xffffff8004057836 */ /* 0x001fca0000000000 */
[----:B------:R-:W-:-:S04]  /*194e0*/  SHF.R.S32.HI R4, RZ, 0x1f, R5 ;  /* 0x0000001fff047819 */ /* 0x000fc80000011405 */
[----:B------:R-:W-:-:S04]  /*194f0*/  LEA.HI R4, R4, R5, RZ, 0x7 ;  /* 0x0000000504047211 */ /* 0x000fc800078f38ff */
[----:B------:R-:W-:-:S05]  /*19500*/  SHF.R.S32.HI R4, RZ, 0x7, R4 ;  /* 0x00000007ff047819 */ /* 0x000fca0000011404 */
[----:B------:R-:W-:-:S07]  /*19510*/  IMAD.MOV.U32 R13, RZ, RZ, R4 ;  /* 0x000000ffff0d7224 */ /* 0x000fce00078e0004 */
[----:B-----5:R-:W-:Y:S05]  /*19520*/  WARPSYNC.COLLECTIVE R15, `(.L_x_10667) ;  /* 0x000000000f087348 */ /* 0x020fea0003c00000 */
[----:B------:R0:W1:Y:S02]  /*19530*/  SHFL.IDX P6, R14, R13, R12, R11 ;  /* 0x0000000c0d0e7389 */ /* 0x00006400000c000b */
[----:B01---5:R-:W-:Y:S01]  /*19540*/  ENDCOLLECTIVE ;  /* 0x000000000000791b */ /* 0x023fe20003800000 */
.L_x_10667:
[----:B------:R-:W-:Y:S05]  /*19550*/  BSYNC B0 ;  /* 0x0000000000007941 */ /* 0x000fea0003800000 */
.L_x_10666:
[----:B------:R0:W-:Y:S01]  /*19560*/  STL [R1+0x38], R14 ;  /* 0x0000380e01007387 */ /* 0x0001e20000100800 */
[----:B------:R-:W-:Y:S05]  /*19570*/  BRA `(.L_x_10668) ;  /* 0xfffffedc00647947 */ /* 0x000fea000383ffff */
.L_x_10466:
[----:B------:R-:W-:Y:S01]  /*19580*/  BSSY B1, `(.L_x_10669) ;  /* 0x0000008000017945 */ /* 0x000fe20003800000 */
[----:B------:R-:W-:Y:S02]  /*19590*/  IMAD.MOV.U32 R13, RZ, RZ, R25 ;  /* 0x000000ffff0d7224 */ /* 0x000fe400078e0019 */
[----:B------:R-:W-:Y:S02]  /*195a0*/  IMAD.MOV.U32 R12, RZ, RZ, RZ ;  /* 0x000000ffff0c7224 */ /* 0x000fe400078e00ff */
[----:B------:R-:W-:Y:S02]  /*195b0*/  IMAD.MOV.U32 R11, RZ, RZ, 0x1e1f ;  /* 0x00001e1fff0b7424 */ /* 0x000fe400078e00ff */
[----:B------:R-:W-:-:S07]  /*195c0*/  IMAD.MOV.U32 R15, RZ, RZ, -0x1 ;  /* 0xffffffffff0f7424 */ /* 0x000fce00078e00ff */
[----:B0-----:R-:W-:Y:S05]  /*195d0*/  WARPSYNC.COLLECTIVE R15, `(.L_x_10670) ;  /* 0x000000000f087348 */ /* 0x001fea0003c00000 */
[----:B0-----:R0:W1:Y:S02]  /*195e0*/  SHFL.IDX P6, R14, R13, R12, R11 ;  /* 0x0000000c0d0e7389 */ /* 0x00106400000c000b */
[----:B01----:R-:W-:Y:S01]  /*195f0*/  ENDCOLLECTIVE ;  /* 0x000000000000791b */ /* 0x003fe20003800000 */
.L_x_10670:
[----:B------:R-:W-:Y:S05]  /*19600*/  BSYNC B1 ;  /* 0x0000000000017941 */ /* 0x000fea0003800000 */
.L_x_10669:
        /* <DEDUP_REMOVED lines=8> */
.L_x_10671:
[----:B------:R-:W-:Y:S02]  /*19690*/  IMAD.MOV.U32 R13, RZ, RZ, R27 ;  /* 0x000000ffff0d7224 */ /* 0x000fe400078e001b */
[----:B------:R-:W-:-:S07]  /*196a0*/  IMAD.MOV.U32 R0, RZ, RZ, R14 ;  /* 0x000000ffff007224 */ /* 0x000fce00078e000e */
[----:B------:R-:W-:Y:S05]  /*196b0*/  WARPSYNC.COLLECTIVE R15, `(.L_x_10672) ;  /* 0x000000000f087348 */ /* 0x000fea0003c00000 */
[----:B------:R0:W1:Y:S02]  /*196c0*/  SHFL.IDX P6, R14, R13, R12, R11 ;  /* 0x0000000c0d0e7389 */ /* 0x00006400000c000b */
[----:B01----:R-:W-:Y:S01]  /*196d0*/  ENDCOLLECTIVE ;  /* 0x000000000000791b */ /* 0x003fe20003800000 */
.L_x_10672:
[----:B------:R-:W-:Y:S02]  /*196e0*/  IMAD.MOV.U32 R13, RZ, RZ, R26 ;  /* 0x000000ffff0d7224 */ /* 0x000fe400078e001a */
[----:B------:R-:W-:-:S07]  /*196f0*/  IMAD.MOV.U32 R5, RZ, RZ, R14 ;  /* 0x000000ffff057224 */ /* 0x000fce00078e000e */
[----:B------:R-:W-:Y:S05]  /*19700*/  WARPSYNC.COLLECTIVE R15, `(.L_x_10673) ;  /* 0x000000000f087348 */ /* 0x000fea0003c00000 */
[----:B------:R0:W1:Y:S02]  /*19710*/  SHFL.IDX P6, R14, R13, R12, R11 ;  /* 0x0000000c0d0e7389 */ /* 0x00006400000c000b */
[----:B01----:R-:W-:Y:S01]  /*19720*/  ENDCOLLECTIVE ;  /* 0x000000000000791b */ /* 0x003fe20003800000 */
.L_x_10673:
[----:B------:R-:W-:Y:S01]  /*19730*/  IMAD.MOV.U32 R4, RZ, RZ, R14 ;  /* 0x000000ffff047224 */ /* 0x000fe200078e000e */
[----:B------:R-:W-:Y:S06]  /*19740*/  BRA `(.L_x_10674) ;  /* 0xfffffee0006c7947 */ /* 0x000fec000383ffff */
.L_x_10470:
[----:B0-----:R0:W1:Y:S02]  /*19750*/  SYNCS.PHASECHK.TRANS64.TRYWAIT P0, [R2+URZ+0x2d800], R3 ;  /* 0x02d80003020075a7 */ /* 0x001064000800017f */
[----:B-1----:R-:W-:Y:S05]  /*19760*/  @!P0 NANOSLEEP.SYNCS 0x989680 ;  /* 0x009896800000895d */ /* 0x002fea0003900000 */
[----:B------:R-:W1:Y:S02]  /*19770*/  @!P0 SYNCS.PHASECHK.TRANS64 P0, [R2+URZ+0x2d800], R3 ;  /* 0x02d80003020085a7 */ /* 0x000e64000800007f */
[----:B-1----:R-:W-:Y:S05]  /*19780*/  @!P0 BRA `(.L_x_10470) ;  /* 0xfffffffc00f08947 */ /* 0x002fea000383ffff */
[----:B------:R-:W-:Y:S05]  /*19790*/  BRA `(.L_x_10675) ;  /* 0xfffffee800a47947 */ /* 0x000fea000383ffff */
.L_x_10482:
        /* <DEDUP_REMOVED lines=8> */
.L_x_10677:
[----:B------:R-:W-:Y:S05]  /*19820*/  BSYNC B1 ;  /* 0x0000000000017941 */ /* 0x000fea0003800000 */
.L_x_10676:
        /* <DEDUP_REMOVED lines=8> */
.L_x_10678:
[----:B------:R-:W-:Y:S02]  /*198b0*/  IMAD.MOV.U32 R13, RZ, RZ, R27 ;  /* 0x000000ffff0d7224 */ /* 0x000fe400078e001b */
[----:B------:R-:W-:-:S07]  /*198c0*/  IMAD.MOV.U32 R0, RZ, RZ, R14 ;  /* 0x000000ffff007224 */ /* 0x000fce00078e000e */
[----:B------:R-:W-:Y:S05]  /*198d0*/  WARPSYNC.COLLECTIVE R15, `(.L_x_10679) ;  /* 0x000000000f087348 */ /* 0x000fea0003c00000 */
[----:B------:R0:W1:Y:S02]  /*198e0*/  SHFL.IDX P6, R14, R13, R12, R11 ;  /* 0x0000000c0d0e7389 */ /* 0x00006400000c000b */
[----:B01----:R-:W-:Y:S01]  /*198f0*/  ENDCOLLECTIVE ;  /* 0x000000000000791b */ /* 0x003fe20003800000 */
.L_x_10679:
[----:B------:R-:W-:Y:S02]  /*19900*/  IMAD.MOV.U32 R13, RZ, RZ, R26 ;  /* 0x000000ffff0d7224 */ /* 0x000fe400078e001a */
[----:B------:R-:W-:-:S07]  /*19910*/  IMAD.MOV.U32 R21, RZ, RZ, R14 ;  /* 0x000000ffff157224 */ /* 0x000fce00078e000e */
[----:B------:R-:W-:Y:S05]  /*19920*/  WARPSYNC.COLLECTIVE R15, `(.L_x_10680) ;  /* 0x000000000f087348 */ /* 0x000fea0003c00000 */
[----:B------:R0:W1:Y:S02]  /*19930*/  SHFL.IDX P6, R14, R13, R12, R11 ;  /* 0x0000000c0d0e7389 */ /* 0x00006400000c000b */
[----:B01----:R-:W-:Y:S01]  /*19940*/  ENDCOLLECTIVE ;  /* 0x000000000000791b */ /* 0x003fe20003800000 */
.L_x_10680:
[----:B------:R-:W-:Y:S01]  /*19950*/  IMAD.MOV.U32 R20, RZ, RZ, R14 ;  /* 0x000000ffff147224 */ /* 0x000fe200078e000e */
[----:B------:R-:W-:Y:S06]  /*19960*/  BRA `(.L_x_10681) ;  /* 0xfffffefc00347947 */ /* 0x000fec000383ffff */
.L_x_10486:
[----:B0-----:R0:W1:Y:S02]  /*19970*/  SYNCS.PHASECHK.TRANS64.TRYWAIT P0, [R2+URZ+0x2d800], R3 ;  /* 0x02d80003020075a7 */ /* 0x001064000800017f */
[----:B-1----:R-:W-:Y:S05]  /*19980*/  @!P0 NANOSLEEP.SYNCS 0x989680 ;  /* 0x009896800000895d */ /* 0x002fea0003900000 */
[----:B------:R-:W1:Y:S02]  /*19990*/  @!P0 SYNCS.PHASECHK.TRANS64 P0, [R2+URZ+0x2d800], R3 ;  /* 0x02d80003020085a7 */ /* 0x000e64000800007f */
[----:B-1----:R-:W-:Y:S05]  /*199a0*/  @!P0 BRA `(.L_x_10486) ;  /* 0xfffffffc00f08947 */ /* 0x002fea000383ffff */
[----:B------:R-:W-:Y:S05]  /*199b0*/  BRA `(.L_x_10682) ;  /* 0xffffff0000e07947 */ /* 0x000fea000383ffff */
.L_x_10494:
[----:B-1----:R1:W3:Y:S02]  /*199c0*/  SYNCS.PHASECHK.TRANS64.TRYWAIT P1, [R8+URZ+0x2d830], R3 ;  /* 0x02d83003080075a7 */ /* 0x0022e4000802017f */
[----:B---3--:R-:W-:Y:S05]  /*199d0*/  @!P1 NANOSLEEP.SYNCS 0x989680 ;  /* 0x009896800000995d */ /* 0x008fea0003900000 */
[----:B------:R-:W3:Y:S02]  /*199e0*/  @!P1 SYNCS.PHASECHK.TRANS64 P1, [R8+URZ+0x2d830], R3 ;  /* 0x02d83003080095a7 */ /* 0x000ee4000802007f */
[----:B---3--:R-:W-:Y:S05]  /*199f0*/  @!P1 BRA `(.L_x_10494) ;  /* 0xfffffffc00f09947 */ /* 0x008fea000383ffff */
[----:B------:R-:W-:Y:S05]  /*19a00*/  BRA `(.L_x_10493) ;  /* 0xffffff1800707947 */ /* 0x000fea000383ffff */
.L_x_10501:
[----:B-1----:R1:W2:Y:S02]  /*19a10*/  SYNCS.PHASECHK.TRANS64.TRYWAIT P2, [R3+URZ+0x2d830], R0 ;  /* 0x02d83000030075a7 */ /* 0x0022a4000804017f */
[----:B--2---:R-:W-:Y:S05]  /*19a20*/  @!P2 NANOSLEEP.SYNCS 0x989680 ;  /* 0x009896800000a95d */ /* 0x004fea0003900000 */
[----:B------:R-:W2:Y:S02]  /*19a30*/  @!P2 SYNCS.PHASECHK.TRANS64 P2, [R3+URZ+0x2d830], R0 ;  /* 0x02d830000300a5a7 */ /* 0x000ea4000804007f */
[----:B--2---:R-:W-:Y:S05]  /*19a40*/  @!P2 BRA `(.L_x_10501) ;  /* 0xfffffffc00f0a947 */ /* 0x004fea000383ffff */
[----:B------:R-:W-:Y:S05]  /*19a50*/  BRA `(.L_x_10500) ;  /* 0xffffff3c00cc7947 */ /* 0x000fea000383ffff */
.L_x_10505:
[----:B-1----:R1:W2:Y:S02]  /*19a60*/  SYNCS.PHASECHK.TRANS64.TRYWAIT P1, [R3+URZ+0x2d850], R0 ;  /* 0x02d85000030075a7 */ /* 0x0022a4000802017f */
[----:B--2---:R-:W-:Y:S05]  /*19a70*/  @!P1 NANOSLEEP.SYNCS 0x989680 ;  /* 0x009896800000995d */ /* 0x004fea0003900000 */
[----:B------:R-:W2:Y:S02]  /*19a80*/  @!P1 SYNCS.PHASECHK.TRANS64 P1, [R3+URZ+0x2d850], R0 ;  /* 0x02d85000030095a7 */ /* 0x000ea4000802007f */
[----:B--2---:R-:W-:Y:S05]  /*19a90*/  @!P1 BRA `(.L_x_10505) ;  /* 0xfffffffc00f09947 */ /* 0x004fea000383ffff */
[----:B------:R-:W-:Y:S05]  /*19aa0*/  BRA `(.L_x_10502) ;  /* 0xffffff4000e87947 */ /* 0x000fea000383ffff */
.L_x_10512:
[----:B--2---:R2:W3:Y:S02]  /*19ab0*/  SYNCS.PHASECHK.TRANS64.TRYWAIT P1, [R12+URZ+0x2d850], R7 ;  /* 0x02d850070c0075a7 */ /* 0x0044e4000802017f */
[----:B---3--:R-:W-:Y:S05]  /*19ac0*/  @!P1 NANOSLEEP.SYNCS 0x989680 ;  /* 0x009896800000995d */ /* 0x008fea0003900000 */
[----:B------:R-:W3:Y:S02]  /*19ad0*/  @!P1 SYNCS.PHASECHK.TRANS64 P1, [R12+URZ+0x2d850], R7 ;  /* 0x02d850070c0095a7 */ /* 0x000ee4000802007f */
[----:B---3--:R-:W-:Y:S05]  /*19ae0*/  @!P1 BRA `(.L_x_10512) ;  /* 0xfffffffc00f09947 */ /* 0x008fea000383ffff */
[----:B------:R-:W-:Y:S05]  /*19af0*/  BRA `(.L_x_10511) ;  /* 0xffffff6000c07947 */ /* 0x000fea000383ffff */
.L_x_10523:
[----:B------:R-:W-:Y:S02]  /*19b00*/  IMAD.MOV.U32 R13, RZ, RZ, R4 ;  /* 0x000000ffff0d7224 */ /* 0x000fe400078e0004 */
[----:B------:R-:W-:Y:S02]  /*19b10*/  IMAD.MOV.U32 R12, RZ, RZ, RZ ;  /* 0x000000ffff0c7224 */ /* 0x000fe400078e00ff */
[----:B------:R-:W-:Y:S02]  /*19b20*/  IMAD.MOV.U32 R11, RZ, RZ, 0x1c1f ;  /* 0x00001c1fff0b7424 */ /* 0x000fe400078e00ff */
[----:B------:R-:W-:-:S07]  /*19b30*/  IMAD.MOV.U32 R15, RZ, RZ, -0x1 ;  /* 0xffffffffff0f7424 */ /* 0x000fce00078e00ff */
[----:B-1----:R-:W-:Y:S05]  /*19b40*/  WARPSYNC.COLLECTIVE R15, `(.L_x_10683) ;  /* 0x000000000f087348 */ /* 0x002fea0003c00000 */
[----:B------:R0:W2:Y:S02]  /*19b50*/  SHFL.IDX P6, R14, R13, R12, R11 ;  /* 0x0000000c0d0e7389 */ /* 0x0000a400000c000b */
[----:B012---:R-:W-:Y:S01]  /*19b60*/  ENDCOLLECTIVE ;  /* 0x000000000000791b */ /* 0x007fe20003800000 */
.L_x_10683:
[----:B------:R-:W-:Y:S02]  /*19b70*/  IMAD.MOV.U32 R13, RZ, RZ, R0 ;  /* 0x000000ffff0d7224 */ /* 0x000fe400078e0000 */
[----:B------:R-:W-:-:S07]  /*19b80*/  IMAD.MOV.U32 R3, RZ, RZ, R14 ;  /* 0x000000ffff037224 */ /* 0x000fce00078e000e */
[----:B------:R-:W-:Y:S05]  /*19b90*/  WARPSYNC.COLLECTIVE R15, `(.L_x_10684) ;  /* 0x000000000f087348 */ /* 0x000fea0003c00000 */
[----:B------:R0:W1:Y:S02]  /*19ba0*/  SHFL.IDX P6, R14, R13, R12, R11 ;  /* 0x0000000c0d0e7389 */ /* 0x00006400000c000b */
[----:B01----:R-:W-:Y:S01]  /*19bb0*/  ENDCOLLECTIVE ;  /* 0x000000000000791b */ /* 0x003fe20003800000 */
.L_x_10684:
[----:B------:R-:W-:Y:S05]  /*19bc0*/  BRA `(.L_x_10685) ;  /* 0xffffff8400fc7947 */ /* 0x000fea000383ffff */
.L_x_10526:
        /* <DEDUP_REMOVED lines=8> */
.L_x_10687:
[----:B------:R-:W-:Y:S05]  /*19c50*/  BSYNC B1 ;  /* 0x0000000000017941 */ /* 0x000fea0003800000 */
.L_x_10686:
        /* <DEDUP_REMOVED lines=8> */
.L_x_10688:
[----:B------:R-:W-:Y:S05]  /*19ce0*/  BRA `(.L_x_10689) ;  /* 0xffffff8800107947 */ /* 0x000fea000383ffff */
.L_x_10543:
        /* <DEDUP_REMOVED lines=11> */
.L_x_10691:
[----:B------:R-:W-:Y:S05]  /*19da0*/  BSYNC B1 ;  /* 0x0000000000017941 */ /* 0x000fea0003800000 */
.L_x_10690:
[----:B------:R-:W-:Y:S05]  /*19db0*/  BRA `(.L_x_10692) ;  /* 0xffffff9800bc7947 */ /* 0x000fea000383ffff */
.L_x_10545:
[----:B------:R-:W-:Y:S01]  /*19dc0*/  BSSY B1, `(.L_x_10693) ;  /* 0x0000006000017945 */ /* 0x000fe20003800000 */
[----:B------:R-:W-:-:S07]  /*19dd0*/  IMAD.MOV.U32 R15, RZ, RZ, -0x1 ;  /* 0xffffffffff0f7424 */ /* 0x000fce00078e00ff */
[----:B0-----:R-:W-:Y:S05]  /*19de0*/  WARPSYNC.COLLECTIVE R15, `(.L_x_10694) ;  /* 0x000000000f0c7348 */ /* 0x001fea0003c00000 */
[----:B------:R-:W-:Y:S02]  /*19df0*/  ELECT P6, UR62, PT ;  /* 0x00000000003e782f */ /* 0x000fe400038c0000 */
[----:B------:R-:W-:Y:S01]  /*19e00*/  MOV R14, UR62 ;  /* 0x0000003e000e7c02 */ /* 0x000fe20008000f00 */
[----:B0-----:R-:W-:Y:S10]  /*19e10*/  ENDCOLLECTIVE ;  /* 0x000000000000791b */ /* 0x001ff40003800000 */
.L_x_10694:
[----:B------:R-:W-:Y:S05]  /*19e20*/  BSYNC B1 ;  /* 0x0000000000017941 */ /* 0x000fea0003800000 */
.L_x_10693:
[----:B------:R-:W-:Y:S05]  /*19e30*/  BRA `(.L_x_10544) ;  /* 0xffffff9800b47947 */ /* 0x000fea000383ffff */
.L_x_10547:
[----:B0-----:R0:W1:Y:S02]  /*19e40*/  SYNCS.PHASECHK.TRANS64.TRYWAIT P0, [R22+URZ+0x2d820], R5 ;  /* 0x02d82005160075a7 */ /* 0x001064000800017f */
[----:B-1----:R-:W-:Y:S05]  /*19e50*/  @!P0 NANOSLEEP.SYNCS 0x989680 ;  /* 0x009896800000895d */ /* 0x002fea0003900000 */
[----:B------:R-:W1:Y:S02]  /*19e60*/  @!P0 SYNCS.PHASECHK.TRANS64 P0, [R22+URZ+0x2d820], R5 ;  /* 0x02d82005160085a7 */ /* 0x000e64000800007f */
[----:B-1----:R-:W-:Y:S05]  /*19e70*/  @!P0 BRA `(.L_x_10547) ;  /* 0xfffffffc00f08947 */ /* 0x002fea000383ffff */
[----:B------:R-:W-:Y:S05]  /*19e80*/  BRA `(.L_x_10695) ;  /* 0xffffff9800c47947 */ /* 0x000fea000383ffff */
.L_x_10551:
[----:B-1----:R1:W2:Y:S02]  /*19e90*/  SYNCS.PHASECHK.TRANS64.TRYWAIT P0, [R8+URZ+0x2d8a0], R10 ;  /* 0x02d8a00a080075a7 */ /* 0x0022a4000800017f */
[----:B--2---:R-:W-:Y:S05]  /*19ea0*/  @!P0 NANOSLEEP.SYNCS 0x989680 ;  /* 0x009896800000895d */ /* 0x004fea0003900000 */
[----:B------:R-:W2:Y:S02]  /*19eb0*/  @!P0 SYNCS.PHASECHK.TRANS64 P0, [R8+URZ+0x2d8a0], R10 ;  /* 0x02d8a00a080085a7 */ /* 0x000ea4000800007f */
[----:B--2---:R-:W-:Y:S05]  /*19ec0*/  @!P0 BRA `(.L_x_10551) ;  /* 0xfffffffc00f08947 */ /* 0x004fea000383ffff */
[----:B------:R-:W-:Y:S05]  /*19ed0*/  BRA `(.L_x_10696) ;  /* 0xffffff9800e07947 */ /* 0x000fea000383ffff */
.L_x_10558:
[----:B0-----:R0:W2:Y:S02]  /*19ee0*/  SYNCS.PHASECHK.TRANS64.TRYWAIT P0, [R8+URZ+0x2d8c0], R10 ;  /* 0x02d8c00a080075a7 */ /* 0x0010a4000800017f */
[----:B--2---:R-:W-:Y:S05]  /*19ef0*/  @!P0 NANOSLEEP.SYNCS 0x989680 ;  /* 0x009896800000895d */ /* 0x004fea0003900000 */
[----:B------:R-:W2:Y:S02]  /*19f00*/  @!P0 SYNCS.PHASECHK.TRANS64 P0, [R8+URZ+0x2d8c0], R10 ;  /* 0x02d8c00a080085a7 */ /* 0x000ea4000800007f */
[----:B--2---:R-:W-:Y:S05]  /*19f10*/  @!P0 BRA `(.L_x_10558) ;  /* 0xfffffffc00f08947 */ /* 0x004fea000383ffff */
[----:B------:R-:W-:Y:S05]  /*19f20*/  BRA `(.L_x_10697) ;  /* 0xffffff9c00dc7947 */ /* 0x000fea000383ffff */
.L_x_10567:
[----:B0-----:R0:W1:Y:S02]  /*19f30*/  SYNCS.PHASECHK.TRANS64.TRYWAIT P1, [R8+URZ+0x2d8a0], R7 ;  /* 0x02d8a007080075a7 */ /* 0x001064000802017f */
[----:B-1----:R-:W-:Y:S05]  /*19f40*/  @!P1 NANOSLEEP.SYNCS 0x989680 ;  /* 0x009896800000995d */ /* 0x002fea0003900000 */
[----:B------:R-:W1:Y:S02]  /*19f50*/  @!P1 SYNCS.PHASECHK.TRANS64 P1, [R8+URZ+0x2d8a0], R7 ;  /* 0x02d8a007080095a7 */ /* 0x000e64000802007f */
[----:B-1----:R-:W-:Y:S05]  /*19f60*/  @!P1 BRA `(.L_x_10567) ;  /* 0xfffffffc00f09947 */ /* 0x002fea000383ffff */
[----:B------:R-:W-:Y:S05]  /*19f70*/  BRA `(.L_x_10698) ;  /* 0xffffffa4001c7947 */ /* 0x000fea000383ffff */
.L_x_10574:
[----:B-1----:R1:W2:Y:S02]  /*19f80*/  SYNCS.PHASECHK.TRANS64.TRYWAIT P1, [R8+URZ+0x2d8c0], R7 ;  /* 0x02d8c007080075a7 */ /* 0x0022a4000802017f */
[----:B--2---:R-:W-:Y:S05]  /*19f90*/  @!P1 NANOSLEEP.SYNCS 0x989680 ;  /* 0x009896800000995d */ /* 0x004fea0003900000 */
[----:B------:R-:W2:Y:S02]  /*19fa0*/  @!P1 SYNCS.PHASECHK.TRANS64 P1, [R8+URZ+0x2d8c0], R7 ;  /* 0x02d8c007080095a7 */ /* 0x000ea4000802007f */
[----:B--2---:R-:W-:Y:S05]  /*19fb0*/  @!P1 BRA `(.L_x_10574) ;  /* 0xfffffffc00f09947 */ /* 0x004fea000383ffff */
[----:B------:R-:W-:Y:S05]  /*19fc0*/  BRA `(.L_x_10699) ;  /* 0xffffffa800147947 */ /* 0x000fea000383ffff */
.L_x_10589:
[----:B------:R-:W0:Y:S01]  /*19fd0*/  S2R R20, SR_TID.X ;  /* 0x0000000000147919 */ /* 0x000e220000002100 */
[----:B------:R-:W-:Y:S01]  /*19fe0*/  BSSY B0, `(.L_x_10700) ;  /* 0x000000a000007945 */ /* 0x000fe20003800000 */
[----:B------:R-:W-:Y:S02]  /*19ff0*/  IMAD.MOV.U32 R12, RZ, RZ, RZ ;  /* 0x000000ffff0c7224 */ /* 0x000fe400078e00ff */
[----:B------:R-:W-:Y:S01]  /*1a000*/  IMAD.MOV.U32 R15, RZ, RZ, -0x1 ;  /* 0xffffffffff0f7424 */ /* 0x000fe200078e00ff */
[----:B0-----:R-:W-:-:S04]  /*1a010*/  SHF.R.U32.HI R11, RZ, 0x5, R20 ;  /* 0x00000005ff0b7819 */ /* 0x001fc80000011614 */
[----:B------:R-:W-:-:S05]  /*1a020*/  LOP3.LUT R11, R11, 0x3, RZ, 0xc0, !PT ;  /* 0x000000030b0b7812 */ /* 0x000fca00078ec0ff */
[----:B------:R-:W-:Y:S02]  /*1a030*/  IMAD.MOV.U32 R13, RZ, RZ, R11 ;  /* 0x000000ffff0d7224 */ /* 0x000fe400078e000b */
[----:B------:R-:W-:-:S07]  /*1a040*/  IMAD.MOV.U32 R11, RZ, RZ, 0x1f ;  /* 0x0000001fff0b7424 */ /* 0x000fce00078e00ff */
[----:B-----5:R-:W-:Y:S05]  /*1a050*/  WARPSYNC.COLLECTIVE R15, `(.L_x_10701) ;  /* 0x000000000f087348 */ /* 0x020fea0003c00000 */
[----:B------:R0:W1:Y:S02]  /*1a060*/  SHFL.IDX P6, R14, R13, R12, R11 ;  /* 0x0000000c0d0e7389 */ /* 0x00006400000c000b */
[----:B01---5:R-:W-:Y:S01]  /*1a070*/  ENDCOLLECTIVE ;  /* 0x000000000000791b */ /* 0x023fe20003800000 */
.L_x_10701:
[----:B------:R-:W-:Y:S05]  /*1a080*/  BSYNC B0 ;  /* 0x0000000000007941 */ /* 0x000fea0003800000 */
.L_x_10700:
[----:B------:R-:W-:Y:S05]  /*1a090*/  BRA `(.L_x_10702) ;  /* 0xffffffb400487947 */ /* 0x000fea000383ffff */
.L_x_10592:
[----:B-1----:R1:W2:Y:S02]  /*1a0a0*/  SYNCS.PHASECHK.TRANS64.TRYWAIT P0, [R0+URZ+0x2d840], R5 ;  /* 0x02d84005000075a7 */ /* 0x0022a4000800017f */
[----:B--2---:R-:W-:Y:S05]  /*1a0b0*/  @!P0 NANOSLEEP.SYNCS 0x989680 ;  /* 0x009896800000895d */ /* 0x004fea0003900000 */
[----:B------:R-:W2:Y:S02]  /*1a0c0*/  @!P0 SYNCS.PHASECHK.TRANS64 P0, [R0+URZ+0x2d840], R5 ;  /* 0x02d84005000085a7 */ /* 0x000ea4000800007f */
[----:B--2---:R-:W-:Y:S05]  /*1a0d0*/  @!P0 BRA `(.L_x_10592) ;  /* 0xfffffffc00f08947 */ /* 0x004fea000383ffff */
[----:B------:R-:W-:Y:S05]  /*1a0e0*/  BRA `(.L_x_10703) ;  /* 0xffffffb400ac7947 */ /* 0x000fea000383ffff */
.L_x_10593:
        /* <DEDUP_REMOVED lines=8> */
.L_x_10705:
[----:B------:R-:W-:Y:S05]  /*1a170*/  BSYNC B0 ;  /* 0x0000000000007941 */ /* 0x000fea0003800000 */
.L_x_10704:
        /* <DEDUP_REMOVED lines=8> */
.L_x_10706:
[----:B------:R-:W-:Y:S02]  /*1a200*/  IMAD.MOV.U32 R13, RZ, RZ, R7 ;  /* 0x000000ffff0d7224 */ /* 0x000fe400078e0007 */
[----:B------:R-:W-:Y:S02]  /*1a210*/  IMAD.MOV.U32 R12, RZ, RZ, 0x1 ;  /* 0x00000001ff0c7424 */ /* 0x000fe400078e00ff */
[----:B------:R-:W-:-:S07]  /*1a220*/  IMAD.MOV.U32 R4, RZ, RZ, R14 ;  /* 0x000000ffff047224 */ /* 0x000fce00078e000e */
[----:B------:R-:W-:Y:S05]  /*1a230*/  WARPSYNC.COLLECTIVE R15, `(.L_x_10707) ;  /* 0x000000000f087348 */ /* 0x000fea0003c00000 */
[----:B------:R0:W1:Y:S02]  /*1a240*/  SHFL.IDX P6, R14, R13, R12, R11 ;  /* 0x0000000c0d0e7389 */ /* 0x00006400000c000b */
[----:B01----:R-:W-:Y:S01]  /*1a250*/  ENDCOLLECTIVE ;  /* 0x000000000000791b */ /* 0x003fe20003800000 */
.L_x_10707:
[----:B------:R-:W-:-:S05]  /*1a260*/  @P0 LEA R5, P1, R9, R4, 0x1 ;  /* 0x0000000409050211 */ /* 0x000fca00078208ff */
[----:B------:R-:W-:Y:S01]  /*1a270*/  @P0 IMAD.X R4, RZ, RZ, R6, P1 ;  /* 0x000000ffff040224 */ /* 0x000fe200008e0606 */
[----:B------:R-:W-:Y:S01]  /*1a280*/  ISETP.GE.AND P1, PT, R3, 0x21, PT ;  /* 0x000000210300780c */ /* 0x000fe20003f26270 */
[----:B------:R-:W-:-:S03]  /*1a290*/  @P0 IMAD R6, R8, 0x2, R22 ;  /* 0x0000000208060824 */ /* 0x000fc600078e0216 */
        /* <DEDUP_REMOVED lines=14> */
.L_x_10708:
[----:B------:R-:W-:Y:S02]  /*1a380*/  IMAD.MOV.U32 R13, RZ, RZ, R7 ;  /* 0x000000ffff0d7224 */ /* 0x000fe400078e0007 */
[----:B------:R-:W-:Y:S02]  /*1a390*/  IMAD.MOV.U32 R12, RZ, RZ, 0x2 ;  /* 0x00000002ff0c7424 */ /* 0x000fe400078e00ff */
[----:B------:R-:W-:-:S07]  /*1a3a0*/  IMAD.MOV.U32 R4, RZ, RZ, R14 ;  /* 0x000000ffff047224 */ /* 0x000fce00078e000e */
[----:B------:R-:W-:Y:S05]  /*1a3b0*/  WARPSYNC.COLLECTIVE R15, `(.L_x_10709) ;  /* 0x000000000f087348 */ /* 0x000fea0003c00000 */
[----:B------:R0:W1:Y:S02]  /*1a3c0*/  SHFL.IDX P6, R14, R13, R12, R11 ;  /* 0x0000000c0d0e7389 */ /* 0x00006400000c000b */
[----:B01----:R-:W-:Y:S01]  /*1a3d0*/  ENDCOLLECTIVE ;  /* 0x000000000000791b */ /* 0x003fe20003800000 */
.L_x_10709:
[----:B------:R-:W-:-:S05]  /*1a3e0*/  @P1 LEA R5, P0, R9, R4, 0x1 ;  /* 0x0000000409051211 */ /* 0x000fca00078008ff */
[----:B------:R-:W-:Y:S02]  /*1a3f0*/  @P1 IMAD.X R4, RZ, RZ, R6, P0 ;  /* 0x000000ffff041224 */ /* 0x000fe400000e0606 */
        /* <DEDUP_REMOVED lines=16> */
.L_x_10710:
[----:B------:R-:W-:Y:S02]  /*1a500*/  IMAD.MOV.U32 R13, RZ, RZ, R7 ;  /* 0x000000ffff0d7224 */ /* 0x000fe400078e0007 */
[----:B------:R-:W-:Y:S02]  /*1a510*/  IMAD.MOV.U32 R12, RZ, RZ, 0x3 ;  /* 0x00000003ff0c7424 */ /* 0x000fe400078e00ff */
[----:B------:R-:W-:-:S07]  /*1a520*/  IMAD.MOV.U32 R4, RZ, RZ, R14 ;  /* 0x000000ffff047224 */ /* 0x000fce00078e000e */
[----:B------:R-:W-:Y:S05]  /*1a530*/  WARPSYNC.COLLECTIVE R15, `(.L_x_10711) ;  /* 0x000000000f087348 */ /* 0x000fea0003c00000 */
[----:B------:R0:W1:Y:S02]  /*1a540*/  SHFL.IDX P6, R14, R13, R12, R11 ;  /* 0x0000000c0d0e7389 */ /* 0x00006400000c000b */
[----:B01----:R-:W-:Y:S01]  /*1a550*/  ENDCOLLECTIVE ;  /* 0x000000000000791b */ /* 0x003fe20003800000 */
.L_x_10711:
[----:B------:R-:W-:-:S05]  /*1a560*/  @P1 LEA R5, P0, R9, R4, 0x1 ;  /* 0x0000000409051211 */ /* 0x000fca00078008ff */
[----:B------:R-:W-:Y:S02]  /*1a570*/  @P1 IMAD.X R4, RZ, RZ, R6, P0 ;  /* 0x000000ffff041224 */ /* 0x000fe400000e0606 */
[----:B------:R-:W-:-:S03]  /*1a580*/  @P1 IMAD R6, R8, 0x2, R22 ;  /* 0x0000000208061824 */ /* 0x000fc600078e0216 */
        /* <DEDUP_REMOVED lines=8> */
.L_x_10712:
        /* <DEDUP_REMOVED lines=8> */
.L_x_10598:
[----:B------:R0:W5:Y:S01]  /*1a690*/  LDL R8, [R1+0x30] ;  /* 0x0000300001087983 */ /* 0x0001620000100800 */
[----:B------:R-:W-:Y:S02]  /*1a6a0*/  IMAD.MOV.U32 R13, RZ, RZ, R4 ;  /* 0x000000ffff0d7224 */ /* 0x000fe400078e0004 */
[----:B------:R-:W-:Y:S02]  /*1a6b0*/  IMAD.MOV.U32 R12, RZ, RZ, RZ ;  /* 0x000000ffff0c7224 */ /* 0x000fe400078e00ff */
[----:B------:R-:W-:Y:S02]  /*1a6c0*/  IMAD.MOV.U32 R11, RZ, RZ, 0x1c1f ;  /* 0x00001c1fff0b7424 */ /* 0x000fe400078e00ff */
[----:B------:R-:W-:Y:S02]  /*1a6d0*/  IMAD.MOV.U32 R15, RZ, RZ, -0x1 ;  /* 0xffffffffff0f7424 */ /* 0x000fe400078e00ff */
[----:B-----5:R-:W-:Y:S02]  /*1a6e0*/  IMAD R0, R21, R9, RZ ;  /* 0x0000000915007224 */ /* 0x020fe400078e02ff */
[----:B0-----:R-:W-:-:S07]  /*1a6f0*/  IMAD R17, R17, 0xc0, R20 ;  /* 0x000000c011117824 */ /* 0x001fce00078e0214 */
[----:B------:R-:W-:Y:S05]  /*1a700*/  WARPSYNC.COLLECTIVE R15, `(.L_x_10714) ;  /* 0x000000000f087348 */ /* 0x000fea0003c00000 */
[----:B------:R0:W1:Y:S02]  /*1a710*/  SHFL.IDX P6, R14, R13, R12, R11 ;  /* 0x0000000c0d0e7389 */ /* 0x00006400000c000b */
[----:B01----:R-:W-:Y:S01]  /*1a720*/  ENDCOLLECTIVE ;  /* 0x000000000000791b */ /* 0x003fe20003800000 */
.L_x_10714:
[C---:B------:R-:W-:Y:S01]  /*1a730*/  VIADD R9, R17.reuse, 0x20 ;  /* 0x0000002011097836 */ /* 0x040fe20000000000 */
[----:B------:R-:W-:Y:S01]  /*1a740*/  ISETP.GE.AND P3, PT, R17, R0, PT ;  /* 0x000000001100720c */ /* 0x000fe20003f66270 */
[----:B------:R-:W-:Y:S02]  /*1a750*/  IMAD.MOV.U32 R13, RZ, RZ, R5 ;  /* 0x000000ffff0d7224 */ /* 0x000fe400078e0005 */
[----:B------:R-:W-:-:S10]  /*1a760*/  IMAD.MOV.U32 R2, RZ, RZ, R14 ;  /* 0x000000ffff027224 */ /* 0x000fd400078e000e */
[----:B------:R-:W-:Y:S05]  /*1a770*/  WARPSYNC.COLLECTIVE R15, `(.L_x_10715) ;  /* 0x000000000f087348 */ /* 0x000fea0003c00000 */
[----:B------:R0:W1:Y:S02]  /*1a780*/  SHFL.IDX P6, R14, R13, R12, R11 ;  /* 0x0000000c0d0e7389 */ /* 0x00006400000c000b */
[----:B01----:R-:W-:Y:S01]  /*1a790*/  ENDCOLLECTIVE ;  /* 0x000000000000791b */ /* 0x003fe20003800000 */
.L_x_10715:
[----:B------:R-:W-:Y:S02]  /*1a7a0*/  IMAD.MOV.U32 R13, RZ, RZ, R4 ;  /* 0x000000ffff0d7224 */ /* 0x000fe400078e0004 */
[----:B------:R-:W-:Y:S02]  /*1a7b0*/  IMAD.MOV.U32 R12, RZ, RZ, 0x1 ;  /* 0x00000001ff0c7424 */ /* 0x000fe400078e00ff */
[----:B------:R-:W-:-:S07]  /*1a7c0*/  IMAD.MOV.U32 R3, RZ, RZ, R14 ;  /* 0x000000ffff037224 */ /* 0x000fce00078e000e */
[----:B------:R-:W-:Y:S05]  /*1a7d0*/  WARPSYNC.COLLECTIVE R15, `(.L_x_10716) ;  /* 0x000000000f087348 */ /* 0x000fea0003c00000 */
[----:B------:R0:W1:Y:S02]  /*1a7e0*/  SHFL.IDX P6, R14, R13, R12, R11 ;  /* 0x0000000c0d0e7389 */ /* 0x00006400000c000b */
[----:B01----:R-:W-:Y:S01]  /*1a7f0*/  ENDCOLLECTIVE ;  /* 0x000000000000791b */ /* 0x003fe20003800000 */
.L_x_10716:
        /* <DEDUP_REMOVED lines=17> */
.L_x_10717:
[----:B------:R-:W-:Y:S02]  /*1a910*/  IMAD.MOV.U32 R13, RZ, RZ, R4 ;  /* 0x000000ffff0d7224 */ /* 0x000fe400078e0004 */
[----:B------:R-:W-:Y:S02]  /*1a920*/  IMAD.MOV.U32 R12, RZ, RZ, 0x2 ;  /* 0x00000002ff0c7424 */ /* 0x000fe400078e00ff */
[----:B------:R-:W-:-:S07]  /*1a930*/  IMAD.MOV.U32 R3, RZ, RZ, R14 ;  /* 0x000000ffff037224 */ /* 0x000fce00078e000e */
[----:B------:R-:W-:Y:S05]  /*1a940*/  WARPSYNC.COLLECTIVE R15, `(.L_x_10718) ;  /* 0x000000000f087348 */ /* 0x000fea0003c00000 */
[----:B------:R0:W1:Y:S02]  /*1a950*/  SHFL.IDX P6, R14, R13, R12, R11 ;  /* 0x0000000c0d0e7389 */ /* 0x00006400000c000b */
[----:B01----:R-:W-:Y:S01]  /*1a960*/  ENDCOLLECTIVE ;  /* 0x000000000000791b */ /* 0x003fe20003800000 */
.L_x_10718:
        /* <DEDUP_REMOVED lines=18> */
.L_x_10719:
[----:B------:R-:W-:Y:S02]  /*1aa90*/  IMAD.MOV.U32 R13, RZ, RZ, R4 ;  /* 0x000000ffff0d7224 */ /* 0x000fe400078e0004 */
[----:B------:R-:W-:Y:S02]  /*1aaa0*/  IMAD.MOV.U32 R12, RZ, RZ, 0x3 ;  /* 0x00000003ff0c7424 */ /* 0x000fe400078e00ff */
[----:B------:R-:W-:-:S07]  /*1aab0*/  IMAD.MOV.U32 R3, RZ, RZ, R14 ;  /* 0x000000ffff037224 */ /* 0x000fce00078e000e */
[----:B------:R-:W-:Y:S05]  /*1aac0*/  WARPSYNC.COLLECTIVE R15, `(.L_x_10720) ;  /* 0x000000000f087348 */ /* 0x000fea0003c00000 */
[----:B------:R0:W1:Y:S02]  /*1aad0*/  SHFL.IDX P6, R14, R13, R12, R11 ;  /* 0x0000000c0d0e7389 */ /* 0x00006400000c000b */
[----:B01----:R-:W-:Y:S01]  /*1aae0*/  ENDCOLLECTIVE ;  /* 0x000000000000791b */ /* 0x003fe20003800000 */
.L_x_10720:
[----:B------:R-:W-:-:S05]  /*1aaf0*/  @!P3 LEA R3, P4, R10, R3, 0x1 ;  /* 0x000000030a03b211 */ /* 0x000fca00078808ff */
[----:B------:R-:W-:-:S05]  /*1ab00*/  @!P3 IMAD.X R2, RZ, RZ, R2, P4 ;  /* 0x000000ffff02b224 */ /* 0x000fca00020e0602 */
[----:B------:R-:W-:Y:S01]  /*1ab10*/  @!P3 LOP3.LUT R3, R3, R2, RZ, 0x3c, !PT ;  /* 0x000000020303b212 */ /* 0x000fe200078e3cff */
[----:B------:R-:W-:-:S03]  /*1ab20*/  IMAD.MOV.U32 R13, RZ, RZ, R5 ;  /* 0x000000ffff0d7224 */ /* 0x000fc600078e0005 */
[----:B------:R-:W-:-:S04]  /*1ab30*/  @!P3 LOP3.LUT R2, R3, R2, RZ, 0x3c, !PT ;  /* 0x000000020302b212 */ /* 0x000fc800078e3cff */
[----:B------:R-:W-:Y:S01]  /*1ab40*/  @!P3 LOP3.LUT R3, R3, R2, RZ, 0x3c, !PT ;  /* 0x000000020303b212 */ /* 0x000fe200078e3cff */
[----:B------:R-:W-:-:S07]  /*1ab50*/  IMAD.MOV.U32 R4, RZ, RZ, R14 ;  /* 0x000000ffff047224 */ /* 0x000fce00078e000e */
[----:B------:R-:W-:Y:S05]  /*1ab60*/  WARPSYNC.COLLECTIVE R15, `(.L_x_10721) ;  /* 0x000000000f087348 */ /* 0x000fea0003c00000 */
[----:B------:R0:W1:Y:S02]  /*1ab70*/  SHFL.IDX P6, R14, R13, R12, R11 ;  /* 0x0000000c0d0e7389 */ /* 0x00006400000c000b */
[----:B01----:R-:W-:Y:S01]  /*1ab80*/  ENDCOLLECTIVE ;  /* 0x000000000000791b */ /* 0x003fe20003800000 */
.L_x_10721:
[----:B------:R-:W-:Y:S01]  /*1ab90*/  @!PT LDS RZ, [RZ] ;  /* 0x00000000fffff984 */ /* 0x000fe20000000800 */
[----:B------:R-:W-:Y:S01]  /*1aba0*/  @!PT LDS RZ, [RZ] ;  /* 0x00000000fffff984 */ /* 0x000fe20000000800 */
[----:B------:R-:W-:Y:S01]  /*1abb0*/  @!PT LDS RZ, [RZ] ;  /* 0x00000000fffff984 */ /* 0x000fe20000000800 */
[----:B------:R-:W-:Y:S04]  /*1abc0*/  @!P3 LDGSTS.E.BYPASS.LTC128B.128 [R8+0xd400], desc[UR42][R2.64], !P0 ;  /* 0x0d4000000208bfae */ /* 0x000fe8000c101d6a */
[----:B------:R-:W-:Y:S04]  /*1abd0*/  @!P3 LDGSTS.E.BYPASS.LTC128B.128 [R8+0x10400], desc[UR42][R2.64+0x40], !P1 ;  /* 0x104000400208bfae */ /* 0x000fe8000c901d6a */
[----:B------:R0:W-:Y:S01]  /*1abe0*/  @!P3 LDGSTS.E.BYPASS.LTC128B.128 [R8+0x13400], desc[UR42][R2.64+0x80], !P2 ;  /* 0x134000800208bfae */ /* 0x0001e2000d101d6a */
[----:B------:R-:W-:Y:S02]  /*1abf0*/  IMAD.MOV.U32 R13, RZ, RZ, R6 ;  /* 0x000000ffff0d7224 */ /* 0x000fe400078e0006 */
[----:B------:R-:W-:-:S02]  /*1ac00*/  IMAD.MOV.U32 R12, RZ, RZ, RZ ;  /* 0x000000ffff0c7224 */ /* 0x000fc400078e00ff */
[----:B0-----:R-:W-:Y:S02]  /*1ac10*/  VIADD R2, R17, 0x60 ;  /* 0x0000006011027836 */ /* 0x001fe40000000000 */
[----:B------:R-:W-:-:S07]  /*1ac20*/  IMAD.MOV.U32 R5, RZ, RZ, R14 ;  /* 0x000000ffff057224 */ /* 0x000fce00078e000e */
[----:B------:R-:W-:Y:S05]  /*1ac30*/  WARPSYNC.COLLECTIVE R15, `(.L_x_10722) ;  /* 0x000000000f087348 */ /* 0x000fea0003c00000 */
[----:B------:R0:W1:Y:S02]  /*1ac40*/  SHFL.IDX P6, R14, R13, R12, R11 ;  /* 0x0000000c0d0e7389 */ /* 0x00006400000c000b */
[----:B01----:R-:W-:Y:S01]  /*1ac50*/  ENDCOLLECTIVE ;  /* 0x000000000000791b */ /* 0x003fe20003800000 */
.L_x_10722:
[----:B------:R-:W-:-:S13]  /*1ac60*/  ISETP.GE.AND P3, PT, R2, R0, PT ;  /* 0x000000000200720c */ /* 0x000fda0003f66270 */
[----:B------:R-:W-:Y:S01]  /*1ac70*/  @!P3 LEA R2, P4, R10, R5, 0x1 ;  /* 0x000000050a02b211 */ /* 0x000fe200078808ff */
[----:B------:R-:W-:-:S04]  /*1ac80*/  IMAD.MOV.U32 R13, RZ, RZ, R7 ;  /* 0x000000ffff0d7224 */ /* 0x000fc800078e0007 */
[----:B------:R-:W-:-:S05]  /*1ac90*/  @!P3 IMAD.X R3, RZ, RZ, R4, P4 ;  /* 0x000000ffff03b224 */ /* 0x000fca00020e0604 */
        /* <DEDUP_REMOVED lines=12> */
.L_x_10723:
[----:B------:R-:W-:Y:S02]  /*1ad60*/  IMAD.MOV.U32 R13, RZ, RZ, R6 ;  /* 0x000000ffff0d7224 */ /* 0x000fe400078e0006 */
[----:B------:R-:W-:Y:S02]  /*1ad70*/  IMAD.MOV.U32 R12, RZ, RZ, 0x1 ;  /* 0x00000001ff0c7424 */ /* 0x000fe400078e00ff */
[----:B------:R-:W-:-:S07]  /*1ad80*/  IMAD.MOV.U32 R3, RZ, RZ, R14 ;  /* 0x000000ffff037224 */ /* 0x000fce00078e000e */
[----:B------:R-:W-:Y:S05]  /*1ad90*/  WARPSYNC.COLLECTIVE R15, `(.L_x_10724) ;  /* 0x000000000f087348 */ /* 0x000fea0003c00000 */
[----:B------:R0:W1:Y:S02]  /*1ada0*/  SHFL.IDX P6, R14, R13, R12, R11 ;  /* 0x0000000c0d0e7389 */ /* 0x00006400000c000b */
[----:B01----:R-:W-:Y:S01]  /*1adb0*/  ENDCOLLECTIVE ;  /* 0x000000000000791b */ /* 0x003fe20003800000 */
.L_x_10724:
        /* <DEDUP_REMOVED lines=10> */
.L_x_10725:
[----:B------:R-:W-:Y:S01]  /*1ae60*/  @!PT LDS RZ, [RZ] ;  /* 0x00000000fffff984 */ /* 0x000fe20000000800 */
[----:B------:R-:W-:Y:S01]  /*1ae70*/  @!PT LDS RZ, [RZ] ;  /* 0x00000000fffff984 */ /* 0x000fe20000000800 */
[----:B------:R-:W-:Y:S01]  /*1ae80*/  @!PT LDS RZ, [RZ] ;  /* 0x00000000fffff984 */ /* 0x000fe20000000800 */
[----:B------:R-:W-:Y:S04]  /*1ae90*/  @!P3 LDGSTS.E.BYPASS.LTC128B.128 [R8+0xe400], desc[UR42][R2.64], !P0 ;  /* 0x0e4000000208bfae */ /* 0x000fe8000c101d6a */
[----:B------:R-:W-:Y:S04]  /*1aea0*/  @!P3 LDGSTS.E.BYPASS.LTC128B.128 [R8+0x11400], desc[UR42][R2.64+0x40], !P1 ;  /* 0x114000400208bfae */ /* 0x000fe8000c901d6a */
[----:B------:R0:W-:Y:S02]  /*1aeb0*/  @!P3 LDGSTS.E.BYPASS.LTC128B.128 [R8+0x14400], desc[UR42][R2.64+0x80], !P2 ;  /* 0x144000800208bfae */ /* 0x0001e4000d101d6a */
[----:B0-----:R-:W-:Y:S01]  /*1aec0*/  IMAD.MOV.U32 R2, RZ, RZ, R14 ;  /* 0x000000ffff027224 */ /* 0x001fe200078e000e */
[----:B------:R-:W-:Y:S06]  /*1aed0*/  BRA `(.L_x_10726) ;  /* 0xffffffb800a07947 */ /* 0x000fec000383ffff */
.L_x_10601:
[----:B-1----:R1:W2:Y:S02]  /*1aee0*/  SYNCS.PHASECHK.TRANS64.TRYWAIT P0, [R22+URZ+0x2d820], R0 ;  /* 0x02d82000160075a7 */ /* 0x0022a4000800017f */
[----:B--2---:R-:W-:Y:S05]  /*1aef0*/  @!P0 NANOSLEEP.SYNCS 0x989680 ;  /* 0x009896800000895d */ /* 0x004fea0003900000 */
[----:B------:R-:W2:Y:S02]  /*1af00*/  @!P0 SYNCS.PHASECHK.TRANS64 P0, [R22+URZ+0x2d820], R0 ;  /* 0x02d82000160085a7 */ /* 0x000ea4000800007f */
[----:B--2---:R-:W-:Y:S05]  /*1af10*/  @!P0 BRA `(.L_x_10601) ;  /* 0xfffffffc00f08947 */ /* 0x004fea000383ffff */
[----:B------:R-:W-:Y:S05]  /*1af20*/  BRA `(.L_x_10727) ;  /* 0xffffffbc00087947 */ /* 0x000fea000383ffff */
.L_x_10606:
[----:B0-----:R0:W1:Y:S02]  /*1af30*/  SYNCS.PHASECHK.TRANS64.TRYWAIT P0, [R5+URZ+0x2d840], R0 ;  /* 0x02d84000050075a7 */ /* 0x001064000800017f */
[----:B-1----:R-:W-:Y:S05]  /*1af40*/  @!P0 NANOSLEEP.SYNCS 0x989680 ;  /* 0x009896800000895d */ /* 0x002fea0003900000 */
[----:B------:R-:W1:Y:S02]  /*1af50*/  @!P0 SYNCS.PHASECHK.TRANS64 P0, [R5+URZ+0x2d840], R0 ;  /* 0x02d84000050085a7 */ /* 0x000e64000800007f */
[----:B-1----:R-:W-:Y:S05]  /*1af60*/  @!P0 BRA `(.L_x_10606) ;  /* 0xfffffffc00f08947 */ /* 0x002fea000383ffff */
[----:B------:R-:W-:Y:S05]  /*1af70*/  BRA `(.L_x_10728) ;  /* 0xffffffbc00fc7947 */ /* 0x000fea000383ffff */
.L_x_10607:
        /* <DEDUP_REMOVED lines=8> */
.L_x_10730:
[----:B------:R-:W-:Y:S05]  /*1b000*/  BSYNC B1 ;  /* 0x0000000000017941 */ /* 0x000fea0003800000 */
.L_x_10729:
        /* <DEDUP_REMOVED lines=13> */
.L_x_10731:
        /* <DEDUP_REMOVED lines=8> */
.L_x_10732:
[----:B------:R-:W-:-:S05]  /*1b160*/  IMAD.SHL.U32 R0, R20, 0x2, RZ ;  /* 0x0000000214007824 */ /* 0x000fca00078e00ff */
        /* <DEDUP_REMOVED lines=13> */
.L_x_10733:
[----:B------:R-:W-:Y:S02]  /*1b240*/  IMAD.MOV.U32 R13, RZ, RZ, R7 ;  /* 0x000000ffff0d7224 */ /* 0x000fe400078e0007 */
[----:B------:R-:W-:Y:S02]  /*1b250*/  IMAD.MOV.U32 R12, RZ, RZ, 0x2 ;  /* 0x00000002ff0c7424 */ /* 0x000fe400078e00ff */
[----:B------:R-:W-:-:S07]  /*1b260*/  IMAD.MOV.U32 R2, RZ, RZ, R14 ;  /* 0x000000ffff027224 */ /* 0x000fce00078e000e */
[----:B------:R-:W-:Y:S05]  /*1b270*/  WARPSYNC.COLLECTIVE R15, `(.L_x_10734) ;  /* 0x000000000f087348 */ /* 0x000fea0003c00000 */
[----:B------:R0:W1:Y:S02]  /*1b280*/  SHFL.IDX P6, R14, R13, R12, R11 ;  /* 0x0000000c0d0e7389 */ /* 0x00006400000c000b */
[----:B01----:R-:W-:Y:S01]  /*1b290*/  ENDCOLLECTIVE ;  /* 0x000000000000791b */ /* 0x003fe20003800000 */
.L_x_10734:
        /* <DEDUP_REMOVED lines=13> */
.L_x_10735:
[----:B------:R-:W-:Y:S02]  /*1b370*/  IMAD.MOV.U32 R13, RZ, RZ, R7 ;  /* 0x000000ffff0d7224 */ /* 0x000fe400078e0007 */
[----:B------:R-:W-:Y:S02]  /*1b380*/  IMAD.MOV.U32 R12, RZ, RZ, 0x3 ;  /* 0x00000003ff0c7424 */ /* 0x000fe400078e00ff */
[----:B------:R-:W-:-:S07]  /*1b390*/  IMAD.MOV.U32 R2, RZ, RZ, R14 ;  /* 0x000000ffff027224 */ /* 0x000fce00078e000e */
[----:B------:R-:W-:Y:S05]  /*1b3a0*/  WARPSYNC.COLLECTIVE R15, `(.L_x_10736) ;  /* 0x000000000f087348 */ /* 0x000fea0003c00000 */
[----:B------:R0:W1:Y:S02]  /*1b3b0*/  SHFL.IDX P6, R14, R13, R12, R11 ;  /* 0x0000000c0d0e7389 */ /* 0x00006400000c000b */
[----:B01----:R-:W-:Y:S01]  /*1b3c0*/  ENDCOLLECTIVE ;  /* 0x000000000000791b */ /* 0x003fe20003800000 */
.L_x_10736:
        /* <DEDUP_REMOVED lines=14> */
.L_x_10737:
[----:B------:R-:W-:Y:S01]  /*1b4b0*/  IMAD.MOV.U32 R2, RZ, RZ, R14 ;  /* 0x000000ffff027224 */ /* 0x000fe200078e000e */
[----:B------:R-:W-:Y:S06]  /*1b4c0*/  BRA `(.L_x_10738) ;  /* 0xffffffbc00887947 */ /* 0x000fec000383ffff */
.L_x_10612:
[----:B-1----:R1:W2:Y:S02]  /*1b4d0*/  SYNCS.PHASECHK.TRANS64.TRYWAIT P0, [R5+URZ+0x2d860], R2 ;  /* 0x02d86002050075a7 */ /* 0x0022a4000800017f */
[----:B--2---:R-:W-:Y:S05]  /*1b4e0*/  @!P0 NANOSLEEP.SYNCS 0x989680 ;  /* 0x009896800000895d */ /* 0x004fea0003900000 */
[----:B------:R-:W2:Y:S02]  /*1b4f0*/  @!P0 SYNCS.PHASECHK.TRANS64 P0, [R5+URZ+0x2d860], R2 ;  /* 0x02d86002050085a7 */ /* 0x000ea4000800007f */
[----:B--2---:R-:W-:Y:S05]  /*1b500*/  @!P0 BRA `(.L_x_10612) ;  /* 0xfffffffc00f08947 */ /* 0x004fea000383ffff */
[----:B------:R-:W-:Y:S05]  /*1b510*/  BRA `(.L_x_10739) ;  /* 0xffffffbc00ec7947 */ /* 0x000fea000383ffff */
.L_x_10613:
        /* <DEDUP_REMOVED lines=8> */
.L_x_10741:
[----:B------:R-:W-:Y:S05]  /*1b5a0*/  BSYNC B1 ;  /* 0x0000000000017941 */ /* 0x000fea0003800000 */
.L_x_10740:
        /* <DEDUP_REMOVED lines=9> */
.L_x_10742:
[----:B------:R-:W-:Y:S02]  /*1b640*/  IMAD.MOV.U32 R13, RZ, RZ, R25 ;  /* 0x000000ffff0d7224 */ /* 0x000fe400078e0019 */
[----:B------:R-:W-:Y:S02]  /*1b650*/  IMAD.MOV.U32 R12, RZ, RZ, 0x1 ;  /* 0x00000001ff0c7424 */ /* 0x000fe400078e00ff */
[----:B------:R-:W-:-:S07]  /*1b660*/  IMAD.MOV.U32 R2, RZ, RZ, R14 ;  /* 0x000000ffff027224 */ /* 0x000fce00078e000e */
[----:B------:R-:W-:Y:S05]  /*1b670*/  WARPSYNC.COLLECTIVE R15, `(.L_x_10743) ;  /* 0x000000000f087348 */ /* 0x000fea0003c00000 */
[----:B------:R0:W1:Y:S02]  /*1b680*/  SHFL.IDX P6, R14, R13, R12, R11 ;  /* 0x0000000c0d0e7389 */ /* 0x00006400000c000b */
[----:B01----:R-:W-:Y:S01]  /*1b690*/  ENDCOLLECTIVE ;  /* 0x000000000000791b */ /* 0x003fe20003800000 */
.L_x_10743:
        /* <DEDUP_REMOVED lines=16> */
.L_x_10744:
[----:B------:R-:W-:Y:S02]  /*1b7a0*/  IMAD.MOV.U32 R13, RZ, RZ, R25 ;  /* 0x000000ffff0d7224 */ /* 0x000fe400078e0019 */
[----:B------:R-:W-:Y:S02]  /*1b7b0*/  IMAD.MOV.U32 R12, RZ, RZ, 0x2 ;  /* 0x00000002ff0c7424 */ /* 0x000fe400078e00ff */
[----:B------:R-:W-:-:S07]  /*1b7c0*/  IMAD.MOV.U32 R2, RZ, RZ, R14 ;  /* 0x000000ffff027224 */ /* 0x000fce00078e000e */
[----:B------:R-:W-:Y:S05]  /*1b7d0*/  WARPSYNC.COLLECTIVE R15, `(.L_x_10745) ;  /* 0x000000000f087348 */ /* 0x000fea0003c00000 */
[----:B------:R0:W1:Y:S02]  /*1b7e0*/  SHFL.IDX P6, R14, R13, R12, R11 ;  /* 0x0000000c0d0e7389 */ /* 0x00006400000c000b */
[----:B01----:R-:W-:Y:S01]  /*1b7f0*/  ENDCOLLECTIVE ;  /* 0x000000000000791b */ /* 0x003fe20003800000 */
.L_x_10745:
        /* <DEDUP_REMOVED lines=16> */
.L_x_10746:
[----:B------:R-:W-:Y:S02]  /*1b900*/  IMAD.MOV.U32 R13, RZ, RZ, R25 ;  /* 0x000000ffff0d7224 */ /* 0x000fe400078e0019 */
[----:B------:R-:W-:Y:S02]  /*1b910*/  IMAD.MOV.U32 R12, RZ, RZ, 0x3 ;  /* 0x00000003ff0c7424 */ /* 0x000fe400078e00ff */
[----:B------:R-:W-:-:S07]  /*1b920*/  IMAD.MOV.U32 R2, RZ, RZ, R14 ;  /* 0x000000ffff027224 */ /* 0x000fce00078e000e */
[----:B------:R-:W-:Y:S05]  /*1b930*/  WARPSYNC.COLLECTIVE R15, `(.L_x_10747) ;  /* 0x000000000f087348 */ /* 0x000fea0003c00000 */
[----:B------:R0:W1:Y:S02]  /*1b940*/  SHFL.IDX P6, R14, R13, R12, R11 ;  /* 0x0000000c0d0e7389 */ /* 0x00006400000c000b */
[----:B01----:R-:W-:Y:S01]  /*1b950*/  ENDCOLLECTIVE ;  /* 0x000000000000791b */ /* 0x003fe20003800000 */
.L_x_10747:
        /* <DEDUP_REMOVED lines=13> */
.L_x_10748:
        /* <DEDUP_REMOVED lines=8> */
.L_x_10621:
[----:B-1----:R1:W2:Y:S02]  /*1bab0*/  SYNCS.PHASECHK.TRANS64.TRYWAIT P0, [R0+URZ+0x2d860], R3 ;  /* 0x02d86003000075a7 */ /* 0x0022a4000800017f */
[----:B--2---:R-:W-:Y:S05]  /*1bac0*/  @!P0 NANOSLEEP.SYNCS 0x989680 ;  /* 0x009896800000895d */ /* 0x004fea0003900000 */
[----:B------:R-:W2:Y:S02]  /*1bad0*/  @!P0 SYNCS.PHASECHK.TRANS64 P0, [R0+URZ+0x2d860], R3 ;  /* 0x02d86003000085a7 */ /* 0x000ea4000800007f */
[----:B--2---:R-:W-:Y:S05]  /*1bae0*/  @!P0 BRA `(.L_x_10621) ;  /* 0xfffffffc00f08947 */ /* 0x004fea000383ffff */
[----:B------:R-:W-:Y:S05]  /*1baf0*/  BRA `(.L_x_10750) ;  /* 0xffffffc000747947 */ /* 0x000fea000383ffff */
.L_x_10622:
[----:B------:R-:W-:Y:S01]  /*1bb00*/  BSSY B0, `(.L_x_10751) ;  /* 0x0000008000007945 */ /* 0x000fe20003800000 */
[----:B------:R-:W-:Y:S02]  /*1bb10*/  IMAD.MOV.U32 R13, RZ, RZ, R25 ;  /* 0x000000ffff0d7224 */ /* 0x000fe400078e0019 */
[----:B------:R-:W-:Y:S02]  /*1bb20*/  IMAD.MOV.U32 R12, RZ, RZ, RZ ;  /* 0x000000ffff0c7224 */ /* 0x000fe400078e00ff */
[----:B------:R-:W-:Y:S02]  /*1bb30*/  IMAD.MOV.U32 R11, RZ, RZ, 0x1c1f ;  /* 0x00001c1fff0b7424 */ /* 0x000fe400078e00ff */
[----:B------:R-:W-:-:S07]  /*1bb40*/  IMAD.MOV.U32 R15, RZ, RZ, -0x1 ;  /* 0xffffffffff0f7424 */ /* 0x000fce00078e00ff */
[----:B01---5:R-:W-:Y:S05]  /*1bb50*/  WARPSYNC.COLLECTIVE R15, `(.L_x_10752) ;  /* 0x000000000f087348 */ /* 0x023fea0003c00000 */
[----:B------:R2:W3:Y:S02]  /*1bb60*/  SHFL.IDX P6, R14, R13, R12, R11 ;  /* 0x0000000c0d0e7389 */ /* 0x0004e400000c000b */
[----:B0123-5:R-:W-:Y:S01]  /*1bb70*/  ENDCOLLECTIVE ;  /* 0x000000000000791b */ /* 0x02ffe20003800000 */
.L_x_10752:
[----:B------:R-:W-:Y:S05]  /*1bb80*/  BSYNC B0 ;  /* 0x0000000000007941 */ /* 0x000fea0003800000 */
.L_x_10751:
[----:B------:R-:W0:Y:S01]  /*1bb90*/  S2R R2, SR_TID.X ;  /* 0x0000000000027919 */ /* 0x000e220000002100 */
[----:B------:R-:W-:Y:S02]  /*1bba0*/  IMAD.MOV.U32 R13, RZ, RZ, R24 ;  /* 0x000000ffff0d7224 */ /* 0x000fe400078e0018 */
        /* <DEDUP_REMOVED lines=8> */
.L_x_10753:
[----:B------:R-:W-:Y:S01]  /*1bc30*/  ULDC UR4, c[0x0][0x2f4] ;  /* 0x0000bd0000047ab9 */ /* 0x000fe20000000800 */
[----:B------:R-:W-:Y:S02]  /*1bc40*/  IMAD.MOV.U32 R13, RZ, RZ, R25 ;  /* 0x000000ffff0d7224 */ /* 0x000fe400078e0019 */
[----:B------:R-:W-:Y:S02]  /*1bc50*/  IMAD.MOV.U32 R12, RZ, RZ, 0x1 ;  /* 0x00000001ff0c7424 */ /* 0x000fe400078e00ff */
        /* <DEDUP_REMOVED lines=14> */
.L_x_10754:
        /* <DEDUP_REMOVED lines=14> */
.L_x_10755:
[----:B------:R-:W-:Y:S02]  /*1be20*/  IMAD.MOV.U32 R13, RZ, RZ, R25 ;  /* 0x000000ffff0d7224 */ /* 0x000fe400078e0019 */
[----:B------:R-:W-:Y:S01]  /*1be30*/  IMAD.MOV.U32 R12, RZ, RZ, 0x2 ;  /* 0x00000002ff0c7424 */ /* 0x000fe200078e00ff */
[----:B------:R-:W-:-:S13]  /*1be40*/  IADD3 R2, P4, R14, R5, RZ ;  /* 0x000000050e027210 */ /* 0x000fda0007f9e0ff */
[----:B------:R-:W-:Y:S05]  /*1be50*/  WARPSYNC.COLLECTIVE R15, `(.L_x_10756) ;  /* 0x000000000f087348 */ /* 0x000fea0003c00000 */
[----:B------:R0:W1:Y:S02]  /*1be60*/  SHFL.IDX P6, R14, R13, R12, R11 ;  /* 0x0000000c0d0e7389 */ /* 0x00006400000c000b */
[----:B01----:R-:W-:Y:S01]  /*1be70*/  ENDCOLLECTIVE ;  /* 0x000000000000791b */ /* 0x003fe20003800000 */
.L_x_10756:
        /* <DEDUP_REMOVED lines=15> */
.L_x_10757:
[----:B------:R-:W-:Y:S02]  /*1bf70*/  IMAD.MOV.U32 R13, RZ, RZ, R25 ;  /* 0x000000ffff0d7224 */ /* 0x000fe400078e0019 */
[----:B------:R-:W-:Y:S01]  /*1bf80*/  IMAD.MOV.U32 R12, RZ, RZ, 0x3 ;  /* 0x00000003ff0c7424 */ /* 0x000fe200078e00ff */
[----:B------:R-:W-:-:S13]  /*1bf90*/  IADD3 R2, P4, R14, R5, RZ ;  /* 0x000000050e027210 */ /* 0x000fda0007f9e0ff */
[----:B------:R-:W-:Y:S05]  /*1bfa0*/  WARPSYNC.COLLECTIVE R15, `(.L_x_10758) ;  /* 0x000000000f087348 */ /* 0x000fea0003c00000 */
[----:B------:R0:W1:Y:S02]  /*1bfb0*/  SHFL.IDX P6, R14, R13, R12, R11 ;  /* 0x0000000c0d0e7389 */ /* 0x00006400000c000b */
[----:B01----:R-:W-:Y:S01]  /*1bfc0*/  ENDCOLLECTIVE ;  /* 0x000000000000791b */ /* 0x003fe20003800000 */
.L_x_10758:
        /* <DEDUP_REMOVED lines=14> */
.L_x_10759:
[----:B------:R-:W-:Y:S05]  /*1c0b0*/  BRA `(.L_x_10760) ;  /* 0xffffffbc00d47947 */ /* 0x000fea000383ffff */
.L_x_10627:
        /* <DEDUP_REMOVED lines=8> */
.L_x_10762:
[----:B------:R-:W-:Y:S05]  /*1c140*/  BSYNC B0 ;  /* 0x0000000000007941 */ /* 0x000fea0003800000 */
.L_x_10761:
        /* <DEDUP_REMOVED lines=9> */
.L_x_10763:
[----:B------:R-:W-:Y:S02]  /*1c1e0*/  ULDC UR4, c[0x0][0xc3c] ;  /* 0x00030f0000047ab9 */ /* 0x000fe40000000800 */
[----:B------:R-:W-:-:S13]  /*1c1f0*/  ISETP.GE.OR P1, PT, R5, UR4, !P0 ;  /* 0x0000000405007c0c */ /* 0x000fda000c726670 */
[----:B------:R-:W0:Y:S01]  /*1c200*/  @!P1 LDC.64 R2, c[0x0][0xc80] ;  /* 0x00032000ff029b82 */ /* 0x000e220000000a00 */
[----:B------:R-:W-:Y:S02]  /*1c210*/  IMAD.MOV.U32 R11, RZ, RZ, RZ ;  /* 0x000000ffff0b7224 */ /* 0x000fe400078e00ff */
        /* <DEDUP_REMOVED lines=14> */
.L_x_10764:
[----:B------:R-:W-:Y:S01]  /*1c300*/  IMAD.MOV.U32 R12, RZ, RZ, 0x2 ;  /* 0x00000002ff0c7424 */ /* 0x000fe200078e00ff */
[----:B------:R-:W-:-:S05]  /*1c310*/  SEL R5, R14, RZ, P1 ;  /* 0x000000ff0e057207 */ /* 0x000fca0000800000 */
[----:B------:R-:W-:-:S04]  /*1c320*/  IMAD.IADD R5, R2, 0x1, R5 ;  /* 0x0000000102057824 */ /* 0x000fc800078e0205 */
[----:B------:R-:W-:-:S07]  /*1c330*/  IMAD.MOV.U32 R13, RZ, RZ, R5 ;  /* 0x000000ffff0d7224 */ /* 0x000fce00078e0005 */
[----:B------:R-:W-:Y:S05]  /*1c340*/  WARPSYNC.COLLECTIVE R15, `(.L_x_10765) ;  /* 0x000000000f087348 */ /* 0x000fea0003c00000 */
[----:B------:R0:W1:Y:S02]  /*1c350*/  SHFL.UP P6, R14, R13, R12, R11 ;  /* 0x0400000c0d0e7389 */ /* 0x00006400000c000b */
[----:B01----:R-:W-:Y:S01]  /*1c360*/  ENDCOLLECTIVE ;  /* 0x000000000000791b */ /* 0x003fe20003800000 */
.L_x_10765:
[----:B------:R-:W-:Y:S01]  /*1c370*/  IMAD.MOV.U32 R12, RZ, RZ, 0x4 ;  /* 0x00000004ff0c7424 */ /* 0x000fe200078e00ff */
[----:B------:R-:W-:-:S05]  /*1c380*/  SEL R6, R14, RZ, P2 ;  /* 0x000000ff0e067207 */ /* 0x000fca0001000000 */
[----:B------:R-:W-:-:S04]  /*1c390*/  IMAD.IADD R6, R5, 0x1, R6 ;  /* 0x0000000105067824 */ /* 0x000fc800078e0206 */
[----:B------:R-:W-:-:S07]  /*1c3a0*/  IMAD.MOV.U32 R13, RZ, RZ, R6 ;  /* 0x000000ffff0d7224 */ /* 0x000fce00078e0006 */
[----:B------:R-:W-:Y:S05]  /*1c3b0*/  WARPSYNC.COLLECTIVE R15, `(.L_x_10766) ;  /* 0x000000000f087348 */ /* 0x000fea0003c00000 */
[----:B------:R0:W1:Y:S02]  /*1c3c0*/  SHFL.UP P6, R14, R13, R12, R11 ;  /* 0x0400000c0d0e7389 */ /* 0x00006400000c000b */
[----:B01----:R-:W-:Y:S01]  /*1c3d0*/  ENDCOLLECTIVE ;  /* 0x000000000000791b */ /* 0x003fe20003800000 */
.L_x_10766:
[----:B------:R-:W-:Y:S01]  /*1c3e0*/  IMAD.MOV.U32 R12, RZ, RZ, 0x8 ;  /* 0x00000008ff0c7424 */ /* 0x000fe200078e00ff */
[----:B------:R-:W-:-:S05]  /*1c3f0*/  SEL R7, R14, RZ, P3 ;  /* 0x000000ff0e077207 */ /* 0x000fca0001800000 */
[----:B------:R-:W-:-:S04]  /*1c400*/  IMAD.IADD R7, R6, 0x1, R7 ;  /* 0x0000000106077824 */ /* 0x000fc800078e0207 */
[----:B------:R-:W-:-:S07]  /*1c410*/  IMAD.MOV.U32 R13, RZ, RZ, R7 ;  /* 0x000000ffff0d7224 */ /* 0x000fce00078e0007 */
[----:B------:R-:W-:Y:S05]  /*1c420*/  WARPSYNC.COLLECTIVE R15, `(.L_x_10767) ;  /* 0x000000000f087348 */ /* 0x000fea0003c00000 */
[----:B------:R0:W1:Y:S02]  /*1c430*/  SHFL.UP P6, R14, R13, R12, R11 ;  /* 0x0400000c0d0e7389 */ /* 0x00006400000c000b */
[----:B01----:R-:W-:Y:S01]  /*1c440*/  ENDCOLLECTIVE ;  /* 0x000000000000791b */ /* 0x003fe20003800000 */
.L_x_10767:
[----:B------:R-:W-:Y:S01]  /*1c450*/  IMAD.MOV.U32 R12, RZ, RZ, 0x10 ;  /* 0x00000010ff0c7424 */ /* 0x000fe200078e00ff */
[----:B------:R-:W-:-:S05]  /*1c460*/  SEL R14, R14, RZ, P4 ;  /* 0x000000ff0e0e7207 */ /* 0x000fca0002000000 */
[----:B------:R-:W-:-:S04]  /*1c470*/  IMAD.IADD R5, R7, 0x1, R14 ;  /* 0x0000000107057824 */ /* 0x000fc800078e020e */
[----:B------:R-:W-:-:S07]  /*1c480*/  IMAD.MOV.U32 R13, RZ, RZ, R5 ;  /* 0x000000ffff0d7224 */ /* 0x000fce00078e0005 */
[----:B------:R-:W-:Y:S05]  /*1c490*/  WARPSYNC.COLLECTIVE R15, `(.L_x_10768) ;  /* 0x000000000f087348 */ /* 0x000fea0003c00000 */
[----:B------:R0:W1:Y:S02]  /*1c4a0*/  SHFL.UP P6, R14, R13, R12, R11 ;  /* 0x0400000c0d0e7389 */ /* 0x00006400000c000b */
[----:B01----:R-:W-:Y:S01]  /*1c4b0*/  ENDCOLLECTIVE ;  /* 0x000000000000791b */ /* 0x003fe20003800000 */
.L_x_10768:
        /* <DEDUP_REMOVED lines=8> */
.L_x_10769:
[----:B------:R-:W-:Y:S05]  /*1c540*/  BRA `(.L_x_10770) ;  /* 0xffffffbc00f07947 */ /* 0x000fea000383ffff */
.L_x_10632:
        /* <DEDUP_REMOVED lines=8> */
.L_x_10772:
[----:B------:R-:W-:Y:S05]  /*1c5d0*/  BSYNC B0 ;  /* 0x0000000000007941 */ /* 0x000fea0003800000 */
.L_x_10771:
        /* <DEDUP_REMOVED lines=8> */
.L_x_10773:
[----:B------:R-:W-:Y:S01]  /*1c660*/  IMAD.MOV.U32 R12, RZ, RZ, 0x4 ;  /* 0x00000004ff0c7424 */ /* 0x000fe200078e00ff */
[----:B------:R-:W-:-:S05]  /*1c670*/  SEL R14, R14, RZ, P2 ;  /* 0x000000ff0e0e7207 */ /* 0x000fca0001000000 */
[----:B------:R-:W-:-:S04]  /*1c680*/  IMAD.IADD R3, R13, 0x1, R14 ;  /* 0x000000010d037824 */ /* 0x000fc800078e020e */
[----:B------:R-:W-:-:S07]  /*1c690*/  IMAD.MOV.U32 R13, RZ, RZ, R3 ;  /* 0x000000ffff0d7224 */ /* 0x000fce00078e0003 */
[----:B------:R-:W-:Y:S05]  /*1c6a0*/  WARPSYNC.COLLECTIVE R15, `(.L_x_10774) ;  /* 0x000000000f087348 */ /* 0x000fea0003c00000 */
[----:B------:R0:W1:Y:S02]  /*1c6b0*/  SHFL.UP P6, R14, R13, R12, R11 ;  /* 0x0400000c0d0e7389 */ /* 0x00006400000c000b */
[----:B01----:R-:W-:Y:S01]  /*1c6c0*/  ENDCOLLECTIVE ;  /* 0x000000000000791b */ /* 0x003fe20003800000 */
.L_x_10774:
[----:B------:R-:W-:Y:S01]  /*1c6d0*/  IMAD.MOV.U32 R12, RZ, RZ, 0x8 ;  /* 0x00000008ff0c7424 */ /* 0x000fe200078e00ff */
[----:B------:R-:W-:-:S05]  /*1c6e0*/  SEL R14, R14, RZ, P3 ;  /* 0x000000ff0e0e7207 */ /* 0x000fca0001800000 */
[----:B------:R-:W-:-:S04]  /*1c6f0*/  IMAD.IADD R5, R3, 0x1, R14 ;  /* 0x0000000103057824 */ /* 0x000fc800078e020e */
[----:B------:R-:W-:-:S07]  /*1c700*/  IMAD.MOV.U32 R13, RZ, RZ, R5 ;  /* 0x000000ffff0d7224 */ /* 0x000fce00078e0005 */
[----:B------:R-:W-:Y:S05]  /*1c710*/  WARPSYNC.COLLECTIVE R15, `(.L_x_10775) ;  /* 0x000000000f087348 */ /* 0x000fea0003c00000 */
[----:B------:R0:W1:Y:S02]  /*1c720*/  SHFL.UP P6, R14, R13, R12, R11 ;  /* 0x0400000c0d0e7389 */ /* 0x00006400000c000b */
[----:B01----:R-:W-:Y:S01]  /*1c730*/  ENDCOLLECTIVE ;  /* 0x000000000000791b */ /* 0x003fe20003800000 */
.L_x_10775:
[----:B------:R-:W-:Y:S01]  /*1c740*/  IMAD.MOV.U32 R12, RZ, RZ, 0x10 ;  /* 0x00000010ff0c7424 */ /* 0x000fe200078e00ff */
[----:B------:R-:W-:-:S05]  /*1c750*/  SEL R6, R14, RZ, P4 ;  /* 0x000000ff0e067207 */ /* 0x000fca0002000000 */
[----:B------:R-:W-:-:S04]  /*1c760*/  IMAD.IADD R6, R5, 0x1, R6 ;  /* 0x0000000105067824 */ /* 0x000fc800078e0206 */
[----:B------:R-:W-:-:S07]  /*1c770*/  IMAD.MOV.U32 R13, RZ, RZ, R6 ;  /* 0x000000ffff0d7224 */ /* 0x000fce00078e0006 */
[----:B------:R-:W-:Y:S05]  /*1c780*/  WARPSYNC.COLLECTIVE R15, `(.L_x_10776) ;  /* 0x000000000f087348 */ /* 0x000fea0003c00000 */
[----:B------:R0:W1:Y:S02]  /*1c790*/  SHFL.UP P6, R14, R13, R12, R11 ;  /* 0x0400000c0d0e7389 */ /* 0x00006400000c000b */
[----:B01----:R-:W-:Y:S01]  /*1c7a0*/  ENDCOLLECTIVE ;  /* 0x000000000000791b */ /* 0x003fe20003800000 */
.L_x_10776:
        /* <DEDUP_REMOVED lines=8> */
.L_x_10777:
[----:B------:R-:W-:Y:S05]  /*1c830*/  BRA `(.L_x_10778) ;  /* 0xffffffbc00d07947 */ /* 0x000fea000383ffff */
.L_x_10634:
[----:B------:R-:W-:Y:S01]  /*1c840*/  BSSY B0, `(.L_x_10779) ;  /* 0x0000006000007945 */ /* 0x000fe20003800000 */
[----:B------:R-:W-:Y:S01]  /*1c850*/  PLOP3.LUT P6, PT, P6, PT, PT, 0x8, 0x0 ;  /* 0x000000000000781c */ /* 0x000fe200037ce170 */
[----:B------:R-:W-:-:S12]  /*1c860*/  IMAD.MOV.U32 R15, RZ, RZ, -0x1 ;  /* 0xffffffffff0f7424 */ /* 0x000fd800078e00ff */
[----:B0----5:R-:W-:Y:S05]  /*1c870*/  WARPSYNC.COLLECTIVE R15, `(.L_x_10780) ;  /* 0x000000000f087348 */ /* 0x021fea0003c00000 */
[----:B------:R-:W-:Y:S01]  /*1c880*/  VOTE.ANY R14, PT, P6 ;  /* 0x00000000000e7806 */ /* 0x000fe200030e0100 */
[----:B0----5:R-:W-:Y:S06]  /*1c890*/  ENDCOLLECTIVE ;  /* 0x000000000000791b */ /* 0x021fec0003800000 */
.L_x_10780:
[----:B------:R-:W-:Y:S05]  /*1c8a0*/  BSYNC B0 ;  /* 0x0000000000007941 */ /* 0x000fea0003800000 */
.L_x_10779:
        /* <DEDUP_REMOVED lines=9> */
.L_x_10781:
[----:B------:R-:W-:Y:S01]  /*1c940*/  IMAD.MOV.U32 R17, RZ, RZ, R14 ;  /* 0x000000ffff117224 */ /* 0x000fe200078e000e */
[----:B------:R-:W-:Y:S06]  /*1c950*/  BRA `(.L_x_10782) ;  /* 0xffffffbc00c07947 */ /* 0x000fec000383ffff */
.L_x_10636:
[----:B------:R-:W-:Y:S01]  /*1c960*/  BSSY B0, `(.L_x_10783) ;  /* 0x0000007000007945 */ /* 0x000fe20003800000 */
[----:B------:R-:W-:Y:S02]  /*1c970*/  IMAD.MOV.U32 R13, RZ, RZ, R3 ;  /* 0x000000ffff0d7224 */ /* 0x000fe400078e0003 */
[----:B------:R-:W-:Y:S02]  /*1c980*/  IMAD.MOV.U32 R11, RZ, RZ, 0x1f ;  /* 0x0000001fff0b7424 */ /* 0x000fe400078e00ff */
[----:B------:R-:W-:-:S07]  /*1c990*/  IMAD.MOV.U32 R15, RZ, RZ, -0x1 ;  /* 0xffffffffff0f7424 */ /* 0x000fce00078e00ff */
[----:B012---:R-:W-:Y:S05]  /*1c9a0*/  WARPSYNC.COLLECTIVE R15, `(.L_x_10784) ;  /* 0x000000000f087348 */ /* 0x007fea0003c00000 */
[----:B------:R3:W4:Y:S02]  /*1c9b0*/  SHFL.IDX P6, R14, R13, R12, R11 ;  /* 0x0000000c0d0e7389 */ /* 0x00072400000c000b */
[----:B01234-:R-:W-:Y:S01]  /*1c9c0*/  ENDCOLLECTIVE ;  /* 0x000000000000791b */ /* 0x01ffe20003800000 */
.L_x_10784:
[----:B------:R-:W-:Y:S05]  /*1c9d0*/  BSYNC B0 ;  /* 0x0000000000007941 */ /* 0x000fea0003800000 */
.L_x_10783:
[----:B------:R-:W-:Y:S05]  /*1c9e0*/  BRA `(.L_x_10635) ;  /* 0xffffffbc00b87947 */ /* 0x000fea000383ffff */
.L_x_10640:
[----:B0-----:R0:W3:Y:S02]  /*1c9f0*/  SYNCS.PHASECHK.TRANS64.TRYWAIT P0, [R5+URZ+0x2d820], R0 ;  /* 0x02d82000050075a7 */ /* 0x0010e4000800017f */
[----:B---3--:R-:W-:Y:S05]  /*1ca00*/  @!P0 NANOSLEEP.SYNCS 0x989680 ;  /* 0x009896800000895d */ /* 0x008fea0003900000 */
[----:B------:R-:W3:Y:S02]  /*1ca10*/  @!P0 SYNCS.PHASECHK.TRANS64 P0, [R5+URZ+0x2d820], R0 ;  /* 0x02d82000050085a7 */ /* 0x000ee4000800007f */
[----:B---3--:R-:W-:Y:S05]  /*1ca20*/  @!P0 BRA `(.L_x_10640) ;  /* 0xfffffffc00f08947 */ /* 0x008fea000383ffff */
[----:B------:R-:W-:Y:S05]  /*1ca30*/  BRA `(.L_x_10785) ;  /* 0xffffffc000a47947 */ /* 0x000fea000383ffff */
.L_x_10641:
        /* <DEDUP_REMOVED lines=8> */
[----:B012-4-:R-:W-:Y:S05]  /*1cac0*/  WARPSYNC.COLLECTIVE R15, `(.L_x_10787) ;  /* 0x000000000f087348 */ /* 0x017fea0003c00000 */
[----:B------:R3:W0:Y:S02]  /*1cad0*/  SHFL.IDX P6, R14, R13, R12, R11 ;  /* 0x0000000c0d0e7389 */ /* 0x00062400000c000b */
[----:B01234-:R-:W-:Y:S01]  /*1cae0*/  ENDCOLLECTIVE ;  /* 0x000000000000791b */ /* 0x01ffe20003800000 */
.L_x_10787:
[----:B------:R-:W-:Y:S05]  /*1caf0*/  BSYNC B0 ;  /* 0x0000000000007941 */ /* 0x000fea0003800000 */
.L_x_10786:
[----:B------:R-:W-:Y:S05]  /*1cb00*/  BRA `(.L_x_10788) ;  /* 0xffffffc0008c7947 */ /* 0x000fea000383ffff */
.L_x_10642:
[----:B------:R-:W-:Y:S01]  /*1cb10*/  BSSY B0, `(.L_x_10789) ;  /* 0x0000006000007945 */ /* 0x000fe20003800000 */
[----:B------:R-:W-:-:S07]  /*1cb20*/  IMAD.MOV.U32 R15, RZ, RZ, -0x1 ;  /* 0xffffffffff0f7424 */ /* 0x000fce00078e00ff */
[----:B012-4-:R-:W-:Y:S05]  /*1cb30*/  WARPSYNC.COLLECTIVE R15, `(.L_x_10790) ;  /* 0x000000000f0c7348 */ /* 0x017fea0003c00000 */
[----:B------:R-:W-:Y:S02]  /*1cb40*/  ELECT P6, UR62, PT ;  /* 0x00000000003e782f */ /* 0x000fe400038c0000 */
[----:B------:R-:W-:Y:S01]  /*1cb50*/  MOV R14, UR62 ;  /* 0x0000003e000e7c02 */ /* 0x000fe20008000f00 */
[----:B012-4-:R-:W-:Y:S10]  /*1cb60*/  ENDCOLLECTIVE ;  /* 0x000000000000791b */ /* 0x017ff40003800000 */
.L_x_10790:
[----:B------:R-:W-:Y:S05]  /*1cb70*/  BSYNC B0 ;  /* 0x0000000000007941 */ /* 0x000fea0003800000 */
.L_x_10789:
[----:B------:R-:W-:Y:S05]  /*1cb80*/  BRA `(.L_x_10791) ;  /* 0xffffffc000807947 */ /* 0x000fea000383ffff */
.L_x_10644:
[----:B0-----:R0:W3:Y:S02]  /*1cb90*/  SYNCS.PHASECHK.TRANS64.TRYWAIT P1, [R3+URZ+0x2d840], R2 ;  /* 0x02d84002030075a7 */ /* 0x0010e4000802017f */
[----:B---3--:R-:W-:Y:S05]  /*1cba0*/  @!P1 NANOSLEEP.SYNCS 0x989680 ;  /* 0x009896800000995d */ /* 0x008fea0003900000 */
[----:B------:R-:W3:Y:S02]  /*1cbb0*/  @!P1 SYNCS.PHASECHK.TRANS64 P1, [R3+URZ+0x2d840], R2 ;  /* 0x02d84002030095a7 */ /* 0x000ee4000802007f */
[----:B---3--:R-:W-:Y:S05]  /*1cbc0*/  @!P1 BRA `(.L_x_10644) ;  /* 0xfffffffc00f09947 */ /* 0x008fea000383ffff */
[----:B------:R-:W-:Y:S05]  /*1cbd0*/  BRA `(.L_x_10792) ;  /* 0xffffffc000a47947 */ /* 0x000fea000383ffff */
.L_x_10646:
[----:B---3--:R3:W0:Y:S02]  /*1cbe0*/  SYNCS.PHASECHK.TRANS64.TRYWAIT P1, [R5+URZ+0x2d840], R0 ;  /* 0x02d84000050075a7 */ /* 0x008624000802017f */
[----:B0-----:R-:W-:Y:S05]  /*1cbf0*/  @!P1 NANOSLEEP.SYNCS 0x989680 ;  /* 0x009896800000995d */ /* 0x001fea0003900000 */
[----:B------:R-:W0:Y:S02]  /*1cc00*/  @!P1 SYNCS.PHASECHK.TRANS64 P1, [R5+URZ+0x2d840], R0 ;  /* 0x02d84000050095a7 */ /* 0x000e24000802007f */
[----:B0-----:R-:W-:Y:S05]  /*1cc10*/  @!P1 BRA `(.L_x_10646) ;  /* 0xfffffffc00f09947 */ /* 0x001fea000383ffff */
[----:B------:R-:W-:Y:S05]  /*1cc20*/  BRA `(.L_x_10793) ;  /* 0xffffffc000b47947 */ /* 0x000fea000383ffff */
.L_x_10648:
[----:B------:R0:W0:Y:S02]  /*1cc30*/  SYNCS.PHASECHK.TRANS64.TRYWAIT P1, [R3+URZ+0x2d860], R2 ;  /* 0x02d86002030075a7 */ /* 0x000024000802017f */
[----:B0-----:R-:W-:Y:S05]  /*1cc40*/  @!P1 NANOSLEEP.SYNCS 0x989680 ;  /* 0x009896800000995d */ /* 0x001fea0003900000 */
[----:B------:R-:W0:Y:S02]  /*1cc50*/  @!P1 SYNCS.PHASECHK.TRANS64 P1, [R3+URZ+0x2d860], R2 ;  /* 0x02d86002030095a7 */ /* 0x000e24000802007f */
[----:B0-----:R-:W-:Y:S05]  /*1cc60*/  @!P1 BRA `(.L_x_10648) ;  /* 0xfffffffc00f09947 */ /* 0x001fea000383ffff */
[----:B------:R-:W-:Y:S05]  /*1cc70*/  BRA `(.L_x_10794) ;  /* 0xffffffc000b07947 */ /* 0x000fea000383ffff */
.L_x_10795:
        /* <DEDUP_REMOVED lines=16> */
.L_x_15854:


//--------------------- .text._ZN7cutlass13device_kernelIN5flash11enable_sm90INS1_16FlashAttnFwdSm90INS1_25CollectiveMainloopFwdSm90ILi2EN4cute5tupleIJNS5_1CILi1EEES8_S8_EEENS6_IJNS7_ILi192EEENS7_ILi128EEENS7_ILi96EEEEEELi96ENS_10bfloat16_tEfNS_4arch4Sm90ELb0ELb1ELb0ELb0ELb1ELb0ELb0ELb0ELb1ELb1ELb0ELb0EEENS1_21CollectiveEpilogueFwdINS6_IJSA_SC_SB_EEES9_SE_SG_Li384ELb0ELb1ELb0ELb0EEENS1_30DynamicPersistentTileSchedulerILi384ELi128ELb0ELb1ELb1EEEEEEEEEvNT_6ParamsE --------------------------
	.section	.text._ZN7cutlass13device_kernelIN5flash11enable_sm90INS1_16FlashAttnFwdSm90INS1_25CollectiveMainloopFwdSm90ILi2EN4cute5tupleIJNS5_1CILi1EEES8_S8_EEENS6_IJNS7_ILi192EEENS7_ILi128EEENS7_ILi96EEEEEELi96ENS_10bfloat16_tEfNS_4arch4Sm90ELb0ELb1ELb0ELb0ELb1ELb0ELb0ELb0ELb1ELb1ELb0ELb0EEENS1_21CollectiveEpilogueFwdINS6_IJSA_SC_SB_EEES9_SE_SG_Li384ELb0ELb1ELb0ELb0EEENS1_30DynamicPersistentTileSchedulerILi384ELi128ELb0ELb1ELb1EEEEEEEEEvNT_6ParamsE,"ax",@progbits
	.align	128
.text._ZN7cutlass13device_kernelIN5flash11enable_sm90INS1_16FlashAttnFwdSm90INS1_25CollectiveMainloopFwdSm90ILi2EN4cute5tupleIJNS5_1CILi1EEES8_S8_EEENS6_IJNS7_ILi192EEENS7_ILi128EEENS7_ILi96EEEEEELi96ENS_10bfloat16_tEfNS_4arch4Sm90ELb0ELb1ELb0ELb0ELb1ELb0ELb0ELb0ELb1ELb1ELb0ELb0EEENS1_21CollectiveEpilogueFwdINS6_IJSA_SC_SB_EEES9_SE_SG_Li384ELb0ELb1ELb0ELb0EEENS1_30DynamicPersistentTileSchedulerILi384ELi128ELb0ELb1ELb1EEEEEEEEEvNT_6ParamsE:
        .type           _ZN7cutlass13device_kernelIN5flash11enable_sm90INS1_16FlashAttnFwdSm90INS1_25CollectiveMainloopFwdSm90ILi2EN4cute5tupleIJNS5_1CILi1EEES8_S8_EEENS6_IJNS7_ILi192EEENS7_ILi128EEENS7_ILi96EEEEEELi96ENS_10bfloat16_tEfNS_4arch4Sm90ELb0ELb1ELb0ELb0ELb1ELb0ELb0ELb0ELb1ELb1ELb0ELb0EEENS1_21CollectiveEpilogueFwdINS6_IJSA_SC_SB_EEES9_SE_SG_Li384ELb0ELb1ELb0ELb0EEENS1_30DynamicPersistentTileSchedulerILi384ELi128ELb0ELb1ELb1EEEEEEEEEvNT_6ParamsE,@function
        .size           _ZN7cutlass13device_kernelIN5flash11enable_sm90INS1_16FlashAttnFwdSm90INS1_25CollectiveMainloopFwdSm90ILi2EN4cute5tupleIJNS5_1CILi1EEES8_S8_EEENS6_IJNS7_ILi192EEENS7_ILi128EEENS7_ILi96EEEEEELi96ENS_10bfloat16_tEfNS_4arch4Sm90ELb0ELb1ELb0ELb0ELb1ELb0ELb0ELb0ELb1ELb1ELb0ELb0EEENS1_21CollectiveEpilogueFwdINS6_IJSA_SC_SB_EEES9_SE_SG_Li384ELb0ELb1ELb0ELb0EEENS1_30DynamicPersistentTileSchedulerILi384ELi128ELb0ELb1ELb1EEEEEEEEEvNT_6ParamsE,(.L_x_15855 - _ZN7cutlass13device_kernelIN5flash11enable_sm90INS1_16FlashAttnFwdSm90INS1_25CollectiveMainloopFwdSm90ILi2EN4cute5tupleIJNS5_1CILi1EEES8_S8_EEENS6_IJNS7_ILi192EEENS7_ILi128EEENS7_ILi96EEEEEELi96ENS_10bfloat16_tEfNS_4arch4Sm90ELb0ELb1ELb0ELb0ELb1ELb0ELb0ELb0ELb1ELb1ELb0ELb0EEENS1_21CollectiveEpilogueFwdINS6_IJSA_SC_SB_EEES9_SE_SG_Li384ELb0ELb1ELb0ELb0EEENS1_30DynamicPersistentTileSchedulerILi384ELi128ELb0ELb1ELb1EEEEEEEEEvNT_6ParamsE)
        .other          _ZN7cutlass13device_kernelIN5flash11enable_sm90INS1_16FlashAttnFwdSm90INS1_25CollectiveMainloopFwdSm90ILi2EN4cute5tupleIJNS5_1CILi1EEES8_S8_EEENS6_IJNS7_ILi192EEENS7_ILi128EEENS7_ILi96EEEEEELi96ENS_10bfloat16_tEfNS_4arch4Sm90ELb0ELb1ELb0ELb0ELb1ELb0ELb0ELb0ELb1ELb1ELb0ELb0EEENS1_21CollectiveEpilogueFwdINS6_IJSA_SC_SB_EEES9_SE_SG_Li384ELb0ELb1ELb0ELb0EEENS1_30DynamicPersistentTileSchedulerILi384ELi128ELb0ELb1ELb1EEEEEEEEEvNT_6ParamsE,@"STO_CUDA_ENTRY STV_DEFAULT"
_ZN7cutlass13device_kernelIN5flash11enable_sm90INS1_16FlashAttnFwdSm90INS1_25CollectiveMainloopFwdSm90ILi2EN4cute5tupleIJNS5_1CILi1EEES8_S8_EEENS6_IJNS7_ILi192EEENS7_ILi128EEENS7_ILi96EEEEEELi96ENS_10bfloat16_tEfNS_4arch4Sm90ELb0ELb1ELb0ELb0ELb1ELb0ELb0ELb0ELb1ELb1ELb0ELb0EEENS1_21CollectiveEpilogueFwdINS6_IJSA_SC_SB_EEES9_SE_SG_Li384ELb0ELb1ELb0ELb0EEENS1_30DynamicPersistentTileSchedulerILi384ELi128ELb0ELb1ELb1EEEEEEEEEvNT_6ParamsE:
        /* <DEDUP_REMOVED lines=45> */
.L_x_10796:
        /* <DEDUP_REMOVED lines=22> */
.L_x_10797:
        /* <DEDUP_REMOVED lines=18> */
.L_x_10798:
        /* <DEDUP_REMOVED lines=22> */
.L_x_10799:
        /* <DEDUP_REMOVED lines=23> */
.L_x_10800:
        /* <DEDUP_REMOVED lines=8> */
.L_x_10802:
        /* <DEDUP_REMOVED lines=27> */
[----:B------:R-:W-:Y:S01]  /*0a50*/  LOP3.LUT R6, R146, 0xffffff80, RZ, 0xc0, !PT ;  /* 0xffffff8092067812 */ /* 0x000fe200078ec0ff */
[C---:B------:R-:W-:Y:S01]  /*0a60*/  IMAD.IADD R4, R151.reuse, 0x1, -R4 ;  /* 0x0000000197047824 */ /* 0x040fe200078e0a04 */
[----:B------:R-:W-:Y:S02]  /*0a70*/  LEA.HI R2, R2, R5, RZ, 0x1 ;  /* 0x0000000502027211 */ /* 0x000fe400078f08ff */
[----:B------:R-:W-:Y:S01]  /*0a80*/  SHF.R.S32.HI R146, RZ, 0x7, R146 ;  /* 0x00000007ff927819 */ /* 0x000fe20000011492 */
[----:B------:R-:W-:Y:S01]  /*0a90*/  IMAD.IADD R145, R151, 0x1, -R6 ;  /* 0x0000000197917824 */ /* 0x000fe200078e0a06 */
[----:B------:R-:W-:-:S02]  /*0aa0*/  SHF.R.S32.HI R3, RZ, 0x1f, R4 ;  /* 0x0000001fff037819 */ /* 0x000fc40000011404 */
[----:B------:R-:W-:Y:S01]  /*0ab0*/  LOP3.LUT R2, R2, 0x1ffffffe, RZ, 0xc0, !PT ;  /* 0x1ffffffe02027812 */ /* 0x000fe200078ec0ff */
[----:B0-----:R-:W-:Y:S01]  /*0ac0*/  ULEA UR40, UR41, UR40, 0x18 ;  /* 0x0000002829287291 */ /* 0x001fe2000f8ec03f */
[----:B------:R-:W-:Y:S02]  /*0ad0*/  LEA.HI R3, R3, R4, RZ, 0x3 ;  /* 0x0000000403037211 */ /* 0x000fe400078f18ff */
[----:B------:R-:W-:Y:S01]  /*0ae0*/  SHF.R.S32.HI R8, RZ, 0x1f, R145 ;  /* 0x0000001fff087819 */ /* 0x000fe20000011491 */
[----:B------:R-:W-:Y:S01]  /*0af0*/  IMAD.IADD R2, R5, 0x1, -R2 ;  /* 0x0000000105027824 */ /* 0x000fe200078e0a02 */
[C---:B------:R-:W-:Y:S01]  /*0b00*/  LOP3.LUT R5, R3.reuse, 0xfffffff8, RZ, 0xc0, !PT ;  /* 0xfffffff803057812 */ /* 0x040fe200078ec0ff */
[----:B------:R-:W-:Y:S01]  /*0b10*/  IMAD.SHL.U32 R3, R3, 0x40, RZ ;  /* 0x0000004003037824 */ /* 0x000fe200078e00ff */
[----:B------:R-:W-:Y:S01]  /*0b20*/  LEA.HI R6, R0, R151, RZ, 0x5 ;  /* 0x0000009700067211 */ /* 0x000fe200078f28ff */
[----:B------:R-:W-:Y:S01]  /*0b30*/  IMAD.SHL.U32 R2, R2, 0x8, RZ ;  /* 0x0000000802027824 */ /* 0x000fe200078e00ff */
[----:B------:R-:W-:Y:S01]  /*0b40*/  LEA.HI R9, R8, R145, RZ, 0x2 ;  /* 0x0000009108097211 */ /* 0x000fe200078f10ff */
[----:B------:R-:W-:Y:S01]  /*0b50*/  IMAD.IADD R5, R4, 0x1, -R5 ;  /* 0x0000000104057824 */ /* 0x000fe200078e0a05 */
[----:B------:R-:W-:-:S02]  /*0b60*/  SHF.R.S32.HI R6, RZ, 0x5, R6 ;  /* 0x00000005ff067819 */ /* 0x000fc40000011406 */
[--C-:B------:R-:W-:Y:S02]  /*0b70*/  SHF.R.S32.HI R7, RZ, 0x2, R9.reuse ;  /* 0x00000002ff077819 */ /* 0x100fe40000011409 */
[----:B------:R-:W-:Y:S01]  /*0b80*/  SHF.R.S32.HI R10, RZ, 0x1f, R9 ;  /* 0x0000001fff0a7819 */ /* 0x000fe20000011409 */
[----:B------:R-:W-:Y:S01]  /*0b90*/  IMAD R13, R6, 0x10, R4 ;  /* 0x00000010060d7824 */ /* 0x000fe200078e0204 */
[C---:B------:R-:W-:Y:S01]  /*0ba0*/  R2P PR, R5.reuse, 0x6 ;  /* 0x0000000605007804 */ /* 0x040fe20000000000 */
[----:B------:R-:W-:Y:S01]  /*0bb0*/  IMAD.SHL.U32 R5, R5, 0x40, RZ ;  /* 0x0000004005057824 */ /* 0x000fe200078e00ff */
[----:B------:R-:W-:Y:S01]  /*0bc0*/  LEA.HI R10, R10, R7, RZ, 0x3 ;  /* 0x000000070a0a7211 */ /* 0x000fe200078f18ff */
[----:B------:R-:W-:Y:S01]  /*0bd0*/  IMAD.HI R4, R146, 0x55555556, RZ ;  /* 0x5555555692047827 */ /* 0x000fe200078e02ff */
[----:B------:R-:W-:Y:S02]  /*0be0*/  LOP3.LUT R3, R3, 0x7ffffe00, RZ, 0xc0, !PT ;  /* 0x7ffffe0003037812 */ /* 0x000fe400078ec0ff */
[----:B------:R-:W-:Y:S01]  /*0bf0*/  LOP3.LUT R5, R5, 0x1c0, RZ, 0xc0, !PT ;  /* 0x000001c005057812 */ /* 0x000fe200078ec0ff */
[--C-:B------:R-:W-:Y:S01]  /*0c00*/  IMAD.U32 R148, R13, 0x20, R2.reuse ;  /* 0x000000200d947824 */ /* 0x100fe200078e0002 */
[----:B------:R-:W-:Y:S01]  /*0c10*/  LOP3.LUT R10, R10, 0xfffffff8, RZ, 0xc0, !PT ;  /* 0xfffffff80a0a7812 */ /* 0x000fe200078ec0ff */
[----:B------:R-:W-:Y:S01]  /*0c20*/  IMAD R3, R6, 0x400, R3 ;  /* 0x0000040006037824 */ /* 0x000fe200078e0203 */
[----:B------:R-:W-:-:S02]  /*0c30*/  LOP3.LUT R2, R5, 0x8, R2, 0xf8, !PT ;  /* 0x0000000805027812 */ /* 0x000fc400078ef802 */
[----:B------:R-:W-:Y:S01]  /*0c40*/  SHF.R.U32.HI R5, RZ, 0x3, R5 ;  /* 0x00000003ff057819 */ /* 0x000fe20000011605 */
[----:B------:R-:W-:Y:S01]  /*0c50*/  IMAD.IADD R11, R7, 0x1, -R10 ;  /* 0x00000001070b7824 */ /* 0x000fe200078e0a0a */
[----:B------:R-:W-:Y:S02]  /*0c60*/  LEA.HI R0, R0, R151, RZ, 0x2 ;  /* 0x0000009700007211 */ /* 0x000fe400078f10ff */
[----:B------:R-:W-:Y:S02]  /*0c70*/  LEA.HI R7, R4, R4, RZ, 0x1 ;  /* 0x0000000404077211 */ /* 0x000fe400078f08ff */
[----:B------:R-:W-:Y:S02]  /*0c80*/  LOP3.LUT R2, R2, R5, RZ, 0x3c, !PT ;  /* 0x0000000502027212 */ /* 0x000fe400078e3cff */
[----:B------:R-:W-:Y:S01]  /*0c90*/  LOP3.LUT R4, R0, 0xfffffffc, RZ, 0xc0, !PT ;  /* 0xfffffffc00047812 */ /* 0x000fe200078ec0ff */
[----:B------:R-:W-:Y:S01]  /*0ca0*/  IMAD R7, R7, -0x3, R146 ;  /* 0xfffffffd07077824 */ /* 0x000fe200078e0292 */
[----:B------:R-:W-:Y:S01]  /*0cb0*/  LEA.HI R8, R8, R145, RZ, 0x5 ;  /* 0x0000009108087211 */ /* 0x000fe200078f28ff */
[----:B------:R-:W-:Y:S01]  /*0cc0*/  IMAD.IADD R2, R3, 0x1, R2 ;  /* 0x0000000103027824 */ /* 0x000fe200078e0202 */
[----:B------:R-:W-:Y:S01]  /*0cd0*/  SHF.R.S32.HI R144, RZ, 0x2, R0 ;  /* 0x00000002ff907819 */ /* 0x000fe20000011400 */
[----:B------:R-:W-:Y:S01]  /*0ce0*/  IMAD.IADD R143, R151, 0x1, -R4 ;  /* 0x00000001978f7824 */ /* 0x000fe200078e0a04 */
[----:B------:R-:W-:-:S02]  /*0cf0*/  SHF.R.S32.HI R8, RZ, 0x5, R8 ;  /* 0x00000005ff087819 */ /* 0x000fc40000011408 */
[----:B------:R-:W-:Y:S01]  /*0d00*/  LEA R17, R2, UR40, 0x1 ;  /* 0x0000002802117c11 */ /* 0x000fe2000f8e08ff */
[C---:B------:R-:W-:Y:S01]  /*0d10*/  IMAD.SHL.U32 R140, R143.reuse, 0x8, RZ ;  /* 0x000000088f8c7824 */ /* 0x040fe200078e00ff */
[----:B------:R-:W-:Y:S01]  /*0d20*/  LEA.HI R3, R143, R143, RZ, 0x1 ;  /* 0x0000008f8f037211 */ /* 0x000fe200078f08ff */
[----:B------:R-:W-:Y:S01]  /*0d30*/  IMAD R8, R8, 0x10, R11 ;  /* 0x0000001008087824 */ /* 0x000fe200078e020b */
[----:B------:R-:W-:Y:S01]  /*0d40*/  SEL R18, R18, 0xffffffc0, !P2 ;  /* 0xffffffc012127807 */ /* 0x000fe20005000000 */
[----:B------:R-:W-:Y:S01]  /*0d50*/  VIADD R22, R17, 0x21800 ;  /* 0x0002180011167836 */ /* 0x000fe20000000000 */
[----:B------:R-:W-:Y:S01]  /*0d60*/  LOP3.LUT R0, R3, 0x1ffffffe, RZ, 0xc0, !PT ;  /* 0x1ffffffe03007812 */ /* 0x000fe200078ec0ff */
[C---:B------:R-:W-:Y:S01]  /*0d70*/  VIADD R141, R140.reuse, 0x20 ;  /* 0x000000208c8d7836 */ /* 0x040fe20000000000 */
[----:B------:R-:W-:Y:S01]  /*0d80*/  LOP3.LUT R16, R9, 0x7ffffffc, RZ, 0xc0, !PT ;  /* 0x7ffffffc09107812 */ /* 0x000fe200078ec0ff */
[----:B------:R-:W-:Y:S02]  /*0d90*/  VIADD R142, R140, 0x40 ;  /* 0x000000408c8e7836 */ /* 0x000fe40000000000 */
[----:B------:R-:W-:Y:S01]  /*0da0*/  VIADD R23, R17, 0x21820 ;  /* 0x0002182011177836 */ /* 0x000fe20000000000 */
[----:B------:R-:W-:Y:S01]  /*0db0*/  SHF.R.S32.HI R150, RZ, 0x1f, R141 ;  /* 0x0000001fff967819 */ /* 0x000fe2000001148d */
[----:B------:R-:W-:Y:S01]  /*0dc0*/  IMAD R147, R7, 0x40, R8 ;  /* 0x0000004007937824 */ /* 0x000fe200078e0208 */
[----:B------:R-:W-:Y:S01]  /*0dd0*/  SHF.R.S32.HI R149, RZ, 0x1f, R142 ;  /* 0x0000001fff957819 */ /* 0x000fe2000001148e */
[----:B------:R-:W-:-:S02]  /*0de0*/  IMAD.IADD R0, R143, 0x1, -R0 ;  /* 0x000000018f007824 */ /* 0x000fc400078e0a00 */
[C---:B------:R-:W-:Y:S02]  /*0df0*/  @P1 VIADD R23, R22.reuse, 0xffffffe0 ;  /* 0xffffffe016171836 */ /* 0x040fe40000000000 */
[----:B------:R-:W-:Y:S02]  /*0e00*/  IMAD.IADD R22, R22, 0x1, R18 ;  /* 0x0000000116167824 */ /* 0x000fe400078e0212 */
[----:B------:R-:W-:Y:S02]  /*0e10*/  IMAD.IADD R16, R145, 0x1, -R16 ;  /* 0x0000000191107824 */ /* 0x000fe400078e0a10 */
[----:B------:R-:W-:Y:S02]  /*0e20*/  IMAD R137, R0, 0x8, R147 ;  /* 0x0000000800897824 */ /* 0x000fe400078e0293 */
[----:B------:R-:W-:Y:S02]  /*0e30*/  IMAD.IADD R18, R18, 0x1, R23 ;  /* 0x0000000112127824 */ /* 0x000fe400078e0217 */
[----:B------:R-:W-:-:S07]  /*0e40*/  VIADD R136, R23, 0x6000 ;  /* 0x0000600017887836 */ /* 0x000fce0000000000 */
.L_x_10899:
        /* <DEDUP_REMOVED lines=21> */
.L_x_10803:
[----:B------:R-:W-:Y:S01]  /*0fa0*/  ULDC UR7, c[0x0][0xc54] ;  /* 0x0003150000077ab9 */ /* 0x000fe20000000800 */
[----:B------:R-:W-:Y:S01]  /*0fb0*/  UMOV UR6, UR9 ;  /* 0x0000000900067c82 */ /* 0x000fe20008000000 */
[----:B------:R-:W-:-:S11]  /*0fc0*/  UISETP.NE.AND UP0, UPT, UR7, 0x1, UPT ;  /* 0x000000010700788c */ /* 0x000fd6000bf05270 */
[----:B------:R-:W-:Y:S02]  /*0fd0*/  @UP0 ULDC.64 UR10, c[0x0][0xc58] ;  /* 0x00031600000a0ab9 */ /* 0x000fe40000000a00 */
[----:B------:R-:W-:-:S04]  /*0fe0*/  UIMAD.WIDE.U32 UR4, UR9, UR10, URZ ;  /* 0x0000000a090472a5 */ /* 0x000fc8000f8e003f */
[----:B------:R-:W-:-:S04]  /*0ff0*/  @UP0 USHF.R.U32.HI UR6, URZ, UR11, UR5 ;  /* 0x0000000b3f060299 */ /* 0x000fc80008011605 */
[----:B------:R-:W-:-:S12]  /*1000*/  UIMAD UR4, UR6, UR7, URZ ;  /* 0x00000007060472a4 */ /* 0x000fd8000f8e023f */
.L_x_10804:
        /* <DEDUP_REMOVED lines=9> */
[----:B------:R-:W-:-:S02]  /*10a0*/  UIMAD UR39, UR39, 0xc0, URZ ;  /* 0x000000c0272778a4 */ /* 0x000fc4000f8e023f */
        /* <DEDUP_REMOVED lines=41> */
.L_x_10806:
[----:B------:R-:W-:-:S11]  /*1340*/  UISETP.NE.AND UP0, UPT, UR5, 0x1, UPT ;  /* 0x000000010500788c */ /* 0x000fd6000bf05270 */
[----:B------:R-:W-:Y:S02]  /*1350*/  @UP0 ULDC.64 UR10, c[0x0][0x9e8] ;  /* 0x00027a00000a0ab9 */ /* 0x000fe40000000a00 */
[----:B------:R-:W-:-:S04]  /*1360*/  UIMAD.WIDE.U32 UR8, UR4, UR10, URZ ;  /* 0x0000000a040872a5 */ /* 0x000fc8000f8e003f */
[----:B------:R-:W-:-:S12]  /*1370*/  @UP0 USHF.R.U32.HI UR4, URZ, UR11, UR9 ;  /* 0x0000000b3f040299 */ /* 0x000fd80008011609 */
.L_x_10807:
[----:B------:R-:W-:-:S06]  /*1380*/  UIMAD UR4, UR4, UR5, UR5 ;  /* 0x00000005040472a4 */ /* 0x000fcc000f8e0205 */
[----:B------:R-:W-:-:S07]  /*1390*/  VIMNMX R0, R0, UR4, PT ;  /* 0x0000000400007c48 */ /* 0x000fce000bfe0100 */
.L_x_10805:
        /* <DEDUP_REMOVED lines=32> */
.L_x_10809:
[----:B------:R-:W-:-:S11]  /*15a0*/  UISETP.NE.AND UP0, UPT, UR5, 0x1, UPT ;  /* 0x000000010500788c */ /* 0x000fd6000bf05270 */
[----:B------:R-:W-:Y:S02]  /*15b0*/  @UP0 ULDC.64 UR10, c[0x0][0x9e8] ;  /* 0x00027a00000a0ab9 */ /* 0x000fe40000000a00 */
[----:B------:R-:W-:-:S04]  /*15c0*/  UIMAD.WIDE.U32 UR6, UR4, UR10, URZ ;  /* 0x0000000a040672a5 */ /* 0x000fc8000f8e003f */
[----:B------:R-:W-:-:S12]  /*15d0*/  @UP0 USHF.R.U32.HI UR4, URZ, UR11, UR7 ;  /* 0x0000000b3f040299 */ /* 0x000fd80008011607 */
.L_x_10810:
[----:B------:R-:W-:-:S04]  /*15e0*/  UIMAD UR4, UR4, UR5, URZ ;  /* 0x00000005040472a4 */ /* 0x000fc8000f8e023f */
[----:B------:R-:W-:-:S04]  /*15f0*/  UISETP.LT.AND UP0, UPT, UR8, UR4, UPT ;  /* 0x000000040800728c */ /* 0x000fc8000bf01270 */
[----:B------:R-:W-:-:S12]  /*1600*/  USEL UR8, UR8, UR4, !UP0 ;  /* 0x0000000408087287 */ /* 0x000fd8000c000000 */
.L_x_10808:
[----:B------:R-:W-:Y:S01]  /*1610*/  USHF.R.S32.HI UR4, URZ, 0x1f, UR8 ;  /* 0x0000001f3f047899 */ /* 0x000fe20008011408 */
[----:B------:R-:W-:Y:S02]  /*1620*/  PLOP3.LUT P0, PT, PT, PT, PT, 0x80, 0x0 ;  /* 0x000000000000781c */ /* 0x000fe40003f0f070 */
[----:B------:R-:W-:Y:S01]  /*1630*/  CS2R R36, SRZ ;  /* 0x0000000000247805 */ /* 0x000fe2000001ff00 */
[----:B------:R-:W-:Y:S01]  /*1640*/  IMAD.MOV.U32 R48, RZ, RZ, RZ ;  /* 0x000000ffff307224 */ /* 0x000fe200078e00ff */
[----:B------:R-:W-:Y:S01]  /*1650*/  ULEA.HI UR4, UR4, UR8, URZ, 0x7 ;  /* 0x0000000804047291 */ /* 0x000fe2000f8f383f */
[----:B------:R-:W-:Y:S01]  /*1660*/  CS2R R30, SRZ ;  /* 0x00000000001e7805 */ /* 0x000fe2000001ff00 */
[----:B------:R-:W-:Y:S01]  /*1670*/  IMAD.MOV.U32 R133, RZ, RZ, RZ ;  /* 0x000000ffff857224 */ /* 0x000fe200078e00ff */
[----:B------:R-:W-:Y:S01]  /*1680*/  CS2R R28, SRZ ;  /* 0x00000000001c7805 */ /* 0x000fe2000001ff00 */
[----:B------:R-:W-:Y:S01]  /*1690*/  USHF.R.S32.HI UR4, URZ, 0x7, UR4 ;  /* 0x000000073f047899 */ /* 0x000fe20008011404 */
[----:B------:R-:W-:Y:S01]  /*16a0*/  IMAD.MOV.U32 R44, RZ, RZ, RZ ;  /* 0x000000ffff2c7224 */ /* 0x000fe200078e00ff */
[----:B------:R-:W-:Y:S01]  /*16b0*/  CS2R R26, SRZ ;  /* 0x00000000001a7805 */ /* 0x000fe2000001ff00 */
[----:B------:R-:W-:Y:S01]  /*16c0*/  IMAD.MOV.U32 R129, RZ, RZ, RZ ;  /* 0x000000ffff817224 */ /* 0x000fe200078e00ff */
[----:B------:R-:W-:Y:S01]  /*16d0*/  UISETP.LT.AND UP0, UPT, URZ, UR4, UPT ;  /* 0x000000043f00728c */ /* 0x000fe2000bf01270 */
[----:B------:R-:W-:Y:S01]  /*16e0*/  IMAD.MOV.U32 R46, RZ, RZ, RZ ;  /* 0x000000ffff2e7224 */ /* 0x000fe200078e00ff */
[----:B------:R-:W-:Y:S01]  /*16f0*/  CS2R R122, SRZ ;  /* 0x00000000007a7805 */ /* 0x000fe2000001ff00 */
[----:B------:R-:W-:Y:S01]  /*1700*/  IMAD.MOV.U32 R125, RZ, RZ, RZ ;  /* 0x000000ffff7d7224 */ /* 0x000fe200078e00ff */
        /* <DEDUP_REMOVED lines=20> */
[----:B------:R-:W-:Y:S06]  /*1850*/  @!P1 BRA `(.L_x_10811) ;  /* 0x000000c800309947 */ /* 0x000fec0003800000 */
[----:B------:R-:W0:Y:S02]  /*1860*/  SHFL.IDX PT, R0, R146, RZ, 0x1f ;  /* 0x00001fff92007589 */ /* 0x000e2400000e0000 */
[----:B0-----:R-:W-:-:S13]  /*1870*/  R2UR UR43, R0 ;  /* 0x00000000002b72ca */ /* 0x001fda00000e0000 */
[----:B------:R-:W-:-:S04]  /*1880*/  UIMAD.WIDE UR4, UR43, 0x55555556, URZ ;  /* 0x555555562b0478a5 */ /* 0x000fc8000f8e023f */
[----:B------:R-:W-:Y:S02]  /*1890*/  ULEA.HI UR54, UR5, UR5, URZ, 0x1 ;  /* 0x0000000505367291 */ /* 0x000fe4000f8f083f */
[----:B------:R-:W-:Y:S02]  /*18a0*/  UIADD3 UR5, UR40, 0x21800, URZ ;  /* 0x0002180028057890 */ /* 0x000fe4000fffe03f */
[----:B------:R-:W-:Y:S02]  /*18b0*/  UIMAD UR54, UR54, -0x3, UR43 ;  /* 0xfffffffd363678a4 */ /* 0x000fe4000f8e022b */
[----:B------:R-:W-:Y:S02]  /*18c0*/  ULOP3.LUT UP0, URZ, UR5, 0x3ff, URZ, 0xc0, !UPT ;  /* 0x000003ff053f7892 */ /* 0x000fe4000f80c03f */
[----:B------:R-:W-:Y:S02]  /*18d0*/  ULEA UR4, UR54, UR40, 0xc ;  /* 0x0000002836047291 */ /* 0x000fe4000f8e603f */
[----:B------:R-:W-:-:S02]  /*18e0*/  ULEA UR5, UR54, UR5, 0xd ;  /* 0x0000000536057291 */ /* 0x000fc4000f8e683f */
[----:B------:R-:W-:Y:S01]  /*18f0*/  PLOP3.LUT P0, PT, PT, PT, UP0, 0x80, 0x0 ;  /* 0x000000000000781c */ /* 0x000fe20003f0f008 */
[----:B------:R-:W-:Y:S02]  /*1900*/  UIADD3 UR4, UR4, 0xc400, URZ ;  /* 0x0000c40004047890 */ /* 0x000fe4000fffe03f */
[----:B------:R-:W-:Y:S02]  /*1910*/  USHF.R.U32.HI UR5, URZ, 0x4, UR5 ;  /* 0x000000043f057899 */ /* 0x000fe40008011605 */
[----:B------:R-:W-:Y:S02]  /*1920*/  USHF.R.U32.HI UR4, URZ, 0x4, UR4 ;  /* 0x000000043f047899 */ /* 0x000fe40008011604 */
[----:B------:R-:W-:Y:S02]  /*1930*/  ULOP3.LUT UR36, UR5, 0x3fff, URZ, 0xc0, !UPT ;  /* 0x00003fff05247892 */ /* 0x000fe4000f8ec03f */
[----:B------:R-:W-:-:S04]  /*1940*/  ULOP3.LUT UR56, UR4, 0x3fff, URZ, 0xc0, !UPT ;  /* 0x00003fff04387892 */ /* 0x000fc8000f8ec03f */
[----:B------:R-:W-:Y:S08]  /*1950*/  @!P0 BRA `(.L_x_10812) ;  /* 0x0000000000408947 */ /* 0x000ff00003800000 */
        /* <DEDUP_REMOVED lines=16> */
.L_x_10812:
        /* <DEDUP_REMOVED lines=9> */
.L_x_10969:
[----:B------:R-:W-:Y:S05]  /*1af0*/  @!P0 BRA `(.L_x_10814) ;  /* 0x0000000000048947 */ /* 0x000fea0003800000 */
[----:B------:R-:W-:Y:S01]  /*1b00*/  BPT.TRAP 0x1 ;  /* 0x000000040000795c */ /* 0x000fe20000300000 */
.L_x_10814:
[----:B0-----:R-:W-:Y:S02]  /*1b10*/  IMAD.U32 R3, RZ, RZ, UR46 ;  /* 0x0000002eff037e24 */ /* 0x001fe4000f8e00ff */
[----:B------:R-:W-:-:S03]  /*1b20*/  IMAD.U32 R0, RZ, RZ, UR47 ;  /* 0x0000002fff007e24 */ /* 0x000fc6000f8e00ff */
[----:B------:R-:W-:Y:S02]  /*1b30*/  LEA R3, R3, UR40, 0x3 ;  /* 0x0000002803037c11 */ /* 0x000fe4000f8e18ff */
[----:B------:R-:W-:-:S04]  /*1b40*/  SHF.L.U32 R0, R0, 0x1f, RZ ;  /* 0x0000001f00007819 */ /* 0x000fc800000006ff */
[----:B------:R0:W1:Y:S01]  /*1b50*/  SYNCS.PHASECHK.TRANS64.TRYWAIT P1, [R3+URZ+0x2d830], R0 ;  /* 0x02d83000030075a7 */ /* 0x000062000802017f */
[----:B------:R-:W-:Y:S05]  /*1b60*/  @!P0 BRA `(.L_x_10815) ;  /* 0x0000000000048947 */ /* 0x000fea0003800000 */
[----:B------:R-:W-:Y:S01]  /*1b70*/  BPT.TRAP 0x1 ;  /* 0x000000040000795c */ /* 0x000fe20000300000 */
.L_x_10815:
[----:B-1----:R-:W-:Y:S05]  /*1b80*/  @P1 BRA `(.L_x_10816) ;  /* 0x0000000000081947 */ /* 0x002fea0003800000 */
[----:B------:R-:W1:Y:S02]  /*1b90*/  SYNCS.PHASECHK.TRANS64.TRYWAIT P1, [R3+URZ+0x2d830], R0 ;  /* 0x02d83000030075a7 */ /* 0x000e64000802017f */
[----:B-1----:R-:W-:Y:S05]  /*1ba0*/  @!P1 BRA `(.L_x_10817) ;  /* 0x0000012000d09947 */ /* 0x002fea0003800000 */
.L_x_10816:
[----:B------:R-:W-:Y:S05]  /*1bb0*/  WARPSYNC.ALL ;  /* 0x0000000000007948 */ /* 0x000fea0003800000 */
[----:B------:R-:W-:Y:S01]  /*1bc0*/  UIADD3 UR4, UR40, 0x15400, URZ ;  /* 0x0001540028047890 */ /* 0x000fe2000fffe03f */
[----:B------:R-:W-:Y:S01]  /*1bd0*/  WARPGROUP.ARRIVE ;  /* 0x00000000000079c5 */ /* 0x000fe20000000000 */
[----:B------:R-:W-:Y:S01]  /*1be0*/  UMOV UR5, 0x80000020 ;  /* 0x8000002000057882 */ /* 0x000fe20000000000 */
[----:B------:R-:W-:Y:S01]  /*1bf0*/  UMOV UR7, 0x80000020 ;  /* 0x8000002000077882 */ /* 0x000fe20000000000 */
[----:B------:R-:W-:Y:S01]  /*1c00*/  USHF.R.U32.HI UR4, URZ, 0x4, UR4 ;  /* 0x000000043f047899 */ /* 0x000fe20008011604 */
[----:B------:R-:W-:Y:S01]  /*1c10*/  UMOV UR9, 0x80000020 ;  /* 0x8000002000097882 */ /* 0x000fe20000000000 */
[----:B------:R-:W-:-:S02]  /*1c20*/  UMOV UR11, 0x80000020 ;  /* 0x80000020000b7882 */ /* 0x000fc40000000000 */
[----:B------:R-:W-:Y:S01]  /*1c30*/  ULOP3.LUT UR4, UR4, 0x3fff, URZ, 0xc0, !UPT ;  /* 0x00003fff04047892 */ /* 0x000fe2000f8ec03f */
[----:B------:R-:W-:Y:S01]  /*1c40*/  UMOV UR13, 0x80000020 ;  /* 0x80000020000d7882 */ /* 0x000fe20000000000 */
[----:B------:R-:W-:Y:S02]  /*1c50*/  UMOV UR15, 0x80000020 ;  /* 0x80000020000f7882 */ /* 0x000fe40000000000 */
[----:B------:R-:W-:Y:S02]  /*1c60*/  ULOP3.LUT UR32, UR4, 0x10000, URZ, 0xfc, !UPT ;  /* 0x0001000004207892 */ /* 0x000fe4000f8efc3f */
[----:B------:R-:W-:Y:S02]  /*1c70*/  ULOP3.LUT UR4, UR56, 0x10000, URZ, 0xfc, !UPT ;  /* 0x0001000038047892 */ /* 0x000fe4000f8efc3f */
[----:B------:R-:W-:Y:S02]  /*1c80*/  UIMAD UR6, UR46, 0x600, UR32 ;  /* 0x000006002e0678a4 */ /* 0x000fe4000f8e0220 */
[----:B------:R-:W-:-:S02]  /*1c90*/  UIADD3 UR8, UR4, 0x2, URZ ;  /* 0x0000000204087890 */ /* 0x000fc4000fffe03f */
[----:B------:R-:W-:Y:S02]  /*1ca0*/  UIADD3 UR10, UR6, 0x2, URZ ;  /* 0x00000002060a7890 */ /* 0x000fe4000fffe03f */
[----:B------:R-:W-:Y:S02]  /*1cb0*/  UIADD3 UR12, UR4, 0x300, URZ ;  /* 0x00000300040c7890 */ /* 0x000fe4000fffe03f */
[----:B------:R-:W-:Y:S02]  /*1cc0*/  UIADD3 UR14, UR6, 0x200, URZ ;  /* 0x00000200060e7890 */ /* 0x000fe4000fffe03f */
[----:B------:R-:W-:Y:S01]  /*1cd0*/  HGMMA.64x128x16.F32.BF16 R24, gdesc[UR4], RZ, !UPT, gsb0 ;  /* 0x01e00000041879f0 */ /* 0x000fe2000c0018ff */
        /* <DEDUP_REMOVED lines=30> */
.L_x_10818:
        /* <DEDUP_REMOVED lines=9> */
[C---:B------:R-:W-:Y:S01]  /*1f50*/  IMAD R7, R88.reuse, R3, 0x80 ;  /* 0x0000008058077424 */ /* 0x040fe200078e0203 */
[----:B------:R-:W-:Y:S01]  /*1f60*/  ULDC UR14, c[0x0][0x9e0] ;  /* 0x00027800000e7ab9 */ /* 0x000fe20000000800 */
[----:B------:R-:W-:Y:S01]  /*1f70*/  @UP1 ULDC UR7, c[0x0][0x44c] ;  /* 0x0001130000071ab9 */ /* 0x000fe20000000800 */
[----:B------:R-:W1:Y:S01]  /*1f80*/  LDC R139, c[0x0][0x288] ;  /* 0x0000a200ff8b7b82 */ /* 0x000e620000000800 */
[----:B------:R-:W-:Y:S01]  /*1f90*/  VIADD R3, R7, 0x1 ;  /* 0x0000000107037836 */ /* 0x000fe20000000000 */
[----:B------:R-:W-:Y:S01]  /*1fa0*/  LEA R6, R88, 0xffffff80, 0x7 ;  /* 0xffffff8058067811 */ /* 0x000fe200078e38ff */
[----:B------:R-:W-:-:S02]  /*1fb0*/  UIADD3 UR6, UR6, 0x2d840, URZ ;  /* 0x0002d84006067890 */ /* 0x000fc4000fffe03f */
[----:B------:R-:W-:Y:S02]  /*1fc0*/  IMAD R3, R16, -0x2, R3 ;  /* 0xfffffffe10037824 */ /* 0x000fe400078e0203 */
[----:B------:R-:W-:Y:S01]  /*1fd0*/  @P1 IMAD.HI.U32 R2, R0, UR7, RZ ;  /* 0x0000000700021c27 */ /* 0x000fe2000f8e00ff */
[----:B------:R-:W-:Y:S01]  /*1fe0*/  @UP1 ULDC UR7, c[0x0][0x450] ;  /* 0x0001140000071ab9 */ /* 0x000fe20000000800 */
[----:B------:R-:W-:Y:S01]  /*1ff0*/  UPRMT UR6, UR41, 0x654, UR6 ;  /* 0x0000065429067896 */ /* 0x000fe20008000006 */
[----:B------:R-:W-:Y:S02]  /*2000*/  PLOP3.LUT P1, PT, PT, PT, UP0, 0x40, 0x0 ;  /* 0x000000000000781c */ /* 0x000fe40003f2e808 */
[----:B------:R-:W-:Y:S01]  /*2010*/  @P2 SHF.R.U32.HI R0, RZ, UR7, R2 ;  /* 0x00000007ff002c19 */ /* 0x000fe20008011602 */
[----:B0-----:R-:W-:-:S04]  /*2020*/  IMAD R2, R138, UR44, R3 ;  /* 0x0000002c8a027c24 */ /* 0x001fc8000f8e0203 */
[----:B------:R-:W0:Y:S01]  /*2030*/  SHFL.IDX PT, R5, R0, RZ, 0x1c1f ;  /* 0x001c1fff00057589 */ /* 0x000e2200000e0000 */
[----:B------:R-:W-:Y:S01]  /*2040*/  SYNCS.ARRIVE.TRANS64.RED.A1T0 RZ, [UR6], RZ ;  /* 0x000000ffffff79a7 */ /* 0x000fe20008100406 */
[----:B------:R-:W-:Y:S01]  /*2050*/  ULOP3.LUT UR6, URZ, UR35, URZ, 0x33, !UPT ;  /* 0x000000233f067292 */ /* 0x000fe2000f8e333f */
[----:B------:R-:W-:Y:S02]  /*2060*/  IMAD R3, R138, UR44, R7 ;  /* 0x0000002c8a037c24 */ /* 0x000fe4000f8e0207 */
[----:B-1----:R-:W-:Y:S02]  /*2070*/  IMAD.IADD R2, R2, 0x1, -R139 ;  /* 0x0000000102027824 */ /* 0x002fe400078e0a8b */
[----:B------:R-:W-:Y:S02]  /*2080*/  IMAD R8, R16, -0x2, R3 ;  /* 0xfffffffe10087824 */ /* 0x000fe400078e0203 */
        /* <DEDUP_REMOVED lines=19> */
.L_x_10821:
[----:B------:R-:W-:Y:S02]  /*21c0*/  ULDC UR6, c[0x0][0x9e4] ;  /* 0x0002790000067ab9 */ /* 0x000fe40000000800 */
[----:B------:R-:W-:-:S05]  /*21d0*/  IMAD.U32 R11, RZ, RZ, UR6 ;  /* 0x00000006ff0b7e24 */ /* 0x000fca000f8e00ff */
[----:B------:R-:W-:-:S13]  /*21e0*/  ISETP.NE.AND P1, PT, R11, 0x1, PT ;  /* 0x000000010b00780c */ /* 0x000fda0003f25270 */
[----:B------:R-:W0:Y:S02]  /*21f0*/  @P1 LDC.64 R12, c[0x0][0x9e8] ;  /* 0x00027a00ff0c1b82 */ /* 0x000e240000000a00 */
[----:B0-----:R-:W-:-:S05]  /*2200*/  @P1 IMAD.HI.U32 R4, R5, R12, RZ ;  /* 0x0000000c05041227 */ /* 0x001fca00078e00ff */
[----:B------:R-:W-:-:S07]  /*2210*/  @P1 SHF.R.U32.HI R5, RZ, R13, R4 ;  /* 0x0000000dff051219 */ /* 0x000fce0000011604 */
.L_x_10822:
[----:B------:R-:W-:Y:S05]  /*2220*/  BSYNC B0 ;  /* 0x0000000000007941 */ /* 0x000fea0003800000 */
.L_x_10820:
[----:B------:R-:W-:-:S04]  /*2230*/  IMAD R5, R5, R11, -R6 ;  /* 0x0000000b05057224 */ /* 0x000fc800078e0a06 */
[----:B------:R-:W-:-:S05]  /*2240*/  IMAD R5, R16, -0x2, R5 ;  /* 0xfffffffe10057824 */ /* 0x000fca00078e0205 */
[----:B------:R-:W-:Y:S02]  /*2250*/  VIADDMNMX R2, R5, R11, R2, PT ;  /* 0x0000000b05027246 */ /* 0x000fe40003800102 */
[----:B------:R-:W-:-:S07]  /*2260*/  VIMNMX R3, R3, R5, !PT ;  /* 0x0000000503037248 */ /* 0x000fce0007fe0100 */
.L_x_10819:
[C---:B------:R-:W-:Y:S01]  /*2270*/  ISETP.GE.AND P6, PT, R7.reuse, 0xa, PT ;  /* 0x0000000a0700780c */ /* 0x040fe20003fc6270 */
[----:B------:R-:W-:Y:S01]  /*2280*/  UISETP.NE.AND UP0, UPT, UR50, URZ, UPT ;  /* 0x0000003f3200728c */ /* 0x000fe2000bf05270 */
        /* <DEDUP_REMOVED lines=178> */
[----:B------:R-:W-:Y:S02]  /*2db0*/  ISETP.GT.AND P6, PT, R3, 0x79, !P6 ;  /* 0x000000790300780c */ /* 0x000fe400077c4270 */
[----:B------:R-:W0:Y:S02]  /*2dc0*/  SHFL.IDX PT, R3, R0, 0x1, 0x1c1f ;  /* 0x003c1f0000037f89 */ /* 0x000e2400000e0000 */
[----:B------:R-:W-:-:S04]  /*2dd0*/  ISETP.LT.OR P6, PT, R2, 0x7a, P6 ;  /* 0x0000007a0200780c */ /* 0x000fc800037c1670 */
[----:B------:R-:W-:Y:S02]  /*2de0*/  FSEL R85, R85, -INF , !P6 ;  /* 0xff80000055557808 */ /* 0x000fe40007000000 */
[----:B------:R-:W-:Y:S02]  /*2df0*/  PLOP3.LUT P6, PT, PT, PT, UP0, 0x40, 0x0 ;  /* 0x000000000000781c */ /* 0x000fe40003fce808 */
[----:B0-----:R-:W-:Y:S01]  /*2e00*/  VIADDMNMX R4, R3, R9, R8, PT ;  /* 0x0000000903047246 */ /* 0x001fe20003800108 */
[----:B------:R-:W-:-:S10]  /*2e10*/  IMAD.IADD R5, R10, 0x1, R3 ;  /* 0x000000010a057824 */ /* 0x000fd400078e0203 */
        /* <DEDUP_REMOVED lines=15> */
.L_x_10825:
[----:B------:R-:W-:Y:S02]  /*2f10*/  ULDC UR6, c[0x0][0x9e4] ;  /* 0x0002790000067ab9 */ /* 0x000fe40000000800 */
[----:B------:R-:W-:-:S05]  /*2f20*/  IMAD.U32 R0, RZ, RZ, UR6 ;  /* 0x00000006ff007e24 */ /* 0x000fca000f8e00ff */
[----:B------:R-:W-:-:S13]  /*2f30*/  ISETP.NE.AND P6, PT, R0, 0x1, PT ;  /* 0x000000010000780c */ /* 0x000fda0003fc5270 */
[----:B------:R-:W0:Y:S02]  /*2f40*/  @P6 LDC.64 R2, c[0x0][0x9e8] ;  /* 0x00027a00ff026b82 */ /* 0x000e240000000a00 */
[----:B0-----:R-:W-:-:S05]  /*2f50*/  @P6 IMAD.HI.U32 R2, R7, R2, RZ ;  /* 0x0000000207026227 */ /* 0x001fca00078e00ff */
[----:B------:R-:W-:-:S07]  /*2f60*/  @P6 SHF.R.U32.HI R7, RZ, R3, R2 ;  /* 0x00000003ff076219 */ /* 0x000fce0000011602 */
.L_x_10826:
[----:B------:R-:W-:Y:S05]  /*2f70*/  BSYNC B0 ;  /* 0x0000000000007941 */ /* 0x000fea0003800000 */
.L_x_10824:
[----:B------:R-:W-:-:S04]  /*2f80*/  IMAD R7, R7, R0, -R6 ;  /* 0x0000000007077224 */ /* 0x000fc800078e0a06 */
[----:B------:R-:W-:-:S05]  /*2f90*/  IMAD R7, R16, -0x2, R7 ;  /* 0xfffffffe10077824 */ /* 0x000fca00078e0207 */
[----:B------:R-:W-:Y:S02]  /*2fa0*/  VIADDMNMX R4, R7, R0, R4, PT ;  /* 0x0000000007047246 */ /* 0x000fe40003800104 */
[----:B------:R-:W-:-:S07]  /*2fb0*/  VIMNMX R5, R5, R7, !PT ;  /* 0x0000000705057248 */ /* 0x000fce0007fe0100 */
.L_x_10823:
[----:B------:R-:W-:Y:S01]  /*2fc0*/  ISETP.GT.AND P1, PT, R5, 0x1, !P1 ;  /* 0x000000010500780c */ /* 0x000fe20004f24270 */
[----:B------:R-:W-:Y:S01]  /*2fd0*/  ULDC UR33, c[0x0][0x988] ;  /* 0x0002620000217ab9 */ /* 0x000fe20000000800 */
[----:B------:R-:W-:Y:S01]  /*2fe0*/  LOP3.LUT P6, RZ, R19, 0x4, RZ, 0xc0, !PT ;  /* 0x0000000413ff7812 */ /* 0x000fe200078cc0ff */
        /* <DEDUP_REMOVED lines=10> */
[----:B------:R-:W-:Y:S01]  /*3090*/  FMNMX.FTZ R3, R29, R0, !PT ;  /* 0x000000001d037209 */ /* 0x000fe20007810000 */
[----:B------:R-:W-:Y:S01]  /*30a0*/  UIMAD.WIDE.U32 UR6, UR39, UR6, URZ ;  /* 0x00000006270672a5 */ /* 0x000fe2000f8e003f */
[----:B------:R-:W-:Y:S01]  /*30b0*/  FSEL R31, R31, -INF , !P1 ;  /* 0xff8000001f1f7808 */ /* 0x000fe20004800000 */
[----:B------:R-:W-:Y:S01]  /*30c0*/  @UP1 ULDC UR11, c[0x0][0x450] ;  /* 0x00011400000b1ab9 */ /* 0x000fe20000000800 */
[----:B------:R-:W-:Y:S01]  /*30d0*/  LOP3.LUT P1, RZ, R19, 0x8, RZ, 0xc0, !PT ;  /* 0x0000000813ff7812 */ /* 0x000fe2000782c0ff */
[----:B------:R-:W-:Y:S01]  /*30e0*/  @UP1 USHF.R.U32.HI UR10, URZ, UR11, UR7 ;  /* 0x0000000b3f0a1299 */ /* 0x000fe20008011607 */
[----:B------:R-:W-:-:S02]  /*30f0*/  FMNMX.FTZ R0, R32, R3, !PT ;  /* 0x0000000320007209 */ /* 0x000fc40007810000 */
[----:B------:R-:W-:Y:S01]  /*3100*/  ISETP.GT.AND P1, PT, R5, 0x10, !P1 ;  /* 0x000000100500780c */ /* 0x000fe20004f24270 */
[----:B------:R-:W-:Y:S01]  /*3110*/  UIADD3 UR55, UR55, UR10, URZ ;  /* 0x0000000a37377290 */ /* 0x000fe2000fffe03f */
[----:B------:R-:W-:Y:S02]  /*3120*/  FMNMX.FTZ R3, R33, R0, !PT ;  /* 0x0000000021037209 */ /* 0x000fe40007810000 */
[----:B------:R-:W-:Y:S01]  /*3130*/  ISETP.LT.OR P1, PT, R4, 0x11, P1 ;  /* 0x000000110400780c */ /* 0x000fe20000f21670 */
[----:B------:R-:W-:Y:S01]  /*3140*/  UIADD3 UR14, UR55, UR14, URZ ;  /* 0x0000000e370e7290 */ /* 0x000fe2000fffe03f */
[----:B------:R-:W-:Y:S02]  /*3150*/  ISETP.GT.AND P2, PT, R5, 0x8, !P2 ;  /* 0x000000080500780c */ /* 0x000fe40005744270 */
[----:B------:R-:W-:Y:S02]  /*3160*/  FSEL R34, R34, -INF , !P1 ;  /* 0xff80000022227808 */ /* 0x000fe40004800000 */
[----:B------:R-:W-:-:S02]  /*3170*/  LOP3.LUT P1, RZ, R19, 0x10, RZ, 0xc0, !PT ;  /* 0x0000001013ff7812 */ /* 0x000fc4000782c0ff */
[----:B------:R-:W-:Y:S02]  /*3180*/  FMNMX.FTZ R0, R36, R3, !PT ;  /* 0x0000000324007209 */ /* 0x000fe40007810000 */
[----:B------:R-:W-:Y:S02]  /*3190*/  ISETP.GT.AND P1, PT, R5, 0x11, !P1 ;  /* 0x000000110500780c */ /* 0x000fe40004f24270 */
[C---:B------:R-:W-:Y:S02]  /*31a0*/  ISETP.LT.OR P2, PT, R4.reuse, 0x9, P2 ;  /* 0x000000090400780c */ /* 0x040fe40001741670 */
[----:B------:R-:W-:Y:S02]  /*31b0*/  ISETP.LT.OR P1, PT, R4, 0x12, P1 ;  /* 0x000000120400780c */ /* 0x000fe40000f21670 */
[----:B------:R-:W-:Y:S02]  /*31c0*/  FMNMX.FTZ R3, R37, R0, !PT ;  /* 0x0000000025037209 */ /* 0x000fe40007810000 */
[----:B------:R-:W-:-:S02]  /*31d0*/  FSEL R35, R35, -INF , !P1 ;  /* 0xff80000023237808 */ /* 0x000fc40004800000 */
[----:B------:R-:W-:Y:S02]  /*31e0*/  LOP3.LUT P1, RZ, R19, 0x2000000, RZ, 0xc0, !PT ;  /* 0x0200000013ff7812 */ /* 0x000fe4000782c0ff */
[----:B------:R-:W-:Y:S02]  /*31f0*/  FSEL R30, R30, -INF , !P2 ;  /* 0xff8000001e1e7808 */ /* 0x000fe40005000000 */
[----:B------:R-:W-:Y:S02]  /*3200*/  ISETP.GT.AND P1, PT, R5, 0x18, !P1 ;  /* 0x000000180500780c */ /* 0x000fe40004f24270 */
[----:B------:R-:W-:Y:S02]  /*3210*/  LOP3.LUT P2, RZ, R19, 0x40000, RZ, 0xc0, !PT ;  /* 0x0004000013ff7812 */ /* 0x000fe4000784c0ff */
[----:B------:R-:W-:Y:S02]  /*3220*/  ISETP.LT.OR P1, PT, R4, 0x19, P1 ;  /* 0x000000190400780c */ /* 0x000fe40000f21670 */
[----:B------:R-:W-:-:S02]  /*3230*/  FMNMX.FTZ R0, R40, R3, !PT ;  /* 0x0000000328007209 */ /* 0x000fc40007810000 */
[----:B------:R-:W-:Y:S02]  /*3240*/  FSEL R38, R38, -INF , !P1 ;  /* 0xff80000026267808 */ /* 0x000fe40004800000 */
[----:B------:R-:W-:Y:S02]  /*3250*/  LOP3.LUT P1, RZ, R19, 0x1000000, RZ, 0xc0, !PT ;  /* 0x0100000013ff7812 */ /* 0x000fe4000782c0ff */
[----:B------:R-:W-:Y:S02]  /*3260*/  FMNMX.FTZ R3, R41, R0, !PT ;  /* 0x0000000029037209 */ /* 0x000fe40007810000 */
[----:B------:R-:W-:Y:S02]  /*3270*/  ISETP.GT.AND P1, PT, R5, 0x19, !P1 ;  /* 0x000000190500780c */ /* 0x000fe40004f24270 */
[----:B------:R-:W-:Y:S02]  /*3280*/  LOP3.LUT P6, RZ, R19, 0x20000, RZ, 0xc0, !PT ;  /* 0x0002000013ff7812 */ /* 0x000fe400078cc0ff */
        /* <DEDUP_REMOVED lines=24> */
[----:B------:R-:W-:-:S02]  /*3410*/  LOP3.LUT P1, RZ, R19, 0x100000, RZ, 0xc0, !PT ;  /* 0x0010000013ff7812 */ /* 0x000fc4000782c0ff */
[----:B------:R-:W-:Y:S02]  /*3420*/  FMNMX.FTZ R0, R64, R3, !PT ;  /* 0x0000000340007209 */ /* 0x000fe40007810000 */
        /* <DEDUP_REMOVED lines=27> */
[----:B------:R-:W-:Y:S01]  /*35e0*/  LOP3.LUT P2, RZ, R19, 0x80, RZ, 0xc0, !PT ;  /* 0x0000008013ff7812 */ /* 0x000fe2000784c0ff */
[----:B------:R-:W0:Y:S01]  /*35f0*/  SHFL.BFLY PT, R0, R3, 0x2, 0x1f ;  /* 0x0c401f0003007f89 */ /* 0x000e2200000e0000 */
[----:B------:R-:W-:-:S02]  /*3600*/  FSEL R55, R55, -INF , !P1 ;  /* 0xff80000037377808 */ /* 0x000fc40004800000 */
[C---:B------:R-:W-:Y:S02]  /*3610*/  LOP3.LUT P1, RZ, R19.reuse, 0x8000, RZ, 0xc0, !PT ;  /* 0x0000800013ff7812 */ /* 0x040fe4000782c0ff */
[----:B------:R-:W-:Y:S02]  /*3620*/  LOP3.LUT P6, RZ, R19, 0x40, RZ, 0xc0, !PT ;  /* 0x0000004013ff7812 */ /* 0x000fe400078cc0ff */
[C---:B------:R-:W-:Y:S02]  /*3630*/  ISETP.GT.AND P1, PT, R5.reuse, 0x40, !P1 ;  /* 0x000000400500780c */ /* 0x040fe40004f24270 */
[C---:B------:R-:W-:Y:S02]  /*3640*/  ISETP.GT.AND P3, PT, R5.reuse, 0x70, !P3 ;  /* 0x000000700500780c */ /* 0x040fe40005f64270 */
[----:B------:R-:W-:Y:S02]  /*3650*/  ISETP.LT.OR P1, PT, R4, 0x41, P1 ;  /* 0x000000410400780c */ /* 0x000fe40000f21670 */
[----:B------:R-:W-:-:S02]  /*3660*/  ISETP.GT.AND P4, PT, R5, 0x71, !P4 ;  /* 0x000000710500780c */ /* 0x000fc40006784270 */
[----:B------:R-:W-:Y:S02]  /*3670*/  FSEL R58, R58, -INF , !P1 ;  /* 0xff8000003a3a7808 */ /* 0x000fe40004800000 */
[----:B------:R-:W-:Y:S02]  /*3680*/  LOP3.LUT P1, RZ, R19, 0x4000, RZ, 0xc0, !PT ;  /* 0x0000400013ff7812 */ /* 0x000fe4000782c0ff */
[C---:B------:R-:W-:Y:S02]  /*3690*/  ISETP.LT.OR P3, PT, R4.reuse, 0x71, P3 ;  /* 0x000000710400780c */ /* 0x040fe40001f61670 */
[C---:B------:R-:W-:Y:S02]  /*36a0*/  ISETP.GT.AND P1, PT, R5.reuse, 0x41, !P1 ;  /* 0x000000410500780c */ /* 0x040fe40004f24270 */
[----:B------:R-:W-:Y:S02]  /*36b0*/  ISETP.GT.AND P5, PT, R5, 0x78, !P5 ;  /* 0x000000780500780c */ /* 0x000fe40006fa4270 */
[----:B------:R-:W-:-:S02]  /*36c0*/  ISETP.LT.OR P1, PT, R4, 0x42, P1 ;  /* 0x000000420400780c */ /* 0x000fc40000f21670 */
[----:B0-----:R-:W-:Y:S02]  /*36d0*/  FMNMX.FTZ R6, R3, R0, !PT ;  /* 0x0000000003067209 */ /* 0x001fe40007810000 */
[----:B------:R-:W-:Y:S02]  /*36e0*/  FSEL R59, R59, -INF , !P1 ;  /* 0xff8000003b3b7808 */ /* 0x000fe40004800000 */
[----:B------:R-:W-:Y:S01]  /*36f0*/  LOP3.LUT P1, RZ, R19, 0x2000, RZ, 0xc0, !PT ;  /* 0x0000200013ff7812 */ /* 0x000fe2000782c0ff */
[----:B------:R-:W0:Y:S01]  /*3700*/  SHFL.BFLY PT, R7, R6, 0x1, 0x1f ;  /* 0x0c201f0006077f89 */ /* 0x000e2200000e0000 */
[----:B------:R-:W-:Y:S02]  /*3710*/  ISETP.LT.OR P4, PT, R4, 0x72, P4 ;  /* 0x000000720400780c */ /* 0x000fe40002781670 */
[----:B------:R-:W-:Y:S02]  /*3720*/  ISETP.GT.AND P1, PT, R5, 0x48, !P1 ;  /* 0x000000480500780c */ /* 0x000fe40004f24270 */
[----:B------:R-:W-:-:S02]  /*3730*/  FSEL R82, R82, -INF , !P3 ;  /* 0xff80000052527808 */ /* 0x000fc40005800000 */
[C---:B------:R-:W-:Y:S02]  /*3740*/  ISETP.LT.OR P1, PT, R4.reuse, 0x49, P1 ;  /* 0x000000490400780c */ /* 0x040fe40000f21670 */
[----:B------:R-:W-:Y:S02]  /*3750*/  ISETP.LT.OR P5, PT, R4, 0x79, P5 ;  /* 0x000000790400780c */ /* 0x000fe40002fa1670 */
[----:B------:R-:W-:Y:S02]  /*3760*/  FSEL R62, R62, -INF , !P1 ;  /* 0xff8000003e3e7808 */ /* 0x000fe40004800000 */
[----:B------:R-:W-:Y:S02]  /*3770*/  LOP3.LUT P1, RZ, R19, 0x1000, RZ, 0xc0, !PT ;  /* 0x0000100013ff7812 */ /* 0x000fe4000782c0ff */
[----:B------:R-:W-:Y:S02]  /*3780*/  FSEL R83, R83, -INF , !P4 ;  /* 0xff80000053537808 */ /* 0x000fe40006000000 */
[----:B------:R-:W-:-:S02]  /*3790*/  ISETP.GT.AND P1, PT, R5, 0x49, !P1 ;  /* 0x000000490500780c */ /* 0x000fc40004f24270 */
[----:B------:R-:W-:Y:S02]  /*37a0*/  FSEL R86, R86, -INF , !P5 ;  /* 0xff80000056567808 */ /* 0x000fe40006800000 */
        /* <DEDUP_REMOVED lines=8> */
[----:B------:R-:W-:-:S04]  /*3830*/  LOP3.LUT P1, RZ, R19, 0x400, RZ, 0xc0, !PT ;  /* 0x0000040013ff7812 */ /* 0x000fc8000782c0ff */
        /* <DEDUP_REMOVED lines=11> */
[----:B------:R-:W-:Y:S02]  /*38f0*/  ISETP.GT.AND P1, PT, R5, 0x60, !P2 ;  /* 0x000000600500780c */ /* 0x000fe40005724270 */
[----:B------:R-:W-:Y:S02]  /*3900*/  LOP3.LUT P2, RZ, R19, 0x20, RZ, 0xc0, !PT ;  /* 0x0000002013ff7812 */ /* 0x000fe4000784c0ff */
[----:B------:R-:W-:Y:S02]  /*3910*/  ISETP.LT.OR P1, PT, R4, 0x61, P1 ;  /* 0x000000610400780c */ /* 0x000fe40000f21670 */
[----:B------:R-:W-:Y:S02]  /*3920*/  ISETP.GT.AND P2, PT, R5, 0x69, !P2 ;  /* 0x000000690500780c */ /* 0x000fe40005744270 */
[----:B------:R-:W-:-:S02]  /*3930*/  FSEL R74, R74, -INF , !P1 ;  /* 0xff8000004a4a7808 */ /* 0x000fc40004800000 */
[----:B------:R-:W-:Y:S02]  /*3940*/  ISETP.GT.AND P1, PT, R5, 0x61, !P6 ;  /* 0x000000610500780c */ /* 0x000fe40007724270 */
[----:B------:R-:W-:Y:S02]  /*3950*/  LOP3.LUT P6, RZ, R19, 0x2, RZ, 0xc0, !PT ;  /* 0x0000000213ff7812 */ /* 0x000fe400078cc0ff */
[C---:B------:R-:W-:Y:S02]  /*3960*/  ISETP.LT.OR P1, PT, R4.reuse, 0x62, P1 ;  /* 0x000000620400780c */ /* 0x040fe40000f21670 */
[----:B------:R-:W-:Y:S02]  /*3970*/  ISETP.LT.OR P2, PT, R4, 0x6a, P2 ;  /* 0x0000006a0400780c */ /* 0x000fe40001741670 */
[----:B------:R-:W-:Y:S02]  /*3980*/  FSEL R75, R75, -INF , !P1 ;  /* 0xff8000004b4b7808 */ /* 0x000fe40004800000 */
[----:B------:R-:W-:-:S02]  /*3990*/  FSETP.NEU.FTZ.AND P1, PT, R0, -INF , PT ;  /* 0xff8000000000780b */ /* 0x000fc40003f3d000 */
[----:B------:R-:W-:Y:S02]  /*39a0*/  FSEL R79, R79, -INF , !P2 ;  /* 0xff8000004f4f7808 */ /* 0x000fe40005000000 */
[----:B------:R-:W-:Y:S02]  /*39b0*/  FSEL R9, R9, RZ, P1 ;  /* 0x000000ff09097208 */ /* 0x000fe40000800000 */
[----:B------:R-:W-:Y:S02]  /*39c0*/  ISETP.GT.AND P1, PT, R5, RZ, !P6 ;  /* 0x000000ff0500720c */ /* 0x000fe40007724270 */
[----:B------:R-:W-:Y:S01]  /*39d0*/  LOP3.LUT P6, RZ, R19, 0x1, RZ, 0xc0, !PT ;  /* 0x0000000113ff7812 */ /* 0x000fe200078cc0ff */
[--C-:B------:R-:W-:Y:S01]  /*39e0*/  FFMA.FTZ R10, R28, UR33, -R9.reuse ;  /* 0x000000211c0a7c23 */ /* 0x100fe20008010809 */
[----:B------:R-:W-:Y:S01]  /*39f0*/  ISETP.LT.OR P1, PT, R4, 0x1, P1 ;  /* 0x000000010400780c */ /* 0x000fe20000f21670 */
[--C-:B------:R-:W-:Y:S01]  /*3a00*/  FFMA.FTZ R12, R32, UR33, -R9.reuse ;  /* 0x00000021200c7c23 */ /* 0x100fe20008010809 */
[----:B------:R-:W-:Y:S01]  /*3a10*/  ISETP.GT.AND P6, PT, R5, 0x79, !P6 ;  /* 0x000000790500780c */ /* 0x000fe200077c4270 */
[--C-:B------:R-:W-:Y:S01]  /*3a20*/  FFMA.FTZ R8, R24, UR33, -R9.reuse ;  /* 0x0000002118087c23 */ /* 0x100fe20008010809 */
[----:B------:R-:W-:Y:S01]  /*3a30*/  FSEL R2, R26, -INF , !P1 ;  /* 0xff8000001a027808 */ /* 0x000fe20004800000 */
[--C-:B------:R-:W-:Y:S01]  /*3a40*/  FFMA.FTZ R3, R25, UR33, -R9.reuse ;  /* 0x0000002119037c23 */ /* 0x100fe20008010809 */
[----:B------:R-:W-:Y:S01]  /*3a50*/  LOP3.LUT P1, RZ, R19, 0x4000000, RZ, 0xc0, !PT ;  /* 0x0400000013ff7812 */ /* 0x000fe2000782c0ff */
[--C-:B------:R-:W-:Y:S01]  /*3a60*/  FFMA.FTZ R7, R29, UR33, -R9.reuse ;  /* 0x000000211d077c23 */ /* 0x100fe20008010809 */
[----:B------:R-:W-:Y:S01]  /*3a70*/  FMNMX.FTZ R11, R2, R27, !PT ;  /* 0x0000001b020b7209 */ /* 0x000fe20007810000 */
[----:B------:R-:W-:Y:S01]  /*3a80*/  MUFU.EX2 R8, R8 ;  /* 0x0000000800087308 */ /* 0x000fe20000000800 */
[----:B------:R-:W-:Y:S01]  /*3a90*/  ISETP.GT.AND P1, PT, R5, 0x68, !P1 ;  /* 0x000000680500780c */ /* 0x000fe20004f24270 */
[--C-:B------:R-:W-:Y:S01]  /*3aa0*/  FFMA.FTZ R13, R33, UR33, -R9.reuse ;  /* 0x00000021210d7c23 */ /* 0x100fe20008010809 */
[----:B------:R-:W-:Y:S01]  /*3ab0*/  FMNMX.FTZ R6, R30, R11, !PT ;  /* 0x0000000b1e067209 */ /* 0x000fe20007810000 */
[--C-:B------:R-:W-:Y:S01]  /*3ac0*/  FFMA.FTZ R15, R37, UR33, -R9.reuse ;  /* 0x00000021250f7c23 */ /* 0x100fe20008010809 */
[----:B------:R-:W-:Y:S01]  /*3ad0*/  ISETP.LT.OR P1, PT, R4, 0x69, P1 ;  /* 0x000000690400780c */ /* 0x000fe20000f21670 */
[--C-:B------:R-:W-:Y:S01]  /*3ae0*/  FFMA.FTZ R14, R36, UR33, -R9.reuse ;  /* 0x00000021240e7c23 */ /* 0x100fe20008010809 */
[----:B------:R-:W-:Y:S01]  /*3af0*/  FMNMX.FTZ R11, R31, R6, !PT ;  /* 0x000000061f0b7209 */ /* 0x000fe20007810000 */
[----:B------:R-:W0:Y:S01]  /*3b00*/  MUFU.EX2 R3, R3 ;  /* 0x0000000300037308 */ /* 0x000e220000000800 */
[----:B------:R-:W-:Y:S01]  /*3b10*/  FSEL R78, R78, -INF , !P1 ;  /* 0xff8000004e4e7808 */ /* 0x000fe20004800000 */
        /* <DEDUP_REMOVED lines=26> */
[----:B------:R-:W1:Y:S03]  /*3cc0*/  MUFU.EX2 R10, R10 ;  /* 0x0000000a000a7308 */ /* 0x000e660000000800 */
[----:B------:R-:W-:-:S04]  /*3cd0*/  FMNMX.FTZ R11, R47, R6, !PT ;  /* 0x000000062f0b7209 */ /* 0x000fc80007810000 */
[----:B------:R-:W-:Y:S01]  /*3ce0*/  FMNMX.FTZ R6, R50, R11, !PT ;  /* 0x0000000b32067209 */ /* 0x000fe20007810000 */
[----:B------:R-:W2:Y:S03]  /*3cf0*/  MUFU.EX2 R7, R7 ;  /* 0x0000000700077308 */ /* 0x000ea60000000800 */
[----:B------:R-:W-:-:S04]  /*3d00*/  FMNMX.FTZ R11, R51, R6, !PT ;  /* 0x00000006330b7209 */ /* 0x000fc80007810000 */
[----:B------:R-:W-:Y:S01]  /*3d10*/  FMNMX.FTZ R6, R54, R11, !PT ;  /* 0x0000000b36067209 */ /* 0x000fe20007810000 */
[----:B------:R-:W-:Y:S03]  /*3d20*/  MUFU.EX2 R12, R12 ;  /* 0x0000000c000c7308 */ /* 0x000fe60000000800 */
[----:B------:R-:W-:-:S04]  /*3d30*/  FMNMX.FTZ R11, R55, R6, !PT ;  /* 0x00000006370b7209 */ /* 0x000fc80007810000 */
[----:B------:R-:W-:Y:S01]  /*3d40*/  FMNMX.FTZ R6, R58, R11, !PT ;  /* 0x0000000b3a067209 */ /* 0x000fe20007810000 */
[----:B------:R-:W-:Y:S03]  /*3d50*/  MUFU.EX2 R13, R13 ;  /* 0x0000000d000d7308 */ /* 0x000fe60000000800 */
[----:B------:R-:W-:Y:S01]  /*3d60*/  FMNMX.FTZ R11, R59, R6, !PT ;  /* 0x000000063b0b7209 */ /* 0x000fe20007810000 */
[--C-:B------:R-:W-:Y:S01]  /*3d70*/  FFMA.FTZ R6, R48, UR33, -R9.reuse ;  /* 0x0000002130067c23 */ /* 0x100fe20008010809 */
[----:B------:R-:W-:Y:S02]  /*3d80*/  FFMA.FTZ R48, R73, UR33, -R9 ;  /* 0x0000002149307c23 */ /* 0x000fe40008010809 */
        /* <DEDUP_REMOVED lines=22> */
[----:B------:R-:W-:-:S03]  /*3ef0*/  FFMA.FTZ R32, R60, UR33, -R9 ;  /* 0x000000213c207c23 */ /* 0x000fc60008010809 */
[----:B------:R-:W-:Y:S01]  /*3f00*/  FMNMX.FTZ R4, R86, R11, !PT ;  /* 0x0000000b56047209 */ /* 0x000fe20007810000 */
[----:B------:R-:W-:Y:S03]  /*3f10*/  MUFU.EX2 R6, R6 ;  /* 0x0000000600067308 */ /* 0x000fe60000000800 */
[----:B------:R-:W-:-:S05]  /*3f20*/  FMNMX.FTZ R4, R87, R4, !PT ;  /* 0x0000000457047209 */ /* 0x000fca0007810000 */
[----:B------:R-:W3:Y:S01]  /*3f30*/  SHFL.BFLY PT, R11, R4, 0x2, 0x1f ;  /* 0x0c401f00040b7f89 */ /* 0x000ee200000e0000 */
[----:B------:R-:W-:Y:S08]  /*3f40*/  MUFU.EX2 R29, R29 ;  /* 0x0000001d001d7308 */ /* 0x000ff00000000800 */
[----:B------:R-:W-:Y:S08]  /*3f50*/  MUFU.EX2 R20, R20 ;  /* 0x0000001400147308 */ /* 0x000ff00000000800 */
[----:B------:R-:W-:Y:S01]  /*3f60*/  MUFU.EX2 R5, R5 ;  /* 0x0000000500057308 */ /* 0x000fe20000000800 */
[----:B---3--:R-:W-:-:S07]  /*3f70*/  FMNMX.FTZ R11, R4, R11, !PT ;  /* 0x0000000b040b7209 */ /* 0x008fce0007810000 */
[----:B------:R-:W-:Y:S01]  /*3f80*/  MUFU.EX2 R28, R28 ;  /* 0x0000001c001c7308 */ /* 0x000fe20000000800 */
[----:B------:R-:W3:Y:S07]  /*3f90*/  SHFL.BFLY PT, R4, R11, 0x1, 0x1f ;  /* 0x0c201f000b047f89 */ /* 0x000eee00000e0000 */
[----:B------:R-:W-:Y:S08]  /*3fa0*/  MUFU.EX2 R33, R33 ;  /* 0x0000002100217308 */ /* 0x000ff00000000800 */
[----:B------:R-:W-:Y:S08]  /*3fb0*/  MUFU.EX2 R32, R32 ;  /* 0x0000002000207308 */ /* 0x000ff00000000800 */
[----:B------:R-:W-:Y:S01]  /*3fc0*/  MUFU.EX2 R37, R37 ;  /* 0x0000002500257308 */ /* 0x000fe20000000800 */
[----:B---3--:R-:W-:-:S04]  /*3fd0*/  FMNMX.FTZ R4, R11, R4, !PT ;  /* 0x000000040b047209 */ /* 0x008fc80007810000 */
[C---:B------:R-:W-:Y:S01]  /*3fe0*/  FSETP.NEU.FTZ.AND P1, PT, R4.reuse, -INF , PT ;  /* 0xff8000000400780b */ /* 0x040fe20003f3d000 */
[----:B------:R-:W-:Y:S02]  /*3ff0*/  FMUL.FTZ R60, R4, UR33 ;  /* 0x00000021043c7c20 */ /* 0x000fe40008410000 */
[----:B------:R-:W-:Y:S03]  /*4000*/  MUFU.EX2 R36, R36 ;  /* 0x0000002400247308 */ /* 0x000fe60000000800 */
        /* <DEDUP_REMOVED lines=18> */
[----:B------:R0:W3:Y:S01]  /*4130*/  MUFU.EX2 R68, R11 ;  /* 0x0000000b00447308 */ /* 0x0000e20000000800 */
[--C-:B------:R-:W-:Y:S01]  /*4140*/  FFMA.FTZ R47, R59, UR33, -R60.reuse ;  /* 0x000000213b2f7c23 */ /* 0x100fe2000801083c */
[--C-:B------:R-:W-:Y:S01]  /*4150*/  FFMA.FTZ R51, R63, UR33, -R60.reuse ;  /* 0x000000213f337c23 */ /* 0x100fe2000801083c */
[--C-:B------:R-:W-:Y:S01]  /*4160*/  FFMA.FTZ R70, R70, UR33, -R60.reuse ;  /* 0x0000002146467c23 */ /* 0x100fe2000801083c */
[--C-:B------:R-:W-:Y:S01]  /*4170*/  FFMA.FTZ R71, R71, UR33, -R60.reuse ;  /* 0x0000002147477c23 */ /* 0x100fe2000801083c */
[--C-:B------:R-:W-:Y:S01]  /*4180*/  FFMA.FTZ R74, R74, UR33, -R60.reuse ;  /* 0x000000214a4a7c23 */ /* 0x100fe2000801083c */
[--C-:B------:R-:W-:Y:S01]  /*4190*/  FFMA.FTZ R75, R75, UR33, -R60.reuse ;  /* 0x000000214b4b7c23 */ /* 0x100fe2000801083c */
[--C-:B------:R-:W-:Y:S01]  /*41a0*/  FFMA.FTZ R78, R78, UR33, -R60.reuse ;  /* 0x000000214e4e7c23 */ /* 0x100fe2000801083c */
[----:B------:R4:W5:Y:S01]  /*41b0*/  MUFU.EX2 R69, R64 ;  /* 0x0000004000457308 */ /* 0x0009620000000800 */
[----:B0-----:R-:W-:Y:S01]  /*41c0*/  FADD.FTZ R11, R8, R3 ;  /* 0x00000003080b7221 */ /* 0x001fe20000010000 */
[----:B------:R-:W-:Y:S01]  /*41d0*/  F2FP.BF16.F32.PACK_AB R8, R3, R8 ;  /* 0x000000080308723e */ /* 0x000fe200000010ff */
[--C-:B------:R-:W-:Y:S01]  /*41e0*/  FFMA.FTZ R3, R66, UR33, -R60.reuse ;  /* 0x0000002142037c23 */ /* 0x100fe2000801083c */
[--C-:B------:R-:W-:Y:S01]  /*41f0*/  FFMA.FTZ R79, R79, UR33, -R60.reuse ;  /* 0x000000214f4f7c23 */ /* 0x100fe2000801083c */
[----:B-1----:R-:W-:Y:S01]  /*4200*/  FADD.FTZ R54, R10, R11 ;  /* 0x0000000b0a367221 */ /* 0x002fe20000010000 */
[C---:B--2---:R-:W-:Y:S01]  /*4210*/  F2FP.BF16.F32.PACK_AB R10, R7.reuse, R10 ;  /* 0x0000000a070a723e */ /* 0x044fe200000010ff */
[----:B------:R-:W-:Y:S01]  /*4220*/  FFMA.FTZ R82, R82, UR33, -R60 ;  /* 0x0000002152527c23 */ /* 0x000fe2000801083c */
[----:B------:R0:W1:Y:S01]  /*4230*/  MUFU.EX2 R72, R31 ;  /* 0x0000001f00487308 */ /* 0x0000620000000800 */
[----:B------:R-:W-:Y:S01]  /*4240*/  FADD.FTZ R11, R7, R54 ;  /* 0x00000036070b7221 */ /* 0x000fe20000010000 */
[----:B---3--:R-:W-:Y:S01]  /*4250*/  FADD.FTZ R54, R9, R68 ;  /* 0x0000004409367221 */ /* 0x008fe20000010000 */
[--C-:B----4-:R-:W-:Y:S01]  /*4260*/  FFMA.FTZ R64, R46, UR33, -R60.reuse ;  /* 0x000000212e407c23 */ /* 0x110fe2000801083c */
[--C-:B------:R-:W-:Y:S01]  /*4270*/  FFMA.FTZ R46, R58, UR33, -R60.reuse ;  /* 0x000000213a2e7c23 */ /* 0x100fe2000801083c */
[----:B------:R-:W-:Y:S01]  /*4280*/  FADD.FTZ R58, R12, R11 ;  /* 0x0000000b0c3a7221 */ /* 0x000fe20000010000 */
[----:B------:R-:W-:Y:S01]  /*4290*/  F2FP.BF16.F32.PACK_AB R9, R68, R9 ;  /* 0x000000094409723e */ /* 0x000fe200000010ff */
[----:B------:R-:W-:Y:S01]  /*42a0*/  FFMA.FTZ R83, R83, UR33, -R60 ;  /* 0x0000002153537c23 */ /* 0x000fe2000801083c */
[----:B------:R-:W2:Y:S01]  /*42b0*/  MUFU.EX2 R2, R2 ;  /* 0x0000000200027308 */ /* 0x000ea20000000800 */
[----:B-----5:R-:W-:Y:S01]  /*42c0*/  FADD.FTZ R7, R69, R54 ;  /* 0x0000003645077221 */ /* 0x020fe20000010000 */
[C---:B------:R-:W-:Y:S01]  /*42d0*/  FADD.FTZ R55, R13.reuse, R58 ;  /* 0x0000003a0d377221 */ /* 0x040fe20000010000 */
[--C-:B0-----:R-:W-:Y:S01]  /*42e0*/  FFMA.FTZ R31, R50, UR33, -R60.reuse ;  /* 0x00000021321f7c23 */ /* 0x101fe2000801083c */
[----:B------:R-:W-:Y:S01]  /*42f0*/  FFMA.FTZ R50, R62, UR33, -R60 ;  /* 0x000000213e327c23 */ /* 0x000fe2000801083c */
[----:B------:R-:W-:Y:S01]  /*4300*/  F2FP.BF16.F32.PACK_AB R12, R13, R12 ;  /* 0x0000000c0d0c723e */ /* 0x000fe200000010ff */
[----:B------:R-:W-:Y:S01]  /*4310*/  FADD.FTZ R62, R14, R55 ;  /* 0x000000370e3e7221 */ /* 0x000fe20000010000 */
[C---:B------:R-:W-:Y:S01]  /*4320*/  F2FP.BF16.F32.PACK_AB R14, R15.reuse, R14 ;  /* 0x0000000e0f0e723e */ /* 0x040fe200000010ff */
[----:B------:R-:W0:Y:S01]  /*4330*/  MUFU.EX2 R27, R27 ;  /* 0x0000001b001b7308 */ /* 0x000e220000000800 */
[C---:B-1----:R-:W-:Y:S01]  /*4340*/  FADD.FTZ R7, R72.reuse, R7 ;  /* 0x0000000748077221 */ /* 0x042fe20000010000 */
[----:B------:R-:W-:Y:S01]  /*4350*/  FADD.FTZ R55, R15, R62 ;  /* 0x0000003e0f377221 */ /* 0x000fe20000010000 */
[----:B------:R-:W-:Y:S01]  /*4360*/  F2FP.BF16.F32.PACK_AB R11, R72, R69 ;  /* 0x00000045480b723e */ /* 0x000fe200000010ff */
[--C-:B------:R-:W-:Y:S01]  /*4370*/  FFMA.FTZ R54, R67, UR33, -R60.reuse ;  /* 0x0000002143367c23 */ /* 0x100fe2000801083c */
[--C-:B------:R-:W-:Y:S01]  /*4380*/  FFMA.FTZ R86, R86, UR33, -R60.reuse ;  /* 0x0000002156567c23 */ /* 0x100fe2000801083c */
[----:B------:R-:W-:Y:S01]  /*4390*/  FADD.FTZ R62, R24, R55 ;  /* 0x00000037183e7221 */ /* 0x000fe20000010000 */
[----:B------:R-:W-:Y:S01]  /*43a0*/  FFMA.FTZ R60, R87, UR33, -R60 ;  /* 0x00000021573c7c23 */ /* 0x000fe2000801083c */
[----:B------:R-:W1:Y:S01]  /*43b0*/  MUFU.EX2 R30, R30 ;  /* 0x0000001e001e7308 */ /* 0x000e620000000800 */
[----:B--2---:R-:W-:Y:S01]  /*43c0*/  FADD.FTZ R58, R2, R7 ;  /* 0x00000007023a7221 */ /* 0x004fe20000010000 */
[----:B------:R2:W-:Y:S01]  /*43d0*/  STSM.16.M88.4 [R17+0x21800], R8 ;  /* 0x0218000811007844 */ /* 0x0005e20000000200 */
[----:B------:R-:W-:-:S05]  /*43e0*/  F2FP.BF16.F32.PACK_AB R24, R21, R24 ;  /* 0x000000181518723e */ /* 0x000fca00000010ff */
[----:B------:R-:W3:Y:S01]  /*43f0*/  MUFU.EX2 R35, R35 ;  /* 0x0000002300237308 */ /* 0x000ee20000000800 */
[C---:B0-----:R-:W-:Y:S01]  /*4400*/  FADD.FTZ R7, R27.reuse, R58 ;  /* 0x0000003a1b077221 */ /* 0x041fe20000010000 */
[----:B------:R-:W-:-:S06]  /*4410*/  F2FP.BF16.F32.PACK_AB R13, R27, R2 ;  /* 0x000000021b0d723e */ /* 0x000fcc00000010ff */
[----:B------:R-:W0:Y:S01]  /*4420*/  MUFU.EX2 R39, R39 ;  /* 0x0000002700277308 */ /* 0x000e220000000800 */
[----:B-1----:R-:W-:Y:S01]  /*4430*/  FADD.FTZ R58, R30, R7 ;  /* 0x000000071e3a7221 */ /* 0x002fe20000010000 */
[----:B------:R-:W-:Y:S01]  /*4440*/  FADD.FTZ R7, R21, R62 ;  /* 0x0000003e15077221 */ /* 0x000fe20000010000 */
[----:B--2---:R-:W-:-:S03]  /*4450*/  F2FP.BF16.F32.PACK_AB R10, R5, R20 ;  /* 0x00000014050a723e */ /* 0x004fc600000010ff */
[----:B------:R-:W-:Y:S01]  /*4460*/  FADD.FTZ R62, R26, R7 ;  /* 0x000000071a3e7221 */ /* 0x000fe20000010000 */
[----:B------:R-:W-:Y:S01]  /*4470*/  F2FP.BF16.F32.PACK_AB R26, R25, R26 ;  /* 0x0000001a191a723e */ /* 0x000fe200000010ff */
[----:B------:R-:W1:Y:S01]  /*4480*/  MUFU.EX2 R42, R42 ;  /* 0x0000002a002a7308 */ /* 0x000e620000000800 */
[----:B---3--:R-:W-:Y:S01]  /*4490*/  FADD.FTZ R58, R35, R58 ;  /* 0x0000003a233a7221 */ /* 0x008fe20000010000 */
[----:B------:R-:W-:-:S04]  /*44a0*/  FADD.FTZ R55, R25, R62 ;  /* 0x0000003e19377221 */ /* 0x000fc80000010000 */
[----:B------:R-:W-:Y:S02]  /*44b0*/  FADD.FTZ R62, R6, R55 ;  /* 0x00000037063e7221 */ /* 0x000fe40000010000 */
[----:B------:R-:W2:Y:S01]  /*44c0*/  MUFU.EX2 R64, R64 ;  /* 0x0000004000407308 */ /* 0x000ea20000000800 */
[----:B0-----:R-:W-:-:S07]  /*44d0*/  FADD.FTZ R7, R39, R58 ;  /* 0x0000003a27077221 */ /* 0x001fce0000010000 */
[----:B------:R-:W0:Y:S01]  /*44e0*/  MUFU.EX2 R65, R65 ;  /* 0x0000004100417308 */ /* 0x000e220000000800 */
[C---:B-1----:R-:W-:Y:S01]  /*44f0*/  FADD.FTZ R7, R42.reuse, R7 ;  /* 0x000000072a077221 */ /* 0x042fe20000010000 */
[----:B------:R-:W-:-:S06]  /*4500*/  F2FP.BF16.F32.PACK_AB R25, R42, R39 ;  /* 0x000000272a19723e */ /* 0x000fcc00000010ff */
[----:B------:R-:W1:Y:S01]  /*4510*/  MUFU.EX2 R31, R31 ;  /* 0x0000001f001f7308 */ /* 0x000e620000000800 */
[----:B--2---:R-:W-:Y:S01]  /*4520*/  FADD.FTZ R58, R64, R7 ;  /* 0x00000007403a7221 */ /* 0x004fe20000010000 */
[----:B------:R-:W-:-:S04]  /*4530*/  FADD.FTZ R7, R29, R62 ;  /* 0x0000003e1d077221 */ /* 0x000fc80000010000 */
[----:B------:R-:W-:Y:S02]  /*4540*/  FADD.FTZ R62, R20, R7 ;  /* 0x00000007143e7221 */ /* 0x000fe40000010000 */
[----:B------:R-:W2:Y:S01]  /*4550*/  MUFU.EX2 R34, R34 ;  /* 0x0000002200227308 */ /* 0x000ea20000000800 */
[----:B0-----:R-:W-:Y:S01]  /*4560*/  FADD.FTZ R58, R65, R58 ;  /* 0x0000003a413a7221 */ /* 0x001fe20000010000 */
[----:B------:R-:W-:Y:S01]  /*4570*/  FADD.FTZ R15, R5, R62 ;  /* 0x0000003e050f7221 */ /* 0x000fe20000010000 */
[----:B------:R-:W-:-:S03]  /*4580*/  F2FP.BF16.F32.PACK_AB R27, R65, R64 ;  /* 0x00000040411b723e */ /* 0x000fc600000010ff */
[----:B------:R-:W-:Y:S01]  /*4590*/  FADD.FTZ R8, R28, R15 ;  /* 0x0000000f1c087221 */ /* 0x000fe20000010000 */
[----:B------:R-:W-:Y:S01]  /*45a0*/  F2FP.BF16.F32.PACK_AB R15, R35, R30 ;  /* 0x0000001e230f723e */ /* 0x000fe200000010ff */
[----:B------:R-:W0:Y:S01]  /*45b0*/  MUFU.EX2 R38, R38 ;  /* 0x0000002600267308 */ /* 0x000e220000000800 */
[----:B-1----:R-:W-:Y:S01]  /*45c0*/  FADD.FTZ R7, R31, R58 ;  /* 0x0000003a1f077221 */ /* 0x002fe20000010000 */
[C---:B------:R-:W-:Y:S01]  /*45d0*/  FADD.FTZ R9, R33.reuse, R8 ;  /* 0x0000000821097221 */ /* 0x040fe20000010000 */
[----:B------:R-:W-:Y:S01]  /*45e0*/  F2FP.BF16.F32.PACK_AB R28, R33, R28 ;  /* 0x0000001c211c723e */ /* 0x000fe200000010ff */
[----:B------:R1:W-:Y:S01]  /*45f0*/  STSM.16.M88.4 [R23], R12 ;  /* 0x0000000c17007844 */ /* 0x0003e20000000200 */
[C---:B------:R-:W-:Y:S01]  /*4600*/  F2FP.BF16.F32.PACK_AB R30, R37.reuse, R32 ;  /* 0x00000020251e723e */ /* 0x040fe200000010ff */
[----:B------:R-:W-:Y:S02]  /*4610*/  FADD.FTZ R8, R32, R9 ;  /* 0x0000000920087221 */ /* 0x000fe40000010000 */
[----:B------:R-:W3:Y:S01]  /*4620*/  MUFU.EX2 R43, R43 ;  /* 0x0000002b002b7308 */ /* 0x000ee20000000800 */
[----:B--2---:R-:W-:Y:S01]  /*4630*/  FADD.FTZ R7, R34, R7 ;  /* 0x0000000722077221 */ /* 0x004fe20000010000 */
[----:B------:R-:W-:Y:S01]  /*4640*/  FADD.FTZ R9, R37, R8 ;  /* 0x0000000825097221 */ /* 0x000fe20000010000 */
[----:B------:R-:W-:Y:S01]  /*4650*/  F2FP.BF16.F32.PACK_AB R8, R29, R6 ;  /* 0x000000061d08723e */ /* 0x000fe200000010ff */
[----:B------:R2:W-:Y:S02]  /*4660*/  STSM.16.M88.4 [R22], R24 ;  /* 0x0000001816007844 */ /* 0x0005e40000000200 */
[----:B------:R-:W-:Y:S01]  /*4670*/  FADD.FTZ R6, R36, R9 ;  /* 0x0000000924067221 */ /* 0x000fe20000010000 */
[----:B------:R-:W-:Y:S01]  /*4680*/  F2FP.BF16.F32.PACK_AB R9, R34, R31 ;  /* 0x0000001f2209723e */ /* 0x000fe200000010ff */
[----:B------:R-:W4:Y:S01]  /*4690*/  MUFU.EX2 R46, R46 ;  /* 0x0000002e002e7308 */ /* 0x000f220000000800 */
[----:B0-----:R-:W-:Y:S01]  /*46a0*/  FADD.FTZ R2, R38, R7 ;  /* 0x0000000726027221 */ /* 0x001fe20000010000 */
[C---:B------:R-:W-:Y:S01]  /*46b0*/  FADD.FTZ R5, R45.reuse, R6 ;  /* 0x000000062d057221 */ /* 0x040fe20000010000 */
[----:B-1----:R-:W-:-:S05]  /*46c0*/  F2FP.BF16.F32.PACK_AB R12, R45, R36 ;  /* 0x000000242d0c723e */ /* 0x002fca00000010ff */
[----:B------:R-:W0:Y:S01]  /*46d0*/  MUFU.EX2 R47, R47 ;  /* 0x0000002f002f7308 */ /* 0x000e220000000800 */
[C---:B---3--:R-:W-:Y:S01]  /*46e0*/  FADD.FTZ R7, R43.reuse, R2 ;  /* 0x000000022b077221 */ /* 0x048fe20000010000 */
[----:B------:R-:W-:-:S05]  /*46f0*/  F2FP.BF16.F32.PACK_AB R11, R43, R38 ;  /* 0x000000262b0b723e */ /* 0x000fca00000010ff */
[----:B------:R1:W-:Y:S01]  /*4700*/  STSM.16.M88.4 [R18], R8 ;  /* 0x0000000812007844 */ /* 0x0003e20000000200 */
[----:B------:R-:W3:Y:S01]  /*4710*/  MUFU.EX2 R50, R50 ;  /* 0x0000003200327308 */ /* 0x000ee20000000800 */
[----:B----4-:R-:W-:-:S07]  /*4720*/  FADD.FTZ R2, R46, R7 ;  /* 0x000000072e027221 */ /* 0x010fce0000010000 */
[----:B------:R-:W4:Y:S01]  /*4730*/  MUFU.EX2 R51, R51 ;  /* 0x0000003300337308 */ /* 0x000f220000000800 */
[C---:B0-----:R-:W-:Y:S01]  /*4740*/  FADD.FTZ R7, R47.reuse, R2 ;  /* 0x000000022f077221 */ /* 0x041fe20000010000 */
[----:B------:R-:W-:-:S06]  /*4750*/  F2FP.BF16.F32.PACK_AB R29, R47, R46 ;  /* 0x0000002e2f1d723e */ /* 0x000fcc00000010ff */
[----:B------:R-:W0:Y:S01]  /*4760*/  MUFU.EX2 R44, R44 ;  /* 0x0000002c002c7308 */ /* 0x000e220000000800 */
[----:B---3--:R-:W-:-:S07]  /*4770*/  FADD.FTZ R2, R50, R7 ;  /* 0x0000000732027221 */ /* 0x008fce0000010000 */
[----:B------:R-:W3:Y:S01]  /*4780*/  MUFU.EX2 R3, R3 ;  /* 0x0000000300037308 */ /* 0x000ee20000000800 */
[C---:B----4-:R-:W-:Y:S01]  /*4790*/  FADD.FTZ R2, R51.reuse, R2 ;  /* 0x0000000233027221 */ /* 0x050fe20000010000 */
[----:B------:R-:W-:-:S05]  /*47a0*/  F2FP.BF16.F32.PACK_AB R31, R51, R50 ;  /* 0x00000032331f723e */ /* 0x000fca00000010ff */
[----:B------:R4:W-:Y:S01]  /*47b0*/  STSM.16.M88.4 [R17+0x27800], R28 ;  /* 0x0278001c11007844 */ /* 0x0009e20000000200 */
[----:B------:R-:W5:Y:S01]  /*47c0*/  MUFU.EX2 R54, R54 ;  /* 0x0000003600367308 */ /* 0x000f620000000800 */
[----:B0-----:R-:W-:-:S07]  /*47d0*/  FADD.FTZ R6, R44, R5 ;  /* 0x000000052c067221 */ /* 0x001fce0000010000 */
[----:B------:R-:W0:Y:S01]  /*47e0*/  MUFU.EX2 R70, R70 ;  /* 0x0000004600467308 */ /* 0x000e220000000800 */
[----:B---3--:R-:W-:-:S07]  /*47f0*/  FADD.FTZ R5, R3, R2 ;  /* 0x0000000203057221 */ /* 0x008fce0000010000 */
[----:B------:R-:W3:Y:S01]  /*4800*/  MUFU.EX2 R53, R53 ;  /* 0x0000003500357308 */ /* 0x000ee20000000800 */
[C---:B-----5:R-:W-:Y:S01]  /*4810*/  FADD.FTZ R5, R54.reuse, R5 ;  /* 0x0000000536057221 */ /* 0x060fe20000010000 */
[----:B------:R-:W-:-:S06]  /*4820*/  F2FP.BF16.F32.PACK_AB R13, R54, R3 ;  /* 0x00000003360d723e */ /* 0x000fcc00000010ff */
[----:B------:R-:W5:Y:S01]  /*4830*/  MUFU.EX2 R71, R71 ;  /* 0x0000004700477308 */ /* 0x000f620000000800 */
[----:B0-----:R-:W-:-:S07]  /*4840*/  FADD.FTZ R2, R70, R5 ;  /* 0x0000000546027221 */ /* 0x001fce0000010000 */
[----:B------:R-:W0:Y:S01]  /*4850*/  MUFU.EX2 R41, R41 ;  /* 0x0000002900297308 */ /* 0x000e220000000800 */
[C---:B---3--:R-:W-:Y:S01]  /*4860*/  F2FP.BF16.F32.PACK_AB R14, R53.reuse, R44 ;  /* 0x0000002c350e723e */ /* 0x048fe200000010ff */
[----:B------:R-:W-:-:S06]  /*4870*/  FADD.FTZ R6, R53, R6 ;  /* 0x0000000635067221 */ /* 0x000fcc0000010000 */
[----:B------:R-:W2:Y:S01]  /*4880*/  MUFU.EX2 R48, R48 ;  /* 0x0000003000307308 */ /* 0x000ea20000000800 */
[C---:B-----5:R-:W-:Y:S01]  /*4890*/  F2FP.BF16.F32.PACK_AB R15, R71.reuse, R70 ;  /* 0x00000046470f723e */ /* 0x060fe200000010ff */
[----:B------:R-:W-:-:S04]  /*48a0*/  FADD.FTZ R3, R71, R2 ;  /* 0x0000000247037221 */ /* 0x000fc80000010000 */
[----:B------:R4:W-:Y:S02]  /*48b0*/  STSM.16.M88.4 [R136], R12 ;  /* 0x0000000c88007844 */ /* 0x0009e40000000200 */
[----:B------:R-:W-:Y:S01]  /*48c0*/  MUFU.EX2 R52, R52 ;  /* 0x0000003400347308 */ /* 0x000fe20000000800 */
[----:B0-----:R-:W-:-:S07]  /*48d0*/  FADD.FTZ R7, R41, R6 ;  /* 0x0000000629077221 */ /* 0x001fce0000010000 */
[----:B------:R-:W0:Y:S01]  /*48e0*/  MUFU.EX2 R57, R57 ;  /* 0x0000003900397308 */ /* 0x000e220000000800 */
[C---:B--2---:R-:W-:Y:S01]  /*48f0*/  F2FP.BF16.F32.PACK_AB R24, R48.reuse, R41 ;  /* 0x000000293018723e */ /* 0x044fe200000010ff */
[----:B------:R-:W-:-:S06]  /*4900*/  FADD.FTZ R7, R48, R7 ;  /* 0x0000000730077221 */ /* 0x000fcc0000010000 */
[----:B------:R-:W2:Y:S08]  /*4910*/  MUFU.EX2 R74, R74 ;  /* 0x0000004a004a7308 */ /* 0x000eb00000000800 */
[----:B------:R-:W3:Y:S01]  /*4920*/  MUFU.EX2 R75, R75 ;  /* 0x0000004b004b7308 */ /* 0x000ee20000000800 */
[----:B0-----:R-:W-:-:S07]  /*4930*/  F2FP.BF16.F32.PACK_AB R26, R57, R52 ;  /* 0x00000034391a723e */ /* 0x001fce00000010ff */
[----:B------:R-:W0:Y:S01]  /*4940*/  MUFU.EX2 R78, R78 ;  /* 0x0000004e004e7308 */ /* 0x000e220000000800 */
[----:B--2---:R-:W-:-:S07]  /*4950*/  FADD.FTZ R2, R74, R3 ;  /* 0x000000034a027221 */ /* 0x004fce0000010000 */
[----:B------:R-:W2:Y:S01]  /*4960*/  MUFU.EX2 R79, R79 ;  /* 0x0000004f004f7308 */ /* 0x000ea20000000800 */
[C---:B---3--:R-:W-:Y:S01]  /*4970*/  F2FP.BF16.F32.PACK_AB R25, R75.reuse, R74 ;  /* 0x0000004a4b19723e */ /* 0x048fe200000010ff */
[----:B------:R-:W-:Y:S01]  /*4980*/  FADD.FTZ R3, R75, R2 ;  /* 0x000000024b037221 */ /* 0x000fe20000010000 */
[----:B------:R-:W-:-:S05]  /*4990*/  FADD.FTZ R2, R52, R7 ;  /* 0x0000000734027221 */ /* 0x000fca0000010000 */
[----:B------:R-:W-:Y:S01]  /*49a0*/  MUFU.EX2 R40, R40 ;  /* 0x0000002800287308 */ /* 0x000fe20000000800 */
[----:B0-----:R-:W-:Y:S01]  /*49b0*/  FADD.FTZ R6, R78, R3 ;  /* 0x000000034e067221 */ /* 0x001fe20000010000 */
[----:B------:R-:W-:-:S06]  /*49c0*/  FADD.FTZ R3, R57, R2 ;  /* 0x0000000239037221 */ /* 0x000fcc0000010000 */
[----:B------:R-:W1:Y:S01]  /*49d0*/  MUFU.EX2 R49, R49 ;  /* 0x0000003100317308 */ /* 0x000e620000000800 */
[C---:B--2---:R-:W-:Y:S01]  /*49e0*/  F2FP.BF16.F32.PACK_AB R27, R79.reuse, R78 ;  /* 0x0000004e4f1b723e */ /* 0x044fe200000010ff */
[----:B------:R-:W-:-:S04]  /*49f0*/  FADD.FTZ R7, R79, R6 ;  /* 0x000000064f077221 */ /* 0x000fc80000010000 */
[----:B------:R4:W-:Y:S02]  /*4a00*/  STSM.16.M88.4 [R22+0x6000], R24 ;  /* 0x0060001816007844 */ /* 0x0009e40000000200 */
[----:B------:R-:W-:Y:S08]  /*4a10*/  MUFU.EX2 R56, R56 ;  /* 0x0000003800387308 */ /* 0x000ff00000000800 */
[----:B------:R-:W0:Y:S01]  /*4a20*/  MUFU.EX2 R61, R61 ;  /* 0x0000003d003d7308 */ /* 0x000e220000000800 */
[----:B-1----:R-:W-:Y:S01]  /*4a30*/  F2FP.BF16.F32.PACK_AB R8, R49, R40 ;  /* 0x000000283108723e */ /* 0x002fe200000010ff */
[----:B------:R-:W-:-:S04]  /*4a40*/  FADD.FTZ R40, R40, R3 ;  /* 0x0000000328287221 */ /* 0x000fc80000010000 */
[----:B------:R-:W-:Y:S02]  /*4a50*/  FADD.FTZ R49, R49, R40 ;  /* 0x0000002831317221 */ /* 0x000fe40000010000 */
[----:B------:R-:W-:Y:S08]  /*4a60*/  MUFU.EX2 R82, R82 ;  /* 0x0000005200527308 */ /* 0x000ff00000000800 */
[----:B------:R-:W1:Y:S01]  /*4a70*/  MUFU.EX2 R83, R83 ;  /* 0x0000005300537308 */ /* 0x000e620000000800 */
[----:B0-----:R-:W-:Y:S01]  /*4a80*/  F2FP.BF16.F32.PACK_AB R10, R61, R56 ;  /* 0x000000383d0a723e */ /* 0x001fe200000010ff */
[----:B------:R-:W-:-:S04]  /*4a90*/  FADD.FTZ R56, R56, R49 ;  /* 0x0000003138387221 */ /* 0x000fc80000010000 */
[----:B------:R-:W-:Y:S02]  /*4aa0*/  FADD.FTZ R3, R61, R56 ;  /* 0x000000383d037221 */ /* 0x000fe40000010000 */
[----:B------:R-:W0:Y:S08]  /*4ab0*/  MUFU.EX2 R86, R86 ;  /* 0x0000005600567308 */ /* 0x000e300000000800 */
[----:B------:R-:W2:Y:S01]  /*4ac0*/  MUFU.EX2 R5, R60 ;  /* 0x0000003c00057308 */ /* 0x000ea20000000800 */
[----:B-1----:R-:W-:Y:S01]  /*4ad0*/  F2FP.BF16.F32.PACK_AB R9, R83, R82 ;  /* 0x000000525309723e */ /* 0x002fe200000010ff */
[----:B------:R-:W-:Y:S01]  /*4ae0*/  FADD.FTZ R82, R82, R7 ;  /* 0x0000000752527221 */ /* 0x000fe20000010000 */
[----:B------:R-:W-:-:S03]  /*4af0*/  VIADD R7, R88, 0xfffffffe ;  /* 0xfffffffe58077836 */ /* 0x000fc60000000000 */
[----:B------:R-:W-:-:S04]  /*4b00*/  FADD.FTZ R83, R83, R82 ;  /* 0x0000005253537221 */ /* 0x000fc80000010000 */
[----:B0-----:R-:W-:Y:S01]  /*4b10*/  FADD.FTZ R2, R86, R83 ;  /* 0x0000005356027221 */ /* 0x001fe20000010000 */
[----:B--2---:R-:W-:-:S03]  /*4b20*/  F2FP.BF16.F32.PACK_AB R11, R5, R86 ;  /* 0x00000056050b723e */ /* 0x004fc600000010ff */
[----:B------:R-:W-:Y:S02]  /*4b30*/  FADD.FTZ R2, R5, R2 ;  /* 0x0000000205027221 */ /* 0x000fe40000010000 */
[----:B------:R4:W-:Y:S01]  /*4b40*/  STSM.16.M88.4 [R18+0x6000], R8 ;  /* 0x0060000812007844 */ /* 0x0009e20000000200 */
[----:B------:R0:W-:Y:S06]  /*4b50*/  MEMBAR.ALL.CTA ;  /* 0x0000000000007992 */ /* 0x0001ec0000008000 */
[----:B0-----:R-:W0:Y:S02]  /*4b60*/  FENCE.VIEW.ASYNC.S ;  /* 0x00000000000073c6 */ /* 0x001e240000000000 */
[----:B0-----:R-:W-:Y:S01]  /*4b70*/  NOP ;  /* 0x0000000000007918 */ /* 0x001fe20000000000 */
[----:B------:R-:W-:Y:S05]  /*4b80*/  @P1 BRA `(.L_x_10827) ;  /* 0x00000000004c1947 */ /* 0x000fea0003800000 */
        /* <DEDUP_REMOVED lines=11> */
.L_x_10828:
[----:B------:R-:W-:Y:S02]  /*4c40*/  ULDC UR18, c[0x0][0x9e4] ;  /* 0x0002790000127ab9 */ /* 0x000fe40000000800 */
[----:B------:R-:W-:-:S11]  /*4c50*/  UISETP.NE.AND UP0, UPT, UR18, 0x1, UPT ;  /* 0x000000011200788c */ /* 0x000fd6000bf05270 */
[----:B------:R-:W-:Y:S02]  /*4c60*/  @UP0 ULDC.64 UR6, c[0x0][0x9e8] ;  /* 0x00027a0000060ab9 */ /* 0x000fe40000000a00 */
[----:B------:R-:W-:-:S04]  /*4c70*/  UIMAD.WIDE.U32 UR10, UR15, UR6, URZ ;  /* 0x000000060f0a72a5 */ /* 0x000fc8000f8e003f */
[----:B------:R-:W-:-:S12]  /*4c80*/  @UP0 USHF.R.U32.HI UR15, URZ, UR7, UR11 ;  /* 0x000000073f0f0299 */ /* 0x000fd8000801160b */
.L_x_10829:
[----:B------:R-:W-:-:S04]  /*4c90*/  UIMAD UR15, UR15, UR18, UR18 ;  /* 0x000000120f0f72a4 */ /* 0x000fc8000f8e0212 */
[----:B------:R-:W-:-:S04]  /*4ca0*/  UISETP.LT.AND UP0, UPT, UR14, UR15, UPT ;  /* 0x0000000f0e00728c */ /* 0x000fc8000bf01270 */
[----:B------:R-:W-:-:S12]  /*4cb0*/  USEL UR14, UR14, UR15, UP0 ;  /* 0x0000000f0e0e7287 */ /* 0x000fd80008000000 */
.L_x_10827:
        /* <DEDUP_REMOVED lines=38> */
[----:B------:R-:W-:Y:S01]  /*4f20*/  ULDC UR33, c[0x0][0x988] ;  /* 0x0002620000217ab9 */ /* 0x000fe20000000800 */
[----:B------:R-:W-:-:S05]  /*4f30*/  ULDC UR55, c[0x0][0x9e0] ;  /* 0x0002780000377ab9 */ /* 0x000fca0000000800 */
.L_x_10849:
[----:B------:R-:W-:Y:S01]  /*4f40*/  ISETP.NE.AND P2, PT, RZ, UR43, PT ;  /* 0x0000002bff007c0c */ /* 0x000fe2000bf45270 */
[----:B------:R-:W-:-:S04]  /*4f50*/  UISETP.NE.AND UP0, UPT, UR57, 0x1, UPT ;  /* 0x000000013900788c */ /* 0x000fc8000bf05270 */
[----:B------:R-:W-:-:S04]  /*4f60*/  USEL UR47, URZ, 0x1, UP0 ;  /* 0x000000013f2f7887 */ /* 0x000fc80008000000 */
[----:B------:R-:W-:-:S04]  /*4f70*/  ULOP3.LUT UR47, UR28, UR47, URZ, 0x3c, !UPT ;  /* 0x0000002f1c2f7292 */ /* 0x000fc8000f8e3c3f */
[----:B------:R-:W-:Y:S08]  /*4f80*/  @P2 BRA `(.L_x_10831) ;  /* 0x0000000000382947 */ /* 0x000ff00003800000 */
[----:B------:R-:W-:Y:S05]  /*4f90*/  @!P0 BRA `(.L_x_10832) ;  /* 0x0000000000048947 */ /* 0x000fea0003800000 */
[----:B------:R-:W-:Y:S01]  /*4fa0*/  BPT.TRAP 0x1 ;  /* 0x000000040000795c */ /* 0x000fe20000300000 */
.L_x_10832:
        /* <DEDUP_REMOVED lines=9> */
.L_x_10833:
[----:B-1----:R-:W-:Y:S05]  /*5040*/  @P1 BRA `(.L_x_10831) ;  /* 0x0000000000081947 */ /* 0x002fea0003800000 */
[----:B------:R-:W1:Y:S02]  /*5050*/  SYNCS.PHASECHK.TRANS64.TRYWAIT P1, [UR6+0x2d830], R0 ;  /* 0x02d83000ff0075a7 */ /* 0x000e640008020146 */
[----:B-1----:R-:W-:Y:S05]  /*5060*/  @!P1 BRA `(.L_x_10834) ;  /* 0x000000ec00b49947 */ /* 0x002fea0003800000 */
.L_x_10831:
[----:B------:R-:W2:Y:S01]  /*5070*/  S2R R4, SR_TID.X ;  /* 0x0000000000047919 */ /* 0x000ea20000002100 */
        /* <DEDUP_REMOVED lines=15> */
[----:B--2---:R-:W-:-:S05]  /*5170*/  SHF.R.U32.HI R4, RZ, 0x7, R4 ;  /* 0x00000007ff047819 */ /* 0x004fca0000011604 */
[----:B01----:R-:W-:-:S05]  /*5180*/  VIADD R0, R4, 0x8 ;  /* 0x0000000804007836 */ /* 0x003fca0000000000 */
[----:B------:R0:W-:Y:S06]  /*5190*/  BAR.SYNC.DEFER_BLOCKING R0, 0x100 ;  /* 0x000400000000751d */ /* 0x0001ec0000010000 */
[----:B----4-:R-:W-:-:S06]  /*51a0*/  WARPGROUP.ARRIVE ;  /* 0x00000000000079c5 */ /* 0x010fcc0000000000 */
        /* <DEDUP_REMOVED lines=20> */
.L_x_10836:
[----:B------:R-:W-:Y:S01]  /*52f0*/  ULEA UR6, UR57, UR40, 0x3 ;  /* 0x0000002839067291 */ /* 0x000fe2000f8e183f */
[----:B------:R-:W-:-:S05]  /*5300*/  IMAD.U32 R0, RZ, RZ, UR28 ;  /* 0x0000001cff007e24 */ /* 0x000fca000f8e00ff */
[----:B------:R-:W-:-:S04]  /*5310*/  SHF.L.U32 R0, R0, 0x1f, RZ ;  /* 0x0000001f00007819 */ /* 0x000fc800000006ff */
[----:B------:R0:W1:Y:S01]  /*5320*/  SYNCS.PHASECHK.TRANS64.TRYWAIT P1, [UR6+0x2d850], R0 ;  /* 0x02d85000ff0075a7 */ /* 0x0000620008020146 */
[----:B------:R-:W-:Y:S05]  /*5330*/  @!P0 BRA `(.L_x_10837) ;  /* 0x0000000000048947 */ /* 0x000fea0003800000 */
[----:B------:R-:W-:Y:S01]  /*5340*/  BPT.TRAP 0x1 ;  /* 0x000000040000795c */ /* 0x000fe20000300000 */
.L_x_10837:
[----:B-1----:R-:W-:Y:S05]  /*5350*/  @P1 BRA `(.L_x_10835) ;  /* 0x0000000000081947 */ /* 0x002fea0003800000 */
[----:B------:R-:W1:Y:S02]  /*5360*/  SYNCS.PHASECHK.TRANS64.TRYWAIT P1, [UR6+0x2d850], R0 ;  /* 0x02d85000ff0075a7 */ /* 0x000e640008020146 */
[----:B-1----:R-:W-:Y:S05]  /*5370*/  @!P1 BRA `(.L_x_10838) ;  /* 0x000000ec00089947 */ /* 0x002fea0003800000 */
.L_x_10835:
[----:B------:R-:W-:Y:S01]  /*5380*/  UIADD3 UR6, UR40, 0x400, URZ ;  /* 0x0000040028067890 */ /* 0x000fe2000fffe03f */
[----:B------:R-:W-:Y:S01]  /*5390*/  WARPGROUP.ARRIVE ;  /* 0x00000000000079c5 */ /* 0x000fe20000000000 */
[----:B------:R-:W-:-:S05]  /*53a0*/  ULEA UR7, UR54, UR40, 0xd ;  /* 0x0000002836077291 */ /* 0x000fca000f8e683f */
[----:B------:R-:W2:Y:S01]  /*53b0*/  S2R R8, SR_TID.X ;  /* 0x0000000000087919 */ /* 0x000ea20000002100 */
[----:B------:R-:W-:Y:S02]  /*53c0*/  USHF.R.U32.HI UR6, URZ, 0x4, UR6 ;  /* 0x000000043f067899 */ /* 0x000fe40008011606 */
[----:B------:R-:W-:Y:S02]  /*53d0*/  UIADD3 UR7, UR7, 0x21800, URZ ;  /* 0x0002180007077890 */ /* 0x000fe4000fffe03f */
[----:B------:R-:W-:Y:S02]  /*53e0*/  ULOP3.LUT UR6, UR6, 0x3fff, URZ, 0xc0, !UPT ;  /* 0x00003fff06067892 */ /* 0x000fe4000f8ec03f */
[----:B------:R-:W-:Y:S02]  /*53f0*/  USHF.R.U32.HI UR7, URZ, 0x4, UR7 ;  /* 0x000000043f077899 */ /* 0x000fe40008011607 */
[----:B------:R-:W-:Y:S02]  /*5400*/  ULOP3.LUT UR10, UR6, 0x2000000, URZ, 0xfc, !UPT ;  /* 0x02000000060a7892 */ /* 0x000fe4000f8efc3f */
[----:B------:R-:W-:-:S02]  /*5410*/  ULOP3.LUT UR6, UR7, 0x3fff, URZ, 0xc0, !UPT ;  /* 0x00003fff07067892 */ /* 0x000fc4000f8ec03f */
[----:B------:R-:W-:Y:S02]  /*5420*/  UIMAD UR7, UR57, 0x600, UR10 ;  /* 0x00000600390778a4 */ /* 0x000fe4000f8e020a */
[----:B------:R-:W-:Y:S01]  /*5430*/  ULOP3.LUT UR6, UR6, 0x10000, URZ, 0xfc, !UPT ;  /* 0x0001000006067892 */ /* 0x000fe2000f8efc3f */
[----:B------:R-:W-:Y:S01]  /*5440*/  UMOV UR31, 0x80000020 ;  /* 0x80000020001f7882 */ /* 0x000fe20000000000 */
[----:B------:R-:W-:-:S03]  /*5450*/  UMOV UR29, 0x40000040 ;  /* 0x40000040001d7882 */ /* 0x000fc60000000000 */
[----:B------:R-:W-:Y:S02]  /*5460*/  UMOV UR30, UR7 ;  /* 0x00000007001e7c82 */ /* 0x000fe40008000000 */
[----:B------:R-:W-:Y:S02]  /*5470*/  UMOV UR28, UR6 ;  /* 0x00000006001c7c82 */ /* 0x000fe40008000000 */
[----:B------:R-:W-:Y:S01]  /*5480*/  HGMMA.64x96x16.F32.BF16 R88, gdesc[UR28].tnspB, R88, gsb0 ;  /* 0x416000001c5879f0 */ /* 0x000fe20008001858 */
[----:B------:R-:W-:Y:S02]  /*5490*/  UIADD3 UR30, UR7, 0x40, URZ ;  /* 0x00000040071e7890 */ /* 0x000fe4000fffe03f */
[----:B------:R-:W-:Y:S01]  /*54a0*/  UIADD3 UR28, UR6, 0x2, URZ ;  /* 0x00000002061c7890 */ /* 0x000fe2000fffe03f */
[----:B------:R-:W-:Y:S01]  /*54b0*/  UMOV UR31, 0x80000020 ;  /* 0x80000020001f7882 */ /* 0x000fe20000000000 */
[----:B------:R-:W-:Y:S01]  /*54c0*/  UMOV UR29, 0x40000040 ;  /* 0x40000040001d7882 */ /* 0x000fe20000000000 */
[----:B--2---:R-:W-:-:S02]  /*54d0*/  SHF.R.U32.HI R4, RZ, 0x7, R8 ;  /* 0x00000007ff047819 */ /* 0x004fc40000011608 */
[----:B------:R-:W-:-:S03]  /*54e0*/  ISETP.GE.U32.AND P1, PT, R8, 0x180, PT ;  /* 0x000001800800780c */ /* 0x000fc60003f26070 */
[----:B01----:R-:W-:-:S05]  /*54f0*/  VIADD R0, R4, 0x9 ;  /* 0x0000000904007836 */ /* 0x003fca0000000000 */
        /* <DEDUP_REMOVED lines=50> */
.L_x_10839:
[----:B------:R-:W-:Y:S01]  /*5820*/  UISETP.NE.AND UP1, UPT, UR51, URZ, UPT ;  /* 0x0000003f3300728c */ /* 0x000fe2000bf25270 */
[----:B------:R-:W-:Y:S01]  /*5830*/  VIADD R4, R137, UR39 ;  /* 0x0000002789047c36 */ /* 0x000fe20008000000 */
[----:B------:R-:W1:Y:S01]  /*5840*/  LDC R138, c[0x0][0x2f0] ;  /* 0x0000bc00ff8a7b82 */ /* 0x000e620000000800 */
[----:B------:R-:W-:Y:S02]  /*5850*/  ULEA UR6, UR46, UR40, 0x3 ;  /* 0x000000282e067291 */ /* 0x000fe4000f8e183f */
[----:B------:R-:W-:Y:S01]  /*5860*/  UISETP.NE.AND UP0, UPT, UR50, URZ, UPT ;  /* 0x0000003f3200728c */ /* 0x000fe2000bf05270 */
[----:B------:R-:W-:Y:S01]  /*5870*/  PLOP3.LUT P1, PT, PT, PT, UP1, 0x80, 0x0 ;  /* 0x000000000000781c */ /* 0x000fe20003f2f018 */
[----:B------:R-:W-:Y:S01]  /*5880*/  UIADD3 UR6, UR6, 0x2d840, URZ ;  /* 0x0002d84006067890 */ /* 0x000fe2000fffe03f */
[----:B------:R-:W-:Y:S02]  /*5890*/  PLOP3.LUT P2, PT, PT, PT, UP1, 0x80, 0x0 ;  /* 0x000000000000781c */ /* 0x000fe40003f4f018 */
[----:B------:R-:W2:Y:S01]  /*58a0*/  LDC R139, c[0x0][0x288] ;  /* 0x0000a200ff8b7b82 */ /* 0x000ea20000000800 */
[----:B------:R-:W-:Y:S01]  /*58b0*/  @UP1 ULDC UR7, c[0x0][0x44c] ;  /* 0x0001130000071ab9 */ /* 0x000fe20000000800 */
[----:B------:R-:W-:-:S07]  /*58c0*/  UPRMT UR6, UR41, 0x654, UR6 ;  /* 0x0000065429067896 */ /* 0x000fce0008000006 */
[----:B0-----:R-:W-:Y:S01]  /*58d0*/  @P1 IMAD.HI.U32 R0, R4, UR7, RZ ;  /* 0x0000000704001c27 */ /* 0x001fe2000f8e00ff */
[----:B------:R-:W-:Y:S01]  /*58e0*/  @UP1 ULDC UR7, c[0x0][0x450] ;  /* 0x0001140000071ab9 */ /* 0x000fe20000000800 */
[----:B------:R-:W-:Y:S01]  /*58f0*/  PLOP3.LUT P1, PT, PT, PT, UP0, 0x40, 0x0 ;  /* 0x000000000000781c */ /* 0x000fe20003f2e808 */
[----:B------:R-:W-:Y:S01]  /*5900*/  SYNCS.ARRIVE.TRANS64.RED.A1T0 RZ, [UR6], RZ ;  /* 0x000000ffffff79a7 */ /* 0x000fe20008100406 */
[----:B------:R-:W-:Y:S01]  /*5910*/  ULOP3.LUT UR6, URZ, UR35, URZ, 0x33, !UPT ;  /* 0x000000233f067292 */ /* 0x000fe2000f8e333f */
[----:B------:R-:W-:Y:S01]  /*5920*/  @P2 SHF.R.U32.HI R4, RZ, UR7, R0 ;  /* 0x00000007ff042c19 */ /* 0x000fe20008011600 */
[----:B------:R-:W-:-:S04]  /*5930*/  IMAD.SHL.U32 R0, R7, 0x80, RZ ;  /* 0x0000008007007824 */ /* 0x000fc800078e00ff */
[----:B------:R-:W0:Y:S01]  /*5940*/  SHFL.IDX PT, R13, R4, RZ, 0x1c1f ;  /* 0x001c1fff040d7589 */ /* 0x000e2200000e0000 */
[----:B------:R-:W-:-:S05]  /*5950*/  IADD3 R9, -R0, 0x1, RZ ;  /* 0x0000000100097810 */ /* 0x000fca0007ffe1ff */
[----:B------:R-:W-:-:S04]  /*5960*/  IMAD R9, R16, -0x2, R9 ;  /* 0xfffffffe10097824 */ /* 0x000fc800078e0209 */
[----:B-1----:R-:W-:-:S04]  /*5970*/  IMAD R8, R138, UR44, R9 ;  /* 0x0000002c8a087c24 */ /* 0x002fc8000f8e0209 */
[----:B--2---:R-:W-:-:S04]  /*5980*/  IMAD.IADD R8, R8, 0x1, -R139 ;  /* 0x0000000108087824 */ /* 0x004fc800078e0a8b */
[C---:B------:R-:W-:Y:S02]  /*5990*/  VIADD R11, R8.reuse, UR55 ;  /* 0x00000037080b7c36 */ /* 0x040fe40008000000 */
[----:B------:R-:W-:Y:S02]  /*59a0*/  VIADD R10, R8, UR6 ;  /* 0x00000006080a7c36 */ /* 0x000fe40008000000 */
[----:B0-----:R-:W-:Y:S02]  /*59b0*/  IMAD.IADD R9, R11, 0x1, R13 ;  /* 0x000000010b097824 */ /* 0x001fe400078e020d */
        /* <DEDUP_REMOVED lines=15> */
.L_x_10842:
[----:B------:R-:W-:-:S05]  /*5ab0*/  IMAD.U32 R14, RZ, RZ, UR34 ;  /* 0x00000022ff0e7e24 */ /* 0x000fca000f8e00ff */
[----:B------:R-:W-:-:S13]  /*5ac0*/  ISETP.NE.AND P1, PT, R14, 0x1, PT ;  /* 0x000000010e00780c */ /* 0x000fda0003f25270 */
[----:B------:R-:W0:Y:S02]  /*5ad0*/  @P1 LDC.64 R12, c[0x0][0x9e8] ;  /* 0x00027a00ff0c1b82 */ /* 0x000e240000000a00 */
[----:B0-----:R-:W-:-:S05]  /*5ae0*/  @P1 IMAD.HI.U32 R12, R15, R12, RZ ;  /* 0x0000000c0f0c1227 */ /* 0x001fca00078e00ff */
[----:B------:R-:W-:-:S07]  /*5af0*/  @P1 SHF.R.U32.HI R15, RZ, R13, R12 ;  /* 0x0000000dff0f1219 */ /* 0x000fce000001160c */
.L_x_10843:
[----:B------:R-:W-:Y:S05]  /*5b00*/  BSYNC B0 ;  /* 0x0000000000007941 */ /* 0x000fea0003800000 */
.L_x_10841:
[----:B------:R-:W-:-:S04]  /*5b10*/  IMAD R15, R15, R14, -R0 ;  /* 0x0000000e0f0f7224 */ /* 0x000fc800078e0a00 */
[----:B------:R-:W-:-:S05]  /*5b20*/  IMAD R15, R16, -0x2, R15 ;  /* 0xfffffffe100f7824 */ /* 0x000fca00078e020f */
[----:B------:R-:W-:Y:S02]  /*5b30*/  VIADDMNMX R9, R15, R14, R9, PT ;  /* 0x0000000e0f097246 */ /* 0x000fe40003800109 */
[----:B------:R-:W-:-:S07]  /*5b40*/  VIMNMX R8, R8, R15, !PT ;  /* 0x0000000f08087248 */ /* 0x000fce0007fe0100 */
.L_x_10840:
[----:B------:R-:W-:Y:S01]  /*5b50*/  ISETP.GT.AND P1, PT, R7, -0x1, PT ;  /* 0xffffffff0700780c */ /* 0x000fe20003f24270 */
[----:B------:R-:W0:Y:S01]  /*5b60*/  SHFL.IDX PT, R4, R4, 0x1, 0x1c1f ;  /* 0x003c1f0004047f89 */ /* 0x000e2200000e0000 */
[----:B------:R-:W-:Y:S02]  /*5b70*/  UISETP.NE.AND UP0, UPT, UR50, URZ, UPT ;  /* 0x0000003f3200728c */ /* 0x000fe4000bf05270 */
[C---:B------:R-:W-:Y:S02]  /*5b80*/  ISETP.GT.AND P3, PT, R8.reuse, 0x8, P1 ;  /* 0x000000080800780c */ /* 0x040fe40000f64270 */
[C---:B------:R-:W-:Y:S02]  /*5b90*/  ISETP.GT.AND P6, PT, R8.reuse, RZ, P1 ;  /* 0x000000ff0800720c */ /* 0x040fe40000fc4270 */
        /* <DEDUP_REMOVED lines=10> */
[----:B------:R-:W-:Y:S01]  /*5c40*/  ISETP.GT.AND P5, PT, R8, 0x9, P1 ;  /* 0x000000090800780c */ /* 0x000fe20000fa4270 */
[----:B------:R-:W-:Y:S01]  /*5c50*/  IMAD.IADD R10, R10, 0x1, R4 ;  /* 0x000000010a0a7824 */ /* 0x000fe200078e0204 */
        /* <DEDUP_REMOVED lines=99> */
.L_x_10846:
[----:B------:R-:W-:-:S05]  /*6290*/  IMAD.U32 R4, RZ, RZ, UR34 ;  /* 0x00000022ff047e24 */ /* 0x000fca000f8e00ff */
[----:B------:R-:W-:-:S13]  /*62a0*/  ISETP.NE.AND P2, PT, R4, 0x1, PT ;  /* 0x000000010400780c */ /* 0x000fda0003f45270 */
[----:B------:R-:W0:Y:S02]  /*62b0*/  @P2 LDC.64 R8, c[0x0][0x9e8] ;  /* 0x00027a00ff082b82 */ /* 0x000e240000000a00 */
[----:B0-----:R-:W-:-:S05]  /*62c0*/  @P2 IMAD.HI.U32 R8, R13, R8, RZ ;  /* 0x000000080d082227 */ /* 0x001fca00078e00ff */
[----:B------:R-:W-:-:S07]  /*62d0*/  @P2 SHF.R.U32.HI R13, RZ, R9, R8 ;  /* 0x00000009ff0d2219 */ /* 0x000fce0000011608 */
.L_x_10847:
[----:B------:R-:W-:Y:S05]  /*62e0*/  BSYNC B0 ;  /* 0x0000000000007941 */ /* 0x000fea0003800000 */
.L_x_10845:
[----:B------:R-:W-:-:S04]  /*62f0*/  IMAD R13, R13, R4, -R0 ;  /* 0x000000040d0d7224 */ /* 0x000fc800078e0a00 */
[----:B------:R-:W-:-:S05]  /*6300*/  IMAD R13, R16, -0x2, R13 ;  /* 0xfffffffe100d7824 */ /* 0x000fca00078e020d */
[----:B------:R-:W-:Y:S02]  /*6310*/  VIADDMNMX R11, R13, R4, R11, PT ;  /* 0x000000040d0b7246 */ /* 0x000fe4000380010b */
[----:B------:R-:W-:-:S07]  /*6320*/  VIMNMX R10, R10, R13, !PT ;  /* 0x0000000d0a0a7248 */ /* 0x000fce0007fe0100 */
.L_x_10844:
        /* <DEDUP_REMOVED lines=31> */
[----:B------:R-:W-:Y:S02]  /*6520*/  FMNMX.FTZ R20, R26, R5, !PT ;  /* 0x000000051a147209 */ /* 0x000fe40007810000 */
[----:B------:R-:W-:Y:S02]  /*6530*/  FMNMX.FTZ R0, R56, R9, !PT ;  /* 0x0000000938007209 */ /* 0x000fe40007810000 */
[----:B------:R-:W-:Y:S02]  /*6540*/  ISETP.LT.OR P3, PT, R11, 0xa, P3 ;  /* 0x0000000a0b00780c */ /* 0x000fe40001f61670 */
[----:B------:R-:W-:Y:S02]  /*6550*/  FMNMX.FTZ R9, R57, R0, !PT ;  /* 0x0000000039097209 */ /* 0x000fe40007810000 */
[----:B------:R-:W-:-:S02]  /*6560*/  FSEL R30, R30, -INF , !P5 ;  /* 0xff8000001e1e7808 */ /* 0x000fc40006800000 */
[----:B------:R-:W-:Y:S02]  /*6570*/  FMNMX.FTZ R0, R60, R9, !PT ;  /* 0x000000093c007209 */ /* 0x000fe40007810000 */
[----:B------:R-:W-:Y:S02]  /*6580*/  FMNMX.FTZ R21, R27, R20, !PT ;  /* 0x000000141b157209 */ /* 0x000fe40007810000 */
[----:B------:R-:W-:Y:S02]  /*6590*/  FMNMX.FTZ R9, R61, R0, !PT ;  /* 0x000000003d097209 */ /* 0x000fe40007810000 */
[----:B------:R-:W-:Y:S02]  /*65a0*/  ISETP.GT.AND P2, PT, R10, 0x11, P1 ;  /* 0x000000110a00780c */ /* 0x000fe40000f44270 */
[----:B------:R-:W-:Y:S02]  /*65b0*/  FMNMX.FTZ R0, R64, R9, !PT ;  /* 0x0000000940007209 */ /* 0x000fe40007810000 */
[----:B------:R-:W-:-:S02]  /*65c0*/  FSEL R31, R31, -INF , !P3 ;  /* 0xff8000001f1f7808 */ /* 0x000fc40005800000 */
[----:B------:R-:W-:Y:S02]  /*65d0*/  FMNMX.FTZ R9, R65, R0, !PT ;  /* 0x0000000041097209 */ /* 0x000fe40007810000 */
[----:B------:R-:W-:Y:S02]  /*65e0*/  FMNMX.FTZ R20, R30, R21, !PT ;  /* 0x000000151e147209 */ /* 0x000fe40007810000 */
[----:B------:R-:W-:Y:S02]  /*65f0*/  FMNMX.FTZ R0, R68, R9, !PT ;  /* 0x0000000944007209 */ /* 0x000fe40007810000 */
[----:B------:R-:W-:Y:S02]  /*6600*/  ISETP.GT.AND P5, PT, R10, 0x18, P1 ;  /* 0x000000180a00780c */ /* 0x000fe40000fa4270 */
[----:B------:R-:W-:Y:S02]  /*6610*/  FMNMX.FTZ R9, R69, R0, !PT ;  /* 0x0000000045097209 */ /* 0x000fe40007810000 */
[----:B------:R-:W-:-:S02]  /*6620*/  ISETP.LT.OR P2, PT, R11, 0x12, P2 ;  /* 0x000000120b00780c */ /* 0x000fc40001741670 */
[----:B------:R-:W-:Y:S02]  /*6630*/  FMNMX.FTZ R0, R72, R9, !PT ;  /* 0x0000000948007209 */ /* 0x000fe40007810000 */
[----:B------:R-:W-:Y:S02]  /*6640*/  FMNMX.FTZ R21, R31, R20, !PT ;  /* 0x000000141f157209 */ /* 0x000fe40007810000 */
        /* <DEDUP_REMOVED lines=14> */
[----:B------:R-:W-:Y:S01]  /*6730*/  ISETP.GT.AND P5, PT, R10, 0x28, P1 ;  /* 0x000000280a00780c */ /* 0x000fe20000fa4270 */
[----:B------:R-:W0:Y:S01]  /*6740*/  SHFL.BFLY PT, R9, R4, 0x2, 0x1f ;  /* 0x0c401f0004097f89 */ /* 0x000e2200000e0000 */
[----:B------:R-:W-:-:S02]  /*6750*/  ISETP.LT.OR P2, PT, R11, 0x22, P2 ;  /* 0x000000220b00780c */ /* 0x000fc40001741670 */
[C---:B------:R-:W-:Y:S02]  /*6760*/  ISETP.GT.AND P3, PT, R10.reuse, 0x29, P1 ;  /* 0x000000290a00780c */ /* 0x040fe40000f64270 */
[----:B------:R-:W-:Y:S02]  /*6770*/  ISETP.LT.OR P5, PT, R11, 0x29, P5 ;  /* 0x000000290b00780c */ /* 0x000fe40002fa1670 */
[----:B------:R-:W-:Y:S02]  /*6780*/  FSEL R43, R43, -INF , !P2 ;  /* 0xff8000002b2b7808 */ /* 0x000fe40005000000 */
[----:B------:R-:W-:Y:S02]  /*6790*/  ISETP.GT.AND P2, PT, R10, 0x30, P1 ;  /* 0x000000300a00780c */ /* 0x000fe40000f44270 */
[----:B------:R-:W-:Y:S02]  /*67a0*/  FSEL R46, R46, -INF , !P5 ;  /* 0xff8000002e2e7808 */ /* 0x000fe40006800000 */
[----:B------:R-:W-:-:S02]  /*67b0*/  ISETP.LT.OR P3, PT, R11, 0x2a, P3 ;  /* 0x0000002a0b00780c */ /* 0x000fc40001f61670 */
[C---:B------:R-:W-:Y:S02]  /*67c0*/  ISETP.GT.AND P5, PT, R10.reuse, 0x31, P1 ;  /* 0x000000310a00780c */ /* 0x040fe40000fa4270 */
[----:B------:R-:W-:Y:S02]  /*67d0*/  ISETP.LT.OR P2, PT, R11, 0x31, P2 ;  /* 0x000000310b00780c */ /* 0x000fe40001741670 */
[----:B------:R-:W-:Y:S02]  /*67e0*/  FSEL R47, R47, -INF , !P3 ;  /* 0xff8000002f2f7808 */ /* 0x000fe40005800000 */
[----:B------:R-:W-:Y:S02]  /*67f0*/  ISETP.GT.AND P4, PT, R10, 0x38, P1 ;  /* 0x000000380a00780c */ /* 0x000fe40000f84270 */
[----:B------:R-:W-:Y:S02]  /*6800*/  FSEL R50, R50, -INF , !P2 ;  /* 0xff80000032327808 */ /* 0x000fe40005000000 */
[----:B0-----:R-:W-:-:S02]  /*6810*/  FMNMX.FTZ R9, R4, R9, !PT ;  /* 0x0000000904097209 */ /* 0x001fc40007810000 */
[C---:B------:R-:W-:Y:S02]  /*6820*/  ISETP.LT.OR P5, PT, R11.reuse, 0x32, P5 ;  /* 0x000000320b00780c */ /* 0x040fe40002fa1670 */
[C---:B------:R-:W-:Y:S01]  /*6830*/  ISETP.GT.AND P3, PT, R10.reuse, 0x39, P1 ;  /* 0x000000390a00780c */ /* 0x040fe20000f64270 */
[----:B------:R-:W0:Y:S01]  /*6840*/  SHFL.BFLY PT, R0, R9, 0x1, 0x1f ;  /* 0x0c201f0009007f89 */ /* 0x000e2200000e0000 */
[----:B------:R-:W-:Y:S02]  /*6850*/  ISETP.LT.OR P4, PT, R11, 0x39, P4 ;  /* 0x000000390b00780c */ /* 0x000fe40002781670 */
[----:B------:R-:W-:Y:S02]  /*6860*/  FSEL R51, R51, -INF , !P5 ;  /* 0xff80000033337808 */ /* 0x000fe40006800000 */
[----:B------:R-:W-:Y:S02]  /*6870*/  ISETP.GT.AND P2, PT, R10, 0x40, P1 ;  /* 0x000000400a00780c */ /* 0x000fe40000f44270 */
[----:B------:R-:W-:-:S02]  /*6880*/  FSEL R54, R54, -INF , !P4 ;  /* 0xff80000036367808 */ /* 0x000fc40006000000 */
[C---:B------:R-:W-:Y:S02]  /*6890*/  ISETP.LT.OR P3, PT, R11.reuse, 0x3a, P3 ;  /* 0x0000003a0b00780c */ /* 0x040fe40001f61670 */
[C---:B------:R-:W-:Y:S02]  /*68a0*/  ISETP.GT.AND P5, PT, R10.reuse, 0x41, P1 ;  /* 0x000000410a00780c */ /* 0x040fe40000fa4270 */
[----:B------:R-:W-:Y:S02]  /*68b0*/  ISETP.LT.OR P2, PT, R11, 0x41, P2 ;  /* 0x000000410b00780c */ /* 0x000fe40001741670 */
[----:B------:R-:W-:Y:S02]  /*68c0*/  FSEL R55, R55, -INF , !P3 ;  /* 0xff80000037377808 */ /* 0x000fe40005800000 */
[----:B------:R-:W-:Y:S02]  /*68d0*/  ISETP.GT.AND P4, PT, R10, 0x48, P1 ;  /* 0x000000480a00780c */ /* 0x000fe40000f84270 */
[----:B------:R-:W-:-:S02]  /*68e0*/  FSEL R58, R58, -INF , !P2 ;  /* 0xff8000003a3a7808 */ /* 0x000fc40005000000 */
[----:B------:R-:W-:Y:S02]  /*68f0*/  ISETP.LT.OR P5, PT, R11, 0x42, P5 ;  /* 0x000000420b00780c */ /* 0x000fe40002fa1670 */
[----:B------:R-:W-:Y:S02]  /*6900*/  ISETP.GT.AND P3, PT, R10, 0x49, P1 ;  /* 0x000000490a00780c */ /* 0x000fe40000f64270 */
[----:B0-----:R-:W-:Y:S02]  /*6910*/  FMNMX.FTZ R0, R9, R0, !PT ;  /* 0x0000000009007209 */ /* 0x001fe40007810000 */
[----:B------:R-:W-:Y:S02]  /*6920*/  ISETP.LT.OR P4, PT, R11, 0x49, P4 ;  /* 0x000000490b00780c */ /* 0x000fe40002781670 */
[C---:B------:R-:W-:Y:S01]  /*6930*/  FSETP.NEU.FTZ.AND P6, PT, R0.reuse, -INF , PT ;  /* 0xff8000000000780b */ /* 0x040fe20003fdd000 */
[----:B------:R-:W-:Y:S01]  /*6940*/  FMUL.FTZ R8, R0, UR33 ;  /* 0x0000002100087c20 */ /* 0x000fe20008410000 */
[----:B------:R-:W-:-:S02]  /*6950*/  FSEL R59, R59, -INF , !P5 ;  /* 0xff8000003b3b7808 */ /* 0x000fc40006800000 */
[----:B------:R-:W-:Y:S02]  /*6960*/  ISETP.GT.AND P2, PT, R10, 0x50, P1 ;  /* 0x000000500a00780c */ /* 0x000fe40000f44270 */
[----:B------:R-:W-:Y:S02]  /*6970*/  FSEL R4, R8, RZ, P6 ;  /* 0x000000ff08047208 */ /* 0x000fe40003000000 */
[----:B------:R-:W-:Y:S02]  /*6980*/  FSEL R62, R62, -INF , !P4 ;  /* 0xff8000003e3e7808 */ /* 0x000fe40006000000 */
[----:B------:R-:W-:Y:S01]  /*6990*/  ISETP.LT.OR P3, PT, R11, 0x4a, P3 ;  /* 0x0000004a0b00780c */ /* 0x000fe20001f61670 */
        /* <DEDUP_REMOVED lines=11> */
[----:B------:R-:W-:Y:S01]  /*6a50*/  ISETP.GT.AND P5, PT, R10, 0x51, P1 ;  /* 0x000000510a00780c */ /* 0x000fe20000fa4270 */
[----:B------:R-:W-:Y:S01]  /*6a60*/  MUFU.EX2 R20, R36 ;  /* 0x0000002400147308 */ /* 0x000fe20000000800 */
        /* <DEDUP_REMOVED lines=10> */
[----:B------:R-:W-:Y:S01]  /*6b10*/  ISETP.GT.AND P4, PT, R10, 0x58, P1 ;  /* 0x000000580a00780c */ /* 0x000fe20000f84270 */
[--C-:B------:R-:W-:Y:S01]  /*6b20*/  FFMA.FTZ R52, R52, UR33, -R4.reuse ;  /* 0x0000002134347c23 */ /* 0x100fe20008010804 */
[----:B------:R-:W-:Y:S01]  /*6b30*/  FMNMX.FTZ R28, R46, R29, !PT ;  /* 0x0000001d2e1c7209 */ /* 0x000fe20007810000 */
[--C-:B------:R-:W-:Y:S01]  /*6b40*/  FFMA.FTZ R56, R56, UR33, -R4.reuse ;  /* 0x0000002138387c23 */ /* 0x100fe20008010804 */
[----:B------:R-:W-:Y:S01]  /*6b50*/  FSEL R66, R66, -INF , !P2 ;  /* 0xff80000042427808 */ /* 0x000fe20005000000 */
[----:B------:R-:W-:Y:S01]  /*6b60*/  FFMA.FTZ R85, R85, UR33, -R4 ;  /* 0x0000002155557c23 */ /* 0x000fe20008010804 */
[----:B------:R-:W-:Y:S01]  /*6b70*/  FMNMX.FTZ R29, R47, R28, !PT ;  /* 0x0000001c2f1d7209 */ /* 0x000fe20007810000 */
[----:B------:R-:W-:Y:S01]  /*6b80*/  MUFU.EX2 R8, R8 ;  /* 0x0000000800087308 */ /* 0x000fe20000000800 */
[----:B------:R-:W-:-:S02]  /*6b90*/  ISETP.LT.OR P5, PT, R11, 0x52, P5 ;  /* 0x000000520b00780c */ /* 0x000fc40002fa1670 */
[----:B------:R-:W-:Y:S01]  /*6ba0*/  FMNMX.FTZ R32, R50, R29, !PT ;  /* 0x0000001d32207209 */ /* 0x000fe20007810000 */
[----:B------:R-:W-:Y:S01]  /*6bb0*/  FFMA.FTZ R29, R45, UR33, -R4 ;  /* 0x000000212d1d7c23 */ /* 0x000fe20008010804 */
[----:B------:R-:W-:Y:S02]  /*6bc0*/  ISETP.GT.AND P3, PT, R10, 0x59, P1 ;  /* 0x000000590a00780c */ /* 0x000fe40000f64270 */
[----:B------:R-:W-:Y:S01]  /*6bd0*/  FMNMX.FTZ R33, R51, R32, !PT ;  /* 0x0000002033217209 */ /* 0x000fe20007810000 */
[----:B------:R0:W-:Y:S01]  /*6be0*/  MUFU.EX2 R28, R44 ;  /* 0x0000002c001c7308 */ /* 0x0001e20000000800 */
[----:B------:R-:W-:Y:S02]  /*6bf0*/  ISETP.LT.OR P4, PT, R11, 0x59, P4 ;  /* 0x000000590b00780c */ /* 0x000fe40002781670 */
[----:B------:R-:W-:Y:S02]  /*6c00*/  FMNMX.FTZ R32, R54, R33, !PT ;  /* 0x0000002136207209 */ /* 0x000fe40007810000 */
[----:B------:R-:W-:-:S02]  /*6c10*/  FSEL R67, R67, -INF , !P5 ;  /* 0xff80000043437808 */ /* 0x000fc40006800000 */
[----:B------:R-:W-:Y:S01]  /*6c20*/  FMNMX.FTZ R33, R55, R32, !PT ;  /* 0x0000002037217209 */ /* 0x000fe20007810000 */
[----:B------:R-:W-:Y:S01]  /*6c30*/  MUFU.EX2 R9, R9 ;  /* 0x0000000900097308 */ /* 0x000fe20000000800 */
[----:B------:R-:W-:Y:S01]  /*6c40*/  ISETP.GT.AND P2, PT, R10, 0x60, P1 ;  /* 0x000000600a00780c */ /* 0x000fe20000f44270 */
        /* <DEDUP_REMOVED lines=10> */
[----:B------:R-:W-:Y:S01]  /*6cf0*/  FFMA.FTZ R65, R81, UR33, -R4 ;  /* 0x0000002151417c23 */ /* 0x000fe20008010804 */
[----:B------:R-:W-:-:S02]  /*6d00*/  ISETP.GT.AND P5, PT, R10, 0x61, P1 ;  /* 0x000000610a00780c */ /* 0x000fc40000fa4270 */
[----:B------:R-:W-:Y:S01]  /*6d10*/  FMNMX.FTZ R37, R63, R36, !PT ;  /* 0x000000243f257209 */ /* 0x000fe20007810000 */
[----:B------:R-:W-:Y:S01]  /*6d20*/  MUFU.EX2 R12, R12 ;  /* 0x0000000c000c7308 */ /* 0x000fe20000000800 */
[----:B------:R-:W-:Y:S01]  /*6d30*/  ISETP.GT.AND P4, PT, R10, 0x68, P1 ;  /* 0x000000680a00780c */ /* 0x000fe20000f84270 */
[--C-:B0-----:R-:W-:Y:S01]  /*6d40*/  FFMA.FTZ R48, R64, UR33, -R4.reuse ;  /* 0x0000002140307c23 */ /* 0x101fe20008010804 */
[----:B------:R-:W-:Y:S01]  /*6d50*/  FMNMX.FTZ R40, R66, R37, !PT ;  /* 0x0000002542287209 */ /* 0x000fe20007810000 */
[--C-:B------:R-:W-:Y:S01]  /*6d60*/  FFMA.FTZ R37, R53, UR33, -R4.reuse ;  /* 0x0000002135257c23 */ /* 0x100fe20008010804 */
[----:B------:R-:W-:Y:S01]  /*6d70*/  ISETP.LT.OR P2, PT, R11, 0x61, P2 ;  /* 0x000000610b00780c */ /* 0x000fe20001741670 */
[--C-:B------:R-:W-:Y:S01]  /*6d80*/  FFMA.FTZ R53, R69, UR33, -R4.reuse ;  /* 0x0000002145357c23 */ /* 0x100fe20008010804 */
[----:B------:R-:W-:Y:S01]  /*6d90*/  FMNMX.FTZ R41, R67, R40, !PT ;  /* 0x0000002843297209 */ /* 0x000fe20007810000 */
[----:B------:R0:W-:Y:S01]  /*6da0*/  MUFU.EX2 R36, R52 ;  /* 0x0000003400247308 */ /* 0x0001e20000000800 */
[----:B------:R-:W-:Y:S01]  /*6db0*/  FSEL R71, R71, -INF , !P3 ;  /* 0xff80000047477808 */ /* 0x000fe20005800000 */
[----:B------:R-:W-:Y:S01]  /*6dc0*/  FFMA.FTZ R64, R80, UR33, -R4 ;  /* 0x0000002150407c23 */ /* 0x000fe20008010804 */
[----:B------:R-:W-:-:S02]  /*6dd0*/  FMNMX.FTZ R40, R70, R41, !PT ;  /* 0x0000002946287209 */ /* 0x000fc40007810000 */
[C---:B------:R-:W-:Y:S02]  /*6de0*/  ISETP.LT.OR P5, PT, R11.reuse, 0x62, P5 ;  /* 0x000000620b00780c */ /* 0x040fe40002fa1670 */
[----:B------:R-:W-:Y:S01]  /*6df0*/  ISETP.LT.OR P4, PT, R11, 0x69, P4 ;  /* 0x000000690b00780c */ /* 0x000fe20002781670 */
[----:B------:R-:W-:Y:S01]  /*6e00*/  MUFU.EX2 R13, R13 ;  /* 0x0000000d000d7308 */ /* 0x000fe20000000800 */
[----:B------:R-:W-:Y:S01]  /*6e10*/  FSEL R74, R74, -INF , !P2 ;  /* 0xff8000004a4a7808 */ /* 0x000fe20005000000 */
[--C-:B0-----:R-:W-:Y:S01]  /*6e20*/  FFMA.FTZ R52, R68, UR33, -R4.reuse ;  /* 0x0000002144347c23 */ /* 0x101fe20008010804 */
[----:B------:R-:W-:Y:S01]  /*6e30*/  FMNMX.FTZ R41, R71, R40, !PT ;  /* 0x0000002847297209 */ /* 0x000fe20007810000 */
[----:B------:R-:W-:Y:S01]  /*6e40*/  FFMA.FTZ R68, R84, UR33, -R4 ;  /* 0x0000002154447c23 */ /* 0x000fe20008010804 */
[----:B------:R-:W-:Y:S02]  /*6e50*/  FSEL R75, R75, -INF , !P5 ;  /* 0xff8000004b4b7808 */ /* 0x000fe40006800000 */
[----:B------:R-:W-:Y:S01]  /*6e60*/  FSEL R78, R78, -INF , !P4 ;  /* 0xff8000004e4e7808 */ /* 0x000fe20006000000 */
[----:B------:R0:W-:Y:S01]  /*6e70*/  MUFU.EX2 R40, R56 ;  /* 0x0000003800287308 */ /* 0x0001e20000000800 */
[----:B------:R-:W-:-:S02]  /*6e80*/  ISETP.GT.AND P3, PT, R10, 0x69, P1 ;  /* 0x000000690a00780c */ /* 0x000fc40000f64270 */
[C---:B------:R-:W-:Y:S02]  /*6e90*/  ISETP.GT.AND P2, PT, R10.reuse, 0x70, P1 ;  /* 0x000000700a00780c */ /* 0x040fe40000f44270 */
[C---:B------:R-:W-:Y:S02]  /*6ea0*/  ISETP.GT.AND P5, PT, R10.reuse, 0x71, P1 ;  /* 0x000000710a00780c */ /* 0x040fe40000fa4270 */
[C---:B------:R-:W-:Y:S01]  /*6eb0*/  ISETP.GT.AND P4, PT, R10.reuse, 0x78, P1 ;  /* 0x000000780a00780c */ /* 0x040fe20000f84270 */
[----:B------:R-:W-:Y:S01]  /*6ec0*/  MUFU.EX2 R14, R14 ;  /* 0x0000000e000e7308 */ /* 0x000fe20000000800 */
[----:B------:R-:W-:Y:S01]  /*6ed0*/  ISETP.GT.AND P1, PT, R10, 0x79, P1 ;  /* 0x000000790a00780c */ /* 0x000fe20000f24270 */
[--C-:B0-----:R-:W-:Y:S01]  /*6ee0*/  FFMA.FTZ R56, R72, UR33, -R4.reuse ;  /* 0x0000002148387c23 */ /* 0x101fe20008010804 */
[----:B------:R-:W-:Y:S01]  /*6ef0*/  FMNMX.FTZ R10, R74, R41, !PT ;  /* 0x000000294a0a7209 */ /* 0x000fe20007810000 */
[--C-:B------:R-:W-:Y:S01]  /*6f00*/  FFMA.FTZ R41, R57, UR33, -R4.reuse ;  /* 0x0000002139297c23 */ /* 0x100fe20008010804 */
[----:B------:R-:W-:Y:S01]  /*6f10*/  ISETP.LT.OR P3, PT, R11, 0x6a, P3 ;  /* 0x0000006a0b00780c */ /* 0x000fe20001f61670 */
[----:B------:R-:W-:Y:S01]  /*6f20*/  FFMA.FTZ R57, R73, UR33, -R4 ;  /* 0x0000002149397c23 */ /* 0x000fe20008010804 */
[----:B------:R-:W-:Y:S01]  /*6f30*/  FMNMX.FTZ R45, R75, R10, !PT ;  /* 0x0000000a4b2d7209 */ /* 0x000fe20007810000 */
[----:B------:R-:W-:Y:S01]  /*6f40*/  MUFU.EX2 R15, R15 ;  /* 0x0000000f000f7308 */ /* 0x000fe20000000800 */
[----:B------:R-:W-:-:S02]  /*6f50*/  ISETP.LT.OR P2, PT, R11, 0x71, P2 ;  /* 0x000000710b00780c */ /* 0x000fc40001741670 */
[----:B------:R-:W-:Y:S02]  /*6f60*/  FSEL R79, R79, -INF , !P3 ;  /* 0xff8000004f4f7808 */ /* 0x000fe40005800000 */
[----:B------:R-:W-:Y:S02]  /*6f70*/  FMNMX.FTZ R10, R78, R45, !PT ;  /* 0x0000002d4e0a7209 */ /* 0x000fe40007810000 */
[----:B------:R-:W-:Y:S01]  /*6f80*/  ISETP.LT.OR P5, PT, R11, 0x72, P5 ;  /* 0x000000720b00780c */ /* 0x000fe20002fa1670 */
[----:B------:R-:W-:Y:S01]  /*6f90*/  MUFU.EX2 R21, R21 ;  /* 0x0000001500157308 */ /* 0x000fe20000000800 */
[----:B------:R-:W-:Y:S02]  /*6fa0*/  FSEL R82, R82, -INF , !P2 ;  /* 0xff80000052527808 */ /* 0x000fe40005000000 */
[----:B------:R-:W-:Y:S02]  /*6fb0*/  FMNMX.FTZ R45, R79, R10, !PT ;  /* 0x0000000a4f2d7209 */ /* 0x000fe40007810000 */
[----:B------:R-:W-:-:S02]  /*6fc0*/  ISETP.LT.OR P4, PT, R11, 0x79, P4 ;  /* 0x000000790b00780c */ /* 0x000fc40002781670 */
[----:B------:R-:W-:Y:S01]  /*6fd0*/  FSEL R83, R83, -INF , !P5 ;  /* 0xff80000053537808 */ /* 0x000fe20006800000 */
[----:B------:R-:W-:Y:S01]  /*6fe0*/  MUFU.EX2 R25, R25 ;  /* 0x0000001900197308 */ /* 0x000fe20000000800 */
[----:B------:R-:W-:Y:S01]  /*6ff0*/  FMNMX.FTZ R10, R82, R45, !PT ;  /* 0x0000002d520a7209 */ /* 0x000fe20007810000 */
[--C-:B------:R-:W-:Y:S01]  /*7000*/  FFMA.FTZ R45, R61, UR33, -R4.reuse ;  /* 0x000000213d2d7c23 */ /* 0x100fe20008010804 */
[----:B------:R-:W-:Y:S01]  /*7010*/  ISETP.LT.OR P1, PT, R11, 0x7a, P1 ;  /* 0x0000007a0b00780c */ /* 0x000fe20000f21670 */
[----:B------:R-:W-:Y:S01]  /*7020*/  FFMA.FTZ R61, R77, UR33, -R4 ;  /* 0x000000214d3d7c23 */ /* 0x000fe20008010804 */
[----:B------:R-:W-:Y:S02]  /*7030*/  FSEL R86, R86, -INF , !P4 ;  /* 0xff80000056567808 */ /* 0x000fe40006000000 */
[----:B------:R-:W-:Y:S01]  /*7040*/  FMNMX.FTZ R11, R83, R10, !PT ;  /* 0x0000000a530b7209 */ /* 0x000fe20007810000 */
[----:B------:R-:W-:Y:S01]  /*7050*/  MUFU.EX2 R29, R29 ;  /* 0x0000001d001d7308 */ /* 0x000fe20000000800 */
[----:B------:R-:W-:-:S02]  /*7060*/  FSEL R87, R87, -INF , !P1 ;  /* 0xff80000057577808 */ /* 0x000fc40004800000 */
[----:B------:R-:W-:Y:S02]  /*7070*/  FMNMX.FTZ R10, R86, R11, !PT ;  /* 0x0000000b560a7209 */ /* 0x000fe40007810000 */
[----:B------:R-:W-:Y:S02]  /*7080*/  FSEL R69, R0, RZ, P6 ;  /* 0x000000ff00457208 */ /* 0x000fe40003000000 */
[----:B------:R-:W-:Y:S01]  /*7090*/  FMNMX.FTZ R10, R87, R10, !PT ;  /* 0x0000000a570a7209 */ /* 0x000fe20007810000 */
[----:B------:R-:W-:Y:S02]  /*70a0*/  MUFU.EX2 R33, R33 ;  /* 0x0000002100217308 */ /* 0x000fe40000000800 */
[----:B------:R-:W-:Y:S02]  /*70b0*/  FADD.FTZ R6, -R69, R6 ;  /* 0x0000000645067221 */ /* 0x000fe40000010100 */
[----:B------:R-:W0:Y:S02]  /*70c0*/  SHFL.BFLY PT, R11, R10, 0x2, 0x1f ;  /* 0x0c401f000a0b7f89 */ /* 0x000e2400000e0000 */
[----:B------:R-:W-:-:S02]  /*70d0*/  FMUL.FTZ R6, R6, UR33 ;  /* 0x0000002106067c20 */ /* 0x000fc40008410000 */
[----:B------:R-:W-:Y:S08]  /*70e0*/  MUFU.EX2 R69, R85 ;  /* 0x0000005500457308 */ /* 0x000ff00000000800 */
[----:B------:R-:W1:Y:S08]  /*70f0*/  MUFU.EX2 R6, R6 ;  /* 0x0000000600067308 */ /* 0x000e700000000800 */
        /* <DEDUP_REMOVED lines=21> */
[--C-:B------:R-:W-:Y:S01]  /*7250*/  FFMA.FTZ R76, R35, UR33, -R72.reuse ;  /* 0x00000021234c7c23 */ /* 0x100fe20008010848 */
[----:B------:R-:W-:Y:S01]  /*7260*/  FFMA.FTZ R30, R50, UR33, -R72 ;  /* 0x00000021321e7c23 */ /* 0x000fe20008010848 */
[----:B------:R-:W-:Y:S01]  /*7270*/  FMUL.FTZ R5, R46, UR33 ;  /* 0x000000212e057c20 */ /* 0x000fe20008410000 */
[----:B-1----:R-:W-:Y:S01]  /*7280*/  FFMA.FTZ R50, R6, R3, R8 ;  /* 0x0000000306327223 */ /* 0x002fe20000010008 */
        /* <DEDUP_REMOVED lines=8> */
[----:B------:R-:W-:Y:S01]  /*7310*/  FADD.FTZ R50, R12, R47 ;  /* 0x0000002f0c327221 */ /* 0x000fe20000010000 */
        /* <DEDUP_REMOVED lines=11> */
[----:B------:R-:W-:-:S05]  /*73d0*/  FFMA.FTZ R59, R79, UR33, -R72 ;  /* 0x000000214f3b7c23 */ /* 0x000fca0008010848 */
[----:B------:R-:W2:Y:S01]  /*73e0*/  MUFU.EX2 R77, R77 ;  /* 0x0000004d004d7308 */ /* 0x000ea20000000800 */
[----:B0-----:R-:W-:-:S04]  /*73f0*/  FFMA.FTZ R3, R5, R2, R10 ;  /* 0x0000000205037223 */ /* 0x001fc8000001000a */
[----:B------:R-:W-:Y:S01]  /*7400*/  FADD.FTZ R2, R80, R3 ;  /* 0x0000000350027221 */ /* 0x000fe20000010000 */
[----:B------:R-:W-:Y:S01]  /*7410*/  FADD.FTZ R3, R13, R50 ;  /* 0x000000320d037221 */ /* 0x000fe20000010000 */
[----:B------:R-:W-:Y:S01]  /*7420*/  FFMA.FTZ R50, R67, UR33, -R72 ;  /* 0x0000002143327c23 */ /* 0x000fe20008010848 */
        /* <DEDUP_REMOVED lines=12> */
[----:B------:R-:W-:-:S06]  /*74f0*/  FFMA.FTZ R51, R70, UR33, -R72 ;  /* 0x0000002146337c23 */ /* 0x000fcc0008010848 */
        /* <DEDUP_REMOVED lines=26> */
[----:B------:R-:W-:-:S03]  /*76a0*/  FFMA.FTZ R55, R78, UR33, -R72 ;  /* 0x000000214e377c23 */ /* 0x000fc60008010848 */
        /* <DEDUP_REMOVED lines=18> */
[----:B------:R-:W-:-:S04]  /*77d0*/  FFMA.FTZ R66, R83, UR33, -R72 ;  /* 0x0000002153427c23 */ /* 0x000fc80008010848 */
        /* <DEDUP_REMOVED lines=45> */
.L_x_10848:
        /* <DEDUP_REMOVED lines=18> */
[----:B------:R-:W-:Y:S01]  /*7bd0*/  SYNCS.ARRIVE.TRANS64.RED.A1T0 RZ, [UR6], RZ ;  /* 0x000000ffffff79a7 */ /* 0x000fe20008100406 */
[----:B------:R-:W-:Y:S01]  /*7be0*/  F2FP.BF16.F32.PACK_AB R25, R42, R26 ;  /* 0x0000001a2a19723e */ /* 0x000fe200000010ff */
[----:B------:R0:W-:Y:S01]  /*7bf0*/  STSM.16.M88.4 [R17+0x21800], R8 ;  /* 0x0218000811007844 */ /* 0x0001e20000000200 */
[----:B------:R-:W-:Y:S01]  /*7c00*/  F2FP.BF16.F32.PACK_AB R26, R29, R28 ;  /* 0x0000001c1d1a723e */ /* 0x000fe200000010ff */
[----:B------:R-:W-:Y:S01]  /*7c10*/  FMUL.FTZ R96, R96, R6 ;  /* 0x0000000660607220 */ /* 0x000fe20000410000 */
        /* <DEDUP_REMOVED lines=42> */
[----:B------:R-:W-:Y:S01]  /*7ec0*/  ISETP.GT.AND P1, PT, R7, UR56, PT ;  /* 0x0000003807007c0c */ /* 0x000fe2000bf24270 */
[-C--:B------:R-:W-:Y:S01]  /*7ed0*/  FMUL.FTZ R128, R128, R6.reuse ;  /* 0x0000000680807220 */ /* 0x080fe20000410000 */
        /* <DEDUP_REMOVED lines=10> */
[----:B-1----:R-:W1:Y:S01]  /*7f80*/  FENCE.VIEW.ASYNC.S ;  /* 0x00000000000073c6 */ /* 0x002e620000000000 */
        /* <DEDUP_REMOVED lines=25> */
[----:B------:R-:W-:Y:S01]  /*8120*/  IMAD.MOV.U32 R6, RZ, RZ, R0 ;  /* 0x000000ffff067224 */ /* 0x000fe200078e0000 */
[----:B-1----:R-:W-:Y:S01]  /*8130*/  NOP ;  /* 0x0000000000007918 */ /* 0x002fe20000000000 */
[----:B0-----:R-:W-:Y:S05]  /*8140*/  @P1 BRA `(.L_x_10849) ;  /* 0xffffffcc007c1947 */ /* 0x001fea000383ffff */
.L_x_10830:
        /* <DEDUP_REMOVED lines=15> */
[----:B----4-:R-:W0:Y:S01]  /*8240*/  LDC R10, c[0x0][0x9e4] ;  /* 0x00027900ff0a7b82 */ /* 0x010e220000000800 */
[----:B------:R-:W-:Y:S02]  /*8250*/  LOP3.LUT R5, RZ, R5, RZ, 0x33, !PT ;  /* 0x00000005ff057212 */ /* 0x000fe400078e33ff */
[----:B0-----:R-:W-:-:S13]  /*8260*/  ISETP.NE.AND P1, PT, R10, 0x1, PT ;  /* 0x000000010a00780c */ /* 0x001fda0003f25270 */
[----:B------:R-:W0:Y:S02]  /*8270*/  @P1 LDC.64 R8, c[0x0][0x9e8] ;  /* 0x00027a00ff081b82 */ /* 0x000e240000000a00 */
[----:B0-----:R-:W-:-:S05]  /*8280*/  @P1 IMAD.HI.U32 R8, R5, R8, RZ ;  /* 0x0000000805081227 */ /* 0x001fca00078e00ff */
[----:B------:R-:W-:-:S04]  /*8290*/  @P1 SHF.R.U32.HI R5, RZ, R9, R8 ;  /* 0x00000009ff051219 */ /* 0x000fc80000011608 */
[----:B------:R-:W-:Y:S01]  /*82a0*/  LOP3.LUT R5, RZ, R5, RZ, 0x33, !PT ;  /* 0x00000005ff057212 */ /* 0x000fe200078e33ff */
[----:B------:R-:W-:Y:S06]  /*82b0*/  BRA `(.L_x_10852) ;  /* 0x0000000000147947 */ /* 0x000fec0003800000 */
.L_x_10851:
[----:B----4-:R-:W0:Y:S02]  /*82c0*/  LDC R10, c[0x0][0x9e4] ;  /* 0x00027900ff0a7b82 */ /* 0x010e240000000800 */
[----:B0-----:R-:W-:-:S13]  /*82d0*/  ISETP.NE.AND P1, PT, R10, 0x1, PT ;  /* 0x000000010a00780c */ /* 0x001fda0003f25270 */
[----:B------:R-:W0:Y:S02]  /*82e0*/  @P1 LDC.64 R8, c[0x0][0x9e8] ;  /* 0x00027a00ff081b82 */ /* 0x000e240000000a00 */
[----:B0-----:R-:W-:-:S05]  /*82f0*/  @P1 IMAD.HI.U32 R8, R5, R8, RZ ;  /* 0x0000000805081227 */ /* 0x001fca00078e00ff */
[----:B------:R-:W-:-:S07]  /*8300*/  @P1 SHF.R.U32.HI R5, RZ, R9, R8 ;  /* 0x00000009ff051219 */ /* 0x000fce0000011608 */
.L_x_10852:
[----:B------:R-:W-:-:S05]  /*8310*/  IMAD R5, R5, R10, RZ ;  /* 0x0000000a05057224 */ /* 0x000fca00078e02ff */
[----:B------:R-:W-:-:S07]  /*8320*/  VIMNMX R6, R6, R5, !PT ;  /* 0x0000000506067248 */ /* 0x000fce0007fe0100 */
.L_x_10850:
[----:B------:R-:W-:-:S05]  /*8330*/  VIADD R6, R6, 0x7f ;  /* 0x0000007f06067836 */ /* 0x000fca0000000000 */
[----:B------:R-:W-:-:S04]  /*8340*/  SHF.R.S32.HI R5, RZ, 0x1f, R6 ;  /* 0x0000001fff057819 */ /* 0x000fc80000011406 */
[----:B------:R-:W-:-:S04]  /*8350*/  LEA.HI R5, R5, R6, RZ, 0x7 ;  /* 0x0000000605057211 */ /* 0x000fc800078f38ff */
[----:B------:R-:W-:-:S04]  /*8360*/  SHF.R.S32.HI R5, RZ, 0x7, R5 ;  /* 0x00000007ff057819 */ /* 0x000fc80000011405 */
[----:B----4-:R-:W-:-:S04]  /*8370*/  VIMNMX R8, R5, UR37, !PT ;  /* 0x0000002505087c48 */ /* 0x010fc8000ffe0100 */
[----:B------:R-:W-:-:S13]  /*8380*/  ISETP.GE.AND P1, PT, R7, R8, PT ;  /* 0x000000080700720c */ /* 0x000fda0003f26270 */
[----:B------:R-:W-:Y:S05]  /*8390*/  @!P1 BRA `(.L_x_10853) ;  /* 0x0000002000449947 */ /* 0x000fea0003800000 */
[----:B------:R-:W-:Y:S01]  /*83a0*/  IMAD.MOV.U32 R11, RZ, RZ, R4 ;  /* 0x000000ffff0b7224 */ /* 0x000fe200078e0004 */
[----:B------:R-:W-:Y:S01]  /*83b0*/  UMOV UR28, UR47 ;  /* 0x0000002f001c7c82 */ /* 0x000fe20008000000 */
[----:B------:R-:W-:Y:S01]  /*83c0*/  IMAD.MOV.U32 R9, RZ, RZ, R0 ;  /* 0x000000ffff097224 */ /* 0x000fe200078e0000 */
[----:B------:R-:W-:Y:S01]  /*83d0*/  UMOV UR34, UR46 ;  /* 0x0000002e00227c82 */ /* 0x000fe20008000000 */
[----:B------:R-:W-:Y:S01]  /*83e0*/  IMAD.MOV.U32 R5, RZ, RZ, R7 ;  /* 0x000000ffff057224 */ /* 0x000fe200078e0007 */
[----:B------:R-:W-:-:S06]  /*83f0*/  ULDC UR33, c[0x0][0x988] ;  /* 0x0002620000217ab9 */ /* 0x000fcc0000000800 */
.L_x_10864:
[----:B------:R-:W-:Y:S01]  /*8400*/  ISETP.NE.AND P2, PT, RZ, UR43, PT ;  /* 0x0000002bff007c0c */ /* 0x000fe2000bf45270 */
[----:B------:R-:W-:-:S04]  /*8410*/  UISETP.NE.AND UP0, UPT, UR34, 0x1, UPT ;  /* 0x000000012200788c */ /* 0x000fc8000bf05270 */
[----:B------:R-:W-:-:S04]  /*8420*/  USEL UR47, URZ, 0x1, UP0 ;  /* 0x000000013f2f7887 */ /* 0x000fc80008000000 */
[----:B------:R-:W-:-:S04]  /*8430*/  ULOP3.LUT UR47, UR28, UR47, URZ, 0x3c, !UPT ;  /* 0x0000002f1c2f7292 */ /* 0x000fc8000f8e3c3f */
[----:B------:R-:W-:Y:S08]  /*8440*/  @P2 BRA `(.L_x_10854) ;  /* 0x0000000000382947 */ /* 0x000ff00003800000 */
[----:B------:R-:W-:Y:S05]  /*8450*/  @!P0 BRA `(.L_x_10855) ;  /* 0x0000000000048947 */ /* 0x000fea0003800000 */
[----:B------:R-:W-:Y:S01]  /*8460*/  BPT.TRAP 0x1 ;  /* 0x000000040000795c */ /* 0x000fe20000300000 */
.L_x_10855:
        /* <DEDUP_REMOVED lines=9> */
.L_x_10856:
[----:B-1----:R-:W-:Y:S05]  /*8500*/  @P1 BRA `(.L_x_10854) ;  /* 0x0000000000081947 */ /* 0x002fea0003800000 */
[----:B------:R-:W1:Y:S02]  /*8510*/  SYNCS.PHASECHK.TRANS64.TRYWAIT P1, [UR6+0x2d830], R0 ;  /* 0x02d83000ff0075a7 */ /* 0x000e640008020146 */
[----:B-1----:R-:W-:Y:S05]  /*8520*/  @!P1 BRA `(.L_x_10857) ;  /* 0x000000b800b49947 */ /* 0x002fea0003800000 */
.L_x_10854:
        /* <DEDUP_REMOVED lines=40> */
.L_x_10859:
[----:B------:R-:W-:Y:S01]  /*87b0*/  ULEA UR6, UR34, UR40, 0x3 ;  /* 0x0000002822067291 */ /* 0x000fe2000f8e183f */
[----:B------:R-:W-:-:S05]  /*87c0*/  IMAD.U32 R0, RZ, RZ, UR28 ;  /* 0x0000001cff007e24 */ /* 0x000fca000f8e00ff */
[----:B------:R-:W-:-:S04]  /*87d0*/  SHF.L.U32 R0, R0, 0x1f, RZ ;  /* 0x0000001f00007819 */ /* 0x000fc800000006ff */
[----:B------:R0:W1:Y:S01]  /*87e0*/  SYNCS.PHASECHK.TRANS64.TRYWAIT P1, [UR6+0x2d850], R0 ;  /* 0x02d85000ff0075a7 */ /* 0x0000620008020146 */
[----:B------:R-:W-:Y:S05]  /*87f0*/  @!P0 BRA `(.L_x_10860) ;  /* 0x0000000000048947 */ /* 0x000fea0003800000 */
[----:B------:R-:W-:Y:S01]  /*8800*/  BPT.TRAP 0x1 ;  /* 0x000000040000795c */ /* 0x000fe20000300000 */
.L_x_10860:
[----:B-1----:R-:W-:Y:S05]  /*8810*/  @P1 BRA `(.L_x_10858) ;  /* 0x0000000000081947 */ /* 0x002fea0003800000 */
[----:B------:R-:W1:Y:S02]  /*8820*/  SYNCS.PHASECHK.TRANS64.TRYWAIT P1, [UR6+0x2d850], R0 ;  /* 0x02d85000ff0075a7 */ /* 0x000e640008020146 */
[----:B-1----:R-:W-:Y:S05]  /*8830*/  @!P1 BRA `(.L_x_10861) ;  /* 0x000000b800089947 */ /* 0x002fea0003800000 */
.L_x_10858:
[----:B------:R-:W-:Y:S01]  /*8840*/  UIADD3 UR6, UR40, 0x400, URZ ;  /* 0x0000040028067890 */ /* 0x000fe2000fffe03f */
[----:B------:R-:W-:Y:S01]  /*8850*/  WARPGROUP.ARRIVE ;  /* 0x00000000000079c5 */ /* 0x000fe20000000000 */
[----:B------:R-:W-:Y:S01]  /*8860*/  UMOV UR29, 0x40000040 ;  /* 0x40000040001d7882 */ /* 0x000fe20000000000 */
[----:B------:R-:W-:Y:S01]  /*8870*/  UMOV UR31, 0x80000020 ;  /* 0x80000020001f7882 */ /* 0x000fe20000000000 */
[----:B------:R-:W-:-:S03]  /*8880*/  USHF.R.U32.HI UR6, URZ, 0x4, UR6 ;  /* 0x000000043f067899 */ /* 0x000fc60008011606 */
[----:B------:R-:W2:Y:S01]  /*8890*/  S2R R6, SR_TID.X ;  /* 0x0000000000067919 */ /* 0x000ea20000002100 */
        /* <DEDUP_REMOVED lines=64> */
.L_x_10862:
        /* <DEDUP_REMOVED lines=78> */
[----:B------:R-:W-:Y:S01]  /*9180*/  FMUL.FTZ R9, R0, UR33 ;  /* 0x0000002100097c20 */ /* 0x000fe20008410000 */
[----:B------:R-:W-:Y:S02]  /*9190*/  FADD.FTZ R6, -R4, R11 ;  /* 0x0000000b04067221 */ /* 0x000fe40000010100 */
[----:B------:R0:W-:Y:S01]  /*91a0*/  MUFU.EX2 R7, R14 ;  /* 0x0000000e00077308 */ /* 0x0001e20000000800 */
[--C-:B------:R-:W-:Y:S01]  /*91b0*/  FFMA.FTZ R10, R24, UR33, -R9.reuse ;  /* 0x00000021180a7c23 */ /* 0x100fe20008010809 */
[--C-:B------:R-:W-:Y:S01]  /*91c0*/  FFMA.FTZ R15, R33, UR33, -R9.reuse ;  /* 0x00000021210f7c23 */ /* 0x100fe20008010809 */
[----:B------:R-:W-:Y:S01]  /*91d0*/  FMUL.FTZ R6, R6, UR33 ;  /* 0x0000002106067c20 */ /* 0x000fe20008410000 */
[--C-:B------:R-:W-:Y:S01]  /*91e0*/  FFMA.FTZ R11, R25, UR33, -R9.reuse ;  /* 0x00000021190b7c23 */ /* 0x100fe20008010809 */
[--C-:B------:R-:W-:Y:S01]  /*91f0*/  FFMA.FTZ R12, R28, UR33, -R9.reuse ;  /* 0x000000211c0c7c23 */ /* 0x100fe20008010809 */
[--C-:B------:R-:W-:Y:S01]  /*9200*/  FFMA.FTZ R13, R29, UR33, -R9.reuse ;  /* 0x000000211d0d7c23 */ /* 0x100fe20008010809 */
[--C-:B------:R-:W-:Y:S01]  /*9210*/  FFMA.FTZ R20, R36, UR33, -R9.reuse ;  /* 0x0000002124147c23 */ /* 0x100fe20008010809 */
[----:B------:R-:W1:Y:S01]  /*9220*/  MUFU.EX2 R10, R10 ;  /* 0x0000000a000a7308 */ /* 0x000e620000000800 */
[--C-:B0-----:R-:W-:Y:S01]  /*9230*/  FFMA.FTZ R14, R32, UR33, -R9.reuse ;  /* 0x00000021200e7c23 */ /* 0x101fe20008010809 */
        /* <DEDUP_REMOVED lines=25> */
[--C-:B------:R-:W-:Y:S01]  /*93d0*/  FFMA.FTZ R57, R69, UR33, -R9.reuse ;  /* 0x0000002145397c23 */ /* 0x100fe20008010809 */
[--C-:B------:R-:W-:Y:S01]  /*93e0*/  FFMA.FTZ R60, R72, UR33, -R9.reuse ;  /* 0x00000021483c7c23 */ /* 0x100fe20008010809 */
[--C-:B------:R-:W-:Y:S01]  /*93f0*/  FFMA.FTZ R61, R73, UR33, -R9.reuse ;  /* 0x00000021493d7c23 */ /* 0x100fe20008010809 */
[--C-:B------:R-:W-:Y:S01]  /*9400*/  FFMA.FTZ R64, R76, UR33, -R9.reuse ;  /* 0x000000214c407c23 */ /* 0x100fe20008010809 */
[--C-:B------:R-:W-:Y:S01]  /*9410*/  FFMA.FTZ R65, R77, UR33, -R9.reuse ;  /* 0x000000214d417c23 */ /* 0x100fe20008010809 */
[----:B------:R-:W3:Y:S01]  /*9420*/  MUFU.EX2 R139, R139 ;  /* 0x0000008b008b7308 */ /* 0x000ee20000000800 */
[--C-:B------:R-:W-:Y:S01]  /*9430*/  FFMA.FTZ R68, R80, UR33, -R9.reuse ;  /* 0x0000002150447c23 */ /* 0x100fe20008010809 */
[--C-:B------:R-:W-:Y:S01]  /*9440*/  FFMA.FTZ R69, R81, UR33, -R9.reuse ;  /* 0x0000002151457c23 */ /* 0x100fe20008010809 */
[--C-:B------:R-:W-:Y:S01]  /*9450*/  FFMA.FTZ R72, R84, UR33, -R9.reuse ;  /* 0x0000002154487c23 */ /* 0x100fe20008010809 */
[----:B------:R-:W-:Y:S01]  /*9460*/  FFMA.FTZ R9, R85, UR33, -R9 ;  /* 0x0000002155097c23 */ /* 0x000fe20008010809 */
[----:B------:R-:W-:Y:S01]  /*9470*/  FFMA.FTZ R85, R35, UR33, -R32 ;  /* 0x0000002123557c23 */ /* 0x000fe20008010820 */
[----:B-1----:R-:W-:Y:S01]  /*9480*/  FFMA.FTZ R34, R7, R3, R10 ;  /* 0x0000000307227223 */ /* 0x002fe2000001000a */
[----:B0-----:R-:W-:Y:S01]  /*9490*/  FFMA.FTZ R2, R6, R2, R33 ;  /* 0x0000000206027223 */ /* 0x001fe20000010021 */
[----:B------:R-:W0:Y:S01]  /*94a0*/  MUFU.EX2 R12, R12 ;  /* 0x0000000c000c7308 */ /* 0x000e220000000800 */
[----:B------:R-:W-:Y:S01]  /*94b0*/  FFMA.FTZ R30, R38, UR33, -R32 ;  /* 0x00000021261e7c23 */ /* 0x000fe20008010820 */
[----:B--2---:R-:W-:Y:S01]  /*94c0*/  FADD.FTZ R3, R11, R34 ;  /* 0x000000220b037221 */ /* 0x004fe20000010000 */
[--C-:B------:R-:W-:Y:S01]  /*94d0*/  FFMA.FTZ R84, R39, UR33, -R32.reuse ;  /* 0x0000002127547c23 */ /* 0x100fe20008010820 */
[--C-:B------:R-:W-:Y:S01]  /*94e0*/  FFMA.FTZ R31, R42, UR33, -R32.reuse ;  /* 0x000000212a1f7c23 */ /* 0x100fe20008010820 */
[--C-:B------:R-:W-:Y:S01]  /*94f0*/  FFMA.FTZ R81, R43, UR33, -R32.reuse ;  /* 0x000000212b517c23 */ /* 0x100fe20008010820 */
[--C-:B------:R-:W-:Y:S01]  /*9500*/  FFMA.FTZ R38, R46, UR33, -R32.reuse ;  /* 0x000000212e267c23 */ /* 0x100fe20008010820 */
[----:B------:R-:W-:Y:S01]  /*9510*/  FFMA.FTZ R80, R47, UR33, -R32 ;  /* 0x000000212f507c23 */ /* 0x000fe20008010820 */
[----:B------:R-:W1:Y:S01]  /*9520*/  MUFU.EX2 R26, R26 ;  /* 0x0000001a001a7308 */ /* 0x000e620000000800 */
[----:B---3--:R-:W-:Y:S01]  /*9530*/  FADD.FTZ R35, R139, R2 ;  /* 0x000000028b237221 */ /* 0x008fe20000010000 */
[--C-:B------:R-:W-:Y:S01]  /*9540*/  FFMA.FTZ R39, R50, UR33, -R32.reuse ;  /* 0x0000002132277c23 */ /* 0x100fe20008010820 */
[--C-:B------:R-:W-:Y:S01]  /*9550*/  FFMA.FTZ R77, R51, UR33, -R32.reuse ;  /* 0x00000021334d7c23 */ /* 0x100fe20008010820 */
[--C-:B------:R-:W-:Y:S01]  /*9560*/  FFMA.FTZ R42, R54, UR33, -R32.reuse ;  /* 0x00000021362a7c23 */ /* 0x100fe20008010820 */
[--C-:B------:R-:W-:Y:S01]  /*9570*/  FFMA.FTZ R76, R55, UR33, -R32.reuse ;  /* 0x00000021374c7c23 */ /* 0x100fe20008010820 */
[--C-:B------:R-:W-:Y:S01]  /*9580*/  FFMA.FTZ R43, R58, UR33, -R32.reuse ;  /* 0x000000213a2b7c23 */ /* 0x100fe20008010820 */
[--C-:B------:R-:W-:Y:S01]  /*9590*/  FFMA.FTZ R46, R59, UR33, -R32.reuse ;  /* 0x000000213b2e7c23 */ /* 0x100fe20008010820 */
[----:B------:R-:W2:Y:S01]  /*95a0*/  MUFU.EX2 R13, R13 ;  /* 0x0000000d000d7308 */ /* 0x000ea20000000800 */
[----:B0-----:R-:W-:Y:S01]  /*95b0*/  FADD.FTZ R2, R12, R3 ;  /* 0x000000030c027221 */ /* 0x001fe20000010000 */
[--C-:B------:R-:W-:Y:S01]  /*95c0*/  FFMA.FTZ R47, R62, UR33, -R32.reuse ;  /* 0x000000213e2f7c23 */ /* 0x100fe20008010820 */
[--C-:B------:R-:W-:Y:S01]  /*95d0*/  FFMA.FTZ R73, R63, UR33, -R32.reuse ;  /* 0x000000213f497c23 */ /* 0x100fe20008010820 */
[--C-:B------:R-:W-:Y:S01]  /*95e0*/  FFMA.FTZ R50, R66, UR33, -R32.reuse ;  /* 0x0000002142327c23 */ /* 0x100fe20008010820 */
[--C-:B------:R-:W-:Y:S01]  /*95f0*/  FFMA.FTZ R54, R67, UR33, -R32.reuse ;  /* 0x0000002143367c23 */ /* 0x100fe20008010820 */
[--C-:B------:R-:W-:Y:S01]  /*9600*/  FFMA.FTZ R55, R70, UR33, -R32.reuse ;  /* 0x0000002146377c23 */ /* 0x100fe20008010820 */
[--C-:B------:R-:W-:Y:S01]  /*9610*/  FFMA.FTZ R66, R71, UR33, -R32.reuse ;  /* 0x0000002147427c23 */ /* 0x100fe20008010820 */
[----:B------:R-:W0:Y:S01]  /*9620*/  MUFU.EX2 R138, R138 ;  /* 0x0000008a008a7308 */ /* 0x000e220000000800 */
[----:B-1----:R-:W-:Y:S01]  /*9630*/  FADD.FTZ R35, R26, R35 ;  /* 0x000000231a237221 */ /* 0x002fe20000010000 */
[--C-:B------:R-:W-:Y:S01]  /*9640*/  FFMA.FTZ R51, R74, UR33, -R32.reuse ;  /* 0x000000214a337c23 */ /* 0x100fe20008010820 */
[--C-:B------:R-:W-:Y:S01]  /*9650*/  FFMA.FTZ R62, R75, UR33, -R32.reuse ;  /* 0x000000214b3e7c23 */ /* 0x100fe20008010820 */
[--C-:B------:R-:W-:Y:S01]  /*9660*/  FFMA.FTZ R58, R78, UR33, -R32.reuse ;  /* 0x000000214e3a7c23 */ /* 0x100fe20008010820 */
[--C-:B------:R-:W-:Y:S01]  /*9670*/  FFMA.FTZ R63, R79, UR33, -R32.reuse ;  /* 0x000000214f3f7c23 */ /* 0x100fe20008010820 */
[--C-:B------:R-:W-:Y:S01]  /*9680*/  FFMA.FTZ R59, R82, UR33, -R32.reuse ;  /* 0x00000021523b7c23 */ /* 0x100fe20008010820 */
[----:B------:R-:W-:Y:S01]  /*9690*/  FFMA.FTZ R67, R83, UR33, -R32 ;  /* 0x0000002153437c23 */ /* 0x000fe20008010820 */
        /* <DEDUP_REMOVED lines=118> */
.L_x_10863:
        /* <DEDUP_REMOVED lines=22> */
[-C--:B------:R-:W-:Y:S01]  /*9f60*/  FMUL.FTZ R96, R96, R7.reuse ;  /* 0x0000000760607220 */ /* 0x080fe20000410000 */
[----:B------:R-:W-:Y:S01]  /*9f70*/  F2FP.BF16.F32.PACK_AB R26, R29, R28 ;  /* 0x0000001c1d1a723e */ /* 0x000fe200000010ff */
[----:B------:R0:W-:Y:S01]  /*9f80*/  STSM.16.M88.4 [R23], R12 ;  /* 0x0000000c17007844 */ /* 0x0001e20000000200 */
[----:B------:R-:W-:Y:S01]  /*9f90*/  F2FP.BF16.F32.PACK_AB R27, R80, R38 ;  /* 0x00000026501b723e */ /* 0x000fe200000010ff */
[----:B------:R-:W-:Y:S01]  /*9fa0*/  FMUL.FTZ R97, R97, R7 ;  /* 0x0000000761617220 */ /* 0x000fe20000410000 */
[----:B------:R-:W-:Y:S01]  /*9fb0*/  F2FP.BF16.F32.PACK_AB R37, R77, R39 ;  /* 0x000000274d25723e */ /* 0x000fe200000010ff */
[-C--:B------:R-:W-:Y:S01]  /*9fc0*/  FMUL.FTZ R100, R100, R7.reuse ;  /* 0x0000000764647220 */ /* 0x080fe20000410000 */
[----:B------:R-:W-:Y:S01]  /*9fd0*/  F2FP.BF16.F32.PACK_AB R44, R45, R44 ;  /* 0x0000002c2d2c723e */ /* 0x000fe200000010ff */
[----:B------:R1:W-:Y:S01]  /*9fe0*/  STSM.16.M88.4 [R22], R24 ;  /* 0x0000001816007844 */ /* 0x0003e20000000200 */
[----:B------:R-:W-:Y:S01]  /*9ff0*/  F2FP.BF16.F32.PACK_AB R38, R41, R40 ;  /* 0x000000282926723e */ /* 0x000fe200000010ff */
[-C--:B------:R-:W-:Y:S01]  /*a000*/  FMUL.FTZ R101, R101, R7.reuse ;  /* 0x0000000765657220 */ /* 0x080fe20000410000 */
[----:B------:R-:W-:Y:S01]  /*a010*/  F2FP.BF16.F32.PACK_AB R39, R76, R42 ;  /* 0x0000002a4c27723e */ /* 0x000fe200000010ff */
[----:B------:R-:W-:Y:S01]  /*a020*/  FMUL.FTZ R104, R104, R7 ;  /* 0x0000000768687220 */ /* 0x000fe20000410000 */
        /* <DEDUP_REMOVED lines=9> */
[-C--:B------:R-:W-:Y:S01]  /*a0c0*/  FMUL.FTZ R112, R112, R7.reuse ;  /* 0x0000000770707220 */ /* 0x080fe20000410000 */
[----:B------:R-:W-:Y:S01]  /*a0d0*/  F2FP.BF16.F32.PACK_AB R60, R61, R60 ;  /* 0x0000003c3d3c723e */ /* 0x000fe200000010ff */
[----:B------:R1:W-:Y:S01]  /*a0e0*/  STSM.16.M88.4 [R17+0x27800], R44 ;  /* 0x0278002c11007844 */ /* 0x0003e20000000200 */
[----:B------:R-:W-:Y:S01]  /*a0f0*/  F2FP.BF16.F32.PACK_AB R54, R57, R56 ;  /* 0x000000383936723e */ /* 0x000fe200000010ff */
[----:B------:R-:W-:Y:S01]  /*a100*/  FMUL.FTZ R113, R113, R7 ;  /* 0x0000000771717220 */ /* 0x000fe20000410000 */
        /* <DEDUP_REMOVED lines=8> */
[----:B0-----:R-:W-:Y:S01]  /*a190*/  F2FP.BF16.F32.PACK_AB R12, R69, R68 ;  /* 0x00000044450c723e */ /* 0x001fe200000010ff */
[----:B------:R-:W-:Y:S01]  /*a1a0*/  FMUL.FTZ R121, R121, R7 ;  /* 0x0000000779797220 */ /* 0x000fe20000410000 */
[----:B------:R-:W-:Y:S01]  /*a1b0*/  F2FP.BF16.F32.PACK_AB R13, R67, R59 ;  /* 0x0000003b430d723e */ /* 0x000fe200000010ff */
[----:B------:R1:W-:Y:S01]  /*a1c0*/  STSM.16.M88.4 [R22+0x6000], R60 ;  /* 0x0060003c16007844 */ /* 0x0003e20000000200 */
[----:B------:R-:W-:Y:S01]  /*a1d0*/  F2FP.BF16.F32.PACK_AB R14, R9, R72 ;  /* 0x00000048090e723e */ /* 0x000fe200000010ff */
[-C--:B------:R-:W-:Y:S01]  /*a1e0*/  FMUL.FTZ R124, R124, R7.reuse ;  /* 0x000000077c7c7220 */ /* 0x080fe20000410000 */
[----:B------:R-:W-:Y:S01]  /*a1f0*/  F2FP.BF16.F32.PACK_AB R15, R71, R70 ;  /* 0x00000046470f723e */ /* 0x000fe200000010ff */
[-C--:B------:R-:W-:Y:S01]  /*a200*/  FMUL.FTZ R125, R125, R7.reuse ;  /* 0x000000077d7d7220 */ /* 0x080fe20000410000 */
[----:B------:R-:W-:Y:S01]  /*a210*/  ISETP.GT.AND P1, PT, R5, R8, PT ;  /* 0x000000080500720c */ /* 0x000fe20003f24270 */
        /* <DEDUP_REMOVED lines=38> */
[----:B0-----:R-:W-:Y:S01]  /*a480*/  NOP ;  /* 0x0000000000007918 */ /* 0x001fe20000000000 */
[----:B-1----:R-:W-:Y:S05]  /*a490*/  @P1 BRA `(.L_x_10864) ;  /* 0xffffffdc00d81947 */ /* 0x002fea000383ffff */
[----:B------:R-:W-:-:S07]  /*a4a0*/  IMAD.MOV.U32 R7, RZ, RZ, R5 ;  /* 0x000000ffff077224 */ /* 0x000fce00078e0005 */
.L_x_10853:
        /* <DEDUP_REMOVED lines=11> */
.L_x_10884:
[----:B------:R-:W-:Y:S01]  /*a560*/  ISETP.NE.AND P2, PT, RZ, UR43, PT ;  /* 0x0000002bff007c0c */ /* 0x000fe2000bf45270 */
[----:B------:R-:W-:-:S04]  /*a570*/  UISETP.NE.AND UP0, UPT, UR56, 0x1, UPT ;  /* 0x000000013800788c */ /* 0x000fc8000bf05270 */
[----:B------:R-:W-:-:S04]  /*a580*/  USEL UR47, URZ, 0x1, UP0 ;  /* 0x000000013f2f7887 */ /* 0x000fc80008000000 */
[----:B------:R-:W-:-:S04]  /*a590*/  ULOP3.LUT UR47, UR28, UR47, URZ, 0x3c, !UPT ;  /* 0x0000002f1c2f7292 */ /* 0x000fc8000f8e3c3f */
[----:B------:R-:W-:Y:S08]  /*a5a0*/  @P2 BRA `(.L_x_10866) ;  /* 0x0000000000382947 */ /* 0x000ff00003800000 */
[----:B------:R-:W-:Y:S05]  /*a5b0*/  @!P0 BRA `(.L_x_10867) ;  /* 0x0000000000048947 */ /* 0x000fea0003800000 */
[----:B------:R-:W-:Y:S01]  /*a5c0*/  BPT.TRAP 0x1 ;  /* 0x000000040000795c */ /* 0x000fe20000300000 */
.L_x_10867:
        /* <DEDUP_REMOVED lines=9> */
.L_x_10868:
[----:B-1----:R-:W-:Y:S05]  /*a660*/  @P1 BRA `(.L_x_10866) ;  /* 0x0000000000081947 */ /* 0x002fea0003800000 */
[----:B------:R-:W1:Y:S02]  /*a670*/  SYNCS.PHASECHK.TRANS64.TRYWAIT P1, [UR6+0x2d830], R0 ;  /* 0x02d83000ff0075a7 */ /* 0x000e640008020146 */
[----:B-1----:R-:W-:Y:S05]  /*a680*/  @!P1 BRA `(.L_x_10869) ;  /* 0x00000098008c9947 */ /* 0x002fea0003800000 */
.L_x_10866:
        /* <DEDUP_REMOVED lines=40> */
.L_x_10871:
[----:B------:R-:W-:Y:S01]  /*a910*/  ULEA UR6, UR56, UR40, 0x3 ;  /* 0x0000002838067291 */ /* 0x000fe2000f8e183f */
[----:B------:R-:W-:-:S05]  /*a920*/  IMAD.U32 R0, RZ, RZ, UR28 ;  /* 0x0000001cff007e24 */ /* 0x000fca000f8e00ff */
[----:B------:R-:W-:-:S04]  /*a930*/  SHF.L.U32 R0, R0, 0x1f, RZ ;  /* 0x0000001f00007819 */ /* 0x000fc800000006ff */
[----:B------:R0:W1:Y:S01]  /*a940*/  SYNCS.PHASECHK.TRANS64.TRYWAIT P1, [UR6+0x2d850], R0 ;  /* 0x02d85000ff0075a7 */ /* 0x0000620008020146 */
[----:B------:R-:W-:Y:S05]  /*a950*/  @!P0 BRA `(.L_x_10872) ;  /* 0x0000000000048947 */ /* 0x000fea0003800000 */
[----:B------:R-:W-:Y:S01]  /*a960*/  BPT.TRAP 0x1 ;  /* 0x000000040000795c */ /* 0x000fe20000300000 */
.L_x_10872:
[----:B-1----:R-:W-:Y:S05]  /*a970*/  @P1 BRA `(.L_x_10870) ;  /* 0x0000000000081947 */ /* 0x002fea0003800000 */
[----:B------:R-:W1:Y:S02]  /*a980*/  SYNCS.PHASECHK.TRANS64.TRYWAIT P1, [UR6+0x2d850], R0 ;  /* 0x02d85000ff0075a7 */ /* 0x000e640008020146 */
[----:B-1----:R-:W-:Y:S05]  /*a990*/  @!P1 BRA `(.L_x_10873) ;  /* 0x0000009400e09947 */ /* 0x002fea0003800000 */
.L_x_10870:
        /* <DEDUP_REMOVED lines=70> */
.L_x_10874:
[----:B------:R-:W-:Y:S01]  /*ae00*/  UISETP.NE.AND UP1, UPT, UR51, URZ, UPT ;  /* 0x0000003f3300728c */ /* 0x000fe2000bf25270 */
[----:B------:R-:W-:Y:S01]  /*ae10*/  VIADD R4, R137, UR39 ;  /* 0x0000002789047c36 */ /* 0x000fe20008000000 */
[----:B------:R-:W1:Y:S01]  /*ae20*/  LDC R12, c[0x0][0x2f0] ;  /* 0x0000bc00ff0c7b82 */ /* 0x000e620000000800 */
[----:B------:R-:W-:Y:S02]  /*ae30*/  ULEA UR6, UR46, UR40, 0x3 ;  /* 0x000000282e067291 */ /* 0x000fe4000f8e183f */
[----:B------:R-:W-:Y:S01]  /*ae40*/  UISETP.NE.AND UP0, UPT, UR50, URZ, UPT ;  /* 0x0000003f3200728c */ /* 0x000fe2000bf05270 */
[----:B------:R-:W-:Y:S01]  /*ae50*/  PLOP3.LUT P1, PT, PT, PT, UP1, 0x80, 0x0 ;  /* 0x000000000000781c */ /* 0x000fe20003f2f018 */
[----:B------:R-:W-:Y:S01]  /*ae60*/  UIADD3 UR6, UR6, 0x2d840, URZ ;  /* 0x0002d84006067890 */ /* 0x000fe2000fffe03f */
[----:B------:R-:W-:-:S03]  /*ae70*/  PLOP3.LUT P2, PT, PT, PT, UP1, 0x80, 0x0 ;  /* 0x000000000000781c */ /* 0x000fc60003f4f018 */
        /* <DEDUP_REMOVED lines=13> */
[----:B------:R-:W-:-:S04]  /*af50*/  VIADD R9, R9, -UR54 ;  /* 0x8000003609097c36 */ /* 0x000fc80008000000 */
[C---:B------:R-:W-:Y:S02]  /*af60*/  VIADD R11, R9.reuse, UR35 ;  /* 0x00000023090b7c36 */ /* 0x040fe40008000000 */
[----:B------:R-:W-:Y:S02]  /*af70*/  VIADD R10, R9, UR6 ;  /* 0x00000006090a7c36 */ /* 0x000fe40008000000 */
[----:B0-----:R-:W-:Y:S02]  /*af80*/  IMAD.IADD R9, R11, 0x1, R13 ;  /* 0x000000010b097824 */ /* 0x001fe400078e020d */
        /* <DEDUP_REMOVED lines=15> */
.L_x_10877:
[----:B------:R-:W-:-:S05]  /*b080*/  IMAD.U32 R20, RZ, RZ, UR34 ;  /* 0x00000022ff147e24 */ /* 0x000fca000f8e00ff */
[----:B------:R-:W-:-:S13]  /*b090*/  ISETP.NE.AND P1, PT, R20, 0x1, PT ;  /* 0x000000011400780c */ /* 0x000fda0003f25270 */
[----:B------:R-:W0:Y:S02]  /*b0a0*/  @P1 LDC.64 R14, c[0x0][0x9e8] ;  /* 0x00027a00ff0e1b82 */ /* 0x000e240000000a00 */
[----:B0-----:R-:W-:-:S05]  /*b0b0*/  @P1 IMAD.HI.U32 R14, R13, R14, RZ ;  /* 0x0000000e0d0e1227 */ /* 0x001fca00078e00ff */
[----:B------:R-:W-:-:S07]  /*b0c0*/  @P1 SHF.R.U32.HI R13, RZ, R15, R14 ;  /* 0x0000000fff0d1219 */ /* 0x000fce000001160e */
.L_x_10878:
[----:B------:R-:W-:Y:S05]  /*b0d0*/  BSYNC B0 ;  /* 0x0000000000007941 */ /* 0x000fea0003800000 */
.L_x_10876:
[----:B------:R-:W-:-:S04]  /*b0e0*/  IMAD R13, R13, R20, -R0 ;  /* 0x000000140d0d7224 */ /* 0x000fc800078e0a00 */
[----:B------:R-:W-:-:S05]  /*b0f0*/  IMAD R13, R16, -0x2, R13 ;  /* 0xfffffffe100d7824 */ /* 0x000fca00078e020d */
[----:B------:R-:W-:Y:S02]  /*b100*/  VIADDMNMX R9, R13, R20, R9, PT ;  /* 0x000000140d097246 */ /* 0x000fe40003800109 */
[----:B------:R-:W-:-:S07]  /*b110*/  VIMNMX R8, R8, R13, !PT ;  /* 0x0000000d08087248 */ /* 0x000fce0007fe0100 */
.L_x_10875:
        /* <DEDUP_REMOVED lines=116> */
.L_x_10881:
[----:B------:R-:W-:-:S05]  /*b860*/  IMAD.U32 R4, RZ, RZ, UR34 ;  /* 0x00000022ff047e24 */ /* 0x000fca000f8e00ff */
[----:B------:R-:W-:-:S13]  /*b870*/  ISETP.NE.AND P2, PT, R4, 0x1, PT ;  /* 0x000000010400780c */ /* 0x000fda0003f45270 */
[----:B------:R-:W0:Y:S02]  /*b880*/  @P2 LDC.64 R8, c[0x0][0x9e8] ;  /* 0x00027a00ff082b82 */ /* 0x000e240000000a00 */
[----:B0-----:R-:W-:-:S05]  /*b890*/  @P2 IMAD.HI.U32 R8, R13, R8, RZ ;  /* 0x000000080d082227 */ /* 0x001fca00078e00ff */
[----:B------:R-:W-:-:S07]  /*b8a0*/  @P2 SHF.R.U32.HI R13, RZ, R9, R8 ;  /* 0x00000009ff0d2219 */ /* 0x000fce0000011608 */
.L_x_10882:
[----:B------:R-:W-:Y:S05]  /*b8b0*/  BSYNC B0 ;  /* 0x0000000000007941 */ /* 0x000fea0003800000 */
.L_x_10880:
[----:B------:R-:W-:-:S04]  /*b8c0*/  IMAD R13, R13, R4, -R0 ;  /* 0x000000040d0d7224 */ /* 0x000fc800078e0a00 */
[----:B------:R-:W-:-:S05]  /*b8d0*/  IMAD R13, R16, -0x2, R13 ;  /* 0xfffffffe100d7824 */ /* 0x000fca00078e020d */
[----:B------:R-:W-:Y:S02]  /*b8e0*/  VIADDMNMX R11, R13, R4, R11, PT ;  /* 0x000000040d0b7246 */ /* 0x000fe4000380010b */
[----:B------:R-:W-:-:S07]  /*b8f0*/  VIMNMX R10, R10, R13, !PT ;  /* 0x0000000d0a0a7248 */ /* 0x000fce0007fe0100 */
.L_x_10879:
        /* <DEDUP_REMOVED lines=115> */
[----:B------:R0:W-:Y:S01]  /*c030*/  MUFU.EX2 R20, R36 ;  /* 0x0000002400147308 */ /* 0x0001e20000000800 */
        /* <DEDUP_REMOVED lines=23> */
[----:B------:R-:W-:Y:S01]  /*c1b0*/  MUFU.EX2 R28, R44 ;  /* 0x0000002c001c7308 */ /* 0x000fe20000000800 */
[----:B------:R-:W-:Y:S02]  /*c1c0*/  ISETP.LT.OR P5, PT, R11, 0x59, P5 ;  /* 0x000000590b00780c */ /* 0x000fe40002fa1670 */
[----:B------:R-:W-:Y:S02]  /*c1d0*/  FMNMX.FTZ R32, R54, R33, !PT ;  /* 0x0000002136207209 */ /* 0x000fe40007810000 */
[----:B------:R-:W-:-:S02]  /*c1e0*/  FSEL R67, R67, -INF , !P3 ;  /* 0xff80000043437808 */ /* 0x000fc40005800000 */
[----:B------:R-:W-:Y:S01]  /*c1f0*/  FMNMX.FTZ R33, R55, R32, !PT ;  /* 0x0000002037217209 */ /* 0x000fe20007810000 */
[----:B------:R-:W-:Y:S01]  /*c200*/  MUFU.EX2 R9, R9 ;  /* 0x0000000900097308 */ /* 0x000fe20000000800 */
[----:B------:R-:W-:Y:S02]  /*c210*/  ISETP.GT.AND P2, PT, R10, 0x60, P1 ;  /* 0x000000600a00780c */ /* 0x000fe40000f44270 */
[----:B0-----:R-:W-:Y:S01]  /*c220*/  FMNMX.FTZ R36, R58, R33, !PT ;  /* 0x000000213a247209 */ /* 0x001fe20007810000 */
[--C-:B------:R-:W-:Y:S01]  /*c230*/  FFMA.FTZ R33, R49, UR33, -R4.reuse ;  /* 0x0000002131217c23 */ /* 0x100fe20008010804 */
[----:B------:R-:W-:Y:S01]  /*c240*/  FSEL R70, R70, -INF , !P5 ;  /* 0xff80000046467808 */ /* 0x000fe20006800000 */
[--C-:B------:R-:W-:Y:S01]  /*c250*/  FFMA.FTZ R49, R65, UR33, -R4.reuse ;  /* 0x0000002141317c23 */ /* 0x100fe20008010804 */
[----:B------:R-:W-:Y:S01]  /*c260*/  FMNMX.FTZ R37, R59, R36, !PT ;  /* 0x000000243b257209 */ /* 0x000fe20007810000 */
[----:B------:R0:W-:Y:S01]  /*c270*/  MUFU.EX2 R32, R48 ;  /* 0x0000003000207308 */ /* 0x0001e20000000800 */
[----:B------:R-:W-:Y:S01]  /*c280*/  ISETP.LT.OR P4, PT, R11, 0x5a, P4 ;  /* 0x0000005a0b00780c */ /* 0x000fe20002781670 */
[----:B------:R-:W-:Y:S01]  /*c290*/  FFMA.FTZ R65, R81, UR33, -R4 ;  /* 0x0000002151417c23 */ /* 0x000fe20008010804 */
[----:B------:R-:W-:-:S02]  /*c2a0*/  FMNMX.FTZ R36, R62, R37, !PT ;  /* 0x000000253e247209 */ /* 0x000fc40007810000 */
[----:B------:R-:W-:Y:S02]  /*c2b0*/  ISETP.GT.AND P3, PT, R10, 0x61, P1 ;  /* 0x000000610a00780c */ /* 0x000fe40000f64270 */
[----:B------:R-:W-:Y:S01]  /*c2c0*/  FMNMX.FTZ R37, R63, R36, !PT ;  /* 0x000000243f257209 */ /* 0x000fe20007810000 */
[----:B------:R-:W-:Y:S01]  /*c2d0*/  MUFU.EX2 R12, R12 ;  /* 0x0000000c000c7308 */ /* 0x000fe20000000800 */
[----:B------:R-:W-:Y:S01]  /*c2e0*/  ISETP.LT.OR P2, PT, R11, 0x61, P2 ;  /* 0x000000610b00780c */ /* 0x000fe20001741670 */
[--C-:B0-----:R-:W-:Y:S01]  /*c2f0*/  FFMA.FTZ R48, R64, UR33, -R4.reuse ;  /* 0x0000002140307c23 */ /* 0x101fe20008010804 */
[----:B------:R-:W-:Y:S01]  /*c300*/  FMNMX.FTZ R40, R66, R37, !PT ;  /* 0x0000002542287209 */ /* 0x000fe20007810000 */
[--C-:B------:R-:W-:Y:S01]  /*c310*/  FFMA.FTZ R37, R53, UR33, -R4.reuse ;  /* 0x0000002135257c23 */ /* 0x100fe20008010804 */
[----:B------:R-:W-:Y:S01]  /*c320*/  FSEL R71, R71, -INF , !P4 ;  /* 0xff80000047477808 */ /* 0x000fe20006000000 */
[--C-:B------:R-:W-:Y:S01]  /*c330*/  FFMA.FTZ R53, R69, UR33, -R4.reuse ;  /* 0x0000002145357c23 */ /* 0x100fe20008010804 */
[----:B------:R-:W-:Y:S01]  /*c340*/  FMNMX.FTZ R41, R67, R40, !PT ;  /* 0x0000002843297209 */ /* 0x000fe20007810000 */
[----:B------:R0:W-:Y:S01]  /*c350*/  MUFU.EX2 R36, R52 ;  /* 0x0000003400247308 */ /* 0x0001e20000000800 */
[----:B------:R-:W-:Y:S01]  /*c360*/  ISETP.GT.AND P5, PT, R10, 0x68, P1 ;  /* 0x000000680a00780c */ /* 0x000fe20000fa4270 */
[----:B------:R-:W-:Y:S01]  /*c370*/  FFMA.FTZ R64, R80, UR33, -R4 ;  /* 0x0000002150407c23 */ /* 0x000fe20008010804 */
[----:B------:R-:W-:-:S02]  /*c380*/  FMNMX.FTZ R40, R70, R41, !PT ;  /* 0x0000002946287209 */ /* 0x000fc40007810000 */
[----:B------:R-:W-:Y:S02]  /*c390*/  FSEL R74, R74, -INF , !P2 ;  /* 0xff8000004a4a7808 */ /* 0x000fe40005000000 */
[----:B------:R-:W-:Y:S01]  /*c3a0*/  ISETP.LT.OR P3, PT, R11, 0x62, P3 ;  /* 0x000000620b00780c */ /* 0x000fe20001f61670 */
[----:B------:R-:W-:Y:S01]  /*c3b0*/  MUFU.EX2 R13, R13 ;  /* 0x0000000d000d7308 */ /* 0x000fe20000000800 */
[----:B------:R-:W-:Y:S01]  /*c3c0*/  FMNMX.FTZ R41, R71, R40, !PT ;  /* 0x0000002847297209 */ /* 0x000fe20007810000 */
[--C-:B0-----:R-:W-:Y:S01]  /*c3d0*/  FFMA.FTZ R52, R68, UR33, -R4.reuse ;  /* 0x0000002144347c23 */ /* 0x101fe20008010804 */
[----:B------:R-:W-:Y:S01]  /*c3e0*/  ISETP.GT.AND P4, PT, R10, 0x69, P1 ;  /* 0x000000690a00780c */ /* 0x000fe20000f84270 */
[--C-:B------:R-:W-:Y:S01]  /*c3f0*/  FFMA.FTZ R68, R84, UR33, -R4.reuse ;  /* 0x0000002154447c23 */ /* 0x100fe20008010804 */
[----:B------:R-:W-:Y:S02]  /*c400*/  ISETP.LT.OR P5, PT, R11, 0x69, P5 ;  /* 0x000000690b00780c */ /* 0x000fe40002fa1670 */
[----:B------:R-:W-:Y:S01]  /*c410*/  FSEL R75, R75, -INF , !P3 ;  /* 0xff8000004b4b7808 */ /* 0x000fe20005800000 */
[----:B------:R0:W-:Y:S01]  /*c420*/  MUFU.EX2 R40, R56 ;  /* 0x0000003800287308 */ /* 0x0001e20000000800 */
[----:B------:R-:W-:Y:S01]  /*c430*/  FMNMX.FTZ R44, R74, R41, !PT ;  /* 0x000000294a2c7209 */ /* 0x000fe20007810000 */
[--C-:B------:R-:W-:Y:S01]  /*c440*/  FFMA.FTZ R41, R57, UR33, -R4.reuse ;  /* 0x0000002139297c23 */ /* 0x100fe20008010804 */
[----:B------:R-:W-:Y:S01]  /*c450*/  ISETP.GT.AND P2, PT, R10, 0x70, P1 ;  /* 0x000000700a00780c */ /* 0x000fe20000f44270 */
[----:B------:R-:W-:Y:S01]  /*c460*/  FFMA.FTZ R57, R73, UR33, -R4 ;  /* 0x0000002149397c23 */ /* 0x000fe20008010804 */
[----:B------:R-:W-:-:S02]  /*c470*/  FSEL R78, R78, -INF , !P5 ;  /* 0xff8000004e4e7808 */ /* 0x000fc40006800000 */
[----:B------:R-:W-:Y:S01]  /*c480*/  ISETP.LT.OR P4, PT, R11, 0x6a, P4 ;  /* 0x0000006a0b00780c */ /* 0x000fe20002781670 */
[----:B------:R-:W-:Y:S01]  /*c490*/  MUFU.EX2 R14, R14 ;  /* 0x0000000e000e7308 */ /* 0x000fe20000000800 */
[----:B------:R-:W-:Y:S01]  /*c4a0*/  FMNMX.FTZ R45, R75, R44, !PT ;  /* 0x0000002c4b2d7209 */ /* 0x000fe20007810000 */
[--C-:B------:R-:W-:Y:S01]  /*c4b0*/  FFMA.FTZ R44, R60, UR33, -R4.reuse ;  /* 0x000000213c2c7c23 */ /* 0x100fe20008010804 */
[----:B------:R-:W-:Y:S01]  /*c4c0*/  ISETP.GT.AND P3, PT, R10, 0x71, P1 ;  /* 0x000000710a00780c */ /* 0x000fe20000f64270 */
[--C-:B0-----:R-:W-:Y:S01]  /*c4d0*/  FFMA.FTZ R56, R72, UR33, -R4.reuse ;  /* 0x0000002148387c23 */ /* 0x101fe20008010804 */
[----:B------:R-:W-:Y:S01]  /*c4e0*/  ISETP.GT.AND P5, PT, R10, 0x78, P1 ;  /* 0x000000780a00780c */ /* 0x000fe20000fa4270 */
[----:B------:R-:W-:Y:S01]  /*c4f0*/  FFMA.FTZ R60, R76, UR33, -R4 ;  /* 0x000000214c3c7c23 */ /* 0x000fe20008010804 */
[----:B------:R-:W-:Y:S01]  /*c500*/  ISETP.GT.AND P1, PT, R10, 0x79, P1 ;  /* 0x000000790a00780c */ /* 0x000fe20000f24270 */
        /* <DEDUP_REMOVED lines=183> */
.L_x_10883:
        /* <DEDUP_REMOVED lines=106> */
.L_x_10865:
[----:B------:R-:W-:Y:S06]  /*d720*/  BAR.ARV 0x8, 0x200 ;  /* 0x0208000000007b1d */ /* 0x000fec0000002000 */
[----:B------:R-:W-:Y:S05]  /*d730*/  @!P0 BRA `(.L_x_10885) ;  /* 0x0000000000048947 */ /* 0x000fea0003800000 */
[----:B------:R-:W-:Y:S01]  /*d740*/  BPT.TRAP 0x1 ;  /* 0x000000040000795c */ /* 0x000fe20000300000 */
.L_x_10885:
[----:B------:R-:W-:Y:S01]  /*d750*/  ULEA UR8, UR46, UR40, 0x3 ;  /* 0x000000282e087291 */ /* 0x000fe2000f8e183f */
[----:B------:R-:W-:-:S05]  /*d760*/  IMAD.U32 R5, RZ, RZ, UR47 ;  /* 0x0000002fff057e24 */ /* 0x000fca000f8e00ff */
[----:B------:R-:W-:-:S04]  /*d770*/  SHF.L.U32 R5, R5, 0x1f, RZ ;  /* 0x0000001f05057819 */ /* 0x000fc800000006ff */
[----:B------:R0:W1:Y:S01]  /*d780*/  SYNCS.PHASECHK.TRANS64.TRYWAIT P1, [UR8+0x2d850], R5 ;  /* 0x02d85005ff0075a7 */ /* 0x0000620008020148 */
[----:B------:R-:W-:Y:S05]  /*d790*/  @!P0 BRA `(.L_x_10886) ;  /* 0x0000000000048947 */ /* 0x000fea0003800000 */
[----:B------:R-:W-:Y:S01]  /*d7a0*/  BPT.TRAP 0x1 ;  /* 0x000000040000795c */ /* 0x000fe20000300000 */
.L_x_10886:
[----:B-1----:R-:W-:Y:S05]  /*d7b0*/  @P1 BRA `(.L_x_10887) ;  /* 0x0000000000081947 */ /* 0x002fea0003800000 */
[----:B------:R-:W1:Y:S02]  /*d7c0*/  SYNCS.PHASECHK.TRANS64.TRYWAIT P1, [UR8+0x2d850], R5 ;  /* 0x02d85005ff0075a7 */ /* 0x000e640008020148 */
[----:B-1----:R-:W-:Y:S05]  /*d7d0*/  @!P1 BRA `(.L_x_10888) ;  /* 0x0000006800689947 */ /* 0x002fea0003800000 */
.L_x_10887:
        /* <DEDUP_REMOVED lines=11> */
[----:B------:R-:W-:Y:S01]  /*d890*/  IMAD.U32 R12, RZ, RZ, UR33 ;  /* 0x00000021ff0c7e24 */ /* 0x000fe2000f8e00ff */
[----:B------:R-:W-:Y:S01]  /*d8a0*/  ULOP3.LUT UR9, UR40, 0x2000000, URZ, 0xfc, !UPT ;  /* 0x0200000028097892 */ /* 0x000fe2000f8efc3f */
[----:B------:R-:W-:-:S02]  /*d8b0*/  IMAD.MOV.U32 R36, RZ, RZ, -0x800000 ;  /* 0xff800000ff247424 */ /* 0x000fc400078e00ff */
[----:B------:R-:W-:Y:S01]  /*d8c0*/  IMAD.MOV.U32 R37, RZ, RZ, -0x800000 ;  /* 0xff800000ff257424 */ /* 0x000fe200078e00ff */
[----:B------:R-:W-:-:S07]  /*d8d0*/  UIMAD UR9, UR46, 0x600, UR9 ;  /* 0x000006002e0978a4 */ /* 0x000fce000f8e0209 */
[----:B------:R-:W-:Y:S02]  /*d8e0*/  UMOV UR6, UR9 ;  /* 0x0000000900067c82 */ /* 0x000fe40008000000 */
[----:B------:R-:W-:Y:S01]  /*d8f0*/  HGMMA.64x96x16.F32.BF16 R88, gdesc[UR4].tnspB, R88, gsb0 ;  /* 0x41600000045879f0 */ /* 0x000fe20008001858 */
[----:B------:R-:W-:Y:S01]  /*d900*/  UIADD3 UR4, UR36, 0x2, URZ ;  /* 0x0000000224047890 */ /* 0x000fe2000fffe03f */
[----:B-1----:R-:W-:Y:S01]  /*d910*/  FADD.FTZ R6, R6, R3 ;  /* 0x0000000306067221 */ /* 0x002fe20000010000 */
[----:B------:R-:W-:Y:S01]  /*d920*/  UIADD3 UR6, UR9, 0x40, URZ ;  /* 0x0000004009067890 */ /* 0x000fe2000fffe03f */
[----:B------:R-:W-:Y:S01]  /*d930*/  IMAD.U32 R3, RZ, RZ, UR33 ;  /* 0x00000021ff037e24 */ /* 0x000fe2000f8e00ff */
[----:B------:R-:W-:Y:S01]  /*d940*/  UMOV UR5, 0x40000040 ;  /* 0x4000004000057882 */ /* 0x000fe20000000000 */
[----:B------:R-:W-:Y:S01]  /*d950*/  UMOV UR7, 0x80000020 ;  /* 0x8000002000077882 */ /* 0x000fe20000000000 */
[----:B0-----:R-:W-:Y:S01]  /*d960*/  FADD.FTZ R7, R5, R2 ;  /* 0x0000000205077221 */ /* 0x001fe20000010000 */
        /* <DEDUP_REMOVED lines=65> */
.L_x_10889:
        /* <DEDUP_REMOVED lines=23> */
[----:B------:R-:W-:Y:S01]  /*def0*/  USEL UR4, URZ, 0x1, UP0 ;  /* 0x000000013f047887 */ /* 0x000fe20008000000 */
        /* <DEDUP_REMOVED lines=29> */
[----:B------:R-:W-:Y:S01]  /*e0d0*/  PLOP3.LUT P0, PT, PT, PT, PT, 0x8, 0x0 ;  /* 0x000000000000781c */ /* 0x000fe20003f0e170 */
[----:B------:R-:W-:Y:S01]  /*e0e0*/  FMUL.FTZ R48, R135, R48 ;  /* 0x0000003087307220 */ /* 0x000fe20000410000 */
[----:B------:R-:W-:-:S02]  /*e0f0*/  UIADD3 UR48, UR48, 0x1, URZ ;  /* 0x0000000130307890 */ /* 0x000fc4000fffe03f */
[----:B------:R-:W-:Y:S02]  /*e100*/  USEL UR46, UR46, URZ, UP0 ;  /* 0x0000003f2e2e7287 */ /* 0x000fe40008000000 */
[----:B------:R-:W-:-:S12]  /*e110*/  ULOP3.LUT UR47, UR47, UR4, URZ, 0x3c, !UPT ;  /* 0x000000042f2f7292 */ /* 0x000fd8000f8e3c3f */
.L_x_10811:
        /* <DEDUP_REMOVED lines=10> */
[----:B------:R-:W-:-:S07]  /*e1c0*/  IMAD R3, R144, 0x20, R140 ;  /* 0x0000002090037824 */ /* 0x000fce00078e028c */
[----:B------:R-:W-:Y:S01]  /*e1d0*/  BAR.SYNC.DEFER_BLOCKING 0x1, 0x180 ;  /* 0x0046000000007b1d */ /* 0x000fe20000010000 */
[----:B------:R-:W-:Y:S01]  /*e1e0*/  USHF.R.S32.HI UR10, URZ, 0x1f, UR38 ;  /* 0x0000001f3f0a7899 */ /* 0x000fe20008011426 */
[----:B------:R-:W-:Y:S01]  /*e1f0*/  VIADD R52, R137, UR39 ;  /* 0x0000002789347c36 */ /* 0x000fe20008000000 */
[----:B------:R-:W-:Y:S01]  /*e200*/  USHF.R.S32.HI UR12, URZ, 0x1f, UR45 ;  /* 0x0000001f3f0c7899 */ /* 0x000fe2000801142d */
[----:B------:R-:W-:-:S04]  /*e210*/  F2FP.BF16.F32.PACK_AB R6, R93, R6 ;  /* 0x000000065d06723e */ /* 0x000fc800000010ff */
[----:B------:R-:W1:Y:S01]  /*e220*/  LDC R0, c[0x0][0xbe8] ;  /* 0x0002fa00ff007b82 */ /* 0x000e620000000800 */
[----:B------:R-:W-:Y:S01]  /*e230*/  ULDC.64 UR8, c[0x0][0xb90] ;  /* 0x0002e40000087ab9 */ /* 0x000fe20000000a00 */
[----:B------:R-:W-:Y:S02]  /*e240*/  F2FP.BF16.F32.PACK_AB R26, R125, R26 ;  /* 0x0000001a7d1a723e */ /* 0x000fe400000010ff */
[----:B------:R-:W-:Y:S02]  /*e250*/  F2FP.BF16.F32.PACK_AB R27, R46, R27 ;  /* 0x0000001b2e1b723e */ /* 0x000fe400000010ff */
[----:B------:R-:W-:Y:S02]  /*e260*/  F2FP.BF16.F32.PACK_AB R28, R129, R28 ;  /* 0x0000001c811c723e */ /* 0x000fe400000010ff */
[----:B------:R-:W-:Y:S02]  /*e270*/  F2FP.BF16.F32.PACK_AB R29, R44, R29 ;  /* 0x0000001d2c1d723e */ /* 0x000fe400000010ff */
[----:B------:R-:W-:-:S02]  /*e280*/  F2FP.BF16.F32.PACK_AB R30, R133, R30 ;  /* 0x0000001e851e723e */ /* 0x000fc400000010ff */
[----:B------:R-:W-:Y:S01]  /*e290*/  F2FP.BF16.F32.PACK_AB R31, R48, R31 ;  /* 0x0000001f301f723e */ /* 0x000fe200000010ff */
[----:B------:R-:W-:Y:S01]  /*e2a0*/  UMOV UR6, UR40 ;  /* 0x0000002800067c82 */ /* 0x000fe20008000000 */
[----:B0-----:R-:W-:Y:S01]  /*e2b0*/  UMOV UR7, UR5 ;  /* 0x0000000500077c82 */ /* 0x001fe20008000000 */
[----:B------:R-:W-:Y:S01]  /*e2c0*/  UIMAD UR5, UR10, UR8, URZ ;  /* 0x000000080a0572a4 */ /* 0x000fe2000f8e023f */
[----:B------:R-:W-:Y:S02]  /*e2d0*/  IMAD.U32 R40, RZ, RZ, UR6 ;  /* 0x00000006ff287e24 */ /* 0x000fe4000f8e00ff */
[----:B------:R-:W-:Y:S01]  /*e2e0*/  IMAD.U32 R41, RZ, RZ, UR7 ;  /* 0x00000007ff297e24 */ /* 0x000fe2000f8e00ff */
[----:B------:R-:W-:Y:S02]  /*e2f0*/  UIMAD.WIDE.U32 UR6, UR38, UR8, URZ ;  /* 0x00000008260672a5 */ /* 0x000fe4000f8e003f */
[----:B------:R-:W-:Y:S01]  /*e300*/  UIMAD UR5, UR38, UR9, UR5 ;  /* 0x00000009260572a4 */ /* 0x000fe2000f8e0205 */
[----:B------:R-:W-:-:S02]  /*e310*/  IMAD.WIDE R4, R148, 0x2, R40 ;  /* 0x0000000294047825 */ /* 0x000fc400078e0228 */
[----:B------:R-:W-:Y:S01]  /*e320*/  ULDC.64 UR8, c[0x0][0xb98] ;  /* 0x0002e60000087ab9 */ /* 0x000fe20000000a00 */
[----:B------:R-:W-:Y:S01]  /*e330*/  UIADD3 UR7, UR7, UR5, URZ ;  /* 0x0000000507077290 */ /* 0x000fe2000fffe03f */
[----:B------:R-:W-:Y:S01]  /*e340*/  IMAD.WIDE R40, R3, 0x2, R40 ;  /* 0x0000000203287825 */ /* 0x000fe200078e0228 */
[C---:B------:R-:W-:Y:S01]  /*e350*/  IADD3 R35, P1, R4.reuse, 0x6000, RZ ;  /* 0x0000600004237810 */ /* 0x040fe20007f3e0ff */
[----:B------:R-:W-:Y:S01]  /*e360*/  UIMAD UR5, UR12, UR8, URZ ;  /* 0x000000080c0572a4 */ /* 0x000fe2000f8e023f */
[C---:B------:R-:W-:Y:S01]  /*e370*/  LOP3.LUT R3, R4.reuse, 0x180, RZ, 0xc0, !PT ;  /* 0x0000018004037812 */ /* 0x040fe200078ec0ff */
[----:B------:R-:W-:Y:S01]  /*e380*/  UIMAD.WIDE.U32 UR6, UR45, UR8, UR6 ;  /* 0x000000082d0672a5 */ /* 0x000fe2000f8e0006 */
[----:B------:R-:W-:Y:S01]  /*e390*/  IADD3 R8, P3, R4, 0x3000, RZ ;  /* 0x0000300004087810 */ /* 0x000fe20007f7e0ff */
[--C-:B------:R-:W-:Y:S01]  /*e3a0*/  IMAD.X R25, RZ, RZ, R5.reuse, P1 ;  /* 0x000000ffff197224 */ /* 0x100fe200008e0605 */
[----:B-1----:R-:W-:Y:S01]  /*e3b0*/  ISETP.NE.AND P1, PT, R0, 0x1, PT ;  /* 0x000000010000780c */ /* 0x002fe20003f25270 */
[----:B------:R-:W-:Y:S01]  /*e3c0*/  UIMAD UR5, UR45, UR9, UR5 ;  /* 0x000000092d0572a4 */ /* 0x000fe2000f8e0205 */
[----:B------:R-:W-:Y:S01]  /*e3d0*/  SHF.R.U64 R3, R3, 0x3, RZ ;  /* 0x0000000303037819 */ /* 0x000fe200000012ff */
[----:B------:R-:W-:Y:S01]  /*e3e0*/  IMAD.X R13, RZ, RZ, R5, P3 ;  /* 0x000000ffff0d7224 */ /* 0x000fe200018e0605 */
[C---:B------:R-:W-:Y:S01]  /*e3f0*/  IADD3 R21, P4, R4.reuse, 0x20, RZ ;  /* 0x0000002004157810 */ /* 0x040fe20007f9e0ff */
[----:B------:R-:W-:Y:S01]  /*e400*/  ULDC.64 UR8, c[0x0][0xae8] ;  /* 0x0002ba0000087ab9 */ /* 0x000fe20000000a00 */
[----:B------:R-:W-:-:S02]  /*e410*/  IADD3 R15, P0, R4, 0x6020, RZ ;  /* 0x00006020040f7810 */ /* 0x000fc40007f1e0ff */
[----:B------:R-:W-:Y:S01]  /*e420*/  IADD3 R33, P2, R4, 0x3020, RZ ;  /* 0x0000302004217810 */ /* 0x000fe20007f5e0ff */
[--C-:B------:R-:W-:Y:S01]  /*e430*/  IMAD.X R9, RZ, RZ, R5.reuse, P4 ;  /* 0x000000ffff097224 */ /* 0x100fe200020e0605 */
[----:B------:R-:W-:Y:S02]  /*e440*/  LOP3.LUT R4, R3, R4, RZ, 0x3c, !PT ;  /* 0x0000000403047212 */ /* 0x000fe400078e3cff */
[----:B------:R-:W-:Y:S01]  /*e450*/  LOP3.LUT R12, R35, 0x180, RZ, 0xc0, !PT ;  /* 0x00000180230c7812 */ /* 0x000fe200078ec0ff */
[----:B------:R-:W0:Y:S01]  /*e460*/  @P1 LDC R45, c[0x0][0xbec] ;  /* 0x0002fb00ff2d1b82 */ /* 0x000e220000000800 */
[----:B------:R-:W-:Y:S01]  /*e470*/  LOP3.LUT R3, R8, 0x180, RZ, 0xc0, !PT ;  /* 0x0000018008037812 */ /* 0x000fe200078ec0ff */
[----:B------:R-:W-:Y:S01]  /*e480*/  IMAD.X R11, RZ, RZ, R5, P2 ;  /* 0x000000ffff0b7224 */ /* 0x000fe200010e0605 */
[----:B------:R-:W-:Y:S02]  /*e490*/  LOP3.LUT R2, R21, 0x180, RZ, 0xc0, !PT ;  /* 0x0000018015027812 */ /* 0x000fe400078ec0ff */
[----:B------:R-:W-:-:S02]  /*e4a0*/  SHF.R.U64 R12, R12, 0x3, RZ ;  /* 0x000000030c0c7819 */ /* 0x000fc400000012ff */
[----:B------:R-:W-:Y:S01]  /*e4b0*/  SHF.R.U64 R3, R3, 0x3, RZ ;  /* 0x0000000303037819 */ /* 0x000fe200000012ff */
[----:B------:R-:W1:Y:S01]  /*e4c0*/  @P1 LDC R50, c[0x0][0xbf0] ;  /* 0x0002fc00ff321b82 */ /* 0x000e620000000800 */
[----:B------:R-:W-:Y:S02]  /*e4d0*/  SHF.R.U64 R2, R2, 0x3, RZ ;  /* 0x0000000302027819 */ /* 0x000fe400000012ff */
[----:B------:R-:W-:Y:S02]  /*e4e0*/  IADD3 R43, P5, R40, 0x7800, RZ ;  /* 0x00007800282b7810 */ /* 0x000fe40007fbe0ff */
[----:B------:R-:W-:Y:S02]  /*e4f0*/  LOP3.LUT R24, R12, R35, RZ, 0x3c, !PT ;  /* 0x000000230c187212 */ /* 0x000fe400078e3cff */
[----:B------:R-:W-:Y:S02]  /*e500*/  LOP3.LUT R14, R15, 0x180, RZ, 0xc0, !PT ;  /* 0x000001800f0e7812 */ /* 0x000fe400078ec0ff */
[----:B------:R-:W-:-:S02]  /*e510*/  LOP3.LUT R12, R3, R8, RZ, 0x3c, !PT ;  /* 0x00000008030c7212 */ /* 0x000fc400078e3cff */
[----:B------:R-:W-:Y:S02]  /*e520*/  LOP3.LUT R8, R2, R21, RZ, 0x3c, !PT ;  /* 0x0000001502087212 */ /* 0x000fe400078e3cff */
[----:B------:R-:W-:Y:S02]  /*e530*/  LOP3.LUT R2, R43, 0x180, RZ, 0xc0, !PT ;  /* 0x000001802b027812 */ /* 0x000fe400078ec0ff */
[----:B------:R-:W-:Y:S01]  /*e540*/  SHF.R.U64 R14, R14, 0x3, RZ ;  /* 0x000000030e0e7819 */ /* 0x000fe200000012ff */
[----:B0-----:R-:W-:Y:S01]  /*e550*/  @P1 IMAD.HI.U32 R45, R52, R45, RZ ;  /* 0x0000002d342d1227 */ /* 0x001fe200078e00ff */
[----:B------:R-:W-:Y:S02]  /*e560*/  SHF.R.U64 R2, R2, 0x3, RZ ;  /* 0x0000000302027819 */ /* 0x000fe400000012ff */
[----:B------:R-:W-:Y:S01]  /*e570*/  LOP3.LUT R14, R14, R15, RZ, 0x3c, !PT ;  /* 0x0000000f0e0e7212 */ /* 0x000fe200078e3cff */
[----:B------:R-:W-:Y:S01]  /*e580*/  IMAD.X R15, RZ, RZ, R5, P0 ;  /* 0x000000ffff0f7224 */ /* 0x000fe200000e0605 */
[----:B------:R-:W-:-:S02]  /*e590*/  IADD3 R39, P0, R40, 0x1800, RZ ;  /* 0x0000180028277810 */ /* 0x000fc40007f1e0ff */
[----:B------:R-:W-:Y:S01]  /*e5a0*/  LOP3.LUT R2, R2, R43, RZ, 0x3c, !PT ;  /* 0x0000002b02027212 */ /* 0x000fe200078e3cff */
[----:B------:R-:W-:Y:S01]  /*e5b0*/  IMAD.MOV.U32 R43, RZ, RZ, R52 ;  /* 0x000000ffff2b7224 */ /* 0x000fe200078e0034 */
[----:B-1----:R-:W-:Y:S02]  /*e5c0*/  @P1 SHF.R.U32.HI R43, RZ, R50, R45 ;  /* 0x00000032ff2b1219 */ /* 0x002fe4000001162d */
[----:B------:R-:W-:Y:S02]  /*e5d0*/  LOP3.LUT R38, R39, 0x180, RZ, 0xc0, !PT ;  /* 0x0000018027267812 */ /* 0x000fe400078ec0ff */
[----:B------:R-:W-:Y:S01]  /*e5e0*/  MOV R47, R4 ;  /* 0x00000004002f7202 */ /* 0x000fe20000000f00 */
[----:B------:R-:W-:Y:S01]  /*e5f0*/  IMAD.MOV R45, RZ, RZ, -R43 ;  /* 0x000000ffff2d7224 */ /* 0x000fe200078e0a2b */
[----:B------:R-:W-:Y:S02]  /*e600*/  LOP3.LUT R10, R33, 0x180, RZ, 0xc0, !PT ;  /* 0x00000180210a7812 */ /* 0x000fe400078ec0ff */
[----:B------:R-:W-:-:S02]  /*e610*/  F2FP.BF16.F32.PACK_AB R4, R42, R7 ;  /* 0x000000072a04723e */ /* 0x000fc400000010ff */
[----:B------:R-:W-:Y:S02]  /*e620*/  SHF.R.U64 R38, R38, 0x3, RZ ;  /* 0x0000000326267819 */ /* 0x000fe400000012ff */
[----:B------:R-:W-:Y:S02]  /*e630*/  F2FP.BF16.F32.PACK_AB R5, R91, R90 ;  /* 0x0000005a5b05723e */ /* 0x000fe400000010ff */
[----:B------:R-:W-:Y:S02]  /*e640*/  F2FP.BF16.F32.PACK_AB R7, R95, R94 ;  /* 0x0000005e5f07723e */ /* 0x000fe400000010ff */
[----:B------:R-:W-:Y:S01]  /*e650*/  MOV R57, R14 ;  /* 0x0000000e00397202 */ /* 0x000fe20000000f00 */
[----:B------:R-:W-:Y:S01]  /*e660*/  IMAD R15, R0, R45, R52 ;  /* 0x0000002d000f7224 */ /* 0x000fe200078e0234 */
[----:B------:R-:W-:Y:S01]  /*e670*/  SHF.R.U64 R10, R10, 0x3, RZ ;  /* 0x000000030a0a7819 */ /* 0x000fe200000012ff */
[----:B------:R0:W-:Y:S01]  /*e680*/  STSM.16.M88.4 [R47], R4 ;  /* 0x000000042f007844 */ /* 0x0001e20000000200 */
[----:B------:R-:W-:Y:S01]  /*e690*/  LOP3.LUT R38, R38, R39, RZ, 0x3c, !PT ;  /* 0x0000002726267212 */ /* 0x000fe200078e3cff */
[----:B------:R-:W-:Y:S01]  /*e6a0*/  IMAD.X R39, RZ, RZ, R41, P0 ;  /* 0x000000ffff277224 */ /* 0x000fe200000e0629 */
[----:B------:R-:W-:Y:S01]  /*e6b0*/  MOV R62, R24 ;  /* 0x00000018003e7202 */ /* 0x000fe20000000f00 */
[----:B------:R-:W-:Y:S01]  /*e6c0*/  IMAD.U32 R25, RZ, RZ, UR5 ;  /* 0x00000005ff197e24 */ /* 0x000fe2000f8e00ff */
[----:B------:R-:W-:Y:S01]  /*e6d0*/  SHF.R.S32.HI R14, RZ, 0x1f, R43 ;  /* 0x0000001fff0e7819 */ /* 0x000fe2000001142b */
[----:B------:R-:W-:Y:S01]  /*e6e0*/  ULDC UR5, c[0x0][0xa88] ;  /* 0x0002a20000057ab9 */ /* 0x000fe20000000800 */
[----:B------:R-:W-:Y:S01]  /*e6f0*/  LOP3.LUT R10, R10, R33, RZ, 0x3c, !PT ;  /* 0x000000210a0a7212 */ /* 0x000fe200078e3cff */
[----:B------:R-:W-:Y:S01]  /*e700*/  IMAD R56, R0, UR5, RZ ;  /* 0x0000000500387c24 */ /* 0x000fe2000f8e02ff */
[----:B------:R-:W-:-:S02]  /*e710*/  IADD3 R33, P3, R40, 0x4800, RZ ;  /* 0x0000480028217810 */ /* 0x000fc40007f7e0ff */
[----:B------:R-:W-:Y:S02]  /*e720*/  IADD3 R35, P2, R40, 0x3000, RZ ;  /* 0x0000300028237810 */ /* 0x000fe40007f5e0ff */
[----:B------:R-:W-:Y:S02]  /*e730*/  LOP3.LUT R32, R33, 0x180, RZ, 0xc0, !PT ;  /* 0x0000018021207812 */ /* 0x000fe400078ec0ff */
[----:B------:R-:W-:Y:S02]  /*e740*/  LOP3.LUT R34, R35, 0x180, RZ, 0xc0, !PT ;  /* 0x0000018023227812 */ /* 0x000fe400078ec0ff */
[----:B0-----:R-:W-:Y:S02]  /*e750*/  IADD3 R4, P0, R43, UR6, RZ ;  /* 0x000000062b047c10 */ /* 0x001fe4000ff1e0ff */
[----:B------:R-:W-:Y:S02]  /*e760*/  SHF.R.S32.HI R6, RZ, 0x1f, R15 ;  /* 0x0000001fff067819 */ /* 0x000fe4000001140f */
[----:B------:R-:W-:Y:S01]  /*e770*/  IADD3.X R5, R14, UR7, R25, P0, !PT ;  /* 0x000000070e057c10 */ /* 0x000fe200087fe419 */
[----:B------:R-:W-:Y:S01]  /*e780*/  ULDC.64 UR6, c[0x0][0xb88] ;  /* 0x0002e20000067ab9 */ /* 0x000fe20000000a00 */
[----:B------:R-:W-:Y:S01]  /*e790*/  SHF.R.U64 R32, R32, 0x3, RZ ;  /* 0x0000000320207819 */ /* 0x000fe200000012ff */
[----:B------:R-:W-:Y:S01]  /*e7a0*/  IMAD R6, R6, UR6, RZ ;  /* 0x0000000606067c24 */ /* 0x000fe2000f8e02ff */
[----:B------:R-:W-:Y:S01]  /*e7b0*/  MOV R63, R10 ;  /* 0x0000000a003f7202 */ /* 0x000fe20000000f00 */
[----:B------:R-:W-:Y:S01]  /*e7c0*/  IMAD.WIDE.U32 R4, R15, UR6, R4 ;  /* 0x000000060f047c25 */ /* 0x000fe2000f8e0004 */
[----:B------:R-:W-:-:S02]  /*e7d0*/  SHF.R.U64 R34, R34, 0x3, RZ ;  /* 0x0000000322227819 */ /* 0x000fc400000012ff */
[----:B------:R-:W-:Y:S01]  /*e7e0*/  LOP3.LUT R32, R32, R33, RZ, 0x3c, !PT ;  /* 0x0000002120207212 */ /* 0x000fe200078e3cff */
[----:B------:R-:W-:Y:S01]  /*e7f0*/  IMAD R15, R15, UR7, R6 ;  /* 0x000000070f0f7c24 */ /* 0x000fe2000f8e0206 */
[----:B------:R-:W-:Y:S01]  /*e800*/  ULDC.64 UR6, c[0x0][0xb50] ;  /* 0x0002d40000067ab9 */ /* 0x000fe20000000a00 */
[----:B------:R-:W-:Y:S01]  /*e810*/  VIADD R11, R147, UR39 ;  /* 0x00000027930b7c36 */ /* 0x000fe20008000000 */
[----:B------:R-:W-:Y:S01]  /*e820*/  LOP3.LUT P0, RZ, R145, 0x3, RZ, 0xc0, !PT ;  /* 0x0000000391ff7812 */ /* 0x000fe2000780c0ff */
[----:B------:R-:W-:Y:S01]  /*e830*/  IMAD.X R33, RZ, RZ, R41, P3 ;  /* 0x000000ffff217224 */ /* 0x000fe200018e0629 */
[----:B------:R-:W-:Y:S01]  /*e840*/  LEA R42, P3, R4, UR6, 0x2 ;  /* 0x00000006042a7c11 */ /* 0x000fe2000f8610ff */
[----:B------:R-:W-:Y:S01]  /*e850*/  VIADD R7, R11, 0x8 ;  /* 0x000000080b077836 */ /* 0x000fe20000000000 */
[----:B------:R-:W-:Y:S01]  /*e860*/  LOP3.LUT R34, R34, R35, RZ, 0x3c, !PT ;  /* 0x0000002322227212 */ /* 0x000fe200078e3cff */
[----:B------:R-:W-:Y:S01]  /*e870*/  IMAD.IADD R5, R5, 0x1, R15 ;  /* 0x0000000105057824 */ /* 0x000fe200078e020f */
[----:B------:R-:W-:Y:S01]  /*e880*/  MOV R53, R8 ;  /* 0x0000000800357202 */ /* 0x000fe20000000f00 */
        /* <DEDUP_REMOVED lines=10> */
[----:B------:R-:W-:Y:S01]  /*e930*/  F2FP.BF16.F32.PACK_AB R7, R103, R102 ;  /* 0x000000666707723e */ /* 0x000fe200000010ff */
[----:B------:R-:W1:Y:S01]  /*e940*/  SHFL.IDX PT, R61, R43, 0x1, 0x1c1f ;  /* 0x003c1f002b3d7f89 */ /* 0x000e6200000e0000 */
[----:B------:R-:W-:-:S02]  /*e950*/  MOV R52, R12 ;  /* 0x0000000c00347202 */ /* 0x000fc40000000f00 */
[----:B------:R-:W-:Y:S01]  /*e960*/  F2FP.BF16.F32.PACK_AB R8, R105, R104 ;  /* 0x000000686908723e */ /* 0x000fe200000010ff */
[----:B------:R-:W-:Y:S01]  /*e970*/  STSM.16.M88.4 [R53], R4 ;  /* 0x0000000435007844 */ /* 0x000fe20000000200 */
        /* <DEDUP_REMOVED lines=8> */
[----:B------:R-:W-:Y:S02]  /*ea00*/  F2FP.BF16.F32.PACK_AB R24, R121, R120 ;  /* 0x000000787918723e */ /* 0x000fe400000010ff */
[----:B------:R-:W-:Y:S01]  /*ea10*/  F2FP.BF16.F32.PACK_AB R25, R123, R122 ;  /* 0x0000007a7b19723e */ /* 0x000fe200000010ff */
[----:B------:R2:W-:Y:S01]  /*ea20*/  STSM.16.M88.4 [R63], R12 ;  /* 0x0000000c3f007844 */ /* 0x0005e20000000200 */
[C---:B------:R-:W-:Y:S02]  /*ea30*/  LOP3.LUT R3, R40.reuse, 0x180, RZ, 0xc0, !PT ;  /* 0x0000018028037812 */ /* 0x040fe400078ec0ff */
[----:B------:R-:W-:Y:S01]  /*ea40*/  IADD3 R21, P4, R40, 0x6000, RZ ;  /* 0x0000600028157810 */ /* 0x000fe20007f9e0ff */
[----:B------:R3:W-:Y:S01]  /*ea50*/  STSM.16.M88.4 [R62], R24 ;  /* 0x000000183e007844 */ /* 0x0007e20000000200 */
[----:B------:R-:W-:Y:S01]  /*ea60*/  SHF.R.U64 R3, R3, 0x3, RZ ;  /* 0x0000000303037819 */ /* 0x000fe200000012ff */
[----:B------:R-:W-:Y:S01]  /*ea70*/  UIMAD UR5, UR10, UR8, URZ ;  /* 0x000000080a0572a4 */ /* 0x000fe2000f8e023f */
[----:B------:R-:W-:Y:S01]  /*ea80*/  LOP3.LUT R20, R21, 0x180, RZ, 0xc0, !PT ;  /* 0x0000018015147812 */ /* 0x000fe200078ec0ff */
[----:B------:R4:W-:Y:S01]  /*ea90*/  STSM.16.M88.4 [R57], R28 ;  /* 0x0000001c39007844 */ /* 0x0009e20000000200 */
[----:B------:R-:W-:Y:S01]  /*eaa0*/  LOP3.LUT R40, R3, R40, RZ, 0x3c, !PT ;  /* 0x0000002803287212 */ /* 0x000fe200078e3cff */
[--C-:B------:R-:W-:Y:S01]  /*eab0*/  IMAD.X R3, RZ, RZ, R41.reuse, P5 ;  /* 0x000000ffff037224 */ /* 0x100fe200028e0629 */
[----:B--2---:R-:W2:Y:S08]  /*eac0*/  @P1 LDC R15, c[0x0][0xbec] ;  /* 0x0002fb00ff0f1b82 */ /* 0x004eb00000000800 */
[----:B------:R-:W-:Y:S08]  /*ead0*/  BAR.SYNC.DEFER_BLOCKING 0x1, 0x180 ;  /* 0x0046000000007b1d */ /* 0x000ff00000010000 */
[----:B---3--:R-:W3:Y:S01]  /*eae0*/  @P1 LDC R25, c[0x0][0xbf0] ;  /* 0x0002fc00ff191b82 */ /* 0x008ee20000000800 */
[----:B------:R-:W-:Y:S01]  /*eaf0*/  IMAD R12, R143, 0x60, R144 ;  /* 0x000000608f0c7824 */ /* 0x000fe200078e0290 */
[----:B------:R-:W-:Y:S01]  /*eb00*/  UIMAD.WIDE.U32 UR6, UR38, UR8, URZ ;  /* 0x00000008260672a5 */ /* 0x000fe2000f8e003f */
[----:B------:R-:W-:Y:S01]  /*eb10*/  SHF.R.U64 R20, R20, 0x3, RZ ;  /* 0x0000000314147819 */ /* 0x000fe200000012ff */
[----:B------:R-:W-:Y:S01]  /*eb20*/  ULDC.64 UR10, c[0x0][0xaf0] ;  /* 0x0002bc00000a7ab9 */ /* 0x000fe20000000a00 */
[----:B------:R-:W-:Y:S01]  /*eb30*/  VIADD R14, R12, UR39 ;  /* 0x000000270c0e7c36 */ /* 0x000fe20008000000 */
[----:B------:R-:W-:Y:S01]  /*eb40*/  UIMAD UR5, UR38, UR9, UR5 ;  /* 0x00000009260572a4 */ /* 0x000fe2000f8e0205 */
[----:B------:R-:W-:Y:S01]  /*eb50*/  LOP3.LUT R20, R20, R21, RZ, 0x3c, !PT ;  /* 0x0000001514147212 */ /* 0x000fe200078e3cff */
[----:B------:R-:W-:Y:S01]  /*eb60*/  UIMAD UR8, UR12, UR10, URZ ;  /* 0x0000000a0c0872a4 */ /* 0x000fe2000f8e023f */
[----:B------:R-:W-:Y:S01]  /*eb70*/  IMAD.MOV.U32 R13, RZ, RZ, R14 ;  /* 0x000000ffff0d7224 */ /* 0x000fe200078e000e */
[----:B------:R-:W-:Y:S01]  /*eb80*/  UIADD3 UR7, UR7, UR5, URZ ;  /* 0x0000000507077290 */ /* 0x000fe2000fffe03f */
[----:B------:R-:W-:Y:S01]  /*eb90*/  IMAD.X R21, RZ, RZ, R41, P4 ;  /* 0x000000ffff157224 */ /* 0x000fe200020e0629 */
[----:B0-----:R4:W-:Y:S04]  /*eba0*/  @!P2 ST.E desc[UR52][R58.64], R36 ;  /* 0x000000243a00a985 */ /* 0x0019e8000c101934 */
[----:B-1----:R4:W-:Y:S04]  /*ebb0*/  @!P0 ST.E desc[UR52][R60.64], R37 ;  /* 0x000000253c008985 */ /* 0x0029e8000c101934 */
[----:B------:R2:W5:Y:S01]  /*ebc0*/  LD.E.128 R8, desc[UR52][R2.64] ;  /* 0x0000003402087980 */ /* 0x000562000c101d00 */
[----:B------:R-:W-:-:S02]  /*ebd0*/  UIMAD UR5, UR45, UR11, UR8 ;  /* 0x0000000b2d0572a4 */ /* 0x000fc4000f8e0208 */
[----:B------:R-:W-:Y:S01]  /*ebe0*/  UIMAD.WIDE.U32 UR6, UR45, UR10, UR6 ;  /* 0x0000000a2d0672a5 */ /* 0x000fe2000f8e0006 */
[----:B------:R-:W5:Y:S01]  /*ebf0*/  LD.E.128 R40, desc[UR52][R40.64] ;  /* 0x0000003428287980 */ /* 0x000f62000c101d00 */
[----:B------:R-:W-:-:S03]  /*ec00*/  ULDC.64 UR8, c[0x0][0xae0] ;  /* 0x0002b80000087ab9 */ /* 0x000fc60000000a00 */
[----:B------:R-:W5:Y:S01]  /*ec10*/  LD.E.128 R44, desc[UR52][R38.64] ;  /* 0x00000034262c7980 */ /* 0x000f62000c101d00 */
[----:B--2---:R-:W-:-:S03]  /*ec20*/  @P1 IMAD.HI.U32 R2, R14, R15, RZ ;  /* 0x0000000f0e021227 */ /* 0x004fc600078e00ff */
[----:B------:R-:W5:Y:S02]  /*ec30*/  LD.E.128 R48, desc[UR52][R34.64] ;  /* 0x0000003422307980 */ /* 0x000f64000c101d00 */
[----:B---3--:R-:W-:Y:S01]  /*ec40*/  @P1 SHF.R.U32.HI R13, RZ, R25, R2 ;  /* 0x00000019ff0d1219 */ /* 0x008fe20000011602 */
[----:B------:R-:W-:Y:S01]  /*ec50*/  UIADD3 UR5, UR7, UR5, URZ ;  /* 0x0000000507057290 */ /* 0x000fe2000fffe03f */
[----:B------:R-:W5:Y:S02]  /*ec60*/  LD.E.128 R4, desc[UR52][R32.64] ;  /* 0x0000003420047980 */ /* 0x000f64000c101d00 */
[--C-:B------:R-:W-:Y:S01]  /*ec70*/  SHF.R.S32.HI R12, RZ, 0x1f, R13.reuse ;  /* 0x0000001fff0c7819 */ /* 0x100fe2000001140d */
[----:B------:R-:W-:Y:S01]  /*ec80*/  IMAD.MOV R15, RZ, RZ, -R13 ;  /* 0x000000ffff0f7224 */ /* 0x000fe200078e0a0d */
[----:B------:R0:W5:Y:S01]  /*ec90*/  LD.E.128 R52, desc[UR52][R20.64] ;  /* 0x0000003414347980 */ /* 0x000162000c101d00 */
[----:B------:R-:W-:Y:S02]  /*eca0*/  IMAD.U32 R3, RZ, RZ, UR7 ;  /* 0x00000007ff037e24 */ /* 0x000fe4000f8e00ff */
[----:B------:R-:W-:Y:S01]  /*ecb0*/  IMAD R15, R0, R15, R14 ;  /* 0x0000000f000f7224 */ /* 0x000fe200078e020e */
[----:B------:R-:W-:Y:S01]  /*ecc0*/  @!PT LDS RZ, [RZ] ;  /* 0x00000000fffff984 */ /* 0x000fe20000000800 */
[----:B------:R-:W-:Y:S01]  /*ecd0*/  @!PT LDS RZ, [RZ] ;  /* 0x00000000fffff984 */ /* 0x000fe20000000800 */
[----:B------:R-:W-:Y:S01]  /*ece0*/  @!PT LDS RZ, [RZ] ;  /* 0x00000000fffff984 */ /* 0x000fe20000000800 */
[----:B------:R-:W-:Y:S01]  /*ecf0*/  @!PT LDS RZ, [RZ] ;  /* 0x00000000fffff984 */ /* 0x000fe20000000800 */
[----:B------:R1:W-:Y:S06]  /*ed00*/  MEMBAR.ALL.CTA ;  /* 0x0000000000007992 */ /* 0x0003ec0000008000 */
[----:B-1----:R-:W1:Y:S01]  /*ed10*/  FENCE.VIEW.ASYNC.S ;  /* 0x00000000000073c6 */ /* 0x002e620000000000 */
[----:B------:R-:W-:Y:S01]  /*ed20*/  IMAD.U32 R2, RZ, RZ, UR6 ;  /* 0x00000006ff027e24 */ /* 0x000fe2000f8e00ff */
[----:B------:R-:W-:Y:S01]  /*ed30*/  ULDC.64 UR6, c[0x0][0xad8] ;  /* 0x0002b60000067ab9 */ /* 0x000fe20000000a00 */
[----:B------:R-:W-:-:S02]  /*ed40*/  IMAD.U32 R3, RZ, RZ, UR5 ;  /* 0x00000005ff037e24 */ /* 0x000fc4000f8e00ff */
[----:B------:R-:W-:Y:S01]  /*ed50*/  IMAD R12, R12, UR8, RZ ;  /* 0x000000080c0c7c24 */ /* 0x000fe2000f8e02ff */
[----:B------:R-:W-:Y:S01]  /*ed60*/  SHF.R.S32.HI R0, RZ, 0x1f, R15 ;  /* 0x0000001fff007819 */ /* 0x000fe2000001140f */
[----:B------:R-:W-:-:S04]  /*ed70*/  IMAD.WIDE.U32 R2, R13, UR8, R2 ;  /* 0x000000080d027c25 */ /* 0x000fc8000f8e0002 */
[----:B0-----:R-:W-:Y:S02]  /*ed80*/  IMAD R21, R13, UR9, R12 ;  /* 0x000000090d157c24 */ /* 0x001fe4000f8e020c */
[----:B------:R-:W-:Y:S02]  /*ed90*/  IMAD R0, R0, UR6, RZ ;  /* 0x0000000600007c24 */ /* 0x000fe4000f8e02ff */
[----:B------:R-:W-:Y:S02]  /*eda0*/  IMAD.IADD R3, R3, 0x1, R21 ;  /* 0x0000000103037824 */ /* 0x000fe400078e0215 */
        /* <DEDUP_REMOVED lines=8> */
[----:B------:R-:W-:-:S04]  /*ee30*/  LEA R0, P1, R2, UR6, 0x1 ;  /* 0x0000000602007c11 */ /* 0x000fc8000f8208ff */
[----:B------:R-:W-:Y:S01]  /*ee40*/  LEA.HI.X R24, R2, UR7, R3, 0x1, P1 ;  /* 0x0000000702187c11 */ /* 0x000fe200088f0c03 */
[----:B-1----:R4:W0:Y:S01]  /*ee50*/  SHFL.IDX PT, R12, R0, RZ, 0x1c1f ;  /* 0x001c1fff000c7589 */ /* 0x00282200000e0000 */
[----:B------:R-:W-:Y:S01]  /*ee60*/  BSSY B1, `(.L_x_10892) ;  /* 0x0000010000017945 */ /* 0x000fe20003800000 */
[----:B------:R-:W-:Y:S02]  /*ee70*/  SYNCS.ARRIVE.TRANS64.RED.A1T0 RZ, [UR5], RZ ;  /* 0x000000ffffff79a7 */ /* 0x000fe40008100405 */
[----:B------:R4:W1:Y:S01]  /*ee80*/  SHFL.IDX PT, R13, R24, RZ, 0x1c1f ;  /* 0x001c1fff180d7589 */ /* 0x00086200000e0000 */
[----:B------:R-:W-:Y:S05]  /*ee90*/  @P0 BRA `(.L_x_10893) ;  /* 0x0000000000300947 */ /* 0x000fea0003800000 */
[----:B------:R-:W-:Y:S02]  /*eea0*/  ULDC UR5, c[0x0][0xac8] ;  /* 0x0002b20000057ab9 */ /* 0x000fe40000000800 */
[----:B------:R-:W-:Y:S02]  /*eeb0*/  ISETP.GE.AND P1, PT, R141, UR5, PT ;  /* 0x000000058d007c0c */ /* 0x000fe4000bf26270 */
[----:B------:R-:W-:Y:S02]  /*eec0*/  ISETP.GE.AND P2, PT, R142, UR5, PT ;  /* 0x000000058e007c0c */ /* 0x000fe4000bf46270 */
[----:B------:R-:W-:-:S09]  /*eed0*/  ISETP.GE.AND P0, PT, R140, UR5, PT ;  /* 0x000000058c007c0c */ /* 0x000fd2000bf06270 */
[CC--:B0-----:R-:W-:Y:S02]  /*eee0*/  @!P1 LEA R14, P3, R141.reuse, R12.reuse, 0x1 ;  /* 0x0000000c8d0e9211 */ /* 0x0c1fe400078608ff */
[----:B------:R-:W-:Y:S02]  /*eef0*/  @!P2 LEA R20, P4, R142, R12, 0x1 ;  /* 0x0000000c8e14a211 */ /* 0x000fe400078808ff */
[----:B-1----:R-:W-:Y:S01]  /*ef00*/  @!P0 IMAD.WIDE R2, R140, 0x2, R12 ;  /* 0x000000028c028825 */ /* 0x002fe200078e020c */
[-C--:B------:R-:W-:Y:S02]  /*ef10*/  @!P1 LEA.HI.X R15, R141, R13.reuse, R150, 0x1, P3 ;  /* 0x0000000d8d0f9211 */ /* 0x080fe400018f0c96 */
[----:B------:R-:W-:Y:S02]  /*ef20*/  @!P2 LEA.HI.X R21, R142, R13, R149, 0x1, P4 ;  /* 0x0000000d8e15a211 */ /* 0x000fe400020f0c95 */
[----:B-----5:R2:W-:Y:S04]  /*ef30*/  @!P0 ST.E.128 desc[UR52][R2.64], R40 ;  /* 0x0000002802008985 */ /* 0x0205e8000c101d34 */
[----:B------:R2:W-:Y:S04]  /*ef40*/  @!P1 ST.E.128 desc[UR52][R14.64], R48 ;  /* 0x000000300e009985 */ /* 0x0005e8000c101d34 */
[----:B------:R2:W-:Y:S02]  /*ef50*/  @!P2 ST.E.128 desc[UR52][R20.64], R52 ;  /* 0x000000341400a985 */ /* 0x0005e4000c101d34 */
.L_x_10893:
[----:B------:R-:W-:Y:S05]  /*ef60*/  BSYNC B1 ;  /* 0x0000000000017941 */ /* 0x000fea0003800000 */
.L_x_10892:
[----:B--2---:R-:W-:Y:S01]  /*ef70*/  VIADD R3, R25, 0x60 ;  /* 0x0000006019037836 */ /* 0x004fe20000000000 */
[----:B-1----:R1:W2:Y:S04]  /*ef80*/  SHFL.IDX PT, R13, R24, 0x1, 0x1c1f ;  /* 0x003c1f00180d7f89 */ /* 0x0022a800000e0000 */
[----:B------:R-:W-:Y:S01]  /*ef90*/  ISETP.GE.AND P0, PT, R3, R56, PT ;  /* 0x000000380300720c */ /* 0x000fe20003f06270 */
[----:B0-----:R1:W0:-:S12]  /*efa0*/  SHFL.IDX PT, R12, R0, 0x1, 0x1c1f ;  /* 0x003c1f00000c7f89 */ /* 0x00121800000e0000 */
[----:B-1----:R-:W-:Y:S05]  /*efb0*/  @P0 BRA `(.L_x_10894) ;  /* 0x0000000800240947 */ /* 0x002fea0003800000 */
[----:B------:R-:W-:Y:S02]  /*efc0*/  ULDC UR5, c[0x0][0xac8] ;  /* 0x0002b20000057ab9 */ /* 0x000fe40000000800 */
[----:B------:R-:W-:Y:S02]  /*efd0*/  ISETP.GE.AND P2, PT, R141, UR5, PT ;  /* 0x000000058d007c0c */ /* 0x000fe4000bf46270 */
[----:B------:R-:W-:-:S11]  /*efe0*/  ISETP.GE.AND P1, PT, R140, UR5, PT ;  /* 0x000000058c007c0c */ /* 0x000fd6000bf26270 */
[C---:B0-----:R-:W-:Y:S02]  /*eff0*/  @!P2 LEA R14, P0, R141.reuse, R12, 0x1 ;  /* 0x0000000c8d0ea211 */ /* 0x041fe400078008ff */
[----:B--2---:R-:W-:Y:S02]  /*f000*/  @!P1 IMAD.WIDE R2, R140, 0x2, R12 ;  /* 0x000000028c029825 */ /* 0x004fe400078e020c */
[----:B------:R-:W-:Y:S02]  /*f010*/  @!P2 LEA.HI.X R15, R141, R13, R150, 0x1, P0 ;  /* 0x0000000d8d0fa211 */ /* 0x000fe400000f0c96 */
[----:B------:R-:W-:Y:S01]  /*f020*/  ISETP.GE.AND P0, PT, R142, UR5, PT ;  /* 0x000000058e007c0c */ /* 0x000fe2000bf06270 */
[----:B-----5:R1:W-:Y:S04]  /*f030*/  @!P1 ST.E.128 desc[UR52][R2.64], R44 ;  /* 0x0000002c02009985 */ /* 0x0203e8000c101d34 */
[----:B------:R1:W-:Y:S08]  /*f040*/  @!P2 ST.E.128 desc[UR52][R14.64], R4 ;  /* 0x000000040e00a985 */ /* 0x0003f0000c101d34 */
[----:B------:R-:W-:Y:S05]  /*f050*/  @P0 BRA `(.L_x_10894) ;  /* 0x0000000400fc0947 */ /* 0x000fea0003800000 */
[----:B-1----:R-:W-:-:S04]  /*f060*/  LEA R2, P0, R142, R12, 0x1 ;  /* 0x0000000c8e027211 */ /* 0x002fc800078008ff */
[----:B------:R-:W-:-:S05]  /*f070*/  LEA.HI.X R3, R142, R13, R149, 0x1, P0 ;  /* 0x0000000d8e037211 */ /* 0x000fca00000f0c95 */
[----:B------:R3:W-:Y:S01]  /*f080*/  ST.E.128 desc[UR52][R2.64], R8 ;  /* 0x0000000802007985 */ /* 0x0007e2000c101d34 */
[----:B------:R-:W-:Y:S05]  /*f090*/  BRA `(.L_x_10894) ;  /* 0x0000000400ec7947 */ /* 0x000fea0003800000 */
.L_x_10891:
        /* <DEDUP_REMOVED lines=50> */
.L_x_10896:
[----:B------:R-:W-:Y:S05]  /*f3c0*/  BSYNC B1 ;  /* 0x0000000000017941 */ /* 0x000fea0003800000 */
.L_x_10895:
        /* <DEDUP_REMOVED lines=19> */
[----:B------:R-:W-:Y:S02]  /*f500*/  IMAD R7, R8, R7, R6 ;  /* 0x0000000708077224 */ /* 0x000fe400078e0206 */
[----:B------:R-:W-:Y:S02]  /*f510*/  IMAD R0, R0, UR8, RZ ;  /* 0x0000000800007c24 */ /* 0x000fe4000f8e02ff */
[----:B------:R-:W-:Y:S01]  /*f520*/  IMAD.U32 R2, RZ, RZ, UR6 ;  /* 0x00000006ff027e24 */ /* 0x000fe2000f8e00ff */
[----:B------:R-:W-:Y:S01]  /*f530*/  ULDC.64 UR6, c[0x0][0xad8] ;  /* 0x0002b60000067ab9 */ /* 0x000fe20000000a00 */
[----:B------:R-:W-:Y:S01]  /*f540*/  IMAD.U32 R3, RZ, RZ, UR5 ;  /* 0x00000005ff037e24 */ /* 0x000fe2000f8e00ff */
[----:B------:R-:W-:Y:S01]  /*f550*/  ULDC UR5, c[0x0][0xa88] ;  /* 0x0002a20000057ab9 */ /* 0x000fe20000000800 */
[C---:B------:R-:W-:Y:S01]  /*f560*/  IMAD R9, R5.reuse, UR9, R0 ;  /* 0x0000000905097c24 */ /* 0x040fe2000f8e0200 */
[----:B------:R-:W-:Y:S01]  /*f570*/  SHF.R.S32.HI R0, RZ, 0x1f, R7 ;  /* 0x0000001fff007819 */ /* 0x000fe20000011407 */
[----:B------:R-:W-:-:S04]  /*f580*/  IMAD.WIDE.U32 R2, R5, UR8, R2 ;  /* 0x0000000805027c25 */ /* 0x000fc8000f8e0002 */
[----:B------:R-:W-:Y:S02]  /*f590*/  IMAD R0, R0, UR6, RZ ;  /* 0x0000000600007c24 */ /* 0x000fe4000f8e02ff */
[----:B------:R-:W-:Y:S02]  /*f5a0*/  IMAD.IADD R3, R3, 0x1, R9 ;  /* 0x0000000103037824 */ /* 0x000fe400078e0209 */
[C---:B------:R-:W-:Y:S02]  /*f5b0*/  IMAD R5, R7.reuse, UR7, R0 ;  /* 0x0000000707057c24 */ /* 0x040fe4000f8e0200 */
[----:B------:R-:W-:Y:S01]  /*f5c0*/  IMAD.WIDE.U32 R2, R7, UR6, R2 ;  /* 0x0000000607027c25 */ /* 0x000fe2000f8e0002 */
[----:B------:R-:W-:-:S03]  /*f5d0*/  ULDC.64 UR6, c[0x0][0xa80] ;  /* 0x0002a00000067ab9 */ /* 0x000fc60000000a00 */
[----:B------:R-:W-:Y:S01]  /*f5e0*/  IMAD R7, R8, UR5, RZ ;  /* 0x0000000508077c24 */ /* 0x000fe2000f8e02ff */
[----:B------:R-:W-:Y:S01]  /*f5f0*/  LEA R4, P1, R2, UR6, 0x1 ;  /* 0x0000000602047c11 */ /* 0x000fe2000f8208ff */
[----:B------:R-:W-:Y:S02]  /*f600*/  VIADD R0, R144, UR39 ;  /* 0x0000002790007c36 */ /* 0x000fe40008000000 */
[----:B------:R-:W-:-:S03]  /*f610*/  IMAD.IADD R3, R3, 0x1, R5 ;  /* 0x0000000103037824 */ /* 0x000fc600078e0205 */
[----:B------:R-:W-:Y:S02]  /*f620*/  ISETP.GE.AND P0, PT, R0, R7, PT ;  /* 0x000000070000720c */ /* 0x000fe40003f06270 */
[----:B------:R-:W-:Y:S02]  /*f630*/  LEA.HI.X R5, R2, UR7, R3, 0x1, P1 ;  /* 0x0000000702057c11 */ /* 0x000fe400088f0c03 */
[----:B------:R0:W1:Y:S04]  /*f640*/  SHFL.IDX PT, R2, R4, RZ, 0x1c1f ;  /* 0x001c1fff04027589 */ /* 0x00006800000e0000 */
[----:B------:R0:W2:Y:S05]  /*f650*/  SHFL.IDX PT, R3, R5, RZ, 0x1c1f ;  /* 0x001c1fff05037589 */ /* 0x0000aa00000e0000 */
[----:B------:R-:W-:Y:S05]  /*f660*/  @P0 BRA `(.L_x_10898) ;  /* 0x0000000000300947 */ /* 0x000fea0003800000 */
[----:B------:R-:W-:Y:S02]  /*f670*/  ULDC UR5, c[0x0][0xac8] ;  /* 0x0002b20000057ab9 */ /* 0x000fe40000000800 */
[----:B------:R-:W-:Y:S02]  /*f680*/  ISETP.GE.AND P3, PT, R141, UR5, PT ;  /* 0x000000058d007c0c */ /* 0x000fe4000bf66270 */
[----:B------:R-:W-:Y:S02]  /*f690*/  ISETP.GE.AND P4, PT, R142, UR5, PT ;  /* 0x000000058e007c0c */ /* 0x000fe4000bf86270 */
[----:B------:R-:W-:-:S09]  /*f6a0*/  ISETP.GE.AND P2, PT, R140, UR5, PT ;  /* 0x000000058c007c0c */ /* 0x000fd2000bf46270 */
[CC--:B-1----:R-:W-:Y:S02]  /*f6b0*/  @!P3 LEA R10, P0, R141.reuse, R2.reuse, 0x1 ;  /* 0x000000028d0ab211 */ /* 0x0c2fe400078008ff */
[----:B------:R-:W-:Y:S02]  /*f6c0*/  @!P4 LEA R12, P1, R142, R2, 0x1 ;  /* 0x000000028e0cc211 */ /* 0x000fe400078208ff */
[----:B--2---:R-:W-:Y:S01]  /*f6d0*/  @!P2 IMAD.WIDE R8, R140, 0x2, R2 ;  /* 0x000000028c08a825 */ /* 0x004fe200078e0202 */
[-C--:B------:R-:W-:Y:S02]  /*f6e0*/  @!P3 LEA.HI.X R11, R141, R3.reuse, R150, 0x1, P0 ;  /* 0x000000038d0bb211 */ /* 0x080fe400000f0c96 */
[----:B------:R-:W-:Y:S02]  /*f6f0*/  @!P4 LEA.HI.X R13, R142, R3, R149, 0x1, P1 ;  /* 0x000000038e0dc211 */ /* 0x000fe400008f0c95 */
[----:B------:R3:W-:Y:S04]  /*f700*/  @!P2 ST.E.128 desc[UR52][R8.64], RZ ;  /* 0x000000ff0800a985 */ /* 0x0007e8000c101d34 */
[----:B------:R3:W-:Y:S04]  /*f710*/  @!P3 ST.E.128 desc[UR52][R10.64], RZ ;  /* 0x000000ff0a00b985 */ /* 0x0007e8000c101d34 */
[----:B------:R3:W-:Y:S02]  /*f720*/  @!P4 ST.E.128 desc[UR52][R12.64], RZ ;  /* 0x000000ff0c00c985 */ /* 0x0007e4000c101d34 */
.L_x_10898:
[----:B------:R-:W-:Y:S05]  /*f730*/  BSYNC B1 ;  /* 0x0000000000017941 */ /* 0x000fea0003800000 */
.L_x_10897:
[----:B------:R-:W-:Y:S01]  /*f740*/  VIADD R0, R0, 0x60 ;  /* 0x0000006000007836 */ /* 0x000fe20000000000 */
[----:B--2---:R2:W4:Y:S04]  /*f750*/  SHFL.IDX PT, R3, R5, 0x1, 0x1c1f ;  /* 0x003c1f0005037f89 */ /* 0x00452800000e0000 */
[----:B------:R-:W-:Y:S01]  /*f760*/  ISETP.GE.AND P0, PT, R0, R7, PT ;  /* 0x000000070000720c */ /* 0x000fe20003f06270 */
[----:B-1----:R2:W1:-:S12]  /*f770*/  SHFL.IDX PT, R2, R4, 0x1, 0x1c1f ;  /* 0x003c1f0004027f89 */ /* 0x00245800000e0000 */
[----:B--2---:R-:W-:Y:S05]  /*f780*/  @P0 BRA `(.L_x_10894) ;  /* 0x0000000000300947 */ /* 0x004fea0003800000 */
[----:B------:R-:W-:Y:S02]  /*f790*/  ULDC UR5, c[0x0][0xac8] ;  /* 0x0002b20000057ab9 */ /* 0x000fe40000000800 */
[----:B------:R-:W-:Y:S02]  /*f7a0*/  ISETP.GE.AND P3, PT, R141, UR5, PT ;  /* 0x000000058d007c0c */ /* 0x000fe4000bf66270 */
[----:B------:R-:W-:Y:S02]  /*f7b0*/  ISETP.GE.AND P4, PT, R142, UR5, PT ;  /* 0x000000058e007c0c */ /* 0x000fe4000bf86270 */
[----:B------:R-:W-:-:S09]  /*f7c0*/  ISETP.GE.AND P2, PT, R140, UR5, PT ;  /* 0x000000058c007c0c */ /* 0x000fd2000bf46270 */
[CC--:B-1----:R-:W-:Y:S02]  /*f7d0*/  @!P3 LEA R6, P0, R141.reuse, R2.reuse, 0x1 ;  /* 0x000000028d06b211 */ /* 0x0c2fe400078008ff */
[----:B---3--:R-:W-:Y:S02]  /*f7e0*/  @!P4 LEA R8, P1, R142, R2, 0x1 ;  /* 0x000000028e08c211 */ /* 0x008fe400078208ff */
[----:B0---4-:R-:W-:Y:S01]  /*f7f0*/  @!P2 IMAD.WIDE R4, R140, 0x2, R2 ;  /* 0x000000028c04a825 */ /* 0x011fe200078e0202 */
[-C--:B------:R-:W-:Y:S02]  /*f800*/  @!P3 LEA.HI.X R7, R141, R3.reuse, R150, 0x1, P0 ;  /* 0x000000038d07b211 */ /* 0x080fe400000f0c96 */
[----:B------:R-:W-:Y:S02]  /*f810*/  @!P4 LEA.HI.X R9, R142, R3, R149, 0x1, P1 ;  /* 0x000000038e09c211 */ /* 0x000fe400008f0c95 */
[----:B------:R0:W-:Y:S04]  /*f820*/  @!P2 ST.E.128 desc[UR52][R4.64], RZ ;  /* 0x000000ff0400a985 */ /* 0x0001e8000c101d34 */
[----:B------:R0:W-:Y:S04]  /*f830*/  @!P3 ST.E.128 desc[UR52][R6.64], RZ ;  /* 0x000000ff0600b985 */ /* 0x0001e8000c101d34 */
[----:B------:R0:W-:Y:S02]  /*f840*/  @!P4 ST.E.128 desc[UR52][R8.64], RZ ;  /* 0x000000ff0800c985 */ /* 0x0001e4000c101d34 */
.L_x_10894:
[----:B------:R-:W-:Y:S05]  /*f850*/  BSYNC B0 ;  /* 0x0000000000007941 */ /* 0x000fea0003800000 */
.L_x_10890:
[----:B------:R-:W-:Y:S02]  /*f860*/  ULDC UR5, c[0x0][0xc38] ;  /* 0x00030e0000057ab9 */ /* 0x000fe40000000800 */
[----:B------:R-:W-:-:S06]  /*f870*/  UISETP.GE.AND UP0, UPT, UR4, UR5, UPT ;  /* 0x000000050400728c */ /* 0x000fcc000bf06270 */
[----:B------:R-:W-:-:S13]  /*f880*/  PLOP3.LUT P0, PT, PT, PT, UP0, 0x80, 0x0 ;  /* 0x000000000000781c */ /* 0x000fda0003f0f008 */
[----:B------:R-:W-:Y:S05]  /*f890*/  @!P0 BRA `(.L_x_10899) ;  /* 0xffffff14006c8947 */ /* 0x000fea000383ffff */
[----:B------:R-:W-:Y:S05]  /*f8a0*/  EXIT ;  /* 0x000000000000794d */ /* 0x000fea0003800000 */
.L_x_10801:
[----:B------:R-:W-:-:S08]  /*f8b0*/  NOP ;  /* 0x0000000000007918 */ /* 0x000fd00000000000 */
[----:B------:R-:W0:-:S00]  /*f8c0*/  USETMAXREG.DEALLOC.CTAPOOL 0x20 ;  /* 0x00000020000079c8 */ /* 0x000e0000080e0500 */
[----:B0-----:R-:W-:-:S06]  /*f8d0*/  LOP3.LUT R0, R0, 0x3, RZ, 0xc0, !PT ;  /* 0x0000000300007812 */ /* 0x001fcc00078ec0ff */
[----:B------:R-:W0:Y:S01]  /*f8e0*/  S2UR UR10, SR_CTAID.X ;  /* 0x00000000000a79c3 */ /* 0x000e220000002500 */
[----:B------:R-:W-:Y:S01]  /*f8f0*/  LOP3.LUT R19, R19, 0xfffff7ff, RZ, 0xc0, !PT ;  /* 0xfffff7ff13137812 */ /* 0x000fe200078ec0ff */
[----:B------:R-:W-:Y:S01]  /*f900*/  STL [R1+0x14], RZ ;  /* 0x000014ff01007387 */ /* 0x000fe20000100800 */
        /* <DEDUP_REMOVED lines=17> */
[----:B------:R-:W-:Y:S01]  /*fa20*/  IMAD.MOV.U32 R26, RZ, RZ, 0x1 ;  /* 0x00000001ff1a7424 */ /* 0x000fe200078e00ff */
[----:B------:R-:W-:Y:S01]  /*fa30*/  ULDC UR37, c[0x0][0x448] ;  /* 0x0001120000257ab9 */ /* 0x000fe20000000800 */
[----:B------:R-:W-:Y:S01]  /*fa40*/  ULDC UR4, c[0x0][0x424] ;  /* 0x0001090000047ab9 */ /* 0x000fe20000000800 */
[----:B------:R-:W-:Y:S01]  /*fa50*/  UISETP.NE.AND.EX UP0, UPT, UR5, URZ, UPT, UP0 ;  /* 0x0000003f0500728c */ /* 0x000fe2000bf05300 */
[----:B------:R-:W-:Y:S01]  /*fa60*/  IMAD.MOV.U32 R23, RZ, RZ, RZ ;  /* 0x000000ffff177224 */ /* 0x000fe200078e00ff */
[----:B------:R-:W-:Y:S01]  /*fa70*/  UIMAD UR37, UR37, UR38, URZ ;  /* 0x00000026252572a4 */ /* 0x000fe2000f8e023f */
[----:B------:R-:W-:Y:S01]  /*fa80*/  UMOV UR5, 0x400 ;  /* 0x0000040000057882 */ /* 0x000fe20000000000 */
[----:B------:R-:W-:Y:S01]  /*fa90*/  USEL UR4, UR4, 0x1, UP0 ;  /* 0x0000000104047887 */ /* 0x000fe20008000000 */
[----:B------:R-:W-:Y:S01]  /*faa0*/  ULDC UR46, c[0x0][0xc] ;  /* 0x00000300002e7ab9 */ /* 0x000fe20000000800 */
[----:B------:R-:W-:-:S02]  /*fab0*/  ULOP3.LUT UR47, UR42, 0x2, URZ, 0xfc, !UPT ;  /* 0x000000022a2f7892 */ /* 0x000fc4000f8efc3f */
[----:B------:R-:W-:-:S04]  /*fac0*/  UIMAD UR36, UR4, UR6, URZ ;  /* 0x00000006042472a4 */ /* 0x000fc8000f8e023f */
[----:B------:R-:W-:Y:S02]  /*fad0*/  UIADD3 UR4, UR36, 0x7f, URZ ;  /* 0x0000007f24047890 */ /* 0x000fe4000fffe03f */
[----:B------:R-:W-:Y:S02]  /*fae0*/  UIADD3 UR48, UR36, 0x1, -UR38 ;  /* 0x0000000124307890 */ /* 0x000fe4000fffe826 */
[----:B-1----:R-:W-:Y:S02]  /*faf0*/  ULEA UR8, UR8, UR5, 0x18 ;  /* 0x0000000508087291 */ /* 0x002fe4000f8ec03f */
[----:B------:R-:W-:Y:S01]  /*fb00*/  USHF.R.S32.HI UR5, URZ, 0x1f, UR4 ;  /* 0x0000001f3f057899 */ /* 0x000fe20008011404 */
[C---:B0-----:R-:W-:Y:S01]  /*fb10*/  IMAD.SHL.U32 R0, R7.reuse, 0x8, RZ ;  /* 0x0000000807007824 */ /* 0x041fe200078e00ff */
[----:B------:R-:W-:Y:S01]  /*fb20*/  LOP3.LUT R6, R7, 0x7f, RZ, 0xc0, !PT ;  /* 0x0000007f07067812 */ /* 0x000fe200078ec0ff */
[----:B------:R-:W-:Y:S01]  /*fb30*/  UIADD3 UR38, UR36, -UR38, URZ ;  /* 0x8000002624267290 */ /* 0x000fe2000fffe03f */
[----:B------:R-:W-:Y:S01]  /*fb40*/  IMAD.U32 R16, RZ, RZ, UR8 ;  /* 0x00000008ff107e24 */ /* 0x000fe2000f8e00ff */
[----:B------:R-:W-:Y:S01]  /*fb50*/  ULEA.HI UR5, UR5, UR4, URZ, 0x7 ;  /* 0x0000000405057291 */ /* 0x000fe2000f8f383f */
[----:B------:R-:W-:-:S02]  /*fb60*/  LOP3.LUT R2, R0, 0xd8, RZ, 0xc0, !PT ;  /* 0x000000d800027812 */ /* 0x000fc400078ec0ff */
[----:B------:R-:W-:Y:S01]  /*fb70*/  LOP3.LUT R4, R0, 0x18, RZ, 0xc0, !PT ;  /* 0x0000001800047812 */ /* 0x000fe200078ec0ff */
[----:B------:R-:W-:Y:S01]  /*fb80*/  USHF.R.S32.HI UR39, URZ, 0x7, UR5 ;  /* 0x000000073f277899 */ /* 0x000fe20008011405 */
[----:B------:R-:W-:Y:S01]  /*fb90*/  LOP3.LUT R3, R2, 0x18, R7, 0x78, !PT ;  /* 0x0000001802037812 */ /* 0x000fe200078e7807 */
[----:B------:R-:W-:-:S03]  /*fba0*/  IMAD.U32 R2, RZ, RZ, UR10 ;  /* 0x0000000aff027e24 */ /* 0x000fc6000f8e00ff */
[----:B------:R-:W-:Y:S02]  /*fbb0*/  LOP3.LUT R5, R3, 0x320, R0, 0xf8, !PT ;  /* 0x0000032003057812 */ /* 0x000fe400078ef800 */
[----:B------:R-:W-:Y:S01]  /*fbc0*/  LOP3.LUT R0, R4, 0x20, RZ, 0xfc, !PT ;  /* 0x0000002004007812 */ /* 0x000fe200078efcff */
[----:B------:R0:W-:Y:S03]  /*fbd0*/  STL [R1+0x10], R2 ;  /* 0x0000100201007387 */ /* 0x0001e60000100800 */
[C---:B------:R-:W-:Y:S01]  /*fbe0*/  ISETP.GE.AND P0, PT, R0.reuse, UR7, PT ;  /* 0x0000000700007c0c */ /* 0x040fe2000bf06270 */
[----:B------:R1:W-:Y:S01]  /*fbf0*/  STL [R1+0x14], RZ ;  /* 0x000014ff01007387 */ /* 0x0003e20000100800 */
[----:B------:R-:W-:Y:S02]  /*fc00*/  ISETP.GE.AND P1, PT, R0, UR9, PT ;  /* 0x0000000900007c0c */ /* 0x000fe4000bf26270 */
[----:B0-----:R-:W-:-:S09]  /*fc10*/  SHF.R.U32.HI R2, RZ, 0x2, R6 ;  /* 0x00000002ff027819 */ /* 0x001fd20000011606 */
[----:B------:R-:W-:Y:S02]  /*fc20*/  @P0 LOP3.LUT R19, R19, 0x2, RZ, 0xfc, !PT ;  /* 0x0000000213130812 */ /* 0x000fe400078efcff */
[----:B------:R-:W-:Y:S02]  /*fc30*/  ISETP.GE.AND P0, PT, R0, UR7, PT ;  /* 0x0000000700007c0c */ /* 0x000fe4000bf06270 */
[----:B------:R-:W-:Y:S02]  /*fc40*/  LOP3.LUT R19, R19, 0xfffffdff, RZ, 0xc0, !PT ;  /* 0xfffffdff13137812 */ /* 0x000fe400078ec0ff */
[----:B------:R-:W-:Y:S02]  /*fc50*/  LOP3.LUT R0, R4, 0x40, RZ, 0xfc, !PT ;  /* 0x0000004004007812 */ /* 0x000fe400078efcff */
[----:B------:R-:W-:Y:S02]  /*fc60*/  @P1 LOP3.LUT R19, R19, 0x200, RZ, 0xfc, !PT ;  /* 0x0000020013131812 */ /* 0x000fe400078efcff */
[----:B------:R-:W-:-:S02]  /*fc70*/  ISETP.GE.AND P2, PT, R0, UR7, PT ;  /* 0x0000000700007c0c */ /* 0x000fc4000bf46270 */
[----:B------:R-:W-:Y:S02]  /*fc80*/  LOP3.LUT R19, R19, 0xffffffef, RZ, 0xc0, !PT ;  /* 0xffffffef13137812 */ /* 0x000fe400078ec0ff */
[C---:B------:R-:W-:Y:S02]  /*fc90*/  ISETP.GE.AND P1, PT, R0.reuse, UR9, PT ;  /* 0x0000000900007c0c */ /* 0x040fe4000bf26270 */
[----:B------:R-:W-:Y:S02]  /*fca0*/  @P0 LOP3.LUT R19, R19, 0x10, RZ, 0xfc, !PT ;  /* 0x0000001013130812 */ /* 0x000fe400078efcff */
[----:B------:R-:W-:Y:S01]  /*fcb0*/  ISETP.GE.AND P0, PT, R0, UR7, PT ;  /* 0x0000000700007c0c */ /* 0x000fe2000bf06270 */
[----:B------:R-:W-:Y:S01]  /*fcc0*/  IMAD.SHL.U32 R0, R7, 0x20, RZ ;  /* 0x0000002007007824 */ /* 0x000fe200078e00ff */
[----:B------:R-:W-:-:S04]  /*fcd0*/  LOP3.LUT R19, R19, 0xfffffffe, RZ, 0xc0, !PT ;  /* 0xfffffffe13137812 */ /* 0x000fc800078ec0ff */
[----:B------:R-:W-:Y:S02]  /*fce0*/  @P2 LOP3.LUT R19, R19, 0x1, RZ, 0xfc, !PT ;  /* 0x0000000113132812 */ /* 0x000fe400078efcff */
[----:B------:R-:W-:Y:S02]  /*fcf0*/  LOP3.LUT R0, R0, 0x60, RZ, 0xc0, !PT ;  /* 0x0000006000007812 */ /* 0x000fe400078ec0ff */
[----:B------:R-:W-:Y:S02]  /*fd00*/  LOP3.LUT R19, R19, 0xfffffeff, RZ, 0xc0, !PT ;  /* 0xfffffeff13137812 */ /* 0x000fe400078ec0ff */
[----:B------:R-:W-:Y:S02]  /*fd10*/  ISETP.GE.AND P2, PT, R4, UR7, PT ;  /* 0x0000000704007c0c */ /* 0x000fe4000bf46270 */
[----:B------:R-:W-:Y:S02]  /*fd20*/  @P1 LOP3.LUT R19, R19, 0x100, RZ, 0xfc, !PT ;  /* 0x0000010013131812 */ /* 0x000fe400078efcff */
[----:B------:R-:W-:Y:S01]  /*fd30*/  LOP3.LUT R2, R2, R0, RZ, 0xfc, !PT ;  /* 0x0000000002027212 */ /* 0x000fe200078efcff */
[----:B------:R-:W-:Y:S01]  /*fd40*/  IMAD R0, R5, 0x2, R16 ;  /* 0x0000000205007824 */ /* 0x000fe200078e0210 */
[----:B------:R-:W-:-:S02]  /*fd50*/  LOP3.LUT R19, R19, 0xfffffff7, RZ, 0xc0, !PT ;  /* 0xfffffff713137812 */ /* 0x000fc400078ec0ff */
[C---:B------:R-:W-:Y:S02]  /*fd60*/  ISETP.GE.AND P1, PT, R4.reuse, UR7, PT ;  /* 0x0000000704007c0c */ /* 0x040fe4000bf26270 */
[----:B------:R-:W-:Y:S01]  /*fd70*/  @P0 LOP3.LUT R19, R19, 0x8, RZ, 0xfc, !PT ;  /* 0x0000000813130812 */ /* 0x000fe200078efcff */
[----:B------:R1:W-:Y:S01]  /*fd80*/  STL [R1+0xc], R0 ;  /* 0x00000c0001007387 */ /* 0x0003e20000100800 */
[----:B------:R-:W-:Y:S02]  /*fd90*/  ISETP.GE.AND P0, PT, R4, UR9, PT ;  /* 0x0000000904007c0c */ /* 0x000fe4000bf06270 */
[----:B------:R-:W-:-:S04]  /*fda0*/  LOP3.LUT R19, R19, 0xfffffffb, RZ, 0xc0, !PT ;  /* 0xfffffffb13137812 */ /* 0x000fc800078ec0ff */
[----:B------:R-:W-:-:S04]  /*fdb0*/  @P2 LOP3.LUT R19, R19, 0x4, RZ, 0xfc, !PT ;  /* 0x0000000413132812 */ /* 0x000fc800078efcff */
[----:B------:R-:W-:-:S04]  /*fdc0*/  LOP3.LUT R19, R19, 0xfffffbff, RZ, 0xc0, !PT ;  /* 0xfffffbff13137812 */ /* 0x000fc800078ec0ff */
[----:B------:R-:W-:-:S04]  /*fdd0*/  LOP3.LUT R19, R19, 0xffffffdf, RZ, 0xc0, !PT ;  /* 0xffffffdf13137812 */ /* 0x000fc800078ec0ff */
[----:B------:R-:W-:-:S04]  /*fde0*/  @P1 LOP3.LUT R19, R19, 0x20, RZ, 0xfc, !PT ;  /* 0x0000002013131812 */ /* 0x000fc800078efcff */
[----:B-1----:R-:W-:-:S07]  /*fdf0*/  @P0 LOP3.LUT R19, R19, 0x400, RZ, 0xfc, !PT ;  /* 0x0000040013130812 */ /* 0x002fce00078efcff */
.L_x_10955:
[----:B--2---:R-:W2:Y:S01]  /*fe00*/  LDL R0, [R1+0x10] ;  /* 0x0000100001007983 */ /* 0x004ea20000100800 */
[----:B------:R-:W-:Y:S02]  /*fe10*/  ULDC UR7, c[0x0][0xc60] ;  /* 0x0003180000077ab9 */ /* 0x000fe40000000800 */
[----:B------:R-:W-:-:S11]  /*fe20*/  UISETP.NE.AND UP0, UPT, UR7, 0x1, UPT ;  /* 0x000000010700788c */ /* 0x000fd6000bf05270 */
[----:B------:R-:W-:Y:S01]  /*fe30*/  @UP0 ULDC UR4, c[0x0][0xc64] ;  /* 0x0003190000040ab9 */ /* 0x000fe20000000800 */
[----:B------:R-:W-:Y:S01]  /*fe40*/  @UP0 ULDC UR8, c[0x0][0xc68] ;  /* 0x00031a0000080ab9 */ /* 0x000fe20000000800 */
[C---:B--2---:R-:W-:Y:S02]  /*fe50*/  R2UR UR40, R0.reuse ;  /* 0x00000000002872ca */ /* 0x044fe400000e0000 */
[----:B------:R-:W-:-:S11]  /*fe60*/  R2UR UR6, R0 ;  /* 0x00000000000672ca */ /* 0x000fd600000e0000 */
[----:B------:R-:W-:-:S04]  /*fe70*/  UIMAD.WIDE.U32 UR4, UR40, UR4, URZ ;  /* 0x00000004280472a5 */ /* 0x000fc8000f8e003f */
[----:B------:R-:W-:-:S03]  /*fe80*/  @UP0 USHF.R.U32.HI UR40, URZ, UR8, UR5 ;  /* 0x000000083f280299 */ /* 0x000fc60008011605 */
[----:B------:R-:W-:Y:S02]  /*fe90*/  ULDC UR4, c[0x0][0xc78] ;  /* 0x00031e0000047ab9 */ /* 0x000fe40000000800 */
[----:B------:R-:W-:Y:S02]  /*fea0*/  UISETP.GE.AND UP0, UPT, UR40, UR4, UPT ;  /* 0x000000042800728c */ /* 0x000fe4000bf06270 */
[----:B------:R-:W-:-:S04]  /*feb0*/  UIADD3 UR4, -UR40, URZ, URZ ;  /* 0x0000003f28047290 */ /* 0x000fc8000fffe13f */
[----:B------:R-:W-:Y:S01]  /*fec0*/  PLOP3.LUT P0, PT, PT, PT, UP0, 0x40, 0x0 ;  /* 0x000000000000781c */ /* 0x000fe20003f0e808 */
[----:B------:R-:W-:-:S12]  /*fed0*/  UIMAD UR7, UR7, UR4, UR6 ;  /* 0x00000004070772a4 */ /* 0x000fd8000f8e0206 */
[----:B0--3--:R-:W-:Y:S05]  /*fee0*/  @P0 BRA `(.L_x_10901) ;  /* 0x0000000000200947 */ /* 0x009fea0003800000 */
        /* <DEDUP_REMOVED lines=8> */
.L_x_10901:
[----:B------:R-:W-:Y:S01]  /*ff70*/  ULDC UR8, c[0x0][0xc54] ;  /* 0x0003150000087ab9 */ /* 0x000fe20000000800 */
[----:B------:R-:W-:Y:S01]  /*ff80*/  UMOV UR6, UR7 ;  /* 0x0000000700067c82 */ /* 0x000fe20008000000 */
[----:B------:R-:W-:-:S11]  /*ff90*/  UISETP.NE.AND UP0, UPT, UR8, 0x1, UPT ;  /* 0x000000010800788c */ /* 0x000fd6000bf05270 */
[----:B------:R-:W-:Y:S02]  /*ffa0*/  @UP0 ULDC.64 UR10, c[0x0][0xc58] ;  /* 0x00031600000a0ab9 */ /* 0x000fe40000000a00 */
[----:B------:R-:W-:-:S04]  /*ffb0*/  UIMAD.WIDE.U32 UR4, UR7, UR10, URZ ;  /* 0x0000000a070472a5 */ /* 0x000fc8000f8e003f */
[----:B------:R-:W-:-:S04]  /*ffc0*/  @UP0 USHF.R.U32.HI UR6, URZ, UR11, UR5 ;  /* 0x0000000b3f060299 */ /* 0x000fc80008011605 */
[----:B------:R-:W-:-:S12]  /*ffd0*/  UIMAD UR4, UR6, UR8, URZ ;  /* 0x00000008060472a4 */ /* 0x000fd8000f8e023f */
.L_x_10902:
        /* <DEDUP_REMOVED lines=13> */
[----:B------:R-:W-:Y:S01]  /*100b0*/  PLOP3.LUT P0, PT, PT, PT, UP0, 0x80, 0x0 ;  /* 0x000000000000781c */ /* 0x000fe20003f0f008 */
[----:B------:R-:W-:-:S03]  /*100c0*/  @UP1 USHF.R.U32.HI UR41, URZ, UR7, UR5 ;  /* 0x000000073f291299 */ /* 0x000fc60008011605 */
[----:B------:R-:W-:Y:S02]  /*100d0*/  @UP0 ULDC.64 UR4, c[0x0][0xa28] ;  /* 0x00028a0000040ab9 */ /* 0x000fe40000000a00 */
[----:B------:R-:W-:-:S06]  /*100e0*/  @UP0 UIMAD.WIDE UR4, UR41, 0x4, UR4 ;  /* 0x00000004290408a5 */ /* 0x000fcc000f8e0204 */
[----:B------:R-:W-:Y:S01]  /*100f0*/  IMAD.U32 R2, RZ, RZ, UR4 ;  /* 0x00000004ff027e24 */ /* 0x000fe2000f8e00ff */
[----:B------:R-:W-:Y:S01]  /*10100*/  ULOP3.LUT UR6, URZ, UR6, URZ, 0x33, !UPT ;  /* 0x000000063f067292 */ /* 0x000fe2000f8e333f */
[----:B------:R-:W-:Y:S01]  /*10110*/  IMAD.U32 R3, RZ, RZ, UR5 ;  /* 0x00000005ff037e24 */ /* 0x000fe2000f8e00ff */
[----:B------:R-:W-:Y:S01]  /*10120*/  ULDC UR5, c[0x0][0x448] ;  /* 0x0001120000057ab9 */ /* 0x000fe20000000800 */
[----:B------:R-:W-:-:S03]  /*10130*/  ULDC UR4, c[0x0][0xc3c] ;  /* 0x00030f0000047ab9 */ /* 0x000fc60000000800 */
[----:B------:R-:W2:Y:S01]  /*10140*/  @P0 LDG.E R18, desc[UR52][R2.64] ;  /* 0x0000003402120981 */ /* 0x000ea2000c1e1900 */
[----:B------:R-:W-:Y:S02]  /*10150*/  UISETP.NE.AND UP2, UPT, UR5, 0x1, UPT ;  /* 0x000000010500788c */ /* 0x000fe4000bf45270 */
[----:B------:R-:W-:Y:S02]  /*10160*/  UIADD3 UR6, UR6, UR4, URZ ;  /* 0x0000000406067290 */ /* 0x000fe4000fffe03f */
[----:B------:R-:W-:Y:S02]  /*10170*/  UP2UR UR49, UPR, URZ, 0x4 ;  /* 0x000000043f317883 */ /* 0x000fe40008000000 */
[----:B------:R-:W-:-:S04]  /*10180*/  UIMAD UR43, UR6, 0xc0, URZ ;  /* 0x000000c0062b78a4 */ /* 0x000fc8000f8e023f */
        /* <DEDUP_REMOVED lines=9> */
[----:B------:R-:W-:Y:S01]  /*10220*/  PLOP3.LUT P0, PT, PT, PT, UP0, 0x40, 0x0 ;  /* 0x000000000000781c */ /* 0x000fe20003f0e808 */
[----:B--2---:R0:W-:-:S12]  /*10230*/  STL [R1+0x8], R18 ;  /* 0x0000081201007387 */ /* 0x0041d80000100800 */
        /* <DEDUP_REMOVED lines=11> */
.L_x_10904:
[----:B------:R-:W-:-:S11]  /*102f0*/  UISETP.NE.AND UP1, UPT, UR5, 0x1, UPT ;  /* 0x000000010500788c */ /* 0x000fd6000bf25270 */
[----:B------:R-:W-:Y:S02]  /*10300*/  @UP1 ULDC.64 UR10, c[0x0][0x9e8] ;  /* 0x00027a00000a1ab9 */ /* 0x000fe40000000a00 */
[----:B------:R-:W-:-:S04]  /*10310*/  UIMAD.WIDE.U32 UR6, UR8, UR10, URZ ;  /* 0x0000000a080672a5 */ /* 0x000fc8000f8e003f */
[----:B------:R-:W-:-:S12]  /*10320*/  @UP1 USHF.R.U32.HI UR8, URZ, UR11, UR7 ;  /* 0x0000000b3f081299 */ /* 0x000fd80008011607 */
.L_x_10905:
[----:B------:R-:W-:-:S04]  /*10330*/  UIMAD UR8, UR8, UR5, UR5 ;  /* 0x00000005080872a4 */ /* 0x000fc8000f8e0205 */
[----:B------:R-:W-:-:S04]  /*10340*/  UISETP.LT.AND UP1, UPT, UR4, UR8, UPT ;  /* 0x000000080400728c */ /* 0x000fc8000bf21270 */
[----:B------:R-:W-:-:S12]  /*10350*/  USEL UR4, UR4, UR8, UP1 ;  /* 0x0000000804047287 */ /* 0x000fd80008800000 */
.L_x_10903:
        /* <DEDUP_REMOVED lines=27> */
.L_x_10907:
[----:B------:R-:W-:-:S11]  /*10510*/  UISETP.NE.AND UP0, UPT, UR5, 0x1, UPT ;  /* 0x000000010500788c */ /* 0x000fd6000bf05270 */
[----:B------:R-:W-:Y:S02]  /*10520*/  @UP0 ULDC.64 UR10, c[0x0][0x9e8] ;  /* 0x00027a00000a0ab9 */ /* 0x000fe40000000a00 */
[----:B------:R-:W-:-:S04]  /*10530*/  UIMAD.WIDE.U32 UR6, UR4, UR10, URZ ;  /* 0x0000000a040672a5 */ /* 0x000fc8000f8e003f */
[----:B------:R-:W-:-:S12]  /*10540*/  @UP0 USHF.R.U32.HI UR4, URZ, UR11, UR7 ;  /* 0x0000000b3f040299 */ /* 0x000fd80008011607 */
.L_x_10908:
[----:B------:R-:W-:-:S04]  /*10550*/  UIMAD UR4, UR4, UR5, URZ ;  /* 0x00000005040472a4 */ /* 0x000fc8000f8e023f */
[----:B------:R-:W-:-:S04]  /*10560*/  UISETP.LT.AND UP0, UPT, UR8, UR4, UPT ;  /* 0x000000040800728c */ /* 0x000fc8000bf01270 */
[----:B------:R-:W-:-:S12]  /*10570*/  USEL UR8, UR8, UR4, !UP0 ;  /* 0x0000000408087287 */ /* 0x000fd8000c000000 */
.L_x_10906:
        /* <DEDUP_REMOVED lines=24> */
[----:B-1----:R-:W-:-:S05]  /*10700*/  IADD3 R0, R0, UR46, R7 ;  /* 0x0000002e00007c10 */ /* 0x002fca000fffe007 */
[----:B------:R1:W-:Y:S01]  /*10710*/  STL [R1+0x10], R0 ;  /* 0x0000100001007387 */ /* 0x0003e20000100800 */
[----:B------:R-:W-:Y:S05]  /*10720*/  BRA `(.L_x_10911) ;  /* 0x00000030007c7947 */ /* 0x000fea0003800000 */
.L_x_10910:
        /* <DEDUP_REMOVED lines=20> */
.L_x_10913:
[----:B------:R-:W-:Y:S05]  /*10870*/  BSYNC B6 ;  /* 0x0000000000067941 */ /* 0x000fea0003800000 */
.L_x_10912:
        /* <DEDUP_REMOVED lines=20> */
.L_x_10916:
        /* <DEDUP_REMOVED lines=15> */
.L_x_10915:
[----:B------:R-:W-:Y:S05]  /*10ab0*/  BSYNC B6 ;  /* 0x0000000000067941 */ /* 0x000fea0003800000 */
.L_x_10914:
[----:B------:R-:W-:Y:S01]  /*10ac0*/  ULDC.64 UR4, c[0x0][0x9f8] ;  /* 0x00027e0000047ab9 */ /* 0x000fe20000000a00 */
[----:B------:R-:W-:Y:S01]  /*10ad0*/  IMAD.U32 R17, RZ, RZ, UR41 ;  /* 0x00000029ff117e24 */ /* 0x000fe2000f8e00ff */
[----:B------:R-:W-:Y:S01]  /*10ae0*/  UISETP.NE.U32.AND UP0, UPT, UR4, URZ, UPT ;  /* 0x0000003f0400728c */ /* 0x000fe2000bf05070 */
[----:B------:R-:W1:Y:S03]  /*10af0*/  LDC R10, c[0x0][0x430] ;  /* 0x00010c00ff0a7b82 */ /* 0x000e660000000800 */
[----:B------:R-:W-:-:S06]  /*10b00*/  UISETP.NE.AND.EX UP0, UPT, UR5, URZ, UPT, UP0 ;  /* 0x0000003f0500728c */ /* 0x000fcc000bf05300 */
[----:B------:R-:W-:-:S05]  /*10b10*/  PLOP3.LUT P0, PT, PT, PT, UP0, 0x80, 0x0 ;  /* 0x000000000000781c */ /* 0x000fca0003f0f008 */
[----:B------:R-:W-:Y:S02]  /*10b20*/  @UP0 ULDC.64 UR4, c[0x0][0x9f8] ;  /* 0x00027e0000040ab9 */ /* 0x000fe40000000a00 */
[----:B------:R-:W-:-:S06]  /*10b30*/  @UP0 UIMAD.WIDE UR4, UR41, 0x4, UR4 ;  /* 0x00000004290408a5 */ /* 0x000fcc000f8e0204 */
[----:B------:R-:W-:Y:S01]  /*10b40*/  IMAD.U32 R2, RZ, RZ, UR4 ;  /* 0x00000004ff027e24 */ /* 0x000fe2000f8e00ff */
[----:B------:R-:W-:Y:S01]  /*10b50*/  ULDC UR4, c[0x0][0xc48] ;  /* 0x0003120000047ab9 */ /* 0x000fe20000000800 */
[----:B------:R-:W-:-:S05]  /*10b60*/  IMAD.U32 R3, RZ, RZ, UR5 ;  /* 0x00000005ff037e24 */ /* 0x000fca000f8e00ff */
[----:B------:R-:W2:Y:S01]  /*10b70*/  @P0 LDG.E R17, desc[UR52][R2.64] ;  /* 0x0000003402110981 */ /* 0x000ea2000c1e1900 */
[----:B------:R-:W-:Y:S01]  /*10b80*/  UMOV UR5, 0xffffffff ;  /* 0xffffffff00057882 */ /* 0x000fe20000000000 */
[----:B------:R-:W-:Y:S02]  /*10b90*/  IMAD.U32 R22, RZ, RZ, UR4 ;  /* 0x00000004ff167e24 */ /* 0x000fe4000f8e00ff */
[----:B--2---:R2:W-:Y:S01]  /*10ba0*/  STL [R1], R17 ;  /* 0x0000001101007387 */ /* 0x0045e20000100800 */
[----:B-1----:R-:W-:Y:S05]  /*10bb0*/  BRA.DIV UR5, `(.L_x_10917) ;  /* 0x0000003605887947 */ /* 0x002fea000b800000 */
.L_x_10971:
[----:B------:R-:W1:Y:S01]  /*10bc0*/  S2R R3, SR_TID.X ;  /* 0x0000000000037919 */ /* 0x000e620000002100 */
[----:B------:R-:W-:Y:S01]  /*10bd0*/  UIADD3 UR4, UR44, -0x1, URZ ;  /* 0xffffffff2c047890 */ /* 0x000fe2000fffe03f */
[----:B------:R-:W-:Y:S01]  /*10be0*/  ISETP.NE.AND P1, PT, R10, 0x1, PT ;  /* 0x000000010a00780c */ /* 0x000fe20003f25270 */
[----:B------:R-:W3:Y:S01]  /*10bf0*/  S2R R0, SR_TID.X ;  /* 0x0000000000007919 */ /* 0x000ee20000002100 */
[----:B------:R-:W-:-:S03]  /*10c00*/  SHF.R.S32.HI R11, RZ, 0x1f, R17 ;  /* 0x0000001fff0b7819 */ /* 0x000fc60000011411 */
[----:B------:R-:W-:Y:S01]  /*10c10*/  IMAD.U32 R8, RZ, RZ, UR4 ;  /* 0x00000004ff087e24 */ /* 0x000fe2000f8e00ff */
[----:B------:R-:W-:Y:S01]  /*10c20*/  LOP3.LUT R19, R19, 0xffffff7f, RZ, 0xc0, !PT ;  /* 0xffffff7f13137812 */ /* 0x000fe200078ec0ff */
[----:B------:R4:W-:Y:S02]  /*10c30*/  STL [R1+0x4], R11 ;  /* 0x0000040b01007387 */ /* 0x0009e40000100800 */
[----:B------:R-:W-:-:S04]  /*10c40*/  IMAD.SHL.U32 R8, R8, 0x80, RZ ;  /* 0x0000008008087824 */ /* 0x000fc800078e00ff */
[----:B------:R-:W0:Y:S01]  /*10c50*/  @P1 LDC R9, c[0x0][0x438] ;  /* 0x00010e00ff091b82 */ /* 0x000e220000000800 */
[----:B------:R-:W-:Y:S01]  /*10c60*/  @P1 LOP3.LUT R19, R19, 0x80, RZ, 0xfc, !PT ;  /* 0x0000008013131812 */ /* 0x000fe200078efcff */
[----:B-1----:R-:W-:Y:S01]  /*10c70*/  IMAD.SHL.U32 R3, R3, 0x20, RZ ;  /* 0x0000002003037824 */ /* 0x002fe200078e00ff */
[----:B---3--:R-:W-:-:S04]  /*10c80*/  LOP3.LUT R0, R0, 0x7f, RZ, 0xc0, !PT ;  /* 0x0000007f00007812 */ /* 0x008fc800078ec0ff */
[----:B------:R-:W-:Y:S02]  /*10c90*/  LOP3.LUT R3, R3, 0x60, RZ, 0xc0, !PT ;  /* 0x0000006003037812 */ /* 0x000fe400078ec0ff */
[----:B------:R-:W-:-:S04]  /*10ca0*/  SHF.R.U32.HI R0, RZ, 0x2, R0 ;  /* 0x00000002ff007819 */ /* 0x000fc80000011600 */
[----:B------:R-:W-:Y:S02]  /*10cb0*/  LOP3.LUT R6, R8, R0, R3, 0xfe, !PT ;  /* 0x0000000008067212 */ /* 0x000fe400078efe03 */
[----:B------:R-:W1:Y:S02]  /*10cc0*/  @P1 LDC R3, c[0x0][0x434] ;  /* 0x00010d00ff031b82 */ /* 0x000e640000000800 */
[C---:B------:R-:W-:Y:S01]  /*10cd0*/  ISETP.GE.AND P0, PT, R6.reuse, UR36, PT ;  /* 0x0000002406007c0c */ /* 0x040fe2000bf06270 */
[----:B------:R-:W-:-:S04]  /*10ce0*/  IMAD.IADD R6, R6, 0x1, R18 ;  /* 0x0000000106067824 */ /* 0x000fc800078e0212 */
[----:B------:R-:W-:-:S08]  /*10cf0*/  IMAD.MOV.U32 R7, RZ, RZ, R6 ;  /* 0x000000ffff077224 */ /* 0x000fd000078e0006 */
[----:B------:R-:W3:Y:S01]  /*10d00*/  @!P0 LDC.64 R4, c[0x0][0x428] ;  /* 0x00010a00ff048b82 */ /* 0x000ee20000000a00 */
[----:B-1----:R-:W-:-:S05]  /*10d10*/  @P1 IMAD.HI.U32 R0, R6, R3, RZ ;  /* 0x0000000306001227 */ /* 0x002fca00078e00ff */
[----:B0-----:R-:W-:-:S04]  /*10d20*/  @P1 SHF.R.U32.HI R7, RZ, R9, R0 ;  /* 0x00000009ff071219 */ /* 0x001fc80000011600 */
[--C-:B------:R-:W-:Y:S01]  /*10d30*/  @!P0 SHF.R.S32.HI R3, RZ, 0x1f, R7.reuse ;  /* 0x0000001fff038819 */ /* 0x100fe20000011407 */
[----:B------:R-:W-:Y:S02]  /*10d40*/  @!P0 IMAD.MOV.U32 R2, RZ, RZ, R7 ;  /* 0x000000ffff028224 */ /* 0x000fe400078e0007 */
[-C--:B---3--:R-:W-:Y:S02]  /*10d50*/  @!P0 IMAD R0, R11, R4.reuse, RZ ;  /* 0x000000040b008224 */ /* 0x088fe400078e02ff */
[----:B------:R-:W-:-:S04]  /*10d60*/  @!P0 IMAD.WIDE.U32 R2, R17, R4, R2 ;  /* 0x0000000411028225 */ /* 0x000fc800078e0002 */
[----:B------:R-:W-:Y:S02]  /*10d70*/  @!P0 IMAD R0, R17, R5, R0 ;  /* 0x0000000511008224 */ /* 0x000fe400078e0200 */
[----:B------:R-:W0:Y:S02]  /*10d80*/  @!P0 LDC.64 R4, c[0x0][0x418] ;  /* 0x00010600ff048b82 */ /* 0x000e240000000a00 */
[----:B------:R-:W-:Y:S02]  /*10d90*/  @!P0 IMAD.IADD R0, R3, 0x1, R0 ;  /* 0x0000000103008824 */ /* 0x000fe400078e0200 */
[----:B------:R-:W-:Y:S01]  /*10da0*/  IMAD R3, RZ, RZ, -UR41 ;  /* 0x80000029ff037e24 */ /* 0x000fe2000f8e02ff */
[----:B0-----:R-:W-:-:S04]  /*10db0*/  @!P0 LEA R4, P1, R2, R4, 0x2 ;  /* 0x0000000402048211 */ /* 0x001fc800078210ff */
[----:B------:R-:W-:Y:S01]  /*10dc0*/  @!P0 LEA.HI.X R5, R2, R5, R0, 0x2, P1 ;  /* 0x0000000502058211 */ /* 0x000fe200008f1400 */
[----:B------:R-:W-:Y:S02]  /*10dd0*/  IMAD.U32 R2, RZ, RZ, UR47 ;  /* 0x0000002fff027e24 */ /* 0x000fe4000f8e00ff */
[----:B------:R-:W-:-:S03]  /*10de0*/  IMAD.MOV.U32 R0, RZ, RZ, RZ ;  /* 0x000000ffff007224 */ /* 0x000fc600078e00ff */
[----:B------:R-:W-:Y:S01]  /*10df0*/  ISETP.NE.AND P2, PT, R2, 0x3, PT ;  /* 0x000000030200780c */ /* 0x000fe20003f45270 */
[----:B------:R-:W-:Y:S01]  /*10e00*/  IMAD R22, R22, R3, UR40 ;  /* 0x0000002816167e24 */ /* 0x000fe2000f8e0203 */
[----:B------:R-:W-:Y:S01]  /*10e10*/  LOP3.LUT R19, R19, 0xffffffbf, RZ, 0xc0, !PT ;  /* 0xffffffbf13137812 */ /* 0x000fe200078ec0ff */
[----:B------:R-:W-:Y:S01]  /*10e20*/  IMAD.MOV R3, RZ, RZ, -R7 ;  /* 0x000000ffff037224 */ /* 0x000fe200078e0a07 */
[----:B------:R0:W5:Y:S01]  /*10e30*/  @!P0 LDG.E R0, desc[UR52][R4.64] ;  /* 0x0000003404008981 */ /* 0x000162000c1e1900 */
[----:B------:R-:W-:Y:S01]  /*10e40*/  IMAD.U32 R24, RZ, RZ, UR4 ;  /* 0x00000004ff187e24 */ /* 0x000fe2000f8e00ff */
[----:B------:R-:W-:-:S07]  /*10e50*/  SHF.R.S32.HI R29, RZ, 0x1f, R22 ;  /* 0x0000001fff1d7819 */ /* 0x000fce0000011416 */
[----:B------:R-:W-:Y:S01]  /*10e60*/  @P2 LOP3.LUT R19, R19, 0x40, RZ, 0xfc, !PT ;  /* 0x0000004013132812 */ /* 0x000fe200078efcff */
[----:B0-----:R-:W-:Y:S01]  /*10e70*/  IMAD R5, R10, R3, R6 ;  /* 0x000000030a057224 */ /* 0x001fe200078e0206 */
[----:B----4-:R-:W-:Y:S06]  /*10e80*/  @!P2 BRA `(.L_x_10918) ;  /* 0x000000000004a947 */ /* 0x010fec0003800000 */
[----:B------:R-:W-:Y:S01]  /*10e90*/  BPT.TRAP 0x1 ;  /* 0x000000040000795c */ /* 0x000fe20000300000 */
.L_x_10918:
        /* <DEDUP_REMOVED lines=18> */
[----:B--2---:R-:W-:Y:S01]  /*10fc0*/  LEA R17, P0, R2, UR4, 0x1 ;  /* 0x0000000402117c11 */ /* 0x004fe2000f8008ff */
[----:B------:R-:W-:-:S05]  /*10fd0*/  IMAD.IADD R6, R3, 0x1, R6 ;  /* 0x0000000103067824 */ /* 0x000fca00078e0206 */
[----:B------:R-:W-:Y:S01]  /*10fe0*/  LEA.HI.X R18, R2, UR5, R6, 0x1, P0 ;  /* 0x0000000502127c11 */ /* 0x000fe200080f0c06 */
[----:B------:R-:W-:Y:S01]  /*10ff0*/  IMAD R6, R23, 0x8, R16 ;  /* 0x0000000817067824 */ /* 0x000fe200078e0210 */
[----:B------:R-:W-:-:S04]  /*11000*/  SHF.L.U32 R2, R26, 0x1f, RZ ;  /* 0x0000001f1a027819 */ /* 0x000fc800000006ff */
[----:B------:R-:W0:Y:S02]  /*11010*/  SYNCS.PHASECHK.TRANS64.TRYWAIT P0, [R6+URZ+0x2d840], R2 ;  /* 0x02d84002060075a7 */ /* 0x000e24000800017f */
[----:B0-----:R-:W-:Y:S05]  /*11020*/  @!P0 BRA `(.L_x_10920) ;  /* 0x0000003000988947 */ /* 0x001fea0003800000 */
.L_x_10972:
[----:B------:R-:W-:Y:S05]  /*11030*/  BSYNC B0 ;  /* 0x0000000000007941 */ /* 0x000fea0003800000 */
.L_x_10919:
[----:B------:R-:W1:Y:S01]  /*11040*/  S2R R9, SR_TID.X ;  /* 0x0000000000097919 */ /* 0x000e620000002100 */
[----:B------:R-:W-:Y:S01]  /*11050*/  ULDC.64 UR4, c[0x0][0x300] ;  /* 0x0000c00000047ab9 */ /* 0x000fe20000000a00 */
[C---:B------:R-:W-:Y:S01]  /*11060*/  LOP3.LUT P4, RZ, R19.reuse, 0x4, RZ, 0xc0, !PT ;  /* 0x0000000413ff7812 */ /* 0x040fe2000788c0ff */
        /* <DEDUP_REMOVED lines=15> */
[----:B------:R-:W-:Y:S01]  /*11160*/  ULDC.64 UR4, c[0x0][0x2e8] ;  /* 0x0000ba0000047ab9 */ /* 0x000fe20000000a00 */
[----:B-1----:R-:W-:Y:S02]  /*11170*/  LOP3.LUT R9, R9, 0x7f, RZ, 0xc0, !PT ;  /* 0x0000007f09097812 */ /* 0x002fe400078ec0ff */
[----:B------:R-:W-:Y:S01]  /*11180*/  IMAD.IADD R0, R3, 0x1, R0 ;  /* 0x0000000103007824 */ /* 0x000fe200078e0200 */
[----:B------:R-:W-:Y:S01]  /*11190*/  LEA R4, P0, R2, UR4, 0x1 ;  /* 0x0000000402047c11 */ /* 0x000fe2000f8008ff */
[----:B------:R-:W-:Y:S01]  /*111a0*/  UMOV UR4, 0xffffffff ;  /* 0xffffffff00047882 */ /* 0x000fe20000000000 */
[----:B------:R-:W-:-:S02]  /*111b0*/  SHF.R.U32.HI R10, RZ, 0x2, R9 ;  /* 0x00000002ff0a7819 */ /* 0x000fc40000011609 */
[----:B------:R-:W0:Y:S01]  /*111c0*/  S2R R9, SR_TID.X ;  /* 0x0000000000097919 */ /* 0x000e220000002100 */
[----:B------:R-:W-:Y:S02]  /*111d0*/  LEA.HI.X R0, R2, UR5, R0, 0x1, P0 ;  /* 0x0000000502007c11 */ /* 0x000fe400080f0c00 */
[----:B------:R-:W-:-:S04]  /*111e0*/  IADD3 R5, -R10, UR36, -R8 ;  /* 0x000000240a057c10 */ /* 0x000fc8000fffe908 */
[----:B------:R-:W-:Y:S01]  /*111f0*/  ISETP.GE.AND P0, PT, R5, 0x1, PT ;  /* 0x000000010500780c */ /* 0x000fe20003f06270 */
[C---:B0-----:R-:W-:Y:S02]  /*11200*/  IMAD.SHL.U32 R10, R9.reuse, 0x8, RZ ;  /* 0x00000008090a7824 */ /* 0x041fe400078e00ff */
[----:B------:R-:W-:-:S03]  /*11210*/  IMAD.SHL.U32 R11, R9, 0x8, RZ ;  /* 0x00000008090b7824 */ /* 0x000fc600078e00ff */
[----:B------:R-:W-:-:S04]  /*11220*/  LOP3.LUT R10, R10, 0xd8, RZ, 0xc0, !PT ;  /* 0x000000d80a0a7812 */ /* 0x000fc800078ec0ff */
[----:B------:R-:W-:Y:S01]  /*11230*/  LOP3.LUT R10, R10, 0x18, R9, 0x78, !PT ;  /* 0x000000180a0a7812 */ /* 0x000fe200078e7809 */
[----:B------:R-:W-:-:S03]  /*11240*/  IMAD.SHL.U32 R9, R9, 0x8, RZ ;  /* 0x0000000809097824 */ /* 0x000fc600078e00ff */
[----:B------:R-:W-:Y:S02]  /*11250*/  LOP3.LUT R10, R10, 0x320, R11, 0xf8, !PT ;  /* 0x000003200a0a7812 */ /* 0x000fe400078ef80b */
[----:B------:R-:W-:-:S03]  /*11260*/  LOP3.LUT R9, R9, 0x18, RZ, 0xc0, !PT ;  /* 0x0000001809097812 */ /* 0x000fc600078ec0ff */
[----:B------:R-:W-:Y:S01]  /*11270*/  IMAD R7, R23, 0x3000, R10 ;  /* 0x0000300017077824 */ /* 0x000fe200078e020a */
[----:B------:R-:W-:Y:S06]  /*11280*/  BRA.DIV UR4, `(.L_x_10921) ;  /* 0x0000003204147947 */ /* 0x000fec000b800000 */
        /* <DEDUP_REMOVED lines=37> */
.L_x_10982:
[----:B------:R-:W-:-:S13]  /*114e0*/  ISETP.GE.AND P0, PT, R5, 0x61, PT ;  /* 0x000000610500780c */ /* 0x000fda0003f06270 */
[----:B0-----:R-:W-:Y:S01]  /*114f0*/  @P0 LEA R2, P1, R9, R14, 0x1 ;  /* 0x0000000e09020211 */ /* 0x001fe200078208ff */
        /* <DEDUP_REMOVED lines=10> */
.L_x_10922:
        /* <DEDUP_REMOVED lines=11> */
.L_x_10923:
        /* <DEDUP_REMOVED lines=14> */
[----:B-1----:R-:W-:Y:S02]  /*11730*/  IMAD.U32 R6, RZ, RZ, UR8 ;  /* 0x00000008ff067e24 */ /* 0x002fe4000f8e00ff */
        /* <DEDUP_REMOVED lines=8> */
.L_x_10925:
[----:B------:R-:W-:Y:S05]  /*117c0*/  BSYNC B6 ;  /* 0x0000000000067941 */ /* 0x000fea0003800000 */
.L_x_10924:
[----:B------:R2:W5:Y:S01]  /*117d0*/  LDL R10, [R1+0xc] ;  /* 0x00000c00010a7983 */ /* 0x0005620000100800 */
[----:B------:R-:W-:Y:S01]  /*117e0*/  UISETP.NE.AND UP0, UPT, UR49, URZ, UPT ;  /* 0x0000003f3100728c */ /* 0x000fe2000bf05270 */
[----:B------:R-:W0:Y:S01]  /*117f0*/  S2R R20, SR_TID.X ;  /* 0x0000000000147919 */ /* 0x000e220000002100 */
[----:B------:R-:W-:Y:S01]  /*11800*/  R2UR UR6, R29 ;  /* 0x000000001d0672ca */ /* 0x000fe200000e0000 */
[----:B------:R-:W-:-:S03]  /*11810*/  ULDC.64 UR8, c[0x0][0x2d8] ;  /* 0x0000b60000087ab9 */ /* 0x000fc60000000a00 */
[----:B------:R-:W-:Y:S01]  /*11820*/  PLOP3.LUT P0, PT, PT, PT, UP0, 0x80, 0x0 ;  /* 0x000000000000781c */ /* 0x000fe20003f0f008 */
[----:B------:R-:W-:Y:S01]  /*11830*/  ULDC UR12, c[0x0][0x448] ;  /* 0x00011200000c7ab9 */ /* 0x000fe20000000800 */
[----:B------:R-:W-:Y:S01]  /*11840*/  R2UR UR7, R22 ;  /* 0x00000000160772ca */ /* 0x000fe200000e0000 */
[----:B------:R-:W-:Y:S01]  /*11850*/  ULDC.64 UR10, c[0x0][0x280] ;  /* 0x0000a000000a7ab9 */ /* 0x000fe20000000a00 */
[C---:B------:R-:W-:Y:S01]  /*11860*/  LOP3.LUT P3, RZ, R19.reuse, 0x400, RZ, 0xc0, !PT ;  /* 0x0000040013ff7812 */ /* 0x040fe2000786c0ff */
[----:B------:R-:W-:Y:S01]  /*11870*/  @UP0 ULDC UR4, c[0x0][0x44c] ;  /* 0x0001130000040ab9 */ /* 0x000fe20000000800 */
[----:B------:R-:W-:Y:S01]  /*11880*/  @UP0 ULDC UR13, c[0x0][0x44c] ;  /* 0x00011300000d0ab9 */ /* 0x000fe20000000800 */
[C---:B------:R-:W-:Y:S02]  /*11890*/  LOP3.LUT P4, RZ, R19.reuse, 0x200, RZ, 0xc0, !PT ;  /* 0x0000020013ff7812 */ /* 0x040fe4000788c0ff */
[----:B------:R-:W-:Y:S02]  /*118a0*/  LOP3.LUT P5, RZ, R19, 0x100, RZ, 0xc0, !PT ;  /* 0x0000010013ff7812 */ /* 0x000fe400078ac0ff */
[C---:B0-----:R-:W-:Y:S01]  /*118b0*/  LOP3.LUT R2, R20.reuse, 0x7f, RZ, 0xc0, !PT ;  /* 0x0000007f14027812 */ /* 0x041fe200078ec0ff */
[----:B------:R-:W-:-:S03]  /*118c0*/  IMAD.SHL.U32 R20, R20, 0x20, RZ ;  /* 0x0000002014147824 */ /* 0x000fc600078e00ff */
[----:B------:R-:W-:Y:S02]  /*118d0*/  SHF.R.U32.HI R2, RZ, 0x2, R2 ;  /* 0x00000002ff027819 */ /* 0x000fe40000011602 */
[----:B------:R-:W-:-:S04]  /*118e0*/  LOP3.LUT R20, R20, 0x60, RZ, 0xc0, !PT ;  /* 0x0000006014147812 */ /* 0x000fc800078ec0ff */
[----:B------:R-:W-:-:S05]  /*118f0*/  LOP3.LUT R2, R2, R20, RZ, 0xfc, !PT ;  /* 0x0000001402027212 */ /* 0x000fca00078efcff */
[----:B-1----:R-:W-:-:S04]  /*11900*/  VIADD R6, R2, UR43 ;  /* 0x0000002b02067c36 */ /* 0x002fc80008000000 */
[----:B------:R-:W-:Y:S01]  /*11910*/  @P0 IMAD.HI.U32 R0, R6, UR4, RZ ;  /* 0x0000000406000c27 */ /* 0x000fe2000f8e00ff */
[----:B------:R-:W-:Y:S01]  /*11920*/  PLOP3.LUT P0, PT, PT, PT, UP0, 0x80, 0x0 ;  /* 0x000000000000781c */ /* 0x000fe20003f0f008 */
[----:B------:R-:W-:Y:S02]  /*11930*/  @UP0 ULDC UR4, c[0x0][0x450] ;  /* 0x0001140000040ab9 */ /* 0x000fe40000000800 */
[----:B------:R-:W-:Y:S01]  /*11940*/  IMAD.MOV.U32 R3, RZ, RZ, R6 ;  /* 0x000000ffff037224 */ /* 0x000fe200078e0006 */
[----:B------:R-:W-:-:S09]  /*11950*/  UIMAD UR6, UR6, UR8, URZ ;  /* 0x00000008060672a4 */ /* 0x000fd2000f8e023f */
[----:B------:R-:W-:Y:S02]  /*11960*/  @P0 SHF.R.U32.HI R3, RZ, UR4, R0 ;  /* 0x00000004ff030c19 */ /* 0x000fe40008011600 */
[----:B------:R-:W-:Y:S01]  /*11970*/  R2UR UR4, R22 ;  /* 0x00000000160472ca */ /* 0x000fe200000e0000 */
[----:B------:R-:W-:Y:S02]  /*11980*/  UIMAD UR7, UR7, UR9, UR6 ;  /* 0x00000009070772a4 */ /* 0x000fe4000f8e0206 */
[----:B------:R-:W-:Y:S01]  /*11990*/  USHF.R.S32.HI UR6, URZ, 0x1f, UR41 ;  /* 0x0000001f3f067899 */ /* 0x000fe20008011429 */
[----:B------:R-:W-:-:S09]  /*119a0*/  SHF.R.S32.HI R0, RZ, 0x1f, R3 ;  /* 0x0000001fff007819 */ /* 0x000fd20000011403 */
[----:B------:R-:W-:-:S03]  /*119b0*/  UIMAD.WIDE.U32 UR4, UR4, UR8, URZ ;  /* 0x00000008040472a5 */ /* 0x000fc6000f8e003f */
[----:B------:R-:W-:Y:S01]  /*119c0*/  ULDC.64 UR8, c[0x0][0x2e0] ;  /* 0x0000b80000087ab9 */ /* 0x000fe20000000a00 */
[----:B------:R-:W-:Y:S02]  /*119d0*/  UIADD3 UR5, UR5, UR7, URZ ;  /* 0x0000000705057290 */ /* 0x000fe4000fffe03f */
[----:B------:R-:W-:Y:S02]  /*119e0*/  UIMAD UR6, UR6, UR8, URZ ;  /* 0x00000008060672a4 */ /* 0x000fe4000f8e023f */
[----:B------:R-:W-:Y:S02]  /*119f0*/  UIMAD.WIDE.U32 UR4, UR41, UR8, UR4 ;  /* 0x00000008290472a5 */ /* 0x000fe4000f8e0004 */
[----:B------:R-:W-:-:S03]  /*11a00*/  UIMAD UR6, UR41, UR9, UR6 ;  /* 0x00000009290672a4 */ /* 0x000fc6000f8e0206 */
[----:B------:R-:W-:Y:S02]  /*11a10*/  ULDC.64 UR8, c[0x0][0x2d0] ;  /* 0x0000b40000087ab9 */ /* 0x000fe40000000a00 */
[----:B------:R-:W-:Y:S01]  /*11a20*/  IMAD R0, R0, UR8, RZ ;  /* 0x0000000800007c24 */ /* 0x000fe2000f8e02ff */
[----:B------:R-:W-:Y:S01]  /*11a30*/  UIADD3 UR5, UR5, UR6, URZ ;  /* 0x0000000605057290 */ /* 0x000fe2000fffe03f */
[----:B------:R-:W-:Y:S02]  /*11a40*/  IMAD.U32 R4, RZ, RZ, UR8 ;  /* 0x00000008ff047e24 */ /* 0x000fe4000f8e00ff */
[C---:B------:R-:W-:Y:S01]  /*11a50*/  IMAD R5, R3.reuse, UR9, R0 ;  /* 0x0000000903057c24 */ /* 0x040fe2000f8e0200 */
[----:B------:R-:W-:Y:S01]  /*11a60*/  ULDC.64 UR6, c[0x0][0x2c8] ;  /* 0x0000b20000067ab9 */ /* 0x000fe20000000a00 */
[----:B------:R-:W-:Y:S02]  /*11a70*/  IMAD.MOV R0, RZ, RZ, -R3 ;  /* 0x000000ffff007224 */ /* 0x000fe400078e0a03 */
[----:B------:R-:W-:-:S04]  /*11a80*/  IMAD.WIDE.U32 R2, R3, R4, UR4 ;  /* 0x0000000403027e25 */ /* 0x000fc8000f8e0004 */
[----:B------:R-:W-:Y:S02]  /*11a90*/  IMAD R0, R0, UR12, R6 ;  /* 0x0000000c00007c24 */ /* 0x000fe4000f8e0206 */
[----:B------:R-:W-:-:S03]  /*11aa0*/  IMAD.IADD R3, R3, 0x1, R5 ;  /* 0x0000000103037824 */ /* 0x000fc600078e0205 */
[----:B------:R-:W-:Y:S01]  /*11ab0*/  SHF.R.S32.HI R5, RZ, 0x1f, R0 ;  /* 0x0000001fff057819 */ /* 0x000fe20000011400 */
[----:B------:R-:W-:-:S04]  /*11ac0*/  IMAD.WIDE.U32 R2, R0, UR6, R2 ;  /* 0x0000000600027c25 */ /* 0x000fc8000f8e0002 */
[----:B------:R-:W-:-:S04]  /*11ad0*/  IMAD R5, R5, UR6, RZ ;  /* 0x0000000605057c24 */ /* 0x000fc8000f8e02ff */
[----:B------:R-:W-:Y:S01]  /*11ae0*/  IMAD R5, R0, UR7, R5 ;  /* 0x0000000700057c24 */ /* 0x000fe2000f8e0205 */
[----:B------:R-:W-:-:S03]  /*11af0*/  LEA R0, P0, R2, UR10, 0x1 ;  /* 0x0000000a02007c11 */ /* 0x000fc6000f8008ff */
[----:B------:R-:W-:-:S05]  /*11b00*/  IMAD.IADD R5, R3, 0x1, R5 ;  /* 0x0000000103057824 */ /* 0x000fca00078e0205 */
[----:B------:R-:W-:Y:S02]  /*11b10*/  LEA.HI.X R5, R2, UR11, R5, 0x1, P0 ;  /* 0x0000000b02057c11 */ /* 0x000fe400080f0c05 */
[----:B------:R-:W-:Y:S01]  /*11b20*/  PLOP3.LUT P0, PT, PT, PT, UP0, 0x80, 0x0 ;  /* 0x000000000000781c */ /* 0x000fe20003f0f008 */
[----:B------:R-:W-:-:S12]  /*11b30*/  VIADD R6, R6, 0x80 ;  /* 0x0000008006067836 */ /* 0x000fd80000000000 */
[----:B------:R-:W-:Y:S01]  /*11b40*/  @P0 IMAD.HI.U32 R3, R6, UR13, RZ ;  /* 0x0000000d06030c27 */ /* 0x000fe2000f8e00ff */
[----:B------:R-:W-:Y:S01]  /*11b50*/  PLOP3.LUT P0, PT, PT, PT, UP0, 0x80, 0x0 ;  /* 0x000000000000781c */ /* 0x000fe20003f0f008 */
[----:B------:R-:W-:Y:S02]  /*11b60*/  @UP0 ULDC UR13, c[0x0][0x450] ;  /* 0x00011400000d0ab9 */ /* 0x000fe40000000800 */
[----:B------:R-:W-:Y:S01]  /*11b70*/  IMAD.MOV.U32 R2, RZ, RZ, R6 ;  /* 0x000000ffff027224 */ /* 0x000fe200078e0006 */
[----:B------:R-:W0:Y:S09]  /*11b80*/  S2R R20, SR_TID.X ;  /* 0x0000000000147919 */ /* 0x000e320000002100 */
[----:B------:R-:W-:-:S05]  /*11b90*/  @P0 SHF.R.U32.HI R2, RZ, UR13, R3 ;  /* 0x0000000dff020c19 */ /* 0x000fca0008011603 */
[----:B------:R-:W-:-:S04]  /*11ba0*/  IMAD.MOV R3, RZ, RZ, -R2 ;  /* 0x000000ffff037224 */ /* 0x000fc800078e0a02 */
[----:B------:R-:W-:Y:S01]  /*11bb0*/  IMAD R6, R3, UR12, R6 ;  /* 0x0000000c03067c24 */ /* 0x000fe2000f8e0206 */
[----:B------:R-:W-:-:S05]  /*11bc0*/  SHF.R.S32.HI R3, RZ, 0x1f, R2 ;  /* 0x0000001fff037819 */ /* 0x000fca0000011402 */
[----:B------:R-:W-:-:S04]  /*11bd0*/  IMAD R3, R3, UR8, RZ ;  /* 0x0000000803037c24 */ /* 0x000fc8000f8e02ff */
[C---:B------:R-:W-:Y:S02]  /*11be0*/  IMAD R7, R2.reuse, UR9, R3 ;  /* 0x0000000902077c24 */ /* 0x040fe4000f8e0203 */
[----:B------:R-:W-:Y:S01]  /*11bf0*/  IMAD.WIDE.U32 R2, R2, R4, UR4 ;  /* 0x0000000402027e25 */ /* 0x000fe2000f8e0004 */
[----:B------:R-:W-:-:S03]  /*11c00*/  SHF.R.S32.HI R4, RZ, 0x1f, R6 ;  /* 0x0000001fff047819 */ /* 0x000fc60000011406 */
[----:B------:R-:W-:Y:S02]  /*11c10*/  IMAD.IADD R3, R3, 0x1, R7 ;  /* 0x0000000103037824 */ /* 0x000fe400078e0207 */
[----:B------:R-:W-:Y:S02]  /*11c20*/  IMAD R4, R4, UR6, RZ ;  /* 0x0000000604047c24 */ /* 0x000fe4000f8e02ff */
[----:B------:R-:W-:-:S04]  /*11c30*/  IMAD.WIDE.U32 R2, R6, UR6, R2 ;  /* 0x0000000606027c25 */ /* 0x000fc8000f8e0002 */
[----:B------:R-:W-:Y:S01]  /*11c40*/  IMAD R7, R6, UR7, R4 ;  /* 0x0000000706077c24 */ /* 0x000fe2000f8e0204 */
[----:B0-----:R-:W-:-:S03]  /*11c50*/  LOP3.LUT R21, R20, 0x7f, RZ, 0xc0, !PT ;  /* 0x0000007f14157812 */ /* 0x001fc600078ec0ff */
[----:B------:R-:W-:Y:S01]  /*11c60*/  IMAD.IADD R6, R3, 0x1, R7 ;  /* 0x0000000103067824 */ /* 0x000fe200078e0207 */
[----:B------:R-:W-:Y:S01]  /*11c70*/  LEA R7, P0, R2, UR10, 0x1 ;  /* 0x0000000a02077c11 */ /* 0x000fe2000f8008ff */
[----:B------:R-:W-:Y:S01]  /*11c80*/  IMAD.SHL.U32 R20, R20, 0x8, RZ ;  /* 0x0000000814147824 */ /* 0x000fe200078e00ff */
[----:B------:R-:W-:Y:S02]  /*11c90*/  UMOV UR4, 0xffffffff ;  /* 0xffffffff00047882 */ /* 0x000fe40000000000 */
[----:B------:R-:W-:Y:S02]  /*11ca0*/  LEA.HI.X R6, R2, UR11, R6, 0x1, P0 ;  /* 0x0000000b02067c11 */ /* 0x000fe400080f0c06 */
[----:B------:R-:W-:Y:S02]  /*11cb0*/  LOP3.LUT R20, R20, 0x18, RZ, 0xc0, !PT ;  /* 0x0000001814147812 */ /* 0x000fe400078ec0ff */
[----:B------:R-:W-:Y:S01]  /*11cc0*/  SHF.R.U32.HI R21, RZ, 0x2, R21 ;  /* 0x00000002ff157819 */ /* 0x000fe20000011615 */
[----:B--2---:R-:W-:Y:S06]  /*11cd0*/  BRA.DIV UR4, `(.L_x_10926) ;  /* 0x0000002a04e47947 */ /* 0x004fec000b800000 */
[----:B------:R-:W0:Y:S01]  /*11ce0*/  SHFL.IDX PT, R3, R0, RZ, 0x1c1f ;  /* 0x001c1fff00037589 */ /* 0x000e2200000e0000 */
[----:B------:R-:W-:-:S03]  /*11cf0*/  VIADD R4, R21, UR43 ;  /* 0x0000002b15047c36 */ /* 0x000fc60008000000 */
        /* <DEDUP_REMOVED lines=9> */
[----:B-----5:R-:W-:Y:S04]  /*11d90*/  @!P0 LDGSTS.E.BYPASS.LTC128B.128 [R10+0xc400], desc[UR52][R2.64], !P3 ;  /* 0x0c400000020a8fae */ /* 0x020fe8000d901d74 */
[----:B------:R-:W-:Y:S04]  /*11da0*/  @!P0 LDGSTS.E.BYPASS.LTC128B.128 [R10+0xf400], desc[UR52][R2.64+0x40], !P4 ;  /* 0x0f400040020a8fae */ /* 0x000fe8000e101d74 */
[----:B------:R0:W-:Y:S01]  /*11db0*/  @!P0 LDGSTS.E.BYPASS.LTC128B.128 [R10+0x12400], desc[UR52][R2.64+0x80], !P5 ;  /* 0x12400080020a8fae */ /* 0x0001e2000e901d74 */
[----:B------:R-:W-:Y:S01]  /*11dc0*/  ISETP.GE.AND P0, PT, R8, UR37, PT ;  /* 0x0000002508007c0c */ /* 0x000fe2000bf06270 */
        /* <DEDUP_REMOVED lines=11> */
[----:B------:R-:W-:-:S03]  /*11e80*/  ISETP.GE.AND P0, PT, R8, UR37, PT ;  /* 0x0000002508007c0c */ /* 0x000fc6000bf06270 */
[----:B0-----:R-:W0:Y:S04]  /*11e90*/  SHFL.IDX PT, R3, R0, 0x2, 0x1c1f ;  /* 0x005c1f0000037f89 */ /* 0x001e2800000e0000 */
[----:B------:R-:W1:Y:S04]  /*11ea0*/  SHFL.IDX PT, R2, R5, 0x2, 0x1c1f ;  /* 0x005c1f0005027f89 */ /* 0x000e6800000e0000 */
[----:B------:R-:W2:Y:S04]  /*11eb0*/  SHFL.IDX PT, R0, R0, 0x3, 0x1c1f ;  /* 0x007c1f0000007f89 */ /* 0x000ea800000e0000 */
[----:B------:R-:W3:Y:S01]  /*11ec0*/  SHFL.IDX PT, R5, R5, 0x3, 0x1c1f ;  /* 0x007c1f0005057f89 */ /* 0x000ee200000e0000 */
        /* <DEDUP_REMOVED lines=9> */
[----:B------:R-:W-:-:S13]  /*11f60*/  ISETP.GE.AND P0, PT, R2, UR37, PT ;  /* 0x0000002502007c0c */ /* 0x000fda000bf06270 */
[----:B--2---:R-:W-:Y:S02]  /*11f70*/  @!P0 LEA R8, P1, R20, R0, 0x1 ;  /* 0x0000000014088211 */ /* 0x004fe400078208ff */
[----:B------:R-:W-:Y:S03]  /*11f80*/  SHFL.IDX PT, R0, R6, RZ, 0x1c1f ;  /* 0x001c1fff06007589 */ /* 0x000fe600000e0000 */
[----:B---3--:R-:W-:Y:S01]  /*11f90*/  @!P0 IMAD.X R9, RZ, RZ, R5, P1 ;  /* 0x000000ffff098224 */ /* 0x008fe200008e0605 */
[----:B------:R-:W-:Y:S01]  /*11fa0*/  SHFL.IDX PT, R6, R6, 0x1, 0x1c1f ;  /* 0x003c1f0006067f89 */ /* 0x000fe200000e0000 */
[----:B------:R-:W-:Y:S02]  /*11fb0*/  @!P0 IMAD.MOV.U32 R2, RZ, RZ, R8 ;  /* 0x000000ffff028224 */ /* 0x000fe400078e0008 */
[----:B------:R-:W-:-:S05]  /*11fc0*/  @!P0 IMAD.MOV.U32 R3, RZ, RZ, R9 ;  /* 0x000000ffff038224 */ /* 0x000fca00078e0009 */
[----:B------:R-:W-:Y:S04]  /*11fd0*/  @!P0 LDGSTS.E.BYPASS.LTC128B.128 [R10+0xdc00], desc[UR52][R2.64], !P3 ;  /* 0x0dc00000020a8fae */ /* 0x000fe8000d901d74 */
[----:B------:R-:W-:Y:S04]  /*11fe0*/  @!P0 LDGSTS.E.BYPASS.LTC128B.128 [R10+0x10c00], desc[UR52][R2.64+0x40], !P4 ;  /* 0x10c00040020a8fae */ /* 0x000fe8000e101d74 */
[----:B------:R0:W-:Y:S04]  /*11ff0*/  @!P0 LDGSTS.E.BYPASS.LTC128B.128 [R10+0x13c00], desc[UR52][R2.64+0x80], !P5 ;  /* 0x13c00080020a8fae */ /* 0x0001e8000e901d74 */
[----:B0-----:R-:W0:Y:S01]  /*12000*/  SHFL.IDX PT, R2, R7, RZ, 0x1c1f ;  /* 0x001c1fff07027589 */ /* 0x001e2200000e0000 */
[----:B------:R-:W-:-:S05]  /*12010*/  VIADD R3, R4, 0x80 ;  /* 0x0000008004037836 */ /* 0x000fca0000000000 */
[----:B------:R-:W-:-:S13]  /*12020*/  ISETP.GE.AND P0, PT, R3, UR37, PT ;  /* 0x0000002503007c0c */ /* 0x000fda000bf06270 */
[----:B0-----:R-:W-:-:S05]  /*12030*/  @!P0 LEA R5, P1, R20, R2, 0x1 ;  /* 0x0000000214058211 */ /* 0x001fca00078208ff */
[----:B------:R-:W-:Y:S02]  /*12040*/  @!P0 IMAD.X R0, RZ, RZ, R0, P1 ;  /* 0x000000ffff008224 */ /* 0x000fe400008e0600 */
[----:B------:R-:W-:Y:S02]  /*12050*/  @!P0 IMAD.MOV.U32 R2, RZ, RZ, R5 ;  /* 0x000000ffff028224 */ /* 0x000fe400078e0005 */
[----:B------:R-:W-:-:S05]  /*12060*/  @!P0 IMAD.MOV.U32 R3, RZ, RZ, R0 ;  /* 0x000000ffff038224 */ /* 0x000fca00078e0000 */
[----:B------:R0:W-:Y:S04]  /*12070*/  @!P0 LDGSTS.E.BYPASS.LTC128B.128 [R10+0xe400], desc[UR52][R2.64], !P3 ;  /* 0x0e400000020a8fae */ /* 0x0001e8000d901d74 */
[----:B------:R0:W-:Y:S04]  /*12080*/  @!P0 LDGSTS.E.BYPASS.LTC128B.128 [R10+0x11400], desc[UR52][R2.64+0x40], !P4 ;  /* 0x11400040020a8fae */ /* 0x0001e8000e101d74 */
[----:B------:R0:W-:Y:S02]  /*12090*/  @!P0 LDGSTS.E.BYPASS.LTC128B.128 [R10+0x14400], desc[UR52][R2.64+0x80], !P5 ;  /* 0x14400080020a8fae */ /* 0x0001e4000e901d74 */
.L_x_10995:
[----:B------:R-:W-:-:S05]  /*120a0*/  VIADD R4, R4, 0xa0 ;  /* 0x000000a004047836 */ /* 0x000fca0000000000 */
[----:B------:R-:W-:-:S13]  /*120b0*/  ISETP.GE.AND P0, PT, R4, UR37, PT ;  /* 0x0000002504007c0c */ /* 0x000fda000bf06270 */
[----:B0-----:R-:W-:-:S05]  /*120c0*/  @!P0 LEA R2, P1, R20, R14, 0x1 ;  /* 0x0000000e14028211 */ /* 0x001fca00078208ff */
[----:B------:R-:W-:-:S05]  /*120d0*/  @!P0 IMAD.X R3, RZ, RZ, R6, P1 ;  /* 0x000000ffff038224 */ /* 0x000fca00008e0606 */
        /* <DEDUP_REMOVED lines=8> */
.L_x_10927:
        /* <DEDUP_REMOVED lines=18> */
.L_x_10996:
[----:B------:R-:W-:Y:S05]  /*12280*/  BSYNC B0 ;  /* 0x0000000000007941 */ /* 0x000fea0003800000 */
.L_x_10928:
        /* <DEDUP_REMOVED lines=9> */
.L_x_10943:
[----:B------:R-:W2:Y:S01]  /*12320*/  LDL R8, [R1+0x8] ;  /* 0x0000080001087983 */ /* 0x000ea20000100800 */
[----:B------:R-:W1:Y:S03]  /*12330*/  LDC R4, c[0x0][0x430] ;  /* 0x00010c00ff047b82 */ /* 0x000e660000000800 */
[----:B------:R-:W3:Y:S04]  /*12340*/  LDL R6, [R1+0x4] ;  /* 0x0000040001067983 */ /* 0x000ee80000100800 */
[----:B------:R-:W4:Y:S01]  /*12350*/  LDL R7, [R1] ;  /* 0x0000000001077983 */ /* 0x000f220000100800 */
[----:B0-----:R-:W0:Y:S01]  /*12360*/  S2R R3, SR_TID.X ;  /* 0x0000000000037919 */ /* 0x001e220000002100 */
        /* <DEDUP_REMOVED lines=13> */
[----:B0-----:R-:W-:Y:S01]  /*12440*/  @P0 SHF.R.U32.HI R4, RZ, R2, R3 ;  /* 0x00000002ff040219 */ /* 0x001fe20000011603 */
        /* <DEDUP_REMOVED lines=24> */
.L_x_10931:
[----:B------:R-:W-:Y:S01]  /*125d0*/  IMAD R6, R23, 0x8, R16 ;  /* 0x0000000817067824 */ /* 0x000fe200078e0210 */
[----:B------:R-:W-:Y:S01]  /*125e0*/  SHF.L.U32 R0, R26, 0x1f, RZ ;  /* 0x0000001f1a007819 */ /* 0x000fe200000006ff */
[----:B------:R-:W-:Y:S03]  /*125f0*/  BSSY B1, `(.L_x_10932) ;  /* 0x0000003000017945 */ /* 0x000fe60003800000 */
[----:B------:R-:W0:Y:S02]  /*12600*/  SYNCS.PHASECHK.TRANS64.TRYWAIT P0, [R6+URZ+0x2d840], R0 ;  /* 0x02d84000060075a7 */ /* 0x000e24000800017f */
[----:B0-----:R-:W-:Y:S05]  /*12610*/  @!P0 BRA `(.L_x_10933) ;  /* 0x0000002800b48947 */ /* 0x001fea0003800000 */
.L_x_10997:
[----:B------:R-:W-:Y:S05]  /*12620*/  BSYNC B1 ;  /* 0x0000000000017941 */ /* 0x000fea0003800000 */
.L_x_10932:
[----:B------:R-:W1:Y:S01]  /*12630*/  S2R R12, SR_TID.X ;  /* 0x00000000000c7919 */ /* 0x000e620000002100 */
[----:B------:R-:W-:Y:S01]  /*12640*/  SHF.R.S32.HI R21, RZ, 0x1f, R5 ;  /* 0x0000001fff157819 */ /* 0x000fe20000011405 */
[----:B------:R-:W-:Y:S01]  /*12650*/  ULDC.64 UR4, c[0x0][0x300] ;  /* 0x0000c00000047ab9 */ /* 0x000fe20000000a00 */
[----:B------:R-:W-:Y:S01]  /*12660*/  LOP3.LUT P3, RZ, R19, 0x4, RZ, 0xc0, !PT ;  /* 0x0000000413ff7812 */ /* 0x000fe2000786c0ff */
[----:B------:R-:W-:Y:S01]  /*12670*/  IMAD.WIDE.U32 R2, R5, UR4, RZ ;  /* 0x0000000405027c25 */ /* 0x000fe2000f8e00ff */
[C---:B------:R-:W-:Y:S02]  /*12680*/  LOP3.LUT P2, RZ, R19.reuse, 0x2, RZ, 0xc0, !PT ;  /* 0x0000000213ff7812 */ /* 0x040fe4000784c0ff */
[----:B------:R-:W-:Y:S01]  /*12690*/  LOP3.LUT P1, RZ, R19, 0x1, RZ, 0xc0, !PT ;  /* 0x0000000113ff7812 */ /* 0x000fe2000782c0ff */
        /* <DEDUP_REMOVED lines=10> */
[----:B-1----:R-:W-:Y:S02]  /*12740*/  IMAD.SHL.U32 R8, R12, 0x8, RZ ;  /* 0x000000080c087824 */ /* 0x002fe400078e00ff */
[C---:B------:R-:W-:Y:S02]  /*12750*/  IMAD R0, R22.reuse, UR5, R0 ;  /* 0x0000000516007c24 */ /* 0x040fe4000f8e0200 */
[----:B------:R-:W-:Y:S01]  /*12760*/  IMAD.WIDE.U32 R2, R22, UR4, R2 ;  /* 0x0000000416027c25 */ /* 0x000fe2000f8e0002 */
[----:B------:R-:W-:Y:S01]  /*12770*/  LOP3.LUT R8, R8, 0xd8, RZ, 0xc0, !PT ;  /* 0x000000d808087812 */ /* 0x000fe200078ec0ff */
[----:B------:R-:W-:-:S02]  /*12780*/  ULDC.64 UR4, c[0x0][0x2e8] ;  /* 0x0000ba0000047ab9 */ /* 0x000fc40000000a00 */
[----:B------:R-:W-:Y:S01]  /*12790*/  IMAD.SHL.U32 R11, R12, 0x8, RZ ;  /* 0x000000080c0b7824 */ /* 0x000fe200078e00ff */
[----:B------:R-:W-:Y:S01]  /*127a0*/  LOP3.LUT R8, R8, 0x18, R12, 0x78, !PT ;  /* 0x0000001808087812 */ /* 0x000fe200078e780c */
[----:B------:R-:W-:Y:S01]  /*127b0*/  IMAD.IADD R0, R0, 0x1, R3 ;  /* 0x0000000100007824 */ /* 0x000fe200078e0203 */
[----:B------:R-:W-:Y:S01]  /*127c0*/  LEA R7, P0, R2, UR4, 0x1 ;  /* 0x0000000402077c11 */ /* 0x000fe2000f8008ff */
[----:B------:R-:W-:Y:S01]  /*127d0*/  UMOV UR4, 0xffffffff ;  /* 0xffffffff00047882 */ /* 0x000fe20000000000 */
[----:B------:R-:W-:Y:S02]  /*127e0*/  LOP3.LUT R8, R8, 0x320, R11, 0xf8, !PT ;  /* 0x0000032008087812 */ /* 0x000fe400078ef80b */
[----:B------:R-:W-:-:S03]  /*127f0*/  LEA.HI.X R10, R2, UR5, R0, 0x1, P0 ;  /* 0x00000005020a7c11 */ /* 0x000fc600080f0c00 */
[----:B------:R-:W-:Y:S01]  /*12800*/  IMAD R8, R23, 0x3000, R8 ;  /* 0x0000300017087824 */ /* 0x000fe200078e0208 */
[----:B------:R-:W-:Y:S06]  /*12810*/  BRA.DIV UR4, `(.L_x_10934) ;  /* 0x0000002a04487947 */ /* 0x000fec000b800000 */
[----:B------:R-:W0:Y:S01]  /*12820*/  S2R R3, SR_TID.X ;  /* 0x0000000000037919 */ /* 0x000e220000002100 */
        /* <DEDUP_REMOVED lines=27> */
.L_x_11007:
        /* <DEDUP_REMOVED lines=10> */
.L_x_10935:
        /* <DEDUP_REMOVED lines=11> */
.L_x_10936:
[----:B------:R1:W-:Y:S01]  /*12b30*/  SYNCS.ARRIVE.TRANS64.A1T0 RZ, [R6+URZ+0x2d830], RZ ;  /* 0x02d830ff06ff79a7 */ /* 0x0003e2000810003f */
[----:B------:R-:W-:Y:S05]  /*12b40*/  @!P2 BRA `(.L_x_10937) ;  /* 0x000000000004a947 */ /* 0x000fea0003800000 */
[----:B------:R-:W-:Y:S01]  /*12b50*/  BPT.TRAP 0x1 ;  /* 0x000000040000795c */ /* 0x000fe20000300000 */
.L_x_10937:
[----:B------:R-:W-:Y:S01]  /*12b60*/  SHF.L.U32 R2, R20, 0x1f, RZ ;  /* 0x0000001f14027819 */ /* 0x000fe200000006ff */
[----:B-1----:R-:W-:Y:S01]  /*12b70*/  IMAD R6, R9, 0x8, R16 ;  /* 0x0000000809067824 */ /* 0x002fe200078e0210 */
[----:B------:R-:W-:Y:S03]  /*12b80*/  BSSY B1, `(.L_x_10938) ;  /* 0x0000003000017945 */ /* 0x000fe60003800000 */
[----:B------:R-:W1:Y:S02]  /*12b90*/  SYNCS.PHASECHK.TRANS64.TRYWAIT P0, [R6+URZ+0x2d860], R2 ;  /* 0x02d86002060075a7 */ /* 0x000e64000800017f */
[----:B-1----:R-:W-:Y:S05]  /*12ba0*/  @!P0 BRA `(.L_x_10939) ;  /* 0x0000002800a88947 */ /* 0x002fea0003800000 */
.L_x_11008:
[----:B------:R-:W-:Y:S05]  /*12bb0*/  BSYNC B1 ;  /* 0x0000000000017941 */ /* 0x000fea0003800000 */
.L_x_10938:
[----:B------:R-:W0:Y:S01]  /*12bc0*/  S2R R3, SR_TID.X ;  /* 0x0000000000037919 */ /* 0x000e220000002100 */
[----:B-1----:R-:W-:Y:S01]  /*12bd0*/  IMAD.MOV.U32 R2, RZ, RZ, -0x80 ;  /* 0xffffff80ff027424 */ /* 0x002fe200078e00ff */
[----:B------:R-:W-:Y:S01]  /*12be0*/  UMOV UR4, 0xffffffff ;  /* 0xffffffff00047882 */ /* 0x000fe20000000000 */
[C---:B------:R-:W-:Y:S02]  /*12bf0*/  LOP3.LUT P3, RZ, R19.reuse, 0x20, RZ, 0xc0, !PT ;  /* 0x0000002013ff7812 */ /* 0x040fe4000786c0ff */
[----:B------:R-:W-:Y:S01]  /*12c00*/  IMAD R2, R28, R2, UR36 ;  /* 0x000000241c027e24 */ /* 0x000fe2000f8e0202 */
[C---:B------:R-:W-:Y:S02]  /*12c10*/  LOP3.LUT P2, RZ, R19.reuse, 0x10, RZ, 0xc0, !PT ;  /* 0x0000001013ff7812 */ /* 0x040fe4000784c0ff */
[----:B------:R-:W-:Y:S01]  /*12c20*/  LOP3.LUT P1, RZ, R19, 0x8, RZ, 0xc0, !PT ;  /* 0x0000000813ff7812 */ /* 0x000fe2000782c0ff */
[C---:B0-----:R-:W-:Y:S02]  /*12c30*/  IMAD.SHL.U32 R7, R3.reuse, 0x8, RZ ;  /* 0x0000000803077824 */ /* 0x041fe400078e00ff */
[----:B------:R-:W-:-:S03]  /*12c40*/  IMAD.SHL.U32 R8, R3, 0x8, RZ ;  /* 0x0000000803087824 */ /* 0x000fc600078e00ff */
[----:B------:R-:W-:-:S04]  /*12c50*/  LOP3.LUT R7, R7, 0xd8, RZ, 0xc0, !PT ;  /* 0x000000d807077812 */ /* 0x000fc800078ec0ff */
[----:B------:R-:W-:Y:S02]  /*12c60*/  LOP3.LUT R7, R7, 0x18, R3, 0x78, !PT ;  /* 0x0000001807077812 */ /* 0x000fe400078e7803 */
[----:B------:R-:W-:Y:S02]  /*12c70*/  LOP3.LUT R3, R3, 0x7f, RZ, 0xc0, !PT ;  /* 0x0000007f03037812 */ /* 0x000fe400078ec0ff */
[----:B------:R-:W-:Y:S02]  /*12c80*/  LOP3.LUT R7, R7, 0x320, R8, 0xf8, !PT ;  /* 0x0000032007077812 */ /* 0x000fe400078ef808 */
[----:B------:R-:W-:-:S03]  /*12c90*/  SHF.R.U32.HI R3, RZ, 0x2, R3 ;  /* 0x00000002ff037819 */ /* 0x000fc60000011603 */
[----:B------:R-:W-:Y:S02]  /*12ca0*/  IMAD R7, R9, 0x3000, R7 ;  /* 0x0000300009077824 */ /* 0x000fe400078e0207 */
[----:B------:R-:W-:Y:S01]  /*12cb0*/  IMAD.IADD R8, R2, 0x1, -R3 ;  /* 0x0000000102087824 */ /* 0x000fe200078e0a03 */
[----:B------:R-:W-:Y:S06]  /*12cc0*/  BRA.DIV UR4, `(.L_x_10940) ;  /* 0x0000002a04747947 */ /* 0x000fec000b800000 */
[----:B------:R-:W0:Y:S01]  /*12cd0*/  SHFL.IDX PT, R2, R17, RZ, 0x1c1f ;  /* 0x001c1fff11027589 */ /* 0x000e2200000e0000 */
        /* <DEDUP_REMOVED lines=33> */
.L_x_11018:
        /* <DEDUP_REMOVED lines=31> */
.L_x_10941:
        /* <DEDUP_REMOVED lines=11> */
.L_x_10942:
        /* <DEDUP_REMOVED lines=8> */
.L_x_10930:
        /* <DEDUP_REMOVED lines=16> */
[----:B0-----:R-:W-:-:S05]  /*13310*/  IADD3 R0, R0, UR46, R7 ;  /* 0x0000002e00007c10 */ /* 0x001fca000fffe007 */
[----:B------:R1:W-:Y:S02]  /*13320*/  STL [R1+0x10], R0 ;  /* 0x0000100001007387 */ /* 0x0003e40000100800 */
.L_x_10945:
[----:B------:R-:W-:Y:S05]  /*13330*/  BSYNC B0 ;  /* 0x0000000000007941 */ /* 0x000fea0003800000 */
.L_x_10944:
[----:B-1----:R-:W-:-:S05]  /*13340*/  IMAD.U32 R0, RZ, RZ, UR47 ;  /* 0x0000002fff007e24 */ /* 0x002fca000f8e00ff */
[----:B------:R-:W-:-:S13]  /*13350*/  ISETP.NE.AND P0, PT, R0, 0x3, PT ;  /* 0x000000030000780c */ /* 0x000fda0003f05270 */
[----:B------:R-:W-:Y:S05]  /*13360*/  @!P0 BRA `(.L_x_10946) ;  /* 0x0000000000048947 */ /* 0x000fea0003800000 */
[----:B------:R-:W-:Y:S01]  /*13370*/  BPT.TRAP 0x1 ;  /* 0x000000040000795c */ /* 0x000fe20000300000 */
.L_x_10946:
[----:B------:R-:W-:Y:S01]  /*13380*/  IMAD R4, R23, 0x8, R16 ;  /* 0x0000000817047824 */ /* 0x000fe200078e0210 */
[----:B0-----:R-:W-:Y:S01]  /*13390*/  SHF.L.U32 R3, R26, 0x1f, RZ ;  /* 0x0000001f1a037819 */ /* 0x001fe200000006ff */
[----:B------:R-:W-:Y:S03]  /*133a0*/  BSSY B0, `(.L_x_10947) ;  /* 0x0000003000007945 */ /* 0x000fe60003800000 */
[----:B------:R-:W0:Y:S02]  /*133b0*/  SYNCS.PHASECHK.TRANS64.TRYWAIT P0, [R4+URZ+0x2d860], R3 ;  /* 0x02d86003040075a7 */ /* 0x000e24000800017f */
[----:B0-----:R-:W-:Y:S05]  /*133c0*/  @!P0 BRA `(.L_x_10948) ;  /* 0x0000002800188947 */ /* 0x001fea0003800000 */
.L_x_11019:
[----:B------:R-:W-:Y:S05]  /*133d0*/  BSYNC B0 ;  /* 0x0000000000007941 */ /* 0x000fea0003800000 */
.L_x_10947:
[----:B------:R-:W1:Y:S01]  /*133e0*/  S2R R7, SR_TID.X ;  /* 0x0000000000077919 */ /* 0x000e620000002100 */
[----:B------:R-:W-:Y:S01]  /*133f0*/  IMAD.MOV.U32 R5, RZ, RZ, -0x80 ;  /* 0xffffff80ff057424 */ /* 0x000fe200078e00ff */
[----:B------:R-:W-:Y:S01]  /*13400*/  UMOV UR4, 0xffffffff ;  /* 0xffffffff00047882 */ /* 0x000fe20000000000 */
[C---:B------:R-:W-:Y:S02]  /*13410*/  LOP3.LUT P4, RZ, R19.reuse, 0x20, RZ, 0xc0, !PT ;  /* 0x0000002013ff7812 */ /* 0x040fe4000788c0ff */
[----:B------:R-:W-:Y:S01]  /*13420*/  IMAD R5, R24, R5, UR36 ;  /* 0x0000002418057e24 */ /* 0x000fe2000f8e0205 */
[C---:B------:R-:W-:Y:S02]  /*13430*/  LOP3.LUT P3, RZ, R19.reuse, 0x10, RZ, 0xc0, !PT ;  /* 0x0000001013ff7812 */ /* 0x040fe4000786c0ff */
[----:B------:R-:W-:Y:S01]  /*13440*/  LOP3.LUT P1, RZ, R19, 0x8, RZ, 0xc0, !PT ;  /* 0x0000000813ff7812 */ /* 0x000fe2000782c0ff */
[C---:B-1----:R-:W-:Y:S01]  /*13450*/  IMAD.SHL.U32 R0, R7.reuse, 0x8, RZ ;  /* 0x0000000807007824 */ /* 0x042fe200078e00ff */
[C---:B------:R-:W-:Y:S01]  /*13460*/  LOP3.LUT R6, R7.reuse, 0x7f, RZ, 0xc0, !PT ;  /* 0x0000007f07067812 */ /* 0x040fe200078ec0ff */
[----:B------:R-:W-:-:S03]  /*13470*/  IMAD.SHL.U32 R2, R7, 0x8, RZ ;  /* 0x0000000807027824 */ /* 0x000fc600078e00ff */
[----:B------:R-:W-:Y:S02]  /*13480*/  LOP3.LUT R0, R0, 0xd8, RZ, 0xc0, !PT ;  /* 0x000000d800007812 */ /* 0x000fe400078ec0ff */
[----:B------:R-:W-:Y:S02]  /*13490*/  SHF.R.U32.HI R6, RZ, 0x2, R6 ;  /* 0x00000002ff067819 */ /* 0x000fe40000011606 */
[----:B------:R-:W-:-:S03]  /*134a0*/  LOP3.LUT R0, R0, 0x18, R7, 0x78, !PT ;  /* 0x0000001800007812 */ /* 0x000fc600078e7807 */
[----:B------:R-:W-:Y:S01]  /*134b0*/  IMAD.IADD R5, R5, 0x1, -R6 ;  /* 0x0000000105057824 */ /* 0x000fe200078e0a06 */
[----:B------:R-:W-:-:S05]  /*134c0*/  LOP3.LUT R0, R0, 0x320, R2, 0xf8, !PT ;  /* 0x0000032000007812 */ /* 0x000fca00078ef802 */
[----:B------:R-:W-:Y:S01]  /*134d0*/  IMAD R7, R23, 0x3000, R0 ;  /* 0x0000300017077824 */ /* 0x000fe200078e0200 */
[----:B------:R-:W-:Y:S06]  /*134e0*/  BRA.DIV UR4, `(.L_x_10949) ;  /* 0x0000002604e47947 */ /* 0x000fec000b800000 */
[----:B------:R-:W1:Y:S01]  /*134f0*/  S2R R2, SR_TID.X ;  /* 0x0000000000027919 */ /* 0x000e620000002100 */
[----:B------:R-:W2:Y:S04]  /*13500*/  SHFL.IDX PT, R14, R17, RZ, 0x1c1f ;  /* 0x001c1fff110e7589 */ /* 0x000ea800000e0000 */
[----:B------:R-:W0:Y:S01]  /*13510*/  SHFL.IDX PT, R0, R18, RZ, 0x1c1f ;  /* 0x001c1fff12007589 */ /* 0x000e2200000e0000 */
[----:B-1----:R-:W-:-:S05]  /*13520*/  IMAD.SHL.U32 R2, R2, 0x8, RZ ;  /* 0x0000000802027824 */ /* 0x002fca00078e00ff */
[----:B------:R-:W-:-:S05]  /*13530*/  LOP3.LUT R2, R2, 0x18, RZ, 0xc0, !PT ;  /* 0x0000001802027812 */ /* 0x000fca00078ec0ff */
[----:B------:R-:W-:-:S05]  /*13540*/  IMAD.SHL.U32 R6, R2, 0x2, RZ ;  /* 0x0000000202067824 */ /* 0x000fca00078e00ff */
[----:B--2---:R-:W-:Y:S02]  /*13550*/  IADD3 R2, P0, R14, R6, RZ ;  /* 0x000000060e027210 */ /* 0x004fe40007f1e0ff */
[----:B------:R-:W1:Y:S03]  /*13560*/  SHFL.IDX PT, R14, R17, 0x1, 0x1c1f ;  /* 0x003c1f00110e7f89 */ /* 0x000e6600000e0000 */
[----:B0-----:R-:W-:Y:S01]  /*13570*/  IMAD.X R3, RZ, RZ, R0, P0 ;  /* 0x000000ffff037224 */ /* 0x001fe200000e0600 */
[----:B------:R-:W-:Y:S01]  /*13580*/  ISETP.LT.OR P0, PT, R5, 0x1, P4 ;  /* 0x000000010500780c */ /* 0x000fe20002701670 */
[----:B------:R-:W-:Y:S02]  /*13590*/  IMAD R0, R7, 0x2, R16 ;  /* 0x0000000207007824 */ /* 0x000fe400078e0210 */
[----:B------:R-:W-:Y:S10]  /*135a0*/  SHFL.IDX PT, R7, R18, 0x3, 0x1c1f ;  /* 0x007c1f0012077f89 */ /* 0x000ff400000e0000 */
        /* <DEDUP_REMOVED lines=25> */
.L_x_11029:
        /* <DEDUP_REMOVED lines=13> */
.L_x_10950:
        /* <DEDUP_REMOVED lines=11> */
.L_x_10951:
[----:B------:R2:W-:Y:S01]  /*138c0*/  SYNCS.ARRIVE.TRANS64.A1T0 RZ, [R4+URZ+0x2d850], RZ ;  /* 0x02d850ff04ff79a7 */ /* 0x0005e2000810003f */
[----:B------:R-:W-:-:S05]  /*138d0*/  VIADD R23, R23, 0x1 ;  /* 0x0000000117177836 */ /* 0x000fca0000000000 */
[----:B------:R-:W-:-:S04]  /*138e0*/  ISETP.NE.AND P0, PT, R23, 0x2, PT ;  /* 0x000000021700780c */ /* 0x000fc80003f05270 */
[----:B------:R-:W-:Y:S02]  /*138f0*/  SEL R3, RZ, 0x1, P0 ;  /* 0x00000001ff037807 */ /* 0x000fe40000000000 */
[----:B------:R-:W-:Y:S02]  /*13900*/  SEL R23, R23, RZ, P0 ;  /* 0x000000ff17177207 */ /* 0x000fe40000000000 */
[----:B--2---:R-:W-:-:S07]  /*13910*/  LOP3.LUT R26, R26, R3, RZ, 0x3c, !PT ;  /* 0x000000031a1a7212 */ /* 0x004fce00078e3cff */
.L_x_10911:
[----:B------:R-:W-:Y:S05]  /*13920*/  BSYNC B7 ;  /* 0x0000000000077941 */ /* 0x000fea0003800000 */
.L_x_10909:
[----:B------:R2:W5:Y:S01]  /*13930*/  LDL R2, [R1+0x10] ;  /* 0x0000100001027983 */ /* 0x0005620000100800 */
[----:B------:R-:W-:-:S13]  /*13940*/  LOP3.LUT P0, RZ, R19, 0x800, RZ, 0xc0, !PT ;  /* 0x0000080013ff7812 */ /* 0x000fda000780c0ff */
[----:B--2---:R-:W-:Y:S05]  /*13950*/  @!P0 BRA `(.L_x_10952) ;  /* 0x0000000000288947 */ /* 0x004fea0003800000 */
[----:B------:R-:W-:Y:S05]  /*13960*/  WARPSYNC.ALL ;  /* 0x0000000000007948 */ /* 0x000fea0003800000 */
[----:B------:R-:W2:Y:S08]  /*13970*/  S2UR UR5, SR_CgaCtaId ;  /* 0x00000000000579c3 */ /* 0x000eb00000008800 */
[----:B------:R-:W-:Y:S06]  /*13980*/  BAR.SYNC.DEFER_BLOCKING 0x5, 0x200 ;  /* 0x0148000000007b1d */ /* 0x000fec0000010000 */
[----:B------:R-:W-:-:S02]  /*13990*/  UMOV UR4, 0x400 ;  /* 0x0000040000047882 */ /* 0x000fc40000000000 */
[----:B--2---:R-:W-:-:S06]  /*139a0*/  ULEA UR4, UR5, UR4, 0x18 ;  /* 0x0000000405047291 */ /* 0x004fcc000f8ec03f */
[----:B------:R-:W-:-:S05]  /*139b0*/  IMAD.U32 R16, RZ, RZ, UR4 ;  /* 0x00000004ff107e24 */ /* 0x000fca000f8e00ff */
[----:B-----5:R-:W2:Y:S04]  /*139c0*/  LDS R2, [R16+0x2d8d0] ;  /* 0x02d8d00010027984 */ /* 0x020ea80000000800 */
[----:B--2---:R2:W-:Y:S01]  /*139d0*/  STL [R1+0x10], R2 ;  /* 0x0000100201007387 */ /* 0x0045e20000100800 */
[----:B------:R-:W-:Y:S06]  /*139e0*/  BAR.ARV 0x4, 0x200 ;  /* 0x0108000000007b1d */ /* 0x000fec0000002000 */
[----:B------:R-:W-:Y:S05]  /*139f0*/  BRA `(.L_x_10953) ;  /* 0x00000000002c7947 */ /* 0x000fea0003800000 */
.L_x_10952:
[----:B------:R-:W-:-:S03]  /*13a00*/  UMOV UR4, 0xffffffff ;  /* 0xffffffff00047882 */ /* 0x000fc60000000000 */
[----:B------:R-:W-:Y:S05]  /*13a10*/  BRA.DIV UR4, `(.L_x_10954) ;  /* 0x0000002604fc7947 */ /* 0x000fea000b800000 */
[----:B-----5:R2:W3:Y:S02]  /*13a20*/  SHFL.IDX PT, R14, R2, RZ, 0x1f ;  /* 0x00001fff020e7589 */ /* 0x0204e400000e0000 */
.L_x_11032:
[----:B------:R-:W4:Y:S01]  /*13a30*/  @!P2 S2R R3, SR_CgaCtaId ;  /* 0x000000000003a919 */ /* 0x000f220000008800 */
[----:B------:R-:W-:Y:S05]  /*13a40*/  WARPSYNC.ALL ;  /* 0x0000000000007948 */ /* 0x000fea0003800000 */
[----:B------:R-:W-:Y:S01]  /*13a50*/  BAR.SYNC.DEFER_BLOCKING 0x4, 0x200 ;  /* 0x0108000000007b1d */ /* 0x000fe20000010000 */
[----:B-1----:R-:W-:-:S05]  /*13a60*/  @!P2 MOV R0, 0x400 ;  /* 0x000004000000a802 */ /* 0x002fca0000000f00 */
[----:B---3--:R3:W-:Y:S01]  /*13a70*/  STL [R1+0x10], R14 ;  /* 0x0000100e01007387 */ /* 0x0087e20000100800 */
[----:B----4-:R-:W-:-:S05]  /*13a80*/  @!P2 LEA R16, R3, R0, 0x18 ;  /* 0x000000000310a211 */ /* 0x010fca00078ec0ff */
[----:B------:R3:W-:Y:S01]  /*13a90*/  @!P2 STS [R16+0x2d8d0], R2 ;  /* 0x02d8d0021000a388 */ /* 0x0007e20000000800 */
[----:B------:R-:W-:Y:S06]  /*13aa0*/  BAR.ARV 0x5, 0x200 ;  /* 0x0148000000007b1d */ /* 0x000fec0000002000 */
.L_x_10953:
[----:B-1----:R-:W4:Y:S01]  /*13ab0*/  LDL R0, [R1+0x10] ;  /* 0x0000100001007983 */ /* 0x002f220000100800 */
[----:B------:R-:W-:Y:S02]  /*13ac0*/  ULDC UR4, c[0x0][0xc38] ;  /* 0x00030e0000047ab9 */ /* 0x000fe40000000800 */
[----:B----4-:R-:W-:-:S13]  /*13ad0*/  ISETP.GE.AND P0, PT, R0, UR4, PT ;  /* 0x0000000400007c0c */ /* 0x010fda000bf06270 */
[----:B------:R-:W-:Y:S05]  /*13ae0*/  @!P0 BRA `(.L_x_10955) ;  /* 0xffffffc000c48947 */ /* 0x000fea000383ffff */
.L_x_10900:
[----:B------:R-:W4:Y:S01]  /*13af0*/  LDL.LU R0, [R1+0x14] ;  /* 0x0000140001007983 */ /* 0x000f220000300800 */
[----:B------:R-:W-:Y:S01]  /*13b00*/  BSSY B0, `(.L_x_10956) ;  /* 0x000000b000007945 */ /* 0x000fe20003800000 */
[----:B------:R-:W1:Y:S01]  /*13b10*/  S2R R5, SR_CgaCtaId ;  /* 0x0000000000057919 */ /* 0x000e620000008800 */
[----:B----4-:R-:W-:-:S05]  /*13b20*/  VIADD R0, R0, 0x1 ;  /* 0x0000000100007836 */ /* 0x010fca0000000000 */
[----:B--23--:R-:W-:-:S04]  /*13b30*/  LEA.HI R2, R0, R0, RZ, 0x1 ;  /* 0x0000000000027211 */ /* 0x00cfc800078f08ff */
[----:B------:R-:W-:Y:S02]  /*13b40*/  LOP3.LUT R3, R2, 0xfffffffe, RZ, 0xc0, !PT ;  /* 0xfffffffe02037812 */ /* 0x000fe400078ec0ff */
[----:B------:R-:W-:-:S03]  /*13b50*/  MOV R2, 0x400 ;  /* 0x0000040000027802 */ /* 0x000fc60000000f00 */
[----:B------:R-:W-:Y:S01]  /*13b60*/  IMAD.IADD R0, R0, 0x1, -R3 ;  /* 0x0000000100007824 */ /* 0x000fe200078e0a03 */
[----:B-1----:R-:W-:-:S04]  /*13b70*/  LEA R4, R5, R2, 0x18 ;  /* 0x0000000205047211 */ /* 0x002fc800078ec0ff */
[----:B------:R-:W-:-:S04]  /*13b80*/  SHF.L.U32 R0, R0, 0x1f, RZ ;  /* 0x0000001f00007819 */ /* 0x000fc800000006ff */
[----:B------:R-:W1:Y:S02]  /*13b90*/  SYNCS.PHASECHK.TRANS64.TRYWAIT P0, [R4+URZ+0x2d820], R0 ;  /* 0x02d82000040075a7 */ /* 0x000e64000800017f */
[----:B-1----:R-:W-:Y:S05]  /*13ba0*/  @!P0 BRA `(.L_x_10957) ;  /* 0x0000002400c08947 */ /* 0x002fea0003800000 */
.L_x_11033:
[----:B------:R-:W-:Y:S05]  /*13bb0*/  BSYNC B0 ;  /* 0x0000000000007941 */ /* 0x000fea0003800000 */
.L_x_10956:
[----:B------:R-:W-:-:S03]  /*13bc0*/  UMOV UR4, 0xffffffff ;  /* 0xffffffff00047882 */ /* 0x000fc60000000000 */
[----:B------:R-:W-:Y:S05]  /*13bd0*/  BRA.DIV UR4, `(.L_x_10958) ;  /* 0x0000002604c87947 */ /* 0x000fea000b800000 */
[----:B-1----:R-:W1:Y:S02]  /*13be0*/  S2R R0, SR_TID.X ;  /* 0x0000000000007919 */ /* 0x002e640000002100 */
[----:B-1----:R-:W-:-:S04]  /*13bf0*/  SHF.R.U32.HI R0, RZ, 0x5, R0 ;  /* 0x00000005ff007819 */ /* 0x002fc80000011600 */
[----:B------:R-:W-:-:S05]  /*13c00*/  LOP3.LUT R0, R0, 0x3, RZ, 0xc0, !PT ;  /* 0x0000000300007812 */ /* 0x000fca00078ec0ff */
[----:B------:R1:W2:Y:S02]  /*13c10*/  SHFL.IDX PT, R14, R0, RZ, 0x1f ;  /* 0x00001fff000e7589 */ /* 0x0002a400000e0000 */
.L_x_11036:
[----:B--2---:R-:W-:Y:S01]  /*13c20*/  ISETP.NE.AND P0, PT, R14, RZ, PT ;  /* 0x000000ff0e00720c */ /* 0x004fe20003f05270 */
[----:B------:R-:W-:-:S12]  /*13c30*/  BSSY B0, `(.L_x_10959) ;  /* 0x0000024000007945 */ /* 0x000fd80003800000 */
[----:B------:R-:W-:Y:S05]  /*13c40*/  @P0 BRA `(.L_x_10960) ;  /* 0x0000000000880947 */ /* 0x000fea0003800000 */
[----:B------:R-:W-:-:S03]  /*13c50*/  UMOV UR4, 0xffffffff ;  /* 0xffffffff00047882 */ /* 0x000fc60000000000 */
[----:B------:R-:W-:Y:S05]  /*13c60*/  BRA.DIV UR4, `(.L_x_10961) ;  /* 0x0000002604d87947 */ /* 0x000fea000b800000 */
[----:B------:R-:W-:-:S13]  /*13c70*/  ELECT P6, URZ, PT ;  /* 0x00000000003f782f */ /* 0x000fda00038c0000 */
.L_x_11039:
[----:B------:R-:W-:Y:S05]  /*13c80*/  @!P6 BRA `(.L_x_10960) ;  /* 0x000000000078e947 */ /* 0x000fea0003800000 */
[----:B------:R-:W-:-:S06]  /*13c90*/  ULOP3.LUT UR4, UR42, 0x2, URZ, 0xfc, !UPT ;  /* 0x000000022a047892 */ /* 0x000fcc000f8efc3f */
[----:B-1----:R-:W-:-:S05]  /*13ca0*/  IMAD.U32 R0, RZ, RZ, UR4 ;  /* 0x00000004ff007e24 */ /* 0x002fca000f8e00ff */
[----:B------:R-:W-:-:S13]  /*13cb0*/  ISETP.NE.AND P0, PT, R0, 0x3, PT ;  /* 0x000000030000780c */ /* 0x000fda0003f05270 */
[----:B------:R-:W-:Y:S05]  /*13cc0*/  @!P0 BRA `(.L_x_10962) ;  /* 0x0000000000048947 */ /* 0x000fea0003800000 */
[----:B------:R-:W-:Y:S01]  /*13cd0*/  BPT.TRAP 0x1 ;  /* 0x000000040000795c */ /* 0x000fe20000300000 */
.L_x_10962:
[C---:B------:R-:W-:Y:S01]  /*13ce0*/  IMAD R5, R23.reuse, 0x8, R4 ;  /* 0x0000000817057824 */ /* 0x040fe200078e0204 */
[----:B------:R-:W-:Y:S01]  /*13cf0*/  SHF.L.U32 R0, R26, 0x1f, RZ ;  /* 0x0000001f1a007819 */ /* 0x000fe200000006ff */
[----:B------:R-:W-:-:S03]  /*13d00*/  VIADD R23, R23, 0x1 ;  /* 0x0000000117177836 */ /* 0x000fc60000000000 */
[----:B------:R-:W1:Y:S02]  /*13d10*/  SYNCS.PHASECHK.TRANS64.TRYWAIT P1, [R5+URZ+0x2d840], R0 ;  /* 0x02d84000050075a7 */ /* 0x000e64000802017f */
[----:B------:R-:W-:-:S04]  /*13d20*/  ISETP.NE.AND P2, PT, R23, 0x2, PT ;  /* 0x000000021700780c */ /* 0x000fc80003f45270 */
[----:B------:R-:W-:Y:S01]  /*13d30*/  SEL R3, RZ, 0x1, P2 ;  /* 0x00000001ff037807 */ /* 0x000fe20001000000 */
[----:B-1----:R-:W-:Y:S08]  /*13d40*/  @!P1 BRA `(.L_x_10963) ;  /* 0x0000002400c09947 */ /* 0x002ff00003800000 */
.L_x_11040:
[----:B------:R-:W-:Y:S02]  /*13d50*/  SEL R23, R23, RZ, P2 ;  /* 0x000000ff17177207 */ /* 0x000fe40001000000 */
[----:B------:R-:W-:Y:S01]  /*13d60*/  LOP3.LUT R2, R26, R3, RZ, 0x3c, !PT ;  /* 0x000000031a027212 */ /* 0x000fe200078e3cff */
[----:B------:R-:W-:Y:S06]  /*13d70*/  @!P0 BRA `(.L_x_10964) ;  /* 0x0000000000048947 */ /* 0x000fec0003800000 */
[----:B------:R-:W-:Y:S01]  /*13d80*/  BPT.TRAP 0x1 ;  /* 0x000000040000795c */ /* 0x000fe20000300000 */
.L_x_10964:
[----:B------:R-:W-:Y:S01]  /*13d90*/  IMAD R23, R23, 0x8, R4 ;  /* 0x0000000817177824 */ /* 0x000fe200078e0204 */
[----:B------:R-:W-:-:S04]  /*13da0*/  SHF.L.U32 R2, R2, 0x1f, RZ ;  /* 0x0000001f02027819 */ /* 0x000fc800000006ff */
[----:B------:R-:W2:Y:S02]  /*13db0*/  SYNCS.PHASECHK.TRANS64.TRYWAIT P1, [R23+URZ+0x2d840], R2 ;  /* 0x02d84002170075a7 */ /* 0x000ea4000802017f */
[----:B--2---:R-:W-:Y:S05]  /*13dc0*/  @!P1 BRA `(.L_x_10965) ;  /* 0x0000002400b49947 */ /* 0x004fea0003800000 */
.L_x_11041:
[----:B------:R-:W-:Y:S05]  /*13dd0*/  @!P0 BRA `(.L_x_10966) ;  /* 0x0000000000048947 */ /* 0x000fea0003800000 */
[----:B------:R-:W-:Y:S01]  /*13de0*/  BPT.TRAP 0x1 ;  /* 0x000000040000795c */ /* 0x000fe20000300000 */
.L_x_10966:
[----:B------:R-:W3:Y:S02]  /*13df0*/  SYNCS.PHASECHK.TRANS64.TRYWAIT P1, [R5+URZ+0x2d860], R0 ;  /* 0x02d86000050075a7 */ /* 0x000ee4000802017f */
[----:B---3--:R-:W-:Y:S05]  /*13e00*/  @!P1 BRA `(.L_x_10967) ;  /* 0x0000002400b89947 */ /* 0x008fea0003800000 */
.L_x_11042:
[----:B------:R-:W-:Y:S05]  /*13e10*/  @!P0 BRA `(.L_x_10968) ;  /* 0x0000000000048947 */ /* 0x000fea0003800000 */
[----:B------:R-:W-:Y:S01]  /*13e20*/  BPT.TRAP 0x1 ;  /* 0x000000040000795c */ /* 0x000fe20000300000 */
.L_x_10968:
[----:B----4-:R4:W0:Y:S02]  /*13e30*/  SYNCS.PHASECHK.TRANS64.TRYWAIT P0, [R23+URZ+0x2d860], R2 ;  /* 0x02d86002170075a7 */ /* 0x010824000800017f */
[----:B0-----:R-:W-:Y:S05]  /*13e40*/  @!P0 NANOSLEEP.SYNCS 0x989680 ;  /* 0x009896800000895d */ /* 0x001fea0003900000 */
[----:B------:R-:W0:Y:S02]  /*13e50*/  @!P0 SYNCS.PHASECHK.TRANS64 P0, [R23+URZ+0x2d860], R2 ;  /* 0x02d86002170085a7 */ /* 0x000e24000800007f */
[----:B0-----:R-:W-:Y:S05]  /*13e60*/  @!P0 BRA `(.L_x_10968) ;  /* 0xfffffffc00f08947 */ /* 0x001fea000383ffff */
.L_x_10960:
[----:B------:R-:W-:Y:S05]  /*13e70*/  BSYNC B0 ;  /* 0x0000000000007941 */ /* 0x000fea0003800000 */
.L_x_10959:
[----:B------:R-:W-:Y:S05]  /*13e80*/  EXIT ;  /* 0x000000000000794d */ /* 0x000fea0003800000 */
.L_x_10813:
[----:B0-----:R-:W-:-:S04]  /*13e90*/  IMAD.U32 R3, RZ, RZ, UR40 ;  /* 0x00000028ff037e24 */ /* 0x001fc8000f8e00ff */
[----:B------:R0:W1:Y:S03]  /*13ea0*/  SYNCS.PHASECHK.TRANS64.TRYWAIT P1, [R3+URZ+0x2d800], R0 ;  /* 0x02d80000030075a7 */ /* 0x000066000802017f */
[----:B-1----:R-:W-:Y:S05]  /*13eb0*/  @!P1 NANOSLEEP.SYNCS 0x989680 ;  /* 0x009896800000995d */ /* 0x002fea0003900000 */
[----:B------:R-:W1:Y:S02]  /*13ec0*/  @!P1 SYNCS.PHASECHK.TRANS64 P1, [R3+URZ+0x2d800], R0 ;  /* 0x02d80000030095a7 */ /* 0x000e64000802007f */
[----:B-1----:R-:W-:Y:S05]  /*13ed0*/  @!P1 BRA `(.L_x_10813) ;  /* 0xfffffffc00ec9947 */ /* 0x002fea000383ffff */
[----:B------:R-:W-:Y:S05]  /*13ee0*/  BRA `(.L_x_10969) ;  /* 0xfffffedc00007947 */ /* 0x000fea000383ffff */
.L_x_10817:
[----:B-1----:R1:W2:Y:S02]  /*13ef0*/  SYNCS.PHASECHK.TRANS64.TRYWAIT P1, [R3+URZ+0x2d830], R0 ;  /* 0x02d83000030075a7 */ /* 0x0022a4000802017f */
[----:B--2---:R-:W-:Y:S05]  /*13f00*/  @!P1 NANOSLEEP.SYNCS 0x989680 ;  /* 0x009896800000995d */ /* 0x004fea0003900000 */
[----:B------:R-:W2:Y:S02]  /*13f10*/  @!P1 SYNCS.PHASECHK.TRANS64 P1, [R3+URZ+0x2d830], R0 ;  /* 0x02d83000030095a7 */ /* 0x000ea4000802007f */
[----:B--2---:R-:W-:Y:S05]  /*13f20*/  @!P1 BRA `(.L_x_10817) ;  /* 0xfffffffc00f09947 */ /* 0x004fea000383ffff */
[----:B------:R-:W-:Y:S05]  /*13f30*/  BRA `(.L_x_10816) ;  /* 0xfffffedc001c7947 */ /* 0x000fea000383ffff */
.L_x_10834:
[----:B-1--4-:R-:W-:-:S04]  /*13f40*/  IMAD.U32 R9, RZ, RZ, UR6 ;  /* 0x00000006ff097e24 */ /* 0x012fc8000f8e00ff */
[----:B------:R1:W2:Y:S03]  /*13f50*/  SYNCS.PHASECHK.TRANS64.TRYWAIT P1, [R9+URZ+0x2d830], R0 ;  /* 0x02d83000090075a7 */ /* 0x0002a6000802017f */
[----:B--2---:R-:W-:Y:S05]  /*13f60*/  @!P1 NANOSLEEP.SYNCS 0x989680 ;  /* 0x009896800000995d */ /* 0x004fea0003900000 */
[----:B------:R-:W2:Y:S02]  /*13f70*/  @!P1 SYNCS.PHASECHK.TRANS64 P1, [R9+URZ+0x2d830], R0 ;  /* 0x02d83000090095a7 */ /* 0x000ea4000802007f */
[----:B--2---:R-:W-:Y:S05]  /*13f80*/  @!P1 BRA `(.L_x_10834) ;  /* 0xfffffffc00ec9947 */ /* 0x004fea000383ffff */
[----:B------:R-:W-:Y:S05]  /*13f90*/  BRA `(.L_x_10831) ;  /* 0xffffff1000347947 */ /* 0x000fea000383ffff */
.L_x_10838:
[----:B-1----:R-:W-:-:S04]  /*13fa0*/  IMAD.U32 R9, RZ, RZ, UR6 ;  /* 0x00000006ff097e24 */ /* 0x002fc8000f8e00ff */
[----:B------:R1:W2:Y:S03]  /*13fb0*/  SYNCS.PHASECHK.TRANS64.TRYWAIT P1, [R9+URZ+0x2d850], R0 ;  /* 0x02d85000090075a7 */ /* 0x0002a6000802017f */
[----:B--2---:R-:W-:Y:S05]  /*13fc0*/  @!P1 NANOSLEEP.SYNCS 0x989680 ;  /* 0x009896800000995d */ /* 0x004fea0003900000 */
[----:B------:R-:W2:Y:S02]  /*13fd0*/  @!P1 SYNCS.PHASECHK.TRANS64 P1, [R9+URZ+0x2d850], R0 ;  /* 0x02d85000090095a7 */ /* 0x000ea4000802007f */
[----:B--2---:R-:W-:Y:S05]  /*13fe0*/  @!P1 BRA `(.L_x_10838) ;  /* 0xfffffffc00ec9947 */ /* 0x004fea000383ffff */
[----:B------:R-:W-:Y:S05]  /*13ff0*/  BRA `(.L_x_10835) ;  /* 0xffffff1000e07947 */ /* 0x000fea000383ffff */
.L_x_10857:
[----:B-1----:R-:W-:-:S04]  /*14000*/  IMAD.U32 R7, RZ, RZ, UR6 ;  /* 0x00000006ff077e24 */ /* 0x002fc8000f8e00ff */
[----:B------:R1:W2:Y:S03]  /*14010*/  SYNCS.PHASECHK.TRANS64.TRYWAIT P1, [R7+URZ+0x2d830], R0 ;  /* 0x02d83000070075a7 */ /* 0x0002a6000802017f */
[----:B--2---:R-:W-:Y:S05]  /*14020*/  @!P1 NANOSLEEP.SYNCS 0x989680 ;  /* 0x009896800000995d */ /* 0x004fea0003900000 */
[----:B------:R-:W2:Y:S02]  /*14030*/  @!P1 SYNCS.PHASECHK.TRANS64 P1, [R7+URZ+0x2d830], R0 ;  /* 0x02d83000070095a7 */ /* 0x000ea4000802007f */
[----:B--2---:R-:W-:Y:S05]  /*14040*/  @!P1 BRA `(.L_x_10857) ;  /* 0xfffffffc00ec9947 */ /* 0x004fea000383ffff */
[----:B------:R-:W-:Y:S05]  /*14050*/  BRA `(.L_x_10854) ;  /* 0xffffff4400347947 */ /* 0x000fea000383ffff */
.L_x_10861:
[----:B-1----:R-:W-:-:S04]  /*14060*/  IMAD.U32 R7, RZ, RZ, UR6 ;  /* 0x00000006ff077e24 */ /* 0x002fc8000f8e00ff */
[----:B------:R1:W2:Y:S03]  /*14070*/  SYNCS.PHASECHK.TRANS64.TRYWAIT P1, [R7+URZ+0x2d850], R0 ;  /* 0x02d85000070075a7 */ /* 0x0002a6000802017f */
[----:B--2---:R-:W-:Y:S05]  /*14080*/  @!P1 NANOSLEEP.SYNCS 0x989680 ;  /* 0x009896800000995d */ /* 0x004fea0003900000 */
[----:B------:R-:W2:Y:S02]  /*14090*/  @!P1 SYNCS.PHASECHK.TRANS64 P1, [R7+URZ+0x2d850], R0 ;  /* 0x02d85000070095a7 */ /* 0x000ea4000802007f */
[----:B--2---:R-:W-:Y:S05]  /*140a0*/  @!P1 BRA `(.L_x_10861) ;  /* 0xfffffffc00ec9947 */ /* 0x004fea000383ffff */
[----:B------:R-:W-:Y:S05]  /*140b0*/  BRA `(.L_x_10858) ;  /* 0xffffff4400e07947 */ /* 0x000fea000383ffff */
.L_x_10869:
[----:B-1----:R-:W-:-:S04]  /*140c0*/  IMAD.U32 R9, RZ, RZ, UR6 ;  /* 0x00000006ff097e24 */ /* 0x002fc8000f8e00ff */
[----:B------:R1:W2:Y:S03]  /*140d0*/  SYNCS.PHASECHK.TRANS64.TRYWAIT P1, [R9+URZ+0x2d830], R0 ;  /* 0x02d83000090075a7 */ /* 0x0002a6000802017f */
[----:B--2---:R-:W-:Y:S05]  /*140e0*/  @!P1 NANOSLEEP.SYNCS 0x989680 ;  /* 0x009896800000995d */ /* 0x004fea0003900000 */
[----:B------:R-:W2:Y:S02]  /*140f0*/  @!P1 SYNCS.PHASECHK.TRANS64 P1, [R9+URZ+0x2d830], R0 ;  /* 0x02d83000090095a7 */ /* 0x000ea4000802007f */
[----:B--2---:R-:W-:Y:S05]  /*14100*/  @!P1 BRA `(.L_x_10869) ;  /* 0xfffffffc00ec9947 */ /* 0x004fea000383ffff */
[----:B------:R-:W-:Y:S05]  /*14110*/  BRA `(.L_x_10866) ;  /* 0xffffff64005c7947 */ /* 0x000fea000383ffff */
.L_x_10873:
[----:B-1----:R-:W-:-:S04]  /*14120*/  IMAD.U32 R9, RZ, RZ, UR6 ;  /* 0x00000006ff097e24 */ /* 0x002fc8000f8e00ff */
[----:B------:R1:W2:Y:S03]  /*14130*/  SYNCS.PHASECHK.TRANS64.TRYWAIT P1, [R9+URZ+0x2d850], R0 ;  /* 0x02d85000090075a7 */ /* 0x0002a6000802017f */
[----:B--2---:R-:W-:Y:S05]  /*14140*/  @!P1 NANOSLEEP.SYNCS 0x989680 ;  /* 0x009896800000995d */ /* 0x004fea0003900000 */
[----:B------:R-:W2:Y:S02]  /*14150*/  @!P1 SYNCS.PHASECHK.TRANS64 P1, [R9+URZ+0x2d850], R0 ;  /* 0x02d85000090095a7 */ /* 0x000ea4000802007f */
[----:B--2---:R-:W-:Y:S05]  /*14160*/  @!P1 BRA `(.L_x_10873) ;  /* 0xfffffffc00ec9947 */ /* 0x004fea000383ffff */
[----:B------:R-:W-:Y:S05]  /*14170*/  BRA `(.L_x_10870) ;  /* 0xffffff6800087947 */ /* 0x000fea000383ffff */
.L_x_10888:
[----:B-1----:R-:W-:-:S04]  /*14180*/  IMAD.U32 R6, RZ, RZ, UR8 ;  /* 0x00000008ff067e24 */ /* 0x002fc8000f8e00ff */
[----:B------:R1:W2:Y:S03]  /*14190*/  SYNCS.PHASECHK.TRANS64.TRYWAIT P1, [R6+URZ+0x2d850], R5 ;  /* 0x02d85005060075a7 */ /* 0x0002a6000802017f */
[----:B--2---:R-:W-:Y:S05]  /*141a0*/  @!P1 NANOSLEEP.SYNCS 0x989680 ;  /* 0x009896800000995d */ /* 0x004fea0003900000 */
[----:B------:R-:W2:Y:S02]  /*141b0*/  @!P1 SYNCS.PHASECHK.TRANS64 P1, [R6+URZ+0x2d850], R5 ;  /* 0x02d85005060095a7 */ /* 0x000ea4000802007f */
[----:B--2---:R-:W-:Y:S05]  /*141c0*/  @!P1 BRA `(.L_x_10888) ;  /* 0xfffffffc00ec9947 */ /* 0x004fea000383ffff */
[----:B------:R-:W-:Y:S05]  /*141d0*/  BRA `(.L_x_10887) ;  /* 0xffffff9400807947 */ /* 0x000fea000383ffff */
.L_x_10917:
[----:B------:R-:W1:Y:S01]  /*141e0*/  S2R R20, SR_TID.X ;  /* 0x0000000000147919 */ /* 0x000e620000002100 */
        /* <DEDUP_REMOVED lines=9> */
.L_x_10970:
[----:B------:R-:W-:Y:S05]  /*14280*/  BRA `(.L_x_10971) ;  /* 0xffffffc8004c7947 */ /* 0x000fea000383ffff */
.L_x_10920:
[----:B0-----:R0:W1:Y:S02]  /*14290*/  SYNCS.PHASECHK.TRANS64.TRYWAIT P0, [R6+URZ+0x2d840], R2 ;  /* 0x02d84002060075a7 */ /* 0x001064000800017f */
[----:B-1----:R-:W-:Y:S05]  /*142a0*/  @!P0 NANOSLEEP.SYNCS 0x989680 ;  /* 0x009896800000895d */ /* 0x002fea0003900000 */
[----:B------:R-:W1:Y:S02]  /*142b0*/  @!P0 SYNCS.PHASECHK.TRANS64 P0, [R6+URZ+0x2d840], R2 ;  /* 0x02d84002060085a7 */ /* 0x000e64000800007f */
[----:B-1----:R-:W-:Y:S05]  /*142c0*/  @!P0 BRA `(.L_x_10920) ;  /* 0xfffffffc00f08947 */ /* 0x002fea000383ffff */
[----:B------:R-:W-:Y:S05]  /*142d0*/  BRA `(.L_x_10972) ;  /* 0xffffffcc00547947 */ /* 0x000fea000383ffff */
.L_x_10921:
        /* <DEDUP_REMOVED lines=8> */
.L_x_10974:
[----:B------:R-:W-:Y:S05]  /*14360*/  BSYNC B0 ;  /* 0x0000000000007941 */ /* 0x000fea0003800000 */
.L_x_10973:
        /* <DEDUP_REMOVED lines=9> */
.L_x_10975:
[----:B------:R-:W-:Y:S02]  /*14400*/  IMAD.MOV.U32 R13, RZ, RZ, R0 ;  /* 0x000000ffff0d7224 */ /* 0x000fe400078e0000 */
[----:B------:R-:W-:Y:S02]  /*14410*/  IMAD.MOV.U32 R12, RZ, RZ, 0x1 ;  /* 0x00000001ff0c7424 */ /* 0x000fe400078e00ff */
[----:B------:R-:W-:-:S07]  /*14420*/  IMAD.MOV.U32 R3, RZ, RZ, R14 ;  /* 0x000000ffff037224 */ /* 0x000fce00078e000e */
[----:B------:R-:W-:Y:S05]  /*14430*/  WARPSYNC.COLLECTIVE R15, `(.L_x_10976) ;  /* 0x000000000f087348 */ /* 0x000fea0003c00000 */
[----:B------:R0:W1:Y:S02]  /*14440*/  SHFL.IDX P6, R14, R13, R12, R11 ;  /* 0x0000000c0d0e7389 */ /* 0x00006400000c000b */
[----:B01----:R-:W-:Y:S01]  /*14450*/  ENDCOLLECTIVE ;  /* 0x000000000000791b */ /* 0x003fe20003800000 */
.L_x_10976:
        /* <DEDUP_REMOVED lines=17> */
.L_x_10977:
[----:B------:R-:W-:Y:S02]  /*14570*/  @P0 IMAD R8, R7, 0x2, R16 ;  /* 0x0000000207080824 */ /* 0x000fe400078e0210 */
[----:B------:R-:W-:Y:S02]  /*14580*/  IMAD.MOV.U32 R13, RZ, RZ, R0 ;  /* 0x000000ffff0d7224 */ /* 0x000fe400078e0000 */
[----:B------:R-:W-:Y:S02]  /*14590*/  IMAD.MOV.U32 R12, RZ, RZ, 0x2 ;  /* 0x00000002ff0c7424 */ /* 0x000fe400078e00ff */
[----:B------:R-:W-:-:S07]  /*145a0*/  IMAD.MOV.U32 R3, RZ, RZ, R14 ;  /* 0x000000ffff037224 */ /* 0x000fce00078e000e */
[----:B------:R-:W-:Y:S05]  /*145b0*/  WARPSYNC.COLLECTIVE R15, `(.L_x_10978) ;  /* 0x000000000f087348 */ /* 0x000fea0003c00000 */
[----:B------:R0:W1:Y:S02]  /*145c0*/  SHFL.IDX P6, R14, R13, R12, R11 ;  /* 0x0000000c0d0e7389 */ /* 0x00006400000c000b */
[----:B01----:R-:W-:Y:S01]  /*145d0*/  ENDCOLLECTIVE ;  /* 0x000000000000791b */ /* 0x003fe20003800000 */
.L_x_10978:
        /* <DEDUP_REMOVED lines=17> */
.L_x_10979:
[----:B------:R-:W-:Y:S02]  /*146f0*/  @P0 IMAD R8, R7, 0x2, R16 ;  /* 0x0000000207080824 */ /* 0x000fe400078e0210 */
[----:B------:R-:W-:Y:S02]  /*14700*/  IMAD.MOV.U32 R13, RZ, RZ, R0 ;  /* 0x000000ffff0d7224 */ /* 0x000fe400078e0000 */
[----:B------:R-:W-:Y:S02]  /*14710*/  IMAD.MOV.U32 R12, RZ, RZ, 0x3 ;  /* 0x00000003ff0c7424 */ /* 0x000fe400078e00ff */
[----:B------:R-:W-:-:S07]  /*14720*/  IMAD.MOV.U32 R3, RZ, RZ, R14 ;  /* 0x000000ffff037224 */ /* 0x000fce00078e000e */
[----:B------:R-:W-:Y:S05]  /*14730*/  WARPSYNC.COLLECTIVE R15, `(.L_x_10980) ;  /* 0x000000000f087348 */ /* 0x000fea0003c00000 */
[----:B------:R0:W1:Y:S02]  /*14740*/  SHFL.IDX P6, R14, R13, R12, R11 ;  /* 0x0000000c0d0e7389 */ /* 0x00006400000c000b */
[----:B01----:R-:W-:Y:S01]  /*14750*/  ENDCOLLECTIVE ;  /* 0x000000000000791b */ /* 0x003fe20003800000 */
.L_x_10980:
        /* <DEDUP_REMOVED lines=16> */
.L_x_10981:
[----:B------:R-:W-:Y:S05]  /*14860*/  BRA `(.L_x_10982) ;  /* 0xffffffcc001c7947 */ /* 0x000fea000383ffff */
.L_x_10926:
[----:B------:R-:W-:Y:S02]  /*14870*/  IMAD.MOV.U32 R13, RZ, RZ, R5 ;  /* 0x000000ffff0d7224 */ /* 0x000fe400078e0005 */
[----:B------:R-:W-:Y:S02]  /*14880*/  IMAD.MOV.U32 R12, RZ, RZ, RZ ;  /* 0x000000ffff0c7224 */ /* 0x000fe400078e00ff */
[----:B------:R-:W-:Y:S02]  /*14890*/  IMAD.MOV.U32 R11, RZ, RZ, 0x1c1f ;  /* 0x00001c1fff0b7424 */ /* 0x000fe400078e00ff */
[----:B------:R-:W-:Y:S02]  /*148a0*/  IMAD.MOV.U32 R15, RZ, RZ, -0x1 ;  /* 0xffffffffff0f7424 */ /* 0x000fe400078e00ff */
[----:B------:R-:W-:-:S07]  /*148b0*/  VIADD R4, R21, UR43 ;  /* 0x0000002b15047c36 */ /* 0x000fce0008000000 */
[----:B-----5:R-:W-:Y:S05]  /*148c0*/  WARPSYNC.COLLECTIVE R15, `(.L_x_10983) ;  /* 0x000000000f087348 */ /* 0x020fea0003c00000 */
[----:B------:R0:W1:Y:S02]  /*148d0*/  SHFL.IDX P6, R14, R13, R12, R11 ;  /* 0x0000000c0d0e7389 */ /* 0x00006400000c000b */
[----:B01---5:R-:W-:Y:S01]  /*148e0*/  ENDCOLLECTIVE ;  /* 0x000000000000791b */ /* 0x023fe20003800000 */
.L_x_10983:
[C---:B------:R-:W-:Y:S01]  /*148f0*/  VIADD R8, R4.reuse, 0x20 ;  /* 0x0000002004087836 */ /* 0x040fe20000000000 */
[----:B------:R-:W-:Y:S01]  /*14900*/  ISETP.GE.AND P0, PT, R4, UR37, PT ;  /* 0x0000002504007c0c */ /* 0x000fe2000bf06270 */
[----:B------:R-:W-:Y:S02]  /*14910*/  IMAD.MOV.U32 R13, RZ, RZ, R0 ;  /* 0x000000ffff0d7224 */ /* 0x000fe400078e0000 */
[----:B------:R-:W-:-:S10]  /*14920*/  IMAD.MOV.U32 R2, RZ, RZ, R14 ;  /* 0x000000ffff027224 */ /* 0x000fd400078e000e */
[----:B------:R-:W-:Y:S05]  /*14930*/  WARPSYNC.COLLECTIVE R15, `(.L_x_10984) ;  /* 0x000000000f087348 */ /* 0x000fea0003c00000 */
[----:B------:R0:W1:Y:S02]  /*14940*/  SHFL.IDX P6, R14, R13, R12, R11 ;  /* 0x0000000c0d0e7389 */ /* 0x00006400000c000b */
[----:B01----:R-:W-:Y:S01]  /*14950*/  ENDCOLLECTIVE ;  /* 0x000000000000791b */ /* 0x003fe20003800000 */
.L_x_10984:
[----:B------:R-:W-:Y:S02]  /*14960*/  IMAD.MOV.U32 R13, RZ, RZ, R5 ;  /* 0x000000ffff0d7224 */ /* 0x000fe400078e0005 */
[----:B------:R-:W-:Y:S02]  /*14970*/  IMAD.MOV.U32 R12, RZ, RZ, 0x1 ;  /* 0x00000001ff0c7424 */ /* 0x000fe400078e00ff */
[----:B------:R-:W-:-:S07]  /*14980*/  IMAD.MOV.U32 R3, RZ, RZ, R14 ;  /* 0x000000ffff037224 */ /* 0x000fce00078e000e */
[----:B------:R-:W-:Y:S05]  /*14990*/  WARPSYNC.COLLECTIVE R15, `(.L_x_10985) ;  /* 0x000000000f087348 */ /* 0x000fea0003c00000 */
[----:B------:R0:W1:Y:S02]  /*149a0*/  SHFL.IDX P6, R14, R13, R12, R11 ;  /* 0x0000000c0d0e7389 */ /* 0x00006400000c000b */
[----:B01----:R-:W-:Y:S01]  /*149b0*/  ENDCOLLECTIVE ;  /* 0x000000000000791b */ /* 0x003fe20003800000 */
.L_x_10985:
        /* <DEDUP_REMOVED lines=17> */
.L_x_10986:
[----:B------:R-:W-:Y:S02]  /*14ad0*/  IMAD.MOV.U32 R13, RZ, RZ, R5 ;  /* 0x000000ffff0d7224 */ /* 0x000fe400078e0005 */
[----:B------:R-:W-:Y:S02]  /*14ae0*/  IMAD.MOV.U32 R12, RZ, RZ, 0x2 ;  /* 0x00000002ff0c7424 */ /* 0x000fe400078e00ff */
[----:B------:R-:W-:-:S07]  /*14af0*/  IMAD.MOV.U32 R3, RZ, RZ, R14 ;  /* 0x000000ffff037224 */ /* 0x000fce00078e000e */
[----:B------:R-:W-:Y:S05]  /*14b00*/  WARPSYNC.COLLECTIVE R15, `(.L_x_10987) ;  /* 0x000000000f087348 */ /* 0x000fea0003c00000 */
[----:B------:R0:W1:Y:S02]  /*14b10*/  SHFL.IDX P6, R14, R13, R12, R11 ;  /* 0x0000000c0d0e7389 */ /* 0x00006400000c000b */
[----:B01----:R-:W-:Y:S01]  /*14b20*/  ENDCOLLECTIVE ;  /* 0x000000000000791b */ /* 0x003fe20003800000 */
.L_x_10987:
        /* <DEDUP_REMOVED lines=13> */
[----:B------:R-:W-:Y:S01]  /*14c00*/  ISETP.GE.AND P0, PT, R2, UR37, PT ;  /* 0x0000002502007c0c */ /* 0x000fe2000bf06270 */
[----:B------:R-:W-:-:S12]  /*14c10*/  IMAD.MOV.U32 R2, RZ, RZ, R14 ;  /* 0x000000ffff027224 */ /* 0x000fd800078e000e */
[----:B------:R-:W-:Y:S05]  /*14c20*/  WARPSYNC.COLLECTIVE R15, `(.L_x_10988) ;  /* 0x000000000f087348 */ /* 0x000fea0003c00000 */
[----:B------:R0:W1:Y:S02]  /*14c30*/  SHFL.IDX P6, R14, R13, R12, R11 ;  /* 0x0000000c0d0e7389 */ /* 0x00006400000c000b */
[----:B01----:R-:W-:Y:S01]  /*14c40*/  ENDCOLLECTIVE ;  /* 0x000000000000791b */ /* 0x003fe20003800000 */
.L_x_10988:
[----:B------:R-:W-:Y:S02]  /*14c50*/  IMAD.MOV.U32 R13, RZ, RZ, R5 ;  /* 0x000000ffff0d7224 */ /* 0x000fe400078e0005 */
[----:B------:R-:W-:Y:S02]  /*14c60*/  IMAD.MOV.U32 R12, RZ, RZ, 0x3 ;  /* 0x00000003ff0c7424 */ /* 0x000fe400078e00ff */
[----:B------:R-:W-:-:S07]  /*14c70*/  IMAD.MOV.U32 R3, RZ, RZ, R14 ;  /* 0x000000ffff037224 */ /* 0x000fce00078e000e */
[----:B------:R-:W-:Y:S05]  /*14c80*/  WARPSYNC.COLLECTIVE R15, `(.L_x_10989) ;  /* 0x000000000f087348 */ /* 0x000fea0003c00000 */
[----:B------:R0:W1:Y:S02]  /*14c90*/  SHFL.IDX P6, R14, R13, R12, R11 ;  /* 0x0000000c0d0e7389 */ /* 0x00006400000c000b */
[----:B01----:R-:W-:Y:S01]  /*14ca0*/  ENDCOLLECTIVE ;  /* 0x000000000000791b */ /* 0x003fe20003800000 */
.L_x_10989:
        /* <DEDUP_REMOVED lines=10> */
.L_x_10990:
        /* <DEDUP_REMOVED lines=13> */
.L_x_10991:
[----:B------:R-:W-:-:S13]  /*14e20*/  ISETP.GE.AND P0, PT, R2, UR37, PT ;  /* 0x0000002502007c0c */ /* 0x000fda000bf06270 */
[----:B------:R-:W-:Y:S01]  /*14e30*/  @!P0 LEA R8, P1, R20, R0, 0x1 ;  /* 0x0000000014088211 */ /* 0x000fe200078208ff */
[----:B------:R-:W-:Y:S02]  /*14e40*/  VIADD R0, R4, 0x80 ;  /* 0x0000008004007836 */ /* 0x000fe40000000000 */
[----:B------:R-:W-:Y:S02]  /*14e50*/  IMAD.MOV.U32 R13, RZ, RZ, R7 ;  /* 0x000000ffff0d7224 */ /* 0x000fe400078e0007 */
        /* <DEDUP_REMOVED lines=14> */
.L_x_10992:
[----:B------:R-:W-:Y:S02]  /*14f40*/  IMAD.MOV.U32 R13, RZ, RZ, R6 ;  /* 0x000000ffff0d7224 */ /* 0x000fe400078e0006 */
[----:B------:R-:W-:Y:S02]  /*14f50*/  IMAD.MOV.U32 R12, RZ, RZ, 0x1 ;  /* 0x00000001ff0c7424 */ /* 0x000fe400078e00ff */
[----:B------:R-:W-:-:S07]  /*14f60*/  IMAD.MOV.U32 R2, RZ, RZ, R14 ;  /* 0x000000ffff027224 */ /* 0x000fce00078e000e */
[----:B------:R-:W-:Y:S05]  /*14f70*/  WARPSYNC.COLLECTIVE R15, `(.L_x_10993) ;  /* 0x000000000f087348 */ /* 0x000fea0003c00000 */
[----:B------:R0:W1:Y:S02]  /*14f80*/  SHFL.IDX P6, R14, R13, R12, R11 ;  /* 0x0000000c0d0e7389 */ /* 0x00006400000c000b */
[----:B01----:R-:W-:Y:S01]  /*14f90*/  ENDCOLLECTIVE ;  /* 0x000000000000791b */ /* 0x003fe20003800000 */
.L_x_10993:
        /* <DEDUP_REMOVED lines=15> */
.L_x_10994:
[----:B------:R-:W-:Y:S05]  /*15090*/  BRA `(.L_x_10995) ;  /* 0xffffffd000007947 */ /* 0x000fea000383ffff */
.L_x_10929:
[----:B0-----:R0:W1:Y:S02]  /*150a0*/  SYNCS.PHASECHK.TRANS64.TRYWAIT P0, [R16+URZ+0x2d820], R3 ;  /* 0x02d82003100075a7 */ /* 0x001064000800017f */
[----:B-1----:R-:W-:Y:S05]  /*150b0*/  @!P0 NANOSLEEP.SYNCS 0x989680 ;  /* 0x009896800000895d */ /* 0x002fea0003900000 */
[----:B------:R-:W1:Y:S02]  /*150c0*/  @!P0 SYNCS.PHASECHK.TRANS64 P0, [R16+URZ+0x2d820], R3 ;  /* 0x02d82003100085a7 */ /* 0x000e64000800007f */
[----:B-1----:R-:W-:Y:S05]  /*150d0*/  @!P0 BRA `(.L_x_10929) ;  /* 0xfffffffc00f08947 */ /* 0x002fea000383ffff */
[----:B------:R-:W-:Y:S05]  /*150e0*/  BRA `(.L_x_10996) ;  /* 0xffffffd000647947 */ /* 0x000fea000383ffff */
.L_x_10933:
[----:B0-----:R0:W1:Y:S02]  /*150f0*/  SYNCS.PHASECHK.TRANS64.TRYWAIT P0, [R6+URZ+0x2d840], R0 ;  /* 0x02d84000060075a7 */ /* 0x001064000800017f */
[----:B-1----:R-:W-:Y:S05]  /*15100*/  @!P0 NANOSLEEP.SYNCS 0x989680 ;  /* 0x009896800000895d */ /* 0x002fea0003900000 */
[----:B------:R-:W1:Y:S02]  /*15110*/  @!P0 SYNCS.PHASECHK.TRANS64 P0, [R6+URZ+0x2d840], R0 ;  /* 0x02d84000060085a7 */ /* 0x000e64000800007f */
[----:B-1----:R-:W-:Y:S05]  /*15120*/  @!P0 BRA `(.L_x_10933) ;  /* 0xfffffffc00f08947 */ /* 0x002fea000383ffff */
[----:B------:R-:W-:Y:S05]  /*15130*/  BRA `(.L_x_10997) ;  /* 0xffffffd400387947 */ /* 0x000fea000383ffff */
.L_x_10934:
        /* <DEDUP_REMOVED lines=8> */
.L_x_10999:
[----:B------:R-:W-:Y:S05]  /*151c0*/  BSYNC B1 ;  /* 0x0000000000017941 */ /* 0x000fea0003800000 */
.L_x_10998:
        /* <DEDUP_REMOVED lines=10> */
.L_x_11000:
        /* <DEDUP_REMOVED lines=8> */
.L_x_11001:
        /* <DEDUP_REMOVED lines=14> */
.L_x_11002:
[----:B------:R-:W-:Y:S02]  /*153d0*/  IMAD.MOV.U32 R13, RZ, RZ, R10 ;  /* 0x000000ffff0d7224 */ /* 0x000fe400078e000a */
[----:B------:R-:W-:Y:S02]  /*153e0*/  IMAD.MOV.U32 R12, RZ, RZ, 0x2 ;  /* 0x00000002ff0c7424 */ /* 0x000fe400078e00ff */
[----:B------:R-:W-:-:S07]  /*153f0*/  IMAD.MOV.U32 R2, RZ, RZ, R14 ;  /* 0x000000ffff027224 */ /* 0x000fce00078e000e */
[----:B------:R-:W-:Y:S05]  /*15400*/  WARPSYNC.COLLECTIVE R15, `(.L_x_11003) ;  /* 0x000000000f087348 */ /* 0x000fea0003c00000 */
[----:B------:R0:W1:Y:S02]  /*15410*/  SHFL.IDX P6, R14, R13, R12, R11 ;  /* 0x0000000c0d0e7389 */ /* 0x00006400000c000b */
[----:B01----:R-:W-:Y:S01]  /*15420*/  ENDCOLLECTIVE ;  /* 0x000000000000791b */ /* 0x003fe20003800000 */
.L_x_11003:
        /* <DEDUP_REMOVED lines=13> */
.L_x_11004:
[----:B------:R-:W-:Y:S02]  /*15500*/  IMAD.MOV.U32 R13, RZ, RZ, R10 ;  /* 0x000000ffff0d7224 */ /* 0x000fe400078e000a */
[----:B------:R-:W-:Y:S02]  /*15510*/  IMAD.MOV.U32 R12, RZ, RZ, 0x3 ;  /* 0x00000003ff0c7424 */ /* 0x000fe400078e00ff */
[----:B------:R-:W-:-:S07]  /*15520*/  IMAD.MOV.U32 R2, RZ, RZ, R14 ;  /* 0x000000ffff027224 */ /* 0x000fce00078e000e */
[----:B------:R-:W-:Y:S05]  /*15530*/  WARPSYNC.COLLECTIVE R15, `(.L_x_11005) ;  /* 0x000000000f087348 */ /* 0x000fea0003c00000 */
[----:B------:R0:W1:Y:S02]  /*15540*/  SHFL.IDX P6, R14, R13, R12, R11 ;  /* 0x0000000c0d0e7389 */ /* 0x00006400000c000b */
[----:B01----:R-:W-:Y:S01]  /*15550*/  ENDCOLLECTIVE ;  /* 0x000000000000791b */ /* 0x003fe20003800000 */
.L_x_11005:
        /* <DEDUP_REMOVED lines=13> */
.L_x_11006:
[----:B------:R-:W-:Y:S01]  /*15630*/  IMAD.MOV.U32 R2, RZ, RZ, R14 ;  /* 0x000000ffff027224 */ /* 0x000fe200078e000e */
[----:B------:R-:W-:Y:S06]  /*15640*/  BRA `(.L_x_11007) ;  /* 0xffffffd000e47947 */ /* 0x000fec000383ffff */
.L_x_10939:
[----:B-1----:R1:W2:Y:S02]  /*15650*/  SYNCS.PHASECHK.TRANS64.TRYWAIT P0, [R6+URZ+0x2d860], R2 ;  /* 0x02d86002060075a7 */ /* 0x0022a4000800017f */
[----:B--2---:R-:W-:Y:S05]  /*15660*/  @!P0 NANOSLEEP.SYNCS 0x989680 ;  /* 0x009896800000895d */ /* 0x004fea0003900000 */
[----:B------:R-:W2:Y:S02]  /*15670*/  @!P0 SYNCS.PHASECHK.TRANS64 P0, [R6+URZ+0x2d860], R2 ;  /* 0x02d86002060085a7 */ /* 0x000ea4000800007f */
[----:B--2---:R-:W-:Y:S05]  /*15680*/  @!P0 BRA `(.L_x_10939) ;  /* 0xfffffffc00f08947 */ /* 0x004fea000383ffff */
[----:B------:R-:W-:Y:S05]  /*15690*/  BRA `(.L_x_11008) ;  /* 0xffffffd400447947 */ /* 0x000fea000383ffff */
.L_x_10940:
        /* <DEDUP_REMOVED lines=8> */
.L_x_11010:
[----:B------:R-:W-:Y:S05]  /*15720*/  BSYNC B1 ;  /* 0x0000000000017941 */ /* 0x000fea0003800000 */
.L_x_11009:
        /* <DEDUP_REMOVED lines=9> */
.L_x_11011:
[----:B------:R-:W-:Y:S02]  /*157c0*/  IMAD.MOV.U32 R13, RZ, RZ, R18 ;  /* 0x000000ffff0d7224 */ /* 0x000fe400078e0012 */
[----:B------:R-:W-:Y:S02]  /*157d0*/  IMAD.MOV.U32 R12, RZ, RZ, 0x1 ;  /* 0x00000001ff0c7424 */ /* 0x000fe400078e00ff */
[----:B------:R-:W-:-:S07]  /*157e0*/  IMAD.MOV.U32 R2, RZ, RZ, R14 ;  /* 0x000000ffff027224 */ /* 0x000fce00078e000e */
[----:B------:R-:W-:Y:S05]  /*157f0*/  WARPSYNC.COLLECTIVE R15, `(.L_x_11012) ;  /* 0x000000000f087348 */ /* 0x000fea0003c00000 */
[----:B------:R0:W1:Y:S02]  /*15800*/  SHFL.IDX P6, R14, R13, R12, R11 ;  /* 0x0000000c0d0e7389 */ /* 0x00006400000c000b */
[----:B01----:R-:W-:Y:S01]  /*15810*/  ENDCOLLECTIVE ;  /* 0x000000000000791b */ /* 0x003fe20003800000 */
.L_x_11012:
        /* <DEDUP_REMOVED lines=16> */
.L_x_11013:
[----:B------:R-:W-:Y:S02]  /*15920*/  IMAD.MOV.U32 R13, RZ, RZ, R18 ;  /* 0x000000ffff0d7224 */ /* 0x000fe400078e0012 */
[----:B------:R-:W-:Y:S02]  /*15930*/  IMAD.MOV.U32 R12, RZ, RZ, 0x2 ;  /* 0x00000002ff0c7424 */ /* 0x000fe400078e00ff */
[----:B------:R-:W-:-:S07]  /*15940*/  IMAD.MOV.U32 R2, RZ, RZ, R14 ;  /* 0x000000ffff027224 */ /* 0x000fce00078e000e */
[----:B------:R-:W-:Y:S05]  /*15950*/  WARPSYNC.COLLECTIVE R15, `(.L_x_11014) ;  /* 0x000000000f087348 */ /* 0x000fea0003c00000 */
[----:B------:R0:W1:Y:S02]  /*15960*/  SHFL.IDX P6, R14, R13, R12, R11 ;  /* 0x0000000c0d0e7389 */ /* 0x00006400000c000b */
[----:B01----:R-:W-:Y:S01]  /*15970*/  ENDCOLLECTIVE ;  /* 0x000000000000791b */ /* 0x003fe20003800000 */
.L_x_11014:
        /* <DEDUP_REMOVED lines=16> */
.L_x_11015:
[----:B------:R-:W-:Y:S02]  /*15a80*/  IMAD.MOV.U32 R13, RZ, RZ, R18 ;  /* 0x000000ffff0d7224 */ /* 0x000fe400078e0012 */
[----:B------:R-:W-:Y:S02]  /*15a90*/  IMAD.MOV.U32 R12, RZ, RZ, 0x3 ;  /* 0x00000003ff0c7424 */ /* 0x000fe400078e00ff */
[----:B------:R-:W-:-:S07]  /*15aa0*/  IMAD.MOV.U32 R2, RZ, RZ, R14 ;  /* 0x000000ffff027224 */ /* 0x000fce00078e000e */
[----:B------:R-:W-:Y:S05]  /*15ab0*/  WARPSYNC.COLLECTIVE R15, `(.L_x_11016) ;  /* 0x000000000f087348 */ /* 0x000fea0003c00000 */
[----:B------:R0:W1:Y:S02]  /*15ac0*/  SHFL.IDX P6, R14, R13, R12, R11 ;  /* 0x0000000c0d0e7389 */ /* 0x00006400000c000b */
[----:B01----:R-:W-:Y:S01]  /*15ad0*/  ENDCOLLECTIVE ;  /* 0x000000000000791b */ /* 0x003fe20003800000 */
.L_x_11016:
        /* <DEDUP_REMOVED lines=13> */
.L_x_11017:
        /* <DEDUP_REMOVED lines=8> */
.L_x_10948:
[----:B0-----:R0:W1:Y:S02]  /*15c30*/  SYNCS.PHASECHK.TRANS64.TRYWAIT P0, [R4+URZ+0x2d860], R3 ;  /* 0x02d86003040075a7 */ /* 0x001064000800017f */
[----:B-1----:R-:W-:Y:S05]  /*15c40*/  @!P0 NANOSLEEP.SYNCS 0x989680 ;  /* 0x009896800000895d */ /* 0x002fea0003900000 */
[----:B------:R-:W1:Y:S02]  /*15c50*/  @!P0 SYNCS.PHASECHK.TRANS64 P0, [R4+URZ+0x2d860], R3 ;  /* 0x02d86003040085a7 */ /* 0x000e64000800007f */
[----:B-1----:R-:W-:Y:S05]  /*15c60*/  @!P0 BRA `(.L_x_10948) ;  /* 0xfffffffc00f08947 */ /* 0x002fea000383ffff */
[----:B------:R-:W-:Y:S05]  /*15c70*/  BRA `(.L_x_11019) ;  /* 0xffffffd400d47947 */ /* 0x000fea000383ffff */
.L_x_10949:
        /* <DEDUP_REMOVED lines=8> */
.L_x_11021:
[----:B------:R-:W-:Y:S05]  /*15d00*/  BSYNC B0 ;  /* 0x0000000000007941 */ /* 0x000fea0003800000 */
.L_x_11020:
[----:B------:R-:W0:Y:S01]  /*15d10*/  S2R R2, SR_TID.X ;  /* 0x0000000000027919 */ /* 0x000e220000002100 */
[----:B------:R-:W-:Y:S02]  /*15d20*/  IMAD.MOV.U32 R13, RZ, RZ, R17 ;  /* 0x000000ffff0d7224 */ /* 0x000fe400078e0011 */
[----:B------:R-:W-:Y:S02]  /*15d30*/  IMAD.MOV.U32 R12, RZ, RZ, RZ ;  /* 0x000000ffff0c7224 */ /* 0x000fe400078e00ff */
[----:B------:R-:W-:Y:S02]  /*15d40*/  IMAD.MOV.U32 R11, RZ, RZ, 0x1c1f ;  /* 0x00001c1fff0b7424 */ /* 0x000fe400078e00ff */
[----:B------:R-:W-:Y:S02]  /*15d50*/  IMAD.MOV.U32 R15, RZ, RZ, -0x1 ;  /* 0xffffffffff0f7424 */ /* 0x000fe400078e00ff */
[----:B------:R-:W-:-:S07]  /*15d60*/  IMAD.MOV.U32 R0, RZ, RZ, R14 ;  /* 0x000000ffff007224 */ /* 0x000fce00078e000e */
[----:B0-----:R-:W-:Y:S05]  /*15d70*/  WARPSYNC.COLLECTIVE R15, `(.L_x_11022) ;  /* 0x000000000f087348 */ /* 0x001fea0003c00000 */
[----:B------:R1:W2:Y:S02]  /*15d80*/  SHFL.IDX P6, R14, R13, R12, R11 ;  /* 0x0000000c0d0e7389 */ /* 0x0002a400000c000b */
[----:B012---:R-:W-:Y:S01]  /*15d90*/  ENDCOLLECTIVE ;  /* 0x000000000000791b */ /* 0x007fe20003800000 */
.L_x_11022:
        /* <DEDUP_REMOVED lines=9> */
.L_x_11023:
[----:B------:R-:W-:Y:S01]  /*15e30*/  IMAD.X R3, RZ, RZ, R0, P0 ;  /* 0x000000ffff037224 */ /* 0x000fe200000e0600 */
[----:B------:R-:W-:Y:S01]  /*15e40*/  ISETP.LT.OR P0, PT, R5, 0x1, P4 ;  /* 0x000000010500780c */ /* 0x000fe20002701670 */
[----:B------:R-:W-:Y:S02]  /*15e50*/  IMAD R0, R7, 0x2, R16 ;  /* 0x0000000207007824 */ /* 0x000fe400078e0210 */
        /* <DEDUP_REMOVED lines=13> */
.L_x_11024:
[----:B------:R-:W-:Y:S02]  /*15f30*/  IMAD.MOV.U32 R13, RZ, RZ, R18 ;  /* 0x000000ffff0d7224 */ /* 0x000fe400078e0012 */
[----:B------:R-:W-:Y:S01]  /*15f40*/  IMAD.MOV.U32 R12, RZ, RZ, 0x2 ;  /* 0x00000002ff0c7424 */ /* 0x000fe200078e00ff */
[----:B------:R-:W-:-:S13]  /*15f50*/  IADD3 R2, P0, R14, R6, RZ ;  /* 0x000000060e027210 */ /* 0x000fda0007f1e0ff */
[----:B------:R-:W-:Y:S05]  /*15f60*/  WARPSYNC.COLLECTIVE R15, `(.L_x_11025) ;  /* 0x000000000f087348 */ /* 0x000fea0003c00000 */
[----:B------:R0:W1:Y:S02]  /*15f70*/  SHFL.IDX P6, R14, R13, R12, R11 ;  /* 0x0000000c0d0e7389 */ /* 0x00006400000c000b */
[----:B01----:R-:W-:Y:S01]  /*15f80*/  ENDCOLLECTIVE ;  /* 0x000000000000791b */ /* 0x003fe20003800000 */
.L_x_11025:
        /* <DEDUP_REMOVED lines=15> */
.L_x_11026:
[----:B------:R-:W-:Y:S02]  /*16080*/  IMAD.MOV.U32 R13, RZ, RZ, R18 ;  /* 0x000000ffff0d7224 */ /* 0x000fe400078e0012 */
[----:B------:R-:W-:Y:S01]  /*16090*/  IMAD.MOV.U32 R12, RZ, RZ, 0x3 ;  /* 0x00000003ff0c7424 */ /* 0x000fe200078e00ff */
[----:B------:R-:W-:-:S13]  /*160a0*/  IADD3 R2, P0, R14, R6, RZ ;  /* 0x000000060e027210 */ /* 0x000fda0007f1e0ff */
[----:B------:R-:W-:Y:S05]  /*160b0*/  WARPSYNC.COLLECTIVE R15, `(.L_x_11027) ;  /* 0x000000000f087348 */ /* 0x000fea0003c00000 */
[----:B------:R0:W1:Y:S02]  /*160c0*/  SHFL.IDX P6, R14, R13, R12, R11 ;  /* 0x0000000c0d0e7389 */ /* 0x00006400000c000b */
[----:B01----:R-:W-:Y:S01]  /*160d0*/  ENDCOLLECTIVE ;  /* 0x000000000000791b */ /* 0x003fe20003800000 */
.L_x_11027:
        /* <DEDUP_REMOVED lines=12> */
.L_x_11028:
[----:B------:R-:W-:Y:S01]  /*161a0*/  @!PT LDS RZ, [RZ] ;  /* 0x00000000fffff984 */ /* 0x000fe20000000800 */
[----:B------:R-:W-:Y:S01]  /*161b0*/  @!PT LDS RZ, [RZ] ;  /* 0x00000000fffff984 */ /* 0x000fe20000000800 */
[----:B------:R-:W-:Y:S01]  /*161c0*/  @!PT LDS RZ, [RZ] ;  /* 0x00000000fffff984 */ /* 0x000fe20000000800 */
[----:B------:R0:W-:Y:S01]  /*161d0*/  LDGSTS.E.BYPASS.LTC128B.128 [R0+0x3400], desc[UR52][R2.64+0x40], !P0 ;  /* 0x0340004002007fae */ /* 0x0001e2000c101d74 */
[----:B------:R-:W-:-:S13]  /*161e0*/  ISETP.LT.OR P0, PT, R5, 0x41, P1 ;  /* 0x000000410500780c */ /* 0x000fda0000f01670 */
[----:B------:R0:W-:Y:S01]  /*161f0*/  LDGSTS.E.BYPASS.LTC128B.128 [R0+0x5400], desc[UR52][R2.64+0x80], !P0 ;  /* 0x0540008002007fae */ /* 0x0001e2000c101d74 */
[----:B------:R-:W-:Y:S05]  /*16200*/  BRA `(.L_x_11029) ;  /* 0xffffffd4004c7947 */ /* 0x000fea000383ffff */
.L_x_10954:
[----:B------:R-:W-:Y:S01]  /*16210*/  BSSY B0, `(.L_x_11030) ;  /* 0x0000008000007945 */ /* 0x000fe20003800000 */
[----:B-----5:R-:W-:Y:S02]  /*16220*/  IMAD.MOV.U32 R13, RZ, RZ, R2 ;  /* 0x000000ffff0d7224 */ /* 0x020fe400078e0002 */
[----:B------:R-:W-:Y:S02]  /*16230*/  IMAD.MOV.U32 R12, RZ, RZ, RZ ;  /* 0x000000ffff0c7224 */ /* 0x000fe400078e00ff */
[----:B------:R-:W-:Y:S02]  /*16240*/  IMAD.MOV.U32 R11, RZ, RZ, 0x1f ;  /* 0x0000001fff0b7424 */ /* 0x000fe400078e00ff */
[----:B------:R-:W-:-:S07]  /*16250*/  IMAD.MOV.U32 R15, RZ, RZ, -0x1 ;  /* 0xffffffffff0f7424 */ /* 0x000fce00078e00ff */
[----:B01----:R-:W-:Y:S05]  /*16260*/  WARPSYNC.COLLECTIVE R15, `(.L_x_11031) ;  /* 0x000000000f087348 */ /* 0x003fea0003c00000 */
[----:B------:R2:W3:Y:S02]  /*16270*/  SHFL.IDX P6, R14, R13, R12, R11 ;  /* 0x0000000c0d0e7389 */ /* 0x0004e400000c000b */
[----:B0123--:R-:W-:Y:S01]  /*16280*/  ENDCOLLECTIVE ;  /* 0x000000000000791b */ /* 0x00ffe20003800000 */
.L_x_11031:
[----:B------:R-:W-:Y:S05]  /*16290*/  BSYNC B0 ;  /* 0x0000000000007941 */ /* 0x000fea0003800000 */
.L_x_11030:
[----:B------:R-:W-:Y:S05]  /*162a0*/  BRA `(.L_x_11032) ;  /* 0xffffffd400e07947 */ /* 0x000fea000383ffff */
.L_x_10957:
[----:B-1----:R1:W2:Y:S02]  /*162b0*/  SYNCS.PHASECHK.TRANS64.TRYWAIT P0, [R4+URZ+0x2d820], R0 ;  /* 0x02d82000040075a7 */ /* 0x0022a4000800017f */
[----:B--2---:R-:W-:Y:S05]  /*162c0*/  @!P0 NANOSLEEP.SYNCS 0x989680 ;  /* 0x009896800000895d */ /* 0x004fea0003900000 */
[----:B------:R-:W2:Y:S02]  /*162d0*/  @!P0 SYNCS.PHASECHK.TRANS64 P0, [R4+URZ+0x2d820], R0 ;  /* 0x02d82000040085a7 */ /* 0x000ea4000800007f */
[----:B--2---:R-:W-:Y:S05]  /*162e0*/  @!P0 BRA `(.L_x_10957) ;  /* 0xfffffffc00f08947 */ /* 0x004fea000383ffff */
[----:B------:R-:W-:Y:S05]  /*162f0*/  BRA `(.L_x_11033) ;  /* 0xffffffd8002c7947 */ /* 0x000fea000383ffff */
.L_x_10958:
        /* <DEDUP_REMOVED lines=11> */
.L_x_11035:
[----:B------:R-:W-:Y:S05]  /*163b0*/  BSYNC B0 ;  /* 0x0000000000007941 */ /* 0x000fea0003800000 */
.L_x_11034:
[----:B------:R-:W-:Y:S05]  /*163c0*/  BRA `(.L_x_11036) ;  /* 0xffffffd800147947 */ /* 0x000fea000383ffff */
.L_x_10961:
[----:B------:R-:W-:Y:S01]  /*163d0*/  BSSY B1, `(.L_x_11037) ;  /* 0x0000006000017945 */ /* 0x000fe20003800000 */
[----:B------:R-:W-:-:S07]  /*163e0*/  IMAD.MOV.U32 R15, RZ, RZ, -0x1 ;  /* 0xffffffffff0f7424 */ /* 0x000fce00078e00ff */
[----:B01----:R-:W-:Y:S05]  /*163f0*/  WARPSYNC.COLLECTIVE R15, `(.L_x_11038) ;  /* 0x000000000f0c7348 */ /* 0x003fea0003c00000 */
[----:B------:R-:W-:Y:S02]  /*16400*/  ELECT P6, UR62, PT ;  /* 0x00000000003e782f */ /* 0x000fe400038c0000 */
[----:B------:R-:W-:Y:S01]  /*16410*/  MOV R14, UR62 ;  /* 0x0000003e000e7c02 */ /* 0x000fe20008000f00 */
[----:B01----:R-:W-:Y:S10]  /*16420*/  ENDCOLLECTIVE ;  /* 0x000000000000791b */ /* 0x003ff40003800000 */
.L_x_11038:
[----:B------:R-:W-:Y:S05]  /*16430*/  BSYNC B1 ;  /* 0x0000000000017941 */ /* 0x000fea0003800000 */
.L_x_11037:
[----:B------:R-:W-:Y:S05]  /*16440*/  BRA `(.L_x_11039) ;  /* 0xffffffd8000c7947 */ /* 0x000fea000383ffff */
.L_x_10963:
[----:B-1----:R1:W2:Y:S02]  /*16450*/  SYNCS.PHASECHK.TRANS64.TRYWAIT P1, [R5+URZ+0x2d840], R0 ;  /* 0x02d84000050075a7 */ /* 0x0022a4000802017f */
[----:B--2---:R-:W-:Y:S05]  /*16460*/  @!P1 NANOSLEEP.SYNCS 0x989680 ;  /* 0x009896800000995d */ /* 0x004fea0003900000 */
[----:B------:R-:W2:Y:S02]  /*16470*/  @!P1 SYNCS.PHASECHK.TRANS64 P1, [R5+URZ+0x2d840], R0 ;  /* 0x02d84000050095a7 */ /* 0x000ea4000802007f */
[----:B--2---:R-:W-:Y:S05]  /*16480*/  @!P1 BRA `(.L_x_10963) ;  /* 0xfffffffc00f09947 */ /* 0x004fea000383ffff */
[----:B------:R-:W-:Y:S05]  /*16490*/  BRA `(.L_x_11040) ;  /* 0xffffffd8002c7947 */ /* 0x000fea000383ffff */
.L_x_10965:
[----:B--2---:R2:W3:Y:S02]  /*164a0*/  SYNCS.PHASECHK.TRANS64.TRYWAIT P1, [R23+URZ+0x2d840], R2 ;  /* 0x02d84002170075a7 */ /* 0x0044e4000802017f */
[----:B---3--:R-:W-:Y:S05]  /*164b0*/  @!P1 NANOSLEEP.SYNCS 0x989680 ;  /* 0x009896800000995d */ /* 0x008fea0003900000 */
[----:B------:R-:W3:Y:S02]  /*164c0*/  @!P1 SYNCS.PHASECHK.TRANS64 P1, [R23+URZ+0x2d840], R2 ;  /* 0x02d84002170095a7 */ /* 0x000ee4000802007f */
[----:B---3--:R-:W-:Y:S05]  /*164d0*/  @!P1 BRA `(.L_x_10965) ;  /* 0xfffffffc00f09947 */ /* 0x008fea000383ffff */
[----:B------:R-:W-:Y:S05]  /*164e0*/  BRA `(.L_x_11041) ;  /* 0xffffffd800387947 */ /* 0x000fea000383ffff */
.L_x_10967:
[----:B---3--:R3:W4:Y:S02]  /*164f0*/  SYNCS.PHASECHK.TRANS64.TRYWAIT P1, [R5+URZ+0x2d860], R0 ;  /* 0x02d86000050075a7 */ /* 0x008724000802017f */
[----:B----4-:R-:W-:Y:S05]  /*16500*/  @!P1 NANOSLEEP.SYNCS 0x989680 ;  /* 0x009896800000995d */ /* 0x010fea0003900000 */
[----:B------:R-:W4:Y:S02]  /*16510*/  @!P1 SYNCS.PHASECHK.TRANS64 P1, [R5+URZ+0x2d860], R0 ;  /* 0x02d86000050095a7 */ /* 0x000f24000802007f */
[----:B----4-:R-:W-:Y:S05]  /*16520*/  @!P1 BRA `(.L_x_10967) ;  /* 0xfffffffc00f09947 */ /* 0x010fea000383ffff */
[----:B------:R-:W-:Y:S05]  /*16530*/  BRA `(.L_x_11042) ;  /* 0xffffffd800347947 */ /* 0x000fea000383ffff */
.L_x_11043:
        /* <DEDUP_REMOVED lines=12> */
.L_x_15855:


//--------------------- .text._ZN7cutlass13device_kernelIN5flash11enable_sm90INS1_16FlashAttnFwdSm90INS1_25CollectiveMainloopFwdSm90ILi2EN4cute5tupleIJNS5_1CILi1EEES8_S8_EEENS6_IJNS7_ILi192EEENS7_ILi128EEENS7_ILi96EEEEEELi96ENS_10bfloat16_tEfNS_4arch4Sm90ELb0ELb1ELb0ELb1ELb1ELb0ELb0ELb0ELb1ELb1ELb0ELb0EEENS1_21CollectiveEpilogueFwdINS6_IJSA_SC_SB_EEES9_SE_SG_Li384ELb1ELb1ELb0ELb0EEENS1_36VarlenDynamicPersistentTileSchedulerILi192ELi128ELi384ELi128ELb0ELb1ELb1ELb1ELb0ELb1EEEEEEEEEvNT_6ParamsE --------------------------
	.section	.text._ZN7cutlass13device_kernelIN5flash11enable_sm90INS1_16FlashAttnFwdSm90INS1_25CollectiveMainloopFwdSm90ILi2EN4cute5tupleIJNS5_1CILi1EEES8_S8_EEENS6_IJNS7_ILi192EEENS7_ILi128EEENS7_ILi96EEEEEELi96ENS_10bfloat16_tEfNS_4arch4Sm90ELb0ELb1ELb0ELb1ELb1ELb0ELb0ELb0ELb1ELb1ELb0ELb0EEENS1_21CollectiveEpilogueFwdINS6_IJSA_SC_SB_EEES9_SE_SG_Li384ELb1ELb1ELb0ELb0EEENS1_36VarlenDynamicPersistentTileSchedulerILi192ELi128ELi384ELi128ELb0ELb1ELb1ELb1ELb0ELb1EEEEEEEEEvNT_6ParamsE,"ax",@progbits
	.align	128
.text._ZN7cutlass13device_kernelIN5flash11enable_sm90INS1_16FlashAttnFwdSm90INS1_25CollectiveMainloopFwdSm90ILi2EN4cute5tupleIJNS5_1CILi1EEES8_S8_EEENS6_IJNS7_ILi192EEENS7_ILi128EEENS7_ILi96EEEEEELi96ENS_10bfloat16_tEfNS_4arch4Sm90ELb0ELb1ELb0ELb1ELb1ELb0ELb0ELb0ELb1ELb1ELb0ELb0EEENS1_21CollectiveEpilogueFwdINS6_IJSA_SC_SB_EEES9_SE_SG_Li384ELb1ELb1ELb0ELb0EEENS1_36VarlenDynamicPersistentTileSchedulerILi192ELi128ELi384ELi128ELb0ELb1ELb1ELb1ELb0ELb1EEEEEEEEEvNT_6ParamsE:
        .type           _ZN7cutlass13device_kernelIN5flash11enable_sm90INS1_16FlashAttnFwdSm90INS1_25CollectiveMainloopFwdSm90ILi2EN4cute5tupleIJNS5_1CILi1EEES8_S8_EEENS6_IJNS7_ILi192EEENS7_ILi128EEENS7_ILi96EEEEEELi96ENS_10bfloat16_tEfNS_4arch4Sm90ELb0ELb1ELb0ELb1ELb1ELb0ELb0ELb0ELb1ELb1ELb0ELb0EEENS1_21CollectiveEpilogueFwdINS6_IJSA_SC_SB_EEES9_SE_SG_Li384ELb1ELb1ELb0ELb0EEENS1_36VarlenDynamicPersistentTileSchedulerILi192ELi128ELi384ELi128ELb0ELb1ELb1ELb1ELb0ELb1EEEEEEEEEvNT_6ParamsE,@function
        .size           _ZN7cutlass13device_kernelIN5flash11enable_sm90INS1_16FlashAttnFwdSm90INS1_25CollectiveMainloopFwdSm90ILi2EN4cute5tupleIJNS5_1CILi1EEES8_S8_EEENS6_IJNS7_ILi192EEENS7_ILi128EEENS7_ILi96EEEEEELi96ENS_10bfloat16_tEfNS_4arch4Sm90ELb0ELb1ELb0ELb1ELb1ELb0ELb0ELb0ELb1ELb1ELb0ELb0EEENS1_21CollectiveEpilogueFwdINS6_IJSA_SC_SB_EEES9_SE_SG_Li384ELb1ELb1ELb0ELb0EEENS1_36VarlenDynamicPersistentTileSchedulerILi192ELi128ELi384ELi128ELb0ELb1ELb1ELb1ELb0ELb1EEEEEEEEEvNT_6ParamsE,(.L_x_15856 - _ZN7cutlass13device_kernelIN5flash11enable_sm90INS1_16FlashAttnFwdSm90INS1_25CollectiveMainloopFwdSm90ILi2EN4cute5tupleIJNS5_1CILi1EEES8_S8_EEENS6_IJNS7_ILi192EEENS7_ILi128EEENS7_ILi96EEEEEELi96ENS_10bfloat16_tEfNS_4arch4Sm90ELb0ELb1ELb0ELb1ELb1ELb0ELb0ELb0ELb1ELb1ELb0ELb0EEENS1_21CollectiveEpilogueFwdINS6_IJSA_SC_SB_EEES9_SE_SG_Li384ELb1ELb1ELb0ELb0EEENS1_36VarlenDynamicPersistentTileSchedulerILi192ELi128ELi384ELi128ELb0ELb1ELb1ELb1ELb0ELb1EEEEEEEEEvNT_6ParamsE)
        .other          _ZN7cutlass13device_kernelIN5flash11enable_sm90INS1_16FlashAttnFwdSm90INS1_25CollectiveMainloopFwdSm90ILi2EN4cute5tupleIJNS5_1CILi1EEES8_S8_EEENS6_IJNS7_ILi192EEENS7_ILi128EEENS7_ILi96EEEEEELi96ENS_10bfloat16_tEfNS_4arch4Sm90ELb0ELb1ELb0ELb1ELb1ELb0ELb0ELb0ELb1ELb1ELb0ELb0EEENS1_21CollectiveEpilogueFwdINS6_IJSA_SC_SB_EEES9_SE_SG_Li384ELb1ELb1ELb0ELb0EEENS1_36VarlenDynamicPersistentTileSchedulerILi192ELi128ELi384ELi128ELb0ELb1ELb1ELb1ELb0ELb1EEEEEEEEEvNT_6ParamsE,@"STO_CUDA_ENTRY STV_DEFAULT"
_ZN7cutlass13device_kernelIN5flash11enable_sm90INS1_16FlashAttnFwdSm90INS1_25CollectiveMainloopFwdSm90ILi2EN4cute5tupleIJNS5_1CILi1EEES8_S8_EEENS6_IJNS7_ILi192EEENS7_ILi128EEENS7_ILi96EEEEEELi96ENS_10bfloat16_tEfNS_4arch4Sm90ELb0ELb1ELb0ELb1ELb1ELb0ELb0ELb0ELb1ELb1ELb0ELb0EEENS1_21CollectiveEpilogueFwdINS6_IJSA_SC_SB_EEES9_SE_SG_Li384ELb1ELb1ELb0ELb0EEENS1_36VarlenDynamicPersistentTileSchedulerILi192ELi128ELi384ELi128ELb0ELb1ELb1ELb1ELb0ELb1EEEEEEEEEvNT_6ParamsE:
        /* <DEDUP_REMOVED lines=45> */
.L_x_11044:
        /* <DEDUP_REMOVED lines=22> */
.L_x_11045:
        /* <DEDUP_REMOVED lines=18> */
.L_x_11046:
        /* <DEDUP_REMOVED lines=22> */
.L_x_11047:
        /* <DEDUP_REMOVED lines=23> */
.L_x_11048:
        /* <DEDUP_REMOVED lines=8> */
.L_x_11050:
        /* <DEDUP_REMOVED lines=18> */
[----:B------:R-:W-:Y:S01]  /*09c0*/  VIADD R150, R2, 0xffffff80 ;  /* 0xffffff8002967836 */ /* 0x000fe20000000000 */
[----:B------:R-:W-:Y:S01]  /*09d0*/  R2UR UR5, R9 ;  /* 0x00000000090572ca */ /* 0x000fe200000e0000 */
[----:B------:R-:W-:Y:S01]  /*09e0*/  IMAD.MOV.U32 R18, RZ, RZ, 0x40 ;  /* 0x00000040ff127424 */ /* 0x000fe200078e00ff */
[----:B------:R-:W-:Y:S01]  /*09f0*/  R2UR UR7, R10 ;  /* 0x000000000a0772ca */ /* 0x000fe200000e0000 */
[----:B------:R-:W-:Y:S01]  /*0a00*/  ULOP3.LUT UR50, UR43, 0x1, URZ, 0xfc, !UPT ;  /* 0x000000012b327892 */ /* 0x000fe2000f8efc3f */
[----:B------:R-:W-:Y:S01]  /*0a10*/  SHF.R.S32.HI R3, RZ, 0x1f, R150 ;  /* 0x0000001fff037819 */ /* 0x000fe20000011496 */
[----:B------:R-:W-:Y:S01]  /*0a20*/  UMOV UR49, URZ ;  /* 0x0000003f00317c82 */ /* 0x000fe20008000000 */
[----:B------:R-:W-:Y:S01]  /*0a30*/  R2UR UR6, R11 ;  /* 0x000000000b0672ca */ /* 0x000fe200000e0000 */
[----:B------:R-:W-:Y:S01]  /*0a40*/  UMOV UR48, URZ ;  /* 0x0000003f00307c82 */ /* 0x000fe20008000000 */
[CC--:B------:R-:W-:Y:S01]  /*0a50*/  LEA.HI R145, R3.reuse, R150.reuse, RZ, 0x7 ;  /* 0x0000009603917211 */ /* 0x0c0fe200078f38ff */
[----:B------:R-:W-:Y:S01]  /*0a60*/  UMOV UR47, URZ ;  /* 0x0000003f002f7c82 */ /* 0x000fe20008000000 */
[----:B------:R-:W-:-:S02]  /*0a70*/  LEA.HI R0, R3, R150, RZ, 0x4 ;  /* 0x0000009603007211 */ /* 0x000fc400078f20ff */
[----:B------:R-:W-:Y:S02]  /*0a80*/  LOP3.LUT R7, R145, 0xffffff80, RZ, 0xc0, !PT ;  /* 0xffffff8091077812 */ /* 0x000fe400078ec0ff */
[----:B------:R-:W-:Y:S02]  /*0a90*/  LOP3.LUT R5, R0, 0xfffffff0, RZ, 0xc0, !PT ;  /* 0xfffffff000057812 */ /* 0x000fe400078ec0ff */
[----:B------:R-:W-:Y:S01]  /*0aa0*/  LEA.HI R4, R3, R150, RZ, 0x5 ;  /* 0x0000009603047211 */ /* 0x000fe200078f28ff */
[C---:B------:R-:W-:Y:S01]  /*0ab0*/  IMAD.IADD R144, R150.reuse, 0x1, -R7 ;  /* 0x0000000196907824 */ /* 0x040fe200078e0a07 */
[----:B------:R-:W-:Y:S01]  /*0ac0*/  SHF.R.S32.HI R7, RZ, 0x4, R0 ;  /* 0x00000004ff077819 */ /* 0x000fe20000011400 */
[----:B------:R-:W-:Y:S01]  /*0ad0*/  IMAD.IADD R5, R150, 0x1, -R5 ;  /* 0x0000000196057824 */ /* 0x000fe200078e0a05 */
[----:B------:R-:W-:Y:S02]  /*0ae0*/  SHF.R.S32.HI R6, RZ, 0x5, R4 ;  /* 0x00000005ff067819 */ /* 0x000fe40000011404 */
[----:B------:R-:W-:-:S02]  /*0af0*/  LEA.HI R2, R0, R7, RZ, 0x1 ;  /* 0x0000000700027211 */ /* 0x000fc400078f08ff */
[--C-:B------:R-:W-:Y:S01]  /*0b00*/  SHF.R.S32.HI R0, RZ, 0x1f, R5.reuse ;  /* 0x0000001fff007819 */ /* 0x100fe20000011405 */
[----:B------:R-:W-:Y:S01]  /*0b10*/  IMAD R12, R6, 0x10, R5 ;  /* 0x00000010060c7824 */ /* 0x000fe200078e0205 */
[----:B------:R-:W-:Y:S02]  /*0b20*/  LOP3.LUT R2, R2, 0x1ffffffe, RZ, 0xc0, !PT ;  /* 0x1ffffffe02027812 */ /* 0x000fe400078ec0ff */
[----:B------:R-:W-:Y:S02]  /*0b30*/  LEA.HI R0, R0, R5, RZ, 0x3 ;  /* 0x0000000500007211 */ /* 0x000fe400078f18ff */
[----:B------:R-:W-:Y:S01]  /*0b40*/  SHF.R.S32.HI R145, RZ, 0x7, R145 ;  /* 0x00000007ff917819 */ /* 0x000fe20000011491 */
[----:B------:R-:W-:Y:S01]  /*0b50*/  IMAD.IADD R2, R7, 0x1, -R2 ;  /* 0x0000000107027824 */ /* 0x000fe200078e0a02 */
[----:B------:R-:W-:Y:S01]  /*0b60*/  LEA.HI R143, R3, R150, RZ, 0x2 ;  /* 0x00000096038f7211 */ /* 0x000fe200078f10ff */
[C---:B------:R-:W-:Y:S01]  /*0b70*/  IMAD.SHL.U32 R4, R0.reuse, 0x40, RZ ;  /* 0x0000004000047824 */ /* 0x040fe200078e00ff */
[----:B------:R-:W-:Y:S01]  /*0b80*/  LOP3.LUT R0, R0, 0xfffffff8, RZ, 0xc0, !PT ;  /* 0xfffffff800007812 */ /* 0x000fe200078ec0ff */
[----:B------:R-:W-:Y:S01]  /*0b90*/  IMAD.SHL.U32 R3, R2, 0x8, RZ ;  /* 0x0000000802037824 */ /* 0x000fe200078e00ff */
[----:B------:R-:W-:-:S02]  /*0ba0*/  SHF.R.S32.HI R9, RZ, 0x1f, R144 ;  /* 0x0000001fff097819 */ /* 0x000fc40000011490 */
[----:B------:R-:W-:Y:S01]  /*0bb0*/  LOP3.LUT R4, R4, 0x7ffffe00, RZ, 0xc0, !PT ;  /* 0x7ffffe0004047812 */ /* 0x000fe200078ec0ff */
[----:B------:R-:W-:Y:S01]  /*0bc0*/  IMAD.IADD R0, R5, 0x1, -R0 ;  /* 0x0000000105007824 */ /* 0x000fe200078e0a00 */
[-C--:B------:R-:W-:Y:S01]  /*0bd0*/  LEA.HI R8, R9, R144.reuse, RZ, 0x2 ;  /* 0x0000009009087211 */ /* 0x080fe200078f10ff */
[----:B------:R-:W-:Y:S01]  /*0be0*/  IMAD.HI R5, R145, 0x55555556, RZ ;  /* 0x5555555691057827 */ /* 0x000fe200078e02ff */
[----:B------:R-:W-:Y:S02]  /*0bf0*/  LEA.HI R9, R9, R144, RZ, 0x5 ;  /* 0x0000009009097211 */ /* 0x000fe400078f28ff */
[----:B------:R-:W-:Y:S01]  /*0c00*/  SHF.R.S32.HI R10, RZ, 0x2, R8 ;  /* 0x00000002ff0a7819 */ /* 0x000fe20000011408 */
[----:B------:R-:W-:Y:S01]  /*0c10*/  IMAD R6, R6, 0x400, R4 ;  /* 0x0000040006067824 */ /* 0x000fe200078e0204 */
[----:B------:R-:W-:Y:S01]  /*0c20*/  SHF.R.S32.HI R11, RZ, 0x1f, R8 ;  /* 0x0000001fff0b7819 */ /* 0x000fe20000011408 */
[----:B------:R-:W-:Y:S01]  /*0c30*/  IMAD.SHL.U32 R4, R0, 0x40, RZ ;  /* 0x0000004000047824 */ /* 0x000fe200078e00ff */
[----:B------:R-:W-:Y:S01]  /*0c40*/  LEA.HI R2, R5, R5, RZ, 0x1 ;  /* 0x0000000505027211 */ /* 0x000fe200078f08ff */
[----:B------:R-:W-:Y:S01]  /*0c50*/  IMAD.U32 R147, R12, 0x20, R3 ;  /* 0x000000200c937824 */ /* 0x000fe200078e0003 */
[----:B------:R-:W-:-:S02]  /*0c60*/  LOP3.LUT R5, R143, 0xfffffffc, RZ, 0xc0, !PT ;  /* 0xfffffffc8f057812 */ /* 0x000fc400078ec0ff */
[----:B------:R-:W-:Y:S01]  /*0c70*/  LOP3.LUT R4, R4, 0x1c0, RZ, 0xc0, !PT ;  /* 0x000001c004047812 */ /* 0x000fe200078ec0ff */
[----:B------:R-:W-:Y:S01]  /*0c80*/  IMAD R2, R2, -0x3, R145 ;  /* 0xfffffffd02027824 */ /* 0x000fe200078e0291 */
[----:B------:R-:W-:Y:S01]  /*0c90*/  LEA.HI R11, R11, R10, RZ, 0x3 ;  /* 0x0000000a0b0b7211 */ /* 0x000fe200078f18ff */
[----:B------:R-:W-:Y:S01]  /*0ca0*/  IMAD.IADD R142, R150, 0x1, -R5 ;  /* 0x00000001968e7824 */ /* 0x000fe200078e0a05 */
[----:B------:R-:W-:Y:S02]  /*0cb0*/  LOP3.LUT R3, R4, 0x8, R3, 0xf8, !PT ;  /* 0x0000000804037812 */ /* 0x000fe400078ef803 */
[----:B------:R-:W-:Y:S01]  /*0cc0*/  SHF.R.U32.HI R4, RZ, 0x3, R4 ;  /* 0x00000003ff047819 */ /* 0x000fe20000011604 */
[----:B------:R-:W-:Y:S01]  /*0cd0*/  IMAD.SHL.U32 R138, R142, 0x8, RZ ;  /* 0x000000088e8a7824 */ /* 0x000fe200078e00ff */
[----:B------:R-:W-:Y:S02]  /*0ce0*/  LOP3.LUT R11, R11, 0xfffffff8, RZ, 0xc0, !PT ;  /* 0xfffffff80b0b7812 */ /* 0x000fe400078ec0ff */
[----:B------:R-:W-:Y:S01]  /*0cf0*/  LOP3.LUT R3, R3, R4, RZ, 0x3c, !PT ;  /* 0x0000000403037212 */ /* 0x000fe200078e3cff */
[----:B------:R-:W-:Y:S01]  /*0d00*/  VIADD R140, R138, 0x20 ;  /* 0x000000208a8c7836 */ /* 0x000fe20000000000 */
[----:B------:R-:W-:Y:S01]  /*0d10*/  R2P PR, R0, 0x6 ;  /* 0x0000000600007804 */ /* 0x000fe20000000000 */
[----:B------:R-:W-:Y:S01]  /*0d20*/  IMAD.IADD R10, R10, 0x1, -R11 ;  /* 0x000000010a0a7824 */ /* 0x000fe200078e0a0b */
[----:B------:R-:W-:Y:S01]  /*0d30*/  SHF.R.S32.HI R9, RZ, 0x5, R9 ;  /* 0x00000005ff097819 */ /* 0x000fe20000011409 */
[----:B------:R-:W-:Y:S01]  /*0d40*/  IMAD.IADD R3, R6, 0x1, R3 ;  /* 0x0000000106037824 */ /* 0x000fe200078e0203 */
[----:B------:R-:W-:Y:S01]  /*0d50*/  LEA.HI R0, R142, R142, RZ, 0x1 ;  /* 0x0000008e8e007211 */ /* 0x000fe200078f08ff */
[----:B------:R-:W-:Y:S01]  /*0d60*/  VIADD R141, R138, 0x40 ;  /* 0x000000408a8d7836 */ /* 0x000fe20000000000 */
[----:B------:R-:W-:Y:S01]  /*0d70*/  SEL R18, R18, 0xffffffc0, !P2 ;  /* 0xffffffc012127807 */ /* 0x000fe20005000000 */
[----:B------:R-:W-:Y:S01]  /*0d80*/  IMAD R9, R9, 0x10, R10 ;  /* 0x0000001009097824 */ /* 0x000fe200078e020a */
[----:B------:R-:W-:-:S02]  /*0d90*/  LEA R17, R3, UR41, 0x1 ;  /* 0x0000002903117c11 */ /* 0x000fc4000f8e08ff */
[----:B------:R-:W-:Y:S01]  /*0da0*/  LOP3.LUT R5, R0, 0x1ffffffe, RZ, 0xc0, !PT ;  /* 0x1ffffffe00057812 */ /* 0x000fe200078ec0ff */
[----:B------:R-:W-:Y:S01]  /*0db0*/  IMAD R146, R2, 0x40, R9 ;  /* 0x0000004002927824 */ /* 0x000fe200078e0209 */
[----:B------:R-:W-:Y:S01]  /*0dc0*/  LOP3.LUT R3, R8, 0x7ffffffc, RZ, 0xc0, !PT ;  /* 0x7ffffffc08037812 */ /* 0x000fe200078ec0ff */
[C---:B------:R-:W-:Y:S01]  /*0dd0*/  VIADD R19, R17.reuse, 0x21800 ;  /* 0x0002180011137836 */ /* 0x040fe20000000000 */
[----:B------:R-:W-:Y:S01]  /*0de0*/  SHF.R.S32.HI R143, RZ, 0x2, R143 ;  /* 0x00000002ff8f7819 */ /* 0x000fe2000001148f */
[----:B------:R-:W-:Y:S01]  /*0df0*/  VIADD R22, R17, 0x21820 ;  /* 0x0002182011167836 */ /* 0x000fe20000000000 */
[----:B------:R-:W-:Y:S01]  /*0e00*/  SHF.R.S32.HI R149, RZ, 0x1f, R140 ;  /* 0x0000001fff957819 */ /* 0x000fe2000001148c */
[----:B------:R-:W-:Y:S01]  /*0e10*/  IMAD.IADD R5, R142, 0x1, -R5 ;  /* 0x000000018e057824 */ /* 0x000fe200078e0a05 */
[----:B------:R-:W-:Y:S01]  /*0e20*/  SHF.R.S32.HI R148, RZ, 0x1f, R141 ;  /* 0x0000001fff947819 */ /* 0x000fe2000001148d */
[C---:B------:R-:W-:Y:S02]  /*0e30*/  @P1 VIADD R22, R19.reuse, 0xffffffe0 ;  /* 0xffffffe013161836 */ /* 0x040fe40000000000 */
[----:B------:R-:W-:-:S02]  /*0e40*/  IMAD.IADD R19, R19, 0x1, R18 ;  /* 0x0000000113137824 */ /* 0x000fc400078e0212 */
[----:B------:R-:W-:Y:S02]  /*0e50*/  IMAD.IADD R16, R144, 0x1, -R3 ;  /* 0x0000000190107824 */ /* 0x000fe400078e0a03 */
[----:B------:R-:W-:Y:S02]  /*0e60*/  IMAD R137, R5, 0x8, R146 ;  /* 0x0000000805897824 */ /* 0x000fe400078e0292 */
[----:B------:R-:W-:Y:S02]  /*0e70*/  IMAD.IADD R18, R18, 0x1, R22 ;  /* 0x0000000112127824 */ /* 0x000fe400078e0216 */
[----:B------:R-:W-:-:S07]  /*0e80*/  VIADD R136, R22, 0x6000 ;  /* 0x0000600016887836 */ /* 0x000fce0000000000 */
.L_x_11150:
        /* <DEDUP_REMOVED lines=12> */
[----:B01----:R-:W-:Y:S02]  /*0f50*/  IMAD.U32 R2, RZ, RZ, UR8 ;  /* 0x00000008ff027e24 */ /* 0x003fe4000f8e00ff */
[----:B----4-:R-:W-:Y:S01]  /*0f60*/  IMAD.U32 R3, RZ, RZ, UR9 ;  /* 0x00000009ff037e24 */ /* 0x010fe2000f8e00ff */
[----:B------:R-:W-:-:S04]  /*0f70*/  @UP1 UIMAD.WIDE UR8, UR6, 0x4, UR10 ;  /* 0x00000004060818a5 */ /* 0x000fc8000f8e020a */
[----:B--2---:R-:W2:Y:S02]  /*0f80*/  @P0 LDG.E R2, desc[UR54][R2.64] ;  /* 0x0000003602020981 */ /* 0x004ea4000c1e1900 */
        /* <DEDUP_REMOVED lines=16> */
[----:B------:R-:W-:-:S14]  /*1090*/  @P2 BRA `(.L_x_11051) ;  /* 0x0000000000382947 */ /* 0x000fdc0003800000 */
        /* <DEDUP_REMOVED lines=14> */
.L_x_11051:
        /* <DEDUP_REMOVED lines=9> */
.L_x_11052:
        /* <DEDUP_REMOVED lines=13> */
.L_x_11053:
[----:B------:R-:W-:Y:S01]  /*12e0*/  ULDC UR6, c[0x0][0x448] ;  /* 0x0001120000067ab9 */ /* 0x000fe20000000800 */
[----:B------:R-:W-:Y:S02]  /*12f0*/  UIMAD UR38, UR5, 0xc0, URZ ;  /* 0x000000c0052678a4 */ /* 0x000fe4000f8e023f */
        /* <DEDUP_REMOVED lines=27> */
.L_x_11055:
[----:B------:R-:W-:-:S11]  /*14b0*/  UISETP.NE.AND UP0, UPT, UR5, 0x1, UPT ;  /* 0x000000010500788c */ /* 0x000fd6000bf05270 */
[----:B------:R-:W-:Y:S02]  /*14c0*/  @UP0 ULDC.64 UR8, c[0x0][0x9e8] ;  /* 0x00027a0000080ab9 */ /* 0x000fe40000000a00 */
[----:B------:R-:W-:-:S04]  /*14d0*/  UIMAD.WIDE.U32 UR6, UR4, UR8, URZ ;  /* 0x00000008040672a5 */ /* 0x000fc8000f8e003f */
[----:B------:R-:W-:-:S12]  /*14e0*/  @UP0 USHF.R.U32.HI UR4, URZ, UR9, UR7 ;  /* 0x000000093f040299 */ /* 0x000fd80008011607 */
.L_x_11056:
[----:B------:R-:W-:-:S06]  /*14f0*/  UIMAD UR4, UR4, UR5, UR5 ;  /* 0x00000005040472a4 */ /* 0x000fcc000f8e0205 */
[----:B------:R-:W-:-:S07]  /*1500*/  VIMNMX R0, R0, UR4, PT ;  /* 0x0000000400007c48 */ /* 0x000fce000bfe0100 */
.L_x_11054:
        /* <DEDUP_REMOVED lines=32> */
.L_x_11058:
[----:B------:R-:W-:-:S11]  /*1710*/  UISETP.NE.AND UP0, UPT, UR5, 0x1, UPT ;  /* 0x000000010500788c */ /* 0x000fd6000bf05270 */
[----:B------:R-:W-:Y:S02]  /*1720*/  @UP0 ULDC.64 UR10, c[0x0][0x9e8] ;  /* 0x00027a00000a0ab9 */ /* 0x000fe40000000a00 */
[----:B------:R-:W-:-:S04]  /*1730*/  UIMAD.WIDE.U32 UR6, UR4, UR10, URZ ;  /* 0x0000000a040672a5 */ /* 0x000fc8000f8e003f */
[----:B------:R-:W-:-:S12]  /*1740*/  @UP0 USHF.R.U32.HI UR4, URZ, UR11, UR7 ;  /* 0x0000000b3f040299 */ /* 0x000fd80008011607 */
.L_x_11059:
[----:B------:R-:W-:-:S04]  /*1750*/  UIMAD UR4, UR4, UR5, URZ ;  /* 0x00000005040472a4 */ /* 0x000fc8000f8e023f */
[----:B------:R-:W-:-:S04]  /*1760*/  UISETP.LT.AND UP0, UPT, UR9, UR4, UPT ;  /* 0x000000040900728c */ /* 0x000fc8000bf01270 */
[----:B------:R-:W-:-:S12]  /*1770*/  USEL UR9, UR9, UR4, !UP0 ;  /* 0x0000000409097287 */ /* 0x000fd8000c000000 */
.L_x_11057:
        /* <DEDUP_REMOVED lines=9> */
[----:B------:R-:W-:Y:S01]  /*1810*/  CS2R R26, SRZ ;  /* 0x00000000001a7805 */ /* 0x000fe2000001ff00 */
[----:B------:R-:W-:Y:S01]  /*1820*/  IMAD.MOV.U32 R126, RZ, RZ, RZ ;  /* 0x000000ffff7e7224 */ /* 0x000fe200078e00ff */
[----:B------:R-:W-:Y:S01]  /*1830*/  CS2R R122, SRZ ;  /* 0x00000000007a7805 */ /* 0x000fe2000001ff00 */
[----:B------:R-:W-:Y:S01]  /*1840*/  UISETP.LT.AND UP0, UPT, URZ, UR4, UPT ;  /* 0x000000043f00728c */ /* 0x000fe2000bf01270 */
[----:B------:R-:W-:Y:S01]  /*1850*/  IMAD.MOV.U32 R125, RZ, RZ, RZ ;  /* 0x000000ffff7d7224 */ /* 0x000fe200078e00ff */
[----:B------:R-:W-:-:S02]  /*1860*/  CS2R R120, SRZ ;  /* 0x0000000000787805 */ /* 0x000fc4000001ff00 */
[----:B------:R-:W-:Y:S01]  /*1870*/  CS2R R118, SRZ ;  /* 0x0000000000767805 */ /* 0x000fe2000001ff00 */
[----:B------:R-:W-:Y:S01]  /*1880*/  USEL UR36, URZ, UR4, !UP0 ;  /* 0x000000043f247287 */ /* 0x000fe2000c000000 */
[----:B------:R-:W-:Y:S02]  /*1890*/  CS2R R116, SRZ ;  /* 0x0000000000747805 */ /* 0x000fe4000001ff00 */
[----:B------:R-:W-:Y:S02]  /*18a0*/  CS2R R114, SRZ ;  /* 0x0000000000727805 */ /* 0x000fe4000001ff00 */
[----:B------:R-:W-:Y:S02]  /*18b0*/  CS2R R112, SRZ ;  /* 0x0000000000707805 */ /* 0x000fe4000001ff00 */
[----:B------:R-:W-:Y:S02]  /*18c0*/  CS2R R110, SRZ ;  /* 0x00000000006e7805 */ /* 0x000fe4000001ff00 */
[----:B------:R-:W-:-:S02]  /*18d0*/  CS2R R108, SRZ ;  /* 0x00000000006c7805 */ /* 0x000fc4000001ff00 */
[----:B------:R-:W-:Y:S02]  /*18e0*/  ISETP.GT.AND P1, PT, R88, UR36, PT ;  /* 0x0000002458007c0c */ /* 0x000fe4000bf24270 */
        /* <DEDUP_REMOVED lines=9> */
[----:B------:R-:W-:Y:S02]  /*1980*/  IMAD.MOV.U32 R89, RZ, RZ, RZ ;  /* 0x000000ffff597224 */ /* 0x000fe400078e00ff */
        /* <DEDUP_REMOVED lines=34> */
.L_x_11061:
        /* <DEDUP_REMOVED lines=9> */
.L_x_11243:
[----:B------:R-:W-:Y:S05]  /*1c40*/  @!P0 BRA `(.L_x_11063) ;  /* 0x0000000000048947 */ /* 0x000fea0003800000 */
[----:B------:R-:W-:Y:S01]  /*1c50*/  BPT.TRAP 0x1 ;  /* 0x000000040000795c */ /* 0x000fe20000300000 */
.L_x_11063:
[----:B0-----:R-:W-:Y:S02]  /*1c60*/  IMAD.U32 R3, RZ, RZ, UR47 ;  /* 0x0000002fff037e24 */ /* 0x001fe4000f8e00ff */
[----:B------:R-:W-:-:S03]  /*1c70*/  IMAD.U32 R0, RZ, RZ, UR48 ;  /* 0x00000030ff007e24 */ /* 0x000fc6000f8e00ff */
[----:B------:R-:W-:Y:S02]  /*1c80*/  LEA R3, R3, UR41, 0x3 ;  /* 0x0000002903037c11 */ /* 0x000fe4000f8e18ff */
[----:B------:R-:W-:-:S04]  /*1c90*/  SHF.L.U32 R0, R0, 0x1f, RZ ;  /* 0x0000001f00007819 */ /* 0x000fc800000006ff */
[----:B------:R0:W1:Y:S01]  /*1ca0*/  SYNCS.PHASECHK.TRANS64.TRYWAIT P1, [R3+URZ+0x2d830], R0 ;  /* 0x02d83000030075a7 */ /* 0x000062000802017f */
[----:B------:R-:W-:Y:S05]  /*1cb0*/  @!P0 BRA `(.L_x_11064) ;  /* 0x0000000000048947 */ /* 0x000fea0003800000 */
[----:B------:R-:W-:Y:S01]  /*1cc0*/  BPT.TRAP 0x1 ;  /* 0x000000040000795c */ /* 0x000fe20000300000 */
.L_x_11064:
[----:B-1----:R-:W-:Y:S05]  /*1cd0*/  @P1 BRA `(.L_x_11065) ;  /* 0x0000000000081947 */ /* 0x002fea0003800000 */
[----:B------:R-:W1:Y:S02]  /*1ce0*/  SYNCS.PHASECHK.TRANS64.TRYWAIT P1, [R3+URZ+0x2d830], R0 ;  /* 0x02d83000030075a7 */ /* 0x000e64000802017f */
[----:B-1----:R-:W-:Y:S05]  /*1cf0*/  @!P1 BRA `(.L_x_11066) ;  /* 0x0000013c00149947 */ /* 0x002fea0003800000 */
.L_x_11065:
        /* <DEDUP_REMOVED lines=49> */
.L_x_11067:
        /* <DEDUP_REMOVED lines=46> */
.L_x_11070:
[----:B------:R-:W-:Y:S02]  /*22f0*/  ULDC UR6, c[0x0][0x9e4] ;  /* 0x0002790000067ab9 */ /* 0x000fe40000000800 */
[----:B------:R-:W-:-:S05]  /*2300*/  IMAD.U32 R11, RZ, RZ, UR6 ;  /* 0x00000006ff0b7e24 */ /* 0x000fca000f8e00ff */
[----:B------:R-:W-:-:S13]  /*2310*/  ISETP.NE.AND P1, PT, R11, 0x1, PT ;  /* 0x000000010b00780c */ /* 0x000fda0003f25270 */
[----:B------:R-:W0:Y:S02]  /*2320*/  @P1 LDC.64 R12, c[0x0][0x9e8] ;  /* 0x00027a00ff0c1b82 */ /* 0x000e240000000a00 */
[----:B0-----:R-:W-:-:S05]  /*2330*/  @P1 IMAD.HI.U32 R4, R5, R12, RZ ;  /* 0x0000000c05041227 */ /* 0x001fca00078e00ff */
[----:B------:R-:W-:-:S07]  /*2340*/  @P1 SHF.R.U32.HI R5, RZ, R13, R4 ;  /* 0x0000000dff051219 */ /* 0x000fce0000011604 */
.L_x_11071:
[----:B------:R-:W-:Y:S05]  /*2350*/  BSYNC B0 ;  /* 0x0000000000007941 */ /* 0x000fea0003800000 */
.L_x_11069:
[----:B------:R-:W-:-:S04]  /*2360*/  IMAD R5, R5, R11, -R8 ;  /* 0x0000000b05057224 */ /* 0x000fc800078e0a08 */
[----:B------:R-:W-:-:S05]  /*2370*/  IMAD R5, R16, -0x2, R5 ;  /* 0xfffffffe10057824 */ /* 0x000fca00078e0205 */
[----:B------:R-:W-:Y:S02]  /*2380*/  VIADDMNMX R2, R5, R11, R2, PT ;  /* 0x0000000b05027246 */ /* 0x000fe40003800102 */
[----:B------:R-:W-:-:S07]  /*2390*/  VIMNMX R3, R3, R5, !PT ;  /* 0x0000000503037248 */ /* 0x000fce0007fe0100 */
.L_x_11068:
[C---:B------:R-:W-:Y:S01]  /*23a0*/  ISETP.GE.AND P6, PT, R6.reuse, 0xa, PT ;  /* 0x0000000a0600780c */ /* 0x040fe20003fc6270 */
[----:B------:R-:W0:Y:S01]  /*23b0*/  SHFL.IDX PT, R0, R0, 0x1, 0x1c1f ;  /* 0x003c1f0000007f89 */ /* 0x000e2200000e0000 */
[C---:B------:R-:W-:Y:S01]  /*23c0*/  ISETP.GE.AND P1, PT, R6.reuse, 0x2, PT ;  /* 0x000000020600780c */ /* 0x040fe20003f26270 */
[----:B------:R-:W-:Y:S01]  /*23d0*/  UISETP.NE.AND UP0, UPT, UR51, URZ, UPT ;  /* 0x0000003f3300728c */ /* 0x000fe2000bf05270 */
        /* <DEDUP_REMOVED lines=198> */
.L_x_11074:
[----:B------:R-:W-:Y:S02]  /*3040*/  ULDC UR6, c[0x0][0x9e4] ;  /* 0x0002790000067ab9 */ /* 0x000fe40000000800 */
[----:B------:R-:W-:-:S05]  /*3050*/  IMAD.U32 R4, RZ, RZ, UR6 ;  /* 0x00000006ff047e24 */ /* 0x000fca000f8e00ff */
[----:B------:R-:W-:-:S13]  /*3060*/  ISETP.NE.AND P6, PT, R4, 0x1, PT ;  /* 0x000000010400780c */ /* 0x000fda0003fc5270 */
[----:B------:R-:W0:Y:S02]  /*3070*/  @P6 LDC.64 R6, c[0x0][0x9e8] ;  /* 0x00027a00ff066b82 */ /* 0x000e240000000a00 */
[----:B0-----:R-:W-:-:S05]  /*3080*/  @P6 IMAD.HI.U32 R0, R9, R6, RZ ;  /* 0x0000000609006227 */ /* 0x001fca00078e00ff */
[----:B------:R-:W-:-:S07]  /*3090*/  @P6 SHF.R.U32.HI R9, RZ, R7, R0 ;  /* 0x00000007ff096219 */ /* 0x000fce0000011600 */
.L_x_11075:
[----:B------:R-:W-:Y:S05]  /*30a0*/  BSYNC B0 ;  /* 0x0000000000007941 */ /* 0x000fea0003800000 */
.L_x_11073:
[----:B------:R-:W-:-:S04]  /*30b0*/  IMAD R9, R9, R4, -R8 ;  /* 0x0000000409097224 */ /* 0x000fc800078e0a08 */
[----:B------:R-:W-:-:S05]  /*30c0*/  IMAD R9, R16, -0x2, R9 ;  /* 0xfffffffe10097824 */ /* 0x000fca00078e0209 */
[----:B------:R-:W-:Y:S02]  /*30d0*/  VIADDMNMX R2, R9, R4, R2, PT ;  /* 0x0000000409027246 */ /* 0x000fe40003800102 */
[----:B------:R-:W-:-:S07]  /*30e0*/  VIMNMX R3, R3, R9, !PT ;  /* 0x0000000903037248 */ /* 0x000fce0007fe0100 */
.L_x_11072:
        /* <DEDUP_REMOVED lines=215> */
[----:B------:R-:W-:Y:S01]  /*3e60*/  MUFU.EX2 R12, R12 ;  /* 0x0000000c000c7308 */ /* 0x000fe20000000800 */
[----:B------:R-:W-:Y:S01]  /*3e70*/  FMNMX.FTZ R7, R59, R6, !PT ;  /* 0x000000063b077209 */ /* 0x000fe20007810000 */
[--C-:B------:R-:W-:Y:S01]  /*3e80*/  FFMA.FTZ R6, R48, UR33, -R20.reuse ;  /* 0x0000002130067c23 */ /* 0x100fe20008010814 */
[----:B------:R-:W-:Y:S02]  /*3e90*/  FFMA.FTZ R48, R73, UR33, -R20 ;  /* 0x0000002149307c23 */ /* 0x000fe40008010814 */
[----:B------:R-:W-:-:S03]  /*3ea0*/  FMNMX.FTZ R28, R62, R7, !PT ;  /* 0x000000073e1c7209 */ /* 0x000fc60007810000 */
[----:B------:R-:W-:Y:S01]  /*3eb0*/  MUFU.EX2 R13, R13 ;  /* 0x0000000d000d7308 */ /* 0x000fe20000000800 */
        /* <DEDUP_REMOVED lines=12> */
[----:B------:R-:W-:-:S03]  /*3f80*/  FFMA.FTZ R32, R56, UR33, -R20 ;  /* 0x0000002138207c23 */ /* 0x000fc60008010814 */
        /* <DEDUP_REMOVED lines=8> */
[----:B------:R-:W-:Y:S01]  /*4010*/  FMNMX.FTZ R7, R87, R36, !PT ;  /* 0x0000002457077209 */ /* 0x000fe20007810000 */
[----:B------:R-:W-:-:S04]  /*4020*/  FFMA.FTZ R36, R64, UR33, -R20 ;  /* 0x0000002140247c23 */ /* 0x000fc80008010814 */
[----:B------:R-:W3:Y:S02]  /*4030*/  SHFL.BFLY PT, R40, R7, 0x2, 0x1f ;  /* 0x0c401f0007287f89 */ /* 0x000ee400000e0000 */
[----:B------:R-:W-:Y:S08]  /*4040*/  MUFU.EX2 R6, R6 ;  /* 0x0000000600067308 */ /* 0x000ff00000000800 */
[----:B------:R-:W-:Y:S08]  /*4050*/  MUFU.EX2 R29, R29 ;  /* 0x0000001d001d7308 */ /* 0x000ff00000000800 */
[----:B------:R-:W-:Y:S01]  /*4060*/  MUFU.EX2 R28, R28 ;  /* 0x0000001c001c7308 */ /* 0x000fe20000000800 */
[----:B---3--:R-:W-:Y:S01]  /*4070*/  FMNMX.FTZ R11, R7, R40, !PT ;  /* 0x00000028070b7209 */ /* 0x008fe20007810000 */
[----:B------:R-:W-:-:S06]  /*4080*/  FFMA.FTZ R40, R80, UR33, -R20 ;  /* 0x0000002150287c23 */ /* 0x000fcc0008010814 */
[----:B------:R-:W-:Y:S01]  /*4090*/  MUFU.EX2 R3, R3 ;  /* 0x0000000300037308 */ /* 0x000fe20000000800 */
[----:B------:R-:W3:Y:S07]  /*40a0*/  SHFL.BFLY PT, R56, R11, 0x1, 0x1f ;  /* 0x0c201f000b387f89 */ /* 0x000eee00000e0000 */
[----:B------:R-:W-:Y:S08]  /*40b0*/  MUFU.EX2 R32, R32 ;  /* 0x0000002000207308 */ /* 0x000ff00000000800 */
[----:B------:R-:W-:Y:S08]  /*40c0*/  MUFU.EX2 R33, R33 ;  /* 0x0000002100217308 */ /* 0x000ff00000000800 */
[----:B------:R-:W-:Y:S01]  /*40d0*/  MUFU.EX2 R2, R2 ;  /* 0x0000000200027308 */ /* 0x000fe20000000800 */
[----:B---3--:R-:W-:Y:S01]  /*40e0*/  FMNMX.FTZ R7, R11, R56, !PT ;  /* 0x000000380b077209 */ /* 0x008fe20007810000 */
[----:B------:R-:W-:-:S03]  /*40f0*/  FFMA.FTZ R56, R84, UR33, -R20 ;  /* 0x0000002154387c23 */ /* 0x000fc60008010814 */
        /* <DEDUP_REMOVED lines=17> */
[----:B0-----:R-:W-:Y:S01]  /*4210*/  FADD.FTZ R55, R8, R5 ;  /* 0x0000000508377221 */ /* 0x001fe20000010000 */
[--C-:B------:R-:W-:Y:S01]  /*4220*/  FFMA.FTZ R30, R38, UR33, -R20.reuse ;  /* 0x00000021261e7c23 */ /* 0x100fe20008010814 */
[--C-:B------:R-:W-:Y:S01]  /*4230*/  FFMA.FTZ R38, R54, UR33, -R20.reuse ;  /* 0x0000002136267c23 */ /* 0x100fe20008010814 */
[--C-:B------:R-:W-:Y:S01]  /*4240*/  FFMA.FTZ R34, R51, UR33, -R20.reuse ;  /* 0x0000002133227c23 */ /* 0x100fe20008010814 */
[----:B------:R0:W3:Y:S01]  /*4250*/  MUFU.EX2 R64, R60 ;  /* 0x0000003c00407308 */ /* 0x0000e20000000800 */
[----:B-1----:R-:W-:Y:S01]  /*4260*/  FADD.FTZ R54, R10, R55 ;  /* 0x000000370a367221 */ /* 0x002fe20000010000 */
[----:B--2---:R-:W-:Y:S01]  /*4270*/  F2FP.BF16.F32.PACK_AB R10, R9, R10 ;  /* 0x0000000a090a723e */ /* 0x004fe200000010ff */
[--C-:B------:R-:W-:Y:S01]  /*4280*/  FFMA.FTZ R51, R63, UR33, -R20.reuse ;  /* 0x000000213f337c23 */ /* 0x100fe20008010814 */
[----:B------:R-:W-:Y:S01]  /*4290*/  F2FP.BF16.F32.PACK_AB R8, R5, R8 ;  /* 0x000000080508723e */ /* 0x000fe200000010ff */
[--C-:B------:R-:W-:Y:S01]  /*42a0*/  FFMA.FTZ R5, R66, UR33, -R20.reuse ;  /* 0x0000002142057c23 */ /* 0x100fe20008010814 */
[--C-:B------:R-:W-:Y:S01]  /*42b0*/  FFMA.FTZ R70, R70, UR33, -R20.reuse ;  /* 0x0000002146467c23 */ /* 0x100fe20008010814 */
[--C-:B------:R-:W-:Y:S01]  /*42c0*/  FFMA.FTZ R71, R71, UR33, -R20.reuse ;  /* 0x0000002147477c23 */ /* 0x100fe20008010814 */
[----:B------:R1:W2:Y:S01]  /*42d0*/  MUFU.EX2 R68, R65 ;  /* 0x0000004100447308 */ /* 0x0002a20000000800 */
[--C-:B0-----:R-:W-:Y:S01]  /*42e0*/  FFMA.FTZ R60, R46, UR33, -R20.reuse ;  /* 0x000000212e3c7c23 */ /* 0x101fe20008010814 */
[--C-:B------:R-:W-:Y:S01]  /*42f0*/  FFMA.FTZ R46, R58, UR33, -R20.reuse ;  /* 0x000000213a2e7c23 */ /* 0x100fe20008010814 */
[--C-:B------:R-:W-:Y:S01]  /*4300*/  FFMA.FTZ R74, R74, UR33, -R20.reuse ;  /* 0x000000214a4a7c23 */ /* 0x100fe20008010814 */
[--C-:B------:R-:W-:Y:S01]  /*4310*/  FFMA.FTZ R75, R75, UR33, -R20.reuse ;  /* 0x000000214b4b7c23 */ /* 0x100fe20008010814 */
[--C-:B------:R-:W-:Y:S01]  /*4320*/  FFMA.FTZ R78, R78, UR33, -R20.reuse ;  /* 0x000000214e4e7c23 */ /* 0x100fe20008010814 */
[--C-:B------:R-:W-:Y:S01]  /*4330*/  FFMA.FTZ R79, R79, UR33, -R20.reuse ;  /* 0x000000214f4f7c23 */ /* 0x100fe20008010814 */
[--C-:B------:R-:W-:Y:S01]  /*4340*/  FFMA.FTZ R82, R82, UR33, -R20.reuse ;  /* 0x0000002152527c23 */ /* 0x100fe20008010814 */
[----:B------:R0:W4:Y:S01]  /*4350*/  MUFU.EX2 R69, R31 ;  /* 0x0000001f00457308 */ /* 0x0001220000000800 */
[--C-:B-1----:R-:W-:Y:S01]  /*4360*/  FFMA.FTZ R65, R47, UR33, -R20.reuse ;  /* 0x000000212f417c23 */ /* 0x102fe20008010814 */
[----:B------:R-:W-:Y:S01]  /*4370*/  FFMA.FTZ R47, R59, UR33, -R20 ;  /* 0x000000213b2f7c23 */ /* 0x000fe20008010814 */
[----:B------:R-:W-:Y:S01]  /*4380*/  FADD.FTZ R59, R9, R54 ;  /* 0x00000036093b7221 */ /* 0x000fe20000010000 */
[----:B---3--:R-:W-:Y:S01]  /*4390*/  FADD.FTZ R55, R11, R64 ;  /* 0x000000400b377221 */ /* 0x008fe20000010000 */
[----:B------:R-:W-:Y:S01]  /*43a0*/  F2FP.BF16.F32.PACK_AB R9, R64, R11 ;  /* 0x0000000b4009723e */ /* 0x000fe200000010ff */
[--C-:B------:R-:W-:Y:S01]  /*43b0*/  FFMA.FTZ R54, R67, UR33, -R20.reuse ;  /* 0x0000002143367c23 */ /* 0x100fe20008010814 */
[--C-:B------:R-:W-:Y:S01]  /*43c0*/  FFMA.FTZ R83, R83, UR33, -R20.reuse ;  /* 0x0000002153537c23 */ /* 0x100fe20008010814 */
[----:B------:R-:W1:Y:S01]  /*43d0*/  MUFU.EX2 R4, R4 ;  /* 0x0000000400047308 */ /* 0x000e620000000800 */
[--C-:B0-----:R-:W-:Y:S01]  /*43e0*/  FFMA.FTZ R31, R50, UR33, -R20.reuse ;  /* 0x00000021321f7c23 */ /* 0x101fe20008010814 */
[--C-:B------:R-:W-:Y:S01]  /*43f0*/  FFMA.FTZ R50, R62, UR33, -R20.reuse ;  /* 0x000000213e327c23 */ /* 0x100fe20008010814 */
[----:B------:R-:W-:Y:S01]  /*4400*/  FADD.FTZ R62, R12, R59 ;  /* 0x0000003b0c3e7221 */ /* 0x000fe20000010000 */
[----:B--2---:R-:W-:Y:S01]  /*4410*/  FADD.FTZ R58, R68, R55 ;  /* 0x00000037443a7221 */ /* 0x004fe20000010000 */
[C---:B------:R-:W-:Y:S01]  /*4420*/  F2FP.BF16.F32.PACK_AB R12, R13.reuse, R12 ;  /* 0x0000000c0d0c723e */ /* 0x040fe200000010ff */
[----:B------:R-:W-:Y:S01]  /*4430*/  FFMA.FTZ R86, R86, UR33, -R20 ;  /* 0x0000002156567c23 */ /* 0x000fe20008010814 */
[----:B------:R-:W-:Y:S01]  /*4440*/  FADD.FTZ R59, R13, R62 ;  /* 0x0000003e0d3b7221 */ /* 0x000fe20000010000 */
[----:B------:R-:W0:Y:S01]  /*4450*/  MUFU.EX2 R27, R27 ;  /* 0x0000001b001b7308 */ /* 0x000e220000000800 */
[C---:B----4-:R-:W-:Y:S01]  /*4460*/  FADD.FTZ R55, R69.reuse, R58 ;  /* 0x0000003a45377221 */ /* 0x050fe20000010000 */
[----:B------:R-:W-:Y:S01]  /*4470*/  F2FP.BF16.F32.PACK_AB R11, R69, R68 ;  /* 0x00000044450b723e */ /* 0x000fe200000010ff */
[----:B------:R-:W-:Y:S01]  /*4480*/  FADD.FTZ R62, R14, R59 ;  /* 0x0000003b0e3e7221 */ /* 0x000fe20000010000 */
[----:B------:R-:W-:Y:S01]  /*4490*/  F2FP.BF16.F32.PACK_AB R14, R15, R14 ;  /* 0x0000000e0f0e723e */ /* 0x000fe200000010ff */
[----:B------:R-:W-:-:S02]  /*44a0*/  FFMA.FTZ R20, R87, UR33, -R20 ;  /* 0x0000002157147c23 */ /* 0x000fc40008010814 */
[----:B------:R-:W-:Y:S01]  /*44b0*/  FADD.FTZ R59, R15, R62 ;  /* 0x0000003e0f3b7221 */ /* 0x000fe20000010000 */
[----:B------:R-:W2:Y:S01]  /*44c0*/  MUFU.EX2 R30, R30 ;  /* 0x0000001e001e7308 */ /* 0x000ea20000000800 */
[----:B-1----:R-:W-:Y:S01]  /*44d0*/  FADD.FTZ R58, R4, R55 ;  /* 0x00000037043a7221 */ /* 0x002fe20000010000 */
[----:B------:R1:W-:Y:S01]  /*44e0*/  STSM.16.M88.4 [R17+0x21800], R8 ;  /* 0x0218000811007844 */ /* 0x0003e20000000200 */
[----:B------:R-:W-:Y:S01]  /*44f0*/  FADD.FTZ R62, R24, R59 ;  /* 0x0000003b183e7221 */ /* 0x000fe20000010000 */
[----:B------:R-:W-:-:S04]  /*4500*/  F2FP.BF16.F32.PACK_AB R24, R21, R24 ;  /* 0x000000181518723e */ /* 0x000fc800000010ff */
[----:B------:R-:W3:Y:S01]  /*4510*/  MUFU.EX2 R35, R35 ;  /* 0x0000002300237308 */ /* 0x000ee20000000800 */
[----:B0-----:R-:W-:-:S07]  /*4520*/  FADD.FTZ R55, R27, R58 ;  /* 0x0000003a1b377221 */ /* 0x001fce0000010000 */
[----:B------:R-:W0:Y:S01]  /*4530*/  MUFU.EX2 R39, R39 ;  /* 0x0000002700277308 */ /* 0x000e220000000800 */
[----:B--2---:R-:W-:Y:S01]  /*4540*/  FADD.FTZ R58, R30, R55 ;  /* 0x000000371e3a7221 */ /* 0x004fe20000010000 */
[----:B------:R-:W-:Y:S01]  /*4550*/  FADD.FTZ R55, R21, R62 ;  /* 0x0000003e15377221 */ /* 0x000fe20000010000 */
[----:B-1----:R-:W-:-:S03]  /*4560*/  F2FP.BF16.F32.PACK_AB R10, R3, R28 ;  /* 0x0000001c030a723e */ /* 0x002fc600000010ff */
        /* <DEDUP_REMOVED lines=14> */
[----:B------:R-:W-:Y:S01]  /*4650*/  FADD.FTZ R62, R28, R55 ;  /* 0x000000371c3e7221 */ /* 0x000fe20000010000 */
[----:B------:R-:W-:Y:S01]  /*4660*/  F2FP.BF16.F32.PACK_AB R28, R33, R32 ;  /* 0x00000020211c723e */ /* 0x000fe200000010ff */
[----:B------:R-:W2:Y:S01]  /*4670*/  MUFU.EX2 R34, R34 ;  /* 0x0000002200227308 */ /* 0x000ea20000000800 */
[----:B0-----:R-:W-:Y:S01]  /*4680*/  FADD.FTZ R58, R65, R58 ;  /* 0x0000003a413a7221 */ /* 0x001fe20000010000 */
[----:B------:R-:W-:-:S04]  /*4690*/  FADD.FTZ R15, R3, R62 ;  /* 0x0000003e030f7221 */ /* 0x000fc80000010000 */
[----:B------:R-:W-:Y:S01]  /*46a0*/  FADD.FTZ R8, R32, R15 ;  /* 0x0000000f20087221 */ /* 0x000fe20000010000 */
[----:B------:R-:W-:Y:S01]  /*46b0*/  F2FP.BF16.F32.PACK_AB R15, R35, R30 ;  /* 0x0000001e230f723e */ /* 0x000fe200000010ff */
[----:B------:R-:W0:Y:S01]  /*46c0*/  MUFU.EX2 R38, R38 ;  /* 0x0000002600267308 */ /* 0x000e220000000800 */
[----:B-1----:R-:W-:Y:S01]  /*46d0*/  FADD.FTZ R13, R31, R58 ;  /* 0x0000003a1f0d7221 */ /* 0x002fe20000010000 */
[----:B------:R-:W-:Y:S01]  /*46e0*/  FADD.FTZ R11, R33, R8 ;  /* 0x00000008210b7221 */ /* 0x000fe20000010000 */
[----:B------:R-:W-:-:S03]  /*46f0*/  F2FP.BF16.F32.PACK_AB R30, R37, R2 ;  /* 0x00000002251e723e */ /* 0x000fc600000010ff */
[----:B------:R-:W-:Y:S02]  /*4700*/  FADD.FTZ R8, R2, R11 ;  /* 0x0000000b02087221 */ /* 0x000fe40000010000 */
[----:B------:R-:W1:Y:S01]  /*4710*/  MUFU.EX2 R43, R43 ;  /* 0x0000002b002b7308 */ /* 0x000e620000000800 */
[----:B--2---:R-:W-:Y:S01]  /*4720*/  FADD.FTZ R9, R34, R13 ;  /* 0x0000000d22097221 */ /* 0x004fe20000010000 */
[----:B------:R-:W-:Y:S01]  /*4730*/  F2FP.BF16.F32.PACK_AB R13, R27, R4 ;  /* 0x000000041b0d723e */ /* 0x000fe200000010ff */
[----:B------:R-:W-:Y:S01]  /*4740*/  FADD.FTZ R11, R37, R8 ;  /* 0x00000008250b7221 */ /* 0x000fe20000010000 */
[----:B------:R-:W-:Y:S02]  /*4750*/  F2FP.BF16.F32.PACK_AB R8, R29, R6 ;  /* 0x000000061d08723e */ /* 0x000fe400000010ff */
[----:B------:R-:W-:Y:S01]  /*4760*/  F2FP.BF16.F32.PACK_AB R27, R65, R60 ;  /* 0x0000003c411b723e */ /* 0x000fe200000010ff */
[----:B------:R-:W-:Y:S01]  /*4770*/  FADD.FTZ R6, R36, R11 ;  /* 0x0000000b24067221 */ /* 0x000fe20000010000 */
[----:B------:R-:W2:Y:S01]  /*4780*/  MUFU.EX2 R46, R46 ;  /* 0x0000002e002e7308 */ /* 0x000ea20000000800 */
[----:B0-----:R-:W-:Y:S01]  /*4790*/  FADD.FTZ R4, R38, R9 ;  /* 0x0000000926047221 */ /* 0x001fe20000010000 */
[----:B------:R0:W-:Y:S04]  /*47a0*/  STSM.16.M88.4 [R22], R12 ;  /* 0x0000000c16007844 */ /* 0x0001e80000000200 */
[----:B------:R3:W-:Y:S02]  /*47b0*/  STSM.16.M88.4 [R19], R24 ;  /* 0x0000001813007844 */ /* 0x0007e40000000200 */
[----:B------:R-:W4:Y:S01]  /*47c0*/  MUFU.EX2 R47, R47 ;  /* 0x0000002f002f7308 */ /* 0x000f220000000800 */
[C---:B-1----:R-:W-:Y:S01]  /*47d0*/  FADD.FTZ R9, R43.reuse, R4 ;  /* 0x000000042b097221 */ /* 0x042fe20000010000 */
[----:B------:R-:W-:-:S06]  /*47e0*/  F2FP.BF16.F32.PACK_AB R11, R43, R38 ;  /* 0x000000262b0b723e */ /* 0x000fcc00000010ff */
[----:B------:R-:W1:Y:S01]  /*47f0*/  MUFU.EX2 R50, R50 ;  /* 0x0000003200327308 */ /* 0x000e620000000800 */
[----:B--2---:R-:W-:-:S07]  /*4800*/  FADD.FTZ R4, R46, R9 ;  /* 0x000000092e047221 */ /* 0x004fce0000010000 */
[----:B------:R-:W2:Y:S01]  /*4810*/  MUFU.EX2 R45, R45 ;  /* 0x0000002d002d7308 */ /* 0x000ea20000000800 */
[C---:B----4-:R-:W-:Y:S01]  /*4820*/  FADD.FTZ R9, R47.reuse, R4 ;  /* 0x000000042f097221 */ /* 0x050fe20000010000 */
[----:B------:R-:W-:-:S06]  /*4830*/  F2FP.BF16.F32.PACK_AB R29, R47, R46 ;  /* 0x0000002e2f1d723e */ /* 0x000fcc00000010ff */
[----:B------:R-:W4:Y:S01]  /*4840*/  MUFU.EX2 R51, R51 ;  /* 0x0000003300337308 */ /* 0x000f220000000800 */
[----:B-1----:R-:W-:Y:S01]  /*4850*/  FADD.FTZ R4, R50, R9 ;  /* 0x0000000932047221 */ /* 0x002fe20000010000 */
[----:B------:R-:W-:-:S05]  /*4860*/  F2FP.BF16.F32.PACK_AB R9, R34, R31 ;  /* 0x0000001f2209723e */ /* 0x000fca00000010ff */
[----:B------:R1:W-:Y:S01]  /*4870*/  STSM.16.M88.4 [R18], R8 ;  /* 0x0000000812007844 */ /* 0x0003e20000000200 */
[----:B------:R-:W5:Y:S01]  /*4880*/  MUFU.EX2 R44, R44 ;  /* 0x0000002c002c7308 */ /* 0x000f620000000800 */
[C---:B--2---:R-:W-:Y:S01]  /*4890*/  FADD.FTZ R3, R45.reuse, R6 ;  /* 0x000000062d037221 */ /* 0x044fe20000010000 */
[----:B0-----:R-:W-:Y:S01]  /*48a0*/  F2FP.BF16.F32.PACK_AB R12, R45, R36 ;  /* 0x000000242d0c723e */ /* 0x001fe200000010ff */
[----:B------:R-:W-:-:S05]  /*48b0*/  VIADD R6, R88, 0xfffffffe ;  /* 0xfffffffe58067836 */ /* 0x000fca0000000000 */
[----:B------:R-:W0:Y:S01]  /*48c0*/  MUFU.EX2 R5, R5 ;  /* 0x0000000500057308 */ /* 0x000e220000000800 */
[C---:B----4-:R-:W-:Y:S01]  /*48d0*/  FADD.FTZ R4, R51.reuse, R4 ;  /* 0x0000000433047221 */ /* 0x050fe20000010000 */
[----:B------:R-:W-:-:S05]  /*48e0*/  F2FP.BF16.F32.PACK_AB R31, R51, R50 ;  /* 0x00000032331f723e */ /* 0x000fca00000010ff */
[----:B------:R2:W-:Y:S01]  /*48f0*/  STSM.16.M88.4 [R17+0x27800], R28 ;  /* 0x0278001c11007844 */ /* 0x0005e20000000200 */
[----:B------:R-:W4:Y:S01]  /*4900*/  MUFU.EX2 R54, R54 ;  /* 0x0000003600367308 */ /* 0x000f220000000800 */
[----:B-----5:R-:W-:-:S07]  /*4910*/  FADD.FTZ R2, R44, R3 ;  /* 0x000000032c027221 */ /* 0x020fce0000010000 */
[----:B------:R-:W5:Y:S01]  /*4920*/  MUFU.EX2 R53, R53 ;  /* 0x0000003500357308 */ /* 0x000f620000000800 */
[----:B0-----:R-:W-:-:S07]  /*4930*/  FADD.FTZ R3, R5, R4 ;  /* 0x0000000405037221 */ /* 0x001fce0000010000 */
[----:B------:R-:W0:Y:S01]  /*4940*/  MUFU.EX2 R70, R70 ;  /* 0x0000004600467308 */ /* 0x000e220000000800 */
[C---:B----4-:R-:W-:Y:S01]  /*4950*/  F2FP.BF16.F32.PACK_AB R13, R54.reuse, R5 ;  /* 0x00000005360d723e */ /* 0x050fe200000010ff */
[----:B------:R-:W-:-:S06]  /*4960*/  FADD.FTZ R3, R54, R3 ;  /* 0x0000000336037221 */ /* 0x000fcc0000010000 */
[----:B------:R-:W4:Y:S01]  /*4970*/  MUFU.EX2 R71, R71 ;  /* 0x0000004700477308 */ /* 0x000f220000000800 */
[C---:B-----5:R-:W-:Y:S01]  /*4980*/  FADD.FTZ R4, R53.reuse, R2 ;  /* 0x0000000235047221 */ /* 0x060fe20000010000 */
[----:B------:R-:W-:-:S06]  /*4990*/  F2FP.BF16.F32.PACK_AB R14, R53, R44 ;  /* 0x0000002c350e723e */ /* 0x000fcc00000010ff */
[----:B------:R-:W5:Y:S01]  /*49a0*/  MUFU.EX2 R41, R41 ;  /* 0x0000002900297308 */ /* 0x000f620000000800 */
[----:B0-----:R-:W-:-:S07]  /*49b0*/  FADD.FTZ R2, R70, R3 ;  /* 0x0000000346027221 */ /* 0x001fce0000010000 */
[----:B------:R-:W3:Y:S01]  /*49c0*/  MUFU.EX2 R48, R48 ;  /* 0x0000003000307308 */ /* 0x000ee20000000800 */
[C---:B----4-:R-:W-:Y:S01]  /*49d0*/  F2FP.BF16.F32.PACK_AB R15, R71.reuse, R70 ;  /* 0x00000046470f723e */ /* 0x050fe200000010ff */
[----:B------:R-:W-:-:S04]  /*49e0*/  FADD.FTZ R3, R71, R2 ;  /* 0x0000000247037221 */ /* 0x000fc80000010000 */
[----:B------:R2:W-:Y:S02]  /*49f0*/  STSM.16.M88.4 [R136], R12 ;  /* 0x0000000c88007844 */ /* 0x0005e40000000200 */
[----:B------:R-:W-:Y:S01]  /*4a00*/  MUFU.EX2 R52, R52 ;  /* 0x0000003400347308 */ /* 0x000fe20000000800 */
[----:B-----5:R-:W-:-:S07]  /*4a10*/  FADD.FTZ R21, R41, R4 ;  /* 0x0000000429157221 */ /* 0x020fce0000010000 */
[----:B------:R-:W0:Y:S01]  /*4a20*/  MUFU.EX2 R57, R57 ;  /* 0x0000003900397308 */ /* 0x000e220000000800 */
[C---:B---3--:R-:W-:Y:S01]  /*4a30*/  F2FP.BF16.F32.PACK_AB R24, R48.reuse, R41 ;  /* 0x000000293018723e */ /* 0x048fe200000010ff */
[----:B------:R-:W-:-:S06]  /*4a40*/  FADD.FTZ R21, R48, R21 ;  /* 0x0000001530157221 */ /* 0x000fcc0000010000 */
[----:B------:R-:W3:Y:S08]  /*4a50*/  MUFU.EX2 R74, R74 ;  /* 0x0000004a004a7308 */ /* 0x000ef00000000800 */
[----:B------:R-:W4:Y:S01]  /*4a60*/  MUFU.EX2 R75, R75 ;  /* 0x0000004b004b7308 */ /* 0x000f220000000800 */
[----:B0-----:R-:W-:-:S07]  /*4a70*/  F2FP.BF16.F32.PACK_AB R26, R57, R52 ;  /* 0x00000034391a723e */ /* 0x001fce00000010ff */
[----:B------:R-:W0:Y:S01]  /*4a80*/  MUFU.EX2 R78, R78 ;  /* 0x0000004e004e7308 */ /* 0x000e220000000800 */
[----:B---3--:R-:W-:-:S07]  /*4a90*/  FADD.FTZ R2, R74, R3 ;  /* 0x000000034a027221 */ /* 0x008fce0000010000 */
[----:B------:R-:W3:Y:S01]  /*4aa0*/  MUFU.EX2 R79, R79 ;  /* 0x0000004f004f7308 */ /* 0x000ee20000000800 */
[C---:B----4-:R-:W-:Y:S01]  /*4ab0*/  F2FP.BF16.F32.PACK_AB R25, R75.reuse, R74 ;  /* 0x0000004a4b19723e */ /* 0x050fe200000010ff */
[----:B------:R-:W-:Y:S01]  /*4ac0*/  FADD.FTZ R3, R75, R2 ;  /* 0x000000024b037221 */ /* 0x000fe20000010000 */
[----:B------:R-:W-:-:S05]  /*4ad0*/  FADD.FTZ R2, R52, R21 ;  /* 0x0000001534027221 */ /* 0x000fca0000010000 */
[----:B------:R-:W-:Y:S01]  /*4ae0*/  MUFU.EX2 R40, R40 ;  /* 0x0000002800287308 */ /* 0x000fe20000000800 */
[----:B0-----:R-:W-:Y:S01]  /*4af0*/  FADD.FTZ R4, R78, R3 ;  /* 0x000000034e047221 */ /* 0x001fe20000010000 */
[----:B------:R-:W-:-:S06]  /*4b00*/  FADD.FTZ R3, R57, R2 ;  /* 0x0000000239037221 */ /* 0x000fcc0000010000 */
[----:B------:R-:W1:Y:S01]  /*4b10*/  MUFU.EX2 R49, R49 ;  /* 0x0000003100317308 */ /* 0x000e620000000800 */
[C---:B---3--:R-:W-:Y:S01]  /*4b20*/  F2FP.BF16.F32.PACK_AB R27, R79.reuse, R78 ;  /* 0x0000004e4f1b723e */ /* 0x048fe200000010ff */
        /* <DEDUP_REMOVED lines=13> */
[----:B------:R-:W3:Y:S01]  /*4c00*/  MUFU.EX2 R5, R20 ;  /* 0x0000001400057308 */ /* 0x000ee20000000800 */
[----:B-1----:R-:W-:Y:S01]  /*4c10*/  F2FP.BF16.F32.PACK_AB R9, R83, R82 ;  /* 0x000000525309723e */ /* 0x002fe200000010ff */
[----:B------:R-:W-:-:S04]  /*4c20*/  FADD.FTZ R82, R82, R21 ;  /* 0x0000001552527221 */ /* 0x000fc80000010000 */
[----:B------:R-:W-:-:S04]  /*4c30*/  FADD.FTZ R83, R83, R82 ;  /* 0x0000005253537221 */ /* 0x000fc80000010000 */
[----:B0-----:R-:W-:Y:S01]  /*4c40*/  FADD.FTZ R2, R86, R83 ;  /* 0x0000005356027221 */ /* 0x001fe20000010000 */
[----:B---3--:R-:W-:-:S03]  /*4c50*/  F2FP.BF16.F32.PACK_AB R11, R5, R86 ;  /* 0x00000056050b723e */ /* 0x008fc600000010ff */
        /* <DEDUP_REMOVED lines=17> */
.L_x_11077:
[----:B------:R-:W-:Y:S02]  /*4d70*/  ULDC UR18, c[0x0][0x9e4] ;  /* 0x0002790000127ab9 */ /* 0x000fe40000000800 */
[----:B------:R-:W-:-:S11]  /*4d80*/  UISETP.NE.AND UP0, UPT, UR18, 0x1, UPT ;  /* 0x000000011200788c */ /* 0x000fd6000bf05270 */
[----:B------:R-:W-:Y:S02]  /*4d90*/  @UP0 ULDC.64 UR6, c[0x0][0x9e8] ;  /* 0x00027a0000060ab9 */ /* 0x000fe40000000a00 */
[----:B------:R-:W-:-:S04]  /*4da0*/  UIMAD.WIDE.U32 UR10, UR15, UR6, URZ ;  /* 0x000000060f0a72a5 */ /* 0x000fc8000f8e003f */
[----:B------:R-:W-:-:S12]  /*4db0*/  @UP0 USHF.R.U32.HI UR15, URZ, UR7, UR11 ;  /* 0x000000073f0f0299 */ /* 0x000fd8000801160b */
.L_x_11078:
[----:B------:R-:W-:-:S04]  /*4dc0*/  UIMAD UR15, UR15, UR18, UR18 ;  /* 0x000000120f0f72a4 */ /* 0x000fc8000f8e0212 */
[----:B------:R-:W-:-:S04]  /*4dd0*/  UISETP.LT.AND UP0, UPT, UR14, UR15, UPT ;  /* 0x0000000f0e00728c */ /* 0x000fc8000bf01270 */
[----:B------:R-:W-:-:S12]  /*4de0*/  USEL UR14, UR14, UR15, UP0 ;  /* 0x0000000f0e0e7287 */ /* 0x000fd80008000000 */
.L_x_11076:
        /* <DEDUP_REMOVED lines=40> */
.L_x_11098:
[----:B------:R-:W-:Y:S01]  /*5070*/  ISETP.NE.AND P2, PT, RZ, UR45, PT ;  /* 0x0000002dff007c0c */ /* 0x000fe2000bf45270 */
[----:B------:R-:W-:-:S04]  /*5080*/  UISETP.NE.AND UP0, UPT, UR58, 0x1, UPT ;  /* 0x000000013a00788c */ /* 0x000fc8000bf05270 */
[----:B------:R-:W-:-:S04]  /*5090*/  USEL UR48, URZ, 0x1, UP0 ;  /* 0x000000013f307887 */ /* 0x000fc80008000000 */
[----:B------:R-:W-:-:S04]  /*50a0*/  ULOP3.LUT UR48, UR28, UR48, URZ, 0x3c, !UPT ;  /* 0x000000301c307292 */ /* 0x000fc8000f8e3c3f */
[----:B------:R-:W-:Y:S08]  /*50b0*/  @P2 BRA `(.L_x_11080) ;  /* 0x0000000000382947 */ /* 0x000ff00003800000 */
[----:B------:R-:W-:Y:S05]  /*50c0*/  @!P0 BRA `(.L_x_11081) ;  /* 0x0000000000048947 */ /* 0x000fea0003800000 */
[----:B------:R-:W-:Y:S01]  /*50d0*/  BPT.TRAP 0x1 ;  /* 0x000000040000795c */ /* 0x000fe20000300000 */
.L_x_11081:
        /* <DEDUP_REMOVED lines=9> */
.L_x_11082:
[----:B-1----:R-:W-:Y:S05]  /*5170*/  @P1 BRA `(.L_x_11080) ;  /* 0x0000000000081947 */ /* 0x002fea0003800000 */
[----:B------:R-:W1:Y:S02]  /*5180*/  SYNCS.PHASECHK.TRANS64.TRYWAIT P1, [UR6+0x2d830], R0 ;  /* 0x02d83000ff0075a7 */ /* 0x000e640008020146 */
[----:B-1----:R-:W-:Y:S05]  /*5190*/  @!P1 BRA `(.L_x_11083) ;  /* 0x0000010800009947 */ /* 0x002fea0003800000 */
.L_x_11080:
[----:B-1----:R-:W1:Y:S01]  /*51a0*/  S2R R7, SR_TID.X ;  /* 0x0000000000077919 */ /* 0x002e620000002100 */
        /* <DEDUP_REMOVED lines=15> */
[----:B-1----:R-:W-:-:S05]  /*52a0*/  SHF.R.U32.HI R7, RZ, 0x7, R7 ;  /* 0x00000007ff077819 */ /* 0x002fca0000011607 */
[----:B0-----:R-:W-:-:S05]  /*52b0*/  VIADD R0, R7, 0x8 ;  /* 0x0000000807007836 */ /* 0x001fca0000000000 */
[----:B------:R0:W-:Y:S06]  /*52c0*/  BAR.SYNC.DEFER_BLOCKING R0, 0x100 ;  /* 0x000400000000751d */ /* 0x0001ec0000010000 */
[----:B--2---:R-:W-:-:S06]  /*52d0*/  WARPGROUP.ARRIVE ;  /* 0x00000000000079c5 */ /* 0x004fcc0000000000 */
        /* <DEDUP_REMOVED lines=20> */
.L_x_11085:
[----:B------:R-:W-:Y:S01]  /*5420*/  ULEA UR6, UR58, UR41, 0x3 ;  /* 0x000000293a067291 */ /* 0x000fe2000f8e183f */
[----:B------:R-:W-:-:S05]  /*5430*/  IMAD.U32 R0, RZ, RZ, UR28 ;  /* 0x0000001cff007e24 */ /* 0x000fca000f8e00ff */
[----:B------:R-:W-:-:S04]  /*5440*/  SHF.L.U32 R0, R0, 0x1f, RZ ;  /* 0x0000001f00007819 */ /* 0x000fc800000006ff */
[----:B------:R0:W1:Y:S01]  /*5450*/  SYNCS.PHASECHK.TRANS64.TRYWAIT P1, [UR6+0x2d850], R0 ;  /* 0x02d85000ff0075a7 */ /* 0x0000620008020146 */
[----:B------:R-:W-:Y:S05]  /*5460*/  @!P0 BRA `(.L_x_11086) ;  /* 0x0000000000048947 */ /* 0x000fea0003800000 */
[----:B------:R-:W-:Y:S01]  /*5470*/  BPT.TRAP 0x1 ;  /* 0x000000040000795c */ /* 0x000fe20000300000 */
.L_x_11086:
[----:B-1----:R-:W-:Y:S05]  /*5480*/  @P1 BRA `(.L_x_11084) ;  /* 0x0000000000081947 */ /* 0x002fea0003800000 */
[----:B------:R-:W1:Y:S02]  /*5490*/  SYNCS.PHASECHK.TRANS64.TRYWAIT P1, [UR6+0x2d850], R0 ;  /* 0x02d85000ff0075a7 */ /* 0x000e640008020146 */
[----:B-1----:R-:W-:Y:S05]  /*54a0*/  @!P1 BRA `(.L_x_11087) ;  /* 0x0000010400549947 */ /* 0x002fea0003800000 */
.L_x_11084:
[----:B------:R-:W-:Y:S01]  /*54b0*/  UIADD3 UR6, UR41, 0x400, URZ ;  /* 0x0000040029067890 */ /* 0x000fe2000fffe03f */
[----:B------:R-:W-:Y:S01]  /*54c0*/  WARPGROUP.ARRIVE ;  /* 0x00000000000079c5 */ /* 0x000fe20000000000 */
[----:B------:R-:W-:-:S05]  /*54d0*/  ULEA UR7, UR53, UR41, 0xd ;  /* 0x0000002935077291 */ /* 0x000fca000f8e683f */
[----:B------:R-:W1:Y:S01]  /*54e0*/  S2R R8, SR_TID.X ;  /* 0x0000000000087919 */ /* 0x000e620000002100 */
        /* <DEDUP_REMOVED lines=70> */
.L_x_11088:
[----:B------:R-:W-:Y:S01]  /*5950*/  UISETP.NE.AND UP1, UPT, UR52, URZ, UPT ;  /* 0x0000003f3400728c */ /* 0x000fe2000bf25270 */
[----:B------:R-:W-:Y:S01]  /*5960*/  VIADD R7, R137, UR38 ;  /* 0x0000002689077c36 */ /* 0x000fe20008000000 */
[----:B------:R-:W-:Y:S01]  /*5970*/  ULEA UR6, UR47, UR41, 0x3 ;  /* 0x000000292f067291 */ /* 0x000fe2000f8e183f */
[----:B------:R-:W-:Y:S01]  /*5980*/  IMAD.U32 R8, RZ, RZ, UR46 ;  /* 0x0000002eff087e24 */ /* 0x000fe2000f8e00ff */
[----:B------:R-:W-:Y:S02]  /*5990*/  UISETP.NE.AND UP0, UPT, UR51, URZ, UPT ;  /* 0x0000003f3300728c */ /* 0x000fe4000bf05270 */
        /* <DEDUP_REMOVED lines=14> */
[----:B------:R-:W-:-:S05]  /*5a80*/  IMAD R9, R16, -0x2, R9 ;  /* 0xfffffffe10097824 */ /* 0x000fca00078e0209 */
[----:B------:R-:W-:-:S05]  /*5a90*/  IADD3 R9, -R8, UR37, R9 ;  /* 0x0000002508097c10 */ /* 0x000fca000fffe109 */
[C---:B------:R-:W-:Y:S02]  /*5aa0*/  VIADD R11, R9.reuse, UR56 ;  /* 0x00000038090b7c36 */ /* 0x040fe40008000000 */
[----:B------:R-:W-:Y:S02]  /*5ab0*/  VIADD R10, R9, UR6 ;  /* 0x00000006090a7c36 */ /* 0x000fe40008000000 */
[----:B0-----:R-:W-:Y:S02]  /*5ac0*/  IMAD.IADD R9, R11, 0x1, R15 ;  /* 0x000000010b097824 */ /* 0x001fe400078e020f */
        /* <DEDUP_REMOVED lines=15> */
.L_x_11091:
[----:B------:R-:W-:-:S05]  /*5bc0*/  IMAD.U32 R14, RZ, RZ, UR34 ;  /* 0x00000022ff0e7e24 */ /* 0x000fca000f8e00ff */
[----:B------:R-:W-:-:S13]  /*5bd0*/  ISETP.NE.AND P1, PT, R14, 0x1, PT ;  /* 0x000000010e00780c */ /* 0x000fda0003f25270 */
[----:B------:R-:W0:Y:S02]  /*5be0*/  @P1 LDC.64 R12, c[0x0][0x9e8] ;  /* 0x00027a00ff0c1b82 */ /* 0x000e240000000a00 */
[----:B0-----:R-:W-:-:S05]  /*5bf0*/  @P1 IMAD.HI.U32 R12, R15, R12, RZ ;  /* 0x0000000c0f0c1227 */ /* 0x001fca00078e00ff */
[----:B------:R-:W-:-:S07]  /*5c00*/  @P1 SHF.R.U32.HI R15, RZ, R13, R12 ;  /* 0x0000000dff0f1219 */ /* 0x000fce000001160c */
.L_x_11092:
[----:B------:R-:W-:Y:S05]  /*5c10*/  BSYNC B0 ;  /* 0x0000000000007941 */ /* 0x000fea0003800000 */
.L_x_11090:
[----:B------:R-:W-:-:S04]  /*5c20*/  IMAD R15, R15, R14, -R0 ;  /* 0x0000000e0f0f7224 */ /* 0x000fc800078e0a00 */
[----:B------:R-:W-:-:S05]  /*5c30*/  IMAD R15, R16, -0x2, R15 ;  /* 0xfffffffe100f7824 */ /* 0x000fca00078e020f */
[----:B------:R-:W-:Y:S02]  /*5c40*/  VIADDMNMX R9, R15, R14, R9, PT ;  /* 0x0000000e0f097246 */ /* 0x000fe40003800109 */
[----:B------:R-:W-:-:S07]  /*5c50*/  VIMNMX R8, R8, R15, !PT ;  /* 0x0000000f08087248 */ /* 0x000fce0007fe0100 */
.L_x_11089:
        /* <DEDUP_REMOVED lines=116> */
.L_x_11095:
[----:B------:R-:W-:-:S05]  /*63a0*/  IMAD.U32 R12, RZ, RZ, UR34 ;  /* 0x00000022ff0c7e24 */ /* 0x000fca000f8e00ff */
[----:B------:R-:W-:-:S13]  /*63b0*/  ISETP.NE.AND P2, PT, R12, 0x1, PT ;  /* 0x000000010c00780c */ /* 0x000fda0003f45270 */
[----:B------:R-:W0:Y:S02]  /*63c0*/  @P2 LDC.64 R8, c[0x0][0x9e8] ;  /* 0x00027a00ff082b82 */ /* 0x000e240000000a00 */
[----:B0-----:R-:W-:-:S05]  /*63d0*/  @P2 IMAD.HI.U32 R8, R7, R8, RZ ;  /* 0x0000000807082227 */ /* 0x001fca00078e00ff */
[----:B------:R-:W-:-:S07]  /*63e0*/  @P2 SHF.R.U32.HI R7, RZ, R9, R8 ;  /* 0x00000009ff072219 */ /* 0x000fce0000011608 */
.L_x_11096:
[----:B------:R-:W-:Y:S05]  /*63f0*/  BSYNC B0 ;  /* 0x0000000000007941 */ /* 0x000fea0003800000 */
.L_x_11094:
[----:B------:R-:W-:-:S04]  /*6400*/  IMAD R7, R7, R12, -R0 ;  /* 0x0000000c07077224 */ /* 0x000fc800078e0a00 */
[----:B------:R-:W-:-:S05]  /*6410*/  IMAD R7, R16, -0x2, R7 ;  /* 0xfffffffe10077824 */ /* 0x000fca00078e0207 */
[----:B------:R-:W-:Y:S02]  /*6420*/  VIADDMNMX R11, R7, R12, R11, PT ;  /* 0x0000000c070b7246 */ /* 0x000fe4000380010b */
[----:B------:R-:W-:-:S07]  /*6430*/  VIMNMX R10, R10, R7, !PT ;  /* 0x000000070a0a7248 */ /* 0x000fce0007fe0100 */
.L_x_11093:
        /* <DEDUP_REMOVED lines=92> */
[C---:B------:R-:W-:Y:S02]  /*6a00*/  ISETP.LT.OR P3, PT, R11.reuse, 0x42, P3 ;  /* 0x000000420b00780c */ /* 0x040fe40001f61670 */
        /* <DEDUP_REMOVED lines=36> */
[----:B------:R-:W-:Y:S01]  /*6c50*/  FFMA.FTZ R56, R56, UR33, -R7 ;  /* 0x0000002138387c23 */ /* 0x000fe20008010807 */
[----:B------:R-:W-:Y:S01]  /*6c60*/  FSEL R66, R66, -INF , !P2 ;  /* 0xff80000042427808 */ /* 0x000fe20005000000 */
[----:B------:R-:W-:Y:S01]  /*6c70*/  MUFU.EX2 R8, R8 ;  /* 0x0000000800087308 */ /* 0x000fe20000000800 */
[----:B------:R-:W-:-:S02]  /*6c80*/  FMNMX.FTZ R29, R47, R28, !PT ;  /* 0x0000001c2f1d7209 */ /* 0x000fc40007810000 */
[----:B------:R-:W-:Y:S02]  /*6c90*/  ISETP.LT.OR P3, PT, R11, 0x52, P3 ;  /* 0x000000520b00780c */ /* 0x000fe40001f61670 */
        /* <DEDUP_REMOVED lines=9> */
[----:B------:R-:W-:Y:S02]  /*6d30*/  FMNMX.FTZ R33, R55, R32, !PT ;  /* 0x0000002037217209 */ /* 0x000fe40007810000 */
[----:B------:R-:W-:Y:S02]  /*6d40*/  ISETP.GT.AND P2, PT, R10, 0x60, P1 ;  /* 0x000000600a00780c */ /* 0x000fe40000f44270 */
[----:B0-----:R-:W-:Y:S01]  /*6d50*/  FMNMX.FTZ R36, R58, R33, !PT ;  /* 0x000000213a247209 */ /* 0x001fe20007810000 */
[--C-:B------:R-:W-:Y:S01]  /*6d60*/  FFMA.FTZ R33, R49, UR33, -R7.reuse ;  /* 0x0000002131217c23 */ /* 0x100fe20008010807 */
[----:B------:R-:W-:Y:S01]  /*6d70*/  FSEL R70, R70, -INF , !P5 ;  /* 0xff80000046467808 */ /* 0x000fe20006800000 */
[----:B------:R0:W-:Y:S01]  /*6d80*/  MUFU.EX2 R32, R48 ;  /* 0x0000003000207308 */ /* 0x0001e20000000800 */
[----:B------:R-:W-:Y:S01]  /*6d90*/  FMNMX.FTZ R37, R59, R36, !PT ;  /* 0x000000243b257209 */ /* 0x000fe20007810000 */
[--C-:B------:R-:W-:Y:S01]  /*6da0*/  FFMA.FTZ R49, R65, UR33, -R7.reuse ;  /* 0x0000002141317c23 */ /* 0x100fe20008010807 */
[----:B------:R-:W-:Y:S01]  /*6db0*/  ISETP.LT.OR P4, PT, R11, 0x5a, P4 ;  /* 0x0000005a0b00780c */ /* 0x000fe20002781670 */
[----:B------:R-:W-:Y:S01]  /*6dc0*/  FFMA.FTZ R65, R81, UR33, -R7 ;  /* 0x0000002151417c23 */ /* 0x000fe20008010807 */
[----:B------:R-:W-:-:S02]  /*6dd0*/  FMNMX.FTZ R36, R62, R37, !PT ;  /* 0x000000253e247209 */ /* 0x000fc40007810000 */
[----:B------:R-:W-:Y:S01]  /*6de0*/  ISETP.GT.AND P3, PT, R10, 0x61, P1 ;  /* 0x000000610a00780c */ /* 0x000fe20000f64270 */
[----:B------:R-:W-:Y:S01]  /*6df0*/  MUFU.EX2 R12, R12 ;  /* 0x0000000c000c7308 */ /* 0x000fe20000000800 */
[----:B------:R-:W-:Y:S01]  /*6e00*/  FMNMX.FTZ R37, R63, R36, !PT ;  /* 0x000000243f257209 */ /* 0x000fe20007810000 */
[--C-:B0-----:R-:W-:Y:S01]  /*6e10*/  FFMA.FTZ R48, R64, UR33, -R7.reuse ;  /* 0x0000002140307c23 */ /* 0x101fe20008010807 */
[----:B------:R-:W-:Y:S01]  /*6e20*/  ISETP.LT.OR P2, PT, R11, 0x61, P2 ;  /* 0x000000610b00780c */ /* 0x000fe20001741670 */
[--C-:B------:R-:W-:Y:S01]  /*6e30*/  FFMA.FTZ R64, R80, UR33, -R7.reuse ;  /* 0x0000002150407c23 */ /* 0x100fe20008010807 */
[----:B------:R-:W-:Y:S01]  /*6e40*/  FMNMX.FTZ R40, R66, R37, !PT ;  /* 0x0000002542287209 */ /* 0x000fe20007810000 */
[--C-:B------:R-:W-:Y:S01]  /*6e50*/  FFMA.FTZ R37, R53, UR33, -R7.reuse ;  /* 0x0000002135257c23 */ /* 0x100fe20008010807 */
[----:B------:R-:W-:Y:S01]  /*6e60*/  FSEL R71, R71, -INF , !P4 ;  /* 0xff80000047477808 */ /* 0x000fe20006000000 */
[----:B------:R0:W-:Y:S01]  /*6e70*/  MUFU.EX2 R36, R52 ;  /* 0x0000003400247308 */ /* 0x0001e20000000800 */
[----:B------:R-:W-:Y:S01]  /*6e80*/  FMNMX.FTZ R41, R67, R40, !PT ;  /* 0x0000002843297209 */ /* 0x000fe20007810000 */
[--C-:B------:R-:W-:Y:S01]  /*6e90*/  FFMA.FTZ R53, R69, UR33, -R7.reuse ;  /* 0x0000002145357c23 */ /* 0x100fe20008010807 */
[----:B------:R-:W-:Y:S01]  /*6ea0*/  ISETP.GT.AND P5, PT, R10, 0x68, P1 ;  /* 0x000000680a00780c */ /* 0x000fe20000fa4270 */
[----:B------:R-:W-:Y:S01]  /*6eb0*/  FFMA.FTZ R69, R85, UR33, -R7 ;  /* 0x0000002155457c23 */ /* 0x000fe20008010807 */
[----:B------:R-:W-:-:S02]  /*6ec0*/  FMNMX.FTZ R40, R70, R41, !PT ;  /* 0x0000002946287209 */ /* 0x000fc40007810000 */
[----:B------:R-:W-:Y:S01]  /*6ed0*/  FSEL R74, R74, -INF , !P2 ;  /* 0xff8000004a4a7808 */ /* 0x000fe20005000000 */
[----:B------:R-:W-:Y:S01]  /*6ee0*/  MUFU.EX2 R13, R13 ;  /* 0x0000000d000d7308 */ /* 0x000fe20000000800 */
[----:B------:R-:W-:Y:S01]  /*6ef0*/  ISETP.LT.OR P3, PT, R11, 0x62, P3 ;  /* 0x000000620b00780c */ /* 0x000fe20001f61670 */
[--C-:B0-----:R-:W-:Y:S01]  /*6f00*/  FFMA.FTZ R52, R68, UR33, -R7.reuse ;  /* 0x0000002144347c23 */ /* 0x101fe20008010807 */
[----:B------:R-:W-:Y:S01]  /*6f10*/  FMNMX.FTZ R41, R71, R40, !PT ;  /* 0x0000002847297209 */ /* 0x000fe20007810000 */
[----:B------:R-:W-:Y:S01]  /*6f20*/  FFMA.FTZ R68, R84, UR33, -R7 ;  /* 0x0000002154447c23 */ /* 0x000fe20008010807 */
[----:B------:R-:W-:Y:S02]  /*6f30*/  ISETP.GT.AND P4, PT, R10, 0x69, P1 ;  /* 0x000000690a00780c */ /* 0x000fe40000f84270 */
[----:B------:R-:W-:Y:S01]  /*6f40*/  ISETP.LT.OR P5, PT, R11, 0x69, P5 ;  /* 0x000000690b00780c */ /* 0x000fe20002fa1670 */
[----:B------:R0:W-:Y:S01]  /*6f50*/  MUFU.EX2 R40, R56 ;  /* 0x0000003800287308 */ /* 0x0001e20000000800 */
[----:B------:R-:W-:-:S02]  /*6f60*/  FSEL R75, R75, -INF , !P3 ;  /* 0xff8000004b4b7808 */ /* 0x000fc40005800000 */
[----:B------:R-:W-:Y:S01]  /*6f70*/  FMNMX.FTZ R44, R74, R41, !PT ;  /* 0x000000294a2c7209 */ /* 0x000fe20007810000 */
[--C-:B------:R-:W-:Y:S01]  /*6f80*/  FFMA.FTZ R41, R57, UR33, -R7.reuse ;  /* 0x0000002139297c23 */ /* 0x100fe20008010807 */
[----:B------:R-:W-:Y:S01]  /*6f90*/  ISETP.GT.AND P2, PT, R10, 0x70, P1 ;  /* 0x000000700a00780c */ /* 0x000fe20000f44270 */
[--C-:B------:R-:W-:Y:S01]  /*6fa0*/  FFMA.FTZ R57, R73, UR33, -R7.reuse ;  /* 0x0000002149397c23 */ /* 0x100fe20008010807 */
[----:B------:R-:W-:Y:S01]  /*6fb0*/  FSEL R78, R78, -INF , !P5 ;  /* 0xff8000004e4e7808 */ /* 0x000fe20006800000 */
[----:B------:R-:W-:Y:S01]  /*6fc0*/  MUFU.EX2 R14, R14 ;  /* 0x0000000e000e7308 */ /* 0x000fe20000000800 */
[----:B------:R-:W-:Y:S01]  /*6fd0*/  ISETP.LT.OR P4, PT, R11, 0x6a, P4 ;  /* 0x0000006a0b00780c */ /* 0x000fe20002781670 */
[--C-:B0-----:R-:W-:Y:S01]  /*6fe0*/  FFMA.FTZ R56, R72, UR33, -R7.reuse ;  /* 0x0000002148387c23 */ /* 0x101fe20008010807 */
[----:B------:R-:W-:Y:S01]  /*6ff0*/  FMNMX.FTZ R45, R75, R44, !PT ;  /* 0x0000002c4b2d7209 */ /* 0x000fe20007810000 */
[--C-:B------:R-:W-:Y:S01]  /*7000*/  FFMA.FTZ R44, R60, UR33, -R7.reuse ;  /* 0x000000213c2c7c23 */ /* 0x100fe20008010807 */
[----:B------:R-:W-:Y:S01]  /*7010*/  ISETP.GT.AND P3, PT, R10, 0x71, P1 ;  /* 0x000000710a00780c */ /* 0x000fe20000f64270 */
[----:B------:R-:W-:Y:S01]  /*7020*/  FFMA.FTZ R60, R76, UR33, -R7 ;  /* 0x000000214c3c7c23 */ /* 0x000fe20008010807 */
[C---:B------:R-:W-:Y:S01]  /*7030*/  ISETP.GT.AND P5, PT, R10.reuse, 0x78, P1 ;  /* 0x000000780a00780c */ /* 0x040fe20000fa4270 */
[----:B------:R-:W-:Y:S01]  /*7040*/  MUFU.EX2 R15, R15 ;  /* 0x0000000f000f7308 */ /* 0x000fe20000000800 */
[----:B------:R-:W-:-:S02]  /*7050*/  ISETP.GT.AND P1, PT, R10, 0x79, P1 ;  /* 0x000000790a00780c */ /* 0x000fc40000f24270 */
[----:B------:R-:W-:Y:S02]  /*7060*/  ISETP.LT.OR P2, PT, R11, 0x71, P2 ;  /* 0x000000710b00780c */ /* 0x000fe40001741670 */
[----:B------:R-:W-:Y:S02]  /*7070*/  FSEL R79, R79, -INF , !P4 ;  /* 0xff8000004f4f7808 */ /* 0x000fe40006000000 */
[----:B------:R-:W-:Y:S01]  /*7080*/  FMNMX.FTZ R10, R78, R45, !PT ;  /* 0x0000002d4e0a7209 */ /* 0x000fe20007810000 */
[----:B------:R-:W-:Y:S01]  /*7090*/  MUFU.EX2 R21, R21 ;  /* 0x0000001500157308 */ /* 0x000fe20000000800 */
[----:B------:R-:W-:Y:S02]  /*70a0*/  ISETP.LT.OR P3, PT, R11, 0x72, P3 ;  /* 0x000000720b00780c */ /* 0x000fe40001f61670 */
[----:B------:R-:W-:Y:S02]  /*70b0*/  FSEL R82, R82, -INF , !P2 ;  /* 0xff80000052527808 */ /* 0x000fe40005000000 */
[----:B------:R-:W-:-:S02]  /*70c0*/  FMNMX.FTZ R45, R79, R10, !PT ;  /* 0x0000000a4f2d7209 */ /* 0x000fc40007810000 */
[----:B------:R-:W-:Y:S01]  /*70d0*/  ISETP.LT.OR P5, PT, R11, 0x79, P5 ;  /* 0x000000790b00780c */ /* 0x000fe20002fa1670 */
[----:B------:R-:W-:Y:S01]  /*70e0*/  MUFU.EX2 R25, R25 ;  /* 0x0000001900197308 */ /* 0x000fe20000000800 */
[----:B------:R-:W-:Y:S02]  /*70f0*/  FSEL R83, R83, -INF , !P3 ;  /* 0xff80000053537808 */ /* 0x000fe40005800000 */
[----:B------:R-:W-:Y:S01]  /*7100*/  FMNMX.FTZ R10, R82, R45, !PT ;  /* 0x0000002d520a7209 */ /* 0x000fe20007810000 */
[--C-:B------:R-:W-:Y:S01]  /*7110*/  FFMA.FTZ R45, R61, UR33, -R7.reuse ;  /* 0x000000213d2d7c23 */ /* 0x100fe20008010807 */
[----:B------:R-:W-:Y:S01]  /*7120*/  ISETP.LT.OR P1, PT, R11, 0x7a, P1 ;  /* 0x0000007a0b00780c */ /* 0x000fe20000f21670 */
[----:B------:R-:W-:Y:S01]  /*7130*/  FFMA.FTZ R61, R77, UR33, -R7 ;  /* 0x000000214d3d7c23 */ /* 0x000fe20008010807 */
[----:B------:R-:W-:Y:S01]  /*7140*/  FSEL R86, R86, -INF , !P5 ;  /* 0xff80000056567808 */ /* 0x000fe20006800000 */
[----:B------:R-:W-:Y:S01]  /*7150*/  MUFU.EX2 R29, R29 ;  /* 0x0000001d001d7308 */ /* 0x000fe20000000800 */
[----:B------:R-:W-:-:S02]  /*7160*/  FMNMX.FTZ R11, R83, R10, !PT ;  /* 0x0000000a530b7209 */ /* 0x000fc40007810000 */
[----:B------:R-:W-:Y:S02]  /*7170*/  FSEL R87, R87, -INF , !P1 ;  /* 0xff80000057577808 */ /* 0x000fe40004800000 */
[----:B------:R-:W-:Y:S02]  /*7180*/  FMNMX.FTZ R10, R86, R11, !PT ;  /* 0x0000000b560a7209 */ /* 0x000fe40007810000 */
[----:B------:R-:W-:Y:S01]  /*7190*/  FSEL R72, R0, RZ, P6 ;  /* 0x000000ff00487208 */ /* 0x000fe20003000000 */
[----:B------:R-:W-:Y:S01]  /*71a0*/  MUFU.EX2 R33, R33 ;  /* 0x0000002100217308 */ /* 0x000fe20000000800 */
[----:B------:R-:W-:-:S03]  /*71b0*/  FMNMX.FTZ R10, R87, R10, !PT ;  /* 0x0000000a570a7209 */ /* 0x000fc60007810000 */
[----:B------:R-:W-:Y:S02]  /*71c0*/  FADD.FTZ R72, -R72, R5 ;  /* 0x0000000548487221 */ /* 0x000fe40000010100 */
[----:B------:R-:W0:Y:S02]  /*71d0*/  SHFL.BFLY PT, R11, R10, 0x2, 0x1f ;  /* 0x0c401f000a0b7f89 */ /* 0x000e2400000e0000 */
[----:B------:R-:W-:Y:S01]  /*71e0*/  FMUL.FTZ R5, R72, UR33 ;  /* 0x0000002148057c20 */ /* 0x000fe20008410000 */
        /* <DEDUP_REMOVED lines=20> */
[----:B------:R-:W-:Y:S01]  /*7330*/  FFMA.FTZ R77, R31, UR33, -R72 ;  /* 0x000000211f4d7c23 */ /* 0x000fe20008010848 */
[----:B------:R-:W-:Y:S01]  /*7340*/  FADD.FTZ R4, -R35, R4 ;  /* 0x0000000423047221 */ /* 0x000fe20000010100 */
[--C-:B------:R-:W-:Y:S01]  /*7350*/  FFMA.FTZ R34, R34, UR33, -R72.reuse ;  /* 0x0000002122227c23 */ /* 0x100fe20008010848 */
[----:B------:R-:W-:Y:S01]  /*7360*/  MUFU.EX2 R10, R10 ;  /* 0x0000000a000a7308 */ /* 0x000fe20000000800 */
[----:B------:R-:W-:Y:S01]  /*7370*/  FFMA.FTZ R30, R50, UR33, -R72 ;  /* 0x00000021321e7c23 */ /* 0x000fe20008010848 */
[----:B------:R-:W-:Y:S01]  /*7380*/  FMUL.FTZ R4, R4, UR33 ;  /* 0x0000002104047c20 */ /* 0x000fe20008410000 */
[----:B-1----:R-:W-:Y:S01]  /*7390*/  FFMA.FTZ R50, R5, R3, R8 ;  /* 0x0000000305327223 */ /* 0x002fe20000010008 */
[--C-:B------:R-:W-:Y:S01]  /*73a0*/  FFMA.FTZ R31, R38, UR33, -R72.reuse ;  /* 0x00000021261f7c23 */ /* 0x100fe20008010848 */
[--C-:B------:R-:W-:Y:S01]  /*73b0*/  FFMA.FTZ R73, R39, UR33, -R72.reuse ;  /* 0x0000002127497c23 */ /* 0x100fe20008010848 */
[----:B------:R-:W-:Y:S01]  /*73c0*/  FFMA.FTZ R39, R47, UR33, -R72 ;  /* 0x000000212f277c23 */ /* 0x000fe20008010848 */
[----:B------:R-:W-:Y:S01]  /*73d0*/  FADD.FTZ R47, R9, R50 ;  /* 0x00000032092f7221 */ /* 0x000fe20000010000 */
[----:B------:R-:W0:Y:S01]  /*73e0*/  MUFU.EX2 R4, R4 ;  /* 0x0000000400047308 */ /* 0x000e220000000800 */
[--C-:B------:R-:W-:Y:S01]  /*73f0*/  FFMA.FTZ R26, R42, UR33, -R72.reuse ;  /* 0x000000212a1a7c23 */ /* 0x100fe20008010848 */
[--C-:B------:R-:W-:Y:S01]  /*7400*/  FFMA.FTZ R38, R51, UR33, -R72.reuse ;  /* 0x0000002133267c23 */ /* 0x100fe20008010848 */
[----:B------:R-:W-:Y:S01]  /*7410*/  FADD.FTZ R50, R12, R47 ;  /* 0x0000002f0c327221 */ /* 0x000fe20000010000 */
        /* <DEDUP_REMOVED lines=14> */
[----:B------:R-:W-:-:S06]  /*7500*/  FFMA.FTZ R59, R79, UR33, -R72 ;  /* 0x000000214f3b7c23 */ /* 0x000fcc0008010848 */
[----:B------:R-:W0:Y:S01]  /*7510*/  MUFU.EX2 R77, R77 ;  /* 0x0000004d004d7308 */ /* 0x000e220000000800 */
[----:B-1----:R-:W-:Y:S01]  /*7520*/  FADD.FTZ R2, R80, R3 ;  /* 0x0000000350027221 */ /* 0x002fe20000010000 */
[----:B------:R-:W-:Y:S01]  /*7530*/  FADD.FTZ R3, R13, R50 ;  /* 0x000000320d037221 */ /* 0x000fe20000010000 */
[----:B------:R-:W-:-:S05]  /*7540*/  FFMA.FTZ R50, R67, UR33, -R72 ;  /* 0x0000002143327c23 */ /* 0x000fca0008010848 */
        /* <DEDUP_REMOVED lines=15> */
[----:B------:R1:W-:Y:S01]  /*7640*/  MUFU.EX2 R35, R54 ;  /* 0x0000003600237308 */ /* 0x0003e20000000800 */
[----:B--2---:R-:W-:-:S07]  /*7650*/  FADD.FTZ R55, R26, R55 ;  /* 0x000000371a377221 */ /* 0x004fce0000010000 */
[----:B------:R-:W2:Y:S01]  /*7660*/  MUFU.EX2 R27, R27 ;  /* 0x0000001b001b7308 */ /* 0x000ea20000000800 */
[----:B-1----:R-:W-:-:S04]  /*7670*/  FADD.FTZ R54, R20, R3 ;  /* 0x0000000314367221 */ /* 0x002fc80000010000 */
[----:B------:R-:W-:-:S03]  /*7680*/  FADD.FTZ R3, R21, R54 ;  /* 0x0000003615037221 */ /* 0x000fc60000010000 */
[----:B------:R-:W1:Y:S01]  /*7690*/  MUFU.EX2 R39, R39 ;  /* 0x0000002700277308 */ /* 0x000e620000000800 */
[----:B------:R-:W-:-:S04]  /*76a0*/  FADD.FTZ R2, R24, R3 ;  /* 0x0000000318027221 */ /* 0x000fc80000010000 */
[----:B------:R-:W-:Y:S01]  /*76b0*/  FADD.FTZ R3, R25, R2 ;  /* 0x0000000219037221 */ /* 0x000fe20000010000 */
[----:B0-----:R-:W-:Y:S02]  /*76c0*/  FADD.FTZ R2, R42, R55 ;  /* 0x000000372a027221 */ /* 0x001fe40000010000 */
[----:B------:R-:W0:Y:S01]  /*76d0*/  MUFU.EX2 R30, R30 ;  /* 0x0000001e001e7308 */ /* 0x000e220000000800 */
[----:B------:R-:W-:Y:S01]  /*76e0*/  FADD.FTZ R54, R28, R3 ;  /* 0x000000031c367221 */ /* 0x000fe20000010000 */
[----:B--2---:R-:W-:-:S03]  /*76f0*/  FADD.FTZ R2, R27, R2 ;  /* 0x000000021b027221 */ /* 0x004fc60000010000 */
[----:B------:R-:W-:Y:S01]  /*7700*/  FADD.FTZ R3, R29, R54 ;  /* 0x000000361d037221 */ /* 0x000fe20000010000 */
[----:B------:R-:W-:Y:S02]  /*7710*/  FFMA.FTZ R54, R74, UR33, -R72 ;  /* 0x000000214a367c23 */ /* 0x000fe40008010848 */
        /* <DEDUP_REMOVED lines=10> */
[----:B------:R-:W-:Y:S01]  /*77c0*/  FADD.FTZ R58, R40, R3 ;  /* 0x00000003283a7221 */ /* 0x000fe20000010000 */
[----:B------:R-:W-:Y:S02]  /*77d0*/  FFMA.FTZ R55, R78, UR33, -R72 ;  /* 0x000000214e377c23 */ /* 0x000fe40008010848 */
[----:B------:R-:W-:Y:S01]  /*77e0*/  FADD.FTZ R2, R35, R2 ;  /* 0x0000000223027221 */ /* 0x000fe20000010000 */
[----:B------:R-:W-:Y:S02]  /*77f0*/  FADD.FTZ R67, R41, R58 ;  /* 0x0000003a29437221 */ /* 0x000fe40000010000 */
[----:B------:R-:W2:Y:S01]  /*7800*/  MUFU.EX2 R84, R84 ;  /* 0x0000005400547308 */ /* 0x000ea20000000800 */
[----:B-1----:R-:W-:-:S07]  /*7810*/  FADD.FTZ R2, R85, R2 ;  /* 0x0000000255027221 */ /* 0x002fce0000010000 */
[----:B------:R-:W1:Y:S01]  /*7820*/  MUFU.EX2 R46, R46 ;  /* 0x0000002e002e7308 */ /* 0x000e620000000800 */
[----:B0-----:R-:W-:Y:S01]  /*7830*/  FADD.FTZ R3, R43, R2 ;  /* 0x000000022b037221 */ /* 0x001fe20000010000 */
[----:B------:R-:W-:-:S06]  /*7840*/  FADD.FTZ R2, R44, R67 ;  /* 0x000000432c027221 */ /* 0x000fcc0000010000 */
[----:B------:R-:W0:Y:S01]  /*7850*/  MUFU.EX2 R81, R81 ;  /* 0x0000005100517308 */ /* 0x000e220000000800 */
[----:B--2---:R-:W-:-:S07]  /*7860*/  FADD.FTZ R3, R84, R3 ;  /* 0x0000000354037221 */ /* 0x004fce0000010000 */
[----:B------:R-:W2:Y:S01]  /*7870*/  MUFU.EX2 R47, R47 ;  /* 0x0000002f002f7308 */ /* 0x000ea20000000800 */
[----:B-1----:R-:W-:Y:S01]  /*7880*/  FADD.FTZ R58, R46, R3 ;  /* 0x000000032e3a7221 */ /* 0x002fe20000010000 */
[----:B------:R-:W-:-:S04]  /*7890*/  FADD.FTZ R3, R45, R2 ;  /* 0x000000022d037221 */ /* 0x000fc80000010000 */
[----:B------:R-:W-:Y:S02]  /*78a0*/  FADD.FTZ R66, R48, R3 ;  /* 0x0000000330427221 */ /* 0x000fe40000010000 */
[----:B------:R-:W1:Y:S01]  /*78b0*/  MUFU.EX2 R50, R50 ;  /* 0x0000003200327308 */ /* 0x000e620000000800 */
[----:B0-----:R-:W-:Y:S01]  /*78c0*/  FADD.FTZ R2, R81, R58 ;  /* 0x0000003a51027221 */ /* 0x001fe20000010000 */
[----:B------:R-:W-:Y:S01]  /*78d0*/  FADD.FTZ R67, R49, R66 ;  /* 0x0000004231437221 */ /* 0x000fe20000010000 */
[--C-:B------:R-:W-:Y:S01]  /*78e0*/  FFMA.FTZ R58, R82, UR33, -R72.reuse ;  /* 0x00000021523a7c23 */ /* 0x100fe20008010848 */
[--C-:B------:R-:W-:Y:S02]  /*78f0*/  FFMA.FTZ R66, R83, UR33, -R72.reuse ;  /* 0x0000002153427c23 */ /* 0x100fe40008010848 */
[----:B------:R-:W-:Y:S01]  /*7900*/  FADD.FTZ R70, R52, R67 ;  /* 0x0000004334467221 */ /* 0x000fe20000010000 */
[----:B------:R-:W-:Y:S01]  /*7910*/  FFMA.FTZ R67, R86, UR33, -R72 ;  /* 0x0000002156437c23 */ /* 0x000fe20008010848 */
[----:B------:R-:W0:Y:S01]  /*7920*/  MUFU.EX2 R51, R51 ;  /* 0x0000003300337308 */ /* 0x000e220000000800 */
[----:B--2---:R-:W-:-:S07]  /*7930*/  FADD.FTZ R3, R47, R2 ;  /* 0x000000022f037221 */ /* 0x004fce0000010000 */
[----:B------:R-:W2:Y:S01]  /*7940*/  MUFU.EX2 R63, R63 ;  /* 0x0000003f003f7308 */ /* 0x000ea20000000800 */
[----:B-1----:R-:W-:Y:S01]  /*7950*/  FADD.FTZ R2, R50, R3 ;  /* 0x0000000332027221 */ /* 0x002fe20000010000 */
[----:B------:R-:W-:Y:S01]  /*7960*/  FADD.FTZ R3, R53, R70 ;  /* 0x0000004635037221 */ /* 0x000fe20000010000 */
[----:B------:R-:W-:-:S05]  /*7970*/  FFMA.FTZ R70, R87, UR33, -R72 ;  /* 0x0000002157467c23 */ /* 0x000fca0008010848 */
        /* <DEDUP_REMOVED lines=36> */
.L_x_11097:
        /* <DEDUP_REMOVED lines=26> */
[-C--:B------:R-:W-:Y:S01]  /*7d60*/  FMUL.FTZ R97, R97, R5.reuse ;  /* 0x0000000561617220 */ /* 0x080fe20000410000 */
[----:B------:R-:W-:Y:S01]  /*7d70*/  F2FP.BF16.F32.PACK_AB R40, R41, R40 ;  /* 0x000000282928723e */ /* 0x000fe200000010ff */
[----:B------:R0:W-:Y:S01]  /*7d80*/  STSM.16.M88.4 [R19], R24 ;  /* 0x0000001813007844 */ /* 0x0001e20000000200 */
        /* <DEDUP_REMOVED lines=19> */
[----:B------:R0:W-:Y:S01]  /*7ec0*/  STSM.16.M88.4 [R17+0x27800], R40 ;  /* 0x0278002811007844 */ /* 0x0001e20000000200 */
        /* <DEDUP_REMOVED lines=57> */
.L_x_11079:
        /* <DEDUP_REMOVED lines=24> */
.L_x_11100:
[----:B------:R-:W-:Y:S02]  /*83e0*/  ULDC UR15, c[0x0][0x9e4] ;  /* 0x00027900000f7ab9 */ /* 0x000fe40000000800 */
[----:B------:R-:W-:-:S11]  /*83f0*/  UISETP.NE.AND UP0, UPT, UR15, 0x1, UPT ;  /* 0x000000010f00788c */ /* 0x000fd6000bf05270 */
[----:B------:R-:W-:Y:S02]  /*8400*/  @UP0 ULDC.64 UR6, c[0x0][0x9e8] ;  /* 0x00027a0000060ab9 */ /* 0x000fe40000000a00 */
[----:B------:R-:W-:-:S04]  /*8410*/  UIMAD.WIDE.U32 UR10, UR14, UR6, URZ ;  /* 0x000000060e0a72a5 */ /* 0x000fc8000f8e003f */
[----:B------:R-:W-:-:S12]  /*8420*/  @UP0 USHF.R.U32.HI UR14, URZ, UR7, UR11 ;  /* 0x000000073f0e0299 */ /* 0x000fd8000801160b */
.L_x_11101:
[----:B------:R-:W-:-:S04]  /*8430*/  UIMAD UR14, UR14, UR15, URZ ;  /* 0x0000000f0e0e72a4 */ /* 0x000fc8000f8e023f */
[----:B------:R-:W-:-:S04]  /*8440*/  UISETP.LT.AND UP0, UPT, UR35, UR14, UPT ;  /* 0x0000000e2300728c */ /* 0x000fc8000bf01270 */
[----:B------:R-:W-:-:S12]  /*8450*/  USEL UR35, UR35, UR14, !UP0 ;  /* 0x0000000e23237287 */ /* 0x000fd8000c000000 */
.L_x_11099:
        /* <DEDUP_REMOVED lines=8> */
[----:B--2---:R-:W-:Y:S01]  /*84e0*/  IMAD.MOV.U32 R8, RZ, RZ, R7 ;  /* 0x000000ffff087224 */ /* 0x004fe200078e0007 */
[----:B------:R-:W-:Y:S01]  /*84f0*/  UMOV UR28, UR48 ;  /* 0x00000030001c7c82 */ /* 0x000fe20008000000 */
[----:B------:R-:W-:Y:S01]  /*8500*/  IMAD.MOV.U32 R5, RZ, RZ, R0 ;  /* 0x000000ffff057224 */ /* 0x000fe200078e0000 */
[----:B------:R-:W-:Y:S01]  /*8510*/  UMOV UR35, UR47 ;  /* 0x0000002f00237c82 */ /* 0x000fe20008000000 */
[----:B------:R-:W-:Y:S01]  /*8520*/  IMAD.MOV.U32 R4, RZ, RZ, R6 ;  /* 0x000000ffff047224 */ /* 0x000fe200078e0006 */
[----:B------:R-:W-:-:S06]  /*8530*/  ULDC UR33, c[0x0][0x988] ;  /* 0x0002620000217ab9 */ /* 0x000fcc0000000800 */
.L_x_11113:
[----:B------:R-:W-:Y:S01]  /*8540*/  ISETP.NE.AND P2, PT, RZ, UR45, PT ;  /* 0x0000002dff007c0c */ /* 0x000fe2000bf45270 */
[----:B------:R-:W-:-:S04]  /*8550*/  UISETP.NE.AND UP0, UPT, UR35, 0x1, UPT ;  /* 0x000000012300788c */ /* 0x000fc8000bf05270 */
[----:B------:R-:W-:-:S04]  /*8560*/  USEL UR48, URZ, 0x1, UP0 ;  /* 0x000000013f307887 */ /* 0x000fc80008000000 */
[----:B------:R-:W-:-:S04]  /*8570*/  ULOP3.LUT UR48, UR28, UR48, URZ, 0x3c, !UPT ;  /* 0x000000301c307292 */ /* 0x000fc8000f8e3c3f */
[----:B------:R-:W-:Y:S08]  /*8580*/  @P2 BRA `(.L_x_11103) ;  /* 0x0000000000382947 */ /* 0x000ff00003800000 */
[----:B------:R-:W-:Y:S05]  /*8590*/  @!P0 BRA `(.L_x_11104) ;  /* 0x0000000000048947 */ /* 0x000fea0003800000 */
[----:B------:R-:W-:Y:S01]  /*85a0*/  BPT.TRAP 0x1 ;  /* 0x000000040000795c */ /* 0x000fe20000300000 */
.L_x_11104:
        /* <DEDUP_REMOVED lines=9> */
.L_x_11105:
[----:B-1----:R-:W-:Y:S05]  /*8640*/  @P1 BRA `(.L_x_11103) ;  /* 0x0000000000081947 */ /* 0x002fea0003800000 */
[----:B------:R-:W1:Y:S02]  /*8650*/  SYNCS.PHASECHK.TRANS64.TRYWAIT P1, [UR6+0x2d830], R0 ;  /* 0x02d83000ff0075a7 */ /* 0x000e640008020146 */
[----:B-1----:R-:W-:Y:S05]  /*8660*/  @!P1 BRA `(.L_x_11106) ;  /* 0x000000d000fc9947 */ /* 0x002fea0003800000 */
.L_x_11103:
        /* <DEDUP_REMOVED lines=40> */
.L_x_11108:
[----:B------:R-:W-:Y:S01]  /*88f0*/  ULEA UR6, UR35, UR41, 0x3 ;  /* 0x0000002923067291 */ /* 0x000fe2000f8e183f */
[----:B------:R-:W-:-:S05]  /*8900*/  IMAD.U32 R0, RZ, RZ, UR28 ;  /* 0x0000001cff007e24 */ /* 0x000fca000f8e00ff */
[----:B------:R-:W-:-:S04]  /*8910*/  SHF.L.U32 R0, R0, 0x1f, RZ ;  /* 0x0000001f00007819 */ /* 0x000fc800000006ff */
[----:B------:R0:W1:Y:S01]  /*8920*/  SYNCS.PHASECHK.TRANS64.TRYWAIT P1, [UR6+0x2d850], R0 ;  /* 0x02d85000ff0075a7 */ /* 0x0000620008020146 */
[----:B------:R-:W-:Y:S05]  /*8930*/  @!P0 BRA `(.L_x_11109) ;  /* 0x0000000000048947 */ /* 0x000fea0003800000 */
[----:B------:R-:W-:Y:S01]  /*8940*/  BPT.TRAP 0x1 ;  /* 0x000000040000795c */ /* 0x000fe20000300000 */
.L_x_11109:
[----:B-1----:R-:W-:Y:S05]  /*8950*/  @P1 BRA `(.L_x_11107) ;  /* 0x0000000000081947 */ /* 0x002fea0003800000 */
[----:B------:R-:W1:Y:S02]  /*8960*/  SYNCS.PHASECHK.TRANS64.TRYWAIT P1, [UR6+0x2d850], R0 ;  /* 0x02d85000ff0075a7 */ /* 0x000e640008020146 */
[----:B-1----:R-:W-:Y:S05]  /*8970*/  @!P1 BRA `(.L_x_11110) ;  /* 0x000000d000509947 */ /* 0x002fea0003800000 */
.L_x_11107:
[----:B------:R-:W-:Y:S01]  /*8980*/  UIADD3 UR6, UR41, 0x400, URZ ;  /* 0x0000040029067890 */ /* 0x000fe2000fffe03f */
[----:B------:R-:W-:Y:S01]  /*8990*/  WARPGROUP.ARRIVE ;  /* 0x00000000000079c5 */ /* 0x000fe20000000000 */
[----:B------:R-:W-:Y:S01]  /*89a0*/  UMOV UR29, 0x40000040 ;  /* 0x40000040001d7882 */ /* 0x000fe20000000000 */
[----:B------:R-:W-:Y:S01]  /*89b0*/  UMOV UR31, 0x80000020 ;  /* 0x80000020001f7882 */ /* 0x000fe20000000000 */
[----:B------:R-:W-:-:S03]  /*89c0*/  USHF.R.U32.HI UR6, URZ, 0x4, UR6 ;  /* 0x000000043f067899 */ /* 0x000fc60008011606 */
[----:B-1----:R-:W1:Y:S01]  /*89d0*/  S2R R7, SR_TID.X ;  /* 0x0000000000077919 */ /* 0x002e620000002100 */
        /* <DEDUP_REMOVED lines=64> */
.L_x_11111:
        /* <DEDUP_REMOVED lines=151> */
[----:B------:R-:W-:-:S03]  /*9750*/  FFMA.FTZ R70, R87, UR33, -R8 ;  /* 0x0000002157467c23 */ /* 0x000fc60008010808 */
[----:B------:R-:W1:Y:S01]  /*9760*/  MUFU.EX2 R11, R11 ;  /* 0x0000000b000b7308 */ /* 0x000e620000000800 */
[----:B0-----:R-:W-:-:S07]  /*9770*/  FADD.FTZ R46, R10, R3 ;  /* 0x000000030a2e7221 */ /* 0x001fce0000010000 */
[----:B------:R-:W0:Y:S01]  /*9780*/  MUFU.EX2 R27, R27 ;  /* 0x0000001b001b7308 */ /* 0x000e220000000800 */
[----:B--2---:R-:W-:-:S07]  /*9790*/  FADD.FTZ R2, R139, R2 ;  /* 0x000000028b027221 */ /* 0x004fce0000010000 */
[----:B------:R-:W2:Y:S01]  /*97a0*/  MUFU.EX2 R85, R85 ;  /* 0x0000005500557308 */ /* 0x000ea20000000800 */
[----:B-1----:R-:W-:-:S04]  /*97b0*/  FADD.FTZ R3, R11, R46 ;  /* 0x0000002e0b037221 */ /* 0x002fc80000010000 */
[----:B------:R-:W-:-:S03]  /*97c0*/  FADD.FTZ R46, R12, R3 ;  /* 0x000000030c2e7221 */ /* 0x000fc60000010000 */
        /* <DEDUP_REMOVED lines=34> */
[----:B------:R-:W-:-:S06]  /*99f0*/  FFMA.FTZ R51, R74, UR33, -R8 ;  /* 0x000000214a337c23 */ /* 0x000fcc0008010808 */
        /* <DEDUP_REMOVED lines=84> */
.L_x_11112:
        /* <DEDUP_REMOVED lines=30> */
[----:B------:R-:W-:Y:S01]  /*a120*/  STSM.16.M88.4 [R19], R44 ;  /* 0x0000002c13007844 */ /* 0x000fe20000000200 */
        /* <DEDUP_REMOVED lines=12> */
[----:B0-----:R-:W-:Y:S01]  /*a1f0*/  F2FP.BF16.F32.PACK_AB R14, R64, R61 ;  /* 0x0000003d400e723e */ /* 0x001fe200000010ff */
[----:B------:R-:W-:Y:S01]  /*a200*/  FMUL.FTZ R115, R115, R5 ;  /* 0x0000000573737220 */ /* 0x000fe20000410000 */
[----:B------:R-:W-:Y:S01]  /*a210*/  F2FP.BF16.F32.PACK_AB R8, R52, R49 ;  /* 0x000000313408723e */ /* 0x000fe200000010ff */
[----:B------:R-:W-:Y:S01]  /*a220*/  STSM.16.M88.4 [R17+0x27800], R28 ;  /* 0x0278001c11007844 */ /* 0x000fe20000000200 */
        /* <DEDUP_REMOVED lines=22> */
[----:B------:R-:W-:Y:S01]  /*a390*/  FMUL.FTZ R135, R135, R5 ;  /* 0x0000000587877220 */ /* 0x000fe20000410000 */
[----:B------:R1:W-:Y:S01]  /*a3a0*/  STSM.16.M88.4 [R18+0x6000], R64 ;  /* 0x0060004012007844 */ /* 0x0003e20000000200 */
[-C--:B------:R-:W-:Y:S01]  /*a3b0*/  FMUL.FTZ R88, R88, R6.reuse ;  /* 0x0000000658587220 */ /* 0x080fe20000410000 */
[-C--:B------:R-:W-:Y:S01]  /*a3c0*/  FMUL.FTZ R89, R89, R6.reuse ;  /* 0x0000000659597220 */ /* 0x080fe20000410000 */
[-C--:B------:R-:W-:Y:S01]  /*a3d0*/  FMUL.FTZ R92, R92, R6.reuse ;  /* 0x000000065c5c7220 */ /* 0x080fe20000410000 */
[----:B------:R-:W-:Y:S01]  /*a3e0*/  @!PT LDS RZ, [RZ] ;  /* 0x00000000fffff984 */ /* 0x000fe20000000800 */
[----:B------:R-:W-:Y:S01]  /*a3f0*/  @!PT LDS RZ, [RZ] ;  /* 0x00000000fffff984 */ /* 0x000fe20000000800 */
[----:B------:R-:W-:Y:S01]  /*a400*/  @!PT LDS RZ, [RZ] ;  /* 0x00000000fffff984 */ /* 0x000fe20000000800 */
[----:B------:R-:W-:Y:S01]  /*a410*/  @!PT LDS RZ, [RZ] ;  /* 0x00000000fffff984 */ /* 0x000fe20000000800 */
[----:B------:R2:W-:Y:S06]  /*a420*/  MEMBAR.ALL.CTA ;  /* 0x0000000000007992 */ /* 0x0005ec0000008000 */
[----:B--2---:R-:W2:Y:S01]  /*a430*/  FENCE.VIEW.ASYNC.S ;  /* 0x00000000000073c6 */ /* 0x004ea20000000000 */
        /* <DEDUP_REMOVED lines=22> */
[----:B0-----:R-:W-:Y:S02]  /*a5a0*/  IMAD.MOV.U32 R8, RZ, RZ, R7 ;  /* 0x000000ffff087224 */ /* 0x001fe400078e0007 */
[----:B------:R-:W-:Y:S01]  /*a5b0*/  IMAD.MOV.U32 R5, RZ, RZ, R0 ;  /* 0x000000ffff057224 */ /* 0x000fe200078e0000 */
[----:B--2---:R-:W-:Y:S01]  /*a5c0*/  NOP ;  /* 0x0000000000007918 */ /* 0x004fe20000000000 */
[----:B-1----:R-:W-:Y:S05]  /*a5d0*/  @P1 BRA `(.L_x_11113) ;  /* 0xffffffdc00d81947 */ /* 0x002fea000383ffff */
[----:B------:R-:W-:-:S07]  /*a5e0*/  IMAD.MOV.U32 R6, RZ, RZ, R4 ;  /* 0x000000ffff067224 */ /* 0x000fce00078e0004 */
.L_x_11102:
        /* <DEDUP_REMOVED lines=10> */
.L_x_11133:
[----:B------:R-:W-:Y:S01]  /*a690*/  ISETP.NE.AND P2, PT, RZ, UR45, PT ;  /* 0x0000002dff007c0c */ /* 0x000fe2000bf45270 */
[----:B------:R-:W-:-:S04]  /*a6a0*/  UISETP.NE.AND UP0, UPT, UR56, 0x1, UPT ;  /* 0x000000013800788c */ /* 0x000fc8000bf05270 */
[----:B------:R-:W-:-:S04]  /*a6b0*/  USEL UR48, URZ, 0x1, UP0 ;  /* 0x000000013f307887 */ /* 0x000fc80008000000 */
[----:B------:R-:W-:-:S04]  /*a6c0*/  ULOP3.LUT UR48, UR28, UR48, URZ, 0x3c, !UPT ;  /* 0x000000301c307292 */ /* 0x000fc8000f8e3c3f */
[----:B------:R-:W-:Y:S08]  /*a6d0*/  @P2 BRA `(.L_x_11115) ;  /* 0x0000000000382947 */ /* 0x000ff00003800000 */
[----:B------:R-:W-:Y:S05]  /*a6e0*/  @!P0 BRA `(.L_x_11116) ;  /* 0x0000000000048947 */ /* 0x000fea0003800000 */
[----:B------:R-:W-:Y:S01]  /*a6f0*/  BPT.TRAP 0x1 ;  /* 0x000000040000795c */ /* 0x000fe20000300000 */
.L_x_11116:
        /* <DEDUP_REMOVED lines=9> */
.L_x_11117:
[----:B-1----:R-:W-:Y:S05]  /*a790*/  @P1 BRA `(.L_x_11115) ;  /* 0x0000000000081947 */ /* 0x002fea0003800000 */
[----:B------:R-:W1:Y:S02]  /*a7a0*/  SYNCS.PHASECHK.TRANS64.TRYWAIT P1, [UR6+0x2d830], R0 ;  /* 0x02d83000ff0075a7 */ /* 0x000e640008020146 */
[----:B-1----:R-:W-:Y:S05]  /*a7b0*/  @!P1 BRA `(.L_x_11118) ;  /* 0x000000b000d89947 */ /* 0x002fea0003800000 */
.L_x_11115:
        /* <DEDUP_REMOVED lines=40> */
.L_x_11120:
[----:B------:R-:W-:Y:S01]  /*aa40*/  ULEA UR6, UR56, UR41, 0x3 ;  /* 0x0000002938067291 */ /* 0x000fe2000f8e183f */
[----:B------:R-:W-:-:S05]  /*aa50*/  IMAD.U32 R0, RZ, RZ, UR28 ;  /* 0x0000001cff007e24 */ /* 0x000fca000f8e00ff */
[----:B------:R-:W-:-:S04]  /*aa60*/  SHF.L.U32 R0, R0, 0x1f, RZ ;  /* 0x0000001f00007819 */ /* 0x000fc800000006ff */
[----:B------:R0:W1:Y:S01]  /*aa70*/  SYNCS.PHASECHK.TRANS64.TRYWAIT P1, [UR6+0x2d850], R0 ;  /* 0x02d85000ff0075a7 */ /* 0x0000620008020146 */
[----:B------:R-:W-:Y:S05]  /*aa80*/  @!P0 BRA `(.L_x_11121) ;  /* 0x0000000000048947 */ /* 0x000fea0003800000 */
[----:B------:R-:W-:Y:S01]  /*aa90*/  BPT.TRAP 0x1 ;  /* 0x000000040000795c */ /* 0x000fe20000300000 */
.L_x_11121:
[----:B-1----:R-:W-:Y:S05]  /*aaa0*/  @P1 BRA `(.L_x_11119) ;  /* 0x0000000000081947 */ /* 0x002fea0003800000 */
[----:B------:R-:W1:Y:S02]  /*aab0*/  SYNCS.PHASECHK.TRANS64.TRYWAIT P1, [UR6+0x2d850], R0 ;  /* 0x02d85000ff0075a7 */ /* 0x000e640008020146 */
[----:B-1----:R-:W-:Y:S05]  /*aac0*/  @!P1 BRA `(.L_x_11122) ;  /* 0x000000b0002c9947 */ /* 0x002fea0003800000 */
.L_x_11119:
        /* <DEDUP_REMOVED lines=70> */
.L_x_11123:
        /* <DEDUP_REMOVED lines=39> */
.L_x_11126:
[----:B------:R-:W-:-:S05]  /*b1a0*/  IMAD.U32 R14, RZ, RZ, UR34 ;  /* 0x00000022ff0e7e24 */ /* 0x000fca000f8e00ff */
[----:B------:R-:W-:-:S13]  /*b1b0*/  ISETP.NE.AND P1, PT, R14, 0x1, PT ;  /* 0x000000010e00780c */ /* 0x000fda0003f25270 */
[----:B------:R-:W0:Y:S02]  /*b1c0*/  @P1 LDC.64 R12, c[0x0][0x9e8] ;  /* 0x00027a00ff0c1b82 */ /* 0x000e240000000a00 */
[----:B0-----:R-:W-:-:S05]  /*b1d0*/  @P1 IMAD.HI.U32 R12, R15, R12, RZ ;  /* 0x0000000c0f0c1227 */ /* 0x001fca00078e00ff */
[----:B------:R-:W-:-:S07]  /*b1e0*/  @P1 SHF.R.U32.HI R15, RZ, R13, R12 ;  /* 0x0000000dff0f1219 */ /* 0x000fce000001160c */
.L_x_11127:
[----:B------:R-:W-:Y:S05]  /*b1f0*/  BSYNC B0 ;  /* 0x0000000000007941 */ /* 0x000fea0003800000 */
.L_x_11125:
[----:B------:R-:W-:-:S04]  /*b200*/  IMAD R15, R15, R14, -R0 ;  /* 0x0000000e0f0f7224 */ /* 0x000fc800078e0a00 */
[----:B------:R-:W-:-:S05]  /*b210*/  IMAD R15, R16, -0x2, R15 ;  /* 0xfffffffe100f7824 */ /* 0x000fca00078e020f */
[----:B------:R-:W-:Y:S02]  /*b220*/  VIADDMNMX R9, R15, R14, R9, PT ;  /* 0x0000000e0f097246 */ /* 0x000fe40003800109 */
[----:B------:R-:W-:-:S07]  /*b230*/  VIMNMX R8, R8, R15, !PT ;  /* 0x0000000f08087248 */ /* 0x000fce0007fe0100 */
.L_x_11124:
        /* <DEDUP_REMOVED lines=116> */
.L_x_11130:
[----:B------:R-:W-:-:S05]  /*b980*/  IMAD.U32 R12, RZ, RZ, UR34 ;  /* 0x00000022ff0c7e24 */ /* 0x000fca000f8e00ff */
[----:B------:R-:W-:-:S13]  /*b990*/  ISETP.NE.AND P2, PT, R12, 0x1, PT ;  /* 0x000000010c00780c */ /* 0x000fda0003f45270 */
[----:B------:R-:W0:Y:S02]  /*b9a0*/  @P2 LDC.64 R8, c[0x0][0x9e8] ;  /* 0x00027a00ff082b82 */ /* 0x000e240000000a00 */
[----:B0-----:R-:W-:-:S05]  /*b9b0*/  @P2 IMAD.HI.U32 R8, R7, R8, RZ ;  /* 0x0000000807082227 */ /* 0x001fca00078e00ff */
[----:B------:R-:W-:-:S07]  /*b9c0*/  @P2 SHF.R.U32.HI R7, RZ, R9, R8 ;  /* 0x00000009ff072219 */ /* 0x000fce0000011608 */
.L_x_11131:
[----:B------:R-:W-:Y:S05]  /*b9d0*/  BSYNC B0 ;  /* 0x0000000000007941 */ /* 0x000fea0003800000 */
.L_x_11129:
[----:B------:R-:W-:-:S04]  /*b9e0*/  IMAD R7, R7, R12, -R0 ;  /* 0x0000000c07077224 */ /* 0x000fc800078e0a00 */
[----:B------:R-:W-:-:S05]  /*b9f0*/  IMAD R7, R16, -0x2, R7 ;  /* 0xfffffffe10077824 */ /* 0x000fca00078e0207 */
[----:B------:R-:W-:Y:S02]  /*ba00*/  VIADDMNMX R11, R7, R12, R11, PT ;  /* 0x0000000c070b7246 */ /* 0x000fe4000380010b */
[----:B------:R-:W-:-:S07]  /*ba10*/  VIMNMX R10, R10, R7, !PT ;  /* 0x000000070a0a7248 */ /* 0x000fce0007fe0100 */
.L_x_11128:
        /* <DEDUP_REMOVED lines=376> */
.L_x_11132:
        /* <DEDUP_REMOVED lines=106> */
.L_x_11114:
[----:B------:R-:W-:Y:S06]  /*d840*/  BAR.ARV 0x8, 0x200 ;  /* 0x0208000000007b1d */ /* 0x000fec0000002000 */
[----:B------:R-:W-:Y:S05]  /*d850*/  @!P0 BRA `(.L_x_11134) ;  /* 0x0000000000048947 */ /* 0x000fea0003800000 */
[----:B------:R-:W-:Y:S01]  /*d860*/  BPT.TRAP 0x1 ;  /* 0x000000040000795c */ /* 0x000fe20000300000 */
.L_x_11134:
[----:B------:R-:W-:Y:S01]  /*d870*/  ULEA UR8, UR47, UR41, 0x3 ;  /* 0x000000292f087291 */ /* 0x000fe2000f8e183f */
[----:B------:R-:W-:-:S05]  /*d880*/  IMAD.U32 R4, RZ, RZ, UR48 ;  /* 0x00000030ff047e24 */ /* 0x000fca000f8e00ff */
[----:B------:R-:W-:-:S04]  /*d890*/  SHF.L.U32 R4, R4, 0x1f, RZ ;  /* 0x0000001f04047819 */ /* 0x000fc800000006ff */
[----:B------:R0:W1:Y:S01]  /*d8a0*/  SYNCS.PHASECHK.TRANS64.TRYWAIT P1, [UR8+0x2d850], R4 ;  /* 0x02d85004ff0075a7 */ /* 0x0000620008020148 */
[----:B------:R-:W-:Y:S05]  /*d8b0*/  @!P0 BRA `(.L_x_11135) ;  /* 0x0000000000048947 */ /* 0x000fea0003800000 */
[----:B------:R-:W-:Y:S01]  /*d8c0*/  BPT.TRAP 0x1 ;  /* 0x000000040000795c */ /* 0x000fe20000300000 */
.L_x_11135:
[----:B-1----:R-:W-:Y:S05]  /*d8d0*/  @P1 BRA `(.L_x_11136) ;  /* 0x0000000000081947 */ /* 0x002fea0003800000 */
[----:B------:R-:W1:Y:S02]  /*d8e0*/  SYNCS.PHASECHK.TRANS64.TRYWAIT P1, [UR8+0x2d850], R4 ;  /* 0x02d85004ff0075a7 */ /* 0x000e640008020148 */
[----:B-1----:R-:W-:Y:S05]  /*d8f0*/  @!P1 BRA `(.L_x_11137) ;  /* 0x0000008000b89947 */ /* 0x002fea0003800000 */
.L_x_11136:
[----:B------:R-:W-:Y:S01]  /*d900*/  UIADD3 UR41, UR41, 0x400, URZ ;  /* 0x0000040029297890 */ /* 0x000fe2000fffe03f */
[----:B------:R-:W-:Y:S01]  /*d910*/  WARPGROUP.ARRIVE ;  /* 0x00000000000079c5 */ /* 0x000fe20000000000 */
[----:B------:R-:W-:Y:S01]  /*d920*/  ULOP3.LUT UR44, UR44, 0x10000, URZ, 0xfc, !UPT ;  /* 0x000100002c2c7892 */ /* 0x000fe2000f8efc3f */
[----:B01----:R-:W0:Y:S01]  /*d930*/  SHFL.BFLY PT, R4, R3, 0x2, 0x1f ;  /* 0x0c401f0003047f89 */ /* 0x003e2200000e0000 */
[----:B------:R-:W-:Y:S01]  /*d940*/  USHF.R.U32.HI UR41, URZ, 0x4, UR41 ;  /* 0x000000043f297899 */ /* 0x000fe20008011629 */
[----:B--2---:R-:W-:Y:S01]  /*d950*/  IMAD.MOV.U32 R10, RZ, RZ, RZ ;  /* 0x000000ffff0a7224 */ /* 0x004fe200078e00ff */
[----:B------:R-:W-:Y:S01]  /*d960*/  UMOV UR5, 0x40000040 ;  /* 0x4000004000057882 */ /* 0x000fe20000000000 */
[----:B------:R-:W-:Y:S01]  /*d970*/  UMOV UR7, 0x80000020 ;  /* 0x8000002000077882 */ /* 0x000fe20000000000 */
[----:B------:R-:W-:Y:S01]  /*d980*/  ULOP3.LUT UR41, UR41, 0x3fff, URZ, 0xc0, !UPT ;  /* 0x00003fff29297892 */ /* 0x000fe2000f8ec03f */
[----:B------:R-:W1:Y:S01]  /*d990*/  SHFL.BFLY PT, R5, R2, 0x2, 0x1f ;  /* 0x0c401f0002057f89 */ /* 0x000e6200000e0000 */
[----:B------:R-:W-:Y:S01]  /*d9a0*/  UMOV UR4, UR44 ;  /* 0x0000002c00047c82 */ /* 0x000fe20008000000 */
[----:B------:R-:W-:Y:S01]  /*d9b0*/  IMAD.U32 R15, RZ, RZ, UR33 ;  /* 0x00000021ff0f7e24 */ /* 0x000fe2000f8e00ff */
[----:B------:R-:W-:-:S04]  /*d9c0*/  ULOP3.LUT UR9, UR41, 0x2000000, URZ, 0xfc, !UPT ;  /* 0x0200000029097892 */ /* 0x000fc8000f8efc3f */
[----:B------:R-:W-:-:S07]  /*d9d0*/  UIMAD UR9, UR47, 0x600, UR9 ;  /* 0x000006002f0978a4 */ /* 0x000fce000f8e0209 */
[----:B------:R-:W-:Y:S02]  /*d9e0*/  UMOV UR6, UR9 ;  /* 0x0000000900067c82 */ /* 0x000fe40008000000 */
[----:B------:R-:W-:Y:S01]  /*d9f0*/  HGMMA.64x96x16.F32.BF16 R88, gdesc[UR4].tnspB, R88, gsb0 ;  /* 0x41600000045879f0 */ /* 0x000fe20008001858 */
[----:B------:R-:W-:Y:S01]  /*da00*/  UIADD3 UR4, UR44, 0x2, URZ ;  /* 0x000000022c047890 */ /* 0x000fe2000fffe03f */
[----:B0-----:R-:W-:Y:S01]  /*da10*/  FADD.FTZ R4, R4, R3 ;  /* 0x0000000304047221 */ /* 0x001fe20000010000 */
[----:B------:R-:W-:Y:S01]  /*da20*/  UIADD3 UR6, UR9, 0x40, URZ ;  /* 0x0000004009067890 */ /* 0x000fe2000fffe03f */
[----:B------:R-:W-:Y:S01]  /*da30*/  IMAD.MOV.U32 R3, RZ, RZ, -0x800000 ;  /* 0xff800000ff037424 */ /* 0x000fe200078e00ff */
[----:B------:R-:W-:Y:S01]  /*da40*/  UMOV UR5, 0x40000040 ;  /* 0x4000004000057882 */ /* 0x000fe20000000000 */
[----:B------:R-:W-:Y:S01]  /*da50*/  UMOV UR7, 0x80000020 ;  /* 0x8000002000077882 */ /* 0x000fe20000000000 */
[----:B-1----:R-:W-:Y:S01]  /*da60*/  FADD.FTZ R6, R5, R2 ;  /* 0x0000000205067221 */ /* 0x002fe20000010000 */
[----:B------:R-:W-:Y:S01]  /*da70*/  IMAD.MOV.U32 R2, RZ, RZ, -0x800000 ;  /* 0xff800000ff027424 */ /* 0x000fe200078e00ff */
[----:B------:R-:W0:Y:S04]  /*da80*/  SHFL.BFLY PT, R5, R4, 0x1, 0x1f ;  /* 0x0c201f0004057f89 */ /* 0x000e2800000e0000 */
[----:B------:R-:W1:Y:S01]  /*da90*/  SHFL.BFLY PT, R9, R6, 0x1, 0x1f ;  /* 0x0c201f0006097f89 */ /* 0x000e6200000e0000 */
[----:B0-----:R-:W-:Y:S01]  /*daa0*/  FADD.FTZ R12, R4, R5 ;  /* 0x00000005040c7221 */ /* 0x001fe20000010000 */
[----:B------:R-:W-:-:S02]  /*dab0*/  IMAD.MOV.U32 R5, RZ, RZ, RZ ;  /* 0x000000ffff057224 */ /* 0x000fc400078e00ff */
        /* <DEDUP_REMOVED lines=62> */
.L_x_11138:
        /* <DEDUP_REMOVED lines=10> */
[----:B------:R-:W-:Y:S01]  /*df40*/  USEL UR4, URZ, 0x1, UP0 ;  /* 0x000000013f047887 */ /* 0x000fe20008000000 */
        /* <DEDUP_REMOVED lines=47> */
.L_x_11060:
        /* <DEDUP_REMOVED lines=11> */
[----:B------:R-:W0:Y:S08]  /*e2f0*/  S2UR UR4, SR_SWINHI ;  /* 0x00000000000479c3 */ /* 0x000e300000002f00 */
[----:B------:R-:W-:Y:S01]  /*e300*/  BAR.SYNC.DEFER_BLOCKING 0x1, 0x180 ;  /* 0x0046000000007b1d */ /* 0x000fe20000010000 */
[----:B------:R-:W-:Y:S02]  /*e310*/  F2FP.BF16.F32.PACK_AB R6, R93, R92 ;  /* 0x0000005c5d06723e */ /* 0x000fe400000010ff */
[----:B------:R-:W-:-:S02]  /*e320*/  F2FP.BF16.F32.PACK_AB R26, R125, R26 ;  /* 0x0000001a7d1a723e */ /* 0x000fc400000010ff */
[----:B------:R-:W-:-:S03]  /*e330*/  F2FP.BF16.F32.PACK_AB R27, R27, R126 ;  /* 0x0000007e1b1b723e */ /* 0x000fc600000010ff */
[----:B------:R-:W1:Y:S01]  /*e340*/  LDC R41, c[0x0][0xbe8] ;  /* 0x0002fa00ff297b82 */ /* 0x000e620000000800 */
[----:B------:R-:W-:Y:S01]  /*e350*/  UMOV UR8, UR41 ;  /* 0x0000002900087c82 */ /* 0x000fe20008000000 */
[----:B0-----:R-:W-:Y:S01]  /*e360*/  UMOV UR9, UR4 ;  /* 0x0000000400097c82 */ /* 0x001fe20008000000 */
[----:B------:R-:W-:Y:S02]  /*e370*/  IMAD.U32 R20, RZ, RZ, UR8 ;  /* 0x00000008ff147e24 */ /* 0x000fe4000f8e00ff */
[----:B------:R-:W-:Y:S01]  /*e380*/  IMAD.U32 R21, RZ, RZ, UR9 ;  /* 0x00000009ff157e24 */ /* 0x000fe2000f8e00ff */
[----:B------:R-:W-:Y:S02]  /*e390*/  ULDC.64 UR8, c[0x0][0xc00] ;  /* 0x0003000000087ab9 */ /* 0x000fe40000000a00 */
[----:B------:R-:W-:Y:S01]  /*e3a0*/  UISETP.NE.U32.AND UP0, UPT, UR8, URZ, UPT ;  /* 0x0000003f0800728c */ /* 0x000fe2000bf05070 */
[----:B------:R-:W-:-:S03]  /*e3b0*/  IMAD.WIDE R4, R147, 0x2, R20 ;  /* 0x0000000293047825 */ /* 0x000fc600078e0214 */
[----:B------:R-:W-:Y:S01]  /*e3c0*/  UISETP.NE.AND.EX UP0, UPT, UR9, URZ, UPT, UP0 ;  /* 0x0000003f0900728c */ /* 0x000fe2000bf05300 */
[C---:B------:R-:W-:Y:S02]  /*e3d0*/  LOP3.LUT R7, R4.reuse, 0x180, RZ, 0xc0, !PT ;  /* 0x0000018004077812 */ /* 0x040fe400078ec0ff */
[----:B------:R-:W-:Y:S01]  /*e3e0*/  ULDC.64 UR8, c[0x0][0xc00] ;  /* 0x0003000000087ab9 */ /* 0x000fe20000000a00 */
[C---:B------:R-:W-:Y:S01]  /*e3f0*/  IADD3 R9, P0, R4.reuse, 0x6020, RZ ;  /* 0x0000602004097810 */ /* 0x040fe20007f1e0ff */
[----:B------:R-:W-:Y:S01]  /*e400*/  UIMAD.WIDE UR8, UR39, 0x4, UR8 ;  /* 0x00000004270878a5 */ /* 0x000fe2000f8e0208 */
[----:B------:R-:W-:Y:S02]  /*e410*/  SHF.R.U64 R7, R7, 0x3, RZ ;  /* 0x0000000307077819 */ /* 0x000fe400000012ff */
[C---:B------:R-:W-:Y:S02]  /*e420*/  IADD3 R11, P1, R4.reuse, 0x6000, RZ ;  /* 0x00006000040b7810 */ /* 0x040fe40007f3e0ff */
[----:B------:R-:W-:-:S02]  /*e430*/  IADD3 R33, P2, R4, 0x3020, RZ ;  /* 0x0000302004217810 */ /* 0x000fc40007f5e0ff */
[C---:B------:R-:W-:Y:S02]  /*e440*/  IADD3 R31, P3, R4.reuse, 0x3000, RZ ;  /* 0x00003000041f7810 */ /* 0x040fe40007f7e0ff */
[----:B------:R-:W-:Y:S01]  /*e450*/  IADD3 R29, P4, R4, 0x20, RZ ;  /* 0x00000020041d7810 */ /* 0x000fe20007f9e0ff */
[--C-:B------:R-:W-:Y:S01]  /*e460*/  IMAD.X R13, RZ, RZ, R5.reuse, P2 ;  /* 0x000000ffff0d7224 */ /* 0x100fe200010e0605 */
[----:B------:R-:W-:Y:S01]  /*e470*/  LOP3.LUT R4, R7, R4, RZ, 0x3c, !PT ;  /* 0x0000000407047212 */ /* 0x000fe200078e3cff */
[--C-:B------:R-:W-:Y:S01]  /*e480*/  IMAD.X R15, RZ, RZ, R5.reuse, P3 ;  /* 0x000000ffff0f7224 */ /* 0x100fe200018e0605 */
[----:B------:R-:W-:Y:S01]  /*e490*/  LOP3.LUT R8, R9, 0x180, RZ, 0xc0, !PT ;  /* 0x0000018009087812 */ /* 0x000fe200078ec0ff */
[----:B------:R-:W-:Y:S01]  /*e4a0*/  IMAD.X R25, RZ, RZ, R5, P4 ;  /* 0x000000ffff197224 */ /* 0x000fe200020e0605 */
[----:B------:R-:W-:Y:S02]  /*e4b0*/  LOP3.LUT R10, R11, 0x180, RZ, 0xc0, !PT ;  /* 0x000001800b0a7812 */ /* 0x000fe400078ec0ff */
[----:B------:R-:W-:-:S02]  /*e4c0*/  MOV R28, R4 ;  /* 0x00000004001c7202 */ /* 0x000fc40000000f00 */
[----:B------:R-:W-:Y:S02]  /*e4d0*/  F2FP.BF16.F32.PACK_AB R4, R89, R0 ;  /* 0x000000005904723e */ /* 0x000fe400000010ff */
[----:B------:R-:W-:Y:S02]  /*e4e0*/  LOP3.LUT R0, R29, 0x180, RZ, 0xc0, !PT ;  /* 0x000001801d007812 */ /* 0x000fe400078ec0ff */
[----:B------:R-:W-:Y:S02]  /*e4f0*/  SHF.R.U64 R8, R8, 0x3, RZ ;  /* 0x0000000308087819 */ /* 0x000fe400000012ff */
[----:B------:R-:W-:Y:S02]  /*e500*/  SHF.R.U64 R10, R10, 0x3, RZ ;  /* 0x000000030a0a7819 */ /* 0x000fe400000012ff */
[----:B------:R-:W-:Y:S02]  /*e510*/  LOP3.LUT R14, R31, 0x180, RZ, 0xc0, !PT ;  /* 0x000001801f0e7812 */ /* 0x000fe400078ec0ff */
[----:B------:R-:W-:-:S02]  /*e520*/  LOP3.LUT R12, R33, 0x180, RZ, 0xc0, !PT ;  /* 0x00000180210c7812 */ /* 0x000fc400078ec0ff */
[----:B------:R-:W-:Y:S02]  /*e530*/  SHF.R.U64 R0, R0, 0x3, RZ ;  /* 0x0000000300007819 */ /* 0x000fe400000012ff */
[----:B------:R-:W-:Y:S01]  /*e540*/  LOP3.LUT R8, R8, R9, RZ, 0x3c, !PT ;  /* 0x0000000908087212 */ /* 0x000fe200078e3cff */
[--C-:B------:R-:W-:Y:S01]  /*e550*/  IMAD.X R9, RZ, RZ, R5.reuse, P0 ;  /* 0x000000ffff097224 */ /* 0x100fe200000e0605 */
[----:B------:R-:W-:Y:S01]  /*e560*/  LOP3.LUT R10, R10, R11, RZ, 0x3c, !PT ;  /* 0x0000000b0a0a7212 */ /* 0x000fe200078e3cff */
[----:B------:R-:W-:Y:S01]  /*e570*/  IMAD.X R11, RZ, RZ, R5, P1 ;  /* 0x000000ffff0b7224 */ /* 0x000fe200008e0605 */
[----:B------:R-:W-:Y:S02]  /*e580*/  SHF.R.U64 R14, R14, 0x3, RZ ;  /* 0x000000030e0e7819 */ /* 0x000fe400000012ff */
[----:B------:R-:W-:Y:S02]  /*e590*/  SHF.R.U64 R12, R12, 0x3, RZ ;  /* 0x000000030c0c7819 */ /* 0x000fe400000012ff */
[----:B------:R-:W-:Y:S01]  /*e5a0*/  LOP3.LUT R24, R0, R29, RZ, 0x3c, !PT ;  /* 0x0000001d00187212 */ /* 0x000fe200078e3cff */
[----:B------:R-:W-:Y:S01]  /*e5b0*/  IMAD.U32 R29, RZ, RZ, UR9 ;  /* 0x00000009ff1d7e24 */ /* 0x000fe2000f8e00ff */
[----:B------:R-:W-:-:S02]  /*e5c0*/  F2FP.BF16.F32.PACK_AB R5, R91, R90 ;  /* 0x0000005a5b05723e */ /* 0x000fc400000010ff */
[----:B------:R-:W-:Y:S02]  /*e5d0*/  F2FP.BF16.F32.PACK_AB R7, R95, R94 ;  /* 0x0000005e5f07723e */ /* 0x000fe400000010ff */
[----:B------:R-:W-:Y:S02]  /*e5e0*/  LOP3.LUT R14, R14, R31, RZ, 0x3c, !PT ;  /* 0x0000001f0e0e7212 */ /* 0x000fe400078e3cff */
[----:B------:R-:W-:Y:S01]  /*e5f0*/  MOV R30, R8 ;  /* 0x00000008001e7202 */ /* 0x000fe20000000f00 */
[----:B------:R0:W-:Y:S01]  /*e600*/  STSM.16.M88.4 [R28], R4 ;  /* 0x000000041c007844 */ /* 0x0001e20000000200 */
[----:B------:R-:W-:Y:S02]  /*e610*/  MOV R31, R10 ;  /* 0x0000000a001f7202 */ /* 0x000fe40000000f00 */
[----:B------:R-:W-:Y:S02]  /*e620*/  LOP3.LUT R12, R12, R33, RZ, 0x3c, !PT ;  /* 0x000000210c0c7212 */ /* 0x000fe400078e3cff */
[----:B------:R-:W-:-:S02]  /*e630*/  MOV R25, R24 ;  /* 0x0000001800197202 */ /* 0x000fc40000000f00 */
[----:B------:R-:W-:Y:S02]  /*e640*/  F2FP.BF16.F32.PACK_AB R8, R97, R96 ;  /* 0x000000606108723e */ /* 0x000fe400000010ff */
[----:B------:R-:W-:Y:S02]  /*e650*/  F2FP.BF16.F32.PACK_AB R9, R99, R98 ;  /* 0x000000626309723e */ /* 0x000fe400000010ff */
[----:B------:R-:W-:Y:S02]  /*e660*/  F2FP.BF16.F32.PACK_AB R10, R101, R100 ;  /* 0x00000064650a723e */ /* 0x000fe400000010ff */
[----:B------:R-:W-:Y:S02]  /*e670*/  F2FP.BF16.F32.PACK_AB R11, R103, R102 ;  /* 0x00000066670b723e */ /* 0x000fe400000010ff */
[----:B------:R-:W-:Y:S01]  /*e680*/  MOV R32, R12 ;  /* 0x0000000c00207202 */ /* 0x000fe20000000f00 */
[----:B0-----:R-:W-:Y:S01]  /*e690*/  IMAD.U32 R28, RZ, RZ, UR8 ;  /* 0x00000008ff1c7e24 */ /* 0x001fe2000f8e00ff */
[----:B------:R-:W-:Y:S01]  /*e6a0*/  MOV R33, R14 ;  /* 0x0000000e00217202 */ /* 0x000fe20000000f00 */
[----:B------:R0:W-:Y:S01]  /*e6b0*/  STSM.16.M88.4 [R25], R8 ;  /* 0x0000000819007844 */ /* 0x0001e20000000200 */
[----:B------:R-:W-:Y:S01]  /*e6c0*/  F2FP.BF16.F32.PACK_AB R4, R105, R104 ;  /* 0x000000686904723e */ /* 0x000fe200000010ff */
[----:B------:R-:W-:Y:S01]  /*e6d0*/  ULDC.64 UR8, c[0x0][0xc08] ;  /* 0x0003020000087ab9 */ /* 0x000fe20000000a00 */
[----:B------:R-:W-:-:S02]  /*e6e0*/  F2FP.BF16.F32.PACK_AB R5, R107, R106 ;  /* 0x0000006a6b05723e */ /* 0x000fc400000010ff */
[----:B------:R-:W-:Y:S02]  /*e6f0*/  F2FP.BF16.F32.PACK_AB R6, R109, R108 ;  /* 0x0000006c6d06723e */ /* 0x000fe400000010ff */
[----:B------:R-:W-:Y:S02]  /*e700*/  F2FP.BF16.F32.PACK_AB R7, R111, R110 ;  /* 0x0000006e6f07723e */ /* 0x000fe400000010ff */
[----:B------:R-:W-:Y:S02]  /*e710*/  F2FP.BF16.F32.PACK_AB R12, R113, R112 ;  /* 0x00000070710c723e */ /* 0x000fe400000010ff */
[----:B------:R-:W-:Y:S01]  /*e720*/  F2FP.BF16.F32.PACK_AB R13, R115, R114 ;  /* 0x00000072730d723e */ /* 0x000fe200000010ff */
[----:B------:R2:W-:Y:S01]  /*e730*/  STSM.16.M88.4 [R33], R4 ;  /* 0x0000000421007844 */ /* 0x0005e20000000200 */
[----:B------:R-:W-:Y:S02]  /*e740*/  F2FP.BF16.F32.PACK_AB R14, R117, R116 ;  /* 0x00000074750e723e */ /* 0x000fe400000010ff */
[----:B------:R-:W-:-:S02]  /*e750*/  F2FP.BF16.F32.PACK_AB R15, R119, R118 ;  /* 0x00000076770f723e */ /* 0x000fc400000010ff */
[----:B------:R-:W-:Y:S02]  /*e760*/  F2FP.BF16.F32.PACK_AB R24, R121, R120 ;  /* 0x000000787918723e */ /* 0x000fe400000010ff */
[----:B0-----:R-:W-:Y:S01]  /*e770*/  F2FP.BF16.F32.PACK_AB R25, R123, R122 ;  /* 0x0000007a7b19723e */ /* 0x001fe200000010ff */
[----:B------:R-:W-:Y:S01]  /*e780*/  STSM.16.M88.4 [R32], R12 ;  /* 0x0000000c20007844 */ /* 0x000fe20000000200 */
[----:B------:R-:W-:Y:S02]  /*e790*/  F2FP.BF16.F32.PACK_AB R8, R129, R128 ;  /* 0x000000808108723e */ /* 0x000fe400000010ff */
[----:B------:R-:W-:Y:S01]  /*e7a0*/  F2FP.BF16.F32.PACK_AB R9, R131, R130 ;  /* 0x000000828309723e */ /* 0x000fe200000010ff */
[----:B------:R-:W-:Y:S01]  /*e7b0*/  STSM.16.M88.4 [R31], R24 ;  /* 0x000000181f007844 */ /* 0x000fe20000000200 */
[----:B------:R-:W-:Y:S02]  /*e7c0*/  F2FP.BF16.F32.PACK_AB R10, R133, R132 ;  /* 0x00000084850a723e */ /* 0x000fe400000010ff */
[----:B------:R-:W-:-:S02]  /*e7d0*/  F2FP.BF16.F32.PACK_AB R11, R135, R134 ;  /* 0x00000086870b723e */ /* 0x000fc400000010ff */
[----:B------:R-:W-:-:S03]  /*e7e0*/  PLOP3.LUT P0, PT, PT, PT, UP0, 0x80, 0x0 ;  /* 0x000000000000781c */ /* 0x000fc60003f0f008 */
[----:B------:R0:W-:Y:S01]  /*e7f0*/  STSM.16.M88.4 [R30], R8 ;  /* 0x000000081e007844 */ /* 0x0001e20000000200 */
[----:B------:R-:W-:Y:S09]  /*e800*/  BAR.SYNC.DEFER_BLOCKING 0x1, 0x180 ;  /* 0x0046000000007b1d */ /* 0x000ff20000010000 */
[----:B------:R-:W3:Y:S01]  /*e810*/  @P0 LDG.E R0, desc[UR54][R28.64] ;  /* 0x000000361c000981 */ /* 0x000ee2000c1e1900 */
[----:B------:R-:W-:Y:S01]  /*e820*/  UISETP.NE.U32.AND UP1, UPT, UR8, URZ, UPT ;  /* 0x0000003f0800728c */ /* 0x000fe2000bf25070 */
[----:B-1----:R-:W-:Y:S01]  /*e830*/  ISETP.NE.AND P1, PT, R41, 0x1, PT ;  /* 0x000000012900780c */ /* 0x002fe20003f25270 */
[----:B------:R-:W-:Y:S01]  /*e840*/  ULDC UR10, c[0x0][0xa88] ;  /* 0x0002a200000a7ab9 */ /* 0x000fe20000000800 */
[----:B------:R-:W-:Y:S01]  /*e850*/  UMOV UR4, URZ ;  /* 0x0000003f00047c82 */ /* 0x000fe20008000000 */
[----:B------:R-:W-:-:S06]  /*e860*/  UISETP.NE.AND.EX UP1, UPT, UR9, URZ, UPT, UP1 ;  /* 0x0000003f0900728c */ /* 0x000fcc000bf25310 */
[----:B------:R-:W-:-:S04]  /*e870*/  PLOP3.LUT P2, PT, PT, PT, UP1, 0x80, 0x0 ;  /* 0x000000000000781c */ /* 0x000fc80003f4f018 */
[----:B--2---:R-:W1:Y:S01]  /*e880*/  @P1 LDC R5, c[0x0][0xbec] ;  /* 0x0002fb00ff051b82 */ /* 0x004e620000000800 */
[----:B------:R-:W-:Y:S02]  /*e890*/  @UP1 ULDC.64 UR8, c[0x0][0xc08] ;  /* 0x0003020000081ab9 */ /* 0x000fe40000000a00 */
[----:B------:R-:W-:-:S05]  /*e8a0*/  @UP1 UIMAD.WIDE UR8, UR39, 0x4, UR8 ;  /* 0x00000004270818a5 */ /* 0x000fca000f8e0208 */
[----:B------:R-:W2:Y:S01]  /*e8b0*/  @P1 LDC R6, c[0x0][0xbf0] ;  /* 0x0002fc00ff061b82 */ /* 0x000ea20000000800 */
[----:B0-----:R-:W-:Y:S02]  /*e8c0*/  IMAD.U32 R8, RZ, RZ, UR8 ;  /* 0x00000008ff087e24 */ /* 0x001fe4000f8e00ff */
[----:B------:R-:W-:Y:S01]  /*e8d0*/  IMAD.U32 R9, RZ, RZ, UR9 ;  /* 0x00000009ff097e24 */ /* 0x000fe2000f8e00ff */
[----:B---3--:R-:W-:Y:S01]  /*e8e0*/  @P0 R2UR UR4, R0 ;  /* 0x00000000000402ca */ /* 0x008fe200000e0000 */
[----:B------:R-:W-:-:S06]  /*e8f0*/  IMAD.U32 R0, RZ, RZ, UR10 ;  /* 0x0000000aff007e24 */ /* 0x000fcc000f8e00ff */
[----:B------:R0:W5:Y:S01]  /*e900*/  @P2 LDG.E R0, desc[UR54][R8.64] ;  /* 0x0000003608002981 */ /* 0x000162000c1e1900 */
[----:B-12---:R-:W-:Y:S07]  /*e910*/  @P2 BRA `(.L_x_11141) ;  /* 0x0000000000102947 */ /* 0x006fee0003800000 */
[----:B------:R-:W-:Y:S05]  /*e920*/  @!P0 BRA `(.L_x_11141) ;  /* 0x00000000000c8947 */ /* 0x000fea0003800000 */
[----:B------:R-:W2:Y:S04]  /*e930*/  LDG.E R7, desc[UR54][R28.64] ;  /* 0x000000361c077981 */ /* 0x000ea8000c1e1900 */
[----:B-----5:R-:W2:Y:S02]  /*e940*/  LDG.E R0, desc[UR54][R28.64+0x4] ;  /* 0x000004361c007981 */ /* 0x020ea4000c1e1900 */
[----:B--2---:R-:W-:-:S07]  /*e950*/  IMAD.IADD R0, R0, 0x1, -R7 ;  /* 0x0000000100007824 */ /* 0x004fce00078e0a07 */
.L_x_11141:
[----:B0-----:R-:W-:Y:S01]  /*e960*/  VIADD R8, R137, UR38 ;  /* 0x0000002689087c36 */ /* 0x001fe20008000000 */
[----:B------:R-:W-:Y:S01]  /*e970*/  USHF.R.S32.HI UR9, URZ, 0x1f, UR4 ;  /* 0x0000001f3f097899 */ /* 0x000fe20008011404 */
[----:B-----5:R-:W-:Y:S01]  /*e980*/  IMAD R43, R0, R41, RZ ;  /* 0x00000029002b7224 */ /* 0x020fe200078e02ff */
[----:B------:R-:W-:Y:S01]  /*e990*/  USHF.R.S32.HI UR16, URZ, 0x1f, UR40 ;  /* 0x0000001f3f107899 */ /* 0x000fe20008011428 */
[----:B------:R-:W-:Y:S01]  /*e9a0*/  @P1 IMAD.HI.U32 R5, R8, R5, RZ ;  /* 0x0000000508051227 */ /* 0x000fe200078e00ff */
[----:B------:R-:W-:Y:S01]  /*e9b0*/  ULDC.64 UR14, c[0x0][0xb90] ;  /* 0x0002e400000e7ab9 */ /* 0x000fe20000000a00 */
[----:B------:R-:W-:Y:S01]  /*e9c0*/  UMOV UR8, UR4 ;  /* 0x0000000400087c82 */ /* 0x000fe20008000000 */
[----:B------:R-:W-:Y:S01]  /*e9d0*/  UIMAD UR12, UR16, UR14, URZ ;  /* 0x0000000e100c72a4 */ /* 0x000fe2000f8e023f */
[----:B------:R-:W-:Y:S01]  /*e9e0*/  IMAD.MOV.U32 R4, RZ, RZ, R8 ;  /* 0x000000ffff047224 */ /* 0x000fe200078e0008 */
[----:B------:R-:W-:Y:S01]  /*e9f0*/  UIMAD.WIDE.U32 UR10, UR40, UR14, UR8 ;  /* 0x0000000e280a72a5 */ /* 0x000fe2000f8e0008 */
[----:B------:R-:W-:Y:S01]  /*ea00*/  @P1 SHF.R.U32.HI R4, RZ, R6, R5 ;  /* 0x00000006ff041219 */ /* 0x000fe20000011605 */
[----:B------:R-:W-:Y:S01]  /*ea10*/  USHF.R.S32.HI UR8, URZ, 0x1f, UR39 ;  /* 0x0000001f3f087899 */ /* 0x000fe20008011427 */
[----:B------:R-:W-:Y:S01]  /*ea20*/  IMAD R5, R143, 0x20, R138 ;  /* 0x000000208f057824 */ /* 0x000fe200078e028a */
[----:B------:R-:W-:Y:S01]  /*ea30*/  UIMAD UR12, UR40, UR15, UR12 ;  /* 0x0000000f280c72a4 */ /* 0x000fe2000f8e020c */
[----:B------:R-:W0:Y:S01]  /*ea40*/  @P1 LDC R45, c[0x0][0xbec] ;  /* 0x0002fb00ff2d1b82 */ /* 0x000e220000000800 */
[----:B------:R-:W-:Y:S01]  /*ea50*/  USEL UR18, UR8, URZ, !UP0 ;  /* 0x0000003f08127287 */ /* 0x000fe2000c000000 */
[----:B------:R-:W-:Y:S01]  /*ea60*/  IMAD.MOV R6, RZ, RZ, -R4 ;  /* 0x000000ffff067224 */ /* 0x000fe200078e0a04 */
[----:B------:R-:W-:Y:S01]  /*ea70*/  ULDC.64 UR14, c[0x0][0xb98] ;  /* 0x0002e600000e7ab9 */ /* 0x000fe20000000a00 */
[----:B------:R-:W-:Y:S01]  /*ea80*/  USEL UR17, UR39, URZ, !UP0 ;  /* 0x0000003f27117287 */ /* 0x000fe2000c000000 */
[----:B------:R-:W-:Y:S01]  /*ea90*/  IMAD.WIDE R20, R5, 0x2, R20 ;  /* 0x0000000205147825 */ /* 0x000fe200078e0214 */
[----:B------:R-:W-:-:S02]  /*eaa0*/  UIMAD UR8, UR18, UR14, URZ ;  /* 0x0000000e120872a4 */ /* 0x000fc4000f8e023f */
[----:B------:R-:W-:Y:S01]  /*eab0*/  UIADD3 UR11, UR11, UR12, URZ ;  /* 0x0000000c0b0b7290 */ /* 0x000fe2000fffe03f */
[----:B------:R-:W-:Y:S01]  /*eac0*/  IMAD R7, R41, R6, R8 ;  /* 0x0000000629077224 */ /* 0x000fe200078e0208 */
[----:B------:R-:W-:Y:S01]  /*ead0*/  UIMAD UR8, UR17, UR15, UR8 ;  /* 0x0000000f110872a4 */ /* 0x000fe2000f8e0208 */
[----:B------:R-:W-:Y:S01]  /*eae0*/  IADD3 R9, P2, R20, 0x1800, RZ ;  /* 0x0000180014097810 */ /* 0x000fe20007f5e0ff */
[----:B------:R-:W-:Y:S01]  /*eaf0*/  UIMAD.WIDE.U32 UR10, UR17, UR14, UR10 ;  /* 0x0000000e110a72a5 */ /* 0x000fe2000f8e000a */
[----:B------:R-:W-:Y:S01]  /*eb00*/  SHF.R.S32.HI R6, RZ, 0x1f, R4 ;  /* 0x0000001fff067819 */ /* 0x000fe20000011404 */
[----:B------:R-:W-:Y:S01]  /*eb10*/  ULDC.64 UR12, c[0x0][0xb88] ;  /* 0x0002e200000c7ab9 */ /* 0x000fe20000000a00 */
[----:B------:R-:W-:Y:S01]  /*eb20*/  SHF.R.S32.HI R5, RZ, 0x1f, R7 ;  /* 0x0000001fff057819 */ /* 0x000fe20000011407 */
[----:B------:R-:W-:Y:S01]  /*eb30*/  IMAD.U32 R11, RZ, RZ, UR8 ;  /* 0x00000008ff0b7e24 */ /* 0x000fe2000f8e00ff */
[----:B------:R-:W-:Y:S02]  /*eb40*/  LOP3.LUT R8, R9, 0x180, RZ, 0xc0, !PT ;  /* 0x0000018009087812 */ /* 0x000fe400078ec0ff */
[----:B------:R-:W-:Y:S01]  /*eb50*/  IADD3 R4, P0, R4, UR10, RZ ;  /* 0x0000000a04047c10 */ /* 0x000fe2000ff1e0ff */
[----:B------:R-:W-:Y:S01]  /*eb60*/  IMAD R10, R5, UR12, RZ ;  /* 0x0000000c050a7c24 */ /* 0x000fe2000f8e02ff */
[----:B------:R-:W-:-:S02]  /*eb70*/  SHF.R.U64 R8, R8, 0x3, RZ ;  /* 0x0000000308087819 */ /* 0x000fc400000012ff */
[----:B------:R-:W-:Y:S01]  /*eb80*/  IADD3.X R5, R6, UR11, R11, P0, !PT ;  /* 0x0000000b06057c10 */ /* 0x000fe200087fe40b */
[----:B------:R-:W-:Y:S01]  /*eb90*/  ULDC.64 UR10, c[0x0][0xb50] ;  /* 0x0002d400000a7ab9 */ /* 0x000fe20000000a00 */
[----:B------:R-:W-:Y:S01]  /*eba0*/  LOP3.LUT R6, R8, R9, RZ, 0x3c, !PT ;  /* 0x0000000908067212 */ /* 0x000fe200078e3cff */
[C---:B------:R-:W-:Y:S01]  /*ebb0*/  IMAD R9, R7.reuse, UR13, R10 ;  /* 0x0000000d07097c24 */ /* 0x040fe2000f8e020a */
[C---:B------:R-:W-:Y:S01]  /*ebc0*/  IADD3 R25, P6, R20.reuse, 0x3000, RZ ;  /* 0x0000300014197810 */ /* 0x040fe20007fde0ff */
[----:B------:R-:W-:Y:S01]  /*ebd0*/  IMAD.WIDE.U32 R4, R7, UR12, R4 ;  /* 0x0000000c07047c25 */ /* 0x000fe2000f8e0004 */
[----:B------:R-:W-:Y:S01]  /*ebe0*/  ULDC.64 UR12, c[0x0][0xaa0] ;  /* 0x0002a800000c7ab9 */ /* 0x000fe20000000a00 */
[----:B------:R-:W-:Y:S02]  /*ebf0*/  IADD3 R13, P5, R20, 0x4800, RZ ;  /* 0x00004800140d7810 */ /* 0x000fe40007fbe0ff */
[----:B------:R-:W-:Y:S01]  /*ec00*/  IMAD.IADD R5, R5, 0x1, R9 ;  /* 0x0000000105057824 */ /* 0x000fe200078e0209 */
[----:B------:R-:W-:Y:S01]  /*ec10*/  LEA R8, P0, R4, UR10, 0x2 ;  /* 0x0000000a04087c11 */ /* 0x000fe2000f8010ff */
[----:B------:R-:W-:Y:S01]  /*ec20*/  VIADD R10, R146, UR38 ;  /* 0x00000026920a7c36 */ /* 0x000fe20008000000 */
[----:B------:R-:W-:Y:S01]  /*ec30*/  IADD3 R33, P4, R20, 0x6000, RZ ;  /* 0x0000600014217810 */ /* 0x000fe20007f9e0ff */
[----:B------:R-:W-:Y:S01]  /*ec40*/  IMAD.X R7, RZ, RZ, R21, P2 ;  /* 0x000000ffff077224 */ /* 0x000fe200010e0615 */
[----:B------:R-:W-:Y:S01]  /*ec50*/  LEA.HI.X R4, R4, UR11, R5, 0x2, P0 ;  /* 0x0000000b04047c11 */ /* 0x000fe200080f1405 */
[----:B------:R-:W-:Y:S01]  /*ec60*/  SHFL.IDX PT, R36, R8, RZ, 0x1c1f ;  /* 0x001c1fff08247589 */ /* 0x000fe200000e0000 */
[----:B------:R-:W-:Y:S01]  /*ec70*/  LOP3.LUT P0, RZ, R144, 0x3, RZ, 0xc0, !PT ;  /* 0x0000000390ff7812 */ /* 0x000fe2000780c0ff */
[----:B------:R-:W-:Y:S01]  /*ec80*/  VIADD R0, R10, 0x8 ;  /* 0x000000080a007836 */ /* 0x000fe20000000000 */
[----:B------:R-:W-:Y:S01]  /*ec90*/  IADD3 R5, P3, R20, 0x7800, RZ ;  /* 0x0000780014057810 */ /* 0x000fe20007f7e0ff */
[----:B------:R-:W1:Y:S01]  /*eca0*/  SHFL.IDX PT, R37, R4, RZ, 0x1c1f ;  /* 0x001c1fff04257589 */ /* 0x000e6200000e0000 */
[----:B------:R-:W-:-:S02]  /*ecb0*/  ISETP.GE.OR P2, PT, R10, R43, P0 ;  /* 0x0000002b0a00720c */ /* 0x000fc40000746670 */
[----:B------:R-:W-:Y:S01]  /*ecc0*/  ISETP.GE.OR P0, PT, R0, R43, P0 ;  /* 0x0000002b0000720c */ /* 0x000fe20000706670 */
[----:B------:R-:W-:Y:S01]  /*ecd0*/  SHFL.IDX PT, R38, R8, 0x1, 0x1c1f ;  /* 0x003c1f0008267f89 */ /* 0x000fe200000e0000 */
[----:B------:R-:W-:Y:S01]  /*ece0*/  LOP3.LUT R0, R5, 0x180, RZ, 0xc0, !PT ;  /* 0x0000018005007812 */ /* 0x000fe200078ec0ff */
[----:B------:R-:W-:Y:S01]  /*ecf0*/  UIMAD UR10, UR9, UR12, URZ ;  /* 0x0000000c090a72a4 */ /* 0x000fe2000f8e023f */
[----:B------:R-:W-:Y:S01]  /*ed00*/  LOP3.LUT R9, R20, 0x180, RZ, 0xc0, !PT ;  /* 0x0000018014097812 */ /* 0x000fe200078ec0ff */
[----:B------:R-:W2:Y:S01]  /*ed10*/  SHFL.IDX PT, R39, R4, 0x1, 0x1c1f ;  /* 0x003c1f0004277f89 */ /* 0x000ea200000e0000 */
[----:B------:R-:W-:Y:S01]  /*ed20*/  SHF.R.U64 R0, R0, 0x3, RZ ;  /* 0x0000000300007819 */ /* 0x000fe200000012ff */
[----:B------:R-:W-:Y:S01]  /*ed30*/  UIMAD.WIDE.U32 UR8, UR4, UR12, URZ ;  /* 0x0000000c040872a5 */ /* 0x000fe2000f8e003f */
[----:B------:R-:W-:Y:S01]  /*ed40*/  LOP3.LUT R24, R25, 0x180, RZ, 0xc0, !PT ;  /* 0x0000018019187812 */ /* 0x000fe200078ec0ff */
[----:B------:R-:W-:Y:S01]  /*ed50*/  IMAD.X R29, RZ, RZ, R21, P3 ;  /* 0x000000ffff1d7224 */ /* 0x000fe200018e0615 */
[----:B------:R-:W-:-:S02]  /*ed60*/  LOP3.LUT R28, R0, R5, RZ, 0x3c, !PT ;  /* 0x00000005001c7212 */ /* 0x000fc400078e3cff */
[----:B------:R-:W-:Y:S02]  /*ed70*/  LOP3.LUT R12, R13, 0x180, RZ, 0xc0, !PT ;  /* 0x000001800d0c7812 */ /* 0x000fe400078ec0ff */
[----:B------:R-:W-:Y:S01]  /*ed80*/  LOP3.LUT R32, R33, 0x180, RZ, 0xc0, !PT ;  /* 0x0000018021207812 */ /* 0x000fe200078ec0ff */
[----:B-1----:R1:W-:Y:S01]  /*ed90*/  @!P2 ST.E desc[UR54][R36.64], R3 ;  /* 0x000000032400a985 */ /* 0x0023e2000c101936 */
[----:B------:R-:W-:Y:S01]  /*eda0*/  IMAD R0, R142, 0x60, R143 ;  /* 0x000000608e007824 */ /* 0x000fe200078e028f */
[----:B------:R-:W-:Y:S01]  /*edb0*/  UIMAD UR10, UR4, UR13, UR10 ;  /* 0x0000000d040a72a4 */ /* 0x000fe2000f8e020a */
[----:B------:R-:W-:Y:S02]  /*edc0*/  SHF.R.U64 R9, R9, 0x3, RZ ;  /* 0x0000000309097819 */ /* 0x000fe400000012ff */
[----:B------:R-:W-:Y:S01]  /*edd0*/  ULDC.64 UR12, c[0x0][0xae8] ;  /* 0x0002ba00000c7ab9 */ /* 0x000fe20000000a00 */
[----:B------:R-:W-:Y:S02]  /*ede0*/  SHF.R.U64 R24, R24, 0x3, RZ ;  /* 0x0000000318187819 */ /* 0x000fe400000012ff */
[----:B------:R-:W-:-:S02]  /*edf0*/  SHF.R.U64 R12, R12, 0x3, RZ ;  /* 0x000000030c0c7819 */ /* 0x000fc400000012ff */
[----:B------:R-:W-:Y:S01]  /*ee00*/  SHF.R.U64 R32, R32, 0x3, RZ ;  /* 0x0000000320207819 */ /* 0x000fe200000012ff */
[----:B-1----:R-:W1:Y:S01]  /*ee10*/  @P1 LDC R3, c[0x0][0xbf0] ;  /* 0x0002fc00ff031b82 */ /* 0x002e620000000800 */
[----:B------:R-:W-:Y:S01]  /*ee20*/  VIADD R36, R0, UR38 ;  /* 0x0000002600247c36 */ /* 0x000fe20008000000 */
[----:B------:R-:W-:Y:S01]  /*ee30*/  UIADD3 UR9, UR9, UR10, URZ ;  /* 0x0000000a09097290 */ /* 0x000fe2000fffe03f */
[----:B------:R-:W-:Y:S01]  /*ee40*/  LOP3.LUT R20, R9, R20, RZ, 0x3c, !PT ;  /* 0x0000001409147212 */ /* 0x000fe200078e3cff */
[----:B------:R-:W-:Y:S01]  /*ee50*/  UIMAD UR4, UR16, UR12, URZ ;  /* 0x0000000c100472a4 */ /* 0x000fe2000f8e023f */
[----:B0-----:R-:W-:Y:S01]  /*ee60*/  @P1 IMAD.HI.U32 R0, R36, R45, RZ ;  /* 0x0000002d24001227 */ /* 0x001fe200078e00ff */
[----:B------:R-:W-:Y:S01]  /*ee70*/  UIMAD.WIDE.U32 UR8, UR40, UR12, UR8 ;  /* 0x0000000c280872a5 */ /* 0x000fe2000f8e0008 */
[----:B------:R-:W-:Y:S01]  /*ee80*/  LOP3.LUT R24, R24, R25, RZ, 0x3c, !PT ;  /* 0x0000001918187212 */ /* 0x000fe200078e3cff */
[----:B------:R-:W-:Y:S01]  /*ee90*/  UIMAD UR4, UR40, UR13, UR4 ;  /* 0x0000000d280472a4 */ /* 0x000fe2000f8e0204 */
[----:B------:R-:W-:Y:S01]  /*eea0*/  LOP3.LUT R12, R12, R13, RZ, 0x3c, !PT ;  /* 0x0000000d0c0c7212 */ /* 0x000fe200078e3cff */
[----:B--2---:R0:W-:Y:S01]  /*eeb0*/  @!P0 ST.E desc[UR54][R38.64], R2 ;  /* 0x0000000226008985 */ /* 0x0041e2000c101936 */
[----:B------:R-:W-:Y:S01]  /*eec0*/  LOP3.LUT R32, R32, R33, RZ, 0x3c, !PT ;  /* 0x0000002120207212 */ /* 0x000fe200078e3cff */
[--C-:B------:R-:W-:Y:S01]  /*eed0*/  IMAD.X R25, RZ, RZ, R21.reuse, P6 ;  /* 0x000000ffff197224 */ /* 0x100fe200030e0615 */
[----:B------:R-:W-:Y:S01]  /*eee0*/  ULDC.64 UR10, c[0x0][0xaf0] ;  /* 0x0002bc00000a7ab9 */ /* 0x000fe20000000a00 */
[--C-:B------:R-:W-:Y:S01]  /*eef0*/  IMAD.X R13, RZ, RZ, R21.reuse, P5 ;  /* 0x000000ffff0d7224 */ /* 0x100fe200028e0615 */
[----:B------:R2:W5:Y:S01]  /*ef00*/  LD.E.128 R8, desc[UR54][R20.64] ;  /* 0x0000003614087980 */ /* 0x000562000c101d00 */
[----:B------:R-:W-:Y:S01]  /*ef10*/  IMAD.X R33, RZ, RZ, R21, P4 ;  /* 0x000000ffff217224 */ /* 0x000fe200020e0615 */
[----:B------:R-:W-:-:S02]  /*ef20*/  UIADD3 UR9, UR9, UR4, URZ ;  /* 0x0000000409097290 */ /* 0x000fc4000fffe03f */
[----:B------:R-:W-:Y:S01]  /*ef30*/  UIMAD UR4, UR18, UR10, URZ ;  /* 0x0000000a120472a4 */ /* 0x000fe2000f8e023f */
[----:B------:R-:W5:Y:S04]  /*ef40*/  LD.E.128 R4, desc[UR54][R6.64] ;  /* 0x0000003606047980 */ /* 0x000f68000c101d00 */
[----:B------:R-:W5:Y:S01]  /*ef50*/  LD.E.128 R24, desc[UR54][R24.64] ;  /* 0x0000003618187980 */ /* 0x000f62000c101d00 */
[----:B--2---:R-:W-:Y:S01]  /*ef60*/  IMAD.MOV.U32 R21, RZ, RZ, R36 ;  /* 0x000000ffff157224 */ /* 0x004fe200078e0024 */
[----:B-1----:R-:W-:Y:S01]  /*ef70*/  @P1 SHF.R.U32.HI R21, RZ, R3, R0 ;  /* 0x00000003ff151219 */ /* 0x002fe20000011600 */
[----:B------:R-:W-:Y:S01]  /*ef80*/  UIMAD UR4, UR17, UR11, UR4 ;  /* 0x0000000b110472a4 */ /* 0x000fe2000f8e0204 */
[----:B------:R-:W5:Y:S01]  /*ef90*/  LD.E.128 R12, desc[UR54][R12.64] ;  /* 0x000000360c0c7980 */ /* 0x000f62000c101d00 */
[----:B------:R-:W-:Y:S01]  /*efa0*/  UIMAD.WIDE.U32 UR8, UR17, UR10, UR8 ;  /* 0x0000000a110872a5 */ /* 0x000fe2000f8e0008 */
[--C-:B------:R-:W-:Y:S01]  /*efb0*/  SHF.R.S32.HI R0, RZ, 0x1f, R21.reuse ;  /* 0x0000001fff007819 */ /* 0x100fe20000011415 */
[----:B------:R-:W-:Y:S01]  /*efc0*/  IMAD.MOV R20, RZ, RZ, -R21 ;  /* 0x000000ffff147224 */ /* 0x000fe200078e0a15 */
[----:B------:R-:W-:Y:S01]  /*efd0*/  ULDC.64 UR10, c[0x0][0xae0] ;  /* 0x0002b800000a7ab9 */ /* 0x000fe20000000a00 */
[----:B------:R-:W-:Y:S01]  /*efe0*/  UIADD3 UR4, UR9, UR4, URZ ;  /* 0x0000000409047290 */ /* 0x000fe2000fffe03f */
[----:B------:R-:W5:Y:S01]  /*eff0*/  LD.E.128 R32, desc[UR54][R32.64] ;  /* 0x0000003620207980 */ /* 0x000f62000c101d00 */
[----:B------:R-:W-:-:S02]  /*f000*/  IMAD R0, R0, UR10, RZ ;  /* 0x0000000a00007c24 */ /* 0x000fc4000f8e02ff */
[----:B------:R-:W-:Y:S01]  /*f010*/  IMAD R37, R41, R20, R36 ;  /* 0x0000001429257224 */ /* 0x000fe200078e0224 */
[----:B------:R-:W5:Y:S01]  /*f020*/  LD.E.128 R28, desc[UR54][R28.64] ;  /* 0x000000361c1c7980 */ /* 0x000f62000c101d00 */
[----:B0-----:R-:W-:Y:S02]  /*f030*/  IMAD R39, R21, UR11, R0 ;  /* 0x0000000b15277c24 */ /* 0x001fe4000f8e0200 */
[----:B------:R-:W-:Y:S01]  /*f040*/  IMAD.U32 R3, RZ, RZ, UR9 ;  /* 0x00000009ff037e24 */ /* 0x000fe2000f8e00ff */
[----:B------:R-:W-:Y:S01]  /*f050*/  SHF.R.S32.HI R0, RZ, 0x1f, R37 ;  /* 0x0000001fff007819 */ /* 0x000fe20000011425 */
        /* <DEDUP_REMOVED lines=8> */
[----:B0-----:R-:W0:Y:S01]  /*f0e0*/  FENCE.VIEW.ASYNC.S ;  /* 0x00000000000073c6 */ /* 0x001e220000000000 */
[----:B------:R-:W-:-:S02]  /*f0f0*/  IMAD R0, R0, UR8, RZ ;  /* 0x0000000800007c24 */ /* 0x000fc4000f8e02ff */
[----:B------:R-:W-:-:S04]  /*f100*/  IMAD.WIDE.U32 R2, R21, UR10, R2 ;  /* 0x0000000a15027c25 */ /* 0x000fc8000f8e0002 */
[----:B------:R-:W-:Y:S02]  /*f110*/  IMAD.IADD R3, R3, 0x1, R39 ;  /* 0x0000000103037824 */ /* 0x000fe400078e0227 */
[----:B------:R-:W-:Y:S02]  /*f120*/  IMAD R21, R37, UR9, R0 ;  /* 0x0000000925157c24 */ /* 0x000fe4000f8e0200 */
[----:B------:R-:W-:Y:S01]  /*f130*/  VIADD R0, R143, UR38 ;  /* 0x000000268f007c36 */ /* 0x000fe20008000000 */
[----:B------:R-:W-:Y:S01]  /*f140*/  UIADD3 UR4, UR41, 0x2d820, URZ ;  /* 0x0002d82029047890 */ /* 0x000fe2000fffe03f */
[----:B------:R-:W-:Y:S01]  /*f150*/  IMAD.WIDE.U32 R2, R37, UR8, R2 ;  /* 0x0000000825027c25 */ /* 0x000fe2000f8e0002 */
[----:B------:R-:W-:Y:S02]  /*f160*/  ULDC.64 UR8, c[0x0][0xa80] ;  /* 0x0002a00000087ab9 */ /* 0x000fe40000000a00 */
        /* <DEDUP_REMOVED lines=15> */
[C---:B------:R-:W-:Y:S02]  /*f260*/  @!P2 LEA R38, P4, R141.reuse, R20, 0x1 ;  /* 0x000000148d26a211 */ /* 0x040fe400078808ff */
[----:B--2---:R-:W-:Y:S01]  /*f270*/  @!P0 IMAD.WIDE R2, R138, 0x2, R20 ;  /* 0x000000028a028825 */ /* 0x004fe200078e0214 */
[-C--:B------:R-:W-:Y:S02]  /*f280*/  @!P1 LEA.HI.X R37, R140, R21.reuse, R149, 0x1, P3 ;  /* 0x000000158c259211 */ /* 0x080fe400018f0c95 */
[----:B------:R-:W-:Y:S02]  /*f290*/  @!P2 LEA.HI.X R39, R141, R21, R148, 0x1, P4 ;  /* 0x000000158d27a211 */ /* 0x000fe400020f0c94 */
[----:B-----5:R3:W-:Y:S04]  /*f2a0*/  @!P0 ST.E.128 desc[UR54][R2.64], R8 ;  /* 0x0000000802008985 */ /* 0x0207e8000c101d36 */
[----:B------:R3:W-:Y:S04]  /*f2b0*/  @!P1 ST.E.128 desc[UR54][R36.64], R24 ;  /* 0x0000001824009985 */ /* 0x0007e8000c101d36 */
[----:B------:R3:W-:Y:S02]  /*f2c0*/  @!P2 ST.E.128 desc[UR54][R38.64], R32 ;  /* 0x000000202600a985 */ /* 0x0007e4000c101d36 */
.L_x_11143:
[----:B------:R-:W-:Y:S05]  /*f2d0*/  BSYNC B1 ;  /* 0x0000000000017941 */ /* 0x000fea0003800000 */
.L_x_11142:
        /* <DEDUP_REMOVED lines=8> */
[----:B0-----:R-:W-:Y:S02]  /*f360*/  @!P2 LEA R10, P0, R140, R8, 0x1 ;  /* 0x000000088c0aa211 */ /* 0x001fe400078008ff */
[----:B----4-:R-:W-:Y:S02]  /*f370*/  @!P1 IMAD.WIDE R2, R138, 0x2, R8 ;  /* 0x000000028a029825 */ /* 0x010fe400078e0208 */
        /* <DEDUP_REMOVED lines=9> */
.L_x_11140:
        /* <DEDUP_REMOVED lines=32> */
.L_x_11145:
        /* <DEDUP_REMOVED lines=47> */
.L_x_11147:
[----:B------:R-:W-:Y:S05]  /*f900*/  BSYNC B1 ;  /* 0x0000000000017941 */ /* 0x000fea0003800000 */
.L_x_11146:
        /* <DEDUP_REMOVED lines=18> */
[----:B0-----:R-:W-:-:S03]  /*fa30*/  @P0 SHF.R.U32.HI R5, RZ, R3, R2 ;  /* 0x00000003ff050219 */ /* 0x001fc60000011602 */
[----:B------:R-:W-:Y:S01]  /*fa40*/  UIMAD UR4, UR8, UR13, UR4 ;  /* 0x0000000d080472a4 */ /* 0x000fe2000f8e0204 */
[--C-:B------:R-:W-:Y:S01]  /*fa50*/  SHF.R.S32.HI R2, RZ, 0x1f, R5.reuse ;  /* 0x0000001fff027819 */ /* 0x100fe20000011405 */
[----:B------:R-:W-:Y:S01]  /*fa60*/  UIMAD.WIDE.U32 UR8, UR8, UR12, UR10 ;  /* 0x0000000c080872a5 */ /* 0x000fe2000f8e000a */
[----:B------:R-:W-:Y:S02]  /*fa70*/  IMAD.MOV R7, RZ, RZ, -R5 ;  /* 0x000000ffff077224 */ /* 0x000fe400078e0a05 */
[----:B------:R-:W-:Y:S01]  /*fa80*/  ULDC.64 UR10, c[0x0][0xae0] ;  /* 0x0002b800000a7ab9 */ /* 0x000fe20000000a00 */
[----:B------:R-:W-:Y:S01]  /*fa90*/  UIADD3 UR4, UR9, UR4, URZ ;  /* 0x0000000409047290 */ /* 0x000fe2000fffe03f */
[----:B------:R-:W-:Y:S02]  /*faa0*/  IMAD R7, R11, R7, R4 ;  /* 0x000000070b077224 */ /* 0x000fe400078e0204 */
[----:B------:R-:W-:Y:S02]  /*fab0*/  IMAD R6, R2, UR10, RZ ;  /* 0x0000000a02067c24 */ /* 0x000fe4000f8e02ff */
[----:B------:R-:W-:Y:S01]  /*fac0*/  IMAD.U32 R3, RZ, RZ, UR9 ;  /* 0x00000009ff037e24 */ /* 0x000fe2000f8e00ff */
[----:B------:R-:W-:Y:S01]  /*fad0*/  SHF.R.S32.HI R4, RZ, 0x1f, R7 ;  /* 0x0000001fff047819 */ /* 0x000fe20000011407 */
[----:B------:R-:W-:Y:S01]  /*fae0*/  IMAD.U32 R2, RZ, RZ, UR8 ;  /* 0x00000008ff027e24 */ /* 0x000fe2000f8e00ff */
[----:B------:R-:W-:Y:S01]  /*faf0*/  ULDC.64 UR8, c[0x0][0xad8] ;  /* 0x0002b60000087ab9 */ /* 0x000fe20000000a00 */
[----:B------:R-:W-:-:S02]  /*fb00*/  IMAD.U32 R3, RZ, RZ, UR4 ;  /* 0x00000004ff037e24 */ /* 0x000fc4000f8e00ff */
[C---:B------:R-:W-:Y:S02]  /*fb10*/  IMAD R9, R5.reuse, UR11, R6 ;  /* 0x0000000b05097c24 */ /* 0x040fe4000f8e0206 */
[----:B------:R-:W-:-:S04]  /*fb20*/  IMAD.WIDE.U32 R2, R5, UR10, R2 ;  /* 0x0000000a05027c25 */ /* 0x000fc8000f8e0002 */
[----:B------:R-:W-:Y:S02]  /*fb30*/  IMAD R4, R4, UR8, RZ ;  /* 0x0000000804047c24 */ /* 0x000fe4000f8e02ff */
[----:B------:R-:W-:Y:S02]  /*fb40*/  IMAD.IADD R3, R3, 0x1, R9 ;  /* 0x0000000103037824 */ /* 0x000fe400078e0209 */
[----:B-----5:R-:W-:Y:S02]  /*fb50*/  IMAD R11, R0, R11, RZ ;  /* 0x0000000b000b7224 */ /* 0x020fe400078e02ff */
[----:B------:R-:W-:Y:S02]  /*fb60*/  VIADD R0, R143, UR38 ;  /* 0x000000268f007c36 */ /* 0x000fe40008000000 */
[C---:B------:R-:W-:Y:S02]  /*fb70*/  IMAD R5, R7.reuse, UR9, R4 ;  /* 0x0000000907057c24 */ /* 0x040fe4000f8e0204 */
[----:B------:R-:W-:Y:S01]  /*fb80*/  IMAD.WIDE.U32 R2, R7, UR8, R2 ;  /* 0x0000000807027c25 */ /* 0x000fe2000f8e0002 */
[----:B------:R-:W-:Y:S01]  /*fb90*/  ISETP.GE.AND P0, PT, R0, R11, PT ;  /* 0x0000000b0000720c */ /* 0x000fe20003f06270 */
[----:B------:R-:W-:-:S02]  /*fba0*/  ULDC.64 UR8, c[0x0][0xa80] ;  /* 0x0002a00000087ab9 */ /* 0x000fc40000000a00 */
[----:B------:R-:W-:Y:S01]  /*fbb0*/  IMAD.IADD R3, R3, 0x1, R5 ;  /* 0x0000000103037824 */ /* 0x000fe200078e0205 */
[----:B------:R-:W-:-:S04]  /*fbc0*/  LEA R4, P1, R2, UR8, 0x1 ;  /* 0x0000000802047c11 */ /* 0x000fc8000f8208ff */
[----:B------:R-:W-:Y:S02]  /*fbd0*/  LEA.HI.X R5, R2, UR9, R3, 0x1, P1 ;  /* 0x0000000902057c11 */ /* 0x000fe400088f0c03 */
[----:B------:R0:W1:Y:S04]  /*fbe0*/  SHFL.IDX PT, R2, R4, RZ, 0x1c1f ;  /* 0x001c1fff04027589 */ /* 0x00006800000e0000 */
[----:B------:R0:W2:Y:S01]  /*fbf0*/  SHFL.IDX PT, R3, R5, RZ, 0x1c1f ;  /* 0x001c1fff05037589 */ /* 0x0000a200000e0000 */
        /* <DEDUP_REMOVED lines=10> */
[----:B------:R3:W-:Y:S04]  /*fca0*/  @!P2 ST.E.128 desc[UR54][R6.64], RZ ;  /* 0x000000ff0600a985 */ /* 0x0007e8000c101d36 */
[----:B------:R3:W-:Y:S04]  /*fcb0*/  @!P3 ST.E.128 desc[UR54][R8.64], RZ ;  /* 0x000000ff0800b985 */ /* 0x0007e8000c101d36 */
[----:B------:R3:W-:Y:S02]  /*fcc0*/  @!P4 ST.E.128 desc[UR54][R12.64], RZ ;  /* 0x000000ff0c00c985 */ /* 0x0007e4000c101d36 */
.L_x_11149:
[----:B------:R-:W-:Y:S05]  /*fcd0*/  BSYNC B1 ;  /* 0x0000000000017941 */ /* 0x000fea0003800000 */
.L_x_11148:
        /* <DEDUP_REMOVED lines=9> */
[-C--:B-1-3--:R-:W-:Y:S02]  /*fd70*/  @!P3 LEA R6, P0, R140, R2.reuse, 0x1 ;  /* 0x000000028c06b211 */ /* 0x08afe400078008ff */
[C---:B------:R-:W-:Y:S02]  /*fd80*/  @!P4 LEA R8, P1, R141.reuse, R2, 0x1 ;  /* 0x000000028d08c211 */ /* 0x040fe400078208ff */
[----:B0---4-:R-:W-:Y:S01]  /*fd90*/  @!P2 IMAD.WIDE R4, R138, 0x2, R2 ;  /* 0x000000028a04a825 */ /* 0x011fe200078e0202 */
[-C--:B------:R-:W-:Y:S02]  /*fda0*/  @!P3 LEA.HI.X R7, R140, R3.reuse, R149, 0x1, P0 ;  /* 0x000000038c07b211 */ /* 0x080fe400000f0c95 */
[----:B------:R-:W-:Y:S02]  /*fdb0*/  @!P4 LEA.HI.X R9, R141, R3, R148, 0x1, P1 ;  /* 0x000000038d09c211 */ /* 0x000fe400008f0c94 */
[----:B------:R2:W-:Y:S04]  /*fdc0*/  @!P2 ST.E.128 desc[UR54][R4.64], RZ ;  /* 0x000000ff0400a985 */ /* 0x0005e8000c101d36 */
[----:B------:R2:W-:Y:S04]  /*fdd0*/  @!P3 ST.E.128 desc[UR54][R6.64], RZ ;  /* 0x000000ff0600b985 */ /* 0x0005e8000c101d36 */
[----:B------:R2:W-:Y:S02]  /*fde0*/  @!P4 ST.E.128 desc[UR54][R8.64], RZ ;  /* 0x000000ff0800c985 */ /* 0x0005e4000c101d36 */
.L_x_11144:
[----:B------:R-:W-:Y:S05]  /*fdf0*/  BSYNC B0 ;  /* 0x0000000000007941 */ /* 0x000fea0003800000 */
.L_x_11139:
[----:B------:R-:W-:Y:S02]  /*fe00*/  ULDC UR4, c[0x0][0xc3c] ;  /* 0x00030f0000047ab9 */ /* 0x000fe40000000800 */
[----:B------:R-:W-:-:S06]  /*fe10*/  UISETP.GE.AND UP0, UPT, UR6, UR4, UPT ;  /* 0x000000040600728c */ /* 0x000fcc000bf06270 */
[----:B------:R-:W-:-:S13]  /*fe20*/  PLOP3.LUT P0, PT, PT, PT, UP0, 0x80, 0x0 ;  /* 0x000000000000781c */ /* 0x000fda0003f0f008 */
[----:B------:R-:W-:Y:S05]  /*fe30*/  @!P0 BRA `(.L_x_11150) ;  /* 0xffffff1000148947 */ /* 0x000fea000383ffff */
[----:B------:R-:W-:Y:S05]  /*fe40*/  EXIT ;  /* 0x000000000000794d */ /* 0x000fea0003800000 */
.L_x_11049:
        /* <DEDUP_REMOVED lines=16> */
.L_x_11151:
        /* <DEDUP_REMOVED lines=40> */
.L_x_11157:
        /* <DEDUP_REMOVED lines=12> */
.L_x_11156:
[----:B------:R-:W-:Y:S05]  /*10290*/  BSYNC B0 ;  /* 0x0000000000007941 */ /* 0x000fea0003800000 */
.L_x_11155:
        /* <DEDUP_REMOVED lines=20> */
.L_x_11153:
        /* <DEDUP_REMOVED lines=20> */
.L_x_11158:
        /* <DEDUP_REMOVED lines=59> */
.L_x_11154:
[----:B------:R-:W-:Y:S01]  /*108d0*/  ULDC UR4, c[0x0][0xc3c] ;  /* 0x00030f0000047ab9 */ /* 0x000fe20000000800 */
[----:B------:R-:W-:Y:S02]  /*108e0*/  IMAD.MOV.U32 R17, RZ, RZ, RZ ;  /* 0x000000ffff117224 */ /* 0x000fe400078e00ff */
[----:B------:R-:W-:Y:S02]  /*108f0*/  IMAD.U32 R16, RZ, RZ, UR6 ;  /* 0x00000006ff107e24 */ /* 0x000fe4000f8e00ff */
[----:B------:R-:W-:Y:S02]  /*10900*/  IMAD.MOV.U32 R18, RZ, RZ, RZ ;  /* 0x000000ffff127224 */ /* 0x000fe400078e00ff */
[----:B------:R-:W-:-:S07]  /*10910*/  IMAD.U32 R19, RZ, RZ, UR4 ;  /* 0x00000004ff137e24 */ /* 0x000fce000f8e00ff */
.L_x_11159:
[----:B------:R-:W-:-:S13]  /*10920*/  ISETP.NE.AND P0, PT, R5, RZ, PT ;  /* 0x000000ff0500720c */ /* 0x000fda0003f05270 */
[----:B------:R-:W0:Y:S01]  /*10930*/  @!P0 S2R R3, SR_CgaCtaId ;  /* 0x0000000000038919 */ /* 0x000e220000008800 */
[----:B------:R-:W-:-:S04]  /*10940*/  @!P0 MOV R0, 0x400 ;  /* 0x0000040000008802 */ /* 0x000fc80000000f00 */
[----:B0-----:R-:W-:-:S05]  /*10950*/  @!P0 LEA R0, R3, R0, 0x18 ;  /* 0x0000000003008211 */ /* 0x001fca00078ec0ff */
[----:B------:R1:W-:Y:S01]  /*10960*/  @!P0 STS.128 [R0+0x2d8d0], R16 ;  /* 0x02d8d01000008388 */ /* 0x0003e20000000c00 */
[----:B------:R-:W-:Y:S06]  /*10970*/  BAR.ARV 0x5, 0x200 ;  /* 0x0148000000007b1d */ /* 0x000fec0000002000 */
.L_x_11152:
        /* <DEDUP_REMOVED lines=18> */
[C---:B-1----:R-:W-:Y:S02]  /*10aa0*/  IMAD.SHL.U32 R0, R3.reuse, 0x8, RZ ;  /* 0x0000000803007824 */ /* 0x042fe400078e00ff */
[----:B------:R-:W-:Y:S01]  /*10ab0*/  IMAD.SHL.U32 R4, R3, 0x20, RZ ;  /* 0x0000002003047824 */ /* 0x000fe200078e00ff */
[----:B------:R-:W-:Y:S02]  /*10ac0*/  SHF.R.U32.HI R5, RZ, 0x2, R5 ;  /* 0x00000002ff057819 */ /* 0x000fe40000011605 */
[----:B------:R-:W-:Y:S02]  /*10ad0*/  LOP3.LUT R2, R0, 0xd8, RZ, 0xc0, !PT ;  /* 0x000000d800027812 */ /* 0x000fe400078ec0ff */
[----:B------:R-:W-:Y:S02]  /*10ae0*/  LOP3.LUT R6, R4, 0x60, RZ, 0xc0, !PT ;  /* 0x0000006004067812 */ /* 0x000fe400078ec0ff */
[----:B------:R-:W-:-:S02]  /*10af0*/  LOP3.LUT R3, R2, 0x18, R3, 0x78, !PT ;  /* 0x0000001802037812 */ /* 0x000fc400078e7803 */
[----:B------:R-:W-:Y:S02]  /*10b00*/  LOP3.LUT R4, R0, 0x18, RZ, 0xc0, !PT ;  /* 0x0000001800047812 */ /* 0x000fe400078ec0ff */
[----:B------:R-:W-:Y:S02]  /*10b10*/  LOP3.LUT R2, R3, 0x320, R0, 0xf8, !PT ;  /* 0x0000032003027812 */ /* 0x000fe400078ef800 */
[----:B------:R-:W-:Y:S02]  /*10b20*/  LOP3.LUT R0, R5, R6, RZ, 0xfc, !PT ;  /* 0x0000000605007212 */ /* 0x000fe400078efcff */
[----:B------:R-:W-:Y:S01]  /*10b30*/  LOP3.LUT R5, R4, 0x20, RZ, 0xfc, !PT ;  /* 0x0000002004057812 */ /* 0x000fe200078efcff */
[----:B------:R-:W-:Y:S01]  /*10b40*/  IMAD R0, R2, 0x2, R22 ;  /* 0x0000000202007824 */ /* 0x000fe200078e0216 */
[----:B------:R-:W-:-:S04]  /*10b50*/  LOP3.LUT R3, R4, 0x40, RZ, 0xfc, !PT ;  /* 0x0000004004037812 */ /* 0x000fc800078efcff */
[----:B------:R3:W-:Y:S03]  /*10b60*/  STL [R1+0x1c], R0 ;  /* 0x00001c0001007387 */ /* 0x0007e60000100800 */
.L_x_11229:
        /* <DEDUP_REMOVED lines=8> */
[----:B------:R0:W2:Y:S01]  /*10bf0*/  @P0 LDG.E R24, desc[UR54][R2.64] ;  /* 0x0000003602180981 */ /* 0x0000a2000c1e1900 */
        /* <DEDUP_REMOVED lines=12> */
[----:B------:R-:W3:Y:S01]  /*10cc0*/  @P2 LDG.E R0, desc[UR54][R2.64] ;  /* 0x0000003602002981 */ /* 0x000ee2000c1e1900 */
        /* <DEDUP_REMOVED lines=10> */
[----:B-1----:R-:W-:Y:S01]  /*10d70*/  IMAD.U32 R0, RZ, RZ, UR4 ;  /* 0x00000004ff007e24 */ /* 0x002fe2000f8e00ff */
[----:B------:R-:W-:Y:S06]  /*10d80*/  @P1 BRA `(.L_x_11161) ;  /* 0x0000000000181947 */ /* 0x000fec0003800000 */
[----:B------:R-:W-:Y:S02]  /*10d90*/  ULDC UR4, c[0x0][0x288] ;  /* 0x0000a20000047ab9 */ /* 0x000fe40000000800 */
[----:B-----5:R-:W-:Y:S01]  /*10da0*/  IMAD.U32 R28, RZ, RZ, UR4 ;  /* 0x00000004ff1c7e24 */ /* 0x020fe2000f8e00ff */
[----:B------:R-:W-:Y:S06]  /*10db0*/  @!P2 BRA `(.L_x_11161) ;  /* 0x00000000000ca947 */ /* 0x000fec0003800000 */
[----:B0-----:R-:W2:Y:S04]  /*10dc0*/  LDG.E R5, desc[UR54][R2.64] ;  /* 0x0000003602057981 */ /* 0x001ea8000c1e1900 */
[----:B------:R-:W2:Y:S02]  /*10dd0*/  LDG.E R28, desc[UR54][R2.64+0x4] ;  /* 0x00000436021c7981 */ /* 0x000ea4000c1e1900 */
[----:B--2---:R-:W-:-:S07]  /*10de0*/  IMAD.IADD R28, R28, 0x1, -R5 ;  /* 0x000000011c1c7824 */ /* 0x004fce00078e0a05 */
.L_x_11161:
        /* <DEDUP_REMOVED lines=8> */
.L_x_11162:
[----:B------:R-:W-:Y:S02]  /*10e70*/  ULDC.64 UR4, c[0x0][0xa08] ;  /* 0x0002820000047ab9 */ /* 0x000fe40000000a00 */
[----:B------:R-:W-:-:S04]  /*10e80*/  ISETP.NE.U32.AND P0, PT, RZ, UR4, PT ;  /* 0x00000004ff007c0c */ /* 0x000fc8000bf05070 */
[----:B------:R-:W-:-:S13]  /*10e90*/  ISETP.NE.AND.EX P0, PT, RZ, UR5, PT, P0 ;  /* 0x00000005ff007c0c */ /* 0x000fda000bf05300 */
[----:B------:R-:W-:Y:S05]  /*10ea0*/  @!P0 BRA `(.L_x_11163) ;  /* 0x0000000000148947 */ /* 0x000fea0003800000 */
[----:B------:R-:W1:Y:S02]  /*10eb0*/  LDC.64 R2, c[0x0][0xa08] ;  /* 0x00028200ff027b82 */ /* 0x000e640000000a00 */
[----:B-1----:R-:W-:-:S05]  /*10ec0*/  IMAD.WIDE R2, R19, 0x4, R2 ;  /* 0x0000000413027825 */ /* 0x002fca00078e0202 */
[----:B------:R-:W2:Y:S04]  /*10ed0*/  LDG.E R0, desc[UR54][R2.64] ;  /* 0x0000003602007981 */ /* 0x000ea8000c1e1900 */
[----:B0-----:R-:W2:Y:S02]  /*10ee0*/  LDG.E R5, desc[UR54][R2.64+0x4] ;  /* 0x0000043602057981 */ /* 0x001ea4000c1e1900 */
[----:B--2---:R-:W-:-:S07]  /*10ef0*/  IMAD.IADD R0, R5, 0x1, -R0 ;  /* 0x0000000105007824 */ /* 0x004fce00078e0a00 */
.L_x_11163:
[----:B-1----:R-:W1:Y:S01]  /*10f00*/  LDC R2, c[0x0][0x448] ;  /* 0x00011200ff027b82 */ /* 0x002e620000000800 */
[----:B------:R-:W-:Y:S01]  /*10f10*/  IMAD R27, R17, 0xc0, RZ ;  /* 0x000000c0111b7824 */ /* 0x000fe200078e02ff */
[----:B------:R-:W-:Y:S01]  /*10f20*/  LOP3.LUT R23, R23, 0xfffffff7, RZ, 0xc0, !PT ;  /* 0xfffffff717177812 */ /* 0x000fe200078ec0ff */
[----:B-----5:R-:W-:Y:S02]  /*10f30*/  IMAD.IADD R7, R0, 0x1, -R24 ;  /* 0x0000000100077824 */ /* 0x020fe400078e0a18 */
[----:B------:R-:W-:-:S03]  /*10f40*/  VIADD R3, R27, 0xbf ;  /* 0x000000bf1b037836 */ /* 0x000fc60000000000 */
[----:B------:R-:W-:Y:S01]  /*10f50*/  IADD3 R0, R7, 0x1, -R28 ;  /* 0x0000000107007810 */ /* 0x000fe20007ffe81c */
[----:B------:R2:W-:Y:S01]  /*10f60*/  STL [R1+0xc], R7 ;  /* 0x00000c0701007387 */ /* 0x0005e20000100800 */
[----:B-1----:R-:W-:-:S13]  /*10f70*/  ISETP.NE.AND P2, PT, R2, 0x1, PT ;  /* 0x000000010200780c */ /* 0x002fda0003f45270 */
[----:B0-----:R-:W0:Y:S01]  /*10f80*/  @P2 LDC R4, c[0x0][0x44c] ;  /* 0x00011300ff042b82 */ /* 0x001e220000000800 */
[----:B------:R-:W-:-:S07]  /*10f90*/  @P2 LOP3.LUT R23, R23, 0x8, RZ, 0xfc, !PT ;  /* 0x0000000817172812 */ /* 0x000fce00078efcff */
[----:B------:R-:W1:Y:S01]  /*10fa0*/  @P2 LDC R2, c[0x0][0x450] ;  /* 0x00011400ff022b82 */ /* 0x000e620000000800 */
[----:B0-----:R-:W-:-:S05]  /*10fb0*/  @P2 IMAD.HI.U32 R5, R3, R4, RZ ;  /* 0x0000000403052227 */ /* 0x001fca00078e00ff */
[----:B-1----:R-:W-:-:S05]  /*10fc0*/  @P2 SHF.R.U32.HI R3, RZ, R2, R5 ;  /* 0x00000002ff032219 */ /* 0x002fca0000011605 */
[----:B------:R-:W-:Y:S02]  /*10fd0*/  IMAD.IADD R0, R0, 0x1, R3 ;  /* 0x0000000100007824 */ /* 0x000fe400078e0203 */
[----:B------:R-:W0:Y:S02]  /*10fe0*/  LDC.64 R2, c[0x0][0x9e0] ;  /* 0x00027800ff027b82 */ /* 0x000e240000000a00 */
[----:B0-----:R-:W-:Y:S01]  /*10ff0*/  ISETP.GE.AND P1, PT, R3, 0x1, PT ;  /* 0x000000010300780c */ /* 0x001fe20003f26270 */
[----:B------:R-:W-:-:S12]  /*11000*/  IMAD.IADD R2, R0, 0x1, R2 ;  /* 0x0000000100027824 */ /* 0x000fd800078e0202 */
[----:B--2---:R-:W-:Y:S05]  /*11010*/  @!P1 BRA `(.L_x_11164) ;  /* 0x0000000000489947 */ /* 0x004fea0003800000 */
        /* <DEDUP_REMOVED lines=11> */
.L_x_11166:
[----:B------:R-:W-:-:S13]  /*110d0*/  ISETP.NE.AND P0, PT, R3, 0x1, PT ;  /* 0x000000010300780c */ /* 0x000fda0003f05270 */
[----:B------:R-:W0:Y:S02]  /*110e0*/  @P0 LDC.64 R4, c[0x0][0x9e8] ;  /* 0x00027a00ff040b82 */ /* 0x000e240000000a00 */
[----:B0-----:R-:W-:-:S05]  /*110f0*/  @P0 IMAD.HI.U32 R4, R6, R4, RZ ;  /* 0x0000000406040227 */ /* 0x001fca00078e00ff */
[----:B------:R-:W-:-:S07]  /*11100*/  @P0 SHF.R.U32.HI R6, RZ, R5, R4 ;  /* 0x00000005ff060219 */ /* 0x000fce0000011604 */
.L_x_11167:
[----:B------:R-:W-:Y:S05]  /*11110*/  BSYNC B0 ;  /* 0x0000000000007941 */ /* 0x000fea0003800000 */
.L_x_11165:
[----:B------:R-:W-:-:S05]  /*11120*/  IMAD R5, R6, R3, R3 ;  /* 0x0000000306057224 */ /* 0x000fca00078e0203 */
[----:B------:R-:W-:-:S07]  /*11130*/  VIMNMX R2, R2, R5, PT ;  /* 0x0000000502027248 */ /* 0x000fce0003fe0100 */
.L_x_11164:
[----:B------:R-:W0:Y:S01]  /*11140*/  @P2 LDC R0, c[0x0][0x44c] ;  /* 0x00011300ff002b82 */ /* 0x000e220000000800 */
[----:B------:R-:W-:Y:S01]  /*11150*/  VIADD R2, R2, 0x7f ;  /* 0x0000007f02027836 */ /* 0x000fe20000000000 */
[----:B------:R-:W-:-:S06]  /*11160*/  ULDC UR4, c[0x0][0x9dc] ;  /* 0x0002770000047ab9 */ /* 0x000fcc0000000800 */
[----:B------:R-:W1:Y:S01]  /*11170*/  @P2 LDC R4, c[0x0][0x450] ;  /* 0x00011400ff042b82 */ /* 0x000e620000000800 */
[----:B0-----:R-:W-:-:S04]  /*11180*/  @P2 IMAD.HI.U32 R5, R27, R0, RZ ;  /* 0x000000001b052227 */ /* 0x001fc800078e00ff */
[----:B------:R-:W-:Y:S01]  /*11190*/  IMAD.MOV.U32 R0, RZ, RZ, R27 ;  /* 0x000000ffff007224 */ /* 0x000fe200078e001b */
[----:B-1----:R-:W-:Y:S01]  /*111a0*/  @P2 SHF.R.U32.HI R0, RZ, R4, R5 ;  /* 0x00000004ff002219 */ /* 0x002fe20000011605 */
[----:B------:R-:W-:Y:S01]  /*111b0*/  VIADD R4, R7, 0x7f ;  /* 0x0000007f07047836 */ /* 0x000fe20000000000 */
[----:B------:R-:W-:-:S04]  /*111c0*/  SHF.R.S32.HI R5, RZ, 0x1f, R2 ;  /* 0x0000001fff057819 */ /* 0x000fc80000011402 */
[----:B------:R-:W-:Y:S02]  /*111d0*/  LEA.HI R2, R5, R2, RZ, 0x7 ;  /* 0x0000000205027211 */ /* 0x000fe400078f38ff */
[----:B------:R-:W-:Y:S02]  /*111e0*/  SHF.R.S32.HI R5, RZ, 0x1f, R4 ;  /* 0x0000001fff057819 */ /* 0x000fe40000011404 */
[----:B------:R-:W-:Y:S02]  /*111f0*/  SHF.R.S32.HI R2, RZ, 0x7, R2 ;  /* 0x00000007ff027819 */ /* 0x000fe40000011402 */
[----:B------:R-:W-:-:S04]  /*11200*/  LEA.HI R5, R5, R4, RZ, 0x7 ;  /* 0x0000000405057211 */ /* 0x000fc800078f38ff */
[----:B------:R-:W-:-:S04]  /*11210*/  SHF.R.S32.HI R5, RZ, 0x7, R5 ;  /* 0x00000007ff057819 */ /* 0x000fc80000011405 */
[----:B------:R-:W-:Y:S02]  /*11220*/  VIMNMX R26, R5, R2, PT ;  /* 0x00000002051a7248 */ /* 0x000fe40003fe0100 */
[----:B------:R-:W-:-:S03]  /*11230*/  IADD3 R2, R0, R7, -R28 ;  /* 0x0000000700027210 */ /* 0x000fc60007ffe81c */
[----:B------:R0:W-:Y:S02]  /*11240*/  STL [R1+0x28], R26 ;  /* 0x0000281a01007387 */ /* 0x0001e40000100800 */
[----:B------:R-:W-:Y:S01]  /*11250*/  VIADD R0, R2, -UR4 ;  /* 0x8000000402007c36 */ /* 0x000fe20008000000 */
[----:B------:R-:W-:Y:S06]  /*11260*/  @!P1 BRA `(.L_x_11168) ;  /* 0x0000000000449947 */ /* 0x000fec0003800000 */
        /* <DEDUP_REMOVED lines=10> */
.L_x_11170:
[----:B------:R-:W-:-:S13]  /*11310*/  ISETP.NE.AND P0, PT, R3, 0x1, PT ;  /* 0x000000010300780c */ /* 0x000fda0003f05270 */
[----:B------:R-:W1:Y:S02]  /*11320*/  @P0 LDC.64 R4, c[0x0][0x9e8] ;  /* 0x00027a00ff040b82 */ /* 0x000e640000000a00 */
[----:B-1----:R-:W-:-:S05]  /*11330*/  @P0 IMAD.HI.U32 R4, R2, R4, RZ ;  /* 0x0000000402040227 */ /* 0x002fca00078e00ff */
[----:B------:R-:W-:-:S07]  /*11340*/  @P0 SHF.R.U32.HI R2, RZ, R5, R4 ;  /* 0x00000005ff020219 */ /* 0x000fce0000011604 */
.L_x_11171:
[----:B------:R-:W-:Y:S05]  /*11350*/  BSYNC B0 ;  /* 0x0000000000007941 */ /* 0x000fea0003800000 */
.L_x_11169:
[----:B------:R-:W-:-:S05]  /*11360*/  IMAD R3, R2, R3, RZ ;  /* 0x0000000302037224 */ /* 0x000fca00078e02ff */
[----:B------:R-:W-:-:S07]  /*11370*/  VIMNMX R0, R0, R3, !PT ;  /* 0x0000000300007248 */ /* 0x000fce0007fe0100 */
.L_x_11168:
        /* <DEDUP_REMOVED lines=25> */
.L_x_11173:
        /* <DEDUP_REMOVED lines=20> */
.L_x_11176:
[----:B------:R-:W-:Y:S05]  /*11650*/  BSYNC B6 ;  /* 0x0000000000067941 */ /* 0x000fea0003800000 */
.L_x_11175:
        /* <DEDUP_REMOVED lines=20> */
.L_x_11179:
        /* <DEDUP_REMOVED lines=15> */
.L_x_11178:
[----:B------:R-:W-:Y:S05]  /*11890*/  BSYNC B6 ;  /* 0x0000000000067941 */ /* 0x000fea0003800000 */
.L_x_11177:
        /* <DEDUP_REMOVED lines=8> */
[----:B0-----:R-:W-:Y:S01]  /*11920*/  VIADD R26, R26, 0xffffffff ;  /* 0xffffffff1a1a7836 */ /* 0x001fe20000000000 */
[----:B------:R-:W-:Y:S01]  /*11930*/  LOP3.LUT R23, R23, 0xffffffdf, RZ, 0xc0, !PT ;  /* 0xffffffdf17177812 */ /* 0x000fe200078ec0ff */
[----:B------:R-:W-:-:S09]  /*11940*/  ULDC UR4, c[0x0][0x2f4] ;  /* 0x0000bd0000047ab9 */ /* 0x000fd20000000800 */
[----:B------:R-:W0:Y:S02]  /*11950*/  @P0 LDC.64 R2, c[0x0][0x9f8] ;  /* 0x00027e00ff020b82 */ /* 0x000e240000000a00 */
[----:B0-----:R-:W-:-:S05]  /*11960*/  @P0 IMAD.WIDE R2, R19, 0x4, R2 ;  /* 0x0000000413020825 */ /* 0x001fca00078e0202 */
[----:B------:R0:W2:Y:S01]  /*11970*/  @P0 LDG.E R7, desc[UR54][R2.64] ;  /* 0x0000003602070981 */ /* 0x0000a2000c1e1900 */
[----:B-1----:R-:W-:Y:S01]  /*11980*/  ISETP.NE.AND P1, PT, R9, 0x1, PT ;  /* 0x000000010900780c */ /* 0x002fe20003f25270 */
[----:B---3--:R-:W-:Y:S01]  /*11990*/  IMAD.SHL.U32 R21, R21, 0x20, RZ ;  /* 0x0000002015157824 */ /* 0x008fe200078e00ff */
[----:B----4-:R-:W-:Y:S01]  /*119a0*/  LOP3.LUT R20, R20, 0x7f, RZ, 0xc0, !PT ;  /* 0x0000007f14147812 */ /* 0x010fe200078ec0ff */
[----:B------:R-:W-:-:S03]  /*119b0*/  IMAD.SHL.U32 R8, R26, 0x80, RZ ;  /* 0x000000801a087824 */ /* 0x000fc600078e00ff */
[----:B------:R-:W-:Y:S02]  /*119c0*/  SHF.R.U32.HI R20, RZ, 0x2, R20 ;  /* 0x00000002ff147819 */ /* 0x000fe40000011614 */
[----:B------:R-:W-:-:S04]  /*119d0*/  LOP3.LUT R21, R21, 0x60, RZ, 0xc0, !PT ;  /* 0x0000006015157812 */ /* 0x000fc800078ec0ff */
[----:B------:R-:W-:Y:S01]  /*119e0*/  LOP3.LUT R5, R8, R20, R21, 0xfe, !PT ;  /* 0x0000001408057212 */ /* 0x000fe200078efe15 */
[----:B------:R-:W1:Y:S01]  /*119f0*/  @P1 LDC R6, c[0x0][0x434] ;  /* 0x00010d00ff061b82 */ /* 0x000e620000000800 */
[----:B------:R-:W-:-:S07]  /*11a00*/  @P1 LOP3.LUT R23, R23, 0x20, RZ, 0xfc, !PT ;  /* 0x0000002017171812 */ /* 0x000fce00078efcff */
[----:B------:R-:W3:Y:S01]  /*11a10*/  @P1 LDC R0, c[0x0][0x438] ;  /* 0x00010e00ff001b82 */ /* 0x000ee20000000800 */
[----:B------:R-:W-:Y:S01]  /*11a20*/  LOP3.LUT R23, R23, 0xfffffffb, RZ, 0xc0, !PT ;  /* 0xfffffffb17177812 */ /* 0x000fe200078ec0ff */
[----:B------:R-:W-:Y:S01]  /*11a30*/  UMOV UR5, 0xffffffff ;  /* 0xffffffff00057882 */ /* 0x000fe20000000000 */
[C---:B--2---:R-:W-:Y:S01]  /*11a40*/  ISETP.GE.AND P0, PT, R5.reuse, R17, PT ;  /* 0x000000110500720c */ /* 0x044fe20003f06270 */
[----:B------:R-:W-:-:S04]  /*11a50*/  IMAD.IADD R5, R5, 0x1, R24 ;  /* 0x0000000105057824 */ /* 0x000fc800078e0218 */
[----:B-1----:R-:W-:-:S04]  /*11a60*/  @P1 IMAD.HI.U32 R6, R5, R6, RZ ;  /* 0x0000000605061227 */ /* 0x002fc800078e00ff */
[----:B------:R-:W-:Y:S01]  /*11a70*/  IMAD.MOV.U32 R4, RZ, RZ, R5 ;  /* 0x000000ffff047224 */ /* 0x000fe200078e0005 */
[----:B---3--:R-:W-:-:S03]  /*11a80*/  @P1 SHF.R.U32.HI R4, RZ, R0, R6 ;  /* 0x00000000ff041219 */ /* 0x008fc60000011606 */
[----:B0-----:R-:W0:Y:S02]  /*11a90*/  @!P0 LDC.64 R2, c[0x0][0x428] ;  /* 0x00010a00ff028b82 */ /* 0x001e240000000a00 */
[----:B------:R-:W-:-:S04]  /*11aa0*/  IMAD.MOV R0, RZ, RZ, -R4 ;  /* 0x000000ffff007224 */ /* 0x000fc800078e0a04 */
[----:B------:R-:W-:Y:S01]  /*11ab0*/  IMAD R0, R9, R0, R5 ;  /* 0x0000000009007224 */ /* 0x000fe200078e0205 */
[--C-:B------:R-:W-:Y:S01]  /*11ac0*/  @!P0 SHF.R.S32.HI R5, RZ, 0x1f, R4.reuse ;  /* 0x0000001fff058819 */ /* 0x100fe20000011404 */
[----:B------:R-:W1:Y:S01]  /*11ad0*/  S2R R9, SR_TID.X ;  /* 0x0000000000097919 */ /* 0x000e620000002100 */
[----:B------:R-:W-:Y:S01]  /*11ae0*/  SHF.R.S32.HI R6, RZ, 0x1f, R7 ;  /* 0x0000001fff067819 */ /* 0x000fe20000011407 */
[----:B------:R-:W-:Y:S01]  /*11af0*/  STL [R1+0x8], R7 ;  /* 0x0000080701007387 */ /* 0x000fe20000100800 */
[----:B0-----:R-:W-:-:S03]  /*11b00*/  @!P0 IMAD.WIDE.U32 R4, R7, R2, R4 ;  /* 0x0000000207048225 */ /* 0x001fc600078e0004 */
[----:B------:R0:W-:Y:S01]  /*11b10*/  STL [R1+0x18], R6 ;  /* 0x0000180601007387 */ /* 0x0001e20000100800 */
[----:B-1----:R-:W-:-:S05]  /*11b20*/  IMAD.SHL.U32 R17, R9, 0x8, RZ ;  /* 0x0000000809117824 */ /* 0x002fca00078e00ff */
[----:B------:R-:W-:Y:S01]  /*11b30*/  LOP3.LUT R17, R17, 0x18, RZ, 0xc0, !PT ;  /* 0x0000001811117812 */ /* 0x000fe200078ec0ff */
[----:B0-----:R-:W-:-:S04]  /*11b40*/  @!P0 IMAD R6, R6, R2, RZ ;  /* 0x0000000206068224 */ /* 0x001fc800078e02ff */
[----:B------:R-:W-:Y:S02]  /*11b50*/  @!P0 IMAD R6, R7, R3, R6 ;  /* 0x0000000307068224 */ /* 0x000fe400078e0206 */
[----:B------:R-:W0:Y:S01]  /*11b60*/  @!P0 LDC.64 R2, c[0x0][0x418] ;  /* 0x00010600ff028b82 */ /* 0x000e220000000a00 */
[----:B------:R-:W-:Y:S01]  /*11b70*/  ISETP.GE.AND P2, PT, R17, UR4, PT ;  /* 0x0000000411007c0c */ /* 0x000fe2000bf46270 */
[----:B------:R-:W-:Y:S01]  /*11b80*/  @!P0 IMAD.IADD R5, R5, 0x1, R6 ;  /* 0x0000000105058824 */ /* 0x000fe200078e0206 */
[C---:B------:R-:W-:Y:S02]  /*11b90*/  LOP3.LUT R10, R17.reuse, 0x20, RZ, 0xfc, !PT ;  /* 0x00000020110a7812 */ /* 0x040fe400078efcff */
[----:B------:R-:W-:-:S09]  /*11ba0*/  LOP3.LUT R9, R17, 0x40, RZ, 0xfc, !PT ;  /* 0x0000004011097812 */ /* 0x000fd200078efcff */
[----:B------:R-:W-:Y:S02]  /*11bb0*/  @P2 LOP3.LUT R23, R23, 0x4, RZ, 0xfc, !PT ;  /* 0x0000000417172812 */ /* 0x000fe400078efcff */
[----:B0-----:R-:W-:-:S04]  /*11bc0*/  @!P0 LEA R6, P1, R4, R2, 0x2 ;  /* 0x0000000204068211 */ /* 0x001fc800078210ff */
[----:B------:R-:W-:Y:S01]  /*11bd0*/  @!P0 LEA.HI.X R7, R4, R3, R5, 0x2, P1 ;  /* 0x0000000304078211 */ /* 0x000fe200008f1405 */
[----:B------:R-:W-:Y:S01]  /*11be0*/  IMAD.MOV.U32 R3, RZ, RZ, RZ ;  /* 0x000000ffff037224 */ /* 0x000fe200078e00ff */
[----:B------:R-:W-:Y:S02]  /*11bf0*/  ISETP.GE.AND P1, PT, R10, UR4, PT ;  /* 0x000000040a007c0c */ /* 0x000fe4000bf26270 */
[----:B------:R-:W-:-:S03]  /*11c00*/  LOP3.LUT R23, R23, 0xfffffffd, RZ, 0xc0, !PT ;  /* 0xfffffffd17177812 */ /* 0x000fc600078ec0ff */
[----:B------:R0:W5:Y:S01]  /*11c10*/  @!P0 LDG.E R3, desc[UR54][R6.64] ;  /* 0x0000003606038981 */ /* 0x000162000c1e1900 */
[----:B------:R-:W-:Y:S01]  /*11c20*/  ISETP.GE.AND P0, PT, R9, UR4, PT ;  /* 0x0000000409007c0c */ /* 0x000fe2000bf06270 */
[----:B------:R-:W-:-:S06]  /*11c30*/  IMAD.U32 R2, RZ, RZ, UR36 ;  /* 0x00000024ff027e24 */ /* 0x000fcc000f8e00ff */
[----:B------:R-:W-:-:S04]  /*11c40*/  @P1 LOP3.LUT R23, R23, 0x2, RZ, 0xfc, !PT ;  /* 0x0000000217171812 */ /* 0x000fc800078efcff */
[----:B------:R-:W-:-:S04]  /*11c50*/  LOP3.LUT R23, R23, 0xfffffffe, RZ, 0xc0, !PT ;  /* 0xfffffffe17177812 */ /* 0x000fc800078ec0ff */
[----:B------:R-:W-:Y:S01]  /*11c60*/  @P0 LOP3.LUT R23, R23, 0x1, RZ, 0xfc, !PT ;  /* 0x0000000117170812 */ /* 0x000fe200078efcff */
[----:B0-----:R-:W-:Y:S06]  /*11c70*/  BRA.DIV UR5, `(.L_x_11180) ;  /* 0x0000003e05f07947 */ /* 0x001fec000b800000 */
.L_x_11246:
[----:B------:R-:W-:Y:S02]  /*11c80*/  SHF.R.S32.HI R9, RZ, 0x1f, R18 ;  /* 0x0000001fff097819 */ /* 0x000fe40000011412 */
[----:B------:R-:W-:Y:S02]  /*11c90*/  ISETP.NE.AND P0, PT, R2, 0x3, PT ;  /* 0x000000030200780c */ /* 0x000fe40003f05270 */
[----:B------:R-:W-:Y:S01]  /*11ca0*/  LOP3.LUT R23, R23, 0xffffffef, RZ, 0xc0, !PT ;  /* 0xffffffef17177812 */ /* 0x000fe200078ec0ff */
[----:B------:R0:W-:Y:S10]  /*11cb0*/  STL [R1+0x4], R9 ;  /* 0x0000040901007387 */ /* 0x0001f40000100800 */
[----:B------:R-:W-:Y:S01]  /*11cc0*/  @P0 LOP3.LUT R23, R23, 0x10, RZ, 0xfc, !PT ;  /* 0x0000001017170812 */ /* 0x000fe200078efcff */
[----:B0-----:R-:W-:Y:S06]  /*11cd0*/  @!P0 BRA `(.L_x_11181) ;  /* 0x0000000000048947 */ /* 0x001fec0003800000 */
[----:B------:R-:W-:Y:S01]  /*11ce0*/  BPT.TRAP 0x1 ;  /* 0x000000040000795c */ /* 0x000fe20000300000 */
.L_x_11181:
        /* <DEDUP_REMOVED lines=25> */
.L_x_11247:
[----:B------:R-:W-:Y:S05]  /*11e80*/  BSYNC B0 ;  /* 0x0000000000007941 */ /* 0x000fea0003800000 */
.L_x_11182:
[----:B------:R-:W2:Y:S01]  /*11e90*/  LDL R9, [R1+0x4] ;  /* 0x0000040001097983 */ /* 0x000ea20000100800 */
[----:B------:R-:W-:-:S03]  /*11ea0*/  ULDC.64 UR4, c[0x0][0x300] ;  /* 0x0000c00000047ab9 */ /* 0x000fc60000000a00 */
[----:B------:R-:W3:Y:S01]  /*11eb0*/  LDL R13, [R1+0xc] ;  /* 0x00000c00010d7983 */ /* 0x000ee20000100800 */
[----:B------:R-:W-:Y:S01]  /*11ec0*/  IMAD R6, R6, UR4, RZ ;  /* 0x0000000406067c24 */ /* 0x000fe2000f8e02ff */
[C---:B------:R-:W-:Y:S01]  /*11ed0*/  LOP3.LUT P4, RZ, R23.reuse, 0x4, RZ, 0xc0, !PT ;  /* 0x0000000417ff7812 */ /* 0x040fe2000788c0ff */
[C---:B0-----:R-:W-:Y:S01]  /*11ee0*/  IMAD.WIDE.U32 R4, R0.reuse, UR4, RZ ;  /* 0x0000000400047c25 */ /* 0x041fe2000f8e00ff */
[----:B------:R-:W0:Y:S01]  /*11ef0*/  S2R R10, SR_TID.X ;  /* 0x00000000000a7919 */ /* 0x000e220000002100 */
[C---:B------:R-:W-:Y:S02]  /*11f00*/  LOP3.LUT P3, RZ, R23.reuse, 0x2, RZ, 0xc0, !PT ;  /* 0x0000000217ff7812 */ /* 0x040fe4000786c0ff */
        /* <DEDUP_REMOVED lines=9> */
[----:B------:R-:W-:Y:S01]  /*11fa0*/  IMAD.WIDE.U32 R4, R18, UR4, R4 ;  /* 0x0000000412047c25 */ /* 0x000fe2000f8e0004 */
[----:B0-----:R-:W-:-:S04]  /*11fb0*/  LOP3.LUT R12, R10, 0x7f, RZ, 0xc0, !PT ;  /* 0x0000007f0a0c7812 */ /* 0x001fc800078ec0ff */
[----:B------:R-:W-:Y:S01]  /*11fc0*/  SHF.R.U32.HI R12, RZ, 0x2, R12 ;  /* 0x00000002ff0c7819 */ /* 0x000fe2000001160c */
[----:B--2---:R-:W-:Y:S02]  /*11fd0*/  IMAD R6, R9, UR4, RZ ;  /* 0x0000000409067c24 */ /* 0x004fe4000f8e02ff */
[----:B------:R-:W0:Y:S02]  /*11fe0*/  S2R R9, SR_TID.X ;  /* 0x0000000000097919 */ /* 0x000e240000002100 */
[----:B------:R-:W-:Y:S01]  /*11ff0*/  IMAD R6, R18, UR5, R6 ;  /* 0x0000000512067c24 */ /* 0x000fe2000f8e0206 */
[----:B------:R-:W-:Y:S01]  /*12000*/  ULDC.64 UR4, c[0x0][0x2e8] ;  /* 0x0000ba0000047ab9 */ /* 0x000fe20000000a00 */
[----:B---3--:R-:W-:Y:S02]  /*12010*/  IADD3 R3, -R12, R13, -R8 ;  /* 0x0000000d0c037210 */ /* 0x008fe40007ffe908 */
[----:B------:R-:W-:Y:S01]  /*12020*/  IMAD.IADD R6, R5, 0x1, R6 ;  /* 0x0000000105067824 */ /* 0x000fe200078e0206 */
[----:B------:R-:W-:Y:S01]  /*12030*/  LEA R0, P0, R4, UR4, 0x1 ;  /* 0x0000000404007c11 */ /* 0x000fe2000f8008ff */
[----:B------:R-:W-:-:S03]  /*12040*/  UMOV UR4, 0xffffffff ;  /* 0xffffffff00047882 */ /* 0x000fc60000000000 */
[----:B------:R-:W-:Y:S02]  /*12050*/  LEA.HI.X R6, R4, UR5, R6, 0x1, P0 ;  /* 0x0000000504067c11 */ /* 0x000fe400080f0c06 */
        /* <DEDUP_REMOVED lines=48> */
.L_x_11257:
        /* <DEDUP_REMOVED lines=12> */
.L_x_11185:
        /* <DEDUP_REMOVED lines=11> */
.L_x_11186:
[----:B------:R1:W5:Y:S01]  /*124d0*/  LDL.LU R3, [R1] ;  /* 0x0000000001037983 */ /* 0x0003620000300800 */
[----:B------:R1:W-:Y:S02]  /*124e0*/  SYNCS.ARRIVE.TRANS64.A1T0 RZ, [R2+URZ+0x2d830], RZ ;  /* 0x02d830ff02ff79a7 */ /* 0x0003e4000810003f */
[----:B------:R-:W-:Y:S05]  /*124f0*/  WARPSYNC.ALL ;  /* 0x0000000000007948 */ /* 0x000fea0003800000 */
[----:B------:R-:W-:Y:S01]  /*12500*/  ULDC.64 UR4, c[0x0][0x298] ;  /* 0x0000a60000047ab9 */ /* 0x000fe20000000a00 */
[----:B------:R-:W-:Y:S01]  /*12510*/  BSSY B6, `(.L_x_11187) ;  /* 0x000001c000067945 */ /* 0x000fe20003800000 */
[----:B-1----:R-:W-:Y:S01]  /*12520*/  VIADD R2, R22, 0xc400 ;  /* 0x0000c40016027836 */ /* 0x002fe20000000000 */
[----:B------:R-:W-:Y:S04]  /*12530*/  BAR.SYNC.DEFER_BLOCKING 0x8, 0x200 ;  /* 0x0208000000007b1d */ /* 0x000fe80000010000 */
[----:B------:R-:W-:-:S02]  /*12540*/  LOP3.LUT P0, RZ, R2, 0x1bf, RZ, 0xc0, !PT ;  /* 0x000001bf02ff7812 */ /* 0x000fc4000780c0ff */
[----:B-----5:R-:W-:Y:S01]  /*12550*/  SHF.R.S32.HI R0, RZ, 0x1f, R3 ;  /* 0x0000001fff007819 */ /* 0x020fe20000011403 */
[----:B0-----:R-:W-:-:S04]  /*12560*/  IMAD.WIDE.U32 R4, R3, UR4, RZ ;  /* 0x0000000403047c25 */ /* 0x001fc8000f8e00ff */
[----:B------:R-:W-:Y:S01]  /*12570*/  IMAD R0, R0, UR4, RZ ;  /* 0x0000000400007c24 */ /* 0x000fe2000f8e02ff */
[----:B------:R0:W-:Y:S03]  /*12580*/  STL.64 [R1+0x20], R4 ;  /* 0x0000200401007387 */ /* 0x0001e60000100a00 */
[----:B------:R-:W-:-:S04]  /*12590*/  IMAD R0, R3, UR5, R0 ;  /* 0x0000000503007c24 */ /* 0x000fc8000f8e0200 */
[----:B------:R-:W-:-:S05]  /*125a0*/  IMAD.IADD R0, R5, 0x1, R0 ;  /* 0x0000000105007824 */ /* 0x000fca00078e0200 */
[----:B------:R0:W-:Y:S01]  /*125b0*/  STL [R1], R0 ;  /* 0x0000000001007387 */ /* 0x0001e20000100800 */
        /* <DEDUP_REMOVED lines=17> */
.L_x_11188:
[----:B------:R-:W-:Y:S05]  /*126d0*/  BSYNC B6 ;  /* 0x0000000000067941 */ /* 0x000fea0003800000 */
.L_x_11187:
[----:B------:R-:W2:Y:S01]  /*126e0*/  LDL.LU R21, [R1] ;  /* 0x0000000001157983 */ /* 0x000ea20000300800 */
[----:B------:R-:W1:Y:S01]  /*126f0*/  LDC R6, c[0x0][0x448] ;  /* 0x00011200ff067b82 */ /* 0x000e620000000800 */
[----:B------:R-:W-:Y:S01]  /*12700*/  ULDC.64 UR4, c[0x0][0x2d8] ;  /* 0x0000b60000047ab9 */ /* 0x000fe20000000a00 */
[----:B------:R-:W-:Y:S01]  /*12710*/  LOP3.LUT P6, RZ, R23, 0x40, RZ, 0xc0, !PT ;  /* 0x0000004017ff7812 */ /* 0x000fe200078cc0ff */
[----:B------:R-:W2:Y:S01]  /*12720*/  LDL.LU.64 R2, [R1+0x20] ;  /* 0x0000200001027983 */ /* 0x000ea20000300a00 */
[----:B0-----:R-:W-:Y:S01]  /*12730*/  SHF.R.S32.HI R5, RZ, 0x1f, R19 ;  /* 0x0000001fff057819 */ /* 0x001fe20000011413 */
[----:B------:R-:W-:Y:S01]  /*12740*/  ULDC.64 UR6, c[0x0][0x2c8] ;  /* 0x0000b20000067ab9 */ /* 0x000fe20000000a00 */
[----:B------:R-:W-:Y:S01]  /*12750*/  ULDC.64 UR8, c[0x0][0x280] ;  /* 0x0000a00000087ab9 */ /* 0x000fe20000000a00 */
[----:B------:R-:W3:Y:S01]  /*12760*/  LDL R20, [R1+0x4] ;  /* 0x0000040001147983 */ /* 0x000ee20000100800 */
[----:B------:R-:W-:Y:S01]  /*12770*/  SEL R5, R5, RZ, !P6 ;  /* 0x000000ff05057207 */ /* 0x000fe20007000000 */
[----:B------:R-:W0:Y:S01]  /*12780*/  LDC R10, c[0x0][0x448] ;  /* 0x00011200ff0a7b82 */ /* 0x000e220000000800 */
[----:B------:R-:W-:Y:S01]  /*12790*/  SEL R0, R19, RZ, !P6 ;  /* 0x000000ff13007207 */ /* 0x000fe20007000000 */
[----:B------:R-:W4:Y:S01]  /*127a0*/  S2R R13, SR_TID.X ;  /* 0x00000000000d7919 */ /* 0x000f220000002100 */
[----:B-1----:R-:W-:Y:S01]  /*127b0*/  ISETP.NE.AND P6, PT, R6, 0x1, PT ;  /* 0x000000010600780c */ /* 0x002fe20003fc5270 */
[----:B----4-:R-:W-:-:S05]  /*127c0*/  IMAD.SHL.U32 R11, R13, 0x8, RZ ;  /* 0x000000080d0b7824 */ /* 0x010fca00078e00ff */
[----:B------:R-:W-:-:S04]  /*127d0*/  LOP3.LUT R11, R11, 0x18, RZ, 0xc0, !PT ;  /* 0x000000180b0b7812 */ /* 0x000fc800078ec0ff */
[C---:B------:R-:W-:Y:S02]  /*127e0*/  LOP3.LUT R12, R11.reuse, 0x20, RZ, 0xfc, !PT ;  /* 0x000000200b0c7812 */ /* 0x040fe400078efcff */
[----:B------:R-:W-:Y:S01]  /*127f0*/  LOP3.LUT R11, R11, 0x40, RZ, 0xfc, !PT ;  /* 0x000000400b0b7812 */ /* 0x000fe200078efcff */
[----:B--2---:R-:W-:Y:S02]  /*12800*/  IMAD.MOV.U32 R3, RZ, RZ, R21 ;  /* 0x000000ffff037224 */ /* 0x004fe400078e0015 */
[----:B------:R-:W1:Y:S01]  /*12810*/  S2R R21, SR_TID.X ;  /* 0x0000000000157919 */ /* 0x000e620000002100 */
[----:B---3--:R-:W-:Y:S02]  /*12820*/  IMAD R4, R20, UR4, RZ ;  /* 0x0000000414047c24 */ /* 0x008fe4000f8e02ff */
[----:B------:R-:W2:Y:S01]  /*12830*/  S2R R20, SR_TID.X ;  /* 0x0000000000147919 */ /* 0x000ea20000002100 */
[----:B------:R-:W-:-:S04]  /*12840*/  IMAD.WIDE.U32 R2, R18, UR4, R2 ;  /* 0x0000000412027c25 */ /* 0x000fc8000f8e0002 */
[----:B------:R-:W-:Y:S01]  /*12850*/  IMAD R4, R18, UR5, R4 ;  /* 0x0000000512047c24 */ /* 0x000fe2000f8e0204 */
[----:B------:R-:W-:Y:S02]  /*12860*/  ULDC.64 UR4, c[0x0][0x2e0] ;  /* 0x0000b80000047ab9 */ /* 0x000fe40000000a00 */
[----:B------:R-:W-:Y:S02]  /*12870*/  IMAD R5, R5, UR4, RZ ;  /* 0x0000000405057c24 */ /* 0x000fe4000f8e02ff */
[----:B------:R-:W-:Y:S02]  /*12880*/  IMAD.IADD R3, R3, 0x1, R4 ;  /* 0x0000000103037824 */ /* 0x000fe400078e0204 */
[----:B------:R-:W3:Y:S01]  /*12890*/  @P6 LDC R4, c[0x0][0x44c] ;  /* 0x00011300ff046b82 */ /* 0x000ee20000000800 */
[C---:B------:R-:W-:Y:S02]  /*128a0*/  IMAD R5, R0.reuse, UR5, R5 ;  /* 0x0000000500057c24 */ /* 0x040fe4000f8e0205 */
[----:B------:R-:W-:Y:S01]  /*128b0*/  IMAD.WIDE.U32 R2, R0, UR4, R2 ;  /* 0x0000000400027c25 */ /* 0x000fe2000f8e0002 */
[----:B------:R-:W-:-:S03]  /*128c0*/  ULDC.64 UR4, c[0x0][0x2d0] ;  /* 0x0000b40000047ab9 */ /* 0x000fc60000000a00 */
[----:B------:R-:W-:Y:S01]  /*128d0*/  IMAD.IADD R3, R3, 0x1, R5 ;  /* 0x0000000103037824 */ /* 0x000fe200078e0205 */
[----:B------:R-:W4:Y:S01]  /*128e0*/  @P6 LDC R0, c[0x0][0x450] ;  /* 0x00011400ff006b82 */ /* 0x000f220000000800 */
[----:B-1----:R-:W-:Y:S01]  /*128f0*/  IMAD.SHL.U32 R21, R21, 0x20, RZ ;  /* 0x0000002015157824 */ /* 0x002fe200078e00ff */
[----:B--2---:R-:W-:-:S04]  /*12900*/  LOP3.LUT R20, R20, 0x7f, RZ, 0xc0, !PT ;  /* 0x0000007f14147812 */ /* 0x004fc800078ec0ff */
[----:B------:R-:W-:Y:S02]  /*12910*/  LOP3.LUT R21, R21, 0x60, RZ, 0xc0, !PT ;  /* 0x0000006015157812 */ /* 0x000fe400078ec0ff */
[----:B------:R-:W-:-:S04]  /*12920*/  SHF.R.U32.HI R20, RZ, 0x2, R20 ;  /* 0x00000002ff147819 */ /* 0x000fc80000011614 */
[----:B------:R-:W-:Y:S02]  /*12930*/  LOP3.LUT R20, R20, R21, RZ, 0xfc, !PT ;  /* 0x0000001514147212 */ /* 0x000fe400078efcff */
[----:B------:R-:W-:-:S03]  /*12940*/  LOP3.LUT R21, R13, 0x7f, RZ, 0xc0, !PT ;  /* 0x0000007f0d157812 */ /* 0x000fc600078ec0ff */
[----:B------:R-:W-:Y:S01]  /*12950*/  IMAD.IADD R6, R20, 0x1, R27 ;  /* 0x0000000114067824 */ /* 0x000fe200078e021b */
[----:B------:R-:W-:Y:S01]  /*12960*/  SHF.R.U32.HI R21, RZ, 0x2, R21 ;  /* 0x00000002ff157819 */ /* 0x000fe20000011615 */
[----:B------:R-:W-:Y:S02]  /*12970*/  IMAD.SHL.U32 R20, R13, 0x8, RZ ;  /* 0x000000080d147824 */ /* 0x000fe400078e00ff */
[----:B---3--:R-:W-:-:S03]  /*12980*/  @P6 IMAD.HI.U32 R5, R6, R4, RZ ;  /* 0x0000000406056227 */ /* 0x008fc600078e00ff */
[----:B------:R-:W-:Y:S01]  /*12990*/  LOP3.LUT R20, R20, 0x18, RZ, 0xc0, !PT ;  /* 0x0000001814147812 */ /* 0x000fe200078ec0ff */
[----:B------:R-:W-:Y:S01]  /*129a0*/  IMAD.MOV.U32 R4, RZ, RZ, R6 ;  /* 0x000000ffff047224 */ /* 0x000fe200078e0006 */
[----:B----4-:R-:W-:-:S04]  /*129b0*/  @P6 SHF.R.U32.HI R4, RZ, R0, R5 ;  /* 0x00000000ff046219 */ /* 0x010fc80000011605 */
[--C-:B------:R-:W-:Y:S01]  /*129c0*/  SHF.R.S32.HI R0, RZ, 0x1f, R4.reuse ;  /* 0x0000001fff007819 */ /* 0x100fe20000011404 */
[----:B------:R-:W-:-:S04]  /*129d0*/  IMAD.MOV R7, RZ, RZ, -R4 ;  /* 0x000000ffff077224 */ /* 0x000fc800078e0a04 */
[----:B------:R-:W-:-:S04]  /*129e0*/  IMAD R0, R0, UR4, RZ ;  /* 0x0000000400007c24 */ /* 0x000fc8000f8e02ff */
[C---:B------:R-:W-:Y:S02]  /*129f0*/  IMAD R0, R4.reuse, UR5, R0 ;  /* 0x0000000504007c24 */ /* 0x040fe4000f8e0200 */
[----:B------:R-:W-:-:S04]  /*12a00*/  IMAD.WIDE.U32 R4, R4, UR4, R2 ;  /* 0x0000000404047c25 */ /* 0x000fc8000f8e0002 */
[----:B------:R-:W-:Y:S02]  /*12a10*/  IMAD.IADD R5, R5, 0x1, R0 ;  /* 0x0000000105057824 */ /* 0x000fe400078e0200 */
[----:B0-----:R-:W-:-:S04]  /*12a20*/  IMAD R0, R10, R7, R6 ;  /* 0x000000070a007224 */ /* 0x001fc800078e0206 */
        /* <DEDUP_REMOVED lines=12> */
[----:B-1----:R-:W-:-:S05]  /*12af0*/  @P6 SHF.R.U32.HI R6, RZ, R8, R7 ;  /* 0x00000008ff066219 */ /* 0x002fca0000011607 */
[----:B------:R-:W-:Y:S02]  /*12b00*/  IMAD.MOV R7, RZ, RZ, -R6 ;  /* 0x000000ffff077224 */ /* 0x000fe400078e0a06 */
        /* <DEDUP_REMOVED lines=19> */
[----:B------:R-:W2:Y:S01]  /*12c40*/  LDL R11, [R1+0x1c] ;  /* 0x00001c00010b7983 */ /* 0x000ea20000100800 */
[----:B------:R-:W-:Y:S02]  /*12c50*/  IMAD R3, R28, R10, RZ ;  /* 0x0000000a1c037224 */ /* 0x000fe400078e02ff */
[----:B------:R-:W-:Y:S01]  /*12c60*/  IMAD.IADD R2, R21, 0x1, R27 ;  /* 0x0000000115027824 */ /* 0x000fe200078e021b */
[----:B------:R-:W0:Y:S04]  /*12c70*/  SHFL.IDX PT, R5, R4, RZ, 0x1c1f ;  /* 0x001c1fff04057589 */ /* 0x000e2800000e0000 */
[----:B------:R-:W1:Y:S01]  /*12c80*/  SHFL.IDX PT, R6, R0, RZ, 0x1c1f ;  /* 0x001c1fff00067589 */ /* 0x000e6200000e0000 */
[----:B------:R-:W-:-:S13]  /*12c90*/  ISETP.GE.AND P3, PT, R2, R3, PT ;  /* 0x000000030200720c */ /* 0x000fda0003f66270 */
[----:B0-----:R-:W-:-:S05]  /*12ca0*/  @!P3 LEA R5, P4, R20, R5, 0x1 ;  /* 0x000000051405b211 */ /* 0x001fca00078808ff */
[----:B-1----:R-:W-:-:S04]  /*12cb0*/  @!P3 IMAD.X R6, RZ, RZ, R6, P4 ;  /* 0x000000ffff06b224 */ /* 0x002fc800020e0606 */
[----:B------:R-:W-:Y:S02]  /*12cc0*/  @!P3 IMAD.MOV.U32 R7, RZ, RZ, R6 ;  /* 0x000000ffff07b224 */ /* 0x000fe400078e0006 */
[----:B------:R-:W-:Y:S02]  /*12cd0*/  @!P3 IMAD.MOV.U32 R6, RZ, RZ, R5 ;  /* 0x000000ffff06b224 */ /* 0x000fe400078e0005 */
[----:B------:R-:W0:Y:S04]  /*12ce0*/  SHFL.IDX PT, R5, R4, 0x1, 0x1c1f ;  /* 0x003c1f0004057f89 */ /* 0x000e2800000e0000 */
[----:B--2---:R-:W-:Y:S04]  /*12cf0*/  @!P3 LDGSTS.E.BYPASS.LTC128B.128 [R11+0xc400], desc[UR54][R6.64], !P0 ;  /* 0x0c400000060bbfae */ /* 0x004fe8000c101d76 */
[----:B------:R-:W-:Y:S04]  /*12d00*/  @!P3 LDGSTS.E.BYPASS.LTC128B.128 [R11+0xf400], desc[UR54][R6.64+0x40], !P1 ;  /* 0x0f400040060bbfae */ /* 0x000fe8000c901d76 */
[----:B------:R1:W-:Y:S04]  /*12d10*/  @!P3 LDGSTS.E.BYPASS.LTC128B.128 [R11+0x12400], desc[UR54][R6.64+0x80], !P2 ;  /* 0x12400080060bbfae */ /* 0x0003e8000d101d76 */
[----:B-1----:R-:W1:Y:S01]  /*12d20*/  SHFL.IDX PT, R7, R0, 0x1, 0x1c1f ;  /* 0x003c1f0000077f89 */ /* 0x002e6200000e0000 */
[----:B------:R-:W-:-:S05]  /*12d30*/  VIADD R6, R2, 0x20 ;  /* 0x0000002002067836 */ /* 0x000fca0000000000 */
[----:B------:R-:W-:-:S13]  /*12d40*/  ISETP.GE.AND P3, PT, R6, R3, PT ;  /* 0x000000030600720c */ /* 0x000fda0003f66270 */
[----:B0-----:R-:W-:-:S05]  /*12d50*/  @!P3 LEA R5, P4, R20, R5, 0x1 ;  /* 0x000000051405b211 */ /* 0x001fca00078808ff */
[----:B-1----:R-:W-:Y:S02]  /*12d60*/  @!P3 IMAD.X R7, RZ, RZ, R7, P4 ;  /* 0x000000ffff07b224 */ /* 0x002fe400020e0607 */
[----:B------:R-:W-:Y:S02]  /*12d70*/  @!P3 IMAD.MOV.U32 R6, RZ, RZ, R5 ;  /* 0x000000ffff06b224 */ /* 0x000fe400078e0005 */
        /* <DEDUP_REMOVED lines=35> */
.L_x_11270:
[----:B------:R-:W2:Y:S01]  /*12fb0*/  LDL R0, [R1+0x1c] ;  /* 0x00001c0001007983 */ /* 0x000ea20000100800 */
[----:B------:R-:W-:-:S05]  /*12fc0*/  VIADD R2, R2, 0xa0 ;  /* 0x000000a002027836 */ /* 0x000fca0000000000 */
[----:B------:R-:W-:-:S13]  /*12fd0*/  ISETP.GE.AND P3, PT, R2, R3, PT ;  /* 0x000000030200720c */ /* 0x000fda0003f66270 */
[----:B------:R-:W-:-:S05]  /*12fe0*/  @!P3 LEA R2, P4, R20, R9, 0x1 ;  /* 0x000000091402b211 */ /* 0x000fca00078808ff */
        /* <DEDUP_REMOVED lines=9> */
.L_x_11190:
        /* <DEDUP_REMOVED lines=18> */
.L_x_11271:
[----:B------:R-:W-:Y:S05]  /*131a0*/  BSYNC B0 ;  /* 0x0000000000007941 */ /* 0x000fea0003800000 */
.L_x_11191:
[----:B------:R-:W1:Y:S04]  /*131b0*/  LDL.LU R3, [R1+0x28] ;  /* 0x0000280001037983 */ /* 0x000e680000300800 */
[----:B------:R-:W2:Y:S01]  /*131c0*/  LDL R2, [R1+0x10] ;  /* 0x0000100001027983 */ /* 0x000ea20000100800 */
[----:B------:R-:W-:Y:S01]  /*131d0*/  BSSY B0, `(.L_x_11193) ;  /* 0x0000100000007945 */ /* 0x000fe20003800000 */
[----:B-1----:R-:W-:-:S05]  /*131e0*/  VIADD R0, R3, 0xfffffffe ;  /* 0xfffffffe03007836 */ /* 0x002fca0000000000 */
[----:B--2---:R-:W-:-:S13]  /*131f0*/  ISETP.GE.AND P0, PT, R0, R2, PT ;  /* 0x000000020000720c */ /* 0x004fda0003f06270 */
[----:B------:R-:W-:Y:S05]  /*13200*/  @!P0 BRA `(.L_x_11194) ;  /* 0x0000000c00f08947 */ /* 0x000fea0003800000 */
[----:B------:R-:W0:Y:S01]  /*13210*/  S2R R2, SR_TID.X ;  /* 0x0000000000027919 */ /* 0x000e220000002100 */
[----:B------:R-:W-:Y:S01]  /*13220*/  ULDC UR4, c[0x0][0x2f4] ;  /* 0x0000bd0000047ab9 */ /* 0x000fe20000000800 */
[----:B------:R-:W-:Y:S01]  /*13230*/  IMAD.MOV.U32 R20, RZ, RZ, R29 ;  /* 0x000000ffff147224 */ /* 0x000fe200078e001d */
[----:B------:R1:W-:Y:S01]  /*13240*/  STL [R1], R26 ;  /* 0x0000001a01007387 */ /* 0x0003e20000100800 */
[----:B------:R-:W-:Y:S02]  /*13250*/  IMAD.MOV.U32 R10, RZ, RZ, R25 ;  /* 0x000000ffff0a7224 */ /* 0x000fe400078e0019 */
[----:B0-----:R-:W-:-:S05]  /*13260*/  IMAD.SHL.U32 R4, R2, 0x8, RZ ;  /* 0x0000000802047824 */ /* 0x001fca00078e00ff */
[----:B------:R-:W-:-:S04]  /*13270*/  LOP3.LUT R4, R4, 0x18, RZ, 0xc0, !PT ;  /* 0x0000001804047812 */ /* 0x000fc800078ec0ff */
[C---:B------:R-:W-:Y:S02]  /*13280*/  LOP3.LUT R3, R4.reuse, 0x20, RZ, 0xfc, !PT ;  /* 0x0000002004037812 */ /* 0x040fe400078efcff */
[C---:B------:R-:W-:Y:S02]  /*13290*/  LOP3.LUT R2, R4.reuse, 0x40, RZ, 0xfc, !PT ;  /* 0x0000004004027812 */ /* 0x040fe400078efcff */
[----:B------:R-:W-:Y:S02]  /*132a0*/  ISETP.GE.AND P3, PT, R4, UR4, PT ;  /* 0x0000000404007c0c */ /* 0x000fe4000bf66270 */
[----:B------:R-:W-:Y:S02]  /*132b0*/  ISETP.GE.AND P2, PT, R3, UR4, PT ;  /* 0x0000000403007c0c */ /* 0x000fe4000bf46270 */
[----:B-1----:R-:W-:-:S13]  /*132c0*/  ISETP.GE.AND P1, PT, R2, UR4, PT ;  /* 0x0000000402007c0c */ /* 0x002fda000bf26270 */
.L_x_11207:
[----:B------:R-:W2:Y:S01]  /*132d0*/  LDL R8, [R1+0x14] ;  /* 0x0000140001087983 */ /* 0x000ea20000100800 */
[----:B------:R-:W0:Y:S03]  /*132e0*/  LDC R4, c[0x0][0x430] ;  /* 0x00010c00ff047b82 */ /* 0x000e260000000800 */
[----:B------:R-:W3:Y:S04]  /*132f0*/  LDL R7, [R1+0x18] ;  /* 0x0000180001077983 */ /* 0x000ee80000100800 */
[----:B------:R-:W4:Y:S01]  /*13300*/  LDL R6, [R1+0x8] ;  /* 0x0000080001067983 */ /* 0x000f220000100800 */
[----:B------:R-:W1:Y:S01]  /*13310*/  S2R R2, SR_TID.X ;  /* 0x0000000000027919 */ /* 0x000e620000002100 */
        /* <DEDUP_REMOVED lines=13> */
[----:B-1----:R-:W-:-:S05]  /*133f0*/  @P0 SHF.R.U32.HI R2, RZ, R3, R5 ;  /* 0x00000003ff020219 */ /* 0x002fca0000011605 */
[--C-:B------:R-:W-:Y:S01]  /*13400*/  IMAD.MOV R9, RZ, RZ, -R2.reuse ;  /* 0x000000ffff097224 */ /* 0x100fe200078e0a02 */
        /* <DEDUP_REMOVED lines=11> */
[----:B------:R-:W-:Y:S02]  /*134c0*/  IMAD.U32 R6, RZ, RZ, UR36 ;  /* 0x00000024ff067e24 */ /* 0x000fe4000f8e00ff */
[----:B------:R-:W-:-:S03]  /*134d0*/  VIADD R25, R10, 0x1 ;  /* 0x000000010a197836 */ /* 0x000fc60000000000 */
[----:B------:R-:W-:Y:S02]  /*134e0*/  ISETP.NE.AND P4, PT, R6, 0x3, PT ;  /* 0x000000030600780c */ /* 0x000fe40003f85270 */
        /* <DEDUP_REMOVED lines=8> */
.L_x_11195:
[----:B------:R-:W-:Y:S01]  /*13570*/  IMAD R5, R25, 0x8, R22 ;  /* 0x0000000819057824 */ /* 0x000fe200078e0216 */
[----:B------:R-:W-:Y:S01]  /*13580*/  SHF.L.U32 R0, R29, 0x1f, RZ ;  /* 0x0000001f1d007819 */ /* 0x000fe200000006ff */
[----:B------:R-:W-:Y:S03]  /*13590*/  BSSY B1, `(.L_x_11196) ;  /* 0x0000003000017945 */ /* 0x000fe60003800000 */
[----:B------:R-:W0:Y:S02]  /*135a0*/  SYNCS.PHASECHK.TRANS64.TRYWAIT P0, [R5+URZ+0x2d840], R0 ;  /* 0x02d84000050075a7 */ /* 0x000e24000800017f */
[----:B0-----:R-:W-:Y:S05]  /*135b0*/  @!P0 BRA `(.L_x_11197) ;  /* 0x0000003400608947 */ /* 0x001fea0003800000 */
.L_x_11272:
[----:B------:R-:W-:Y:S05]  /*135c0*/  BSYNC B1 ;  /* 0x0000000000017941 */ /* 0x000fea0003800000 */
.L_x_11196:
[----:B------:R-:W2:Y:S01]  /*135d0*/  LDL R4, [R1+0x4] ;  /* 0x0000040001047983 */ /* 0x000ea20000100800 */
[----:B------:R-:W-:Y:S01]  /*135e0*/  SHF.R.S32.HI R21, RZ, 0x1f, R9 ;  /* 0x0000001fff157819 */ /* 0x000fe20000011409 */
[----:B------:R-:W-:Y:S01]  /*135f0*/  ULDC.64 UR4, c[0x0][0x300] ;  /* 0x0000c00000047ab9 */ /* 0x000fe20000000a00 */
[----:B------:R-:W-:Y:S01]  /*13600*/  LOP3.LUT P5, RZ, R23, 0x2, RZ, 0xc0, !PT ;  /* 0x0000000217ff7812 */ /* 0x000fe200078ac0ff */
        /* <DEDUP_REMOVED lines=56> */
.L_x_11282:
        /* <DEDUP_REMOVED lines=11> */
.L_x_11199:
        /* <DEDUP_REMOVED lines=11> */
.L_x_11200:
[----:B------:R1:W-:Y:S01]  /*13af0*/  SYNCS.ARRIVE.TRANS64.A1T0 RZ, [R5+URZ+0x2d830], RZ ;  /* 0x02d830ff05ff79a7 */ /* 0x0003e2000810003f */
[----:B------:R-:W-:Y:S05]  /*13b00*/  @!P5 BRA `(.L_x_11201) ;  /* 0x000000000004d947 */ /* 0x000fea0003800000 */
[----:B------:R-:W-:Y:S01]  /*13b10*/  BPT.TRAP 0x1 ;  /* 0x000000040000795c */ /* 0x000fe20000300000 */
.L_x_11201:
[----:B------:R-:W-:Y:S01]  /*13b20*/  SHF.L.U32 R2, R20, 0x1f, RZ ;  /* 0x0000001f14027819 */ /* 0x000fe200000006ff */
[----:B-1----:R-:W-:Y:S01]  /*13b30*/  IMAD R5, R10, 0x8, R22 ;  /* 0x000000080a057824 */ /* 0x002fe200078e0216 */
[----:B------:R-:W-:Y:S03]  /*13b40*/  BSSY B1, `(.L_x_11202) ;  /* 0x0000003000017945 */ /* 0x000fe60003800000 */
[----:B------:R-:W1:Y:S02]  /*13b50*/  SYNCS.PHASECHK.TRANS64.TRYWAIT P0, [R5+URZ+0x2d860], R2 ;  /* 0x02d86002050075a7 */ /* 0x000e64000800017f */
[----:B-1----:R-:W-:Y:S05]  /*13b60*/  @!P0 BRA `(.L_x_11203) ;  /* 0x00000034005c8947 */ /* 0x002fea0003800000 */
.L_x_11283:
[----:B------:R-:W-:Y:S05]  /*13b70*/  BSYNC B1 ;  /* 0x0000000000017941 */ /* 0x000fea0003800000 */
.L_x_11202:
[----:B------:R-:W2:Y:S04]  /*13b80*/  LDL R11, [R1+0xc] ;  /* 0x00000c00010b7983 */ /* 0x000ea80000100800 */
[----:B0-----:R-:W2:Y:S01]  /*13b90*/  LDL.LU R6, [R1] ;  /* 0x0000000001067983 */ /* 0x001ea20000300800 */
[----:B------:R-:W0:Y:S01]  /*13ba0*/  S2R R12, SR_TID.X ;  /* 0x00000000000c7919 */ /* 0x000e220000002100 */
[----:B------:R-:W-:Y:S01]  /*13bb0*/  UMOV UR4, 0xffffffff ;  /* 0xffffffff00047882 */ /* 0x000fe20000000000 */
[C---:B0-----:R-:W-:Y:S01]  /*13bc0*/  IMAD.SHL.U32 R4, R12.reuse, 0x8, RZ ;  /* 0x000000080c047824 */ /* 0x041fe200078e00ff */
[C---:B------:R-:W-:Y:S01]  /*13bd0*/  LOP3.LUT R3, R12.reuse, 0x7f, RZ, 0xc0, !PT ;  /* 0x0000007f0c037812 */ /* 0x040fe200078ec0ff */
[----:B------:R-:W-:-:S03]  /*13be0*/  IMAD.SHL.U32 R7, R12, 0x8, RZ ;  /* 0x000000080c077824 */ /* 0x000fc600078e00ff */
[----:B------:R-:W-:-:S04]  /*13bf0*/  LOP3.LUT R4, R4, 0xd8, RZ, 0xc0, !PT ;  /* 0x000000d804047812 */ /* 0x000fc800078ec0ff */
[----:B------:R-:W-:Y:S02]  /*13c00*/  LOP3.LUT R4, R4, 0x18, R12, 0x78, !PT ;  /* 0x0000001804047812 */ /* 0x000fe400078e780c */
[----:B------:R-:W-:Y:S02]  /*13c10*/  SHF.R.U32.HI R3, RZ, 0x2, R3 ;  /* 0x00000002ff037819 */ /* 0x000fe40000011603 */
[----:B------:R-:W-:-:S05]  /*13c20*/  LOP3.LUT R4, R4, 0x320, R7, 0xf8, !PT ;  /* 0x0000032004047812 */ /* 0x000fca00078ef807 */
[----:B------:R-:W-:Y:S02]  /*13c30*/  IMAD R4, R10, 0x3000, R4 ;  /* 0x000030000a047824 */ /* 0x000fe400078e0204 */
        /* <DEDUP_REMOVED lines=37> */
.L_x_11293:
        /* <DEDUP_REMOVED lines=32> */
.L_x_11205:
        /* <DEDUP_REMOVED lines=12> */
.L_x_11206:
[----:B------:R-:W2:Y:S01]  /*14150*/  LDL R2, [R1+0x10] ;  /* 0x0000100001027983 */ /* 0x000ea20000100800 */
[----:B------:R1:W-:Y:S01]  /*14160*/  SYNCS.ARRIVE.TRANS64.A1T0 RZ, [R5+URZ+0x2d850], RZ ;  /* 0x02d850ff05ff79a7 */ /* 0x0003e2000810003f */
[C---:B------:R-:W-:Y:S02]  /*14170*/  VIADD R0, R26.reuse, 0xffffffff ;  /* 0xffffffff1a007836 */ /* 0x040fe40000000000 */
[----:B------:R1:W-:Y:S01]  /*14180*/  STL [R1], R26 ;  /* 0x0000001a01007387 */ /* 0x0003e20000100800 */
[----:B------:R-:W-:Y:S02]  /*14190*/  IMAD.MOV.U32 R20, RZ, RZ, R29 ;  /* 0x000000ffff147224 */ /* 0x000fe400078e001d */
[----:B------:R-:W-:Y:S01]  /*141a0*/  IMAD.MOV.U32 R10, RZ, RZ, R25 ;  /* 0x000000ffff0a7224 */ /* 0x000fe200078e0019 */
[----:B--2---:R-:W-:-:S13]  /*141b0*/  ISETP.GT.AND P0, PT, R26, R2, PT ;  /* 0x000000021a00720c */ /* 0x004fda0003f04270 */
[----:B-1----:R-:W-:Y:S05]  /*141c0*/  @P0 BRA `(.L_x_11207) ;  /* 0xfffffff000400947 */ /* 0x002fea000383ffff */
.L_x_11194:
[----:B------:R-:W-:Y:S05]  /*141d0*/  BSYNC B0 ;  /* 0x0000000000007941 */ /* 0x000fea0003800000 */
.L_x_11193:
[----:B------:R-:W1:Y:S01]  /*141e0*/  S2R R2, SR_TID.X ;  /* 0x0000000000027919 */ /* 0x000e620000002100 */
[----:B------:R-:W-:Y:S01]  /*141f0*/  BSSY B0, `(.L_x_11208) ;  /* 0x0000010000007945 */ /* 0x000fe20003800000 */
        /* <DEDUP_REMOVED lines=15> */
.L_x_11209:
[----:B------:R-:W-:Y:S05]  /*142f0*/  BSYNC B0 ;  /* 0x0000000000007941 */ /* 0x000fea0003800000 */
.L_x_11208:
[----:B------:R-:W-:-:S05]  /*14300*/  IMAD.U32 R0, RZ, RZ, UR36 ;  /* 0x00000024ff007e24 */ /* 0x000fca000f8e00ff */
[----:B------:R-:W-:-:S13]  /*14310*/  ISETP.NE.AND P0, PT, R0, 0x3, PT ;  /* 0x000000030000780c */ /* 0x000fda0003f05270 */
[----:B------:R-:W-:Y:S05]  /*14320*/  @!P0 BRA `(.L_x_11210) ;  /* 0x0000000000048947 */ /* 0x000fea0003800000 */
[----:B------:R-:W-:Y:S01]  /*14330*/  BPT.TRAP 0x1 ;  /* 0x000000040000795c */ /* 0x000fe20000300000 */
.L_x_11210:
[----:B------:R-:W2:Y:S01]  /*14340*/  LDL.LU R2, [R1+0xc] ;  /* 0x00000c0001027983 */ /* 0x000ea20000300800 */
[----:B------:R-:W-:Y:S01]  /*14350*/  IMAD R0, R25, 0x8, R22 ;  /* 0x0000000819007824 */ /* 0x000fe200078e0216 */
[----:B------:R-:W-:Y:S01]  /*14360*/  SHF.L.U32 R3, R29, 0x1f, RZ ;  /* 0x0000001f1d037819 */ /* 0x000fe200000006ff */
[----:B------:R-:W-:Y:S03]  /*14370*/  BSSY B0, `(.L_x_11211) ;  /* 0x0000004000007945 */ /* 0x000fe60003800000 */
[----:B------:R-:W1:Y:S01]  /*14380*/  SYNCS.PHASECHK.TRANS64.TRYWAIT P0, [R0+URZ+0x2d860], R3 ;  /* 0x02d86003000075a7 */ /* 0x000e62000800017f */
[----:B--2---:R-:W-:Y:S01]  /*14390*/  IMAD R6, R26, -0x80, R2 ;  /* 0xffffff801a067824 */ /* 0x004fe200078e0202 */
[----:B-1----:R-:W-:Y:S06]  /*143a0*/  @!P0 BRA `(.L_x_11212) ;  /* 0x0000003000c48947 */ /* 0x002fec0003800000 */
.L_x_11294:
[----:B------:R-:W-:Y:S05]  /*143b0*/  BSYNC B0 ;  /* 0x0000000000007941 */ /* 0x000fea0003800000 */
.L_x_11211:
        /* <DEDUP_REMOVED lines=56> */
.L_x_11304:
        /* <DEDUP_REMOVED lines=13> */
.L_x_11214:
        /* <DEDUP_REMOVED lines=11> */
.L_x_11215:
[----:B------:R-:W-:Y:S01]  /*148c0*/  VIADD R25, R25, 0x1 ;  /* 0x0000000119197836 */ /* 0x000fe20000000000 */
[----:B------:R0:W-:Y:S04]  /*148d0*/  SYNCS.ARRIVE.TRANS64.A1T0 RZ, [R0+URZ+0x2d850], RZ ;  /* 0x02d850ff00ff79a7 */ /* 0x0001e8000810003f */
[----:B------:R-:W-:-:S04]  /*148e0*/  ISETP.NE.AND P0, PT, R25, 0x2, PT ;  /* 0x000000021900780c */ /* 0x000fc80003f05270 */
[----:B0-----:R-:W-:Y:S02]  /*148f0*/  SEL R0, RZ, 0x1, P0 ;  /* 0x00000001ff007807 */ /* 0x001fe40000000000 */
[----:B------:R-:W-:Y:S02]  /*14900*/  SEL R25, R25, RZ, P0 ;  /* 0x000000ff19197207 */ /* 0x000fe40000000000 */
[----:B------:R-:W-:-:S07]  /*14910*/  LOP3.LUT R29, R29, R0, RZ, 0x3c, !PT ;  /* 0x000000001d1d7212 */ /* 0x000fce00078e3cff */
.L_x_11174:
[----:B------:R-:W-:Y:S05]  /*14920*/  BSYNC B7 ;  /* 0x0000000000077941 */ /* 0x000fea0003800000 */
.L_x_11172:
        /* <DEDUP_REMOVED lines=11> */
.L_x_11216:
        /* <DEDUP_REMOVED lines=10> */
[----:B------:R1:W2:Y:S01]  /*14a80*/  @!P1 LDG.E R3, desc[UR54][R2.64] ;  /* 0x0000003602039981 */ /* 0x0002a2000c1e1900 */
[C---:B------:R-:W-:Y:S02]  /*14a90*/  ISETP.GE.U32.AND P2, PT, R7.reuse, 0x2, PT ;  /* 0x000000020700780c */ /* 0x040fe40003f46070 */
[C---:B------:R-:W-:Y:S01]  /*14aa0*/  ISETP.GE.U32.AND P3, PT, R7.reuse, 0x4, PT ;  /* 0x000000040700780c */ /* 0x040fe20003f66070 */
[----:B------:R-:W-:Y:S01]  /*14ab0*/  SHFL.IDX PT, R0, R16, RZ, 0x1f ;  /* 0x00001fff10007589 */ /* 0x000fe200000e0000 */
[C---:B------:R-:W-:Y:S02]  /*14ac0*/  ISETP.GE.U32.AND P4, PT, R7.reuse, 0x8, PT ;  /* 0x000000080700780c */ /* 0x040fe40003f86070 */
[C---:B------:R-:W-:Y:S01]  /*14ad0*/  ISETP.GE.U32.AND P5, PT, R7.reuse, 0x10, PT ;  /* 0x000000100700780c */ /* 0x040fe20003fa6070 */
[----:B------:R-:W-:Y:S01]  /*14ae0*/  SHFL.IDX PT, R16, R16, 0x1, 0x1f ;  /* 0x00201f0010107f89 */ /* 0x000fe200000e0000 */
[----:B-1----:R-:W-:Y:S02]  /*14af0*/  IMAD.MOV.U32 R2, RZ, RZ, RZ ;  /* 0x000000ffff027224 */ /* 0x002fe400078e00ff */
        /* <DEDUP_REMOVED lines=18> */
.L_x_11314:
[----:B------:R-:W-:Y:S02]  /*14c20*/  ULDC UR4, c[0x0][0xc38] ;  /* 0x00030e0000047ab9 */ /* 0x000fe40000000800 */
[----:B------:R-:W-:-:S04]  /*14c30*/  IMAD.U32 R4, RZ, RZ, UR4 ;  /* 0x00000004ff047e24 */ /* 0x000fc8000f8e00ff */
[----:B--2---:R-:W-:-:S04]  /*14c40*/  IMAD R5, R14, R4, RZ ;  /* 0x000000040e057224 */ /* 0x004fc800078e02ff */
[----:B------:R-:W-:-:S05]  /*14c50*/  IMAD.IADD R16, R16, 0x1, R5 ;  /* 0x0000000110107824 */ /* 0x000fca00078e0205 */
[----:B------:R-:W-:-:S13]  /*14c60*/  ISETP.GT.AND P6, PT, R16, R0, PT ;  /* 0x000000001000720c */ /* 0x000fda0003fc4270 */
[----:B------:R-:W-:Y:S05]  /*14c70*/  @P6 BRA `(.L_x_11219) ;  /* 0x00000000009c6947 */ /* 0x000fea0003800000 */
.L_x_11224:
[----:B------:R-:W2:Y:S01]  /*14c80*/  LDC R4, c[0x0][0xc3c] ;  /* 0x00030f00ff047b82 */ /* 0x000ea20000000800 */
[----:B------:R-:W-:-:S05]  /*14c90*/  VIADD R19, R19, 0x1f ;  /* 0x0000001f13137836 */ /* 0x000fca0000000000 */
[----:B--2---:R-:W-:-:S13]  /*14ca0*/  ISETP.GE.AND P6, PT, R19, R4, PT ;  /* 0x000000041300720c */ /* 0x004fda0003fc6270 */
[----:B------:R-:W-:Y:S05]  /*14cb0*/  @P6 BRA `(.L_x_11220) ;  /* 0x0000000400d06947 */ /* 0x000fea0003800000 */
[----:B------:R-:W2:Y:S01]  /*14cc0*/  S2R R2, SR_TID.X ;  /* 0x0000000000027919 */ /* 0x000ea20000002100 */
[----:B------:R-:W-:Y:S01]  /*14cd0*/  BSSY B0, `(.L_x_11221) ;  /* 0x0000009000007945 */ /* 0x000fe20003800000 */
[----:B--2---:R-:W-:-:S05]  /*14ce0*/  LOP3.LUT R2, R2, 0x1f, RZ, 0xc0, !PT ;  /* 0x0000001f02027812 */ /* 0x004fca00078ec0ff */
[----:B------:R-:W-:Y:S02]  /*14cf0*/  IMAD.IADD R5, R19, 0x1, R2 ;  /* 0x0000000113057824 */ /* 0x000fe400078e0202 */
[----:B------:R-:W-:-:S03]  /*14d00*/  IMAD.MOV.U32 R2, RZ, RZ, RZ ;  /* 0x000000ffff027224 */ /* 0x000fc600078e00ff */
[----:B------:R-:W-:-:S13]  /*14d10*/  ISETP.GE.OR P6, PT, R5, R4, !P0 ;  /* 0x000000040500720c */ /* 0x000fda00047c6670 */
[----:B------:R-:W-:Y:S05]  /*14d20*/  @P6 BRA `(.L_x_11222) ;  /* 0x00000000000c6947 */ /* 0x000fea0003800000 */
[----:B-1----:R-:W1:Y:S02]  /*14d30*/  LDC.64 R2, c[0x0][0xc80] ;  /* 0x00032000ff027b82 */ /* 0x002e640000000a00 */
[----:B-1----:R-:W-:-:S06]  /*14d40*/  IMAD.WIDE R2, R5, 0x4, R2 ;  /* 0x0000000405027825 */ /* 0x002fcc00078e0202 */
[----:B------:R2:W5:Y:S02]  /*14d50*/  LDG.E R2, desc[UR54][R2.64] ;  /* 0x0000003602027981 */ /* 0x000564000c1e1900 */
.L_x_11222:
[----:B------:R-:W-:Y:S05]  /*14d60*/  BSYNC B0 ;  /* 0x0000000000007941 */ /* 0x000fea0003800000 */
.L_x_11221:
[----:B------:R-:W-:-:S03]  /*14d70*/  UMOV UR4, 0xffffffff ;  /* 0xffffffff00047882 */ /* 0x000fc60000000000 */
[----:B------:R-:W-:Y:S05]  /*14d80*/  BRA.DIV UR4, `(.L_x_11223) ;  /* 0x0000003204f47947 */ /* 0x000fea000b800000 */
[----:B-----5:R-:W3:Y:S02]  /*14d90*/  SHFL.UP PT, R14, R2, 0x1, RZ ;  /* 0x04200000020e7989 */ /* 0x020ee400000e00ff */
[----:B---3--:R-:W-:-:S05]  /*14da0*/  SEL R13, R14, RZ, P1 ;  /* 0x000000ff0e0d7207 */ /* 0x008fca0000800000 */
[----:B------:R-:W-:-:S05]  /*14db0*/  IMAD.IADD R13, R2, 0x1, R13 ;  /* 0x00000001020d7824 */ /* 0x000fca00078e020d */
[----:B------:R-:W3:Y:S02]  /*14dc0*/  SHFL.UP PT, R14, R13, 0x2, RZ ;  /* 0x044000000d0e7989 */ /* 0x000ee400000e00ff */
[----:B---3--:R-:W-:-:S05]  /*14dd0*/  SEL R14, R14, RZ, P2 ;  /* 0x000000ff0e0e7207 */ /* 0x008fca0001000000 */
[----:B-12---:R-:W-:-:S05]  /*14de0*/  IMAD.IADD R3, R13, 0x1, R14 ;  /* 0x000000010d037824 */ /* 0x006fca00078e020e */
        /* <DEDUP_REMOVED lines=10> */
.L_x_11322:
[----:B------:R-:W-:Y:S02]  /*14e90*/  ULDC UR4, c[0x0][0xc38] ;  /* 0x00030e0000047ab9 */ /* 0x000fe40000000800 */
[----:B------:R-:W-:-:S04]  /*14ea0*/  IMAD.U32 R4, RZ, RZ, UR4 ;  /* 0x00000004ff047e24 */ /* 0x000fc8000f8e00ff */
[----:B--2---:R-:W-:-:S04]  /*14eb0*/  IMAD R5, R14, R4, RZ ;  /* 0x000000040e057224 */ /* 0x004fc800078e02ff */
[----:B------:R-:W-:-:S05]  /*14ec0*/  IMAD.IADD R16, R5, 0x1, R16 ;  /* 0x0000000105107824 */ /* 0x000fca00078e0210 */
[----:B------:R-:W-:-:S13]  /*14ed0*/  ISETP.GT.AND P6, PT, R16, R0, PT ;  /* 0x000000001000720c */ /* 0x000fda0003fc4270 */
[----:B------:R-:W-:Y:S05]  /*14ee0*/  @!P6 BRA `(.L_x_11224) ;  /* 0xfffffffc0064e947 */ /* 0x000fea000383ffff */
.L_x_11219:
        /* <DEDUP_REMOVED lines=8> */
.L_x_11326:
[----:B------:R-:W-:Y:S01]  /*14f70*/  ISETP.NE.AND P0, PT, R6, RZ, PT ;  /* 0x000000ff0600720c */ /* 0x000fe20003f05270 */
[----:B------:R-:W-:-:S12]  /*14f80*/  IMAD.MOV.U32 R6, RZ, RZ, RZ ;  /* 0x000000ffff067224 */ /* 0x000fd800078e00ff */
[----:B------:R-:W-:Y:S05]  /*14f90*/  @!P0 BRA `(.L_x_11226) ;  /* 0x0000000000108947 */ /* 0x000fea0003800000 */
[----:B------:R-:W-:Y:S01]  /*14fa0*/  UMOV UR4, 0xffffffff ;  /* 0xffffffff00047882 */ /* 0x000fe20000000000 */
[----:B------:R-:W-:Y:S02]  /*14fb0*/  VIADD R12, R5, 0xffffffff ;  /* 0xffffffff050c7836 */ /* 0x000fe40000000000 */
[----:B------:R-:W-:Y:S05]  /*14fc0*/  BRA.DIV UR4, `(.L_x_11227) ;  /* 0x0000003604687947 */ /* 0x000fea000b800000 */
[----:B------:R4:W0:Y:S02]  /*14fd0*/  SHFL.IDX PT, R6, R3, R12, 0x1f ;  /* 0x00001f0c03067589 */ /* 0x00082400000e0000 */
.L_x_11226:
[----:B-12-4-:R-:W1:Y:S01]  /*14fe0*/  LDC.64 R2, c[0x0][0xc90] ;  /* 0x00032400ff027b82 */ /* 0x016e620000000a00 */
[----:B------:R-:W-:-:S04]  /*14ff0*/  IMAD.IADD R19, R5, 0x1, R19 ;  /* 0x0000000105137824 */ /* 0x000fc800078e0213 */
[----:B-1----:R-:W-:-:S05]  /*15000*/  IMAD.WIDE R2, R19, 0x4, R2 ;  /* 0x0000000413027825 */ /* 0x002fca00078e0202 */
[----:B------:R1:W3:Y:S01]  /*15010*/  LDG.E R7, desc[UR54][R2.64] ;  /* 0x0000003602077981 */ /* 0x0002e2000c1e1900 */
[----:B0-----:R-:W-:-:S04]  /*15020*/  IMAD R16, R6, R4, R16 ;  /* 0x0000000406107224 */ /* 0x001fc800078e0210 */
[----:B------:R-:W-:Y:S02]  /*15030*/  IMAD.IADD R0, R0, 0x1, -R16 ;  /* 0x0000000100007824 */ /* 0x000fe400078e0a10 */
[----:B-1----:R-:W-:Y:S02]  /*15040*/  IMAD.MOV.U32 R2, RZ, RZ, RZ ;  /* 0x000000ffff027224 */ /* 0x002fe400078e00ff */
[----:B---3--:R-:W-:-:S05]  /*15050*/  IMAD R5, R17, R7, RZ ;  /* 0x0000000711057224 */ /* 0x008fca00078e02ff */
        /* <DEDUP_REMOVED lines=47> */
[C---:B------:R-:W-:Y:S01]  /*15350*/  LOP3.LUT R0, R5.reuse, R4, RZ, 0x3c, !PT ;  /* 0x0000000405007212 */ /* 0x040fe200078e3cff */
[----:B------:R-:W-:-:S03]  /*15360*/  IMAD.IADD R5, R5, 0x1, R6 ;  /* 0x0000000105057824 */ /* 0x000fc600078e0206 */
[----:B------:R-:W-:-:S07]  /*15370*/  ISETP.GE.AND P2, PT, R0, RZ, PT ;  /* 0x000000ff0000720c */ /* 0x000fce0003f46270 */
[----:B------:R-:W-:-:S06]  /*15380*/  @P0 VIADD R2, R2, 0x1 ;  /* 0x0000000102020836 */ /* 0x000fcc0000000000 */
[----:B------:R-:W-:Y:S01]  /*15390*/  @!P2 IMAD.MOV R2, RZ, RZ, -R2 ;  /* 0x000000ffff02a224 */ /* 0x000fe200078e0a02 */
[----:B------:R-:W-:Y:S01]  /*153a0*/  @!P1 LOP3.LUT R2, RZ, R4, RZ, 0x33, !PT ;  /* 0x00000004ff029212 */ /* 0x000fe200078e33ff */
[----:B------:R-:W-:-:S04]  /*153b0*/  IMAD.MOV R4, RZ, RZ, -R4 ;  /* 0x000000ffff047224 */ /* 0x000fc800078e0a04 */
[----:B------:R-:W-:Y:S01]  /*153c0*/  IMAD R18, R2, R4, R5 ;  /* 0x0000000402127224 */ /* 0x000fe200078e0205 */
[----:B------:R-:W-:-:S05]  /*153d0*/  LOP3.LUT R2, RZ, R2, RZ, 0x33, !PT ;  /* 0x00000002ff027212 */ /* 0x000fca00078e33ff */
[----:B------:R-:W-:Y:S01]  /*153e0*/  IMAD.IADD R17, R17, 0x1, R2 ;  /* 0x0000000111117824 */ /* 0x000fe200078e0202 */
[----:B------:R-:W-:Y:S06]  /*153f0*/  BRA `(.L_x_11228) ;  /* 0x00000000001c7947 */ /* 0x000fec0003800000 */
.L_x_11220:
[----:B------:R-:W-:Y:S01]  /*15400*/  UMOV UR4, URZ ;  /* 0x0000003f00047c82 */ /* 0x000fe20008000000 */
[----:B------:R-:W-:Y:S01]  /*15410*/  UMOV UR5, URZ ;  /* 0x0000003f00057c82 */ /* 0x000fe20008000000 */
[----:B------:R-:W-:Y:S01]  /*15420*/  ULDC UR6, c[0x0][0xc3c] ;  /* 0x00030f0000067ab9 */ /* 0x000fe20000000800 */
[----:B------:R-:W-:Y:S02]  /*15430*/  IMAD.MOV.U32 R16, RZ, RZ, R0 ;  /* 0x000000ffff107224 */ /* 0x000fe400078e0000 */
[----:B------:R-:W-:Y:S02]  /*15440*/  IMAD.U32 R17, RZ, RZ, UR4 ;  /* 0x00000004ff117e24 */ /* 0x000fe4000f8e00ff */
[----:B------:R-:W-:Y:S02]  /*15450*/  IMAD.U32 R18, RZ, RZ, UR5 ;  /* 0x00000005ff127e24 */ /* 0x000fe4000f8e00ff */
[----:B------:R-:W-:-:S07]  /*15460*/  IMAD.U32 R19, RZ, RZ, UR6 ;  /* 0x00000006ff137e24 */ /* 0x000fce000f8e00ff */
.L_x_11228:
[----:B------:R-:W2:Y:S01]  /*15470*/  S2R R0, SR_TID.X ;  /* 0x0000000000007919 */ /* 0x000ea20000002100 */
[----:B------:R-:W-:Y:S05]  /*15480*/  WARPSYNC.ALL ;  /* 0x0000000000007948 */ /* 0x000fea0003800000 */
[----:B------:R-:W-:Y:S01]  /*15490*/  BAR.SYNC.DEFER_BLOCKING 0x4, 0x200 ;  /* 0x0108000000007b1d */ /* 0x000fe20000010000 */
[----:B--2---:R-:W-:-:S04]  /*154a0*/  LOP3.LUT R0, R0, 0x1f, RZ, 0xc0, !PT ;  /* 0x0000001f00007812 */ /* 0x004fc800078ec0ff */
[----:B------:R-:W-:-:S13]  /*154b0*/  ISETP.NE.AND P0, PT, R0, RZ, PT ;  /* 0x000000ff0000720c */ /* 0x000fda0003f05270 */
[----:B-1----:R-:W1:Y:S01]  /*154c0*/  @!P0 S2R R3, SR_CgaCtaId ;  /* 0x0000000000038919 */ /* 0x002e620000008800 */
[----:B------:R-:W-:-:S04]  /*154d0*/  @!P0 MOV R0, 0x400 ;  /* 0x0000040000008802 */ /* 0x000fc80000000f00 */
[----:B-1----:R-:W-:-:S05]  /*154e0*/  @!P0 LEA R22, R3, R0, 0x18 ;  /* 0x0000000003168211 */ /* 0x002fca00078ec0ff */
[----:B------:R3:W-:Y:S01]  /*154f0*/  @!P0 STS.128 [R22+0x2d8d0], R16 ;  /* 0x02d8d01016008388 */ /* 0x0007e20000000c00 */
[----:B------:R-:W-:Y:S06]  /*15500*/  BAR.ARV 0x5, 0x200 ;  /* 0x0148000000007b1d */ /* 0x000fec0000002000 */
.L_x_11217:
[----:B------:R-:W-:Y:S02]  /*15510*/  ULDC UR4, c[0x0][0xc3c] ;  /* 0x00030f0000047ab9 */ /* 0x000fe40000000800 */
[----:B--2---:R-:W-:-:S13]  /*15520*/  ISETP.GE.AND P0, PT, R19, UR4, PT ;  /* 0x0000000413007c0c */ /* 0x004fda000bf06270 */
[----:B------:R-:W-:Y:S05]  /*15530*/  @!P0 BRA `(.L_x_11229) ;  /* 0xffffffb4008c8947 */ /* 0x000fea000383ffff */
[----:B------:R-:W-:Y:S05]  /*15540*/  BSYNC B8 ;  /* 0x0000000000087941 */ /* 0x000fea0003800000 */
.L_x_11160:
        /* <DEDUP_REMOVED lines=12> */
.L_x_11329:
[----:B------:R-:W-:Y:S05]  /*15610*/  BSYNC B0 ;  /* 0x0000000000007941 */ /* 0x000fea0003800000 */
.L_x_11230:
[----:B------:R-:W-:-:S03]  /*15620*/  UMOV UR4, 0xffffffff ;  /* 0xffffffff00047882 */ /* 0x000fc60000000000 */
[----:B------:R-:W-:Y:S05]  /*15630*/  BRA.DIV UR4, `(.L_x_11232) ;  /* 0x0000003204087947 */ /* 0x000fea000b800000 */
[----:B-1----:R-:W1:Y:S02]  /*15640*/  S2R R0, SR_TID.X ;  /* 0x0000000000007919 */ /* 0x002e640000002100 */
[----:B-1----:R-:W-:-:S04]  /*15650*/  SHF.R.U32.HI R0, RZ, 0x5, R0 ;  /* 0x00000005ff007819 */ /* 0x002fc80000011600 */
[----:B------:R-:W-:-:S05]  /*15660*/  LOP3.LUT R0, R0, 0x3, RZ, 0xc0, !PT ;  /* 0x0000000300007812 */ /* 0x000fca00078ec0ff */
[----:B------:R1:W2:Y:S02]  /*15670*/  SHFL.IDX PT, R14, R0, RZ, 0x1f ;  /* 0x00001fff000e7589 */ /* 0x0002a400000e0000 */
.L_x_11332:
[----:B--2---:R-:W-:Y:S01]  /*15680*/  ISETP.NE.AND P0, PT, R14, RZ, PT ;  /* 0x000000ff0e00720c */ /* 0x004fe20003f05270 */
[----:B------:R-:W-:-:S12]  /*15690*/  BSSY B0, `(.L_x_11233) ;  /* 0x0000024000007945 */ /* 0x000fd80003800000 */
[----:B------:R-:W-:Y:S05]  /*156a0*/  @P0 BRA `(.L_x_11234) ;  /* 0x0000000000880947 */ /* 0x000fea0003800000 */
[----:B------:R-:W-:-:S03]  /*156b0*/  UMOV UR4, 0xffffffff ;  /* 0xffffffff00047882 */ /* 0x000fc60000000000 */
[----:B------:R-:W-:Y:S05]  /*156c0*/  BRA.DIV UR4, `(.L_x_11235) ;  /* 0x0000003204187947 */ /* 0x000fea000b800000 */
[----:B------:R-:W-:-:S13]  /*156d0*/  ELECT P6, URZ, PT ;  /* 0x00000000003f782f */ /* 0x000fda00038c0000 */
.L_x_11335:
[----:B------:R-:W-:Y:S05]  /*156e0*/  @!P6 BRA `(.L_x_11234) ;  /* 0x000000000078e947 */ /* 0x000fea0003800000 */
[----:B------:R-:W-:-:S06]  /*156f0*/  ULOP3.LUT UR4, UR43, 0x2, URZ, 0xfc, !UPT ;  /* 0x000000022b047892 */ /* 0x000fcc000f8efc3f */
[----:B-1----:R-:W-:-:S05]  /*15700*/  IMAD.U32 R0, RZ, RZ, UR4 ;  /* 0x00000004ff007e24 */ /* 0x002fca000f8e00ff */
[----:B------:R-:W-:-:S13]  /*15710*/  ISETP.NE.AND P0, PT, R0, 0x3, PT ;  /* 0x000000030000780c */ /* 0x000fda0003f05270 */
[----:B------:R-:W-:Y:S05]  /*15720*/  @!P0 BRA `(.L_x_11236) ;  /* 0x0000000000048947 */ /* 0x000fea0003800000 */
[----:B------:R-:W-:Y:S01]  /*15730*/  BPT.TRAP 0x1 ;  /* 0x000000040000795c */ /* 0x000fe20000300000 */
.L_x_11236:
[----:B------:R-:W-:Y:S01]  /*15740*/  IMAD R3, R25, 0x8, R5 ;  /* 0x0000000819037824 */ /* 0x000fe200078e0205 */
[----:B------:R-:W-:Y:S01]  /*15750*/  SHF.L.U32 R2, R29, 0x1f, RZ ;  /* 0x0000001f1d027819 */ /* 0x000fe200000006ff */
[----:B------:R-:W-:-:S03]  /*15760*/  VIADD R25, R25, 0x1 ;  /* 0x0000000119197836 */ /* 0x000fc60000000000 */
[----:B------:R-:W1:Y:S02]  /*15770*/  SYNCS.PHASECHK.TRANS64.TRYWAIT P1, [R3+URZ+0x2d840], R2 ;  /* 0x02d84002030075a7 */ /* 0x000e64000802017f */
[----:B------:R-:W-:-:S04]  /*15780*/  ISETP.NE.AND P2, PT, R25, 0x2, PT ;  /* 0x000000021900780c */ /* 0x000fc80003f45270 */
[----:B------:R-:W-:Y:S01]  /*15790*/  SEL R0, RZ, 0x1, P2 ;  /* 0x00000001ff007807 */ /* 0x000fe20001000000 */
[----:B-1----:R-:W-:Y:S08]  /*157a0*/  @!P1 BRA `(.L_x_11237) ;  /* 0x0000003000009947 */ /* 0x002ff00003800000 */
.L_x_11336:
[----:B------:R-:W-:Y:S02]  /*157b0*/  SEL R25, R25, RZ, P2 ;  /* 0x000000ff19197207 */ /* 0x000fe40001000000 */
[----:B------:R-:W-:Y:S01]  /*157c0*/  LOP3.LUT R0, R29, R0, RZ, 0x3c, !PT ;  /* 0x000000001d007212 */ /* 0x000fe200078e3cff */
[----:B------:R-:W-:Y:S06]  /*157d0*/  @!P0 BRA `(.L_x_11238) ;  /* 0x0000000000048947 */ /* 0x000fec0003800000 */
[----:B------:R-:W-:Y:S01]  /*157e0*/  BPT.TRAP 0x1 ;  /* 0x000000040000795c */ /* 0x000fe20000300000 */
.L_x_11238:
[----:B------:R-:W-:Y:S01]  /*157f0*/  IMAD R25, R25, 0x8, R5 ;  /* 0x0000000819197824 */ /* 0x000fe200078e0205 */
[----:B------:R-:W-:-:S04]  /*15800*/  SHF.L.U32 R0, R0, 0x1f, RZ ;  /* 0x0000001f00007819 */ /* 0x000fc800000006ff */
[----:B------:R-:W2:Y:S02]  /*15810*/  SYNCS.PHASECHK.TRANS64.TRYWAIT P1, [R25+URZ+0x2d840], R0 ;  /* 0x02d84000190075a7 */ /* 0x000ea4000802017f */
[----:B--2---:R-:W-:Y:S05]  /*15820*/  @!P1 BRA `(.L_x_11239) ;  /* 0x0000002c00f49947 */ /* 0x004fea0003800000 */
.L_x_11337:
[----:B------:R-:W-:Y:S05]  /*15830*/  @!P0 BRA `(.L_x_11240) ;  /* 0x0000000000048947 */ /* 0x000fea0003800000 */
[----:B------:R-:W-:Y:S01]  /*15840*/  BPT.TRAP 0x1 ;  /* 0x000000040000795c */ /* 0x000fe20000300000 */
.L_x_11240:
[----:B------:R-:W4:Y:S02]  /*15850*/  SYNCS.PHASECHK.TRANS64.TRYWAIT P1, [R3+URZ+0x2d860], R2 ;  /* 0x02d86002030075a7 */ /* 0x000f24000802017f */
[----:B----4-:R-:W-:Y:S05]  /*15860*/  @!P1 BRA `(.L_x_11241) ;  /* 0x0000002c00f89947 */ /* 0x010fea0003800000 */
.L_x_11338:
[----:B------:R-:W-:Y:S05]  /*15870*/  @!P0 BRA `(.L_x_11242) ;  /* 0x0000000000048947 */ /* 0x000fea0003800000 */
[----:B------:R-:W-:Y:S01]  /*15880*/  BPT.TRAP 0x1 ;  /* 0x000000040000795c */ /* 0x000fe20000300000 */
.L_x_11242:
[----:B------:R0:W0:Y:S02]  /*15890*/  SYNCS.PHASECHK.TRANS64.TRYWAIT P0, [R25+URZ+0x2d860], R0 ;  /* 0x02d86000190075a7 */ /* 0x000024000800017f */
[----:B0-----:R-:W-:Y:S05]  /*158a0*/  @!P0 NANOSLEEP.SYNCS 0x989680 ;  /* 0x009896800000895d */ /* 0x001fea0003900000 */
[----:B------:R-:W0:Y:S02]  /*158b0*/  @!P0 SYNCS.PHASECHK.TRANS64 P0, [R25+URZ+0x2d860], R0 ;  /* 0x02d86000190085a7 */ /* 0x000e24000800007f */
[----:B0-----:R-:W-:Y:S05]  /*158c0*/  @!P0 BRA `(.L_x_11242) ;  /* 0xfffffffc00f08947 */ /* 0x001fea000383ffff */
.L_x_11234:
[----:B------:R-:W-:Y:S05]  /*158d0*/  BSYNC B0 ;  /* 0x0000000000007941 */ /* 0x000fea0003800000 */
.L_x_11233:
[----:B------:R-:W-:Y:S05]  /*158e0*/  EXIT ;  /* 0x000000000000794d */ /* 0x000fea0003800000 */
.L_x_11062:
[----:B0-----:R-:W-:-:S04]  /*158f0*/  IMAD.U32 R3, RZ, RZ, UR41 ;  /* 0x00000029ff037e24 */ /* 0x001fc8000f8e00ff */
[----:B------:R0:W1:Y:S03]  /*15900*/  SYNCS.PHASECHK.TRANS64.TRYWAIT P1, [R3+URZ+0x2d800], R0 ;  /* 0x02d80000030075a7 */ /* 0x000066000802017f */
[----:B-1----:R-:W-:Y:S05]  /*15910*/  @!P1 NANOSLEEP.SYNCS 0x989680 ;  /* 0x009896800000995d */ /* 0x002fea0003900000 */
[----:B------:R-:W1:Y:S02]  /*15920*/  @!P1 SYNCS.PHASECHK.TRANS64 P1, [R3+URZ+0x2d800], R0 ;  /* 0x02d80000030095a7 */ /* 0x000e64000802007f */
[----:B-1----:R-:W-:Y:S05]  /*15930*/  @!P1 BRA `(.L_x_11062) ;  /* 0xfffffffc00ec9947 */ /* 0x002fea000383ffff */
[----:B------:R-:W-:Y:S05]  /*15940*/  BRA `(.L_x_11243) ;  /* 0xfffffec000bc7947 */ /* 0x000fea000383ffff */
.L_x_11066:
[----:B-1----:R1:W2:Y:S02]  /*15950*/  SYNCS.PHASECHK.TRANS64.TRYWAIT P1, [R3+URZ+0x2d830], R0 ;  /* 0x02d83000030075a7 */ /* 0x0022a4000802017f */
[----:B--2---:R-:W-:Y:S05]  /*15960*/  @!P1 NANOSLEEP.SYNCS 0x989680 ;  /* 0x009896800000995d */ /* 0x004fea0003900000 */
[----:B------:R-:W2:Y:S02]  /*15970*/  @!P1 SYNCS.PHASECHK.TRANS64 P1, [R3+URZ+0x2d830], R0 ;  /* 0x02d83000030095a7 */ /* 0x000ea4000802007f */
[----:B--2---:R-:W-:Y:S05]  /*15980*/  @!P1 BRA `(.L_x_11066) ;  /* 0xfffffffc00f09947 */ /* 0x004fea000383ffff */
[----:B------:R-:W-:Y:S05]  /*15990*/  BRA `(.L_x_11065) ;  /* 0xfffffec000d87947 */ /* 0x000fea000383ffff */
.L_x_11083:
[----:B-1----:R-:W-:-:S04]  /*159a0*/  IMAD.U32 R7, RZ, RZ, UR6 ;  /* 0x00000006ff077e24 */ /* 0x002fc8000f8e00ff */
[----:B------:R1:W3:Y:S03]  /*159b0*/  SYNCS.PHASECHK.TRANS64.TRYWAIT P1, [R7+URZ+0x2d830], R0 ;  /* 0x02d83000070075a7 */ /* 0x0002e6000802017f */
[----:B---3--:R-:W-:Y:S05]  /*159c0*/  @!P1 NANOSLEEP.SYNCS 0x989680 ;  /* 0x009896800000995d */ /* 0x008fea0003900000 */
[----:B------:R-:W3:Y:S02]  /*159d0*/  @!P1 SYNCS.PHASECHK.TRANS64 P1, [R7+URZ+0x2d830], R0 ;  /* 0x02d83000070095a7 */ /* 0x000ee4000802007f */
[----:B---3--:R-:W-:Y:S05]  /*159e0*/  @!P1 BRA `(.L_x_11083) ;  /* 0xfffffffc00ec9947 */ /* 0x008fea000383ffff */
[----:B------:R-:W-:Y:S05]  /*159f0*/  BRA `(.L_x_11080) ;  /* 0xfffffef400e87947 */ /* 0x000fea000383ffff */
.L_x_11087:
[----:B-1----:R-:W-:-:S04]  /*15a00*/  IMAD.U32 R7, RZ, RZ, UR6 ;  /* 0x00000006ff077e24 */ /* 0x002fc8000f8e00ff */
[----:B------:R1:W2:Y:S03]  /*15a10*/  SYNCS.PHASECHK.TRANS64.TRYWAIT P1, [R7+URZ+0x2d850], R0 ;  /* 0x02d85000070075a7 */ /* 0x0002a6000802017f */
[----:B--2---:R-:W-:Y:S05]  /*15a20*/  @!P1 NANOSLEEP.SYNCS 0x989680 ;  /* 0x009896800000995d */ /* 0x004fea0003900000 */
[----:B------:R-:W2:Y:S02]  /*15a30*/  @!P1 SYNCS.PHASECHK.TRANS64 P1, [R7+URZ+0x2d850], R0 ;  /* 0x02d85000070095a7 */ /* 0x000ea4000802007f */
[----:B--2---:R-:W-:Y:S05]  /*15a40*/  @!P1 BRA `(.L_x_11087) ;  /* 0xfffffffc00ec9947 */ /* 0x004fea000383ffff */
[----:B------:R-:W-:Y:S05]  /*15a50*/  BRA `(.L_x_11084) ;  /* 0xfffffef800947947 */ /* 0x000fea000383ffff */
.L_x_11106:
[----:B-1----:R-:W-:-:S04]  /*15a60*/  IMAD.U32 R7, RZ, RZ, UR6 ;  /* 0x00000006ff077e24 */ /* 0x002fc8000f8e00ff */
[----:B------:R1:W2:Y:S03]  /*15a70*/  SYNCS.PHASECHK.TRANS64.TRYWAIT P1, [R7+URZ+0x2d830], R0 ;  /* 0x02d83000070075a7 */ /* 0x0002a6000802017f */
[----:B--2---:R-:W-:Y:S05]  /*15a80*/  @!P1 NANOSLEEP.SYNCS 0x989680 ;  /* 0x009896800000995d */ /* 0x004fea0003900000 */
[----:B------:R-:W2:Y:S02]  /*15a90*/  @!P1 SYNCS.PHASECHK.TRANS64 P1, [R7+URZ+0x2d830], R0 ;  /* 0x02d83000070095a7 */ /* 0x000ea4000802007f */
[----:B--2---:R-:W-:Y:S05]  /*15aa0*/  @!P1 BRA `(.L_x_11106) ;  /* 0xfffffffc00ec9947 */ /* 0x004fea000383ffff */
[----:B------:R-:W-:Y:S05]  /*15ab0*/  BRA `(.L_x_11103) ;  /* 0xffffff2800ec7947 */ /* 0x000fea000383ffff */
.L_x_11110:
[----:B-1----:R-:W-:-:S04]  /*15ac0*/  IMAD.U32 R7, RZ, RZ, UR6 ;  /* 0x00000006ff077e24 */ /* 0x002fc8000f8e00ff */
[----:B------:R1:W2:Y:S03]  /*15ad0*/  SYNCS.PHASECHK.TRANS64.TRYWAIT P1, [R7+URZ+0x2d850], R0 ;  /* 0x02d85000070075a7 */ /* 0x0002a6000802017f */
[----:B--2---:R-:W-:Y:S05]  /*15ae0*/  @!P1 NANOSLEEP.SYNCS 0x989680 ;  /* 0x009896800000995d */ /* 0x004fea0003900000 */
[----:B------:R-:W2:Y:S02]  /*15af0*/  @!P1 SYNCS.PHASECHK.TRANS64 P1, [R7+URZ+0x2d850], R0 ;  /* 0x02d85000070095a7 */ /* 0x000ea4000802007f */
[----:B--2---:R-:W-:Y:S05]  /*15b00*/  @!P1 BRA `(.L_x_11110) ;  /* 0xfffffffc00ec9947 */ /* 0x004fea000383ffff */
[----:B------:R-:W-:Y:S05]  /*15b10*/  BRA `(.L_x_11107) ;  /* 0xffffff2c00987947 */ /* 0x000fea000383ffff */
.L_x_11118:
[----:B-1----:R-:W-:-:S04]  /*15b20*/  IMAD.U32 R7, RZ, RZ, UR6 ;  /* 0x00000006ff077e24 */ /* 0x002fc8000f8e00ff */
[----:B------:R1:W3:Y:S03]  /*15b30*/  SYNCS.PHASECHK.TRANS64.TRYWAIT P1, [R7+URZ+0x2d830], R0 ;  /* 0x02d83000070075a7 */ /* 0x0002e6000802017f */
[----:B---3--:R-:W-:Y:S05]  /*15b40*/  @!P1 NANOSLEEP.SYNCS 0x989680 ;  /* 0x009896800000995d */ /* 0x008fea0003900000 */
[----:B------:R-:W3:Y:S02]  /*15b50*/  @!P1 SYNCS.PHASECHK.TRANS64 P1, [R7+URZ+0x2d830], R0 ;  /* 0x02d83000070095a7 */ /* 0x000ee4000802007f */
[----:B---3--:R-:W-:Y:S05]  /*15b60*/  @!P1 BRA `(.L_x_11118) ;  /* 0xfffffffc00ec9947 */ /* 0x008fea000383ffff */
[----:B------:R-:W-:Y:S05]  /*15b70*/  BRA `(.L_x_11115) ;  /* 0xffffff4c00107947 */ /* 0x000fea000383ffff */
.L_x_11122:
[----:B-1----:R-:W-:-:S04]  /*15b80*/  IMAD.U32 R7, RZ, RZ, UR6 ;  /* 0x00000006ff077e24 */ /* 0x002fc8000f8e00ff */
[----:B------:R1:W2:Y:S03]  /*15b90*/  SYNCS.PHASECHK.TRANS64.TRYWAIT P1, [R7+URZ+0x2d850], R0 ;  /* 0x02d85000070075a7 */ /* 0x0002a6000802017f */
[----:B--2---:R-:W-:Y:S05]  /*15ba0*/  @!P1 NANOSLEEP.SYNCS 0x989680 ;  /* 0x009896800000995d */ /* 0x004fea0003900000 */
[----:B------:R-:W2:Y:S02]  /*15bb0*/  @!P1 SYNCS.PHASECHK.TRANS64 P1, [R7+URZ+0x2d850], R0 ;  /* 0x02d85000070095a7 */ /* 0x000ea4000802007f */
[----:B--2---:R-:W-:Y:S05]  /*15bc0*/  @!P1 BRA `(.L_x_11122) ;  /* 0xfffffffc00ec9947 */ /* 0x004fea000383ffff */
[----:B------:R-:W-:Y:S05]  /*15bd0*/  BRA `(.L_x_11119) ;  /* 0xffffff4c00bc7947 */ /* 0x000fea000383ffff */
.L_x_11137:
[----:B-1----:R-:W-:-:S04]  /*15be0*/  IMAD.U32 R5, RZ, RZ, UR8 ;  /* 0x00000008ff057e24 */ /* 0x002fc8000f8e00ff */
[----:B------:R1:W3:Y:S03]  /*15bf0*/  SYNCS.PHASECHK.TRANS64.TRYWAIT P1, [R5+URZ+0x2d850], R4 ;  /* 0x02d85004050075a7 */ /* 0x0002e6000802017f */
[----:B---3--:R-:W-:Y:S05]  /*15c00*/  @!P1 NANOSLEEP.SYNCS 0x989680 ;  /* 0x009896800000995d */ /* 0x008fea0003900000 */
[----:B------:R-:W3:Y:S02]  /*15c10*/  @!P1 SYNCS.PHASECHK.TRANS64 P1, [R5+URZ+0x2d850], R4 ;  /* 0x02d85004050095a7 */ /* 0x000ee4000802007f */
[----:B---3--:R-:W-:Y:S05]  /*15c20*/  @!P1 BRA `(.L_x_11137) ;  /* 0xfffffffc00ec9947 */ /* 0x008fea000383ffff */
[----:B------:R-:W-:Y:S05]  /*15c30*/  BRA `(.L_x_11136) ;  /* 0xffffff7c00307947 */ /* 0x000fea000383ffff */
.L_x_11180:
        /* <DEDUP_REMOVED lines=11> */
.L_x_11245:
[----:B------:R-:W-:Y:S05]  /*15cf0*/  BSYNC B0 ;  /* 0x0000000000007941 */ /* 0x000fea0003800000 */
.L_x_11244:
[----:B------:R-:W-:Y:S05]  /*15d00*/  BRA `(.L_x_11246) ;  /* 0xffffffbc00dc7947 */ /* 0x000fea000383ffff */
.L_x_11183:
[----:B0-----:R0:W1:Y:S02]  /*15d10*/  SYNCS.PHASECHK.TRANS64.TRYWAIT P0, [R2+URZ+0x2d840], R4 ;  /* 0x02d84004020075a7 */ /* 0x001064000800017f */
[----:B-1----:R-:W-:Y:S05]  /*15d20*/  @!P0 NANOSLEEP.SYNCS 0x989680 ;  /* 0x009896800000895d */ /* 0x002fea0003900000 */
[----:B------:R-:W1:Y:S02]  /*15d30*/  @!P0 SYNCS.PHASECHK.TRANS64 P0, [R2+URZ+0x2d840], R4 ;  /* 0x02d84004020085a7 */ /* 0x000e64000800007f */
[----:B-1----:R-:W-:Y:S05]  /*15d40*/  @!P0 BRA `(.L_x_11183) ;  /* 0xfffffffc00f08947 */ /* 0x002fea000383ffff */
[----:B------:R-:W-:Y:S05]  /*15d50*/  BRA `(.L_x_11247) ;  /* 0xffffffc000487947 */ /* 0x000fea000383ffff */
.L_x_11184:
        /* <DEDUP_REMOVED lines=8> */
.L_x_11249:
[----:B------:R-:W-:Y:S05]  /*15de0*/  BSYNC B0 ;  /* 0x0000000000007941 */ /* 0x000fea0003800000 */
.L_x_11248:
        /* <DEDUP_REMOVED lines=9> */
.L_x_11250:
[----:B------:R-:W-:Y:S02]  /*15e80*/  IMAD.MOV.U32 R13, RZ, RZ, R6 ;  /* 0x000000ffff0d7224 */ /* 0x000fe400078e0006 */
[----:B------:R-:W-:Y:S02]  /*15e90*/  IMAD.MOV.U32 R12, RZ, RZ, 0x1 ;  /* 0x00000001ff0c7424 */ /* 0x000fe400078e00ff */
[----:B------:R-:W-:-:S07]  /*15ea0*/  IMAD.MOV.U32 R5, RZ, RZ, R14 ;  /* 0x000000ffff057224 */ /* 0x000fce00078e000e */
[----:B------:R-:W-:Y:S05]  /*15eb0*/  WARPSYNC.COLLECTIVE R15, `(.L_x_11251) ;  /* 0x000000000f087348 */ /* 0x000fea0003c00000 */
[----:B------:R0:W1:Y:S02]  /*15ec0*/  SHFL.IDX P6, R14, R13, R12, R11 ;  /* 0x0000000c0d0e7389 */ /* 0x00006400000c000b */
[----:B01----:R-:W-:Y:S01]  /*15ed0*/  ENDCOLLECTIVE ;  /* 0x000000000000791b */ /* 0x003fe20003800000 */
.L_x_11251:
        /* <DEDUP_REMOVED lines=17> */
.L_x_11252:
[----:B------:R-:W-:Y:S02]  /*15ff0*/  @P1 IMAD R8, R7, 0x2, R22 ;  /* 0x0000000207081824 */ /* 0x000fe400078e0216 */
[----:B------:R-:W-:Y:S02]  /*16000*/  IMAD.MOV.U32 R13, RZ, RZ, R6 ;  /* 0x000000ffff0d7224 */ /* 0x000fe400078e0006 */
[----:B------:R-:W-:Y:S02]  /*16010*/  IMAD.MOV.U32 R12, RZ, RZ, 0x2 ;  /* 0x00000002ff0c7424 */ /* 0x000fe400078e00ff */
[----:B------:R-:W-:-:S07]  /*16020*/  IMAD.MOV.U32 R5, RZ, RZ, R14 ;  /* 0x000000ffff057224 */ /* 0x000fce00078e000e */
[----:B------:R-:W-:Y:S05]  /*16030*/  WARPSYNC.COLLECTIVE R15, `(.L_x_11253) ;  /* 0x000000000f087348 */ /* 0x000fea0003c00000 */
[----:B------:R0:W1:Y:S02]  /*16040*/  SHFL.IDX P6, R14, R13, R12, R11 ;  /* 0x0000000c0d0e7389 */ /* 0x00006400000c000b */
[----:B01----:R-:W-:Y:S01]  /*16050*/  ENDCOLLECTIVE ;  /* 0x000000000000791b */ /* 0x003fe20003800000 */
.L_x_11253:
        /* <DEDUP_REMOVED lines=17> */
.L_x_11254:
[----:B------:R-:W-:Y:S02]  /*16170*/  @P1 IMAD R8, R7, 0x2, R22 ;  /* 0x0000000207081824 */ /* 0x000fe400078e0216 */
[----:B------:R-:W-:Y:S02]  /*16180*/  IMAD.MOV.U32 R13, RZ, RZ, R6 ;  /* 0x000000ffff0d7224 */ /* 0x000fe400078e0006 */
[----:B------:R-:W-:Y:S02]  /*16190*/  IMAD.MOV.U32 R12, RZ, RZ, 0x3 ;  /* 0x00000003ff0c7424 */ /* 0x000fe400078e00ff */
[----:B------:R-:W-:-:S07]  /*161a0*/  IMAD.MOV.U32 R5, RZ, RZ, R14 ;  /* 0x000000ffff057224 */ /* 0x000fce00078e000e */
[----:B------:R-:W-:Y:S05]  /*161b0*/  WARPSYNC.COLLECTIVE R15, `(.L_x_11255) ;  /* 0x000000000f087348 */ /* 0x000fea0003c00000 */
[----:B------:R0:W1:Y:S02]  /*161c0*/  SHFL.IDX P6, R14, R13, R12, R11 ;  /* 0x0000000c0d0e7389 */ /* 0x00006400000c000b */
[----:B01----:R-:W-:Y:S01]  /*161d0*/  ENDCOLLECTIVE ;  /* 0x000000000000791b */ /* 0x003fe20003800000 */
.L_x_11255:
        /* <DEDUP_REMOVED lines=10> */
.L_x_11256:
        /* <DEDUP_REMOVED lines=8> */
.L_x_11189:
[----:B------:R-:W-:Y:S02]  /*16300*/  IMAD.IADD R2, R21, 0x1, R27 ;  /* 0x0000000115027824 */ /* 0x000fe400078e021b */
[----:B------:R0:W5:Y:S01]  /*16310*/  LDL R27, [R1+0x1c] ;  /* 0x00001c00011b7983 */ /* 0x0001620000100800 */
[----:B------:R-:W-:Y:S02]  /*16320*/  IMAD.MOV.U32 R13, RZ, RZ, R0 ;  /* 0x000000ffff0d7224 */ /* 0x000fe400078e0000 */
[----:B------:R-:W-:Y:S02]  /*16330*/  IMAD.MOV.U32 R12, RZ, RZ, RZ ;  /* 0x000000ffff0c7224 */ /* 0x000fe400078e00ff */
[----:B------:R-:W-:Y:S02]  /*16340*/  IMAD.MOV.U32 R11, RZ, RZ, 0x1c1f ;  /* 0x00001c1fff0b7424 */ /* 0x000fe400078e00ff */
[----:B------:R-:W-:Y:S02]  /*16350*/  IMAD.MOV.U32 R15, RZ, RZ, -0x1 ;  /* 0xffffffffff0f7424 */ /* 0x000fe400078e00ff */
[----:B0-----:R-:W-:-:S07]  /*16360*/  IMAD R3, R28, R10, RZ ;  /* 0x0000000a1c037224 */ /* 0x001fce00078e02ff */
[----:B-----5:R-:W-:Y:S05]  /*16370*/  WARPSYNC.COLLECTIVE R15, `(.L_x_11258) ;  /* 0x000000000f087348 */ /* 0x020fea0003c00000 */
[----:B------:R0:W1:Y:S02]  /*16380*/  SHFL.IDX P6, R14, R13, R12, R11 ;  /* 0x0000000c0d0e7389 */ /* 0x00006400000c000b */
[----:B01---5:R-:W-:Y:S01]  /*16390*/  ENDCOLLECTIVE ;  /* 0x000000000000791b */ /* 0x023fe20003800000 */
.L_x_11258:
[----:B------:R-:W-:Y:S02]  /*163a0*/  IMAD.MOV.U32 R13, RZ, RZ, R4 ;  /* 0x000000ffff0d7224 */ /* 0x000fe400078e0004 */
[----:B------:R-:W-:-:S07]  /*163b0*/  IMAD.MOV.U32 R6, RZ, RZ, R14 ;  /* 0x000000ffff067224 */ /* 0x000fce00078e000e */
[----:B------:R-:W-:Y:S05]  /*163c0*/  WARPSYNC.COLLECTIVE R15, `(.L_x_11259) ;  /* 0x000000000f087348 */ /* 0x000fea0003c00000 */
[----:B------:R0:W1:Y:S02]  /*163d0*/  SHFL.IDX P6, R14, R13, R12, R11 ;  /* 0x0000000c0d0e7389 */ /* 0x00006400000c000b */
[----:B01----:R-:W-:Y:S01]  /*163e0*/  ENDCOLLECTIVE ;  /* 0x000000000000791b */ /* 0x003fe20003800000 */
.L_x_11259:
[----:B------:R-:W-:Y:S01]  /*163f0*/  ISETP.GE.AND P3, PT, R2, R3, PT ;  /* 0x000000030200720c */ /* 0x000fe20003f66270 */
[----:B------:R-:W-:Y:S02]  /*16400*/  IMAD.MOV.U32 R13, RZ, RZ, R0 ;  /* 0x000000ffff0d7224 */ /* 0x000fe400078e0000 */
[----:B------:R-:W-:Y:S02]  /*16410*/  IMAD.MOV.U32 R12, RZ, RZ, 0x1 ;  /* 0x00000001ff0c7424 */ /* 0x000fe400078e00ff */
[----:B------:R-:W-:-:S08]  /*16420*/  IMAD.MOV.U32 R5, RZ, RZ, R14 ;  /* 0x000000ffff057224 */ /* 0x000fd000078e000e */
[----:B------:R-:W-:Y:S05]  /*16430*/  WARPSYNC.COLLECTIVE R15, `(.L_x_11260) ;  /* 0x000000000f087348 */ /* 0x000fea0003c00000 */
[----:B------:R0:W1:Y:S02]  /*16440*/  SHFL.IDX P6, R14, R13, R12, R11 ;  /* 0x0000000c0d0e7389 */ /* 0x00006400000c000b */
[----:B01----:R-:W-:Y:S01]  /*16450*/  ENDCOLLECTIVE ;  /* 0x000000000000791b */ /* 0x003fe20003800000 */
.L_x_11260:
[----:B------:R-:W-:-:S05]  /*16460*/  @!P3 LEA R5, P4, R20, R5, 0x1 ;  /* 0x000000051405b211 */ /* 0x000fca00078808ff */
[----:B------:R-:W-:-:S04]  /*16470*/  @!P3 IMAD.X R6, RZ, RZ, R6, P4 ;  /* 0x000000ffff06b224 */ /* 0x000fc800020e0606 */
        /* <DEDUP_REMOVED lines=14> */
.L_x_11261:
[----:B------:R-:W-:Y:S01]  /*16560*/  ISETP.GE.AND P3, PT, R10, R3, PT ;  /* 0x000000030a00720c */ /* 0x000fe20003f66270 */
[----:B------:R-:W-:Y:S02]  /*16570*/  IMAD.MOV.U32 R13, RZ, RZ, R0 ;  /* 0x000000ffff0d7224 */ /* 0x000fe400078e0000 */
[----:B------:R-:W-:Y:S02]  /*16580*/  IMAD.MOV.U32 R12, RZ, RZ, 0x2 ;  /* 0x00000002ff0c7424 */ /* 0x000fe400078e00ff */
[----:B------:R-:W-:-:S08]  /*16590*/  IMAD.MOV.U32 R5, RZ, RZ, R14 ;  /* 0x000000ffff057224 */ /* 0x000fd000078e000e */
[----:B------:R-:W-:Y:S05]  /*165a0*/  WARPSYNC.COLLECTIVE R15, `(.L_x_11262) ;  /* 0x000000000f087348 */ /* 0x000fea0003c00000 */
[----:B------:R0:W1:Y:S02]  /*165b0*/  SHFL.IDX P6, R14, R13, R12, R11 ;  /* 0x0000000c0d0e7389 */ /* 0x00006400000c000b */
[----:B01----:R-:W-:Y:S01]  /*165c0*/  ENDCOLLECTIVE ;  /* 0x000000000000791b */ /* 0x003fe20003800000 */
.L_x_11262:
        /* <DEDUP_REMOVED lines=14> */
.L_x_11263:
        /* <DEDUP_REMOVED lines=8> */
.L_x_11264:
[----:B------:R-:W-:Y:S01]  /*16730*/  @!P3 LEA R5, P4, R20, R5, 0x1 ;  /* 0x000000051405b211 */ /* 0x000fe200078808ff */
[----:B------:R-:W-:Y:S02]  /*16740*/  IMAD.MOV.U32 R13, RZ, RZ, R4 ;  /* 0x000000ffff0d7224 */ /* 0x000fe400078e0004 */
[----:B------:R-:W-:-:S10]  /*16750*/  IMAD.MOV.U32 R0, RZ, RZ, R14 ;  /* 0x000000ffff007224 */ /* 0x000fd400078e000e */
[----:B------:R-:W-:Y:S05]  /*16760*/  WARPSYNC.COLLECTIVE R15, `(.L_x_11265) ;  /* 0x000000000f087348 */ /* 0x000fea0003c00000 */
[----:B------:R0:W1:Y:S02]  /*16770*/  SHFL.IDX P6, R14, R13, R12, R11 ;  /* 0x0000000c0d0e7389 */ /* 0x00006400000c000b */
[----:B01----:R-:W-:Y:S01]  /*16780*/  ENDCOLLECTIVE ;  /* 0x000000000000791b */ /* 0x003fe20003800000 */
.L_x_11265:
        /* <DEDUP_REMOVED lines=16> */
.L_x_11266:
        /* <DEDUP_REMOVED lines=16> */
.L_x_11267:
[----:B------:R-:W-:Y:S02]  /*16990*/  IMAD.MOV.U32 R13, RZ, RZ, R8 ;  /* 0x000000ffff0d7224 */ /* 0x000fe400078e0008 */
[----:B------:R-:W-:Y:S02]  /*169a0*/  IMAD.MOV.U32 R12, RZ, RZ, 0x1 ;  /* 0x00000001ff0c7424 */ /* 0x000fe400078e00ff */
[----:B------:R-:W-:-:S07]  /*169b0*/  IMAD.MOV.U32 R4, RZ, RZ, R14 ;  /* 0x000000ffff047224 */ /* 0x000fce00078e000e */
[----:B------:R-:W-:Y:S05]  /*169c0*/  WARPSYNC.COLLECTIVE R15, `(.L_x_11268) ;  /* 0x000000000f087348 */ /* 0x000fea0003c00000 */
[----:B------:R0:W1:Y:S02]  /*169d0*/  SHFL.IDX P6, R14, R13, R12, R11 ;  /* 0x0000000c0d0e7389 */ /* 0x00006400000c000b */
[----:B01----:R-:W-:Y:S01]  /*169e0*/  ENDCOLLECTIVE ;  /* 0x000000000000791b */ /* 0x003fe20003800000 */
.L_x_11268:
[----:B------:R-:W-:-:S05]  /*169f0*/  @!P3 LEA R4, P4, R20, R4, 0x1 ;  /* 0x000000041404b211 */ /* 0x000fca00078808ff */
[----:B------:R-:W-:-:S04]  /*16a00*/  @!P3 IMAD.X R0, RZ, RZ, R0, P4 ;  /* 0x000000ffff00b224 */ /* 0x000fc800020e0600 */
        /* <DEDUP_REMOVED lines=12> */
.L_x_11269:
[----:B------:R-:W-:Y:S01]  /*16ad0*/  IMAD.MOV.U32 R9, RZ, RZ, R14 ;  /* 0x000000ffff097224 */ /* 0x000fe200078e000e */
[----:B------:R-:W-:Y:S06]  /*16ae0*/  BRA `(.L_x_11270) ;  /* 0xffffffc400307947 */ /* 0x000fec000383ffff */
.L_x_11192:
[----:B-1----:R1:W2:Y:S02]  /*16af0*/  SYNCS.PHASECHK.TRANS64.TRYWAIT P0, [R22+URZ+0x2d820], R0 ;  /* 0x02d82000160075a7 */ /* 0x0022a4000800017f */
[----:B--2---:R-:W-:Y:S05]  /*16b00*/  @!P0 NANOSLEEP.SYNCS 0x989680 ;  /* 0x009896800000895d */ /* 0x004fea0003900000 */
[----:B------:R-:W2:Y:S02]  /*16b10*/  @!P0 SYNCS.PHASECHK.TRANS64 P0, [R22+URZ+0x2d820], R0 ;  /* 0x02d82000160085a7 */ /* 0x000ea4000800007f */
[----:B--2---:R-:W-:Y:S05]  /*16b20*/  @!P0 BRA `(.L_x_11192) ;  /* 0xfffffffc00f08947 */ /* 0x004fea000383ffff */
[----:B------:R-:W-:Y:S05]  /*16b30*/  BRA `(.L_x_11271) ;  /* 0xffffffc400987947 */ /* 0x000fea000383ffff */
.L_x_11197:
[----:B0-----:R0:W1:Y:S02]  /*16b40*/  SYNCS.PHASECHK.TRANS64.TRYWAIT P0, [R5+URZ+0x2d840], R0 ;  /* 0x02d84000050075a7 */ /* 0x001064000800017f */
[----:B-1----:R-:W-:Y:S05]  /*16b50*/  @!P0 NANOSLEEP.SYNCS 0x989680 ;  /* 0x009896800000895d */ /* 0x002fea0003900000 */
[----:B------:R-:W1:Y:S02]  /*16b60*/  @!P0 SYNCS.PHASECHK.TRANS64 P0, [R5+URZ+0x2d840], R0 ;  /* 0x02d84000050085a7 */ /* 0x000e64000800007f */
[----:B-1----:R-:W-:Y:S05]  /*16b70*/  @!P0 BRA `(.L_x_11197) ;  /* 0xfffffffc00f08947 */ /* 0x002fea000383ffff */
[----:B------:R-:W-:Y:S05]  /*16b80*/  BRA `(.L_x_11272) ;  /* 0xffffffc8008c7947 */ /* 0x000fea000383ffff */
.L_x_11198:
        /* <DEDUP_REMOVED lines=8> */
.L_x_11274:
[----:B------:R-:W-:Y:S05]  /*16c10*/  BSYNC B1 ;  /* 0x0000000000017941 */ /* 0x000fea0003800000 */
.L_x_11273:
        /* <DEDUP_REMOVED lines=13> */
.L_x_11275:
        /* <DEDUP_REMOVED lines=8> */
.L_x_11276:
        /* <DEDUP_REMOVED lines=14> */
.L_x_11277:
[----:B------:R-:W-:Y:S02]  /*16e50*/  IMAD.MOV.U32 R13, RZ, RZ, R7 ;  /* 0x000000ffff0d7224 */ /* 0x000fe400078e0007 */
[----:B------:R-:W-:Y:S02]  /*16e60*/  IMAD.MOV.U32 R12, RZ, RZ, 0x2 ;  /* 0x00000002ff0c7424 */ /* 0x000fe400078e00ff */
[----:B------:R-:W-:-:S07]  /*16e70*/  IMAD.MOV.U32 R2, RZ, RZ, R14 ;  /* 0x000000ffff027224 */ /* 0x000fce00078e000e */
[----:B------:R-:W-:Y:S05]  /*16e80*/  WARPSYNC.COLLECTIVE R15, `(.L_x_11278) ;  /* 0x000000000f087348 */ /* 0x000fea0003c00000 */
[----:B------:R0:W1:Y:S02]  /*16e90*/  SHFL.IDX P6, R14, R13, R12, R11 ;  /* 0x0000000c0d0e7389 */ /* 0x00006400000c000b */
[----:B01----:R-:W-:Y:S01]  /*16ea0*/  ENDCOLLECTIVE ;  /* 0x000000000000791b */ /* 0x003fe20003800000 */
.L_x_11278:
        /* <DEDUP_REMOVED lines=13> */
.L_x_11279:
[----:B------:R-:W-:Y:S02]  /*16f80*/  IMAD.MOV.U32 R13, RZ, RZ, R7 ;  /* 0x000000ffff0d7224 */ /* 0x000fe400078e0007 */
[----:B------:R-:W-:Y:S02]  /*16f90*/  IMAD.MOV.U32 R12, RZ, RZ, 0x3 ;  /* 0x00000003ff0c7424 */ /* 0x000fe400078e00ff */
[----:B------:R-:W-:-:S07]  /*16fa0*/  IMAD.MOV.U32 R2, RZ, RZ, R14 ;  /* 0x000000ffff027224 */ /* 0x000fce00078e000e */
[----:B------:R-:W-:Y:S05]  /*16fb0*/  WARPSYNC.COLLECTIVE R15, `(.L_x_11280) ;  /* 0x000000000f087348 */ /* 0x000fea0003c00000 */
[----:B------:R0:W1:Y:S02]  /*16fc0*/  SHFL.IDX P6, R14, R13, R12, R11 ;  /* 0x0000000c0d0e7389 */ /* 0x00006400000c000b */
[----:B01----:R-:W-:Y:S01]  /*16fd0*/  ENDCOLLECTIVE ;  /* 0x000000000000791b */ /* 0x003fe20003800000 */
.L_x_11280:
        /* <DEDUP_REMOVED lines=14> */
.L_x_11281:
[----:B------:R-:W-:Y:S01]  /*170c0*/  IMAD.MOV.U32 R2, RZ, RZ, R14 ;  /* 0x000000ffff027224 */ /* 0x000fe200078e000e */
[----:B------:R-:W-:Y:S06]  /*170d0*/  BRA `(.L_x_11282) ;  /* 0xffffffc8002c7947 */ /* 0x000fec000383ffff */
.L_x_11203:
[----:B-1----:R1:W2:Y:S02]  /*170e0*/  SYNCS.PHASECHK.TRANS64.TRYWAIT P0, [R5+URZ+0x2d860], R2 ;  /* 0x02d86002050075a7 */ /* 0x0022a4000800017f */
[----:B--2---:R-:W-:Y:S05]  /*170f0*/  @!P0 NANOSLEEP.SYNCS 0x989680 ;  /* 0x009896800000895d */ /* 0x004fea0003900000 */
[----:B------:R-:W2:Y:S02]  /*17100*/  @!P0 SYNCS.PHASECHK.TRANS64 P0, [R5+URZ+0x2d860], R2 ;  /* 0x02d86002050085a7 */ /* 0x000ea4000800007f */
[----:B--2---:R-:W-:Y:S05]  /*17110*/  @!P0 BRA `(.L_x_11203) ;  /* 0xfffffffc00f08947 */ /* 0x004fea000383ffff */
[----:B------:R-:W-:Y:S05]  /*17120*/  BRA `(.L_x_11283) ;  /* 0xffffffc800907947 */ /* 0x000fea000383ffff */
.L_x_11204:
        /* <DEDUP_REMOVED lines=8> */
.L_x_11285:
[----:B------:R-:W-:Y:S05]  /*171b0*/  BSYNC B1 ;  /* 0x0000000000017941 */ /* 0x000fea0003800000 */
.L_x_11284:
        /* <DEDUP_REMOVED lines=9> */
.L_x_11286:
[----:B------:R-:W-:Y:S02]  /*17250*/  IMAD.MOV.U32 R13, RZ, RZ, R24 ;  /* 0x000000ffff0d7224 */ /* 0x000fe400078e0018 */
[----:B------:R-:W-:Y:S02]  /*17260*/  IMAD.MOV.U32 R12, RZ, RZ, 0x1 ;  /* 0x00000001ff0c7424 */ /* 0x000fe400078e00ff */
[----:B------:R-:W-:-:S07]  /*17270*/  IMAD.MOV.U32 R2, RZ, RZ, R14 ;  /* 0x000000ffff027224 */ /* 0x000fce00078e000e */
[----:B------:R-:W-:Y:S05]  /*17280*/  WARPSYNC.COLLECTIVE R15, `(.L_x_11287) ;  /* 0x000000000f087348 */ /* 0x000fea0003c00000 */
[----:B------:R0:W1:Y:S02]  /*17290*/  SHFL.IDX P6, R14, R13, R12, R11 ;  /* 0x0000000c0d0e7389 */ /* 0x00006400000c000b */
[----:B01----:R-:W-:Y:S01]  /*172a0*/  ENDCOLLECTIVE ;  /* 0x000000000000791b */ /* 0x003fe20003800000 */
.L_x_11287:
        /* <DEDUP_REMOVED lines=16> */
.L_x_11288:
[----:B------:R-:W-:Y:S02]  /*173b0*/  IMAD.MOV.U32 R13, RZ, RZ, R24 ;  /* 0x000000ffff0d7224 */ /* 0x000fe400078e0018 */
[----:B------:R-:W-:Y:S02]  /*173c0*/  IMAD.MOV.U32 R12, RZ, RZ, 0x2 ;  /* 0x00000002ff0c7424 */ /* 0x000fe400078e00ff */
[----:B------:R-:W-:-:S07]  /*173d0*/  IMAD.MOV.U32 R2, RZ, RZ, R14 ;  /* 0x000000ffff027224 */ /* 0x000fce00078e000e */
[----:B------:R-:W-:Y:S05]  /*173e0*/  WARPSYNC.COLLECTIVE R15, `(.L_x_11289) ;  /* 0x000000000f087348 */ /* 0x000fea0003c00000 */
[----:B------:R0:W1:Y:S02]  /*173f0*/  SHFL.IDX P6, R14, R13, R12, R11 ;  /* 0x0000000c0d0e7389 */ /* 0x00006400000c000b */
[----:B01----:R-:W-:Y:S01]  /*17400*/  ENDCOLLECTIVE ;  /* 0x000000000000791b */ /* 0x003fe20003800000 */
.L_x_11289:
        /* <DEDUP_REMOVED lines=16> */
.L_x_11290:
[----:B------:R-:W-:Y:S02]  /*17510*/  IMAD.MOV.U32 R13, RZ, RZ, R24 ;  /* 0x000000ffff0d7224 */ /* 0x000fe400078e0018 */
[----:B------:R-:W-:Y:S02]  /*17520*/  IMAD.MOV.U32 R12, RZ, RZ, 0x3 ;  /* 0x00000003ff0c7424 */ /* 0x000fe400078e00ff */
[----:B------:R-:W-:-:S07]  /*17530*/  IMAD.MOV.U32 R2, RZ, RZ, R14 ;  /* 0x000000ffff027224 */ /* 0x000fce00078e000e */
[----:B------:R-:W-:Y:S05]  /*17540*/  WARPSYNC.COLLECTIVE R15, `(.L_x_11291) ;  /* 0x000000000f087348 */ /* 0x000fea0003c00000 */
[----:B------:R0:W1:Y:S02]  /*17550*/  SHFL.IDX P6, R14, R13, R12, R11 ;  /* 0x0000000c0d0e7389 */ /* 0x00006400000c000b */
[----:B01----:R-:W-:Y:S01]  /*17560*/  ENDCOLLECTIVE ;  /* 0x000000000000791b */ /* 0x003fe20003800000 */
.L_x_11291:
        /* <DEDUP_REMOVED lines=13> */
.L_x_11292:
        /* <DEDUP_REMOVED lines=8> */
.L_x_11212:
[----:B-1----:R1:W2:Y:S02]  /*176c0*/  SYNCS.PHASECHK.TRANS64.TRYWAIT P0, [R0+URZ+0x2d860], R3 ;  /* 0x02d86003000075a7 */ /* 0x0022a4000800017f */
[----:B--2---:R-:W-:Y:S05]  /*176d0*/  @!P0 NANOSLEEP.SYNCS 0x989680 ;  /* 0x009896800000895d */ /* 0x004fea0003900000 */
[----:B------:R-:W2:Y:S02]  /*176e0*/  @!P0 SYNCS.PHASECHK.TRANS64 P0, [R0+URZ+0x2d860], R3 ;  /* 0x02d86003000085a7 */ /* 0x000ea4000800007f */
[----:B--2---:R-:W-:Y:S05]  /*176f0*/  @!P0 BRA `(.L_x_11212) ;  /* 0xfffffffc00f08947 */ /* 0x004fea000383ffff */
[----:B------:R-:W-:Y:S05]  /*17700*/  BRA `(.L_x_11294) ;  /* 0xffffffcc00287947 */ /* 0x000fea000383ffff */
.L_x_11213:
        /* <DEDUP_REMOVED lines=8> */
.L_x_11296:
[----:B------:R-:W-:Y:S05]  /*17790*/  BSYNC B0 ;  /* 0x0000000000007941 */ /* 0x000fea0003800000 */
.L_x_11295:
        /* <DEDUP_REMOVED lines=10> */
.L_x_11297:
        /* <DEDUP_REMOVED lines=17> */
.L_x_11298:
        /* <DEDUP_REMOVED lines=14> */
.L_x_11299:
[----:B------:R-:W-:Y:S02]  /*17a30*/  IMAD.MOV.U32 R13, RZ, RZ, R24 ;  /* 0x000000ffff0d7224 */ /* 0x000fe400078e0018 */
[----:B------:R-:W-:Y:S01]  /*17a40*/  IMAD.MOV.U32 R12, RZ, RZ, 0x2 ;  /* 0x00000002ff0c7424 */ /* 0x000fe200078e00ff */
[----:B------:R-:W-:-:S13]  /*17a50*/  IADD3 R2, P4, R14, R5, RZ ;  /* 0x000000050e027210 */ /* 0x000fda0007f9e0ff */
[----:B------:R-:W-:Y:S05]  /*17a60*/  WARPSYNC.COLLECTIVE R15, `(.L_x_11300) ;  /* 0x000000000f087348 */ /* 0x000fea0003c00000 */
[----:B------:R0:W1:Y:S02]  /*17a70*/  SHFL.IDX P6, R14, R13, R12, R11 ;  /* 0x0000000c0d0e7389 */ /* 0x00006400000c000b */
[----:B01----:R-:W-:Y:S01]  /*17a80*/  ENDCOLLECTIVE ;  /* 0x000000000000791b */ /* 0x003fe20003800000 */
.L_x_11300:
        /* <DEDUP_REMOVED lines=15> */
.L_x_11301:
[----:B------:R-:W-:Y:S02]  /*17b80*/  IMAD.MOV.U32 R13, RZ, RZ, R24 ;  /* 0x000000ffff0d7224 */ /* 0x000fe400078e0018 */
[----:B------:R-:W-:Y:S01]  /*17b90*/  IMAD.MOV.U32 R12, RZ, RZ, 0x3 ;  /* 0x00000003ff0c7424 */ /* 0x000fe200078e00ff */
[----:B------:R-:W-:-:S13]  /*17ba0*/  IADD3 R2, P4, R14, R5, RZ ;  /* 0x000000050e027210 */ /* 0x000fda0007f9e0ff */
[----:B------:R-:W-:Y:S05]  /*17bb0*/  WARPSYNC.COLLECTIVE R15, `(.L_x_11302) ;  /* 0x000000000f087348 */ /* 0x000fea0003c00000 */
[----:B------:R0:W1:Y:S02]  /*17bc0*/  SHFL.IDX P6, R14, R13, R12, R11 ;  /* 0x0000000c0d0e7389 */ /* 0x00006400000c000b */
[----:B01----:R-:W-:Y:S01]  /*17bd0*/  ENDCOLLECTIVE ;  /* 0x000000000000791b */ /* 0x003fe20003800000 */
.L_x_11302:
        /* <DEDUP_REMOVED lines=14> */
.L_x_11303:
[----:B------:R-:W-:Y:S05]  /*17cc0*/  BRA `(.L_x_11304) ;  /* 0xffffffc8009c7947 */ /* 0x000fea000383ffff */
.L_x_11218:
        /* <DEDUP_REMOVED lines=8> */
.L_x_11306:
[----:B------:R-:W-:Y:S05]  /*17d50*/  BSYNC B0 ;  /* 0x0000000000007941 */ /* 0x000fea0003800000 */
.L_x_11305:
        /* <DEDUP_REMOVED lines=9> */
.L_x_11307:
        /* <DEDUP_REMOVED lines=18> */
.L_x_11308:
[----:B------:R-:W-:Y:S01]  /*17f10*/  IMAD.MOV.U32 R12, RZ, RZ, 0x2 ;  /* 0x00000002ff0c7424 */ /* 0x000fe200078e00ff */
[----:B------:R-:W-:-:S05]  /*17f20*/  SEL R5, R14, RZ, P1 ;  /* 0x000000ff0e057207 */ /* 0x000fca0000800000 */
[----:B------:R-:W-:-:S04]  /*17f30*/  IMAD.IADD R4, R2, 0x1, R5 ;  /* 0x0000000102047824 */ /* 0x000fc800078e0205 */
[----:B------:R-:W-:-:S07]  /*17f40*/  IMAD.MOV.U32 R13, RZ, RZ, R4 ;  /* 0x000000ffff0d7224 */ /* 0x000fce00078e0004 */
[----:B------:R-:W-:Y:S05]  /*17f50*/  WARPSYNC.COLLECTIVE R15, `(.L_x_11309) ;  /* 0x000000000f087348 */ /* 0x000fea0003c00000 */
[----:B------:R0:W1:Y:S02]  /*17f60*/  SHFL.UP P6, R14, R13, R12, R11 ;  /* 0x0400000c0d0e7389 */ /* 0x00006400000c000b */
[----:B01----:R-:W-:Y:S01]  /*17f70*/  ENDCOLLECTIVE ;  /* 0x000000000000791b */ /* 0x003fe20003800000 */
.L_x_11309:
[----:B------:R-:W-:Y:S01]  /*17f80*/  IMAD.MOV.U32 R12, RZ, RZ, 0x4 ;  /* 0x00000004ff0c7424 */ /* 0x000fe200078e00ff */
[----:B------:R-:W-:-:S05]  /*17f90*/  SEL R5, R14, RZ, P2 ;  /* 0x000000ff0e057207 */ /* 0x000fca0001000000 */
[----:B------:R-:W-:-:S04]  /*17fa0*/  IMAD.IADD R5, R4, 0x1, R5 ;  /* 0x0000000104057824 */ /* 0x000fc800078e0205 */
[----:B------:R-:W-:-:S07]  /*17fb0*/  IMAD.MOV.U32 R13, RZ, RZ, R5 ;  /* 0x000000ffff0d7224 */ /* 0x000fce00078e0005 */
[----:B------:R-:W-:Y:S05]  /*17fc0*/  WARPSYNC.COLLECTIVE R15, `(.L_x_11310) ;  /* 0x000000000f087348 */ /* 0x000fea0003c00000 */
[----:B------:R0:W1:Y:S02]  /*17fd0*/  SHFL.UP P6, R14, R13, R12, R11 ;  /* 0x0400000c0d0e7389 */ /* 0x00006400000c000b */
[----:B01----:R-:W-:Y:S01]  /*17fe0*/  ENDCOLLECTIVE ;  /* 0x000000000000791b */ /* 0x003fe20003800000 */
.L_x_11310:
[----:B------:R-:W-:Y:S01]  /*17ff0*/  IMAD.MOV.U32 R12, RZ, RZ, 0x8 ;  /* 0x00000008ff0c7424 */ /* 0x000fe200078e00ff */
[----:B------:R-:W-:-:S05]  /*18000*/  SEL R6, R14, RZ, P3 ;  /* 0x000000ff0e067207 */ /* 0x000fca0001800000 */
[----:B------:R-:W-:-:S04]  /*18010*/  IMAD.IADD R6, R5, 0x1, R6 ;  /* 0x0000000105067824 */ /* 0x000fc800078e0206 */
[----:B------:R-:W-:-:S07]  /*18020*/  IMAD.MOV.U32 R13, RZ, RZ, R6 ;  /* 0x000000ffff0d7224 */ /* 0x000fce00078e0006 */
[----:B------:R-:W-:Y:S05]  /*18030*/  WARPSYNC.COLLECTIVE R15, `(.L_x_11311) ;  /* 0x000000000f087348 */ /* 0x000fea0003c00000 */
[----:B------:R0:W1:Y:S02]  /*18040*/  SHFL.UP P6, R14, R13, R12, R11 ;  /* 0x0400000c0d0e7389 */ /* 0x00006400000c000b */
[----:B01----:R-:W-:Y:S01]  /*18050*/  ENDCOLLECTIVE ;  /* 0x000000000000791b */ /* 0x003fe20003800000 */
.L_x_11311:
[----:B------:R-:W-:Y:S01]  /*18060*/  IMAD.MOV.U32 R12, RZ, RZ, 0x10 ;  /* 0x00000010ff0c7424 */ /* 0x000fe200078e00ff */
[----:B------:R-:W-:-:S05]  /*18070*/  SEL R3, R14, RZ, P4 ;  /* 0x000000ff0e037207 */ /* 0x000fca0002000000 */
[----:B------:R-:W-:-:S04]  /*18080*/  IMAD.IADD R4, R6, 0x1, R3 ;  /* 0x0000000106047824 */ /* 0x000fc800078e0203 */
[----:B------:R-:W-:-:S07]  /*18090*/  IMAD.MOV.U32 R13, RZ, RZ, R4 ;  /* 0x000000ffff0d7224 */ /* 0x000fce00078e0004 */
[----:B------:R-:W-:Y:S05]  /*180a0*/  WARPSYNC.COLLECTIVE R15, `(.L_x_11312) ;  /* 0x000000000f087348 */ /* 0x000fea0003c00000 */
[----:B------:R0:W1:Y:S02]  /*180b0*/  SHFL.UP P6, R14, R13, R12, R11 ;  /* 0x0400000c0d0e7389 */ /* 0x00006400000c000b */
[----:B01----:R-:W-:Y:S01]  /*180c0*/  ENDCOLLECTIVE ;  /* 0x000000000000791b */ /* 0x003fe20003800000 */
.L_x_11312:
        /* <DEDUP_REMOVED lines=8> */
.L_x_11313:
[----:B------:R-:W-:Y:S05]  /*18150*/  BRA `(.L_x_11314) ;  /* 0xffffffc800b07947 */ /* 0x000fea000383ffff */
.L_x_11223:
        /* <DEDUP_REMOVED lines=8> */
.L_x_11316:
[----:B------:R-:W-:Y:S05]  /*181e0*/  BSYNC B0 ;  /* 0x0000000000007941 */ /* 0x000fea0003800000 */
.L_x_11315:
        /* <DEDUP_REMOVED lines=8> */
.L_x_11317:
[----:B------:R-:W-:Y:S01]  /*18270*/  IMAD.MOV.U32 R12, RZ, RZ, 0x4 ;  /* 0x00000004ff0c7424 */ /* 0x000fe200078e00ff */
[----:B------:R-:W-:-:S05]  /*18280*/  SEL R14, R14, RZ, P2 ;  /* 0x000000ff0e0e7207 */ /* 0x000fca0001000000 */
[----:B------:R-:W-:-:S04]  /*18290*/  IMAD.IADD R3, R13, 0x1, R14 ;  /* 0x000000010d037824 */ /* 0x000fc800078e020e */
[----:B------:R-:W-:-:S07]  /*182a0*/  IMAD.MOV.U32 R13, RZ, RZ, R3 ;  /* 0x000000ffff0d7224 */ /* 0x000fce00078e0003 */
[----:B------:R-:W-:Y:S05]  /*182b0*/  WARPSYNC.COLLECTIVE R15, `(.L_x_11318) ;  /* 0x000000000f087348 */ /* 0x000fea0003c00000 */
[----:B------:R0:W1:Y:S02]  /*182c0*/  SHFL.UP P6, R14, R13, R12, R11 ;  /* 0x0400000c0d0e7389 */ /* 0x00006400000c000b */
[----:B01----:R-:W-:Y:S01]  /*182d0*/  ENDCOLLECTIVE ;  /* 0x000000000000791b */ /* 0x003fe20003800000 */
.L_x_11318:
[----:B------:R-:W-:Y:S01]  /*182e0*/  IMAD.MOV.U32 R12, RZ, RZ, 0x8 ;  /* 0x00000008ff0c7424 */ /* 0x000fe200078e00ff */
[----:B------:R-:W-:-:S05]  /*182f0*/  SEL R4, R14, RZ, P3 ;  /* 0x000000ff0e047207 */ /* 0x000fca0001800000 */
[----:B------:R-:W-:-:S04]  /*18300*/  IMAD.IADD R4, R3, 0x1, R4 ;  /* 0x0000000103047824 */ /* 0x000fc800078e0204 */
[----:B------:R-:W-:-:S07]  /*18310*/  IMAD.MOV.U32 R13, RZ, RZ, R4 ;  /* 0x000000ffff0d7224 */ /* 0x000fce00078e0004 */
[----:B------:R-:W-:Y:S05]  /*18320*/  WARPSYNC.COLLECTIVE R15, `(.L_x_11319) ;  /* 0x000000000f087348 */ /* 0x000fea0003c00000 */
[----:B------:R0:W1:Y:S02]  /*18330*/  SHFL.UP P6, R14, R13, R12, R11 ;  /* 0x0400000c0d0e7389 */ /* 0x00006400000c000b */
[----:B01----:R-:W-:Y:S01]  /*18340*/  ENDCOLLECTIVE ;  /* 0x000000000000791b */ /* 0x003fe20003800000 */
.L_x_11319:
[----:B------:R-:W-:Y:S01]  /*18350*/  IMAD.MOV.U32 R12, RZ, RZ, 0x10 ;  /* 0x00000010ff0c7424 */ /* 0x000fe200078e00ff */
[----:B------:R-:W-:-:S05]  /*18360*/  SEL R5, R14, RZ, P4 ;  /* 0x000000ff0e057207 */ /* 0x000fca0002000000 */
[----:B------:R-:W-:-:S04]  /*18370*/  IMAD.IADD R5, R4, 0x1, R5 ;  /* 0x0000000104057824 */ /* 0x000fc800078e0205 */
[----:B------:R-:W-:-:S07]  /*18380*/  IMAD.MOV.U32 R13, RZ, RZ, R5 ;  /* 0x000000ffff0d7224 */ /* 0x000fce00078e0005 */
[----:B------:R-:W-:Y:S05]  /*18390*/  WARPSYNC.COLLECTIVE R15, `(.L_x_11320) ;  /* 0x000000000f087348 */ /* 0x000fea0003c00000 */
[----:B------:R0:W1:Y:S02]  /*183a0*/  SHFL.UP P6, R14, R13, R12, R11 ;  /* 0x0400000c0d0e7389 */ /* 0x00006400000c000b */
[----:B01----:R-:W-:Y:S01]  /*183b0*/  ENDCOLLECTIVE ;  /* 0x000000000000791b */ /* 0x003fe20003800000 */
.L_x_11320:
        /* <DEDUP_REMOVED lines=8> */
.L_x_11321:
[----:B------:R-:W-:Y:S05]  /*18440*/  BRA `(.L_x_11322) ;  /* 0xffffffc800907947 */ /* 0x000fea000383ffff */
.L_x_11225:
[----:B------:R-:W-:Y:S01]  /*18450*/  BSSY B0, `(.L_x_11323) ;  /* 0x0000006000007945 */ /* 0x000fe20003800000 */
[----:B------:R-:W-:Y:S01]  /*18460*/  PLOP3.LUT P6, PT, P6, PT, PT, 0x8, 0x0 ;  /* 0x000000000000781c */ /* 0x000fe200037ce170 */
[----:B------:R-:W-:-:S12]  /*18470*/  IMAD.MOV.U32 R15, RZ, RZ, -0x1 ;  /* 0xffffffffff0f7424 */ /* 0x000fd800078e00ff */
[----:B01----:R-:W-:Y:S05]  /*18480*/  WARPSYNC.COLLECTIVE R15, `(.L_x_11324) ;  /* 0x000000000f087348 */ /* 0x003fea0003c00000 */
[----:B------:R-:W-:Y:S01]  /*18490*/  VOTE.ANY R14, PT, P6 ;  /* 0x00000000000e7806 */ /* 0x000fe200030e0100 */
[----:B01----:R-:W-:Y:S06]  /*184a0*/  ENDCOLLECTIVE ;  /* 0x000000000000791b */ /* 0x003fec0003800000 */
.L_x_11324:
[----:B------:R-:W-:Y:S05]  /*184b0*/  BSYNC B0 ;  /* 0x0000000000007941 */ /* 0x000fea0003800000 */
.L_x_11323:
        /* <DEDUP_REMOVED lines=9> */
.L_x_11325:
[----:B------:R-:W-:Y:S01]  /*18550*/  IMAD.MOV.U32 R17, RZ, RZ, R14 ;  /* 0x000000ffff117224 */ /* 0x000fe200078e000e */
[----:B------:R-:W-:Y:S06]  /*18560*/  BRA `(.L_x_11326) ;  /* 0xffffffc800807947 */ /* 0x000fec000383ffff */
.L_x_11227:
[----:B------:R-:W-:Y:S01]  /*18570*/  BSSY B0, `(.L_x_11327) ;  /* 0x0000007000007945 */ /* 0x000fe20003800000 */
[----:B------:R-:W-:Y:S02]  /*18580*/  IMAD.MOV.U32 R13, RZ, RZ, R3 ;  /* 0x000000ffff0d7224 */ /* 0x000fe400078e0003 */
[----:B------:R-:W-:Y:S02]  /*18590*/  IMAD.MOV.U32 R11, RZ, RZ, 0x1f ;  /* 0x0000001fff0b7424 */ /* 0x000fe400078e00ff */
[----:B------:R-:W-:-:S07]  /*185a0*/  IMAD.MOV.U32 R15, RZ, RZ, -0x1 ;  /* 0xffffffffff0f7424 */ /* 0x000fce00078e00ff */
[----:B0123--:R-:W-:Y:S05]  /*185b0*/  WARPSYNC.COLLECTIVE R15, `(.L_x_11328) ;  /* 0x000000000f087348 */ /* 0x00ffea0003c00000 */
[----:B------:R4:W0:Y:S02]  /*185c0*/  SHFL.IDX P6, R14, R13, R12, R11 ;  /* 0x0000000c0d0e7389 */ /* 0x00082400000c000b */
[----:B01234-:R-:W-:Y:S01]  /*185d0*/  ENDCOLLECTIVE ;  /* 0x000000000000791b */ /* 0x01ffe20003800000 */
.L_x_11328:
[----:B------:R-:W-:Y:S05]  /*185e0*/  BSYNC B0 ;  /* 0x0000000000007941 */ /* 0x000fea0003800000 */
.L_x_11327:
[----:B------:R-:W-:Y:S01]  /*185f0*/  IMAD.MOV.U32 R6, RZ, RZ, R14 ;  /* 0x000000ffff067224 */ /* 0x000fe200078e000e */
[----:B------:R-:W-:Y:S06]  /*18600*/  BRA `(.L_x_11226) ;  /* 0xffffffc800747947 */ /* 0x000fec000383ffff */
.L_x_11231:
[----:B-1----:R1:W2:Y:S02]  /*18610*/  SYNCS.PHASECHK.TRANS64.TRYWAIT P0, [R5+URZ+0x2d820], R0 ;  /* 0x02d82000050075a7 */ /* 0x0022a4000800017f */
[----:B--2---:R-:W-:Y:S05]  /*18620*/  @!P0 NANOSLEEP.SYNCS 0x989680 ;  /* 0x009896800000895d */ /* 0x004fea0003900000 */
[----:B------:R-:W2:Y:S02]  /*18630*/  @!P0 SYNCS.PHASECHK.TRANS64 P0, [R5+URZ+0x2d820], R0 ;  /* 0x02d82000050085a7 */ /* 0x000ea4000800007f */
[----:B--2---:R-:W-:Y:S05]  /*18640*/  @!P0 BRA `(.L_x_11231) ;  /* 0xfffffffc00f08947 */ /* 0x004fea000383ffff */
[----:B------:R-:W-:Y:S05]  /*18650*/  BRA `(.L_x_11329) ;  /* 0xffffffcc00ec7947 */ /* 0x000fea000383ffff */
.L_x_11232:
        /* <DEDUP_REMOVED lines=11> */
.L_x_11331:
[----:B------:R-:W-:Y:S05]  /*18710*/  BSYNC B0 ;  /* 0x0000000000007941 */ /* 0x000fea0003800000 */
.L_x_11330:
[----:B------:R-:W-:Y:S05]  /*18720*/  BRA `(.L_x_11332) ;  /* 0xffffffcc00d47947 */ /* 0x000fea000383ffff */
.L_x_11235:
[----:B------:R-:W-:Y:S01]  /*18730*/  BSSY B1, `(.L_x_11333) ;  /* 0x0000006000017945 */ /* 0x000fe20003800000 */
[----:B------:R-:W-:-:S07]  /*18740*/  IMAD.MOV.U32 R15, RZ, RZ, -0x1 ;  /* 0xffffffffff0f7424 */ /* 0x000fce00078e00ff */
[----:B01-3--:R-:W-:Y:S05]  /*18750*/  WARPSYNC.COLLECTIVE R15, `(.L_x_11334) ;  /* 0x000000000f0c7348 */ /* 0x00bfea0003c00000 */
[----:B------:R-:W-:Y:S02]  /*18760*/  ELECT P6, UR62, PT ;  /* 0x00000000003e782f */ /* 0x000fe400038c0000 */
[----:B------:R-:W-:Y:S01]  /*18770*/  MOV R14, UR62 ;  /* 0x0000003e000e7c02 */ /* 0x000fe20008000f00 */
[----:B01-3--:R-:W-:Y:S10]  /*18780*/  ENDCOLLECTIVE ;  /* 0x000000000000791b */ /* 0x00bff40003800000 */
.L_x_11334:
[----:B------:R-:W-:Y:S05]  /*18790*/  BSYNC B1 ;  /* 0x0000000000017941 */ /* 0x000fea0003800000 */
.L_x_11333:
[----:B------:R-:W-:Y:S05]  /*187a0*/  BRA `(.L_x_11335) ;  /* 0xffffffcc00cc7947 */ /* 0x000fea000383ffff */
.L_x_11237:
[----:B-1----:R1:W2:Y:S02]  /*187b0*/  SYNCS.PHASECHK.TRANS64.TRYWAIT P1, [R3+URZ+0x2d840], R2 ;  /* 0x02d84002030075a7 */ /* 0x0022a4000802017f */
[----:B--2---:R-:W-:Y:S05]  /*187c0*/  @!P1 NANOSLEEP.SYNCS 0x989680 ;  /* 0x009896800000995d */ /* 0x004fea0003900000 */
[----:B------:R-:W2:Y:S02]  /*187d0*/  @!P1 SYNCS.PHASECHK.TRANS64 P1, [R3+URZ+0x2d840], R2 ;  /* 0x02d84002030095a7 */ /* 0x000ea4000802007f */
[----:B--2---:R-:W-:Y:S05]  /*187e0*/  @!P1 BRA `(.L_x_11237) ;  /* 0xfffffffc00f09947 */ /* 0x004fea000383ffff */
[----:B------:R-:W-:Y:S05]  /*187f0*/  BRA `(.L_x_11336) ;  /* 0xffffffcc00ec7947 */ /* 0x000fea000383ffff */
.L_x_11239:
[----:B--2---:R2:W4:Y:S02]  /*18800*/  SYNCS.PHASECHK.TRANS64.TRYWAIT P1, [R25+URZ+0x2d840], R0 ;  /* 0x02d84000190075a7 */ /* 0x004524000802017f */
[----:B----4-:R-:W-:Y:S05]  /*18810*/  @!P1 NANOSLEEP.SYNCS 0x989680 ;  /* 0x009896800000995d */ /* 0x010fea0003900000 */
[----:B------:R-:W4:Y:S02]  /*18820*/  @!P1 SYNCS.PHASECHK.TRANS64 P1, [R25+URZ+0x2d840], R0 ;  /* 0x02d84000190095a7 */ /* 0x000f24000802007f */
[----:B----4-:R-:W-:Y:S05]  /*18830*/  @!P1 BRA `(.L_x_11239) ;  /* 0xfffffffc00f09947 */ /* 0x010fea000383ffff */
[----:B------:R-:W-:Y:S05]  /*18840*/  BRA `(.L_x_11337) ;  /* 0xffffffcc00f87947 */ /* 0x000fea000383ffff */
.L_x_11241:
[----:B----4-:R4:W0:Y:S02]  /*18850*/  SYNCS.PHASECHK.TRANS64.TRYWAIT P1, [R3+URZ+0x2d860], R2 ;  /* 0x02d86002030075a7 */ /* 0x010824000802017f */
[----:B0-----:R-:W-:Y:S05]  /*18860*/  @!P1 NANOSLEEP.SYNCS 0x989680 ;  /* 0x009896800000995d */ /* 0x001fea0003900000 */
[----:B------:R-:W0:Y:S02]  /*18870*/  @!P1 SYNCS.PHASECHK.TRANS64 P1, [R3+URZ+0x2d860], R2 ;  /* 0x02d86002030095a7 */ /* 0x000e24000802007f */
[----:B0-----:R-:W-:Y:S05]  /*18880*/  @!P1 BRA `(.L_x_11241) ;  /* 0xfffffffc00f09947 */ /* 0x001fea000383ffff */
[----:B------:R-:W-:Y:S05]  /*18890*/  BRA `(.L_x_11338) ;  /* 0xffffffcc00f47947 */ /* 0x000fea000383ffff */
.L_x_11339:
        /* <DEDUP_REMOVED lines=14> */
.L_x_15856:


//--------------------- .text._ZN7cutlass13device_kernelIN5flash11enable_sm90INS1_16FlashAttnFwdSm90INS1_25CollectiveMainloopFwdSm90ILi2EN4cute5tupleIJNS5_1CILi1EEES8_S8_EEENS6_IJNS7_ILi192EEENS7_ILi128EEENS7_ILi96EEEEEELi96ENS_10bfloat16_tEfNS_4arch4Sm90ELb0ELb1ELb0ELb1ELb1ELb1ELb0ELb0ELb1ELb1ELb0ELb0EEENS1_21CollectiveEpilogueFwdINS6_IJSA_SC_SB_EEES9_SE_SG_Li384ELb1ELb1ELb0ELb0EEENS1_36VarlenDynamicPersistentTileSchedulerILi192ELi128ELi384ELi128ELb0ELb1ELb1ELb1ELb0ELb1EEEEEEEEEvNT_6ParamsE --------------------------
	.section	.text._ZN7cutlass13device_kernelIN5flash11enable_sm90INS1_16FlashAttnFwdSm90INS1_25CollectiveMainloopFwdSm90ILi2EN4cute5tupleIJNS5_1CILi1EEES8_S8_EEENS6_IJNS7_ILi192EEENS7_ILi128EEENS7_ILi96EEEEEELi96ENS_10bfloat16_tEfNS_4arch4Sm90ELb0ELb1ELb0ELb1ELb1ELb1ELb0ELb0ELb1ELb1ELb0ELb0EEENS1_21CollectiveEpilogueFwdINS6_IJSA_SC_SB_EEES9_SE_SG_Li384ELb1ELb1ELb0ELb0EEENS1_36VarlenDynamicPersistentTileSchedulerILi192ELi128ELi384ELi128ELb0ELb1ELb1ELb1ELb0ELb1EEEEEEEEEvNT_6ParamsE,"ax",@progbits
	.align	128
.text._ZN7cutlass13device_kernelIN5flash11enable_sm90INS1_16FlashAttnFwdSm90INS1_25CollectiveMainloopFwdSm90ILi2EN4cute5tupleIJNS5_1CILi1EEES8_S8_EEENS6_IJNS7_ILi192EEENS7_ILi128EEENS7_ILi96EEEEEELi96ENS_10bfloat16_tEfNS_4arch4Sm90ELb0ELb1ELb0ELb1ELb1ELb1ELb0ELb0ELb1ELb1ELb0ELb0EEENS1_21CollectiveEpilogueFwdINS6_IJSA_SC_SB_EEES9_SE_SG_Li384ELb1ELb1ELb0ELb0EEENS1_36VarlenDynamicPersistentTileSchedulerILi192ELi128ELi384ELi128ELb0ELb1ELb1ELb1ELb0ELb1EEEEEEEEEvNT_6ParamsE:
        .type           _ZN7cutlass13device_kernelIN5flash11enable_sm90INS1_16FlashAttnFwdSm90INS1_25CollectiveMainloopFwdSm90ILi2EN4cute5tupleIJNS5_1CILi1EEES8_S8_EEENS6_IJNS7_ILi192EEENS7_ILi128EEENS7_ILi96EEEEEELi96ENS_10bfloat16_tEfNS_4arch4Sm90ELb0ELb1ELb0ELb1ELb1ELb1ELb0ELb0ELb1ELb1ELb0ELb0EEENS1_21CollectiveEpilogueFwdINS6_IJSA_SC_SB_EEES9_SE_SG_Li384ELb1ELb1ELb0ELb0EEENS1_36VarlenDynamicPersistentTileSchedulerILi192ELi128ELi384ELi128ELb0ELb1ELb1ELb1ELb0ELb1EEEEEEEEEvNT_6ParamsE,@function
        .size           _ZN7cutlass13device_kernelIN5flash11enable_sm90INS1_16FlashAttnFwdSm90INS1_25CollectiveMainloopFwdSm90ILi2EN4cute5tupleIJNS5_1CILi1EEES8_S8_EEENS6_IJNS7_ILi192EEENS7_ILi128EEENS7_ILi96EEEEEELi96ENS_10bfloat16_tEfNS_4arch4Sm90ELb0ELb1ELb0ELb1ELb1ELb1ELb0ELb0ELb1ELb1ELb0ELb0EEENS1_21CollectiveEpilogueFwdINS6_IJSA_SC_SB_EEES9_SE_SG_Li384ELb1ELb1ELb0ELb0EEENS1_36VarlenDynamicPersistentTileSchedulerILi192ELi128ELi384ELi128ELb0ELb1ELb1ELb1ELb0ELb1EEEEEEEEEvNT_6ParamsE,(.L_x_15857 - _ZN7cutlass13device_kernelIN5flash11enable_sm90INS1_16FlashAttnFwdSm90INS1_25CollectiveMainloopFwdSm90ILi2EN4cute5tupleIJNS5_1CILi1EEES8_S8_EEENS6_IJNS7_ILi192EEENS7_ILi128EEENS7_ILi96EEEEEELi96ENS_10bfloat16_tEfNS_4arch4Sm90ELb0ELb1ELb0ELb1ELb1ELb1ELb0ELb0ELb1ELb1ELb0ELb0EEENS1_21CollectiveEpilogueFwdINS6_IJSA_SC_SB_EEES9_SE_SG_Li384ELb1ELb1ELb0ELb0EEENS1_36VarlenDynamicPersistentTileSchedulerILi192ELi128ELi384ELi128ELb0ELb1ELb1ELb1ELb0ELb1EEEEEEEEEvNT_6ParamsE)
        .other          _ZN7cutlass13device_kernelIN5flash11enable_sm90INS1_16FlashAttnFwdSm90INS1_25CollectiveMainloopFwdSm90ILi2EN4cute5tupleIJNS5_1CILi1EEES8_S8_EEENS6_IJNS7_ILi192EEENS7_ILi128EEENS7_ILi96EEEEEELi96ENS_10bfloat16_tEfNS_4arch4Sm90ELb0ELb1ELb0ELb1ELb1ELb1ELb0ELb0ELb1ELb1ELb0ELb0EEENS1_21CollectiveEpilogueFwdINS6_IJSA_SC_SB_EEES9_SE_SG_Li384ELb1ELb1ELb0ELb0EEENS1_36VarlenDynamicPersistentTileSchedulerILi192ELi128ELi384ELi128ELb0ELb1ELb1ELb1ELb0ELb1EEEEEEEEEvNT_6ParamsE,@"STO_CUDA_ENTRY STV_DEFAULT"
_ZN7cutlass13device_kernelIN5flash11enable_sm90INS1_16FlashAttnFwdSm90INS1_25CollectiveMainloopFwdSm90ILi2EN4cute5tupleIJNS5_1CILi1EEES8_S8_EEENS6_IJNS7_ILi192EEENS7_ILi128EEENS7_ILi96EEEEEELi96ENS_10bfloat16_tEfNS_4arch4Sm90ELb0ELb1ELb0ELb1ELb1ELb1ELb0ELb0ELb1ELb1ELb0ELb0EEENS1_21CollectiveEpilogueFwdINS6_IJSA_SC_SB_EEES9_SE_SG_Li384ELb1ELb1ELb0ELb0EEENS1_36VarlenDynamicPersistentTileSchedulerILi192ELi128ELi384ELi128ELb0ELb1ELb1ELb1ELb0ELb1EEEEEEEEEvNT_6ParamsE:
        /* <DEDUP_REMOVED lines=18> */
.L_x_11341:
[----:B------:R-:W-:Y:S05]  /*0120*/  BSYNC B0 ;  /* 0x0000000000007941 */ /* 0x000fea0003800000 */
.L_x_11340:
        /* <DEDUP_REMOVED lines=41> */
.L_x_11342:
        /* <DEDUP_REMOVED lines=22> */
.L_x_11343:
        /* <DEDUP_REMOVED lines=18> */
.L_x_11344:
        /* <DEDUP_REMOVED lines=22> */
.L_x_11345:
        /* <DEDUP_REMOVED lines=22> */
.L_x_11346:
        /* <DEDUP_REMOVED lines=8> */
.L_x_11349:
        /* <DEDUP_REMOVED lines=22> */
[----:B------:R-:W-:Y:S01]  /*0ae0*/  IMAD.MOV.U32 R144, RZ, RZ, 0x40 ;  /* 0x00000040ff907424 */ /* 0x000fe200078e00ff */
[----:B------:R-:W-:Y:S01]  /*0af0*/  R2UR UR40, R2 ;  /* 0x00000000022872ca */ /* 0x000fe200000e0000 */
[----:B------:R-:W-:Y:S01]  /*0b00*/  IMAD.MOV.U32 R23, RZ, RZ, RZ ;  /* 0x000000ffff177224 */ /* 0x000fe200078e00ff */
[----:B------:R-:W-:Y:S01]  /*0b10*/  ULOP3.LUT UR39, UR36, 0x1, URZ, 0xfc, !UPT ;  /* 0x0000000124277892 */ /* 0x000fe2000f8efc3f */
[----:B------:R-:W-:-:S10]  /*0b20*/  UMOV UR37, URZ ;  /* 0x0000003f00257c82 */ /* 0x000fd40008000000 */
[----:B------:R-:W-:Y:S01]  /*0b30*/  UIADD3 UR40, UR40, 0xc400, URZ ;  /* 0x0000c40028287890 */ /* 0x000fe2000fffe03f */
[----:B0-----:R-:W-:-:S05]  /*0b40*/  VIADD R15, R0, 0xffffff80 ;  /* 0xffffff80000f7836 */ /* 0x001fca0000000000 */
[----:B------:R-:W-:Y:S02]  /*0b50*/  SHF.R.S32.HI R0, RZ, 0x1f, R15 ;  /* 0x0000001fff007819 */ /* 0x000fe4000001140f */
[-C--:B------:R-:W-:Y:S02]  /*0b60*/  LEA.HI R7, R15, R15.reuse, RZ, 0x1 ;  /* 0x0000000f0f077211 */ /* 0x080fe400078f08ff */
[CC--:B------:R-:W-:Y:S02]  /*0b70*/  LEA.HI R4, R0.reuse, R15.reuse, RZ, 0x4 ;  /* 0x0000000f00047211 */ /* 0x0c0fe400078f20ff */
[----:B------:R-:W-:Y:S02]  /*0b80*/  SHF.R.S32.HI R12, RZ, 0x1, R7 ;  /* 0x00000001ff0c7819 */ /* 0x000fe40000011407 */
[----:B------:R-:W-:Y:S02]  /*0b90*/  LEA.HI R8, R0, R15, RZ, 0x2 ;  /* 0x0000000f00087211 */ /* 0x000fe400078f10ff */
[----:B------:R-:W-:-:S02]  /*0ba0*/  SHF.R.S32.HI R3, RZ, 0x4, R4 ;  /* 0x00000004ff037819 */ /* 0x000fc40000011404 */
[----:B------:R-:W-:Y:S02]  /*0bb0*/  LEA.HI R10, R7, R12, RZ, 0x1 ;  /* 0x0000000c070a7211 */ /* 0x000fe400078f08ff */
[--C-:B------:R-:W-:Y:S02]  /*0bc0*/  SHF.R.S32.HI R9, RZ, 0x2, R8.reuse ;  /* 0x00000002ff097819 */ /* 0x100fe40000011408 */
[----:B------:R-:W-:Y:S02]  /*0bd0*/  SHF.R.S32.HI R6, RZ, 0x1f, R8 ;  /* 0x0000001fff067819 */ /* 0x000fe40000011408 */
[----:B------:R-:W-:Y:S02]  /*0be0*/  LEA.HI R5, R4, R3, RZ, 0x1 ;  /* 0x0000000304057211 */ /* 0x000fe400078f08ff */
[----:B------:R-:W-:Y:S02]  /*0bf0*/  LOP3.LUT R11, R10, 0x7fffffe, RZ, 0xc0, !PT ;  /* 0x07fffffe0a0b7812 */ /* 0x000fe400078ec0ff */
[----:B------:R-:W-:-:S02]  /*0c00*/  LEA.HI R10, R6, R9, RZ, 0x2 ;  /* 0x00000009060a7211 */ /* 0x000fc400078f10ff */
[----:B------:R-:W-:Y:S01]  /*0c10*/  LOP3.LUT R6, R5, 0x1ffffffe, RZ, 0xc0, !PT ;  /* 0x1ffffffe05067812 */ /* 0x000fe200078ec0ff */
[----:B------:R-:W-:Y:S01]  /*0c20*/  IMAD.IADD R12, R12, 0x1, -R11 ;  /* 0x000000010c0c7824 */ /* 0x000fe200078e0a0b */
[----:B------:R-:W-:Y:S02]  /*0c30*/  LOP3.LUT R8, R8, 0xfffffffc, RZ, 0xc0, !PT ;  /* 0xfffffffc08087812 */ /* 0x000fe400078ec0ff */
[----:B------:R-:W-:Y:S01]  /*0c40*/  LOP3.LUT R4, R4, 0xfffffff0, RZ, 0xc0, !PT ;  /* 0xfffffff004047812 */ /* 0x000fe200078ec0ff */
[C---:B------:R-:W-:Y:S01]  /*0c50*/  IMAD.IADD R6, R3.reuse, 0x1, -R6 ;  /* 0x0000000103067824 */ /* 0x040fe200078e0a06 */
[----:B------:R-:W-:Y:S01]  /*0c60*/  LOP3.LUT R10, R10, 0xfffffffc, RZ, 0xc0, !PT ;  /* 0xfffffffc0a0a7812 */ /* 0x000fe200078ec0ff */
[----:B------:R-:W-:Y:S01]  /*0c70*/  IMAD R21, R3, 0x8, R12 ;  /* 0x0000000803157824 */ /* 0x000fe200078e020c */
[-C--:B------:R-:W-:Y:S01]  /*0c80*/  LEA.HI R3, R0, R15.reuse, RZ, 0x7 ;  /* 0x0000000f00037211 */ /* 0x080fe200078f38ff */
[----:B------:R-:W-:Y:S01]  /*0c90*/  IMAD.IADD R8, R15, 0x1, -R8 ;  /* 0x000000010f087824 */ /* 0x000fe200078e0a08 */
[----:B------:R-:W-:Y:S01]  /*0ca0*/  LOP3.LUT R7, R7, 0xfffffffe, RZ, 0xc0, !PT ;  /* 0xfffffffe07077812 */ /* 0x000fe200078ec0ff */
[----:B------:R-:W-:Y:S01]  /*0cb0*/  IMAD.IADD R4, R15, 0x1, -R4 ;  /* 0x000000010f047824 */ /* 0x000fe200078e0a04 */
[----:B------:R-:W-:Y:S01]  /*0cc0*/  LOP3.LUT R5, R3, 0xffffff80, RZ, 0xc0, !PT ;  /* 0xffffff8003057812 */ /* 0x000fe200078ec0ff */
[----:B------:R-:W-:Y:S01]  /*0cd0*/  IMAD.IADD R10, R9, 0x1, -R10 ;  /* 0x00000001090a7824 */ /* 0x000fe200078e0a0a */
[----:B------:R-:W-:Y:S01]  /*0ce0*/  LEA.HI R9, R8, R8, RZ, 0x1 ;  /* 0x0000000808097211 */ /* 0x000fe200078f08ff */
[C---:B------:R-:W-:Y:S01]  /*0cf0*/  IMAD.IADD R16, R15.reuse, 0x1, -R7 ;  /* 0x000000010f107824 */ /* 0x040fe200078e0a07 */
[----:B------:R-:W-:Y:S01]  /*0d00*/  LEA.HI R0, R0, R15, RZ, 0x5 ;  /* 0x0000000f00007211 */ /* 0x000fe200078f28ff */
[----:B------:R-:W-:Y:S01]  /*0d10*/  IMAD.IADD R24, R15, 0x1, -R5 ;  /* 0x000000010f187824 */ /* 0x000fe200078e0a05 */
[----:B------:R-:W-:Y:S01]  /*0d20*/  SHF.R.S32.HI R5, RZ, 0x1f, R4 ;  /* 0x0000001fff057819 */ /* 0x000fe20000011404 */
[C---:B------:R-:W-:Y:S01]  /*0d30*/  IMAD.SHL.U32 R26, R16.reuse, 0x4, RZ ;  /* 0x00000004101a7824 */ /* 0x040fe200078e00ff */
[----:B------:R-:W-:Y:S01]  /*0d40*/  LOP3.LUT R7, R9, 0x1ffffffe, RZ, 0xc0, !PT ;  /* 0x1ffffffe09077812 */ /* 0x000fe200078ec0ff */
[----:B------:R-:W-:Y:S01]  /*0d50*/  IMAD.SHL.U32 R16, R16, 0x8, RZ ;  /* 0x0000000810107824 */ /* 0x000fe200078e00ff */
[----:B------:R-:W-:Y:S01]  /*0d60*/  SHF.R.S32.HI R9, RZ, 0x1f, R24 ;  /* 0x0000001fff097819 */ /* 0x000fe20000011418 */
[----:B------:R-:W-:Y:S01]  /*0d70*/  VIADD R17, R26, 0x20 ;  /* 0x000000201a117836 */ /* 0x000fe20000000000 */
[----:B------:R-:W-:Y:S01]  /*0d80*/  LEA.HI R5, R5, R4, RZ, 0x3 ;  /* 0x0000000405057211 */ /* 0x000fe200078f18ff */
[----:B------:R-:W-:Y:S01]  /*0d90*/  IMAD.IADD R14, R8, 0x1, -R7 ;  /* 0x00000001080e7824 */ /* 0x000fe200078e0a07 */
[-C--:B------:R-:W-:Y:S01]  /*0da0*/  LEA.HI R11, R9, R24.reuse, RZ, 0x2 ;  /* 0x00000018090b7211 */ /* 0x080fe200078f10ff */
[C---:B------:R-:W-:Y:S01]  /*0db0*/  VIADD R18, R26.reuse, 0x10 ;  /* 0x000000101a127836 */ /* 0x040fe20000000000 */
[----:B------:R-:W-:Y:S01]  /*0dc0*/  LOP3.LUT R7, R5, 0xfffffff8, RZ, 0xc0, !PT ;  /* 0xfffffff805077812 */ /* 0x000fe200078ec0ff */
[----:B------:R-:W-:Y:S01]  /*0dd0*/  IMAD.IADD R12, R26, 0x1, R17 ;  /* 0x000000011a0c7824 */ /* 0x000fe200078e0211 */
[--C-:B------:R-:W-:Y:S01]  /*0de0*/  SHF.R.S32.HI R8, RZ, 0x2, R11.reuse ;  /* 0x00000002ff087819 */ /* 0x100fe2000001140b */
[----:B------:R-:W-:Y:S01]  /*0df0*/  STL [R1+0x18], R26 ;  /* 0x0000181a01007387 */ /* 0x000fe20000100800 */
[----:B------:R-:W-:Y:S01]  /*0e00*/  SHF.R.S32.HI R13, RZ, 0x1f, R11 ;  /* 0x0000001fff0d7819 */ /* 0x000fe2000001140b */
[----:B------:R-:W-:Y:S01]  /*0e10*/  IMAD.IADD R7, R4, 0x1, -R7 ;  /* 0x0000000104077824 */ /* 0x000fe200078e0a07 */
[----:B------:R-:W-:Y:S01]  /*0e20*/  LEA.HI R9, R9, R24, RZ, 0x5 ;  /* 0x0000001809097211 */ /* 0x000fe200078f28ff */
[----:B------:R-:W-:Y:S01]  /*0e30*/  IMAD.IADD R4, R26, 0x1, R18 ;  /* 0x000000011a047824 */ /* 0x000fe200078e0212 */
[----:B------:R-:W-:Y:S01]  /*0e40*/  LEA.HI R13, R13, R8, RZ, 0x3 ;  /* 0x000000080d0d7211 */ /* 0x000fe200078f18ff */
[----:B------:R0:W-:Y:S01]  /*0e50*/  STL [R1+0x50], R18 ;  /* 0x0000501201007387 */ /* 0x0001e20000100800 */
[----:B------:R-:W-:Y:S01]  /*0e60*/  IMAD.SHL.U32 R5, R5, 0x40, RZ ;  /* 0x0000004005057824 */ /* 0x000fe200078e00ff */
[----:B------:R-:W-:Y:S01]  /*0e70*/  SHF.R.S32.HI R9, RZ, 0x5, R9 ;  /* 0x00000005ff097819 */ /* 0x000fe20000011409 */
[C---:B------:R-:W-:Y:S01]  /*0e80*/  VIADD R137, R16.reuse, 0x30 ;  /* 0x0000003010897836 */ /* 0x040fe20000000000 */
[----:B------:R1:W-:Y:S01]  /*0e90*/  STL [R1+0x4c], R17 ;  /* 0x00004c1101007387 */ /* 0x0003e20000100800 */
[----:B------:R-:W-:Y:S01]  /*0ea0*/  LOP3.LUT R13, R13, 0xfffffff8, RZ, 0xc0, !PT ;  /* 0xfffffff80d0d7812 */ /* 0x000fe200078ec0ff */
[C---:B------:R-:W-:Y:S01]  /*0eb0*/  VIADD R136, R16.reuse, 0x40 ;  /* 0x0000004010887836 */ /* 0x040fe20000000000 */
[----:B------:R-:W-:Y:S01]  /*0ec0*/  SHF.R.S32.HI R15, RZ, 0x1f, R4 ;  /* 0x0000001fff0f7819 */ /* 0x000fe20000011404 */
[----:B------:R-:W-:Y:S01]  /*0ed0*/  VIADD R138, R16, 0x50 ;  /* 0x00000050108a7836 */ /* 0x000fe20000000000 */
[----:B------:R-:W-:Y:S01]  /*0ee0*/  LOP3.LUT R5, R5, 0x7ffffe00, RZ, 0xc0, !PT ;  /* 0x7ffffe0005057812 */ /* 0x000fe200078ec0ff */
[----:B------:R-:W-:Y:S01]  /*0ef0*/  IMAD.SHL.U32 R10, R10, 0x40, RZ ;  /* 0x000000400a0a7824 */ /* 0x000fe200078e00ff */
[----:B0-----:R-:W-:Y:S01]  /*0f00*/  SHF.R.S32.HI R18, RZ, 0x7, R3 ;  /* 0x00000007ff127819 */ /* 0x001fe20000011403 */
[----:B------:R-:W-:Y:S01]  /*0f10*/  IMAD.SHL.U32 R3, R6, 0x8, RZ ;  /* 0x0000000806037824 */ /* 0x000fe200078e00ff */
[----:B------:R-:W-:Y:S01]  /*0f20*/  LEA.HI R15, R15, R4, RZ, 0x3 ;  /* 0x000000040f0f7211 */ /* 0x000fe200078f18ff */
[----:B------:R-:W-:Y:S01]  /*0f30*/  VIADD R6, R26, 0x18 ;  /* 0x000000181a067836 */ /* 0x000fe20000000000 */
[----:B-1----:R-:W-:-:S02]  /*0f40*/  SHF.R.S32.HI R17, RZ, 0x1f, R12 ;  /* 0x0000001fff117819 */ /* 0x002fc4000001140c */
[----:B------:R-:W-:Y:S01]  /*0f50*/  SHF.R.S32.HI R4, RZ, 0x5, R0 ;  /* 0x00000005ff047819 */ /* 0x000fe20000011400 */
[----:B------:R-:W-:Y:S01]  /*0f60*/  IMAD.SHL.U32 R0, R7, 0x40, RZ ;  /* 0x0000004007007824 */ /* 0x000fe200078e00ff */
[----:B------:R-:W-:Y:S01]  /*0f70*/  LEA.HI R20, R17, R12, RZ, 0x3 ;  /* 0x0000000c11147211 */ /* 0x000fe200078f18ff */
[----:B------:R-:W-:Y:S01]  /*0f80*/  IMAD.IADD R12, R8, 0x1, -R13 ;  /* 0x00000001080c7824 */ /* 0x000fe200078e0a0d */
[----:B------:R-:W-:Y:S01]  /*0f90*/  R2P PR, R7, 0x6 ;  /* 0x0000000607007804 */ /* 0x000fe20000000000 */
[----:B------:R-:W-:Y:S01]  /*0fa0*/  IMAD.HI R8, R18, 0x55555556, RZ ;  /* 0x5555555612087827 */ /* 0x000fe200078e02ff */
[----:B------:R-:W-:Y:S02]  /*0fb0*/  LOP3.LUT R0, R0, 0x1c0, RZ, 0xc0, !PT ;  /* 0x000001c000007812 */ /* 0x000fe400078ec0ff */
[----:B------:R-:W-:Y:S01]  /*0fc0*/  SHF.R.S32.HI R7, RZ, 0x3, R15 ;  /* 0x00000003ff077819 */ /* 0x000fe2000001140f */
[----:B------:R-:W-:Y:S01]  /*0fd0*/  IMAD R9, R9, 0x10, R12 ;  /* 0x0000001009097824 */ /* 0x000fe200078e020c */
[----:B------:R-:W-:Y:S01]  /*0fe0*/  LEA.HI R8, R8, R8, RZ, 0x1 ;  /* 0x0000000808087211 */ /* 0x000fe200078f08ff */
[----:B------:R-:W-:Y:S01]  /*0ff0*/  IMAD R4, R4, 0x400, R5 ;  /* 0x0000040004047824 */ /* 0x000fe200078e0205 */
[----:B------:R-:W-:-:S02]  /*1000*/  LOP3.LUT R3, R0, 0x8, R3, 0xf8, !PT ;  /* 0x0000000800037812 */ /* 0x000fc400078ef803 */
[----:B------:R-:W-:Y:S01]  /*1010*/  SHF.R.U32.HI R0, RZ, 0x3, R0 ;  /* 0x00000003ff007819 */ /* 0x000fe20000011600 */
[----:B------:R-:W-:Y:S01]  /*1020*/  IMAD R8, R8, -0x3, R18 ;  /* 0xfffffffd08087824 */ /* 0x000fe200078e0212 */
[----:B------:R-:W-:Y:S02]  /*1030*/  SEL R144, R144, 0xffffffc0, !P2 ;  /* 0xffffffc090907807 */ /* 0x000fe40005000000 */
[----:B------:R-:W-:Y:S02]  /*1040*/  CS2R R18, SRZ ;  /* 0x0000000000127805 */ /* 0x000fe4000001ff00 */
[----:B------:R-:W-:Y:S01]  /*1050*/  LOP3.LUT R3, R3, R0, RZ, 0x3c, !PT ;  /* 0x0000000003037212 */ /* 0x000fe200078e3cff */
[----:B------:R-:W-:Y:S01]  /*1060*/  IMAD R5, R8, 0x40, R9 ;  /* 0x0000004008057824 */ /* 0x000fe200078e0209 */
[----:B------:R-:W-:Y:S01]  /*1070*/  LOP3.LUT R142, R11, 0x7ffffffc, RZ, 0xc0, !PT ;  /* 0x7ffffffc0b8e7812 */ /* 0x000fe200078ec0ff */
[----:B------:R-:W-:Y:S01]  /*1080*/  VIADD R0, R26, 0x8 ;  /* 0x000000081a007836 */ /* 0x000fe20000000000 */
[----:B------:R-:W-:Y:S01]  /*1090*/  SHF.R.S32.HI R17, RZ, 0x1f, R16 ;  /* 0x0000001fff117819 */ /* 0x000fe20000011410 */
[----:B------:R-:W-:Y:S01]  /*10a0*/  IMAD.IADD R3, R4, 0x1, R3 ;  /* 0x0000000104037824 */ /* 0x000fe200078e0203 */
[----:B------:R-:W-:Y:S01]  /*10b0*/  STL [R1+0x78], R5 ;  /* 0x0000780501007387 */ /* 0x000fe20000100800 */
[----:B------:R-:W-:-:S02]  /*10c0*/  VIADD R4, R26, 0x28 ;  /* 0x000000281a047836 */ /* 0x000fc40000000000 */
[----:B------:R-:W-:Y:S01]  /*10d0*/  IMAD R143, R3, 0x2, R2 ;  /* 0x00000002038f7824 */ /* 0x000fe200078e0202 */
[----:B------:R-:W-:Y:S01]  /*10e0*/  STL [R1], RZ ;  /* 0x000000ff01007387 */ /* 0x000fe20000100800 */
[----:B------:R-:W-:Y:S02]  /*10f0*/  IMAD.IADD R142, R24, 0x1, -R142 ;  /* 0x00000001188e7824 */ /* 0x000fe400078e0a8e */
[C---:B------:R-:W-:Y:S01]  /*1100*/  VIADD R145, R143.reuse, 0x21800 ;  /* 0x000218008f917836 */ /* 0x040fe20000000000 */
[----:B------:R0:W-:Y:S01]  /*1110*/  STL [R1+0x5c], R0 ;  /* 0x00005c0001007387 */ /* 0x0001e20000100800 */
[----:B------:R-:W-:Y:S02]  /*1120*/  VIADD R3, R143, 0x21820 ;  /* 0x000218208f037836 */ /* 0x000fe40000000000 */
[C---:B------:R-:W-:Y:S01]  /*1130*/  @P1 VIADD R3, R145.reuse, 0xffffffe0 ;  /* 0xffffffe091031836 */ /* 0x040fe20000000000 */
[----:B------:R1:W-:Y:S01]  /*1140*/  STL [R1+0x58], R6 ;  /* 0x0000580601007387 */ /* 0x0003e20000100800 */
[----:B------:R-:W-:-:S02]  /*1150*/  IMAD.IADD R145, R145, 0x1, R144 ;  /* 0x0000000191917824 */ /* 0x000fc400078e0290 */
[----:B------:R-:W-:Y:S01]  /*1160*/  IMAD.IADD R144, R144, 0x1, R3 ;  /* 0x0000000190907824 */ /* 0x000fe200078e0203 */
[----:B------:R2:W-:Y:S01]  /*1170*/  STL [R1+0x60], R4 ;  /* 0x0000600401007387 */ /* 0x0005e20000100800 */
[----:B0-----:R-:W-:Y:S02]  /*1180*/  SHF.R.S32.HI R0, RZ, 0x1f, R137 ;  /* 0x0000001fff007819 */ /* 0x001fe40000011489 */
[----:B-1----:R-:W-:-:S03]  /*1190*/  LOP3.LUT R6, R10, 0xc0, RZ, 0xc0, !PT ;  /* 0x000000c00a067812 */ /* 0x002fc600078ec0ff */
[----:B------:R0:W-:Y:S01]  /*11a0*/  STL [R1+0x48], R0 ;  /* 0x0000480001007387 */ /* 0x0001e20000100800 */
[----:B--2---:R-:W-:-:S05]  /*11b0*/  SHF.R.S32.HI R4, RZ, 0x1f, R136 ;  /* 0x0000001fff047819 */ /* 0x004fca0000011488 */
[----:B------:R1:W-:Y:S01]  /*11c0*/  STL [R1+0x44], R4 ;  /* 0x0000440401007387 */ /* 0x0003e20000100800 */
[----:B0-----:R-:W-:-:S05]  /*11d0*/  SHF.R.S32.HI R0, RZ, 0x1f, R138 ;  /* 0x0000001fff007819 */ /* 0x001fca000001148a */
[----:B------:R0:W-:Y:S01]  /*11e0*/  STL [R1+0x40], R0 ;  /* 0x0000400001007387 */ /* 0x0001e20000100800 */
[----:B-1----:R-:W-:-:S03]  /*11f0*/  IMAD.SHL.U32 R4, R21, 0x20, RZ ;  /* 0x0000002015047824 */ /* 0x002fc600078e00ff */
[----:B------:R1:W-:Y:S04]  /*1200*/  STL [R1+0x14], R6 ;  /* 0x0000140601007387 */ /* 0x0003e80000100800 */
[----:B------:R2:W-:Y:S01]  /*1210*/  STL [R1+0x24], R4 ;  /* 0x0000240401007387 */ /* 0x0005e20000100800 */
[----:B0-----:R-:W-:-:S03]  /*1220*/  LOP3.LUT R0, R6, 0x8, R16, 0xf8, !PT ;  /* 0x0000000806007812 */ /* 0x001fc600078ef810 */
[----:B------:R-:W-:Y:S01]  /*1230*/  STL [R1+0x30], R7 ;  /* 0x0000300701007387 */ /* 0x000fe20000100800 */
[----:B-1----:R-:W-:-:S04]  /*1240*/  SHF.R.U32.HI R6, RZ, 0x3, R6 ;  /* 0x00000003ff067819 */ /* 0x002fc80000011606 */
[----:B------:R-:W-:Y:S01]  /*1250*/  LOP3.LUT R0, R0, R6, RZ, 0x3c, !PT ;  /* 0x0000000600007212 */ /* 0x000fe200078e3cff */
[----:B------:R0:W-:Y:S04]  /*1260*/  STL [R1+0x20], R6 ;  /* 0x0000200601007387 */ /* 0x0001e80000100800 */
[----:B--2---:R-:W-:Y:S02]  /*1270*/  IMAD.IADD R4, R4, 0x1, R0 ;  /* 0x0000000104047824 */ /* 0x004fe400078e0200 */
[----:B------:R-:W-:Y:S01]  /*1280*/  IMAD R0, R14, 0x8, R5 ;  /* 0x000000080e007824 */ /* 0x000fe200078e0205 */
[----:B0-----:R-:W-:-:S05]  /*1290*/  SHF.R.S32.HI R6, RZ, 0x3, R20 ;  /* 0x00000003ff067819 */ /* 0x001fca0000011414 */
[----:B------:R-:W-:Y:S04]  /*12a0*/  STL [R1+0x34], R6 ;  /* 0x0000340601007387 */ /* 0x000fe80000100800 */
[----:B------:R-:W-:Y:S04]  /*12b0*/  STL [R1+0x6c], R4 ;  /* 0x00006c0401007387 */ /* 0x000fe80000100800 */
[----:B------:R-:W-:Y:S04]  /*12c0*/  STL [R1+0x38], R3 ;  /* 0x0000380301007387 */ /* 0x000fe80000100800 */
[----:B------:R0:W-:Y:S02]  /*12d0*/  STL [R1+0x64], R0 ;  /* 0x0000640001007387 */ /* 0x0001e40000100800 */
[----:B0-----:R-:W-:-:S05]  /*12e0*/  VIADD R0, R3, 0x6000 ;  /* 0x0000600003007836 */ /* 0x001fca0000000000 */
[----:B------:R0:W-:Y:S02]  /*12f0*/  STL [R1+0x3c], R0 ;  /* 0x00003c0001007387 */ /* 0x0001e40000100800 */
.L_x_11566:
[----:B------:R-:W-:Y:S05]  /*1300*/  YIELD ;  /* 0x0000000000007946 */ /* 0x000fea0003800000 */
[----:B------:R-:W-:Y:S01]  /*1310*/  ULDC.64 UR4, c[0x0][0xa28] ;  /* 0x00028a0000047ab9 */ /* 0x000fe20000000a00 */
[----:B0--34-:R-:W1:Y:S01]  /*1320*/  LDC.64 R6, c[0x0][0xa08] ;  /* 0x00028200ff067b82 */ /* 0x019e620000000a00 */
[----:B------:R-:W-:Y:S01]  /*1330*/  ISETP.NE.U32.AND P1, PT, RZ, UR4, PT ;  /* 0x00000004ff007c0c */ /* 0x000fe2000bf25070 */
[----:B0-----:R-:W-:Y:S02]  /*1340*/  IMAD.MOV.U32 R0, RZ, RZ, RZ ;  /* 0x000000ffff007224 */ /* 0x001fe400078e00ff */
[----:B------:R-:W-:Y:S01]  /*1350*/  IMAD.MOV.U32 R86, RZ, RZ, RZ ;  /* 0x000000ffff567224 */ /* 0x000fe200078e00ff */
[----:B------:R-:W-:Y:S01]  /*1360*/  ISETP.NE.AND.EX P1, PT, RZ, UR5, PT, P1 ;  /* 0x00000005ff007c0c */ /* 0x000fe2000bf25310 */
[----:B------:R-:W-:-:S02]  /*1370*/  ULDC.64 UR4, c[0x0][0xa18] ;  /* 0x0002860000047ab9 */ /* 0x000fc40000000a00 */
[----:B------:R-:W-:-:S04]  /*1380*/  ISETP.NE.U32.AND P2, PT, RZ, UR4, PT ;  /* 0x00000004ff007c0c */ /* 0x000fc8000bf45070 */
[----:B------:R-:W-:Y:S01]  /*1390*/  ISETP.NE.AND.EX P2, PT, RZ, UR5, PT, P2 ;  /* 0x00000005ff007c0c */ /* 0x000fe2000bf45320 */
[----:B------:R-:W-:Y:S02]  /*13a0*/  ULDC.64 UR4, c[0x0][0xa08] ;  /* 0x0002820000047ab9 */ /* 0x000fe40000000a00 */
[----:B------:R-:W-:-:S03]  /*13b0*/  ISETP.NE.U32.AND P0, PT, RZ, UR4, PT ;  /* 0x00000004ff007c0c */ /* 0x000fc6000bf05070 */
[----:B------:R-:W0:Y:S01]  /*13c0*/  @P1 LDC.64 R4, c[0x0][0xa28] ;  /* 0x00028a00ff041b82 */ /* 0x000e220000000a00 */
[----:B------:R-:W-:Y:S01]  /*13d0*/  ISETP.NE.AND.EX P0, PT, RZ, UR5, PT, P0 ;  /* 0x00000005ff007c0c */ /* 0x000fe2000bf05300 */
[----:B-1----:R-:W-:-:S06]  /*13e0*/  IMAD.WIDE R10, R35, 0x4, R6 ;  /* 0x00000004230a7825 */ /* 0x002fcc00078e0206 */
[----:B------:R-:W1:Y:S01]  /*13f0*/  @P2 LDC.64 R8, c[0x0][0xa18] ;  /* 0x00028600ff082b82 */ /* 0x000e620000000a00 */
[----:B------:R-:W-:Y:S02]  /*1400*/  ULDC UR4, c[0x0][0x288] ;  /* 0x0000a20000047ab9 */ /* 0x000fe40000000800 */
[----:B------:R-:W-:Y:S01]  /*1410*/  IMAD.U32 R140, RZ, RZ, UR4 ;  /* 0x00000004ff8c7e24 */ /* 0x000fe2000f8e00ff */
[----:B------:R-:W-:Y:S02]  /*1420*/  ULDC.64 UR4, c[0x0][0x418] ;  /* 0x0001060000047ab9 */ /* 0x000fe40000000a00 */
[----:B--2---:R2:W5:Y:S01]  /*1430*/  @P0 LDG.E R86, desc[UR52][R10.64] ;  /* 0x000000340a560981 */ /* 0x004562000c1e1900 */
[----:B0-----:R-:W-:-:S05]  /*1440*/  @P1 IMAD.WIDE R4, R35, 0x4, R4 ;  /* 0x0000000423041825 */ /* 0x001fca00078e0204 */
        /* <DEDUP_REMOVED lines=22> */
.L_x_11351:
[----:B------:R-:W-:Y:S01]  /*15b0*/  ULDC.64 UR4, c[0x0][0xa20] ;  /* 0x0002880000047ab9 */ /* 0x000fe20000000a00 */
[----:B------:R0:W-:Y:S01]  /*15c0*/  STL [R1+0x70], R34 ;  /* 0x0000702201007387 */ /* 0x0001e20000100800 */
[----:B------:R-:W-:-:S03]  /*15d0*/  ISETP.NE.U32.AND P1, PT, RZ, UR4, PT ;  /* 0x00000004ff007c0c */ /* 0x000fc6000bf25070 */
[----:B------:R0:W-:Y:S01]  /*15e0*/  STL [R1+0x74], R35 ;  /* 0x0000742301007387 */ /* 0x0001e20000100800 */
[----:B------:R-:W-:-:S13]  /*15f0*/  ISETP.NE.AND.EX P1, PT, RZ, UR5, PT, P1 ;  /* 0x00000005ff007c0c */ /* 0x000fda000bf25310 */
[----:B0-----:R-:W-:Y:S05]  /*1600*/  @!P1 BRA `(.L_x_11352) ;  /* 0x0000000000109947 */ /* 0x001fea0003800000 */
[----:B------:R-:W0:Y:S02]  /*1610*/  LDC.64 R4, c[0x0][0xa20] ;  /* 0x00028800ff047b82 */ /* 0x000e240000000a00 */
[----:B0-----:R-:W-:-:S05]  /*1620*/  IMAD.WIDE R4, R35, 0x4, R4 ;  /* 0x0000000423047825 */ /* 0x001fca00078e0204 */
[----:B------:R0:W5:Y:S01]  /*1630*/  LDG.E R27, desc[UR52][R4.64] ;  /* 0x00000034041b7981 */ /* 0x000162000c1e1900 */
[----:B------:R-:W-:Y:S05]  /*1640*/  BRA `(.L_x_11353) ;  /* 0x0000000000107947 */ /* 0x000fea0003800000 */
.L_x_11352:
[----:B------:R-:W-:Y:S05]  /*1650*/  @!P0 BRA `(.L_x_11353) ;  /* 0x00000000000c8947 */ /* 0x000fea0003800000 */
[----:B------:R-:W2:Y:S04]  /*1660*/  LDG.E R4, desc[UR52][R10.64] ;  /* 0x000000340a047981 */ /* 0x000ea8000c1e1900 */
[----:B------:R-:W2:Y:S02]  /*1670*/  LDG.E R27, desc[UR52][R10.64+0x4] ;  /* 0x000004340a1b7981 */ /* 0x000ea4000c1e1900 */
[----:B--2---:R-:W-:-:S07]  /*1680*/  IMAD.IADD R27, R27, 0x1, -R4 ;  /* 0x000000011b1b7824 */ /* 0x004fce00078e0a04 */
.L_x_11353:
[----:B------:R-:W-:Y:S01]  /*1690*/  ULDC.64 UR4, c[0x0][0xa10] ;  /* 0x0002840000047ab9 */ /* 0x000fe20000000a00 */
[----:B0-----:R-:W0:Y:S01]  /*16a0*/  LDC R4, c[0x0][0x448] ;  /* 0x00011200ff047b82 */ /* 0x001e220000000800 */
[----:B------:R-:W-:-:S04]  /*16b0*/  ISETP.NE.U32.AND P0, PT, RZ, UR4, PT ;  /* 0x00000004ff007c0c */ /* 0x000fc8000bf05070 */
[----:B------:R-:W-:Y:S01]  /*16c0*/  ISETP.NE.AND.EX P0, PT, RZ, UR5, PT, P0 ;  /* 0x00000005ff007c0c */ /* 0x000fe2000bf05300 */
[----:B------:R-:W-:Y:S02]  /*16d0*/  ULDC.64 UR4, c[0x0][0xa30] ;  /* 0x00028c0000047ab9 */ /* 0x000fe40000000a00 */
[----:B------:R-:W-:-:S04]  /*16e0*/  ISETP.NE.U32.AND P1, PT, RZ, UR4, PT ;  /* 0x00000004ff007c0c */ /* 0x000fc8000bf25070 */
[----:B------:R-:W-:-:S06]  /*16f0*/  ISETP.NE.AND.EX P1, PT, RZ, UR5, PT, P1 ;  /* 0x00000005ff007c0c */ /* 0x000fcc000bf25310 */
[----:B------:R-:W1:Y:S08]  /*1700*/  @P0 LDC.64 R6, c[0x0][0xa10] ;  /* 0x00028400ff060b82 */ /* 0x000e700000000a00 */
[----:B------:R-:W2:Y:S01]  /*1710*/  @P1 LDC.64 R8, c[0x0][0xa30] ;  /* 0x00028c00ff081b82 */ /* 0x000ea20000000a00 */
[----:B-1----:R-:W-:-:S05]  /*1720*/  @P0 IMAD.WIDE R6, R35, 0x4, R6 ;  /* 0x0000000423060825 */ /* 0x002fca00078e0206 */
[----:B------:R-:W3:Y:S04]  /*1730*/  @P0 LDG.E R3, desc[UR52][R6.64] ;  /* 0x0000003406030981 */ /* 0x000ee8000c1e1900 */
[----:B------:R1:W3:Y:S01]  /*1740*/  @P0 LDG.E R10, desc[UR52][R6.64+0x4] ;  /* 0x00000434060a0981 */ /* 0x0002e2000c1e1900 */
[----:B-----5:R-:W-:Y:S02]  /*1750*/  IMAD.MOV.U32 R98, RZ, RZ, R27 ;  /* 0x000000ffff627224 */ /* 0x020fe400078e001b */
[----:B--2---:R-:W-:-:S05]  /*1760*/  @P1 IMAD.WIDE R8, R35, 0x4, R8 ;  /* 0x0000000423081825 */ /* 0x004fca00078e0208 */
[----:B------:R2:W5:Y:S01]  /*1770*/  @P1 LDG.E R98, desc[UR52][R8.64] ;  /* 0x0000003408621981 */ /* 0x000562000c1e1900 */
[----:B0-----:R-:W-:Y:S01]  /*1780*/  ISETP.NE.AND P1, PT, R4, 0x1, PT ;  /* 0x000000010400780c */ /* 0x001fe20003f25270 */
[----:B------:R-:W-:Y:S01]  /*1790*/  IMAD R14, R33, 0xc0, RZ ;  /* 0x000000c0210e7824 */ /* 0x000fe200078e02ff */
[----:B------:R-:W0:Y:S01]  /*17a0*/  LDC.64 R4, c[0x0][0x9e0] ;  /* 0x00027800ff047b82 */ /* 0x000e220000000a00 */
[----:B------:R-:W-:Y:S02]  /*17b0*/  IMAD.IADD R13, R27, 0x1, -R0 ;  /* 0x000000011b0d7824 */ /* 0x000fe400078e0a00 */
[----:B------:R-:W-:Y:S01]  /*17c0*/  VIADD R0, R14, 0xbf ;  /* 0x000000bf0e007836 */ /* 0x000fe20000000000 */
[----:B------:R4:W-:Y:S03]  /*17d0*/  STL [R1+0x28], R14 ;  /* 0x0000280e01007387 */ /* 0x0009e60000100800 */
[----:B-1----:R-:W-:-:S04]  /*17e0*/  IMAD.MOV.U32 R6, RZ, RZ, R0 ;  /* 0x000000ffff067224 */ /* 0x002fc800078e0000 */
[----:B------:R-:W1:Y:S08]  /*17f0*/  @P1 LDC R11, c[0x0][0x44c] ;  /* 0x00011300ff0b1b82 */ /* 0x000e700000000800 */
[----:B------:R-:W2:Y:S01]  /*1800*/  @P1 LDC R12, c[0x0][0x450] ;  /* 0x00011400ff0c1b82 */ /* 0x000ea20000000800 */
[----:B0-----:R-:W-:Y:S01]  /*1810*/  ISETP.GE.AND P2, PT, R5, 0x1, PT ;  /* 0x000000010500780c */ /* 0x001fe20003f46270 */
[----:B---3--:R-:W-:-:S02]  /*1820*/  @P0 IMAD.IADD R24, R10, 0x1, -R3 ;  /* 0x000000010a180824 */ /* 0x008fc400078e0a03 */
[----:B-1----:R-:W-:-:S04]  /*1830*/  @P1 IMAD.HI.U32 R3, R0, R11, RZ ;  /* 0x0000000b00031227 */ /* 0x002fc800078e00ff */
[----:B------:R-:W-:Y:S01]  /*1840*/  IMAD.IADD R141, R13, 0x1, R24 ;  /* 0x000000010d8d7824 */ /* 0x000fe200078e0218 */
[----:B--2---:R-:W-:-:S03]  /*1850*/  @P1 SHF.R.U32.HI R6, RZ, R12, R3 ;  /* 0x0000000cff061219 */ /* 0x004fc60000011603 */
[C---:B------:R-:W-:Y:S01]  /*1860*/  VIADD R0, R141.reuse, 0x7f ;  /* 0x0000007f8d007836 */ /* 0x040fe20000000000 */
[----:B------:R-:W-:-:S04]  /*1870*/  IADD3 R7, R141, 0x1, -R140 ;  /* 0x000000018d077810 */ /* 0x000fc80007ffe88c */
[----:B------:R-:W-:Y:S01]  /*1880*/  SHF.R.S32.HI R3, RZ, 0x1f, R0 ;  /* 0x0000001fff037819 */ /* 0x000fe20000011400 */
[----:B------:R-:W-:-:S03]  /*1890*/  IMAD.IADD R9, R7, 0x1, R6 ;  /* 0x0000000107097824 */ /* 0x000fc600078e0206 */
[----:B------:R-:W-:Y:S01]  /*18a0*/  LEA.HI R3, R3, R0, RZ, 0x7 ;  /* 0x0000000003037211 */ /* 0x000fe200078f38ff */
[----:B------:R-:W-:-:S03]  /*18b0*/  IMAD.IADD R4, R9, 0x1, R4 ;  /* 0x0000000109047824 */ /* 0x000fc600078e0204 */
[----:B------:R-:W-:Y:S01]  /*18c0*/  SHF.R.S32.HI R102, RZ, 0x7, R3 ;  /* 0x00000007ff667819 */ /* 0x000fe20000011403 */
[----:B----4-:R-:W-:Y:S06]  /*18d0*/  @!P2 BRA `(.L_x_11354) ;  /* 0x000000000048a947 */ /* 0x010fec0003800000 */
        /* <DEDUP_REMOVED lines=11> */
.L_x_11356:
[----:B------:R-:W-:-:S13]  /*1990*/  ISETP.NE.AND P0, PT, R5, 0x1, PT ;  /* 0x000000010500780c */ /* 0x000fda0003f05270 */
[----:B------:R-:W0:Y:S02]  /*19a0*/  @P0 LDC.64 R6, c[0x0][0x9e8] ;  /* 0x00027a00ff060b82 */ /* 0x000e240000000a00 */
[----:B0-----:R-:W-:-:S05]  /*19b0*/  @P0 IMAD.HI.U32 R6, R0, R6, RZ ;  /* 0x0000000600060227 */ /* 0x001fca00078e00ff */
[----:B------:R-:W-:-:S07]  /*19c0*/  @P0 SHF.R.U32.HI R0, RZ, R7, R6 ;  /* 0x00000007ff000219 */ /* 0x000fce0000011606 */
.L_x_11357:
[----:B------:R-:W-:Y:S05]  /*19d0*/  BSYNC B0 ;  /* 0x0000000000007941 */ /* 0x000fea0003800000 */
.L_x_11355:
[----:B------:R-:W-:-:S05]  /*19e0*/  IMAD R3, R0, R5, R5 ;  /* 0x0000000500037224 */ /* 0x000fca00078e0205 */
[----:B------:R-:W-:-:S07]  /*19f0*/  VIMNMX R4, R4, R3, PT ;  /* 0x0000000304047248 */ /* 0x000fce0003fe0100 */
.L_x_11354:
        /* <DEDUP_REMOVED lines=20> */
.L_x_11360:
[----:B------:R-:W-:-:S13]  /*1b40*/  ISETP.NE.AND P0, PT, R5, 0x1, PT ;  /* 0x000000010500780c */ /* 0x000fda0003f05270 */
[----:B------:R-:W0:Y:S02]  /*1b50*/  @P0 LDC.64 R6, c[0x0][0x9e8] ;  /* 0x00027a00ff060b82 */ /* 0x000e240000000a00 */
[----:B0-----:R-:W-:-:S05]  /*1b60*/  @P0 IMAD.HI.U32 R6, R0, R6, RZ ;  /* 0x0000000600060227 */ /* 0x001fca00078e00ff */
[----:B------:R-:W-:-:S07]  /*1b70*/  @P0 SHF.R.U32.HI R0, RZ, R7, R6 ;  /* 0x00000007ff000219 */ /* 0x000fce0000011606 */
.L_x_11361:
[----:B------:R-:W-:Y:S05]  /*1b80*/  BSYNC B0 ;  /* 0x0000000000007941 */ /* 0x000fea0003800000 */
.L_x_11359:
[----:B------:R-:W-:-:S05]  /*1b90*/  IMAD R0, R0, R5, RZ ;  /* 0x0000000500007224 */ /* 0x000fca00078e02ff */
[----:B------:R-:W-:-:S07]  /*1ba0*/  VIMNMX R3, R3, R0, !PT ;  /* 0x0000000003037248 */ /* 0x000fce0007fe0100 */
.L_x_11358:
        /* <DEDUP_REMOVED lines=43> */
.L_x_11364:
[----:B------:R-:W-:Y:S05]  /*1e60*/  BSYNC B6 ;  /* 0x0000000000067941 */ /* 0x000fea0003800000 */
.L_x_11363:
        /* <DEDUP_REMOVED lines=20> */
.L_x_11366:
[----:B------:R-:W-:Y:S05]  /*1fb0*/  BSYNC B6 ;  /* 0x0000000000067941 */ /* 0x000fea0003800000 */
.L_x_11365:
[----:B------:R-:W2:Y:S01]  /*1fc0*/  LDL.64 R38, [R1+0x18] ;  /* 0x0000180001267983 */ /* 0x000ea20000100a00 */
[----:B------:R-:W-:-:S03]  /*1fd0*/  ULDC.64 UR4, c[0x0][0x9f8] ;  /* 0x00027e0000047ab9 */ /* 0x000fc60000000a00 */
[----:B------:R-:W2:Y:S01]  /*1fe0*/  LDL.64 R20, [R1+0x18] ;  /* 0x0000180001147983 */ /* 0x000ea20000100a00 */
[----:B------:R-:W-:Y:S01]  /*1ff0*/  ISETP.NE.U32.AND P0, PT, RZ, UR4, PT ;  /* 0x00000004ff007c0c */ /* 0x000fe2000bf05070 */
[----:B------:R-:W-:Y:S01]  /*2000*/  IMAD.MOV.U32 R0, RZ, RZ, R35 ;  /* 0x000000ffff007224 */ /* 0x000fe200078e0023 */
[----:B------:R-:W0:Y:S01]  /*2010*/  LDC.64 R8, c[0x0][0x408] ;  /* 0x00010200ff087b82 */ /* 0x000e220000000a00 */
[----:B------:R-:W1:Y:S01]  /*2020*/  S2R R28, SR_TID.X ;  /* 0x00000000001c7919 */ /* 0x000e620000002100 */
[----:B------:R-:W-:-:S06]  /*2030*/  ISETP.NE.AND.EX P0, PT, RZ, UR5, PT, P0 ;  /* 0x00000005ff007c0c */ /* 0x000fcc000bf05300 */
[----:B------:R-:W3:Y:S08]  /*2040*/  LDC R29, c[0x0][0x3f4] ;  /* 0x0000fd00ff1d7b82 */ /* 0x000ef00000000800 */
[----:B------:R-:W4:Y:S08]  /*2050*/  @P0 LDC.64 R4, c[0x0][0x9f8] ;  /* 0x00027e00ff040b82 */ /* 0x000f300000000a00 */
[----:B------:R-:W3:Y:S01]  /*2060*/  LDC.64 R10, c[0x0][0x3f8] ;  /* 0x0000fe00ff0a7b82 */ /* 0x000ee20000000a00 */
[----:B-1----:R-:W-:Y:S01]  /*2070*/  VIADD R37, R28, 0xffffff80 ;  /* 0xffffff801c257836 */ /* 0x002fe20000000000 */
[----:B------:R-:W-:Y:S01]  /*2080*/  SHF.R.U32.HI R31, RZ, 0x7, R28 ;  /* 0x00000007ff1f7819 */ /* 0x000fe2000001161c */
[----:B----4-:R-:W-:-:S05]  /*2090*/  @P0 IMAD.WIDE R4, R35, 0x4, R4 ;  /* 0x0000000423040825 */ /* 0x010fca00078e0204 */
[----:B------:R1:W4:Y:S01]  /*20a0*/  @P0 LDG.E R0, desc[UR52][R4.64] ;  /* 0x0000003404000981 */ /* 0x000322000c1e1900 */
[----:B------:R-:W-:Y:S01]  /*20b0*/  ISETP.NE.AND P6, PT, R31, 0x1, PT ;  /* 0x000000011f00780c */ /* 0x000fe20003fc5270 */
[----:B------:R-:W-:Y:S01]  /*20c0*/  IMAD.IADD R86, R86, 0x1, R27 ;  /* 0x0000000156567824 */ /* 0x000fe200078e021b */
[----:B------:R-:W-:Y:S02]  /*20d0*/  SHF.R.S32.HI R3, RZ, 0x1f, R37 ;  /* 0x0000001fff037819 */ /* 0x000fe40000011425 */
[-C--:B------:R-:W-:Y:S02]  /*20e0*/  LEA.HI R36, R37, R37.reuse, RZ, 0x1 ;  /* 0x0000002525247211 */ /* 0x080fe400078f08ff */
[----:B------:R-:W-:Y:S01]  /*20f0*/  LEA.HI R6, R3, R37, RZ, 0x2 ;  /* 0x0000002503067211 */ /* 0x000fe200078f10ff */
[----:B------:R-:W-:Y:S01]  /*2100*/  VIADD R3, R16, 0x10 ;  /* 0x0000001010037836 */ /* 0x000fe20000000000 */
[----:B------:R-:W-:Y:S02]  /*2110*/  SHF.R.S32.HI R36, RZ, 0x1, R36 ;  /* 0x00000001ff247819 */ /* 0x000fe40000011424 */
[----:B------:R-:W-:-:S02]  /*2120*/  SHF.R.S32.HI R74, RZ, 0x2, R6 ;  /* 0x00000002ff4a7819 */ /* 0x000fc40000011406 */
[----:B------:R-:W-:Y:S01]  /*2130*/  SHF.R.S32.HI R7, RZ, 0x1f, R6 ;  /* 0x0000001fff077819 */ /* 0x000fe20000011406 */
[----:B------:R-:W-:Y:S05]  /*2140*/  @!P6 WARPSYNC.ALL ;  /* 0x000000000000e948 */ /* 0x000fea0003800000 */
[----:B------:R-:W-:Y:S01]  /*2150*/  ULDC UR4, c[0x0][0x2f4] ;  /* 0x0000bd0000047ab9 */ /* 0x000fe20000000800 */
[----:B------:R-:W-:Y:S01]  /*2160*/  LEA.HI R7, R7, R74, RZ, 0x2 ;  /* 0x0000004a07077211 */ /* 0x000fe200078f10ff */
[--C-:B0-----:R-:W-:Y:S01]  /*2170*/  IMAD.WIDE.U32 R72, R36, R8, R16.reuse ;  /* 0x0000000824487225 */ /* 0x101fe200078e0010 */
[----:B------:R-:W-:Y:S02]  /*2180*/  ISETP.GE.AND P1, PT, R3, UR4, PT ;  /* 0x0000000403007c0c */ /* 0x000fe4000bf26270 */
[----:B------:R-:W-:Y:S01]  /*2190*/  ISETP.GE.AND P0, PT, R16, UR4, PT ;  /* 0x0000000410007c0c */ /* 0x000fe2000bf06270 */
[----:B---3--:R-:W-:Y:S01]  /*21a0*/  IMAD.WIDE.U32 R68, R36, R10, R16 ;  /* 0x0000000a24447225 */ /* 0x008fe200078e0010 */
[----:B-1----:R-:W-:-:S02]  /*21b0*/  SEL R5, RZ, 0xffffffff, P1 ;  /* 0xffffffffff057807 */ /* 0x002fc40000800000 */
[----:B------:R-:W-:Y:S02]  /*21c0*/  SEL R4, RZ, 0x1, P0 ;  /* 0x00000001ff047807 */ /* 0x000fe40000000000 */
[----:B------:R-:W-:Y:S01]  /*21d0*/  SHF.R.S32.HI R13, RZ, 0x1f, R36 ;  /* 0x0000001fff0d7819 */ /* 0x000fe20000011424 */
[----:B------:R-:W-:Y:S01]  /*21e0*/  IMAD.SHL.U32 R5, R5, 0x2, RZ ;  /* 0x0000000205057824 */ /* 0x000fe200078e00ff */
[----:B------:R-:W-:Y:S02]  /*21f0*/  LOP3.LUT R7, R7, 0xfffffffc, RZ, 0xc0, !PT ;  /* 0xfffffffc07077812 */ /* 0x000fe400078ec0ff */
[----:B------:R-:W-:Y:S01]  /*2200*/  ISETP.GE.AND P1, PT, R137, UR4, PT ;  /* 0x0000000489007c0c */ /* 0x000fe2000bf26270 */
[----:B------:R-:W-:Y:S01]  /*2210*/  IMAD R6, R13, R8, RZ ;  /* 0x000000080d067224 */ /* 0x000fe200078e02ff */
[----:B------:R-:W-:Y:S01]  /*2220*/  LOP3.LUT R5, R5, 0x2, R4, 0xe2, !PT ;  /* 0x0000000205057812 */ /* 0x000fe200078ee204 */
[----:B------:R-:W-:Y:S01]  /*2230*/  VIADD R4, R16, 0x20 ;  /* 0x0000002010047836 */ /* 0x000fe20000000000 */
[----:B------:R-:W-:Y:S01]  /*2240*/  LOP3.LUT R22, R22, 0xfffffffb, RZ, 0xc0, !PT ;  /* 0xfffffffb16167812 */ /* 0x000fe200078ec0ff */
[----:B------:R-:W-:Y:S01]  /*2250*/  IMAD.IADD R74, R74, 0x1, -R7 ;  /* 0x000000014a4a7824 */ /* 0x000fe200078e0a07 */
[----:B------:R-:W-:Y:S01]  /*2260*/  SEL R7, RZ, 0x8, P1 ;  /* 0x00000008ff077807 */ /* 0x000fe20000800000 */
[----:B------:R-:W-:Y:S01]  /*2270*/  IMAD R15, R36, R9, R6 ;  /* 0x00000009240f7224 */ /* 0x000fe200078e0206 */
[----:B------:R-:W-:-:S02]  /*2280*/  ISETP.GE.AND P0, PT, R4, UR4, PT ;  /* 0x0000000404007c0c */ /* 0x000fc4000bf06270 */
[----:B------:R-:W-:Y:S01]  /*2290*/  ISETP.GE.AND P2, PT, R3, R29, PT ;  /* 0x0000001d0300720c */ /* 0x000fe20003f46270 */
[----:B------:R-:W-:Y:S01]  /*22a0*/  IMAD.IADD R73, R73, 0x1, R15 ;  /* 0x0000000149497824 */ /* 0x000fe200078e020f */
[----:B------:R-:W-:Y:S02]  /*22b0*/  SEL R6, RZ, 0x4, P0 ;  /* 0x00000004ff067807 */ /* 0x000fe40000000000 */
[----:B------:R-:W-:Y:S02]  /*22c0*/  ISETP.GE.AND P0, PT, R136, UR4, PT ;  /* 0x0000000488007c0c */ /* 0x000fe4000bf06270 */
[----:B------:R-:W-:Y:S02]  /*22d0*/  LOP3.LUT R5, R7, R5, R6, 0xfe, !PT ;  /* 0x0000000507057212 */ /* 0x000fe400078efe06 */
[----:B------:R-:W-:Y:S02]  /*22e0*/  SEL R6, RZ, 0x10, P0 ;  /* 0x00000010ff067807 */ /* 0x000fe40000000000 */
[----:B------:R-:W-:-:S02]  /*22f0*/  LOP3.LUT P0, RZ, R74, 0x2, RZ, 0xc0, !PT ;  /* 0x000000024aff7812 */ /* 0x000fc4000780c0ff */
[----:B------:R-:W-:Y:S01]  /*2300*/  LOP3.LUT R30, R5, R6, RZ, 0xfc, !PT ;  /* 0x00000006051e7212 */ /* 0x000fe200078efcff */
[----:B------:R-:W-:Y:S01]  /*2310*/  IMAD R6, R13, R10, RZ ;  /* 0x0000000a0d067224 */ /* 0x000fe200078e02ff */
[----:B------:R-:W-:Y:S01]  /*2320*/  ISETP.GE.AND P1, PT, R4, R29, PT ;  /* 0x0000001d0400720c */ /* 0x000fe20003f26270 */
[----:B--2---:R-:W-:-:S08]  /*2330*/  IMAD.MOV.U32 R20, RZ, RZ, R38 ;  /* 0x000000ffff147224 */ /* 0x004fd000078e0026 */
[----:B------:R-:W-:Y:S01]  /*2340*/  @P0 LOP3.LUT R22, R22, 0x4, RZ, 0xfc, !PT ;  /* 0x0000000416160812 */ /* 0x000fe200078efcff */
[----:B------:R-:W-:Y:S01]  /*2350*/  IMAD R13, R36, R11, R6 ;  /* 0x0000000b240d7224 */ /* 0x000fe200078e0206 */
[----:B------:R-:W-:Y:S02]  /*2360*/  ISETP.GE.AND P0, PT, R16, R29, PT ;  /* 0x0000001d1000720c */ /* 0x000fe40003f06270 */
[----:B------:R-:W-:-:S05]  /*2370*/  SHF.R.S32.HI R21, RZ, 0x1f, R20 ;  /* 0x0000001fff157819 */ /* 0x000fca0000011414 */
[----:B------:R0:W-:Y:S01]  /*2380*/  STL [R1+0x1c], R21 ;  /* 0x00001c1501007387 */ /* 0x0001e20000100800 */
[C---:B------:R-:W-:Y:S01]  /*2390*/  SEL R5, R29.reuse, RZ, P0 ;  /* 0x000000ff1d057207 */ /* 0x040fe20000000000 */
[C-C-:B------:R-:W-:Y:S02]  /*23a0*/  IMAD.WIDE.U32 R70, R36.reuse, R8, R20.reuse ;  /* 0x0000000824467225 */ /* 0x140fe400078e0014 */
[----:B------:R-:W2:Y:S01]  /*23b0*/  LDL R35, [R1+0x14] ;  /* 0x0000140001237983 */ /* 0x000ea20000100800 */
[C---:B------:R-:W-:Y:S01]  /*23c0*/  SEL R12, R29.reuse, RZ, P2 ;  /* 0x000000ff1d0c7207 */ /* 0x040fe20001000000 */
[----:B------:R-:W-:Y:S02]  /*23d0*/  IMAD.WIDE.U32 R66, R36, R10, R20 ;  /* 0x0000000a24427225 */ /* 0x000fe400078e0014 */
[----:B------:R-:W3:Y:S01]  /*23e0*/  LDL R28, [R1+0x20] ;  /* 0x00002000011c7983 */ /* 0x000ee20000100800 */
[----:B------:R-:W-:Y:S01]  /*23f0*/  SEL R7, R29, RZ, P1 ;  /* 0x000000ff1d077207 */ /* 0x000fe20000800000 */
[----:B------:R-:W-:-:S02]  /*2400*/  IMAD.IADD R71, R15, 0x1, R71 ;  /* 0x000000010f477824 */ /* 0x000fc400078e0247 */
[----:B------:R-:W3:Y:S01]  /*2410*/  LDL R32, [R1+0x24] ;  /* 0x0000240001207983 */ /* 0x000ee20000100800 */
[----:B------:R-:W-:Y:S02]  /*2420*/  IMAD.IADD R69, R69, 0x1, R13 ;  /* 0x0000000145457824 */ /* 0x000fe400078e020d */
[----:B------:R-:W-:Y:S02]  /*2430*/  IMAD.IADD R67, R13, 0x1, R67 ;  /* 0x000000010d437824 */ /* 0x000fe400078e0243 */
[----:B------:R-:W-:Y:S02]  /*2440*/  IMAD.IADD R6, R16, 0x1, R5 ;  /* 0x0000000110067824 */ /* 0x000fe400078e0205 */
[----:B------:R-:W-:Y:S02]  /*2450*/  IMAD.IADD R13, R3, 0x1, R12 ;  /* 0x00000001030d7824 */ /* 0x000fe400078e020c */
[----:B------:R-:W-:Y:S01]  /*2460*/  IMAD.IADD R15, R4, 0x1, R7 ;  /* 0x00000001040f7824 */ /* 0x000fe200078e0207 */
[----:B------:R-:W-:-:S02]  /*2470*/  SHF.R.S32.HI R7, RZ, 0x1f, R6 ;  /* 0x0000001fff077819 */ /* 0x000fc40000011406 */
[----:B------:R-:W-:Y:S02]  /*2480*/  SHF.R.S32.HI R14, RZ, 0x1f, R13 ;  /* 0x0000001fff0e7819 */ /* 0x000fe4000001140d */
[----:B------:R-:W-:Y:S02]  /*2490*/  SHF.R.S32.HI R20, RZ, 0x1f, R15 ;  /* 0x0000001fff147819 */ /* 0x000fe4000001140f */
[CC--:B------:R-:W-:Y:S02]  /*24a0*/  LEA.HI R5, R7.reuse, R6.reuse, RZ, 0x3 ;  /* 0x0000000607057211 */ /* 0x0c0fe400078f18ff */
[----:B------:R-:W-:Y:S02]  /*24b0*/  LEA.HI R12, R7, R6, RZ, 0x5 ;  /* 0x00000006070c7211 */ /* 0x000fe400078f28ff */
[----:B------:R-:W-:Y:S02]  /*24c0*/  LEA.HI R6, R14, R13, RZ, 0x3 ;  /* 0x0000000d0e067211 */ /* 0x000fe400078f18ff */
[----:B------:R-:W-:-:S02]  /*24d0*/  LEA.HI R7, R20, R15, RZ, 0x3 ;  /* 0x0000000f14077211 */ /* 0x000fc400078f18ff */
[----:B------:R-:W-:Y:S02]  /*24e0*/  LEA.HI R14, R14, R13, RZ, 0x5 ;  /* 0x0000000d0e0e7211 */ /* 0x000fe400078f28ff */
[----:B------:R-:W-:Y:S01]  /*24f0*/  LEA.HI R20, R20, R15, RZ, 0x5 ;  /* 0x0000000f14147211 */ /* 0x000fe200078f28ff */
[----:B------:R-:W-:Y:S01]  /*2500*/  IMAD.SHL.U32 R13, R12, 0x80, RZ ;  /* 0x000000800c0d7824 */ /* 0x000fe200078e00ff */
[----:B------:R-:W-:Y:S01]  /*2510*/  LOP3.LUT R22, R22, 0xfffffffe, RZ, 0xc0, !PT ;  /* 0xfffffffe16167812 */ /* 0x000fe200078ec0ff */
[----:B------:R-:W-:Y:S02]  /*2520*/  IMAD.SHL.U32 R15, R14, 0x80, RZ ;  /* 0x000000800e0f7824 */ /* 0x000fe400078e00ff */
[----:B0-----:R-:W-:Y:S01]  /*2530*/  IMAD.SHL.U32 R21, R20, 0x80, RZ ;  /* 0x0000008014157824 */ /* 0x001fe200078e00ff */
[----:B------:R-:W-:Y:S02]  /*2540*/  @P2 LOP3.LUT R22, R22, 0x1, RZ, 0xfc, !PT ;  /* 0x0000000116162812 */ /* 0x000fe400078efcff */
[----:B-----5:R-:W-:-:S02]  /*2550*/  SHF.R.S32.HI R27, RZ, 0x1f, R98 ;  /* 0x0000001fff1b7819 */ /* 0x020fc40000011462 */
[----:B------:R-:W-:Y:S02]  /*2560*/  LOP3.LUT R13, R13, 0xfffff000, RZ, 0xc0, !PT ;  /* 0xfffff0000d0d7812 */ /* 0x000fe400078ec0ff */
[----:B------:R-:W-:Y:S02]  /*2570*/  LOP3.LUT R15, R15, 0xfffff000, RZ, 0xc0, !PT ;  /* 0xfffff0000f0f7812 */ /* 0x000fe400078ec0ff */
[----:B------:R-:W-:Y:S02]  /*2580*/  LOP3.LUT R21, R21, 0xfffff000, RZ, 0xc0, !PT ;  /* 0xfffff00015157812 */ /* 0x000fe400078ec0ff */
[----:B------:R-:W-:-:S04]  /*2590*/  LOP3.LUT R22, R22, 0xfffffffd, RZ, 0xc0, !PT ;  /* 0xfffffffd16167812 */ /* 0x000fc800078ec0ff */
[----:B------:R-:W-:Y:S02]  /*25a0*/  @P1 LOP3.LUT R22, R22, 0x2, RZ, 0xfc, !PT ;  /* 0x0000000216161812 */ /* 0x000fe400078efcff */
[----:B------:R-:W-:Y:S01]  /*25b0*/  ISETP.GE.AND P1, PT, R138, UR4, PT ;  /* 0x000000048a007c0c */ /* 0x000fe2000bf26270 */
[----:B------:R-:W-:-:S04]  /*25c0*/  IMAD.WIDE.U32 R68, R98, R10, R68 ;  /* 0x0000000a62447225 */ /* 0x000fc800078e0044 */
[----:B------:R-:W-:-:S04]  /*25d0*/  IMAD.WIDE.U32 R66, R98, R10, R66 ;  /* 0x0000000a62427225 */ /* 0x000fc800078e0042 */
[----:B------:R-:W-:Y:S01]  /*25e0*/  IMAD.SHL.U32 R100, R29, 0x2, RZ ;  /* 0x000000021d647824 */ /* 0x000fe200078e00ff */
[----:B------:R-:W-:Y:S01]  /*25f0*/  SEL R29, RZ, 0x20, P1 ;  /* 0x00000020ff1d7807 */ /* 0x000fe20000800000 */
[-C--:B------:R-:W-:Y:S01]  /*2600*/  IMAD.WIDE.U32 R72, R98, R8.reuse, R72 ;  /* 0x0000000862487225 */ /* 0x080fe200078e0048 */
[----:B------:R-:W-:Y:S02]  /*2610*/  SHF.L.U64.HI R90, R8, 0x7, R9 ;  /* 0x00000007085a7819 */ /* 0x000fe40000010209 */
[----:B------:R-:W-:Y:S01]  /*2620*/  LOP3.LUT R29, R30, R29, RZ, 0xfc, !PT ;  /* 0x0000001d1e1d7212 */ /* 0x000fe200078efcff */
[----:B------:R-:W-:Y:S01]  /*2630*/  IMAD.WIDE.U32 R70, R98, R8, R70 ;  /* 0x0000000862467225 */ /* 0x000fe200078e0046 */
[----:B------:R-:W-:Y:S02]  /*2640*/  SHF.L.U64.HI R91, R10, 0x7, R11 ;  /* 0x000000070a5b7819 */ /* 0x000fe4000001020b */
[----:B----4-:R-:W-:Y:S01]  /*2650*/  SHF.R.S32.HI R87, RZ, 0x1f, R0 ;  /* 0x0000001fff577819 */ /* 0x010fe20000011400 */
[----:B------:R-:W-:Y:S01]  /*2660*/  VIADD R101, R31, 0x8 ;  /* 0x000000081f657836 */ /* 0x000fe20000000000 */
[----:B------:R-:W-:-:S02]  /*2670*/  LOP3.LUT R30, R30, 0x1, RZ, 0xc0, !PT ;  /* 0x000000011e1e7812 */ /* 0x000fc400078ec0ff */
[----:B------:R-:W-:Y:S01]  /*2680*/  LOP3.LUT R31, R29, 0x2, RZ, 0xc0, !PT ;  /* 0x000000021d1f7812 */ /* 0x000fe200078ec0ff */
[----:B------:R-:W-:Y:S01]  /*2690*/  @!P6 BAR.SYNC.DEFER_BLOCKING 0x9, 0x100 ;  /* 0x024400000000eb1d */ /* 0x000fe20000010000 */
[C---:B--2---:R-:W-:Y:S02]  /*26a0*/  LOP3.LUT R12, R35.reuse, 0x18, R5, 0xf8, !PT ;  /* 0x00000018230c7812 */ /* 0x044fe400078ef805 */
[C---:B------:R-:W-:Y:S02]  /*26b0*/  LOP3.LUT R14, R35.reuse, 0x18, R6, 0xf8, !PT ;  /* 0x00000018230e7812 */ /* 0x040fe400078ef806 */
[----:B------:R-:W-:Y:S02]  /*26c0*/  LOP3.LUT R20, R35, 0x18, R7, 0xf8, !PT ;  /* 0x0000001823147812 */ /* 0x000fe400078ef807 */
[-C--:B---3--:R-:W-:Y:S02]  /*26d0*/  LOP3.LUT R12, R12, R28.reuse, RZ, 0x3c, !PT ;  /* 0x0000001c0c0c7212 */ /* 0x088fe400078e3cff */
[----:B------:R-:W-:-:S02]  /*26e0*/  LOP3.LUT R14, R14, R28, RZ, 0x3c, !PT ;  /* 0x0000001c0e0e7212 */ /* 0x000fc400078e3cff */
[----:B------:R-:W-:Y:S01]  /*26f0*/  LOP3.LUT R20, R20, R28, RZ, 0x3c, !PT ;  /* 0x0000001c14147212 */ /* 0x000fe200078e3cff */
[C---:B------:R-:W-:Y:S01]  /*2700*/  IMAD R28, R27.reuse, R8, RZ ;  /* 0x000000081b1c7224 */ /* 0x040fe200078e02ff */
[--C-:B------:R-:W-:Y:S02]  /*2710*/  IADD3 R97, R12, R13, R32.reuse ;  /* 0x0000000d0c617210 */ /* 0x100fe40007ffe020 */
[--C-:B------:R-:W-:Y:S02]  /*2720*/  IADD3 R96, R14, R15, R32.reuse ;  /* 0x0000000f0e607210 */ /* 0x100fe40007ffe020 */
[----:B------:R-:W-:Y:S01]  /*2730*/  IADD3 R95, R20, R21, R32 ;  /* 0x00000015145f7210 */ /* 0x000fe20007ffe020 */
[----:B------:R-:W-:Y:S01]  /*2740*/  IMAD R27, R27, R10, RZ ;  /* 0x0000000a1b1b7224 */ /* 0x000fe200078e02ff */
[----:B------:R-:W-:-:S03]  /*2750*/  LEA.HI R32, R37, R37, RZ, 0x1 ;  /* 0x0000002525207211 */ /* 0x000fc600078f08ff */
[----:B------:R-:W-:Y:S01]  /*2760*/  IMAD R27, R98, R11, R27 ;  /* 0x0000000b621b7224 */ /* 0x000fe200078e021b */
[----:B------:R-:W-:Y:S01]  /*2770*/  LOP3.LUT R32, R32, 0xfffffffe, RZ, 0xc0, !PT ;  /* 0xfffffffe20207812 */ /* 0x000fe200078ec0ff */
[----:B------:R-:W-:Y:S01]  /*2780*/  IMAD R77, R98, R9, R28 ;  /* 0x00000009624d7224 */ /* 0x000fe200078e021c */
[----:B------:R-:W-:Y:S01]  /*2790*/  LOP3.LUT R21, R5, 0xfffffff8, RZ, 0xc0, !PT ;  /* 0xfffffff805157812 */ /* 0x000fe200078ec0ff */
[----:B------:R-:W-:Y:S01]  /*27a0*/  IMAD.IADD R78, R69, 0x1, R27 ;  /* 0x00000001454e7824 */ /* 0x000fe200078e021b */
[----:B------:R-:W-:Y:S01]  /*27b0*/  LOP3.LUT R28, R7, 0xfffffff8, RZ, 0xc0, !PT ;  /* 0xfffffff8071c7812 */ /* 0x000fe200078ec0ff */
[----:B------:R-:W-:Y:S02]  /*27c0*/  IMAD.IADD R32, R37, 0x1, -R32 ;  /* 0x0000000125207824 */ /* 0x000fe400078e0a20 */
[----:B------:R-:W-:Y:S01]  /*27d0*/  IMAD.IADD R76, R27, 0x1, R67 ;  /* 0x000000011b4c7824 */ /* 0x000fe200078e0243 */
[----:B------:R-:W-:Y:S01]  /*27e0*/  LOP3.LUT R27, R6, 0xfffffff8, RZ, 0xc0, !PT ;  /* 0xfffffff8061b7812 */ /* 0x000fe200078ec0ff */
[----:B------:R-:W-:Y:S01]  /*27f0*/  IMAD.SHL.U32 R9, R10, 0x80, RZ ;  /* 0x000000800a097824 */ /* 0x000fe200078e00ff */
[----:B------:R-:W-:Y:S01]  /*2800*/  SHF.R.S32.HI R10, RZ, 0x1f, R34 ;  /* 0x0000001fff0a7819 */ /* 0x000fe20000011422 */
[----:B------:R-:W-:Y:S01]  /*2810*/  IMAD R20, R32, 0xc0, R36 ;  /* 0x000000c020147824 */ /* 0x000fe200078e0224 */
[----:B------:R-:W-:Y:S01]  /*2820*/  SHF.R.S32.HI R94, RZ, 0x1f, R21 ;  /* 0x0000001fff5e7819 */ /* 0x000fe20000011415 */
[----:B------:R-:W-:Y:S01]  /*2830*/  IMAD.IADD R79, R73, 0x1, R77 ;  /* 0x00000001494f7824 */ /* 0x000fe200078e024d */
[----:B------:R-:W-:Y:S01]  /*2840*/  SHF.R.S32.HI R93, RZ, 0x1f, R27 ;  /* 0x0000001fff5d7819 */ /* 0x000fe2000001141b */
[----:B------:R-:W-:Y:S01]  /*2850*/  IMAD.SHL.U32 R8, R8, 0x80, RZ ;  /* 0x0000008008087824 */ /* 0x000fe200078e00ff */
[----:B------:R-:W-:Y:S01]  /*2860*/  SHF.R.S32.HI R92, RZ, 0x1f, R28 ;  /* 0x0000001fff5c7819 */ /* 0x000fe2000001141c */
[----:B------:R-:W-:Y:S01]  /*2870*/  IMAD.IADD R77, R77, 0x1, R71 ;  /* 0x000000014d4d7824 */ /* 0x000fe200078e0247 */
[----:B------:R-:W-:-:S07]  /*2880*/  LOP3.LUT R32, R29, 0x4, RZ, 0xc0, !PT ;  /* 0x000000041d207812 */ /* 0x000fce00078ec0ff */
.L_x_11425:
[----:B0-2---:R-:W2:Y:S01]  /*2890*/  LDL R35, [R1+0x6c] ;  /* 0x00006c0001237983 */ /* 0x005ea20000100800 */
        /* <DEDUP_REMOVED lines=21> */
[----:B---3--:R-:W-:Y:S02]  /*29f0*/  @!P1 LEA R12, P2, R14, R12, 0x2 ;  /* 0x0000000c0e0c9211 */ /* 0x008fe400078410ff */
[----:B------:R-:W-:Y:S02]  /*2a00*/  LOP3.LUT P3, RZ, R74, 0x2, RZ, 0xc0, !PT ;  /* 0x000000024aff7812 */ /* 0x000fe4000786c0ff */
[----:B------:R-:W-:Y:S02]  /*2a10*/  @!P1 LEA.HI.X R13, R14, R13, R11, 0x2, P2 ;  /* 0x0000000d0e0d9211 */ /* 0x000fe400010f140b */
[----:B------:R-:W-:Y:S01]  /*2a20*/  ISETP.GE.AND P2, PT, R99, 0x1, PT ;  /* 0x000000016300780c */ /* 0x000fe20003f46270 */
[----:B------:R-:W-:Y:S01]  /*2a30*/  IMAD.MOV R14, RZ, RZ, -R36 ;  /* 0x000000ffff0e7224 */ /* 0x000fe200078e0a24 */
[----:B------:R-:W-:Y:S05]  /*2a40*/  YIELD ;  /* 0x0000000000007946 */ /* 0x000fea0003800000 */
[----:B------:R-:W-:Y:S01]  /*2a50*/  BSSY B0, `(.L_x_11367) ;  /* 0x000045b000007945 */ /* 0x000fe20003800000 */
[----:B------:R0:W5:Y:S01]  /*2a60*/  @!P1 LDG.E R80, desc[UR52][R12.64] ;  /* 0x000000340c509981 */ /* 0x000162000c1e1900 */
[----:B------:R-:W-:Y:S01]  /*2a70*/  IMAD R81, R81, R14, R40 ;  /* 0x0000000e51517224 */ /* 0x000fe200078e0228 */
[----:B------:R-:W-:Y:S01]  /*2a80*/  ISETP.GT.AND P1, PT, R25, R75, PT ;  /* 0x0000004b1900720c */ /* 0x000fe20003f24270 */
[----:B--2---:R-:W-:-:S04]  /*2a90*/  IMAD R65, R19, 0x3000, R35 ;  /* 0x0000300013417824 */ /* 0x004fc800078e0223 */
[C---:B------:R-:W-:Y:S02]  /*2aa0*/  VIADD R11, R65.reuse, 0x10 ;  /* 0x00000010410b7836 */ /* 0x040fe40000000000 */
        /* <DEDUP_REMOVED lines=9> */
[-C--:B------:R-:W-:Y:S02]  /*2b40*/  IMAD R36, R90, R25.reuse, RZ ;  /* 0x000000195a247224 */ /* 0x080fe400078e02ff */
[----:B------:R-:W-:Y:S01]  /*2b50*/  IMAD R11, R81, UR5, R14 ;  /* 0x00000005510b7c24 */ /* 0x000fe2000f8e020e */
[----:B------:R-:W-:Y:S01]  /*2b60*/  ULDC.64 UR4, c[0x0][0x310] ;  /* 0x0000c40000047ab9 */ /* 0x000fe20000000a00 */
[----:B------:R-:W-:Y:S02]  /*2b70*/  IMAD R14, R91, R25, RZ ;  /* 0x000000195b0e7224 */ /* 0x000fe400078e02ff */
[----:B------:R-:W-:Y:S02]  /*2b80*/  IMAD R15, R83, UR4, RZ ;  /* 0x00000004530f7c24 */ /* 0x000fe4000f8e02ff */
[----:B------:R-:W-:-:S02]  /*2b90*/  IMAD.IADD R13, R13, 0x1, R11 ;  /* 0x000000010d0d7824 */ /* 0x000fc400078e020b */
[C---:B------:R-:W-:Y:S02]  /*2ba0*/  IMAD R15, R80.reuse, UR5, R15 ;  /* 0x00000005500f7c24 */ /* 0x040fe4000f8e020f */
[----:B------:R-:W-:Y:S01]  /*2bb0*/  IMAD.WIDE.U32 R12, R80, UR4, R12 ;  /* 0x00000004500c7c25 */ /* 0x000fe2000f8e000c */
[----:B------:R-:W-:-:S03]  /*2bc0*/  ULDC.64 UR4, c[0x0][0x308] ;  /* 0x0000c20000047ab9 */ /* 0x000fc60000000a00 */
[----:B------:R-:W-:Y:S02]  /*2bd0*/  IMAD R11, R10, UR4, RZ ;  /* 0x000000040a0b7c24 */ /* 0x000fe4000f8e02ff */
[----:B------:R-:W-:Y:S02]  /*2be0*/  IMAD.IADD R13, R13, 0x1, R15 ;  /* 0x000000010d0d7824 */ /* 0x000fe400078e020f */
[C---:B------:R-:W-:Y:S01]  /*2bf0*/  IMAD R15, R34.reuse, UR5, R11 ;  /* 0x00000005220f7c24 */ /* 0x040fe2000f8e020b */
[----:B------:R-:W-:Y:S01]  /*2c00*/  SHF.R.S32.HI R11, RZ, 0x1f, R25 ;  /* 0x0000001fff0b7819 */ /* 0x000fe20000011419 */
[----:B------:R-:W-:Y:S01]  /*2c10*/  IMAD.WIDE.U32 R12, R34, UR4, R12 ;  /* 0x00000004220c7c25 */ /* 0x000fe2000f8e000c */
[----:B------:R-:W-:-:S03]  /*2c20*/  ULDC.64 UR4, c[0x0][0x2e8] ;  /* 0x0000ba0000047ab9 */ /* 0x000fc60000000a00 */
[----:B------:R-:W-:Y:S01]  /*2c30*/  IMAD.IADD R13, R13, 0x1, R15 ;  /* 0x000000010d0d7824 */ /* 0x000fe200078e020f */
[C---:B------:R-:W-:Y:S01]  /*2c40*/  LEA R60, P2, R12.reuse, UR4, 0x1 ;  /* 0x000000040c3c7c11 */ /* 0x040fe2000f8408ff */
[----:B------:R-:W-:Y:S01]  /*2c50*/  ULDC.U8 UR4, c[0x0][0x410] ;  /* 0x0001040000047ab9 */ /* 0x000fe20000000000 */
[----:B------:R-:W-:Y:S02]  /*2c60*/  IMAD R35, R11, R9, R14 ;  /* 0x000000090b237224 */ /* 0x000fe400078e020e */
[----:B------:R-:W-:Y:S01]  /*2c70*/  LEA.HI.X R62, R12, UR5, R13, 0x1, P2 ;  /* 0x000000050c3e7c11 */ /* 0x000fe200090f0c0d */
[----:B------:R-:W-:Y:S01]  /*2c80*/  IMAD R84, R25, -0x80, R24 ;  /* 0xffffff8019547824 */ /* 0x000fe200078e0218 */
[----:B------:R-:W-:Y:S01]  /*2c90*/  ISETP.NE.AND P2, PT, RZ, UR4, PT ;  /* 0x00000004ff007c0c */ /* 0x000fe2000bf45270 */
[----:B------:R-:W-:-:S03]  /*2ca0*/  IMAD.WIDE.U32 R14, R9, R25, RZ ;  /* 0x00000019090e7225 */ /* 0x000fc600078e00ff */
[----:B------:R-:W-:Y:S01]  /*2cb0*/  VIMNMX R84, R84, 0x80, PT ;  /* 0x0000008054547848 */ /* 0x000fe20003fe0100 */
[----:B------:R-:W-:Y:S02]  /*2cc0*/  IMAD R37, R11, R8, R36 ;  /* 0x000000080b257224 */ /* 0x000fe400078e0224 */
[----:B------:R-:W-:-:S04]  /*2cd0*/  IMAD.WIDE.U32 R12, R8, R25, RZ ;  /* 0x00000019080c7225 */ /* 0x000fc800078e00ff */
[----:B------:R-:W-:Y:S02]  /*2ce0*/  IMAD.IADD R11, R15, 0x1, R35 ;  /* 0x000000010f0b7824 */ /* 0x000fe400078e0223 */
[----:B------:R-:W-:Y:S01]  /*2cf0*/  IMAD.IADD R35, R13, 0x1, R37 ;  /* 0x000000010d237824 */ /* 0x000fe200078e0225 */
[----:B------:R-:W-:Y:S06]  /*2d00*/  @!P2 BRA `(.L_x_11369) ;  /* 0x0000001c0090a947 */ /* 0x000fec0003800000 */
[----:B------:R-:W0:Y:S01]  /*2d10*/  S2R R38, SR_TID.X ;  /* 0x0000000000267919 */ /* 0x000e220000002100 */
        /* <DEDUP_REMOVED lines=12> */
[----:B0-----:R-:W-:-:S05]  /*2de0*/  VIADD R39, R38, 0xffffff80 ;  /* 0xffffff8026277836 */ /* 0x001fca0000000000 */
[----:B------:R-:W-:-:S04]  /*2df0*/  LEA.HI R38, R39, R39, RZ, 0x1 ;  /* 0x0000002727267211 */ /* 0x000fc800078f08ff */
[----:B------:R-:W-:-:S04]  /*2e00*/  SHF.R.S32.HI R38, RZ, 0x1, R38 ;  /* 0x00000001ff267819 */ /* 0x000fc80000011426 */
[----:B------:R-:W-:Y:S02]  /*2e10*/  ISETP.GE.AND P3, PT, R38, R84, PT ;  /* 0x000000542600720c */ /* 0x000fe40003f66270 */
[----:B------:R-:W-:-:S11]  /*2e20*/  CS2R R38, SRZ ;  /* 0x0000000000267805 */ /* 0x000fd6000001ff00 */
[----:B------:R-:W-:Y:S05]  /*2e30*/  @P3 BRA `(.L_x_11371) ;  /* 0x0000000000b83947 */ /* 0x000fea0003800000 */
[----:B------:R-:W2:Y:S04]  /*2e40*/  LDL.64 R104, [R1+0x18] ;  /* 0x0000180001687983 */ /* 0x000ea80000100a00 */
[----:B------:R-:W3:Y:S04]  /*2e50*/  LDL R89, [R1+0x5c] ;  /* 0x00005c0001597983 */ /* 0x000ee80000100800 */
[----:B------:R-:W4:Y:S04]  /*2e60*/  LDL R88, [R1+0x50] ;  /* 0x0000500001587983 */ /* 0x000f280000100800 */
        /* <DEDUP_REMOVED lines=43> */
.L_x_11371:
[----:B------:R-:W-:Y:S05]  /*3120*/  BSYNC B1 ;  /* 0x0000000000017941 */ /* 0x000fea0003800000 */
.L_x_11370:
        /* <DEDUP_REMOVED lines=52> */
.L_x_11372:
[----:B------:R-:W2:Y:S01]  /*3470*/  LDL R11, [R1] ;  /* 0x00000000010b7983 */ /* 0x000ea20000100800 */
[----:B------:R-:W-:Y:S01]  /*3480*/  IMAD R35, R19, 0x8, R2 ;  /* 0x0000000813237824 */ /* 0x000fe200078e0202 */
[----:B------:R-:W-:Y:S01]  /*3490*/  BSSY B1, `(.L_x_11373) ;  /* 0x0000004000017945 */ /* 0x000fe20003800000 */
[----:B--2---:R-:W-:-:S04]  /*34a0*/  SHF.L.U32 R85, R11, 0x1f, RZ ;  /* 0x0000001f0b557819 */ /* 0x004fc800000006ff */
[----:B------:R-:W0:Y:S02]  /*34b0*/  SYNCS.PHASECHK.TRANS64.TRYWAIT P4, [R35+URZ+0x2d890], R85 ;  /* 0x02d89055230075a7 */ /* 0x000e24000808017f */
[----:B0-----:R-:W-:Y:S05]  /*34c0*/  @!P4 BRA `(.L_x_11374) ;  /* 0x000001f400c8c947 */ /* 0x001fea0003800000 */
.L_x_11705:
[----:B------:R-:W-:Y:S05]  /*34d0*/  BSYNC B1 ;  /* 0x0000000000017941 */ /* 0x000fea0003800000 */
.L_x_11373:
[----:B------:R-:W-:-:S03]  /*34e0*/  UMOV UR4, 0xffffffff ;  /* 0xffffffff00047882 */ /* 0x000fc60000000000 */
[----:B------:R-:W-:Y:S05]  /*34f0*/  BRA.DIV UR4, `(.L_x_11375) ;  /* 0x000001f604d07947 */ /* 0x000fea000b800000 */
[----:B------:R-:W1:Y:S04]  /*3500*/  SHFL.IDX PT, R62, R62, RZ, 0x1e1f ;  /* 0x001e1fff3e3e7589 */ /* 0x000e6800000e0000 */
[----:B------:R2:W3:Y:S02]  /*3510*/  SHFL.IDX PT, R11, R60, RZ, 0x1e1f ;  /* 0x001e1fff3c0b7589 */ /* 0x0004e400000e0000 */
.L_x_11709:
[----:B------:R-:W-:Y:S05]  /*3520*/  @P3 BRA `(.L_x_11376) ;  /* 0x0000003800b43947 */ /* 0x000fea0003800000 */
[----:B------:R-:W-:Y:S01]  /*3530*/  ISETP.NE.AND P3, PT, R30, RZ, PT ;  /* 0x000000ff1e00720c */ /* 0x000fe20003f65270 */
[----:B------:R-:W-:-:S12]  /*3540*/  BSSY B1, `(.L_x_11377) ;  /* 0x0000037000017945 */ /* 0x000fd80003800000 */
[----:B------:R-:W-:Y:S05]  /*3550*/  @!P3 BRA `(.L_x_11378) ;  /* 0x0000000000d4b947 */ /* 0x000fea0003800000 */
[----:B------:R-:W4:Y:S01]  /*3560*/  LDL.64 R126, [R1+0x18] ;  /* 0x00001800017e7983 */ /* 0x000f220000100a00 */
[C---:B--23--:R-:W-:Y:S01]  /*3570*/  LEA R60, P3, R16.reuse, R11, 0x1 ;  /* 0x0000000b103c7211 */ /* 0x04cfe200078608ff */
[----:B------:R-:W-:Y:S02]  /*3580*/  BSSY B2, `(.L_x_11379) ;  /* 0x0000031000027945 */ /* 0x000fe40003800000 */
[----:B------:R2:W3:Y:S01]  /*3590*/  LDS.128 R12, [R65+0x15000] ;  /* 0x01500000410c7984 */ /* 0x0004e20000000c00 */
[----:B-1----:R-:W-:Y:S02]  /*35a0*/  LEA.HI.X R61, R16, R62, R17, 0x1, P3 ;  /* 0x0000003e103d7211 */ /* 0x002fe400018f0c11 */
[----:B----4-:R-:W-:-:S13]  /*35b0*/  ISETP.GE.AND P3, PT, R126, R99, PT ;  /* 0x000000637e00720c */ /* 0x010fda0003f66270 */
[----:B--23--:R-:W-:Y:S05]  /*35c0*/  @P3 BRA `(.L_x_11380) ;  /* 0x0000000000b03947 */ /* 0x00cfea0003800000 */
[--C-:B------:R-:W-:Y:S02]  /*35d0*/  SHF.R.U64 R56, R56, 0x10, R57.reuse ;  /* 0x0000001038387819 */ /* 0x100fe40000001239 */
[----:B------:R-:W-:Y:S02]  /*35e0*/  SHF.R.U32.HI R109, RZ, 0x10, R57 ;  /* 0x00000010ff6d7819 */ /* 0x000fe40000011639 */
[----:B------:R-:W-:Y:S01]  /*35f0*/  SHF.R.U64 R57, R58, 0x10, R59 ;  /* 0x000000103a397819 */ /* 0x000fe2000000123b */
[----:B------:R-:W-:Y:S01]  /*3600*/  IMAD.U32 R58, R13, 0x10000, RZ ;  /* 0x000100000d3a7824 */ /* 0x000fe200078e00ff */
[----:B------:R-:W-:Y:S02]  /*3610*/  PRMT R56, R88, 0x5432, R56 ;  /* 0x0000543258387816 */ /* 0x000fe40000000038 */
[----:B------:R-:W-:Y:S02]  /*3620*/  PRMT R57, R111, 0x5410, R57 ;  /* 0x000054106f397816 */ /* 0x000fe40000000039 */
[----:B------:R-:W-:-:S02]  /*3630*/  SHF.R.U32.HI R110, RZ, 0x10, R59 ;  /* 0x00000010ff6e7819 */ /* 0x000fc4000001163b */
[----:B------:R-:W-:Y:S02]  /*3640*/  LOP3.LUT R112, R13, 0xffff0000, RZ, 0xc0, !PT ;  /* 0xffff00000d707812 */ /* 0x000fe400078ec0ff */
[----:B------:R-:W-:Y:S02]  /*3650*/  LOP3.LUT R59, R57, 0xffff0000, RZ, 0xc0, !PT ;  /* 0xffff0000393b7812 */ /* 0x000fe400078ec0ff */
[C---:B------:R-:W-:Y:S01]  /*3660*/  LOP3.LUT R111, R56.reuse, 0xffff0000, RZ, 0xc0, !PT ;  /* 0xffff0000386f7812 */ /* 0x040fe200078ec0ff */
[----:B------:R-:W-:Y:S02]  /*3670*/  IMAD.U32 R56, R56, 0x10000, RZ ;  /* 0x0001000038387824 */ /* 0x000fe400078e00ff */
[C---:B------:R-:W-:Y:S02]  /*3680*/  FMUL.FTZ R13, R112.reuse, R59 ;  /* 0x0000003b700d7220 */ /* 0x040fe40000410000 */
[-C--:B------:R-:W-:Y:S02]  /*3690*/  FMUL.FTZ R112, R112, R111.reuse ;  /* 0x0000006f70707220 */ /* 0x080fe40000410000 */
[----:B------:R-:W-:Y:S01]  /*36a0*/  FFMA.FTZ R13, R58, R111, -R13 ;  /* 0x0000006f3a0d7223 */ /* 0x000fe2000001080d */
[----:B------:R-:W-:-:S02]  /*36b0*/  IMAD.U32 R111, R14, 0x10000, RZ ;  /* 0x000100000e6f7824 */ /* 0x000fc400078e00ff */
[----:B------:R-:W-:Y:S01]  /*36c0*/  FFMA.FTZ R58, R58, R59, R112 ;  /* 0x0000003b3a3a7223 */ /* 0x000fe20000010070 */
[----:B------:R-:W-:Y:S02]  /*36d0*/  PRMT R59, R113, 0x5410, R109 ;  /* 0x00005410713b7816 */ /* 0x000fe4000000006d */
[----:B------:R-:W-:Y:S02]  /*36e0*/  PRMT R109, R89, 0x5432, R110 ;  /* 0x00005432596d7816 */ /* 0x000fe4000000006e */
[----:B------:R-:W-:Y:S01]  /*36f0*/  LOP3.LUT R113, R14, 0xffff0000, RZ, 0xc0, !PT ;  /* 0xffff00000e717812 */ /* 0x000fe200078ec0ff */
[C---:B------:R-:W-:Y:S01]  /*3700*/  IMAD.U32 R112, R59.reuse, 0x10000, RZ ;  /* 0x000100003b707824 */ /* 0x040fe200078e00ff */
[----:B------:R-:W-:Y:S01]  /*3710*/  LOP3.LUT R59, R59, 0xffff0000, RZ, 0xc0, !PT ;  /* 0xffff00003b3b7812 */ /* 0x000fe200078ec0ff */
[C---:B------:R-:W-:Y:S01]  /*3720*/  IMAD.U32 R110, R109.reuse, 0x10000, RZ ;  /* 0x000100006d6e7824 */ /* 0x040fe200078e00ff */
[----:B------:R-:W-:Y:S02]  /*3730*/  LOP3.LUT R109, R109, 0xffff0000, RZ, 0xc0, !PT ;  /* 0xffff00006d6d7812 */ /* 0x000fe400078ec0ff */
[----:B------:R-:W-:Y:S01]  /*3740*/  F2FP.BF16.F32.PACK_AB R13, R58, R13 ;  /* 0x0000000d3a0d723e */ /* 0x000fe200000010ff */
        /* <DEDUP_REMOVED lines=8> */
[----:B------:R-:W-:-:S03]  /*37d0*/  FMUL.FTZ R110, R110, R59 ;  /* 0x0000003b6e6e7220 */ /* 0x000fc60000410000 */
[C---:B------:R-:W-:Y:S01]  /*37e0*/  FFMA.FTZ R15, R112.reuse, R59, -R15 ;  /* 0x0000003b700f7223 */ /* 0x040fe2000001080f */
[----:B------:R-:W-:Y:S01]  /*37f0*/  FFMA.FTZ R110, R112, R109, R110 ;  /* 0x0000006d706e7223 */ /* 0x000fe2000001006e */
[----:B------:R-:W-:Y:S01]  /*3800*/  IMAD.U32 R112, R57, 0x10000, RZ ;  /* 0x0001000039707824 */ /* 0x000fe200078e00ff */
[C---:B------:R-:W-:Y:S01]  /*3810*/  LOP3.LUT R57, R12.reuse, 0xffff0000, RZ, 0xc0, !PT ;  /* 0xffff00000c397812 */ /* 0x040fe200078ec0ff */
[----:B------:R-:W-:Y:S02]  /*3820*/  IMAD.U32 R59, R12, 0x10000, RZ ;  /* 0x000100000c3b7824 */ /* 0x000fe400078e00ff */
[----:B------:R-:W-:Y:S02]  /*3830*/  F2FP.BF16.F32.PACK_AB R15, R110, R15 ;  /* 0x0000000f6e0f723e */ /* 0x000fe400000010ff */
[C---:B------:R-:W-:Y:S01]  /*3840*/  FMUL.FTZ R12, R57.reuse, R112 ;  /* 0x00000070390c7220 */ /* 0x040fe20000410000 */
[----:B------:R-:W-:-:S03]  /*3850*/  FMUL.FTZ R57, R57, R56 ;  /* 0x0000003839397220 */ /* 0x000fc60000410000 */
[C---:B------:R-:W-:Y:S01]  /*3860*/  FFMA.FTZ R12, R59.reuse, R56, -R12 ;  /* 0x000000383b0c7223 */ /* 0x040fe2000001080c */
[----:B------:R-:W-:-:S05]  /*3870*/  FFMA.FTZ R57, R59, R112, R57 ;  /* 0x000000703b397223 */ /* 0x000fca0000010039 */
[----:B------:R-:W-:-:S07]  /*3880*/  F2FP.BF16.F32.PACK_AB R12, R57, R12 ;  /* 0x0000000c390c723e */ /* 0x000fce00000010ff */
.L_x_11380:
[----:B------:R-:W-:Y:S05]  /*3890*/  BSYNC B2 ;  /* 0x0000000000027941 */ /* 0x000fea0003800000 */
.L_x_11379:
[----:B------:R4:W-:Y:S02]  /*38a0*/  ST.E.128 desc[UR52][R60.64], R12 ;  /* 0x0000000c3c007985 */ /* 0x0009e4000c101d34 */
.L_x_11378:
[----:B------:R-:W-:Y:S05]  /*38b0*/  BSYNC B1 ;  /* 0x0000000000017941 */ /* 0x000fea0003800000 */
.L_x_11377:
[----:B------:R-:W-:Y:S01]  /*38c0*/  ISETP.NE.AND P3, PT, R31, RZ, PT ;  /* 0x000000ff1f00720c */ /* 0x000fe20003f65270 */
[----:B------:R-:W-:-:S12]  /*38d0*/  BSSY B1, `(.L_x_11381) ;  /* 0x000003a000017945 */ /* 0x000fd80003800000 */
[----:B------:R-:W-:Y:S05]  /*38e0*/  @!P3 BRA `(.L_x_11382) ;  /* 0x0000000000e0b947 */ /* 0x000fea0003800000 */
[----:B----4-:R-:W4:Y:S04]  /*38f0*/  LDL R12, [R1+0x30] ;  /* 0x00003000010c7983 */ /* 0x010f280000100800 */
[----:B------:R-:W5:Y:S01]  /*3900*/  LDL R58, [R1+0x5c] ;  /* 0x00005c00013a7983 */ /* 0x000f620000100800 */
[----:B---3--:R-:W-:Y:S01]  /*3910*/  IMAD.MOV.U32 R56, RZ, RZ, R11 ;  /* 0x000000ffff387224 */ /* 0x008fe200078e000b */
[----:B------:R-:W-:Y:S01]  /*3920*/  BSSY B2, `(.L_x_11383) ;  /* 0x0000033000027945 */ /* 0x000fe20003800000 */
[----:B-1----:R-:W-:Y:S02]  /*3930*/  IMAD.MOV.U32 R57, RZ, RZ, R62 ;  /* 0x000000ffff397224 */ /* 0x002fe400078e003e */
[----:B----4-:R-:W-:Y:S02]  /*3940*/  IMAD.SHL.U32 R59, R12, 0x8, RZ ;  /* 0x000000080c3b7824 */ /* 0x010fe400078e00ff */
[----:B------:R1:W3:Y:S01]  /*3950*/  LDS.128 R12, [R64+0x15000] ;  /* 0x01500000400c7984 */ /* 0x0002e20000000c00 */
[----:B-----5:R-:W-:Y:S01]  /*3960*/  ISETP.GE.AND P3, PT, R58, R99, PT ;  /* 0x000000633a00720c */ /* 0x020fe20003f66270 */
[----:B------:R-:W-:-:S12]  /*3970*/  IMAD.WIDE R56, R59, 0x2, R56 ;  /* 0x000000023b387825 */ /* 0x000fd800078e0238 */
[----:B-1----:R-:W-:Y:S05]  /*3980*/  @P3 BRA `(.L_x_11384) ;  /* 0x0000000000b03947 */ /* 0x002fea0003800000 */
[----:B------:R-:W-:Y:S02]  /*3990*/  SHF.R.U64 R59, R52, 0x10, R53 ;  /* 0x00000010343b7819 */ /* 0x000fe40000001235 */
[----:B------:R-:W-:Y:S02]  /*39a0*/  SHF.R.U64 R52, R54, 0x10, R55 ;  /* 0x0000001036347819 */ /* 0x000fe40000001237 */
[----:B------:R-:W-:Y:S02]  /*39b0*/  PRMT R120, R120, 0x5410, R59 ;  /* 0x0000541078787816 */ /* 0x000fe4000000003b */
[----:B------:R-:W-:Y:S02]  /*39c0*/  PRMT R52, R63, 0x5432, R52 ;  /* 0x000054323f347816 */ /* 0x000fe40000000034 */
[----:B------:R-:W-:Y:S02]  /*39d0*/  SHF.R.U32.HI R58, RZ, 0x10, R53 ;  /* 0x00000010ff3a7819 */ /* 0x000fe40000011635 */
[----:B------:R-:W-:-:S02]  /*39e0*/  SHF.R.U32.HI R53, RZ, 0x10, R55 ;  /* 0x00000010ff357819 */ /* 0x000fc40000011637 */
[C---:B---3--:R-:W-:Y:S01]  /*39f0*/  LOP3.LUT R55, R13.reuse, 0xffff0000, RZ, 0xc0, !PT ;  /* 0xffff00000d377812 */ /* 0x048fe200078ec0ff */
[----:B------:R-:W-:Y:S01]  /*3a00*/  IMAD.U32 R13, R13, 0x10000, RZ ;  /* 0x000100000d0d7824 */ /* 0x000fe200078e00ff */
[C---:B--2---:R-:W-:Y:S01]  /*3a10*/  LOP3.LUT R60, R52.reuse, 0xffff0000, RZ, 0xc0, !PT ;  /* 0xffff0000343c7812 */ /* 0x044fe200078ec0ff */
[----:B------:R-:W-:Y:S01]  /*3a20*/  IMAD.U32 R52, R52, 0x10000, RZ ;  /* 0x0001000034347824 */ /* 0x000fe200078e00ff */
[C---:B------:R-:W-:Y:S01]  /*3a30*/  LOP3.LUT R54, R120.reuse, 0xffff0000, RZ, 0xc0, !PT ;  /* 0xffff000078367812 */ /* 0x040fe200078ec0ff */
[----:B------:R-:W-:Y:S01]  /*3a40*/  IMAD.U32 R120, R120, 0x10000, RZ ;  /* 0x0001000078787824 */ /* 0x000fe200078e00ff */
[----:B------:R-:W-:Y:S01]  /*3a50*/  PRMT R53, R124, 0x5410, R53 ;  /* 0x000054107c357816 */ /* 0x000fe20000000035 */
[----:B------:R-:W-:Y:S01]  /*3a60*/  FMUL.FTZ R110, R55, R60 ;  /* 0x0000003c376e7220 */ /* 0x000fe20000410000 */
[----:B------:R-:W-:Y:S01]  /*3a70*/  PRMT R121, R121, 0x5410, R58 ;  /* 0x0000541079797816 */ /* 0x000fe2000000003a */
[-C--:B------:R-:W-:Y:S01]  /*3a80*/  FMUL.FTZ R55, R55, R54.reuse ;  /* 0x0000003637377220 */ /* 0x080fe20000410000 */
[C---:B------:R-:W-:Y:S01]  /*3a90*/  LOP3.LUT R58, R14.reuse, 0xffff0000, RZ, 0xc0, !PT ;  /* 0xffff00000e3a7812 */ /* 0x040fe200078ec0ff */
[----:B------:R-:W-:Y:S01]  /*3aa0*/  FFMA.FTZ R54, R13, R54, -R110 ;  /* 0x000000360d367223 */ /* 0x000fe2000001086e */
[----:B------:R-:W-:-:S02]  /*3ab0*/  IMAD.U32 R14, R14, 0x10000, RZ ;  /* 0x000100000e0e7824 */ /* 0x000fc400078e00ff */
[----:B------:R-:W-:Y:S01]  /*3ac0*/  FFMA.FTZ R13, R13, R60, R55 ;  /* 0x0000003c0d0d7223 */ /* 0x000fe20000010037 */
[C---:B------:R-:W-:Y:S01]  /*3ad0*/  IMAD.U32 R55, R53.reuse, 0x10000, RZ ;  /* 0x0001000035377824 */ /* 0x040fe200078e00ff */
[----:B------:R-:W-:Y:S01]  /*3ae0*/  LOP3.LUT R53, R53, 0xffff0000, RZ, 0xc0, !PT ;  /* 0xffff000035357812 */ /* 0x000fe200078ec0ff */
[C---:B------:R-:W-:Y:S01]  /*3af0*/  IMAD.U32 R59, R121.reuse, 0x10000, RZ ;  /* 0x00010000793b7824 */ /* 0x040fe200078e00ff */
[----:B------:R-:W-:Y:S01]  /*3b00*/  LOP3.LUT R121, R121, 0xffff0000, RZ, 0xc0, !PT ;  /* 0xffff000079797812 */ /* 0x000fe200078ec0ff */
[C---:B------:R-:W-:Y:S01]  /*3b10*/  FMUL.FTZ R61, R58.reuse, R55 ;  /* 0x000000373a3d7220 */ /* 0x040fe20000410000 */
[----:B------:R-:W-:Y:S02]  /*3b20*/  IMAD.U32 R60, R15, 0x10000, RZ ;  /* 0x000100000f3c7824 */ /* 0x000fe400078e00ff */
[-C--:B------:R-:W-:Y:S01]  /*3b30*/  FMUL.FTZ R58, R58, R59.reuse ;  /* 0x0000003b3a3a7220 */ /* 0x080fe20000410000 */
[----:B------:R-:W-:Y:S01]  /*3b40*/  F2FP.BF16.F32.PACK_AB R13, R13, R54 ;  /* 0x000000360d0d723e */ /* 0x000fe200000010ff */
[----:B------:R-:W-:-:S02]  /*3b50*/  FFMA.FTZ R61, R14, R59, -R61 ;  /* 0x0000003b0e3d7223 */ /* 0x000fc4000001083d */
[----:B------:R-:W-:Y:S01]  /*3b60*/  FFMA.FTZ R58, R14, R55, R58 ;  /* 0x000000370e3a7223 */ /* 0x000fe2000001003a */
[----:B------:R-:W-:Y:S01]  /*3b70*/  LOP3.LUT R14, R15, 0xffff0000, RZ, 0xc0, !PT ;  /* 0xffff00000f0e7812 */ /* 0x000fe200078ec0ff */
[----:B------:R-:W-:-:S04]  /*3b80*/  IMAD.U32 R55, R12, 0x10000, RZ ;  /* 0x000100000c377824 */ /* 0x000fc800078e00ff */
[C---:B------:R-:W-:Y:S01]  /*3b90*/  FMUL.FTZ R15, R14.reuse, R53 ;  /* 0x000000350e0f7220 */ /* 0x040fe20000410000 */
[----:B------:R-:W-:-:S03]  /*3ba0*/  FMUL.FTZ R14, R14, R121 ;  /* 0x000000790e0e7220 */ /* 0x000fc60000410000 */
[C---:B------:R-:W-:Y:S01]  /*3bb0*/  FFMA.FTZ R15, R60.reuse, R121, -R15 ;  /* 0x000000793c0f7223 */ /* 0x040fe2000001080f */
[----:B------:R-:W-:Y:S01]  /*3bc0*/  FFMA.FTZ R14, R60, R53, R14 ;  /* 0x000000353c0e7223 */ /* 0x000fe2000001000e */
[----:B------:R-:W-:-:S04]  /*3bd0*/  LOP3.LUT R53, R12, 0xffff0000, RZ, 0xc0, !PT ;  /* 0xffff00000c357812 */ /* 0x000fc800078ec0ff */
[----:B------:R-:W-:Y:S01]  /*3be0*/  F2FP.BF16.F32.PACK_AB R15, R14, R15 ;  /* 0x0000000f0e0f723e */ /* 0x000fe200000010ff */
[C---:B------:R-:W-:Y:S01]  /*3bf0*/  FMUL.FTZ R12, R53.reuse, R52 ;  /* 0x00000034350c7220 */ /* 0x040fe20000410000 */
[-C--:B------:R-:W-:Y:S01]  /*3c00*/  FMUL.FTZ R53, R53, R120.reuse ;  /* 0x0000007835357220 */ /* 0x080fe20000410000 */
[----:B------:R-:W-:Y:S02]  /*3c10*/  F2FP.BF16.F32.PACK_AB R14, R58, R61 ;  /* 0x0000003d3a0e723e */ /* 0x000fe400000010ff */
[C---:B------:R-:W-:Y:S01]  /*3c20*/  FFMA.FTZ R120, R55.reuse, R120, -R12 ;  /* 0x0000007837787223 */ /* 0x040fe2000001080c */
[----:B------:R-:W-:-:S05]  /*3c30*/  FFMA.FTZ R53, R55, R52, R53 ;  /* 0x0000003437357223 */ /* 0x000fca0000010035 */
[----:B------:R-:W-:-:S07]  /*3c40*/  F2FP.BF16.F32.PACK_AB R12, R53, R120 ;  /* 0x00000078350c723e */ /* 0x000fce00000010ff */
.L_x_11384:
[----:B------:R-:W-:Y:S05]  /*3c50*/  BSYNC B2 ;  /* 0x0000000000027941 */ /* 0x000fea0003800000 */
.L_x_11383:
[----:B---3--:R1:W-:Y:S02]  /*3c60*/  ST.E.128 desc[UR52][R56.64], R12 ;  /* 0x0000000c38007985 */ /* 0x0083e4000c101d34 */
.L_x_11382:
[----:B------:R-:W-:Y:S05]  /*3c70*/  BSYNC B1 ;  /* 0x0000000000017941 */ /* 0x000fea0003800000 */
.L_x_11381:
[----:B------:R-:W-:Y:S01]  /*3c80*/  ISETP.NE.AND P3, PT, R32, RZ, PT ;  /* 0x000000ff2000720c */ /* 0x000fe20003f65270 */
[----:B------:R-:W-:-:S12]  /*3c90*/  BSSY B1, `(.L_x_11385) ;  /* 0x000003a000017945 */ /* 0x000fd80003800000 */
[----:B------:R-:W-:Y:S05]  /*3ca0*/  @!P3 BRA `(.L_x_11386) ;  /* 0x0000000000e0b947 */ /* 0x000fea0003800000 */
[----:B-1--4-:R-:W4:Y:S04]  /*3cb0*/  LDL R12, [R1+0x34] ;  /* 0x00003400010c7983 */ /* 0x012f280000100800 */
[----:B------:R-:W5:Y:S01]  /*3cc0*/  LDL R54, [R1+0x50] ;  /* 0x0000500001367983 */ /* 0x000f620000100800 */
[----:B---3--:R-:W-:Y:S01]  /*3cd0*/  IMAD.MOV.U32 R52, RZ, RZ, R11 ;  /* 0x000000ffff347224 */ /* 0x008fe200078e000b */
[----:B------:R-:W-:Y:S01]  /*3ce0*/  BSSY B2, `(.L_x_11387) ;  /* 0x0000033000027945 */ /* 0x000fe20003800000 */
[----:B------:R-:W-:Y:S02]  /*3cf0*/  IMAD.MOV.U32 R53, RZ, RZ, R62 ;  /* 0x000000ffff357224 */ /* 0x000fe400078e003e */
[----:B----4-:R-:W-:Y:S02]  /*3d00*/  IMAD.SHL.U32 R55, R12, 0x8, RZ ;  /* 0x000000080c377824 */ /* 0x010fe400078e00ff */
[----:B------:R1:W3:Y:S01]  /*3d10*/  LDS.128 R12, [R65+0x17000] ;  /* 0x01700000410c7984 */ /* 0x0002e20000000c00 */
[----:B-----5:R-:W-:Y:S01]  /*3d20*/  ISETP.GE.AND P3, PT, R54, R99, PT ;  /* 0x000000633600720c */ /* 0x020fe20003f66270 */
[----:B------:R-:W-:-:S12]  /*3d30*/  IMAD.WIDE R52, R55, 0x2, R52 ;  /* 0x0000000237347825 */ /* 0x000fd800078e0234 */
[----:B-1----:R-:W-:Y:S05]  /*3d40*/  @P3 BRA `(.L_x_11388) ;  /* 0x0000000000b03947 */ /* 0x002fea0003800000 */
[--C-:B------:R-:W-:Y:S01]  /*3d50*/  SHF.R.U64 R55, R48, 0x10, R49.reuse ;  /* 0x0000001030377819 */ /* 0x100fe20000001231 */
[----:B---3--:R-:W-:Y:S01]  /*3d60*/  IMAD.U32 R57, R13, 0x10000, RZ ;  /* 0x000100000d397824 */ /* 0x008fe200078e00ff */
[----:B------:R-:W-:Y:S02]  /*3d70*/  SHF.R.U32.HI R48, RZ, 0x10, R49 ;  /* 0x00000010ff307819 */ /* 0x000fe40000011631 */
[--C-:B------:R-:W-:Y:S02]  /*3d80*/  SHF.R.U64 R49, R50, 0x10, R51.reuse ;  /* 0x0000001032317819 */ /* 0x100fe40000001233 */
[----:B------:R-:W-:Y:S01]  /*3d90*/  SHF.R.U32.HI R54, RZ, 0x10, R51 ;  /* 0x00000010ff367819 */ /* 0x000fe20000011633 */
[----:B------:R-:W-:Y:S01]  /*3da0*/  IMAD.U32 R51, R14, 0x10000, RZ ;  /* 0x000100000e337824 */ /* 0x000fe200078e00ff */
[----:B------:R-:W-:Y:S02]  /*3db0*/  PRMT R122, R122, 0x5410, R49 ;  /* 0x000054107a7a7816 */ /* 0x000fe40000000031 */
[----:B------:R-:W-:-:S02]  /*3dc0*/  PRMT R118, R118, 0x5410, R55 ;  /* 0x0000541076767816 */ /* 0x000fc40000000037 */
[----:B------:R-:W-:Y:S01]  /*3dd0*/  LOP3.LUT R56, R13, 0xffff0000, RZ, 0xc0, !PT ;  /* 0xffff00000d387812 */ /* 0x000fe200078ec0ff */
[----:B------:R-:W-:Y:S01]  /*3de0*/  IMAD.U32 R13, R12, 0x10000, RZ ;  /* 0x000100000c0d7824 */ /* 0x000fe200078e00ff */
[C---:B------:R-:W-:Y:S01]  /*3df0*/  LOP3.LUT R49, R122.reuse, 0xffff0000, RZ, 0xc0, !PT ;  /* 0xffff00007a317812 */ /* 0x040fe200078ec0ff */
[----:B------:R-:W-:Y:S01]  /*3e00*/  IMAD.U32 R122, R122, 0x10000, RZ ;  /* 0x000100007a7a7824 */ /* 0x000fe200078e00ff */
[----:B------:R-:W-:Y:S02]  /*3e10*/  PRMT R123, R123, 0x5410, R54 ;  /* 0x000054107b7b7816 */ /* 0x000fe40000000036 */
[----:B------:R-:W-:Y:S01]  /*3e20*/  LOP3.LUT R58, R118, 0xffff0000, RZ, 0xc0, !PT ;  /* 0xffff0000763a7812 */ /* 0x000fe200078ec0ff */
[-C--:B--2---:R-:W-:Y:S01]  /*3e30*/  FMUL.FTZ R60, R56, R49.reuse ;  /* 0x00000031383c7220 */ /* 0x084fe20000410000 */
[----:B------:R-:W-:Y:S01]  /*3e40*/  PRMT R119, R119, 0x5410, R48 ;  /* 0x0000541077777816 */ /* 0x000fe20000000030 */
[----:B------:R-:W-:Y:S01]  /*3e50*/  IMAD.U32 R54, R123, 0x10000, RZ ;  /* 0x000100007b367824 */ /* 0x000fe200078e00ff */
[----:B------:R-:W-:Y:S01]  /*3e60*/  LOP3.LUT R14, R14, 0xffff0000, RZ, 0xc0, !PT ;  /* 0xffff00000e0e7812 */ /* 0x000fe200078ec0ff */
[-C--:B------:R-:W-:Y:S01]  /*3e70*/  FMUL.FTZ R56, R56, R58.reuse ;  /* 0x0000003a38387220 */ /* 0x080fe20000410000 */
[----:B------:R-:W-:Y:S01]  /*3e80*/  FFMA.FTZ R48, R57, R58, -R60 ;  /* 0x0000003a39307223 */ /* 0x000fe2000001083c */
[----:B------:R-:W-:Y:S01]  /*3e90*/  IMAD.U32 R55, R119, 0x10000, RZ ;  /* 0x0001000077377824 */ /* 0x000fe200078e00ff */
[----:B------:R-:W-:Y:S01]  /*3ea0*/  LOP3.LUT R50, R15, 0xffff0000, RZ, 0xc0, !PT ;  /* 0xffff00000f327812 */ /* 0x000fe200078ec0ff */
[CC--:B------:R-:W-:Y:S01]  /*3eb0*/  FMUL.FTZ R58, R14.reuse, R54.reuse ;  /* 0x000000360e3a7220 */ /* 0x0c0fe20000410000 */
[----:B------:R-:W-:Y:S01]  /*3ec0*/  FFMA.FTZ R49, R57, R49, R56 ;  /* 0x0000003139317223 */ /* 0x000fe20000010038 */
[-C--:B------:R-:W-:Y:S01]  /*3ed0*/  FMUL.FTZ R56, R14, R55.reuse ;  /* 0x000000370e387220 */ /* 0x080fe20000410000 */
[----:B------:R-:W-:Y:S01]  /*3ee0*/  LOP3.LUT R123, R123, 0xffff0000, RZ, 0xc0, !PT ;  /* 0xffff00007b7b7812 */ /* 0x000fe200078ec0ff */
[----:B------:R-:W-:Y:S01]  /*3ef0*/  IMAD.U32 R118, R118, 0x10000, RZ ;  /* 0x0001000076767824 */ /* 0x000fe200078e00ff */
[----:B------:R-:W-:Y:S01]  /*3f00*/  LOP3.LUT R119, R119, 0xffff0000, RZ, 0xc0, !PT ;  /* 0xffff000077777812 */ /* 0x000fe200078ec0ff */
[C---:B------:R-:W-:Y:S01]  /*3f10*/  FFMA.FTZ R14, R51.reuse, R55, -R58 ;  /* 0x00000037330e7223 */ /* 0x040fe2000001083a */
[----:B------:R-:W-:Y:S01]  /*3f20*/  LOP3.LUT R12, R12, 0xffff0000, RZ, 0xc0, !PT ;  /* 0xffff00000c0c7812 */ /* 0x000fe200078ec0ff */
[----:B------:R-:W-:Y:S01]  /*3f30*/  FFMA.FTZ R51, R51, R54, R56 ;  /* 0x0000003633337223 */ /* 0x000fe20000010038 */
[----:B------:R-:W-:-:S02]  /*3f40*/  IMAD.U32 R15, R15, 0x10000, RZ ;  /* 0x000100000f0f7824 */ /* 0x000fc400078e00ff */
        /* <DEDUP_REMOVED lines=8> */
[----:B------:R-:W-:Y:S02]  /*3fd0*/  F2FP.BF16.F32.PACK_AB R13, R49, R48 ;  /* 0x00000030310d723e */ /* 0x000fe400000010ff */
[----:B------:R-:W-:-:S02]  /*3fe0*/  F2FP.BF16.F32.PACK_AB R15, R15, R54 ;  /* 0x000000360f0f723e */ /* 0x000fc400000010ff */
[----:B------:R-:W-:Y:S02]  /*3ff0*/  F2FP.BF16.F32.PACK_AB R14, R51, R14 ;  /* 0x0000000e330e723e */ /* 0x000fe400000010ff */
[----:B------:R-:W-:-:S07]  /*4000*/  F2FP.BF16.F32.PACK_AB R12, R55, R50 ;  /* 0x00000032370c723e */ /* 0x000fce00000010ff */
.L_x_11388:
[----:B------:R-:W-:Y:S05]  /*4010*/  BSYNC B2 ;  /* 0x0000000000027941 */ /* 0x000fea0003800000 */
.L_x_11387:
[----:B---3--:R1:W-:Y:S02]  /*4020*/  ST.E.128 desc[UR52][R52.64], R12 ;  /* 0x0000000c34007985 */ /* 0x0083e4000c101d34 */
.L_x_11386:
[----:B------:R-:W-:Y:S05]  /*4030*/  BSYNC B1 ;  /* 0x0000000000017941 */ /* 0x000fea0003800000 */
.L_x_11385:
[----:B------:R-:W-:Y:S01]  /*4040*/  LOP3.LUT P3, RZ, R29, 0x8, RZ, 0xc0, !PT ;  /* 0x000000081dff7812 */ /* 0x000fe2000786c0ff */
[----:B------:R-:W-:-:S12]  /*4050*/  BSSY B1, `(.L_x_11389) ;  /* 0x0000039000017945 */ /* 0x000fd80003800000 */
[----:B------:R-:W-:Y:S05]  /*4060*/  @!P3 BRA `(.L_x_11390) ;  /* 0x0000000000dcb947 */ /* 0x000fea0003800000 */
[----:B-1--4-:R-:W4:Y:S04]  /*4070*/  LDL R12, [R1+0x48] ;  /* 0x00004800010c7983 */ /* 0x012f280000100800 */
[----:B------:R-:W5:Y:S01]  /*4080*/  LDL R50, [R1+0x58] ;  /* 0x0000580001327983 */ /* 0x000f620000100800 */
[C---:B---3--:R-:W-:Y:S01]  /*4090*/  LEA R48, P3, R137.reuse, R11, 0x1 ;  /* 0x0000000b89307211 */ /* 0x048fe200078608ff */
[----:B------:R-:W-:Y:S03]  /*40a0*/  BSSY B2, `(.L_x_11391) ;  /* 0x0000032000027945 */ /* 0x000fe60003800000 */
[----:B----4-:R-:W-:Y:S02]  /*40b0*/  LEA.HI.X R49, R137, R62, R12, 0x1, P3 ;  /* 0x0000003e89317211 */ /* 0x010fe400018f0c0c */
[----:B------:R1:W3:Y:S01]  /*40c0*/  LDS.128 R12, [R64+0x17000] ;  /* 0x01700000400c7984 */ /* 0x0002e20000000c00 */
[----:B-----5:R-:W-:-:S13]  /*40d0*/  ISETP.GE.AND P3, PT, R50, R99, PT ;  /* 0x000000633200720c */ /* 0x020fda0003f66270 */
        /* <DEDUP_REMOVED lines=25> */
[----:B------:R-:W-:Y:S01]  /*4270*/  LOP3.LUT R115, R115, 0xffff0000, RZ, 0xc0, !PT ;  /* 0xffff000073737812 */ /* 0x000fe200078ec0ff */
[----:B------:R-:W-:Y:S01]  /*4280*/  FFMA.FTZ R47, R47, R52, R55 ;  /* 0x000000342f2f7223 */ /* 0x000fe20000010037 */
[----:B------:R-:W-:-:S02]  /*4290*/  IMAD.U32 R116, R116, 0x10000, RZ ;  /* 0x0001000074747824 */ /* 0x000fc400078e00ff */
[----:B------:R-:W-:Y:S01]  /*42a0*/  FMUL.FTZ R55, R46, R51 ;  /* 0x000000332e377220 */ /* 0x000fe20000410000 */
[----:B------:R-:W-:Y:S02]  /*42b0*/  IMAD.U32 R114, R114, 0x10000, RZ ;  /* 0x0001000072727824 */ /* 0x000fe400078e00ff */
[C---:B------:R-:W-:Y:S01]  /*42c0*/  FMUL.FTZ R46, R14.reuse, R117 ;  /* 0x000000750e2e7220 */ /* 0x040fe20000410000 */
[----:B------:R-:W-:Y:S01]  /*42d0*/  FMUL.FTZ R50, R14, R115 ;  /* 0x000000730e327220 */ /* 0x000fe20000410000 */
[C---:B------:R-:W-:Y:S01]  /*42e0*/  FFMA.FTZ R57, R44.reuse, R51, -R57 ;  /* 0x000000332c397223 */ /* 0x040fe20000010839 */
[----:B------:R-:W-:Y:S01]  /*42f0*/  FMUL.FTZ R14, R45, R116 ;  /* 0x000000742d0e7220 */ /* 0x000fe20000410000 */
[----:B------:R-:W-:Y:S02]  /*4300*/  IMAD.U32 R15, R15, 0x10000, RZ ;  /* 0x000100000f0f7824 */ /* 0x000fe400078e00ff */
[----:B------:R-:W-:Y:S01]  /*4310*/  FFMA.FTZ R44, R44, R53, R55 ;  /* 0x000000352c2c7223 */ /* 0x000fe20000010037 */
        /* <DEDUP_REMOVED lines=10> */
.L_x_11392:
[----:B------:R-:W-:Y:S05]  /*43c0*/  BSYNC B2 ;  /* 0x0000000000027941 */ /* 0x000fea0003800000 */
.L_x_11391:
[----:B---3--:R1:W-:Y:S02]  /*43d0*/  ST.E.128 desc[UR52][R48.64], R12 ;  /* 0x0000000c30007985 */ /* 0x0083e4000c101d34 */
.L_x_11390:
[----:B------:R-:W-:Y:S05]  /*43e0*/  BSYNC B1 ;  /* 0x0000000000017941 */ /* 0x000fea0003800000 */
.L_x_11389:
        /* <DEDUP_REMOVED lines=11> */
[----:B------:R-:W-:Y:S02]  /*44a0*/  SHF.R.U64 R42, R42, 0x10, R43 ;  /* 0x000000102a2a7819 */ /* 0x000fe4000000122b */
[----:B------:R-:W-:Y:S02]  /*44b0*/  SHF.R.U64 R46, R40, 0x10, R41 ;  /* 0x00000010282e7819 */ /* 0x000fe40000001229 */
[----:B------:R-:W-:Y:S02]  /*44c0*/  SHF.R.U32.HI R47, RZ, 0x10, R43 ;  /* 0x00000010ff2f7819 */ /* 0x000fe4000001162b */
[----:B------:R-:W-:Y:S02]  /*44d0*/  PRMT R107, R107, 0x5410, R42 ;  /* 0x000054106b6b7816 */ /* 0x000fe4000000002a */
[----:B------:R-:W-:Y:S02]  /*44e0*/  PRMT R105, R105, 0x5410, R46 ;  /* 0x0000541069697816 */ /* 0x000fe4000000002e */
[----:B------:R-:W-:Y:S01]  /*44f0*/  SHF.R.U32.HI R49, RZ, 0x10, R41 ;  /* 0x00000010ff317819 */ /* 0x000fe20000011629 */
[----:B---3--:R-:W-:Y:S01]  /*4500*/  IMAD.U32 R41, R14, 0x10000, RZ ;  /* 0x000100000e297824 */ /* 0x008fe200078e00ff */
[----:B------:R-:W-:-:S02]  /*4510*/  PRMT R108, R108, 0x5410, R47 ;  /* 0x000054106c6c7816 */ /* 0x000fc4000000002f */
[----:B------:R-:W-:Y:S02]  /*4520*/  LOP3.LUT R42, R13, 0xffff0000, RZ, 0xc0, !PT ;  /* 0xffff00000d2a7812 */ /* 0x000fe400078ec0ff */
[----:B------:R-:W-:Y:S01]  /*4530*/  LOP3.LUT R47, R107, 0xffff0000, RZ, 0xc0, !PT ;  /* 0xffff00006b2f7812 */ /* 0x000fe200078ec0ff */
[----:B------:R-:W-:Y:S01]  /*4540*/  IMAD.U32 R50, R108, 0x10000, RZ ;  /* 0x000100006c327824 */ /* 0x000fe200078e00ff */
[----:B------:R-:W-:Y:S01]  /*4550*/  LOP3.LUT R46, R105, 0xffff0000, RZ, 0xc0, !PT ;  /* 0xffff0000692e7812 */ /* 0x000fe200078ec0ff */
[----:B------:R-:W-:Y:S01]  /*4560*/  IMAD.U32 R107, R107, 0x10000, RZ ;  /* 0x000100006b6b7824 */ /* 0x000fe200078e00ff */
[----:B------:R-:W-:Y:S01]  /*4570*/  PRMT R106, R106, 0x5410, R49 ;  /* 0x000054106a6a7816 */ /* 0x000fe20000000031 */
[----:B------:R-:W-:Y:S01]  /*4580*/  FMUL.FTZ R52, R42, R47 ;  /* 0x0000002f2a347220 */ /* 0x000fe20000410000 */
[----:B------:R-:W-:Y:S01]  /*4590*/  LOP3.LUT R43, R14, 0xffff0000, RZ, 0xc0, !PT ;  /* 0xffff00000e2b7812 */ /* 0x000fe200078ec0ff */
[C---:B------:R-:W-:Y:S01]  /*45a0*/  IMAD.U32 R14, R15.reuse, 0x10000, RZ ;  /* 0x000100000f0e7824 */ /* 0x040fe200078e00ff */
[----:B------:R-:W-:Y:S01]  /*45b0*/  LOP3.LUT R40, R15, 0xffff0000, RZ, 0xc0, !PT ;  /* 0xffff00000f287812 */ /* 0x000fe200078ec0ff */
[----:B------:R-:W-:-:S02]  /*45c0*/  IMAD.U32 R15, R13, 0x10000, RZ ;  /* 0x000100000d0f7824 */ /* 0x000fc400078e00ff */
[----:B------:R-:W-:Y:S01]  /*45d0*/  FMUL.FTZ R42, R42, R46 ;  /* 0x0000002e2a2a7220 */ /* 0x000fe20000410000 */
[----:B------:R-:W-:Y:S02]  /*45e0*/  IMAD.U32 R48, R106, 0x10000, RZ ;  /* 0x000100006a307824 */ /* 0x000fe400078e00ff */
[----:B------:R-:W-:Y:S01]  /*45f0*/  FMUL.FTZ R54, R43, R50 ;  /* 0x000000322b367220 */ /* 0x000fe20000410000 */
[C---:B------:R-:W-:Y:S01]  /*4600*/  FFMA.FTZ R52, R15.reuse, R46, -R52 ;  /* 0x0000002e0f347223 */ /* 0x040fe20000010834 */
[----:B------:R-:W-:Y:S01]  /*4610*/  FFMA.FTZ R47, R15, R47, R42 ;  /* 0x0000002f0f2f7223 */ /* 0x000fe2000001002a */
[-C--:B------:R-:W-:Y:S01]  /*4620*/  FMUL.FTZ R42, R43, R48.reuse ;  /* 0x000000302b2a7220 */ /* 0x080fe20000410000 */
[----:B------:R-:W-:Y:S01]  /*4630*/  IMAD.U32 R13, R12, 0x10000, RZ ;  /* 0x000100000c0d7824 */ /* 0x000fe200078e00ff */
        /* <DEDUP_REMOVED lines=8> */
[----:B------:R-:W-:Y:S01]  /*46c0*/  F2FP.BF16.F32.PACK_AB R47, R47, R52 ;  /* 0x000000342f2f723e */ /* 0x000fe200000010ff */
        /* <DEDUP_REMOVED lines=9> */
[----:B------:R-:W-:-:S07]  /*4760*/  IMAD.MOV.U32 R13, RZ, RZ, R47 ;  /* 0x000000ffff0d7224 */ /* 0x000fce00078e002f */
.L_x_11396:
[----:B------:R-:W-:Y:S05]  /*4770*/  BSYNC B2 ;  /* 0x0000000000027941 */ /* 0x000fea0003800000 */
.L_x_11395:
[----:B---3--:R1:W-:Y:S02]  /*4780*/  ST.E.128 desc[UR52][R44.64], R12 ;  /* 0x0000000c2c007985 */ /* 0x0083e4000c101d34 */
.L_x_11394:
[----:B------:R-:W-:Y:S05]  /*4790*/  BSYNC B1 ;  /* 0x0000000000017941 */ /* 0x000fea0003800000 */
.L_x_11393:
[----:B------:R-:W-:-:S13]  /*47a0*/  LOP3.LUT P3, RZ, R29, 0x20, RZ, 0xc0, !PT ;  /* 0x000000201dff7812 */ /* 0x000fda000786c0ff */
        /* <DEDUP_REMOVED lines=9> */
[----:B------:R-:W-:Y:S01]  /*4840*/  SHF.R.U64 R44, R36, 0x10, R37 ;  /* 0x00000010242c7819 */ /* 0x000fe20000001225 */
[----:B---3--:R-:W-:Y:S01]  /*4850*/  IMAD.U32 R36, R14, 0x10000, RZ ;  /* 0x000100000e247824 */ /* 0x008fe200078e00ff */
        /* <DEDUP_REMOVED lines=44> */
.L_x_11398:
[----:B------:R-:W-:Y:S05]  /*4b20*/  BSYNC B1 ;  /* 0x0000000000017941 */ /* 0x000fea0003800000 */
.L_x_11397:
[----:B---3--:R1:W-:Y:S01]  /*4b30*/  ST.E.128 desc[UR52][R40.64], R12 ;  /* 0x0000000c28007985 */ /* 0x0083e2000c101d34 */
[----:B------:R-:W-:Y:S05]  /*4b40*/  BRA `(.L_x_11376) ;  /* 0x00000024002c7947 */ /* 0x000fea0003800000 */
.L_x_11369:
        /* <DEDUP_REMOVED lines=50> */
.L_x_11400:
[----:B------:R-:W-:Y:S05]  /*4e70*/  BSYNC B1 ;  /* 0x0000000000017941 */ /* 0x000fea0003800000 */
.L_x_11399:
        /* <DEDUP_REMOVED lines=49> */
[----:B------:R-:W-:Y:S06]  /*5190*/  @!P2 BRA `(.L_x_11401) ;  /* 0x000000000004a947 */ /* 0x000fec0003800000 */
[----:B------:R-:W-:Y:S01]  /*51a0*/  BPT.TRAP 0x1 ;  /* 0x000000040000795c */ /* 0x000fe20000300000 */
.L_x_11401:
[----:B------:R-:W2:Y:S01]  /*51b0*/  LDL R11, [R1] ;  /* 0x00000000010b7983 */ /* 0x000ea20000100800 */
[----:B------:R-:W-:Y:S01]  /*51c0*/  IMAD R35, R19, 0x8, R2 ;  /* 0x0000000813237824 */ /* 0x000fe200078e0202 */
[----:B------:R-:W-:Y:S01]  /*51d0*/  BSSY B1, `(.L_x_11402) ;  /* 0x0000004000017945 */ /* 0x000fe20003800000 */
[----:B--2---:R-:W-:-:S04]  /*51e0*/  SHF.L.U32 R85, R11, 0x1f, RZ ;  /* 0x0000001f0b557819 */ /* 0x004fc800000006ff */
[----:B------:R-:W0:Y:S02]  /*51f0*/  SYNCS.PHASECHK.TRANS64.TRYWAIT P4, [R35+URZ+0x2d890], R85 ;  /* 0x02d89055230075a7 */ /* 0x000e24000808017f */
[----:B0-----:R-:W-:Y:S05]  /*5200*/  @!P4 BRA `(.L_x_11403) ;  /* 0x000001d800d8c947 */ /* 0x001fea0003800000 */
.L_x_11710:
[----:B------:R-:W-:Y:S05]  /*5210*/  BSYNC B1 ;  /* 0x0000000000017941 */ /* 0x000fea0003800000 */
.L_x_11402:
[----:B------:R-:W-:-:S03]  /*5220*/  UMOV UR4, 0xffffffff ;  /* 0xffffffff00047882 */ /* 0x000fc60000000000 */
[----:B------:R-:W-:Y:S05]  /*5230*/  BRA.DIV UR4, `(.L_x_11404) ;  /* 0x000001da04e07947 */ /* 0x000fea000b800000 */
[----:B------:R1:W2:Y:S04]  /*5240*/  SHFL.IDX PT, R89, R62, RZ, 0x1e1f ;  /* 0x001e1fff3e597589 */ /* 0x0002a800000e0000 */
[----:B------:R1:W3:Y:S02]  /*5250*/  SHFL.IDX PT, R88, R60, RZ, 0x1e1f ;  /* 0x001e1fff3c587589 */ /* 0x0002e400000e0000 */
.L_x_11714:
[----:B------:R-:W-:Y:S05]  /*5260*/  @P3 BRA `(.L_x_11376) ;  /* 0x0000001c00643947 */ /* 0x000fea0003800000 */
[----:B------:R-:W4:Y:S01]  /*5270*/  LDC R11, c[0x0][0x2f4] ;  /* 0x0000bd00ff0b7b82 */ /* 0x000f220000000800 */
[----:B------:R-:W-:Y:S01]  /*5280*/  ISETP.NE.AND P3, PT, R30, RZ, PT ;  /* 0x000000ff1e00720c */ /* 0x000fe20003f65270 */
[----:B------:R-:W-:Y:S01]  /*5290*/  BSSY B1, `(.L_x_11405) ;  /* 0x000007c000017945 */ /* 0x000fe20003800000 */
[----:B----4-:R-:W-:-:S11]  /*52a0*/  IMAD.IADD R104, R11, 0x1, -R100 ;  /* 0x000000010b687824 */ /* 0x010fd600078e0a64 */
[----:B------:R-:W-:Y:S05]  /*52b0*/  @!P3 BRA `(.L_x_11406) ;  /* 0x0000000400e4b947 */ /* 0x000fea0003800000 */
[----:B-1----:R-:W4:Y:S04]  /*52c0*/  LDL R60, [R1+0x14] ;  /* 0x00001400013c7983 */ /* 0x002f280000100800 */
[----:B------:R-:W5:Y:S04]  /*52d0*/  LDL R15, [R1+0x20] ;  /* 0x00002000010f7983 */ /* 0x000f680000100800 */
[----:B------:R-:W2:Y:S01]  /*52e0*/  LDL R14, [R1+0x24] ;  /* 0x00002400010e7983 */ /* 0x000ea20000100800 */
[----:B------:R-:W-:Y:S01]  /*52f0*/  SEL R12, R100, R104, !P0 ;  /* 0x00000068640c7207 */ /* 0x000fe20004000000 */
[----:B------:R-:W-:Y:S01]  /*5300*/  BSSY B2, `(.L_x_11407) ;  /* 0x000006e000027945 */ /* 0x000fe20003800000 */
[----:B------:R-:W-:-:S02]  /*5310*/  ISETP.GE.AND P3, PT, R16, R99, PT ;  /* 0x000000631000720c */ /* 0x000fc40003f66270 */
[----:B------:R-:W-:-:S04]  /*5320*/  SHF.R.S32.HI R13, RZ, 0x1f, R12 ;  /* 0x0000001fff0d7819 */ /* 0x000fc8000001140c */
[----:B------:R-:W-:-:S04]  /*5330*/  LEA.HI R13, R13, R12, RZ, 0x4 ;  /* 0x0000000c0d0d7211 */ /* 0x000fc800078f20ff */
[----:B------:R-:W-:-:S04]  /*5340*/  SHF.R.S32.HI R12, RZ, 0x4, R13 ;  /* 0x00000004ff0c7819 */ /* 0x000fc8000001140d */
[----:B------:R-:W-:-:S04]  /*5350*/  LEA.HI.SX32 R105, R5, R12, 0x1d ;  /* 0x0000000c05697211 */ /* 0x000fc800078feaff */
[----:B------:R-:W-:-:S04]  /*5360*/  SHF.R.S32.HI R12, RZ, 0x1f, R105 ;  /* 0x0000001fff0c7819 */ /* 0x000fc80000011469 */
[----:B------:R-:W-:Y:S01]  /*5370*/  LEA.HI R12, R12, R105, RZ, 0x2 ;  /* 0x000000690c0c7211 */ /* 0x000fe200078f10ff */
[----:B------:R-:W-:-:S04]  /*5380*/  IMAD.SHL.U32 R105, R105, 0x8, RZ ;  /* 0x0000000869697824 */ /* 0x000fc800078e00ff */
[----:B------:R-:W-:-:S05]  /*5390*/  IMAD.SHL.U32 R12, R12, 0x400, RZ ;  /* 0x000004000c0c7824 */ /* 0x000fca00078e00ff */
[----:B------:R-:W-:Y:S02]  /*53a0*/  LOP3.LUT R12, R12, 0x7ffff000, RZ, 0xc0, !PT ;  /* 0x7ffff0000c0c7812 */ /* 0x000fe400078ec0ff */
[----:B----4-:R-:W-:-:S04]  /*53b0*/  LOP3.LUT R13, R60, 0x18, R105, 0xf8, !PT ;  /* 0x000000183c0d7812 */ /* 0x010fc800078ef869 */
[----:B-----5:R-:W-:Y:S01]  /*53c0*/  LOP3.LUT R13, R13, R15, RZ, 0x3c, !PT ;  /* 0x0000000f0d0d7212 */ /* 0x020fe200078e3cff */
[----:B------:R-:W-:-:S03]  /*53d0*/  IMAD R15, R19, 0x3000, R97 ;  /* 0x00003000130f7824 */ /* 0x000fc600078e0261 */
[----:B--2---:R-:W-:-:S05]  /*53e0*/  IADD3 R12, R13, R12, R14 ;  /* 0x0000000c0d0c7210 */ /* 0x004fca0007ffe00e */
[----:B------:R-:W-:Y:S02]  /*53f0*/  IMAD R13, R19, 0x3000, R12 ;  /* 0x00003000130d7824 */ /* 0x000fe400078e020c */
[--C-:B------:R-:W-:Y:S02]  /*5400*/  IMAD R12, R15, 0x2, R2.reuse ;  /* 0x000000020f0c7824 */ /* 0x100fe400078e0202 */
[----:B------:R-:W-:-:S04]  /*5410*/  IMAD R60, R13, 0x2, R2 ;  /* 0x000000020d3c7824 */ /* 0x000fc800078e0202 */
[----:B------:R-:W1:Y:S04]  /*5420*/  LDS.128 R12, [R12+0x15400] ;  /* 0x015400000c0c7984 */ /* 0x000e680000000c00 */
[----:B------:R-:W2:Y:S01]  /*5430*/  LDS.128 R60, [R60+0x15400] ;  /* 0x015400003c3c7984 */ /* 0x000ea20000000c00 */
[----:B------:R-:W-:Y:S05]  /*5440*/  @P3 BRA `(.L_x_11408) ;  /* 0x0000000400643947 */ /* 0x000fea0003800000 */
[--C-:B------:R-:W-:Y:S02]  /*5450*/  SHF.R.U64 R44, R44, 0x10, R45.reuse ;  /* 0x000000102c2c7819 */ /* 0x100fe4000000122d */
[----:B------:R-:W-:Y:S02]  /*5460*/  SHF.R.U32.HI R45, RZ, 0x10, R45 ;  /* 0x00000010ff2d7819 */ /* 0x000fe4000001162d */
[C---:B------:R-:W-:Y:S02]  /*5470*/  PRMT R44, R109.reuse, 0x5432, R44 ;  /* 0x000054326d2c7816 */ /* 0x040fe4000000002c */
[----:B------:R-:W-:Y:S02]  /*5480*/  PRMT R45, R109, 0x5410, R45 ;  /* 0x000054106d2d7816 */ /* 0x000fe4000000002d */
[--C-:B------:R-:W-:Y:S02]  /*5490*/  SHF.R.U64 R46, R46, 0x10, R47.reuse ;  /* 0x000000102e2e7819 */ /* 0x100fe4000000122f */
[----:B------:R-:W-:-:S02]  /*54a0*/  SHF.R.U32.HI R109, RZ, 0x10, R47 ;  /* 0x00000010ff6d7819 */ /* 0x000fc4000001162f */
[--C-:B------:R-:W-:Y:S02]  /*54b0*/  SHF.R.U32.HI R110, RZ, 0x10, R57.reuse ;  /* 0x00000010ff6e7819 */ /* 0x100fe40000011639 */
[----:B------:R-:W-:Y:S02]  /*54c0*/  SHF.R.U64 R47, R56, 0x10, R57 ;  /* 0x00000010382f7819 */ /* 0x000fe40000001239 */
[--C-:B------:R-:W-:Y:S02]  /*54d0*/  SHF.R.U64 R56, R58, 0x10, R59.reuse ;  /* 0x000000103a387819 */ /* 0x100fe4000000123b */
[----:B------:R-:W-:Y:S02]  /*54e0*/  SHF.R.U32.HI R58, RZ, 0x10, R59 ;  /* 0x00000010ff3a7819 */ /* 0x000fe4000001163b */
[----:B------:R-:W-:Y:S01]  /*54f0*/  PRMT R59, R111, 0x5432, R110 ;  /* 0x000054326f3b7816 */ /* 0x000fe2000000006e */
[----:B-1----:R-:W-:Y:S01]  /*5500*/  IMAD.U32 R110, R13, 0x10000, RZ ;  /* 0x000100000d6e7824 */ /* 0x002fe200078e00ff */
[----:B------:R-:W-:-:S02]  /*5510*/  PRMT R57, R106, 0x5432, R46 ;  /* 0x000054326a397816 */ /* 0x000fc4000000002e */
[----:B------:R-:W-:Y:S01]  /*5520*/  PRMT R47, R114, 0x5410, R47 ;  /* 0x00005410722f7816 */ /* 0x000fe2000000002f */
[----:B--2---:R-:W-:Y:S01]  /*5530*/  IMAD.U32 R114, R61, 0x10000, RZ ;  /* 0x000100003d727824 */ /* 0x004fe200078e00ff */
[----:B------:R-:W-:Y:S01]  /*5540*/  PRMT R46, R112, 0x5410, R109 ;  /* 0x00005410702e7816 */ /* 0x000fe2000000006d */
[C---:B------:R-:W-:Y:S01]  /*5550*/  IMAD.U32 R115, R59.reuse, 0x10000, RZ ;  /* 0x000100003b737824 */ /* 0x040fe200078e00ff */
[----:B------:R-:W-:Y:S01]  /*5560*/  LOP3.LUT R59, R59, 0xffff0000, RZ, 0xc0, !PT ;  /* 0xffff00003b3b7812 */ /* 0x000fe200078ec0ff */
[C---:B------:R-:W-:Y:S01]  /*5570*/  IMAD.U32 R109, R45.reuse, 0x10000, RZ ;  /* 0x000100002d6d7824 */ /* 0x040fe200078e00ff */
[----:B------:R-:W-:Y:S01]  /*5580*/  LOP3.LUT R45, R45, 0xffff0000, RZ, 0xc0, !PT ;  /* 0xffff00002d2d7812 */ /* 0x000fe200078ec0ff */
[C---:B------:R-:W-:Y:S01]  /*5590*/  FMUL.FTZ R117, R114.reuse, R115 ;  /* 0x0000007372757220 */ /* 0x040fe20000410000 */
[----:B------:R-:W-:Y:S01]  /*55a0*/  LOP3.LUT R116, R13, 0xffff0000, RZ, 0xc0, !PT ;  /* 0xffff00000d747812 */ /* 0x000fe200078ec0ff */
[-C--:B------:R-:W-:Y:S01]  /*55b0*/  FMUL.FTZ R114, R114, R109.reuse ;  /* 0x0000006d72727220 */ /* 0x080fe20000410000 */
[----:B------:R-:W-:Y:S01]  /*55c0*/  PRMT R58, R108, 0x5432, R58 ;  /* 0x000054326c3a7816 */ /* 0x000fe2000000003a */
[C---:B------:R-:W-:Y:S01]  /*55d0*/  FFMA.FTZ R112, R110.reuse, R109, -R117 ;  /* 0x0000006d6e707223 */ /* 0x040fe20000010875 */
[----:B------:R-:W-:Y:S01]  /*55e0*/  PRMT R56, R107, 0x5432, R56 ;  /* 0x000054326b387816 */ /* 0x000fe20000000038 */
[----:B------:R-:W-:Y:S01]  /*55f0*/  FFMA.FTZ R110, R110, R115, R114 ;  /* 0x000000736e6e7223 */ /* 0x000fe20000010072 */
[----:B------:R-:W-:Y:S01]  /*5600*/  LOP3.LUT R114, R61, 0xffff0000, RZ, 0xc0, !PT ;  /* 0xffff00003d727812 */ /* 0x000fe200078ec0ff */
[C---:B------:R-:W-:Y:S01]  /*5610*/  IMAD.U32 R109, R58.reuse, 0x10000, RZ ;  /* 0x000100003a6d7824 */ /* 0x040fe200078e00ff */
[----:B------:R-:W-:Y:S01]  /*5620*/  LOP3.LUT R58, R58, 0xffff0000, RZ, 0xc0, !PT ;  /* 0xffff00003a3a7812 */ /* 0x000fe200078ec0ff */
[C---:B------:R-:W-:Y:S01]  /*5630*/  IMAD.U32 R61, R46.reuse, 0x10000, RZ ;  /* 0x000100002e3d7824 */ /* 0x040fe200078e00ff */
[----:B------:R-:W-:Y:S01]  /*5640*/  LOP3.LUT R46, R46, 0xffff0000, RZ, 0xc0, !PT ;  /* 0xffff00002e2e7812 */ /* 0x000fe200078ec0ff */
        /* <DEDUP_REMOVED lines=8> */
[C---:B------:R-:W-:Y:S01]  /*56d0*/  FMUL.FTZ R59, R116.reuse, R109 ;  /* 0x0000006d743b7220 */ /* 0x040fe20000410000 */
[-C--:B------:R-:W-:Y:S01]  /*56e0*/  FMUL.FTZ R116, R116, R61.reuse ;  /* 0x0000003d74747220 */ /* 0x080fe20000410000 */
[----:B------:R-:W-:Y:S02]  /*56f0*/  F2FP.BF16.F32.PACK_AB R45, R45, R110 ;  /* 0x0000006e2d2d723e */ /* 0x000fe400000010ff */
[C---:B------:R-:W-:Y:S01]  /*5700*/  FFMA.FTZ R59, R114.reuse, R61, -R59 ;  /* 0x0000003d723b7223 */ /* 0x040fe2000001083b */
[----:B------:R-:W-:Y:S01]  /*5710*/  FFMA.FTZ R61, R114, R109, R116 ;  /* 0x0000006d723d7223 */ /* 0x000fe20000010074 */
[C---:B------:R-:W-:Y:S01]  /*5720*/  FMUL.FTZ R114, R63.reuse, R58 ;  /* 0x0000003a3f727220 */ /* 0x040fe20000410000 */
[----:B------:R-:W-:Y:S01]  /*5730*/  FMUL.FTZ R63, R63, R46 ;  /* 0x0000002e3f3f7220 */ /* 0x000fe20000410000 */
[----:B------:R-:W-:-:S02]  /*5740*/  F2FP.BF16.F32.PACK_AB R13, R13, R112 ;  /* 0x000000700d0d723e */ /* 0x000fc400000010ff */
[C---:B------:R-:W-:Y:S01]  /*5750*/  FFMA.FTZ R114, R15.reuse, R46, -R114 ;  /* 0x0000002e0f727223 */ /* 0x040fe20000010872 */
[----:B------:R-:W-:Y:S01]  /*5760*/  FFMA.FTZ R58, R15, R58, R63 ;  /* 0x0000003a0f3a7223 */ /* 0x000fe2000001003f */
[----:B------:R-:W-:-:S03]  /*5770*/  IMAD.U32 R46, R12, 0x10000, RZ ;  /* 0x000100000c2e7824 */ /* 0x000fc600078e00ff */
[----:B------:R-:W-:Y:S01]  /*5780*/  F2FP.BF16.F32.PACK_AB R15, R114, R59 ;  /* 0x0000003b720f723e */ /* 0x000fe200000010ff */
[C---:B------:R-:W-:Y:S01]  /*5790*/  IMAD.U32 R59, R47.reuse, 0x10000, RZ ;  /* 0x000100002f3b7824 */ /* 0x040fe200078e00ff */
[----:B------:R-:W-:Y:S01]  /*57a0*/  F2FP.BF16.F32.PACK_AB R63, R58, R61 ;  /* 0x0000003d3a3f723e */ /* 0x000fe200000010ff */
[----:B------:R-:W-:Y:S01]  /*57b0*/  IMAD.U32 R58, R60, 0x10000, RZ ;  /* 0x000100003c3a7824 */ /* 0x000fe200078e00ff */
[----:B------:R-:W-:Y:S01]  /*57c0*/  LOP3.LUT R47, R47, 0xffff0000, RZ, 0xc0, !PT ;  /* 0xffff00002f2f7812 */ /* 0x000fe200078ec0ff */
[----:B------:R-:W-:Y:S02]  /*57d0*/  IMAD.U32 R61, R44, 0x10000, RZ ;  /* 0x000100002c3d7824 */ /* 0x000fe400078e00ff */
[C---:B------:R-:W-:Y:S02]  /*57e0*/  FMUL.FTZ R109, R58.reuse, R59 ;  /* 0x0000003b3a6d7220 */ /* 0x040fe40000410000 */
[-C--:B------:R-:W-:Y:S02]  /*57f0*/  FMUL.FTZ R58, R58, R61.reuse ;  /* 0x0000003d3a3a7220 */ /* 0x080fe40000410000 */
[----:B------:R-:W-:-:S02]  /*5800*/  FFMA.FTZ R109, R46, R61, -R109 ;  /* 0x0000003d2e6d7223 */ /* 0x000fc4000001086d */
[----:B------:R-:W-:Y:S01]  /*5810*/  FFMA.FTZ R58, R46, R59, R58 ;  /* 0x0000003b2e3a7223 */ /* 0x000fe2000001003a */
[----:B------:R-:W-:Y:S02]  /*5820*/  LOP3.LUT R46, R60, 0xffff0000, RZ, 0xc0, !PT ;  /* 0xffff00003c2e7812 */ /* 0x000fe400078ec0ff */
[----:B------:R-:W-:Y:S02]  /*5830*/  LOP3.LUT R59, R44, 0xffff0000, RZ, 0xc0, !PT ;  /* 0xffff00002c3b7812 */ /* 0x000fe400078ec0ff */
[----:B------:R-:W-:Y:S01]  /*5840*/  LOP3.LUT R44, R12, 0xffff0000, RZ, 0xc0, !PT ;  /* 0xffff00000c2c7812 */ /* 0x000fe200078ec0ff */
[C---:B------:R-:W-:Y:S02]  /*5850*/  FMUL.FTZ R61, R46.reuse, R47 ;  /* 0x0000002f2e3d7220 */ /* 0x040fe40000410000 */
[-C--:B------:R-:W-:Y:S02]  /*5860*/  FMUL.FTZ R46, R46, R59.reuse ;  /* 0x0000003b2e2e7220 */ /* 0x080fe40000410000 */
[----:B------:R-:W-:Y:S01]  /*5870*/  FFMA.FTZ R12, R44, R59, -R61 ;  /* 0x0000003b2c0c7223 */ /* 0x000fe2000001083d */
[----:B------:R-:W-:-:S02]  /*5880*/  IMAD.U32 R59, R56, 0x10000, RZ ;  /* 0x00010000383b7824 */ /* 0x000fc400078e00ff */
        /* <DEDUP_REMOVED lines=12> */
[----:B------:R-:W-:Y:S02]  /*5950*/  F2FP.BF16.F32.PACK_AB R12, R12, R109 ;  /* 0x0000006d0c0c723e */ /* 0x000fe400000010ff */
[----:B------:R-:W-:Y:S01]  /*5960*/  F2FP.BF16.F32.PACK_AB R60, R47, R58 ;  /* 0x0000003a2f3c723e */ /* 0x000fe200000010ff */
[C---:B------:R-:W-:Y:S01]  /*5970*/  FMUL.FTZ R61, R44.reuse, R59 ;  /* 0x0000003b2c3d7220 */ /* 0x040fe20000410000 */
[----:B------:R-:W-:-:S03]  /*5980*/  FMUL.FTZ R44, R44, R57 ;  /* 0x000000392c2c7220 */ /* 0x000fc60000410000 */
[C---:B------:R-:W-:Y:S01]  /*5990*/  FFMA.FTZ R56, R14.reuse, R57, -R61 ;  /* 0x000000390e387223 */ /* 0x040fe2000001083d */
[----:B------:R-:W-:Y:S01]  /*59a0*/  FFMA.FTZ R59, R14, R59, R44 ;  /* 0x0000003b0e3b7223 */ /* 0x000fe2000001002c */
[----:B------:R-:W-:-:S03]  /*59b0*/  IMAD.MOV.U32 R61, RZ, RZ, R45 ;  /* 0x000000ffff3d7224 */ /* 0x000fc600078e002d */
[----:B------:R-:W-:Y:S02]  /*59c0*/  F2FP.BF16.F32.PACK_AB R14, R56, R115 ;  /* 0x00000073380e723e */ /* 0x000fe400000010ff */
[----:B------:R-:W-:-:S07]  /*59d0*/  F2FP.BF16.F32.PACK_AB R62, R59, R46 ;  /* 0x0000002e3b3e723e */ /* 0x000fce00000010ff */
.L_x_11408:
[----:B------:R-:W-:Y:S05]  /*59e0*/  BSYNC B2 ;  /* 0x0000000000027941 */ /* 0x000fea0003800000 */
.L_x_11407:
[----:B---3--:R-:W-:-:S04]  /*59f0*/  LEA R44, P3, R21, R88, 0x1 ;  /* 0x00000058152c7211 */ /* 0x008fc800078608ff */
[----:B------:R-:W-:Y:S02]  /*5a00*/  LEA.HI.X R45, R21, R89, R94, 0x1, P3 ;  /* 0x00000059152d7211 */ /* 0x000fe400018f0c5e */
[----:B------:R-:W-:-:S03]  /*5a10*/  ISETP.GE.AND P3, PT, R105, R11, PT ;  /* 0x0000000b6900720c */ /* 0x000fc60003f66270 */
[----:B-1----:R1:W-:Y:S10]  /*5a20*/  ST.E.128 desc[UR52][R44.64], R12 ;  /* 0x0000000c2c007985 */ /* 0x0023f4000c101d34 */
[----:B-1----:R-:W-:-:S05]  /*5a30*/  @!P3 IMAD.WIDE R12, R105, 0x2, R88 ;  /* 0x00000002690cb825 */ /* 0x002fca00078e0258 */
[----:B--2---:R4:W-:Y:S02]  /*5a40*/  @!P3 ST.E.128 desc[UR52][R12.64], R60 ;  /* 0x0000003c0c00b985 */ /* 0x0049e4000c101d34 */
.L_x_11406:
[----:B------:R-:W-:Y:S05]  /*5a50*/  BSYNC B1 ;  /* 0x0000000000017941 */ /* 0x000fea0003800000 */
.L_x_11405:
[----:B------:R-:W-:Y:S01]  /*5a60*/  ISETP.NE.AND P3, PT, R31, RZ, PT ;  /* 0x000000ff1f00720c */ /* 0x000fe20003f65270 */
[----:B------:R-:W-:-:S12]  /*5a70*/  BSSY B1, `(.L_x_11409) ;  /* 0x0000081000017945 */ /* 0x000fd80003800000 */
[----:B------:R-:W-:Y:S05]  /*5a80*/  @!P3 BRA `(.L_x_11410) ;  /* 0x0000000400fcb947 */ /* 0x000fea0003800000 */
[----:B------:R-:W5:Y:S04]  /*5a90*/  LDL R44, [R1+0x14] ;  /* 0x00001400012c7983 */ /* 0x000f680000100800 */
[----:B------:R-:W5:Y:S04]  /*5aa0*/  LDL R15, [R1+0x20] ;  /* 0x00002000010f7983 */ /* 0x000f680000100800 */
[----:B------:R-:W5:Y:S01]  /*5ab0*/  LDL R14, [R1+0x24] ;  /* 0x00002400010e7983 */ /* 0x000f620000100800 */
[----:B------:R-:W-:Y:S01]  /*5ac0*/  LOP3.LUT P4, RZ, R22, 0x1, RZ, 0xc0, !PT ;  /* 0x0000000116ff7812 */ /* 0x000fe2000788c0ff */
[----:B------:R-:W-:Y:S01]  /*5ad0*/  BSSY B2, `(.L_x_11411) ;  /* 0x0000076000027945 */ /* 0x000fe20003800000 */
[----:B---3--:R-:W-:-:S02]  /*5ae0*/  LEA R56, P3, R27, R88, 0x1 ;  /* 0x000000581b387211 */ /* 0x008fc400078608ff */
[----:B----4-:R-:W-:Y:S02]  /*5af0*/  SEL R12, R100, R104, !P4 ;  /* 0x00000068640c7207 */ /* 0x010fe40006000000 */
[----:B--2---:R-:W-:Y:S02]  /*5b00*/  LEA.HI.X R57, R27, R89, R93, 0x1, P3 ;  /* 0x000000591b397211 */ /* 0x004fe400018f0c5d */
[----:B------:R-:W-:Y:S02]  /*5b10*/  SHF.R.S32.HI R13, RZ, 0x1f, R12 ;  /* 0x0000001fff0d7819 */ /* 0x000fe4000001140c */
[----:B------:R-:W-:Y:S02]  /*5b20*/  ISETP.GE.AND P3, PT, R3, R99, PT ;  /* 0x000000630300720c */ /* 0x000fe40003f66270 */
[----:B------:R-:W-:-:S04]  /*5b30*/  LEA.HI R13, R13, R12, RZ, 0x4 ;  /* 0x0000000c0d0d7211 */ /* 0x000fc800078f20ff */
[----:B------:R-:W-:-:S04]  /*5b40*/  SHF.R.S32.HI R13, RZ, 0x4, R13 ;  /* 0x00000004ff0d7819 */ /* 0x000fc8000001140d */
[----:B------:R-:W-:-:S04]  /*5b50*/  LEA.HI.SX32 R13, R6, R13, 0x1d ;  /* 0x0000000d060d7211 */ /* 0x000fc800078feaff */
[----:B------:R-:W-:Y:S01]  /*5b60*/  SHF.R.S32.HI R12, RZ, 0x1f, R13 ;  /* 0x0000001fff0c7819 */ /* 0x000fe2000001140d */
[----:B------:R-:W-:-:S03]  /*5b70*/  IMAD.SHL.U32 R58, R13, 0x8, RZ ;  /* 0x000000080d3a7824 */ /* 0x000fc600078e00ff */
[----:B------:R-:W-:-:S05]  /*5b80*/  LEA.HI R13, R12, R13, RZ, 0x2 ;  /* 0x0000000d0c0d7211 */ /* 0x000fca00078f10ff */
[----:B------:R-:W-:-:S05]  /*5b90*/  IMAD.SHL.U32 R13, R13, 0x400, RZ ;  /* 0x000004000d0d7824 */ /* 0x000fca00078e00ff */
[----:B------:R-:W-:Y:S02]  /*5ba0*/  LOP3.LUT R13, R13, 0x7ffff000, RZ, 0xc0, !PT ;  /* 0x7ffff0000d0d7812 */ /* 0x000fe400078ec0ff */
[----:B-----5:R-:W-:-:S04]  /*5bb0*/  LOP3.LUT R12, R44, 0x18, R58, 0xf8, !PT ;  /* 0x000000182c0c7812 */ /* 0x020fc800078ef83a */
        /* <DEDUP_REMOVED lines=12> */
[----:B-12---:R-:W-:Y:S01]  /*5c80*/  IMAD.U32 R60, R13, 0x10000, RZ ;  /* 0x000100000d3c7824 */ /* 0x006fe200078e00ff */
[----:B------:R-:W-:Y:S02]  /*5c90*/  PRMT R59, R127, 0x5410, R59 ;  /* 0x000054107f3b7816 */ /* 0x000fe4000000003b */
[----:B------:R-:W-:Y:S02]  /*5ca0*/  PRMT R61, R128, 0x5410, R61 ;  /* 0x00005410803d7816 */ /* 0x000fe4000000003d */
[----:B------:R-:W-:Y:S01]  /*5cb0*/  LOP3.LUT R13, R13, 0xffff0000, RZ, 0xc0, !PT ;  /* 0xffff00000d0d7812 */ /* 0x000fe200078ec0ff */
[----:B------:R-:W-:Y:S01]  /*5cc0*/  IMAD.U32 R63, R59, 0x10000, RZ ;  /* 0x000100003b3f7824 */ /* 0x000fe200078e00ff */
[C---:B------:R-:W-:Y:S01]  /*5cd0*/  LOP3.LUT R112, R61.reuse, 0xffff0000, RZ, 0xc0, !PT ;  /* 0xffff00003d707812 */ /* 0x040fe200078ec0ff */
[----:B------:R-:W-:Y:S01]  /*5ce0*/  IMAD.U32 R105, R61, 0x10000, RZ ;  /* 0x000100003d697824 */ /* 0x000fe200078e00ff */
[----:B------:R-:W-:Y:S01]  /*5cf0*/  SHF.R.U32.HI R61, RZ, 0x10, R55 ;  /* 0x00000010ff3d7819 */ /* 0x000fe20000011637 */
[----:B------:R-:W-:Y:S01]  /*5d00*/  FMUL.FTZ R109, R110, R63 ;  /* 0x0000003f6e6d7220 */ /* 0x000fe20000410000 */
[----:B------:R-:W-:Y:S01]  /*5d10*/  SHF.R.U64 R42, R42, 0x10, R43 ;  /* 0x000000102a2a7819 */ /* 0x000fe2000000122b */
[-C--:B------:R-:W-:Y:S01]  /*5d20*/  FMUL.FTZ R110, R110, R105.reuse ;  /* 0x000000696e6e7220 */ /* 0x080fe20000410000 */
[----:B------:R-:W-:Y:S01]  /*5d30*/  PRMT R61, R125, 0x5410, R61 ;  /* 0x000054107d3d7816 */ /* 0x000fe2000000003d */
[----:B------:R-:W-:Y:S01]  /*5d40*/  FFMA.FTZ R62, R60, R105, -R109 ;  /* 0x000000693c3e7223 */ /* 0x000fe2000001086d */
[----:B------:R-:W-:Y:S01]  /*5d50*/  SHF.R.U64 R55, R54, 0x10, R55 ;  /* 0x0000001036377819 */ /* 0x000fe20000001237 */
[----:B------:R-:W-:Y:S01]  /*5d60*/  FFMA.FTZ R60, R60, R63, R110 ;  /* 0x0000003f3c3c7223 */ /* 0x000fe2000001006e */
[----:B------:R-:W-:Y:S01]  /*5d70*/  LOP3.LUT R110, R59, 0xffff0000, RZ, 0xc0, !PT ;  /* 0xffff00003b6e7812 */ /* 0x000fe200078ec0ff */
[----:B------:R-:W-:Y:S01]  /*5d80*/  IMAD.U32 R105, R61, 0x10000, RZ ;  /* 0x000100003d697824 */ /* 0x000fe200078e00ff */
[----:B------:R-:W-:-:S02]  /*5d90*/  LOP3.LUT R59, R45, 0xffff0000, RZ, 0xc0, !PT ;  /* 0xffff00002d3b7812 */ /* 0x000fc400078ec0ff */
[----:B------:R-:W-:Y:S02]  /*5da0*/  SHF.R.U32.HI R63, RZ, 0x10, R43 ;  /* 0x00000010ff3f7819 */ /* 0x000fe4000001162b */
[----:B------:R-:W-:Y:S01]  /*5db0*/  PRMT R122, R122, 0x5410, R55 ;  /* 0x000054107a7a7816 */ /* 0x000fe20000000037 */
[C---:B------:R-:W-:Y:S01]  /*5dc0*/  FMUL.FTZ R114, R59.reuse, R110 ;  /* 0x0000006e3b727220 */ /* 0x040fe20000410000 */
[-C--:B------:R-:W-:Y:S01]  /*5dd0*/  FMUL.FTZ R59, R59, R112.reuse ;  /* 0x000000703b3b7220 */ /* 0x080fe20000410000 */
[----:B------:R-:W-:Y:S02]  /*5de0*/  PRMT R63, R126, 0x5410, R63 ;  /* 0x000054107e3f7816 */ /* 0x000fe4000000003f */
[C---:B------:R-:W-:Y:S01]  /*5df0*/  FFMA.FTZ R45, R13.reuse, R112, -R114 ;  /* 0x000000700d2d7223 */ /* 0x040fe20000010872 */
[----:B------:R-:W-:Y:S01]  /*5e00*/  FFMA.FTZ R13, R13, R110, R59 ;  /* 0x0000006e0d0d7223 */ /* 0x000fe2000001003b */
[----:B------:R-:W-:Y:S01]  /*5e10*/  SHF.R.U64 R59, R40, 0x10, R41 ;  /* 0x00000010283b7819 */ /* 0x000fe20000001229 */
[C---:B------:R-:W-:Y:S01]  /*5e20*/  IMAD.U32 R110, R47.reuse, 0x10000, RZ ;  /* 0x000100002f6e7824 */ /* 0x040fe200078e00ff */
[----:B------:R-:W-:Y:S01]  /*5e30*/  LOP3.LUT R47, R47, 0xffff0000, RZ, 0xc0, !PT ;  /* 0xffff00002f2f7812 */ /* 0x000fe200078ec0ff */
[----:B------:R-:W-:Y:S01]  /*5e40*/  IMAD.U32 R41, R63, 0x10000, RZ ;  /* 0x000100003f297824 */ /* 0x000fe200078e00ff */
[----:B------:R-:W-:Y:S01]  /*5e50*/  PRMT R121, R121, 0x5410, R42 ;  /* 0x0000541079797816 */ /* 0x000fe2000000002a */
[----:B------:R-:W-:-:S02]  /*5e60*/  IMAD.U32 R40, R15, 0x10000, RZ ;  /* 0x000100000f287824 */ /* 0x000fc400078e00ff */
[C---:B------:R-:W-:Y:S01]  /*5e70*/  FMUL.FTZ R109, R110.reuse, R105 ;  /* 0x000000696e6d7220 */ /* 0x040fe20000410000 */
[-C--:B------:R-:W-:Y:S01]  /*5e80*/  FMUL.FTZ R110, R110, R41.reuse ;  /* 0x000000296e6e7220 */ /* 0x080fe20000410000 */
[----:B------:R-:W-:Y:S01]  /*5e90*/  LOP3.LUT R15, R15, 0xffff0000, RZ, 0xc0, !PT ;  /* 0xffff00000f0f7812 */ /* 0x000fe200078ec0ff */
[----:B------:R-:W-:Y:S02]  /*5ea0*/  IMAD.U32 R42, R46, 0x10000, RZ ;  /* 0x000100002e2a7824 */ /* 0x000fe400078e00ff */
[C---:B------:R-:W-:Y:S01]  /*5eb0*/  FFMA.FTZ R41, R40.reuse, R41, -R109 ;  /* 0x0000002928297223 */ /* 0x040fe2000001086d */
[----:B------:R-:W-:Y:S01]  /*5ec0*/  FFMA.FTZ R40, R40, R105, R110 ;  /* 0x0000006928287223 */ /* 0x000fe2000001006e */
[----:B------:R-:W-:Y:S02]  /*5ed0*/  SHF.R.U64 R105, R52, 0x10, R53 ;  /* 0x0000001034697819 */ /* 0x000fe40000001235 */
[----:B------:R-:W-:Y:S01]  /*5ee0*/  LOP3.LUT R110, R61, 0xffff0000, RZ, 0xc0, !PT ;  /* 0xffff00003d6e7812 */ /* 0x000fe200078ec0ff */
[----:B------:R-:W-:Y:S01]  /*5ef0*/  IMAD.U32 R61, R44, 0x10000, RZ ;  /* 0x000100002c3d7824 */ /* 0x000fe200078e00ff */
[----:B------:R-:W-:-:S02]  /*5f00*/  LOP3.LUT R52, R63, 0xffff0000, RZ, 0xc0, !PT ;  /* 0xffff00003f347812 */ /* 0x000fc400078ec0ff */
[----:B------:R-:W-:Y:S01]  /*5f10*/  PRMT R53, R124, 0x5410, R59 ;  /* 0x000054107c357816 */ /* 0x000fe2000000003b */
[C---:B------:R-:W-:Y:S01]  /*5f20*/  FMUL.FTZ R112, R47.reuse, R110 ;  /* 0x0000006e2f707220 */ /* 0x040fe20000410000 */
[----:B------:R-:W-:Y:S01]  /*5f30*/  LOP3.LUT R44, R44, 0xffff0000, RZ, 0xc0, !PT ;  /* 0xffff00002c2c7812 */ /* 0x000fe200078ec0ff */
[-C--:B------:R-:W-:Y:S01]  /*5f40*/  FMUL.FTZ R47, R47, R52.reuse ;  /* 0x000000342f2f7220 */ /* 0x080fe20000410000 */
[----:B------:R-:W-:Y:S01]  /*5f50*/  LOP3.LUT R43, R53, 0xffff0000, RZ, 0xc0, !PT ;  /* 0xffff0000352b7812 */ /* 0x000fe200078ec0ff */
[C---:B------:R-:W-:Y:S01]  /*5f60*/  FFMA.FTZ R52, R15.reuse, R52, -R112 ;  /* 0x000000340f347223 */ /* 0x040fe20000010870 */
[C---:B------:R-:W-:Y:S02]  /*5f70*/  IMAD.U32 R59, R12.reuse, 0x10000, RZ ;  /* 0x000100000c3b7824 */ /* 0x040fe400078e00ff */
[----:B------:R-:W-:Y:S01]  /*5f80*/  FFMA.FTZ R15, R15, R110, R47 ;  /* 0x0000006e0f0f7223 */ /* 0x000fe2000001002f */
[----:B------:R-:W-:Y:S01]  /*5f90*/  PRMT R47, R123, 0x5410, R105 ;  /* 0x000054107b2f7816 */ /* 0x000fe20000000069 */
[----:B------:R-:W-:Y:S01]  /*5fa0*/  IMAD.U32 R112, R53, 0x10000, RZ ;  /* 0x0001000035707824 */ /* 0x000fe200078e00ff */
[----:B------:R-:W-:-:S02]  /*5fb0*/  LOP3.LUT R12, R12, 0xffff0000, RZ, 0xc0, !PT ;  /* 0xffff00000c0c7812 */ /* 0x000fc400078ec0ff */
[----:B------:R-:W-:Y:S01]  /*5fc0*/  LOP3.LUT R46, R46, 0xffff0000, RZ, 0xc0, !PT ;  /* 0xffff00002e2e7812 */ /* 0x000fe200078ec0ff */
[C---:B------:R-:W-:Y:S01]  /*5fd0*/  IMAD.U32 R110, R47.reuse, 0x10000, RZ ;  /* 0x000100002f6e7824 */ /* 0x040fe200078e00ff */
[----:B------:R-:W-:Y:S02]  /*5fe0*/  LOP3.LUT R47, R47, 0xffff0000, RZ, 0xc0, !PT ;  /* 0xffff00002f2f7812 */ /* 0x000fe400078ec0ff */
[----:B------:R-:W-:Y:S01]  /*5ff0*/  F2FP.BF16.F32.PACK_AB R45, R45, R62 ;  /* 0x0000003e2d2d723e */ /* 0x000fe200000010ff */
        /* <DEDUP_REMOVED lines=8> */
[----:B------:R-:W-:Y:S01]  /*6080*/  IMAD.U32 R47, R122, 0x10000, RZ ;  /* 0x000100007a2f7824 */ /* 0x000fe200078e00ff */
[----:B------:R-:W-:Y:S01]  /*6090*/  F2FP.BF16.F32.PACK_AB R41, R52, R41 ;  /* 0x000000293429723e */ /* 0x000fe200000010ff */
[----:B------:R-:W-:Y:S01]  /*60a0*/  IMAD.U32 R53, R121, 0x10000, RZ ;  /* 0x0001000079357824 */ /* 0x000fe200078e00ff */
[----:B------:R-:W-:Y:S01]  /*60b0*/  F2FP.BF16.F32.PACK_AB R60, R13, R60 ;  /* 0x0000003c0d3c723e */ /* 0x000fe200000010ff */
[----:B------:R-:W-:-:S02]  /*60c0*/  IMAD.U32 R44, R14, 0x10000, RZ ;  /* 0x000100000e2c7824 */ /* 0x000fc400078e00ff */
[C---:B------:R-:W-:Y:S01]  /*60d0*/  FMUL.FTZ R55, R42.reuse, R47 ;  /* 0x0000002f2a377220 */ /* 0x040fe20000410000 */
[-C--:B------:R-:W-:Y:S01]  /*60e0*/  FMUL.FTZ R54, R42, R53.reuse ;  /* 0x000000352a367220 */ /* 0x080fe20000410000 */
[----:B------:R-:W-:Y:S01]  /*60f0*/  LOP3.LUT R14, R14, 0xffff0000, RZ, 0xc0, !PT ;  /* 0xffff00000e0e7812 */ /* 0x000fe200078ec0ff */
[----:B------:R-:W-:Y:S02]  /*6100*/  IMAD.MOV.U32 R13, RZ, RZ, R45 ;  /* 0x000000ffff0d7224 */ /* 0x000fe400078e002d */
[C---:B------:R-:W-:Y:S01]  /*6110*/  FFMA.FTZ R42, R44.reuse, R53, -R55 ;  /* 0x000000352c2a7223 */ /* 0x040fe20000010837 */
[----:B------:R-:W-:Y:S01]  /*6120*/  FFMA.FTZ R44, R44, R47, R54 ;  /* 0x0000002f2c2c7223 */ /* 0x000fe20000010036 */
[----:B------:R-:W-:Y:S01]  /*6130*/  LOP3.LUT R53, R122, 0xffff0000, RZ, 0xc0, !PT ;  /* 0xffff00007a357812 */ /* 0x000fe200078ec0ff */
[----:B------:R-:W-:Y:S01]  /*6140*/  IMAD.MOV.U32 R45, RZ, RZ, R60 ;  /* 0x000000ffff2d7224 */ /* 0x000fe200078e003c */
[----:B------:R-:W-:Y:S02]  /*6150*/  LOP3.LUT R47, R121, 0xffff0000, RZ, 0xc0, !PT ;  /* 0xffff0000792f7812 */ /* 0x000fe400078ec0ff */
[----:B------:R-:W-:Y:S01]  /*6160*/  F2FP.BF16.F32.PACK_AB R40, R15, R40 ;  /* 0x000000280f28723e */ /* 0x000fe200000010ff */
[C---:B------:R-:W-:Y:S01]  /*6170*/  FMUL.FTZ R55, R46.reuse, R53 ;  /* 0x000000352e377220 */ /* 0x040fe20000410000 */
[----:B------:R-:W-:Y:S01]  /*6180*/  F2FP.BF16.F32.PACK_AB R114, R43, R114 ;  /* 0x000000722b72723e */ /* 0x000fe200000010ff */
[----:B------:R-:W-:Y:S01]  /*6190*/  FMUL.FTZ R46, R46, R47 ;  /* 0x0000002f2e2e7220 */ /* 0x000fe20000410000 */
[----:B------:R-:W-:Y:S01]  /*61a0*/  F2FP.BF16.F32.PACK_AB R61, R12, R61 ;  /* 0x0000003d0c3d723e */ /* 0x000fe200000010ff */
[----:B------:R-:W-:Y:S01]  /*61b0*/  FFMA.FTZ R47, R14, R47, -R55 ;  /* 0x0000002f0e2f7223 */ /* 0x000fe20000010837 */
[----:B------:R-:W-:-:S02]  /*61c0*/  IMAD.MOV.U32 R15, RZ, RZ, R41 ;  /* 0x000000ffff0f7224 */ /* 0x000fc400078e0029 */
[----:B------:R-:W-:Y:S01]  /*61d0*/  FFMA.FTZ R53, R14, R53, R46 ;  /* 0x000000350e357223 */ /* 0x000fe2000001002e */
[----:B------:R-:W-:Y:S01]  /*61e0*/  IMAD.MOV.U32 R12, RZ, RZ, R114 ;  /* 0x000000ffff0c7224 */ /* 0x000fe200078e0072 */
[----:B------:R-:W-:Y:S01]  /*61f0*/  F2FP.BF16.F32.PACK_AB R14, R47, R42 ;  /* 0x0000002a2f0e723e */ /* 0x000fe200000010ff */
[----:B------:R-:W-:Y:S02]  /*6200*/  IMAD.MOV.U32 R47, RZ, RZ, R40 ;  /* 0x000000ffff2f7224 */ /* 0x000fe400078e0028 */
[----:B------:R-:W-:Y:S01]  /*6210*/  F2FP.BF16.F32.PACK_AB R46, R53, R44 ;  /* 0x0000002c352e723e */ /* 0x000fe200000010ff */
[----:B------:R-:W-:-:S07]  /*6220*/  IMAD.MOV.U32 R44, RZ, RZ, R61 ;  /* 0x000000ffff2c7224 */ /* 0x000fce00078e003d */
.L_x_11412:
[----:B------:R-:W-:Y:S05]  /*6230*/  BSYNC B2 ;  /* 0x0000000000027941 */ /* 0x000fea0003800000 */
.L_x_11411:
[----:B------:R-:W-:Y:S01]  /*6240*/  ISETP.GE.AND P3, PT, R58, R11, PT ;  /* 0x0000000b3a00720c */ /* 0x000fe20003f66270 */
[----:B--2---:R2:W-:-:S12]  /*6250*/  ST.E.128 desc[UR52][R56.64], R12 ;  /* 0x0000000c38007985 */ /* 0x0045d8000c101d34 */
[----:B------:R-:W-:-:S05]  /*6260*/  @!P3 IMAD.WIDE R40, R58, 0x2, R88 ;  /* 0x000000023a28b825 */ /* 0x000fca00078e0258 */
[----:B---3--:R2:W-:Y:S02]  /*6270*/  @!P3 ST.E.128 desc[UR52][R40.64], R44 ;  /* 0x0000002c2800b985 */ /* 0x0085e4000c101d34 */
.L_x_11410:
[----:B------:R-:W-:Y:S05]  /*6280*/  BSYNC B1 ;  /* 0x0000000000017941 */ /* 0x000fea0003800000 */
.L_x_11409:
[----:B------:R-:W-:-:S13]  /*6290*/  ISETP.NE.AND P3, PT, R32, RZ, PT ;  /* 0x000000ff2000720c */ /* 0x000fda0003f65270 */
[----:B------:R-:W-:Y:S05]  /*62a0*/  @!P3 BRA `(.L_x_11376) ;  /* 0x0000000c0054b947 */ /* 0x000fea0003800000 */
[----:B--2---:R-:W2:Y:S04]  /*62b0*/  LDL R40, [R1+0x14] ;  /* 0x0000140001287983 */ /* 0x004ea80000100800 */
[----:B------:R-:W5:Y:S04]  /*62c0*/  LDL R15, [R1+0x20] ;  /* 0x00002000010f7983 */ /* 0x000f680000100800 */
[----:B------:R-:W5:Y:S01]  /*62d0*/  LDL R14, [R1+0x24] ;  /* 0x00002400010e7983 */ /* 0x000f620000100800 */
[----:B------:R-:W-:Y:S01]  /*62e0*/  LOP3.LUT P4, RZ, R22, 0x2, RZ, 0xc0, !PT ;  /* 0x0000000216ff7812 */ /* 0x000fe2000788c0ff */
[----:B------:R-:W-:Y:S01]  /*62f0*/  BSSY B1, `(.L_x_11413) ;  /* 0x0000077000017945 */ /* 0x000fe20003800000 */
[----:B---3--:R-:W-:-:S02]  /*6300*/  LEA R44, P3, R28, R88, 0x1 ;  /* 0x000000581c2c7211 */ /* 0x008fc400078608ff */
[----:B------:R-:W-:Y:S02]  /*6310*/  SEL R104, R100, R104, !P4 ;  /* 0x0000006864687207 */ /* 0x000fe40006000000 */
[----:B------:R-:W-:Y:S02]  /*6320*/  LEA.HI.X R45, R28, R89, R92, 0x1, P3 ;  /* 0x000000591c2d7211 */ /* 0x000fe400018f0c5c */
[----:B----4-:R-:W-:Y:S02]  /*6330*/  SHF.R.S32.HI R13, RZ, 0x1f, R104 ;  /* 0x0000001fff0d7819 */ /* 0x010fe40000011468 */
        /* <DEDUP_REMOVED lines=19> */
[----:B------:R-:W-:Y:S01]  /*6470*/  SHF.R.U64 R47, R36, 0x10, R37 ;  /* 0x00000010242f7819 */ /* 0x000fe20000001225 */
[----:B---3--:R-:W-:Y:S01]  /*6480*/  IMAD.U32 R56, R41, 0x10000, RZ ;  /* 0x0001000029387824 */ /* 0x008fe200078e00ff */
[----:B------:R-:W-:Y:S01]  /*6490*/  SHF.R.U32.HI R57, RZ, 0x10, R49 ;  /* 0x00000010ff397819 */ /* 0x000fe20000011631 */
[----:B------:R-:W-:Y:S01]  /*64a0*/  IMAD.U32 R58, R43, 0x10000, RZ ;  /* 0x000100002b3a7824 */ /* 0x000fe200078e00ff */
[----:B------:R-:W-:Y:S01]  /*64b0*/  SHF.R.U32.HI R36, RZ, 0x10, R37 ;  /* 0x00000010ff247819 */ /* 0x000fe20000011625 */
[----:B--2---:R-:W-:Y:S01]  /*64c0*/  IMAD.U32 R54, R15, 0x10000, RZ ;  /* 0x000100000f367824 */ /* 0x004fe200078e00ff */
[----:B------:R-:W-:Y:S01]  /*64d0*/  PRMT R120, R120, 0x5410, R57 ;  /* 0x0000541078787816 */ /* 0x000fe20000000039 */
[----:B------:R-:W-:Y:S01]  /*64e0*/  IMAD.U32 R53, R14, 0x10000, RZ ;  /* 0x000100000e357824 */ /* 0x000fe200078e00ff */
[----:B------:R-:W-:Y:S02]  /*64f0*/  PRMT R111, R111, 0x5410, R36 ;  /* 0x000054106f6f7816 */ /* 0x000fe40000000024 */
[----:B------:R-:W-:-:S02]  /*6500*/  SHF.R.U64 R37, R38, 0x10, R39 ;  /* 0x0000001026257819 */ /* 0x000fc40000001227 */
[----:B------:R-:W-:Y:S01]  /*6510*/  SHF.R.U64 R38, R48, 0x10, R49 ;  /* 0x0000001030267819 */ /* 0x000fe20000001231 */
[----:B------:R-:W-:Y:S01]  /*6520*/  IMAD.U32 R36, R111, 0x10000, RZ ;  /* 0x000100006f247824 */ /* 0x000fe200078e00ff */
[----:B------:R-:W-:Y:S02]  /*6530*/  SHF.R.U64 R48, R50, 0x10, R51 ;  /* 0x0000001032307819 */ /* 0x000fe40000001233 */
[----:B------:R-:W-:Y:S01]  /*6540*/  PRMT R108, R108, 0x5410, R47 ;  /* 0x000054106c6c7816 */ /* 0x000fe2000000002f */
[----:B------:R-:W-:Y:S01]  /*6550*/  IMAD.U32 R47, R120, 0x10000, RZ ;  /* 0x00010000782f7824 */ /* 0x000fe200078e00ff */
[----:B------:R-:W-:Y:S02]  /*6560*/  SHF.R.U32.HI R51, RZ, 0x10, R51 ;  /* 0x00000010ff337819 */ /* 0x000fe40000011633 */
[----:B------:R-:W-:Y:S01]  /*6570*/  SHF.R.U32.HI R52, RZ, 0x10, R39 ;  /* 0x00000010ff347819 */ /* 0x000fe20000011627 */
[----:B------:R-:W-:Y:S01]  /*6580*/  IMAD.U32 R39, R13, 0x10000, RZ ;  /* 0x000100000d277824 */ /* 0x000fe200078e00ff */
[----:B------:R-:W-:-:S02]  /*6590*/  PRMT R119, R119, 0x5410, R38 ;  /* 0x0000541077777816 */ /* 0x000fc40000000026 */
[----:B------:R-:W-:Y:S01]  /*65a0*/  PRMT R113, R113, 0x5410, R48 ;  /* 0x0000541071717816 */ /* 0x000fe20000000030 */
[CC--:B------:R-:W-:Y:S01]  /*65b0*/  FMUL.FTZ R48, R56.reuse, R47.reuse ;  /* 0x0000002f38307220 */ /* 0x0c0fe20000410000 */
        /* <DEDUP_REMOVED lines=18> */
[-C--:B------:R-:W-:Y:S01]  /*66e0*/  FMUL.FTZ R58, R58, R47.reuse ;  /* 0x0000002f3a3a7220 */ /* 0x080fe20000410000 */
[----:B------:R-:W-:Y:S01]  /*66f0*/  LOP3.LUT R48, R107, 0xffff0000, RZ, 0xc0, !PT ;  /* 0xffff00006b307812 */ /* 0x000fe200078ec0ff */
[----:B------:R-:W-:Y:S01]  /*6700*/  FFMA.FTZ R47, R54, R47, -R57 ;  /* 0x0000002f362f7223 */ /* 0x000fe20000010839 */
[----:B------:R-:W-:Y:S01]  /*6710*/  IMAD.U32 R41, R40, 0x10000, RZ ;  /* 0x0001000028297824 */ /* 0x000fe200078e00ff */
[----:B------:R-:W-:Y:S01]  /*6720*/  LOP3.LUT R15, R15, 0xffff0000, RZ, 0xc0, !PT ;  /* 0xffff00000f0f7812 */ /* 0x000fe200078ec0ff */
[----:B------:R-:W-:Y:S01]  /*6730*/  FFMA.FTZ R54, R54, R51, R58 ;  /* 0x0000003336367223 */ /* 0x000fe2000001003a */
[----:B------:R-:W-:Y:S01]  /*6740*/  IMAD.U32 R52, R119, 0x10000, RZ ;  /* 0x0001000077347824 */ /* 0x000fe200078e00ff */
[----:B------:R-:W-:Y:S01]  /*6750*/  LOP3.LUT R40, R40, 0xffff0000, RZ, 0xc0, !PT ;  /* 0xffff000028287812 */ /* 0x000fe200078ec0ff */
[C---:B------:R-:W-:Y:S01]  /*6760*/  FMUL.FTZ R56, R43.reuse, R118 ;  /* 0x000000762b387220 */ /* 0x040fe20000410000 */
[----:B------:R-:W-:Y:S01]  /*6770*/  FMUL.FTZ R58, R43, R48 ;  /* 0x000000302b3a7220 */ /* 0x000fe20000410000 */
[----:B------:R-:W-:Y:S01]  /*6780*/  LOP3.LUT R119, R119, 0xffff0000, RZ, 0xc0, !PT ;  /* 0xffff000077777812 */ /* 0x000fe200078ec0ff */
        /* <DEDUP_REMOVED lines=10> */
[-C--:B------:R-:W-:Y:S01]  /*6830*/  FMUL.FTZ R49, R40, R43.reuse ;  /* 0x0000002b28317220 */ /* 0x080fe20000410000 */
[----:B------:R-:W-:Y:S01]  /*6840*/  LOP3.LUT R55, R14, 0xffff0000, RZ, 0xc0, !PT ;  /* 0xffff00000e377812 */ /* 0x000fe200078ec0ff */
[----:B------:R-:W-:Y:S01]  /*6850*/  FFMA.FTZ R43, R12, R43, -R15 ;  /* 0x0000002b0c2b7223 */ /* 0x000fe2000001080f */
[----:B------:R-:W-:-:S02]  /*6860*/  IMAD.U32 R14, R42, 0x10000, RZ ;  /* 0x000100002a0e7824 */ /* 0x000fc400078e00ff */
[C---:B------:R-:W-:Y:S01]  /*6870*/  FFMA.FTZ R56, R13.reuse, R50, -R56 ;  /* 0x000000320d387223 */ /* 0x040fe20000010838 */
[----:B------:R-:W-:Y:S01]  /*6880*/  FFMA.FTZ R41, R13, R52, R41 ;  /* 0x000000340d297223 */ /* 0x000fe20000010029 */
[C---:B------:R-:W-:Y:S01]  /*6890*/  IMAD.U32 R15, R113.reuse, 0x10000, RZ ;  /* 0x00010000710f7824 */ /* 0x040fe200078e00ff */
[----:B------:R-:W-:Y:S01]  /*68a0*/  LOP3.LUT R42, R42, 0xffff0000, RZ, 0xc0, !PT ;  /* 0xffff00002a2a7812 */ /* 0x000fe200078ec0ff */
[----:B------:R-:W-:Y:S01]  /*68b0*/  IMAD.U32 R13, R106, 0x10000, RZ ;  /* 0x000100006a0d7824 */ /* 0x000fe200078e00ff */
[----:B------:R-:W-:Y:S01]  /*68c0*/  LOP3.LUT R113, R113, 0xffff0000, RZ, 0xc0, !PT ;  /* 0xffff000071717812 */ /* 0x000fe200078ec0ff */
[----:B------:R-:W-:Y:S01]  /*68d0*/  FMUL.FTZ R40, R14, R15 ;  /* 0x0000000f0e287220 */ /* 0x000fe20000410000 */
[----:B------:R-:W-:Y:S01]  /*68e0*/  LOP3.LUT R106, R106, 0xffff0000, RZ, 0xc0, !PT ;  /* 0xffff00006a6a7812 */ /* 0x000fe200078ec0ff */
[----:B------:R-:W-:Y:S01]  /*68f0*/  FMUL.FTZ R14, R14, R13 ;  /* 0x0000000d0e0e7220 */ /* 0x000fe20000410000 */
[----:B------:R-:W-:Y:S01]  /*6900*/  FFMA.FTZ R12, R12, R119, R49 ;  /* 0x000000770c0c7223 */ /* 0x000fe20000010031 */
        /* <DEDUP_REMOVED lines=21> */
.L_x_11414:
[----:B------:R-:W-:Y:S05]  /*6a60*/  BSYNC B1 ;  /* 0x0000000000017941 */ /* 0x000fea0003800000 */
.L_x_11413:
[----:B--2---:R2:W-:Y:S01]  /*6a70*/  ST.E.128 desc[UR52][R44.64], R12 ;  /* 0x0000000c2c007985 */ /* 0x0045e2000c101d34 */
[----:B------:R-:W-:-:S13]  /*6a80*/  ISETP.GE.AND P3, PT, R46, R11, PT ;  /* 0x0000000b2e00720c */ /* 0x000fda0003f66270 */
[----:B------:R-:W-:Y:S05]  /*6a90*/  @P3 BRA `(.L_x_11376) ;  /* 0x0000000400583947 */ /* 0x000fea0003800000 */
[----:B------:R-:W-:-:S05]  /*6aa0*/  IMAD.WIDE R88, R46, 0x2, R88 ;  /* 0x000000022e587825 */ /* 0x000fca00078e0258 */
[----:B---3--:R3:W-:Y:S01]  /*6ab0*/  ST.E.128 desc[UR52][R88.64], R40 ;  /* 0x0000002858007985 */ /* 0x0087e2000c101d34 */
[----:B------:R-:W-:Y:S05]  /*6ac0*/  BRA `(.L_x_11376) ;  /* 0x00000004004c7947 */ /* 0x000fea0003800000 */
.L_x_11368:
[----:B------:R-:W-:-:S06]  /*6ad0*/  UISETP.NE.AND UP0, UPT, UR39, 0x3, UPT ;  /* 0x000000032700788c */ /* 0x000fcc000bf05270 */
[----:B------:R-:W-:-:S13]  /*6ae0*/  PLOP3.LUT P2, PT, PT, PT, UP0, 0x80, 0x0 ;  /* 0x000000000000781c */ /* 0x000fda0003f4f008 */
[----:B------:R-:W-:Y:S05]  /*6af0*/  @!P2 BRA `(.L_x_11415) ;  /* 0x000000000004a947 */ /* 0x000fea0003800000 */
[----:B------:R-:W-:Y:S01]  /*6b00*/  BPT.TRAP 0x1 ;  /* 0x000000040000795c */ /* 0x000fe20000300000 */
.L_x_11415:
[----:B------:R-:W2:Y:S01]  /*6b10*/  LDL R11, [R1] ;  /* 0x00000000010b7983 */ /* 0x000ea20000100800 */
[----:B------:R-:W-:Y:S01]  /*6b20*/  IMAD R35, R19, 0x8, R2 ;  /* 0x0000000813237824 */ /* 0x000fe200078e0202 */
[----:B------:R-:W-:Y:S01]  /*6b30*/  BSSY B1, `(.L_x_11416) ;  /* 0x0000005000017945 */ /* 0x000fe20003800000 */
[----:B------:R-:W-:Y:S02]  /*6b40*/  SHF.R.S32.HI R82, RZ, 0x1f, R81 ;  /* 0x0000001fff527819 */ /* 0x000fe40000011451 */
[----:B--2---:R-:W-:-:S04]  /*6b50*/  SHF.L.U32 R85, R11, 0x1f, RZ ;  /* 0x0000001f0b557819 */ /* 0x004fc800000006ff */
[----:B------:R-:W0:Y:S02]  /*6b60*/  SYNCS.PHASECHK.TRANS64.TRYWAIT P3, [R35+URZ+0x2d890], R85 ;  /* 0x02d89055230075a7 */ /* 0x000e24000806017f */
[----:B0-----:R-:W-:Y:S05]  /*6b70*/  @!P3 BRA `(.L_x_11417) ;  /* 0x000001c000dcb947 */ /* 0x001fea0003800000 */
.L_x_11715:
[----:B------:R-:W-:Y:S05]  /*6b80*/  BSYNC B1 ;  /* 0x0000000000017941 */ /* 0x000fea0003800000 */
.L_x_11416:
[----:B------:R-:W1:Y:S01]  /*6b90*/  S2R R36, SR_TID.X ;  /* 0x0000000000247919 */ /* 0x000e620000002100 */
        /* <DEDUP_REMOVED lines=18> */
[----:B-1----:R-:W-:Y:S01]  /*6cc0*/  VIADD R36, R36, 0xffffff80 ;  /* 0xffffff8024247836 */ /* 0x002fe20000000000 */
[----:B------:R-:W-:Y:S01]  /*6cd0*/  LEA R42, P3, R12, UR4, 0x1 ;  /* 0x000000040c2a7c11 */ /* 0x000fe2000f8608ff */
[----:B------:R-:W-:Y:S01]  /*6ce0*/  IMAD.IADD R11, R13, 0x1, R11 ;  /* 0x000000010d0b7824 */ /* 0x000fe200078e020b */
[----:B------:R-:W-:Y:S02]  /*6cf0*/  UMOV UR4, 0xffffffff ;  /* 0xffffffff00047882 */ /* 0x000fe40000000000 */
[----:B------:R-:W-:Y:S02]  /*6d00*/  LEA.HI R36, R36, R36, RZ, 0x1 ;  /* 0x0000002424247211 */ /* 0x000fe400078f08ff */
[----:B------:R-:W-:Y:S02]  /*6d10*/  LEA.HI.X R13, R12, UR5, R11, 0x1, P3 ;  /* 0x000000050c0d7c11 */ /* 0x000fe400098f0c0b */
[----:B------:R-:W-:-:S04]  /*6d20*/  SHF.R.S32.HI R36, RZ, 0x1, R36 ;  /* 0x00000001ff247819 */ /* 0x000fc80000011424 */
[----:B------:R-:W-:Y:S01]  /*6d30*/  ISETP.GT.AND P3, PT, R84, R36, PT ;  /* 0x000000245400720c */ /* 0x000fe20003f64270 */
[----:B------:R-:W-:-:S12]  /*6d40*/  BRA.DIV UR4, `(.L_x_11418) ;  /* 0x000001c2047c7947 */ /* 0x000fd8000b800000 */
[----:B------:R1:W2:Y:S04]  /*6d50*/  SHFL.IDX PT, R43, R13, RZ, 0x1e1f ;  /* 0x001e1fff0d2b7589 */ /* 0x0002a800000e0000 */
[----:B------:R-:W3:Y:S02]  /*6d60*/  SHFL.IDX PT, R42, R42, RZ, 0x1e1f ;  /* 0x001e1fff2a2a7589 */ /* 0x000ee400000e0000 */
.L_x_11719:
[----:B------:R-:W-:Y:S05]  /*6d70*/  @!P3 BRA `(.L_x_11376) ;  /* 0x0000000000a0b947 */ /* 0x000fea0003800000 */
[----:B-1----:R-:W4:Y:S01]  /*6d80*/  LDL R13, [R1+0x48] ;  /* 0x00004800010d7983 */ /* 0x002f220000100800 */
[----:B------:R-:W-:-:S03]  /*6d90*/  ULDC UR4, c[0x0][0x2f4] ;  /* 0x0000bd0000047ab9 */ /* 0x000fc60000000800 */
[----:B------:R-:W5:Y:S04]  /*6da0*/  LDL R12, [R1+0x44] ;  /* 0x00004400010c7983 */ /* 0x000f680000100800 */
[----:B------:R-:W5:Y:S04]  /*6db0*/  LDL R11, [R1+0x30] ;  /* 0x00003000010b7983 */ /* 0x000f680000100800 */
[----:B------:R-:W5:Y:S01]  /*6dc0*/  LDL R45, [R1+0x34] ;  /* 0x00003400012d7983 */ /* 0x000f620000100800 */
[C---:B------:R-:W-:Y:S02]  /*6dd0*/  ISETP.GE.AND P5, PT, R16.reuse, UR4, PT ;  /* 0x0000000410007c0c */ /* 0x040fe4000bfa6270 */
[----:B------:R-:W-:Y:S01]  /*6de0*/  ISETP.GE.AND P4, PT, R137, UR4, PT ;  /* 0x0000000489007c0c */ /* 0x000fe2000bf86270 */
[----:B------:R-:W5:Y:S10]  /*6df0*/  LDL R44, [R1+0x40] ;  /* 0x00004000012c7983 */ /* 0x000f740000100800 */
[----:B---3--:R-:W-:-:S04]  /*6e00*/  @!P5 LEA R40, P3, R16, R42, 0x1 ;  /* 0x0000002a1028d211 */ /* 0x008fc800078608ff */
[----:B--2---:R-:W-:Y:S02]  /*6e10*/  @!P5 LEA.HI.X R41, R16, R43, R17, 0x1, P3 ;  /* 0x0000002b1029d211 */ /* 0x004fe400018f0c11 */
[----:B------:R-:W-:-:S04]  /*6e20*/  @!P4 LEA R38, P3, R137, R42, 0x1 ;  /* 0x0000002a8926c211 */ /* 0x000fc800078608ff */
[----:B----4-:R-:W-:Y:S02]  /*6e30*/  @!P4 LEA.HI.X R39, R137, R43, R13, 0x1, P3 ;  /* 0x0000002b8927c211 */ /* 0x010fe400018f0c0d */
[----:B------:R-:W-:-:S13]  /*6e40*/  ISETP.GE.AND P3, PT, R136, UR4, PT ;  /* 0x0000000488007c0c */ /* 0x000fda000bf66270 */
[----:B------:R-:W-:-:S04]  /*6e50*/  @!P3 LEA R36, P6, R136, R42, 0x1 ;  /* 0x0000002a8824b211 */ /* 0x000fc800078c08ff */
[----:B-----5:R-:W-:Y:S02]  /*6e60*/  @!P3 LEA.HI.X R37, R136, R43, R12, 0x1, P6 ;  /* 0x0000002b8825b211 */ /* 0x020fe400030f0c0c */
[----:B------:R-:W1:Y:S04]  /*6e70*/  @!P5 LDS.128 R12, [R65+0x15000] ;  /* 0x01500000410cd984 */ /* 0x000e680000000c00 */
        /* <DEDUP_REMOVED lines=24> */
.L_x_11376:
[----:B------:R-:W-:Y:S05]  /*7000*/  BSYNC B0 ;  /* 0x0000000000007941 */ /* 0x000fea0003800000 */
.L_x_11367:
[----:B---3--:R-:W3:Y:S01]  /*7010*/  S2R R11, SR_TID.X ;  /* 0x00000000000b7919 */ /* 0x008ee20000002100 */
        /* <DEDUP_REMOVED lines=8> */
[----:B-----5:R0:W-:Y:S01]  /*70a0*/  BAR.SYNC.DEFER_BLOCKING R101, 0x80 ;  /* 0x000200650000751d */ /* 0x0201e20000010000 */
[----:B---3--:R-:W-:-:S13]  /*70b0*/  LOP3.LUT P3, RZ, R11, 0x7f, RZ, 0xc0, !PT ;  /* 0x0000007f0bff7812 */ /* 0x008fda000786c0ff */
[----:B------:R-:W-:-:S05]  /*70c0*/  @!P3 VIADD R11, R35, 0x2d8a0 ;  /* 0x0002d8a0230bb836 */ /* 0x000fca0000000000 */
[----:B------:R-:W-:-:S04]  /*70d0*/  @!P3 PRMT R11, RZ, 0x654, R11 ;  /* 0x00000654ff0bb816 */ /* 0x000fc8000000000b */
[----:B------:R0:W-:Y:S01]  /*70e0*/  @!P3 SYNCS.ARRIVE.TRANS64.RED.A1T0 RZ, [R11+URZ], RZ ;  /* 0x000000ff0bffb9a7 */ /* 0x0001e2000810043f */
[----:B------:R-:W-:Y:S05]  /*70f0*/  @!P2 BRA `(.L_x_11420) ;  /* 0x000000000004a947 */ /* 0x000fea0003800000 */
[----:B------:R-:W-:Y:S01]  /*7100*/  BPT.TRAP 0x1 ;  /* 0x000000040000795c */ /* 0x000fe20000300000 */
.L_x_11420:
[----:B------:R-:W-:Y:S05]  /*7110*/  BSYNC B0 ;  /* 0x0000000000007941 */ /* 0x000fea0003800000 */
.L_x_11419:
[----:B------:R-:W3:Y:S01]  /*7120*/  SYNCS.PHASECHK.TRANS64.TRYWAIT P2, [R35+URZ+0x2d8b0], R85 ;  /* 0x02d8b055230075a7 */ /* 0x000ee2000804017f */
[----:B------:R-:W-:Y:S04]  /*7130*/  BSSY B0, `(.L_x_11421) ;  /* 0x0000002000007945 */ /* 0x000fe80003800000 */
[----:B---3--:R-:W-:Y:S05]  /*7140*/  @!P2 BRA `(.L_x_11422) ;  /* 0x000001bc00c4a947 */ /* 0x008fea0003800000 */
.L_x_11720:
[----:B------:R-:W-:Y:S05]  /*7150*/  BSYNC B0 ;  /* 0x0000000000007941 */ /* 0x000fea0003800000 */
.L_x_11421:
[----:B-12-4-:R-:W1:Y:S01]  /*7160*/  S2R R14, SR_TID.X ;  /* 0x00000000000e7919 */ /* 0x016e620000002100 */
[----:B------:R-:W-:Y:S01]  /*7170*/  ULDC.64 UR4, c[0x0][0x328] ;  /* 0x0000ca0000047ab9 */ /* 0x000fe20000000a00 */
[----:B------:R-:W-:Y:S01]  /*7180*/  BSSY B0, `(.L_x_11423) ;  /* 0x000003f000007945 */ /* 0x000fe20003800000 */
[----:B------:R-:W-:Y:S02]  /*7190*/  IMAD R82, R82, UR4, RZ ;  /* 0x0000000452527c24 */ /* 0x000fe4000f8e02ff */
[----:B------:R-:W-:-:S04]  /*71a0*/  IMAD.WIDE.U32 R12, R81, UR4, RZ ;  /* 0x00000004510c7c25 */ /* 0x000fc8000f8e00ff */
[----:B------:R-:W-:Y:S01]  /*71b0*/  IMAD R81, R81, UR5, R82 ;  /* 0x0000000551517c24 */ /* 0x000fe2000f8e0252 */
[----:B------:R-:W-:Y:S02]  /*71c0*/  ULDC.64 UR4, c[0x0][0x338] ;  /* 0x0000ce0000047ab9 */ /* 0x000fe40000000a00 */
[----:B------:R-:W-:Y:S02]  /*71d0*/  IMAD R83, R83, UR4, RZ ;  /* 0x0000000453537c24 */ /* 0x000fe4000f8e02ff */
[----:B------:R-:W-:Y:S02]  /*71e0*/  IMAD.IADD R13, R13, 0x1, R81 ;  /* 0x000000010d0d7824 */ /* 0x000fe400078e0251 */
[C---:B------:R-:W-:Y:S02]  /*71f0*/  IMAD R83, R80.reuse, UR5, R83 ;  /* 0x0000000550537c24 */ /* 0x040fe4000f8e0253 */
[----:B------:R-:W-:Y:S01]  /*7200*/  IMAD.WIDE.U32 R12, R80, UR4, R12 ;  /* 0x00000004500c7c25 */ /* 0x000fe2000f8e000c */
[----:B------:R-:W-:-:S03]  /*7210*/  ULDC.64 UR4, c[0x0][0x330] ;  /* 0x0000cc0000047ab9 */ /* 0x000fc60000000a00 */
[----:B0-----:R-:W-:Y:S02]  /*7220*/  IMAD R11, R10, UR4, RZ ;  /* 0x000000040a0b7c24 */ /* 0x001fe4000f8e02ff */
[----:B------:R-:W-:Y:S02]  /*7230*/  IMAD.IADD R13, R13, 0x1, R83 ;  /* 0x000000010d0d7824 */ /* 0x000fe400078e0253 */
[C---:B------:R-:W-:Y:S02]  /*7240*/  IMAD R11, R34.reuse, UR5, R11 ;  /* 0x00000005220b7c24 */ /* 0x040fe4000f8e020b */
[----:B------:R-:W-:Y:S01]  /*7250*/  IMAD.WIDE.U32 R12, R34, UR4, R12 ;  /* 0x00000004220c7c25 */ /* 0x000fe2000f8e000c */
[----:B------:R-:W-:-:S03]  /*7260*/  ULDC.64 UR4, c[0x0][0x318] ;  /* 0x0000c60000047ab9 */ /* 0x000fc60000000a00 */
[----:B-1----:R-:W-:Y:S02]  /*7270*/  VIADD R14, R14, 0xffffff80 ;  /* 0xffffff800e0e7836 */ /* 0x002fe40000000000 */
[----:B------:R-:W-:Y:S01]  /*7280*/  IMAD.IADD R13, R13, 0x1, R11 ;  /* 0x000000010d0d7824 */ /* 0x000fe200078e020b */
[----:B------:R-:W-:Y:S02]  /*7290*/  LEA R11, P2, R12, UR4, 0x1 ;  /* 0x000000040c0b7c11 */ /* 0x000fe4000f8408ff */
[----:B------:R-:W-:Y:S02]  /*72a0*/  LEA.HI R14, R14, R14, RZ, 0x1 ;  /* 0x0000000e0e0e7211 */ /* 0x000fe400078f08ff */
[----:B------:R-:W-:Y:S01]  /*72b0*/  LEA.HI.X R12, R12, UR5, R13, 0x1, P2 ;  /* 0x000000050c0c7c11 */ /* 0x000fe200090f0c0d */
[----:B------:R0:W1:Y:S01]  /*72c0*/  SHFL.IDX PT, R40, R11, RZ, 0x1e1f ;  /* 0x001e1fff0b287589 */ /* 0x00006200000e0000 */
[----:B------:R-:W-:-:S03]  /*72d0*/  SHF.R.S32.HI R14, RZ, 0x1, R14 ;  /* 0x00000001ff0e7819 */ /* 0x000fc6000001140e */
[----:B------:R0:W2:Y:S01]  /*72e0*/  SHFL.IDX PT, R41, R12, RZ, 0x1e1f ;  /* 0x001e1fff0c297589 */ /* 0x0000a200000e0000 */
[----:B------:R-:W-:-:S13]  /*72f0*/  ISETP.GT.AND P2, PT, R84, R14, PT ;  /* 0x0000000e5400720c */ /* 0x000fda0003f44270 */
[----:B0-----:R-:W-:Y:S05]  /*7300*/  @!P2 BRA `(.L_x_11424) ;  /* 0x000000000098a947 */ /* 0x001fea0003800000 */
[----:B------:R-:W4:Y:S01]  /*7310*/  LDL R15, [R1+0x48] ;  /* 0x00004800010f7983 */ /* 0x000f220000100800 */
[----:B------:R-:W-:-:S03]  /*7320*/  ULDC UR4, c[0x0][0x2f4] ;  /* 0x0000bd0000047ab9 */ /* 0x000fc60000000800 */
[----:B------:R-:W5:Y:S04]  /*7330*/  LDL R14, [R1+0x44] ;  /* 0x00004400010e7983 */ /* 0x000f680000100800 */
[----:B------:R-:W3:Y:S04]  /*7340*/  LDL R46, [R1+0x30] ;  /* 0x00003000012e7983 */ /* 0x000ee80000100800 */
[----:B------:R-:W3:Y:S01]  /*7350*/  LDL R45, [R1+0x34] ;  /* 0x00003400012d7983 */ /* 0x000ee20000100800 */
[C---:B------:R-:W-:Y:S02]  /*7360*/  ISETP.GE.AND P5, PT, R16.reuse, UR4, PT ;  /* 0x0000000410007c0c */ /* 0x040fe4000bfa6270 */
[----:B------:R-:W-:Y:S01]  /*7370*/  ISETP.GE.AND P4, PT, R137, UR4, PT ;  /* 0x0000000489007c0c */ /* 0x000fe2000bf86270 */
[----:B------:R-:W3:Y:S10]  /*7380*/  LDL R44, [R1+0x40] ;  /* 0x00004000012c7983 */ /* 0x000ef40000100800 */
[----:B-1----:R-:W-:-:S04]  /*7390*/  @!P5 LEA R42, P2, R16, R40, 0x1 ;  /* 0x00000028102ad211 */ /* 0x002fc800078408ff */
[----:B--2---:R-:W-:Y:S02]  /*73a0*/  @!P5 LEA.HI.X R43, R16, R41, R17, 0x1, P2 ;  /* 0x00000029102bd211 */ /* 0x004fe400010f0c11 */
[----:B------:R-:W-:-:S04]  /*73b0*/  @!P4 LEA R38, P2, R137, R40, 0x1 ;  /* 0x000000288926c211 */ /* 0x000fc800078408ff */
[----:B----4-:R-:W-:Y:S02]  /*73c0*/  @!P4 LEA.HI.X R39, R137, R41, R15, 0x1, P2 ;  /* 0x000000298927c211 */ /* 0x010fe400010f0c0f */
[----:B------:R-:W-:-:S13]  /*73d0*/  ISETP.GE.AND P2, PT, R136, UR4, PT ;  /* 0x0000000488007c0c */ /* 0x000fda000bf46270 */
[----:B------:R-:W-:-:S04]  /*73e0*/  @!P2 LEA R36, P6, R136, R40, 0x1 ;  /* 0x000000288824a211 */ /* 0x000fc800078c08ff */
[----:B-----5:R-:W-:Y:S02]  /*73f0*/  @!P2 LEA.HI.X R37, R136, R41, R14, 0x1, P6 ;  /* 0x000000298825a211 */ /* 0x020fe400030f0c0e */
[----:B------:R-:W0:Y:S04]  /*7400*/  @!P5 LDS.128 R12, [R65] ;  /* 0x00000000410cd984 */ /* 0x000e280000000c00 */
[----:B0-----:R0:W-:Y:S01]  /*7410*/  @!P5 ST.E.128 desc[UR52][R42.64], R12 ;  /* 0x0000000c2a00d985 */ /* 0x0011e2000c101d34 */
[----:B------:R-:W-:-:S13]  /*7420*/  ISETP.GE.AND P5, PT, R3, UR4, PT ;  /* 0x0000000403007c0c */ /* 0x000fda000bfa6270 */
[----:B------:R-:W1:Y:S01]  /*7430*/  @!P5 LDS.128 R12, [R64] ;  /* 0x00000000400cd984 */ /* 0x000e620000000c00 */
[----:B---3--:R-:W-:-:S04]  /*7440*/  @!P5 IMAD.SHL.U32 R11, R46, 0x8, RZ ;  /* 0x000000082e0bd824 */ /* 0x008fc800078e00ff */
        /* <DEDUP_REMOVED lines=18> */
.L_x_11424:
[----:B------:R-:W-:Y:S05]  /*7570*/  BSYNC B0 ;  /* 0x0000000000007941 */ /* 0x000fea0003800000 */
.L_x_11423:
[----:B0-----:R-:W4:Y:S01]  /*7580*/  LDL.LU R12, [R1] ;  /* 0x00000000010c7983 */ /* 0x001f220000300800 */
[----:B------:R-:W-:Y:S02]  /*7590*/  VIADD R19, R19, 0x1 ;  /* 0x0000000113137836 */ /* 0x000fe40000000000 */
[----:B---3--:R-:W-:Y:S01]  /*75a0*/  @!P3 VIADD R35, R35, 0x2d8c0 ;  /* 0x0002d8c02323b836 */ /* 0x008fe20000000000 */
        /* <DEDUP_REMOVED lines=9> */
[----:B------:R-:W-:Y:S02]  /*7640*/  SEL R11, RZ, 0x1, P2 ;  /* 0x00000001ff0b7807 */ /* 0x000fe40001000000 */
[----:B------:R-:W-:Y:S01]  /*7650*/  SEL R19, R19, RZ, P2 ;  /* 0x000000ff13137207 */ /* 0x000fe20001000000 */
[----:B------:R0:W-:Y:S01]  /*7660*/  @!P3 SYNCS.ARRIVE.TRANS64.RED.A1T0 RZ, [R35+URZ], RZ ;  /* 0x000000ff23ffb9a7 */ /* 0x0001e2000810043f */
[----:B----4-:R-:W-:-:S05]  /*7670*/  LOP3.LUT R12, R12, R11, RZ, 0x3c, !PT ;  /* 0x0000000b0c0c7212 */ /* 0x010fca00078e3cff */
[----:B------:R0:W-:Y:S01]  /*7680*/  STL [R1], R12 ;  /* 0x0000000c01007387 */ /* 0x0001e20000100800 */
[----:B------:R-:W-:Y:S05]  /*7690*/  @P1 BRA `(.L_x_11425) ;  /* 0xffffffb0007c1947 */ /* 0x000fea000383ffff */
[----:B0-----:R-:W0:Y:S01]  /*76a0*/  S2R R12, SR_TID.X ;  /* 0x00000000000c7919 */ /* 0x001e220000002100 */
[----:B------:R-:W-:Y:S02]  /*76b0*/  PLOP3.LUT P0, PT, PT, PT, PT, 0x8, 0x0 ;  /* 0x000000000000781c */ /* 0x000fe40003f0e170 */
[----:B0-----:R-:W-:-:S04]  /*76c0*/  SHF.R.U32.HI R12, RZ, 0x7, R12 ;  /* 0x00000007ff0c7819 */ /* 0x001fc8000001160c */
[----:B------:R-:W-:-:S13]  /*76d0*/  ISETP.NE.AND P4, PT, R12, 0x1, PT ;  /* 0x000000010c00780c */ /* 0x000fda0003f85270 */
[----:B------:R-:W-:Y:S06]  /*76e0*/  @!P4 BAR.ARV 0x9, 0x100 ;  /* 0x024400000000cb1d */ /* 0x000fec0000002000 */
.L_x_11362:
[----:B------:R-:W3:Y:S01]  /*76f0*/  LDL R8, [R1+0x28] ;  /* 0x0000280001087983 */ /* 0x000ee20000100800 */
[----:B------:R-:W0:Y:S01]  /*7700*/  LDC R0, c[0x0][0x448] ;  /* 0x00011200ff007b82 */ /* 0x000e220000000800 */
[----:B------:R-:W-:-:S07]  /*7710*/  IADD3 R7, R141, 0x1, -R140 ;  /* 0x000000018d077810 */ /* 0x000fce0007ffe88c */
[----:B------:R-:W4:Y:S01]  /*7720*/  LDC.64 R4, c[0x0][0x9e0] ;  /* 0x00027800ff047b82 */ /* 0x000f220000000a00 */
[----:B0-----:R-:W-:Y:S02]  /*7730*/  ISETP.NE.AND P1, PT, R0, 0x1, PT ;  /* 0x000000010000780c */ /* 0x001fe40003f25270 */
[----:B----4-:R-:W-:-:S11]  /*7740*/  ISETP.GE.AND P2, PT, R5, 0x1, PT ;  /* 0x000000010500780c */ /* 0x010fd60003f46270 */
[----:B------:R-:W0:Y:S08]  /*7750*/  @P1 LDC R3, c[0x0][0x44c] ;  /* 0x00011300ff031b82 */ /* 0x000e300000000800 */
[----:B------:R-:W4:Y:S01]  /*7760*/  @P1 LDC R6, c[0x0][0x450] ;  /* 0x00011400ff061b82 */ /* 0x000f220000000800 */
[----:B---3--:R-:W-:-:S04]  /*7770*/  VIADD R0, R8, 0xbf ;  /* 0x000000bf08007836 */ /* 0x008fc80000000000 */
[----:B0-----:R-:W-:-:S05]  /*7780*/  @P1 IMAD.HI.U32 R3, R0, R3, RZ ;  /* 0x0000000300031227 */ /* 0x001fca00078e00ff */
[----:B----4-:R-:W-:-:S05]  /*7790*/  @P1 SHF.R.U32.HI R0, RZ, R6, R3 ;  /* 0x00000006ff001219 */ /* 0x010fca0000011603 */
[----:B------:R-:W-:Y:S01]  /*77a0*/  IMAD.IADD R3, R7, 0x1, R0 ;  /* 0x0000000107037824 */ /* 0x000fe200078e0200 */
[----:B------:R-:W-:Y:S06]  /*77b0*/  @P0 BRA `(.L_x_11426) ;  /* 0x00000000000c0947 */ /* 0x000fec0003800000 */
[----:B------:R-:W0:Y:S01]  /*77c0*/  FENCE.VIEW.ASYNC.G ;  /* 0x00000000000073c6 */ /* 0x000e220000000100 */
[----:B------:R-:W-:Y:S05]  /*77d0*/  WARPSYNC.ALL ;  /* 0x0000000000007948 */ /* 0x000fea0003800000 */
[----:B0-----:R-:W-:Y:S06]  /*77e0*/  BAR.ARV 0xc, 0x200 ;  /* 0x0308000000007b1d */ /* 0x001fec0000002000 */
.L_x_11426:
        /* <DEDUP_REMOVED lines=13> */
.L_x_11429:
[----:B------:R-:W-:-:S13]  /*78c0*/  ISETP.NE.AND P0, PT, R5, 0x1, PT ;  /* 0x000000010500780c */ /* 0x000fda0003f05270 */
[----:B------:R-:W0:Y:S02]  /*78d0*/  @P0 LDC.64 R6, c[0x0][0x9e8] ;  /* 0x00027a00ff060b82 */ /* 0x000e240000000a00 */
[----:B0-----:R-:W-:-:S05]  /*78e0*/  @P0 IMAD.HI.U32 R6, R0, R6, RZ ;  /* 0x0000000600060227 */ /* 0x001fca00078e00ff */
[----:B------:R-:W-:-:S07]  /*78f0*/  @P0 SHF.R.U32.HI R0, RZ, R7, R6 ;  /* 0x00000007ff000219 */ /* 0x000fce0000011606 */
.L_x_11430:
[----:B------:R-:W-:Y:S05]  /*7900*/  BSYNC B0 ;  /* 0x0000000000007941 */ /* 0x000fea0003800000 */
.L_x_11428:
[----:B------:R-:W-:-:S05]  /*7910*/  IMAD R3, R0, R5, R5 ;  /* 0x0000000500037224 */ /* 0x000fca00078e0205 */
[----:B------:R-:W-:-:S07]  /*7920*/  VIMNMX R4, R4, R3, PT ;  /* 0x0000000304047248 */ /* 0x000fce0003fe0100 */
.L_x_11427:
[----:B------:R-:W0:Y:S01]  /*7930*/  @P1 LDC R0, c[0x0][0x44c] ;  /* 0x00011300ff001b82 */ /* 0x000e220000000800 */
[----:B------:R-:W-:Y:S01]  /*7940*/  VIADD R4, R4, 0x7f ;  /* 0x0000007f04047836 */ /* 0x000fe20000000000 */
[----:B------:R-:W-:-:S04]  /*7950*/  ULDC UR4, c[0x0][0x9dc] ;  /* 0x0002770000047ab9 */ /* 0x000fc80000000800 */
[----:B------:R-:W-:Y:S02]  /*7960*/  SHF.R.S32.HI R3, RZ, 0x1f, R4 ;  /* 0x0000001fff037819 */ /* 0x000fe40000011404 */
[----:B------:R-:W3:Y:S02]  /*7970*/  @P1 LDC R7, c[0x0][0x450] ;  /* 0x00011400ff071b82 */ /* 0x000ee40000000800 */
[----:B------:R-:W-:-:S04]  /*7980*/  LEA.HI R3, R3, R4, RZ, 0x7 ;  /* 0x0000000403037211 */ /* 0x000fc800078f38ff */
[----:B------:R-:W-:-:S04]  /*7990*/  SHF.R.S32.HI R3, RZ, 0x7, R3 ;  /* 0x00000007ff037819 */ /* 0x000fc80000011403 */
[----:B------:R-:W-:Y:S01]  /*79a0*/  VIMNMX R88, R102, R3, PT ;  /* 0x0000000366587248 */ /* 0x000fe20003fe0100 */
[----:B0-----:R-:W-:-:S04]  /*79b0*/  @P1 IMAD.HI.U32 R6, R8, R0, RZ ;  /* 0x0000000008061227 */ /* 0x001fc800078e00ff */
[----:B------:R-:W-:Y:S01]  /*79c0*/  IMAD.MOV.U32 R0, RZ, RZ, R8 ;  /* 0x000000ffff007224 */ /* 0x000fe200078e0008 */
        /* <DEDUP_REMOVED lines=14> */
.L_x_11433:
[----:B------:R-:W-:-:S13]  /*7ab0*/  ISETP.NE.AND P0, PT, R5, 0x1, PT ;  /* 0x000000010500780c */ /* 0x000fda0003f05270 */
[----:B------:R-:W0:Y:S02]  /*7ac0*/  @P0 LDC.64 R6, c[0x0][0x9e8] ;  /* 0x00027a00ff060b82 */ /* 0x000e240000000a00 */
[----:B0-----:R-:W-:-:S05]  /*7ad0*/  @P0 IMAD.HI.U32 R4, R0, R6, RZ ;  /* 0x0000000600040227 */ /* 0x001fca00078e00ff */
[----:B------:R-:W-:-:S07]  /*7ae0*/  @P0 SHF.R.U32.HI R0, RZ, R7, R4 ;  /* 0x00000007ff000219 */ /* 0x000fce0000011604 */
.L_x_11434:
[----:B------:R-:W-:Y:S05]  /*7af0*/  BSYNC B0 ;  /* 0x0000000000007941 */ /* 0x000fea0003800000 */
.L_x_11432:
[----:B------:R-:W-:-:S05]  /*7b00*/  IMAD R0, R0, R5, RZ ;  /* 0x0000000500007224 */ /* 0x000fca00078e02ff */
[----:B------:R-:W-:-:S07]  /*7b10*/  VIMNMX R3, R3, R0, !PT ;  /* 0x0000000003037248 */ /* 0x000fce0007fe0100 */
.L_x_11431:
        /* <DEDUP_REMOVED lines=9> */
[----:B------:R-:W-:Y:S02]  /*7bb0*/  CS2R R126, SRZ ;  /* 0x00000000007e7805 */ /* 0x000fe4000001ff00 */
[----:B------:R-:W-:Y:S02]  /*7bc0*/  CS2R R124, SRZ ;  /* 0x00000000007c7805 */ /* 0x000fe4000001ff00 */
[----:B------:R-:W-:-:S02]  /*7bd0*/  CS2R R122, SRZ ;  /* 0x00000000007a7805 */ /* 0x000fc4000001ff00 */
[----:B------:R-:W-:Y:S02]  /*7be0*/  VIMNMX R4, RZ, R0, !PT ;  /* 0x00000000ff047248 */ /* 0x000fe40007fe0100 */
[----:B------:R-:W-:Y:S02]  /*7bf0*/  CS2R R120, SRZ ;  /* 0x0000000000787805 */ /* 0x000fe4000001ff00 */
[----:B------:R-:W-:Y:S02]  /*7c00*/  CS2R R118, SRZ ;  /* 0x0000000000767805 */ /* 0x000fe4000001ff00 */
[----:B------:R-:W-:Y:S02]  /*7c10*/  CS2R R116, SRZ ;  /* 0x0000000000747805 */ /* 0x000fe4000001ff00 */
[----:B------:R-:W-:Y:S01]  /*7c20*/  ISETP.GT.AND P1, PT, R88, R4, PT ;  /* 0x000000045800720c */ /* 0x000fe20003f24270 */
[----:B------:R0:W-:Y:S01]  /*7c30*/  STL [R1+0x68], R4 ;  /* 0x0000680401007387 */ /* 0x0001e20000100800 */
[----:B------:R-:W-:-:S02]  /*7c40*/  CS2R R114, SRZ ;  /* 0x0000000000727805 */ /* 0x000fc4000001ff00 */
[----:B------:R-:W-:Y:S01]  /*7c50*/  CS2R R112, SRZ ;  /* 0x0000000000707805 */ /* 0x000fe2000001ff00 */
[----:B------:R-:W-:Y:S01]  /*7c60*/  IMAD.MOV.U32 R38, RZ, RZ, RZ ;  /* 0x000000ffff267224 */ /* 0x000fe200078e00ff */
[----:B------:R-:W-:Y:S01]  /*7c70*/  CS2R R26, SRZ ;  /* 0x00000000001a7805 */ /* 0x000fe2000001ff00 */
[----:B------:R-:W-:Y:S01]  /*7c80*/  IMAD.MOV.U32 R109, RZ, RZ, RZ ;  /* 0x000000ffff6d7224 */ /* 0x000fe200078e00ff */
        /* <DEDUP_REMOVED lines=11> */
[----:B------:R-:W-:-:S02]  /*7d40*/  IMAD.MOV.U32 R89, RZ, RZ, RZ ;  /* 0x000000ffff597224 */ /* 0x000fc400078e00ff */
[----:B------:R-:W-:Y:S01]  /*7d50*/  IMAD.MOV.U32 R0, RZ, RZ, RZ ;  /* 0x000000ffff007224 */ /* 0x000fe200078e00ff */
[----:B0-----:R-:W-:Y:S06]  /*7d60*/  @!P1 BRA `(.L_x_11435) ;  /* 0x0000011800f89947 */ /* 0x001fec0003800000 */
        /* <DEDUP_REMOVED lines=9> */
.L_x_11723:
[----:B------:R-:W3:Y:S01]  /*7e00*/  LDL R3, [R1+0xc] ;  /* 0x00000c0001037983 */ /* 0x000ee20000100800 */
[----:B------:R-:W-:Y:S01]  /*7e10*/  BSSY B6, `(.L_x_11437) ;  /* 0x0000020000067945 */ /* 0x000fe20003800000 */
[----:B---3--:R-:W-:-:S05]  /*7e20*/  IMAD.HI R0, R3, 0x55555556, RZ ;  /* 0x5555555603007827 */ /* 0x008fca00078e02ff */
[----:B------:R-:W-:-:S05]  /*7e30*/  LEA.HI R0, R0, R0, RZ, 0x1 ;  /* 0x0000000000007211 */ /* 0x000fca00078f08ff */
[----:B------:R-:W-:Y:S02]  /*7e40*/  IMAD R4, R0, -0x3, R3 ;  /* 0xfffffffd00047824 */ /* 0x000fe400078e0203 */
[----:B------:R-:W-:Y:S02]  /*7e50*/  VIADD R3, R2, 0x21800 ;  /* 0x0002180002037836 */ /* 0x000fe40000000000 */
[----:B------:R-:W-:Y:S01]  /*7e60*/  IMAD R0, R4, 0x1000, R2 ;  /* 0x0000100004007824 */ /* 0x000fe200078e0202 */
[----:B------:R3:W-:Y:S02]  /*7e70*/  STL [R1+0x2c], R4 ;  /* 0x00002c0401007387 */ /* 0x0007e40000100800 */
[----:B------:R-:W-:Y:S01]  /*7e80*/  LOP3.LUT P0, RZ, R3, 0x3ff, RZ, 0xc0, !PT ;  /* 0x000003ff03ff7812 */ /* 0x000fe2000780c0ff */
[----:B------:R-:W-:-:S05]  /*7e90*/  VIADD R0, R0, 0xc400 ;  /* 0x0000c40000007836 */ /* 0x000fca0000000000 */
[----:B------:R-:W-:Y:S01]  /*7ea0*/  SHF.R.U32.HI R0, RZ, 0x4, R0 ;  /* 0x00000004ff007819 */ /* 0x000fe20000011600 */
[----:B---3--:R-:W-:-:S03]  /*7eb0*/  IMAD R4, R4, 0x2000, R3 ;  /* 0x0000200004047824 */ /* 0x008fc600078e0203 */
[----:B------:R-:W-:Y:S02]  /*7ec0*/  LOP3.LUT R146, R0, 0x3fff, RZ, 0xc0, !PT ;  /* 0x00003fff00927812 */ /* 0x000fe400078ec0ff */
[----:B------:R-:W-:-:S04]  /*7ed0*/  SHF.R.U32.HI R4, RZ, 0x4, R4 ;  /* 0x00000004ff047819 */ /* 0x000fc80000011604 */
[----:B------:R-:W-:-:S05]  /*7ee0*/  LOP3.LUT R3, R4, 0x3fff, RZ, 0xc0, !PT ;  /* 0x00003fff04037812 */ /* 0x000fca00078ec0ff */
[----:B------:R3:W-:Y:S01]  /*7ef0*/  STL [R1+0x54], R3 ;  /* 0x0000540301007387 */ /* 0x0007e20000100800 */
[----:B------:R-:W-:Y:S05]  /*7f00*/  @!P0 BRA `(.L_x_11438) ;  /* 0x0000000000408947 */ /* 0x000fea0003800000 */
[----:B------:R-:W-:Y:S01]  /*7f10*/  MOV R0, 0x0 ;  /* 0x0000000000007802 */ /* 0x000fe20000000f00 */
[----:B------:R-:W-:Y:S01]  /*7f20*/  ULDC.64 UR4, c[0x4][0x138] ;  /* 0x01004e0000047ab9 */ /* 0x000fe20000000a00 */
[----:B------:R-:W-:Y:S01]  /*7f30*/  ULDC.64 UR6, c[0x4][0x140] ;  /* 0x0100500000067ab9 */ /* 0x000fe20000000a00 */
[----:B------:R-:W-:Y:S01]  /*7f40*/  IMAD.U32 R4, RZ, RZ, UR4 ;  /* 0x00000004ff047e24 */ /* 0x000fe2000f8e00ff */
[----:B0-----:R0:W4:Y:S01]  /*7f50*/  LDC.64 R14, c[0x4][R0] ;  /* 0x01000000000e7b82 */ /* 0x0011220000000a00 */
        /* <DEDUP_REMOVED lines=10> */
[----:B-12345:R-:W-:Y:S05]  /*8000*/  CALL.ABS.NOINC R14 ;  /* 0x000000000e007343 */ /* 0x03efea0003c00000 */
.L_x_11438:
[----:B------:R-:W-:Y:S05]  /*8010*/  BSYNC B6 ;  /* 0x0000000000067941 */ /* 0x000fea0003800000 */
.L_x_11437:
[----:B------:R-:W-:Y:S02]  /*8020*/  ULDC UR4, c[0x0][0x3f4] ;  /* 0x0000fd0000047ab9 */ /* 0x000fe40000000800 */
[----:B------:R-:W-:-:S13]  /*8030*/  ISETP.LT.AND P0, PT, RZ, UR4, PT ;  /* 0x00000004ff007c0c */ /* 0x000fda000bf01270 */
[----:B------:R-:W-:Y:S05]  /*8040*/  @P0 BRA `(.L_x_11439) ;  /* 0x0000000000400947 */ /* 0x000fea0003800000 */
[----:B------:R-:W-:-:S04]  /*8050*/  ULEA.HI UR4, UR37, UR37, URZ, 0x1 ;  /* 0x0000002525047291 */ /* 0x000fc8000f8f083f */
[----:B------:R-:W-:-:S04]  /*8060*/  ULOP3.LUT UR4, UR4, 0xfffffffe, URZ, 0xc0, !UPT ;  /* 0xfffffffe04047892 */ /* 0x000fc8000f8ec03f */
[----:B------:R-:W-:-:S06]  /*8070*/  UIADD3 UR4, UR37, -UR4, URZ ;  /* 0x8000000425047290 */ /* 0x000fcc000fffe03f */
[----:B---3--:R-:W-:-:S05]  /*8080*/  IMAD.U32 R3, RZ, RZ, UR4 ;  /* 0x00000004ff037e24 */ /* 0x008fca000f8e00ff */
[----:B------:R-:W-:-:S04]  /*8090*/  SHF.L.U32 R3, R3, 0x1f, RZ ;  /* 0x0000001f03037819 */ /* 0x000fc800000006ff */
[----:B------:R3:W4:Y:S03]  /*80a0*/  SYNCS.PHASECHK.TRANS64.TRYWAIT P0, [R2+URZ+0x2d800], R3 ;  /* 0x02d80003020075a7 */ /* 0x000726000800017f */
[----:B----4-:R-:W-:Y:S05]  /*80b0*/  @!P0 NANOSLEEP.SYNCS 0x989680 ;  /* 0x009896800000895d */ /* 0x010fea0003900000 */
[----:B------:R-:W4:Y:S01]  /*80c0*/  @!P0 SYNCS.PHASECHK.TRANS64 P0, [R2+URZ+0x2d800], R3 ;  /* 0x02d80003020085a7 */ /* 0x000f22000800007f */
[----:B------:R-:W-:Y:S04]  /*80d0*/  BSSY B0, `(.L_x_11440) ;  /* 0x0000006000007945 */ /* 0x000fe80003800000 */
[----:B----4-:R-:W-:Y:S05]  /*80e0*/  @P0 BRA `(.L_x_11441) ;  /* 0x0000000000100947 */ /* 0x010fea0003800000 */
.L_x_11442:
[----:B----4-:R4:W0:Y:S02]  /*80f0*/  SYNCS.PHASECHK.TRANS64.TRYWAIT P0, [R2+URZ+0x2d800], R3 ;  /* 0x02d80003020075a7 */ /* 0x010824000800017f */
[----:B0-----:R-:W-:Y:S05]  /*8100*/  @!P0 NANOSLEEP.SYNCS 0x989680 ;  /* 0x009896800000895d */ /* 0x001fea0003900000 */
[----:B------:R-:W0:Y:S02]  /*8110*/  @!P0 SYNCS.PHASECHK.TRANS64 P0, [R2+URZ+0x2d800], R3 ;  /* 0x02d80003020085a7 */ /* 0x000e24000800007f */
[----:B0-----:R-:W-:Y:S05]  /*8120*/  @!P0 BRA `(.L_x_11442) ;  /* 0xfffffffc00f08947 */ /* 0x001fea000383ffff */
.L_x_11441:
[----:B------:R-:W-:Y:S05]  /*8130*/  BSYNC B0 ;  /* 0x0000000000007941 */ /* 0x000fea0003800000 */
.L_x_11440:
[----:B------:R-:W-:Y:S05]  /*8140*/  BRA `(.L_x_11443) ;  /* 0x0000004000c47947 */ /* 0x000fea0003800000 */
.L_x_11439:
[----:B------:R-:W-:Y:S01]  /*8150*/  ULOP3.LUT UP0, URZ, UR40, 0x1bf, URZ, 0xc0, !UPT ;  /* 0x000001bf283f7892 */ /* 0x000fe2000f80c03f */
[----:B-----5:R-:W-:Y:S01]  /*8160*/  SHF.R.S32.HI R0, RZ, 0x1f, R98 ;  /* 0x0000001fff007819 */ /* 0x020fe20000011462 */
[----:B------:R-:W-:Y:S01]  /*8170*/  ULDC.64 UR4, c[0x0][0x3f8] ;  /* 0x0000fe0000047ab9 */ /* 0x000fe20000000a00 */
[----:B------:R-:W-:Y:S01]  /*8180*/  ULDC.64 UR6, c[0x0][0x408] ;  /* 0x0001020000067ab9 */ /* 0x000fe20000000a00 */
[----:B------:R-:W-:Y:S02]  /*8190*/  IMAD.WIDE.U32 R24, R98, UR4, RZ ;  /* 0x0000000462187c25 */ /* 0x000fe4000f8e00ff */
[----:B------:R-:W-:Y:S02]  /*81a0*/  PLOP3.LUT P0, PT, PT, PT, UP0, 0x80, 0x0 ;  /* 0x000000000000781c */ /* 0x000fe40003f0f008 */
[C---:B---3--:R-:W-:Y:S02]  /*81b0*/  IMAD R3, R0.reuse, UR4, RZ ;  /* 0x0000000400037c24 */ /* 0x048fe4000f8e02ff */
        /* <DEDUP_REMOVED lines=11> */
[----:B0-----:R0:W3:Y:S01]  /*8270*/  LDC.64 R14, c[0x4][R0] ;  /* 0x01000000000e7b82 */ /* 0x0010e20000000a00 */
        /* <DEDUP_REMOVED lines=10> */
[----:B-123--:R-:W-:Y:S05]  /*8320*/  CALL.ABS.NOINC R14 ;  /* 0x000000000e007343 */ /* 0x00efea0003c00000 */
.L_x_11444:
[----:B------:R-:W3:Y:S01]  /*8330*/  S2R R20, SR_TID.X ;  /* 0x0000000000147919 */ /* 0x000ee20000002100 */
[----:B------:R-:W-:Y:S01]  /*8340*/  ULDC.U8 UR4, c[0x0][0x410] ;  /* 0x0001040000047ab9 */ /* 0x000fe20000000000 */
[----:B---3--:R-:W-:Y:S02]  /*8350*/  VIADD R21, R20, 0xffffff80 ;  /* 0xffffff8014157836 */ /* 0x008fe40000000000 */
[----:B------:R-:W3:Y:S01]  /*8360*/  LDL R20, [R1+0x28] ;  /* 0x0000280001147983 */ /* 0x000ee20000100800 */
[----:B------:R-:W-:Y:S01]  /*8370*/  ISETP.NE.AND P0, PT, RZ, UR4, PT ;  /* 0x00000004ff007c0c */ /* 0x000fe2000bf05270 */
[----:B------:R-:W-:Y:S01]  /*8380*/  BSSY B0, `(.L_x_11445) ;  /* 0x0000405000007945 */ /* 0x000fe20003800000 */
[----:B------:R-:W-:-:S04]  /*8390*/  LEA.HI R54, R21, R21, RZ, 0x1 ;  /* 0x0000001515367211 */ /* 0x000fc800078f08ff */
[----:B------:R-:W-:-:S05]  /*83a0*/  SHF.R.S32.HI R54, RZ, 0x1, R54 ;  /* 0x00000001ff367819 */ /* 0x000fca0000011436 */
[----:B---3--:R-:W-:Y:S02]  /*83b0*/  IMAD.IADD R10, R54, 0x1, R20 ;  /* 0x00000001360a7824 */ /* 0x008fe400078e0214 */
        /* <DEDUP_REMOVED lines=11> */
[----:B---3--:R-:W-:-:S04]  /*8470*/  @P0 IMAD.HI.U32 R0, R10, R3, RZ ;  /* 0x000000030a000227 */ /* 0x008fc800078e00ff */
[----:B------:R-:W-:Y:S01]  /*8480*/  IMAD.MOV.U32 R3, RZ, RZ, R10 ;  /* 0x000000ffff037224 */ /* 0x000fe200078e000a */
[----:B----4-:R-:W-:-:S04]  /*8490*/  @P0 SHF.R.U32.HI R3, RZ, R5, R0 ;  /* 0x00000005ff030219 */ /* 0x010fc80000011600 */
        /* <DEDUP_REMOVED lines=17> */
[----:B------:R3:W4:Y:S04]  /*85b0*/  SHFL.IDX PT, R3, R13, RZ, 0x1e1f ;  /* 0x001e1fff0d037589 */ /* 0x00072800000e0000 */
[----:B------:R-:W1:Y:S04]  /*85c0*/  SHFL.IDX PT, R0, R0, RZ, 0x1e1f ;  /* 0x001e1fff00007589 */ /* 0x000e6800000e0000 */
[----:B------:R-:W1:Y:S04]  /*85d0*/  SHFL.IDX PT, R5, R5, RZ, 0x1e1f ;  /* 0x001e1fff05057589 */ /* 0x000e6800000e0000 */
[----:B0-----:R3:W0:Y:S02]  /*85e0*/  SHFL.IDX PT, R14, R4, RZ, 0x1e1f ;  /* 0x001e1fff040e7589 */ /* 0x00162400000e0000 */
.L_x_11729:
[----:B------:R-:W-:Y:S01]  /*85f0*/  IMAD R52, R140, R21, RZ ;  /* 0x000000158c347224 */ /* 0x000fe200078e02ff */
[----:B------:R-:W-:Y:S01]  /*8600*/  BSSY B1, `(.L_x_11448) ;  /* 0x000005d000017945 */ /* 0x000fe20003800000 */
[----:B------:R-:W-:Y:S02]  /*8610*/  CS2R R36, SRZ ;  /* 0x0000000000247805 */ /* 0x000fe4000001ff00 */
[----:B------:R-:W-:Y:S02]  /*8620*/  CS2R R34, SRZ ;  /* 0x0000000000227805 */ /* 0x000fe4000001ff00 */
[----:B------:R-:W-:Y:S02]  /*8630*/  CS2R R28, SRZ ;  /* 0x00000000001c7805 */ /* 0x000fe4000001ff00 */
[----:B------:R-:W-:Y:S01]  /*8640*/  ISETP.GE.AND P0, PT, R10, R52, PT ;  /* 0x000000340a00720c */ /* 0x000fe20003f06270 */
[----:B------:R-:W-:Y:S01]  /*8650*/  IMAD R52, R33, -0xc0, R52 ;  /* 0xffffff4021347824 */ /* 0x000fe200078e0234 */
        /* <DEDUP_REMOVED lines=10> */
[----:B------:R-:W3:Y:S01]  /*8700*/  LDL R42, [R1+0x5c] ;  /* 0x00005c00012a7983 */ /* 0x000ee20000100800 */
[----:B------:R-:W-:-:S03]  /*8710*/  ULDC UR4, c[0x0][0x3f4] ;  /* 0x0000fd0000047ab9 */ /* 0x000fc60000000800 */
[----:B--2---:R-:W2:Y:S04]  /*8720*/  LDL R41, [R1+0x50] ;  /* 0x0000500001297983 */ /* 0x004ea80000100800 */
[----:B-1----:R-:W4:Y:S04]  /*8730*/  LDL R40, [R1+0x58] ;  /* 0x0000580001287983 */ /* 0x002f280000100800 */
[----:B------:R-:W4:Y:S04]  /*8740*/  LDL R15, [R1+0x4c] ;  /* 0x00004c00010f7983 */ /* 0x000f280000100800 */
[----:B------:R-:W4:Y:S04]  /*8750*/  LDL.64 R56, [R1+0x18] ;  /* 0x0000180001387983 */ /* 0x000f280000100a00 */
        /* <DEDUP_REMOVED lines=9> */
[C---:B---3--:R-:W-:Y:S01]  /*87f0*/  ISETP.GE.AND P3, PT, R42.reuse, UR4, PT ;  /* 0x000000042a007c0c */ /* 0x048fe2000bf66270 */
[----:B------:R-:W-:Y:S01]  /*8800*/  IMAD.SHL.U32 R9, R42, 0x2, RZ ;  /* 0x000000022a097824 */ /* 0x000fe200078e00ff */
[----:B------:R-:W-:Y:S02]  /*8810*/  SHF.R.S32.HI R4, RZ, 0x1f, R42 ;  /* 0x0000001fff047819 */ /* 0x000fe4000001142a */
[C---:B--2---:R-:W-:Y:S01]  /*8820*/  ISETP.GE.AND P2, PT, R41.reuse, UR4, PT ;  /* 0x0000000429007c0c */ /* 0x044fe2000bf46270 */
[C---:B------:R-:W-:Y:S01]  /*8830*/  IMAD.SHL.U32 R47, R41.reuse, 0x2, RZ ;  /* 0x00000002292f7824 */ /* 0x040fe200078e00ff */
[----:B------:R-:W-:Y:S02]  /*8840*/  SHF.R.S32.HI R8, RZ, 0x1f, R41 ;  /* 0x0000001fff087819 */ /* 0x000fe40000011429 */
[C---:B----4-:R-:W-:Y:S01]  /*8850*/  ISETP.GE.AND P1, PT, R40.reuse, UR4, PT ;  /* 0x0000000428007c0c */ /* 0x050fe2000bf26270 */
[----:B------:R-:W-:Y:S01]  /*8860*/  IMAD.SHL.U32 R43, R40, 0x2, RZ ;  /* 0x00000002282b7824 */ /* 0x000fe200078e00ff */
[----:B------:R-:W-:-:S02]  /*8870*/  SHF.L.U64.HI R20, R41, 0x1, R8 ;  /* 0x0000000129147819 */ /* 0x000fc40000010208 */
[----:B------:R-:W-:Y:S01]  /*8880*/  SHF.L.U64.HI R4, R42, 0x1, R4 ;  /* 0x000000012a047819 */ /* 0x000fe20000010204 */
[C---:B------:R-:W-:Y:S01]  /*8890*/  IMAD.SHL.U32 R7, R15.reuse, 0x2, RZ ;  /* 0x000000020f077824 */ /* 0x040fe200078e00ff */
[-C--:B0-----:R-:W-:Y:S02]  /*88a0*/  @!P3 IADD3 R8, P5, R14, R9.reuse, RZ ;  /* 0x000000090e08b210 */ /* 0x081fe40007fbe0ff */
[----:B------:R-:W-:Y:S02]  /*88b0*/  @!P3 IADD3 R10, P4, R0, R9, RZ ;  /* 0x00000009000ab210 */ /* 0x000fe40007f9e0ff */
[----:B------:R-:W-:Y:S01]  /*88c0*/  ISETP.GE.AND P0, PT, R15, UR4, PT ;  /* 0x000000040f007c0c */ /* 0x000fe2000bf06270 */
[--C-:B------:R-:W-:Y:S01]  /*88d0*/  @!P3 IMAD.X R9, R5, 0x1, R4.reuse, P5 ;  /* 0x000000010509b824 */ /* 0x100fe200028e0604 */
[----:B------:R-:W-:Y:S01]  /*88e0*/  @!P2 IADD3 R46, P5, R14, R47, RZ ;  /* 0x0000002f0e2ea210 */ /* 0x000fe20007fbe0ff */
[----:B------:R-:W-:Y:S01]  /*88f0*/  @!P3 IMAD.X R11, R3, 0x1, R4, P4 ;  /* 0x00000001030bb824 */ /* 0x000fe200020e0604 */
[----:B------:R-:W-:-:S02]  /*8900*/  SHF.R.S32.HI R6, RZ, 0x1f, R40 ;  /* 0x0000001fff067819 */ /* 0x000fc40000011428 */
[----:B------:R-:W-:Y:S01]  /*8910*/  @!P2 IADD3 R48, P4, R0, R47, RZ ;  /* 0x0000002f0030a210 */ /* 0x000fe20007f9e0ff */
[----:B------:R-:W-:Y:S01]  /*8920*/  @!P2 IMAD.X R47, R5, 0x1, R20, P5 ;  /* 0x00000001052fa824 */ /* 0x000fe200028e0614 */
[----:B------:R-:W-:Y:S01]  /*8930*/  SHF.L.U64.HI R6, R40, 0x1, R6 ;  /* 0x0000000128067819 */ /* 0x000fe20000010206 */
[----:B------:R0:W5:Y:S01]  /*8940*/  @!P3 LD.E.64 R32, desc[UR52][R10.64] ;  /* 0x000000340a20b980 */ /* 0x000162000c101b00 */
[-C--:B------:R-:W-:Y:S01]  /*8950*/  @!P1 IADD3 R42, P5, R14, R43.reuse, RZ ;  /* 0x0000002b0e2a9210 */ /* 0x080fe20007fbe0ff */
[----:B------:R-:W-:Y:S01]  /*8960*/  @!P2 IMAD.X R49, R3, 0x1, R20, P4 ;  /* 0x000000010331a824 */ /* 0x000fe200020e0614 */
[----:B------:R-:W-:Y:S01]  /*8970*/  SHF.R.S32.HI R12, RZ, 0x1f, R15 ;  /* 0x0000001fff0c7819 */ /* 0x000fe2000001140f */
[----:B------:R1:W5:Y:S01]  /*8980*/  @!P3 LD.E.64 R34, desc[UR52][R8.64] ;  /* 0x000000340822b980 */ /* 0x000362000c101b00 */
[----:B------:R-:W-:Y:S01]  /*8990*/  @!P1 IADD3 R44, P4, R0, R43, RZ ;  /* 0x0000002b002c9210 */ /* 0x000fe20007f9e0ff */
[----:B------:R-:W-:Y:S01]  /*89a0*/  @!P1 IMAD.X R43, R5, 0x1, R6, P5 ;  /* 0x00000001052b9824 */ /* 0x000fe200028e0606 */
[----:B------:R-:W-:Y:S01]  /*89b0*/  SHF.L.U64.HI R12, R15, 0x1, R12 ;  /* 0x000000010f0c7819 */ /* 0x000fe2000001020c */
[----:B------:R-:W-:Y:S01]  /*89c0*/  IMAD.SHL.U32 R15, R50, 0x2, RZ ;  /* 0x00000002320f7824 */ /* 0x000fe200078e00ff */
[----:B------:R-:W-:Y:S01]  /*89d0*/  @!P0 IADD3 R40, P5, R0, R7, RZ ;  /* 0x0000000700288210 */ /* 0x000fe20007fbe0ff */
[----:B------:R-:W-:Y:S01]  /*89e0*/  @!P1 IMAD.X R45, R3, 0x1, R6, P4 ;  /* 0x00000001032d9824 */ /* 0x000fe200020e0606 */
[----:B------:R-:W-:-:S02]  /*89f0*/  ISETP.GE.AND P4, PT, R56, UR4, PT ;  /* 0x0000000438007c0c */ /* 0x000fc4000bf86270 */
[----:B0-----:R-:W-:Y:S01]  /*8a00*/  CS2R R10, SRZ ;  /* 0x00000000000a7805 */ /* 0x001fe2000001ff00 */
[----:B------:R-:W5:Y:S01]  /*8a10*/  @!P2 LD.E.64 R30, desc[UR52][R48.64] ;  /* 0x00000034301ea980 */ /* 0x000f62000c101b00 */
[--C-:B------:R-:W-:Y:S01]  /*8a20*/  @!P0 IMAD.X R41, R3, 0x1, R12.reuse, P5 ;  /* 0x0000000103298824 */ /* 0x100fe200028e060c */
[----:B------:R-:W-:Y:S02]  /*8a30*/  @!P0 IADD3 R6, P5, R14, R7, RZ ;  /* 0x000000070e068210 */ /* 0x000fe40007fbe0ff */
[----:B-1----:R-:W-:Y:S01]  /*8a40*/  CS2R R8, SRZ ;  /* 0x0000000000087805 */ /* 0x002fe2000001ff00 */
[----:B------:R-:W5:Y:S02]  /*8a50*/  @!P2 LD.E.64 R28, desc[UR52][R46.64] ;  /* 0x000000342e1ca980 */ /* 0x000f64000c101b00 */
[----:B------:R-:W-:Y:S01]  /*8a60*/  @!P0 IMAD.X R7, R5, 0x1, R12, P5 ;  /* 0x0000000105078824 */ /* 0x000fe200028e060c */
[----:B------:R-:W-:Y:S01]  /*8a70*/  ISETP.GE.AND P5, PT, R50, UR4, PT ;  /* 0x0000000432007c0c */ /* 0x000fe2000bfa6270 */
[----:B------:R-:W5:Y:S01]  /*8a80*/  @!P1 LD.E.64 R26, desc[UR52][R44.64] ;  /* 0x000000342c1a9980 */ /* 0x000f62000c101b00 */
[----:B------:R-:W-:-:S02]  /*8a90*/  @!P4 IMAD.MOV.U32 R12, RZ, RZ, R0 ;  /* 0x000000ffff0cc224 */ /* 0x000fc400078e0000 */
[----:B------:R-:W-:Y:S01]  /*8aa0*/  @!P4 IMAD.MOV.U32 R13, RZ, RZ, R3 ;  /* 0x000000ffff0dc224 */ /* 0x000fe200078e0003 */
[----:B------:R-:W5:Y:S01]  /*8ab0*/  @!P1 LD.E.64 R24, desc[UR52][R42.64] ;  /* 0x000000342a189980 */ /* 0x000f62000c101b00 */
[----:B------:R-:W-:Y:S02]  /*8ac0*/  @!P4 IMAD.MOV.U32 R4, RZ, RZ, R14 ;  /* 0x000000ffff04c224 */ /* 0x000fe400078e000e */
[----:B------:R-:W-:-:S04]  /*8ad0*/  @!P4 IMAD.WIDE R12, R56, 0x2, R12 ;  /* 0x00000002380cc825 */ /* 0x000fc800078e020c */
[----:B------:R-:W-:Y:S01]  /*8ae0*/  @!P4 IMAD.WIDE R20, R56, 0x2, R4 ;  /* 0x000000023814c825 */ /* 0x000fe200078e0204 */
[----:B------:R-:W-:Y:S01]  /*8af0*/  SHF.R.S32.HI R4, RZ, 0x1f, R50 ;  /* 0x0000001fff047819 */ /* 0x000fe20000011432 */
[----:B------:R0:W5:Y:S03]  /*8b00*/  @!P4 LD.E.64 R38, desc[UR52][R12.64] ;  /* 0x000000340c26c980 */ /* 0x000166000c101b00 */
[----:B------:R-:W-:Y:S01]  /*8b10*/  SHF.L.U64.HI R4, R50, 0x1, R4 ;  /* 0x0000000132047819 */ /* 0x000fe20000010204 */
[----:B------:R1:W5:Y:S01]  /*8b20*/  @!P4 LD.E.64 R36, desc[UR52][R20.64] ;  /* 0x000000341424c980 */ /* 0x000362000c101b00 */
[----:B------:R-:W-:-:S05]  /*8b30*/  @!P5 IADD3 R50, P4, R0, R15, RZ ;  /* 0x0000000f0032d210 */ /* 0x000fca0007f9e0ff */
[--C-:B------:R-:W-:Y:S01]  /*8b40*/  @!P5 IMAD.X R51, R3, 0x1, R4.reuse, P4 ;  /* 0x000000010333d824 */ /* 0x100fe200020e0604 */
[----:B------:R-:W-:Y:S02]  /*8b50*/  @!P5 IADD3 R14, P4, R14, R15, RZ ;  /* 0x0000000f0e0ed210 */ /* 0x000fe40007f9e0ff */
[----:B0-----:R-:W-:Y:S02]  /*8b60*/  CS2R R12, SRZ ;  /* 0x00000000000c7805 */ /* 0x001fe4000001ff00 */
[----:B-1----:R-:W-:Y:S01]  /*8b70*/  CS2R R20, SRZ ;  /* 0x0000000000147805 */ /* 0x002fe2000001ff00 */
[----:B------:R3:W5:Y:S01]  /*8b80*/  @!P5 LD.E.64 R10, desc[UR52][R50.64] ;  /* 0x00000034320ad980 */ /* 0x000762000c101b00 */
[----:B------:R-:W-:-:S03]  /*8b90*/  @!P5 IMAD.X R15, R5, 0x1, R4, P4 ;  /* 0x00000001050fd824 */ /* 0x000fc600020e0604 */
[----:B------:R3:W5:Y:S04]  /*8ba0*/  @!P0 LD.E.64 R12, desc[UR52][R6.64] ;  /* 0x00000034060c8980 */ /* 0x000768000c101b00 */
[----:B------:R3:W5:Y:S04]  /*8bb0*/  @!P0 LD.E.64 R20, desc[UR52][R40.64] ;  /* 0x0000003428148980 */ /* 0x000768000c101b00 */
[----:B------:R3:W5:Y:S02]  /*8bc0*/  @!P5 LD.E.64 R8, desc[UR52][R14.64] ;  /* 0x000000340e08d980 */ /* 0x000764000c101b00 */
.L_x_11449:
[----:B------:R-:W-:Y:S05]  /*8bd0*/  BSYNC B1 ;  /* 0x0000000000017941 */ /* 0x000fea0003800000 */
.L_x_11448:
[----:B------:R-:W-:Y:S01]  /*8be0*/  ULEA.HI UR4, UR37, UR37, URZ, 0x1 ;  /* 0x0000002525047291 */ /* 0x000fe2000f8f083f */
[----:B----45:R-:W-:Y:S01]  /*8bf0*/  IMAD.MOV.U32 R3, RZ, RZ, R37 ;  /* 0x000000ffff037224 */ /* 0x030fe200078e0025 */
[----:B------:R-:W-:Y:S01]  /*8c00*/  VIMNMX R52, R52, 0xc0, PT ;  /* 0x000000c034347848 */ /* 0x000fe20003fe0100 */
[----:B-1----:R-:W-:Y:S01]  /*8c10*/  IMAD.MOV.U32 R0, RZ, RZ, R36 ;  /* 0x000000ffff007224 */ /* 0x002fe200078e0024 */
[----:B------:R-:W-:Y:S01]  /*8c20*/  ULOP3.LUT UR4, UR4, 0xfffffffe, URZ, 0xc0, !UPT ;  /* 0xfffffffe04047892 */ /* 0x000fe2000f8ec03f */
[----:B------:R-:W-:Y:S01]  /*8c30*/  IMAD.MOV.U32 R4, RZ, RZ, R34 ;  /* 0x000000ffff047224 */ /* 0x000fe200078e0022 */
[----:B0--3--:R-:W-:Y:S01]  /*8c40*/  PRMT R14, R14, 0x5410, R3 ;  /* 0x000054100e0e7816 */ /* 0x009fe20000000003 */
        /* <DEDUP_REMOVED lines=42> */
[----:B------:R-:W-:Y:S01]  /*8ef0*/  PRMT R48, R0, 0x7610, R48 ;  /* 0x0000761000307816 */ /* 0x000fe20000000030 */
[----:B------:R-:W-:Y:S01]  /*8f00*/  IMAD.MOV.U32 R0, RZ, RZ, R10 ;  /* 0x000000ffff007224 */ /* 0x000fe200078e000a */
[----:B------:R-:W-:Y:S01]  /*8f10*/  PRMT R49, R4, 0x7610, R49 ;  /* 0x0000761004317816 */ /* 0x000fe20000000031 */
[----:B------:R-:W-:Y:S01]  /*8f20*/  IMAD.MOV.U32 R4, RZ, RZ, R11 ;  /* 0x000000ffff047224 */ /* 0x000fe200078e000b */
[----:B------:R-:W-:-:S02]  /*8f30*/  PRMT R44, R5, 0x7610, R44 ;  /* 0x00007610052c7816 */ /* 0x000fc4000000002c */
[----:B------:R-:W-:Y:S01]  /*8f40*/  PRMT R45, R6, 0x7610, R45 ;  /* 0x00007610062d7816 */ /* 0x000fe2000000002d */
[----:B0-----:R-:W-:Y:S06]  /*8f50*/  @!P0 BRA `(.L_x_11451) ;  /* 0x000001a400008947 */ /* 0x001fec0003800000 */
.L_x_11730:
[----:B------:R-:W-:Y:S05]  /*8f60*/  BSYNC B1 ;  /* 0x0000000000017941 */ /* 0x000fea0003800000 */
.L_x_11450:
[----:B------:R-:W-:Y:S02]  /*8f70*/  PRMT R40, R0, 0x7610, R40 ;  /* 0x0000761000287816 */ /* 0x000fe40000000028 */
[----:B------:R-:W-:Y:S01]  /*8f80*/  PRMT R41, R4, 0x7610, R41 ;  /* 0x0000761004297816 */ /* 0x000fe20000000029 */
[----:B------:R-:W-:Y:S06]  /*8f90*/  @P1 BRA `(.L_x_11452) ;  /* 0x00000034000c1947 */ /* 0x000fec0003800000 */
[----:B------:R-:W2:Y:S01]  /*8fa0*/  LDL.64 R60, [R1+0x18] ;  /* 0x00001800013c7983 */ /* 0x000ea20000100a00 */
[----:B------:R-:W2:Y:S03]  /*8fb0*/  LDC R4, c[0x0][0x3f4] ;  /* 0x0000fd00ff047b82 */ /* 0x000ea60000000800 */
[----:B------:R-:W0:Y:S04]  /*8fc0*/  LDL R58, [R1+0x6c] ;  /* 0x00006c00013a7983 */ /* 0x000e280000100800 */
[----:B------:R-:W3:Y:S04]  /*8fd0*/  LDL R57, [R1+0x5c] ;  /* 0x00005c0001397983 */ /* 0x000ee80000100800 */
[----:B------:R-:W4:Y:S04]  /*8fe0*/  LDL R55, [R1+0x50] ;  /* 0x0000500001377983 */ /* 0x000f280000100800 */
[----:B------:R-:W5:Y:S04]  /*8ff0*/  LDL R54, [R1+0x58] ;  /* 0x0000580001367983 */ /* 0x000f680000100800 */
[----:B------:R-:W5:Y:S04]  /*9000*/  LDL R7, [R1+0x4c] ;  /* 0x00004c0001077983 */ /* 0x000f680000100800 */
[----:B------:R-:W5:Y:S01]  /*9010*/  LDL R6, [R1+0x60] ;  /* 0x0000600001067983 */ /* 0x000f620000100800 */
[----:B------:R-:W1:Y:S01]  /*9020*/  S2R R5, SR_TID.X ;  /* 0x0000000000057919 */ /* 0x000e620000002100 */
[----:B------:R-:W-:Y:S01]  /*9030*/  BSSY B1, `(.L_x_11453) ;  /* 0x0000041000017945 */ /* 0x000fe20003800000 */
[----:B-1----:R-:W-:-:S05]  /*9040*/  VIADD R5, R5, 0xffffff80 ;  /* 0xffffff8005057836 */ /* 0x002fca0000000000 */
[----:B------:R-:W-:-:S04]  /*9050*/  SHF.R.S32.HI R0, RZ, 0x1f, R5 ;  /* 0x0000001fff007819 */ /* 0x000fc80000011405 */
[----:B------:R-:W-:-:S04]  /*9060*/  LEA.HI R0, R0, R5, RZ, 0x2 ;  /* 0x0000000500007211 */ /* 0x000fc800078f10ff */
[--C-:B------:R-:W-:Y:S02]  /*9070*/  SHF.R.S32.HI R5, RZ, 0x2, R0.reuse ;  /* 0x00000002ff057819 */ /* 0x100fe40000011400 */
[----:B------:R-:W-:-:S04]  /*9080*/  SHF.R.S32.HI R0, RZ, 0x1f, R0 ;  /* 0x0000001fff007819 */ /* 0x000fc80000011400 */
[----:B------:R-:W-:-:S04]  /*9090*/  LEA.HI R0, R0, R5, RZ, 0x2 ;  /* 0x0000000500007211 */ /* 0x000fc800078f10ff */
[----:B------:R-:W-:-:S05]  /*90a0*/  LOP3.LUT R0, R0, 0xfffffffc, RZ, 0xc0, !PT ;  /* 0xfffffffc00007812 */ /* 0x000fca00078ec0ff */
[----:B------:R-:W-:-:S05]  /*90b0*/  IMAD.IADD R5, R5, 0x1, -R0 ;  /* 0x0000000105057824 */ /* 0x000fca00078e0a00 */
[----:B------:R-:W-:Y:S02]  /*90c0*/  LOP3.LUT P0, RZ, R5, 0x2, RZ, 0xc0, !PT ;  /* 0x0000000205ff7812 */ /* 0x000fe4000780c0ff */
[----:B--2---:R-:W-:Y:S01]  /*90d0*/  ISETP.GE.AND P6, PT, R60, R4, PT ;  /* 0x000000043c00720c */ /* 0x004fe20003fc6270 */
[----:B0-----:R-:W-:-:S04]  /*90e0*/  IMAD R3, R58, 0x2, R2 ;  /* 0x000000023a037824 */ /* 0x001fc800078e0202 */
[----:B------:R-:W-:Y:S01]  /*90f0*/  VIADD R0, R3, 0x20 ;  /* 0x0000002003007836 */ /* 0x000fe20000000000 */
[-C--:B---3--:R-:W-:Y:S02]  /*9100*/  ISETP.GE.AND P1, PT, R57, R4.reuse, PT ;  /* 0x000000043900720c */ /* 0x088fe40003f26270 */
[-C--:B----4-:R-:W-:Y:S02]  /*9110*/  ISETP.GE.AND P2, PT, R55, R4.reuse, PT ;  /* 0x000000043700720c */ /* 0x090fe40003f46270 */
[-C--:B-----5:R-:W-:Y:S02]  /*9120*/  ISETP.GE.AND P3, PT, R54, R4.reuse, PT ;  /* 0x000000043600720c */ /* 0x0a0fe40003f66270 */
[-C--:B------:R-:W-:Y:S02]  /*9130*/  ISETP.GE.AND P4, PT, R7, R4.reuse, PT ;  /* 0x000000040700720c */ /* 0x080fe40003f86270 */
[----:B------:R-:W-:Y:S01]  /*9140*/  ISETP.GE.AND P5, PT, R6, R4, PT ;  /* 0x000000040600720c */ /* 0x000fe20003fa6270 */
[----:B------:R-:W-:-:S12]  /*9150*/  @P6 BRA `(.L_x_11454) ;  /* 0x0000000000b86947 */ /* 0x000fd80003800000 */
[----:B------:R-:W0:Y:S01]  /*9160*/  LDS.128 R4, [R3+0xc400] ;  /* 0x00c4000003047984 */ /* 0x000e220000000c00 */
        /* <DEDUP_REMOVED lines=44> */
[----:B------:R0:W-:Y:S02]  /*9430*/  STS.128 [R3+0xc400], R4 ;  /* 0x00c4000403007388 */ /* 0x0001e40000000c00 */
.L_x_11454:
[----:B------:R-:W-:Y:S05]  /*9440*/  BSYNC B1 ;  /* 0x0000000000017941 */ /* 0x000fea0003800000 */
.L_x_11453:
        /* <DEDUP_REMOVED lines=13> */
[----:B------:R-:W-:Y:S02]  /*9520*/  LOP3.LUT R37, R37, 0xffff0000, RZ, 0xc0, !PT ;  /* 0xffff000025257812 */ /* 0x000fe400078ec0ff */
[----:B------:R-:W-:Y:S02]  /*9530*/  PRMT R36, R41, 0x5432, R36 ;  /* 0x0000543229247816 */ /* 0x000fe40000000024 */
[----:B------:R-:W-:Y:S02]  /*9540*/  PRMT R39, R62, 0x5410, R39 ;  /* 0x000054103e277816 */ /* 0x000fe40000000027 */
[C---:B0-----:R-:W-:Y:S01]  /*9550*/  LOP3.LUT R33, R6.reuse, 0xffff0000, RZ, 0xc0, !PT ;  /* 0xffff000006217812 */ /* 0x041fe200078ec0ff */
[----:B------:R-:W-:Y:S01]  /*9560*/  IMAD.U32 R32, R6, 0x10000, RZ ;  /* 0x0001000006207824 */ /* 0x000fe200078e00ff */
[C---:B------:R-:W-:Y:S01]  /*9570*/  LOP3.LUT R35, R7.reuse, 0xffff0000, RZ, 0xc0, !PT ;  /* 0xffff000007237812 */ /* 0x040fe200078ec0ff */
[----:B------:R-:W-:Y:S02]  /*9580*/  IMAD.U32 R34, R7, 0x10000, RZ ;  /* 0x0001000007227824 */ /* 0x000fe400078e00ff */
[C---:B------:R-:W-:Y:S01]  /*9590*/  FMUL.FTZ R57, R33.reuse, R55 ;  /* 0x0000003721397220 */ /* 0x040fe20000410000 */
[----:B------:R-:W-:Y:S01]  /*95a0*/  FMUL.FTZ R56, R33, R38 ;  /* 0x0000002621387220 */ /* 0x000fe20000410000 */
[----:B------:R-:W-:Y:S01]  /*95b0*/  FMUL.FTZ R33, R35, R54 ;  /* 0x0000003623217220 */ /* 0x000fe20000410000 */
[----:B------:R-:W-:-:S02]  /*95c0*/  IMAD.U32 R6, R4, 0x10000, RZ ;  /* 0x0001000004067824 */ /* 0x000fc400078e00ff */
        /* <DEDUP_REMOVED lines=25> */
.L_x_11456:
[----:B------:R-:W-:Y:S05]  /*9760*/  BSYNC B1 ;  /* 0x0000000000017941 */ /* 0x000fea0003800000 */
.L_x_11455:
        /* <DEDUP_REMOVED lines=48> */
.L_x_11458:
[----:B------:R-:W-:Y:S05]  /*9a70*/  BSYNC B1 ;  /* 0x0000000000017941 */ /* 0x000fea0003800000 */
.L_x_11457:
        /* <DEDUP_REMOVED lines=48> */
.L_x_11460:
[----:B------:R-:W-:Y:S05]  /*9d80*/  BSYNC B1 ;  /* 0x0000000000017941 */ /* 0x000fea0003800000 */
.L_x_11459:
        /* <DEDUP_REMOVED lines=48> */
.L_x_11462:
[----:B------:R-:W-:Y:S05]  /*a090*/  BSYNC B1 ;  /* 0x0000000000017941 */ /* 0x000fea0003800000 */
.L_x_11461:
        /* <DEDUP_REMOVED lines=48> */
.L_x_11446:
[----:B------:R-:W3:Y:S01]  /*a3a0*/  LDC R9, c[0x0][0x448] ;  /* 0x00011200ff097b82 */ /* 0x000ee20000000800 */
[----:B------:R-:W-:Y:S01]  /*a3b0*/  ULDC.64 UR4, c[0x0][0x3f8] ;  /* 0x0000fe0000047ab9 */ /* 0x000fe20000000a00 */
[----:B------:R-:W-:Y:S01]  /*a3c0*/  ULDC.64 UR6, c[0x0][0x408] ;  /* 0x0001020000067ab9 */ /* 0x000fe20000000a00 */
        /* <DEDUP_REMOVED lines=8> */
[----:B----4-:R-:W-:Y:S01]  /*a450*/  @P0 SHF.R.U32.HI R3, RZ, R5, R0 ;  /* 0x00000005ff030219 */ /* 0x010fe20000011600 */
        /* <DEDUP_REMOVED lines=19> */
[----:B------:R-:W0:Y:S04]  /*a590*/  SHFL.IDX PT, R0, R0, RZ, 0x1e1f ;  /* 0x001e1fff00007589 */ /* 0x000e2800000e0000 */
[----:B------:R-:W0:Y:S04]  /*a5a0*/  SHFL.IDX PT, R21, R21, RZ, 0x1e1f ;  /* 0x001e1fff15157589 */ /* 0x000e2800000e0000 */
[----:B---3--:R-:W0:Y:S02]  /*a5b0*/  SHFL.IDX PT, R20, R20, RZ, 0x1e1f ;  /* 0x001e1fff14147589 */ /* 0x008e2400000e0000 */
.L_x_11736:
[----:B------:R-:W-:Y:S01]  /*a5c0*/  IMAD R9, R140, R9, RZ ;  /* 0x000000098c097224 */ /* 0x000fe200078e02ff */
[----:B------:R-:W-:Y:S01]  /*a5d0*/  BSSY B1, `(.L_x_11464) ;  /* 0x0000038000017945 */ /* 0x000fe20003800000 */
[----:B------:R-:W-:Y:S02]  /*a5e0*/  CS2R R4, SRZ ;  /* 0x0000000000047805 */ /* 0x000fe4000001ff00 */
[----:B------:R-:W-:Y:S01]  /*a5f0*/  CS2R R6, SRZ ;  /* 0x0000000000067805 */ /* 0x000fe2000001ff00 */
[----:B------:R-:W-:Y:S01]  /*a600*/  IMAD R48, R33, -0xc0, R9 ;  /* 0xffffff4021307824 */ /* 0x000fe200078e0209 */
[----:B------:R-:W-:Y:S02]  /*a610*/  ISETP.GE.AND P0, PT, R10, R9, PT ;  /* 0x000000090a00720c */ /* 0x000fe40003f06270 */
[----:B------:R-:W-:Y:S02]  /*a620*/  CS2R R8, SRZ ;  /* 0x0000000000087805 */ /* 0x000fe4000001ff00 */
[----:B------:R-:W-:-:S02]  /*a630*/  CS2R R10, SRZ ;  /* 0x00000000000a7805 */ /* 0x000fc4000001ff00 */
[----:B------:R-:W-:Y:S02]  /*a640*/  CS2R R12, SRZ ;  /* 0x00000000000c7805 */ /* 0x000fe4000001ff00 */
[----:B0-----:R-:W-:Y:S02]  /*a650*/  CS2R R14, SRZ ;  /* 0x00000000000e7805 */ /* 0x001fe4000001ff00 */
        /* <DEDUP_REMOVED lines=9> */
[----:B------:R-:W2:Y:S01]  /*a6f0*/  LDL R37, [R1+0x30] ;  /* 0x0000300001257983 */ /* 0x000ea20000100800 */
[C---:B------:R-:W-:Y:S01]  /*a700*/  VIADD R5, R16.reuse, 0x20 ;  /* 0x0000002010057836 */ /* 0x040fe20000000000 */
[C---:B------:R-:W-:Y:S01]  /*a710*/  ISETP.GE.AND P2, PT, R16.reuse, UR4, PT ;  /* 0x0000000410007c0c */ /* 0x040fe2000bf46270 */
[----:B------:R-:W-:-:S03]  /*a720*/  VIADD R4, R16, 0x10 ;  /* 0x0000001010047836 */ /* 0x000fc60000000000 */
[----:B------:R-:W-:Y:S02]  /*a730*/  ISETP.GE.AND P4, PT, R5, UR4, PT ;  /* 0x0000000405007c0c */ /* 0x000fe4000bf86270 */
[----:B------:R-:W-:Y:S01]  /*a740*/  ISETP.GE.AND P3, PT, R4, UR4, PT ;  /* 0x0000000404007c0c */ /* 0x000fe2000bf66270 */
[----:B------:R-:W-:-:S06]  /*a750*/  IMAD.MOV.U32 R4, RZ, RZ, R0 ;  /* 0x000000ffff047224 */ /* 0x000fcc00078e0000 */
[----:B------:R-:W-:Y:S02]  /*a760*/  @!P2 IMAD.SHL.U32 R39, R16, 0x2, RZ ;  /* 0x000000021027a824 */ /* 0x000fe400078e00ff */
[----:B----4-:R-:W-:-:S03]  /*a770*/  IMAD.MOV.U32 R5, RZ, RZ, R3 ;  /* 0x000000ffff057224 */ /* 0x010fc600078e0003 */
[----:B------:R-:W-:Y:S02]  /*a780*/  @!P2 IADD3 R38, P1, R20, R39, RZ ;  /* 0x000000271426a210 */ /* 0x000fe40007f3e0ff */
        /* <DEDUP_REMOVED lines=11> */
[----:B---3--:R-:W-:Y:S01]  /*a840*/  @!P4 IMAD.SHL.U32 R47, R36, 0x8, RZ ;  /* 0x00000008242fc824 */ /* 0x008fe200078e00ff */
[----:B------:R-:W-:-:S02]  /*a850*/  @!P2 IADD3 R36, P0, R0, R39, RZ ;  /* 0x000000270024a210 */ /* 0x000fc40007f1e0ff */
[----:B------:R-:W-:Y:S01]  /*a860*/  @!P2 SHF.L.U64.HI R0, R16, 0x1, R17 ;  /* 0x000000011000a819 */ /* 0x000fe20000010211 */
[----:B--2---:R-:W-:Y:S02]  /*a870*/  @!P3 IMAD.SHL.U32 R43, R37, 0x8, RZ ;  /* 0x00000008252bb824 */ /* 0x004fe400078e00ff */
[----:B------:R-:W-:-:S04]  /*a880*/  @!P4 IMAD.WIDE R44, R47, 0x2, R4 ;  /* 0x000000022f2cc825 */ /* 0x000fc800078e0204 */
[C---:B-1----:R-:W-:Y:S01]  /*a890*/  @!P3 IMAD.WIDE R40, R43.reuse, 0x2, R4 ;  /* 0x000000022b28b825 */ /* 0x042fe200078e0204 */
[----:B------:R-:W-:Y:S01]  /*a8a0*/  CS2R R4, SRZ ;  /* 0x0000000000047805 */ /* 0x000fe2000001ff00 */
[----:B------:R0:W5:Y:S02]  /*a8b0*/  @!P4 LD.E.128 R32, desc[UR52][R44.64] ;  /* 0x000000342c20c980 */ /* 0x000164000c101d00 */
[--C-:B------:R-:W-:Y:S02]  /*a8c0*/  @!P3 IMAD.WIDE R42, R43, 0x2, R20.reuse ;  /* 0x000000022b2ab825 */ /* 0x100fe400078e0214 */
[----:B------:R0:W5:Y:S02]  /*a8d0*/  @!P3 LD.E.128 R28, desc[UR52][R40.64] ;  /* 0x00000034281cb980 */ /* 0x000164000c101d00 */
[----:B------:R-:W-:Y:S02]  /*a8e0*/  @!P4 IMAD.WIDE R46, R47, 0x2, R20 ;  /* 0x000000022f2ec825 */ /* 0x000fe400078e0214 */
[----:B------:R0:W5:Y:S02]  /*a8f0*/  @!P3 LD.E.128 R8, desc[UR52][R42.64] ;  /* 0x000000342a08b980 */ /* 0x000164000c101d00 */
[----:B------:R-:W-:-:S02]  /*a900*/  @!P2 IMAD.X R37, R3, 0x1, R0, P0 ;  /* 0x000000010325a824 */ /* 0x000fc400000e0600 */
[----:B------:R-:W-:Y:S01]  /*a910*/  @!P2 IMAD.X R39, R21, 0x1, R0, P1 ;  /* 0x000000011527a824 */ /* 0x000fe200008e0600 */
[----:B------:R0:W5:Y:S04]  /*a920*/  @!P4 LD.E.128 R12, desc[UR52][R46.64] ;  /* 0x000000342e0cc980 */ /* 0x000168000c101d00 */
[----:B------:R0:W5:Y:S04]  /*a930*/  @!P2 LD.E.128 R24, desc[UR52][R36.64] ;  /* 0x000000342418a980 */ /* 0x000168000c101d00 */
[----:B------:R0:W5:Y:S02]  /*a940*/  @!P2 LD.E.128 R4, desc[UR52][R38.64] ;  /* 0x000000342604a980 */ /* 0x000164000c101d00 */
.L_x_11465:
[----:B------:R-:W-:Y:S05]  /*a950*/  BSYNC B1 ;  /* 0x0000000000017941 */ /* 0x000fea0003800000 */
.L_x_11464:
[----:B------:R-:W4:Y:S01]  /*a960*/  S2R R0, SR_TID.X ;  /* 0x0000000000007919 */ /* 0x000f220000002100 */
[----:B------:R-:W-:Y:S01]  /*a970*/  ULEA.HI UR4, UR37, UR37, URZ, 0x1 ;  /* 0x0000002525047291 */ /* 0x000fe2000f8f083f */
[----:B-----5:R-:W-:Y:S01]  /*a980*/  IMAD.MOV.U32 R20, RZ, RZ, R6 ;  /* 0x000000ffff147224 */ /* 0x020fe200078e0006 */
[----:B------:R-:W-:Y:S01]  /*a990*/  VIMNMX R48, R48, 0xc0, PT ;  /* 0x000000c030307848 */ /* 0x000fe20003fe0100 */
[----:B0-----:R-:W-:Y:S01]  /*a9a0*/  IMAD.MOV.U32 R37, RZ, RZ, R13 ;  /* 0x000000ffff257224 */ /* 0x001fe200078e000d */
[----:B------:R-:W-:Y:S01]  /*a9b0*/  ULOP3.LUT UR4, UR4, 0xfffffffe, URZ, 0xc0, !UPT ;  /* 0xfffffffe04047892 */ /* 0x000fe2000f8ec03f */
[----:B------:R-:W-:Y:S01]  /*a9c0*/  BSSY B1, `(.L_x_11466) ;  /* 0x0000036000017945 */ /* 0x000fe20003800000 */
[----:B------:R-:W-:Y:S01]  /*a9d0*/  PRMT R45, R45, 0x5410, R20 ;  /* 0x000054102d2d7816 */ /* 0x000fe20000000014 */
[----:B------:R-:W-:Y:S01]  /*a9e0*/  IMAD.MOV.U32 R20, RZ, RZ, R8 ;  /* 0x000000ffff147224 */ /* 0x000fe200078e0008 */
[----:B------:R-:W-:-:S04]  /*a9f0*/  UIADD3 UR4, UR37, -UR4, URZ ;  /* 0x8000000425047290 */ /* 0x000fc8000fffe03f */
[----:B------:R-:W-:Y:S01]  /*aa00*/  PRMT R51, R20, 0x7610, R51 ;  /* 0x0000761014337816 */ /* 0x000fe20000000033 */
[----:B------:R-:W-:-:S05]  /*aa10*/  IMAD.MOV.U32 R20, RZ, RZ, R11 ;  /* 0x000000ffff147224 */ /* 0x000fca00078e000b */
[----:B------:R-:W-:Y:S01]  /*aa20*/  PRMT R54, R20, 0x7610, R54 ;  /* 0x0000761014367816 */ /* 0x000fe20000000036 */
[----:B------:R-:W-:Y:S02]  /*aa30*/  IMAD.MOV.U32 R20, RZ, RZ, R15 ;  /* 0x000000ffff147224 */ /* 0x000fe400078e000f */
[----:B----4-:R-:W-:Y:S02]  /*aa40*/  VIADD R3, R0, 0xffffff80 ;  /* 0xffffff8000037836 */ /* 0x010fe40000000000 */
[----:B------:R-:W-:-:S03]  /*aa50*/  IMAD.MOV.U32 R0, RZ, RZ, R4 ;  /* 0x000000ffff007224 */ /* 0x000fc600078e0004 */
[----:B------:R-:W-:Y:S01]  /*aa60*/  LEA.HI R36, R3, R3, RZ, 0x1 ;  /* 0x0000000303247211 */ /* 0x000fe200078f08ff */
[----:B------:R-:W-:Y:S01]  /*aa70*/  IMAD.MOV.U32 R3, RZ, RZ, R5 ;  /* 0x000000ffff037224 */ /* 0x000fe200078e0005 */
[----:B------:R-:W-:Y:S01]  /*aa80*/  PRMT R21, R21, 0x5410, R0 ;  /* 0x0000541015157816 */ /* 0x000fe20000000000 */
[----:B------:R-:W-:Y:S01]  /*aa90*/  IMAD.MOV.U32 R0, RZ, RZ, R7 ;  /* 0x000000ffff007224 */ /* 0x000fe200078e0007 */
[----:B------:R-:W-:Y:S02]  /*aaa0*/  SHF.R.S32.HI R36, RZ, 0x1, R36 ;  /* 0x00000001ff247819 */ /* 0x000fe40000011424 */
[----:B------:R-:W-:Y:S01]  /*aab0*/  PRMT R44, R44, 0x5410, R3 ;  /* 0x000054102c2c7816 */ /* 0x000fe20000000003 */
[----:B------:R-:W-:Y:S01]  /*aac0*/  IMAD.U32 R3, RZ, RZ, UR4 ;  /* 0x00000004ff037e24 */ /* 0x000fe2000f8e00ff */
[----:B------:R-:W-:Y:S01]  /*aad0*/  ISETP.GE.AND P1, PT, R36, R48, PT ;  /* 0x000000302400720c */ /* 0x000fe20003f26270 */
[----:B------:R-:W-:Y:S01]  /*aae0*/  IMAD.MOV.U32 R36, RZ, RZ, R9 ;  /* 0x000000ffff247224 */ /* 0x000fe200078e0009 */
[----:B------:R-:W-:Y:S01]  /*aaf0*/  PRMT R46, R46, 0x5410, R0 ;  /* 0x000054102e2e7816 */ /* 0x000fe20000000000 */
[----:B------:R-:W-:Y:S01]  /*ab00*/  IMAD.MOV.U32 R0, RZ, RZ, R10 ;  /* 0x000000ffff007224 */ /* 0x000fe200078e000a */
[----:B------:R-:W-:-:S02]  /*ab10*/  SHF.L.U32 R3, R3, 0x1f, RZ ;  /* 0x0000001f03037819 */ /* 0x000fc400000006ff */
        /* <DEDUP_REMOVED lines=32> */
.L_x_11737:
[----:B------:R-:W-:Y:S05]  /*ad20*/  BSYNC B1 ;  /* 0x0000000000017941 */ /* 0x000fea0003800000 */
.L_x_11466:
[----:B------:R-:W-:Y:S02]  /*ad30*/  PRMT R49, R0, 0x7610, R49 ;  /* 0x0000761000317816 */ /* 0x000fe40000000031 */
[----:B------:R-:W-:Y:S01]  /*ad40*/  PRMT R50, R20, 0x7610, R50 ;  /* 0x0000761014327816 */ /* 0x000fe20000000032 */
[----:B------:R-:W-:Y:S06]  /*ad50*/  @P1 BRA `(.L_x_11452) ;  /* 0x00000014009c1947 */ /* 0x000fec0003800000 */
[----:B------:R3:W5:Y:S01]  /*ad60*/  LDL R75, [R1+0x14] ;  /* 0x00001400014b7983 */ /* 0x0007620000100800 */
[----:B0-----:R-:W0:Y:S03]  /*ad70*/  LDC R3, c[0x0][0x3f4] ;  /* 0x0000fd00ff037b82 */ /* 0x001e260000000800 */
[----:B------:R3:W5:Y:S04]  /*ad80*/  LDL R73, [R1+0x20] ;  /* 0x0000200001497983 */ /* 0x0007680000100800 */
[----:B------:R3:W5:Y:S01]  /*ad90*/  LDL R71, [R1+0x24] ;  /* 0x0000240001477983 */ /* 0x0007620000100800 */
[C---:B------:R-:W-:Y:S01]  /*ada0*/  VIADD R0, R16.reuse, 0x10 ;  /* 0x0000001010007836 */ /* 0x040fe20000000000 */
[----:B------:R-:W-:Y:S01]  /*adb0*/  BSSY B1, `(.L_x_11468) ;  /* 0x0000075000017945 */ /* 0x000fe20003800000 */
[C---:B------:R-:W-:Y:S01]  /*adc0*/  VIADD R20, R16.reuse, 0x20 ;  /* 0x0000002010147836 */ /* 0x040fe20000000000 */
[----:B0-----:R-:W-:-:S02]  /*add0*/  ISETP.GE.AND P0, PT, R16, R3, PT ;  /* 0x000000031000720c */ /* 0x001fc40003f06270 */
[-C--:B------:R-:W-:Y:S02]  /*ade0*/  ISETP.GE.AND P1, PT, R0, R3.reuse, PT ;  /* 0x000000030000720c */ /* 0x080fe40003f26270 */
[----:B------:R-:W-:-:S09]  /*adf0*/  ISETP.GE.AND P2, PT, R20, R3, PT ;  /* 0x000000031400720c */ /* 0x000fd20003f46270 */
[----:B---3--:R-:W-:Y:S05]  /*ae00*/  @P0 BRA `(.L_x_11469) ;  /* 0x0000000400bc0947 */ /* 0x008fea0003800000 */
[----:B------:R-:W0:Y:S01]  /*ae10*/  S2R R36, SR_TID.X ;  /* 0x0000000000247919 */ /* 0x000e220000002100 */
[----:B------:R-:W-:Y:S02]  /*ae20*/  SHF.R.U64 R66, R4, 0x10, R5 ;  /* 0x0000001004427819 */ /* 0x000fe40000001205 */
[--C-:B------:R-:W-:Y:S02]  /*ae30*/  SHF.R.U64 R63, R24, 0x10, R25.reuse ;  /* 0x00000010183f7819 */ /* 0x100fe40000001219 */
[----:B------:R-:W-:Y:S02]  /*ae40*/  PRMT R66, R21, 0x5432, R66 ;  /* 0x0000543215427816 */ /* 0x000fe40000000042 */
[----:B------:R-:W-:Y:S02]  /*ae50*/  SHF.R.U32.HI R65, RZ, 0x10, R25 ;  /* 0x00000010ff417819 */ /* 0x000fe40000011619 */
[----:B------:R-:W-:Y:S01]  /*ae60*/  SHF.R.U64 R25, R26, 0x10, R27 ;  /* 0x000000101a197819 */ /* 0x000fe2000000121b */
[----:B------:R-:W-:Y:S01]  /*ae70*/  IMAD.U32 R67, R66, 0x10000, RZ ;  /* 0x0001000042437824 */ /* 0x000fe200078e00ff */
[----:B------:R-:W-:-:S02]  /*ae80*/  PRMT R63, R59, 0x5410, R63 ;  /* 0x000054103b3f7816 */ /* 0x000fc4000000003f */
[----:B------:R-:W-:Y:S02]  /*ae90*/  SHF.R.U32.HI R27, RZ, 0x10, R27 ;  /* 0x00000010ff1b7819 */ /* 0x000fe4000001161b */
[----:B------:R-:W-:Y:S01]  /*aea0*/  SHF.R.U32.HI R68, RZ, 0x10, R5 ;  /* 0x00000010ff447819 */ /* 0x000fe20000011605 */
[----:B------:R-:W-:Y:S01]  /*aeb0*/  IMAD.U32 R64, R63, 0x10000, RZ ;  /* 0x000100003f407824 */ /* 0x000fe200078e00ff */
[--C-:B------:R-:W-:Y:S02]  /*aec0*/  SHF.R.U64 R26, R6, 0x10, R7.reuse ;  /* 0x00000010061a7819 */ /* 0x100fe40000001207 */
[----:B------:R-:W-:Y:S02]  /*aed0*/  SHF.R.U32.HI R6, RZ, 0x10, R7 ;  /* 0x00000010ff067819 */ /* 0x000fe40000011607 */
[----:B------:R-:W-:Y:S02]  /*aee0*/  PRMT R5, R62, 0x5410, R27 ;  /* 0x000054103e057816 */ /* 0x000fe4000000001b */
[----:B------:R-:W-:-:S02]  /*aef0*/  PRMT R65, R60, 0x5410, R65 ;  /* 0x000054103c417816 */ /* 0x000fc40000000041 */
[----:B------:R-:W-:Y:S02]  /*af00*/  PRMT R68, R44, 0x5432, R68 ;  /* 0x000054322c447816 */ /* 0x000fe40000000044 */
[----:B------:R-:W-:Y:S02]  /*af10*/  PRMT R6, R46, 0x5432, R6 ;  /* 0x000054322e067816 */ /* 0x000fe40000000006 */
[----:B------:R-:W-:Y:S01]  /*af20*/  PRMT R25, R61, 0x5410, R25 ;  /* 0x000054103d197816 */ /* 0x000fe20000000019 */
[----:B------:R-:W-:Y:S01]  /*af30*/  IMAD.U32 R70, R68, 0x10000, RZ ;  /* 0x0001000044467824 */ /* 0x000fe200078e00ff */
[----:B------:R-:W-:Y:S01]  /*af40*/  LOP3.LUT R66, R66, 0xffff0000, RZ, 0xc0, !PT ;  /* 0xffff000042427812 */ /* 0x000fe200078ec0ff */
[----:B0-----:R-:W-:Y:S01]  /*af50*/  VIADD R37, R36, 0xffffff80 ;  /* 0xffffff8024257836 */ /* 0x001fe20000000000 */
[----:B------:R-:W-:Y:S01]  /*af60*/  LOP3.LUT R63, R63, 0xffff0000, RZ, 0xc0, !PT ;  /* 0xffff00003f3f7812 */ /* 0x000fe200078ec0ff */
[----:B------:R-:W-:Y:S01]  /*af70*/  IMAD.U32 R69, R6, 0x10000, RZ ;  /* 0x0001000006457824 */ /* 0x000fe200078e00ff */
[----:B------:R-:W-:-:S02]  /*af80*/  LOP3.LUT R68, R68, 0xffff0000, RZ, 0xc0, !PT ;  /* 0xffff000044447812 */ /* 0x000fc400078ec0ff */
[----:B------:R-:W-:Y:S02]  /*af90*/  LEA.HI R36, R37, R37, RZ, 0x1 ;  /* 0x0000002525247211 */ /* 0x000fe400078f08ff */
[----:B------:R-:W-:Y:S02]  /*afa0*/  PRMT R26, R45, 0x5432, R26 ;  /* 0x000054322d1a7816 */ /* 0x000fe4000000001a */
[----:B------:R-:W-:Y:S02]  /*afb0*/  LOP3.LUT R36, R36, 0xfffffffe, RZ, 0xc0, !PT ;  /* 0xfffffffe24247812 */ /* 0x000fe400078ec0ff */
[----:B------:R-:W-:-:S03]  /*afc0*/  LOP3.LUT R6, R6, 0xffff0000, RZ, 0xc0, !PT ;  /* 0xffff000006067812 */ /* 0x000fc600078ec0ff */
[----:B------:R-:W-:-:S05]  /*afd0*/  IMAD.IADD R36, R37, 0x1, -R36 ;  /* 0x0000000125247824 */ /* 0x000fca00078e0a24 */
[----:B------:R-:W-:Y:S02]  /*afe0*/  LEA.HI R0, R3, R36, RZ, 0x1d ;  /* 0x0000002403007211 */ /* 0x000fe400078fe8ff */
[----:B-----5:R-:W-:Y:S02]  /*aff0*/  LOP3.LUT R36, R75, 0x18, R16, 0xf8, !PT ;  /* 0x000000184b247812 */ /* 0x020fe400078ef810 */
[----:B------:R-:W-:Y:S01]  /*b000*/  SHF.R.S32.HI R37, RZ, 0x1f, R0 ;  /* 0x0000001fff257819 */ /* 0x000fe20000011400 */
[----:B------:R-:W-:Y:S01]  /*b010*/  IMAD.SHL.U32 R20, R0, 0x8, RZ ;  /* 0x0000000800147824 */ /* 0x000fe200078e00ff */
[----:B------:R-:W-:Y:S02]  /*b020*/  LOP3.LUT R36, R36, R73, RZ, 0x3c, !PT ;  /* 0x0000004924247212 */ /* 0x000fe400078e3cff */
[----:B------:R-:W-:Y:S02]  /*b030*/  LEA.HI R37, R37, R0, RZ, 0x2 ;  /* 0x0000000025257211 */ /* 0x000fe400078f10ff */
[----:B------:R-:W-:Y:S01]  /*b040*/  LOP3.LUT R20, R75, 0x18, R20, 0xf8, !PT ;  /* 0x000000184b147812 */ /* 0x000fe200078ef814 */
[----:B------:R-:W-:Y:S01]  /*b050*/  IMAD.IADD R0, R71, 0x1, R36 ;  /* 0x0000000147007824 */ /* 0x000fe200078e0224 */
[----:B------:R-:W-:-:S02]  /*b060*/  SHF.R.S32.HI R37, RZ, 0x2, R37 ;  /* 0x00000002ff257819 */ /* 0x000fc40000011425 */
[----:B------:R-:W-:Y:S02]  /*b070*/  LOP3.LUT R20, R20, R73, RZ, 0x3c, !PT ;  /* 0x0000004914147212 */ /* 0x000fe400078e3cff */
[----:B------:R-:W-:Y:S01]  /*b080*/  LEA R0, R0, UR40, 0x1 ;  /* 0x0000002800007c11 */ /* 0x000fe2000f8e08ff */
[----:B------:R-:W-:-:S04]  /*b090*/  IMAD R37, R37, 0x1800, R71 ;  /* 0x0000180025257824 */ /* 0x000fc800078e0247 */
[----:B--2---:R-:W-:Y:S02]  /*b0a0*/  IMAD.IADD R41, R37, 0x1, R20 ;  /* 0x0000000125297824 */ /* 0x004fe400078e0214 */
[----:B------:R-:W0:Y:S02]  /*b0b0*/  LDS.128 R36, [R0] ;  /* 0x0000000000247984 */ /* 0x000e240000000c00 */
[----:B------:R-:W-:-:S05]  /*b0c0*/  IMAD R20, R41, 0x2, R2 ;  /* 0x0000000229147824 */ /* 0x000fca00078e0202 */
[----:B-1----:R-:W1:Y:S01]  /*b0d0*/  LDS.128 R40, [R20+0xc400] ;  /* 0x00c4000014287984 */ /* 0x002e620000000c00 */
[----:B0-----:R-:W-:Y:S01]  /*b0e0*/  IMAD.U32 R27, R36, 0x10000, RZ ;  /* 0x00010000241b7824 */ /* 0x001fe200078e00ff */
[C---:B------:R-:W-:Y:S01]  /*b0f0*/  LOP3.LUT R4, R38.reuse, 0xffff0000, RZ, 0xc0, !PT ;  /* 0xffff000026047812 */ /* 0x040fe200078ec0ff */
[----:B------:R-:W-:Y:S01]  /*b100*/  IMAD.U32 R7, R38, 0x10000, RZ ;  /* 0x0001000026077824 */ /* 0x000fe200078e00ff */
[C---:B------:R-:W-:Y:S01]  /*b110*/  LOP3.LUT R38, R39.reuse, 0xffff0000, RZ, 0xc0, !PT ;  /* 0xffff000027267812 */ /* 0x040fe200078ec0ff */
[----:B------:R-:W-:Y:S01]  /*b120*/  IMAD.U32 R60, R39, 0x10000, RZ ;  /* 0x00010000273c7824 */ /* 0x000fe200078e00ff */
[----:B------:R-:W-:Y:S01]  /*b130*/  LOP3.LUT R36, R36, 0xffff0000, RZ, 0xc0, !PT ;  /* 0xffff000024247812 */ /* 0x000fe200078ec0ff */
[----:B------:R-:W-:Y:S01]  /*b140*/  IMAD.U32 R59, R37, 0x10000, RZ ;  /* 0x00010000253b7824 */ /* 0x000fe200078e00ff */
[C---:B-1----:R-:W-:Y:S01]  /*b150*/  LOP3.LUT R39, R40.reuse, 0xffff0000, RZ, 0xc0, !PT ;  /* 0xffff000028277812 */ /* 0x042fe200078ec0ff */
[----:B------:R-:W-:Y:S01]  /*b160*/  IMAD.U32 R24, R40, 0x10000, RZ ;  /* 0x0001000028187824 */ /* 0x000fe200078e00ff */
[C---:B------:R-:W-:Y:S01]  /*b170*/  LOP3.LUT R40, R41.reuse, 0xffff0000, RZ, 0xc0, !PT ;  /* 0xffff000029287812 */ /* 0x040fe200078ec0ff */
[----:B------:R-:W-:Y:S01]  /*b180*/  IMAD.U32 R61, R41, 0x10000, RZ ;  /* 0x00010000293d7824 */ /* 0x000fe200078e00ff */
[----:B------:R-:W-:Y:S01]  /*b190*/  LOP3.LUT R37, R37, 0xffff0000, RZ, 0xc0, !PT ;  /* 0xffff000025257812 */ /* 0x000fe200078ec0ff */
[C---:B------:R-:W-:Y:S01]  /*b1a0*/  FMUL.FTZ R72, R24.reuse, R67 ;  /* 0x0000004318487220 */ /* 0x040fe20000410000 */
[-C--:B------:R-:W-:Y:S01]  /*b1b0*/  FMUL.FTZ R74, R24, R64.reuse ;  /* 0x00000040184a7220 */ /* 0x080fe20000410000 */
[C---:B------:R-:W-:Y:S01]  /*b1c0*/  IMAD.U32 R62, R43.reuse, 0x10000, RZ ;  /* 0x000100002b3e7824 */ /* 0x040fe200078e00ff */
[----:B------:R-:W-:Y:S01]  /*b1d0*/  LOP3.LUT R43, R43, 0xffff0000, RZ, 0xc0, !PT ;  /* 0xffff00002b2b7812 */ /* 0x000fe200078ec0ff */
[----:B------:R-:W-:Y:S01]  /*b1e0*/  FFMA.FTZ R24, R27, R64, -R72 ;  /* 0x000000401b187223 */ /* 0x000fe20000010848 */
[----:B------:R-:W-:-:S02]  /*b1f0*/  IMAD.U32 R64, R65, 0x10000, RZ ;  /* 0x0001000041407824 */ /* 0x000fc400078e00ff */
[----:B------:R-:W-:Y:S01]  /*b200*/  FMUL.FTZ R72, R61, R70 ;  /* 0x000000463d487220 */ /* 0x000fe20000410000 */
[----:B------:R-:W-:Y:S01]  /*b210*/  FFMA.FTZ R74, R27, R67, R74 ;  /* 0x000000431b4a7223 */ /* 0x000fe2000001004a */
[----:B------:R-:W-:Y:S02]  /*b220*/  IMAD.U32 R27, R5, 0x10000, RZ ;  /* 0x00010000051b7824 */ /* 0x000fe400078e00ff */
[-C--:B------:R-:W-:Y:S01]  /*b230*/  FMUL.FTZ R76, R61, R64.reuse ;  /* 0x000000403d4c7220 */ /* 0x080fe20000410000 */
[C---:B------:R-:W-:Y:S01]  /*b240*/  FMUL.FTZ R61, R62.reuse, R69 ;  /* 0x000000453e3d7220 */ /* 0x040fe20000410000 */
[----:B------:R-:W-:Y:S01]  /*b250*/  LOP3.LUT R65, R65, 0xffff0000, RZ, 0xc0, !PT ;  /* 0xffff000041417812 */ /* 0x000fe200078ec0ff */
[-C--:B------:R-:W-:Y:S01]  /*b260*/  FMUL.FTZ R62, R62, R27.reuse ;  /* 0x0000001b3e3e7220 */ /* 0x080fe20000410000 */
[----:B------:R-:W-:Y:S01]  /*b270*/  FFMA.FTZ R72, R59, R64, -R72 ;  /* 0x000000403b487223 */ /* 0x000fe20000010848 */
[----:B------:R-:W-:Y:S01]  /*b280*/  FFMA.FTZ R61, R60, R27, -R61 ;  /* 0x0000001b3c3d7223 */ /* 0x000fe2000001083d */
[C---:B------:R-:W-:Y:S01]  /*b290*/  FMUL.FTZ R27, R39.reuse, R66 ;  /* 0x00000042271b7220 */ /* 0x040fe20000410000 */
[----:B------:R-:W-:Y:S01]  /*b2a0*/  FMUL.FTZ R39, R39, R63 ;  /* 0x0000003f27277220 */ /* 0x000fe20000410000 */
[----:B------:R-:W-:Y:S01]  /*b2b0*/  FMUL.FTZ R64, R40, R68 ;  /* 0x0000004428407220 */ /* 0x000fe20000410000 */
[----:B------:R-:W-:Y:S01]  /*b2c0*/  FFMA.FTZ R69, R60, R69, R62 ;  /* 0x000000453c457223 */ /* 0x000fe2000001003e */
[----:B------:R-:W-:Y:S01]  /*b2d0*/  FFMA.FTZ R63, R36, R63, -R27 ;  /* 0x0000003f243f7223 */ /* 0x000fe2000001081b */
[----:B------:R-:W-:Y:S01]  /*b2e0*/  FMUL.FTZ R27, R40, R65 ;  /* 0x00000041281b7220 */ /* 0x000fe20000410000 */
[----:B------:R-:W-:-:S02]  /*b2f0*/  IMAD.U32 R41, R42, 0x10000, RZ ;  /* 0x000100002a297824 */ /* 0x000fc400078e00ff */
[----:B------:R-:W-:Y:S01]  /*b300*/  FFMA.FTZ R65, R37, R65, -R64 ;  /* 0x0000004125417223 */ /* 0x000fe20000010840 */
[----:B------:R-:W-:Y:S02]  /*b310*/  IMAD.U32 R62, R26, 0x10000, RZ ;  /* 0x000100001a3e7824 */ /* 0x000fe400078e00ff */
[----:B------:R-:W-:Y:S01]  /*b320*/  FFMA.FTZ R39, R36, R66, R39 ;  /* 0x0000004224277223 */ /* 0x000fe20000010027 */
[----:B------:R-:W-:Y:S02]  /*b330*/  IMAD.U32 R60, R25, 0x10000, RZ ;  /* 0x00010000193c7824 */ /* 0x000fe400078e00ff */
[----:B------:R-:W-:Y:S01]  /*b340*/  FFMA.FTZ R37, R37, R68, R27 ;  /* 0x0000004425257223 */ /* 0x000fe2000001001b */
[----:B------:R-:W-:Y:S01]  /*b350*/  LOP3.LUT R42, R42, 0xffff0000, RZ, 0xc0, !PT ;  /* 0xffff00002a2a7812 */ /* 0x000fe200078ec0ff */
[C---:B------:R-:W-:Y:S01]  /*b360*/  FMUL.FTZ R36, R41.reuse, R62 ;  /* 0x0000003e29247220 */ /* 0x040fe20000410000 */
[----:B------:R-:W-:Y:S01]  /*b370*/  FMUL.FTZ R40, R41, R60 ;  /* 0x0000003c29287220 */ /* 0x000fe20000410000 */
[----:B------:R-:W-:Y:S01]  /*b380*/  LOP3.LUT R27, R26, 0xffff0000, RZ, 0xc0, !PT ;  /* 0xffff00001a1b7812 */ /* 0x000fe200078ec0ff */
[----:B------:R-:W-:Y:S01]  /*b390*/  FMUL.FTZ R41, R43, R6 ;  /* 0x000000062b297220 */ /* 0x000fe20000410000 */
[----:B------:R-:W-:Y:S01]  /*b3a0*/  LOP3.LUT R25, R25, 0xffff0000, RZ, 0xc0, !PT ;  /* 0xffff000019197812 */ /* 0x000fe200078ec0ff */
[----:B------:R-:W-:Y:S01]  /*b3b0*/  FFMA.FTZ R36, R7, R60, -R36 ;  /* 0x0000003c07247223 */ /* 0x000fe20000010824 */
[----:B------:R-:W-:Y:S01]  /*b3c0*/  LOP3.LUT R5, R5, 0xffff0000, RZ, 0xc0, !PT ;  /* 0xffff000005057812 */ /* 0x000fe200078ec0ff */
[----:B------:R-:W-:Y:S01]  /*b3d0*/  FFMA.FTZ R26, R7, R62, R40 ;  /* 0x0000003e071a7223 */ /* 0x000fe20000010028 */
[C---:B------:R-:W-:Y:S01]  /*b3e0*/  FMUL.FTZ R7, R42.reuse, R27 ;  /* 0x0000001b2a077220 */ /* 0x040fe20000410000 */
[----:B------:R-:W-:Y:S01]  /*b3f0*/  FMUL.FTZ R42, R42, R25 ;  /* 0x000000192a2a7220 */ /* 0x000fe20000410000 */
[----:B------:R-:W-:Y:S01]  /*b400*/  FFMA.FTZ R76, R59, R70, R76 ;  /* 0x000000463b4c7223 */ /* 0x000fe2000001004c */
        /* <DEDUP_REMOVED lines=15> */
.L_x_11469:
[----:B------:R-:W-:Y:S05]  /*b500*/  BSYNC B1 ;  /* 0x0000000000017941 */ /* 0x000fea0003800000 */
.L_x_11468:
[----:B------:R-:W-:Y:S04]  /*b510*/  BSSY B1, `(.L_x_11470) ;  /* 0x0000075000017945 */ /* 0x000fe80003800000 */
[----:B------:R-:W-:Y:S05]  /*b520*/  @P1 BRA `(.L_x_11471) ;  /* 0x0000000400cc1947 */ /* 0x000fea0003800000 */
[----:B0-----:R-:W3:Y:S04]  /*b530*/  LDL R6, [R1+0x50] ;  /* 0x0000500001067983 */ /* 0x001ee80000100800 */
[----:B------:R-:W3:Y:S04]  /*b540*/  LDL.64 R4, [R1+0x18] ;  /* 0x0000180001047983 */ /* 0x000ee80000100a00 */
[----:B------:R-:W4:Y:S01]  /*b550*/  LDL R0, [R1+0x30] ;  /* 0x0000300001007983 */ /* 0x000f220000100800 */
[----:B------:R-:W-:Y:S02]  /*b560*/  SHF.R.U64 R36, R28, 0x10, R29 ;  /* 0x000000101c247819 */ /* 0x000fe4000000121d */
[----:B------:R-:W-:-:S02]  /*b570*/  SHF.R.U64 R28, R8, 0x10, R9 ;  /* 0x00000010081c7819 */ /* 0x000fc40000001209 */
[----:B------:R-:W-:Y:S02]  /*b580*/  SHF.R.U32.HI R9, RZ, 0x10, R9 ;  /* 0x00000010ff097819 */ /* 0x000fe40000011609 */
[----:B------:R-:W-:Y:S02]  /*b590*/  PRMT R55, R55, 0x5410, R36 ;  /* 0x0000541037377816 */ /* 0x000fe40000000024 */
[----:B------:R-:W-:Y:S02]  /*b5a0*/  PRMT R51, R51, 0x5410, R28 ;  /* 0x0000541033337816 */ /* 0x000fe4000000001c */
        /* <DEDUP_REMOVED lines=8> */
[----:B------:R-:W-:Y:S02]  /*b630*/  SHF.R.U32.HI R31, RZ, 0x10, R31 ;  /* 0x00000010ff1f7819 */ /* 0x000fe4000001161f */
[----:B------:R-:W-:Y:S02]  /*b640*/  PRMT R56, R56, 0x5410, R29 ;  /* 0x0000541038387816 */ /* 0x000fe4000000001d */
[----:B------:R-:W-:Y:S02]  /*b650*/  PRMT R53, R53, 0x5410, R8 ;  /* 0x0000541035357816 */ /* 0x000fe40000000008 */
[----:B------:R-:W-:-:S02]  /*b660*/  PRMT R54, R54, 0x5410, R11 ;  /* 0x0000541036367816 */ /* 0x000fc4000000000b */
[----:B------:R-:W-:Y:S02]  /*b670*/  PRMT R58, R58, 0x5410, R31 ;  /* 0x000054103a3a7816 */ /* 0x000fe4000000001f */
[----:B------:R-:W-:Y:S01]  /*b680*/  LOP3.LUT R51, R51, 0xffff0000, RZ, 0xc0, !PT ;  /* 0xffff000033337812 */ /* 0x000fe200078ec0ff */
[----:B------:R-:W-:Y:S01]  /*b690*/  IMAD.U32 R38, R54, 0x10000, RZ ;  /* 0x0001000036267824 */ /* 0x000fe200078e00ff */
[----:B------:R-:W-:Y:S02]  /*b6a0*/  LOP3.LUT R55, R55, 0xffff0000, RZ, 0xc0, !PT ;  /* 0xffff000037377812 */ /* 0x000fe400078ec0ff */
[----:B------:R-:W-:Y:S02]  /*b6b0*/  LOP3.LUT R52, R52, 0xffff0000, RZ, 0xc0, !PT ;  /* 0xffff000034347812 */ /* 0x000fe400078ec0ff */
[----:B------:R-:W-:Y:S02]  /*b6c0*/  PRMT R57, R57, 0x5410, R30 ;  /* 0x0000541039397816 */ /* 0x000fe4000000001e */
[----:B------:R-:W-:Y:S01]  /*b6d0*/  LOP3.LUT R54, R54, 0xffff0000, RZ, 0xc0, !PT ;  /* 0xffff000036367812 */ /* 0x000fe200078ec0ff */
[----:B---3--:R-:W-:Y:S01]  /*b6e0*/  IMAD.IADD R4, R4, 0x1, R6 ;  /* 0x0000000104047824 */ /* 0x008fe200078e0206 */
[----:B----4-:R-:W-:-:S04]  /*b6f0*/  LEA.HI R0, R3, R0, RZ, 0x1d ;  /* 0x0000000003007211 */ /* 0x010fc800078fe8ff */
[----:B------:R-:W-:-:S04]  /*b700*/  SHF.R.S32.HI R5, RZ, 0x1f, R4 ;  /* 0x0000001fff057819 */ /* 0x000fc80000011404 */
[CC--:B------:R-:W-:Y:S02]  /*b710*/  LEA.HI R6, R5.reuse, R4.reuse, RZ, 0x5 ;  /* 0x0000000405067211 */ /* 0x0c0fe400078f28ff */
[----:B------:R-:W-:Y:S02]  /*b720*/  LEA.HI R4, R5, R4, RZ, 0x3 ;  /* 0x0000000405047211 */ /* 0x000fe400078f18ff */
[----:B------:R-:W-:Y:S02]  /*b730*/  SHF.R.S32.HI R5, RZ, 0x1f, R0 ;  /* 0x0000001fff057819 */ /* 0x000fe40000011400 */
[----:B------:R-:W-:Y:S02]  /*b740*/  SHF.R.S32.HI R7, RZ, 0x5, R6 ;  /* 0x00000005ff077819 */ /* 0x000fe40000011406 */
[----:B-----5:R-:W-:Y:S01]  /*b750*/  LOP3.LUT R6, R75, 0x18, R4, 0xf8, !PT ;  /* 0x000000184b067812 */ /* 0x020fe200078ef804 */
[----:B------:R-:W-:Y:S01]  /*b760*/  IMAD.SHL.U32 R4, R0, 0x8, RZ ;  /* 0x0000000800047824 */ /* 0x000fe200078e00ff */
[----:B------:R-:W-:Y:S01]  /*b770*/  LEA.HI R5, R5, R0, RZ, 0x2 ;  /* 0x0000000005057211 */ /* 0x000fe200078f10ff */
[----:B------:R-:W-:Y:S01]  /*b780*/  IMAD R7, R7, 0x1800, R71 ;  /* 0x0000180007077824 */ /* 0x000fe200078e0247 */
[----:B------:R-:W-:-:S02]  /*b790*/  LOP3.LUT R6, R6, R73, RZ, 0x3c, !PT ;  /* 0x0000004906067212 */ /* 0x000fc400078e3cff */
[----:B------:R-:W-:Y:S02]  /*b7a0*/  LOP3.LUT R4, R75, 0x18, R4, 0xf8, !PT ;  /* 0x000000184b047812 */ /* 0x000fe400078ef804 */
[----:B------:R-:W-:Y:S01]  /*b7b0*/  SHF.R.S32.HI R5, RZ, 0x2, R5 ;  /* 0x00000002ff057819 */ /* 0x000fe20000011405 */
[----:B------:R-:W-:Y:S01]  /*b7c0*/  IMAD.IADD R0, R7, 0x1, R6 ;  /* 0x0000000107007824 */ /* 0x000fe200078e0206 */
[----:B------:R-:W-:-:S03]  /*b7d0*/  LOP3.LUT R4, R4, R73, RZ, 0x3c, !PT ;  /* 0x0000004904047212 */ /* 0x000fc600078e3cff */
[----:B------:R-:W-:Y:S01]  /*b7e0*/  IMAD R5, R5, 0x1800, R71 ;  /* 0x0000180005057824 */ /* 0x000fe200078e0247 */
[----:B------:R-:W-:-:S03]  /*b7f0*/  LEA R0, R0, UR40, 0x1 ;  /* 0x0000002800007c11 */ /* 0x000fc6000f8e08ff */
[----:B------:R-:W-:Y:S02]  /*b800*/  IMAD.IADD R25, R5, 0x1, R4 ;  /* 0x0000000105197824 */ /* 0x000fe400078e0204 */
[----:B------:R-:W0:Y:S02]  /*b810*/  LDS.128 R4, [R0] ;  /* 0x0000000000047984 */ /* 0x000e240000000c00 */
[----:B------:R-:W-:-:S05]  /*b820*/  IMAD R20, R25, 0x2, R2 ;  /* 0x0000000219147824 */ /* 0x000fca00078e0202 */
[----:B------:R-:W3:Y:S01]  /*b830*/  LDS.128 R24, [R20+0xc400] ;  /* 0x00c4000014187984 */ /* 0x000ee20000000c00 */
        /* <DEDUP_REMOVED lines=12> */
[C---:B--2---:R-:W-:Y:S01]  /*b900*/  FMUL.FTZ R41, R28.reuse, R39 ;  /* 0x000000271c297220 */ /* 0x044fe20000410000 */
[----:B------:R-:W-:Y:S01]  /*b910*/  FMUL.FTZ R43, R28, R37 ;  /* 0x000000251c2b7220 */ /* 0x000fe20000410000 */
[----:B------:R-:W-:-:S02]  /*b920*/  IMAD.U32 R28, R56, 0x10000, RZ ;  /* 0x00010000381c7824 */ /* 0x000fc400078e00ff */
[----:B-1----:R-:W-:Y:S01]  /*b930*/  FMUL.FTZ R40, R29, R36 ;  /* 0x000000241d287220 */ /* 0x002fe20000410000 */
[----:B------:R-:W-:Y:S02]  /*b940*/  IMAD.U32 R31, R27, 0x10000, RZ ;  /* 0x000100001b1f7824 */ /* 0x000fe400078e00ff */
[C---:B------:R-:W-:Y:S01]  /*b950*/  FFMA.FTZ R41, R8.reuse, R37, -R41 ;  /* 0x0000002508297223 */ /* 0x040fe20000010829 */
[----:B------:R-:W-:Y:S01]  /*b960*/  FFMA.FTZ R43, R8, R39, R43 ;  /* 0x00000027082b7223 */ /* 0x000fe2000001002b */
[----:B------:R-:W-:Y:S02]  /*b970*/  IMAD.U32 R8, R58, 0x10000, RZ ;  /* 0x000100003a087824 */ /* 0x000fe400078e00ff */
[-C--:B------:R-:W-:Y:S01]  /*b980*/  FMUL.FTZ R42, R29, R28.reuse ;  /* 0x0000001c1d2a7220 */ /* 0x080fe20000410000 */
[----:B------:R-:W-:Y:S01]  /*b990*/  FFMA.FTZ R40, R9, R28, -R40 ;  /* 0x0000001c09287223 */ /* 0x000fe20000010828 */
[C---:B------:R-:W-:Y:S01]  /*b9a0*/  FMUL.FTZ R28, R31.reuse, R38 ;  /* 0x000000261f1c7220 */ /* 0x040fe20000410000 */
[----:B------:R-:W-:Y:S01]  /*b9b0*/  FMUL.FTZ R31, R31, R8 ;  /* 0x000000081f1f7220 */ /* 0x000fe20000410000 */
[----:B------:R-:W-:Y:S01]  /*b9c0*/  FFMA.FTZ R42, R9, R36, R42 ;  /* 0x00000024092a7223 */ /* 0x000fe2000001002a */
[----:B------:R-:W-:Y:S01]  /*b9d0*/  LOP3.LUT R56, R56, 0xffff0000, RZ, 0xc0, !PT ;  /* 0xffff000038387812 */ /* 0x000fe200078ec0ff */
[C---:B------:R-:W-:Y:S01]  /*b9e0*/  FMUL.FTZ R9, R24.reuse, R51 ;  /* 0x0000003318097220 */ /* 0x040fe20000410000 */
[C---:B------:R-:W-:Y:S01]  /*b9f0*/  FFMA.FTZ R36, R11.reuse, R8, -R28 ;  /* 0x000000080b247223 */ /* 0x040fe2000001081c */
[----:B------:R-:W-:Y:S01]  /*ba00*/  FFMA.FTZ R38, R11, R38, R31 ;  /* 0x000000260b267223 */ /* 0x000fe2000001001f */
[----:B------:R-:W-:Y:S01]  /*ba10*/  FMUL.FTZ R29, R24, R55 ;  /* 0x00000037181d7220 */ /* 0x000fe20000410000 */
[----:B------:R-:W-:-:S02]  /*ba20*/  IMAD.U32 R30, R26, 0x10000, RZ ;  /* 0x000100001a1e7824 */ /* 0x000fc400078e00ff */
[C---:B------:R-:W-:Y:S01]  /*ba30*/  FFMA.FTZ R8, R4.reuse, R55, -R9 ;  /* 0x0000003704087223 */ /* 0x040fe20000010809 */
[----:B------:R-:W-:Y:S02]  /*ba40*/  IMAD.U32 R11, R53, 0x10000, RZ ;  /* 0x00010000350b7824 */ /* 0x000fe400078e00ff */
[C---:B------:R-:W-:Y:S01]  /*ba50*/  FMUL.FTZ R28, R25.reuse, R52 ;  /* 0x00000034191c7220 */ /* 0x040fe20000410000 */
[-C--:B------:R-:W-:Y:S01]  /*ba60*/  FMUL.FTZ R31, R25, R56.reuse ;  /* 0x00000038191f7220 */ /* 0x080fe20000410000 */
        /* <DEDUP_REMOVED lines=14> */
[C---:B------:R-:W-:Y:S01]  /*bb50*/  FMUL.FTZ R5, R26.reuse, R53 ;  /* 0x000000351a057220 */ /* 0x040fe20000410000 */
[----:B------:R-:W-:Y:S01]  /*bb60*/  F2FP.BF16.F32.PACK_AB R9, R31, R42 ;  /* 0x0000002a1f09723e */ /* 0x000fe200000010ff */
[----:B------:R-:W-:-:S02]  /*bb70*/  FMUL.FTZ R4, R26, R57 ;  /* 0x000000391a047220 */ /* 0x000fc40000410000 */
[-C--:B------:R-:W-:Y:S01]  /*bb80*/  FMUL.FTZ R27, R27, R58.reuse ;  /* 0x0000003a1b1b7220 */ /* 0x080fe20000410000 */
[C---:B------:R-:W-:Y:S01]  /*bb90*/  FFMA.FTZ R26, R6.reuse, R57, -R5 ;  /* 0x00000039061a7223 */ /* 0x040fe20000010805 */
[C---:B------:R-:W-:Y:S01]  /*bba0*/  FFMA.FTZ R11, R7.reuse, R58, -R28 ;  /* 0x0000003a070b7223 */ /* 0x040fe2000001081c */
        /* <DEDUP_REMOVED lines=9> */
[----:B------:R-:W-:-:S05]  /*bc40*/  F2FP.BF16.F32.PACK_AB R11, R27, R38 ;  /* 0x000000261b0b723e */ /* 0x000fca00000010ff */
[----:B------:R3:W-:Y:S02]  /*bc50*/  STS.128 [R20+0xc400], R8 ;  /* 0x00c4000814007388 */ /* 0x0007e40000000c00 */
.L_x_11471:
[----:B------:R-:W-:Y:S05]  /*bc60*/  BSYNC B1 ;  /* 0x0000000000017941 */ /* 0x000fea0003800000 */
.L_x_11470:
[----:B------:R-:W-:Y:S05]  /*bc70*/  @P2 BRA `(.L_x_11452) ;  /* 0x0000000400d42947 */ /* 0x000fea0003800000 */
[----:B0--3--:R-:W3:Y:S04]  /*bc80*/  LDL.64 R4, [R1+0x18] ;  /* 0x0000180001047983 */ /* 0x009ee80000100a00 */
[----:B------:R-:W4:Y:S01]  /*bc90*/  LDL R0, [R1+0x4c] ;  /* 0x00004c0001007983 */ /* 0x000f220000100800 */
[----:B---3--:R-:W-:-:S03]  /*bca0*/  IMAD.MOV.U32 R6, RZ, RZ, R4 ;  /* 0x000000ffff067224 */ /* 0x008fc600078e0004 */
[----:B------:R-:W3:Y:S01]  /*bcb0*/  LDL R4, [R1+0x34] ;  /* 0x0000340001047983 */ /* 0x000ee20000100800 */
[----:B------:R-:W-:Y:S02]  /*bcc0*/  IMAD.MOV.U32 R7, RZ, RZ, R5 ;  /* 0x000000ffff077224 */ /* 0x000fe400078e0005 */
[----:B----4-:R-:W-:-:S05]  /*bcd0*/  IMAD.IADD R0, R6, 0x1, R0 ;  /* 0x0000000106007824 */ /* 0x010fca00078e0200 */
[----:B------:R-:W-:-:S04]  /*bce0*/  SHF.R.S32.HI R5, RZ, 0x1f, R0 ;  /* 0x0000001fff057819 */ /* 0x000fc80000011400 */
[CC--:B------:R-:W-:Y:S02]  /*bcf0*/  LEA.HI R6, R5.reuse, R0.reuse, RZ, 0x5 ;  /* 0x0000000005067211 */ /* 0x0c0fe400078f28ff */
[----:B------:R-:W-:-:S04]  /*bd00*/  LEA.HI R0, R5, R0, RZ, 0x3 ;  /* 0x0000000005007211 */ /* 0x000fc800078f18ff */
[----:B-----5:R-:W-:Y:S02]  /*bd10*/  LOP3.LUT R5, R75, 0x18, R0, 0xf8, !PT ;  /* 0x000000184b057812 */ /* 0x020fe400078ef800 */
[----:B------:R-:W-:Y:S02]  /*bd20*/  SHF.R.S32.HI R6, RZ, 0x5, R6 ;  /* 0x00000005ff067819 */ /* 0x000fe40000011406 */
[----:B------:R-:W-:-:S03]  /*bd30*/  LOP3.LUT R5, R5, R73, RZ, 0x3c, !PT ;  /* 0x0000004905057212 */ /* 0x000fc600078e3cff */
[----:B------:R-:W-:-:S04]  /*bd40*/  IMAD R6, R6, 0x1800, R71 ;  /* 0x0000180006067824 */ /* 0x000fc800078e0247 */
[----:B------:R-:W-:Y:S01]  /*bd50*/  IMAD.IADD R5, R6, 0x1, R5 ;  /* 0x0000000106057824 */ /* 0x000fe200078e0205 */
[----:B------:R-:W-:Y:S02]  /*bd60*/  SHF.R.U64 R24, R32, 0x10, R33 ;  /* 0x0000001020187819 */ /* 0x000fe40000001221 */
[--C-:B------:R-:W-:Y:S02]  /*bd70*/  SHF.R.U64 R26, R12, 0x10, R13.reuse ;  /* 0x000000100c1a7819 */ /* 0x100fe4000000120d */
[----:B------:R-:W-:Y:S02]  /*bd80*/  SHF.R.U32.HI R13, RZ, 0x10, R13 ;  /* 0x00000010ff0d7819 */ /* 0x000fe4000001160d */
[----:B------:R-:W-:Y:S02]  /*bd90*/  SHF.R.U64 R20, R34, 0x10, R35 ;  /* 0x0000001022147819 */ /* 0x000fe40000001223 */
[----:B------:R-:W-:Y:S02]  /*bda0*/  PRMT R47, R47, 0x5410, R24 ;  /* 0x000054102f2f7816 */ /* 0x000fe40000000018 */
[----:B------:R-:W-:-:S02]  /*bdb0*/  PRMT R26, R21, 0x5410, R26 ;  /* 0x00005410151a7816 */ /* 0x000fc4000000001a */
[----:B------:R-:W-:Y:S02]  /*bdc0*/  SHF.R.U32.HI R33, RZ, 0x10, R33 ;  /* 0x00000010ff217819 */ /* 0x000fe40000011621 */
[----:B------:R-:W-:Y:S02]  /*bdd0*/  SHF.R.U64 R12, R14, 0x10, R15 ;  /* 0x000000100e0c7819 */ /* 0x000fe4000000120f */
[----:B------:R-:W-:Y:S01]  /*bde0*/  PRMT R44, R44, 0x5410, R13 ;  /* 0x000054102c2c7816 */ /* 0x000fe2000000000d */
[----:B------:R-:W-:Y:S01]  /*bdf0*/  IMAD.U32 R29, R26, 0x10000, RZ ;  /* 0x000100001a1d7824 */ /* 0x000fe200078e00ff */
[----:B------:R-:W-:Y:S01]  /*be00*/  SHF.R.U32.HI R15, RZ, 0x10, R15 ;  /* 0x00000010ff0f7819 */ /* 0x000fe2000001160f */
[----:B------:R-:W-:Y:S01]  /*be10*/  IMAD.U32 R27, R47, 0x10000, RZ ;  /* 0x000100002f1b7824 */ /* 0x000fe200078e00ff */
[----:B------:R-:W-:Y:S02]  /*be20*/  PRMT R49, R49, 0x5410, R20 ;  /* 0x0000541031317816 */ /* 0x000fe40000000014 */
[----:B------:R-:W-:-:S02]  /*be30*/  SHF.R.U32.HI R35, RZ, 0x10, R35 ;  /* 0x00000010ff237819 */ /* 0x000fc40000011623 */
[----:B------:R-:W-:Y:S01]  /*be40*/  PRMT R48, R48, 0x5410, R33 ;  /* 0x0000541030307816 */ /* 0x000fe20000000021 */
[----:B------:R-:W-:Y:S01]  /*be50*/  IMAD.U32 R28, R44, 0x10000, RZ ;  /* 0x000100002c1c7824 */ /* 0x000fe200078e00ff */
[----:B------:R-:W-:Y:S02]  /*be60*/  PRMT R45, R45, 0x5410, R12 ;  /* 0x000054102d2d7816 */ /* 0x000fe4000000000c */
[----:B------:R-:W-:Y:S02]  /*be70*/  PRMT R46, R46, 0x5410, R15 ;  /* 0x000054102e2e7816 */ /* 0x000fe4000000000f */
[----:B------:R-:W-:-:S03]  /*be80*/  PRMT R50, R50, 0x5410, R35 ;  /* 0x0000541032327816 */ /* 0x000fc60000000023 */
[----:B------:R-:W-:Y:S01]  /*be90*/  IMAD.U32 R30, R46, 0x10000, RZ ;  /* 0x000100002e1e7824 */ /* 0x000fe200078e00ff */
[----:B------:R-:W-:Y:S02]  /*bea0*/  LOP3.LUT R47, R47, 0xffff0000, RZ, 0xc0, !PT ;  /* 0xffff00002f2f7812 */ /* 0x000fe400078ec0ff */
[----:B------:R-:W-:Y:S02]  /*beb0*/  LOP3.LUT R44, R44, 0xffff0000, RZ, 0xc0, !PT ;  /* 0xffff00002c2c7812 */ /* 0x000fe400078ec0ff */
[----:B------:R-:W-:Y:S02]  /*bec0*/  LOP3.LUT R46, R46, 0xffff0000, RZ, 0xc0, !PT ;  /* 0xffff00002e2e7812 */ /* 0x000fe400078ec0ff */
[----:B---3--:R-:W-:-:S04]  /*bed0*/  LEA.HI R3, R3, R4, RZ, 0x1d ;  /* 0x0000000403037211 */ /* 0x008fc800078fe8ff */
[----:B------:R-:W-:Y:S01]  /*bee0*/  SHF.R.S32.HI R4, RZ, 0x1f, R3 ;  /* 0x0000001fff047819 */ /* 0x000fe20000011403 */
[----:B------:R-:W-:-:S03]  /*bef0*/  IMAD.SHL.U32 R0, R3, 0x8, RZ ;  /* 0x0000000803007824 */ /* 0x000fc600078e00ff */
[----:B------:R-:W-:Y:S02]  /*bf00*/  LEA.HI R4, R4, R3, RZ, 0x2 ;  /* 0x0000000304047211 */ /* 0x000fe400078f10ff */
[----:B------:R-:W-:Y:S02]  /*bf10*/  LOP3.LUT R0, R75, 0x18, R0, 0xf8, !PT ;  /* 0x000000184b007812 */ /* 0x000fe400078ef800 */
[----:B------:R-:W-:Y:S02]  /*bf20*/  SHF.R.S32.HI R4, RZ, 0x2, R4 ;  /* 0x00000002ff047819 */ /* 0x000fe40000011404 */
[----:B------:R-:W-:-:S03]  /*bf30*/  LOP3.LUT R3, R0, R73, RZ, 0x3c, !PT ;  /* 0x0000004900037212 */ /* 0x000fc600078e3cff */
[----:B------:R-:W-:-:S04]  /*bf40*/  IMAD R4, R4, 0x1800, R71 ;  /* 0x0000180004047824 */ /* 0x000fc800078e0247 */
[----:B------:R-:W-:-:S04]  /*bf50*/  IMAD.IADD R3, R4, 0x1, R3 ;  /* 0x0000000104037824 */ /* 0x000fc800078e0203 */
[----:B------:R-:W-:Y:S01]  /*bf60*/  IMAD R3, R3, 0x2, R2 ;  /* 0x0000000203037824 */ /* 0x000fe200078e0202 */
[----:B------:R-:W-:-:S04]  /*bf70*/  LEA R0, R5, UR40, 0x1 ;  /* 0x0000002805007c11 */ /* 0x000fc8000f8e08ff */
[----:B------:R-:W0:Y:S04]  /*bf80*/  LDS.128 R8, [R3+0xc400] ;  /* 0x00c4000003087984 */ /* 0x000e280000000c00 */
[----:B------:R-:W3:Y:S01]  /*bf90*/  LDS.128 R4, [R0] ;  /* 0x0000000000047984 */ /* 0x000ee20000000c00 */
[----:B0-----:R-:W-:Y:S02]  /*bfa0*/  IMAD.U32 R20, R8, 0x10000, RZ ;  /* 0x0001000008147824 */ /* 0x001fe400078e00ff */
[----:B------:R-:W-:Y:S02]  /*bfb0*/  IMAD.U32 R21, R9, 0x10000, RZ ;  /* 0x0001000009157824 */ /* 0x000fe400078e00ff */
[----:B---3--:R-:W-:Y:S02]  /*bfc0*/  IMAD.U32 R12, R4, 0x10000, RZ ;  /* 0x00010000040c7824 */ /* 0x008fe400078e00ff */
[C---:B------:R-:W-:Y:S01]  /*bfd0*/  FMUL.FTZ R31, R20.reuse, R29 ;  /* 0x0000001d141f7220 */ /* 0x040fe20000410000 */
[----:B------:R-:W-:Y:S01]  /*bfe0*/  FMUL.FTZ R33, R20, R27 ;  /* 0x0000001b14217220 */ /* 0x000fe20000410000 */
[----:B------:R-:W-:-:S02]  /*bff0*/  IMAD.U32 R20, R48, 0x10000, RZ ;  /* 0x0001000030147824 */ /* 0x000fc400078e00ff */
[----:B------:R-:W-:Y:S01]  /*c000*/  FMUL.FTZ R32, R21, R28 ;  /* 0x0000001c15207220 */ /* 0x000fe20000410000 */
[----:B------:R-:W-:Y:S02]  /*c010*/  IMAD.U32 R13, R5, 0x10000, RZ ;  /* 0x00010000050d7824 */ /* 0x000fe400078e00ff */
[C---:B------:R-:W-:Y:S01]  /*c020*/  FFMA.FTZ R31, R12.reuse, R27, -R31 ;  /* 0x0000001b0c1f7223 */ /* 0x040fe2000001081f */
[----:B------:R-:W-:Y:S02]  /*c030*/  IMAD.U32 R25, R11, 0x10000, RZ ;  /* 0x000100000b197824 */ /* 0x000fe400078e00ff */
[----:B------:R-:W-:Y:S01]  /*c040*/  FFMA.FTZ R33, R12, R29, R33 ;  /* 0x0000001d0c217223 */ /* 0x000fe20000010021 */
[----:B------:R-:W-:Y:S02]  /*c050*/  IMAD.U32 R12, R50, 0x10000, RZ ;  /* 0x00010000320c7824 */ /* 0x000fe400078e00ff */
[-C--:B------:R-:W-:Y:S01]  /*c060*/  FMUL.FTZ R34, R21, R20.reuse ;  /* 0x0000001415227220 */ /* 0x080fe20000410000 */
[----:B------:R-:W-:Y:S01]  /*c070*/  LOP3.LUT R8, R8, 0xffff0000, RZ, 0xc0, !PT ;  /* 0xffff000008087812 */ /* 0x000fe200078ec0ff */
[----:B------:R-:W-:Y:S01]  /*c080*/  FFMA.FTZ R32, R13, R20, -R32 ;  /* 0x000000140d207223 */ /* 0x000fe20000010820 */
[----:B------:R-:W-:Y:S01]  /*c090*/  LOP3.LUT R21, R26, 0xffff0000, RZ, 0xc0, !PT ;  /* 0xffff00001a157812 */ /* 0x000fe200078ec0ff */
[----:B------:R-:W-:Y:S01]  /*c0a0*/  FMUL.FTZ R20, R25, R30 ;  /* 0x0000001e19147220 */ /* 0x000fe20000410000 */
[----:B------:R-:W-:-:S02]  /*c0b0*/  IMAD.U32 R15, R7, 0x10000, RZ ;  /* 0x00010000070f7824 */ /* 0x000fc400078e00ff */
[----:B------:R-:W-:Y:S01]  /*c0c0*/  FMUL.FTZ R25, R25, R12 ;  /* 0x0000000c19197220 */ /* 0x000fe20000410000 */
        /* <DEDUP_REMOVED lines=16> */
[----:B------:R-:W-:Y:S02]  /*c1d0*/  IMAD.U32 R14, R6, 0x10000, RZ ;  /* 0x00010000060e7824 */ /* 0x000fe400078e00ff */
[----:B------:R-:W-:Y:S01]  /*c1e0*/  FMUL.FTZ R21, R24, R15 ;  /* 0x0000000f18157220 */ /* 0x000fe20000410000 */
[C---:B------:R-:W-:Y:S01]  /*c1f0*/  FFMA.FTZ R9, R5.reuse, R48, -R20 ;  /* 0x0000003005097223 */ /* 0x040fe20000010814 */
[----:B------:R-:W-:Y:S01]  /*c200*/  FFMA.FTZ R27, R5, R44, R27 ;  /* 0x0000002c051b7223 */ /* 0x000fe2000001001b */
[----:B------:R-:W-:Y:S01]  /*c210*/  LOP3.LUT R10, R10, 0xffff0000, RZ, 0xc0, !PT ;  /* 0xffff00000a0a7812 */ /* 0x000fe200078ec0ff */
[----:B------:R-:W-:Y:S01]  /*c220*/  FMUL.FTZ R5, R24, R13 ;  /* 0x0000000d18057220 */ /* 0x000fe20000410000 */
[----:B------:R-:W-:-:S02]  /*c230*/  LOP3.LUT R11, R11, 0xffff0000, RZ, 0xc0, !PT ;  /* 0xffff00000b0b7812 */ /* 0x000fc400078ec0ff */
[----:B------:R-:W-:Y:S02]  /*c240*/  LOP3.LUT R45, R45, 0xffff0000, RZ, 0xc0, !PT ;  /* 0xffff00002d2d7812 */ /* 0x000fe400078ec0ff */
[----:B------:R-:W-:Y:S02]  /*c250*/  LOP3.LUT R49, R49, 0xffff0000, RZ, 0xc0, !PT ;  /* 0xffff000031317812 */ /* 0x000fe400078ec0ff */
[----:B------:R-:W-:Y:S01]  /*c260*/  LOP3.LUT R50, R50, 0xffff0000, RZ, 0xc0, !PT ;  /* 0xffff000032327812 */ /* 0x000fe200078ec0ff */
[----:B------:R-:W-:Y:S01]  /*c270*/  FFMA.FTZ R21, R14, R13, -R21 ;  /* 0x0000000d0e157223 */ /* 0x000fe20000010815 */
        /* <DEDUP_REMOVED lines=21> */
.L_x_11452:
[----:B------:R-:W-:Y:S05]  /*c3d0*/  BSYNC B0 ;  /* 0x0000000000007941 */ /* 0x000fea0003800000 */
.L_x_11445:
        /* <DEDUP_REMOVED lines=8> */
.L_x_11443:
[----:B0--3--:R-:W-:-:S05]  /*c460*/  IMAD.U32 R0, RZ, RZ, UR39 ;  /* 0x00000027ff007e24 */ /* 0x009fca000f8e00ff */
[----:B------:R-:W-:-:S13]  /*c470*/  ISETP.NE.AND P0, PT, R0, 0x3, PT ;  /* 0x000000030000780c */ /* 0x000fda0003f05270 */
[----:B------:R-:W-:Y:S05]  /*c480*/  @!P0 BRA `(.L_x_11472) ;  /* 0x0000000000048947 */ /* 0x000fea0003800000 */
[----:B------:R-:W-:Y:S01]  /*c490*/  BPT.TRAP 0x1 ;  /* 0x000000040000795c */ /* 0x000fe20000300000 */
.L_x_11472:
[----:B------:R-:W-:Y:S01]  /*c4a0*/  IMAD R8, R18, 0x8, R2 ;  /* 0x0000000812087824 */ /* 0x000fe200078e0202 */
[----:B--2-4-:R-:W-:-:S04]  /*c4b0*/  SHF.L.U32 R3, R23, 0x1f, RZ ;  /* 0x0000001f17037819 */ /* 0x014fc800000006ff */
[----:B------:R0:W2:Y:S01]  /*c4c0*/  SYNCS.PHASECHK.TRANS64.TRYWAIT P1, [R8+URZ+0x2d830], R3 ;  /* 0x02d83003080075a7 */ /* 0x0000a2000802017f */
[----:B------:R-:W-:Y:S05]  /*c4d0*/  @!P0 BRA `(.L_x_11473) ;  /* 0x0000000000048947 */ /* 0x000fea0003800000 */
[----:B------:R-:W-:Y:S01]  /*c4e0*/  BPT.TRAP 0x1 ;  /* 0x000000040000795c */ /* 0x000fe20000300000 */
.L_x_11473:
[----:B------:R-:W-:Y:S01]  /*c4f0*/  VIADD R0, R2, 0x15400 ;  /* 0x0001540002007836 */ /* 0x000fe20000000000 */
[----:B------:R-:W-:Y:S01]  /*c500*/  LOP3.LUT R146, R146, 0x10000, RZ, 0xfc, !PT ;  /* 0x0001000092927812 */ /* 0x000fe200078efcff */
[----:B------:R-:W-:-:S03]  /*c510*/  IMAD.MOV.U32 R147, RZ, RZ, -0x7fffffe0 ;  /* 0x80000020ff937424 */ /* 0x000fc600078e00ff */
[----:B------:R-:W-:-:S04]  /*c520*/  SHF.R.U32.HI R0, RZ, 0x4, R0 ;  /* 0x00000004ff007819 */ /* 0x000fc80000011600 */
[----:B------:R-:W-:-:S04]  /*c530*/  LOP3.LUT R0, R0, 0x3fff, RZ, 0xc0, !PT ;  /* 0x00003fff00007812 */ /* 0x000fc800078ec0ff */
[----:B------:R-:W-:-:S05]  /*c540*/  LOP3.LUT R0, R0, 0x10000, RZ, 0xfc, !PT ;  /* 0x0001000000007812 */ /* 0x000fca00078efcff */
[----:B------:R3:W-:Y:S01]  /*c550*/  STL [R1+0x10], R0 ;  /* 0x0000100001007387 */ /* 0x0007e20000100800 */
[----:B--2---:R-:W-:Y:S05]  /*c560*/  @P1 BRA `(.L_x_11474) ;  /* 0x0000000000081947 */ /* 0x004fea0003800000 */
[----:B------:R-:W2:Y:S02]  /*c570*/  SYNCS.PHASECHK.TRANS64.TRYWAIT P1, [R8+URZ+0x2d830], R3 ;  /* 0x02d83003080075a7 */ /* 0x000ea4000802017f */
[----:B--2---:R-:W-:Y:S05]  /*c580*/  @!P1 BRA `(.L_x_11475) ;  /* 0x00000170000c9947 */ /* 0x004fea0003800000 */
.L_x_11474:
[----:B---3--:R-:W3:Y:S01]  /*c590*/  LDL R0, [R1+0x10] ;  /* 0x0000100001007983 */ /* 0x008ee20000100800 */
[----:B------:R-:W-:Y:S01]  /*c5a0*/  IMAD.MOV.U32 R5, RZ, RZ, -0x7fffffe0 ;  /* 0x80000020ff057424 */ /* 0x000fe200078e00ff */
[----:B------:R-:W-:Y:S05]  /*c5b0*/  WARPSYNC.ALL ;  /* 0x0000000000007948 */ /* 0x000fea0003800000 */
[C---:B------:R-:W-:Y:S01]  /*c5c0*/  R2UR UR4, R146.reuse ;  /* 0x00000000920472ca */ /* 0x040fe200000e0000 */
[----:B-1---5:R-:W-:Y:S01]  /*c5d0*/  WARPGROUP.ARRIVE ;  /* 0x00000000000079c5 */ /* 0x022fe20000000000 */
[----:B------:R-:W-:Y:S01]  /*c5e0*/  R2UR UR5, R147 ;  /* 0x00000000930572ca */ /* 0x000fe200000e0000 */
[----:B------:R-:W-:Y:S01]  /*c5f0*/  VIADD R156, R146, 0x2 ;  /* 0x00000002929c7836 */ /* 0x000fe20000000000 */
[----:B------:R-:W-:Y:S01]  /*c600*/  R2UR UR7, R5 ;  /* 0x00000000050772ca */ /* 0x000fe200000e0000 */
[----:B------:R-:W-:-:S02]  /*c610*/  IMAD.MOV.U32 R157, RZ, RZ, -0x7fffffe0 ;  /* 0x80000020ff9d7424 */ /* 0x000fc400078e00ff */
[----:B------:R-:W-:Y:S02]  /*c620*/  IMAD.MOV.U32 R7, RZ, RZ, -0x7fffffe0 ;  /* 0x80000020ff077424 */ /* 0x000fe400078e00ff */
[C---:B------:R-:W-:Y:S02]  /*c630*/  VIADD R154, R146.reuse, 0x300 ;  /* 0x00000300929a7836 */ /* 0x040fe40000000000 */
[----:B------:R-:W-:Y:S02]  /*c640*/  IMAD.MOV.U32 R155, RZ, RZ, -0x7fffffe0 ;  /* 0x80000020ff9b7424 */ /* 0x000fe400078e00ff */
[C---:B------:R-:W-:Y:S02]  /*c650*/  VIADD R152, R146.reuse, 0x302 ;  /* 0x0000030292987836 */ /* 0x040fe40000000000 */
[----:B------:R-:W-:Y:S02]  /*c660*/  IMAD.MOV.U32 R153, RZ, RZ, -0x7fffffe0 ;  /* 0x80000020ff997424 */ /* 0x000fe400078e00ff */
[----:B------:R-:W-:-:S02]  /*c670*/  VIADD R150, R146, 0x600 ;  /* 0x0000060092967836 */ /* 0x000fc40000000000 */
[----:B------:R-:W-:Y:S02]  /*c680*/  IMAD.MOV.U32 R151, RZ, RZ, -0x7fffffe0 ;  /* 0x80000020ff977424 */ /* 0x000fe400078e00ff */
[----:B------:R-:W-:Y:S02]  /*c690*/  VIADD R148, R146, 0x602 ;  /* 0x0000060292947836 */ /* 0x000fe40000000000 */
[----:B------:R-:W-:Y:S02]  /*c6a0*/  IMAD.MOV.U32 R149, RZ, RZ, -0x7fffffe0 ;  /* 0x80000020ff957424 */ /* 0x000fe400078e00ff */
[----:B------:R-:W-:Y:S02]  /*c6b0*/  IMAD.MOV.U32 R5, RZ, RZ, -0x7fffffe0 ;  /* 0x80000020ff057424 */ /* 0x000fe400078e00ff */
[----:B---3--:R-:W-:-:S04]  /*c6c0*/  IMAD R4, R18, 0x600, R0 ;  /* 0x0000060012047824 */ /* 0x008fc800078e0200 */
[C---:B------:R-:W-:Y:S01]  /*c6d0*/  VIADD R6, R4.reuse, 0x2 ;  /* 0x0000000204067836 */ /* 0x040fe20000000000 */
[----:B------:R-:W-:-:S13]  /*c6e0*/  R2UR UR6, R4 ;  /* 0x00000000040672ca */ /* 0x000fda00000e0000 */
[----:B------:R-:W-:Y:S01]  /*c6f0*/  HGMMA.64x128x16.F32.BF16 R24, gdesc[UR4], RZ, !UPT, gsb0 ;  /* 0x01e00000041879f0 */ /* 0x000fe2000c0018ff */
[----:B------:R-:W-:Y:S02]  /*c700*/  R2UR UR4, R156 ;  /* 0x000000009c0472ca */ /* 0x000fe400000e0000 */
[----:B------:R-:W-:Y:S02]  /*c710*/  R2UR UR5, R157 ;  /* 0x000000009d0572ca */ /* 0x000fe400000e0000 */
[----:B------:R-:W-:Y:S01]  /*c720*/  R2UR UR6, R6 ;  /* 0x00000000060672ca */ /* 0x000fe200000e0000 */
[----:B------:R-:W-:Y:S01]  /*c730*/  VIADD R6, R4, 0x200 ;  /* 0x0000020004067836 */ /* 0x000fe20000000000 */
[----:B------:R-:W-:Y:S01]  /*c740*/  R2UR UR7, R7 ;  /* 0x00000000070772ca */ /* 0x000fe200000e0000 */
[----:B------:R-:W-:Y:S01]  /*c750*/  IMAD.MOV.U32 R7, RZ, RZ, -0x7fffffe0 ;  /* 0x80000020ff077424 */ /* 0x000fe200078e00ff */
[----:B------:R-:W-:Y:S02]  /*c760*/  WARPGROUP.DEPBAR.LE gsb0, 0x0 ;  /* 0x00008000000079c5 */ /* 0x000fe40000010000 */
[----:B------:R-:W-:-:S09]  /*c770*/  WARPGROUP.ARRIVE ;  /* 0x00000000000079c5 */ /* 0x000fd20000000000 */
[----:B------:R-:W-:Y:S01]  /*c780*/  HGMMA.64x128x16.F32.BF16 R24, gdesc[UR4], R24, gsb0 ;  /* 0x01e00000041879f0 */ /* 0x000fe20008001818 */
        /* <DEDUP_REMOVED lines=12> */
[C---:B------:R-:W-:Y:S01]  /*c850*/  VIADD R6, R4.reuse, 0x400 ;  /* 0x0000040004067836 */ /* 0x040fe20000000000 */
[----:B------:R-:W-:Y:S01]  /*c860*/  R2UR UR7, R7 ;  /* 0x00000000070772ca */ /* 0x000fe200000e0000 */
[----:B------:R-:W-:Y:S02]  /*c870*/  IMAD.MOV.U32 R7, RZ, RZ, -0x7fffffe0 ;  /* 0x80000020ff077424 */ /* 0x000fe400078e00ff */
[----:B------:R-:W-:Y:S01]  /*c880*/  VIADD R4, R4, 0x402 ;  /* 0x0000040204047836 */ /* 0x000fe20000000000 */
[----:B------:R-:W-:-:S02]  /*c890*/  WARPGROUP.DEPBAR.LE gsb0, 0x0 ;  /* 0x00008000000079c5 */ /* 0x000fc40000010000 */
[----:B------:R-:W-:-:S07]  /*c8a0*/  WARPGROUP.ARRIVE ;  /* 0x00000000000079c5 */ /* 0x000fce0000000000 */
        /* <DEDUP_REMOVED lines=16> */
[----:B------:R-:W-:Y:S05]  /*c9b0*/  @!P0 BRA `(.L_x_11476) ;  /* 0x0000000000048947 */ /* 0x000fea0003800000 */
[----:B------:R-:W-:Y:S01]  /*c9c0*/  BPT.TRAP 0x1 ;  /* 0x000000040000795c */ /* 0x000fe20000300000 */
.L_x_11476:
[----:B------:R-:W3:Y:S01]  /*c9d0*/  LDL R4, [R1+0x64] ;  /* 0x0000640001047983 */ /* 0x000ee20000100800 */
[----:B------:R-:W1:Y:S01]  /*c9e0*/  LDC R90, c[0x0][0x448] ;  /* 0x00011200ff5a7b82 */ /* 0x000e620000000800 */
[----:B------:R-:W-:Y:S02]  /*c9f0*/  ULDC.64 UR6, c[0x0][0x9e0] ;  /* 0x0002780000067ab9 */ /* 0x000fe40000000a00 */
[----:B------:R-:W3:Y:S01]  /*ca00*/  LDL R89, [R1+0x28] ;  /* 0x0000280001597983 */ /* 0x000ee20000100800 */
[----:B------:R-:W-:Y:S01]  /*ca10*/  UISETP.GE.AND UP0, UPT, UR7, 0x1, UPT ;  /* 0x000000010700788c */ /* 0x000fe2000bf06270 */
[----:B------:R-:W-:Y:S01]  /*ca20*/  LOP3.LUT R22, R22, 0xffffffdf, RZ, 0xc0, !PT ;  /* 0xffffffdf16167812 */ /* 0x000fe200078ec0ff */
[----:B------:R-:W-:Y:S01]  /*ca30*/  IMAD.U32 R5, RZ, RZ, UR38 ;  /* 0x00000026ff057e24 */ /* 0x000fe2000f8e00ff */
[----:B------:R-:W-:Y:S02]  /*ca40*/  ULDC UR50, c[0x0][0x9dc] ;  /* 0x0002770000327ab9 */ /* 0x000fe40000000800 */
[----:B------:R-:W-:Y:S01]  /*ca50*/  ULOP3.LUT UR4, URZ, UR50, URZ, 0x33, !UPT ;  /* 0x000000323f047292 */ /* 0x000fe2000f8e333f */
[----:B-1----:R-:W-:-:S13]  /*ca60*/  ISETP.NE.AND P1, PT, R90, 0x1, PT ;  /* 0x000000015a00780c */ /* 0x002fda0003f25270 */
[----:B------:R-:W1:Y:S01]  /*ca70*/  @P1 LDC R0, c[0x0][0x44c] ;  /* 0x00011300ff001b82 */ /* 0x000e620000000800 */
[----:B------:R-:W-:-:S07]  /*ca80*/  @P1 LOP3.LUT R22, R22, 0x20, RZ, 0xfc, !PT ;  /* 0x0000002016161812 */ /* 0x000fce00078efcff */
[----:B0-2---:R-:W0:Y:S01]  /*ca90*/  @P1 LDC R3, c[0x0][0x450] ;  /* 0x00011400ff031b82 */ /* 0x005e220000000800 */
[----:B---3--:R-:W-:Y:S01]  /*caa0*/  IMAD.IADD R9, R4, 0x1, R89 ;  /* 0x0000000104097824 */ /* 0x008fe200078e0259 */
[----:B------:R-:W-:-:S03]  /*cab0*/  LEA R4, R88, 0xffffff80, 0x7 ;  /* 0xffffff8058047811 */ /* 0x000fc600078e38ff */
[----:B-1----:R-:W-:-:S05]  /*cac0*/  @P1 IMAD.HI.U32 R0, R9, R0, RZ ;  /* 0x0000000009001227 */ /* 0x002fca00078e00ff */
[----:B0-----:R-:W-:Y:S01]  /*cad0*/  @P1 SHF.R.U32.HI R9, RZ, R3, R0 ;  /* 0x00000003ff091219 */ /* 0x001fe20000011600 */
[----:B------:R-:W-:Y:S01]  /*cae0*/  IMAD.MOV.U32 R3, RZ, RZ, -0x80 ;  /* 0xffffff80ff037424 */ /* 0x000fe200078e00ff */
[----:B------:R-:W-:Y:S01]  /*caf0*/  PLOP3.LUT P1, PT, PT, PT, UP0, 0x40, 0x0 ;  /* 0x000000000000781c */ /* 0x000fe20003f2e808 */
[----:B------:R-:W-:Y:S02]  /*cb00*/  VIADD R0, R8, 0x2d840 ;  /* 0x0002d84008007836 */ /* 0x000fe40000000000 */
[----:B------:R-:W0:Y:S01]  /*cb10*/  SHFL.IDX PT, R10, R9, RZ, 0x1c1f ;  /* 0x001c1fff090a7589 */ /* 0x000e2200000e0000 */
[----:B------:R-:W-:Y:S02]  /*cb20*/  IMAD R8, R88, R3, 0x80 ;  /* 0x0000008058087424 */ /* 0x000fe400078e0203 */
[----:B------:R-:W-:Y:S02]  /*cb30*/  PRMT R0, R5, 0x654, R0 ;  /* 0x0000065405007816 */ /* 0x000fe40000000000 */
[----:B------:R-:W-:-:S02]  /*cb40*/  VIADD R3, R8, 0x1 ;  /* 0x0000000108037836 */ /* 0x000fc40000000000 */
[----:B------:R-:W-:Y:S01]  /*cb50*/  IMAD.IADD R7, R141, 0x1, R8 ;  /* 0x000000018d077824 */ /* 0x000fe200078e0208 */
[----:B------:R1:W-:Y:S01]  /*cb60*/  SYNCS.ARRIVE.TRANS64.RED.A1T0 RZ, [R0+URZ], RZ ;  /* 0x000000ff00ff79a7 */ /* 0x0003e2000810043f */
[C---:B------:R-:W-:Y:S02]  /*cb70*/  IMAD R3, R142.reuse, -0x2, R3 ;  /* 0xfffffffe8e037824 */ /* 0x040fe400078e0203 */
[----:B------:R-:W-:-:S03]  /*cb80*/  IMAD R7, R142, -0x2, R7 ;  /* 0xfffffffe8e077824 */ /* 0x000fc600078e0207 */
[----:B------:R-:W-:-:S05]  /*cb90*/  IADD3 R3, -R140, R3, R141 ;  /* 0x000000038c037210 */ /* 0x000fca0007ffe18d */
[C---:B------:R-:W-:Y:S02]  /*cba0*/  VIADD R6, R3.reuse, UR6 ;  /* 0x0000000603067c36 */ /* 0x040fe40008000000 */
[----:B------:R-:W-:-:S03]  /*cbb0*/  VIADD R5, R3, UR4 ;  /* 0x0000000403057c36 */ /* 0x000fc60008000000 */
[----:B0-----:R-:W-:Y:S01]  /*cbc0*/  VIADDMNMX R3, R10, R6, R7, PT ;  /* 0x000000060a037246 */ /* 0x001fe20003800107 */
[----:B-1----:R-:W-:Y:S01]  /*cbd0*/  IMAD.IADD R0, R5, 0x1, R10 ;  /* 0x0000000105007824 */ /* 0x002fe200078e020a */
        /* <DEDUP_REMOVED lines=13> */
.L_x_11479:
[----:B------:R-:W-:-:S06]  /*ccb0*/  UISETP.NE.AND UP1, UPT, UR7, 0x1, UPT ;  /* 0x000000010700788c */ /* 0x000fcc000bf25270 */
[----:B------:R-:W-:-:S05]  /*ccc0*/  PLOP3.LUT P1, PT, PT, PT, UP1, 0x80, 0x0 ;  /* 0x000000000000781c */ /* 0x000fca0003f2f018 */
[----:B------:R-:W-:-:S08]  /*ccd0*/  @UP1 ULDC.64 UR4, c[0x0][0x9e8] ;  /* 0x00027a0000041ab9 */ /* 0x000fd00000000a00 */
[----:B------:R-:W-:-:S05]  /*cce0*/  @P1 IMAD.HI.U32 R10, R11, UR4, RZ ;  /* 0x000000040b0a1c27 */ /* 0x000fca000f8e00ff */
[----:B------:R-:W-:-:S07]  /*ccf0*/  @P1 SHF.R.U32.HI R11, RZ, UR5, R10 ;  /* 0x00000005ff0b1c19 */ /* 0x000fce000801160a */
.L_x_11480:
[----:B------:R-:W-:Y:S05]  /*cd00*/  BSYNC B0 ;  /* 0x0000000000007941 */ /* 0x000fea0003800000 */
.L_x_11478:
[----:B------:R-:W-:-:S04]  /*cd10*/  IMAD R11, R11, UR7, -R4 ;  /* 0x000000070b0b7c24 */ /* 0x000fc8000f8e0a04 */
[----:B------:R-:W-:-:S05]  /*cd20*/  IMAD R11, R142, -0x2, R11 ;  /* 0xfffffffe8e0b7824 */ /* 0x000fca00078e020b */
[----:B------:R-:W-:Y:S02]  /*cd30*/  VIMNMX R0, R0, R11, !PT ;  /* 0x0000000b00007248 */ /* 0x000fe40007fe0100 */
[----:B------:R-:W-:-:S07]  /*cd40*/  VIADDMNMX R3, R11, UR7, R3, PT ;  /* 0x000000070b037c46 */ /* 0x000fce000b800103 */
.L_x_11477:
[C---:B------:R-:W-:Y:S02]  /*cd50*/  ISETP.GE.AND P2, PT, R8.reuse, 0x9, PT ;  /* 0x000000090800780c */ /* 0x040fe40003f46270 */
[----:B------:R-:W-:Y:S02]  /*cd60*/  ISETP.GE.AND P1, PT, R8, 0x2, PT ;  /* 0x000000020800780c */ /* 0x000fe40003f26270 */
[----:B------:R-:W-:Y:S02]  /*cd70*/  LOP3.LUT R22, R22, 0xfffffffe, RZ, 0xc0, !PT ;  /* 0xfffffffe16167812 */ /* 0x000fe400078ec0ff */
[----:B------:R-:W-:Y:S02]  /*cd80*/  ISETP.GT.AND P3, PT, R0, 0x1, !P1 ;  /* 0x000000010000780c */ /* 0x000fe40004f64270 */
[----:B------:R-:W-:Y:S02]  /*cd90*/  ISETP.GE.AND P4, PT, R8, 0xa, PT ;  /* 0x0000000a0800780c */ /* 0x000fe40003f86270 */
[----:B------:R-:W-:-:S02]  /*cda0*/  ISETP.LT.OR P3, PT, R3, 0x2, P3 ;  /* 0x000000020300780c */ /* 0x000fc40001f61670 */
[----:B------:R-:W-:Y:S02]  /*cdb0*/  ISETP.GE.AND P6, PT, R8, 0x1, PT ;  /* 0x000000010800780c */ /* 0x000fe40003fc6270 */
[----:B------:R-:W-:Y:S02]  /*cdc0*/  @P2 LOP3.LUT R22, R22, 0x1, RZ, 0xfc, !PT ;  /* 0x0000000116162812 */ /* 0x000fe400078efcff */
[----:B------:R-:W-:Y:S02]  /*cdd0*/  ISETP.GT.AND P2, PT, R0, 0x8, !P2 ;  /* 0x000000080000780c */ /* 0x000fe40005744270 */
[----:B------:R-:W-:Y:S02]  /*cde0*/  FSEL R25, R25, -INF , !P3 ;  /* 0xff80000019197808 */ /* 0x000fe40005800000 */
[----:B------:R-:W-:Y:S02]  /*cdf0*/  ISETP.LT.OR P2, PT, R3, 0x9, P2 ;  /* 0x000000090300780c */ /* 0x000fe40001741670 */
[----:B------:R-:W-:-:S02]  /*ce00*/  ISETP.GE.AND P3, PT, R8, 0x11, PT ;  /* 0x000000110800780c */ /* 0x000fc40003f66270 */
[----:B------:R-:W-:Y:S02]  /*ce10*/  LOP3.LUT R22, R22, 0xfffffffd, RZ, 0xc0, !PT ;  /* 0xfffffffd16167812 */ /* 0x000fe400078ec0ff */
[----:B------:R-:W-:Y:S02]  /*ce20*/  FSEL R28, R28, -INF , !P2 ;  /* 0xff8000001c1c7808 */ /* 0x000fe40005000000 */
[----:B------:R-:W-:Y:S02]  /*ce30*/  ISETP.GT.AND P2, PT, R0, 0x9, !P4 ;  /* 0x000000090000780c */ /* 0x000fe40006744270 */
[----:B------:R-:W-:Y:S02]  /*ce40*/  @P4 LOP3.LUT R22, R22, 0x2, RZ, 0xfc, !PT ;  /* 0x0000000216164812 */ /* 0x000fe400078efcff */
[----:B------:R-:W-:Y:S02]  /*ce50*/  ISETP.LT.OR P2, PT, R3, 0xa, P2 ;  /* 0x0000000a0300780c */ /* 0x000fe40001741670 */
[----:B------:R-:W-:-:S02]  /*ce60*/  LOP3.LUT R22, R22, 0xfffffffb, RZ, 0xc0, !PT ;  /* 0xfffffffb16167812 */ /* 0x000fc400078ec0ff */
[----:B------:R-:W-:Y:S02]  /*ce70*/  FSEL R29, R29, -INF , !P2 ;  /* 0xff8000001d1d7808 */ /* 0x000fe40005000000 */
[----:B------:R-:W-:Y:S02]  /*ce80*/  @P3 LOP3.LUT R22, R22, 0x4, RZ, 0xfc, !PT ;  /* 0x0000000416163812 */ /* 0x000fe400078efcff */
[----:B------:R-:W-:Y:S02]  /*ce90*/  ISETP.GT.AND P2, PT, R0, 0x10, !P3 ;  /* 0x000000100000780c */ /* 0x000fe40005f44270 */
[----:B------:R-:W-:Y:S02]  /*cea0*/  ISETP.GE.AND P3, PT, R8, 0x12, PT ;  /* 0x000000120800780c */ /* 0x000fe40003f66270 */
[----:B------:R-:W-:Y:S02]  /*ceb0*/  ISETP.LT.OR P2, PT, R3, 0x11, P2 ;  /* 0x000000110300780c */ /* 0x000fe40001741670 */
[----:B------:R-:W-:-:S02]  /*cec0*/  LOP3.LUT R22, R22, 0xfbffffff, RZ, 0xc0, !PT ;  /* 0xfbffffff16167812 */ /* 0x000fc400078ec0ff */
        /* <DEDUP_REMOVED lines=150> */
[----:B------:R-:W-:-:S04]  /*d830*/  ISETP.GT.AND P5, PT, R0, RZ, !P6 ;  /* 0x000000ff0000720c */ /* 0x000fc800077a4270 */
        /* <DEDUP_REMOVED lines=25> */
.L_x_11483:
[----:B------:R-:W-:-:S06]  /*d9d0*/  UISETP.NE.AND UP1, UPT, UR7, 0x1, UPT ;  /* 0x000000010700788c */ /* 0x000fcc000bf25270 */
[----:B------:R-:W-:-:S05]  /*d9e0*/  PLOP3.LUT P5, PT, PT, PT, UP1, 0x80, 0x0 ;  /* 0x000000000000781c */ /* 0x000fca0003faf018 */
[----:B------:R-:W-:-:S08]  /*d9f0*/  @UP1 ULDC.64 UR4, c[0x0][0x9e8] ;  /* 0x00027a0000041ab9 */ /* 0x000fd00000000a00 */
[----:B------:R-:W-:Y:S01]  /*da00*/  @P5 IMAD.HI.U32 R0, R3, UR4, RZ ;  /* 0x0000000403005c27 */ /* 0x000fe2000f8e00ff */
[----:B------:R-:W-:-:S13]  /*da10*/  PLOP3.LUT P5, PT, PT, PT, UP1, 0x80, 0x0 ;  /* 0x000000000000781c */ /* 0x000fda0003faf018 */
[----:B------:R-:W-:-:S07]  /*da20*/  @P5 SHF.R.U32.HI R3, RZ, UR5, R0 ;  /* 0x00000005ff035c19 */ /* 0x000fce0008011600 */
.L_x_11484:
[----:B------:R-:W-:Y:S05]  /*da30*/  BSYNC B0 ;  /* 0x0000000000007941 */ /* 0x000fea0003800000 */
.L_x_11482:
[----:B------:R-:W-:-:S04]  /*da40*/  IMAD R3, R3, UR7, -R4 ;  /* 0x0000000703037c24 */ /* 0x000fc8000f8e0a04 */
[----:B------:R-:W-:-:S05]  /*da50*/  IMAD R3, R142, -0x2, R3 ;  /* 0xfffffffe8e037824 */ /* 0x000fca00078e0203 */
[----:B------:R-:W-:Y:S02]  /*da60*/  VIMNMX R5, R5, R3, !PT ;  /* 0x0000000305057248 */ /* 0x000fe40007fe0100 */
[----:B------:R-:W-:-:S07]  /*da70*/  VIADDMNMX R6, R3, UR7, R6, PT ;  /* 0x0000000703067c46 */ /* 0x000fce000b800106 */
.L_x_11481:
[----:B------:R-:W-:Y:S01]  /*da80*/  ISETP.GT.AND P1, PT, R5, 0x1, !P1 ;  /* 0x000000010500780c */ /* 0x000fe20004f24270 */
[----:B------:R-:W-:Y:S01]  /*da90*/  ULDC UR51, c[0x0][0x988] ;  /* 0x0002620000337ab9 */ /* 0x000fe20000000800 */
[----:B------:R-:W2:Y:S01]  /*daa0*/  LDL R91, [R1+0x38] ;  /* 0x00003800015b7983 */ /* 0x000ea20000100800 */
[----:B------:R-:W-:Y:S02]  /*dab0*/  LOP3.LUT P5, RZ, R22, 0x4000000, RZ, 0xc0, !PT ;  /* 0x0400000016ff7812 */ /* 0x000fe400078ac0ff */
        /* <DEDUP_REMOVED lines=39> */
[----:B------:R-:W-:-:S02]  /*dd30*/  LOP3.LUT P5, RZ, R22, 0x8000, RZ, 0xc0, !PT ;  /* 0x0000800016ff7812 */ /* 0x000fc400078ac0ff */
        /* <DEDUP_REMOVED lines=36> */
[C---:B------:R-:W-:Y:S01]  /*df80*/  ISETP.GT.AND P6, PT, R5.reuse, RZ, !P6 ;  /* 0x000000ff0500720c */ /* 0x040fe200077c4270 */
[----:B------:R-:W0:Y:S01]  /*df90*/  SHFL.BFLY PT, R3, R0, 0x2, 0x1f ;  /* 0x0c401f0000037f89 */ /* 0x000e2200000e0000 */
[----:B------:R-:W-:Y:S02]  /*dfa0*/  FSEL R50, R50, -INF , !P1 ;  /* 0xff80000032327808 */ /* 0x000fe40004800000 */
[----:B------:R-:W-:Y:S02]  /*dfb0*/  LOP3.LUT P1, RZ, R22, 0x40000, RZ, 0xc0, !PT ;  /* 0x0004000016ff7812 */ /* 0x000fe4000782c0ff */
[----:B------:R-:W-:Y:S02]  /*dfc0*/  ISETP.LT.OR P6, PT, R6, 0x1, P6 ;  /* 0x000000010600780c */ /* 0x000fe400037c1670 */
[----:B------:R-:W-:Y:S02]  /*dfd0*/  ISETP.GT.AND P1, PT, R5, 0x31, !P1 ;  /* 0x000000310500780c */ /* 0x000fe40004f24270 */
[----:B------:R-:W-:-:S02]  /*dfe0*/  FSEL R26, R26, -INF , !P6 ;  /* 0xff8000001a1a7808 */ /* 0x000fc40007000000 */
[----:B------:R-:W-:Y:S02]  /*dff0*/  ISETP.LT.OR P1, PT, R6, 0x32, P1 ;  /* 0x000000320600780c */ /* 0x000fe40000f21670 */
[----:B------:R-:W-:Y:S02]  /*e000*/  FMNMX.FTZ R11, R26, R27, !PT ;  /* 0x0000001b1a0b7209 */ /* 0x000fe40007810000 */
[----:B------:R-:W-:Y:S02]  /*e010*/  FSEL R51, R51, -INF , !P1 ;  /* 0xff80000033337808 */ /* 0x000fe40004800000 */
[----:B------:R-:W-:Y:S02]  /*e020*/  LOP3.LUT P1, RZ, R22, 0x20000, RZ, 0xc0, !PT ;  /* 0x0002000016ff7812 */ /* 0x000fe4000782c0ff */
[C---:B------:R-:W-:Y:S02]  /*e030*/  ISETP.GT.AND P2, PT, R5.reuse, 0x70, !P2 ;  /* 0x000000700500780c */ /* 0x040fe40005744270 */
[----:B------:R-:W-:-:S02]  /*e040*/  ISETP.GT.AND P1, PT, R5, 0x38, !P1 ;  /* 0x000000380500780c */ /* 0x000fc40004f24270 */
[----:B------:R-:W-:Y:S02]  /*e050*/  ISETP.GT.AND P3, PT, R5, 0x71, !P3 ;  /* 0x000000710500780c */ /* 0x000fe40005f64270 */
[----:B------:R-:W-:Y:S02]  /*e060*/  ISETP.LT.OR P1, PT, R6, 0x39, P1 ;  /* 0x000000390600780c */ /* 0x000fe40000f21670 */
[----:B0-----:R-:W-:Y:S02]  /*e070*/  FMNMX.FTZ R8, R0, R3, !PT ;  /* 0x0000000300087209 */ /* 0x001fe40007810000 */
[----:B------:R-:W-:Y:S02]  /*e080*/  FSEL R54, R54, -INF , !P1 ;  /* 0xff80000036367808 */ /* 0x000fe40004800000 */
[----:B------:R-:W-:Y:S01]  /*e090*/  LOP3.LUT P1, RZ, R22, 0x10000, RZ, 0xc0, !PT ;  /* 0x0001000016ff7812 */ /* 0x000fe2000782c0ff */
[----:B------:R-:W0:Y:S01]  /*e0a0*/  SHFL.BFLY PT, R3, R8, 0x1, 0x1f ;  /* 0x0c201f0008037f89 */ /* 0x000e2200000e0000 */
        /* <DEDUP_REMOVED lines=32> */
[C---:B------:R-:W-:Y:S02]  /*e2b0*/  LOP3.LUT P1, RZ, R22.reuse, 0x800, RZ, 0xc0, !PT ;  /* 0x0000080016ff7812 */ /* 0x040fe4000782c0ff */
[----:B------:R-:W-:Y:S02]  /*e2c0*/  LOP3.LUT P5, RZ, R22, 0x8, RZ, 0xc0, !PT ;  /* 0x0000000816ff7812 */ /* 0x000fe400078ac0ff */
[----:B------:R-:W-:Y:S02]  /*e2d0*/  ISETP.GT.AND P1, PT, R5, 0x50, !P1 ;  /* 0x000000500500780c */ /* 0x000fe40004f24270 */
[----:B------:R-:W-:Y:S02]  /*e2e0*/  FMNMX.FTZ R0, R58, R21, !PT ;  /* 0x000000153a007209 */ /* 0x000fe40007810000 */
[----:B------:R-:W-:-:S02]  /*e2f0*/  ISETP.LT.OR P1, PT, R6, 0x51, P1 ;  /* 0x000000510600780c */ /* 0x000fc40000f21670 */
[----:B0-----:R-:W-:Y:S02]  /*e300*/  FMNMX.FTZ R3, R8, R3, !PT ;  /* 0x0000000308037209 */ /* 0x001fe40007810000 */
[----:B------:R-:W-:Y:S02]  /*e310*/  FSEL R66, R66, -INF , !P1 ;  /* 0xff80000042427808 */ /* 0x000fe40004800000 */
[----:B------:R-:W-:Y:S01]  /*e320*/  LOP3.LUT P1, RZ, R22, 0x400, RZ, 0xc0, !PT ;  /* 0x0000040016ff7812 */ /* 0x000fe2000782c0ff */
[----:B------:R-:W-:Y:S01]  /*e330*/  FMUL.FTZ R4, R3, UR51 ;  /* 0x0000003303047c20 */ /* 0x000fe20008410000 */
        /* <DEDUP_REMOVED lines=9> */
[C---:B------:R-:W-:Y:S02]  /*e3d0*/  ISETP.LT.OR P2, PT, R6.reuse, 0x71, P2 ;  /* 0x000000710600780c */ /* 0x040fe40001741670 */
[----:B------:R-:W-:Y:S02]  /*e3e0*/  ISETP.LT.OR P1, PT, R6, 0x59, P1 ;  /* 0x000000590600780c */ /* 0x000fe40000f21670 */
[----:B------:R-:W-:Y:S02]  /*e3f0*/  ISETP.GT.AND P4, PT, R5, 0x78, !P4 ;  /* 0x000000780500780c */ /* 0x000fe40006784270 */
[----:B------:R-:W-:Y:S02]  /*e400*/  FSEL R70, R70, -INF , !P1 ;  /* 0xff80000046467808 */ /* 0x000fe40004800000 */
[----:B------:R-:W-:Y:S02]  /*e410*/  LOP3.LUT P1, RZ, R22, 0x100, RZ, 0xc0, !PT ;  /* 0x0000010016ff7812 */ /* 0x000fe4000782c0ff */
[----:B------:R-:W-:-:S02]  /*e420*/  ISETP.LT.OR P3, PT, R6, 0x72, P3 ;  /* 0x000000720600780c */ /* 0x000fc40001f61670 */
[----:B------:R-:W-:Y:S02]  /*e430*/  ISETP.GT.AND P1, PT, R5, 0x59, !P1 ;  /* 0x000000590500780c */ /* 0x000fe40004f24270 */
[----:B------:R-:W-:Y:S02]  /*e440*/  FSEL R82, R82, -INF , !P2 ;  /* 0xff80000052527808 */ /* 0x000fe40005000000 */
[C---:B------:R-:W-:Y:S02]  /*e450*/  ISETP.LT.OR P1, PT, R6.reuse, 0x5a, P1 ;  /* 0x0000005a0600780c */ /* 0x040fe40000f21670 */
[----:B------:R-:W-:Y:S02]  /*e460*/  ISETP.LT.OR P4, PT, R6, 0x79, P4 ;  /* 0x000000790600780c */ /* 0x000fe40002781670 */
[----:B------:R-:W-:Y:S02]  /*e470*/  FSEL R71, R71, -INF , !P1 ;  /* 0xff80000047477808 */ /* 0x000fe40004800000 */
[----:B------:R-:W-:-:S02]  /*e480*/  LOP3.LUT P1, RZ, R22, 0x80, RZ, 0xc0, !PT ;  /* 0x0000008016ff7812 */ /* 0x000fc4000782c0ff */
[----:B------:R-:W-:Y:S02]  /*e490*/  FSEL R83, R83, -INF , !P3 ;  /* 0xff80000053537808 */ /* 0x000fe40005800000 */
[----:B------:R-:W-:Y:S02]  /*e4a0*/  ISETP.GT.AND P1, PT, R5, 0x60, !P1 ;  /* 0x000000600500780c */ /* 0x000fe40004f24270 */
[----:B------:R-:W-:Y:S02]  /*e4b0*/  FSEL R86, R86, -INF , !P4 ;  /* 0xff80000056567808 */ /* 0x000fe40006000000 */
        /* <DEDUP_REMOVED lines=12> */
[----:B------:R-:W-:-:S04]  /*e580*/  ISETP.LT.OR P1, PT, R6, 0x6a, P1 ;  /* 0x0000006a0600780c */ /* 0x000fc80000f21670 */
[----:B------:R-:W-:Y:S02]  /*e590*/  FSEL R79, R79, -INF , !P1 ;  /* 0xff8000004f4f7808 */ /* 0x000fe40004800000 */
[----:B------:R-:W-:-:S04]  /*e5a0*/  FSETP.NEU.FTZ.AND P1, PT, R3, -INF , PT ;  /* 0xff8000000300780b */ /* 0x000fc80003f3d000 */
[----:B------:R-:W-:Y:S02]  /*e5b0*/  FSEL R4, R4, RZ, P1 ;  /* 0x000000ff04047208 */ /* 0x000fe40000800000 */
[----:B------:R-:W-:-:S03]  /*e5c0*/  ISETP.GT.AND P1, PT, R5, 0x79, !P5 ;  /* 0x000000790500780c */ /* 0x000fc60006f24270 */
        /* <DEDUP_REMOVED lines=15> */
[----:B------:R-:W-:Y:S01]  /*e6c0*/  MUFU.EX2 R7, R7 ;  /* 0x0000000700077308 */ /* 0x000fe20000000800 */
[--C-:B------:R-:W-:Y:S01]  /*e6d0*/  FFMA.FTZ R45, R45, UR51, -R4.reuse ;  /* 0x000000332d2d7c23 */ /* 0x100fe20008010804 */
[----:B------:R-:W-:Y:S01]  /*e6e0*/  FMNMX.FTZ R29, R75, R0, !PT ;  /* 0x000000004b1d7209 */ /* 0x000fe20007810000 */
[--C-:B------:R-:W-:Y:S01]  /*e6f0*/  FFMA.FTZ R53, R53, UR51, -R4.reuse ;  /* 0x0000003335357c23 */ /* 0x100fe20008010804 */
[--C-:B------:R-:W-:Y:S01]  /*e700*/  FFMA.FTZ R14, R37, UR51, -R4.reuse ;  /* 0x00000033250e7c23 */ /* 0x100fe20008010804 */
[--C-:B------:R-:W-:Y:S01]  /*e710*/  FFMA.FTZ R12, R33, UR51, -R4.reuse ;  /* 0x00000033210c7c23 */ /* 0x100fe20008010804 */
[----:B------:R-:W-:Y:S01]  /*e720*/  FMNMX.FTZ R0, R78, R29, !PT ;  /* 0x0000001d4e007209 */ /* 0x000fe20007810000 */
[--C-:B------:R-:W-:Y:S01]  /*e730*/  FFMA.FTZ R37, R44, UR51, -R4.reuse ;  /* 0x000000332c257c23 */ /* 0x100fe20008010804 */
[----:B------:R-:W0:Y:S01]  /*e740*/  MUFU.EX2 R8, R8 ;  /* 0x0000000800087308 */ /* 0x000e220000000800 */
        /* <DEDUP_REMOVED lines=14> */
[----:B------:R-:W-:Y:S01]  /*e830*/  FFMA.FTZ R44, R85, UR51, -R4 ;  /* 0x00000033552c7c23 */ /* 0x000fe20008010804 */
[----:B------:R1:W-:Y:S01]  /*e840*/  MUFU.EX2 R11, R32 ;  /* 0x00000020000b7308 */ /* 0x0003e20000000800 */
[----:B0-----:R-:W-:Y:S01]  /*e850*/  FADD.FTZ R6, R7, R8 ;  /* 0x0000000807067221 */ /* 0x001fe20000010000 */
[----:B------:R-:W-:-:S05]  /*e860*/  FMNMX.FTZ R0, R87, R0, !PT ;  /* 0x0000000057007209 */ /* 0x000fca0007810000 */
[----:B------:R-:W0:Y:S01]  /*e870*/  SHFL.BFLY PT, R5, R0, 0x2, 0x1f ;  /* 0x0c401f0000057f89 */ /* 0x000e2200000e0000 */
[----:B------:R-:W-:Y:S01]  /*e880*/  MUFU.EX2 R15, R40 ;  /* 0x00000028000f7308 */ /* 0x000fe20000000800 */
[--C-:B-1----:R-:W-:Y:S01]  /*e890*/  FFMA.FTZ R32, R56, UR51, -R4.reuse ;  /* 0x0000003338207c23 */ /* 0x102fe20008010804 */
[----:B------:R-:W-:-:S06]  /*e8a0*/  FFMA.FTZ R56, R73, UR51, -R4 ;  /* 0x0000003349387c23 */ /* 0x000fcc0008010804 */
[----:B------:R1:W-:Y:S08]  /*e8b0*/  MUFU.EX2 R36, R41 ;  /* 0x0000002900247308 */ /* 0x0003f00000000800 */
[----:B------:R3:W-:Y:S01]  /*e8c0*/  MUFU.EX2 R21, R49 ;  /* 0x0000003100157308 */ /* 0x0007e20000000800 */
[--C-:B-1----:R-:W-:Y:S01]  /*e8d0*/  FFMA.FTZ R41, R64, UR51, -R4.reuse ;  /* 0x0000003340297c23 */ /* 0x102fe20008010804 */
[----:B------:R-:W-:Y:S01]  /*e8e0*/  FFMA.FTZ R64, R77, UR51, -R4 ;  /* 0x000000334d407c23 */ /* 0x000fe20008010804 */
[----:B0-----:R-:W-:-:S05]  /*e8f0*/  FMNMX.FTZ R5, R0, R5, !PT ;  /* 0x0000000500057209 */ /* 0x001fca0007810000 */
[----:B------:R-:W0:Y:S01]  /*e900*/  MUFU.EX2 R9, R9 ;  /* 0x0000000900097308 */ /* 0x000e220000000800 */
[--C-:B---3--:R-:W-:Y:S01]  /*e910*/  FFMA.FTZ R49, R57, UR51, -R4.reuse ;  /* 0x0000003339317c23 */ /* 0x108fe20008010804 */
[--C-:B------:R-:W-:Y:S01]  /*e920*/  FFMA.FTZ R57, R76, UR51, -R4.reuse ;  /* 0x000000334c397c23 */ /* 0x100fe20008010804 */
[----:B------:R-:W1:Y:S05]  /*e930*/  SHFL.BFLY PT, R0, R5, 0x1, 0x1f ;  /* 0x0c201f0005007f89 */ /* 0x000e6a00000e0000 */
[----:B------:R3:W-:Y:S08]  /*e940*/  MUFU.EX2 R40, R45 ;  /* 0x0000002d00287308 */ /* 0x0007f00000000800 */
[----:B------:R4:W-:Y:S01]  /*e950*/  MUFU.EX2 R25, R53 ;  /* 0x0000003500197308 */ /* 0x0009e20000000800 */
[----:B---3--:R-:W-:-:S07]  /*e960*/  FFMA.FTZ R45, R68, UR51, -R4 ;  /* 0x00000033442d7c23 */ /* 0x008fce0008010804 */
[----:B------:R-:W3:Y:S01]  /*e970*/  MUFU.EX2 R10, R10 ;  /* 0x0000000a000a7308 */ /* 0x000ee20000000800 */
[----:B----4-:R-:W-:Y:S01]  /*e980*/  FFMA.FTZ R53, R72, UR51, -R4 ;  /* 0x0000003348357c23 */ /* 0x010fe20008010804 */
[----:B-1----:R-:W-:-:S04]  /*e990*/  FMNMX.FTZ R0, R5, R0, !PT ;  /* 0x0000000005007209 */ /* 0x002fc80007810000 */
[C---:B------:R-:W-:Y:S01]  /*e9a0*/  FSETP.NEU.FTZ.AND P1, PT, R0.reuse, -INF , PT ;  /* 0xff8000000000780b */ /* 0x040fe20003f3d000 */
[----:B------:R-:W-:Y:S01]  /*e9b0*/  FMUL.FTZ R5, R0, UR51 ;  /* 0x0000003300057c20 */ /* 0x000fe20008410000 */
[----:B------:R-:W1:Y:S04]  /*e9c0*/  MUFU.EX2 R12, R12 ;  /* 0x0000000c000c7308 */ /* 0x000e680000000800 */
[----:B------:R-:W-:-:S04]  /*e9d0*/  FSEL R4, R5, RZ, P1 ;  /* 0x000000ff05047208 */ /* 0x000fc80000800000 */
[----:B------:R-:W4:Y:S01]  /*e9e0*/  MUFU.EX2 R14, R14 ;  /* 0x0000000e000e7308 */ /* 0x000f220000000800 */
[--C-:B------:R-:W-:Y:S01]  /*e9f0*/  FFMA.FTZ R5, R26, UR51, -R4.reuse ;  /* 0x000000331a057c23 */ /* 0x100fe20008010804 */
[--C-:B------:R-:W-:Y:S01]  /*ea00*/  FFMA.FTZ R26, R27, UR51, -R4.reuse ;  /* 0x000000331b1a7c23 */ /* 0x100fe20008010804 */
[--C-:B------:R-:W-:Y:S01]  /*ea10*/  FFMA.FTZ R27, R30, UR51, -R4.reuse ;  /* 0x000000331e1b7c23 */ /* 0x100fe20008010804 */
[--C-:B------:R-:W-:Y:S01]  /*ea20*/  FFMA.FTZ R76, R43, UR51, -R4.reuse ;  /* 0x000000332b4c7c23 */ /* 0x100fe20008010804 */
[--C-:B------:R-:W-:Y:S01]  /*ea30*/  FFMA.FTZ R30, R31, UR51, -R4.reuse ;  /* 0x000000331f1e7c23 */ /* 0x100fe20008010804 */
[----:B------:R-:W-:Y:S01]  /*ea40*/  FFMA.FTZ R43, R59, UR51, -R4 ;  /* 0x000000333b2b7c23 */ /* 0x000fe20008010804 */
[----:B0-----:R-:W-:Y:S01]  /*ea50*/  FADD.FTZ R59, R9, R6 ;  /* 0x00000006093b7221 */ /* 0x001fe20000010000 */
[----:B------:R-:W-:Y:S01]  /*ea60*/  MUFU.EX2 R5, R5 ;  /* 0x0000000500057308 */ /* 0x000fe20000000800 */
[--C-:B------:R-:W-:Y:S01]  /*ea70*/  FFMA.FTZ R31, R34, UR51, -R4.reuse ;  /* 0x00000033221f7c23 */ /* 0x100fe20008010804 */
[--C-:B------:R-:W-:Y:S01]  /*ea80*/  FFMA.FTZ R69, R42, UR51, -R4.reuse ;  /* 0x000000332a457c23 */ /* 0x100fe20008010804 */
[----:B---3--:R-:W-:Y:S01]  /*ea90*/  FADD.FTZ R6, R10, R59 ;  /* 0x0000003b0a067221 */ /* 0x008fe20000010000 */
[--C-:B------:R-:W-:Y:S01]  /*eaa0*/  FFMA.FTZ R42, R58, UR51, -R4.reuse ;  /* 0x000000333a2a7c23 */ /* 0x100fe20008010804 */
[--C-:B------:R-:W-:Y:S01]  /*eab0*/  FFMA.FTZ R80, R47, UR51, -R4.reuse ;  /* 0x000000332f507c23 */ /* 0x100fe20008010804 */
[----:B------:R-:W-:Y:S01]  /*eac0*/  FFMA.FTZ R47, R63, UR51, -R4 ;  /* 0x000000333f2f7c23 */ /* 0x000fe20008010804 */
[----:B------:R-:W-:Y:S01]  /*ead0*/  FADD.FTZ R59, R11, R6 ;  /* 0x000000060b3b7221 */ /* 0x000fe20000010000 */
[----:B------:R-:W0:Y:S01]  /*eae0*/  MUFU.EX2 R26, R26 ;  /* 0x0000001a001a7308 */ /* 0x000e220000000800 */
[--C-:B------:R-:W-:Y:S01]  /*eaf0*/  FFMA.FTZ R68, R35, UR51, -R4.reuse ;  /* 0x0000003323447c23 */ /* 0x100fe20008010804 */
[--C-:B------:R-:W-:Y:S01]  /*eb00*/  FFMA.FTZ R65, R38, UR51, -R4.reuse ;  /* 0x0000003326417c23 */ /* 0x100fe20008010804 */
[----:B-1----:R-:W-:Y:S01]  /*eb10*/  FADD.FTZ R58, R12, R59 ;  /* 0x0000003b0c3a7221 */ /* 0x002fe20000010000 */
[--C-:B------:R-:W-:Y:S01]  /*eb20*/  FFMA.FTZ R72, R39, UR51, -R4.reuse ;  /* 0x0000003327487c23 */ /* 0x100fe20008010804 */
[--C-:B------:R-:W-:Y:S01]  /*eb30*/  FFMA.FTZ R73, R46, UR51, -R4.reuse ;  /* 0x000000332e497c23 */ /* 0x100fe20008010804 */
[----:B------:R-:W-:Y:S01]  /*eb40*/  FFMA.FTZ R34, R50, UR51, -R4 ;  /* 0x0000003332227c23 */ /* 0x000fe20008010804 */
[----:B------:R-:W-:Y:S01]  /*eb50*/  FADD.FTZ R63, R13, R58 ;  /* 0x0000003a0d3f7221 */ /* 0x000fe20000010000 */
[----:B------:R-:W1:Y:S01]  /*eb60*/  MUFU.EX2 R27, R27 ;  /* 0x0000001b001b7308 */ /* 0x000e620000000800 */
[--C-:B------:R-:W-:Y:S01]  /*eb70*/  FFMA.FTZ R35, R51, UR51, -R4.reuse ;  /* 0x0000003333237c23 */ /* 0x100fe20008010804 */
[--C-:B------:R-:W-:Y:S01]  /*eb80*/  FFMA.FTZ R38, R54, UR51, -R4.reuse ;  /* 0x0000003336267c23 */ /* 0x100fe20008010804 */
[----:B----4-:R-:W-:Y:S01]  /*eb90*/  FADD.FTZ R58, R14, R63 ;  /* 0x0000003f0e3a7221 */ /* 0x010fe20000010000 */
[--C-:B------:R-:W-:Y:S01]  /*eba0*/  FFMA.FTZ R39, R55, UR51, -R4.reuse ;  /* 0x0000003337277c23 */ /* 0x100fe20008010804 */
[--C-:B------:R-:W-:Y:S01]  /*ebb0*/  FFMA.FTZ R46, R62, UR51, -R4.reuse ;  /* 0x000000333e2e7c23 */ /* 0x100fe20008010804 */
[----:B------:R-:W-:Y:S01]  /*ebc0*/  FFMA.FTZ R50, R66, UR51, -R4 ;  /* 0x0000003342327c23 */ /* 0x000fe20008010804 */
[----:B------:R-:W-:Y:S01]  /*ebd0*/  FADD.FTZ R63, R15, R58 ;  /* 0x0000003a0f3f7221 */ /* 0x000fe20000010000 */
[----:B------:R-:W3:Y:S01]  /*ebe0*/  MUFU.EX2 R30, R30 ;  /* 0x0000001e001e7308 */ /* 0x000ee20000000800 */
[----:B0-----:R-:W-:Y:S01]  /*ebf0*/  FADD.FTZ R6, R5, R26 ;  /* 0x0000001a05067221 */ /* 0x001fe20000010000 */
[--C-:B------:R-:W-:Y:S01]  /*ec00*/  FFMA.FTZ R51, R67, UR51, -R4.reuse ;  /* 0x0000003343337c23 */ /* 0x100fe20008010804 */
[--C-:B------:R-:W-:Y:S01]  /*ec10*/  FFMA.FTZ R54, R70, UR51, -R4.reuse ;  /* 0x0000003346367c23 */ /* 0x100fe20008010804 */
[--C-:B------:R-:W-:Y:S01]  /*ec20*/  FFMA.FTZ R55, R71, UR51, -R4.reuse ;  /* 0x0000003347377c23 */ /* 0x100fe20008010804 */
[--C-:B------:R-:W-:Y:S01]  /*ec30*/  FFMA.FTZ R74, R74, UR51, -R4.reuse ;  /* 0x000000334a4a7c23 */ /* 0x100fe20008010804 */
[--C-:B------:R-:W-:Y:S01]  /*ec40*/  FFMA.FTZ R75, R75, UR51, -R4.reuse ;  /* 0x000000334b4b7c23 */ /* 0x100fe20008010804 */
[----:B------:R-:W-:Y:S01]  /*ec50*/  FFMA.FTZ R78, R78, UR51, -R4 ;  /* 0x000000334e4e7c23 */ /* 0x000fe20008010804 */
[----:B------:R-:W0:Y:S01]  /*ec60*/  MUFU.EX2 R31, R31 ;  /* 0x0000001f001f7308 */ /* 0x000e220000000800 */
[----:B-1----:R-:W-:Y:S01]  /*ec70*/  FADD.FTZ R59, R27, R6 ;  /* 0x000000061b3b7221 */ /* 0x002fe20000010000 */
[--C-:B------:R-:W-:Y:S01]  /*ec80*/  FFMA.FTZ R79, R79, UR51, -R4.reuse ;  /* 0x000000334f4f7c23 */ /* 0x100fe20008010804 */
[--C-:B------:R-:W-:Y:S01]  /*ec90*/  FFMA.FTZ R82, R82, UR51, -R4.reuse ;  /* 0x0000003352527c23 */ /* 0x100fe20008010804 */
[--C-:B------:R-:W-:Y:S01]  /*eca0*/  FFMA.FTZ R83, R83, UR51, -R4.reuse ;  /* 0x0000003353537c23 */ /* 0x100fe20008010804 */
[--C-:B------:R-:W-:Y:S01]  /*ecb0*/  FFMA.FTZ R86, R86, UR51, -R4.reuse ;  /* 0x0000003356567c23 */ /* 0x100fe20008010804 */
[----:B------:R-:W-:Y:S01]  /*ecc0*/  FFMA.FTZ R87, R87, UR51, -R4 ;  /* 0x0000003357577c23 */ /* 0x000fe20008010804 */
[----:B------:R-:W-:Y:S01]  /*ecd0*/  F2FP.BF16.F32.PACK_AB R4, R8, R7 ;  /* 0x000000070804723e */ /* 0x000fe200000010ff */
[----:B------:R-:W1:Y:S01]  /*ece0*/  MUFU.EX2 R37, R37 ;  /* 0x0000002500257308 */ /* 0x000e620000000800 */
[----:B---3--:R-:W-:Y:S01]  /*ecf0*/  FADD.FTZ R6, R30, R59 ;  /* 0x0000003b1e067221 */ /* 0x008fe20000010000 */
[----:B------:R-:W-:-:S02]  /*ed00*/  F2FP.BF16.F32.PACK_AB R8, R12, R11 ;  /* 0x0000000b0c08723e */ /* 0x000fc400000010ff */
[----:B------:R-:W-:Y:S02]  /*ed10*/  F2FP.BF16.F32.PACK_AB R12, R36, R15 ;  /* 0x0000000f240c723e */ /* 0x000fe400000010ff */
[----:B------:R-:W-:Y:S02]  /*ed20*/  F2FP.BF16.F32.PACK_AB R5, R26, R5 ;  /* 0x000000051a05723e */ /* 0x000fe400000010ff */
[----:B------:R-:W3:Y:S01]  /*ed30*/  MUFU.EX2 R24, R24 ;  /* 0x0000001800187308 */ /* 0x000ee20000000800 */
[----:B0-----:R-:W-:Y:S01]  /*ed40*/  FADD.FTZ R59, R31, R6 ;  /* 0x000000061f3b7221 */ /* 0x001fe20000010000 */
[----:B------:R-:W-:Y:S01]  /*ed50*/  F2FP.BF16.F32.PACK_AB R6, R10, R9 ;  /* 0x000000090a06723e */ /* 0x000fe200000010ff */
[----:B------:R-:W-:-:S05]  /*ed60*/  FADD.FTZ R10, R36, R63 ;  /* 0x0000003f240a7221 */ /* 0x000fca0000010000 */
[----:B------:R-:W0:Y:S01]  /*ed70*/  MUFU.EX2 R68, R68 ;  /* 0x0000004400447308 */ /* 0x000e220000000800 */
[----:B-1----:R-:W-:Y:S01]  /*ed80*/  FADD.FTZ R9, R37, R10 ;  /* 0x0000000a25097221 */ /* 0x002fe20000010000 */
[----:B------:R-:W-:Y:S02]  /*ed90*/  F2FP.BF16.F32.PACK_AB R10, R14, R13 ;  /* 0x0000000d0e0a723e */ /* 0x000fe400000010ff */
[----:B------:R-:W-:Y:S01]  /*eda0*/  ISETP.NE.AND P5, PT, R90, 0x1, PT ;  /* 0x000000015a00780c */ /* 0x000fe20003fa5270 */
[C---:B------:R-:W-:Y:S01]  /*edb0*/  FADD.FTZ R9, R40.reuse, R9 ;  /* 0x0000000928097221 */ /* 0x040fe20000010000 */
[----:B------:R-:W-:Y:S02]  /*edc0*/  F2FP.BF16.F32.PACK_AB R14, R40, R37 ;  /* 0x00000025280e723e */ /* 0x000fe400000010ff */
[----:B------:R-:W1:Y:S01]  /*edd0*/  MUFU.EX2 R65, R65 ;  /* 0x0000004100417308 */ /* 0x000e620000000800 */
[----:B---3--:R-:W-:-:S04]  /*ede0*/  FADD.FTZ R36, R24, R9 ;  /* 0x0000000918247221 */ /* 0x008fc80000010000 */
[----:B------:R-:W-:Y:S02]  /*edf0*/  FADD.FTZ R11, R21, R36 ;  /* 0x00000024150b7221 */ /* 0x000fe40000010000 */
[----:B------:R-:W3:Y:S01]  /*ee00*/  LDL R36, [R1+0x3c] ;  /* 0x00003c0001247983 */ /* 0x000ee20000100800 */
[----:B------:R-:W4:Y:S01]  /*ee10*/  MUFU.EX2 R72, R72 ;  /* 0x0000004800487308 */ /* 0x000f220000000800 */
[C---:B0-----:R-:W-:Y:S01]  /*ee20*/  FADD.FTZ R58, R68.reuse, R59 ;  /* 0x0000003b443a7221 */ /* 0x041fe20000010000 */
[----:B------:R-:W-:-:S06]  /*ee30*/  F2FP.BF16.F32.PACK_AB R9, R68, R31 ;  /* 0x0000001f4409723e */ /* 0x000fcc00000010ff */
[----:B------:R-:W0:Y:S01]  /*ee40*/  MUFU.EX2 R69, R69 ;  /* 0x0000004500457308 */ /* 0x000e220000000800 */
[----:B-1----:R-:W-:-:S07]  /*ee50*/  FADD.FTZ R7, R65, R58 ;  /* 0x0000003a41077221 */ /* 0x002fce0000010000 */
[----:B------:R-:W1:Y:S01]  /*ee60*/  MUFU.EX2 R76, R76 ;  /* 0x0000004c004c7308 */ /* 0x000e620000000800 */
[----:B----4-:R-:W-:-:S07]  /*ee70*/  FADD.FTZ R58, R72, R7 ;  /* 0x00000007483a7221 */ /* 0x010fce0000010000 */
[----:B------:R-:W4:Y:S01]  /*ee80*/  MUFU.EX2 R73, R73 ;  /* 0x0000004900497308 */ /* 0x000f220000000800 */
[----:B0-----:R-:W-:-:S07]  /*ee90*/  FADD.FTZ R7, R69, R58 ;  /* 0x0000003a45077221 */ /* 0x001fce0000010000 */
[----:B------:R-:W0:Y:S01]  /*eea0*/  MUFU.EX2 R20, R20 ;  /* 0x0000001400147308 */ /* 0x000e220000000800 */
[----:B-1----:R-:W-:Y:S01]  /*eeb0*/  FADD.FTZ R26, R76, R7 ;  /* 0x000000074c1a7221 */ /* 0x002fe20000010000 */
[----:B------:R-:W-:-:S06]  /*eec0*/  F2FP.BF16.F32.PACK_AB R7, R30, R27 ;  /* 0x0000001b1e07723e */ /* 0x000fcc00000010ff */
[----:B------:R-:W1:Y:S01]  /*eed0*/  MUFU.EX2 R80, R80 ;  /* 0x0000005000507308 */ /* 0x000e620000000800 */
[----:B----4-:R-:W-:-:S07]  /*eee0*/  FADD.FTZ R13, R73, R26 ;  /* 0x0000001a490d7221 */ /* 0x010fce0000010000 */
[----:B------:R-:W4:Y:S01]  /*eef0*/  MUFU.EX2 R34, R34 ;  /* 0x0000002200227308 */ /* 0x000f220000000800 */
[----:B0-----:R-:W-:Y:S01]  /*ef00*/  FADD.FTZ R26, R20, R11 ;  /* 0x0000000b141a7221 */ /* 0x001fe20000010000 */
[----:B------:R-:W-:Y:S01]  /*ef10*/  F2FP.BF16.F32.PACK_AB R11, R72, R65 ;  /* 0x00000041480b723e */ /* 0x000fe200000010ff */
[----:B------:R-:W-:Y:S02]  /*ef20*/  STSM.16.M88.4 [R143+0x21800], R4 ;  /* 0x021800048f007844 */ /* 0x000fe40000000200 */
[----:B------:R-:W-:-:S03]  /*ef30*/  FADD.FTZ R31, R25, R26 ;  /* 0x0000001a191f7221 */ /* 0x000fc60000010000 */
[----:B------:R-:W0:Y:S01]  /*ef40*/  MUFU.EX2 R35, R35 ;  /* 0x0000002300237308 */ /* 0x000e220000000800 */
[----:B-1----:R-:W-:-:S07]  /*ef50*/  FADD.FTZ R27, R80, R13 ;  /* 0x0000000d501b7221 */ /* 0x002fce0000010000 */
[----:B------:R-:W1:Y:S01]  /*ef60*/  MUFU.EX2 R32, R32 ;  /* 0x0000002000207308 */ /* 0x000e620000000800 */
[----:B----4-:R-:W-:-:S07]  /*ef70*/  FADD.FTZ R26, R34, R27 ;  /* 0x0000001b221a7221 */ /* 0x010fce0000010000 */
[----:B------:R-:W4:Y:S01]  /*ef80*/  MUFU.EX2 R38, R38 ;  /* 0x0000002600267308 */ /* 0x000f220000000800 */
[----:B0-----:R-:W-:-:S07]  /*ef90*/  FADD.FTZ R27, R35, R26 ;  /* 0x0000001a231b7221 */ /* 0x001fce0000010000 */
[----:B------:R-:W0:Y:S01]  /*efa0*/  MUFU.EX2 R49, R49 ;  /* 0x0000003100317308 */ /* 0x000e220000000800 */
[----:B-1----:R-:W-:-:S07]  /*efb0*/  FADD.FTZ R30, R32, R31 ;  /* 0x0000001f201e7221 */ /* 0x002fce0000010000 */
[----:B------:R-:W1:Y:S08]  /*efc0*/  MUFU.EX2 R39, R39 ;  /* 0x0000002700277308 */ /* 0x000e700000000800 */
[----:B------:R-:W5:Y:S08]  /*efd0*/  MUFU.EX2 R60, R60 ;  /* 0x0000003c003c7308 */ /* 0x000f700000000800 */
[----:B------:R-:W5:Y:S01]  /*efe0*/  MUFU.EX2 R42, R42 ;  /* 0x0000002a002a7308 */ /* 0x000f620000000800 */
[----:B----4-:R-:W-:-:S07]  /*eff0*/  FADD.FTZ R26, R38, R27 ;  /* 0x0000001b261a7221 */ /* 0x010fce0000010000 */
[----:B------:R-:W4:Y:S08]  /*f000*/  MUFU.EX2 R61, R61 ;  /* 0x0000003d003d7308 */ /* 0x000f300000000800 */
[----:B------:R-:W4:Y:S01]  /*f010*/  MUFU.EX2 R43, R43 ;  /* 0x0000002b002b7308 */ /* 0x000f220000000800 */
[----:B0-----:R-:W-:Y:S01]  /*f020*/  FADD.FTZ R31, R49, R30 ;  /* 0x0000001e311f7221 */ /* 0x001fe20000010000 */
[----:B------:R-:W-:-:S06]  /*f030*/  F2FP.BF16.F32.PACK_AB R24, R21, R24 ;  /* 0x000000181518723e */ /* 0x000fcc00000010ff */
[----:B------:R-:W0:Y:S01]  /*f040*/  MUFU.EX2 R41, R41 ;  /* 0x0000002900297308 */ /* 0x000e220000000800 */
[----:B-1----:R-:W-:Y:S01]  /*f050*/  FADD.FTZ R21, R39, R26 ;  /* 0x0000001a27157221 */ /* 0x002fe20000010000 */
[----:B--2---:R1:W-:Y:S06]  /*f060*/  STSM.16.M88.4 [R91], R8 ;  /* 0x000000085b007844 */ /* 0x0043ec0000000200 */
[----:B------:R-:W2:Y:S01]  /*f070*/  MUFU.EX2 R46, R46 ;  /* 0x0000002e002e7308 */ /* 0x000ea20000000800 */
[----:B-----5:R-:W-:Y:S01]  /*f080*/  FADD.FTZ R30, R60, R31 ;  /* 0x0000001f3c1e7221 */ /* 0x020fe20000010000 */
[----:B------:R-:W-:-:S02]  /*f090*/  F2FP.BF16.F32.PACK_AB R13, R76, R69 ;  /* 0x000000454c0d723e */ /* 0x000fc400000010ff */
[----:B------:R-:W-:-:S04]  /*f0a0*/  F2FP.BF16.F32.PACK_AB R15, R80, R73 ;  /* 0x00000049500f723e */ /* 0x000fc800000010ff */
[----:B------:R-:W5:Y:S01]  /*f0b0*/  MUFU.EX2 R48, R48 ;  /* 0x0000003000307308 */ /* 0x000f620000000800 */
[----:B-1----:R-:W-:-:S07]  /*f0c0*/  FADD.FTZ R8, R42, R21 ;  /* 0x000000152a087221 */ /* 0x002fce0000010000 */
[----:B------:R-:W1:Y:S01]  /*f0d0*/  MUFU.EX2 R47, R47 ;  /* 0x0000002f002f7308 */ /* 0x000e620000000800 */
[----:B----4-:R-:W-:Y:S01]  /*f0e0*/  FADD.FTZ R30, R61, R30 ;  /* 0x0000001e3d1e7221 */ /* 0x010fe20000010000 */
[----:B------:R-:W-:-:S06]  /*f0f0*/  FADD.FTZ R5, R43, R8 ;  /* 0x000000082b057221 */ /* 0x000fcc0000010000 */
[----:B------:R-:W4:Y:S08]  /*f100*/  MUFU.EX2 R45, R45 ;  /* 0x0000002d002d7308 */ /* 0x000f300000000800 */
[----:B------:R-:W4:Y:S01]  /*f110*/  MUFU.EX2 R50, R50 ;  /* 0x0000003200327308 */ /* 0x000f220000000800 */
[----:B0-----:R-:W-:Y:S01]  /*f120*/  FADD.FTZ R7, R41, R30 ;  /* 0x0000001e29077221 */ /* 0x001fe20000010000 */
[----:B--2---:R-:W-:-:S06]  /*f130*/  FADD.FTZ R8, R46, R5 ;  /* 0x000000052e087221 */ /* 0x004fcc0000010000 */
[----:B------:R-:W0:Y:S08]  /*f140*/  MUFU.EX2 R52, R52 ;  /* 0x0000003400347308 */ /* 0x000e300000000800 */
[----:B------:R-:W2:Y:S01]  /*f150*/  MUFU.EX2 R51, R51 ;  /* 0x0000003300337308 */ /* 0x000ea20000000800 */
[----:B-----5:R-:W-:Y:S01]  /*f160*/  FADD.FTZ R10, R48, R7 ;  /* 0x00000007300a7221 */ /* 0x020fe20000010000 */
[----:B-1----:R-:W-:-:S06]  /*f170*/  FADD.FTZ R9, R47, R8 ;  /* 0x000000082f097221 */ /* 0x002fcc0000010000 */
[----:B------:R-:W1:Y:S08]  /*f180*/  MUFU.EX2 R53, R53 ;  /* 0x0000003500357308 */ /* 0x000e700000000800 */
[----:B------:R-:W5:Y:S01]  /*f190*/  MUFU.EX2 R54, R54 ;  /* 0x0000003600367308 */ /* 0x000f620000000800 */
        /* <DEDUP_REMOVED lines=8> */
[----:B-1----:R-:W-:Y:S01]  /*f220*/  FADD.FTZ R11, R53, R10 ;  /* 0x0000000a350b7221 */ /* 0x002fe20000010000 */
[----:B-----5:R-:W-:-:S06]  /*f230*/  FADD.FTZ R8, R54, R9 ;  /* 0x0000000936087221 */ /* 0x020fcc0000010000 */
[----:B------:R-:W1:Y:S08]  /*f240*/  MUFU.EX2 R64, R64 ;  /* 0x0000004000407308 */ /* 0x000e700000000800 */
[----:B------:R-:W5:Y:S01]  /*f250*/  MUFU.EX2 R75, R75 ;  /* 0x0000004b004b7308 */ /* 0x000f620000000800 */
[----:B----4-:R-:W-:Y:S01]  /*f260*/  FADD.FTZ R10, R56, R11 ;  /* 0x0000000b380a7221 */ /* 0x010fe20000010000 */
[----:B------:R-:W-:-:S06]  /*f270*/  FADD.FTZ R9, R55, R8 ;  /* 0x0000000837097221 */ /* 0x000fcc0000010000 */
[----:B------:R-:W4:Y:S01]  /*f280*/  MUFU.EX2 R78, R78 ;  /* 0x0000004e004e7308 */ /* 0x000f220000000800 */
[----:B------:R-:W-:-:S07]  /*f290*/  F2FP.BF16.F32.PACK_AB R26, R25, R20 ;  /* 0x00000014191a723e */ /* 0x000fce00000010ff */
[----:B------:R-:W4:Y:S01]  /*f2a0*/  MUFU.EX2 R79, R79 ;  /* 0x0000004f004f7308 */ /* 0x000f220000000800 */
[----:B------:R2:W-:Y:S01]  /*f2b0*/  STSM.16.M88.4 [R145], R12 ;  /* 0x0000000c91007844 */ /* 0x0005e20000000200 */
[----:B------:R-:W-:-:S06]  /*f2c0*/  F2FP.BF16.F32.PACK_AB R25, R35, R34 ;  /* 0x000000222319723e */ /* 0x000fcc00000010ff */
[----:B------:R-:W-:Y:S01]  /*f2d0*/  MUFU.EX2 R28, R28 ;  /* 0x0000001c001c7308 */ /* 0x000fe20000000800 */
[----:B------:R-:W-:Y:S01]  /*f2e0*/  F2FP.BF16.F32.PACK_AB R27, R39, R38 ;  /* 0x00000026271b723e */ /* 0x000fe200000010ff */
[----:B0-----:R-:W-:-:S06]  /*f2f0*/  FADD.FTZ R11, R57, R10 ;  /* 0x0000000a390b7221 */ /* 0x001fcc0000010000 */
[----:B------:R-:W0:Y:S01]  /*f300*/  MUFU.EX2 R29, R29 ;  /* 0x0000001d001d7308 */ /* 0x000e220000000800 */
[----:B--2---:R-:W-:-:S07]  /*f310*/  FADD.FTZ R12, R74, R9 ;  /* 0x000000094a0c7221 */ /* 0x004fce0000010000 */
[----:B------:R-:W-:Y:S08]  /*f320*/  MUFU.EX2 R33, R33 ;  /* 0x0000002100217308 */ /* 0x000ff00000000800 */
[----:B------:R-:W2:Y:S08]  /*f330*/  MUFU.EX2 R44, R44 ;  /* 0x0000002c002c7308 */ /* 0x000eb00000000800 */
[----:B------:R-:W-:Y:S08]  /*f340*/  MUFU.EX2 R82, R82 ;  /* 0x0000005200527308 */ /* 0x000ff00000000800 */
[----:B------:R-:W3:Y:S08]  /*f350*/  MUFU.EX2 R83, R83 ;  /* 0x0000005300537308 */ /* 0x000ef00000000800 */
[----:B------:R-:W-:Y:S08]  /*f360*/  MUFU.EX2 R86, R86 ;  /* 0x0000005600567308 */ /* 0x000ff00000000800 */
[----:B------:R-:W3:Y:S01]  /*f370*/  MUFU.EX2 R87, R87 ;  /* 0x0000005700577308 */ /* 0x000ee20000000800 */
[----:B------:R-:W-:Y:S01]  /*f380*/  F2FP.BF16.F32.PACK_AB R4, R49, R32 ;  /* 0x000000203104723e */ /* 0x000fe200000010ff */
[----:B-1----:R-:W-:Y:S01]  /*f390*/  FADD.FTZ R21, R64, R11 ;  /* 0x0000000b40157221 */ /* 0x002fe20000010000 */
[----:B------:R-:W-:-:S02]  /*f3a0*/  F2FP.BF16.F32.PACK_AB R6, R61, R60 ;  /* 0x0000003c3d06723e */ /* 0x000fc400000010ff */
[----:B------:R-:W-:Y:S02]  /*f3b0*/  F2FP.BF16.F32.PACK_AB R5, R43, R42 ;  /* 0x0000002a2b05723e */ /* 0x000fe400000010ff */
[----:B------:R-:W-:Y:S01]  /*f3c0*/  F2FP.BF16.F32.PACK_AB R7, R47, R46 ;  /* 0x0000002e2f07723e */ /* 0x000fe200000010ff */
[----:B------:R1:W-:Y:S01]  /*f3d0*/  STSM.16.M88.4 [R144], R24 ;  /* 0x0000001890007844 */ /* 0x0003e20000000200 */
[C---:B-----5:R-:W-:Y:S01]  /*f3e0*/  FADD.FTZ R11, R75.reuse, R12 ;  /* 0x0000000c4b0b7221 */ /* 0x060fe20000010000 */
[----:B------:R-:W-:Y:S02]  /*f3f0*/  F2FP.BF16.F32.PACK_AB R8, R56, R53 ;  /* 0x000000353808723e */ /* 0x000fe400000010ff */
[----:B------:R5:W-:Y:S01]  /*f400*/  STSM.16.M88.4 [R143+0x27800], R4 ;  /* 0x027800048f007844 */ /* 0x000be20000000200 */
[----:B----4-:R-:W-:Y:S01]  /*f410*/  FADD.FTZ R20, R78, R11 ;  /* 0x0000000b4e147221 */ /* 0x010fe20000010000 */
[----:B------:R-:W-:Y:S02]  /*f420*/  F2FP.BF16.F32.PACK_AB R10, R64, R57 ;  /* 0x00000039400a723e */ /* 0x000fe400000010ff */
[----:B------:R-:W-:-:S02]  /*f430*/  F2FP.BF16.F32.PACK_AB R9, R75, R74 ;  /* 0x0000004a4b09723e */ /* 0x000fc400000010ff */
[----:B------:R-:W-:Y:S01]  /*f440*/  F2FP.BF16.F32.PACK_AB R11, R79, R78 ;  /* 0x0000004e4f0b723e */ /* 0x000fe200000010ff */
[----:B-1----:R-:W1:Y:S01]  /*f450*/  @P5 LDC R24, c[0x0][0x44c] ;  /* 0x00011300ff185b82 */ /* 0x002e620000000800 */
[----:B0-----:R-:W-:Y:S02]  /*f460*/  F2FP.BF16.F32.PACK_AB R12, R29, R28 ;  /* 0x0000001c1d0c723e */ /* 0x001fe400000010ff */
[----:B-----5:R-:W-:Y:S02]  /*f470*/  F2FP.BF16.F32.PACK_AB R4, R48, R41 ;  /* 0x000000293004723e */ /* 0x020fe400000010ff */
[----:B------:R-:W-:Y:S02]  /*f480*/  F2FP.BF16.F32.PACK_AB R6, R52, R45 ;  /* 0x0000002d3406723e */ /* 0x000fe400000010ff */
[----:B------:R-:W-:Y:S01]  /*f490*/  F2FP.BF16.F32.PACK_AB R5, R51, R50 ;  /* 0x000000323305723e */ /* 0x000fe200000010ff */
[----:B------:R-:W0:Y:S01]  /*f4a0*/  @P5 LDC R25, c[0x0][0x450] ;  /* 0x00011400ff195b82 */ /* 0x000e220000000800 */
[----:B------:R-:W-:-:S02]  /*f4b0*/  F2FP.BF16.F32.PACK_AB R7, R55, R54 ;  /* 0x000000363707723e */ /* 0x000fc400000010ff */
[----:B--2---:R-:W-:Y:S02]  /*f4c0*/  F2FP.BF16.F32.PACK_AB R14, R44, R33 ;  /* 0x000000212c0e723e */ /* 0x004fe400000010ff */
[----:B---3--:R-:W-:Y:S02]  /*f4d0*/  F2FP.BF16.F32.PACK_AB R13, R83, R82 ;  /* 0x00000052530d723e */ /* 0x008fe400000010ff */
[----:B------:R-:W-:Y:S01]  /*f4e0*/  F2FP.BF16.F32.PACK_AB R15, R87, R86 ;  /* 0x00000056570f723e */ /* 0x000fe200000010ff */
[----:B------:R2:W-:Y:S04]  /*f4f0*/  STSM.16.M88.4 [R36], R4 ;  /* 0x0000000424007844 */ /* 0x0005e80000000200 */
[----:B------:R3:W-:Y:S04]  /*f500*/  STSM.16.M88.4 [R145+0x6000], R8 ;  /* 0x0060000891007844 */ /* 0x0007e80000000200 */
[----:B------:R3:W-:Y:S01]  /*f510*/  STSM.16.M88.4 [R144+0x6000], R12 ;  /* 0x0060000c90007844 */ /* 0x0007e20000000200 */
[----:B------:R4:W-:Y:S06]  /*f520*/  MEMBAR.ALL.CTA ;  /* 0x0000000000007992 */ /* 0x0009ec0000008000 */
[----:B----4-:R-:W4:Y:S01]  /*f530*/  FENCE.VIEW.ASYNC.S ;  /* 0x00000000000073c6 */ /* 0x010f220000000000 */
[----:B------:R-:W-:Y:S01]  /*f540*/  FADD.FTZ R79, R79, R20 ;  /* 0x000000144f4f7221 */ /* 0x000fe20000010000 */
[----:B------:R-:W-:Y:S01]  /*f550*/  PLOP3.LUT P1, PT, PT, PT, UP0, 0x40, 0x0 ;  /* 0x000000000000781c */ /* 0x000fe20003f2e808 */
[----:B-1----:R-:W-:-:S04]  /*f560*/  @P5 IMAD.HI.U32 R24, R89, R24, RZ ;  /* 0x0000001859185227 */ /* 0x002fc800078e00ff */
[----:B------:R-:W-:Y:S01]  /*f570*/  FADD.FTZ R28, R28, R21 ;  /* 0x000000151c1c7221 */ /* 0x000fe20000010000 */
[----:B------:R-:W-:Y:S01]  /*f580*/  FADD.FTZ R82, R82, R79 ;  /* 0x0000004f52527221 */ /* 0x000fe20000010000 */
[----:B------:R-:W-:Y:S01]  /*f590*/  IMAD.MOV.U32 R20, RZ, RZ, R89 ;  /* 0x000000ffff147224 */ /* 0x000fe200078e0059 */
[----:B0-----:R-:W-:Y:S01]  /*f5a0*/  @P5 SHF.R.U32.HI R20, RZ, R25, R24 ;  /* 0x00000019ff145219 */ /* 0x001fe20000011618 */
[----:B------:R-:W-:Y:S01]  /*f5b0*/  FADD.FTZ R28, R29, R28 ;  /* 0x0000001c1d1c7221 */ /* 0x000fe20000010000 */
[----:B------:R-:W-:-:S03]  /*f5c0*/  FADD.FTZ R83, R83, R82 ;  /* 0x0000005253537221 */ /* 0x000fc60000010000 */
[----:B------:R-:W-:Y:S01]  /*f5d0*/  FADD.FTZ R33, R33, R28 ;  /* 0x0000001c21217221 */ /* 0x000fe20000010000 */
[----:B------:R-:W-:Y:S01]  /*f5e0*/  FADD.FTZ R86, R86, R83 ;  /* 0x0000005356567221 */ /* 0x000fe20000010000 */
[----:B------:R-:W-:Y:S02]  /*f5f0*/  IMAD.IADD R103, R103, 0x1, R20 ;  /* 0x0000000167677824 */ /* 0x000fe400078e0214 */
[----:B------:R-:W-:Y:S01]  /*f600*/  FADD.FTZ R139, R44, R33 ;  /* 0x000000212c8b7221 */ /* 0x000fe20000010000 */
[----:B--2---:R-:W-:Y:S01]  /*f610*/  FADD.FTZ R5, R87, R86 ;  /* 0x0000005657057221 */ /* 0x004fe20000010000 */
[----:B------:R-:W-:Y:S02]  /*f620*/  VIADD R4, R88, 0xfffffffe ;  /* 0xfffffffe58047836 */ /* 0x000fe40000000000 */
[----:B------:R-:W-:Y:S01]  /*f630*/  VIADD R6, R103, UR6 ;  /* 0x0000000667067c36 */ /* 0x000fe20008000000 */
[----:B----4-:R-:W-:Y:S01]  /*f640*/  NOP ;  /* 0x0000000000007918 */ /* 0x010fe20000000000 */
[----:B---3--:R-:W-:Y:S05]  /*f650*/  @P1 BRA `(.L_x_11485) ;  /* 0x0000000000541947 */ /* 0x008fea0003800000 */
[C---:B------:R-:W-:Y:S01]  /*f660*/  ISETP.GT.AND P1, PT, R103.reuse, RZ, PT ;  /* 0x000000ff6700720c */ /* 0x040fe20003f24270 */
[----:B------:R-:W-:Y:S01]  /*f670*/  BSSY B0, `(.L_x_11486) ;  /* 0x0000010000007945 */ /* 0x000fe20003800000 */
[----:B------:R-:W-:-:S11]  /*f680*/  VIADD R7, R103, 0xffffffff ;  /* 0xffffffff67077836 */ /* 0x000fd60000000000 */
[----:B------:R-:W-:Y:S05]  /*f690*/  @P1 BRA `(.L_x_11487) ;  /* 0x0000000000201947 */ /* 0x000fea0003800000 */
[----:B------:R-:W-:Y:S01]  /*f6a0*/  UISETP.NE.AND UP1, UPT, UR7, 0x1, UPT ;  /* 0x000000010700788c */ /* 0x000fe2000bf25270 */
[----:B------:R-:W-:-:S05]  /*f6b0*/  IMAD.MOV R7, RZ, RZ, -R103 ;  /* 0x000000ffff077224 */ /* 0x000fca00078e0a67 */
[----:B------:R-:W-:-:S05]  /*f6c0*/  PLOP3.LUT P1, PT, PT, PT, UP1, 0x80, 0x0 ;  /* 0x000000000000781c */ /* 0x000fca0003f2f018 */
[----:B------:R-:W-:-:S08]  /*f6d0*/  @UP1 ULDC.64 UR4, c[0x0][0x9e8] ;  /* 0x00027a0000041ab9 */ /* 0x000fd00000000a00 */
[----:B------:R-:W-:-:S05]  /*f6e0*/  @P1 IMAD.HI.U32 R8, R7, UR4, RZ ;  /* 0x0000000407081c27 */ /* 0x000fca000f8e00ff */
[----:B------:R-:W-:-:S04]  /*f6f0*/  @P1 SHF.R.U32.HI R7, RZ, UR5, R8 ;  /* 0x00000005ff071c19 */ /* 0x000fc80008011608 */
[----:B------:R-:W-:Y:S01]  /*f700*/  LOP3.LUT R7, RZ, R7, RZ, 0x33, !PT ;  /* 0x00000007ff077212 */ /* 0x000fe200078e33ff */
[----:B------:R-:W-:Y:S06]  /*f710*/  BRA `(.L_x_11488) ;  /* 0x0000000000147947 */ /* 0x000fec0003800000 */
.L_x_11487:
[----:B------:R-:W-:-:S06]  /*f720*/  UISETP.NE.AND UP1, UPT, UR7, 0x1, UPT ;  /* 0x000000010700788c */ /* 0x000fcc000bf25270 */
[----:B------:R-:W-:-:S05]  /*f730*/  PLOP3.LUT P1, PT, PT, PT, UP1, 0x80, 0x0 ;  /* 0x000000000000781c */ /* 0x000fca0003f2f018 */
[----:B------:R-:W-:-:S08]  /*f740*/  @UP1 ULDC.64 UR4, c[0x0][0x9e8] ;  /* 0x00027a0000041ab9 */ /* 0x000fd00000000a00 */
[----:B------:R-:W-:-:S05]  /*f750*/  @P1 IMAD.HI.U32 R8, R7, UR4, RZ ;  /* 0x0000000407081c27 */ /* 0x000fca000f8e00ff */
[----:B------:R-:W-:-:S07]  /*f760*/  @P1 SHF.R.U32.HI R7, RZ, UR5, R8 ;  /* 0x00000005ff071c19 */ /* 0x000fce0008011608 */
.L_x_11488:
[----:B------:R-:W-:Y:S05]  /*f770*/  BSYNC B0 ;  /* 0x0000000000007941 */ /* 0x000fea0003800000 */
.L_x_11486:
[----:B------:R-:W-:-:S04]  /*f780*/  IMAD.U32 R8, RZ, RZ, UR7 ;  /* 0x00000007ff087e24 */ /* 0x000fc8000f8e00ff */
[----:B------:R-:W-:-:S05]  /*f790*/  IMAD R7, R7, R8, UR7 ;  /* 0x0000000707077e24 */ /* 0x000fca000f8e0208 */
[----:B------:R-:W-:-:S07]  /*f7a0*/  VIMNMX R6, R6, R7, PT ;  /* 0x0000000706067248 */ /* 0x000fce0003fe0100 */
.L_x_11485:
[----:B------:R-:W2:Y:S01]  /*f7b0*/  LDL R8, [R1+0x68] ;  /* 0x0000680001087983 */ /* 0x000ea20000100800 */
        /* <DEDUP_REMOVED lines=36> */
[----:B--2---:R-:W-:-:S04]  /*fa00*/  VIMNMX R8, R8, R7, !PT ;  /* 0x0000000708087248 */ /* 0x004fc80007fe0100 */
[----:B------:R-:W-:Y:S01]  /*fa10*/  ISETP.GE.AND P1, PT, R4, R8, PT ;  /* 0x000000080400720c */ /* 0x000fe20003f26270 */
[----:B------:R0:W-:-:S12]  /*fa20*/  STL [R1+0x8], R8 ;  /* 0x0000080801007387 */ /* 0x0001d80000100800 */
[----:B0-----:R-:W-:Y:S05]  /*fa30*/  @!P1 BRA `(.L_x_11489) ;  /* 0x0000003400749947 */ /* 0x001fea0003800000 */
[----:B------:R-:W-:-:S07]  /*fa40*/  IMAD.MOV.U32 R135, RZ, RZ, RZ ;  /* 0x000000ffff877224 */ /* 0x000fce00078e00ff */
.L_x_11509:
[----:B------:R-:W2:Y:S01]  /*fa50*/  LDL R7, [R1+0xc] ;  /* 0x00000c0001077983 */ /* 0x000ea20000100800 */
[----:B------:R-:W-:Y:S01]  /*fa60*/  VIADD R6, R18, 0x1 ;  /* 0x0000000112067836 */ /* 0x000fe20000000000 */
[----:B------:R-:W-:Y:S05]  /*fa70*/  YIELD ;  /* 0x0000000000007946 */ /* 0x000fea0003800000 */
[----:B------:R-:W-:-:S04]  /*fa80*/  ISETP.NE.AND P2, PT, R6, 0x2, PT ;  /* 0x000000020600780c */ /* 0x000fc80003f45270 */
[----:B------:R-:W-:Y:S02]  /*fa90*/  SEL R8, RZ, 0x1, P2 ;  /* 0x00000001ff087807 */ /* 0x000fe40001000000 */
[----:B------:R-:W-:Y:S02]  /*faa0*/  SEL R6, R6, RZ, P2 ;  /* 0x000000ff06067207 */ /* 0x000fe40001000000 */
[----:B--2---:R-:W-:Y:S02]  /*fab0*/  ISETP.NE.AND P1, PT, R7, RZ, PT ;  /* 0x000000ff0700720c */ /* 0x004fe40003f25270 */
[----:B------:R-:W-:-:S11]  /*fac0*/  LOP3.LUT R7, R23, R8, RZ, 0x3c, !PT ;  /* 0x0000000817077212 */ /* 0x000fd600078e3cff */
[----:B------:R-:W-:Y:S05]  /*fad0*/  @P1 BRA `(.L_x_11490) ;  /* 0x0000000000301947 */ /* 0x000fea0003800000 */
[----:B------:R-:W-:Y:S05]  /*fae0*/  @!P0 BRA `(.L_x_11491) ;  /* 0x0000000000048947 */ /* 0x000fea0003800000 */
[----:B------:R-:W-:Y:S01]  /*faf0*/  BPT.TRAP 0x1 ;  /* 0x000000040000795c */ /* 0x000fe20000300000 */
.L_x_11491:
[----:B------:R-:W-:Y:S01]  /*fb00*/  IMAD R9, R6, 0x8, R2 ;  /* 0x0000000806097824 */ /* 0x000fe200078e0202 */
[----:B------:R-:W-:-:S04]  /*fb10*/  SHF.L.U32 R8, R7, 0x1f, RZ ;  /* 0x0000001f07087819 */ /* 0x000fc800000006ff */
[----:B------:R0:W1:Y:S01]  /*fb20*/  SYNCS.PHASECHK.TRANS64.TRYWAIT P2, [R9+URZ+0x2d830], R8 ;  /* 0x02d83008090075a7 */ /* 0x000062000804017f */
[----:B------:R-:W-:Y:S05]  /*fb30*/  @!P0 BRA `(.L_x_11492) ;  /* 0x0000000000048947 */ /* 0x000fea0003800000 */
[----:B------:R-:W-:Y:S01]  /*fb40*/  BPT.TRAP 0x1 ;  /* 0x000000040000795c */ /* 0x000fe20000300000 */
.L_x_11492:
[----:B------:R-:W-:Y:S04]  /*fb50*/  BSSY B0, `(.L_x_11490) ;  /* 0x0000004000007945 */ /* 0x000fe80003800000 */
[----:B-1----:R-:W-:Y:S05]  /*fb60*/  @P2 BRA `(.L_x_11493) ;  /* 0x0000000000082947 */ /* 0x002fea0003800000 */
[----:B------:R-:W1:Y:S02]  /*fb70*/  SYNCS.PHASECHK.TRANS64.TRYWAIT P2, [R9+URZ+0x2d830], R8 ;  /* 0x02d83008090075a7 */ /* 0x000e64000804017f */
[----:B-1----:R-:W-:Y:S05]  /*fb80*/  @!P2 BRA `(.L_x_11494) ;  /* 0x0000013800a0a947 */ /* 0x002fea0003800000 */
.L_x_11493:
[----:B------:R-:W-:Y:S05]  /*fb90*/  BSYNC B0 ;  /* 0x0000000000007941 */ /* 0x000fea0003800000 */
.L_x_11490:
[----:B01----:R-:W2:Y:S01]  /*fba0*/  LDL R8, [R1+0x10] ;  /* 0x0000100001087983 */ /* 0x003ea20000100800 */
[----:B------:R-:W0:Y:S01]  /*fbb0*/  S2R R10, SR_TID.X ;  /* 0x00000000000a7919 */ /* 0x000e220000002100 */
[----:B------:R-:W-:Y:S05]  /*fbc0*/  WARPSYNC.ALL ;  /* 0x0000000000007948 */ /* 0x000fea0003800000 */
[----:B------:R-:W-:Y:S01]  /*fbd0*/  IMAD.MOV.U32 R9, RZ, RZ, -0x7fffffe0 ;  /* 0x80000020ff097424 */ /* 0x000fe200078e00ff */
[----:B0-----:R-:W-:-:S05]  /*fbe0*/  SHF.R.U32.HI R10, RZ, 0x7, R10 ;  /* 0x00000007ff0a7819 */ /* 0x001fca000001160a */
[----:B------:R-:W-:-:S05]  /*fbf0*/  VIADD R20, R10, 0x8 ;  /* 0x000000080a147836 */ /* 0x000fca0000000000 */
[----:B------:R0:W-:Y:S01]  /*fc00*/  BAR.SYNC.DEFER_BLOCKING R20, 0x100 ;  /* 0x000400140000751d */ /* 0x0001e20000010000 */
[----:B------:R-:W-:Y:S02]  /*fc10*/  R2UR UR11, R9 ;  /* 0x00000000090b72ca */ /* 0x000fe400000e0000 */
[----:B------:R-:W-:Y:S02]  /*fc20*/  R2UR UR8, R146 ;  /* 0x00000000920872ca */ /* 0x000fe400000e0000 */
[----:B------:R-:W-:Y:S01]  /*fc30*/  R2UR UR9, R147 ;  /* 0x00000000930972ca */ /* 0x000fe200000e0000 */
[----:B------:R-:W-:Y:S01]  /*fc40*/  WARPGROUP.ARRIVE ;  /* 0x00000000000079c5 */ /* 0x000fe20000000000 */
[----:B------:R-:W-:Y:S01]  /*fc50*/  IMAD.MOV.U32 R13, RZ, RZ, -0x7fffffe0 ;  /* 0x80000020ff0d7424 */ /* 0x000fe200078e00ff */
[----:B------:R-:W-:Y:S02]  /*fc60*/  R2UR UR12, R156 ;  /* 0x000000009c0c72ca */ /* 0x000fe400000e0000 */
[----:B------:R-:W-:-:S02]  /*fc70*/  R2UR UR13, R157 ;  /* 0x000000009d0d72ca */ /* 0x000fc400000e0000 */
[----:B------:R-:W-:Y:S01]  /*fc80*/  R2UR UR15, R13 ;  /* 0x000000000d0f72ca */ /* 0x000fe200000e0000 */
[----:B--2---:R-:W-:-:S05]  /*fc90*/  IMAD R8, R6, 0x600, R8 ;  /* 0x0000060006087824 */ /* 0x004fca00078e0208 */
[----:B------:R-:W-:-:S13]  /*fca0*/  R2UR UR10, R8 ;  /* 0x00000000080a72ca */ /* 0x000fda00000e0000 */
[----:B------:R-:W-:Y:S01]  /*fcb0*/  HGMMA.64x128x16.F32.BF16 R24, gdesc[UR8], RZ, !UPT, gsb0 ;  /* 0x01e00000081879f0 */ /* 0x000fe2000c0018ff */
[----:B------:R-:W-:-:S05]  /*fcc0*/  VIADD R12, R8, 0x2 ;  /* 0x00000002080c7836 */ /* 0x000fca0000000000 */
[----:B------:R-:W-:Y:S01]  /*fcd0*/  R2UR UR14, R12 ;  /* 0x000000000c0e72ca */ /* 0x000fe200000e0000 */
[----:B------:R-:W-:Y:S02]  /*fce0*/  VIADD R10, R8, 0x200 ;  /* 0x00000200080a7836 */ /* 0x000fe40000000000 */
[----:B------:R-:W-:Y:S01]  /*fcf0*/  IMAD.MOV.U32 R11, RZ, RZ, -0x7fffffe0 ;  /* 0x80000020ff0b7424 */ /* 0x000fe200078e00ff */
[----:B------:R-:W-:Y:S02]  /*fd00*/  R2UR UR16, R154 ;  /* 0x000000009a1072ca */ /* 0x000fe400000e0000 */
[----:B------:R-:W-:Y:S02]  /*fd10*/  R2UR UR18, R10 ;  /* 0x000000000a1272ca */ /* 0x000fe400000e0000 */
[----:B------:R-:W-:Y:S02]  /*fd20*/  R2UR UR19, R11 ;  /* 0x000000000b1372ca */ /* 0x000fe400000e0000 */
[----:B------:R-:W-:Y:S01]  /*fd30*/  R2UR UR17, R155 ;  /* 0x000000009b1172ca */ /* 0x000fe200000e0000 */
[----:B------:R-:W-:-:S02]  /*fd40*/  WARPGROUP.DEPBAR.LE gsb0, 0x0 ;  /* 0x00008000000079c5 */ /* 0x000fc40000010000 */
[----:B------:R-:W-:-:S06]  /*fd50*/  WARPGROUP.ARRIVE ;  /* 0x00000000000079c5 */ /* 0x000fcc0000000000 */
[----:B------:R-:W-:Y:S01]  /*fd60*/  HGMMA.64x128x16.F32.BF16 R24, gdesc[UR12], R24, gsb0 ;  /* 0x01e000000c1879f0 */ /* 0x000fe20008001818 */
[----:B------:R-:W-:Y:S01]  /*fd70*/  VIADD R12, R8, 0x202 ;  /* 0x00000202080c7836 */ /* 0x000fe20000000000 */
[----:B------:R-:W-:Y:S02]  /*fd80*/  R2UR UR23, R13 ;  /* 0x000000000d1772ca */ /* 0x000fe400000e0000 */
[----:B------:R-:W-:Y:S02]  /*fd90*/  R2UR UR20, R152 ;  /* 0x00000000981472ca */ /* 0x000fe400000e0000 */
[----:B------:R-:W-:Y:S02]  /*fda0*/  R2UR UR22, R12 ;  /* 0x000000000c1672ca */ /* 0x000fe400000e0000 */
[----:B------:R-:W-:Y:S01]  /*fdb0*/  R2UR UR21, R153 ;  /* 0x00000000991572ca */ /* 0x000fe200000e0000 */
[----:B------:R-:W-:Y:S02]  /*fdc0*/  WARPGROUP.DEPBAR.LE gsb0, 0x0 ;  /* 0x00008000000079c5 */ /* 0x000fe40000010000 */
[----:B------:R-:W-:-:S06]  /*fdd0*/  WARPGROUP.ARRIVE ;  /* 0x00000000000079c5 */ /* 0x000fcc0000000000 */
[----:B------:R-:W-:Y:S01]  /*fde0*/  HGMMA.64x128x16.F32.BF16 R24, gdesc[UR16], R24, gsb0 ;  /* 0x01e00000101879f0 */ /* 0x000fe20008001818 */
        /* <DEDUP_REMOVED lines=24> */
.L_x_11496:
[----:B------:R-:W-:Y:S01]  /*ff70*/  SHF.L.U32 R8, R23, 0x1f, RZ ;  /* 0x0000001f17087819 */ /* 0x000fe200000006ff */
[----:B------:R-:W-:-:S04]  /*ff80*/  IMAD R9, R18, 0x8, R2 ;  /* 0x0000000812097824 */ /* 0x000fc800078e0202 */
[----:B------:R0:W1:Y:S01]  /*ff90*/  SYNCS.PHASECHK.TRANS64.TRYWAIT P1, [R9+URZ+0x2d850], R8 ;  /* 0x02d85008090075a7 */ /* 0x000062000802017f */
[----:B------:R-:W-:Y:S05]  /*ffa0*/  @!P0 BRA `(.L_x_11497) ;  /* 0x0000000000048947 */ /* 0x000fea0003800000 */
[----:B------:R-:W-:Y:S01]  /*ffb0*/  BPT.TRAP 0x1 ;  /* 0x000000040000795c */ /* 0x000fe20000300000 */
.L_x_11497:
[----:B-1----:R-:W-:Y:S05]  /*ffc0*/  @P1 BRA `(.L_x_11495) ;  /* 0x0000000000081947 */ /* 0x002fea0003800000 */
[----:B------:R-:W1:Y:S02]  /*ffd0*/  SYNCS.PHASECHK.TRANS64.TRYWAIT P1, [R9+URZ+0x2d850], R8 ;  /* 0x02d85008090075a7 */ /* 0x000e64000802017f */
[----:B-1----:R-:W-:Y:S05]  /*ffe0*/  @!P1 BRA `(.L_x_11498) ;  /* 0x00000134009c9947 */ /* 0x002fea0003800000 */
.L_x_11495:
[----:B------:R-:W2:Y:S01]  /*fff0*/  LDL R12, [R1+0x2c] ;  /* 0x00002c00010c7983 */ /* 0x000ea20000100800 */
[----:B01----:R-:W-:Y:S01]  /*10000*/  VIADD R8, R2, 0x400 ;  /* 0x0000040002087836 */ /* 0x003fe20000000000 */
[----:B------:R-:W-:Y:S05]  /*10010*/  WARPSYNC.ALL ;  /* 0x0000000000007948 */ /* 0x000fea0003800000 */
[----:B------:R-:W-:Y:S01]  /*10020*/  SHF.R.U32.HI R8, RZ, 0x4, R8 ;  /* 0x00000004ff087819 */ /* 0x000fe20000011608 */
[----:B------:R-:W-:Y:S01]  /*10030*/  IMAD.MOV.U32 R9, RZ, RZ, -0x7fffffe0 ;  /* 0x80000020ff097424 */ /* 0x000fe200078e00ff */
[----:B------:R-:W-:Y:S01]  /*10040*/  WARPGROUP.ARRIVE ;  /* 0x00000000000079c5 */ /* 0x000fe20000000000 */
[----:B------:R-:W-:Y:S01]  /*10050*/  UMOV UR9, 0x40000040 ;  /* 0x4000004000097882 */ /* 0x000fe20000000000 */
[----:B------:R-:W-:Y:S01]  /*10060*/  LOP3.LUT R8, R8, 0x3fff, RZ, 0xc0, !PT ;  /* 0x00003fff08087812 */ /* 0x000fe200078ec0ff */
[----:B------:R-:W-:Y:S01]  /*10070*/  IMAD.MOV.U32 R11, RZ, RZ, -0x7fffffe0 ;  /* 0x80000020ff0b7424 */ /* 0x000fe200078e00ff */
[----:B------:R-:W-:Y:S01]  /*10080*/  R2UR UR11, R9 ;  /* 0x00000000090b72ca */ /* 0x000fe200000e0000 */
[----:B------:R-:W-:Y:S01]  /*10090*/  UMOV UR13, 0x40000040 ;  /* 0x40000040000d7882 */ /* 0x000fe20000000000 */
[----:B------:R-:W-:Y:S01]  /*100a0*/  LOP3.LUT R8, R8, 0x2000000, RZ, 0xfc, !PT ;  /* 0x0200000008087812 */ /* 0x000fe200078efcff */
[----:B------:R-:W-:Y:S01]  /*100b0*/  UMOV UR17, 0x40000040 ;  /* 0x4000004000117882 */ /* 0x000fe20000000000 */
[C---:B------:R-:W-:Y:S01]  /*100c0*/  R2UR UR15, R11.reuse ;  /* 0x000000000b0f72ca */ /* 0x040fe200000e0000 */
[----:B------:R-:W-:Y:S01]  /*100d0*/  UMOV UR21, 0x40000040 ;  /* 0x4000004000157882 */ /* 0x000fe20000000000 */
[C---:B------:R-:W-:Y:S01]  /*100e0*/  R2UR UR19, R11.reuse ;  /* 0x000000000b1372ca */ /* 0x040fe200000e0000 */
[----:B------:R-:W-:Y:S01]  /*100f0*/  IMAD R8, R18, 0x600, R8 ;  /* 0x0000060012087824 */ /* 0x000fe200078e0208 */
[C---:B------:R-:W-:Y:S01]  /*10100*/  R2UR UR23, R11.reuse ;  /* 0x000000000b1772ca */ /* 0x040fe200000e0000 */
[----:B------:R-:W-:Y:S01]  /*10110*/  UMOV UR25, 0x40000040 ;  /* 0x4000004000197882 */ /* 0x000fe20000000000 */
[C---:B------:R-:W-:Y:S01]  /*10120*/  R2UR UR27, R11.reuse ;  /* 0x000000000b1b72ca */ /* 0x040fe200000e0000 */
[C---:B------:R-:W-:Y:S01]  /*10130*/  VIADD R10, R8.reuse, 0x40 ;  /* 0x00000040080a7836 */ /* 0x040fe20000000000 */
[----:B------:R-:W-:Y:S01]  /*10140*/  R2UR UR10, R8 ;  /* 0x00000000080a72ca */ /* 0x000fe200000e0000 */
[----:B------:R-:W-:Y:S01]  /*10150*/  UMOV UR29, 0x40000040 ;  /* 0x40000040001d7882 */ /* 0x000fe20000000000 */
[C---:B------:R-:W-:Y:S01]  /*10160*/  R2UR UR31, R11.reuse ;  /* 0x000000000b1f72ca */ /* 0x040fe200000e0000 */
[----:B------:R-:W-:Y:S01]  /*10170*/  UMOV UR33, 0x40000040 ;  /* 0x4000004000217882 */ /* 0x000fe20000000000 */
[----:B------:R-:W-:Y:S01]  /*10180*/  R2UR UR14, R10 ;  /* 0x000000000a0e72ca */ /* 0x000fe200000e0000 */
[----:B------:R-:W-:Y:S01]  /*10190*/  VIADD R10, R8, 0x80 ;  /* 0x00000080080a7836 */ /* 0x000fe20000000000 */
[----:B------:R-:W-:Y:S01]  /*101a0*/  R2UR UR35, R11 ;  /* 0x000000000b2372ca */ /* 0x000fe200000e0000 */
[----:B------:R-:W-:Y:S01]  /*101b0*/  UMOV UR45, 0x40000040 ;  /* 0x40000040002d7882 */ /* 0x000fe20000000000 */
[----:B------:R-:W-:Y:S01]  /*101c0*/  R2UR UR47, R9 ;  /* 0x00000000092f72ca */ /* 0x000fe200000e0000 */
[----:B------:R-:W0:Y:S01]  /*101d0*/  S2R R13, SR_TID.X ;  /* 0x00000000000d7919 */ /* 0x000e220000002100 */
[----:B------:R-:W-:Y:S01]  /*101e0*/  R2UR UR18, R10 ;  /* 0x000000000a1272ca */ /* 0x000fe200000e0000 */
[----:B------:R-:W-:-:S05]  /*101f0*/  VIADD R10, R8, 0xc0 ;  /* 0x000000c0080a7836 */ /* 0x000fca0000000000 */
[----:B------:R-:W-:Y:S01]  /*10200*/  R2UR UR22, R10 ;  /* 0x000000000a1672ca */ /* 0x000fe200000e0000 */
[----:B------:R-:W-:-:S05]  /*10210*/  VIADD R10, R8, 0x100 ;  /* 0x00000100080a7836 */ /* 0x000fca0000000000 */
[----:B------:R-:W-:Y:S01]  /*10220*/  R2UR UR26, R10 ;  /* 0x000000000a1a72ca */ /* 0x000fe200000e0000 */
[----:B------:R-:W-:-:S05]  /*10230*/  VIADD R10, R8, 0x140 ;  /* 0x00000140080a7836 */ /* 0x000fca0000000000 */
[----:B------:R-:W-:Y:S01]  /*10240*/  R2UR UR30, R10 ;  /* 0x000000000a1e72ca */ /* 0x000fe200000e0000 */
[C---:B------:R-:W-:Y:S02]  /*10250*/  VIADD R10, R8.reuse, 0x180 ;  /* 0x00000180080a7836 */ /* 0x040fe40000000000 */
[----:B------:R-:W-:-:S03]  /*10260*/  VIADD R8, R8, 0x1c0 ;  /* 0x000001c008087836 */ /* 0x000fc60000000000 */
[----:B------:R-:W-:Y:S02]  /*10270*/  R2UR UR34, R10 ;  /* 0x000000000a2272ca */ /* 0x000fe400000e0000 */
[----:B------:R-:W-:Y:S02]  /*10280*/  R2UR UR46, R8 ;  /* 0x00000000082e72ca */ /* 0x000fe400000e0000 */
[----:B0-----:R-:W-:Y:S01]  /*10290*/  ISETP.GE.U32.AND P1, PT, R13, 0x180, PT ;  /* 0x000001800d00780c */ /* 0x001fe20003f26070 */
[----:B--2---:R-:W-:Y:S01]  /*102a0*/  IMAD R8, R12, 0x2000, R2 ;  /* 0x000020000c087824 */ /* 0x004fe200078e0202 */
[----:B------:R-:W-:-:S04]  /*102b0*/  SHF.R.U32.HI R12, RZ, 0x7, R13 ;  /* 0x00000007ff0c7819 */ /* 0x000fc8000001160d */
[----:B------:R-:W-:Y:S01]  /*102c0*/  R2UR UR8, R8 ;  /* 0x00000000080872ca */ /* 0x000fe200000e0000 */
[----:B------:R-:W-:-:S05]  /*102d0*/  VIADD R8, R12, 0x9 ;  /* 0x000000090c087836 */ /* 0x000fca0000000000 */
[----:B------:R-:W-:-:S07]  /*102e0*/  SEL R8, R8, 0x9, !P1 ;  /* 0x0000000908087807 */ /* 0x000fce0004800000 */
[----:B------:R-:W-:-:S04]  /*102f0*/  UIADD3 UR8, UR8, 0x21800, URZ ;  /* 0x0002180008087890 */ /* 0x000fc8000fffe03f */
[----:B------:R-:W-:-:S04]  /*10300*/  USHF.R.U32.HI UR8, URZ, 0x4, UR8 ;  /* 0x000000043f087899 */ /* 0x000fc80008011608 */
[----:B------:R-:W-:-:S04]  /*10310*/  ULOP3.LUT UR8, UR8, 0x3fff, URZ, 0xc0, !UPT ;  /* 0x00003fff08087892 */ /* 0x000fc8000f8ec03f */
[----:B------:R-:W-:-:S04]  /*10320*/  ULOP3.LUT UR8, UR8, 0x10000, URZ, 0xfc, !UPT ;  /* 0x0001000008087892 */ /* 0x000fc8000f8efc3f */
[----:B------:R-:W-:Y:S02]  /*10330*/  UIADD3 UR12, UR8, 0x2, URZ ;  /* 0x00000002080c7890 */ /* 0x000fe4000fffe03f */
[----:B------:R-:W-:Y:S02]  /*10340*/  UIADD3 UR16, UR8, 0x4, URZ ;  /* 0x0000000408107890 */ /* 0x000fe4000fffe03f */
[----:B------:R-:W-:Y:S02]  /*10350*/  UIADD3 UR20, UR8, 0x6, URZ ;  /* 0x0000000608147890 */ /* 0x000fe4000fffe03f */
[----:B------:R-:W-:Y:S01]  /*10360*/  HGMMA.64x96x16.F32.BF16 R88, gdesc[UR8].tnspB, R88, gsb0 ;  /* 0x41600000085879f0 */ /* 0x000fe20008001858 */
[----:B------:R-:W-:Y:S02]  /*10370*/  UIADD3 UR24, UR8, 0x600, URZ ;  /* 0x0000060008187890 */ /* 0x000fe4000fffe03f */
[----:B------:R-:W-:Y:S02]  /*10380*/  UIADD3 UR28, UR8, 0x602, URZ ;  /* 0x00000602081c7890 */ /* 0x000fe4000fffe03f */
[----:B------:R-:W-:-:S02]  /*10390*/  UIADD3 UR32, UR8, 0x604, URZ ;  /* 0x0000060408207890 */ /* 0x000fc4000fffe03f */
[----:B------:R-:W-:Y:S01]  /*103a0*/  UIADD3 UR44, UR8, 0x606, URZ ;  /* 0x00000606082c7890 */ /* 0x000fe2000fffe03f */
        /* <DEDUP_REMOVED lines=25> */
.L_x_11499:
[----:B------:R-:W2:Y:S01]  /*10540*/  LDL R11, [R1+0x28] ;  /* 0x00002800010b7983 */ /* 0x000ea20000100800 */
[----:B0-----:R-:W0:Y:S03]  /*10550*/  LDC R8, c[0x0][0x448] ;  /* 0x00011200ff087b82 */ /* 0x001e260000000800 */
[----:B------:R-:W2:Y:S01]  /*10560*/  LDL R10, [R1+0x64] ;  /* 0x00006400010a7983 */ /* 0x000ea20000100800 */
[----:B0-----:R-:W-:-:S13]  /*10570*/  ISETP.NE.AND P1, PT, R8, 0x1, PT ;  /* 0x000000010800780c */ /* 0x001fda0003f25270 */
[----:B------:R-:W0:Y:S08]  /*10580*/  @P1 LDC R9, c[0x0][0x44c] ;  /* 0x00011300ff091b82 */ /* 0x000e300000000800 */
[----:B------:R-:W1:Y:S01]  /*10590*/  @P1 LDC R8, c[0x0][0x450] ;  /* 0x00011400ff081b82 */ /* 0x000e620000000800 */
[----:B------:R-:W-:Y:S02]  /*105a0*/  UMOV UR50, UR42 ;  /* 0x0000002a00327c82 */ /* 0x000fe40008000000 */
[----:B------:R-:W-:Y:S01]  /*105b0*/  ULOP3.LUT UR8, URZ, UR50, URZ, 0x33, !UPT ;  /* 0x000000323f087292 */ /* 0x000fe2000f8e333f */
[----:B--2---:R-:W-:-:S04]  /*105c0*/  IMAD.IADD R13, R10, 0x1, R11 ;  /* 0x000000010a0d7824 */ /* 0x004fc800078e020b */
[----:B0-----:R-:W-:-:S05]  /*105d0*/  @P1 IMAD.HI.U32 R9, R13, R9, RZ ;  /* 0x000000090d091227 */ /* 0x001fca00078e00ff */
[----:B-1----:R-:W-:Y:S01]  /*105e0*/  @P1 SHF.R.U32.HI R13, RZ, R8, R9 ;  /* 0x00000008ff0d1219 */ /* 0x002fe20000011609 */
[----:B------:R-:W-:Y:S02]  /*105f0*/  IMAD R8, R6, 0x8, R2 ;  /* 0x0000000806087824 */ /* 0x000fe400078e0202 */
[----:B------:R-:W-:Y:S02]  /*10600*/  IMAD.U32 R9, RZ, RZ, UR38 ;  /* 0x00000026ff097e24 */ /* 0x000fe4000f8e00ff */
[----:B------:R-:W-:-:S05]  /*10610*/  VIADD R8, R8, 0x2d840 ;  /* 0x0002d84008087836 */ /* 0x000fca0000000000 */
[----:B------:R-:W-:Y:S01]  /*10620*/  PRMT R8, R9, 0x654, R8 ;  /* 0x0000065409087816 */ /* 0x000fe20000000008 */
[----:B------:R-:W0:Y:S03]  /*10630*/  SHFL.IDX PT, R20, R13, RZ, 0x1c1f ;  /* 0x001c1fff0d147589 */ /* 0x000e2600000e0000 */
[----:B------:R1:W-:Y:S02]  /*10640*/  SYNCS.ARRIVE.TRANS64.RED.A1T0 RZ, [R8+URZ], RZ ;  /* 0x000000ff08ff79a7 */ /* 0x0003e4000810043f */
[----:B-1----:R-:W-:-:S05]  /*10650*/  IMAD.SHL.U32 R8, R4, 0x80, RZ ;  /* 0x0000008004087824 */ /* 0x002fca00078e00ff */
[----:B------:R-:W-:Y:S02]  /*10660*/  IADD3 R9, -R8, 0x1, RZ ;  /* 0x0000000108097810 */ /* 0x000fe40007ffe1ff */
[----:B------:R-:W-:-:S03]  /*10670*/  PLOP3.LUT P1, PT, PT, PT, UP0, 0x40, 0x0 ;  /* 0x000000000000781c */ /* 0x000fc60003f2e808 */
[----:B------:R-:W-:-:S05]  /*10680*/  IMAD R9, R142, -0x2, R9 ;  /* 0xfffffffe8e097824 */ /* 0x000fca00078e0209 */
[----:B------:R-:W-:-:S05]  /*10690*/  IADD3 R11, -R140, R9, R141 ;  /* 0x000000098c0b7210 */ /* 0x000fca0007ffe18d */
[C---:B------:R-:W-:Y:S02]  /*106a0*/  VIADD R12, R11.reuse, UR49 ;  /* 0x000000310b0c7c36 */ /* 0x040fe40008000000 */
[----:B------:R-:W-:Y:S02]  /*106b0*/  VIADD R11, R11, UR8 ;  /* 0x000000080b0b7c36 */ /* 0x000fe40008000000 */
[C---:B0-----:R-:W-:Y:S02]  /*106c0*/  IMAD.IADD R10, R20.reuse, 0x1, R12 ;  /* 0x00000001140a7824 */ /* 0x041fe400078e020c */
        /* <DEDUP_REMOVED lines=14> */
.L_x_11502:
[----:B------:R-:W-:-:S05]  /*107b0*/  IMAD.U32 R21, RZ, RZ, UR41 ;  /* 0x00000029ff157e24 */ /* 0x000fca000f8e00ff */
[----:B------:R-:W-:-:S13]  /*107c0*/  ISETP.NE.AND P1, PT, R21, 0x1, PT ;  /* 0x000000011500780c */ /* 0x000fda0003f25270 */
[----:B------:R-:W0:Y:S02]  /*107d0*/  @P1 LDC.64 R14, c[0x0][0x9e8] ;  /* 0x00027a00ff0e1b82 */ /* 0x000e240000000a00 */
[----:B0-----:R-:W-:-:S05]  /*107e0*/  @P1 IMAD.HI.U32 R14, R20, R14, RZ ;  /* 0x0000000e140e1227 */ /* 0x001fca00078e00ff */
[----:B------:R-:W-:-:S07]  /*107f0*/  @P1 SHF.R.U32.HI R20, RZ, R15, R14 ;  /* 0x0000000fff141219 */ /* 0x000fce000001160e */
.L_x_11503:
[----:B------:R-:W-:Y:S05]  /*10800*/  BSYNC B0 ;  /* 0x0000000000007941 */ /* 0x000fea0003800000 */
.L_x_11501:
[----:B------:R-:W-:-:S04]  /*10810*/  IMAD R20, R20, R21, -R8 ;  /* 0x0000001514147224 */ /* 0x000fc800078e0a08 */
[----:B------:R-:W-:-:S05]  /*10820*/  IMAD R20, R142, -0x2, R20 ;  /* 0xfffffffe8e147824 */ /* 0x000fca00078e0214 */
[----:B------:R-:W-:Y:S02]  /*10830*/  VIMNMX R9, R9, R20, !PT ;  /* 0x0000001409097248 */ /* 0x000fe40007fe0100 */
[----:B------:R-:W-:-:S07]  /*10840*/  VIADDMNMX R10, R20, R21, R10, PT ;  /* 0x00000015140a7246 */ /* 0x000fce000380010a */
.L_x_11500:
[----:B------:R-:W-:Y:S01]  /*10850*/  ISETP.GT.AND P1, PT, R4, -0x1, PT ;  /* 0xffffffff0400780c */ /* 0x000fe20003f24270 */
[----:B------:R-:W0:Y:S03]  /*10860*/  SHFL.IDX PT, R13, R13, 0x1, 0x1c1f ;  /* 0x003c1f000d0d7f89 */ /* 0x000e2600000e0000 */
        /* <DEDUP_REMOVED lines=13> */
[----:B------:R-:W-:Y:S02]  /*10940*/  ISETP.GT.AND P2, PT, R9, 0x10, P1 ;  /* 0x000000100900780c */ /* 0x000fe40000f44270 */
[----:B------:R-:W-:Y:S02]  /*10950*/  FSEL R33, R33, -INF , !P4 ;  /* 0xff80000021217808 */ /* 0x000fe40006000000 */
[----:B------:R-:W-:Y:S02]  /*10960*/  ISETP.GT.AND P4, PT, R9, 0x20, P1 ;  /* 0x000000200900780c */ /* 0x000fe40000f84270 */
[----:B------:R-:W-:-:S02]  /*10970*/  ISETP.LT.OR P3, PT, R10, 0xa, P3 ;  /* 0x0000000a0a00780c */ /* 0x000fc40001f61670 */
[C---:B------:R-:W-:Y:S02]  /*10980*/  ISETP.LT.OR P2, PT, R10.reuse, 0x11, P2 ;  /* 0x000000110a00780c */ /* 0x040fe40001741670 */
[----:B------:R-:W-:Y:S02]  /*10990*/  ISETP.LT.OR P4, PT, R10, 0x21, P4 ;  /* 0x000000210a00780c */ /* 0x000fe40002781670 */
[----:B------:R-:W-:Y:S02]  /*109a0*/  FSEL R29, R29, -INF , !P3 ;  /* 0xff8000001d1d7808 */ /* 0x000fe40005800000 */
[----:B------:R-:W-:Y:S02]  /*109b0*/  FSEL R32, R32, -INF , !P2 ;  /* 0xff80000020207808 */ /* 0x000fe40005000000 */
[C---:B------:R-:W-:Y:S02]  /*109c0*/  ISETP.GT.AND P3, PT, R9.reuse, 0x18, P1 ;  /* 0x000000180900780c */ /* 0x040fe40000f64270 */
[----:B------:R-:W-:-:S02]  /*109d0*/  ISETP.GT.AND P2, PT, R9, 0x19, P1 ;  /* 0x000000190900780c */ /* 0x000fc40000f44270 */
[----:B------:R-:W-:Y:S02]  /*109e0*/  FSEL R40, R40, -INF , !P4 ;  /* 0xff80000028287808 */ /* 0x000fe40006000000 */
[----:B------:R-:W-:Y:S02]  /*109f0*/  ISETP.GT.AND P4, PT, R9, 0x29, P1 ;  /* 0x000000290900780c */ /* 0x000fe40000f84270 */
[C---:B------:R-:W-:Y:S02]  /*10a00*/  ISETP.LT.OR P3, PT, R10.reuse, 0x19, P3 ;  /* 0x000000190a00780c */ /* 0x040fe40001f61670 */
[C---:B------:R-:W-:Y:S02]  /*10a10*/  ISETP.LT.OR P2, PT, R10.reuse, 0x1a, P2 ;  /* 0x0000001a0a00780c */ /* 0x040fe40001741670 */
[----:B------:R-:W-:Y:S02]  /*10a20*/  ISETP.LT.OR P4, PT, R10, 0x2a, P4 ;  /* 0x0000002a0a00780c */ /* 0x000fe40002781670 */
[----:B------:R-:W-:-:S02]  /*10a30*/  FSEL R36, R36, -INF , !P3 ;  /* 0xff80000024247808 */ /* 0x000fc40005800000 */
[----:B------:R-:W-:Y:S02]  /*10a40*/  FSEL R37, R37, -INF , !P2 ;  /* 0xff80000025257808 */ /* 0x000fe40005000000 */
        /* <DEDUP_REMOVED lines=57> */
[----:B------:R-:W-:Y:S02]  /*10de0*/  PLOP3.LUT P4, PT, PT, PT, UP0, 0x40, 0x0 ;  /* 0x000000000000781c */ /* 0x000fe40003f8e808 */
[----:B------:R-:W-:-:S02]  /*10df0*/  ISETP.LT.OR P3, PT, R10, 0x6a, P3 ;  /* 0x0000006a0a00780c */ /* 0x000fc40001f61670 */
[----:B------:R-:W-:Y:S02]  /*10e00*/  ISETP.LT.OR P2, PT, R10, 0x71, P2 ;  /* 0x000000710a00780c */ /* 0x000fe40001741670 */
[----:B------:R-:W-:Y:S02]  /*10e10*/  FSEL R77, R77, -INF , !P3 ;  /* 0xff8000004d4d7808 */ /* 0x000fe40005800000 */
[----:B------:R-:W-:Y:S02]  /*10e20*/  FSEL R80, R80, -INF , !P2 ;  /* 0xff80000050507808 */ /* 0x000fe40005000000 */
[C---:B------:R-:W-:Y:S02]  /*10e30*/  ISETP.GT.AND P3, PT, R9.reuse, 0x78, P1 ;  /* 0x000000780900780c */ /* 0x040fe40000f64270 */
[----:B------:R-:W-:Y:S01]  /*10e40*/  ISETP.GT.AND P2, PT, R9, 0x79, P1 ;  /* 0x000000790900780c */ /* 0x000fe20000f44270 */
[----:B------:R-:W-:Y:S01]  /*10e50*/  IMAD.IADD R9, R11, 0x1, R13 ;  /* 0x000000010b097824 */ /* 0x000fe200078e020d */
[----:B------:R-:W-:-:S02]  /*10e60*/  ISETP.LT.OR P3, PT, R10, 0x79, P3 ;  /* 0x000000790a00780c */ /* 0x000fc40001f61670 */
[----:B------:R-:W-:Y:S02]  /*10e70*/  ISETP.LT.OR P2, PT, R10, 0x7a, P2 ;  /* 0x0000007a0a00780c */ /* 0x000fe40001741670 */
[----:B------:R-:W-:Y:S02]  /*10e80*/  FSEL R84, R84, -INF , !P3 ;  /* 0xff80000054547808 */ /* 0x000fe40005800000 */
[----:B------:R-:W-:Y:S01]  /*10e90*/  FSEL R85, R85, -INF , !P2 ;  /* 0xff80000055557808 */ /* 0x000fe20005000000 */
[----:B------:R-:W-:Y:S08]  /*10ea0*/  @P4 BRA `(.L_x_11504) ;  /* 0x0000000000584947 */ /* 0x000ff00003800000 */
        /* <DEDUP_REMOVED lines=12> */
.L_x_11506:
[----:B------:R-:W-:-:S05]  /*10f70*/  IMAD.U32 R14, RZ, RZ, UR41 ;  /* 0x00000029ff0e7e24 */ /* 0x000fca000f8e00ff */
[----:B------:R-:W-:-:S13]  /*10f80*/  ISETP.NE.AND P2, PT, R14, 0x1, PT ;  /* 0x000000010e00780c */ /* 0x000fda0003f45270 */
[----:B------:R-:W0:Y:S02]  /*10f90*/  @P2 LDC.64 R10, c[0x0][0x9e8] ;  /* 0x00027a00ff0a2b82 */ /* 0x000e240000000a00 */
[----:B0-----:R-:W-:-:S05]  /*10fa0*/  @P2 IMAD.HI.U32 R10, R13, R10, RZ ;  /* 0x0000000a0d0a2227 */ /* 0x001fca00078e00ff */
[----:B------:R-:W-:-:S07]  /*10fb0*/  @P2 SHF.R.U32.HI R13, RZ, R11, R10 ;  /* 0x0000000bff0d2219 */ /* 0x000fce000001160a */
.L_x_11507:
[----:B------:R-:W-:Y:S05]  /*10fc0*/  BSYNC B0 ;  /* 0x0000000000007941 */ /* 0x000fea0003800000 */
.L_x_11505:
[----:B------:R-:W-:-:S04]  /*10fd0*/  IMAD R8, R13, R14, -R8 ;  /* 0x0000000e0d087224 */ /* 0x000fc800078e0a08 */
[----:B------:R-:W-:-:S05]  /*10fe0*/  IMAD R8, R142, -0x2, R8 ;  /* 0xfffffffe8e087824 */ /* 0x000fca00078e0208 */
[----:B------:R-:W-:Y:S02]  /*10ff0*/  VIMNMX R9, R9, R8, !PT ;  /* 0x0000000809097248 */ /* 0x000fe40007fe0100 */
[----:B------:R-:W-:-:S07]  /*11000*/  VIADDMNMX R12, R8, R14, R12, PT ;  /* 0x0000000e080c7246 */ /* 0x000fce000380010c */
.L_x_11504:
[----:B------:R-:W-:Y:S01]  /*11010*/  FMNMX.FTZ R8, R24, R3, !PT ;  /* 0x0000000318087209 */ /* 0x000fe20007810000 */
[----:B------:R-:W-:Y:S01]  /*11020*/  UMOV UR51, UR7 ;  /* 0x0000000700337c82 */ /* 0x000fe20008000000 */
[C---:B------:R-:W-:Y:S02]  /*11030*/  ISETP.GT.AND P4, PT, R9.reuse, 0x1, P1 ;  /* 0x000000010900780c */ /* 0x040fe40000f84270 */
[C---:B------:R-:W-:Y:S02]  /*11040*/  ISETP.GT.AND P2, PT, R9.reuse, 0x8, P1 ;  /* 0x000000080900780c */ /* 0x040fe40000f44270 */
[----:B------:R-:W-:Y:S02]  /*11050*/  ISETP.GT.AND P3, PT, R9, 0x9, P1 ;  /* 0x000000090900780c */ /* 0x000fe40000f64270 */
[----:B------:R-:W-:Y:S02]  /*11060*/  FMNMX.FTZ R8, R25, R8, !PT ;  /* 0x0000000819087209 */ /* 0x000fe40007810000 */
[----:B------:R-:W-:-:S02]  /*11070*/  ISETP.LT.OR P4, PT, R12, 0x2, P4 ;  /* 0x000000020c00780c */ /* 0x000fc40002781670 */
[C---:B------:R-:W-:Y:S02]  /*11080*/  ISETP.LT.OR P2, PT, R12.reuse, 0x9, P2 ;  /* 0x000000090c00780c */ /* 0x040fe40001741670 */
[----:B------:R-:W-:Y:S02]  /*11090*/  ISETP.LT.OR P3, PT, R12, 0xa, P3 ;  /* 0x0000000a0c00780c */ /* 0x000fe40001f61670 */
[----:B------:R-:W-:Y:S02]  /*110a0*/  FMNMX.FTZ R8, R28, R8, !PT ;  /* 0x000000081c087209 */ /* 0x000fe40007810000 */
[----:B------:R-:W-:Y:S02]  /*110b0*/  FSEL R27, R27, -INF , !P4 ;  /* 0xff8000001b1b7808 */ /* 0x000fe40006000000 */
[----:B------:R-:W-:Y:S02]  /*110c0*/  FSEL R30, R30, -INF , !P2 ;  /* 0xff8000001e1e7808 */ /* 0x000fe40005000000 */
[----:B------:R-:W-:-:S02]  /*110d0*/  FSEL R31, R31, -INF , !P3 ;  /* 0xff8000001f1f7808 */ /* 0x000fc40005800000 */
[----:B------:R-:W-:Y:S02]  /*110e0*/  FMNMX.FTZ R8, R29, R8, !PT ;  /* 0x000000081d087209 */ /* 0x000fe40007810000 */
        /* <DEDUP_REMOVED lines=11> */
[C---:B------:R-:W-:Y:S02]  /*111a0*/  ISETP.GT.AND P4, PT, R9.reuse, 0x19, P1 ;  /* 0x000000190900780c */ /* 0x040fe40000f84270 */
[C---:B------:R-:W-:Y:S02]  /*111b0*/  ISETP.GT.AND P2, PT, R9.reuse, 0x20, P1 ;  /* 0x000000200900780c */ /* 0x040fe40000f44270 */
[----:B------:R-:W-:Y:S02]  /*111c0*/  ISETP.GT.AND P3, PT, R9, 0x21, P1 ;  /* 0x000000210900780c */ /* 0x000fe40000f64270 */
[----:B------:R-:W-:Y:S02]  /*111d0*/  FMNMX.FTZ R8, R36, R8, !PT ;  /* 0x0000000824087209 */ /* 0x000fe40007810000 */
[C---:B------:R-:W-:Y:S02]  /*111e0*/  ISETP.LT.OR P4, PT, R12.reuse, 0x1a, P4 ;  /* 0x0000001a0c00780c */ /* 0x040fe40002781670 */
[----:B------:R-:W-:-:S02]  /*111f0*/  ISETP.LT.OR P2, PT, R12, 0x21, P2 ;  /* 0x000000210c00780c */ /* 0x000fc40001741670 */
[----:B------:R-:W-:Y:S02]  /*11200*/  ISETP.LT.OR P3, PT, R12, 0x22, P3 ;  /* 0x000000220c00780c */ /* 0x000fe40001f61670 */
[----:B------:R-:W-:Y:S02]  /*11210*/  FMNMX.FTZ R8, R37, R8, !PT ;  /* 0x0000000825087209 */ /* 0x000fe40007810000 */
[----:B------:R-:W-:Y:S02]  /*11220*/  FSEL R39, R39, -INF , !P4 ;  /* 0xff80000027277808 */ /* 0x000fe40006000000 */
[----:B------:R-:W-:Y:S02]  /*11230*/  FSEL R42, R42, -INF , !P2 ;  /* 0xff8000002a2a7808 */ /* 0x000fe40005000000 */
[----:B------:R-:W-:Y:S02]  /*11240*/  FSEL R43, R43, -INF , !P3 ;  /* 0xff8000002b2b7808 */ /* 0x000fe40005800000 */
[----:B------:R-:W-:-:S02]  /*11250*/  ISETP.GT.AND P4, PT, R9, 0x28, P1 ;  /* 0x000000280900780c */ /* 0x000fc40000f84270 */
[C---:B------:R-:W-:Y:S02]  /*11260*/  ISETP.GT.AND P2, PT, R9.reuse, 0x29, P1 ;  /* 0x000000290900780c */ /* 0x040fe40000f44270 */
[----:B------:R-:W-:Y:S02]  /*11270*/  ISETP.GT.AND P3, PT, R9, 0x30, P1 ;  /* 0x000000300900780c */ /* 0x000fe40000f64270 */
[----:B------:R-:W-:Y:S02]  /*11280*/  FMNMX.FTZ R8, R40, R8, !PT ;  /* 0x0000000828087209 */ /* 0x000fe40007810000 */
[C---:B------:R-:W-:Y:S02]  /*11290*/  ISETP.LT.OR P4, PT, R12.reuse, 0x29, P4 ;  /* 0x000000290c00780c */ /* 0x040fe40002781670 */
[C---:B------:R-:W-:Y:S02]  /*112a0*/  ISETP.LT.OR P2, PT, R12.reuse, 0x2a, P2 ;  /* 0x0000002a0c00780c */ /* 0x040fe40001741670 */
[----:B------:R-:W-:-:S02]  /*112b0*/  ISETP.LT.OR P3, PT, R12, 0x31, P3 ;  /* 0x000000310c00780c */ /* 0x000fc40001f61670 */
[----:B------:R-:W-:Y:S02]  /*112c0*/  FMNMX.FTZ R8, R41, R8, !PT ;  /* 0x0000000829087209 */ /* 0x000fe40007810000 */
[----:B------:R-:W-:Y:S02]  /*112d0*/  FSEL R46, R46, -INF , !P4 ;  /* 0xff8000002e2e7808 */ /* 0x000fe40006000000 */
[----:B------:R-:W-:Y:S02]  /*112e0*/  FSEL R47, R47, -INF , !P2 ;  /* 0xff8000002f2f7808 */ /* 0x000fe40005000000 */
[----:B------:R-:W-:Y:S02]  /*112f0*/  FSEL R50, R50, -INF , !P3 ;  /* 0xff80000032327808 */ /* 0x000fe40005800000 */
[C---:B------:R-:W-:Y:S02]  /*11300*/  ISETP.GT.AND P4, PT, R9.reuse, 0x31, P1 ;  /* 0x000000310900780c */ /* 0x040fe40000f84270 */
[----:B------:R-:W-:-:S02]  /*11310*/  ISETP.GT.AND P2, PT, R9, 0x38, P1 ;  /* 0x000000380900780c */ /* 0x000fc40000f44270 */
[----:B------:R-:W-:Y:S02]  /*11320*/  ISETP.GT.AND P3, PT, R9, 0x39, P1 ;  /* 0x000000390900780c */ /* 0x000fe40000f64270 */
[----:B------:R-:W-:Y:S02]  /*11330*/  FMNMX.FTZ R8, R44, R8, !PT ;  /* 0x000000082c087209 */ /* 0x000fe40007810000 */
[C---:B------:R-:W-:Y:S02]  /*11340*/  ISETP.LT.OR P4, PT, R12.reuse, 0x32, P4 ;  /* 0x000000320c00780c */ /* 0x040fe40002781670 */
[C---:B------:R-:W-:Y:S02]  /*11350*/  ISETP.LT.OR P2, PT, R12.reuse, 0x39, P2 ;  /* 0x000000390c00780c */ /* 0x040fe40001741670 */
[----:B------:R-:W-:Y:S02]  /*11360*/  ISETP.LT.OR P3, PT, R12, 0x3a, P3 ;  /* 0x0000003a0c00780c */ /* 0x000fe40001f61670 */
[----:B------:R-:W-:-:S02]  /*11370*/  FMNMX.FTZ R8, R45, R8, !PT ;  /* 0x000000082d087209 */ /* 0x000fc40007810000 */
[----:B------:R-:W-:Y:S02]  /*11380*/  FSEL R51, R51, -INF , !P4 ;  /* 0xff80000033337808 */ /* 0x000fe40006000000 */
[----:B------:R-:W-:Y:S02]  /*11390*/  FSEL R54, R54, -INF , !P2 ;  /* 0xff80000036367808 */ /* 0x000fe40005000000 */
[----:B------:R-:W-:Y:S02]  /*113a0*/  FSEL R55, R55, -INF , !P3 ;  /* 0xff80000037377808 */ /* 0x000fe40005800000 */
[----:B------:R-:W-:Y:S02]  /*113b0*/  FMNMX.FTZ R8, R48, R8, !PT ;  /* 0x0000000830087209 */ /* 0x000fe40007810000 */
[----:B------:R-:W-:Y:S02]  /*113c0*/  LOP3.LUT R22, R22, 0xdfffffff, RZ, 0xc0, !PT ;  /* 0xdfffffff16167812 */ /* 0x000fe400078ec0ff */
[----:B------:R-:W-:-:S02]  /*113d0*/  ISETP.GT.AND P4, PT, R9, 0x40, P1 ;  /* 0x000000400900780c */ /* 0x000fc40000f84270 */
[C---:B------:R-:W-:Y:S02]  /*113e0*/  ISETP.GT.AND P2, PT, R9.reuse, 0x41, P1 ;  /* 0x000000410900780c */ /* 0x040fe40000f44270 */
[----:B------:R-:W-:Y:S02]  /*113f0*/  ISETP.GT.AND P3, PT, R9, 0x48, P1 ;  /* 0x000000480900780c */ /* 0x000fe40000f64270 */
[----:B------:R-:W-:Y:S02]  /*11400*/  FMNMX.FTZ R8, R49, R8, !PT ;  /* 0x0000000831087209 */ /* 0x000fe40007810000 */
[----:B------:R-:W-:Y:S02]  /*11410*/  @P0 LOP3.LUT R22, R22, 0x20000000, RZ, 0xfc, !PT ;  /* 0x2000000016160812 */ /* 0x000fe400078efcff */
[C---:B------:R-:W-:Y:S02]  /*11420*/  ISETP.LT.OR P4, PT, R12.reuse, 0x41, P4 ;  /* 0x000000410c00780c */ /* 0x040fe40002781670 */
[----:B------:R-:W-:-:S02]  /*11430*/  ISETP.LT.OR P2, PT, R12, 0x42, P2 ;  /* 0x000000420c00780c */ /* 0x000fc40001741670 */
[----:B------:R-:W-:Y:S02]  /*11440*/  ISETP.LT.OR P3, PT, R12, 0x49, P3 ;  /* 0x000000490c00780c */ /* 0x000fe40001f61670 */
[----:B------:R-:W-:Y:S02]  /*11450*/  ISETP.GT.AND P0, PT, R9, 0x61, P1 ;  /* 0x000000610900780c */ /* 0x000fe40000f04270 */
        /* <DEDUP_REMOVED lines=11> */
[----:B------:R-:W-:Y:S02]  /*11510*/  LOP3.LUT R22, R22, 0x7fffffff, RZ, 0xc0, !PT ;  /* 0x7fffffff16167812 */ /* 0x000fe400078ec0ff */
[----:B------:R-:W-:Y:S02]  /*11520*/  FMNMX.FTZ R8, R56, R8, !PT ;  /* 0x0000000838087209 */ /* 0x000fe40007810000 */
[----:B------:R-:W-:Y:S02]  /*11530*/  FSEL R63, R63, -INF , !P4 ;  /* 0xff8000003f3f7808 */ /* 0x000fe40006000000 */
[----:B------:R-:W-:Y:S02]  /*11540*/  FSEL R66, R66, -INF , !P2 ;  /* 0xff80000042427808 */ /* 0x000fe40005000000 */
[----:B------:R-:W-:-:S02]  /*11550*/  FSEL R67, R67, -INF , !P3 ;  /* 0xff80000043437808 */ /* 0x000fc40005800000 */
[C---:B------:R-:W-:Y:S02]  /*11560*/  ISETP.GT.AND P4, PT, R9.reuse, 0x58, P1 ;  /* 0x000000580900780c */ /* 0x040fe40000f84270 */
[C---:B------:R-:W-:Y:S02]  /*11570*/  ISETP.GT.AND P2, PT, R9.reuse, 0x59, P1 ;  /* 0x000000590900780c */ /* 0x040fe40000f44270 */
[C---:B------:R-:W-:Y:S02]  /*11580*/  ISETP.GT.AND P3, PT, R9.reuse, 0x60, P1 ;  /* 0x000000600900780c */ /* 0x040fe40000f64270 */
[----:B------:R-:W-:Y:S02]  /*11590*/  @P0 LOP3.LUT R22, R22, 0x80000000, RZ, 0xfc, !PT ;  /* 0x8000000016160812 */ /* 0x000fe400078efcff */
[----:B------:R-:W-:Y:S02]  /*115a0*/  ISETP.GT.AND P0, PT, R9, RZ, P1 ;  /* 0x000000ff0900720c */ /* 0x000fe40000f04270 */
[----:B------:R-:W-:-:S02]  /*115b0*/  FMNMX.FTZ R8, R57, R8, !PT ;  /* 0x0000000839087209 */ /* 0x000fc40007810000 */
[C---:B------:R-:W-:Y:S02]  /*115c0*/  ISETP.LT.OR P4, PT, R12.reuse, 0x59, P4 ;  /* 0x000000590c00780c */ /* 0x040fe40002781670 */
[C---:B------:R-:W-:Y:S02]  /*115d0*/  ISETP.LT.OR P2, PT, R12.reuse, 0x5a, P2 ;  /* 0x0000005a0c00780c */ /* 0x040fe40001741670 */
[----:B------:R-:W-:Y:S02]  /*115e0*/  ISETP.LT.OR P3, PT, R12, 0x61, P3 ;  /* 0x000000610c00780c */ /* 0x000fe40001f61670 */
[----:B------:R-:W-:Y:S02]  /*115f0*/  FMNMX.FTZ R8, R60, R8, !PT ;  /* 0x000000083c087209 */ /* 0x000fe40007810000 */
[----:B------:R-:W-:Y:S02]  /*11600*/  FSEL R70, R70, -INF , !P4 ;  /* 0xff80000046467808 */ /* 0x000fe40006000000 */
[----:B------:R-:W-:-:S02]  /*11610*/  FSEL R71, R71, -INF , !P2 ;  /* 0xff80000047477808 */ /* 0x000fc40005000000 */
[----:B------:R-:W-:Y:S02]  /*11620*/  FSEL R74, R74, -INF , !P3 ;  /* 0xff8000004a4a7808 */ /* 0x000fe40005800000 */
[C---:B------:R-:W-:Y:S02]  /*11630*/  ISETP.GT.AND P2, PT, R9.reuse, 0x68, P1 ;  /* 0x000000680900780c */ /* 0x040fe40000f44270 */
[C---:B------:R-:W-:Y:S02]  /*11640*/  ISETP.GT.AND P3, PT, R9.reuse, 0x69, P1 ;  /* 0x000000690900780c */ /* 0x040fe40000f64270 */
[C---:B------:R-:W-:Y:S02]  /*11650*/  ISETP.GT.AND P4, PT, R9.reuse, 0x70, P1 ;  /* 0x000000700900780c */ /* 0x040fe40000f84270 */
[C---:B------:R-:W-:Y:S02]  /*11660*/  ISETP.GT.AND P5, PT, R9.reuse, 0x71, P1 ;  /* 0x000000710900780c */ /* 0x040fe40000fa4270 */
[----:B------:R-:W-:-:S02]  /*11670*/  ISETP.GT.AND P6, PT, R9, 0x78, P1 ;  /* 0x000000780900780c */ /* 0x000fc40000fc4270 */
[----:B------:R-:W-:Y:S02]  /*11680*/  FMNMX.FTZ R8, R61, R8, !PT ;  /* 0x000000083d087209 */ /* 0x000fe40007810000 */
[----:B------:R-:W-:Y:S02]  /*11690*/  LOP3.LUT R22, R22, 0xfffffff7, RZ, 0xc0, !PT ;  /* 0xfffffff716167812 */ /* 0x000fe400078ec0ff */
[----:B------:R-:W-:Y:S02]  /*116a0*/  ISETP.GT.AND P1, PT, R9, 0x79, P1 ;  /* 0x000000790900780c */ /* 0x000fe40000f24270 */
[----:B------:R-:W-:Y:S02]  /*116b0*/  FMNMX.FTZ R8, R64, R8, !PT ;  /* 0x0000000840087209 */ /* 0x000fe40007810000 */
[----:B------:R-:W-:Y:S02]  /*116c0*/  @P0 LOP3.LUT R22, R22, 0x8, RZ, 0xfc, !PT ;  /* 0x0000000816160812 */ /* 0x000fe400078efcff */
[----:B------:R-:W-:-:S02]  /*116d0*/  FMNMX.FTZ R8, R65, R8, !PT ;  /* 0x0000000841087209 */ /* 0x000fc40007810000 */
[C---:B------:R-:W-:Y:S02]  /*116e0*/  LOP3.LUT P0, RZ, R22.reuse, 0x80000000, RZ, 0xc0, !PT ;  /* 0x8000000016ff7812 */ /* 0x040fe4000780c0ff */
[----:B------:R-:W-:Y:S02]  /*116f0*/  LOP3.LUT R22, R22, 0xfffffffd, RZ, 0xc0, !PT ;  /* 0xfffffffd16167812 */ /* 0x000fe400078ec0ff */
[----:B------:R-:W-:Y:S02]  /*11700*/  FMNMX.FTZ R8, R68, R8, !PT ;  /* 0x0000000844087209 */ /* 0x000fe40007810000 */
[----:B------:R-:W-:Y:S02]  /*11710*/  @P1 LOP3.LUT R22, R22, 0x2, RZ, 0xfc, !PT ;  /* 0x0000000216161812 */ /* 0x000fe400078efcff */
[----:B------:R-:W-:Y:S02]  /*11720*/  FMNMX.FTZ R8, R69, R8, !PT ;  /* 0x0000000845087209 */ /* 0x000fe40007810000 */
[----:B------:R-:W-:-:S02]  /*11730*/  LOP3.LUT P1, RZ, R22, 0x8, RZ, 0xc0, !PT ;  /* 0x0000000816ff7812 */ /* 0x000fc4000782c0ff */
[----:B------:R-:W-:Y:S02]  /*11740*/  FMNMX.FTZ R8, R72, R8, !PT ;  /* 0x0000000848087209 */ /* 0x000fe40007810000 */
[----:B------:R-:W-:Y:S02]  /*11750*/  ISETP.LT.OR P1, PT, R12, 0x1, P1 ;  /* 0x000000010c00780c */ /* 0x000fe40000f21670 */
[----:B------:R-:W-:Y:S02]  /*11760*/  FMNMX.FTZ R8, R73, R8, !PT ;  /* 0x0000000849087209 */ /* 0x000fe40007810000 */
[----:B------:R-:W-:Y:S02]  /*11770*/  FSEL R26, R26, -INF , !P1 ;  /* 0xff8000001a1a7808 */ /* 0x000fe40004800000 */
        /* <DEDUP_REMOVED lines=12> */
[----:B------:R-:W-:Y:S01]  /*11840*/  ISETP.LT.OR P0, PT, R12, 0x62, P0 ;  /* 0x000000620c00780c */ /* 0x000fe20000701670 */
[----:B------:R-:W0:Y:S01]  /*11850*/  SHFL.BFLY PT, R9, R8, 0x2, 0x1f ;  /* 0x0c401f0008097f89 */ /* 0x000e2200000e0000 */
[----:B------:R-:W-:-:S02]  /*11860*/  FMNMX.FTZ R10, R38, R10, !PT ;  /* 0x0000000a260a7209 */ /* 0x000fc40007810000 */
[----:B------:R-:W-:Y:S02]  /*11870*/  LOP3.LUT R22, R22, 0xffffffef, RZ, 0xc0, !PT ;  /* 0xffffffef16167812 */ /* 0x000fe400078ec0ff */
[----:B------:R-:W-:Y:S02]  /*11880*/  FMNMX.FTZ R10, R39, R10, !PT ;  /* 0x0000000a270a7209 */ /* 0x000fe40007810000 */
[----:B------:R-:W-:Y:S02]  /*11890*/  ISETP.LT.OR P4, PT, R12, 0x71, P4 ;  /* 0x000000710c00780c */ /* 0x000fe40002781670 */
[----:B------:R-:W-:Y:S02]  /*118a0*/  FMNMX.FTZ R10, R42, R10, !PT ;  /* 0x0000000a2a0a7209 */ /* 0x000fe40007810000 */
[----:B------:R-:W-:Y:S02]  /*118b0*/  ISETP.LT.OR P5, PT, R12, 0x72, P5 ;  /* 0x000000720c00780c */ /* 0x000fe40002fa1670 */
[----:B------:R-:W-:-:S02]  /*118c0*/  FMNMX.FTZ R10, R43, R10, !PT ;  /* 0x0000000a2b0a7209 */ /* 0x000fc40007810000 */
[----:B------:R-:W-:Y:S02]  /*118d0*/  @P0 LOP3.LUT R22, R22, 0x10, RZ, 0xfc, !PT ;  /* 0x0000001016160812 */ /* 0x000fe400078efcff */
[----:B------:R-:W-:Y:S02]  /*118e0*/  FMNMX.FTZ R10, R46, R10, !PT ;  /* 0x0000000a2e0a7209 */ /* 0x000fe40007810000 */
[----:B------:R-:W-:Y:S02]  /*118f0*/  ISETP.LT.OR P0, PT, R12, 0x69, P2 ;  /* 0x000000690c00780c */ /* 0x000fe40001701670 */
[----:B------:R-:W-:Y:S02]  /*11900*/  FMNMX.FTZ R10, R47, R10, !PT ;  /* 0x0000000a2f0a7209 */ /* 0x000fe40007810000 */
[----:B------:R-:W-:Y:S02]  /*11910*/  LOP3.LUT P2, RZ, R22, 0x2, RZ, 0xc0, !PT ;  /* 0x0000000216ff7812 */ /* 0x000fe4000784c0ff */
[----:B0-----:R-:W-:-:S02]  /*11920*/  FMNMX.FTZ R8, R8, R9, !PT ;  /* 0x0000000908087209 */ /* 0x001fc40007810000 */
[----:B------:R-:W-:Y:S02]  /*11930*/  FMNMX.FTZ R10, R50, R10, !PT ;  /* 0x0000000a320a7209 */ /* 0x000fe40007810000 */
[----:B------:R-:W-:Y:S01]  /*11940*/  LOP3.LUT R22, R22, 0xfffffffb, RZ, 0xc0, !PT ;  /* 0xfffffffb16167812 */ /* 0x000fe200078ec0ff */
[----:B------:R-:W0:Y:S01]  /*11950*/  SHFL.BFLY PT, R9, R8, 0x1, 0x1f ;  /* 0x0c201f0008097f89 */ /* 0x000e2200000e0000 */
[----:B------:R-:W-:Y:S02]  /*11960*/  FMNMX.FTZ R10, R51, R10, !PT ;  /* 0x0000000a330a7209 */ /* 0x000fe40007810000 */
[----:B------:R-:W-:Y:S02]  /*11970*/  @P0 LOP3.LUT R22, R22, 0x4, RZ, 0xfc, !PT ;  /* 0x0000000416160812 */ /* 0x000fe400078efcff */
[----:B------:R-:W-:Y:S02]  /*11980*/  FMNMX.FTZ R10, R54, R10, !PT ;  /* 0x0000000a360a7209 */ /* 0x000fe40007810000 */
[----:B------:R-:W-:-:S02]  /*11990*/  ISETP.LT.OR P0, PT, R12, 0x6a, P3 ;  /* 0x0000006a0c00780c */ /* 0x000fc40001f01670 */
[----:B------:R-:W-:Y:S02]  /*119a0*/  FMNMX.FTZ R10, R55, R10, !PT ;  /* 0x0000000a370a7209 */ /* 0x000fe40007810000 */
[----:B------:R-:W-:Y:S02]  /*119b0*/  LOP3.LUT R22, R22, 0xbfffffff, RZ, 0xc0, !PT ;  /* 0xbfffffff16167812 */ /* 0x000fe400078ec0ff */
[----:B------:R-:W-:Y:S02]  /*119c0*/  FMNMX.FTZ R10, R58, R10, !PT ;  /* 0x0000000a3a0a7209 */ /* 0x000fe40007810000 */
[----:B------:R-:W-:Y:S02]  /*119d0*/  FSEL R82, R82, -INF , !P4 ;  /* 0xff80000052527808 */ /* 0x000fe40006000000 */
[----:B------:R-:W-:Y:S02]  /*119e0*/  FMNMX.FTZ R10, R59, R10, !PT ;  /* 0x0000000a3b0a7209 */ /* 0x000fe40007810000 */
[----:B------:R-:W-:-:S02]  /*119f0*/  ISETP.LT.OR P6, PT, R12, 0x79, P6 ;  /* 0x000000790c00780c */ /* 0x000fc400037c1670 */
[----:B------:R-:W-:Y:S02]  /*11a00*/  FMNMX.FTZ R10, R62, R10, !PT ;  /* 0x0000000a3e0a7209 */ /* 0x000fe40007810000 */
[----:B------:R-:W-:Y:S02]  /*11a10*/  @P0 LOP3.LUT R22, R22, 0x40000000, RZ, 0xfc, !PT ;  /* 0x4000000016160812 */ /* 0x000fe400078efcff */
[----:B0-----:R-:W-:Y:S02]  /*11a20*/  FMNMX.FTZ R8, R8, R9, !PT ;  /* 0x0000000908087209 */ /* 0x001fe40007810000 */
[----:B------:R-:W-:Y:S02]  /*11a30*/  FMNMX.FTZ R10, R63, R10, !PT ;  /* 0x0000000a3f0a7209 */ /* 0x000fe40007810000 */
[----:B------:R-:W-:Y:S02]  /*11a40*/  FSETP.NEU.FTZ.AND P3, PT, R8, -INF , PT ;  /* 0xff8000000800780b */ /* 0x000fe40003f7d000 */
[----:B------:R-:W-:-:S02]  /*11a50*/  FMNMX.FTZ R10, R66, R10, !PT ;  /* 0x0000000a420a7209 */ /* 0x000fc40007810000 */
[----:B------:R-:W-:Y:S02]  /*11a60*/  FSEL R9, R8, RZ, P3 ;  /* 0x000000ff08097208 */ /* 0x000fe40001800000 */
[----:B------:R-:W-:Y:S02]  /*11a70*/  FMNMX.FTZ R10, R67, R10, !PT ;  /* 0x0000000a430a7209 */ /* 0x000fe40007810000 */
[----:B------:R-:W-:Y:S01]  /*11a80*/  LOP3.LUT P0, RZ, R22, 0x10, RZ, 0xc0, !PT ;  /* 0x0000001016ff7812 */ /* 0x000fe2000780c0ff */
[----:B------:R-:W-:Y:S01]  /*11a90*/  FADD.FTZ R3, -R9, R3 ;  /* 0x0000000309037221 */ /* 0x000fe20000010100 */
[----:B------:R-:W-:Y:S01]  /*11aa0*/  FMNMX.FTZ R10, R70, R10, !PT ;  /* 0x0000000a460a7209 */ /* 0x000fe20007810000 */
[----:B------:R-:W-:Y:S01]  /*11ab0*/  FMUL.FTZ R9, R8, UR51 ;  /* 0x0000003308097c20 */ /* 0x000fe20008410000 */
[----:B------:R-:W-:Y:S02]  /*11ac0*/  FSEL R75, R75, -INF , !P0 ;  /* 0xff8000004b4b7808 */ /* 0x000fe40004000000 */
[----:B------:R-:W-:-:S02]  /*11ad0*/  FMNMX.FTZ R10, R71, R10, !PT ;  /* 0x0000000a470a7209 */ /* 0x000fc40007810000 */
[----:B------:R-:W-:Y:S02]  /*11ae0*/  FSEL R9, R9, RZ, P3 ;  /* 0x000000ff09097208 */ /* 0x000fe40001800000 */
[----:B------:R-:W-:Y:S02]  /*11af0*/  LOP3.LUT P3, RZ, R22, 0x4, RZ, 0xc0, !PT ;  /* 0x0000000416ff7812 */ /* 0x000fe4000786c0ff */
[----:B------:R-:W-:Y:S01]  /*11b00*/  FMNMX.FTZ R10, R74, R10, !PT ;  /* 0x0000000a4a0a7209 */ /* 0x000fe20007810000 */
[--C-:B------:R-:W-:Y:S01]  /*11b10*/  FFMA.FTZ R24, R24, UR51, -R9.reuse ;  /* 0x0000003318187c23 */ /* 0x100fe20008010809 */
[----:B------:R-:W-:Y:S01]  /*11b20*/  LOP3.LUT P0, RZ, R22, 0x40000000, RZ, 0xc0, !PT ;  /* 0x4000000016ff7812 */ /* 0x000fe2000780c0ff */
        /* <DEDUP_REMOVED lines=9> */
[----:B------:R-:W-:Y:S01]  /*11bc0*/  FSEL R83, R83, -INF , !P5 ;  /* 0xff80000053537808 */ /* 0x000fe20006800000 */
[--C-:B------:R-:W-:Y:S01]  /*11bd0*/  FFMA.FTZ R33, R33, UR51, -R9.reuse ;  /* 0x0000003321217c23 */ /* 0x100fe20008010809 */
[----:B------:R-:W-:Y:S01]  /*11be0*/  FMNMX.FTZ R10, R79, R10, !PT ;  /* 0x0000000a4f0a7209 */ /* 0x000fe20007810000 */
[----:B------:R-:W-:Y:S01]  /*11bf0*/  MUFU.EX2 R25, R25 ;  /* 0x0000001900197308 */ /* 0x000fe20000000800 */
[----:B------:R-:W-:Y:S01]  /*11c00*/  ISETP.LT.OR P2, PT, R12, 0x7a, P2 ;  /* 0x0000007a0c00780c */ /* 0x000fe20001741670 */
[----:B------:R-:W-:Y:S01]  /*11c10*/  FMUL.FTZ R12, R3, UR51 ;  /* 0x00000033030c7c20 */ /* 0x000fe20008410000 */
        /* <DEDUP_REMOVED lines=16> */
[--C-:B------:R-:W-:Y:S01]  /*11d20*/  FFMA.FTZ R52, R52, UR51, -R9.reuse ;  /* 0x0000003334347c23 */ /* 0x100fe20008010809 */
[----:B------:R-:W0:Y:S01]  /*11d30*/  SHFL.BFLY PT, R11, R10, 0x2, 0x1f ;  /* 0x0c401f000a0b7f89 */ /* 0x000e2200000e0000 */
        /* <DEDUP_REMOVED lines=19> */
[----:B------:R-:W-:Y:S01]  /*11e70*/  MUFU.EX2 R36, R36 ;  /* 0x0000002400247308 */ /* 0x000fe20000000800 */
[----:B------:R-:W-:-:S02]  /*11e80*/  LOP3.LUT P0, RZ, R22, 0x20000000, RZ, 0xc0, !PT ;  /* 0x2000000016ff7812 */ /* 0x000fc4000780c0ff */
[----:B0-----:R-:W-:-:S05]  /*11e90*/  FMNMX.FTZ R10, R10, R11, !PT ;  /* 0x0000000b0a0a7209 */ /* 0x001fca0007810000 */
        /* <DEDUP_REMOVED lines=10> */
[----:B------:R-:W-:Y:S01]  /*11f40*/  FMUL.FTZ R0, R10, UR51 ;  /* 0x000000330a007c20 */ /* 0x000fe20008410000 */
[----:B------:R-:W-:Y:S04]  /*11f50*/  MUFU.EX2 R48, R48 ;  /* 0x0000003000307308 */ /* 0x000fe80000000800 */
[----:B------:R-:W-:-:S04]  /*11f60*/  FSEL R3, R0, RZ, P1 ;  /* 0x000000ff00037208 */ /* 0x000fc80000800000 */
        /* <DEDUP_REMOVED lines=152> */
.L_x_11508:
[----:B------:R-:W2:Y:S04]  /*128f0*/  LDL R38, [R1+0x38] ;  /* 0x0000380001267983 */ /* 0x000ea80000100800 */
[----:B------:R-:W3:Y:S01]  /*12900*/  LDL R30, [R1+0x3c] ;  /* 0x00003c00011e7983 */ /* 0x000ee20000100800 */
[----:B------:R-:W-:Y:S01]  /*12910*/  F2FP.BF16.F32.PACK_AB R80, R81, R80 ;  /* 0x000000505150723e */ /* 0x000fe200000010ff */
[----:B------:R-:W-:Y:S01]  /*12920*/  IMAD R18, R18, 0x8, R2 ;  /* 0x0000000812127824 */ /* 0x000fe200078e0202 */
[----:B------:R-:W-:Y:S01]  /*12930*/  F2FP.BF16.F32.PACK_AB R81, R83, R82 ;  /* 0x000000525351723e */ /* 0x000fe200000010ff */
[----:B------:R-:W-:Y:S01]  /*12940*/  IMAD.U32 R23, RZ, RZ, UR38 ;  /* 0x00000026ff177e24 */ /* 0x000fe2000f8e00ff */
[----:B------:R-:W-:Y:S01]  /*12950*/  F2FP.BF16.F32.PACK_AB R82, R9, R84 ;  /* 0x000000540952723e */ /* 0x000fe200000010ff */
[----:B------:R-:W-:Y:S01]  /*12960*/  VIADD R18, R18, 0x2d860 ;  /* 0x0002d86012127836 */ /* 0x000fe20000000000 */
[----:B------:R-:W4:Y:S01]  /*12970*/  LDL R9, [R1+0x8] ;  /* 0x0000080001097983 */ /* 0x000f220000100800 */
[----:B------:R-:W-:-:S02]  /*12980*/  F2FP.BF16.F32.PACK_AB R24, R25, R24 ;  /* 0x000000181918723e */ /* 0x000fc400000010ff */
[----:B------:R-:W-:Y:S02]  /*12990*/  F2FP.BF16.F32.PACK_AB R25, R14, R26 ;  /* 0x0000001a0e19723e */ /* 0x000fe400000010ff */
[----:B------:R-:W-:Y:S02]  /*129a0*/  F2FP.BF16.F32.PACK_AB R32, R33, R32 ;  /* 0x000000202120723e */ /* 0x000fe400000010ff */
[----:B------:R-:W-:Y:S02]  /*129b0*/  PRMT R18, R23, 0x654, R18 ;  /* 0x0000065417127816 */ /* 0x000fe40000000012 */
[----:B------:R-:W-:Y:S02]  /*129c0*/  F2FP.BF16.F32.PACK_AB R26, R29, R28 ;  /* 0x0000001c1d1a723e */ /* 0x000fe400000010ff */
[----:B------:R-:W-:Y:S01]  /*129d0*/  F2FP.BF16.F32.PACK_AB R27, R31, R27 ;  /* 0x0000001b1f1b723e */ /* 0x000fe200000010ff */
[----:B------:R0:W-:Y:S01]  /*129e0*/  SYNCS.ARRIVE.TRANS64.RED.A1T0 RZ, [R18+URZ], RZ ;  /* 0x000000ff12ff79a7 */ /* 0x0001e2000810043f */
[----:B------:R-:W-:-:S02]  /*129f0*/  F2FP.BF16.F32.PACK_AB R33, R13, R34 ;  /* 0x000000220d21723e */ /* 0x000fc400000010ff */
[----:B------:R-:W-:Y:S01]  /*12a00*/  F2FP.BF16.F32.PACK_AB R40, R41, R40 ;  /* 0x000000282928723e */ /* 0x000fe200000010ff */
[----:B------:R1:W-:Y:S01]  /*12a10*/  STSM.16.M88.4 [R143+0x21800], R24 ;  /* 0x021800188f007844 */ /* 0x0003e20000000200 */
        /* <DEDUP_REMOVED lines=71> */
[----:B------:R-:W-:Y:S02]  /*12e90*/  IMAD.MOV.U32 R3, RZ, RZ, R8 ;  /* 0x000000ffff037224 */ /* 0x000fe400078e0008 */
[----:B------:R-:W-:Y:S02]  /*12ea0*/  IMAD.MOV.U32 R23, RZ, RZ, R7 ;  /* 0x000000ffff177224 */ /* 0x000fe400078e0007 */
[----:B0-----:R-:W-:Y:S01]  /*12eb0*/  IMAD.MOV.U32 R18, RZ, RZ, R6 ;  /* 0x000000ffff127224 */ /* 0x001fe200078e0006 */
[----:B--2---:R1:W-:Y:S04]  /*12ec0*/  STSM.16.M88.4 [R38], R32 ;  /* 0x0000002026007844 */ /* 0x0043e80000000200 */
[----:B------:R1:W-:Y:S04]  /*12ed0*/  STSM.16.M88.4 [R145], R40 ;  /* 0x0000002891007844 */ /* 0x0003e80000000200 */
[----:B------:R1:W-:Y:S04]  /*12ee0*/  STSM.16.M88.4 [R144], R48 ;  /* 0x0000003090007844 */ /* 0x0003e80000000200 */
[----:B------:R1:W-:Y:S04]  /*12ef0*/  STSM.16.M88.4 [R143+0x27800], R56 ;  /* 0x027800388f007844 */ /* 0x0003e80000000200 */
[----:B---3--:R1:W-:Y:S04]  /*12f00*/  STSM.16.M88.4 [R30], R64 ;  /* 0x000000401e007844 */ /* 0x0083e80000000200 */
[----:B------:R1:W-:Y:S04]  /*12f10*/  STSM.16.M88.4 [R145+0x6000], R72 ;  /* 0x0060004891007844 */ /* 0x0003e80000000200 */
[----:B------:R1:W-:Y:S01]  /*12f20*/  STSM.16.M88.4 [R144+0x6000], R80 ;  /* 0x0060005090007844 */ /* 0x0003e20000000200 */
[----:B------:R-:W-:Y:S01]  /*12f30*/  @!PT LDS RZ, [RZ] ;  /* 0x00000000fffff984 */ /* 0x000fe20000000800 */
[----:B------:R-:W-:Y:S01]  /*12f40*/  @!PT LDS RZ, [RZ] ;  /* 0x00000000fffff984 */ /* 0x000fe20000000800 */
[----:B------:R-:W-:Y:S01]  /*12f50*/  @!PT LDS RZ, [RZ] ;  /* 0x00000000fffff984 */ /* 0x000fe20000000800 */
[----:B------:R-:W-:Y:S01]  /*12f60*/  @!PT LDS RZ, [RZ] ;  /* 0x00000000fffff984 */ /* 0x000fe20000000800 */
[----:B------:R0:W-:Y:S06]  /*12f70*/  MEMBAR.ALL.CTA ;  /* 0x0000000000007992 */ /* 0x0001ec0000008000 */
[----:B0-----:R-:W0:Y:S01]  /*12f80*/  FENCE.VIEW.ASYNC.S ;  /* 0x00000000000073c6 */ /* 0x001e220000000000 */
[C---:B----4-:R-:W-:Y:S01]  /*12f90*/  ISETP.GT.AND P1, PT, R4.reuse, R9, PT ;  /* 0x000000090400720c */ /* 0x050fe20003f24270 */
[----:B------:R-:W-:Y:S01]  /*12fa0*/  VIADD R4, R4, 0xffffffff ;  /* 0xffffffff04047836 */ /* 0x000fe20000000000 */
[----:B0-----:R-:W-:-:S11]  /*12fb0*/  NOP ;  /* 0x0000000000007918 */ /* 0x001fd60000000000 */
[----:B-1----:R-:W-:Y:S05]  /*12fc0*/  @P1 BRA `(.L_x_11509) ;  /* 0xffffffc800a01947 */ /* 0x002fea000383ffff */
[----:B------:R-:W-:Y:S02]  /*12fd0*/  IMAD.MOV.U32 R0, RZ, RZ, R10 ;  /* 0x000000ffff007224 */ /* 0x000fe400078e000a */
[----:B------:R-:W-:Y:S02]  /*12fe0*/  IMAD.MOV.U32 R3, RZ, RZ, R8 ;  /* 0x000000ffff037224 */ /* 0x000fe400078e0008 */
[----:B------:R-:W-:Y:S02]  /*12ff0*/  IMAD.MOV.U32 R18, RZ, RZ, R6 ;  /* 0x000000ffff127224 */ /* 0x000fe400078e0006 */
[----:B------:R-:W-:-:S07]  /*13000*/  IMAD.MOV.U32 R23, RZ, RZ, R7 ;  /* 0x000000ffff177224 */ /* 0x000fce00078e0007 */
.L_x_11489:
[----:B------:R-:W2:Y:S01]  /*13010*/  LDL R6, [R1+0x28] ;  /* 0x0000280001067983 */ /* 0x000ea20000100800 */
[----:B------:R-:W0:Y:S01]  /*13020*/  LDC R7, c[0x0][0x448] ;  /* 0x00011200ff077b82 */ /* 0x000e220000000800 */
[----:B------:R-:W-:Y:S02]  /*13030*/  LOP3.LUT R22, R22, 0xfffffffb, RZ, 0xc0, !PT ;  /* 0xfffffffb16167812 */ /* 0x000fe400078ec0ff */
[----:B------:R-:W-:-:S05]  /*13040*/  IADD3 R9, R141, 0x1, -R140 ;  /* 0x000000018d097810 */ /* 0x000fca0007ffe88c */
        /* <DEDUP_REMOVED lines=9> */
[----:B-1----:R-:W-:-:S03]  /*130e0*/  ISETP.GE.AND P1, PT, R10, 0x1, PT ;  /* 0x000000010a00780c */ /* 0x002fc60003f26270 */
[----:B------:R-:W-:-:S04]  /*130f0*/  IMAD.IADD R6, R9, 0x1, R6 ;  /* 0x0000000109067824 */ /* 0x000fc800078e0206 */
[----:B------:R-:W-:-:S06]  /*13100*/  VIADD R8, R6, -UR50 ;  /* 0x8000003206087c36 */ /* 0x000fcc0008000000 */
        /* <DEDUP_REMOVED lines=13> */
.L_x_11512:
[----:B------:R-:W-:-:S13]  /*131e0*/  ISETP.NE.AND P1, PT, R10, 0x1, PT ;  /* 0x000000010a00780c */ /* 0x000fda0003f25270 */
[----:B------:R-:W0:Y:S02]  /*131f0*/  @P1 LDC.64 R6, c[0x0][0x9e8] ;  /* 0x00027a00ff061b82 */ /* 0x000e240000000a00 */
[----:B0-----:R-:W-:-:S05]  /*13200*/  @P1 IMAD.HI.U32 R6, R9, R6, RZ ;  /* 0x0000000609061227 */ /* 0x001fca00078e00ff */
[----:B------:R-:W-:-:S07]  /*13210*/  @P1 SHF.R.U32.HI R9, RZ, R7, R6 ;  /* 0x00000007ff091219 */ /* 0x000fce0000011606 */
.L_x_11513:
[----:B------:R-:W-:Y:S05]  /*13220*/  BSYNC B0 ;  /* 0x0000000000007941 */ /* 0x000fea0003800000 */
.L_x_11511:
[----:B------:R-:W-:-:S05]  /*13230*/  IMAD R9, R9, R10, RZ ;  /* 0x0000000a09097224 */ /* 0x000fca00078e02ff */
[----:B------:R-:W-:-:S07]  /*13240*/  VIMNMX R8, R8, R9, !PT ;  /* 0x0000000908087248 */ /* 0x000fce0007fe0100 */
.L_x_11510:
[----:B------:R-:W2:Y:S01]  /*13250*/  LDL R6, [R1+0x68] ;  /* 0x0000680001067983 */ /* 0x000ea20000100800 */
[----:B------:R-:W-:-:S05]  /*13260*/  VIADD R8, R8, 0x7f ;  /* 0x0000007f08087836 */ /* 0x000fca0000000000 */
[----:B------:R-:W-:-:S04]  /*13270*/  SHF.R.S32.HI R7, RZ, 0x1f, R8 ;  /* 0x0000001fff077819 */ /* 0x000fc80000011408 */
[----:B------:R-:W-:-:S04]  /*13280*/  LEA.HI R7, R7, R8, RZ, 0x7 ;  /* 0x0000000807077211 */ /* 0x000fc800078f38ff */
[----:B------:R-:W-:-:S04]  /*13290*/  SHF.R.S32.HI R7, RZ, 0x7, R7 ;  /* 0x00000007ff077819 */ /* 0x000fc80000011407 */
[----:B--2---:R-:W-:-:S04]  /*132a0*/  VIMNMX R6, R6, R7, !PT ;  /* 0x0000000706067248 */ /* 0x004fc80007fe0100 */
[----:B------:R-:W-:Y:S01]  /*132b0*/  ISETP.GE.AND P1, PT, R4, R6, PT ;  /* 0x000000060400720c */ /* 0x000fe20003f26270 */
[----:B------:R0:W-:-:S12]  /*132c0*/  STL [R1+0x8], R6 ;  /* 0x0000080601007387 */ /* 0x0001d80000100800 */
[----:B0-----:R-:W-:Y:S05]  /*132d0*/  @!P1 BRA `(.L_x_11514) ;  /* 0x0000002400209947 */ /* 0x001fea0003800000 */
[----:B------:R-:W-:Y:S02]  /*132e0*/  IMAD.MOV.U32 R8, RZ, RZ, R0 ;  /* 0x000000ffff087224 */ /* 0x000fe400078e0000 */
[----:B------:R-:W-:Y:S02]  /*132f0*/  IMAD.MOV.U32 R9, RZ, RZ, R3 ;  /* 0x000000ffff097224 */ /* 0x000fe400078e0003 */
[----:B------:R-:W-:Y:S02]  /*13300*/  IMAD.MOV.U32 R7, RZ, RZ, R23 ;  /* 0x000000ffff077224 */ /* 0x000fe400078e0017 */
[----:B------:R-:W-:-:S07]  /*13310*/  IMAD.MOV.U32 R6, RZ, RZ, R18 ;  /* 0x000000ffff067224 */ /* 0x000fce00078e0012 */
.L_x_11526:
[----:B------:R-:W2:Y:S01]  /*13320*/  LDL R3, [R1+0xc] ;  /* 0x00000c0001037983 */ /* 0x000ea20000100800 */
[----:B------:R-:W-:Y:S01]  /*13330*/  ISETP.NE.AND P1, PT, R6, 0x1, PT ;  /* 0x000000010600780c */ /* 0x000fe20003f25270 */
[----:B------:R-:W-:Y:S05]  /*13340*/  YIELD ;  /* 0x0000000000007946 */ /* 0x000fea0003800000 */
[----:B------:R-:W-:-:S04]  /*13350*/  SEL R0, RZ, 0x1, P1 ;  /* 0x00000001ff007807 */ /* 0x000fc80000800000 */
[----:B------:R-:W-:Y:S02]  /*13360*/  LOP3.LUT R23, R7, R0, RZ, 0x3c, !PT ;  /* 0x0000000007177212 */ /* 0x000fe400078e3cff */
[----:B--2---:R-:W-:-:S13]  /*13370*/  ISETP.NE.AND P1, PT, R3, RZ, PT ;  /* 0x000000ff0300720c */ /* 0x004fda0003f25270 */
[----:B------:R-:W-:Y:S05]  /*13380*/  @P1 BRA `(.L_x_11515) ;  /* 0x00000000003c1947 */ /* 0x000fea0003800000 */
[----:B------:R-:W-:Y:S05]  /*13390*/  @!P0 BRA `(.L_x_11516) ;  /* 0x0000000000048947 */ /* 0x000fea0003800000 */
[----:B------:R-:W-:Y:S01]  /*133a0*/  BPT.TRAP 0x1 ;  /* 0x000000040000795c */ /* 0x000fe20000300000 */
.L_x_11516:
        /* <DEDUP_REMOVED lines=8> */
.L_x_11517:
[----:B------:R-:W-:Y:S04]  /*13430*/  BSSY B0, `(.L_x_11515) ;  /* 0x0000004000007945 */ /* 0x000fe80003800000 */
[----:B-1----:R-:W-:Y:S05]  /*13440*/  @P2 BRA `(.L_x_11518) ;  /* 0x0000000000082947 */ /* 0x002fea0003800000 */
[----:B------:R-:W1:Y:S02]  /*13450*/  SYNCS.PHASECHK.TRANS64.TRYWAIT P2, [R3+URZ+0x2d830], R0 ;  /* 0x02d83000030075a7 */ /* 0x000e64000804017f */
[----:B-1----:R-:W-:Y:S05]  /*13460*/  @!P2 BRA `(.L_x_11519) ;  /* 0x000001000090a947 */ /* 0x002fea0003800000 */
.L_x_11518:
[----:B------:R-:W-:Y:S05]  /*13470*/  BSYNC B0 ;  /* 0x0000000000007941 */ /* 0x000fea0003800000 */
.L_x_11515:
[----:B01----:R-:W2:Y:S01]  /*13480*/  LDL R3, [R1+0x10] ;  /* 0x0000100001037983 */ /* 0x003ea20000100800 */
[----:B------:R-:W0:Y:S01]  /*13490*/  S2R R0, SR_TID.X ;  /* 0x0000000000007919 */ /* 0x000e220000002100 */
[----:B------:R-:W-:Y:S01]  /*134a0*/  VIADD R18, R6, 0x1 ;  /* 0x0000000106127836 */ /* 0x000fe20000000000 */
[----:B------:R-:W-:Y:S05]  /*134b0*/  WARPSYNC.ALL ;  /* 0x0000000000007948 */ /* 0x000fea0003800000 */
[----:B------:R-:W-:-:S04]  /*134c0*/  ISETP.NE.AND P2, PT, R18, 0x2, PT ;  /* 0x000000021200780c */ /* 0x000fc80003f45270 */
[----:B------:R-:W-:Y:S02]  /*134d0*/  SEL R18, R18, RZ, P2 ;  /* 0x000000ff12127207 */ /* 0x000fe40001000000 */
[----:B0-----:R-:W-:-:S05]  /*134e0*/  SHF.R.U32.HI R0, RZ, 0x7, R0 ;  /* 0x00000007ff007819 */ /* 0x001fca0000011600 */
[----:B------:R-:W-:-:S05]  /*134f0*/  VIADD R0, R0, 0x8 ;  /* 0x0000000800007836 */ /* 0x000fca0000000000 */
[----:B------:R0:W-:Y:S01]  /*13500*/  BAR.SYNC.DEFER_BLOCKING R0, 0x100 ;  /* 0x000400000000751d */ /* 0x0001e20000010000 */
[----:B------:R-:W-:Y:S01]  /*13510*/  IMAD.MOV.U32 R11, RZ, RZ, -0x7fffffe0 ;  /* 0x80000020ff0b7424 */ /* 0x000fe200078e00ff */
        /* <DEDUP_REMOVED lines=54> */
.L_x_11521:
[----:B------:R-:W-:Y:S01]  /*13880*/  SHF.L.U32 R0, R7, 0x1f, RZ ;  /* 0x0000001f07007819 */ /* 0x000fe200000006ff */
[----:B------:R-:W-:-:S04]  /*13890*/  IMAD R3, R6, 0x8, R2 ;  /* 0x0000000806037824 */ /* 0x000fc800078e0202 */
[----:B------:R0:W1:Y:S01]  /*138a0*/  SYNCS.PHASECHK.TRANS64.TRYWAIT P1, [R3+URZ+0x2d850], R0 ;  /* 0x02d85000030075a7 */ /* 0x000062000802017f */
[----:B------:R-:W-:Y:S05]  /*138b0*/  @!P0 BRA `(.L_x_11522) ;  /* 0x0000000000048947 */ /* 0x000fea0003800000 */
[----:B------:R-:W-:Y:S01]  /*138c0*/  BPT.TRAP 0x1 ;  /* 0x000000040000795c */ /* 0x000fe20000300000 */
.L_x_11522:
[----:B-1----:R-:W-:Y:S05]  /*138d0*/  @P1 BRA `(.L_x_11520) ;  /* 0x0000000000081947 */ /* 0x002fea0003800000 */
[----:B------:R-:W1:Y:S02]  /*138e0*/  SYNCS.PHASECHK.TRANS64.TRYWAIT P1, [R3+URZ+0x2d850], R0 ;  /* 0x02d85000030075a7 */ /* 0x000e64000802017f */
[----:B-1----:R-:W-:Y:S05]  /*138f0*/  @!P1 BRA `(.L_x_11523) ;  /* 0x000000fc00809947 */ /* 0x002fea0003800000 */
.L_x_11520:
        /* <DEDUP_REMOVED lines=12> */
[C---:B------:R-:W-:Y:S01]  /*139c0*/  R2UR UR15, R13.reuse ;  /* 0x000000000d0f72ca */ /* 0x040fe200000e0000 */
        /* <DEDUP_REMOVED lines=51> */
[C---:B------:R-:W-:Y:S01]  /*13d00*/  VIADD R12, R10.reuse, 0x604 ;  /* 0x000006040a0c7836 */ /* 0x040fe20000000000 */
        /* <DEDUP_REMOVED lines=31> */
.L_x_11524:
        /* <DEDUP_REMOVED lines=125> */
[----:B------:R-:W-:Y:S01]  /*146d0*/  FFMA.FTZ R59, R59, UR51, -R10 ;  /* 0x000000333b3b7c23 */ /* 0x000fe2000801080a */
[--C-:B------:R-:W-:Y:S01]  /*146e0*/  FFMA.FTZ R60, R60, UR51, -R7.reuse ;  /* 0x000000333c3c7c23 */ /* 0x100fe20008010807 */
        /* <DEDUP_REMOVED lines=153> */
.L_x_11525:
[----:B------:R-:W2:Y:S01]  /*15080*/  LDL R46, [R1+0x38] ;  /* 0x00003800012e7983 */ /* 0x000ea20000100800 */
[----:B------:R-:W-:-:S03]  /*15090*/  IMAD R6, R6, 0x8, R2 ;  /* 0x0000000806067824 */ /* 0x000fc600078e0202 */
[----:B------:R-:W3:Y:S01]  /*150a0*/  LDL R38, [R1+0x3c] ;  /* 0x00003c0001267983 */ /* 0x000ee20000100800 */
[----:B------:R-:W-:Y:S01]  /*150b0*/  VIADD R6, R6, 0x2d860 ;  /* 0x0002d86006067836 */ /* 0x000fe20000000000 */
[----:B------:R-:W-:Y:S01]  /*150c0*/  F2FP.BF16.F32.PACK_AB R24, R25, R24 ;  /* 0x000000181918723e */ /* 0x000fe200000010ff */
[----:B------:R-:W-:Y:S01]  /*150d0*/  IMAD.U32 R30, RZ, RZ, UR38 ;  /* 0x00000026ff1e7e24 */ /* 0x000fe2000f8e00ff */
[----:B------:R-:W-:Y:S02]  /*150e0*/  F2FP.BF16.F32.PACK_AB R25, R21, R26 ;  /* 0x0000001a1519723e */ /* 0x000fe400000010ff */
[----:B------:R-:W-:Y:S02]  /*150f0*/  F2FP.BF16.F32.PACK_AB R32, R33, R32 ;  /* 0x000000202120723e */ /* 0x000fe400000010ff */
[----:B------:R-:W-:Y:S02]  /*15100*/  PRMT R6, R30, 0x654, R6 ;  /* 0x000006541e067816 */ /* 0x000fe40000000006 */
[----:B------:R-:W-:-:S02]  /*15110*/  F2FP.BF16.F32.PACK_AB R26, R29, R28 ;  /* 0x0000001c1d1a723e */ /* 0x000fc400000010ff */
[----:B------:R0:W-:Y:S01]  /*15120*/  SYNCS.ARRIVE.TRANS64.RED.A1T0 RZ, [R6+URZ], RZ ;  /* 0x000000ff06ff79a7 */ /* 0x0001e2000810043f */
[----:B------:R-:W-:Y:S02]  /*15130*/  F2FP.BF16.F32.PACK_AB R27, R31, R27 ;  /* 0x0000001b1f1b723e */ /* 0x000fe400000010ff */
[----:B------:R-:W-:Y:S02]  /*15140*/  F2FP.BF16.F32.PACK_AB R33, R20, R34 ;  /* 0x000000221421723e */ /* 0x000fe400000010ff */
[----:B------:R-:W-:Y:S01]  /*15150*/  F2FP.BF16.F32.PACK_AB R40, R41, R40 ;  /* 0x000000282928723e */ /* 0x000fe200000010ff */
[----:B------:R1:W-:Y:S01]  /*15160*/  STSM.16.M88.4 [R143+0x21800], R24 ;  /* 0x021800188f007844 */ /* 0x0003e20000000200 */
[----:B------:R-:W-:Y:S02]  /*15170*/  F2FP.BF16.F32.PACK_AB R34, R37, R36 ;  /* 0x000000242522723e */ /* 0x000fe400000010ff */
[----:B------:R-:W-:Y:S01]  /*15180*/  F2FP.BF16.F32.PACK_AB R35, R39, R35 ;  /* 0x000000232723723e */ /* 0x000fe200000010ff */
[----:B0-----:R-:W4:Y:S01]  /*15190*/  LDL R6, [R1+0x8] ;  /* 0x0000080001067983 */ /* 0x001f220000100800 */
        /* <DEDUP_REMOVED lines=73> */
[----:B------:R-:W-:Y:S01]  /*15630*/  IMAD.MOV.U32 R7, RZ, RZ, R23 ;  /* 0x000000ffff077224 */ /* 0x000fe200078e0017 */
        /* <DEDUP_REMOVED lines=14> */
[----:B------:R-:W-:-:S02]  /*15720*/  VIADD R4, R4, 0xffffffff ;  /* 0xffffffff04047836 */ /* 0x000fc40000000000 */
[----:B------:R-:W-:Y:S01]  /*15730*/  IMAD.MOV.U32 R6, RZ, RZ, R18 ;  /* 0x000000ffff067224 */ /* 0x000fe200078e0012 */
[----:B0-----:R-:W-:-:S09]  /*15740*/  NOP ;  /* 0x0000000000007918 */ /* 0x001fd20000000000 */
[----:B-1----:R-:W-:Y:S05]  /*15750*/  @P1 BRA `(.L_x_11526) ;  /* 0xffffffd800f01947 */ /* 0x002fea000383ffff */
.L_x_11514:
[----:B------:R-:W2:Y:S02]  /*15760*/  LDL R6, [R1+0x68] ;  /* 0x0000680001067983 */ /* 0x000ea40000100800 */
[----:B--2---:R-:W-:-:S13]  /*15770*/  ISETP.GE.AND P1, PT, R4, R6, PT ;  /* 0x000000060400720c */ /* 0x004fda0003f26270 */
[----:B------:R-:W-:Y:S05]  /*15780*/  @!P1 BRA `(.L_x_11527) ;  /* 0x00000034006c9947 */ /* 0x000fea0003800000 */
[----:B------:R-:W-:Y:S02]  /*15790*/  IMAD.MOV.U32 R6, RZ, RZ, R0 ;  /* 0x000000ffff067224 */ /* 0x000fe400078e0000 */
[----:B------:R-:W-:Y:S02]  /*157a0*/  IMAD.MOV.U32 R7, RZ, RZ, R3 ;  /* 0x000000ffff077224 */ /* 0x000fe400078e0003 */
[----:B------:R-:W-:Y:S02]  /*157b0*/  IMAD.MOV.U32 R9, RZ, RZ, R23 ;  /* 0x000000ffff097224 */ /* 0x000fe400078e0017 */
[----:B------:R-:W-:-:S07]  /*157c0*/  IMAD.MOV.U32 R8, RZ, RZ, R18 ;  /* 0x000000ffff087224 */ /* 0x000fce00078e0012 */
.L_x_11547:
        /* <DEDUP_REMOVED lines=9> */
.L_x_11529:
        /* <DEDUP_REMOVED lines=8> */
.L_x_11530:
[----:B------:R-:W-:Y:S04]  /*158e0*/  BSSY B0, `(.L_x_11528) ;  /* 0x0000004000007945 */ /* 0x000fe80003800000 */
[----:B-1----:R-:W-:Y:S05]  /*158f0*/  @P2 BRA `(.L_x_11531) ;  /* 0x0000000000082947 */ /* 0x002fea0003800000 */
[----:B------:R-:W1:Y:S02]  /*15900*/  SYNCS.PHASECHK.TRANS64.TRYWAIT P2, [R3+URZ+0x2d830], R0 ;  /* 0x02d83000030075a7 */ /* 0x000e64000804017f */
[----:B-1----:R-:W-:Y:S05]  /*15910*/  @!P2 BRA `(.L_x_11532) ;  /* 0x000000dc008ca947 */ /* 0x002fea0003800000 */
.L_x_11531:
[----:B------:R-:W-:Y:S05]  /*15920*/  BSYNC B0 ;  /* 0x0000000000007941 */ /* 0x000fea0003800000 */
.L_x_11528:
        /* <DEDUP_REMOVED lines=64> */
.L_x_11534:
[----:B------:R-:W-:Y:S01]  /*15d30*/  SHF.L.U32 R0, R9, 0x1f, RZ ;  /* 0x0000001f09007819 */ /* 0x000fe200000006ff */
[----:B------:R-:W-:-:S04]  /*15d40*/  IMAD R3, R8, 0x8, R2 ;  /* 0x0000000808037824 */ /* 0x000fc800078e0202 */
[----:B------:R0:W1:Y:S01]  /*15d50*/  SYNCS.PHASECHK.TRANS64.TRYWAIT P1, [R3+URZ+0x2d850], R0 ;  /* 0x02d85000030075a7 */ /* 0x000062000802017f */
[----:B------:R-:W-:Y:S05]  /*15d60*/  @!P0 BRA `(.L_x_11535) ;  /* 0x0000000000048947 */ /* 0x000fea0003800000 */
[----:B------:R-:W-:Y:S01]  /*15d70*/  BPT.TRAP 0x1 ;  /* 0x000000040000795c */ /* 0x000fe20000300000 */
.L_x_11535:
[----:B-1----:R-:W-:Y:S05]  /*15d80*/  @P1 BRA `(.L_x_11533) ;  /* 0x0000000000081947 */ /* 0x002fea0003800000 */
[----:B------:R-:W1:Y:S02]  /*15d90*/  SYNCS.PHASECHK.TRANS64.TRYWAIT P1, [R3+URZ+0x2d850], R0 ;  /* 0x02d85000030075a7 */ /* 0x000e64000802017f */
[----:B-1----:R-:W-:Y:S05]  /*15da0*/  @!P1 BRA `(.L_x_11536) ;  /* 0x000000d8007c9947 */ /* 0x002fea0003800000 */
.L_x_11533:
        /* <DEDUP_REMOVED lines=96> */
.L_x_11537:
[----:B------:R-:W2:Y:S01]  /*163b0*/  LDL R10, [R1+0x28] ;  /* 0x00002800010a7983 */ /* 0x000ea20000100800 */
[----:B0-----:R-:W0:Y:S03]  /*163c0*/  LDC R0, c[0x0][0x448] ;  /* 0x00011200ff007b82 */ /* 0x001e260000000800 */
[----:B------:R-:W2:Y:S01]  /*163d0*/  LDL R9, [R1+0x64] ;  /* 0x0000640001097983 */ /* 0x000ea20000100800 */
[----:B0-----:R-:W-:-:S13]  /*163e0*/  ISETP.NE.AND P1, PT, R0, 0x1, PT ;  /* 0x000000010000780c */ /* 0x001fda0003f25270 */
[----:B------:R-:W0:Y:S08]  /*163f0*/  @P1 LDC R3, c[0x0][0x44c] ;  /* 0x00011300ff031b82 */ /* 0x000e300000000800 */
[----:B------:R-:W1:Y:S01]  /*16400*/  @P1 LDC R0, c[0x0][0x450] ;  /* 0x00011400ff001b82 */ /* 0x000e620000000800 */
[----:B------:R-:W-:Y:S01]  /*16410*/  ULOP3.LUT UR8, URZ, UR48, URZ, 0x33, !UPT ;  /* 0x000000303f087292 */ /* 0x000fe2000f8e333f */
[----:B--2---:R-:W-:-:S06]  /*16420*/  IMAD.IADD R12, R9, 0x1, R10 ;  /* 0x00000001090c7824 */ /* 0x004fcc00078e020a */
[----:B------:R-:W2:Y:S01]  /*16430*/  LDC R9, c[0x0][0x9e4] ;  /* 0x00027900ff097b82 */ /* 0x000ea20000000800 */
        /* <DEDUP_REMOVED lines=10> */
[----:B--2---:R-:W-:-:S03]  /*164e0*/  ISETP.GE.AND P3, PT, R9, 0x1, PT ;  /* 0x000000010900780c */ /* 0x004fc60003f66270 */
[----:B------:R-:W-:-:S05]  /*164f0*/  IMAD R3, R142, -0x2, R3 ;  /* 0xfffffffe8e037824 */ /* 0x000fca00078e0203 */
[----:B------:R-:W-:-:S05]  /*16500*/  IADD3 R10, -R140, R3, R141 ;  /* 0x000000038c0a7210 */ /* 0x000fca0007ffe18d */
[C---:B------:R-:W-:Y:S02]  /*16510*/  VIADD R11, R10.reuse, UR43 ;  /* 0x0000002b0a0b7c36 */ /* 0x040fe40008000000 */
[----:B------:R-:W-:Y:S02]  /*16520*/  VIADD R10, R10, UR8 ;  /* 0x000000080a0a7c36 */ /* 0x000fe40008000000 */
[C---:B0-----:R-:W-:Y:S02]  /*16530*/  IMAD.IADD R9, R13.reuse, 0x1, R11 ;  /* 0x000000010d097824 */ /* 0x041fe400078e020b */
        /* <DEDUP_REMOVED lines=14> */
.L_x_11540:
[----:B------:R-:W-:-:S05]  /*16620*/  IMAD.U32 R20, RZ, RZ, UR5 ;  /* 0x00000005ff147e24 */ /* 0x000fca000f8e00ff */
[----:B------:R-:W-:-:S13]  /*16630*/  ISETP.NE.AND P1, PT, R20, 0x1, PT ;  /* 0x000000011400780c */ /* 0x000fda0003f25270 */
[----:B------:R-:W0:Y:S02]  /*16640*/  @P1 LDC.64 R14, c[0x0][0x9e8] ;  /* 0x00027a00ff0e1b82 */ /* 0x000e240000000a00 */
[----:B0-----:R-:W-:-:S05]  /*16650*/  @P1 IMAD.HI.U32 R14, R13, R14, RZ ;  /* 0x0000000e0d0e1227 */ /* 0x001fca00078e00ff */
[----:B------:R-:W-:-:S07]  /*16660*/  @P1 SHF.R.U32.HI R13, RZ, R15, R14 ;  /* 0x0000000fff0d1219 */ /* 0x000fce000001160e */
.L_x_11541:
[----:B------:R-:W-:Y:S05]  /*16670*/  BSYNC B0 ;  /* 0x0000000000007941 */ /* 0x000fea0003800000 */
.L_x_11539:
[----:B------:R-:W-:-:S04]  /*16680*/  IMAD R13, R13, R20, -R0 ;  /* 0x000000140d0d7224 */ /* 0x000fc800078e0a00 */
[----:B------:R-:W-:-:S05]  /*16690*/  IMAD R13, R142, -0x2, R13 ;  /* 0xfffffffe8e0d7824 */ /* 0x000fca00078e020d */
[----:B------:R-:W-:Y:S02]  /*166a0*/  VIMNMX R3, R3, R13, !PT ;  /* 0x0000000d03037248 */ /* 0x000fe40007fe0100 */
[----:B------:R-:W-:-:S07]  /*166b0*/  VIADDMNMX R9, R13, R20, R9, PT ;  /* 0x000000140d097246 */ /* 0x000fce0003800109 */
.L_x_11538:
        /* <DEDUP_REMOVED lines=93> */
[----:B------:R-:W-:Y:S01]  /*16c90*/  ISETP.GT.AND P1, PT, R3, 0x79, P5 ;  /* 0x000000790300780c */ /* 0x000fe20002f24270 */
[--C-:B0-----:R-:W-:Y:S01]  /*16ca0*/  IMAD.IADD R3, R11, 0x1, R12.reuse ;  /* 0x000000010b037824 */ /* 0x101fe200078e020c */
[C---:B------:R-:W-:Y:S02]  /*16cb0*/  ISETP.LT.OR P2, PT, R9.reuse, 0x79, P2 ;  /* 0x000000790900780c */ /* 0x040fe40001741670 */
[----:B------:R-:W-:Y:S01]  /*16cc0*/  ISETP.LT.OR P1, PT, R9, 0x7a, P1 ;  /* 0x0000007a0900780c */ /* 0x000fe20000f21670 */
[----:B------:R-:W-:Y:S01]  /*16cd0*/  IMAD.IADD R9, R10, 0x1, R12 ;  /* 0x000000010a097824 */ /* 0x000fe200078e020c */
[----:B------:R-:W-:-:S02]  /*16ce0*/  FSEL R84, R84, -INF , !P2 ;  /* 0xff80000054547808 */ /* 0x000fc40005000000 */
        /* <DEDUP_REMOVED lines=14> */
.L_x_11544:
[----:B------:R-:W-:-:S05]  /*16dd0*/  IMAD.U32 R13, RZ, RZ, UR5 ;  /* 0x00000005ff0d7e24 */ /* 0x000fca000f8e00ff */
[----:B------:R-:W-:-:S13]  /*16de0*/  ISETP.NE.AND P1, PT, R13, 0x1, PT ;  /* 0x000000010d00780c */ /* 0x000fda0003f25270 */
[----:B------:R-:W0:Y:S02]  /*16df0*/  @P1 LDC.64 R10, c[0x0][0x9e8] ;  /* 0x00027a00ff0a1b82 */ /* 0x000e240000000a00 */
[----:B0-----:R-:W-:-:S05]  /*16e00*/  @P1 IMAD.HI.U32 R10, R12, R10, RZ ;  /* 0x0000000a0c0a1227 */ /* 0x001fca00078e00ff */
[----:B------:R-:W-:-:S07]  /*16e10*/  @P1 SHF.R.U32.HI R12, RZ, R11, R10 ;  /* 0x0000000bff0c1219 */ /* 0x000fce000001160a */
.L_x_11545:
[----:B------:R-:W-:Y:S05]  /*16e20*/  BSYNC B0 ;  /* 0x0000000000007941 */ /* 0x000fea0003800000 */
.L_x_11543:
[----:B------:R-:W-:-:S04]  /*16e30*/  IMAD R0, R12, R13, -R0 ;  /* 0x0000000d0c007224 */ /* 0x000fc800078e0a00 */
[----:B------:R-:W-:-:S05]  /*16e40*/  IMAD R0, R142, -0x2, R0 ;  /* 0xfffffffe8e007824 */ /* 0x000fca00078e0200 */
[----:B------:R-:W-:Y:S02]  /*16e50*/  VIMNMX R9, R9, R0, !PT ;  /* 0x0000000009097248 */ /* 0x000fe40007fe0100 */
[----:B------:R-:W-:-:S07]  /*16e60*/  VIADDMNMX R3, R0, R13, R3, PT ;  /* 0x0000000d00037246 */ /* 0x000fce0003800103 */
.L_x_11542:
        /* <DEDUP_REMOVED lines=8> */
[C---:B------:R-:W-:Y:S02]  /*16ef0*/  ISETP.GT.AND P2, PT, R9.reuse, 0x8, P5 ;  /* 0x000000080900780c */ /* 0x040fe40002f44270 */
[----:B------:R-:W-:Y:S02]  /*16f00*/  ISETP.GT.AND P1, PT, R9, 0x9, P5 ;  /* 0x000000090900780c */ /* 0x000fe40002f24270 */
[----:B------:R-:W-:Y:S02]  /*16f10*/  FMNMX.FTZ R0, R32, R0, !PT ;  /* 0x0000000020007209 */ /* 0x000fe40007810000 */
[C---:B------:R-:W-:Y:S02]  /*16f20*/  ISETP.LT.OR P2, PT, R3.reuse, 0x9, P2 ;  /* 0x000000090300780c */ /* 0x040fe40001741670 */
[----:B------:R-:W-:-:S02]  /*16f30*/  ISETP.LT.OR P1, PT, R3, 0xa, P1 ;  /* 0x0000000a0300780c */ /* 0x000fc40000f21670 */
[----:B------:R-:W-:Y:S02]  /*16f40*/  FMNMX.FTZ R0, R33, R0, !PT ;  /* 0x0000000021007209 */ /* 0x000fe40007810000 */
[----:B------:R-:W-:Y:S02]  /*16f50*/  FSEL R30, R30, -INF , !P2 ;  /* 0xff8000001e1e7808 */ /* 0x000fe40005000000 */
[----:B------:R-:W-:Y:S02]  /*16f60*/  FSEL R31, R31, -INF , !P1 ;  /* 0xff8000001f1f7808 */ /* 0x000fe40004800000 */
[C---:B------:R-:W-:Y:S02]  /*16f70*/  ISETP.GT.AND P2, PT, R9.reuse, 0x10, P5 ;  /* 0x000000100900780c */ /* 0x040fe40002f44270 */
[----:B------:R-:W-:Y:S02]  /*16f80*/  ISETP.GT.AND P1, PT, R9, 0x11, P5 ;  /* 0x000000110900780c */ /* 0x000fe40002f24270 */
[----:B------:R-:W-:-:S02]  /*16f90*/  FMNMX.FTZ R0, R36, R0, !PT ;  /* 0x0000000024007209 */ /* 0x000fc40007810000 */
[C---:B------:R-:W-:Y:S02]  /*16fa0*/  ISETP.LT.OR P2, PT, R3.reuse, 0x11, P2 ;  /* 0x000000110300780c */ /* 0x040fe40001741670 */
[----:B------:R-:W-:Y:S02]  /*16fb0*/  ISETP.LT.OR P1, PT, R3, 0x12, P1 ;  /* 0x000000120300780c */ /* 0x000fe40000f21670 */
[----:B------:R-:W-:Y:S02]  /*16fc0*/  FMNMX.FTZ R0, R37, R0, !PT ;  /* 0x0000000025007209 */ /* 0x000fe40007810000 */
[----:B------:R-:W-:Y:S02]  /*16fd0*/  FSEL R34, R34, -INF , !P2 ;  /* 0xff80000022227808 */ /* 0x000fe40005000000 */
[----:B------:R-:W-:Y:S02]  /*16fe0*/  FSEL R35, R35, -INF , !P1 ;  /* 0xff80000023237808 */ /* 0x000fe40004800000 */
[----:B------:R-:W-:-:S02]  /*16ff0*/  FMNMX.FTZ R0, R40, R0, !PT ;  /* 0x0000000028007209 */ /* 0x000fc40007810000 */
[C---:B------:R-:W-:Y:S02]  /*17000*/  ISETP.GT.AND P2, PT, R9.reuse, 0x18, P5 ;  /* 0x000000180900780c */ /* 0x040fe40002f44270 */
[----:B------:R-:W-:Y:S02]  /*17010*/  ISETP.GT.AND P1, PT, R9, 0x19, P5 ;  /* 0x000000190900780c */ /* 0x000fe40002f24270 */
[----:B------:R-:W-:Y:S02]  /*17020*/  FMNMX.FTZ R0, R41, R0, !PT ;  /* 0x0000000029007209 */ /* 0x000fe40007810000 */
[C---:B------:R-:W-:Y:S02]  /*17030*/  ISETP.LT.OR P2, PT, R3.reuse, 0x19, P2 ;  /* 0x000000190300780c */ /* 0x040fe40001741670 */
[----:B------:R-:W-:Y:S02]  /*17040*/  ISETP.LT.OR P1, PT, R3, 0x1a, P1 ;  /* 0x0000001a0300780c */ /* 0x000fe40000f21670 */
[----:B------:R-:W-:-:S02]  /*17050*/  FMNMX.FTZ R0, R44, R0, !PT ;  /* 0x000000002c007209 */ /* 0x000fc40007810000 */
[----:B------:R-:W-:Y:S02]  /*17060*/  FSEL R38, R38, -INF , !P2 ;  /* 0xff80000026267808 */ /* 0x000fe40005000000 */
[----:B------:R-:W-:Y:S02]  /*17070*/  FSEL R39, R39, -INF , !P1 ;  /* 0xff80000027277808 */ /* 0x000fe40004800000 */
[C---:B------:R-:W-:Y:S02]  /*17080*/  ISETP.GT.AND P2, PT, R9.reuse, 0x20, P5 ;  /* 0x000000200900780c */ /* 0x040fe40002f44270 */
[----:B------:R-:W-:Y:S02]  /*17090*/  ISETP.GT.AND P1, PT, R9, 0x21, P5 ;  /* 0x000000210900780c */ /* 0x000fe40002f24270 */
[----:B------:R-:W-:Y:S02]  /*170a0*/  FMNMX.FTZ R0, R45, R0, !PT ;  /* 0x000000002d007209 */ /* 0x000fe40007810000 */
[----:B------:R-:W-:-:S02]  /*170b0*/  ISETP.LT.OR P2, PT, R3, 0x21, P2 ;  /* 0x000000210300780c */ /* 0x000fc40001741670 */
[----:B------:R-:W-:Y:S02]  /*170c0*/  ISETP.LT.OR P1, PT, R3, 0x22, P1 ;  /* 0x000000220300780c */ /* 0x000fe40000f21670 */
[----:B------:R-:W-:Y:S02]  /*170d0*/  FMNMX.FTZ R0, R48, R0, !PT ;  /* 0x0000000030007209 */ /* 0x000fe40007810000 */
[----:B------:R-:W-:Y:S02]  /*170e0*/  FSEL R42, R42, -INF , !P2 ;  /* 0xff8000002a2a7808 */ /* 0x000fe40005000000 */
[----:B------:R-:W-:Y:S02]  /*170f0*/  FSEL R43, R43, -INF , !P1 ;  /* 0xff8000002b2b7808 */ /* 0x000fe40004800000 */
[C---:B------:R-:W-:Y:S02]  /*17100*/  ISETP.GT.AND P2, PT, R9.reuse, 0x28, P5 ;  /* 0x000000280900780c */ /* 0x040fe40002f44270 */
[----:B------:R-:W-:-:S02]  /*17110*/  ISETP.GT.AND P1, PT, R9, 0x29, P5 ;  /* 0x000000290900780c */ /* 0x000fc40002f24270 */
[----:B------:R-:W-:Y:S02]  /*17120*/  FMNMX.FTZ R0, R49, R0, !PT ;  /* 0x0000000031007209 */ /* 0x000fe40007810000 */
[C---:B------:R-:W-:Y:S02]  /*17130*/  ISETP.LT.OR P2, PT, R3.reuse, 0x29, P2 ;  /* 0x000000290300780c */ /* 0x040fe40001741670 */
[----:B------:R-:W-:Y:S02]  /*17140*/  ISETP.LT.OR P1, PT, R3, 0x2a, P1 ;  /* 0x0000002a0300780c */ /* 0x000fe40000f21670 */
[----:B------:R-:W-:Y:S02]  /*17150*/  FMNMX.FTZ R0, R52, R0, !PT ;  /* 0x0000000034007209 */ /* 0x000fe40007810000 */
[----:B------:R-:W-:Y:S02]  /*17160*/  FSEL R46, R46, -INF , !P2 ;  /* 0xff8000002e2e7808 */ /* 0x000fe40005000000 */
[----:B------:R-:W-:-:S02]  /*17170*/  FSEL R47, R47, -INF , !P1 ;  /* 0xff8000002f2f7808 */ /* 0x000fc40004800000 */
        /* <DEDUP_REMOVED lines=8> */
[----:B------:R-:W-:Y:S02]  /*17200*/  FMNMX.FTZ R0, R57, R0, !PT ;  /* 0x0000000039007209 */ /* 0x000fe40007810000 */
        /* <DEDUP_REMOVED lines=8> */
[----:B------:R-:W-:-:S02]  /*17290*/  ISETP.GT.AND P2, PT, R9, 0x40, P5 ;  /* 0x000000400900780c */ /* 0x000fc40002f44270 */
[----:B------:R-:W-:Y:S02]  /*172a0*/  ISETP.GT.AND P1, PT, R9, 0x41, P5 ;  /* 0x000000410900780c */ /* 0x000fe40002f24270 */
[----:B------:R-:W-:Y:S02]  /*172b0*/  FMNMX.FTZ R0, R64, R0, !PT ;  /* 0x0000000040007209 */ /* 0x000fe40007810000 */
[C---:B------:R-:W-:Y:S02]  /*172c0*/  ISETP.LT.OR P2, PT, R3.reuse, 0x41, P2 ;  /* 0x000000410300780c */ /* 0x040fe40001741670 */
[----:B------:R-:W-:Y:S02]  /*172d0*/  ISETP.LT.OR P1, PT, R3, 0x42, P1 ;  /* 0x000000420300780c */ /* 0x000fe40000f21670 */
[----:B------:R-:W-:Y:S02]  /*172e0*/  FMNMX.FTZ R0, R65, R0, !PT ;  /* 0x0000000041007209 */ /* 0x000fe40007810000 */
[----:B------:R-:W-:-:S02]  /*172f0*/  FSEL R58, R58, -INF , !P2 ;  /* 0xff8000003a3a7808 */ /* 0x000fc40005000000 */
[----:B------:R-:W-:Y:S02]  /*17300*/  FSEL R59, R59, -INF , !P1 ;  /* 0xff8000003b3b7808 */ /* 0x000fe40004800000 */
        /* <DEDUP_REMOVED lines=22> */
[----:B------:R-:W-:-:S02]  /*17470*/  ISETP.GT.AND P4, PT, R9, 0x68, P5 ;  /* 0x000000680900780c */ /* 0x000fc40002f84270 */
[----:B------:R-:W-:Y:S02]  /*17480*/  FMNMX.FTZ R0, R80, R0, !PT ;  /* 0x0000000050007209 */ /* 0x000fe40007810000 */
[----:B------:R-:W-:Y:S02]  /*17490*/  FSEL R70, R70, -INF , !P2 ;  /* 0xff80000046467808 */ /* 0x000fe40005000000 */
[----:B------:R-:W-:Y:S02]  /*174a0*/  FSEL R71, R71, -INF , !P1 ;  /* 0xff80000047477808 */ /* 0x000fe40004800000 */
[C---:B------:R-:W-:Y:S02]  /*174b0*/  ISETP.GT.AND P2, PT, R9.reuse, 0x60, P5 ;  /* 0x000000600900780c */ /* 0x040fe40002f44270 */
[----:B------:R-:W-:Y:S02]  /*174c0*/  ISETP.GT.AND P1, PT, R9, 0x61, P5 ;  /* 0x000000610900780c */ /* 0x000fe40002f24270 */
[----:B------:R-:W-:-:S02]  /*174d0*/  ISETP.LT.OR P4, PT, R3, 0x69, P4 ;  /* 0x000000690300780c */ /* 0x000fc40002781670 */
[----:B------:R-:W-:Y:S02]  /*174e0*/  LOP3.LUT R22, R22, 0xdfffffff, RZ, 0xc0, !PT ;  /* 0xdfffffff16167812 */ /* 0x000fe400078ec0ff */
[----:B------:R-:W-:Y:S02]  /*174f0*/  FMNMX.FTZ R0, R81, R0, !PT ;  /* 0x0000000051007209 */ /* 0x000fe40007810000 */
[C---:B------:R-:W-:Y:S02]  /*17500*/  ISETP.LT.OR P2, PT, R3.reuse, 0x61, P2 ;  /* 0x000000610300780c */ /* 0x040fe40001741670 */
[----:B------:R-:W-:Y:S02]  /*17510*/  ISETP.LT.OR P1, PT, R3, 0x62, P1 ;  /* 0x000000620300780c */ /* 0x000fe40000f21670 */
[----:B------:R-:W-:Y:S02]  /*17520*/  @P0 LOP3.LUT R22, R22, 0x20000000, RZ, 0xfc, !PT ;  /* 0x2000000016160812 */ /* 0x000fe400078efcff */
[----:B------:R-:W-:-:S02]  /*17530*/  FMNMX.FTZ R0, R84, R0, !PT ;  /* 0x0000000054007209 */ /* 0x000fc40007810000 */
[----:B------:R-:W-:Y:S02]  /*17540*/  FSEL R74, R74, -INF , !P2 ;  /* 0xff8000004a4a7808 */ /* 0x000fe40005000000 */
[----:B------:R-:W-:Y:S02]  /*17550*/  FSEL R75, R75, -INF , !P1 ;  /* 0xff8000004b4b7808 */ /* 0x000fe40004800000 */
[C---:B------:R-:W-:Y:S02]  /*17560*/  ISETP.GT.AND P6, PT, R9.reuse, 0x69, P5 ;  /* 0x000000690900780c */ /* 0x040fe40002fc4270 */
[C---:B------:R-:W-:Y:S02]  /*17570*/  ISETP.GT.AND P3, PT, R9.reuse, 0x70, P5 ;  /* 0x000000700900780c */ /* 0x040fe40002f64270 */
[C---:B------:R-:W-:Y:S02]  /*17580*/  ISETP.GT.AND P2, PT, R9.reuse, 0x71, P5 ;  /* 0x000000710900780c */ /* 0x040fe40002f44270 */
[----:B------:R-:W-:-:S02]  /*17590*/  ISETP.GT.AND P1, PT, R9, 0x78, P5 ;  /* 0x000000780900780c */ /* 0x000fc40002f24270 */
[C---:B------:R-:W-:Y:S02]  /*175a0*/  ISETP.GT.AND P0, PT, R9.reuse, RZ, P5 ;  /* 0x000000ff0900720c */ /* 0x040fe40002f04270 */
[----:B------:R-:W-:Y:S02]  /*175b0*/  LOP3.LUT R22, R22, 0xfffffffd, RZ, 0xc0, !PT ;  /* 0xfffffffd16167812 */ /* 0x000fe400078ec0ff */
[----:B------:R-:W-:Y:S02]  /*175c0*/  ISETP.GT.AND P5, PT, R9, 0x79, P5 ;  /* 0x000000790900780c */ /* 0x000fe40002fa4270 */
[----:B------:R-:W-:Y:S02]  /*175d0*/  FMNMX.FTZ R0, R85, R0, !PT ;  /* 0x0000000055007209 */ /* 0x000fe40007810000 */
[----:B------:R-:W-:Y:S02]  /*175e0*/  @P4 LOP3.LUT R22, R22, 0x2, RZ, 0xfc, !PT ;  /* 0x0000000216164812 */ /* 0x000fe400078efcff */
[----:B------:R-:W-:-:S02]  /*175f0*/  ISETP.LT.OR P4, PT, R3, 0x6a, P6 ;  /* 0x0000006a0300780c */ /* 0x000fc40003781670 */
[C---:B------:R-:W-:Y:S02]  /*17600*/  ISETP.LT.OR P3, PT, R3.reuse, 0x71, P3 ;  /* 0x000000710300780c */ /* 0x040fe40001f61670 */
[C---:B------:R-:W-:Y:S02]  /*17610*/  ISETP.LT.OR P2, PT, R3.reuse, 0x72, P2 ;  /* 0x000000720300780c */ /* 0x040fe40001741670 */
[C---:B------:R-:W-:Y:S02]  /*17620*/  ISETP.LT.OR P1, PT, R3.reuse, 0x79, P1 ;  /* 0x000000790300780c */ /* 0x040fe40000f21670 */
[C---:B------:R-:W-:Y:S02]  /*17630*/  ISETP.LT.OR P0, PT, R3.reuse, 0x1, P0 ;  /* 0x000000010300780c */ /* 0x040fe40000701670 */
[----:B------:R-:W-:Y:S02]  /*17640*/  ISETP.LT.OR P5, PT, R3, 0x7a, P5 ;  /* 0x0000007a0300780c */ /* 0x000fe40002fa1670 */
[----:B------:R-:W0:Y:S01]  /*17650*/  SHFL.BFLY PT, R3, R0, 0x2, 0x1f ;  /* 0x0c401f0000037f89 */ /* 0x000e2200000e0000 */
[----:B------:R-:W-:-:S02]  /*17660*/  FSEL R26, R26, -INF , !P0 ;  /* 0xff8000001a1a7808 */ /* 0x000fc40004000000 */
[----:B------:R-:W-:Y:S02]  /*17670*/  FSEL R79, R79, -INF , !P4 ;  /* 0xff8000004f4f7808 */ /* 0x000fe40006000000 */
[----:B------:R-:W-:Y:S02]  /*17680*/  FSEL R82, R82, -INF , !P3 ;  /* 0xff80000052527808 */ /* 0x000fe40005800000 */
[----:B------:R-:W-:Y:S02]  /*17690*/  FSEL R83, R83, -INF , !P2 ;  /* 0xff80000053537808 */ /* 0x000fe40005000000 */
[----:B------:R-:W-:Y:S02]  /*176a0*/  FSEL R86, R86, -INF , !P1 ;  /* 0xff80000056567808 */ /* 0x000fe40004800000 */
[----:B------:R-:W-:Y:S02]  /*176b0*/  FSEL R87, R87, -INF , !P5 ;  /* 0xff80000057577808 */ /* 0x000fe40006800000 */
[----:B------:R-:W-:-:S02]  /*176c0*/  LOP3.LUT P0, RZ, R22, 0x20000000, RZ, 0xc0, !PT ;  /* 0x2000000016ff7812 */ /* 0x000fc4000780c0ff */
[----:B0-----:R-:W-:-:S05]  /*176d0*/  FMNMX.FTZ R3, R0, R3, !PT ;  /* 0x0000000300037209 */ /* 0x001fca0007810000 */
[----:B------:R-:W0:Y:S02]  /*176e0*/  SHFL.BFLY PT, R0, R3, 0x1, 0x1f ;  /* 0x0c201f0003007f89 */ /* 0x000e2400000e0000 */
[----:B0-----:R-:W-:-:S04]  /*176f0*/  FMNMX.FTZ R3, R3, R0, !PT ;  /* 0x0000000003037209 */ /* 0x001fc80007810000 */
[----:B------:R-:W-:-:S04]  /*17700*/  FSETP.NEU.FTZ.AND P6, PT, R3, -INF , PT ;  /* 0xff8000000300780b */ /* 0x000fc80003fdd000 */
[----:B------:R-:W-:-:S05]  /*17710*/  FSEL R0, R3, RZ, P6 ;  /* 0x000000ff03007208 */ /* 0x000fca0003000000 */
[----:B------:R-:W-:Y:S01]  /*17720*/  FADD.FTZ R7, -R0, R7 ;  /* 0x0000000700077221 */ /* 0x000fe20000010100 */
[----:B------:R-:W-:-:S03]  /*17730*/  FMUL.FTZ R0, R3, UR51 ;  /* 0x0000003303007c20 */ /* 0x000fc60008410000 */
[----:B------:R-:W-:Y:S02]  /*17740*/  FMUL.FTZ R10, R7, UR51 ;  /* 0x00000033070a7c20 */ /* 0x000fe40008410000 */
[----:B------:R-:W-:Y:S02]  /*17750*/  FSEL R0, R0, RZ, P6 ;  /* 0x000000ff00007208 */ /* 0x000fe40003000000 */
[----:B------:R-:W-:-:S03]  /*17760*/  LOP3.LUT P6, RZ, R22, 0x2, RZ, 0xc0, !PT ;  /* 0x0000000216ff7812 */ /* 0x000fc600078cc0ff */
        /* <DEDUP_REMOVED lines=32> */
[----:B------:R-:W-:Y:S01]  /*17970*/  FMNMX.FTZ R0, R26, R6, !PT ;  /* 0x000000061a007209 */ /* 0x000fe20007810000 */
[----:B------:R-:W-:Y:S01]  /*17980*/  MUFU.EX2 R24, R24 ;  /* 0x0000001800187308 */ /* 0x000fe20000000800 */
[----:B------:R-:W-:-:S02]  /*17990*/  FSEL R78, R78, -INF , !P6 ;  /* 0xff8000004e4e7808 */ /* 0x000fc40007000000 */
        /* <DEDUP_REMOVED lines=204> */
.L_x_11546:
        /* <DEDUP_REMOVED lines=110> */
.L_x_11527:
[----:B------:R-:W-:Y:S05]  /*18d40*/  WARPSYNC.ALL ;  /* 0x0000000000007948 */ /* 0x000fea0003800000 */
[----:B------:R-:W-:Y:S06]  /*18d50*/  BAR.ARV 0x8, 0x200 ;  /* 0x0208000000007b1d */ /* 0x000fec0000002000 */
[----:B------:R-:W-:Y:S05]  /*18d60*/  @!P0 BRA `(.L_x_11548) ;  /* 0x0000000000048947 */ /* 0x000fea0003800000 */
[----:B------:R-:W-:Y:S01]  /*18d70*/  BPT.TRAP 0x1 ;  /* 0x000000040000795c */ /* 0x000fe20000300000 */
.L_x_11548:
[----:B------:R-:W-:Y:S01]  /*18d80*/  IMAD R11, R18, 0x8, R2 ;  /* 0x00000008120b7824 */ /* 0x000fe200078e0202 */
[----:B------:R-:W-:-:S04]  /*18d90*/  SHF.L.U32 R4, R23, 0x1f, RZ ;  /* 0x0000001f17047819 */ /* 0x000fc800000006ff */
[----:B------:R0:W1:Y:S01]  /*18da0*/  SYNCS.PHASECHK.TRANS64.TRYWAIT P1, [R11+URZ+0x2d850], R4 ;  /* 0x02d850040b0075a7 */ /* 0x000062000802017f */
[----:B------:R-:W-:Y:S05]  /*18db0*/  @!P0 BRA `(.L_x_11549) ;  /* 0x0000000000048947 */ /* 0x000fea0003800000 */
[----:B------:R-:W-:Y:S01]  /*18dc0*/  BPT.TRAP 0x1 ;  /* 0x000000040000795c */ /* 0x000fe20000300000 */
.L_x_11549:
[----:B------:R-:W2:Y:S01]  /*18dd0*/  LDL.LU R6, [R1+0x54] ;  /* 0x0000540001067983 */ /* 0x000ea20000300800 */
[----:B------:R-:W-:Y:S02]  /*18de0*/  VIADD R2, R2, 0x400 ;  /* 0x0000040002027836 */ /* 0x000fe40000000000 */
[----:B------:R-:W-:-:S03]  /*18df0*/  IMAD.MOV.U32 R7, RZ, RZ, 0x40000040 ;  /* 0x40000040ff077424 */ /* 0x000fc600078e00ff */
[----:B------:R-:W-:-:S04]  /*18e00*/  SHF.R.U32.HI R2, RZ, 0x4, R2 ;  /* 0x00000004ff027819 */ /* 0x000fc80000011602 */
[----:B------:R-:W-:-:S04]  /*18e10*/  LOP3.LUT R2, R2, 0x3fff, RZ, 0xc0, !PT ;  /* 0x00003fff02027812 */ /* 0x000fc800078ec0ff */
[----:B------:R-:W-:Y:S02]  /*18e20*/  LOP3.LUT R9, R2, 0x2000000, RZ, 0xfc, !PT ;  /* 0x0200000002097812 */ /* 0x000fe400078efcff */
[----:B--2---:R-:W-:Y:S01]  /*18e30*/  LOP3.LUT R6, R6, 0x10000, RZ, 0xfc, !PT ;  /* 0x0001000006067812 */ /* 0x004fe200078efcff */
[----:B-1----:R-:W-:Y:S06]  /*18e40*/  @P1 BRA `(.L_x_11550) ;  /* 0x0000000000081947 */ /* 0x002fec0003800000 */
[----:B------:R-:W1:Y:S02]  /*18e50*/  SYNCS.PHASECHK.TRANS64.TRYWAIT P1, [R11+URZ+0x2d850], R4 ;  /* 0x02d850040b0075a7 */ /* 0x000e64000802017f */
[----:B-1----:R-:W-:Y:S05]  /*18e60*/  @!P1 BRA `(.L_x_11551) ;  /* 0x000000a800609947 */ /* 0x002fea0003800000 */
.L_x_11550:
[----:B------:R-:W-:Y:S01]  /*18e70*/  IMAD R8, R18, 0x600, R9 ;  /* 0x0000060012087824 */ /* 0x000fe200078e0209 */
[----:B------:R-:W-:Y:S05]  /*18e80*/  WARPSYNC.ALL ;  /* 0x0000000000007948 */ /* 0x000fea0003800000 */
[----:B------:R-:W-:Y:S01]  /*18e90*/  IMAD.MOV.U32 R9, RZ, RZ, -0x7fffffe0 ;  /* 0x80000020ff097424 */ /* 0x000fe200078e00ff */
        /* <DEDUP_REMOVED lines=8> */
[----:B------:R-:W0:Y:S01]  /*18f20*/  SHFL.BFLY PT, R2, R139, 0x2, 0x1f ;  /* 0x0c401f008b027f89 */ /* 0x000e2200000e0000 */
[----:B------:R-:W-:-:S02]  /*18f30*/  IMAD.MOV.U32 R13, RZ, RZ, -0x7fffffe0 ;  /* 0x80000020ff0d7424 */ /* 0x000fc400078e00ff */
[----:B------:R-:W-:Y:S02]  /*18f40*/  IMAD.MOV.U32 R7, RZ, RZ, 0x40000040 ;  /* 0x40000040ff077424 */ /* 0x000fe400078e00ff */
[----:B------:R-:W-:Y:S02]  /*18f50*/  IMAD.MOV.U32 R9, RZ, RZ, -0x7fffffe0 ;  /* 0x80000020ff097424 */ /* 0x000fe400078e00ff */
[----:B------:R-:W-:Y:S02]  /*18f60*/  IMAD.MOV.U32 R20, RZ, RZ, -0x800000 ;  /* 0xff800000ff147424 */ /* 0x000fe400078e00ff */
[----:B------:R-:W-:Y:S02]  /*18f70*/  IMAD.MOV.U32 R21, RZ, RZ, -0x800000 ;  /* 0xff800000ff157424 */ /* 0x000fe400078e00ff */
        /* <DEDUP_REMOVED lines=9> */
[----:B01----:R-:W-:Y:S01]  /*19010*/  FADD.FTZ R4, R2, R139 ;  /* 0x0000008b02047221 */ /* 0x003fe20000010000 */
[----:B------:R-:W-:Y:S01]  /*19020*/  IMAD.MOV.U32 R2, RZ, RZ, RZ ;  /* 0x000000ffff027224 */ /* 0x000fe200078e00ff */
[----:B------:R-:W-:Y:S02]  /*19030*/  WARPGROUP.DEPBAR.LE gsb0, 0x0 ;  /* 0x00008000000079c5 */ /* 0x000fe40000010000 */
[----:B------:R-:W-:-:S06]  /*19040*/  WARPGROUP.ARRIVE ;  /* 0x00000000000079c5 */ /* 0x000fcc0000000000 */
        /* <DEDUP_REMOVED lines=51> */
[----:B------:R-:W-:Y:S02]  /*19380*/  WARPGROUP.DEPBAR.LE gsb0, 0x0 ;  /* 0x00008000000079c5 */ /* 0x000fe40000010000 */
[----:B------:R-:W-:-:S10]  /*19390*/  WARPGROUP.ARRIVE ;  /* 0x00000000000079c5 */ /* 0x000fd40000000000 */
[----:B------:R-:W-:Y:S01]  /*193a0*/  HGMMA.64x96x16.F32.BF16 R88, gdesc[UR4].tnspB, R88, gsb0 ;  /* 0x41600000045879f0 */ /* 0x000fe20008001858 */
[----:B------:R-:W-:Y:S02]  /*193b0*/  R2UR UR4, R6 ;  /* 0x00000000060472ca */ /* 0x000fe400000e0000 */
[----:B------:R-:W-:Y:S01]  /*193c0*/  R2UR UR5, R7 ;  /* 0x00000000070572ca */ /* 0x000fe200000e0000 */
[----:B------:R-:W0:Y:S01]  /*193d0*/  SHFL.BFLY PT, R6, R5, 0x2, 0x1f ;  /* 0x0c401f0005067f89 */ /* 0x000e2200000e0000 */
[----:B------:R-:W-:Y:S02]  /*193e0*/  R2UR UR6, R8 ;  /* 0x00000000080672ca */ /* 0x000fe400000e0000 */
[----:B------:R-:W-:Y:S01]  /*193f0*/  R2UR UR7, R9 ;  /* 0x00000000090772ca */ /* 0x000fe200000e0000 */
[----:B------:R-:W1:Y:S01]  /*19400*/  SHFL.BFLY PT, R7, R4, 0x1, 0x1f ;  /* 0x0c201f0004077f89 */ /* 0x000e6200000e0000 */
[----:B0-----:R-:W-:Y:S01]  /*19410*/  FADD.FTZ R6, R6, R5 ;  /* 0x0000000506067221 */ /* 0x001fe20000010000 */
[----:B------:R-:W-:-:S02]  /*19420*/  IMAD.MOV.U32 R5, RZ, RZ, RZ ;  /* 0x000000ffff057224 */ /* 0x000fc400078e00ff */
[----:B-1----:R-:W-:Y:S02]  /*19430*/  FADD.FTZ R10, R4, R7 ;  /* 0x00000007040a7221 */ /* 0x002fe40000010000 */
[----:B------:R-:W0:Y:S01]  /*19440*/  SHFL.BFLY PT, R9, R6, 0x1, 0x1f ;  /* 0x0c201f0006097f89 */ /* 0x000e2200000e0000 */
[----:B------:R-:W-:Y:S02]  /*19450*/  IMAD.U32 R4, RZ, RZ, UR51 ;  /* 0x00000033ff047e24 */ /* 0x000fe4000f8e00ff */
[----:B------:R-:W-:-:S13]  /*19460*/  FSETP.NE.FTZ.AND P1, PT, R10, RZ, PT ;  /* 0x000000ff0a00720b */ /* 0x000fda0003f35000 */
[----:B------:R-:W1:Y:S01]  /*19470*/  @P1 MUFU.LG2 R7, R10 ;  /* 0x0000000a00071308 */ /* 0x000e620000000c00 */
[----:B------:R-:W-:Y:S01]  /*19480*/  @P1 FMUL.FTZ R4, R4, 0.69314718246459960938 ;  /* 0x3f31721804041820 */ /* 0x000fe20000410000 */
[----:B0-----:R-:W-:-:S06]  /*19490*/  FADD.FTZ R12, R6, R9 ;  /* 0x00000009060c7221 */ /* 0x001fcc0000010000 */
[----:B------:R-:W-:Y:S01]  /*194a0*/  @P1 MUFU.RCP R5, R10 ;  /* 0x0000000a00051308 */ /* 0x000fe20000001000 */
[----:B------:R-:W-:Y:S01]  /*194b0*/  IMAD.U32 R6, RZ, RZ, UR51 ;  /* 0x00000033ff067e24 */ /* 0x000fe2000f8e00ff */
[----:B------:R-:W-:Y:S01]  /*194c0*/  FSETP.NE.FTZ.AND P2, PT, R12, RZ, PT ;  /* 0x000000ff0c00720b */ /* 0x000fe20003f55000 */
[----:B-1----:R-:W-:-:S04]  /*194d0*/  @P1 FMUL.FTZ R7, R7, 0.69314718246459960938 ;  /* 0x3f31721807071820 */ /* 0x002fc80000410000 */
        /* <DEDUP_REMOVED lines=12> */
.L_x_11552:
        /* <DEDUP_REMOVED lines=59> */
.L_x_11435:
[----:B------:R-:W0:Y:S01]  /*19950*/  S2R R2, SR_TID.X ;  /* 0x0000000000027919 */ /* 0x000e220000002100 */
[----:B------:R-:W-:Y:S05]  /*19960*/  WARPSYNC.ALL ;  /* 0x0000000000007948 */ /* 0x000fea0003800000 */
[----:B0-----:R-:W-:-:S05]  /*19970*/  VIADD R54, R2, 0xffffff80 ;  /* 0xffffff8002367836 */ /* 0x001fca0000000000 */
[----:B------:R-:W-:-:S04]  /*19980*/  SHF.R.S32.HI R4, RZ, 0x1f, R54 ;  /* 0x0000001fff047819 */ /* 0x000fc80000011436 */
[----:B------:R-:W-:-:S04]  /*19990*/  LEA.HI R36, R4, R54, RZ, 0x2 ;  /* 0x0000003604247211 */ /* 0x000fc800078f10ff */
[----:B------:R-:W-:-:S05]  /*199a0*/  LOP3.LUT R3, R36, 0xfffffffc, RZ, 0xc0, !PT ;  /* 0xfffffffc24037812 */ /* 0x000fca00078ec0ff */
[----:B------:R-:W-:-:S04]  /*199b0*/  IMAD.IADD R3, R54, 0x1, -R3 ;  /* 0x0000000136037824 */ /* 0x000fc800078e0a03 */
[----:B-1----:R-:W-:-:S04]  /*199c0*/  IMAD.SHL.U32 R40, R3, 0x8, RZ ;  /* 0x0000000803287824 */ /* 0x002fc800078e00ff */
[----:B--2---:R-:W-:Y:S01]  /*199d0*/  VIADD R41, R40, 0x40 ;  /* 0x0000004028297836 */ /* 0x004fe20000000000 */
        /* <DEDUP_REMOVED lines=9> */
[----:B------:R-:W2:Y:S01]  /*19a70*/  LDL R46, [R1+0x74] ;  /* 0x00007400012e7983 */ /* 0x000ea20000100800 */
[----:B------:R-:W3:Y:S01]  /*19a80*/  S2R R5, SR_SWINHI ;  /* 0x0000000000057919 */ /* 0x000ee20000002f00 */
[-C--:B------:R-:W-:Y:S02]  /*19a90*/  LEA.HI R8, R4, R54.reuse, RZ, 0x4 ;  /* 0x0000003604087211 */ /* 0x080fe400078f20ff */
[----:B------:R-:W4:Y:S02]  /*19aa0*/  LDL R55, [R1+0x70] ;  /* 0x0000700001377983 */ /* 0x000f240000100800 */
[----:B------:R-:W-:Y:S01]  /*19ab0*/  SHF.R.S32.HI R9, RZ, 0x4, R8 ;  /* 0x00000004ff097819 */ /* 0x000fe20000011408 */
[----:B------:R-:W-:Y:S05]  /*19ac0*/  WARPSYNC.ALL ;  /* 0x0000000000007948 */ /* 0x000fea0003800000 */
[----:B------:R-:W-:Y:S01]  /*19ad0*/  LEA.HI R10, R8, R9, RZ, 0x1 ;  /* 0x00000009080a7211 */ /* 0x000fe200078f08ff */
[----:B------:R-:W-:Y:S01]  /*19ae0*/  ULDC.64 UR4, c[0x0][0xc00] ;  /* 0x0003000000047ab9 */ /* 0x000fe20000000a00 */
[----:B------:R-:W-:-:S02]  /*19af0*/  LEA.HI R4, R4, R54, RZ, 0x5 ;  /* 0x0000003604047211 */ /* 0x000fc400078f28ff */
[----:B------:R-:W-:Y:S02]  /*19b00*/  LOP3.LUT R8, R8, 0xfffffff0, RZ, 0xc0, !PT ;  /* 0xfffffff008087812 */ /* 0x000fe400078ec0ff */
[----:B------:R-:W-:Y:S02]  /*19b10*/  LOP3.LUT R10, R10, 0x1ffffffe, RZ, 0xc0, !PT ;  /* 0x1ffffffe0a0a7812 */ /* 0x000fe400078ec0ff */
[----:B------:R-:W-:Y:S01]  /*19b20*/  SHF.R.S32.HI R11, RZ, 0x5, R4 ;  /* 0x00000005ff0b7819 */ /* 0x000fe20000011404 */
[----:B------:R-:W-:Y:S01]  /*19b30*/  IMAD.IADD R8, R54, 0x1, -R8 ;  /* 0x0000000136087824 */ /* 0x000fe200078e0a08 */
[----:B------:R-:W-:Y:S01]  /*19b40*/  F2FP.BF16.F32.PACK_AB R6, R93, R6 ;  /* 0x000000065d06723e */ /* 0x000fe200000010ff */
[----:B------:R-:W-:Y:S01]  /*19b50*/  IMAD.IADD R10, R9, 0x1, -R10 ;  /* 0x00000001090a7824 */ /* 0x000fe200078e0a0a */
[----:B------:R-:W-:Y:S01]  /*19b60*/  F2FP.BF16.F32.PACK_AB R7, R42, R7 ;  /* 0x000000072a07723e */ /* 0x000fe200000010ff */
[----:B------:R-:W-:Y:S01]  /*19b70*/  IMAD R11, R11, 0x10, R8 ;  /* 0x000000100b0b7824 */ /* 0x000fe200078e0208 */
[----:B------:R-:W-:Y:S01]  /*19b80*/  F2FP.BF16.F32.PACK_AB R26, R109, R26 ;  /* 0x0000001a6d1a723e */ /* 0x000fe200000010ff */
[----:B------:R-:W-:Y:S01]  /*19b90*/  IMAD.SHL.U32 R10, R10, 0x8, RZ ;  /* 0x000000080a0a7824 */ /* 0x000fe200078e00ff */
[----:B------:R-:W-:-:S02]  /*19ba0*/  F2FP.BF16.F32.PACK_AB R27, R38, R27 ;  /* 0x0000001b261b723e */ /* 0x000fc400000010ff */
[----:B------:R-:W-:Y:S02]  /*19bb0*/  MOV R28, R2 ;  /* 0x00000002001c7202 */ /* 0x000fe40000000f00 */
[----:B---3--:R-:W-:Y:S01]  /*19bc0*/  MOV R29, R5 ;  /* 0x00000005001d7202 */ /* 0x008fe20000000f00 */
[----:B------:R-:W-:-:S04]  /*19bd0*/  IMAD.U32 R5, R11, 0x20, R10 ;  /* 0x000000200b057824 */ /* 0x000fc800078e000a */
[----:B------:R-:W-:-:S03]  /*19be0*/  IMAD.WIDE R4, R5, 0x2, R28 ;  /* 0x0000000205047825 */ /* 0x000fc600078e021c */
[C---:B------:R-:W-:Y:S01]  /*19bf0*/  LOP3.LUT R9, R4.reuse, 0x180, RZ, 0xc0, !PT ;  /* 0x0000018004097812 */ /* 0x040fe200078ec0ff */
[----:B------:R-:W-:Y:S01]  /*19c00*/  BAR.SYNC.DEFER_BLOCKING 0x1, 0x180 ;  /* 0x0046000000007b1d */ /* 0x000fe20000010000 */
[C---:B------:R-:W-:Y:S02]  /*19c10*/  IADD3 R37, P4, R4.reuse, 0x20, RZ ;  /* 0x0000002004257810 */ /* 0x040fe40007f9e0ff */
[C---:B------:R-:W-:Y:S02]  /*19c20*/  IADD3 R47, P0, R4.reuse, 0x6020, RZ ;  /* 0x00006020042f7810 */ /* 0x040fe40007f1e0ff */
[----:B------:R-:W-:Y:S01]  /*19c30*/  SHF.R.U64 R9, R9, 0x3, RZ ;  /* 0x0000000309097819 */ /* 0x000fe200000012ff */
[----:B------:R-:W-:Y:S01]  /*19c40*/  IMAD.X R11, RZ, RZ, R5, P4 ;  /* 0x000000ffff0b7224 */ /* 0x000fe200020e0605 */
[----:B------:R-:W-:Y:S02]  /*19c50*/  LOP3.LUT R8, R37, 0x180, RZ, 0xc0, !PT ;  /* 0x0000018025087812 */ /* 0x000fe400078ec0ff */
[----:B------:R-:W-:-:S02]  /*19c60*/  IADD3 R39, P3, R4, 0x3000, RZ ;  /* 0x0000300004277810 */ /* 0x000fc40007f7e0ff */
[C---:B------:R-:W-:Y:S02]  /*19c70*/  IADD3 R43, P2, R4.reuse, 0x3020, RZ ;  /* 0x00003020042b7810 */ /* 0x040fe40007f5e0ff */
[----:B------:R-:W-:Y:S01]  /*19c80*/  IADD3 R45, P1, R4, 0x6000, RZ ;  /* 0x00006000042d7810 */ /* 0x000fe20007f3e0ff */
[--C-:B------:R-:W-:Y:S01]  /*19c90*/  IMAD.X R13, RZ, RZ, R5.reuse, P3 ;  /* 0x000000ffff0d7224 */ /* 0x100fe200018e0605 */
[----:B------:R-:W-:Y:S01]  /*19ca0*/  LOP3.LUT R4, R9, R4, RZ, 0x3c, !PT ;  /* 0x0000000409047212 */ /* 0x000fe200078e3cff */
[--C-:B------:R-:W-:Y:S01]  /*19cb0*/  IMAD.X R9, RZ, RZ, R5.reuse, P0 ;  /* 0x000000ffff097224 */ /* 0x100fe200000e0605 */
[----:B------:R-:W-:Y:S01]  /*19cc0*/  SHF.R.U64 R8, R8, 0x3, RZ ;  /* 0x0000000308087819 */ /* 0x000fe200000012ff */
[--C-:B------:R-:W-:Y:S01]  /*19cd0*/  IMAD.X R15, RZ, RZ, R5.reuse, P2 ;  /* 0x000000ffff0f7224 */ /* 0x100fe200010e0605 */
[----:B------:R-:W-:Y:S01]  /*19ce0*/  ISETP.NE.U32.AND P0, PT, RZ, UR4, PT ;  /* 0x00000004ff007c0c */ /* 0x000fe2000bf05070 */
[----:B------:R-:W-:Y:S01]  /*19cf0*/  IMAD.X R25, RZ, RZ, R5, P1 ;  /* 0x000000ffff197224 */ /* 0x000fe200008e0605 */
[----:B------:R-:W-:-:S02]  /*19d00*/  LOP3.LUT R10, R8, R37, RZ, 0x3c, !PT ;  /* 0x00000025080a7212 */ /* 0x000fc400078e3cff */
[----:B------:R-:W-:Y:S02]  /*19d10*/  LOP3.LUT R8, R39, 0x180, RZ, 0xc0, !PT ;  /* 0x0000018027087812 */ /* 0x000fe400078ec0ff */
[----:B------:R-:W-:Y:S02]  /*19d20*/  LOP3.LUT R14, R43, 0x180, RZ, 0xc0, !PT ;  /* 0x000001802b0e7812 */ /* 0x000fe400078ec0ff */
[----:B------:R-:W-:Y:S01]  /*19d30*/  ISETP.NE.AND.EX P0, PT, RZ, UR5, PT, P0 ;  /* 0x00000005ff007c0c */ /* 0x000fe2000bf05300 */
[----:B------:R-:W-:Y:S01]  /*19d40*/  ULDC.64 UR4, c[0x0][0xc08] ;  /* 0x0003020000047ab9 */ /* 0x000fe20000000a00 */
[----:B------:R-:W-:Y:S02]  /*19d50*/  LOP3.LUT R24, R45, 0x180, RZ, 0xc0, !PT ;  /* 0x000001802d187812 */ /* 0x000fe400078ec0ff */
[----:B-1----:R-:W-:Y:S02]  /*19d60*/  LOP3.LUT R32, R47, 0x180, RZ, 0xc0, !PT ;  /* 0x000001802f207812 */ /* 0x002fe400078ec0ff */
[----:B------:R-:W-:-:S02]  /*19d70*/  ISETP.NE.U32.AND P2, PT, RZ, UR4, PT ;  /* 0x00000004ff007c0c */ /* 0x000fc4000bf45070 */
[----:B------:R-:W-:Y:S02]  /*19d80*/  SHF.R.U64 R8, R8, 0x3, RZ ;  /* 0x0000000308087819 */ /* 0x000fe400000012ff */
[----:B------:R-:W-:Y:S02]  /*19d90*/  SHF.R.U64 R14, R14, 0x3, RZ ;  /* 0x000000030e0e7819 */ /* 0x000fe400000012ff */
[----:B------:R-:W-:Y:S02]  /*19da0*/  SHF.R.U64 R24, R24, 0x3, RZ ;  /* 0x0000000318187819 */ /* 0x000fe400000012ff */
[----:B------:R-:W-:Y:S02]  /*19db0*/  SHF.R.U64 R32, R32, 0x3, RZ ;  /* 0x0000000320207819 */ /* 0x000fe400000012ff */
[----:B------:R-:W-:Y:S02]  /*19dc0*/  ISETP.NE.AND.EX P2, PT, RZ, UR5, PT, P2 ;  /* 0x00000005ff007c0c */ /* 0x000fe4000bf45320 */
[----:B------:R-:W-:-:S02]  /*19dd0*/  LOP3.LUT R12, R8, R39, RZ, 0x3c, !PT ;  /* 0x00000027080c7212 */ /* 0x000fc400078e3cff */
[----:B------:R-:W-:Y:S02]  /*19de0*/  LOP3.LUT R14, R14, R43, RZ, 0x3c, !PT ;  /* 0x0000002b0e0e7212 */ /* 0x000fe400078e3cff */
[----:B------:R-:W-:Y:S02]  /*19df0*/  LOP3.LUT R24, R24, R45, RZ, 0x3c, !PT ;  /* 0x0000002d18187212 */ /* 0x000fe400078e3cff */
[----:B------:R-:W-:Y:S02]  /*19e00*/  LOP3.LUT R8, R32, R47, RZ, 0x3c, !PT ;  /* 0x0000002f20087212 */ /* 0x000fe400078e3cff */
[----:B------:R-:W-:Y:S02]  /*19e10*/  MOV R32, R4 ;  /* 0x0000000400207202 */ /* 0x000fe40000000f00 */
[----:B------:R-:W-:Y:S02]  /*19e20*/  F2FP.BF16.F32.PACK_AB R4, R89, R0 ;  /* 0x000000005904723e */ /* 0x000fe400000010ff */
[----:B------:R-:W-:-:S02]  /*19e30*/  F2FP.BF16.F32.PACK_AB R5, R91, R90 ;  /* 0x0000005a5b05723e */ /* 0x000fc400000010ff */
[----:B------:R-:W-:Y:S02]  /*19e40*/  MOV R0, R12 ;  /* 0x0000000c00007202 */ /* 0x000fe40000000f00 */
[----:B------:R-:W-:Y:S01]  /*19e50*/  MOV R39, R14 ;  /* 0x0000000e00277202 */ /* 0x000fe20000000f00 */
[----:B------:R1:W-:Y:S01]  /*19e60*/  STSM.16.M88.4 [R32], R4 ;  /* 0x0000000420007844 */ /* 0x0003e20000000200 */
[----:B------:R-:W-:Y:S02]  /*19e70*/  MOV R42, R10 ;  /* 0x0000000a002a7202 */ /* 0x000fe40000000f00 */
[----:B------:R-:W-:Y:S02]  /*19e80*/  MOV R37, R24 ;  /* 0x0000001800257202 */ /* 0x000fe40000000f00 */
[----:B------:R-:W-:Y:S02]  /*19e90*/  F2FP.BF16.F32.PACK_AB R12, R97, R96 ;  /* 0x00000060610c723e */ /* 0x000fe400000010ff */
[----:B------:R-:W-:-:S02]  /*19ea0*/  F2FP.BF16.F32.PACK_AB R13, R99, R30 ;  /* 0x0000001e630d723e */ /* 0x000fc400000010ff */
[----:B------:R-:W-:Y:S02]  /*19eb0*/  F2FP.BF16.F32.PACK_AB R14, R101, R100 ;  /* 0x00000064650e723e */ /* 0x000fe400000010ff */
[----:B------:R-:W-:Y:S02]  /*19ec0*/  F2FP.BF16.F32.PACK_AB R15, R31, R102 ;  /* 0x000000661f0f723e */ /* 0x000fe400000010ff */
[----:B------:R-:W-:Y:S01]  /*19ed0*/  F2FP.BF16.F32.PACK_AB R24, R105, R104 ;  /* 0x000000686918723e */ /* 0x000fe200000010ff */
[----:B------:R-:W2:Y:S01]  /*19ee0*/  LDC.64 R30, c[0x0][0xc00] ;  /* 0x00030000ff1e7b82 */ /* 0x000ea20000000a00 */
[----:B------:R-:W-:Y:S01]  /*19ef0*/  F2FP.BF16.F32.PACK_AB R25, R107, R106 ;  /* 0x0000006a6b19723e */ /* 0x000fe200000010ff */
[----:B------:R3:W-:Y:S01]  /*19f00*/  STSM.16.M88.4 [R42], R12 ;  /* 0x0000000c2a007844 */ /* 0x0007e20000000200 */
[----:B-1----:R-:W-:Y:S02]  /*19f10*/  MOV R32, R8 ;  /* 0x0000000800207202 */ /* 0x002fe40000000f00 */
[----:B------:R-:W-:Y:S01]  /*19f20*/  F2FP.BF16.F32.PACK_AB R4, R113, R112 ;  /* 0x000000707104723e */ /* 0x000fe200000010ff */
[----:B------:R1:W-:Y:S01]  /*19f30*/  STSM.16.M88.4 [R0], R24 ;  /* 0x0000001800007844 */ /* 0x0003e20000000200 */
[----:B------:R-:W-:-:S02]  /*19f40*/  F2FP.BF16.F32.PACK_AB R5, R115, R114 ;  /* 0x000000727305723e */ /* 0x000fc400000010ff */
[----:B------:R-:W-:Y:S02]  /*19f50*/  F2FP.BF16.F32.PACK_AB R6, R117, R116 ;  /* 0x000000747506723e */ /* 0x000fe400000010ff */
[----:B------:R-:W-:Y:S02]  /*19f60*/  F2FP.BF16.F32.PACK_AB R7, R119, R118 ;  /* 0x000000767707723e */ /* 0x000fe400000010ff */
[----:B------:R-:W-:Y:S02]  /*19f70*/  F2FP.BF16.F32.PACK_AB R8, R121, R120 ;  /* 0x000000787908723e */ /* 0x000fe400000010ff */
[----:B------:R-:W-:Y:S01]  /*19f80*/  F2FP.BF16.F32.PACK_AB R9, R123, R122 ;  /* 0x0000007a7b09723e */ /* 0x000fe200000010ff */
[----:B------:R0:W-:Y:S01]  /*19f90*/  STSM.16.M88.4 [R39], R4 ;  /* 0x0000000427007844 */ /* 0x0001e20000000200 */
[----:B------:R-:W-:Y:S01]  /*19fa0*/  F2FP.BF16.F32.PACK_AB R10, R125, R124 ;  /* 0x0000007c7d0a723e */ /* 0x000fe200000010ff */
[----:B------:R-:W-:Y:S01]  /*19fb0*/  ULDC UR4, c[0x0][0xa88] ;  /* 0x0002a20000047ab9 */ /* 0x000fe20000000800 */
[----:B------:R-:W-:Y:S01]  /*19fc0*/  F2FP.BF16.F32.PACK_AB R11, R127, R126 ;  /* 0x0000007e7f0b723e */ /* 0x000fe200000010ff */
[----:B---3--:R-:W-:Y:S01]  /*19fd0*/  IMAD.MOV.U32 R42, RZ, RZ, RZ ;  /* 0x000000ffff2a7224 */ /* 0x008fe200078e00ff */
[----:B------:R-:W-:Y:S01]  /*19fe0*/  F2FP.BF16.F32.PACK_AB R12, R129, R128 ;  /* 0x00000080810c723e */ /* 0x000fe200000010ff */
[----:B-1----:R-:W0:Y:S01]  /*19ff0*/  @P2 LDC.64 R24, c[0x0][0xc08] ;  /* 0x00030200ff182b82 */ /* 0x002e220000000a00 */
[----:B------:R-:W-:Y:S01]  /*1a000*/  F2FP.BF16.F32.PACK_AB R13, R131, R130 ;  /* 0x00000082830d723e */ /* 0x000fe200000010ff */
[----:B------:R1:W-:Y:S01]  /*1a010*/  STSM.16.M88.4 [R37], R8 ;  /* 0x0000000825007844 */ /* 0x0003e20000000200 */
[----:B------:R-:W-:-:S02]  /*1a020*/  F2FP.BF16.F32.PACK_AB R14, R133, R132 ;  /* 0x00000084850e723e */ /* 0x000fc400000010ff */
[----:B------:R-:W-:-:S03]  /*1a030*/  F2FP.BF16.F32.PACK_AB R15, R135, R134 ;  /* 0x00000086870f723e */ /* 0x000fc600000010ff */
[----:B------:R-:W3:Y:S02]  /*1a040*/  LDC R0, c[0x0][0xbe8] ;  /* 0x0002fa00ff007b82 */ /* 0x000ee40000000800 */
[----:B------:R0:W-:Y:S01]  /*1a050*/  STSM.16.M88.4 [R32], R12 ;  /* 0x0000000c20007844 */ /* 0x0001e20000000200 */
[----:B------:R-:W-:Y:S02]  /*1a060*/  IMAD.U32 R47, RZ, RZ, UR4 ;  /* 0x00000004ff2f7e24 */ /* 0x000fe4000f8e00ff */
[----:B--2---:R-:W-:-:S03]  /*1a070*/  IMAD.WIDE R30, R46, 0x4, R30 ;  /* 0x000000042e1e7825 */ /* 0x004fc600078e021e */
[----:B------:R-:W-:Y:S01]  /*1a080*/  BAR.SYNC.DEFER_BLOCKING 0x1, 0x180 ;  /* 0x0046000000007b1d */ /* 0x000fe20000010000 */
[----:B0-----:R-:W-:-:S05]  /*1a090*/  @P2 IMAD.WIDE R4, R46, 0x4, R24 ;  /* 0x000000042e042825 */ /* 0x001fca00078e0218 */
[----:B------:R0:W5:Y:S01]  /*1a0a0*/  @P0 LDG.E R42, desc[UR52][R30.64] ;  /* 0x000000341e2a0981 */ /* 0x000162000c1e1900 */
[----:B---3--:R-:W-:Y:S02]  /*1a0b0*/  ISETP.NE.AND P1, PT, R0, 0x1, PT ;  /* 0x000000010000780c */ /* 0x008fe40003f25270 */
[----:B----4-:R-:W-:Y:S01]  /*1a0c0*/  SHF.R.S32.HI R44, RZ, 0x1f, R55 ;  /* 0x0000001fff2c7819 */ /* 0x010fe20000011437 */
[----:B------:R0:W5:Y:S10]  /*1a0d0*/  @P2 LDG.E R47, desc[UR52][R4.64] ;  /* 0x00000034042f2981 */ /* 0x000174000c1e1900 */
[----:B------:R-:W2:Y:S08]  /*1a0e0*/  @P1 LDC R6, c[0x0][0xbec] ;  /* 0x0002fb00ff061b82 */ /* 0x000eb00000000800 */
[----:B-1----:R-:W1:Y:S01]  /*1a0f0*/  @P1 LDC R9, c[0x0][0xbf0] ;  /* 0x0002fc00ff091b82 */ /* 0x002e620000000800 */
[----:B0-----:R-:W-:Y:S05]  /*1a100*/  @P2 BRA `(.L_x_11555) ;  /* 0x0000000000102947 */ /* 0x001fea0003800000 */
[----:B------:R-:W-:Y:S05]  /*1a110*/  @!P0 BRA `(.L_x_11555) ;  /* 0x00000000000c8947 */ /* 0x000fea0003800000 */
[----:B------:R-:W3:Y:S04]  /*1a120*/  LDG.E R4, desc[UR52][R30.64] ;  /* 0x000000341e047981 */ /* 0x000ee8000c1e1900 */
[----:B-----5:R-:W3:Y:S02]  /*1a130*/  LDG.E R47, desc[UR52][R30.64+0x4] ;  /* 0x000004341e2f7981 */ /* 0x020ee4000c1e1900 */
[----:B---3--:R-:W-:-:S07]  /*1a140*/  IMAD.IADD R47, R47, 0x1, -R4 ;  /* 0x000000012f2f7824 */ /* 0x008fce00078e0a04 */
.L_x_11555:
[----:B------:R-:W3:Y:S01]  /*1a150*/  LDL R5, [R1+0x64] ;  /* 0x0000640001057983 */ /* 0x000ee20000100800 */
[----:B------:R-:W-:Y:S01]  /*1a160*/  ULDC.64 UR4, c[0x0][0xb90] ;  /* 0x0002e40000047ab9 */ /* 0x000fe20000000a00 */
[----:B------:R-:W0:Y:S01]  /*1a170*/  S2R R10, SR_TID.X ;  /* 0x00000000000a7919 */ /* 0x000e220000002100 */
[----:B-----5:R-:W-:Y:S02]  /*1a180*/  SHF.R.S32.HI R43, RZ, 0x1f, R42 ;  /* 0x0000001fff2b7819 */ /* 0x020fe4000001142a */
[----:B------:R-:W-:Y:S01]  /*1a190*/  SHF.R.S32.HI R32, RZ, 0x2, R36 ;  /* 0x00000002ff207819 */ /* 0x000fe20000011424 */
[----:B------:R-:W3:Y:S01]  /*1a1a0*/  LDL.LU R52, [R1+0x28] ;  /* 0x0000280001347983 */ /* 0x000ee20000300800 */
[----:B------:R-:W-:Y:S01]  /*1a1b0*/  IMAD R4, R44, UR4, RZ ;  /* 0x000000042c047c24 */ /* 0x000fe2000f8e02ff */
[----:B------:R-:W-:Y:S01]  /*1a1c0*/  SHF.R.S32.HI R45, RZ, 0x1f, R46 ;  /* 0x0000001fff2d7819 */ /* 0x000fe2000001142e */
[----:B------:R-:W-:Y:S01]  /*1a1d0*/  IMAD R47, R47, R0, RZ ;  /* 0x000000002f2f7224 */ /* 0x000fe200078e02ff */
[----:B------:R-:W4:Y:S01]  /*1a1e0*/  LDL R14, [R1+0x78] ;  /* 0x00007800010e7983 */ /* 0x000f220000100800 */
[----:B------:R-:W-:Y:S01]  /*1a1f0*/  IMAD R11, R55, UR5, R4 ;  /* 0x00000005370b7c24 */ /* 0x000fe2000f8e0204 */
[----:B------:R-:W-:Y:S01]  /*1a200*/  SEL R45, R45, RZ, !P0 ;  /* 0x000000ff2d2d7207 */ /* 0x000fe20004000000 */
[----:B------:R-:W4:Y:S01]  /*1a210*/  @P1 LDC R53, c[0x0][0xbec] ;  /* 0x0002fb00ff351b82 */ /* 0x000f220000000800 */
[----:B------:R-:W-:Y:S01]  /*1a220*/  SEL R46, R46, RZ, !P0 ;  /* 0x000000ff2e2e7207 */ /* 0x000fe20004000000 */
[----:B0-----:R-:W-:-:S05]  /*1a230*/  VIADD R10, R10, 0xffffff80 ;  /* 0xffffff800a0a7836 */ /* 0x001fca0000000000 */
[----:B------:R-:W-:-:S04]  /*1a240*/  SHF.R.S32.HI R26, RZ, 0x1f, R10 ;  /* 0x0000001fff1a7819 */ /* 0x000fc8000001140a */
[----:B------:R-:W-:-:S04]  /*1a250*/  LEA.HI R26, R26, R10, RZ, 0x7 ;  /* 0x0000000a1a1a7211 */ /* 0x000fc800078f38ff */
[----:B------:R-:W-:-:S05]  /*1a260*/  LOP3.LUT R26, R26, 0xffffff80, RZ, 0xc0, !PT ;  /* 0xffffff801a1a7812 */ /* 0x000fca00078ec0ff */
[----:B------:R-:W-:Y:S02]  /*1a270*/  IMAD.IADD R26, R10, 0x1, -R26 ;  /* 0x000000010a1a7824 */ /* 0x000fe400078e0a1a */
[----:B------:R-:W-:Y:S01]  /*1a280*/  IMAD R3, R3, 0x60, R32 ;  /* 0x0000006003037824 */ /* 0x000fe200078e0220 */
[----:B------:R-:W-:Y:S01]  /*1a290*/  BSSY B1, `(.L_x_11556) ;  /* 0x000008b000017945 */ /* 0x000fe20003800000 */
[----:B---3--:R-:W-:Y:S02]  /*1a2a0*/  IMAD.IADD R15, R5, 0x1, R52 ;  /* 0x00000001050f7824 */ /* 0x008fe400078e0234 */
[----:B------:R-:W-:Y:S01]  /*1a2b0*/  IMAD.WIDE.U32 R4, R55, UR4, R42 ;  /* 0x0000000437047c25 */ /* 0x000fe2000f8e002a */
[----:B------:R-:W-:-:S03]  /*1a2c0*/  ULDC.64 UR4, c[0x0][0xb98] ;  /* 0x0002e60000047ab9 */ /* 0x000fc60000000a00 */
[----:B--2---:R-:W-:-:S04]  /*1a2d0*/  @P1 IMAD.HI.U32 R6, R15, R6, RZ ;  /* 0x000000060f061227 */ /* 0x004fc800078e00ff */
[----:B------:R-:W-:Y:S01]  /*1a2e0*/  IMAD.MOV.U32 R7, RZ, RZ, R15 ;  /* 0x000000ffff077224 */ /* 0x000fe200078e000f */
[----:B-1----:R-:W-:Y:S01]  /*1a2f0*/  @P1 SHF.R.U32.HI R7, RZ, R9, R6 ;  /* 0x00000009ff071219 */ /* 0x002fe20000011606 */
[----:B------:R-:W-:Y:S02]  /*1a300*/  IMAD R9, R32, 0x20, R40 ;  /* 0x0000002020097824 */ /* 0x000fe400078e0228 */
[----:B------:R-:W-:Y:S02]  /*1a310*/  IMAD.IADD R5, R5, 0x1, R11 ;  /* 0x0000000105057824 */ /* 0x000fe400078e020b */
        /* <DEDUP_REMOVED lines=18> */
[----:B------:R-:W-:Y:S01]  /*1a440*/  SHFL.IDX PT, R48, R6, RZ, 0x1c1f ;  /* 0x001c1fff06307589 */ /* 0x000fe200000e0000 */
[----:B------:R-:W-:Y:S01]  /*1a450*/  IADD3 R7, P2, R28, 0x1800, RZ ;  /* 0x000018001c077810 */ /* 0x000fe20007f5e0ff */
[----:B----4-:R-:W-:Y:S01]  /*1a460*/  IMAD.IADD R4, R14, 0x1, R52 ;  /* 0x000000010e047824 */ /* 0x010fe200078e0234 */
[----:B------:R-:W-:Y:S01]  /*1a470*/  IADD3 R13, P3, R28, 0x3000, RZ ;  /* 0x000030001c0d7810 */ /* 0x000fe20007f7e0ff */
[----:B------:R-:W0:Y:S01]  /*1a480*/  SHFL.IDX PT, R49, R10, RZ, 0x1c1f ;  /* 0x001c1fff0a317589 */ /* 0x000e2200000e0000 */
[----:B------:R-:W-:Y:S01]  /*1a490*/  LOP3.LUT P0, RZ, R26, 0x3, RZ, 0xc0, !PT ;  /* 0x000000031aff7812 */ /* 0x000fe2000780c0ff */
[----:B------:R-:W-:Y:S01]  /*1a4a0*/  IMAD.X R9, RZ, RZ, R29, P2 ;  /* 0x000000ffff097224 */ /* 0x000fe200010e061d */
[----:B------:R-:W-:Y:S01]  /*1a4b0*/  ULDC.64 UR4, c[0x0][0xaa0] ;  /* 0x0002a80000047ab9 */ /* 0x000fe20000000a00 */
[----:B------:R-:W-:Y:S01]  /*1a4c0*/  SHFL.IDX PT, R50, R6, 0x1, 0x1c1f ;  /* 0x003c1f0006327f89 */ /* 0x000fe200000e0000 */
[----:B------:R-:W-:-:S03]  /*1a4d0*/  ISETP.GE.OR P2, PT, R4, R47, P0 ;  /* 0x0000002f0400720c */ /* 0x000fc60000746670 */
[----:B------:R-:W1:Y:S01]  /*1a4e0*/  SHFL.IDX PT, R51, R10, 0x1, 0x1c1f ;  /* 0x003c1f000a337f89 */ /* 0x000e6200000e0000 */
[----:B------:R-:W-:-:S05]  /*1a4f0*/  VIADD R4, R4, 0x8 ;  /* 0x0000000804047836 */ /* 0x000fca0000000000 */
[----:B------:R-:W-:Y:S01]  /*1a500*/  ISETP.GE.OR P0, PT, R4, R47, P0 ;  /* 0x0000002f0400720c */ /* 0x000fe20000706670 */
[----:B------:R-:W-:-:S03]  /*1a510*/  IMAD R43, R43, UR4, RZ ;  /* 0x000000042b2b7c24 */ /* 0x000fc6000f8e02ff */
[----:B0-----:R0:W-:Y:S01]  /*1a520*/  @!P2 ST.E desc[UR52][R48.64], R20 ;  /* 0x000000143000a985 */ /* 0x0011e2000c101934 */
[----:B------:R-:W-:Y:S01]  /*1a530*/  LOP3.LUT R12, R13, 0x180, RZ, 0xc0, !PT ;  /* 0x000001800d0c7812 */ /* 0x000fe200078ec0ff */
[----:B------:R-:W-:Y:S01]  /*1a540*/  IMAD R43, R42, UR5, R43 ;  /* 0x000000052a2b7c24 */ /* 0x000fe2000f8e022b */
[----:B------:R-:W-:Y:S01]  /*1a550*/  LOP3.LUT R8, R7, 0x180, RZ, 0xc0, !PT ;  /* 0x0000018007087812 */ /* 0x000fe200078ec0ff */
[----:B0-----:R-:W0:Y:S05]  /*1a560*/  @P1 LDC R49, c[0x0][0xbf0] ;  /* 0x0002fc00ff311b82 */ /* 0x001e2a0000000800 */
[----:B-1----:R1:W-:Y:S01]  /*1a570*/  @!P0 ST.E desc[UR52][R50.64], R21 ;  /* 0x0000001532008985 */ /* 0x0023e2000c101934 */
[----:B------:R-:W-:-:S02]  /*1a580*/  SHF.R.U64 R12, R12, 0x3, RZ ;  /* 0x000000030c0c7819 */ /* 0x000fc400000012ff */
[----:B------:R-:W-:Y:S01]  /*1a590*/  SHF.R.U64 R8, R8, 0x3, RZ ;  /* 0x0000000308087819 */ /* 0x000fe200000012ff */
[----:B------:R-:W-:Y:S01]  /*1a5a0*/  IMAD.IADD R48, R52, 0x1, R3 ;  /* 0x0000000134307824 */ /* 0x000fe200078e0203 */
[----:B------:R-:W-:Y:S01]  /*1a5b0*/  LOP3.LUT R12, R12, R13, RZ, 0x3c, !PT ;  /* 0x0000000d0c0c7212 */ /* 0x000fe200078e3cff */
[----:B-1----:R-:W-:Y:S01]  /*1a5c0*/  IMAD.WIDE.U32 R20, R42, UR4, RZ ;  /* 0x000000042a147c25 */ /* 0x002fe2000f8e00ff */
[----:B------:R-:W-:-:S03]  /*1a5d0*/  ULDC.64 UR4, c[0x0][0xae8] ;  /* 0x0002ba0000047ab9 */ /* 0x000fc60000000a00 */
[----:B------:R-:W-:Y:S02]  /*1a5e0*/  IMAD.IADD R21, R21, 0x1, R43 ;  /* 0x0000000115157824 */ /* 0x000fe400078e022b */
[----:B------:R-:W-:Y:S01]  /*1a5f0*/  IMAD R44, R44, UR4, RZ ;  /* 0x000000042c2c7c24 */ /* 0x000fe2000f8e02ff */
[----:B------:R-:W-:Y:S01]  /*1a600*/  IADD3 R25, P5, R28, 0x4800, RZ ;  /* 0x000048001c197810 */ /* 0x000fe20007fbe0ff */
[----:B------:R-:W-:Y:S01]  /*1a610*/  IMAD.X R13, RZ, RZ, R29, P3 ;  /* 0x000000ffff0d7224 */ /* 0x000fe200018e061d */
[----:B------:R-:W-:Y:S01]  /*1a620*/  LOP3.LUT R8, R8, R7, RZ, 0x3c, !PT ;  /* 0x0000000708087212 */ /* 0x000fe200078e3cff */
[C---:B------:R-:W-:Y:S01]  /*1a630*/  IMAD R3, R55.reuse, UR5, R44 ;  /* 0x0000000537037c24 */ /* 0x040fe2000f8e022c */
[C---:B------:R-:W-:Y:S01]  /*1a640*/  IADD3 R31, P4, R28.reuse, 0x6000, RZ ;  /* 0x000060001c1f7810 */ /* 0x040fe20007f9e0ff */
[----:B------:R-:W-:Y:S01]  /*1a650*/  IMAD.WIDE.U32 R20, R55, UR4, R20 ;  /* 0x0000000437147c25 */ /* 0x000fe2000f8e0014 */
[----:B------:R-:W-:Y:S01]  /*1a660*/  IADD3 R7, P3, R28, 0x7800, RZ ;  /* 0x000078001c077810 */ /* 0x000fe20007f7e0ff */
[----:B------:R-:W-:-:S02]  /*1a670*/  ULDC.64 UR4, c[0x0][0xaf0] ;  /* 0x0002bc0000047ab9 */ /* 0x000fc40000000a00 */
[----:B------:R-:W-:Y:S01]  /*1a680*/  @P1 IMAD.HI.U32 R42, R48, R53, RZ ;  /* 0x00000035302a1227 */ /* 0x000fe200078e00ff */
[----:B------:R-:W-:Y:S01]  /*1a690*/  LOP3.LUT R24, R25, 0x180, RZ, 0xc0, !PT ;  /* 0x0000018019187812 */ /* 0x000fe200078ec0ff */
[----:B------:R-:W5:Y:S01]  /*1a6a0*/  LD.E.128 R8, desc[UR52][R8.64] ;  /* 0x0000003408087980 */ /* 0x000f62000c101d00 */
[----:B------:R-:W-:Y:S01]  /*1a6b0*/  LOP3.LUT R30, R31, 0x180, RZ, 0xc0, !PT ;  /* 0x000001801f1e7812 */ /* 0x000fe200078ec0ff */
[----:B------:R-:W-:Y:S01]  /*1a6c0*/  IMAD.IADD R21, R21, 0x1, R3 ;  /* 0x0000000115157824 */ /* 0x000fe200078e0203 */
[----:B------:R-:W-:Y:S01]  /*1a6d0*/  LOP3.LUT R5, R28, 0x180, RZ, 0xc0, !PT ;  /* 0x000001801c057812 */ /* 0x000fe200078ec0ff */
[----:B------:R-:W-:Y:S01]  /*1a6e0*/  IMAD.MOV.U32 R3, RZ, RZ, R48 ;  /* 0x000000ffff037224 */ /* 0x000fe200078e0030 */
[----:B------:R-:W-:Y:S01]  /*1a6f0*/  LOP3.LUT R6, R7, 0x180, RZ, 0xc0, !PT ;  /* 0x0000018007067812 */ /* 0x000fe200078ec0ff */
[----:B------:R-:W5:Y:S01]  /*1a700*/  LD.E.128 R12, desc[UR52][R12.64] ;  /* 0x000000340c0c7980 */ /* 0x000f62000c101d00 */
[----:B0-----:R-:W-:Y:S02]  /*1a710*/  @P1 SHF.R.U32.HI R3, RZ, R49, R42 ;  /* 0x00000031ff031219 */ /* 0x001fe4000001162a */
[----:B------:R-:W-:-:S02]  /*1a720*/  SHF.R.U64 R24, R24, 0x3, RZ ;  /* 0x0000000318187819 */ /* 0x000fc400000012ff */
[----:B------:R-:W-:Y:S02]  /*1a730*/  SHF.R.U64 R30, R30, 0x3, RZ ;  /* 0x000000031e1e7819 */ /* 0x000fe400000012ff */
[----:B------:R-:W-:Y:S01]  /*1a740*/  SHF.R.U64 R5, R5, 0x3, RZ ;  /* 0x0000000305057819 */ /* 0x000fe200000012ff */
[----:B------:R-:W-:Y:S01]  /*1a750*/  IMAD R45, R45, UR4, RZ ;  /* 0x000000042d2d7c24 */ /* 0x000fe2000f8e02ff */
[----:B------:R-:W-:Y:S01]  /*1a760*/  SHF.R.U64 R6, R6, 0x3, RZ ;  /* 0x0000000306067819 */ /* 0x000fe200000012ff */
[----:B------:R-:W-:Y:S01]  /*1a770*/  IMAD.MOV R43, RZ, RZ, -R3 ;  /* 0x000000ffff2b7224 */ /* 0x000fe200078e0a03 */
        /* <DEDUP_REMOVED lines=8> */
[----:B------:R-:W-:Y:S01]  /*1a800*/  SHF.R.S32.HI R42, RZ, 0x1f, R3 ;  /* 0x0000001fff2a7819 */ /* 0x000fe20000011403 */
[C---:B------:R-:W-:Y:S01]  /*1a810*/  IMAD R45, R46.reuse, UR5, R45 ;  /* 0x000000052e2d7c24 */ /* 0x040fe2000f8e022d */
[----:B------:R-:W5:Y:S01]  /*1a820*/  LD.E.128 R24, desc[UR52][R24.64] ;  /* 0x0000003418187980 */ /* 0x000f62000c101d00 */
[----:B------:R-:W-:Y:S01]  /*1a830*/  IMAD.WIDE.U32 R20, R46, UR4, R20 ;  /* 0x000000042e147c25 */ /* 0x000fe2000f8e0014 */
[----:B------:R-:W-:-:S02]  /*1a840*/  ULDC.64 UR4, c[0x0][0xae0] ;  /* 0x0002b80000047ab9 */ /* 0x000fc40000000a00 */
[----:B------:R-:W5:Y:S01]  /*1a850*/  LD.E.128 R4, desc[UR52][R4.64] ;  /* 0x0000003404047980 */ /* 0x000f62000c101d00 */
[----:B------:R-:W-:Y:S02]  /*1a860*/  IMAD R43, R0, R43, R48 ;  /* 0x0000002b002b7224 */ /* 0x000fe400078e0230 */
[----:B------:R-:W-:Y:S01]  /*1a870*/  IMAD.IADD R21, R21, 0x1, R45 ;  /* 0x0000000115157824 */ /* 0x000fe200078e022d */
[----:B------:R-:W5:Y:S01]  /*1a880*/  LD.E.128 R28, desc[UR52][R30.64] ;  /* 0x000000341e1c7980 */ /* 0x000f62000c101d00 */
[----:B------:R-:W-:Y:S01]  /*1a890*/  IMAD R42, R42, UR4, RZ ;  /* 0x000000042a2a7c24 */ /* 0x000fe2000f8e02ff */
[----:B------:R-:W-:Y:S02]  /*1a8a0*/  SHF.R.S32.HI R0, RZ, 0x1f, R43 ;  /* 0x0000001fff007819 */ /* 0x000fe4000001142b */
[----:B------:R-:W5:Y:S01]  /*1a8b0*/  LD.E.128 R36, desc[UR52][R36.64] ;  /* 0x0000003424247980 */ /* 0x000f62000c101d00 */
        /* <DEDUP_REMOVED lines=8> */
[----:B------:R-:W-:-:S03]  /*1a940*/  ULDC.64 UR4, c[0x0][0xad8] ;  /* 0x0002b60000047ab9 */ /* 0x000fc60000000a00 */
[----:B------:R-:W-:Y:S02]  /*1a950*/  IMAD.IADD R21, R21, 0x1, R45 ;  /* 0x0000000115157824 */ /* 0x000fe400078e022d */
[----:B------:R-:W-:Y:S02]  /*1a960*/  IMAD R0, R0, UR4, RZ ;  /* 0x0000000400007c24 */ /* 0x000fe4000f8e02ff */
[----:B------:R-:W-:Y:S02]  /*1a970*/  IMAD.IADD R46, R32, 0x1, R52 ;  /* 0x00000001202e7824 */ /* 0x000fe400078e0234 */
        /* <DEDUP_REMOVED lines=8> */
[----:B------:R-:W-:Y:S01]  /*1aa00*/  PRMT R0, RZ, 0x654, R0 ;  /* 0x00000654ff007816 */ /* 0x000fe20000000000 */
[----:B------:R-:W-:Y:S01]  /*1aa10*/  VIADD R51, R40, 0x20 ;  /* 0x0000002028337836 */ /* 0x000fe20000000000 */
[----:B0-----:R0:W1:Y:S02]  /*1aa20*/  SHFL.IDX PT, R42, R32, RZ, 0x1c1f ;  /* 0x001c1fff202a7589 */ /* 0x00106400000e0000 */
        /* <DEDUP_REMOVED lines=17> */
.L_x_11557:
[----:B------:R-:W-:Y:S05]  /*1ab40*/  BSYNC B1 ;  /* 0x0000000000017941 */ /* 0x000fea0003800000 */
.L_x_11556:
        /* <DEDUP_REMOVED lines=19> */
.L_x_11554:
[----:B------:R-:W2:Y:S01]  /*1ac80*/  LDL R10, [R1+0x74] ;  /* 0x00007400010a7983 */ /* 0x000ea20000100800 */
[----:B------:R-:W-:Y:S01]  /*1ac90*/  ULDC.64 UR4, c[0x0][0xc00] ;  /* 0x0003000000047ab9 */ /* 0x000fe20000000a00 */
[----:B------:R-:W2:Y:S01]  /*1aca0*/  LDC.64 R4, c[0x0][0xc00] ;  /* 0x00030000ff047b82 */ /* 0x000ea20000000a00 */
[----:B------:R-:W-:Y:S01]  /*1acb0*/  ISETP.NE.U32.AND P0, PT, RZ, UR4, PT ;  /* 0x00000004ff007c0c */ /* 0x000fe2000bf05070 */
[----:B------:R-:W-:-:S03]  /*1acc0*/  IMAD.MOV.U32 R0, RZ, RZ, RZ ;  /* 0x000000ffff007224 */ /* 0x000fc600078e00ff */
[----:B------:R-:W-:Y:S01]  /*1acd0*/  ISETP.NE.AND.EX P0, PT, RZ, UR5, PT, P0 ;  /* 0x00000005ff007c0c */ /* 0x000fe2000bf05300 */
[----:B------:R-:W-:Y:S02]  /*1ace0*/  ULDC.64 UR4, c[0x0][0xc08] ;  /* 0x0003020000047ab9 */ /* 0x000fe40000000a00 */
[----:B------:R-:W-:Y:S01]  /*1acf0*/  ISETP.NE.U32.AND P1, PT, RZ, UR4, PT ;  /* 0x00000004ff007c0c */ /* 0x000fe2000bf25070 */
[----:B------:R-:W3:Y:S03]  /*1ad00*/  LDC R27, c[0x0][0xbe8] ;  /* 0x0002fa00ff1b7b82 */ /* 0x000ee60000000800 */
[----:B------:R-:W-:-:S13]  /*1ad10*/  ISETP.NE.AND.EX P1, PT, RZ, UR5, PT, P1 ;  /* 0x00000005ff007c0c */ /* 0x000fda000bf25310 */
[----:B------:R-:W4:Y:S01]  /*1ad20*/  @P1 LDC.64 R6, c[0x0][0xc08] ;  /* 0x00030200ff061b82 */ /* 0x000f220000000a00 */
[----:B------:R-:W-:Y:S02]  /*1ad30*/  ULDC UR4, c[0x0][0xa88] ;  /* 0x0002a20000047ab9 */ /* 0x000fe40000000800 */
[----:B------:R-:W-:Y:S02]  /*1ad40*/  IMAD.U32 R8, RZ, RZ, UR4 ;  /* 0x00000004ff087e24 */ /* 0x000fe4000f8e00ff */
[----:B--2---:R-:W-:-:S04]  /*1ad50*/  IMAD.WIDE R4, R10, 0x4, R4 ;  /* 0x000000040a047825 */ /* 0x004fc800078e0204 */
[----:B----4-:R-:W-:Y:S01]  /*1ad60*/  @P1 IMAD.WIDE R6, R10, 0x4, R6 ;  /* 0x000000040a061825 */ /* 0x010fe200078e0206 */
[----:B------:R2:W5:Y:S04]  /*1ad70*/  @P0 LDG.E R0, desc[UR52][R4.64] ;  /* 0x0000003404000981 */ /* 0x000568000c1e1900 */
[----:B------:R2:W5:Y:S01]  /*1ad80*/  @P1 LDG.E R8, desc[UR52][R6.64] ;  /* 0x0000003406081981 */ /* 0x000562000c1e1900 */
[----:B---3--:R-:W-:Y:S02]  /*1ad90*/  ISETP.NE.AND P2, PT, R27, 0x1, PT ;  /* 0x000000011b00780c */ /* 0x008fe40003f45270 */
[----:B------:R-:W-:Y:S02]  /*1ada0*/  ISETP.GE.AND P3, PT, R54, 0xc0, PT ;  /* 0x000000c03600780c */ /* 0x000fe40003f66270 */
[----:B------:R-:W-:-:S09]  /*1adb0*/  SHF.R.S32.HI R9, RZ, 0x1f, R10 ;  /* 0x0000001fff097819 */ /* 0x000fd2000001140a */
[----:B------:R-:W3:Y:S08]  /*1adc0*/  @P2 LDC R20, c[0x0][0xbec] ;  /* 0x0002fb00ff142b82 */ /* 0x000ef00000000800 */
[----:B------:R-:W4:Y:S01]  /*1add0*/  @P2 LDC R29, c[0x0][0xbf0] ;  /* 0x0002fc00ff1d2b82 */ /* 0x000f220000000800 */
[----:B--2---:R-:W-:Y:S05]  /*1ade0*/  @P1 BRA `(.L_x_11559) ;  /* 0x0000000000101947 */ /* 0x004fea0003800000 */
[----:B------:R-:W-:Y:S05]  /*1adf0*/  @!P0 BRA `(.L_x_11559) ;  /* 0x00000000000c8947 */ /* 0x000fea0003800000 */
[----:B------:R-:W2:Y:S04]  /*1ae00*/  LDG.E R7, desc[UR52][R4.64] ;  /* 0x0000003404077981 */ /* 0x000ea8000c1e1900 */
[----:B-----5:R-:W2:Y:S02]  /*1ae10*/  LDG.E R8, desc[UR52][R4.64+0x4] ;  /* 0x0000043404087981 */ /* 0x020ea4000c1e1900 */
[----:B--2---:R-:W-:-:S07]  /*1ae20*/  IMAD.IADD R8, R8, 0x1, -R7 ;  /* 0x0000000108087824 */ /* 0x004fce00078e0a07 */
.L_x_11559:
[----:B------:R-:W2:Y:S04]  /*1ae30*/  LDL R26, [R1+0x70] ;  /* 0x00007000011a7983 */ /* 0x000ea80000100800 */
[----:B------:R0:W5:Y:S01]  /*1ae40*/  LDL R24, [R1+0x28] ;  /* 0x0000280001187983 */ /* 0x0001620000100800 */
[----:B------:R-:W-:Y:S01]  /*1ae50*/  BSSY B1, `(.L_x_11560) ;  /* 0x000002d000017945 */ /* 0x000fe20003800000 */
[----:B------:R-:W-:Y:S02]  /*1ae60*/  SEL R15, R10, RZ, !P0 ;  /* 0x000000ff0a0f7207 */ /* 0x000fe40004000000 */
[----:B------:R-:W-:Y:S02]  /*1ae70*/  SEL R14, R9, RZ, !P0 ;  /* 0x000000ff090e7207 */ /* 0x000fe40004000000 */
[----:B-----5:R-:W-:-:S02]  /*1ae80*/  SHF.R.S32.HI R13, RZ, 0x1f, R0 ;  /* 0x0000001fff0d7819 */ /* 0x020fc40000011400 */
[----:B--2---:R-:W-:Y:S01]  /*1ae90*/  SHF.R.S32.HI R12, RZ, 0x1f, R26 ;  /* 0x0000001fff0c7819 */ /* 0x004fe2000001141a */
[----:B0-----:R-:W-:Y:S06]  /*1aea0*/  @P3 BRA `(.L_x_11561) ;  /* 0x00000000009c3947 */ /* 0x001fec0003800000 */
        /* <DEDUP_REMOVED lines=39> */
.L_x_11561:
[----:B------:R-:W-:Y:S05]  /*1b120*/  BSYNC B1 ;  /* 0x0000000000017941 */ /* 0x000fea0003800000 */
.L_x_11560:
[----:B------:R-:W-:Y:S01]  /*1b130*/  ULDC.64 UR4, c[0x0][0xaa0] ;  /* 0x0002a80000047ab9 */ /* 0x000fe20000000a00 */
[----:B------:R-:W-:Y:S01]  /*1b140*/  SHF.R.S32.HI R36, RZ, 0x2, R36 ;  /* 0x00000002ff247819 */ /* 0x000fe20000011424 */
[----:B0-----:R-:W-:Y:S01]  /*1b150*/  IMAD R5, R13, UR4, RZ ;  /* 0x000000040d057c24 */ /* 0x001fe2000f8e02ff */
[----:B------:R-:W-:-:S03]  /*1b160*/  SHF.R.S32.HI R10, RZ, 0x1f, R41 ;  /* 0x0000001fff0a7819 */ /* 0x000fc60000011429 */
[C---:B------:R-:W-:Y:S02]  /*1b170*/  IMAD R7, R0.reuse, UR5, R5 ;  /* 0x0000000500077c24 */ /* 0x040fe4000f8e0205 */
[----:B------:R-:W-:Y:S02]  /*1b180*/  IMAD R3, R3, 0x60, R36 ;  /* 0x0000006003037824 */ /* 0x000fe400078e0224 */
[----:B------:R-:W-:Y:S01]  /*1b190*/  IMAD.WIDE.U32 R4, R0, UR4, RZ ;  /* 0x0000000400047c25 */ /* 0x000fe2000f8e00ff */
[----:B------:R-:W-:-:S03]  /*1b1a0*/  ULDC.64 UR4, c[0x0][0xae8] ;  /* 0x0002ba0000047ab9 */ /* 0x000fc60000000a00 */
        /* <DEDUP_REMOVED lines=28> */
[----:B------:R-:W-:Y:S01]  /*1b370*/  VIADD R7, R40, 0x20 ;  /* 0x0000002028077836 */ /* 0x000fe20000000000 */
[C---:B------:R-:W-:Y:S01]  /*1b380*/  LEA R0, P0, R4.reuse, UR4, 0x1 ;  /* 0x0000000404007c11 */ /* 0x040fe2000f8008ff */
[----:B------:R-:W-:Y:S01]  /*1b390*/  IMAD.IADD R3, R5, 0x1, R3 ;  /* 0x0000000105037824 */ /* 0x000fe200078e0203 */
[----:B------:R-:W-:Y:S02]  /*1b3a0*/  UMOV UR4, 0xffffffff ;  /* 0xffffffff00047882 */ /* 0x000fe40000000000 */
[----:B------:R-:W-:Y:S02]  /*1b3b0*/  SHF.R.S32.HI R20, RZ, 0x1f, R7 ;  /* 0x0000001fff147819 */ /* 0x000fe40000011407 */
[----:B------:R-:W-:Y:S01]  /*1b3c0*/  LEA.HI.X R4, R4, UR5, R3, 0x1, P0 ;  /* 0x0000000504047c11 */ /* 0x000fe200080f0c03 */
[----:B------:R-:W-:Y:S06]  /*1b3d0*/  BRA.DIV UR4, `(.L_x_11562) ;  /* 0x0000008604187947 */ /* 0x000fec000b800000 */
[----:B------:R0:W2:Y:S04]  /*1b3e0*/  SHFL.IDX PT, R3, R4, RZ, 0x1c1f ;  /* 0x001c1fff04037589 */ /* 0x0000a800000e0000 */
[----:B------:R0:W3:Y:S02]  /*1b3f0*/  SHFL.IDX PT, R14, R0, RZ, 0x1c1f ;  /* 0x001c1fff000e7589 */ /* 0x0000e400000e0000 */
.L_x_11740:
[----:B------:R-:W-:Y:S01]  /*1b400*/  IMAD R27, R8, R27, RZ ;  /* 0x0000001b081b7224 */ /* 0x000fe200078e02ff */
[----:B------:R-:W-:Y:S01]  /*1b410*/  BSSY B1, `(.L_x_11563) ;  /* 0x0000011000017945 */ /* 0x000fe20003800000 */
[----:B------:R-:W-:-:S05]  /*1b420*/  IMAD.IADD R6, R36, 0x1, R24 ;  /* 0x0000000124067824 */ /* 0x000fca00078e0218 */
        /* <DEDUP_REMOVED lines=8> */
[----:B------:R-:W-:Y:S01]  /*1b4b0*/  @!P4 LEA R24, P1, R41, R14, 0x1 ;  /* 0x0000000e2918c211 */ /* 0x000fe200078208ff */
[----:B------:R-:W-:Y:S01]  /*1b4c0*/  @!P2 IMAD.WIDE R8, R40, 0x2, R14 ;  /* 0x000000022808a825 */ /* 0x000fe200078e020e */
[-C--:B------:R-:W-:Y:S02]  /*1b4d0*/  @!P3 LEA.HI.X R13, R7, R3.reuse, R20, 0x1, P0 ;  /* 0x00000003070db211 */ /* 0x080fe400000f0c14 */
[----:B------:R-:W-:Y:S02]  /*1b4e0*/  @!P4 LEA.HI.X R25, R41, R3, R10, 0x1, P1 ;  /* 0x000000032919c211 */ /* 0x000fe400008f0c0a */
[----:B------:R4:W-:Y:S04]  /*1b4f0*/  @!P2 ST.E.128 desc[UR52][R8.64], RZ ;  /* 0x000000ff0800a985 */ /* 0x0009e8000c101d34 */
[----:B------:R4:W-:Y:S04]  /*1b500*/  @!P3 ST.E.128 desc[UR52][R12.64], RZ ;  /* 0x000000ff0c00b985 */ /* 0x0009e8000c101d34 */
[----:B------:R4:W-:Y:S02]  /*1b510*/  @!P4 ST.E.128 desc[UR52][R24.64], RZ ;  /* 0x000000ff1800c985 */ /* 0x0009e4000c101d34 */
.L_x_11564:
[----:B------:R-:W-:Y:S05]  /*1b520*/  BSYNC B1 ;  /* 0x0000000000017941 */ /* 0x000fea0003800000 */
.L_x_11563:
[----:B------:R-:W-:-:S03]  /*1b530*/  UMOV UR4, 0xffffffff ;  /* 0xffffffff00047882 */ /* 0x000fc60000000000 */
[----:B------:R-:W-:Y:S05]  /*1b540*/  BRA.DIV UR4, `(.L_x_11565) ;  /* 0x0000008204f07947 */ /* 0x000fea000b800000 */
[----:B--2---:R2:W0:Y:S04]  /*1b550*/  SHFL.IDX PT, R3, R4, 0x1, 0x1c1f ;  /* 0x003c1f0004037f89 */ /* 0x00442800000e0000 */
[----:B---3--:R2:W3:Y:S02]  /*1b560*/  SHFL.IDX PT, R14, R0, 0x1, 0x1c1f ;  /* 0x003c1f00000e7f89 */ /* 0x0084e400000e0000 */
.L_x_11744:
        /* <DEDUP_REMOVED lines=9> */
[----:B----4-:R-:W-:Y:S01]  /*1b600*/  @!P4 LEA R8, P1, R41, R14, 0x1 ;  /* 0x0000000e2908c211 */ /* 0x010fe200078208ff */
[----:B------:R-:W-:Y:S01]  /*1b610*/  @!P2 IMAD.WIDE R4, R40, 0x2, R14 ;  /* 0x000000022804a825 */ /* 0x000fe200078e020e */
[-C--:B------:R-:W-:Y:S02]  /*1b620*/  @!P3 LEA.HI.X R7, R7, R3.reuse, R20, 0x1, P0 ;  /* 0x000000030707b211 */ /* 0x080fe400000f0c14 */
[----:B------:R-:W-:Y:S02]  /*1b630*/  @!P4 LEA.HI.X R9, R41, R3, R10, 0x1, P1 ;  /* 0x000000032909c211 */ /* 0x000fe400008f0c0a */
[----:B------:R0:W-:Y:S04]  /*1b640*/  @!P2 ST.E.128 desc[UR52][R4.64], RZ ;  /* 0x000000ff0400a985 */ /* 0x0001e8000c101d34 */
[----:B------:R0:W-:Y:S04]  /*1b650*/  @!P3 ST.E.128 desc[UR52][R6.64], RZ ;  /* 0x000000ff0600b985 */ /* 0x0001e8000c101d34 */
[----:B------:R0:W-:Y:S02]  /*1b660*/  @!P4 ST.E.128 desc[UR52][R8.64], RZ ;  /* 0x000000ff0800c985 */ /* 0x0001e4000c101d34 */
.L_x_11558:
[----:B------:R-:W-:Y:S05]  /*1b670*/  BSYNC B0 ;  /* 0x0000000000007941 */ /* 0x000fea0003800000 */
.L_x_11553:
[----:B------:R-:W-:Y:S02]  /*1b680*/  ULDC UR4, c[0x0][0xc3c] ;  /* 0x00030f0000047ab9 */ /* 0x000fe40000000800 */
[----:B-1----:R-:W-:-:S13]  /*1b690*/  ISETP.GE.AND P0, PT, R35, UR4, PT ;  /* 0x0000000423007c0c */ /* 0x002fda000bf06270 */
[----:B------:R-:W-:Y:S05]  /*1b6a0*/  @!P0 BRA `(.L_x_11566) ;  /* 0xfffffe5c00148947 */ /* 0x000fea000383ffff */
[----:B------:R-:W-:Y:S05]  /*1b6b0*/  BRA `(.L_x_11350) ;  /* 0x0000007400447947 */ /* 0x000fea0003800000 */
.L_x_11348:
        /* <DEDUP_REMOVED lines=16> */
.L_x_11567:
        /* <DEDUP_REMOVED lines=42> */
.L_x_11573:
        /* <DEDUP_REMOVED lines=12> */
.L_x_11572:
[----:B------:R-:W-:Y:S05]  /*1bb20*/  BSYNC B0 ;  /* 0x0000000000007941 */ /* 0x000fea0003800000 */
.L_x_11571:
        /* <DEDUP_REMOVED lines=21> */
.L_x_11569:
        /* <DEDUP_REMOVED lines=16> */
[----:B------:R-:W0:Y:S02]  /*1bd80*/  F2I.FTZ.U32.TRUNC.NTZ R3, R11 ;  /* 0x0000000b00037305 */ /* 0x000e24000021f000 */
[----:B0-----:R-:W-:Y:S01]  /*1bd90*/  IMAD.MOV R11, RZ, RZ, -R3 ;  /* 0x000000ffff0b7224 */ /* 0x001fe200078e0a03 */
[----:B------:R-:W-:Y:S06]  /*1bda0*/  @!P0 BRA `(.L_x_11574) ;  /* 0x0000000000088947 */ /* 0x000fec0003800000 */
[----:B------:R-:W-:-:S05]  /*1bdb0*/  VIADD R9, R15, 0xffffffff ;  /* 0xffffffff0f097836 */ /* 0x000fca0000000000 */
[----:B------:R0:W1:Y:S02]  /*1bdc0*/  SHFL.IDX PT, R16, R6, R9, 0x1f ;  /* 0x00001f0906107589 */ /* 0x00006400000e0000 */
.L_x_11574:
[----:B-1----:R-:W-:Y:S01]  /*1bdd0*/  IMAD R16, R16, UR5, R13 ;  /* 0x0000000510107c24 */ /* 0x002fe2000f8e020d */
[----:B------:R-:W-:Y:S01]  /*1bde0*/  IABS R10, R4 ;  /* 0x00000004000a7213 */ /* 0x000fe20000000000 */
[----:B------:R-:W-:Y:S02]  /*1bdf0*/  IMAD R11, R11, R8, RZ ;  /* 0x000000080b0b7224 */ /* 0x000fe400078e02ff */
[----:B------:R-:W-:Y:S01]  /*1be00*/  IMAD.MOV.U32 R2, RZ, RZ, RZ ;  /* 0x000000ffff027224 */ /* 0x000fe200078e00ff */
[----:B0-----:R-:W-:Y:S01]  /*1be10*/  IADD3 R9, -R16, UR6, RZ ;  /* 0x0000000610097c10 */ /* 0x001fe2000fffe1ff */
[----:B------:R-:W-:Y:S02]  /*1be20*/  IMAD.MOV R10, RZ, RZ, -R10 ;  /* 0x000000ffff0a7224 */ /* 0x000fe400078e0a0a */
[----:B------:R-:W-:Y:S01]  /*1be30*/  IMAD.HI.U32 R2, R3, R11, R2 ;  /* 0x0000000b03027227 */ /* 0x000fe200078e0002 */
[----:B------:R-:W-:-:S05]  /*1be40*/  IABS R6, R9 ;  /* 0x0000000900067213 */ /* 0x000fca0000000000 */
        /* <DEDUP_REMOVED lines=27> */
[----:B------:R-:W-:Y:S01]  /*1c000*/  IMAD R9, R11, R8, RZ ;  /* 0x000000080b097224 */ /* 0x000fe200078e02ff */
[----:B------:R-:W-:-:S03]  /*1c010*/  IABS R11, R4 ;  /* 0x00000004000b7213 */ /* 0x000fc60000000000 */
[----:B------:R-:W-:-:S04]  /*1c020*/  IMAD.HI.U32 R2, R3, R9, R2 ;  /* 0x0000000903027227 */ /* 0x000fc800078e0002 */
[----:B------:R-:W-:Y:S02]  /*1c030*/  IMAD.MOV.U32 R9, RZ, RZ, R11 ;  /* 0x000000ffff097224 */ /* 0x000fe400078e000b */
        /* <DEDUP_REMOVED lines=19> */
.L_x_11570:
[----:B------:R-:W-:Y:S02]  /*1c170*/  IMAD.MOV.U32 R17, RZ, RZ, RZ ;  /* 0x000000ffff117224 */ /* 0x000fe400078e00ff */
[----:B------:R-:W-:Y:S02]  /*1c180*/  IMAD.U32 R16, RZ, RZ, UR6 ;  /* 0x00000006ff107e24 */ /* 0x000fe4000f8e00ff */
[----:B------:R-:W-:-:S07]  /*1c190*/  IMAD.MOV.U32 R18, RZ, RZ, RZ ;  /* 0x000000ffff127224 */ /* 0x000fce00078e00ff */
.L_x_11575:
[----:B------:R-:W-:-:S13]  /*1c1a0*/  ISETP.NE.AND P0, PT, R5, RZ, PT ;  /* 0x000000ff0500720c */ /* 0x000fda0003f05270 */
[----:B------:R-:W0:Y:S01]  /*1c1b0*/  @!P0 S2R R3, SR_CgaCtaId ;  /* 0x0000000000038919 */ /* 0x000e220000008800 */
[----:B------:R-:W-:-:S04]  /*1c1c0*/  @!P0 MOV R0, 0x400 ;  /* 0x0000040000008802 */ /* 0x000fc80000000f00 */
[----:B0-----:R-:W-:-:S05]  /*1c1d0*/  @!P0 LEA R0, R3, R0, 0x18 ;  /* 0x0000000003008211 */ /* 0x001fca00078ec0ff */
[----:B------:R1:W-:Y:S01]  /*1c1e0*/  @!P0 STS.128 [R0+0x2d8d0], R16 ;  /* 0x02d8d01000008388 */ /* 0x0003e20000000c00 */
[----:B------:R-:W-:Y:S06]  /*1c1f0*/  BAR.ARV 0x5, 0x200 ;  /* 0x0148000000007b1d */ /* 0x000fec0000002000 */
.L_x_11568:
[----:B-1----:R-:W-:Y:S01]  /*1c200*/  IMAD.MOV.U32 R0, RZ, RZ, 0x1 ;  /* 0x00000001ff007424 */ /* 0x002fe200078e00ff */
[----:B------:R-:W-:Y:S01]  /*1c210*/  ULDC UR4, c[0x0][0xc3c] ;  /* 0x00030f0000047ab9 */ /* 0x000fe20000000800 */
[----:B------:R-:W-:Y:S01]  /*1c220*/  IMAD.MOV.U32 R25, RZ, RZ, RZ ;  /* 0x000000ffff197224 */ /* 0x000fe200078e00ff */
[----:B0-----:R-:W-:Y:S02]  /*1c230*/  ISETP.GE.AND P0, PT, R19, UR4, PT ;  /* 0x0000000413007c0c */ /* 0x001fe4000bf06270 */
        /* <DEDUP_REMOVED lines=25> */
[----:B------:R-:W-:Y:S01]  /*1c3d0*/  SHF.R.U32.HI R3, RZ, 0x2, R6 ;  /* 0x00000002ff037819 */ /* 0x000fe20000011606 */
[----:B------:R-:W-:-:S02]  /*1c3e0*/  IMAD.MOV.U32 R6, RZ, RZ, 0x1 ;  /* 0x00000001ff067424 */ /* 0x000fc400078e00ff */
[----:B------:R-:W-:Y:S01]  /*1c3f0*/  STL [R1+0x14], R5 ;  /* 0x0000140501007387 */ /* 0x000fe20000100800 */
[----:B------:R-:W-:-:S03]  /*1c400*/  LOP3.LUT R2, R2, 0x60, RZ, 0xc0, !PT ;  /* 0x0000006002027812 */ /* 0x000fc600078ec0ff */
[----:B------:R-:W-:Y:S04]  /*1c410*/  STL [R1+0x4c], RZ ;  /* 0x00004cff01007387 */ /* 0x000fe80000100800 */
[----:B------:R0:W-:Y:S04]  /*1c420*/  STL [R1+0x4], R4 ;  /* 0x0000040401007387 */ /* 0x0001e80000100800 */
[----:B------:R1:W-:Y:S01]  /*1c430*/  STL [R1], R6 ;  /* 0x0000000601007387 */ /* 0x0003e20000100800 */
[----:B0-----:R-:W-:Y:S02]  /*1c440*/  LOP3.LUT R4, R3, R2, RZ, 0xfc, !PT ;  /* 0x0000000203047212 */ /* 0x001fe400078efcff */
[----:B------:R-:W-:-:S02]  /*1c450*/  LOP3.LUT R3, R0, 0x20, RZ, 0xfc, !PT ;  /* 0x0000002000037812 */ /* 0x000fc400078efcff */
[----:B------:R-:W-:Y:S01]  /*1c460*/  LOP3.LUT R2, R0, 0x40, RZ, 0xfc, !PT ;  /* 0x0000004000027812 */ /* 0x000fe200078efcff */
[----:B------:R-:W-:-:S05]  /*1c470*/  IMAD R0, R5, 0x2, R23 ;  /* 0x0000000205007824 */ /* 0x000fca00078e0217 */
[----:B------:R1:W-:Y:S02]  /*1c480*/  STL [R1+0x34], R0 ;  /* 0x0000340001007387 */ /* 0x0003e40000100800 */
.L_x_11693:
[----:B------:R-:W-:Y:S05]  /*1c490*/  YIELD ;  /* 0x0000000000007946 */ /* 0x000fea0003800000 */
[----:B------:R-:W-:Y:S01]  /*1c4a0*/  ULDC.64 UR4, c[0x0][0xa28] ;  /* 0x00028a0000047ab9 */ /* 0x000fe20000000a00 */
[----:B------:R-:W-:Y:S02]  /*1c4b0*/  CS2R R8, SRZ ;  /* 0x0000000000087805 */ /* 0x000fe4000001ff00 */
[----:B------:R-:W-:Y:S01]  /*1c4c0*/  ISETP.NE.U32.AND P0, PT, RZ, UR4, PT ;  /* 0x00000004ff007c0c */ /* 0x000fe2000bf05070 */
[----:B0-----:R-:W0:Y:S01]  /*1c4d0*/  LDC.64 R4, c[0x0][0xa00] ;  /* 0x00028000ff047b82 */ /* 0x001e220000000a00 */
[----:B------:R-:W-:-:S02]  /*1c4e0*/  ULDC.64 UR6, c[0x0][0xa10] ;  /* 0x0002840000067ab9 */ /* 0x000fc40000000a00 */
[----:B------:R-:W-:Y:S01]  /*1c4f0*/  ISETP.NE.AND.EX P0, PT, RZ, UR5, PT, P0 ;  /* 0x00000005ff007c0c */ /* 0x000fe2000bf05300 */
[----:B------:R-:W-:-:S12]  /*1c500*/  ULDC.64 UR4, c[0x0][0xa18] ;  /* 0x0002860000047ab9 */ /* 0x000fd80000000a00 */
[----:B--2---:R-:W2:Y:S02]  /*1c510*/  @P0 LDC.64 R2, c[0x0][0xa28] ;  /* 0x00028a00ff020b82 */ /* 0x004ea40000000a00 */
[----:B--2---:R-:W-:-:S05]  /*1c520*/  @P0 IMAD.WIDE R2, R19, 0x4, R2 ;  /* 0x0000000413020825 */ /* 0x004fca00078e0202 */
[----:B---3--:R2:W3:Y:S01]  /*1c530*/  @P0 LDG.E R9, desc[UR52][R2.64] ;  /* 0x0000003402090981 */ /* 0x0084e2000c1e1900 */
[----:B------:R-:W-:Y:S01]  /*1c540*/  ISETP.NE.U32.AND P0, PT, RZ, UR4, PT ;  /* 0x00000004ff007c0c */ /* 0x000fe2000bf05070 */
[----:B0-----:R-:W-:Y:S01]  /*1c550*/  IMAD.WIDE R4, R19, 0x4, R4 ;  /* 0x0000000413047825 */ /* 0x001fe200078e0204 */
[----:B------:R-:W-:Y:S02]  /*1c560*/  ISETP.NE.U32.AND P1, PT, RZ, UR6, PT ;  /* 0x00000006ff007c0c */ /* 0x000fe4000bf25070 */
[----:B------:R-:W-:Y:S01]  /*1c570*/  ISETP.NE.AND.EX P2, PT, RZ, UR5, PT, P0 ;  /* 0x00000005ff007c0c */ /* 0x000fe2000bf45300 */
[----:B------:R-:W-:Y:S01]  /*1c580*/  ULDC.64 UR4, c[0x0][0xa00] ;  /* 0x0002800000047ab9 */ /* 0x000fe20000000a00 */
[----:B------:R-:W-:Y:S01]  /*1c590*/  ISETP.NE.AND.EX P1, PT, RZ, UR7, PT, P1 ;  /* 0x00000007ff007c0c */ /* 0x000fe2000bf25310 */
[----:B-1----:R-:W-:Y:S01]  /*1c5a0*/  IMAD.MOV.U32 R0, RZ, RZ, RZ ;  /* 0x000000ffff007224 */ /* 0x002fe200078e00ff */
[----:B------:R-:W-:Y:S01]  /*1c5b0*/  ISETP.NE.U32.AND P0, PT, RZ, UR4, PT ;  /* 0x00000004ff007c0c */ /* 0x000fe2000bf05070 */
[----:B--2---:R-:W0:Y:S03]  /*1c5c0*/  LDC.64 R2, c[0x0][0xa10] ;  /* 0x00028400ff027b82 */ /* 0x004e260000000a00 */
[----:B------:R-:W-:-:S05]  /*1c5d0*/  ISETP.NE.AND.EX P0, PT, RZ, UR5, PT, P0 ;  /* 0x00000005ff007c0c */ /* 0x000fca000bf05300 */
[----:B------:R-:W1:Y:S08]  /*1c5e0*/  @P2 LDC.64 R6, c[0x0][0xa18] ;  /* 0x00028600ff062b82 */ /* 0x000e700000000a00 */
[----:B------:R-:W2:Y:S01]  /*1c5f0*/  @P0 LDG.E R8, desc[UR52][R4.64] ;  /* 0x0000003404080981 */ /* 0x000ea2000c1e1900 */
[----:B0-----:R-:W-:-:S05]  /*1c600*/  IMAD.WIDE R2, R19, 0x4, R2 ;  /* 0x0000000413027825 */ /* 0x001fca00078e0202 */
[----:B-----5:R-:W5:Y:S01]  /*1c610*/  @P1 LDG.E R0, desc[UR52][R2.64] ;  /* 0x0000003402001981 */ /* 0x020f62000c1e1900 */
        /* <DEDUP_REMOVED lines=11> */
[----:B------:R-:W-:Y:S02]  /*1c6d0*/  ULDC UR5, c[0x0][0x348] ;  /* 0x0000d20000057ab9 */ /* 0x000fe40000000800 */
[----:B0-----:R-:W-:Y:S02]  /*1c6e0*/  IMAD.U32 R7, RZ, RZ, UR5 ;  /* 0x00000005ff077e24 */ /* 0x001fe4000f8e00ff */
[----:B------:R-:W-:Y:S01]  /*1c6f0*/  IMAD.U32 R6, RZ, RZ, UR4 ;  /* 0x00000004ff067e24 */ /* 0x000fe2000f8e00ff */
[----:B---3--:R0:W-:Y:S04]  /*1c700*/  STL [R1+0x2c], R9 ;  /* 0x00002c0901007387 */ /* 0x0081e80000100800 */
[----:B--2---:R0:W-:Y:S01]  /*1c710*/  STL [R1+0x8], R8 ;  /* 0x0000080801007387 */ /* 0x0041e20000100800 */
[----:B------:R-:W-:Y:S05]  /*1c720*/  @P2 BRA `(.L_x_11577) ;  /* 0x0000000000102947 */ /* 0x000fea0003800000 */
[----:B------:R-:W-:Y:S05]  /*1c730*/  @!P0 BRA `(.L_x_11577) ;  /* 0x00000000000c8947 */ /* 0x000fea0003800000 */
[----:B-----5:R-:W2:Y:S04]  /*1c740*/  LDG.E R29, desc[UR52][R4.64] ;  /* 0x00000034041d7981 */ /* 0x020ea8000c1e1900 */
[----:B------:R-:W2:Y:S02]  /*1c750*/  LDG.E R4, desc[UR52][R4.64+0x4] ;  /* 0x0000043404047981 */ /* 0x000ea4000c1e1900 */
[----:B--2---:R-:W-:-:S07]  /*1c760*/  IMAD.IADD R29, R4, 0x1, -R29 ;  /* 0x00000001041d7824 */ /* 0x004fce00078e0a1d */
.L_x_11577:
        /* <DEDUP_REMOVED lines=8> */
.L_x_11578:
        /* <DEDUP_REMOVED lines=9> */
.L_x_11579:
[----:B-1----:R-:W2:Y:S04]  /*1c880*/  @P1 LDG.E R4, desc[UR52][R2.64] ;  /* 0x0000003402041981 */ /* 0x002ea8000c1e1900 */
[----:B------:R1:W2:Y:S01]  /*1c890*/  @P1 LDG.E R5, desc[UR52][R2.64+0x4] ;  /* 0x0000043402051981 */ /* 0x0002a2000c1e1900 */
[----:B------:R-:W-:Y:S02]  /*1c8a0*/  IMAD R28, R17, 0xc0, RZ ;  /* 0x000000c0111c7824 */ /* 0x000fe400078e02ff */
[----:B-----5:R-:W-:Y:S02]  /*1c8b0*/  IMAD.IADD R6, R6, 0x1, -R9 ;  /* 0x0000000106067824 */ /* 0x020fe400078e0a09 */
[----:B0-----:R-:W-:Y:S01]  /*1c8c0*/  VIADD R8, R28, 0xbf ;  /* 0x000000bf1c087836 */ /* 0x001fe20000000000 */
[----:B-1----:R-:W0:Y:S02]  /*1c8d0*/  LDC R2, c[0x0][0x448] ;  /* 0x00011200ff027b82 */ /* 0x002e240000000800 */
[----:B0-----:R-:W-:-:S13]  /*1c8e0*/  ISETP.NE.AND P2, PT, R2, 0x1, PT ;  /* 0x000000010200780c */ /* 0x001fda0003f45270 */
[----:B------:R-:W0:Y:S08]  /*1c8f0*/  @P2 LDC R3, c[0x0][0x44c] ;  /* 0x00011300ff032b82 */ /* 0x000e300000000800 */
[----:B------:R-:W1:Y:S01]  /*1c900*/  @P2 LDC R2, c[0x0][0x450] ;  /* 0x00011400ff022b82 */ /* 0x000e620000000800 */
[----:B0-----:R-:W-:-:S05]  /*1c910*/  @P2 IMAD.HI.U32 R3, R8, R3, RZ ;  /* 0x0000000308032227 */ /* 0x001fca00078e00ff */
[----:B-1----:R-:W-:Y:S01]  /*1c920*/  @P2 SHF.R.U32.HI R8, RZ, R2, R3 ;  /* 0x00000002ff082219 */ /* 0x002fe20000011603 */
[----:B--2---:R-:W-:-:S04]  /*1c930*/  @P1 IMAD.IADD R7, R5, 0x1, -R4 ;  /* 0x0000000105071824 */ /* 0x004fc800078e0a04 */
[----:B------:R-:W-:-:S04]  /*1c940*/  IMAD.IADD R10, R6, 0x1, R7 ;  /* 0x00000001060a7824 */ /* 0x000fc800078e0207 */
[C---:B------:R-:W-:Y:S01]  /*1c950*/  VIADD R21, R10.reuse, 0x7f ;  /* 0x0000007f0a157836 */ /* 0x040fe20000000000 */
[----:B------:R0:W-:Y:S01]  /*1c960*/  STL [R1+0x24], R10 ;  /* 0x0000240a01007387 */ /* 0x0001e20000100800 */
[----:B------:R-:W-:-:S03]  /*1c970*/  IADD3 R17, R10, 0x1, -R29 ;  /* 0x000000010a117810 */ /* 0x000fc60007ffe81d */
[----:B------:R-:W-:Y:S02]  /*1c980*/  SHF.R.S32.HI R2, RZ, 0x1f, R21 ;  /* 0x0000001fff027819 */ /* 0x000fe40000011415 */
[----:B------:R-:W-:Y:S02]  /*1c990*/  IMAD.IADD R8, R17, 0x1, R8 ;  /* 0x0000000111087824 */ /* 0x000fe400078e0208 */
[----:B------:R-:W-:Y:S02]  /*1c9a0*/  LEA.HI R21, R2, R21, RZ, 0x7 ;  /* 0x0000001502157211 */ /* 0x000fe400078f38ff */
[----:B------:R-:W1:Y:S02]  /*1c9b0*/  LDC.64 R2, c[0x0][0x9e0] ;  /* 0x00027800ff027b82 */ /* 0x000e640000000a00 */
[----:B------:R-:W-:Y:S02]  /*1c9c0*/  SHF.R.S32.HI R21, RZ, 0x7, R21 ;  /* 0x00000007ff157819 */ /* 0x000fe40000011415 */
[----:B-1----:R-:W-:Y:S01]  /*1c9d0*/  ISETP.GE.AND P3, PT, R3, 0x1, PT ;  /* 0x000000010300780c */ /* 0x002fe20003f66270 */
[----:B------:R-:W-:-:S12]  /*1c9e0*/  IMAD.IADD R2, R8, 0x1, R2 ;  /* 0x0000000108027824 */ /* 0x000fd800078e0202 */
[----:B0-----:R-:W-:Y:S05]  /*1c9f0*/  @!P3 BRA `(.L_x_11580) ;  /* 0x000000000048b947 */ /* 0x001fea0003800000 */
        /* <DEDUP_REMOVED lines=11> */
.L_x_11582:
[----:B------:R-:W-:-:S13]  /*1cab0*/  ISETP.NE.AND P0, PT, R3, 0x1, PT ;  /* 0x000000010300780c */ /* 0x000fda0003f05270 */
[----:B------:R-:W0:Y:S02]  /*1cac0*/  @P0 LDC.64 R4, c[0x0][0x9e8] ;  /* 0x00027a00ff040b82 */ /* 0x000e240000000a00 */
[----:B0-----:R-:W-:-:S05]  /*1cad0*/  @P0 IMAD.HI.U32 R4, R9, R4, RZ ;  /* 0x0000000409040227 */ /* 0x001fca00078e00ff */
[----:B------:R-:W-:-:S07]  /*1cae0*/  @P0 SHF.R.U32.HI R9, RZ, R5, R4 ;  /* 0x00000005ff090219 */ /* 0x000fce0000011604 */
.L_x_11583:
[----:B------:R-:W-:Y:S05]  /*1caf0*/  BSYNC B0 ;  /* 0x0000000000007941 */ /* 0x000fea0003800000 */
.L_x_11581:
[----:B------:R-:W-:-:S05]  /*1cb00*/  IMAD R9, R9, R3, R3 ;  /* 0x0000000309097224 */ /* 0x000fca00078e0203 */
[----:B------:R-:W-:-:S07]  /*1cb10*/  VIMNMX R2, R2, R9, PT ;  /* 0x0000000902027248 */ /* 0x000fce0003fe0100 */
.L_x_11580:
        /* <DEDUP_REMOVED lines=20> */
.L_x_11586:
[----:B------:R-:W-:-:S13]  /*1cc60*/  ISETP.NE.AND P0, PT, R3, 0x1, PT ;  /* 0x000000010300780c */ /* 0x000fda0003f05270 */
[----:B------:R-:W0:Y:S02]  /*1cc70*/  @P0 LDC.64 R4, c[0x0][0x9e8] ;  /* 0x00027a00ff040b82 */ /* 0x000e240000000a00 */
[----:B0-----:R-:W-:-:S05]  /*1cc80*/  @P0 IMAD.HI.U32 R4, R9, R4, RZ ;  /* 0x0000000409040227 */ /* 0x001fca00078e00ff */
[----:B------:R-:W-:-:S07]  /*1cc90*/  @P0 SHF.R.U32.HI R9, RZ, R5, R4 ;  /* 0x00000005ff090219 */ /* 0x000fce0000011604 */
.L_x_11587:
[----:B------:R-:W-:Y:S05]  /*1cca0*/  BSYNC B0 ;  /* 0x0000000000007941 */ /* 0x000fea0003800000 */
.L_x_11585:
[----:B------:R-:W-:-:S05]  /*1ccb0*/  IMAD R3, R9, R3, RZ ;  /* 0x0000000309037224 */ /* 0x000fca00078e02ff */
[----:B------:R-:W-:-:S07]  /*1ccc0*/  VIMNMX R8, R8, R3, !PT ;  /* 0x0000000308087248 */ /* 0x000fce0007fe0100 */
.L_x_11584:
[----:B------:R-:W-:Y:S01]  /*1ccd0*/  VIADD R2, R2, 0x7f ;  /* 0x0000007f02027836 */ /* 0x000fe20000000000 */
[----:B------:R-:W-:Y:S04]  /*1cce0*/  BSSY B0, `(.L_x_11588) ;  /* 0x000015d000007945 */ /* 0x000fe80003800000 */
[----:B------:R-:W-:-:S04]  /*1ccf0*/  SHF.R.S32.HI R3, RZ, 0x1f, R2 ;  /* 0x0000001fff037819 */ /* 0x000fc80000011402 */
[----:B------:R-:W-:Y:S02]  /*1cd00*/  LEA.HI R3, R3, R2, RZ, 0x7 ;  /* 0x0000000203037211 */ /* 0x000fe400078f38ff */
[----:B------:R-:W-:Y:S02]  /*1cd10*/  SHF.R.S32.HI R2, RZ, 0x1f, R8 ;  /* 0x0000001fff027819 */ /* 0x000fe40000011408 */
[----:B------:R-:W-:Y:S02]  /*1cd20*/  SHF.R.S32.HI R3, RZ, 0x7, R3 ;  /* 0x00000007ff037819 */ /* 0x000fe40000011403 */
[----:B------:R-:W-:Y:S02]  /*1cd30*/  LEA.HI R2, R2, R8, RZ, 0x7 ;  /* 0x0000000802027211 */ /* 0x000fe400078f38ff */
[----:B------:R-:W-:Y:S02]  /*1cd40*/  VIMNMX R3, R21, R3, PT ;  /* 0x0000000315037248 */ /* 0x000fe40003fe0100 */
[----:B------:R-:W-:-:S03]  /*1cd50*/  SHF.R.S32.HI R2, RZ, 0x7, R2 ;  /* 0x00000007ff027819 */ /* 0x000fc60000011402 */
[----:B------:R-:W-:Y:S01]  /*1cd60*/  IMAD R3, R3, 0x80, -R6 ;  /* 0x0000008003037824 */ /* 0x000fe200078e0a06 */
[----:B------:R-:W-:-:S04]  /*1cd70*/  VIMNMX R2, RZ, R2, !PT ;  /* 0x00000002ff027248 */ /* 0x000fc80007fe0100 */
[----:B------:R-:W-:Y:S01]  /*1cd80*/  VIMNMX R3, R3, R7, PT ;  /* 0x0000000703037248 */ /* 0x000fe20003fe0100 */
[----:B------:R-:W-:-:S05]  /*1cd90*/  IMAD R2, R2, 0x80, -R6 ;  /* 0x0000008002027824 */ /* 0x000fca00078e0a06 */
[----:B------:R-:W-:-:S04]  /*1cda0*/  VIMNMX R4, RZ, R2, !PT ;  /* 0x00000002ff047248 */ /* 0x000fc80007fe0100 */
        /* <DEDUP_REMOVED lines=17> */
.L_x_11747:
[----:B-1----:R-:W-:Y:S02]  /*1cec0*/  ISETP.NE.AND P0, PT, R14, RZ, PT ;  /* 0x000000ff0e00720c */ /* 0x002fe40003f05270 */
[----:B------:R-:W-:-:S11]  /*1ced0*/  PLOP3.LUT P6, PT, PT, PT, PT, 0x8, 0x0 ;  /* 0x000000000000781c */ /* 0x000fd60003fce170 */
[----:B------:R-:W-:Y:S05]  /*1cee0*/  @P0 BRA `(.L_x_11591) ;  /* 0x00000000000c0947 */ /* 0x000fea0003800000 */
[----:B------:R-:W-:-:S03]  /*1cef0*/  UMOV UR4, 0xffffffff ;  /* 0xffffffff00047882 */ /* 0x000fc60000000000 */
[----:B------:R-:W-:Y:S05]  /*1cf00*/  BRA.DIV UR4, `(.L_x_11592) ;  /* 0x0000006a04fc7947 */ /* 0x000fea000b800000 */
[----:B------:R-:W-:-:S13]  /*1cf10*/  ELECT P6, URZ, PT ;  /* 0x00000000003f782f */ /* 0x000fda00038c0000 */
.L_x_11591:
        /* <DEDUP_REMOVED lines=9> */
.L_x_11750:
[----:B------:R-:W-:Y:S05]  /*1cfb0*/  BSYNC B1 ;  /* 0x0000000000017941 */ /* 0x000fea0003800000 */
.L_x_11593:
        /* <DEDUP_REMOVED lines=11> */
.L_x_11751:
[----:B------:R-:W-:Y:S05]  /*1d070*/  BSYNC B2 ;  /* 0x0000000000027941 */ /* 0x000fea0003800000 */
.L_x_11597:
        /* <DEDUP_REMOVED lines=9> */
.L_x_11600:
[----:B------:R-:W-:Y:S05]  /*1d110*/  BSYNC B2 ;  /* 0x0000000000027941 */ /* 0x000fea0003800000 */
.L_x_11599:
        /* <DEDUP_REMOVED lines=12> */
.L_x_11601:
        /* <DEDUP_REMOVED lines=16> */
.L_x_11602:
        /* <DEDUP_REMOVED lines=16> */
.L_x_11603:
        /* <DEDUP_REMOVED lines=13> */
.L_x_11752:
[----:B------:R-:W-:Y:S05]  /*1d4b0*/  BSYNC B2 ;  /* 0x0000000000027941 */ /* 0x000fea0003800000 */
.L_x_11604:
        /* <DEDUP_REMOVED lines=11> */
.L_x_11607:
[----:B------:R-:W-:Y:S05]  /*1d570*/  BSYNC B2 ;  /* 0x0000000000027941 */ /* 0x000fea0003800000 */
.L_x_11606:
        /* <DEDUP_REMOVED lines=8> */
.L_x_11608:
        /* <DEDUP_REMOVED lines=15> */
.L_x_11609:
        /* <DEDUP_REMOVED lines=15> */
.L_x_11610:
        /* <DEDUP_REMOVED lines=10> */
.L_x_11596:
[----:B------:R-:W-:Y:S05]  /*1d880*/  BSYNC B1 ;  /* 0x0000000000017941 */ /* 0x000fea0003800000 */
.L_x_11595:
[----:B0-----:R-:W2:Y:S01]  /*1d890*/  LDL.LU R5, [R1+0x4] ;  /* 0x0000040001057983 */ /* 0x001ea20000300800 */
[----:B------:R-:W-:Y:S01]  /*1d8a0*/  VIADD R27, R27, 0x1 ;  /* 0x000000011b1b7836 */ /* 0x000fe20000000000 */
[----:B------:R-:W-:Y:S01]  /*1d8b0*/  PLOP3.LUT P0, PT, PT, PT, PT, 0x8, 0x0 ;  /* 0x000000000000781c */ /* 0x000fe20003f0e170 */
[----:B------:R-:W-:-:S03]  /*1d8c0*/  VIADD R9, R3, 0xfffffffe ;  /* 0xfffffffe03097836 */ /* 0x000fc60000000000 */
[----:B------:R-:W-:Y:S02]  /*1d8d0*/  ISETP.NE.AND P1, PT, R27, 0x2, PT ;  /* 0x000000021b00780c */ /* 0x000fe40003f25270 */
[----:B------:R-:W-:Y:S02]  /*1d8e0*/  ISETP.GE.AND P2, PT, R9, R4, PT ;  /* 0x000000040900720c */ /* 0x000fe40003f46270 */
[----:B------:R-:W-:Y:S02]  /*1d8f0*/  SEL R3, RZ, 0x1, P1 ;  /* 0x00000001ff037807 */ /* 0x000fe40000800000 */
[----:B------:R-:W-:Y:S02]  /*1d900*/  SEL R27, R27, RZ, P1 ;  /* 0x000000ff1b1b7207 */ /* 0x000fe40000800000 */
[----:B--2---:R-:W-:-:S05]  /*1d910*/  LOP3.LUT R5, R5, R3, RZ, 0x3c, !PT ;  /* 0x0000000305057212 */ /* 0x004fca00078e3cff */
[----:B------:R0:W-:Y:S02]  /*1d920*/  STL [R1+0x4], R5 ;  /* 0x0000040501007387 */ /* 0x0001e40000100800 */
[----:B------:R-:W-:Y:S05]  /*1d930*/  @!P2 BRA `(.L_x_11589) ;  /* 0x00000008005ca947 */ /* 0x000fea0003800000 */
.L_x_11627:
        /* <DEDUP_REMOVED lines=12> */
.L_x_11753:
[----:B------:R-:W-:Y:S05]  /*1da00*/  BSYNC B2 ;  /* 0x0000000000027941 */ /* 0x000fea0003800000 */
.L_x_11613:
        /* <DEDUP_REMOVED lines=9> */
.L_x_11616:
[----:B------:R-:W-:Y:S05]  /*1daa0*/  BSYNC B2 ;  /* 0x0000000000027941 */ /* 0x000fea0003800000 */
.L_x_11615:
        /* <DEDUP_REMOVED lines=11> */
.L_x_11617:
        /* <DEDUP_REMOVED lines=16> */
.L_x_11618:
        /* <DEDUP_REMOVED lines=16> */
.L_x_11619:
        /* <DEDUP_REMOVED lines=13> */
.L_x_11754:
[----:B------:R-:W-:Y:S05]  /*1de30*/  BSYNC B2 ;  /* 0x0000000000027941 */ /* 0x000fea0003800000 */
.L_x_11620:
        /* <DEDUP_REMOVED lines=11> */
.L_x_11623:
[----:B------:R-:W-:Y:S05]  /*1def0*/  BSYNC B2 ;  /* 0x0000000000027941 */ /* 0x000fea0003800000 */
.L_x_11622:
        /* <DEDUP_REMOVED lines=8> */
.L_x_11624:
        /* <DEDUP_REMOVED lines=15> */
.L_x_11625:
        /* <DEDUP_REMOVED lines=15> */
.L_x_11626:
        /* <DEDUP_REMOVED lines=10> */
.L_x_11612:
[----:B------:R-:W-:Y:S05]  /*1e200*/  BSYNC B1 ;  /* 0x0000000000017941 */ /* 0x000fea0003800000 */
.L_x_11611:
        /* <DEDUP_REMOVED lines=10> */
.L_x_11589:
[----:B------:R-:W-:Y:S05]  /*1e2b0*/  BSYNC B0 ;  /* 0x0000000000007941 */ /* 0x000fea0003800000 */
.L_x_11588:
        /* <DEDUP_REMOVED lines=8> */
[----:B---3--:R-:W-:-:S05]  /*1e340*/  @P1 SHF.R.U32.HI R2, RZ, R0, R3 ;  /* 0x00000000ff021219 */ /* 0x008fca0000011603 */
[----:B------:R-:W-:Y:S02]  /*1e350*/  IMAD.IADD R17, R17, 0x1, R2 ;  /* 0x0000000111117824 */ /* 0x000fe400078e0202 */
[----:B------:R-:W2:Y:S02]  /*1e360*/  LDC.64 R2, c[0x0][0x9e0] ;  /* 0x00027800ff027b82 */ /* 0x000ea40000000a00 */
[----:B--2---:R-:W-:Y:S01]  /*1e370*/  ISETP.GE.AND P2, PT, R3, 0x1, PT ;  /* 0x000000010300780c */ /* 0x004fe20003f46270 */
[----:B------:R-:W-:-:S12]  /*1e380*/  IMAD.IADD R2, R17, 0x1, R2 ;  /* 0x0000000111027824 */ /* 0x000fd800078e0202 */
[----:B------:R-:W-:Y:S05]  /*1e390*/  @!P2 BRA `(.L_x_11628) ;  /* 0x000000000048a947 */ /* 0x000fea0003800000 */
[C---:B------:R-:W-:Y:S01]  /*1e3a0*/  ISETP.GT.AND P0, PT, R17.reuse, RZ, PT ;  /* 0x000000ff1100720c */ /* 0x040fe20003f04270 */
[----:B------:R-:W-:Y:S01]  /*1e3b0*/  BSSY B0, `(.L_x_11629) ;  /* 0x000000e000007945 */ /* 0x000fe20003800000 */
[----:B------:R-:W-:-:S11]  /*1e3c0*/  VIADD R0, R17, 0xffffffff ;  /* 0xffffffff11007836 */ /* 0x000fd60000000000 */
[----:B------:R-:W-:Y:S05]  /*1e3d0*/  @P0 BRA `(.L_x_11630) ;  /* 0x00000000001c0947 */ /* 0x000fea0003800000 */
[----:B------:R-:W-:Y:S01]  /*1e3e0*/  ISETP.NE.AND P0, PT, R3, 0x1, PT ;  /* 0x000000010300780c */ /* 0x000fe20003f05270 */
[----:B------:R-:W-:-:S12]  /*1e3f0*/  IMAD.MOV R0, RZ, RZ, -R17 ;  /* 0x000000ffff007224 */ /* 0x000fd800078e0a11 */
[----:B0-----:R-:W0:Y:S02]  /*1e400*/  @P0 LDC.64 R4, c[0x0][0x9e8] ;  /* 0x00027a00ff040b82 */ /* 0x001e240000000a00 */
[----:B0-----:R-:W-:-:S05]  /*1e410*/  @P0 IMAD.HI.U32 R4, R0, R4, RZ ;  /* 0x0000000400040227 */ /* 0x001fca00078e00ff */
[----:B------:R-:W-:-:S04]  /*1e420*/  @P0 SHF.R.U32.HI R0, RZ, R5, R4 ;  /* 0x00000005ff000219 */ /* 0x000fc80000011604 */
[----:B------:R-:W-:Y:S01]  /*1e430*/  LOP3.LUT R0, RZ, R0, RZ, 0x33, !PT ;  /* 0x00000000ff007212 */ /* 0x000fe200078e33ff */
[----:B------:R-:W-:Y:S06]  /*1e440*/  BRA `(.L_x_11631) ;  /* 0x0000000000107947 */ /* 0x000fec0003800000 */
.L_x_11630:
[----:B------:R-:W-:-:S13]  /*1e450*/  ISETP.NE.AND P0, PT, R3, 0x1, PT ;  /* 0x000000010300780c */ /* 0x000fda0003f05270 */
[----:B0-----:R-:W0:Y:S02]  /*1e460*/  @P0 LDC.64 R4, c[0x0][0x9e8] ;  /* 0x00027a00ff040b82 */ /* 0x001e240000000a00 */
[----:B0-----:R-:W-:-:S05]  /*1e470*/  @P0 IMAD.HI.U32 R4, R0, R4, RZ ;  /* 0x0000000400040227 */ /* 0x001fca00078e00ff */
[----:B------:R-:W-:-:S07]  /*1e480*/  @P0 SHF.R.U32.HI R0, RZ, R5, R4 ;  /* 0x00000005ff000219 */ /* 0x000fce0000011604 */
.L_x_11631:
[----:B------:R-:W-:Y:S05]  /*1e490*/  BSYNC B0 ;  /* 0x0000000000007941 */ /* 0x000fea0003800000 */
.L_x_11629:
[----:B------:R-:W-:-:S05]  /*1e4a0*/  IMAD R0, R0, R3, R3 ;  /* 0x0000000300007224 */ /* 0x000fca00078e0203 */
[----:B------:R-:W-:-:S07]  /*1e4b0*/  VIMNMX R2, R2, R0, PT ;  /* 0x0000000002027248 */ /* 0x000fce0003fe0100 */
.L_x_11628:
[----:B------:R-:W-:Y:S01]  /*1e4c0*/  VIADD R2, R2, 0x7f ;  /* 0x0000007f02027836 */ /* 0x000fe20000000000 */
[----:B------:R-:W-:Y:S01]  /*1e4d0*/  ULDC UR4, c[0x0][0x9dc] ;  /* 0x0002770000047ab9 */ /* 0x000fe20000000800 */
[----:B------:R-:W-:-:S03]  /*1e4e0*/  IMAD.MOV.U32 R4, RZ, RZ, R28 ;  /* 0x000000ffff047224 */ /* 0x000fc600078e001c */
[----:B------:R-:W-:-:S04]  /*1e4f0*/  SHF.R.S32.HI R0, RZ, 0x1f, R2 ;  /* 0x0000001fff007819 */ /* 0x000fc80000011402 */
[----:B------:R-:W-:Y:S02]  /*1e500*/  LEA.HI R0, R0, R2, RZ, 0x7 ;  /* 0x0000000200007211 */ /* 0x000fe400078f38ff */
[----:B------:R-:W2:Y:S02]  /*1e510*/  @P1 LDC R2, c[0x0][0x44c] ;  /* 0x00011300ff021b82 */ /* 0x000ea40000000800 */
[----:B------:R-:W-:-:S04]  /*1e520*/  SHF.R.S32.HI R0, RZ, 0x7, R0 ;  /* 0x00000007ff007819 */ /* 0x000fc80000011400 */
[----:B------:R-:W-:Y:S02]  /*1e530*/  VIMNMX R26, R21, R0, PT ;  /* 0x00000000151a7248 */ /* 0x000fe40003fe0100 */
[----:B------:R-:W3:Y:S03]  /*1e540*/  @P1 LDC R0, c[0x0][0x450] ;  /* 0x00011400ff001b82 */ /* 0x000ee60000000800 */
        /* <DEDUP_REMOVED lines=11> */
[----:B0-----:R-:W0:Y:S02]  /*1e600*/  @P0 LDC.64 R4, c[0x0][0x9e8] ;  /* 0x00027a00ff040b82 */ /* 0x001e240000000a00 */
[----:B0-----:R-:W-:-:S05]  /*1e610*/  @P0 IMAD.HI.U32 R4, R2, R4, RZ ;  /* 0x0000000402040227 */ /* 0x001fca00078e00ff */
[----:B------:R-:W-:-:S04]  /*1e620*/  @P0 SHF.R.U32.HI R2, RZ, R5, R4 ;  /* 0x00000005ff020219 */ /* 0x000fc80000011604 */
[----:B------:R-:W-:Y:S01]  /*1e630*/  LOP3.LUT R2, RZ, R2, RZ, 0x33, !PT ;  /* 0x00000002ff027212 */ /* 0x000fe200078e33ff */
[----:B------:R-:W-:Y:S06]  /*1e640*/  BRA `(.L_x_11635) ;  /* 0x0000000000107947 */ /* 0x000fec0003800000 */
.L_x_11634:
[----:B------:R-:W-:-:S13]  /*1e650*/  ISETP.NE.AND P0, PT, R3, 0x1, PT ;  /* 0x000000010300780c */ /* 0x000fda0003f05270 */
[----:B0-----:R-:W0:Y:S02]  /*1e660*/  @P0 LDC.64 R4, c[0x0][0x9e8] ;  /* 0x00027a00ff040b82 */ /* 0x001e240000000a00 */
[----:B0-----:R-:W-:-:S05]  /*1e670*/  @P0 IMAD.HI.U32 R4, R2, R4, RZ ;  /* 0x0000000402040227 */ /* 0x001fca00078e00ff */
[----:B------:R-:W-:-:S07]  /*1e680*/  @P0 SHF.R.U32.HI R2, RZ, R5, R4 ;  /* 0x00000005ff020219 */ /* 0x000fce0000011604 */
.L_x_11635:
[----:B------:R-:W-:Y:S05]  /*1e690*/  BSYNC B0 ;  /* 0x0000000000007941 */ /* 0x000fea0003800000 */
.L_x_11633:
[----:B------:R-:W-:-:S05]  /*1e6a0*/  IMAD R3, R2, R3, RZ ;  /* 0x0000000302037224 */ /* 0x000fca00078e02ff */
[----:B------:R-:W-:-:S07]  /*1e6b0*/  VIMNMX R0, R0, R3, !PT ;  /* 0x0000000300007248 */ /* 0x000fce0007fe0100 */
.L_x_11632:
        /* <DEDUP_REMOVED lines=25> */
.L_x_11637:
        /* <DEDUP_REMOVED lines=20> */
.L_x_11640:
[----:B------:R-:W-:Y:S05]  /*1e990*/  BSYNC B6 ;  /* 0x0000000000067941 */ /* 0x000fea0003800000 */
.L_x_11639:
        /* <DEDUP_REMOVED lines=20> */
.L_x_11643:
        /* <DEDUP_REMOVED lines=15> */
.L_x_11642:
[----:B------:R-:W-:Y:S05]  /*1ebd0*/  BSYNC B6 ;  /* 0x0000000000067941 */ /* 0x000fea0003800000 */
.L_x_11641:
[----:B------:R-:W-:Y:S01]  /*1ebe0*/  ULDC.64 UR4, c[0x0][0x9f8] ;  /* 0x00027e0000047ab9 */ /* 0x000fe20000000a00 */
[----:B------:R-:W2:Y:S01]  /*1ebf0*/  LDL R20, [R1+0x24] ;  /* 0x0000240001147983 */ /* 0x000ea20000100800 */
[----:B------:R-:W-:-:S03]  /*1ec00*/  ISETP.NE.U32.AND P0, PT, RZ, UR4, PT ;  /* 0x00000004ff007c0c */ /* 0x000fc6000bf05070 */
[----:B------:R-:W3:Y:S01]  /*1ec10*/  LDL R17, [R1+0x2c] ;  /* 0x00002c0001117983 */ /* 0x000ee20000100800 */
[----:B------:R-:W-:Y:S01]  /*1ec20*/  ISETP.NE.AND.EX P0, PT, RZ, UR5, PT, P0 ;  /* 0x00000005ff007c0c */ /* 0x000fe2000bf05300 */
[----:B------:R-:W-:Y:S01]  /*1ec30*/  IMAD.MOV.U32 R8, RZ, RZ, R19 ;  /* 0x000000ffff087224 */ /* 0x000fe200078e0013 */
[----:B-1----:R-:W1:Y:S01]  /*1ec40*/  LDC R7, c[0x0][0x430] ;  /* 0x00010c00ff077b82 */ /* 0x002e620000000800 */
[----:B------:R-:W4:Y:S01]  /*1ec50*/  S2R R24, SR_TID.X ;  /* 0x0000000000187919 */ /* 0x000f220000002100 */
[----:B------:R-:W0:Y:S01]  /*1ec60*/  S2R R21, SR_TID.X ;  /* 0x0000000000157919 */ /* 0x000e220000002100 */
[----:B------:R-:W-:Y:S01]  /*1ec70*/  VIADD R26, R26, 0xffffffff ;  /* 0xffffffff1a1a7836 */ /* 0x000fe20000000000 */
[----:B------:R-:W-:-:S07]  /*1ec80*/  ULDC UR4, c[0x0][0x2f4] ;  /* 0x0000bd0000047ab9 */ /* 0x000fce0000000800 */
[----:B------:R-:W4:Y:S02]  /*1ec90*/  @P0 LDC.64 R2, c[0x0][0x9f8] ;  /* 0x00027e00ff020b82 */ /* 0x000f240000000a00 */
[----:B----4-:R-:W-:-:S05]  /*1eca0*/  @P0 IMAD.WIDE R2, R19, 0x4, R2 ;  /* 0x0000000413020825 */ /* 0x010fca00078e0202 */
[----:B------:R4:W4:Y:S01]  /*1ecb0*/  @P0 LDG.E R8, desc[UR52][R2.64] ;  /* 0x0000003402080981 */ /* 0x000922000c1e1900 */
[----:B-1----:R-:W-:Y:S01]  /*1ecc0*/  ISETP.NE.AND P1, PT, R7, 0x1, PT ;  /* 0x000000010700780c */ /* 0x002fe20003f25270 */
[----:B------:R-:W-:Y:S01]  /*1ecd0*/  IMAD.SHL.U32 R24, R24, 0x20, RZ ;  /* 0x0000002018187824 */ /* 0x000fe200078e00ff */
[----:B0-----:R-:W-:Y:S01]  /*1ece0*/  LOP3.LUT R21, R21, 0x7f, RZ, 0xc0, !PT ;  /* 0x0000007f15157812 */ /* 0x001fe200078ec0ff */
[----:B------:R-:W-:Y:S01]  /*1ecf0*/  IMAD.SHL.U32 R10, R26, 0x80, RZ ;  /* 0x000000801a0a7824 */ /* 0x000fe200078e00ff */
[----:B------:R-:W0:Y:S02]  /*1ed00*/  S2R R11, SR_TID.X ;  /* 0x00000000000b7919 */ /* 0x000e240000002100 */
[----:B------:R-:W-:Y:S02]  /*1ed10*/  SHF.R.U32.HI R21, RZ, 0x2, R21 ;  /* 0x00000002ff157819 */ /* 0x000fe40000011615 */
[----:B------:R-:W-:-:S04]  /*1ed20*/  LOP3.LUT R24, R24, 0x60, RZ, 0xc0, !PT ;  /* 0x0000006018187812 */ /* 0x000fc800078ec0ff */
[----:B------:R-:W-:Y:S01]  /*1ed30*/  LOP3.LUT R0, R10, R21, R24, 0xfe, !PT ;  /* 0x000000150a007212 */ /* 0x000fe200078efe18 */
[----:B------:R-:W1:Y:S08]  /*1ed40*/  @P1 LDC R4, c[0x0][0x434] ;  /* 0x00010d00ff041b82 */ /* 0x000e700000000800 */
[----:B------:R-:W4:Y:S01]  /*1ed50*/  @P1 LDC R5, c[0x0][0x438] ;  /* 0x00010e00ff051b82 */ /* 0x000f220000000800 */
[----:B------:R-:W-:Y:S01]  /*1ed60*/  LOP3.LUT R22, R22, 0xfffffff7, RZ, 0xc0, !PT ;  /* 0xfffffff716167812 */ /* 0x000fe200078ec0ff */
[----:B0-----:R-:W-:-:S05]  /*1ed70*/  IMAD.SHL.U32 R11, R11, 0x8, RZ ;  /* 0x000000080b0b7824 */ /* 0x001fca00078e00ff */
[----:B------:R-:W-:-:S04]  /*1ed80*/  LOP3.LUT R11, R11, 0x18, RZ, 0xc0, !PT ;  /* 0x000000180b0b7812 */ /* 0x000fc800078ec0ff */
[----:B------:R-:W-:Y:S01]  /*1ed90*/  LOP3.LUT R12, R11, 0x20, RZ, 0xfc, !PT ;  /* 0x000000200b0c7812 */ /* 0x000fe200078efcff */
[----:B------:R-:W-:Y:S01]  /*1eda0*/  UMOV UR5, 0xffffffff ;  /* 0xffffffff00057882 */ /* 0x000fe20000000000 */
[C---:B--2---:R-:W-:Y:S01]  /*1edb0*/  ISETP.GE.AND P0, PT, R0.reuse, R20, PT ;  /* 0x000000140000720c */ /* 0x044fe20003f06270 */
[----:B---3--:R-:W-:-:S04]  /*1edc0*/  IMAD.IADD R0, R0, 0x1, R17 ;  /* 0x0000000100007824 */ /* 0x008fc800078e0211 */
[----:B-1----:R-:W-:-:S04]  /*1edd0*/  @P1 IMAD.HI.U32 R4, R0, R4, RZ ;  /* 0x0000000400041227 */ /* 0x002fc800078e00ff */
[----:B------:R-:W-:-:S04]  /*1ede0*/  IMAD.MOV.U32 R6, RZ, RZ, R0 ;  /* 0x000000ffff067224 */ /* 0x000fc800078e0000 */
[----:B----4-:R-:W0:Y:S01]  /*1edf0*/  @!P0 LDC.64 R2, c[0x0][0x428] ;  /* 0x00010a00ff028b82 */ /* 0x010e220000000a00 */
[----:B------:R-:W-:-:S05]  /*1ee00*/  @P1 SHF.R.U32.HI R6, RZ, R5, R4 ;  /* 0x00000005ff061219 */ /* 0x000fca0000011604 */
[----:B------:R-:W-:-:S04]  /*1ee10*/  IMAD.MOV R4, RZ, RZ, -R6 ;  /* 0x000000ffff047224 */ /* 0x000fc800078e0a06 */
[----:B------:R-:W-:Y:S01]  /*1ee20*/  IMAD R4, R7, R4, R0 ;  /* 0x0000000407047224 */ /* 0x000fe200078e0200 */
[----:B------:R-:W-:Y:S02]  /*1ee30*/  @!P0 SHF.R.S32.HI R7, RZ, 0x1f, R6 ;  /* 0x0000001fff078819 */ /* 0x000fe40000011406 */
[----:B------:R-:W-:Y:S01]  /*1ee40*/  SHF.R.S32.HI R9, RZ, 0x1f, R8 ;  /* 0x0000001fff097819 */ /* 0x000fe20000011408 */
[CC--:B0-----:R-:W-:Y:S01]  /*1ee50*/  @!P0 IMAD.WIDE.U32 R6, R8.reuse, R2.reuse, R6 ;  /* 0x0000000208068225 */ /* 0x0c1fe200078e0006 */
[----:B------:R0:W-:Y:S03]  /*1ee60*/  STL [R1+0x10], R8 ;  /* 0x0000100801007387 */ /* 0x0001e60000100800 */
[----:B------:R-:W-:Y:S01]  /*1ee70*/  @!P0 IMAD R0, R9, R2, RZ ;  /* 0x0000000209008224 */ /* 0x000fe200078e02ff */
[----:B------:R1:W-:Y:S03]  /*1ee80*/  STL [R1+0x30], R9 ;  /* 0x0000300901007387 */ /* 0x0003e60000100800 */
[----:B------:R-:W-:-:S02]  /*1ee90*/  @!P0 IMAD R0, R8, R3, R0 ;  /* 0x0000000308008224 */ /* 0x000fc400078e0200 */
[----:B------:R-:W0:Y:S01]  /*1eea0*/  @!P0 LDC.64 R2, c[0x0][0x418] ;  /* 0x00010600ff028b82 */ /* 0x000e220000000a00 */
[----:B------:R-:W-:Y:S02]  /*1eeb0*/  IMAD.U32 R5, RZ, RZ, UR38 ;  /* 0x00000026ff057e24 */ /* 0x000fe4000f8e00ff */
[----:B------:R-:W-:-:S03]  /*1eec0*/  @!P0 IMAD.IADD R0, R7, 0x1, R0 ;  /* 0x0000000107008824 */ /* 0x000fc600078e0200 */
[----:B------:R-:W-:Y:S02]  /*1eed0*/  ISETP.NE.AND P2, PT, R5, 0x3, PT ;  /* 0x000000030500780c */ /* 0x000fe40003f45270 */
[----:B0-----:R-:W-:Y:S01]  /*1eee0*/  @!P0 LEA R8, P1, R6, R2, 0x2 ;  /* 0x0000000206088211 */ /* 0x001fe200078210ff */
[----:B------:R-:W-:-:S03]  /*1eef0*/  IMAD.MOV.U32 R2, RZ, RZ, RZ ;  /* 0x000000ffff027224 */ /* 0x000fc600078e00ff */
[----:B-1----:R-:W-:-:S05]  /*1ef00*/  @!P0 LEA.HI.X R9, R6, R3, R0, 0x2, P1 ;  /* 0x0000000306098211 */ /* 0x002fca00008f1400 */
[----:B------:R0:W5:Y:S01]  /*1ef10*/  @!P0 LDG.E R2, desc[UR52][R8.64] ;  /* 0x0000003408028981 */ /* 0x000162000c1e1900 */
[C---:B------:R-:W-:Y:S02]  /*1ef20*/  ISETP.GE.AND P0, PT, R11.reuse, UR4, PT ;  /* 0x000000040b007c0c */ /* 0x040fe4000bf06270 */
[----:B------:R-:W-:Y:S02]  /*1ef30*/  @P2 LOP3.LUT R22, R22, 0x8, RZ, 0xfc, !PT ;  /* 0x0000000816162812 */ /* 0x000fe400078efcff */
[----:B------:R-:W-:Y:S02]  /*1ef40*/  LOP3.LUT R11, R11, 0x40, RZ, 0xfc, !PT ;  /* 0x000000400b0b7812 */ /* 0x000fe400078efcff */
        /* <DEDUP_REMOVED lines=9> */
.L_x_11757:
[----:B------:R-:W-:-:S05]  /*1efe0*/  SHF.R.S32.HI R9, RZ, 0x1f, R18 ;  /* 0x0000001fff097819 */ /* 0x000fca0000011412 */
[----:B------:R0:W-:Y:S01]  /*1eff0*/  STL [R1+0xc], R9 ;  /* 0x00000c0901007387 */ /* 0x0001e20000100800 */
[----:B------:R-:W-:Y:S05]  /*1f000*/  @!P2 BRA `(.L_x_11645) ;  /* 0x000000000004a947 */ /* 0x000fea0003800000 */
[----:B------:R-:W-:Y:S01]  /*1f010*/  BPT.TRAP 0x1 ;  /* 0x000000040000795c */ /* 0x000fe20000300000 */
.L_x_11645:
        /* <DEDUP_REMOVED lines=26> */
.L_x_11758:
[----:B------:R-:W-:Y:S05]  /*1f1c0*/  BSYNC B0 ;  /* 0x0000000000007941 */ /* 0x000fea0003800000 */
.L_x_11646:
[----:B------:R-:W2:Y:S01]  /*1f1d0*/  LDL R7, [R1+0xc] ;  /* 0x00000c0001077983 */ /* 0x000ea20000100800 */
[----:B------:R-:W-:-:S03]  /*1f1e0*/  ULDC.64 UR4, c[0x0][0x300] ;  /* 0x0000c00000047ab9 */ /* 0x000fc60000000a00 */
[----:B------:R-:W3:Y:S04]  /*1f1f0*/  LDL R12, [R1+0x24] ;  /* 0x00002400010c7983 */ /* 0x000ee80000100800 */
[----:B------:R-:W4:Y:S01]  /*1f200*/  LDL R11, [R1+0x14] ;  /* 0x00001400010b7983 */ /* 0x000f220000100800 */
[----:B------:R-:W-:Y:S01]  /*1f210*/  IMAD R3, R3, UR4, RZ ;  /* 0x0000000403037c24 */ /* 0x000fe2000f8e02ff */
[----:B------:R-:W-:Y:S01]  /*1f220*/  LOP3.LUT P4, RZ, R22, 0x4, RZ, 0xc0, !PT ;  /* 0x0000000416ff7812 */ /* 0x000fe2000788c0ff */
[----:B------:R-:W5:Y:S02]  /*1f230*/  S2R R6, SR_TID.X ;  /* 0x0000000000067919 */ /* 0x000f640000002100 */
[----:B------:R-:W-:Y:S01]  /*1f240*/  IMAD R3, R4, UR5, R3 ;  /* 0x0000000504037c24 */ /* 0x000fe2000f8e0203 */
[----:B------:R-:W-:Y:S01]  /*1f250*/  LOP3.LUT P3, RZ, R22, 0x2, RZ, 0xc0, !PT ;  /* 0x0000000216ff7812 */ /* 0x000fe2000786c0ff */
[----:B-1----:R-:W-:Y:S01]  /*1f260*/  IMAD.WIDE.U32 R4, R4, UR4, RZ ;  /* 0x0000000404047c25 */ /* 0x002fe2000f8e00ff */
[----:B0-----:R-:W0:Y:S01]  /*1f270*/  S2R R9, SR_TID.X ;  /* 0x0000000000097919 */ /* 0x001e220000002100 */
[----:B------:R-:W-:Y:S01]  /*1f280*/  ULDC.64 UR4, c[0x0][0x310] ;  /* 0x0000c40000047ab9 */ /* 0x000fe20000000a00 */
[----:B------:R-:W-:Y:S01]  /*1f290*/  LOP3.LUT P2, RZ, R22, 0x1, RZ, 0xc0, !PT ;  /* 0x0000000116ff7812 */ /* 0x000fe2000784c0ff */
[----:B------:R-:W-:-:S02]  /*1f2a0*/  IMAD.IADD R5, R5, 0x1, R3 ;  /* 0x0000000105057824 */ /* 0x000fc400078e0203 */
[----:B------:R-:W-:Y:S02]  /*1f2b0*/  IMAD R8, R8, UR4, RZ ;  /* 0x0000000408087c24 */ /* 0x000fe4000f8e02ff */
[----:B------:R-:W-:-:S04]  /*1f2c0*/  IMAD.WIDE.U32 R4, R2, UR4, R4 ;  /* 0x0000000402047c25 */ /* 0x000fc8000f8e0004 */
[----:B------:R-:W-:Y:S01]  /*1f2d0*/  IMAD R2, R2, UR5, R8 ;  /* 0x0000000502027c24 */ /* 0x000fe2000f8e0208 */
[----:B------:R-:W-:-:S03]  /*1f2e0*/  ULDC.64 UR4, c[0x0][0x308] ;  /* 0x0000c20000047ab9 */ /* 0x000fc60000000a00 */
[----:B------:R-:W-:Y:S02]  /*1f2f0*/  IMAD.IADD R3, R5, 0x1, R2 ;  /* 0x0000000105037824 */ /* 0x000fe400078e0202 */
[----:B------:R-:W-:Y:S01]  /*1f300*/  IMAD.MOV.U32 R2, RZ, RZ, R4 ;  /* 0x000000ffff027224 */ /* 0x000fe200078e0004 */
[----:B-----5:R-:W-:-:S04]  /*1f310*/  LOP3.LUT R6, R6, 0x7f, RZ, 0xc0, !PT ;  /* 0x0000007f06067812 */ /* 0x020fc800078ec0ff */
[----:B------:R-:W-:Y:S01]  /*1f320*/  SHF.R.U32.HI R6, RZ, 0x2, R6 ;  /* 0x00000002ff067819 */ /* 0x000fe20000011606 */
[----:B0-----:R-:W-:-:S05]  /*1f330*/  IMAD.SHL.U32 R9, R9, 0x8, RZ ;  /* 0x0000000809097824 */ /* 0x001fca00078e00ff */
[----:B------:R-:W-:Y:S01]  /*1f340*/  LOP3.LUT R9, R9, 0x18, RZ, 0xc0, !PT ;  /* 0x0000001809097812 */ /* 0x000fe200078ec0ff */
[----:B--2---:R-:W-:-:S04]  /*1f350*/  IMAD R4, R7, UR4, RZ ;  /* 0x0000000407047c24 */ /* 0x004fc8000f8e02ff */
[----:B------:R-:W-:Y:S01]  /*1f360*/  IMAD R7, R18, UR5, R4 ;  /* 0x0000000512077c24 */ /* 0x000fe2000f8e0204 */
[----:B---3--:R-:W-:Y:S01]  /*1f370*/  IADD3 R6, -R6, R12, -R10 ;  /* 0x0000000c06067210 */ /* 0x008fe20007ffe90a */
[----:B------:R-:W-:Y:S01]  /*1f380*/  IMAD.WIDE.U32 R4, R18, UR4, R2 ;  /* 0x0000000412047c25 */ /* 0x000fe2000f8e0002 */
[----:B------:R-:W-:-:S03]  /*1f390*/  ULDC.64 UR4, c[0x0][0x2e8] ;  /* 0x0000ba0000047ab9 */ /* 0x000fc60000000a00 */
[----:B------:R-:W-:Y:S01]  /*1f3a0*/  IMAD.IADD R7, R5, 0x1, R7 ;  /* 0x0000000105077824 */ /* 0x000fe200078e0207 */
[C---:B------:R-:W-:Y:S01]  /*1f3b0*/  LEA R2, P0, R4.reuse, UR4, 0x1 ;  /* 0x0000000404027c11 */ /* 0x040fe2000f8008ff */
[----:B------:R-:W-:Y:S01]  /*1f3c0*/  UMOV UR4, 0xffffffff ;  /* 0xffffffff00047882 */ /* 0x000fe20000000000 */
[----:B----4-:R-:W-:Y:S02]  /*1f3d0*/  IMAD R8, R25, 0x3000, R11 ;  /* 0x0000300019087824 */ /* 0x010fe400078e020b */
[----:B------:R-:W-:Y:S02]  /*1f3e0*/  LEA.HI.X R7, R4, UR5, R7, 0x1, P0 ;  /* 0x0000000504077c11 */ /* 0x000fe400080f0c07 */
[----:B------:R-:W-:Y:S01]  /*1f3f0*/  ISETP.GE.AND P0, PT, R6, 0x1, PT ;  /* 0x000000010600780c */ /* 0x000fe20003f06270 */
[----:B------:R-:W-:-:S12]  /*1f400*/  BRA.DIV UR4, `(.L_x_11648) ;  /* 0x0000004a04887947 */ /* 0x000fd8000b800000 */
[----:B------:R-:W0:Y:S04]  /*1f410*/  SHFL.IDX PT, R3, R2, RZ, 0x1c1f ;  /* 0x001c1fff02037589 */ /* 0x000e2800000e0000 */
[----:B------:R-:W1:Y:S01]  /*1f420*/  SHFL.IDX PT, R4, R7, RZ, 0x1c1f ;  /* 0x001c1fff07047589 */ /* 0x000e6200000e0000 */
[----:B0-----:R-:W-:Y:S01]  /*1f430*/  @P0 LEA R5, P1, R9, R3, 0x1 ;  /* 0x0000000309050211 */ /* 0x001fe200078208ff */
[----:B------:R-:W-:-:S04]  /*1f440*/  @P0 IMAD R3, R8, 0x2, R23 ;  /* 0x0000000208030824 */ /* 0x000fc800078e0217 */
        /* <DEDUP_REMOVED lines=11> */
[----:B0-----:R-:W-:Y:S01]  /*1f500*/  @P1 LEA R5, P0, R9, R3, 0x1 ;  /* 0x0000000309051211 */ /* 0x001fe200078008ff */
[----:B------:R-:W-:-:S04]  /*1f510*/  @P1 IMAD R3, R8, 0x2, R23 ;  /* 0x0000000208031824 */ /* 0x000fc800078e0217 */
        /* <DEDUP_REMOVED lines=12> */
[----:B0-----:R-:W-:Y:S01]  /*1f5e0*/  @P1 LEA R5, P0, R9, R3, 0x1 ;  /* 0x0000000309051211 */ /* 0x001fe200078008ff */
[----:B------:R-:W-:-:S04]  /*1f5f0*/  @P1 IMAD R3, R8, 0x2, R23 ;  /* 0x0000000208031824 */ /* 0x000fc800078e0217 */
[----:B-1----:R-:W-:-:S05]  /*1f600*/  @P1 IMAD.X R4, RZ, RZ, R4, P0 ;  /* 0x000000ffff041224 */ /* 0x002fca00000e0604 */
[----:B------:R-:W-:-:S04]  /*1f610*/  @P1 LOP3.LUT R5, R5, R4, RZ, 0x3c, !PT ;  /* 0x0000000405051212 */ /* 0x000fc800078e3cff */
[----:B------:R-:W-:-:S04]  /*1f620*/  @P1 LOP3.LUT R4, R5, R4, RZ, 0x3c, !PT ;  /* 0x0000000405041212 */ /* 0x000fc800078e3cff */
[----:B------:R-:W-:-:S05]  /*1f630*/  @P1 LOP3.LUT R5, R5, R4, RZ, 0x3c, !PT ;  /* 0x0000000405051212 */ /* 0x000fca00078e3cff */
[----:B------:R0:W-:Y:S04]  /*1f640*/  @P1 LDGSTS.E.BYPASS.LTC128B.128 [R3+0x16400], desc[UR52][R4.64], !P4 ;  /* 0x1640000004031fae */ /* 0x0001e8000e101d74 */
[----:B------:R0:W-:Y:S04]  /*1f650*/  @P1 LDGSTS.E.BYPASS.LTC128B.128 [R3+0x18400], desc[UR52][R4.64+0x40], !P3 ;  /* 0x1840004004031fae */ /* 0x0001e8000d901d74 */
[----:B--23--:R0:W-:Y:S02]  /*1f660*/  @P1 LDGSTS.E.BYPASS.LTC128B.128 [R3+0x1a400], desc[UR52][R4.64+0x80], !P2 ;  /* 0x1a40008004031fae */ /* 0x00c1e4000d101d74 */
.L_x_11768:
[----:B------:R-:W-:-:S13]  /*1f670*/  ISETP.GE.AND P0, PT, R6, 0x61, PT ;  /* 0x000000610600780c */ /* 0x000fda0003f06270 */
[----:B------:R-:W-:Y:S01]  /*1f680*/  @P0 LEA R2, P1, R9, R2, 0x1 ;  /* 0x0000000209020211 */ /* 0x000fe200078208ff */
[----:B------:R-:W-:-:S04]  /*1f690*/  @P0 IMAD R8, R8, 0x2, R23 ;  /* 0x0000000208080824 */ /* 0x000fc800078e0217 */
[----:B01----:R-:W-:-:S05]  /*1f6a0*/  @P0 IMAD.X R3, RZ, RZ, R7, P1 ;  /* 0x000000ffff030224 */ /* 0x003fca00008e0607 */
        /* <DEDUP_REMOVED lines=8> */
.L_x_11649:
        /* <DEDUP_REMOVED lines=11> */
.L_x_11650:
[----:B------:R0:W5:Y:S01]  /*1f7e0*/  LDL.LU R3, [R1+0x8] ;  /* 0x0000080001037983 */ /* 0x0001620000300800 */
[----:B------:R0:W-:Y:S02]  /*1f7f0*/  SYNCS.ARRIVE.TRANS64.A1T0 RZ, [R0+URZ+0x2d830], RZ ;  /* 0x02d830ff00ff79a7 */ /* 0x0001e4000810003f */
        /* <DEDUP_REMOVED lines=8> */
[----:B------:R-:W-:Y:S01]  /*1f880*/  BSSY B6, `(.L_x_11651) ;  /* 0x000001e000067945 */ /* 0x000fe20003800000 */
[----:B-----5:R-:W-:Y:S01]  /*1f890*/  SHF.R.S32.HI R2, RZ, 0x1f, R3 ;  /* 0x0000001fff027819 */ /* 0x020fe20000011403 */
[----:B------:R-:W-:-:S04]  /*1f8a0*/  IMAD.WIDE.U32 R4, R3, UR4, RZ ;  /* 0x0000000403047c25 */ /* 0x000fc8000f8e00ff */
[----:B------:R-:W-:Y:S01]  /*1f8b0*/  IMAD R2, R2, UR4, RZ ;  /* 0x0000000402027c24 */ /* 0x000fe2000f8e02ff */
[----:B------:R0:W-:Y:S03]  /*1f8c0*/  STL.64 [R1+0x38], R4 ;  /* 0x0000380401007387 */ /* 0x0001e60000100a00 */
[----:B------:R-:W-:Y:S01]  /*1f8d0*/  IMAD R0, R3, UR5, R2 ;  /* 0x0000000503007c24 */ /* 0x000fe2000f8e0202 */
[----:B------:R-:W-:-:S03]  /*1f8e0*/  SHF.R.S32.HI R2, RZ, 0x1f, R19 ;  /* 0x0000001fff027819 */ /* 0x000fc60000011413 */
[----:B------:R-:W-:Y:S01]  /*1f8f0*/  IMAD.IADD R3, R5, 0x1, R0 ;  /* 0x0000000105037824 */ /* 0x000fe200078e0200 */
[----:B------:R-:W-:Y:S02]  /*1f900*/  SEL R0, R19, RZ, !P0 ;  /* 0x000000ff13007207 */ /* 0x000fe40004000000 */
[----:B------:R-:W-:Y:S02]  /*1f910*/  SEL R2, R2, RZ, !P0 ;  /* 0x000000ff02027207 */ /* 0x000fe40004000000 */
        /* <DEDUP_REMOVED lines=20> */
.L_x_11652:
[----:B------:R-:W-:Y:S05]  /*1fa60*/  BSYNC B6 ;  /* 0x0000000000067941 */ /* 0x000fea0003800000 */
.L_x_11651:
[----:B0-----:R-:W2:Y:S01]  /*1fa70*/  LDL.LU R0, [R1+0x48] ;  /* 0x0000480001007983 */ /* 0x001ea20000300800 */
[----:B------:R-:W0:Y:S01]  /*1fa80*/  LDC R9, c[0x0][0x448] ;  /* 0x00011200ff097b82 */ /* 0x000e220000000800 */
[----:B------:R-:W-:Y:S01]  /*1fa90*/  ULDC.64 UR4, c[0x0][0x2d8] ;  /* 0x0000b60000047ab9 */ /* 0x000fe20000000a00 */
[----:B------:R-:W-:Y:S01]  /*1faa0*/  ULDC.64 UR6, c[0x0][0x2c8] ;  /* 0x0000b20000067ab9 */ /* 0x000fe20000000a00 */
[----:B------:R-:W3:Y:S01]  /*1fab0*/  LDL.LU R21, [R1+0x40] ;  /* 0x0000400001157983 */ /* 0x000ee20000300800 */
[----:B------:R-:W-:-:S03]  /*1fac0*/  ULDC.64 UR8, c[0x0][0x280] ;  /* 0x0000a00000087ab9 */ /* 0x000fc60000000a00 */
[----:B------:R-:W3:Y:S04]  /*1fad0*/  LDL.LU.64 R2, [R1+0x38] ;  /* 0x0000380001027983 */ /* 0x000ee80000300a00 */
[----:B------:R-:W4:Y:S04]  /*1fae0*/  LDL R20, [R1+0xc] ;  /* 0x00000c0001147983 */ /* 0x000f280000100800 */
[----:B------:R-:W5:Y:S01]  /*1faf0*/  LDL.LU R4, [R1+0x8] ;  /* 0x0000080001047983 */ /* 0x000f620000300800 */
[----:B0-----:R-:W-:-:S13]  /*1fb00*/  ISETP.NE.AND P1, PT, R9, 0x1, PT ;  /* 0x000000010900780c */ /* 0x001fda0003f25270 */
[----:B------:R-:W0:Y:S08]  /*1fb10*/  @P1 LDC R6, c[0x0][0x450] ;  /* 0x00011400ff061b82 */ /* 0x000e300000000800 */
[----:B------:R-:W1:Y:S01]  /*1fb20*/  @P1 LDC R8, c[0x0][0x450] ;  /* 0x00011400ff081b82 */ /* 0x000e620000000800 */
[----:B------:R-:W0:Y:S02]  /*1fb30*/  S2R R11, SR_TID.X ;  /* 0x00000000000b7919 */ /* 0x000e240000002100 */
[----:B0-----:R-:W-:-:S05]  /*1fb40*/  IMAD.SHL.U32 R10, R11, 0x8, RZ ;  /* 0x000000080b0a7824 */ /* 0x001fca00078e00ff */
[----:B------:R-:W-:Y:S01]  /*1fb50*/  LOP3.LUT R10, R10, 0x18, RZ, 0xc0, !PT ;  /* 0x000000180a0a7812 */ /* 0x000fe200078ec0ff */
[----:B--2---:R-:W-:Y:S02]  /*1fb60*/  IMAD.MOV.U32 R5, RZ, RZ, R0 ;  /* 0x000000ffff057224 */ /* 0x004fe400078e0000 */
[----:B---3--:R-:W-:Y:S02]  /*1fb70*/  IMAD.MOV.U32 R3, RZ, RZ, R21 ;  /* 0x000000ffff037224 */ /* 0x008fe400078e0015 */
[----:B------:R-:W0:Y:S01]  /*1fb80*/  S2R R21, SR_TID.X ;  /* 0x0000000000157919 */ /* 0x000e220000002100 */
        /* <DEDUP_REMOVED lines=8> */
[----:B-----5:R-:W-:-:S04]  /*1fc10*/  IMAD.WIDE.U32 R2, R4, UR4, R2 ;  /* 0x0000000404027c25 */ /* 0x020fc8000f8e0002 */
[----:B------:R-:W-:Y:S01]  /*1fc20*/  IMAD R0, R4, UR5, R0 ;  /* 0x0000000504007c24 */ /* 0x000fe2000f8e0200 */
[----:B------:R-:W-:Y:S01]  /*1fc30*/  ULDC.64 UR4, c[0x0][0x2d0] ;  /* 0x0000b40000047ab9 */ /* 0x000fe20000000a00 */
[----:B0-----:R-:W-:Y:S01]  /*1fc40*/  IMAD.SHL.U32 R21, R21, 0x20, RZ ;  /* 0x0000002015157824 */ /* 0x001fe200078e00ff */
[----:B--2---:R-:W-:-:S04]  /*1fc50*/  LOP3.LUT R20, R20, 0x7f, RZ, 0xc0, !PT ;  /* 0x0000007f14147812 */ /* 0x004fc800078ec0ff */
[----:B------:R-:W-:Y:S02]  /*1fc60*/  LOP3.LUT R21, R21, 0x60, RZ, 0xc0, !PT ;  /* 0x0000006015157812 */ /* 0x000fe400078ec0ff */
[----:B------:R-:W-:-:S04]  /*1fc70*/  SHF.R.U32.HI R20, RZ, 0x2, R20 ;  /* 0x00000002ff147819 */ /* 0x000fc80000011614 */
[----:B------:R-:W-:Y:S01]  /*1fc80*/  LOP3.LUT R20, R20, R21, RZ, 0xfc, !PT ;  /* 0x0000001514147212 */ /* 0x000fe200078efcff */
[----:B------:R-:W-:-:S04]  /*1fc90*/  IMAD.IADD R3, R3, 0x1, R0 ;  /* 0x0000000103037824 */ /* 0x000fc800078e0200 */
[----:B------:R-:W-:-:S04]  /*1fca0*/  IMAD.IADD R0, R20, 0x1, R28 ;  /* 0x0000000114007824 */ /* 0x000fc800078e021c */
[----:B---3--:R-:W-:-:S04]  /*1fcb0*/  @P1 IMAD.HI.U32 R5, R0, R5, RZ ;  /* 0x0000000500051227 */ /* 0x008fc800078e00ff */
[----:B------:R-:W-:Y:S01]  /*1fcc0*/  IMAD.MOV.U32 R4, RZ, RZ, R0 ;  /* 0x000000ffff047224 */ /* 0x000fe200078e0000 */
[----:B------:R-:W-:-:S04]  /*1fcd0*/  @P1 SHF.R.U32.HI R4, RZ, R6, R5 ;  /* 0x00000006ff041219 */ /* 0x000fc80000011605 */
        /* <DEDUP_REMOVED lines=11> */
[----:B------:R-:W0:Y:S02]  /*1fd90*/  @P1 LDC R7, c[0x0][0x44c] ;  /* 0x00011300ff071b82 */ /* 0x000e240000000800 */
[----:B------:R-:W-:Y:S01]  /*1fda0*/  IMAD.IADD R6, R5, 0x1, R6 ;  /* 0x0000000105067824 */ /* 0x000fe200078e0206 */
[----:B------:R-:W-:-:S04]  /*1fdb0*/  LEA R5, P0, R4, UR8, 0x1 ;  /* 0x0000000804057c11 */ /* 0x000fc8000f8008ff */
[----:B------:R-:W-:Y:S01]  /*1fdc0*/  LEA.HI.X R4, R4, UR9, R6, 0x1, P0 ;  /* 0x0000000904047c11 */ /* 0x000fe200080f0c06 */
[----:B------:R-:W-:-:S04]  /*1fdd0*/  VIADD R6, R0, 0x80 ;  /* 0x0000008000067836 */ /* 0x000fc80000000000 */
[----:B------:R-:W-:Y:S02]  /*1fde0*/  IMAD.MOV.U32 R0, RZ, RZ, R6 ;  /* 0x000000ffff007224 */ /* 0x000fe400078e0006 */
[----:B0-----:R-:W-:-:S05]  /*1fdf0*/  @P1 IMAD.HI.U32 R7, R6, R7, RZ ;  /* 0x0000000706071227 */ /* 0x001fca00078e00ff */
[----:B-1----:R-:W-:-:S05]  /*1fe00*/  @P1 SHF.R.U32.HI R0, RZ, R8, R7 ;  /* 0x00000008ff001219 */ /* 0x002fca0000011607 */
[----:B------:R-:W-:-:S04]  /*1fe10*/  IMAD.MOV R7, RZ, RZ, -R0 ;  /* 0x000000ffff077224 */ /* 0x000fc800078e0a00 */
[----:B------:R-:W-:Y:S01]  /*1fe20*/  IMAD R6, R9, R7, R6 ;  /* 0x0000000709067224 */ /* 0x000fe200078e0206 */
[----:B------:R-:W-:Y:S01]  /*1fe30*/  SHF.R.S32.HI R7, RZ, 0x1f, R0 ;  /* 0x0000001fff077819 */ /* 0x000fe20000011400 */
[----:B------:R-:W-:-:S04]  /*1fe40*/  IMAD.WIDE.U32 R2, R0, UR4, R2 ;  /* 0x0000000400027c25 */ /* 0x000fc8000f8e0002 */
[----:B------:R-:W-:Y:S02]  /*1fe50*/  IMAD R7, R7, UR4, RZ ;  /* 0x0000000407077c24 */ /* 0x000fe4000f8e02ff */
[C---:B------:R-:W-:Y:S01]  /*1fe60*/  IMAD.SHL.U32 R21, R11.reuse, 0x8, RZ ;  /* 0x000000080b157824 */ /* 0x040fe200078e00ff */
[----:B------:R-:W-:Y:S01]  /*1fe70*/  LOP3.LUT R20, R11, 0x7f, RZ, 0xc0, !PT ;  /* 0x0000007f0b147812 */ /* 0x000fe200078ec0ff */
[----:B------:R-:W-:Y:S01]  /*1fe80*/  IMAD R0, R0, UR5, R7 ;  /* 0x0000000500007c24 */ /* 0x000fe2000f8e0207 */
[----:B------:R-:W-:-:S03]  /*1fe90*/  ULDC UR4, c[0x0][0x2b8] ;  /* 0x0000ae0000047ab9 */ /* 0x000fc60000000800 */
[----:B------:R-:W-:Y:S01]  /*1fea0*/  IMAD.IADD R3, R3, 0x1, R0 ;  /* 0x0000000103037824 */ /* 0x000fe200078e0200 */
[----:B------:R-:W-:-:S05]  /*1feb0*/  SHF.R.S32.HI R0, RZ, 0x1f, R6 ;  /* 0x0000001fff007819 */ /* 0x000fca0000011406 */
[----:B------:R-:W-:Y:S02]  /*1fec0*/  IMAD R0, R0, UR6, RZ ;  /* 0x0000000600007c24 */ /* 0x000fe4000f8e02ff */
[----:B------:R-:W-:Y:S01]  /*1fed0*/  IMAD.WIDE.U32 R2, R6, UR6, R2 ;  /* 0x0000000606027c25 */ /* 0x000fe2000f8e0002 */
[----:B------:R-:W-:-:S03]  /*1fee0*/  LOP3.LUT R21, R21, 0x18, RZ, 0xc0, !PT ;  /* 0x0000001815157812 */ /* 0x000fc600078ec0ff */
[----:B------:R-:W-:Y:S01]  /*1fef0*/  IMAD R6, R6, UR7, R0 ;  /* 0x0000000706067c24 */ /* 0x000fe2000f8e0200 */
[----:B------:R-:W-:-:S03]  /*1ff00*/  LEA R7, P0, R2, UR8, 0x1 ;  /* 0x0000000802077c11 */ /* 0x000fc6000f8008ff */
[----:B------:R-:W-:Y:S01]  /*1ff10*/  IMAD.IADD R6, R3, 0x1, R6 ;  /* 0x0000000103067824 */ /* 0x000fe200078e0206 */
[C---:B------:R-:W-:Y:S02]  /*1ff20*/  LOP3.LUT R12, R21.reuse, 0x20, RZ, 0xfc, !PT ;  /* 0x00000020150c7812 */ /* 0x040fe400078efcff */
[----:B------:R-:W-:Y:S01]  /*1ff30*/  LOP3.LUT R11, R21, 0x40, RZ, 0xfc, !PT ;  /* 0x00000040150b7812 */ /* 0x000fe200078efcff */
[----:B------:R-:W-:Y:S01]  /*1ff40*/  UMOV UR5, 0xffffffff ;  /* 0xffffffff00057882 */ /* 0x000fe20000000000 */
[----:B------:R-:W-:Y:S02]  /*1ff50*/  LEA.HI.X R6, R2, UR9, R6, 0x1, P0 ;  /* 0x0000000902067c11 */ /* 0x000fe400080f0c06 */
[----:B------:R-:W-:Y:S02]  /*1ff60*/  ISETP.GE.AND P0, PT, R10, UR4, PT ;  /* 0x000000040a007c0c */ /* 0x000fe4000bf06270 */
[----:B------:R-:W-:Y:S02]  /*1ff70*/  ISETP.GE.AND P1, PT, R12, UR4, PT ;  /* 0x000000040c007c0c */ /* 0x000fe4000bf26270 */
[----:B------:R-:W-:-:S02]  /*1ff80*/  ISETP.GE.AND P2, PT, R11, UR4, PT ;  /* 0x000000040b007c0c */ /* 0x000fc4000bf46270 */
[----:B------:R-:W-:Y:S01]  /*1ff90*/  SHF.R.U32.HI R20, RZ, 0x2, R20 ;  /* 0x00000002ff147819 */ /* 0x000fe20000011614 */
[----:B------:R-:W-:Y:S10]  /*1ffa0*/  BRA.DIV UR5, `(.L_x_11653) ;  /* 0x0000004605087947 */ /* 0x000ff4000b800000 */
[----:B------:R-:W2:Y:S01]  /*1ffb0*/  LDL R11, [R1+0x34] ;  /* 0x00003400010b7983 */ /* 0x000ea20000100800 */
[----:B------:R-:W-:Y:S02]  /*1ffc0*/  IMAD R0, R29, R9, RZ ;  /* 0x000000091d007224 */ /* 0x000fe400078e02ff */
[----:B------:R-:W-:Y:S01]  /*1ffd0*/  IMAD.IADD R28, R20, 0x1, R28 ;  /* 0x00000001141c7824 */ /* 0x000fe200078e021c */
[----:B------:R-:W0:Y:S04]  /*1ffe0*/  SHFL.IDX PT, R3, R5, RZ, 0x1c1f ;  /* 0x001c1fff05037589 */ /* 0x000e2800000e0000 */
[----:B------:R-:W1:Y:S01]  /*1fff0*/  SHFL.IDX PT, R2, R4, RZ, 0x1c1f ;  /* 0x001c1fff04027589 */ /* 0x000e6200000e0000 */
[----:B------:R-:W-:-:S03]  /*20000*/  ISETP.GE.AND P3, PT, R28, R0, PT ;  /* 0x000000001c00720c */ /* 0x000fc60003f66270 */
[----:B------:R-:W-:Y:S10]  /*20010*/  SHFL.IDX PT, R8, R4, 0x1, 0x1c1f ;  /* 0x003c1f0004087f89 */ /* 0x000ff400000e0000 */
[----:B0-----:R-:W-:-:S05]  /*20020*/  @!P3 LEA R3, P4, R10, R3, 0x1 ;  /* 0x000000030a03b211 */ /* 0x001fca00078808ff */
[----:B-1----:R-:W-:-:S05]  /*20030*/  @!P3 IMAD.X R2, RZ, RZ, R2, P4 ;  /* 0x000000ffff02b224 */ /* 0x002fca00020e0602 */
[----:B------:R-:W-:-:S04]  /*20040*/  @!P3 LOP3.LUT R3, R3, R2, RZ, 0x3c, !PT ;  /* 0x000000020303b212 */ /* 0x000fc800078e3cff */
[----:B------:R-:W-:-:S04]  /*20050*/  @!P3 LOP3.LUT R2, R3, R2, RZ, 0x3c, !PT ;  /* 0x000000020302b212 */ /* 0x000fc800078e3cff */
[----:B------:R-:W-:-:S05]  /*20060*/  @!P3 LOP3.LUT R3, R3, R2, RZ, 0x3c, !PT ;  /* 0x000000020303b212 */ /* 0x000fca00078e3cff */
[----:B--2---:R-:W-:Y:S04]  /*20070*/  @!P3 LDGSTS.E.BYPASS.LTC128B.128 [R11+0xc400], desc[UR52][R2.64], !P0 ;  /* 0x0c400000020bbfae */ /* 0x004fe8000c101d74 */
[----:B------:R-:W-:Y:S04]  /*20080*/  @!P3 LDGSTS.E.BYPASS.LTC128B.128 [R11+0xf400], desc[UR52][R2.64+0x40], !P1 ;  /* 0x0f400040020bbfae */ /* 0x000fe8000c901d74 */
[----:B------:R0:W-:Y:S02]  /*20090*/  @!P3 LDGSTS.E.BYPASS.LTC128B.128 [R11+0x12400], desc[UR52][R2.64+0x80], !P2 ;  /* 0x12400080020bbfae */ /* 0x0001e4000d101d74 */
[----:B0-----:R-:W-:-:S05]  /*200a0*/  VIADD R2, R28, 0x20 ;  /* 0x000000201c027836 */ /* 0x001fca0000000000 */
[----:B------:R-:W-:Y:S02]  /*200b0*/  ISETP.GE.AND P3, PT, R2, R0, PT ;  /* 0x000000000200720c */ /* 0x000fe40003f66270 */
[----:B------:R-:W0:Y:S11]  /*200c0*/  SHFL.IDX PT, R2, R5, 0x1, 0x1c1f ;  /* 0x003c1f0005027f89 */ /* 0x000e3600000e0000 */
[----:B0-----:R-:W-:-:S05]  /*200d0*/  @!P3 LEA R3, P4, R10, R2, 0x1 ;  /* 0x000000020a03b211 */ /* 0x001fca00078808ff */
[----:B------:R-:W-:Y:S02]  /*200e0*/  @!P3 IMAD.X R2, RZ, RZ, R8, P4 ;  /* 0x000000ffff02b224 */ /* 0x000fe400020e0608 */
[----:B------:R-:W-:Y:S03]  /*200f0*/  SHFL.IDX PT, R8, R4, 0x2, 0x1c1f ;  /* 0x005c1f0004087f89 */ /* 0x000fe600000e0000 */
[-C--:B------:R-:W-:Y:S01]  /*20100*/  @!P3 LOP3.LUT R3, R3, R2.reuse, RZ, 0x3c, !PT ;  /* 0x000000020303b212 */ /* 0x080fe200078e3cff */
[----:B------:R-:W-:Y:S03]  /*20110*/  SHFL.IDX PT, R4, R4, 0x3, 0x1c1f ;  /* 0x007c1f0004047f89 */ /* 0x000fe600000e0000 */
[----:B------:R-:W-:-:S04]  /*20120*/  @!P3 LOP3.LUT R2, R3, R2, RZ, 0x3c, !PT ;  /* 0x000000020302b212 */ /* 0x000fc800078e3cff */
[----:B------:R-:W-:-:S05]  /*20130*/  @!P3 LOP3.LUT R3, R3, R2, RZ, 0x3c, !PT ;  /* 0x000000020303b212 */ /* 0x000fca00078e3cff */
[----:B------:R-:W-:Y:S04]  /*20140*/  @!P3 LDGSTS.E.BYPASS.LTC128B.128 [R11+0xcc00], desc[UR52][R2.64], !P0 ;  /* 0x0cc00000020bbfae */ /* 0x000fe8000c101d74 */
[----:B------:R-:W-:Y:S04]  /*20150*/  @!P3 LDGSTS.E.BYPASS.LTC128B.128 [R11+0xfc00], desc[UR52][R2.64+0x40], !P1 ;  /* 0x0fc00040020bbfae */ /* 0x000fe8000c901d74 */
[----:B------:R0:W-:Y:S02]  /*20160*/  @!P3 LDGSTS.E.BYPASS.LTC128B.128 [R11+0x12c00], desc[UR52][R2.64+0x80], !P2 ;  /* 0x12c00080020bbfae */ /* 0x0001e4000d101d74 */
[----:B0-----:R-:W-:-:S05]  /*20170*/  VIADD R2, R28, 0x40 ;  /* 0x000000401c027836 */ /* 0x001fca0000000000 */
[----:B------:R-:W-:Y:S02]  /*20180*/  ISETP.GE.AND P3, PT, R2, R0, PT ;  /* 0x000000000200720c */ /* 0x000fe40003f66270 */
[----:B------:R-:W0:Y:S04]  /*20190*/  SHFL.IDX PT, R2, R5, 0x2, 0x1c1f ;  /* 0x005c1f0005027f89 */ /* 0x000e2800000e0000 */
[----:B------:R-:W1:Y:S07]  /*201a0*/  SHFL.IDX PT, R5, R5, 0x3, 0x1c1f ;  /* 0x007c1f0005057f89 */ /* 0x000e6e00000e0000 */
[----:B0-----:R-:W-:-:S05]  /*201b0*/  @!P3 LEA R3, P4, R10, R2, 0x1 ;  /* 0x000000020a03b211 */ /* 0x001fca00078808ff */
[----:B------:R-:W-:-:S05]  /*201c0*/  @!P3 IMAD.X R2, RZ, RZ, R8, P4 ;  /* 0x000000ffff02b224 */ /* 0x000fca00020e0608 */
        /* <DEDUP_REMOVED lines=8> */
[----:B-1----:R-:W-:-:S05]  /*20250*/  @!P3 LEA R2, P4, R10, R5, 0x1 ;  /* 0x000000050a02b211 */ /* 0x002fca00078808ff */
[----:B------:R-:W-:Y:S02]  /*20260*/  @!P3 IMAD.X R3, RZ, RZ, R4, P4 ;  /* 0x000000ffff03b224 */ /* 0x000fe400020e0604 */
[----:B------:R-:W-:Y:S04]  /*20270*/  SHFL.IDX PT, R4, R6, RZ, 0x1c1f ;  /* 0x001c1fff06047589 */ /* 0x000fe800000e0000 */
[----:B------:R-:W-:Y:S04]  /*20280*/  @!P3 LDGSTS.E.BYPASS.LTC128B.128 [R11+0xdc00], desc[UR52][R2.64], !P0 ;  /* 0x0dc00000020bbfae */ /* 0x000fe8000c101d74 */
[----:B------:R-:W-:Y:S04]  /*20290*/  @!P3 LDGSTS.E.BYPASS.LTC128B.128 [R11+0x10c00], desc[UR52][R2.64+0x40], !P1 ;  /* 0x10c00040020bbfae */ /* 0x000fe8000c901d74 */
[----:B------:R0:W-:Y:S04]  /*202a0*/  @!P3 LDGSTS.E.BYPASS.LTC128B.128 [R11+0x13c00], desc[UR52][R2.64+0x80], !P2 ;  /* 0x13c00080020bbfae */ /* 0x0001e8000d101d74 */
[----:B------:R-:W-:Y:S04]  /*202b0*/  SHFL.IDX PT, R6, R6, 0x1, 0x1c1f ;  /* 0x003c1f0006067f89 */ /* 0x000fe800000e0000 */
[----:B0-----:R-:W0:Y:S01]  /*202c0*/  SHFL.IDX PT, R2, R7, RZ, 0x1c1f ;  /* 0x001c1fff07027589 */ /* 0x001e2200000e0000 */
[----:B------:R-:W-:-:S05]  /*202d0*/  VIADD R3, R28, 0x80 ;  /* 0x000000801c037836 */ /* 0x000fca0000000000 */
[----:B------:R-:W-:-:S13]  /*202e0*/  ISETP.GE.AND P3, PT, R3, R0, PT ;  /* 0x000000000300720c */ /* 0x000fda0003f66270 */
[----:B0-----:R-:W-:-:S05]  /*202f0*/  @!P3 LEA R2, P4, R10, R2, 0x1 ;  /* 0x000000020a02b211 */ /* 0x001fca00078808ff */
[----:B------:R-:W-:-:S05]  /*20300*/  @!P3 IMAD.X R3, RZ, RZ, R4, P4 ;  /* 0x000000ffff03b224 */ /* 0x000fca00020e0604 */
[----:B------:R-:W-:Y:S04]  /*20310*/  @!P3 LDGSTS.E.BYPASS.LTC128B.128 [R11+0xe400], desc[UR52][R2.64], !P0 ;  /* 0x0e400000020bbfae */ /* 0x000fe8000c101d74 */
[----:B------:R-:W-:Y:S04]  /*20320*/  @!P3 LDGSTS.E.BYPASS.LTC128B.128 [R11+0x11400], desc[UR52][R2.64+0x40], !P1 ;  /* 0x11400040020bbfae */ /* 0x000fe8000c901d74 */
[----:B------:R0:W-:Y:S04]  /*20330*/  @!P3 LDGSTS.E.BYPASS.LTC128B.128 [R11+0x14400], desc[UR52][R2.64+0x80], !P2 ;  /* 0x14400080020bbfae */ /* 0x0001e8000d101d74 */
[----:B0-----:R0:W1:Y:S02]  /*20340*/  SHFL.IDX PT, R2, R7, 0x1, 0x1c1f ;  /* 0x003c1f0007027f89 */ /* 0x00106400000e0000 */
.L_x_11781:
        /* <DEDUP_REMOVED lines=13> */
.L_x_11654:
        /* <DEDUP_REMOVED lines=18> */
.L_x_11782:
[----:B------:R-:W-:Y:S05]  /*20540*/  BSYNC B0 ;  /* 0x0000000000007941 */ /* 0x000fea0003800000 */
.L_x_11655:
[----:B------:R-:W1:Y:S04]  /*20550*/  LDL.LU R3, [R1+0x44] ;  /* 0x0000440001037983 */ /* 0x000e680000300800 */
[----:B------:R-:W2:Y:S01]  /*20560*/  LDL R2, [R1+0x28] ;  /* 0x0000280001027983 */ /* 0x000ea20000100800 */
[----:B------:R-:W-:Y:S01]  /*20570*/  BSSY B0, `(.L_x_11657) ;  /* 0x00000f7000007945 */ /* 0x000fe20003800000 */
[----:B-1----:R-:W-:-:S05]  /*20580*/  VIADD R0, R3, 0xfffffffe ;  /* 0xfffffffe03007836 */ /* 0x002fca0000000000 */
[----:B--2---:R-:W-:-:S13]  /*20590*/  ISETP.GE.AND P0, PT, R0, R2, PT ;  /* 0x000000020000720c */ /* 0x004fda0003f06270 */
[----:B------:R-:W-:Y:S05]  /*205a0*/  @!P0 BRA `(.L_x_11658) ;  /* 0x0000000c00cc8947 */ /* 0x000fea0003800000 */
[----:B------:R-:W1:Y:S01]  /*205b0*/  S2R R2, SR_TID.X ;  /* 0x0000000000027919 */ /* 0x000e620000002100 */
[----:B------:R-:W-:Y:S01]  /*205c0*/  ULDC UR4, c[0x0][0x2f4] ;  /* 0x0000bd0000047ab9 */ /* 0x000fe20000000800 */
[----:B------:R-:W-:Y:S01]  /*205d0*/  IMAD.MOV.U32 R10, RZ, RZ, R25 ;  /* 0x000000ffff0a7224 */ /* 0x000fe200078e0019 */
[----:B------:R2:W5:Y:S04]  /*205e0*/  LDL.LU R20, [R1] ;  /* 0x0000000001147983 */ /* 0x0005680000300800 */
[----:B------:R2:W-:Y:S01]  /*205f0*/  STL [R1+0x8], R26 ;  /* 0x0000081a01007387 */ /* 0x0005e20000100800 */
[----:B-1----:R-:W-:-:S05]  /*20600*/  IMAD.SHL.U32 R4, R2, 0x8, RZ ;  /* 0x0000000802047824 */ /* 0x002fca00078e00ff */
[----:B------:R-:W-:-:S04]  /*20610*/  LOP3.LUT R4, R4, 0x18, RZ, 0xc0, !PT ;  /* 0x0000001804047812 */ /* 0x000fc800078ec0ff */
[C---:B------:R-:W-:Y:S02]  /*20620*/  LOP3.LUT R3, R4.reuse, 0x20, RZ, 0xfc, !PT ;  /* 0x0000002004037812 */ /* 0x040fe400078efcff */
[C---:B------:R-:W-:Y:S02]  /*20630*/  LOP3.LUT R2, R4.reuse, 0x40, RZ, 0xfc, !PT ;  /* 0x0000004004027812 */ /* 0x040fe400078efcff */
[----:B------:R-:W-:Y:S02]  /*20640*/  ISETP.GE.AND P3, PT, R4, UR4, PT ;  /* 0x0000000404007c0c */ /* 0x000fe4000bf66270 */
[----:B------:R-:W-:Y:S02]  /*20650*/  ISETP.GE.AND P2, PT, R3, UR4, PT ;  /* 0x0000000403007c0c */ /* 0x000fe4000bf46270 */
[----:B--2---:R-:W-:-:S13]  /*20660*/  ISETP.GE.AND P1, PT, R2, UR4, PT ;  /* 0x0000000402007c0c */ /* 0x004fda000bf26270 */
.L_x_11671:
[----:B------:R-:W2:Y:S01]  /*20670*/  LDL R9, [R1+0x2c] ;  /* 0x00002c0001097983 */ /* 0x000ea20000100800 */
[----:B------:R-:W1:Y:S03]  /*20680*/  LDC R6, c[0x0][0x430] ;  /* 0x00010c00ff067b82 */ /* 0x000e660000000800 */
[----:B------:R-:W3:Y:S04]  /*20690*/  LDL R8, [R1+0x30] ;  /* 0x0000300001087983 */ /* 0x000ee80000100800 */
[----:B0-----:R-:W4:Y:S01]  /*206a0*/  LDL R7, [R1+0x10] ;  /* 0x0000100001077983 */ /* 0x001f220000100800 */
        /* <DEDUP_REMOVED lines=15> */
[--C-:B------:R-:W-:Y:S01]  /*207a0*/  IMAD.MOV R9, RZ, RZ, -R2.reuse ;  /* 0x000000ffff097224 */ /* 0x100fe200078e0a02 */
[----:B------:R-:W-:-:S03]  /*207b0*/  SHF.R.S32.HI R3, RZ, 0x1f, R2 ;  /* 0x0000001fff037819 */ /* 0x000fc60000011402 */
[----:B------:R-:W-:Y:S02]  /*207c0*/  IMAD R9, R6, R9, R4 ;  /* 0x0000000906097224 */ /* 0x000fe400078e0204 */
        /* <DEDUP_REMOVED lines=20> */
.L_x_11659:
[----:B------:R-:W-:Y:S01]  /*20910*/  IMAD R5, R25, 0x8, R23 ;  /* 0x0000000819057824 */ /* 0x000fe200078e0217 */
[----:B------:R-:W-:Y:S01]  /*20920*/  SHF.L.U32 R0, R2, 0x1f, RZ ;  /* 0x0000001f02007819 */ /* 0x000fe200000006ff */
[----:B------:R-:W-:Y:S03]  /*20930*/  BSSY B1, `(.L_x_11660) ;  /* 0x0000003000017945 */ /* 0x000fe60003800000 */
[----:B------:R-:W0:Y:S02]  /*20940*/  SYNCS.PHASECHK.TRANS64.TRYWAIT P0, [R5+URZ+0x2d840], R0 ;  /* 0x02d84000050075a7 */ /* 0x000e24000800017f */
[----:B0-----:R-:W-:Y:S05]  /*20950*/  @!P0 BRA `(.L_x_11661) ;  /* 0x0000004000c48947 */ /* 0x001fea0003800000 */
.L_x_11783:
[----:B------:R-:W-:Y:S05]  /*20960*/  BSYNC B1 ;  /* 0x0000000000017941 */ /* 0x000fea0003800000 */
.L_x_11660:
[----:B------:R-:W2:Y:S04]  /*20970*/  LDL R6, [R1+0xc] ;  /* 0x00000c0001067983 */ /* 0x000ea80000100800 */
[----:B------:R-:W3:Y:S01]  /*20980*/  LDL R4, [R1+0x14] ;  /* 0x0000140001047983 */ /* 0x000ee20000100800 */
[----:B------:R-:W-:Y:S01]  /*20990*/  SHF.R.S32.HI R28, RZ, 0x1f, R9 ;  /* 0x0000001fff1c7819 */ /* 0x000fe20000011409 */
[----:B------:R-:W-:Y:S01]  /*209a0*/  ULDC.64 UR4, c[0x0][0x300] ;  /* 0x0000c00000047ab9 */ /* 0x000fe20000000a00 */
[C---:B------:R-:W-:Y:S01]  /*209b0*/  LOP3.LUT P5, RZ, R22.reuse, 0x2, RZ, 0xc0, !PT ;  /* 0x0000000216ff7812 */ /* 0x040fe200078ac0ff */
        /* <DEDUP_REMOVED lines=50> */
.L_x_11793:
        /* <DEDUP_REMOVED lines=11> */
.L_x_11663:
        /* <DEDUP_REMOVED lines=11> */
.L_x_11664:
[----:B------:R1:W-:Y:S01]  /*20e40*/  SYNCS.ARRIVE.TRANS64.A1T0 RZ, [R5+URZ+0x2d830], RZ ;  /* 0x02d830ff05ff79a7 */ /* 0x0003e2000810003f */
[----:B------:R-:W-:Y:S05]  /*20e50*/  @!P5 BRA `(.L_x_11665) ;  /* 0x000000000004d947 */ /* 0x000fea0003800000 */
[----:B------:R-:W-:Y:S01]  /*20e60*/  BPT.TRAP 0x1 ;  /* 0x000000040000795c */ /* 0x000fe20000300000 */
.L_x_11665:
[----:B------:R-:W-:Y:S01]  /*20e70*/  SHF.L.U32 R2, R20, 0x1f, RZ ;  /* 0x0000001f14027819 */ /* 0x000fe200000006ff */
[----:B-1----:R-:W-:Y:S01]  /*20e80*/  IMAD R5, R10, 0x8, R23 ;  /* 0x000000080a057824 */ /* 0x002fe200078e0217 */
[----:B------:R-:W-:Y:S03]  /*20e90*/  BSSY B1, `(.L_x_11666) ;  /* 0x0000003000017945 */ /* 0x000fe60003800000 */
[----:B------:R-:W1:Y:S02]  /*20ea0*/  SYNCS.PHASECHK.TRANS64.TRYWAIT P0, [R5+URZ+0x2d860], R2 ;  /* 0x02d86002050075a7 */ /* 0x000e64000800017f */
[----:B-1----:R-:W-:Y:S05]  /*20eb0*/  @!P0 BRA `(.L_x_11667) ;  /* 0x0000004000d48947 */ /* 0x002fea0003800000 */
.L_x_11794:
[----:B------:R-:W-:Y:S05]  /*20ec0*/  BSYNC B1 ;  /* 0x0000000000017941 */ /* 0x000fea0003800000 */
.L_x_11666:
        /* <DEDUP_REMOVED lines=45> */
.L_x_11804:
        /* <DEDUP_REMOVED lines=32> */
.L_x_11669:
        /* <DEDUP_REMOVED lines=12> */
.L_x_11670:
[----:B------:R-:W2:Y:S01]  /*21460*/  LDL R2, [R1+0x28] ;  /* 0x0000280001027983 */ /* 0x000ea20000100800 */
[----:B------:R1:W-:Y:S01]  /*21470*/  SYNCS.ARRIVE.TRANS64.A1T0 RZ, [R5+URZ+0x2d850], RZ ;  /* 0x02d850ff05ff79a7 */ /* 0x0003e2000810003f */
[----:B------:R-:W-:Y:S02]  /*21480*/  VIADD R0, R26, 0xffffffff ;  /* 0xffffffff1a007836 */ /* 0x000fe40000000000 */
[----:B------:R1:W5:Y:S01]  /*21490*/  LDL R20, [R1] ;  /* 0x0000000001147983 */ /* 0x0003620000100800 */
[----:B------:R-:W-:-:S03]  /*214a0*/  IMAD.MOV.U32 R10, RZ, RZ, R25 ;  /* 0x000000ffff0a7224 */ /* 0x000fc600078e0019 */
[----:B------:R1:W-:Y:S01]  /*214b0*/  STL [R1+0x8], R26 ;  /* 0x0000081a01007387 */ /* 0x0003e20000100800 */
[----:B--2---:R-:W-:-:S13]  /*214c0*/  ISETP.GT.AND P0, PT, R26, R2, PT ;  /* 0x000000021a00720c */ /* 0x004fda0003f04270 */
[----:B-1----:R-:W-:Y:S05]  /*214d0*/  @P0 BRA `(.L_x_11671) ;  /* 0xfffffff000640947 */ /* 0x002fea000383ffff */
.L_x_11658:
[----:B------:R-:W-:Y:S05]  /*214e0*/  BSYNC B0 ;  /* 0x0000000000007941 */ /* 0x000fea0003800000 */
.L_x_11657:
[----:B------:R-:W1:Y:S01]  /*214f0*/  S2R R2, SR_TID.X ;  /* 0x0000000000027919 */ /* 0x000e620000002100 */
[----:B------:R-:W-:Y:S01]  /*21500*/  BSSY B0, `(.L_x_11672) ;  /* 0x0000010000007945 */ /* 0x000fe20003800000 */
        /* <DEDUP_REMOVED lines=12> */
[----:B0-----:R-:W0:Y:S01]  /*215d0*/  POPC R7, R4 ;  /* 0x0000000400077309 */ /* 0x001e220000000000 */
[----:B--2---:R-:W0:Y:S02]  /*215e0*/  SHFL.IDX PT, R0, R3, R0, 0x1f ;  /* 0x00001f0003007589 */ /* 0x004e2400000e0000 */
[----:B0-----:R-:W-:-:S07]  /*215f0*/  IADD3 R16, R0, UR37, R7 ;  /* 0x0000002500107c10 */ /* 0x001fce000fffe007 */
.L_x_11673:
[----:B------:R-:W-:Y:S05]  /*21600*/  BSYNC B0 ;  /* 0x0000000000007941 */ /* 0x000fea0003800000 */
.L_x_11672:
[----:B------:R-:W-:-:S05]  /*21610*/  IMAD.U32 R0, RZ, RZ, UR38 ;  /* 0x00000026ff007e24 */ /* 0x000fca000f8e00ff */
[----:B------:R-:W-:-:S13]  /*21620*/  ISETP.NE.AND P0, PT, R0, 0x3, PT ;  /* 0x000000030000780c */ /* 0x000fda0003f05270 */
[----:B------:R-:W-:Y:S05]  /*21630*/  @!P0 BRA `(.L_x_11674) ;  /* 0x0000000000048947 */ /* 0x000fea0003800000 */
[----:B------:R-:W-:Y:S01]  /*21640*/  BPT.TRAP 0x1 ;  /* 0x000000040000795c */ /* 0x000fe20000300000 */
.L_x_11674:
        /* <DEDUP_REMOVED lines=8> */
.L_x_11805:
[----:B------:R-:W-:Y:S05]  /*216d0*/  BSYNC B0 ;  /* 0x0000000000007941 */ /* 0x000fea0003800000 */
.L_x_11675:
        /* <DEDUP_REMOVED lines=51> */
.L_x_11815:
        /* <DEDUP_REMOVED lines=13> */
.L_x_11678:
        /* <DEDUP_REMOVED lines=11> */
.L_x_11679:
        /* <DEDUP_REMOVED lines=8> */
.L_x_11638:
[----:B------:R-:W-:Y:S05]  /*21c10*/  BSYNC B7 ;  /* 0x0000000000077941 */ /* 0x000fea0003800000 */
.L_x_11636:
[----:B------:R-:W-:-:S13]  /*21c20*/  LOP3.LUT P0, RZ, R22, 0x10, RZ, 0xc0, !PT ;  /* 0x0000001016ff7812 */ /* 0x000fda000780c0ff */
[----:B------:R-:W-:Y:S05]  /*21c30*/  @!P0 BRA `(.L_x_11680) ;  /* 0x0000000000248947 */ /* 0x000fea0003800000 */
[----:B------:R-:W-:Y:S05]  /*21c40*/  WARPSYNC.ALL ;  /* 0x0000000000007948 */ /* 0x000fea0003800000 */
[----:B------:R-:W3:Y:S08]  /*21c50*/  S2UR UR5, SR_CgaCtaId ;  /* 0x00000000000579c3 */ /* 0x000ef00000008800 */
[----:B------:R-:W-:Y:S06]  /*21c60*/  BAR.SYNC.DEFER_BLOCKING 0x5, 0x200 ;  /* 0x0148000000007b1d */ /* 0x000fec0000010000 */
[----:B------:R-:W-:-:S02]  /*21c70*/  UMOV UR4, 0x400 ;  /* 0x0000040000047882 */ /* 0x000fc40000000000 */
[----:B---3--:R-:W-:-:S06]  /*21c80*/  ULEA UR4, UR5, UR4, 0x18 ;  /* 0x0000000405047291 */ /* 0x008fcc000f8ec03f */
[----:B------:R-:W-:-:S05]  /*21c90*/  IMAD.U32 R23, RZ, RZ, UR4 ;  /* 0x00000004ff177e24 */ /* 0x000fca000f8e00ff */
[----:B------:R3:W4:Y:S01]  /*21ca0*/  LDS.128 R16, [R23+0x2d8d0] ;  /* 0x02d8d00017107984 */ /* 0x0007220000000c00 */
[----:B------:R-:W-:Y:S06]  /*21cb0*/  BAR.ARV 0x4, 0x200 ;  /* 0x0108000000007b1d */ /* 0x000fec0000002000 */
[----:B------:R-:W-:Y:S05]  /*21cc0*/  BRA `(.L_x_11681) ;  /* 0x0000000800cc7947 */ /* 0x000fea0003800000 */
.L_x_11680:
        /* <DEDUP_REMOVED lines=8> */
[----:B--2---:R-:W0:Y:S02]  /*21d50*/  @!P1 LDC.64 R2, c[0x0][0xc80] ;  /* 0x00032000ff029b82 */ /* 0x004e240000000a00 */
        /* <DEDUP_REMOVED lines=27> */
.L_x_11825:
[----:B------:R-:W-:Y:S02]  /*21f10*/  ULDC UR4, c[0x0][0xc38] ;  /* 0x00030e0000047ab9 */ /* 0x000fe40000000800 */
[----:B------:R-:W-:-:S04]  /*21f20*/  IMAD.U32 R4, RZ, RZ, UR4 ;  /* 0x00000004ff047e24 */ /* 0x000fc8000f8e00ff */
[----:B-1----:R-:W-:-:S04]  /*21f30*/  IMAD R5, R14, R4, RZ ;  /* 0x000000040e057224 */ /* 0x002fc800078e02ff */
[----:B------:R-:W-:-:S05]  /*21f40*/  IMAD.IADD R16, R16, 0x1, R5 ;  /* 0x0000000110107824 */ /* 0x000fca00078e0205 */
[----:B------:R-:W-:-:S13]  /*21f50*/  ISETP.GT.AND P6, PT, R16, R0, PT ;  /* 0x000000001000720c */ /* 0x000fda0003fc4270 */
[----:B------:R-:W-:Y:S05]  /*21f60*/  @P6 BRA `(.L_x_11683) ;  /* 0x00000000009c6947 */ /* 0x000fea0003800000 */
.L_x_11688:
        /* <DEDUP_REMOVED lines=14> */
.L_x_11686:
[----:B------:R-:W-:Y:S05]  /*22050*/  BSYNC B0 ;  /* 0x0000000000007941 */ /* 0x000fea0003800000 */
.L_x_11685:
        /* <DEDUP_REMOVED lines=18> */
.L_x_11833:
[----:B------:R-:W-:Y:S02]  /*22180*/  ULDC UR4, c[0x0][0xc38] ;  /* 0x00030e0000047ab9 */ /* 0x000fe40000000800 */
[----:B------:R-:W-:-:S04]  /*22190*/  IMAD.U32 R4, RZ, RZ, UR4 ;  /* 0x00000004ff047e24 */ /* 0x000fc8000f8e00ff */
[----:B-1----:R-:W-:-:S04]  /*221a0*/  IMAD R5, R14, R4, RZ ;  /* 0x000000040e057224 */ /* 0x002fc800078e02ff */
[----:B------:R-:W-:-:S05]  /*221b0*/  IMAD.IADD R16, R5, 0x1, R16 ;  /* 0x0000000105107824 */ /* 0x000fca00078e0210 */
[----:B------:R-:W-:-:S13]  /*221c0*/  ISETP.GT.AND P6, PT, R16, R0, PT ;  /* 0x000000001000720c */ /* 0x000fda0003fc4270 */
[----:B------:R-:W-:Y:S05]  /*221d0*/  @!P6 BRA `(.L_x_11688) ;  /* 0xfffffffc0064e947 */ /* 0x000fea000383ffff */
.L_x_11683:
        /* <DEDUP_REMOVED lines=8> */
.L_x_11837:
[----:B------:R-:W-:Y:S01]  /*22260*/  ISETP.NE.AND P0, PT, R5, RZ, PT ;  /* 0x000000ff0500720c */ /* 0x000fe20003f05270 */
[----:B------:R-:W-:-:S12]  /*22270*/  IMAD.MOV.U32 R5, RZ, RZ, RZ ;  /* 0x000000ffff057224 */ /* 0x000fd800078e00ff */
[----:B------:R-:W-:Y:S05]  /*22280*/  @!P0 BRA `(.L_x_11690) ;  /* 0x0000000000108947 */ /* 0x000fea0003800000 */
[----:B------:R-:W-:Y:S01]  /*22290*/  UMOV UR4, 0xffffffff ;  /* 0xffffffff00047882 */ /* 0x000fe20000000000 */
[----:B------:R-:W-:Y:S02]  /*222a0*/  VIADD R12, R6, 0xffffffff ;  /* 0xffffffff060c7836 */ /* 0x000fe40000000000 */
[----:B------:R-:W-:Y:S05]  /*222b0*/  BRA.DIV UR4, `(.L_x_11691) ;  /* 0x0000004204f87947 */ /* 0x000fea000b800000 */
[----:B------:R3:W4:Y:S02]  /*222c0*/  SHFL.IDX PT, R5, R3, R12, 0x1f ;  /* 0x00001f0c03057589 */ /* 0x00072400000e0000 */
.L_x_11690:
[----:B01-3--:R-:W0:Y:S01]  /*222d0*/  LDC.64 R2, c[0x0][0xc90] ;  /* 0x00032400ff027b82 */ /* 0x00be220000000a00 */
[----:B------:R-:W-:-:S04]  /*222e0*/  IMAD.IADD R19, R6, 0x1, R19 ;  /* 0x0000000106137824 */ /* 0x000fc800078e0213 */
[----:B0-----:R-:W-:-:S05]  /*222f0*/  IMAD.WIDE R2, R19, 0x4, R2 ;  /* 0x0000000413027825 */ /* 0x001fca00078e0202 */
[----:B------:R0:W2:Y:S01]  /*22300*/  LDG.E R7, desc[UR52][R2.64] ;  /* 0x0000003402077981 */ /* 0x0000a2000c1e1900 */
[----:B----4-:R-:W-:Y:S02]  /*22310*/  IMAD R16, R5, R4, R16 ;  /* 0x0000000405107224 */ /* 0x010fe400078e0210 */
[----:B0-----:R-:W-:Y:S02]  /*22320*/  IMAD.MOV.U32 R2, RZ, RZ, RZ ;  /* 0x000000ffff027224 */ /* 0x001fe400078e00ff */
[----:B--2---:R-:W-:-:S05]  /*22330*/  IMAD R6, R17, R7, RZ ;  /* 0x0000000711067224 */ /* 0x004fca00078e02ff */
        /* <DEDUP_REMOVED lines=40> */
[----:B------:R-:W-:-:S05]  /*225c0*/  IABS R3, R5 ;  /* 0x0000000500037213 */ /* 0x000fca0000000000 */
[----:B------:R-:W-:-:S04]  /*225d0*/  IMAD.HI.U32 R2, R2, R3, RZ ;  /* 0x0000000302027227 */ /* 0x000fc800078e00ff */
[----:B------:R-:W-:Y:S01]  /*225e0*/  IMAD R6, R2, R6, R3 ;  /* 0x0000000602067224 */ /* 0x000fe200078e0203 */
[C---:B------:R-:W-:Y:S01]  /*225f0*/  LOP3.LUT R3, R5.reuse, R4, RZ, 0x3c, !PT ;  /* 0x0000000405037212 */ /* 0x040fe200078e3cff */
[----:B------:R-:W-:-:S03]  /*22600*/  IMAD.IADD R5, R5, 0x1, R0 ;  /* 0x0000000105057824 */ /* 0x000fc600078e0200 */
        /* <DEDUP_REMOVED lines=14> */
.L_x_11684:
[----:B------:R-:W-:Y:S01]  /*226f0*/  UMOV UR4, URZ ;  /* 0x0000003f00047c82 */ /* 0x000fe20008000000 */
[----:B------:R-:W-:Y:S01]  /*22700*/  UMOV UR5, URZ ;  /* 0x0000003f00057c82 */ /* 0x000fe20008000000 */
[----:B------:R-:W-:Y:S01]  /*22710*/  ULDC UR6, c[0x0][0xc3c] ;  /* 0x00030f0000067ab9 */ /* 0x000fe20000000800 */
[----:B------:R-:W-:Y:S02]  /*22720*/  IMAD.MOV.U32 R16, RZ, RZ, R0 ;  /* 0x000000ffff107224 */ /* 0x000fe400078e0000 */
[----:B------:R-:W-:Y:S02]  /*22730*/  IMAD.U32 R17, RZ, RZ, UR4 ;  /* 0x00000004ff117e24 */ /* 0x000fe4000f8e00ff */
[----:B------:R-:W-:Y:S02]  /*22740*/  IMAD.U32 R18, RZ, RZ, UR5 ;  /* 0x00000005ff127e24 */ /* 0x000fe4000f8e00ff */
[----:B------:R-:W-:-:S07]  /*22750*/  IMAD.U32 R19, RZ, RZ, UR6 ;  /* 0x00000006ff137e24 */ /* 0x000fce000f8e00ff */
.L_x_11692:
        /* <DEDUP_REMOVED lines=10> */
.L_x_11681:
[----:B------:R-:W-:Y:S02]  /*22800*/  ULDC UR4, c[0x0][0xc3c] ;  /* 0x00030f0000047ab9 */ /* 0x000fe40000000800 */
[----:B----4-:R-:W-:-:S13]  /*22810*/  ISETP.GE.AND P0, PT, R19, UR4, PT ;  /* 0x0000000413007c0c */ /* 0x010fda000bf06270 */
[----:B------:R-:W-:Y:S05]  /*22820*/  @!P0 BRA `(.L_x_11693) ;  /* 0xffffff9c00188947 */ /* 0x000fea000383ffff */
[----:B------:R-:W-:Y:S05]  /*22830*/  BSYNC B8 ;  /* 0x0000000000087941 */ /* 0x000fea0003800000 */
.L_x_11576:
[----:B0-----:R-:W4:Y:S01]  /*22840*/  LDL.LU R0, [R1+0x4c] ;  /* 0x00004c0001007983 */ /* 0x001f220000300800 */
[----:B------:R-:W-:Y:S01]  /*22850*/  BSSY B0, `(.L_x_11694) ;  /* 0x000000b000007945 */ /* 0x000fe20003800000 */
[----:B------:R-:W0:Y:S01]  /*22860*/  S2R R5, SR_CgaCtaId ;  /* 0x0000000000057919 */ /* 0x000e220000008800 */
[----:B----4-:R-:W-:-:S05]  /*22870*/  VIADD R0, R0, 0x1 ;  /* 0x0000000100007836 */ /* 0x010fca0000000000 */
[----:B--2---:R-:W-:-:S04]  /*22880*/  LEA.HI R2, R0, R0, RZ, 0x1 ;  /* 0x0000000000027211 */ /* 0x004fc800078f08ff */
[----:B------:R-:W-:Y:S02]  /*22890*/  LOP3.LUT R3, R2, 0xfffffffe, RZ, 0xc0, !PT ;  /* 0xfffffffe02037812 */ /* 0x000fe400078ec0ff */
[----:B------:R-:W-:-:S03]  /*228a0*/  MOV R2, 0x400 ;  /* 0x0000040000027802 */ /* 0x000fc60000000f00 */
[----:B------:R-:W-:Y:S01]  /*228b0*/  IMAD.IADD R0, R0, 0x1, -R3 ;  /* 0x0000000100007824 */ /* 0x000fe200078e0a03 */
[----:B0-----:R-:W-:-:S04]  /*228c0*/  LEA R5, R5, R2, 0x18 ;  /* 0x0000000205057211 */ /* 0x001fc800078ec0ff */
[----:B------:R-:W-:-:S04]  /*228d0*/  SHF.L.U32 R0, R0, 0x1f, RZ ;  /* 0x0000001f00007819 */ /* 0x000fc800000006ff */
[----:B------:R-:W0:Y:S02]  /*228e0*/  SYNCS.PHASECHK.TRANS64.TRYWAIT P0, [R5+URZ+0x2d820], R0 ;  /* 0x02d82000050075a7 */ /* 0x000e24000800017f */
[----:B0-----:R-:W-:Y:S05]  /*228f0*/  @!P0 BRA `(.L_x_11695) ;  /* 0x0000003c00908947 */ /* 0x001fea0003800000 */
.L_x_11840:
[----:B------:R-:W-:Y:S05]  /*22900*/  BSYNC B0 ;  /* 0x0000000000007941 */ /* 0x000fea0003800000 */
.L_x_11694:
[----:B------:R-:W-:-:S03]  /*22910*/  UMOV UR4, 0xffffffff ;  /* 0xffffffff00047882 */ /* 0x000fc60000000000 */
[----:B------:R-:W-:Y:S05]  /*22920*/  BRA.DIV UR4, `(.L_x_11696) ;  /* 0x0000003e04987947 */ /* 0x000fea000b800000 */
[----:B0-----:R-:W0:Y:S02]  /*22930*/  S2R R0, SR_TID.X ;  /* 0x0000000000007919 */ /* 0x001e240000002100 */
[----:B0-----:R-:W-:-:S04]  /*22940*/  SHF.R.U32.HI R0, RZ, 0x5, R0 ;  /* 0x00000005ff007819 */ /* 0x001fc80000011600 */
[----:B------:R-:W-:-:S05]  /*22950*/  LOP3.LUT R0, R0, 0x3, RZ, 0xc0, !PT ;  /* 0x0000000300007812 */ /* 0x000fca00078ec0ff */
[----:B------:R0:W2:Y:S02]  /*22960*/  SHFL.IDX PT, R14, R0, RZ, 0x1f ;  /* 0x00001fff000e7589 */ /* 0x0000a400000e0000 */
.L_x_11843:
[----:B--2---:R-:W-:-:S13]  /*22970*/  ISETP.NE.AND P0, PT, R14, RZ, PT ;  /* 0x000000ff0e00720c */ /* 0x004fda0003f05270 */
[----:B------:R-:W-:Y:S05]  /*22980*/  @P0 BRA `(.L_x_11350) ;  /* 0x0000000000900947 */ /* 0x000fea0003800000 */
[----:B------:R-:W-:-:S03]  /*22990*/  UMOV UR4, 0xffffffff ;  /* 0xffffffff00047882 */ /* 0x000fc60000000000 */
[----:B------:R-:W-:Y:S05]  /*229a0*/  BRA.DIV UR4, `(.L_x_11697) ;  /* 0x0000003e04ac7947 */ /* 0x000fea000b800000 */
[----:B------:R-:W-:-:S13]  /*229b0*/  ELECT P6, URZ, PT ;  /* 0x00000000003f782f */ /* 0x000fda00038c0000 */
.L_x_11846:
[----:B------:R-:W-:Y:S05]  /*229c0*/  @!P6 BRA `(.L_x_11350) ;  /* 0x000000000080e947 */ /* 0x000fea0003800000 */
[----:B------:R-:W-:-:S06]  /*229d0*/  ULOP3.LUT UR4, UR36, 0x2, URZ, 0xfc, !UPT ;  /* 0x0000000224047892 */ /* 0x000fcc000f8efc3f */
[----:B0-----:R-:W-:-:S05]  /*229e0*/  IMAD.U32 R0, RZ, RZ, UR4 ;  /* 0x00000004ff007e24 */ /* 0x001fca000f8e00ff */
[----:B------:R-:W-:-:S13]  /*229f0*/  ISETP.NE.AND P0, PT, R0, 0x3, PT ;  /* 0x000000030000780c */ /* 0x000fda0003f05270 */
[----:B------:R-:W-:Y:S05]  /*22a00*/  @!P0 BRA `(.L_x_11698) ;  /* 0x0000000000048947 */ /* 0x000fea0003800000 */
[----:B------:R-:W-:Y:S01]  /*22a10*/  BPT.TRAP 0x1 ;  /* 0x000000040000795c */ /* 0x000fe20000300000 */
.L_x_11698:
[----:B------:R-:W2:Y:S01]  /*22a20*/  LDL R0, [R1] ;  /* 0x0000000001007983 */ /* 0x000ea20000100800 */
[C---:B------:R-:W-:Y:S02]  /*22a30*/  IMAD R3, R25.reuse, 0x8, R5 ;  /* 0x0000000819037824 */ /* 0x040fe400078e0205 */
[----:B------:R-:W-:-:S05]  /*22a40*/  VIADD R25, R25, 0x1 ;  /* 0x0000000119197836 */ /* 0x000fca0000000000 */
[----:B------:R-:W-:Y:S02]  /*22a50*/  ISETP.NE.AND P2, PT, R25, 0x2, PT ;  /* 0x000000021900780c */ /* 0x000fe40003f45270 */
[----:B--2---:R-:W-:Y:S02]  /*22a60*/  SHF.L.U32 R2, R0, 0x1f, RZ ;  /* 0x0000001f00027819 */ /* 0x004fe400000006ff */
[----:B------:R-:W-:Y:S02]  /*22a70*/  SEL R0, RZ, 0x1, P2 ;  /* 0x00000001ff007807 */ /* 0x000fe40001000000 */
[----:B------:R-:W0:Y:S02]  /*22a80*/  SYNCS.PHASECHK.TRANS64.TRYWAIT P1, [R3+URZ+0x2d840], R2 ;  /* 0x02d84002030075a7 */ /* 0x000e24000802017f */
[----:B0-----:R-:W-:Y:S05]  /*22a90*/  @!P1 BRA `(.L_x_11699) ;  /* 0x0000003c00909947 */ /* 0x001fea0003800000 */
.L_x_11847:
[----:B------:R-:W2:Y:S01]  /*22aa0*/  LDL.LU R4, [R1] ;  /* 0x0000000001047983 */ /* 0x000ea20000300800 */
[----:B------:R-:W-:Y:S02]  /*22ab0*/  SEL R25, R25, RZ, P2 ;  /* 0x000000ff19197207 */ /* 0x000fe40001000000 */
[----:B--2---:R-:W-:Y:S01]  /*22ac0*/  LOP3.LUT R0, R4, R0, RZ, 0x3c, !PT ;  /* 0x0000000004007212 */ /* 0x004fe200078e3cff */
[----:B------:R-:W-:Y:S06]  /*22ad0*/  @!P0 BRA `(.L_x_11700) ;  /* 0x0000000000048947 */ /* 0x000fec0003800000 */
[----:B------:R-:W-:Y:S01]  /*22ae0*/  BPT.TRAP 0x1 ;  /* 0x000000040000795c */ /* 0x000fe20000300000 */
.L_x_11700:
[----:B------:R-:W-:Y:S01]  /*22af0*/  IMAD R25, R25, 0x8, R5 ;  /* 0x0000000819197824 */ /* 0x000fe200078e0205 */
[----:B------:R-:W-:-:S04]  /*22b00*/  SHF.L.U32 R0, R0, 0x1f, RZ ;  /* 0x0000001f00007819 */ /* 0x000fc800000006ff */
[----:B------:R-:W2:Y:S02]  /*22b10*/  SYNCS.PHASECHK.TRANS64.TRYWAIT P1, [R25+URZ+0x2d840], R0 ;  /* 0x02d84000190075a7 */ /* 0x000ea4000802017f */
[----:B--2---:R-:W-:Y:S05]  /*22b20*/  @!P1 BRA `(.L_x_11701) ;  /* 0x0000003c00809947 */ /* 0x004fea0003800000 */
.L_x_11848:
[----:B------:R-:W-:Y:S05]  /*22b30*/  @!P0 BRA `(.L_x_11702) ;  /* 0x0000000000048947 */ /* 0x000fea0003800000 */
[----:B------:R-:W-:Y:S01]  /*22b40*/  BPT.TRAP 0x1 ;  /* 0x000000040000795c */ /* 0x000fe20000300000 */
.L_x_11702:
[----:B------:R-:W4:Y:S02]  /*22b50*/  SYNCS.PHASECHK.TRANS64.TRYWAIT P1, [R3+URZ+0x2d860], R2 ;  /* 0x02d86002030075a7 */ /* 0x000f24000802017f */
[----:B----4-:R-:W-:Y:S05]  /*22b60*/  @!P1 BRA `(.L_x_11703) ;  /* 0x0000003c00849947 */ /* 0x010fea0003800000 */
.L_x_11849:
[----:B------:R-:W-:Y:S05]  /*22b70*/  @!P0 BRA `(.L_x_11704) ;  /* 0x0000000000048947 */ /* 0x000fea0003800000 */
[----:B------:R-:W-:Y:S01]  /*22b80*/  BPT.TRAP 0x1 ;  /* 0x000000040000795c */ /* 0x000fe20000300000 */
.L_x_11704:
[----:B------:R0:W0:Y:S02]  /*22b90*/  SYNCS.PHASECHK.TRANS64.TRYWAIT P0, [R25+URZ+0x2d860], R0 ;  /* 0x02d86000190075a7 */ /* 0x000024000800017f */
[----:B0-----:R-:W-:Y:S05]  /*22ba0*/  @!P0 NANOSLEEP.SYNCS 0x989680 ;  /* 0x009896800000895d */ /* 0x001fea0003900000 */
[----:B------:R-:W0:Y:S02]  /*22bb0*/  @!P0 SYNCS.PHASECHK.TRANS64 P0, [R25+URZ+0x2d860], R0 ;  /* 0x02d86000190085a7 */ /* 0x000e24000800007f */
[----:B0-----:R-:W-:Y:S05]  /*22bc0*/  @!P0 BRA `(.L_x_11704) ;  /* 0xfffffffc00f08947 */ /* 0x001fea000383ffff */
.L_x_11350:
[----:B------:R-:W-:Y:S05]  /*22bd0*/  BSYNC B9 ;  /* 0x0000000000097941 */ /* 0x000fea0003800000 */
.L_x_11347:
[----:B------:R-:W-:Y:S05]  /*22be0*/  EXIT ;  /* 0x000000000000794d */ /* 0x000fea0003800000 */
.L_x_11374:
[----:B0-----:R0:W1:Y:S02]  /*22bf0*/  SYNCS.PHASECHK.TRANS64.TRYWAIT P4, [R35+URZ+0x2d890], R85 ;  /* 0x02d89055230075a7 */ /* 0x001064000808017f */
[----:B-1----:R-:W-:Y:S05]  /*22c00*/  @!P4 NANOSLEEP.SYNCS 0x989680 ;  /* 0x009896800000c95d */ /* 0x002fea0003900000 */
[----:B------:R-:W1:Y:S02]  /*22c10*/  @!P4 SYNCS.PHASECHK.TRANS64 P4, [R35+URZ+0x2d890], R85 ;  /* 0x02d890552300c5a7 */ /* 0x000e64000808007f */
[----:B-1----:R-:W-:Y:S05]  /*22c20*/  @!P4 BRA `(.L_x_11374) ;  /* 0xfffffffc00f0c947 */ /* 0x002fea000383ffff */
[----:B------:R-:W-:Y:S05]  /*22c30*/  BRA `(.L_x_11705) ;  /* 0xfffffe0800247947 */ /* 0x000fea000383ffff */
.L_x_11375:
        /* <DEDUP_REMOVED lines=8> */
.L_x_11707:
[----:B------:R-:W-:Y:S05]  /*22cc0*/  BSYNC B1 ;  /* 0x0000000000017941 */ /* 0x000fea0003800000 */
.L_x_11706:
        /* <DEDUP_REMOVED lines=8> */
.L_x_11708:
[----:B------:R-:W-:Y:S01]  /*22d50*/  IMAD.MOV.U32 R11, RZ, RZ, R14 ;  /* 0x000000ffff0b7224 */ /* 0x000fe200078e000e */
[----:B------:R-:W-:Y:S06]  /*22d60*/  BRA `(.L_x_11709) ;  /* 0xfffffe0400ec7947 */ /* 0x000fec000383ffff */
.L_x_11403:
[----:B0-----:R0:W1:Y:S02]  /*22d70*/  SYNCS.PHASECHK.TRANS64.TRYWAIT P4, [R35+URZ+0x2d890], R85 ;  /* 0x02d89055230075a7 */ /* 0x001064000808017f */
[----:B-1----:R-:W-:Y:S05]  /*22d80*/  @!P4 NANOSLEEP.SYNCS 0x989680 ;  /* 0x009896800000c95d */ /* 0x002fea0003900000 */
[----:B------:R-:W1:Y:S02]  /*22d90*/  @!P4 SYNCS.PHASECHK.TRANS64 P4, [R35+URZ+0x2d890], R85 ;  /* 0x02d890552300c5a7 */ /* 0x000e64000808007f */
[----:B-1----:R-:W-:Y:S05]  /*22da0*/  @!P4 BRA `(.L_x_11403) ;  /* 0xfffffffc00f0c947 */ /* 0x002fea000383ffff */
[----:B------:R-:W-:Y:S05]  /*22db0*/  BRA `(.L_x_11710) ;  /* 0xfffffe2400147947 */ /* 0x000fea000383ffff */
.L_x_11404:
        /* <DEDUP_REMOVED lines=8> */
.L_x_11712:
[----:B------:R-:W-:Y:S05]  /*22e40*/  BSYNC B1 ;  /* 0x0000000000017941 */ /* 0x000fea0003800000 */
.L_x_11711:
        /* <DEDUP_REMOVED lines=8> */
.L_x_11713:
[----:B------:R-:W-:Y:S01]  /*22ed0*/  IMAD.MOV.U32 R88, RZ, RZ, R14 ;  /* 0x000000ffff587224 */ /* 0x000fe200078e000e */
[----:B------:R-:W-:Y:S06]  /*22ee0*/  BRA `(.L_x_11714) ;  /* 0xfffffe2000dc7947 */ /* 0x000fec000383ffff */
.L_x_11417:
[----:B0-----:R0:W1:Y:S02]  /*22ef0*/  SYNCS.PHASECHK.TRANS64.TRYWAIT P3, [R35+URZ+0x2d890], R85 ;  /* 0x02d89055230075a7 */ /* 0x001064000806017f */
[----:B-1----:R-:W-:Y:S05]  /*22f00*/  @!P3 NANOSLEEP.SYNCS 0x989680 ;  /* 0x009896800000b95d */ /* 0x002fea0003900000 */
[----:B------:R-:W1:Y:S02]  /*22f10*/  @!P3 SYNCS.PHASECHK.TRANS64 P3, [R35+URZ+0x2d890], R85 ;  /* 0x02d890552300b5a7 */ /* 0x000e64000806007f */
[----:B-1----:R-:W-:Y:S05]  /*22f20*/  @!P3 BRA `(.L_x_11417) ;  /* 0xfffffffc00f0b947 */ /* 0x002fea000383ffff */
[----:B------:R-:W-:Y:S05]  /*22f30*/  BRA `(.L_x_11715) ;  /* 0xfffffe3c00107947 */ /* 0x000fea000383ffff */
.L_x_11418:
[----:B------:R-:W-:Y:S01]  /*22f40*/  BSSY B1, `(.L_x_11716) ;  /* 0x0000007000017945 */ /* 0x000fe20003800000 */
[----:B------:R-:W-:Y:S02]  /*22f50*/  IMAD.MOV.U32 R12, RZ, RZ, RZ ;  /* 0x000000ffff0c7224 */ /* 0x000fe400078e00ff */
[----:B------:R-:W-:Y:S02]  /*22f60*/  IMAD.MOV.U32 R11, RZ, RZ, 0x1e1f ;  /* 0x00001e1fff0b7424 */ /* 0x000fe400078e00ff */
[----:B------:R-:W-:-:S07]  /*22f70*/  IMAD.MOV.U32 R15, RZ, RZ, -0x1 ;  /* 0xffffffffff0f7424 */ /* 0x000fce00078e00ff */
[----:B0-----:R-:W-:Y:S05]  /*22f80*/  WARPSYNC.COLLECTIVE R15, `(.L_x_11717) ;  /* 0x000000000f087348 */ /* 0x001fea0003c00000 */
[----:B------:R1:W2:Y:S02]  /*22f90*/  SHFL.IDX P6, R14, R13, R12, R11 ;  /* 0x0000000c0d0e7389 */ /* 0x0002a400000c000b */
[----:B012---:R-:W-:Y:S01]  /*22fa0*/  ENDCOLLECTIVE ;  /* 0x000000000000791b */ /* 0x007fe20003800000 */
.L_x_11717:
[----:B------:R-:W-:Y:S05]  /*22fb0*/  BSYNC B1 ;  /* 0x0000000000017941 */ /* 0x000fea0003800000 */
.L_x_11716:
        /* <DEDUP_REMOVED lines=8> */
.L_x_11718:
[----:B------:R-:W-:Y:S01]  /*23040*/  IMAD.MOV.U32 R42, RZ, RZ, R14 ;  /* 0x000000ffff2a7224 */ /* 0x000fe200078e000e */
[----:B------:R-:W-:Y:S06]  /*23050*/  BRA `(.L_x_11719) ;  /* 0xfffffe3c00447947 */ /* 0x000fec000383ffff */
.L_x_11422:
[----:B---3--:R3:W0:Y:S02]  /*23060*/  SYNCS.PHASECHK.TRANS64.TRYWAIT P2, [R35+URZ+0x2d8b0], R85 ;  /* 0x02d8b055230075a7 */ /* 0x008624000804017f */
[----:B0-----:R-:W-:Y:S05]  /*23070*/  @!P2 NANOSLEEP.SYNCS 0x989680 ;  /* 0x009896800000a95d */ /* 0x001fea0003900000 */
[----:B------:R-:W0:Y:S02]  /*23080*/  @!P2 SYNCS.PHASECHK.TRANS64 P2, [R35+URZ+0x2d8b0], R85 ;  /* 0x02d8b0552300a5a7 */ /* 0x000e24000804007f */
[----:B0-----:R-:W-:Y:S05]  /*23090*/  @!P2 BRA `(.L_x_11422) ;  /* 0xfffffffc00f0a947 */ /* 0x001fea000383ffff */
[----:B------:R-:W-:Y:S05]  /*230a0*/  BRA `(.L_x_11720) ;  /* 0xfffffe4000287947 */ /* 0x000fea000383ffff */
.L_x_11436:
        /* <DEDUP_REMOVED lines=10> */
[----:B-12--5:R-:W-:Y:S05]  /*23150*/  WARPSYNC.COLLECTIVE R15, `(.L_x_11722) ;  /* 0x000000000f087348 */ /* 0x026fea0003c00000 */
[----:B------:R0:W3:Y:S02]  /*23160*/  SHFL.IDX P6, R14, R13, R12, R11 ;  /* 0x0000000c0d0e7389 */ /* 0x0000e400000c000b */
[----:B0123-5:R-:W-:Y:S01]  /*23170*/  ENDCOLLECTIVE ;  /* 0x000000000000791b */ /* 0x02ffe20003800000 */
.L_x_11722:
[----:B------:R-:W-:Y:S05]  /*23180*/  BSYNC B0 ;  /* 0x0000000000007941 */ /* 0x000fea0003800000 */
.L_x_11721:
[----:B------:R0:W-:Y:S01]  /*23190*/  STL [R1+0xc], R14 ;  /* 0x00000c0e01007387 */ /* 0x0001e20000100800 */
[----:B------:R-:W-:Y:S05]  /*231a0*/  BRA `(.L_x_11723) ;  /* 0xfffffe4c00147947 */ /* 0x000fea000383ffff */
.L_x_11447:
[----:B------:R-:W-:Y:S01]  /*231b0*/  BSSY B1, `(.L_x_11724) ;  /* 0x0000007000017945 */ /* 0x000fe20003800000 */
[----:B------:R-:W-:Y:S02]  /*231c0*/  IMAD.MOV.U32 R12, RZ, RZ, RZ ;  /* 0x000000ffff0c7224 */ /* 0x000fe400078e00ff */
[----:B------:R-:W-:Y:S02]  /*231d0*/  IMAD.MOV.U32 R11, RZ, RZ, 0x1e1f ;  /* 0x00001e1fff0b7424 */ /* 0x000fe400078e00ff */
[----:B------:R-:W-:-:S07]  /*231e0*/  IMAD.MOV.U32 R15, RZ, RZ, -0x1 ;  /* 0xffffffffff0f7424 */ /* 0x000fce00078e00ff */
[----:B012---:R-:W-:Y:S05]  /*231f0*/  WARPSYNC.COLLECTIVE R15, `(.L_x_11725) ;  /* 0x000000000f087348 */ /* 0x007fea0003c00000 */
[----:B0-----:R0:W3:Y:S02]  /*23200*/  SHFL.IDX P6, R14, R13, R12, R11 ;  /* 0x0000000c0d0e7389 */ /* 0x0010e400000c000b */
[----:B0123--:R-:W-:Y:S01]  /*23210*/  ENDCOLLECTIVE ;  /* 0x000000000000791b */ /* 0x00ffe20003800000 */
.L_x_11725:
[----:B------:R-:W-:Y:S05]  /*23220*/  BSYNC B1 ;  /* 0x0000000000017941 */ /* 0x000fea0003800000 */
.L_x_11724:
        /* <DEDUP_REMOVED lines=8> */
.L_x_11726:
[----:B------:R-:W-:Y:S02]  /*232b0*/  IMAD.MOV.U32 R13, RZ, RZ, R5 ;  /* 0x000000ffff0d7224 */ /* 0x000fe400078e0005 */
[----:B------:R-:W-:-:S07]  /*232c0*/  IMAD.MOV.U32 R0, RZ, RZ, R14 ;  /* 0x000000ffff007224 */ /* 0x000fce00078e000e */
[----:B------:R-:W-:Y:S05]  /*232d0*/  WARPSYNC.COLLECTIVE R15, `(.L_x_11727) ;  /* 0x000000000f087348 */ /* 0x000fea0003c00000 */
[----:B------:R0:W1:Y:S02]  /*232e0*/  SHFL.IDX P6, R14, R13, R12, R11 ;  /* 0x0000000c0d0e7389 */ /* 0x00006400000c000b */
[----:B01----:R-:W-:Y:S01]  /*232f0*/  ENDCOLLECTIVE ;  /* 0x000000000000791b */ /* 0x003fe20003800000 */
.L_x_11727:
[----:B------:R-:W-:Y:S02]  /*23300*/  IMAD.MOV.U32 R13, RZ, RZ, R4 ;  /* 0x000000ffff0d7224 */ /* 0x000fe400078e0004 */
[----:B------:R-:W-:-:S07]  /*23310*/  IMAD.MOV.U32 R5, RZ, RZ, R14 ;  /* 0x000000ffff057224 */ /* 0x000fce00078e000e */
[----:B------:R-:W-:Y:S05]  /*23320*/  WARPSYNC.COLLECTIVE R15, `(.L_x_11728) ;  /* 0x000000000f087348 */ /* 0x000fea0003c00000 */
[----:B------:R0:W1:Y:S02]  /*23330*/  SHFL.IDX P6, R14, R13, R12, R11 ;  /* 0x0000000c0d0e7389 */ /* 0x00006400000c000b */
[----:B01----:R-:W-:Y:S01]  /*23340*/  ENDCOLLECTIVE ;  /* 0x000000000000791b */ /* 0x003fe20003800000 */
.L_x_11728:
[----:B------:R-:W-:Y:S05]  /*23350*/  BRA `(.L_x_11729) ;  /* 0xfffffe5000a47947 */ /* 0x000fea000383ffff */
.L_x_11451:
[----:B0-----:R0:W1:Y:S02]  /*23360*/  SYNCS.PHASECHK.TRANS64.TRYWAIT P0, [R2+URZ+0x2d800], R3 ;  /* 0x02d80003020075a7 */ /* 0x001064000800017f */
[----:B-1----:R-:W-:Y:S05]  /*23370*/  @!P0 NANOSLEEP.SYNCS 0x989680 ;  /* 0x009896800000895d */ /* 0x002fea0003900000 */
[----:B------:R-:W1:Y:S02]  /*23380*/  @!P0 SYNCS.PHASECHK.TRANS64 P0, [R2+URZ+0x2d800], R3 ;  /* 0x02d80003020085a7 */ /* 0x000e64000800007f */
[----:B-1----:R-:W-:Y:S05]  /*23390*/  @!P0 BRA `(.L_x_11451) ;  /* 0xfffffffc00f08947 */ /* 0x002fea000383ffff */
[----:B------:R-:W-:Y:S05]  /*233a0*/  BRA `(.L_x_11730) ;  /* 0xfffffe5800ec7947 */ /* 0x000fea000383ffff */
.L_x_11463:
[----:B------:R-:W-:Y:S01]  /*233b0*/  BSSY B1, `(.L_x_11731) ;  /* 0x0000007000017945 */ /* 0x000fe20003800000 */
[----:B------:R-:W-:Y:S02]  /*233c0*/  IMAD.MOV.U32 R12, RZ, RZ, RZ ;  /* 0x000000ffff0c7224 */ /* 0x000fe400078e00ff */
[----:B------:R-:W-:Y:S02]  /*233d0*/  IMAD.MOV.U32 R11, RZ, RZ, 0x1e1f ;  /* 0x00001e1fff0b7424 */ /* 0x000fe400078e00ff */
[----:B------:R-:W-:-:S07]  /*233e0*/  IMAD.MOV.U32 R15, RZ, RZ, -0x1 ;  /* 0xffffffffff0f7424 */ /* 0x000fce00078e00ff */
[----:B012---:R-:W-:Y:S05]  /*233f0*/  WARPSYNC.COLLECTIVE R15, `(.L_x_11732) ;  /* 0x000000000f087348 */ /* 0x007fea0003c00000 */
[----:B0-----:R0:W3:Y:S02]  /*23400*/  SHFL.IDX P6, R14, R13, R12, R11 ;  /* 0x0000000c0d0e7389 */ /* 0x0010e400000c000b */
[----:B0123--:R-:W-:Y:S01]  /*23410*/  ENDCOLLECTIVE ;  /* 0x000000000000791b */ /* 0x00ffe20003800000 */
.L_x_11732:
[----:B------:R-:W-:Y:S05]  /*23420*/  BSYNC B1 ;  /* 0x0000000000017941 */ /* 0x000fea0003800000 */
.L_x_11731:
        /* <DEDUP_REMOVED lines=8> */
.L_x_11733:
[----:B------:R-:W-:Y:S02]  /*234b0*/  IMAD.MOV.U32 R13, RZ, RZ, R21 ;  /* 0x000000ffff0d7224 */ /* 0x000fe400078e0015 */
[----:B------:R-:W-:-:S07]  /*234c0*/  IMAD.MOV.U32 R0, RZ, RZ, R14 ;  /* 0x000000ffff007224 */ /* 0x000fce00078e000e */
[----:B------:R-:W-:Y:S05]  /*234d0*/  WARPSYNC.COLLECTIVE R15, `(.L_x_11734) ;  /* 0x000000000f087348 */ /* 0x000fea0003c00000 */
[----:B------:R0:W1:Y:S02]  /*234e0*/  SHFL.IDX P6, R14, R13, R12, R11 ;  /* 0x0000000c0d0e7389 */ /* 0x00006400000c000b */
[----:B01----:R-:W-:Y:S01]  /*234f0*/  ENDCOLLECTIVE ;  /* 0x000000000000791b */ /* 0x003fe20003800000 */
.L_x_11734:
[----:B------:R-:W-:Y:S02]  /*23500*/  IMAD.MOV.U32 R13, RZ, RZ, R20 ;  /* 0x000000ffff0d7224 */ /* 0x000fe400078e0014 */
[----:B------:R-:W-:-:S07]  /*23510*/  IMAD.MOV.U32 R21, RZ, RZ, R14 ;  /* 0x000000ffff157224 */ /* 0x000fce00078e000e */
[----:B------:R-:W-:Y:S05]  /*23520*/  WARPSYNC.COLLECTIVE R15, `(.L_x_11735) ;  /* 0x000000000f087348 */ /* 0x000fea0003c00000 */
[----:B------:R0:W1:Y:S02]  /*23530*/  SHFL.IDX P6, R14, R13, R12, R11 ;  /* 0x0000000c0d0e7389 */ /* 0x00006400000c000b */
[----:B01----:R-:W-:Y:S01]  /*23540*/  ENDCOLLECTIVE ;  /* 0x000000000000791b */ /* 0x003fe20003800000 */
.L_x_11735:
[----:B------:R-:W-:Y:S01]  /*23550*/  IMAD.MOV.U32 R20, RZ, RZ, R14 ;  /* 0x000000ffff147224 */ /* 0x000fe200078e000e */
[----:B------:R-:W-:Y:S06]  /*23560*/  BRA `(.L_x_11736) ;  /* 0xfffffe7000147947 */ /* 0x000fec000383ffff */
.L_x_11467:
[----:B0-----:R0:W3:Y:S02]  /*23570*/  SYNCS.PHASECHK.TRANS64.TRYWAIT P0, [R2+URZ+0x2d800], R3 ;  /* 0x02d80003020075a7 */ /* 0x0010e4000800017f */
[----:B---3--:R-:W-:Y:S05]  /*23580*/  @!P0 NANOSLEEP.SYNCS 0x989680 ;  /* 0x009896800000895d */ /* 0x008fea0003900000 */
[----:B------:R-:W3:Y:S02]  /*23590*/  @!P0 SYNCS.PHASECHK.TRANS64 P0, [R2+URZ+0x2d800], R3 ;  /* 0x02d80003020085a7 */ /* 0x000ee4000800007f */
[----:B---3--:R-:W-:Y:S05]  /*235a0*/  @!P0 BRA `(.L_x_11467) ;  /* 0xfffffffc00f08947 */ /* 0x008fea000383ffff */
[----:B------:R-:W-:Y:S05]  /*235b0*/  BRA `(.L_x_11737) ;  /* 0xfffffe7400d87947 */ /* 0x000fea000383ffff */
.L_x_11475:
[----:B--2---:R2:W4:Y:S02]  /*235c0*/  SYNCS.PHASECHK.TRANS64.TRYWAIT P1, [R8+URZ+0x2d830], R3 ;  /* 0x02d83003080075a7 */ /* 0x004524000802017f */
[----:B----4-:R-:W-:Y:S05]  /*235d0*/  @!P1 NANOSLEEP.SYNCS 0x989680 ;  /* 0x009896800000995d */ /* 0x010fea0003900000 */
[----:B------:R-:W4:Y:S02]  /*235e0*/  @!P1 SYNCS.PHASECHK.TRANS64 P1, [R8+URZ+0x2d830], R3 ;  /* 0x02d83003080095a7 */ /* 0x000f24000802007f */
[----:B----4-:R-:W-:Y:S05]  /*235f0*/  @!P1 BRA `(.L_x_11475) ;  /* 0xfffffffc00f09947 */ /* 0x010fea000383ffff */
[----:B------:R-:W-:Y:S05]  /*23600*/  BRA `(.L_x_11474) ;  /* 0xfffffe8c00e07947 */ /* 0x000fea000383ffff */
.L_x_11494:
[----:B-1----:R1:W2:Y:S02]  /*23610*/  SYNCS.PHASECHK.TRANS64.TRYWAIT P2, [R9+URZ+0x2d830], R8 ;  /* 0x02d83008090075a7 */ /* 0x0022a4000804017f */
[----:B--2---:R-:W-:Y:S05]  /*23620*/  @!P2 NANOSLEEP.SYNCS 0x989680 ;  /* 0x009896800000a95d */ /* 0x004fea0003900000 */
[----:B------:R-:W2:Y:S02]  /*23630*/  @!P2 SYNCS.PHASECHK.TRANS64 P2, [R9+URZ+0x2d830], R8 ;  /* 0x02d830080900a5a7 */ /* 0x000ea4000804007f */
[----:B--2---:R-:W-:Y:S05]  /*23640*/  @!P2 BRA `(.L_x_11494) ;  /* 0xfffffffc00f0a947 */ /* 0x004fea000383ffff */
[----:B------:R-:W-:Y:S05]  /*23650*/  BRA `(.L_x_11493) ;  /* 0xfffffec4004c7947 */ /* 0x000fea000383ffff */
.L_x_11498:
[----:B-1----:R1:W2:Y:S02]  /*23660*/  SYNCS.PHASECHK.TRANS64.TRYWAIT P1, [R9+URZ+0x2d850], R8 ;  /* 0x02d85008090075a7 */ /* 0x0022a4000802017f */
[----:B--2---:R-:W-:Y:S05]  /*23670*/  @!P1 NANOSLEEP.SYNCS 0x989680 ;  /* 0x009896800000995d */ /* 0x004fea0003900000 */
[----:B------:R-:W2:Y:S02]  /*23680*/  @!P1 SYNCS.PHASECHK.TRANS64 P1, [R9+URZ+0x2d850], R8 ;  /* 0x02d85008090095a7 */ /* 0x000ea4000802007f */
[----:B--2---:R-:W-:Y:S05]  /*23690*/  @!P1 BRA `(.L_x_11498) ;  /* 0xfffffffc00f09947 */ /* 0x004fea000383ffff */
[----:B------:R-:W-:Y:S05]  /*236a0*/  BRA `(.L_x_11495) ;  /* 0xfffffec800507947 */ /* 0x000fea000383ffff */
.L_x_11519:
[----:B-1----:R1:W2:Y:S02]  /*236b0*/  SYNCS.PHASECHK.TRANS64.TRYWAIT P2, [R3+URZ+0x2d830], R0 ;  /* 0x02d83000030075a7 */ /* 0x0022a4000804017f */
[----:B--2---:R-:W-:Y:S05]  /*236c0*/  @!P2 NANOSLEEP.SYNCS 0x989680 ;  /* 0x009896800000a95d */ /* 0x004fea0003900000 */
[----:B------:R-:W2:Y:S02]  /*236d0*/  @!P2 SYNCS.PHASECHK.TRANS64 P2, [R3+URZ+0x2d830], R0 ;  /* 0x02d830000300a5a7 */ /* 0x000ea4000804007f */
[----:B--2---:R-:W-:Y:S05]  /*236e0*/  @!P2 BRA `(.L_x_11519) ;  /* 0xfffffffc00f0a947 */ /* 0x004fea000383ffff */
[----:B------:R-:W-:Y:S05]  /*236f0*/  BRA `(.L_x_11518) ;  /* 0xfffffefc005c7947 */ /* 0x000fea000383ffff */
.L_x_11523:
[----:B-1----:R1:W2:Y:S02]  /*23700*/  SYNCS.PHASECHK.TRANS64.TRYWAIT P1, [R3+URZ+0x2d850], R0 ;  /* 0x02d85000030075a7 */ /* 0x0022a4000802017f */
[----:B--2---:R-:W-:Y:S05]  /*23710*/  @!P1 NANOSLEEP.SYNCS 0x989680 ;  /* 0x009896800000995d */ /* 0x004fea0003900000 */
[----:B------:R-:W2:Y:S02]  /*23720*/  @!P1 SYNCS.PHASECHK.TRANS64 P1, [R3+URZ+0x2d850], R0 ;  /* 0x02d85000030095a7 */ /* 0x000ea4000802007f */
[----:B--2---:R-:W-:Y:S05]  /*23730*/  @!P1 BRA `(.L_x_11523) ;  /* 0xfffffffc00f09947 */ /* 0x004fea000383ffff */
[----:B------:R-:W-:Y:S05]  /*23740*/  BRA `(.L_x_11520) ;  /* 0xffffff00006c7947 */ /* 0x000fea000383ffff */
.L_x_11532:
[----:B-1----:R1:W2:Y:S02]  /*23750*/  SYNCS.PHASECHK.TRANS64.TRYWAIT P2, [R3+URZ+0x2d830], R0 ;  /* 0x02d83000030075a7 */ /* 0x0022a4000804017f */
[----:B--2---:R-:W-:Y:S05]  /*23760*/  @!P2 NANOSLEEP.SYNCS 0x989680 ;  /* 0x009896800000a95d */ /* 0x004fea0003900000 */
[----:B------:R-:W2:Y:S02]  /*23770*/  @!P2 SYNCS.PHASECHK.TRANS64 P2, [R3+URZ+0x2d830], R0 ;  /* 0x02d830000300a5a7 */ /* 0x000ea4000804007f */
[----:B--2---:R-:W-:Y:S05]  /*23780*/  @!P2 BRA `(.L_x_11532) ;  /* 0xfffffffc00f0a947 */ /* 0x004fea000383ffff */
[----:B------:R-:W-:Y:S05]  /*23790*/  BRA `(.L_x_11531) ;  /* 0xffffff2000607947 */ /* 0x000fea000383ffff */
.L_x_11536:
[----:B-1----:R1:W2:Y:S02]  /*237a0*/  SYNCS.PHASECHK.TRANS64.TRYWAIT P1, [R3+URZ+0x2d850], R0 ;  /* 0x02d85000030075a7 */ /* 0x0022a4000802017f */
[----:B--2---:R-:W-:Y:S05]  /*237b0*/  @!P1 NANOSLEEP.SYNCS 0x989680 ;  /* 0x009896800000995d */ /* 0x004fea0003900000 */
[----:B------:R-:W2:Y:S02]  /*237c0*/  @!P1 SYNCS.PHASECHK.TRANS64 P1, [R3+URZ+0x2d850], R0 ;  /* 0x02d85000030095a7 */ /* 0x000ea4000802007f */
[----:B--2---:R-:W-:Y:S05]  /*237d0*/  @!P1 BRA `(.L_x_11536) ;  /* 0xfffffffc00f09947 */ /* 0x004fea000383ffff */
[----:B------:R-:W-:Y:S05]  /*237e0*/  BRA `(.L_x_11533) ;  /* 0xffffff2400707947 */ /* 0x000fea000383ffff */
.L_x_11551:
[----:B-1----:R1:W2:Y:S02]  /*237f0*/  SYNCS.PHASECHK.TRANS64.TRYWAIT P1, [R11+URZ+0x2d850], R4 ;  /* 0x02d850040b0075a7 */ /* 0x0022a4000802017f */
[----:B--2---:R-:W-:Y:S05]  /*23800*/  @!P1 NANOSLEEP.SYNCS 0x989680 ;  /* 0x009896800000995d */ /* 0x004fea0003900000 */
[----:B------:R-:W2:Y:S02]  /*23810*/  @!P1 SYNCS.PHASECHK.TRANS64 P1, [R11+URZ+0x2d850], R4 ;  /* 0x02d850040b0095a7 */ /* 0x000ea4000802007f */
[----:B--2---:R-:W-:Y:S05]  /*23820*/  @!P1 BRA `(.L_x_11551) ;  /* 0xfffffffc00f09947 */ /* 0x004fea000383ffff */
[----:B------:R-:W-:Y:S05]  /*23830*/  BRA `(.L_x_11550) ;  /* 0xffffff54008c7947 */ /* 0x000fea000383ffff */
.L_x_11562:
[----:B------:R-:W-:Y:S02]  /*23840*/  IMAD.MOV.U32 R13, RZ, RZ, R4 ;  /* 0x000000ffff0d7224 */ /* 0x000fe400078e0004 */
[----:B------:R-:W-:Y:S02]  /*23850*/  IMAD.MOV.U32 R12, RZ, RZ, RZ ;  /* 0x000000ffff0c7224 */ /* 0x000fe400078e00ff */
[----:B------:R-:W-:Y:S02]  /*23860*/  IMAD.MOV.U32 R11, RZ, RZ, 0x1c1f ;  /* 0x00001c1fff0b7424 */ /* 0x000fe400078e00ff */
[----:B------:R-:W-:-:S07]  /*23870*/  IMAD.MOV.U32 R15, RZ, RZ, -0x1 ;  /* 0xffffffffff0f7424 */ /* 0x000fce00078e00ff */
[----:B-1----:R-:W-:Y:S05]  /*23880*/  WARPSYNC.COLLECTIVE R15, `(.L_x_11738) ;  /* 0x000000000f087348 */ /* 0x002fea0003c00000 */
[----:B------:R0:W2:Y:S02]  /*23890*/  SHFL.IDX P6, R14, R13, R12, R11 ;  /* 0x0000000c0d0e7389 */ /* 0x0000a400000c000b */
[----:B012---:R-:W-:Y:S01]  /*238a0*/  ENDCOLLECTIVE ;  /* 0x000000000000791b */ /* 0x007fe20003800000 */
.L_x_11738:
[----:B------:R-:W-:Y:S02]  /*238b0*/  IMAD.MOV.U32 R13, RZ, RZ, R0 ;  /* 0x000000ffff0d7224 */ /* 0x000fe400078e0000 */
[----:B------:R-:W-:-:S07]  /*238c0*/  IMAD.MOV.U32 R3, RZ, RZ, R14 ;  /* 0x000000ffff037224 */ /* 0x000fce00078e000e */
[----:B------:R-:W-:Y:S05]  /*238d0*/  WARPSYNC.COLLECTIVE R15, `(.L_x_11739) ;  /* 0x000000000f087348 */ /* 0x000fea0003c00000 */
[----:B------:R0:W1:Y:S02]  /*238e0*/  SHFL.IDX P6, R14, R13, R12, R11 ;  /* 0x0000000c0d0e7389 */ /* 0x00006400000c000b */
[----:B01----:R-:W-:Y:S01]  /*238f0*/  ENDCOLLECTIVE ;  /* 0x000000000000791b */ /* 0x003fe20003800000 */
.L_x_11739:
[----:B------:R-:W-:Y:S05]  /*23900*/  BRA `(.L_x_11740) ;  /* 0xffffff7800bc7947 */ /* 0x000fea000383ffff */
.L_x_11565:
        /* <DEDUP_REMOVED lines=8> */
.L_x_11742:
[----:B------:R-:W-:Y:S05]  /*23990*/  BSYNC B1 ;  /* 0x0000000000017941 */ /* 0x000fea0003800000 */
.L_x_11741:
        /* <DEDUP_REMOVED lines=8> */
.L_x_11743:
[----:B------:R-:W-:Y:S05]  /*23a20*/  BRA `(.L_x_11744) ;  /* 0xffffff7800d07947 */ /* 0x000fea000383ffff */
.L_x_11590:
        /* <DEDUP_REMOVED lines=11> */
.L_x_11746:
[----:B------:R-:W-:Y:S05]  /*23ae0*/  BSYNC B1 ;  /* 0x0000000000017941 */ /* 0x000fea0003800000 */
.L_x_11745:
[----:B------:R-:W-:Y:S05]  /*23af0*/  BRA `(.L_x_11747) ;  /* 0xffffff9000f07947 */ /* 0x000fea000383ffff */
.L_x_11592:
[----:B------:R-:W-:Y:S01]  /*23b00*/  BSSY B1, `(.L_x_11748) ;  /* 0x0000006000017945 */ /* 0x000fe20003800000 */
[----:B------:R-:W-:-:S07]  /*23b10*/  IMAD.MOV.U32 R15, RZ, RZ, -0x1 ;  /* 0xffffffffff0f7424 */ /* 0x000fce00078e00ff */
[----:B0-----:R-:W-:Y:S05]  /*23b20*/  WARPSYNC.COLLECTIVE R15, `(.L_x_11749) ;  /* 0x000000000f0c7348 */ /* 0x001fea0003c00000 */
[----:B------:R-:W-:Y:S02]  /*23b30*/  ELECT P6, UR62, PT ;  /* 0x00000000003e782f */ /* 0x000fe400038c0000 */
[----:B------:R-:W-:Y:S01]  /*23b40*/  MOV R14, UR62 ;  /* 0x0000003e000e7c02 */ /* 0x000fe20008000f00 */
[----:B0-----:R-:W-:Y:S10]  /*23b50*/  ENDCOLLECTIVE ;  /* 0x000000000000791b */ /* 0x001ff40003800000 */
.L_x_11749:
[----:B------:R-:W-:Y:S05]  /*23b60*/  BSYNC B1 ;  /* 0x0000000000017941 */ /* 0x000fea0003800000 */
.L_x_11748:
[----:B------:R-:W-:Y:S05]  /*23b70*/  BRA `(.L_x_11591) ;  /* 0xffffff9000e87947 */ /* 0x000fea000383ffff */
.L_x_11594:
[----:B0-----:R0:W1:Y:S02]  /*23b80*/  SYNCS.PHASECHK.TRANS64.TRYWAIT P0, [R23+URZ+0x2d820], R5 ;  /* 0x02d82005170075a7 */ /* 0x001064000800017f */
[----:B-1----:R-:W-:Y:S05]  /*23b90*/  @!P0 NANOSLEEP.SYNCS 0x989680 ;  /* 0x009896800000895d */ /* 0x002fea0003900000 */
[----:B------:R-:W1:Y:S02]  /*23ba0*/  @!P0 SYNCS.PHASECHK.TRANS64 P0, [R23+URZ+0x2d820], R5 ;  /* 0x02d82005170085a7 */ /* 0x000e64000800007f */
[----:B-1----:R-:W-:Y:S05]  /*23bb0*/  @!P0 BRA `(.L_x_11594) ;  /* 0xfffffffc00f08947 */ /* 0x002fea000383ffff */
[----:B------:R-:W-:Y:S05]  /*23bc0*/  BRA `(.L_x_11750) ;  /* 0xffffff9000f87947 */ /* 0x000fea000383ffff */
.L_x_11598:
[----:B-1----:R1:W2:Y:S02]  /*23bd0*/  SYNCS.PHASECHK.TRANS64.TRYWAIT P0, [R9+URZ+0x2d8a0], R8 ;  /* 0x02d8a008090075a7 */ /* 0x0022a4000800017f */
[----:B--2---:R-:W-:Y:S05]  /*23be0*/  @!P0 NANOSLEEP.SYNCS 0x989680 ;  /* 0x009896800000895d */ /* 0x004fea0003900000 */
[----:B------:R-:W2:Y:S02]  /*23bf0*/  @!P0 SYNCS.PHASECHK.TRANS64 P0, [R9+URZ+0x2d8a0], R8 ;  /* 0x02d8a008090085a7 */ /* 0x000ea4000800007f */
[----:B--2---:R-:W-:Y:S05]  /*23c00*/  @!P0 BRA `(.L_x_11598) ;  /* 0xfffffffc00f08947 */ /* 0x004fea000383ffff */
[----:B------:R-:W-:Y:S05]  /*23c10*/  BRA `(.L_x_11751) ;  /* 0xffffff9400147947 */ /* 0x000fea000383ffff */
.L_x_11605:
[----:B0-----:R0:W2:Y:S02]  /*23c20*/  SYNCS.PHASECHK.TRANS64.TRYWAIT P0, [R9+URZ+0x2d8c0], R8 ;  /* 0x02d8c008090075a7 */ /* 0x0010a4000800017f */
[----:B--2---:R-:W-:Y:S05]  /*23c30*/  @!P0 NANOSLEEP.SYNCS 0x989680 ;  /* 0x009896800000895d */ /* 0x004fea0003900000 */
[----:B------:R-:W2:Y:S02]  /*23c40*/  @!P0 SYNCS.PHASECHK.TRANS64 P0, [R9+URZ+0x2d8c0], R8 ;  /* 0x02d8c008090085a7 */ /* 0x000ea4000800007f */
[----:B--2---:R-:W-:Y:S05]  /*23c50*/  @!P0 BRA `(.L_x_11605) ;  /* 0xfffffffc00f08947 */ /* 0x004fea000383ffff */
[----:B------:R-:W-:Y:S05]  /*23c60*/  BRA `(.L_x_11752) ;  /* 0xffffff9800107947 */ /* 0x000fea000383ffff */
.L_x_11614:
[----:B0-----:R0:W1:Y:S02]  /*23c70*/  SYNCS.PHASECHK.TRANS64.TRYWAIT P1, [R8+URZ+0x2d8a0], R7 ;  /* 0x02d8a007080075a7 */ /* 0x001064000802017f */
[----:B-1----:R-:W-:Y:S05]  /*23c80*/  @!P1 NANOSLEEP.SYNCS 0x989680 ;  /* 0x009896800000995d */ /* 0x002fea0003900000 */
[----:B------:R-:W1:Y:S02]  /*23c90*/  @!P1 SYNCS.PHASECHK.TRANS64 P1, [R8+URZ+0x2d8a0], R7 ;  /* 0x02d8a007080095a7 */ /* 0x000e64000802007f */
[----:B-1----:R-:W-:Y:S05]  /*23ca0*/  @!P1 BRA `(.L_x_11614) ;  /* 0xfffffffc00f09947 */ /* 0x002fea000383ffff */
[----:B------:R-:W-:Y:S05]  /*23cb0*/  BRA `(.L_x_11753) ;  /* 0xffffff9c00507947 */ /* 0x000fea000383ffff */
.L_x_11621:
[----:B-1----:R1:W2:Y:S02]  /*23cc0*/  SYNCS.PHASECHK.TRANS64.TRYWAIT P1, [R8+URZ+0x2d8c0], R7 ;  /* 0x02d8c007080075a7 */ /* 0x0022a4000802017f */
[----:B--2---:R-:W-:Y:S05]  /*23cd0*/  @!P1 NANOSLEEP.SYNCS 0x989680 ;  /* 0x009896800000995d */ /* 0x004fea0003900000 */
[----:B------:R-:W2:Y:S02]  /*23ce0*/  @!P1 SYNCS.PHASECHK.TRANS64 P1, [R8+URZ+0x2d8c0], R7 ;  /* 0x02d8c007080095a7 */ /* 0x000ea4000802007f */
[----:B--2---:R-:W-:Y:S05]  /*23cf0*/  @!P1 BRA `(.L_x_11621) ;  /* 0xfffffffc00f09947 */ /* 0x004fea000383ffff */
[----:B------:R-:W-:Y:S05]  /*23d00*/  BRA `(.L_x_11754) ;  /* 0xffffffa000487947 */ /* 0x000fea000383ffff */
.L_x_11644:
        /* <DEDUP_REMOVED lines=11> */
.L_x_11756:
[----:B------:R-:W-:Y:S05]  /*23dc0*/  BSYNC B0 ;  /* 0x0000000000007941 */ /* 0x000fea0003800000 */
.L_x_11755:
[----:B------:R-:W-:Y:S05]  /*23dd0*/  BRA `(.L_x_11757) ;  /* 0xffffffb000807947 */ /* 0x000fea000383ffff */
.L_x_11647:
[----:B-1----:R1:W2:Y:S02]  /*23de0*/  SYNCS.PHASECHK.TRANS64.TRYWAIT P0, [R0+URZ+0x2d840], R5 ;  /* 0x02d84005000075a7 */ /* 0x0022a4000800017f */
[----:B--2---:R-:W-:Y:S05]  /*23df0*/  @!P0 NANOSLEEP.SYNCS 0x989680 ;  /* 0x009896800000895d */ /* 0x004fea0003900000 */
[----:B------:R-:W2:Y:S02]  /*23e00*/  @!P0 SYNCS.PHASECHK.TRANS64 P0, [R0+URZ+0x2d840], R5 ;  /* 0x02d84005000085a7 */ /* 0x000ea4000800007f */
[----:B--2---:R-:W-:Y:S05]  /*23e10*/  @!P0 BRA `(.L_x_11647) ;  /* 0xfffffffc00f08947 */ /* 0x004fea000383ffff */
[----:B------:R-:W-:Y:S05]  /*23e20*/  BRA `(.L_x_11758) ;  /* 0xffffffb000e47947 */ /* 0x000fea000383ffff */
.L_x_11648:
        /* <DEDUP_REMOVED lines=8> */
.L_x_11760:
[----:B------:R-:W-:Y:S05]  /*23eb0*/  BSYNC B0 ;  /* 0x0000000000007941 */ /* 0x000fea0003800000 */
.L_x_11759:
        /* <DEDUP_REMOVED lines=8> */
.L_x_11761:
[----:B------:R-:W-:Y:S02]  /*23f40*/  IMAD.MOV.U32 R13, RZ, RZ, R7 ;  /* 0x000000ffff0d7224 */ /* 0x000fe400078e0007 */
[----:B------:R-:W-:Y:S02]  /*23f50*/  IMAD.MOV.U32 R12, RZ, RZ, 0x1 ;  /* 0x00000001ff0c7424 */ /* 0x000fe400078e00ff */
[----:B------:R-:W-:-:S07]  /*23f60*/  IMAD.MOV.U32 R3, RZ, RZ, R14 ;  /* 0x000000ffff037224 */ /* 0x000fce00078e000e */
[----:B------:R-:W-:Y:S05]  /*23f70*/  WARPSYNC.COLLECTIVE R15, `(.L_x_11762) ;  /* 0x000000000f087348 */ /* 0x000fea0003c00000 */
[----:B------:R0:W1:Y:S02]  /*23f80*/  SHFL.IDX P6, R14, R13, R12, R11 ;  /* 0x0000000c0d0e7389 */ /* 0x00006400000c000b */
[----:B01----:R-:W-:Y:S01]  /*23f90*/  ENDCOLLECTIVE ;  /* 0x000000000000791b */ /* 0x003fe20003800000 */
.L_x_11762:
[----:B------:R-:W-:Y:S01]  /*23fa0*/  @P0 LEA R5, P1, R9, R3, 0x1 ;  /* 0x0000000309050211 */ /* 0x000fe200078208ff */
[----:B------:R-:W-:-:S04]  /*23fb0*/  @P0 IMAD R3, R8, 0x2, R23 ;  /* 0x0000000208030824 */ /* 0x000fc800078e0217 */
        /* <DEDUP_REMOVED lines=16> */
.L_x_11763:
[----:B------:R-:W-:Y:S02]  /*240c0*/  IMAD.MOV.U32 R13, RZ, RZ, R7 ;  /* 0x000000ffff0d7224 */ /* 0x000fe400078e0007 */
[----:B------:R-:W-:Y:S02]  /*240d0*/  IMAD.MOV.U32 R12, RZ, RZ, 0x2 ;  /* 0x00000002ff0c7424 */ /* 0x000fe400078e00ff */
[----:B------:R-:W-:-:S07]  /*240e0*/  IMAD.MOV.U32 R3, RZ, RZ, R14 ;  /* 0x000000ffff037224 */ /* 0x000fce00078e000e */
[----:B------:R-:W-:Y:S05]  /*240f0*/  WARPSYNC.COLLECTIVE R15, `(.L_x_11764) ;  /* 0x000000000f087348 */ /* 0x000fea0003c00000 */
[----:B------:R0:W1:Y:S02]  /*24100*/  SHFL.IDX P6, R14, R13, R12, R11 ;  /* 0x0000000c0d0e7389 */ /* 0x00006400000c000b */
[----:B01----:R-:W-:Y:S01]  /*24110*/  ENDCOLLECTIVE ;  /* 0x000000000000791b */ /* 0x003fe20003800000 */
.L_x_11764:
[----:B------:R-:W-:Y:S01]  /*24120*/  @P1 LEA R5, P0, R9, R3, 0x1 ;  /* 0x0000000309051211 */ /* 0x000fe200078008ff */
[----:B------:R-:W-:-:S04]  /*24130*/  @P1 IMAD R3, R8, 0x2, R23 ;  /* 0x0000000208031824 */ /* 0x000fc800078e0217 */
        /* <DEDUP_REMOVED lines=16> */
.L_x_11765:
[----:B------:R-:W-:Y:S02]  /*24240*/  IMAD.MOV.U32 R13, RZ, RZ, R7 ;  /* 0x000000ffff0d7224 */ /* 0x000fe400078e0007 */
[----:B------:R-:W-:Y:S02]  /*24250*/  IMAD.MOV.U32 R12, RZ, RZ, 0x3 ;  /* 0x00000003ff0c7424 */ /* 0x000fe400078e00ff */
[----:B------:R-:W-:-:S07]  /*24260*/  IMAD.MOV.U32 R3, RZ, RZ, R14 ;  /* 0x000000ffff037224 */ /* 0x000fce00078e000e */
[----:B------:R-:W-:Y:S05]  /*24270*/  WARPSYNC.COLLECTIVE R15, `(.L_x_11766) ;  /* 0x000000000f087348 */ /* 0x000fea0003c00000 */
[----:B------:R0:W1:Y:S02]  /*24280*/  SHFL.IDX P6, R14, R13, R12, R11 ;  /* 0x0000000c0d0e7389 */ /* 0x00006400000c000b */
[----:B01----:R-:W-:Y:S01]  /*24290*/  ENDCOLLECTIVE ;  /* 0x000000000000791b */ /* 0x003fe20003800000 */
.L_x_11766:
[----:B------:R-:W-:Y:S01]  /*242a0*/  @P1 LEA R5, P0, R9, R3, 0x1 ;  /* 0x0000000309051211 */ /* 0x000fe200078008ff */
[----:B------:R-:W-:-:S04]  /*242b0*/  @P1 IMAD R3, R8, 0x2, R23 ;  /* 0x0000000208031824 */ /* 0x000fc800078e0217 */
        /* <DEDUP_REMOVED lines=9> */
.L_x_11767:
        /* <DEDUP_REMOVED lines=8> */
.L_x_11653:
[----:B------:R0:W5:Y:S01]  /*243d0*/  LDL R21, [R1+0x34] ;  /* 0x0000340001157983 */ /* 0x0001620000100800 */
[----:B------:R-:W-:Y:S02]  /*243e0*/  IMAD.MOV.U32 R13, RZ, RZ, R4 ;  /* 0x000000ffff0d7224 */ /* 0x000fe400078e0004 */
[----:B------:R-:W-:Y:S02]  /*243f0*/  IMAD.MOV.U32 R12, RZ, RZ, RZ ;  /* 0x000000ffff0c7224 */ /* 0x000fe400078e00ff */
[----:B------:R-:W-:Y:S02]  /*24400*/  IMAD.MOV.U32 R11, RZ, RZ, 0x1c1f ;  /* 0x00001c1fff0b7424 */ /* 0x000fe400078e00ff */
[----:B------:R-:W-:Y:S02]  /*24410*/  IMAD.MOV.U32 R15, RZ, RZ, -0x1 ;  /* 0xffffffffff0f7424 */ /* 0x000fe400078e00ff */
[----:B------:R-:W-:Y:S02]  /*24420*/  IMAD R0, R29, R9, RZ ;  /* 0x000000091d007224 */ /* 0x000fe400078e02ff */
[----:B0-----:R-:W-:-:S07]  /*24430*/  IMAD.IADD R28, R20, 0x1, R28 ;  /* 0x00000001141c7824 */ /* 0x001fce00078e021c */
[----:B-----5:R-:W-:Y:S05]  /*24440*/  WARPSYNC.COLLECTIVE R15, `(.L_x_11769) ;  /* 0x000000000f087348 */ /* 0x020fea0003c00000 */
[----:B------:R0:W1:Y:S02]  /*24450*/  SHFL.IDX P6, R14, R13, R12, R11 ;  /* 0x0000000c0d0e7389 */ /* 0x00006400000c000b */
[----:B01---5:R-:W-:Y:S01]  /*24460*/  ENDCOLLECTIVE ;  /* 0x000000000000791b */ /* 0x023fe20003800000 */
.L_x_11769:
[C---:B------:R-:W-:Y:S01]  /*24470*/  VIADD R9, R28.reuse, 0x20 ;  /* 0x000000201c097836 */ /* 0x040fe20000000000 */
[----:B------:R-:W-:Y:S01]  /*24480*/  ISETP.GE.AND P3, PT, R28, R0, PT ;  /* 0x000000001c00720c */ /* 0x000fe20003f66270 */
[----:B------:R-:W-:Y:S02]  /*24490*/  IMAD.MOV.U32 R13, RZ, RZ, R5 ;  /* 0x000000ffff0d7224 */ /* 0x000fe400078e0005 */
[----:B------:R-:W-:-:S10]  /*244a0*/  IMAD.MOV.U32 R2, RZ, RZ, R14 ;  /* 0x000000ffff027224 */ /* 0x000fd400078e000e */
[----:B------:R-:W-:Y:S05]  /*244b0*/  WARPSYNC.COLLECTIVE R15, `(.L_x_11770) ;  /* 0x000000000f087348 */ /* 0x000fea0003c00000 */
[----:B------:R0:W1:Y:S02]  /*244c0*/  SHFL.IDX P6, R14, R13, R12, R11 ;  /* 0x0000000c0d0e7389 */ /* 0x00006400000c000b */
[----:B01----:R-:W-:Y:S01]  /*244d0*/  ENDCOLLECTIVE ;  /* 0x000000000000791b */ /* 0x003fe20003800000 */
.L_x_11770:
[----:B------:R-:W-:Y:S02]  /*244e0*/  IMAD.MOV.U32 R13, RZ, RZ, R4 ;  /* 0x000000ffff0d7224 */ /* 0x000fe400078e0004 */
[----:B------:R-:W-:Y:S02]  /*244f0*/  IMAD.MOV.U32 R12, RZ, RZ, 0x1 ;  /* 0x00000001ff0c7424 */ /* 0x000fe400078e00ff */
[----:B------:R-:W-:-:S07]  /*24500*/  IMAD.MOV.U32 R3, RZ, RZ, R14 ;  /* 0x000000ffff037224 */ /* 0x000fce00078e000e */
[----:B------:R-:W-:Y:S05]  /*24510*/  WARPSYNC.COLLECTIVE R15, `(.L_x_11771) ;  /* 0x000000000f087348 */ /* 0x000fea0003c00000 */
[----:B------:R0:W1:Y:S02]  /*24520*/  SHFL.IDX P6, R14, R13, R12, R11 ;  /* 0x0000000c0d0e7389 */ /* 0x00006400000c000b */
[----:B01----:R-:W-:Y:S01]  /*24530*/  ENDCOLLECTIVE ;  /* 0x000000000000791b */ /* 0x003fe20003800000 */
.L_x_11771:
        /* <DEDUP_REMOVED lines=10> */
.L_x_11772:
[----:B------:R-:W-:Y:S02]  /*245e0*/  IMAD.MOV.U32 R13, RZ, RZ, R4 ;  /* 0x000000ffff0d7224 */ /* 0x000fe400078e0004 */
[----:B------:R-:W-:Y:S01]  /*245f0*/  IMAD.MOV.U32 R12, RZ, RZ, 0x2 ;  /* 0x00000002ff0c7424 */ /* 0x000fe200078e00ff */
        /* <DEDUP_REMOVED lines=11> */
.L_x_11773:
        /* <DEDUP_REMOVED lines=10> */
.L_x_11774:
[----:B------:R-:W-:Y:S01]  /*24750*/  @!PT LDS RZ, [RZ] ;  /* 0x00000000fffff984 */ /* 0x000fe20000000800 */
[----:B------:R-:W-:Y:S01]  /*24760*/  @!PT LDS RZ, [RZ] ;  /* 0x00000000fffff984 */ /* 0x000fe20000000800 */
[----:B------:R-:W-:Y:S01]  /*24770*/  @!PT LDS RZ, [RZ] ;  /* 0x00000000fffff984 */ /* 0x000fe20000000800 */
[----:B------:R-:W-:Y:S04]  /*24780*/  @!P3 LDGSTS.E.BYPASS.LTC128B.128 [R21+0xcc00], desc[UR52][R2.64], !P0 ;  /* 0x0cc000000215bfae */ /* 0x000fe8000c101d74 */
[----:B------:R-:W-:Y:S04]  /*24790*/  @!P3 LDGSTS.E.BYPASS.LTC128B.128 [R21+0xfc00], desc[UR52][R2.64+0x40], !P1 ;  /* 0x0fc000400215bfae */ /* 0x000fe8000c901d74 */
[----:B------:R0:W-:Y:S01]  /*247a0*/  @!P3 LDGSTS.E.BYPASS.LTC128B.128 [R21+0x12c00], desc[UR52][R2.64+0x80], !P2 ;  /* 0x12c000800215bfae */ /* 0x0001e2000d101d74 */
[----:B------:R-:W-:Y:S02]  /*247b0*/  IMAD.MOV.U32 R13, RZ, RZ, R4 ;  /* 0x000000ffff0d7224 */ /* 0x000fe400078e0004 */
[----:B------:R-:W-:-:S02]  /*247c0*/  IMAD.MOV.U32 R12, RZ, RZ, 0x3 ;  /* 0x00000003ff0c7424 */ /* 0x000fc400078e00ff */
[----:B0-----:R-:W-:-:S05]  /*247d0*/  VIADD R2, R28, 0x40 ;  /* 0x000000401c027836 */ /* 0x001fca0000000000 */
[----:B------:R-:W-:Y:S01]  /*247e0*/  ISETP.GE.AND P3, PT, R2, R0, PT ;  /* 0x000000000200720c */ /* 0x000fe20003f66270 */
[----:B------:R-:W-:-:S12]  /*247f0*/  IMAD.MOV.U32 R2, RZ, RZ, R14 ;  /* 0x000000ffff027224 */ /* 0x000fd800078e000e */
[----:B------:R-:W-:Y:S05]  /*24800*/  WARPSYNC.COLLECTIVE R15, `(.L_x_11775) ;  /* 0x000000000f087348 */ /* 0x000fea0003c00000 */
[----:B------:R0:W1:Y:S02]  /*24810*/  SHFL.IDX P6, R14, R13, R12, R11 ;  /* 0x0000000c0d0e7389 */ /* 0x00006400000c000b */
[----:B01----:R-:W-:Y:S01]  /*24820*/  ENDCOLLECTIVE ;  /* 0x000000000000791b */ /* 0x003fe20003800000 */
.L_x_11775:
[----:B------:R-:W-:Y:S01]  /*24830*/  @!P3 LEA R3, P4, R10, R2, 0x1 ;  /* 0x000000020a03b211 */ /* 0x000fe200078808ff */
[----:B------:R-:W-:-:S04]  /*24840*/  IMAD.MOV.U32 R13, RZ, RZ, R5 ;  /* 0x000000ffff0d7224 */ /* 0x000fc800078e0005 */
[----:B------:R-:W-:-:S05]  /*24850*/  @!P3 IMAD.X R2, RZ, RZ, R8, P4 ;  /* 0x000000ffff02b224 */ /* 0x000fca00020e0608 */
[----:B------:R-:W-:Y:S01]  /*24860*/  @!P3 LOP3.LUT R3, R3, R2, RZ, 0x3c, !PT ;  /* 0x000000020303b212 */ /* 0x000fe200078e3cff */
[----:B------:R-:W-:-:S03]  /*24870*/  IMAD.MOV.U32 R4, RZ, RZ, R14 ;  /* 0x000000ffff047224 */ /* 0x000fc600078e000e */
[----:B------:R-:W-:-:S07]  /*24880*/  @!P3 LOP3.LUT R2, R3, R2, RZ, 0x3c, !PT ;  /* 0x000000020302b212 */ /* 0x000fce00078e3cff */
[----:B------:R-:W-:Y:S05]  /*24890*/  WARPSYNC.COLLECTIVE R15, `(.L_x_11776) ;  /* 0x000000000f087348 */ /* 0x000fea0003c00000 */
[----:B------:R0:W1:Y:S02]  /*248a0*/  SHFL.IDX P6, R14, R13, R12, R11 ;  /* 0x0000000c0d0e7389 */ /* 0x00006400000c000b */
[----:B01----:R-:W-:Y:S01]  /*248b0*/  ENDCOLLECTIVE ;  /* 0x000000000000791b */ /* 0x003fe20003800000 */
.L_x_11776:
[----:B------:R-:W-:-:S05]  /*248c0*/  @!P3 LOP3.LUT R3, R3, R2, RZ, 0x3c, !PT ;  /* 0x000000020303b212 */ /* 0x000fca00078e3cff */
[----:B------:R-:W-:Y:S01]  /*248d0*/  @!PT LDS RZ, [RZ] ;  /* 0x00000000fffff984 */ /* 0x000fe20000000800 */
[----:B------:R-:W-:Y:S01]  /*248e0*/  @!PT LDS RZ, [RZ] ;  /* 0x00000000fffff984 */ /* 0x000fe20000000800 */
[----:B------:R-:W-:Y:S01]  /*248f0*/  @!PT LDS RZ, [RZ] ;  /* 0x00000000fffff984 */ /* 0x000fe20000000800 */
[----:B------:R0:W-:Y:S04]  /*24900*/  @!P3 LDGSTS.E.BYPASS.LTC128B.128 [R21+0xd400], desc[UR52][R2.64], !P0 ;  /* 0x0d4000000215bfae */ /* 0x0001e8000c101d74 */
[----:B------:R0:W-:Y:S01]  /*24910*/  @!P3 LDGSTS.E.BYPASS.LTC128B.128 [R21+0x10400], desc[UR52][R2.64+0x40], !P1 ;  /* 0x104000400215bfae */ /* 0x0001e2000c901d74 */
[----:B------:R-:W-:Y:S02]  /*24920*/  IMAD.MOV.U32 R13, RZ, RZ, R6 ;  /* 0x000000ffff0d7224 */ /* 0x000fe400078e0006 */
[----:B------:R-:W-:Y:S01]  /*24930*/  IMAD.MOV.U32 R12, RZ, RZ, RZ ;  /* 0x000000ffff0c7224 */ /* 0x000fe200078e00ff */
[----:B------:R0:W-:Y:S01]  /*24940*/  @!P3 LDGSTS.E.BYPASS.LTC128B.128 [R21+0x13400], desc[UR52][R2.64+0x80], !P2 ;  /* 0x134000800215bfae */ /* 0x0001e2000d101d74 */
[----:B------:R-:W-:-:S07]  /*24950*/  IMAD.MOV.U32 R5, RZ, RZ, R14 ;  /* 0x000000ffff057224 */ /* 0x000fce00078e000e */
[----:B0-----:R-:W-:Y:S05]  /*24960*/  WARPSYNC.COLLECTIVE R15, `(.L_x_11777) ;  /* 0x000000000f087348 */ /* 0x001fea0003c00000 */
[----:B------:R1:W2:Y:S02]  /*24970*/  SHFL.IDX P6, R14, R13, R12, R11 ;  /* 0x0000000c0d0e7389 */ /* 0x0002a400000c000b */
[----:B012---:R-:W-:Y:S01]  /*24980*/  ENDCOLLECTIVE ;  /* 0x000000000000791b */ /* 0x007fe20003800000 */
.L_x_11777:
[----:B------:R-:W-:-:S05]  /*24990*/  VIADD R2, R28, 0x60 ;  /* 0x000000601c027836 */ /* 0x000fca0000000000 */
[----:B------:R-:W-:Y:S01]  /*249a0*/  ISETP.GE.AND P3, PT, R2, R0, PT ;  /* 0x000000000200720c */ /* 0x000fe20003f66270 */
[----:B------:R-:W-:-:S12]  /*249b0*/  IMAD.MOV.U32 R13, RZ, RZ, R7 ;  /* 0x000000ffff0d7224 */ /* 0x000fd800078e0007 */
[----:B------:R-:W-:-:S05]  /*249c0*/  @!P3 LEA R2, P4, R10, R5, 0x1 ;  /* 0x000000050a02b211 */ /* 0x000fca00078808ff */
[----:B------:R-:W-:Y:S02]  /*249d0*/  @!P3 IMAD.X R3, RZ, RZ, R4, P4 ;  /* 0x000000ffff03b224 */ /* 0x000fe400020e0604 */
[----:B------:R-:W-:-:S07]  /*249e0*/  IMAD.MOV.U32 R4, RZ, RZ, R14 ;  /* 0x000000ffff047224 */ /* 0x000fce00078e000e */
[----:B------:R-:W-:Y:S05]  /*249f0*/  WARPSYNC.COLLECTIVE R15, `(.L_x_11778) ;  /* 0x000000000f087348 */ /* 0x000fea0003c00000 */
[----:B------:R0:W1:Y:S02]  /*24a00*/  SHFL.IDX P6, R14, R13, R12, R11 ;  /* 0x0000000c0d0e7389 */ /* 0x00006400000c000b */
[----:B01----:R-:W-:Y:S01]  /*24a10*/  ENDCOLLECTIVE ;  /* 0x000000000000791b */ /* 0x003fe20003800000 */
.L_x_11778:
        /* <DEDUP_REMOVED lines=14> */
.L_x_11779:
[----:B------:R-:W-:Y:S01]  /*24b00*/  @!P3 LEA R2, P4, R10, R2, 0x1 ;  /* 0x000000020a02b211 */ /* 0x000fe200078808ff */
[----:B------:R-:W-:-:S04]  /*24b10*/  IMAD.MOV.U32 R13, RZ, RZ, R7 ;  /* 0x000000ffff0d7224 */ /* 0x000fc800078e0007 */
[----:B------:R-:W-:-:S05]  /*24b20*/  @!P3 IMAD.X R3, RZ, RZ, R4, P4 ;  /* 0x000000ffff03b224 */ /* 0x000fca00020e0604 */
[----:B------:R-:W-:Y:S01]  /*24b30*/  @!PT LDS RZ, [RZ] ;  /* 0x00000000fffff984 */ /* 0x000fe20000000800 */
[----:B------:R-:W-:Y:S01]  /*24b40*/  @!PT LDS RZ, [RZ] ;  /* 0x00000000fffff984 */ /* 0x000fe20000000800 */
[----:B------:R-:W-:Y:S01]  /*24b50*/  @!PT LDS RZ, [RZ] ;  /* 0x00000000fffff984 */ /* 0x000fe20000000800 */
[----:B------:R0:W-:Y:S01]  /*24b60*/  @!P3 LDGSTS.E.BYPASS.LTC128B.128 [R21+0xe400], desc[UR52][R2.64], !P0 ;  /* 0x0e4000000215bfae */ /* 0x0001e2000c101d74 */
[----:B------:R-:W-:-:S03]  /*24b70*/  IMAD.MOV.U32 R6, RZ, RZ, R14 ;  /* 0x000000ffff067224 */ /* 0x000fc600078e000e */
[----:B------:R0:W-:Y:S04]  /*24b80*/  @!P3 LDGSTS.E.BYPASS.LTC128B.128 [R21+0x11400], desc[UR52][R2.64+0x40], !P1 ;  /* 0x114000400215bfae */ /* 0x0001e8000c901d74 */
[----:B0-----:R-:W-:Y:S05]  /*24b90*/  WARPSYNC.COLLECTIVE R15, `(.L_x_11780) ;  /* 0x000000000f087348 */ /* 0x001fea0003c00000 */
[----:B------:R1:W2:Y:S02]  /*24ba0*/  SHFL.IDX P6, R14, R13, R12, R11 ;  /* 0x0000000c0d0e7389 */ /* 0x0002a400000c000b */
[----:B012---:R-:W-:Y:S01]  /*24bb0*/  ENDCOLLECTIVE ;  /* 0x000000000000791b */ /* 0x007fe20003800000 */
.L_x_11780:
[----:B------:R-:W-:Y:S01]  /*24bc0*/  @!PT LDS RZ, [RZ] ;  /* 0x00000000fffff984 */ /* 0x000fe20000000800 */
[----:B------:R-:W-:Y:S01]  /*24bd0*/  @!PT LDS RZ, [RZ] ;  /* 0x00000000fffff984 */ /* 0x000fe20000000800 */
[----:B------:R-:W-:Y:S01]  /*24be0*/  @!PT LDS RZ, [RZ] ;  /* 0x00000000fffff984 */ /* 0x000fe20000000800 */
[----:B------:R0:W-:Y:S02]  /*24bf0*/  @!P3 LDGSTS.E.BYPASS.LTC128B.128 [R21+0x14400], desc[UR52][R2.64+0x80], !P2 ;  /* 0x144000800215bfae */ /* 0x0001e4000d101d74 */
[----:B0-----:R-:W-:Y:S01]  /*24c00*/  IMAD.MOV.U32 R2, RZ, RZ, R14 ;  /* 0x000000ffff027224 */ /* 0x001fe200078e000e */
[----:B------:R-:W-:Y:S06]  /*24c10*/  BRA `(.L_x_11781) ;  /* 0xffffffb400cc7947 */ /* 0x000fec000383ffff */
.L_x_11656:
[----:B-1----:R1:W2:Y:S02]  /*24c20*/  SYNCS.PHASECHK.TRANS64.TRYWAIT P0, [R23+URZ+0x2d820], R0 ;  /* 0x02d82000170075a7 */ /* 0x0022a4000800017f */
[----:B--2---:R-:W-:Y:S05]  /*24c30*/  @!P0 NANOSLEEP.SYNCS 0x989680 ;  /* 0x009896800000895d */ /* 0x004fea0003900000 */
[----:B------:R-:W2:Y:S02]  /*24c40*/  @!P0 SYNCS.PHASECHK.TRANS64 P0, [R23+URZ+0x2d820], R0 ;  /* 0x02d82000170085a7 */ /* 0x000ea4000800007f */
[----:B--2---:R-:W-:Y:S05]  /*24c50*/  @!P0 BRA `(.L_x_11656) ;  /* 0xfffffffc00f08947 */ /* 0x004fea000383ffff */
[----:B------:R-:W-:Y:S05]  /*24c60*/  BRA `(.L_x_11782) ;  /* 0xffffffb800347947 */ /* 0x000fea000383ffff */
.L_x_11661:
[----:B0-----:R0:W1:Y:S02]  /*24c70*/  SYNCS.PHASECHK.TRANS64.TRYWAIT P0, [R5+URZ+0x2d840], R0 ;  /* 0x02d84000050075a7 */ /* 0x001064000800017f */
[----:B-1----:R-:W-:Y:S05]  /*24c80*/  @!P0 NANOSLEEP.SYNCS 0x989680 ;  /* 0x009896800000895d */ /* 0x002fea0003900000 */
[----:B------:R-:W1:Y:S02]  /*24c90*/  @!P0 SYNCS.PHASECHK.TRANS64 P0, [R5+URZ+0x2d840], R0 ;  /* 0x02d84000050085a7 */ /* 0x000e64000800007f */
[----:B-1----:R-:W-:Y:S05]  /*24ca0*/  @!P0 BRA `(.L_x_11661) ;  /* 0xfffffffc00f08947 */ /* 0x002fea000383ffff */
[----:B------:R-:W-:Y:S05]  /*24cb0*/  BRA `(.L_x_11783) ;  /* 0xffffffbc00287947 */ /* 0x000fea000383ffff */
.L_x_11662:
        /* <DEDUP_REMOVED lines=8> */
.L_x_11785:
[----:B------:R-:W-:Y:S05]  /*24d40*/  BSYNC B1 ;  /* 0x0000000000017941 */ /* 0x000fea0003800000 */
.L_x_11784:
        /* <DEDUP_REMOVED lines=13> */
.L_x_11786:
        /* <DEDUP_REMOVED lines=8> */
.L_x_11787:
        /* <DEDUP_REMOVED lines=14> */
.L_x_11788:
[----:B------:R-:W-:Y:S02]  /*24f80*/  IMAD.MOV.U32 R13, RZ, RZ, R7 ;  /* 0x000000ffff0d7224 */ /* 0x000fe400078e0007 */
[----:B------:R-:W-:Y:S02]  /*24f90*/  IMAD.MOV.U32 R12, RZ, RZ, 0x2 ;  /* 0x00000002ff0c7424 */ /* 0x000fe400078e00ff */
[----:B------:R-:W-:-:S07]  /*24fa0*/  IMAD.MOV.U32 R2, RZ, RZ, R14 ;  /* 0x000000ffff027224 */ /* 0x000fce00078e000e */
[----:B------:R-:W-:Y:S05]  /*24fb0*/  WARPSYNC.COLLECTIVE R15, `(.L_x_11789) ;  /* 0x000000000f087348 */ /* 0x000fea0003c00000 */
[----:B------:R0:W1:Y:S02]  /*24fc0*/  SHFL.IDX P6, R14, R13, R12, R11 ;  /* 0x0000000c0d0e7389 */ /* 0x00006400000c000b */
[----:B01----:R-:W-:Y:S01]  /*24fd0*/  ENDCOLLECTIVE ;  /* 0x000000000000791b */ /* 0x003fe20003800000 */
.L_x_11789:
        /* <DEDUP_REMOVED lines=13> */
.L_x_11790:
[----:B------:R-:W-:Y:S02]  /*250b0*/  IMAD.MOV.U32 R13, RZ, RZ, R7 ;  /* 0x000000ffff0d7224 */ /* 0x000fe400078e0007 */
[----:B------:R-:W-:Y:S02]  /*250c0*/  IMAD.MOV.U32 R12, RZ, RZ, 0x3 ;  /* 0x00000003ff0c7424 */ /* 0x000fe400078e00ff */
[----:B------:R-:W-:-:S07]  /*250d0*/  IMAD.MOV.U32 R2, RZ, RZ, R14 ;  /* 0x000000ffff027224 */ /* 0x000fce00078e000e */
[----:B------:R-:W-:Y:S05]  /*250e0*/  WARPSYNC.COLLECTIVE R15, `(.L_x_11791) ;  /* 0x000000000f087348 */ /* 0x000fea0003c00000 */
[----:B------:R0:W1:Y:S02]  /*250f0*/  SHFL.IDX P6, R14, R13, R12, R11 ;  /* 0x0000000c0d0e7389 */ /* 0x00006400000c000b */
[----:B01----:R-:W-:Y:S01]  /*25100*/  ENDCOLLECTIVE ;  /* 0x000000000000791b */ /* 0x003fe20003800000 */
.L_x_11791:
        /* <DEDUP_REMOVED lines=14> */
.L_x_11792:
[----:B------:R-:W-:Y:S01]  /*251f0*/  IMAD.MOV.U32 R2, RZ, RZ, R14 ;  /* 0x000000ffff027224 */ /* 0x000fe200078e000e */
[----:B------:R-:W-:Y:S06]  /*25200*/  BRA `(.L_x_11793) ;  /* 0xffffffb800b47947 */ /* 0x000fec000383ffff */
.L_x_11667:
[----:B-1----:R1:W2:Y:S02]  /*25210*/  SYNCS.PHASECHK.TRANS64.TRYWAIT P0, [R5+URZ+0x2d860], R2 ;  /* 0x02d86002050075a7 */ /* 0x0022a4000800017f */
[----:B--2---:R-:W-:Y:S05]  /*25220*/  @!P0 NANOSLEEP.SYNCS 0x989680 ;  /* 0x009896800000895d */ /* 0x004fea0003900000 */
[----:B------:R-:W2:Y:S02]  /*25230*/  @!P0 SYNCS.PHASECHK.TRANS64 P0, [R5+URZ+0x2d860], R2 ;  /* 0x02d86002050085a7 */ /* 0x000ea4000800007f */
[----:B--2---:R-:W-:Y:S05]  /*25240*/  @!P0 BRA `(.L_x_11667) ;  /* 0xfffffffc00f08947 */ /* 0x004fea000383ffff */
[----:B------:R-:W-:Y:S05]  /*25250*/  BRA `(.L_x_11794) ;  /* 0xffffffbc00187947 */ /* 0x000fea000383ffff */
.L_x_11668:
        /* <DEDUP_REMOVED lines=8> */
.L_x_11796:
[----:B------:R-:W-:Y:S05]  /*252e0*/  BSYNC B1 ;  /* 0x0000000000017941 */ /* 0x000fea0003800000 */
.L_x_11795:
        /* <DEDUP_REMOVED lines=9> */
.L_x_11797:
[----:B------:R-:W-:Y:S02]  /*25380*/  IMAD.MOV.U32 R13, RZ, RZ, R24 ;  /* 0x000000ffff0d7224 */ /* 0x000fe400078e0018 */
[----:B------:R-:W-:Y:S02]  /*25390*/  IMAD.MOV.U32 R12, RZ, RZ, 0x1 ;  /* 0x00000001ff0c7424 */ /* 0x000fe400078e00ff */
[----:B------:R-:W-:-:S07]  /*253a0*/  IMAD.MOV.U32 R2, RZ, RZ, R14 ;  /* 0x000000ffff027224 */ /* 0x000fce00078e000e */
[----:B------:R-:W-:Y:S05]  /*253b0*/  WARPSYNC.COLLECTIVE R15, `(.L_x_11798) ;  /* 0x000000000f087348 */ /* 0x000fea0003c00000 */
[----:B------:R0:W1:Y:S02]  /*253c0*/  SHFL.IDX P6, R14, R13, R12, R11 ;  /* 0x0000000c0d0e7389 */ /* 0x00006400000c000b */
[----:B01----:R-:W-:Y:S01]  /*253d0*/  ENDCOLLECTIVE ;  /* 0x000000000000791b */ /* 0x003fe20003800000 */
.L_x_11798:
        /* <DEDUP_REMOVED lines=16> */
.L_x_11799:
[----:B------:R-:W-:Y:S02]  /*254e0*/  IMAD.MOV.U32 R13, RZ, RZ, R24 ;  /* 0x000000ffff0d7224 */ /* 0x000fe400078e0018 */
[----:B------:R-:W-:Y:S02]  /*254f0*/  IMAD.MOV.U32 R12, RZ, RZ, 0x2 ;  /* 0x00000002ff0c7424 */ /* 0x000fe400078e00ff */
[----:B------:R-:W-:-:S07]  /*25500*/  IMAD.MOV.U32 R2, RZ, RZ, R14 ;  /* 0x000000ffff027224 */ /* 0x000fce00078e000e */
[----:B------:R-:W-:Y:S05]  /*25510*/  WARPSYNC.COLLECTIVE R15, `(.L_x_11800) ;  /* 0x000000000f087348 */ /* 0x000fea0003c00000 */
[----:B------:R0:W1:Y:S02]  /*25520*/  SHFL.IDX P6, R14, R13, R12, R11 ;  /* 0x0000000c0d0e7389 */ /* 0x00006400000c000b */
[----:B01----:R-:W-:Y:S01]  /*25530*/  ENDCOLLECTIVE ;  /* 0x000000000000791b */ /* 0x003fe20003800000 */
.L_x_11800:
        /* <DEDUP_REMOVED lines=16> */
.L_x_11801:
[----:B------:R-:W-:Y:S02]  /*25640*/  IMAD.MOV.U32 R13, RZ, RZ, R24 ;  /* 0x000000ffff0d7224 */ /* 0x000fe400078e0018 */
[----:B------:R-:W-:Y:S02]  /*25650*/  IMAD.MOV.U32 R12, RZ, RZ, 0x3 ;  /* 0x00000003ff0c7424 */ /* 0x000fe400078e00ff */
[----:B------:R-:W-:-:S07]  /*25660*/  IMAD.MOV.U32 R2, RZ, RZ, R14 ;  /* 0x000000ffff027224 */ /* 0x000fce00078e000e */
[----:B------:R-:W-:Y:S05]  /*25670*/  WARPSYNC.COLLECTIVE R15, `(.L_x_11802) ;  /* 0x000000000f087348 */ /* 0x000fea0003c00000 */
[----:B------:R0:W1:Y:S02]  /*25680*/  SHFL.IDX P6, R14, R13, R12, R11 ;  /* 0x0000000c0d0e7389 */ /* 0x00006400000c000b */
[----:B01----:R-:W-:Y:S01]  /*25690*/  ENDCOLLECTIVE ;  /* 0x000000000000791b */ /* 0x003fe20003800000 */
.L_x_11802:
        /* <DEDUP_REMOVED lines=13> */
.L_x_11803:
        /* <DEDUP_REMOVED lines=8> */
.L_x_11676:
[----:B-1----:R1:W2:Y:S02]  /*257f0*/  SYNCS.PHASECHK.TRANS64.TRYWAIT P0, [R0+URZ+0x2d860], R3 ;  /* 0x02d86003000075a7 */ /* 0x0022a4000800017f */
[----:B--2---:R-:W-:Y:S05]  /*25800*/  @!P0 NANOSLEEP.SYNCS 0x989680 ;  /* 0x009896800000895d */ /* 0x004fea0003900000 */
[----:B------:R-:W2:Y:S02]  /*25810*/  @!P0 SYNCS.PHASECHK.TRANS64 P0, [R0+URZ+0x2d860], R3 ;  /* 0x02d86003000085a7 */ /* 0x000ea4000800007f */
[----:B--2---:R-:W-:Y:S05]  /*25820*/  @!P0 BRA `(.L_x_11676) ;  /* 0xfffffffc00f08947 */ /* 0x004fea000383ffff */
[----:B------:R-:W-:Y:S05]  /*25830*/  BRA `(.L_x_11805) ;  /* 0xffffffbc00a47947 */ /* 0x000fea000383ffff */
.L_x_11677:
        /* <DEDUP_REMOVED lines=8> */
.L_x_11807:
[----:B------:R-:W-:Y:S05]  /*258c0*/  BSYNC B0 ;  /* 0x0000000000007941 */ /* 0x000fea0003800000 */
.L_x_11806:
        /* <DEDUP_REMOVED lines=10> */
.L_x_11808:
        /* <DEDUP_REMOVED lines=17> */
.L_x_11809:
        /* <DEDUP_REMOVED lines=14> */
.L_x_11810:
[----:B------:R-:W-:Y:S02]  /*25b60*/  IMAD.MOV.U32 R13, RZ, RZ, R24 ;  /* 0x000000ffff0d7224 */ /* 0x000fe400078e0018 */
[----:B------:R-:W-:Y:S01]  /*25b70*/  IMAD.MOV.U32 R12, RZ, RZ, 0x2 ;  /* 0x00000002ff0c7424 */ /* 0x000fe200078e00ff */
[----:B------:R-:W-:-:S13]  /*25b80*/  IADD3 R2, P4, R14, R5, RZ ;  /* 0x000000050e027210 */ /* 0x000fda0007f9e0ff */
[----:B------:R-:W-:Y:S05]  /*25b90*/  WARPSYNC.COLLECTIVE R15, `(.L_x_11811) ;  /* 0x000000000f087348 */ /* 0x000fea0003c00000 */
[----:B------:R0:W1:Y:S02]  /*25ba0*/  SHFL.IDX P6, R14, R13, R12, R11 ;  /* 0x0000000c0d0e7389 */ /* 0x00006400000c000b */
[----:B01----:R-:W-:Y:S01]  /*25bb0*/  ENDCOLLECTIVE ;  /* 0x000000000000791b */ /* 0x003fe20003800000 */
.L_x_11811:
        /* <DEDUP_REMOVED lines=15> */
.L_x_11812:
[----:B------:R-:W-:Y:S02]  /*25cb0*/  IMAD.MOV.U32 R13, RZ, RZ, R24 ;  /* 0x000000ffff0d7224 */ /* 0x000fe400078e0018 */
[----:B------:R-:W-:Y:S01]  /*25cc0*/  IMAD.MOV.U32 R12, RZ, RZ, 0x3 ;  /* 0x00000003ff0c7424 */ /* 0x000fe200078e00ff */
[----:B------:R-:W-:-:S13]  /*25cd0*/  IADD3 R2, P4, R14, R5, RZ ;  /* 0x000000050e027210 */ /* 0x000fda0007f9e0ff */
[----:B------:R-:W-:Y:S05]  /*25ce0*/  WARPSYNC.COLLECTIVE R15, `(.L_x_11813) ;  /* 0x000000000f087348 */ /* 0x000fea0003c00000 */
[----:B------:R0:W1:Y:S02]  /*25cf0*/  SHFL.IDX P6, R14, R13, R12, R11 ;  /* 0x0000000c0d0e7389 */ /* 0x00006400000c000b */
[----:B01----:R-:W-:Y:S01]  /*25d00*/  ENDCOLLECTIVE ;  /* 0x000000000000791b */ /* 0x003fe20003800000 */
.L_x_11813:
        /* <DEDUP_REMOVED lines=14> */
.L_x_11814:
[----:B------:R-:W-:Y:S05]  /*25df0*/  BRA `(.L_x_11815) ;  /* 0xffffffbc00047947 */ /* 0x000fea000383ffff */
.L_x_11682:
[----:B------:R-:W-:Y:S01]  /*25e00*/  BSSY B0, `(.L_x_11816) ;  /* 0x0000008000007945 */ /* 0x000fe20003800000 */
[----:B------:R-:W-:Y:S02]  /*25e10*/  IMAD.MOV.U32 R13, RZ, RZ, R16 ;  /* 0x000000ffff0d7224 */ /* 0x000fe400078e0010 */
[----:B------:R-:W-:Y:S02]  /*25e20*/  IMAD.MOV.U32 R12, RZ, RZ, RZ ;  /* 0x000000ffff0c7224 */ /* 0x000fe400078e00ff */
[----:B------:R-:W-:Y:S02]  /*25e30*/  IMAD.MOV.U32 R11, RZ, RZ, 0x1f ;  /* 0x0000001fff0b7424 */ /* 0x000fe400078e00ff */
[----:B------:R-:W-:-:S07]  /*25e40*/  IMAD.MOV.U32 R15, RZ, RZ, -0x1 ;  /* 0xffffffffff0f7424 */ /* 0x000fce00078e00ff */
[----:B0-2--5:R-:W-:Y:S05]  /*25e50*/  WARPSYNC.COLLECTIVE R15, `(.L_x_11817) ;  /* 0x000000000f087348 */ /* 0x025fea0003c00000 */
[----:B------:R1:W3:Y:S02]  /*25e60*/  SHFL.IDX P6, R14, R13, R12, R11 ;  /* 0x0000000c0d0e7389 */ /* 0x0002e400000c000b */
[----:B0123-5:R-:W-:Y:S01]  /*25e70*/  ENDCOLLECTIVE ;  /* 0x000000000000791b */ /* 0x02ffe20003800000 */
.L_x_11817:
[----:B------:R-:W-:Y:S05]  /*25e80*/  BSYNC B0 ;  /* 0x0000000000007941 */ /* 0x000fea0003800000 */
.L_x_11816:
        /* <DEDUP_REMOVED lines=9> */
.L_x_11818:
        /* <DEDUP_REMOVED lines=18> */
.L_x_11819:
[----:B------:R-:W-:Y:S01]  /*26040*/  IMAD.MOV.U32 R12, RZ, RZ, 0x2 ;  /* 0x00000002ff0c7424 */ /* 0x000fe200078e00ff */
[----:B------:R-:W-:-:S05]  /*26050*/  SEL R5, R14, RZ, P1 ;  /* 0x000000ff0e057207 */ /* 0x000fca0000800000 */
[----:B------:R-:W-:-:S04]  /*26060*/  IMAD.IADD R4, R2, 0x1, R5 ;  /* 0x0000000102047824 */ /* 0x000fc800078e0205 */
[----:B------:R-:W-:-:S07]  /*26070*/  IMAD.MOV.U32 R13, RZ, RZ, R4 ;  /* 0x000000ffff0d7224 */ /* 0x000fce00078e0004 */
[----:B------:R-:W-:Y:S05]  /*26080*/  WARPSYNC.COLLECTIVE R15, `(.L_x_11820) ;  /* 0x000000000f087348 */ /* 0x000fea0003c00000 */
[----:B------:R0:W1:Y:S02]  /*26090*/  SHFL.UP P6, R14, R13, R12, R11 ;  /* 0x0400000c0d0e7389 */ /* 0x00006400000c000b */
[----:B01----:R-:W-:Y:S01]  /*260a0*/  ENDCOLLECTIVE ;  /* 0x000000000000791b */ /* 0x003fe20003800000 */
.L_x_11820:
[----:B------:R-:W-:Y:S01]  /*260b0*/  IMAD.MOV.U32 R12, RZ, RZ, 0x4 ;  /* 0x00000004ff0c7424 */ /* 0x000fe200078e00ff */
[----:B------:R-:W-:-:S05]  /*260c0*/  SEL R5, R14, RZ, P2 ;  /* 0x000000ff0e057207 */ /* 0x000fca0001000000 */
[----:B------:R-:W-:-:S04]  /*260d0*/  IMAD.IADD R5, R4, 0x1, R5 ;  /* 0x0000000104057824 */ /* 0x000fc800078e0205 */
[----:B------:R-:W-:-:S07]  /*260e0*/  IMAD.MOV.U32 R13, RZ, RZ, R5 ;  /* 0x000000ffff0d7224 */ /* 0x000fce00078e0005 */
[----:B------:R-:W-:Y:S05]  /*260f0*/  WARPSYNC.COLLECTIVE R15, `(.L_x_11821) ;  /* 0x000000000f087348 */ /* 0x000fea0003c00000 */
[----:B------:R0:W1:Y:S02]  /*26100*/  SHFL.UP P6, R14, R13, R12, R11 ;  /* 0x0400000c0d0e7389 */ /* 0x00006400000c000b */
[----:B01----:R-:W-:Y:S01]  /*26110*/  ENDCOLLECTIVE ;  /* 0x000000000000791b */ /* 0x003fe20003800000 */
.L_x_11821:
[----:B------:R-:W-:Y:S01]  /*26120*/  IMAD.MOV.U32 R12, RZ, RZ, 0x8 ;  /* 0x00000008ff0c7424 */ /* 0x000fe200078e00ff */
[----:B------:R-:W-:-:S05]  /*26130*/  SEL R6, R14, RZ, P3 ;  /* 0x000000ff0e067207 */ /* 0x000fca0001800000 */
[----:B------:R-:W-:-:S04]  /*26140*/  IMAD.IADD R6, R5, 0x1, R6 ;  /* 0x0000000105067824 */ /* 0x000fc800078e0206 */
[----:B------:R-:W-:-:S07]  /*26150*/  IMAD.MOV.U32 R13, RZ, RZ, R6 ;  /* 0x000000ffff0d7224 */ /* 0x000fce00078e0006 */
[----:B------:R-:W-:Y:S05]  /*26160*/  WARPSYNC.COLLECTIVE R15, `(.L_x_11822) ;  /* 0x000000000f087348 */ /* 0x000fea0003c00000 */
[----:B------:R0:W1:Y:S02]  /*26170*/  SHFL.UP P6, R14, R13, R12, R11 ;  /* 0x0400000c0d0e7389 */ /* 0x00006400000c000b */
[----:B01----:R-:W-:Y:S01]  /*26180*/  ENDCOLLECTIVE ;  /* 0x000000000000791b */ /* 0x003fe20003800000 */
.L_x_11822:
[----:B------:R-:W-:Y:S01]  /*26190*/  IMAD.MOV.U32 R12, RZ, RZ, 0x10 ;  /* 0x00000010ff0c7424 */ /* 0x000fe200078e00ff */
[----:B------:R-:W-:-:S05]  /*261a0*/  SEL R3, R14, RZ, P4 ;  /* 0x000000ff0e037207 */ /* 0x000fca0002000000 */
[----:B------:R-:W-:-:S04]  /*261b0*/  IMAD.IADD R4, R6, 0x1, R3 ;  /* 0x0000000106047824 */ /* 0x000fc800078e0203 */
[----:B------:R-:W-:-:S07]  /*261c0*/  IMAD.MOV.U32 R13, RZ, RZ, R4 ;  /* 0x000000ffff0d7224 */ /* 0x000fce00078e0004 */
[----:B------:R-:W-:Y:S05]  /*261d0*/  WARPSYNC.COLLECTIVE R15, `(.L_x_11823) ;  /* 0x000000000f087348 */ /* 0x000fea0003c00000 */
[----:B------:R0:W1:Y:S02]  /*261e0*/  SHFL.UP P6, R14, R13, R12, R11 ;  /* 0x0400000c0d0e7389 */ /* 0x00006400000c000b */
[----:B01----:R-:W-:Y:S01]  /*261f0*/  ENDCOLLECTIVE ;  /* 0x000000000000791b */ /* 0x003fe20003800000 */
.L_x_11823:
        /* <DEDUP_REMOVED lines=8> */
.L_x_11824:
[----:B------:R-:W-:Y:S05]  /*26280*/  BRA `(.L_x_11825) ;  /* 0xffffffbc00207947 */ /* 0x000fea000383ffff */
.L_x_11687:
        /* <DEDUP_REMOVED lines=8> */
.L_x_11827:
[----:B------:R-:W-:Y:S05]  /*26310*/  BSYNC B0 ;  /* 0x0000000000007941 */ /* 0x000fea0003800000 */
.L_x_11826:
        /* <DEDUP_REMOVED lines=8> */
.L_x_11828:
[----:B------:R-:W-:Y:S01]  /*263a0*/  IMAD.MOV.U32 R12, RZ, RZ, 0x4 ;  /* 0x00000004ff0c7424 */ /* 0x000fe200078e00ff */
[----:B------:R-:W-:-:S05]  /*263b0*/  SEL R14, R14, RZ, P2 ;  /* 0x000000ff0e0e7207 */ /* 0x000fca0001000000 */
[----:B------:R-:W-:-:S04]  /*263c0*/  IMAD.IADD R3, R13, 0x1, R14 ;  /* 0x000000010d037824 */ /* 0x000fc800078e020e */
[----:B------:R-:W-:-:S07]  /*263d0*/  IMAD.MOV.U32 R13, RZ, RZ, R3 ;  /* 0x000000ffff0d7224 */ /* 0x000fce00078e0003 */
[----:B------:R-:W-:Y:S05]  /*263e0*/  WARPSYNC.COLLECTIVE R15, `(.L_x_11829) ;  /* 0x000000000f087348 */ /* 0x000fea0003c00000 */
[----:B------:R0:W1:Y:S02]  /*263f0*/  SHFL.UP P6, R14, R13, R12, R11 ;  /* 0x0400000c0d0e7389 */ /* 0x00006400000c000b */
[----:B01----:R-:W-:Y:S01]  /*26400*/  ENDCOLLECTIVE ;  /* 0x000000000000791b */ /* 0x003fe20003800000 */
.L_x_11829:
[----:B------:R-:W-:Y:S01]  /*26410*/  IMAD.MOV.U32 R12, RZ, RZ, 0x8 ;  /* 0x00000008ff0c7424 */ /* 0x000fe200078e00ff */
[----:B------:R-:W-:-:S05]  /*26420*/  SEL R4, R14, RZ, P3 ;  /* 0x000000ff0e047207 */ /* 0x000fca0001800000 */
[----:B------:R-:W-:-:S04]  /*26430*/  IMAD.IADD R4, R3, 0x1, R4 ;  /* 0x0000000103047824 */ /* 0x000fc800078e0204 */
[----:B------:R-:W-:-:S07]  /*26440*/  IMAD.MOV.U32 R13, RZ, RZ, R4 ;  /* 0x000000ffff0d7224 */ /* 0x000fce00078e0004 */
[----:B------:R-:W-:Y:S05]  /*26450*/  WARPSYNC.COLLECTIVE R15, `(.L_x_11830) ;  /* 0x000000000f087348 */ /* 0x000fea0003c00000 */
[----:B------:R0:W1:Y:S02]  /*26460*/  SHFL.UP P6, R14, R13, R12, R11 ;  /* 0x0400000c0d0e7389 */ /* 0x00006400000c000b */
[----:B01----:R-:W-:Y:S01]  /*26470*/  ENDCOLLECTIVE ;  /* 0x000000000000791b */ /* 0x003fe20003800000 */
.L_x_11830:
[----:B------:R-:W-:Y:S01]  /*26480*/  IMAD.MOV.U32 R12, RZ, RZ, 0x10 ;  /* 0x00000010ff0c7424 */ /* 0x000fe200078e00ff */
[----:B------:R-:W-:-:S05]  /*26490*/  SEL R5, R14, RZ, P4 ;  /* 0x000000ff0e057207 */ /* 0x000fca0002000000 */
[----:B------:R-:W-:-:S04]  /*264a0*/  IMAD.IADD R5, R4, 0x1, R5 ;  /* 0x0000000104057824 */ /* 0x000fc800078e0205 */
[----:B------:R-:W-:-:S07]  /*264b0*/  IMAD.MOV.U32 R13, RZ, RZ, R5 ;  /* 0x000000ffff0d7224 */ /* 0x000fce00078e0005 */
[----:B------:R-:W-:Y:S05]  /*264c0*/  WARPSYNC.COLLECTIVE R15, `(.L_x_11831) ;  /* 0x000000000f087348 */ /* 0x000fea0003c00000 */
[----:B------:R0:W1:Y:S02]  /*264d0*/  SHFL.UP P6, R14, R13, R12, R11 ;  /* 0x0400000c0d0e7389 */ /* 0x00006400000c000b */
[----:B01----:R-:W-:Y:S01]  /*264e0*/  ENDCOLLECTIVE ;  /* 0x000000000000791b */ /* 0x003fe20003800000 */
.L_x_11831:
        /* <DEDUP_REMOVED lines=8> */
.L_x_11832:
[----:B------:R-:W-:Y:S05]  /*26570*/  BRA `(.L_x_11833) ;  /* 0xffffffbc00007947 */ /* 0x000fea000383ffff */
.L_x_11689:
[----:B------:R-:W-:Y:S01]  /*26580*/  BSSY B0, `(.L_x_11834) ;  /* 0x0000006000007945 */ /* 0x000fe20003800000 */
[----:B------:R-:W-:Y:S01]  /*26590*/  PLOP3.LUT P6, PT, P6, PT, PT, 0x8, 0x0 ;  /* 0x000000000000781c */ /* 0x000fe200037ce170 */
[----:B------:R-:W-:-:S12]  /*265a0*/  IMAD.MOV.U32 R15, RZ, RZ, -0x1 ;  /* 0xffffffffff0f7424 */ /* 0x000fd800078e00ff */
[----:B0----5:R-:W-:Y:S05]  /*265b0*/  WARPSYNC.COLLECTIVE R15, `(.L_x_11835) ;  /* 0x000000000f087348 */ /* 0x021fea0003c00000 */
[----:B------:R-:W-:Y:S01]  /*265c0*/  VOTE.ANY R14, PT, P6 ;  /* 0x00000000000e7806 */ /* 0x000fe200030e0100 */
[----:B0----5:R-:W-:Y:S06]  /*265d0*/  ENDCOLLECTIVE ;  /* 0x000000000000791b */ /* 0x021fec0003800000 */
.L_x_11835:
[----:B------:R-:W-:Y:S05]  /*265e0*/  BSYNC B0 ;  /* 0x0000000000007941 */ /* 0x000fea0003800000 */
.L_x_11834:
        /* <DEDUP_REMOVED lines=9> */
.L_x_11836:
[----:B------:R-:W-:Y:S01]  /*26680*/  IMAD.MOV.U32 R17, RZ, RZ, R14 ;  /* 0x000000ffff117224 */ /* 0x000fe200078e000e */
[----:B------:R-:W-:Y:S06]  /*26690*/  BRA `(.L_x_11837) ;  /* 0xffffffb800f07947 */ /* 0x000fec000383ffff */
.L_x_11691:
[----:B------:R-:W-:Y:S01]  /*266a0*/  BSSY B0, `(.L_x_11838) ;  /* 0x0000007000007945 */ /* 0x000fe20003800000 */
[----:B------:R-:W-:Y:S02]  /*266b0*/  IMAD.MOV.U32 R13, RZ, RZ, R3 ;  /* 0x000000ffff0d7224 */ /* 0x000fe400078e0003 */
[----:B------:R-:W-:Y:S02]  /*266c0*/  IMAD.MOV.U32 R11, RZ, RZ, 0x1f ;  /* 0x0000001fff0b7424 */ /* 0x000fe400078e00ff */
[----:B------:R-:W-:-:S07]  /*266d0*/  IMAD.MOV.U32 R15, RZ, RZ, -0x1 ;  /* 0xffffffffff0f7424 */ /* 0x000fce00078e00ff */
[----:B012--5:R-:W-:Y:S05]  /*266e0*/  WARPSYNC.COLLECTIVE R15, `(.L_x_11839) ;  /* 0x000000000f087348 */ /* 0x027fea0003c00000 */
[----:B------:R3:W4:Y:S02]  /*266f0*/  SHFL.IDX P6, R14, R13, R12, R11 ;  /* 0x0000000c0d0e7389 */ /* 0x00072400000c000b */
[----:B012345:R-:W-:Y:S01]  /*26700*/  ENDCOLLECTIVE ;  /* 0x000000000000791b */ /* 0x03ffe20003800000 */
.L_x_11839:
[----:B------:R-:W-:Y:S05]  /*26710*/  BSYNC B0 ;  /* 0x0000000000007941 */ /* 0x000fea0003800000 */
.L_x_11838:
[----:B------:R-:W-:Y:S01]  /*26720*/  IMAD.MOV.U32 R5, RZ, RZ, R14 ;  /* 0x000000ffff057224 */ /* 0x000fe200078e000e */
[----:B------:R-:W-:Y:S06]  /*26730*/  BRA `(.L_x_11690) ;  /* 0xffffffb800e47947 */ /* 0x000fec000383ffff */
.L_x_11695:
[----:B0-----:R0:W2:Y:S02]  /*26740*/  SYNCS.PHASECHK.TRANS64.TRYWAIT P0, [R5+URZ+0x2d820], R0 ;  /* 0x02d82000050075a7 */ /* 0x0010a4000800017f */
[----:B--2---:R-:W-:Y:S05]  /*26750*/  @!P0 NANOSLEEP.SYNCS 0x989680 ;  /* 0x009896800000895d */ /* 0x004fea0003900000 */
[----:B------:R-:W2:Y:S02]  /*26760*/  @!P0 SYNCS.PHASECHK.TRANS64 P0, [R5+URZ+0x2d820], R0 ;  /* 0x02d82000050085a7 */ /* 0x000ea4000800007f */
[----:B--2---:R-:W-:Y:S05]  /*26770*/  @!P0 BRA `(.L_x_11695) ;  /* 0xfffffffc00f08947 */ /* 0x004fea000383ffff */
[----:B------:R-:W-:Y:S05]  /*26780*/  BRA `(.L_x_11840) ;  /* 0xffffffc0005c7947 */ /* 0x000fea000383ffff */
.L_x_11696:
        /* <DEDUP_REMOVED lines=8> */
[----:B01-3-5:R-:W-:Y:S05]  /*26810*/  WARPSYNC.COLLECTIVE R15, `(.L_x_11842) ;  /* 0x000000000f087348 */ /* 0x02bfea0003c00000 */
[----:B------:R2:W4:Y:S02]  /*26820*/  SHFL.IDX P6, R14, R13, R12, R11 ;  /* 0x0000000c0d0e7389 */ /* 0x00052400000c000b */
[----:B012345:R-:W-:Y:S01]  /*26830*/  ENDCOLLECTIVE ;  /* 0x000000000000791b */ /* 0x03ffe20003800000 */
.L_x_11842:
[----:B------:R-:W-:Y:S05]  /*26840*/  BSYNC B0 ;  /* 0x0000000000007941 */ /* 0x000fea0003800000 */
.L_x_11841:
[----:B------:R-:W-:Y:S05]  /*26850*/  BRA `(.L_x_11843) ;  /* 0xffffffc000447947 */ /* 0x000fea000383ffff */
.L_x_11697:
[----:B------:R-:W-:Y:S01]  /*26860*/  BSSY B0, `(.L_x_11844) ;  /* 0x0000006000007945 */ /* 0x000fe20003800000 */
[----:B------:R-:W-:-:S07]  /*26870*/  IMAD.MOV.U32 R15, RZ, RZ, -0x1 ;  /* 0xffffffffff0f7424 */ /* 0x000fce00078e00ff */
[----:B01-3-5:R-:W-:Y:S05]  /*26880*/  WARPSYNC.COLLECTIVE R15, `(.L_x_11845) ;  /* 0x000000000f0c7348 */ /* 0x02bfea0003c00000 */
[----:B------:R-:W-:Y:S02]  /*26890*/  ELECT P6, UR62, PT ;  /* 0x00000000003e782f */ /* 0x000fe400038c0000 */
[----:B------:R-:W-:Y:S01]  /*268a0*/  MOV R14, UR62 ;  /* 0x0000003e000e7c02 */ /* 0x000fe20008000f00 */
[----:B01-3-5:R-:W-:Y:S10]  /*268b0*/  ENDCOLLECTIVE ;  /* 0x000000000000791b */ /* 0x02bff40003800000 */
.L_x_11845:
[----:B------:R-:W-:Y:S05]  /*268c0*/  BSYNC B0 ;  /* 0x0000000000007941 */ /* 0x000fea0003800000 */
.L_x_11844:
[----:B------:R-:W-:Y:S05]  /*268d0*/  BRA `(.L_x_11846) ;  /* 0xffffffc000387947 */ /* 0x000fea000383ffff */
.L_x_11699:
[----:B0-----:R0:W2:Y:S02]  /*268e0*/  SYNCS.PHASECHK.TRANS64.TRYWAIT P1, [R3+URZ+0x2d840], R2 ;  /* 0x02d84002030075a7 */ /* 0x0010a4000802017f */
[----:B--2---:R-:W-:Y:S05]  /*268f0*/  @!P1 NANOSLEEP.SYNCS 0x989680 ;  /* 0x009896800000995d */ /* 0x004fea0003900000 */
[----:B------:R-:W2:Y:S02]  /*26900*/  @!P1 SYNCS.PHASECHK.TRANS64 P1, [R3+URZ+0x2d840], R2 ;  /* 0x02d84002030095a7 */ /* 0x000ea4000802007f */
[----:B--2---:R-:W-:Y:S05]  /*26910*/  @!P1 BRA `(.L_x_11699) ;  /* 0xfffffffc00f09947 */ /* 0x004fea000383ffff */
[----:B------:R-:W-:Y:S05]  /*26920*/  BRA `(.L_x_11847) ;  /* 0xffffffc0005c7947 */ /* 0x000fea000383ffff */
.L_x_11701:
[----:B--2---:R2:W4:Y:S02]  /*26930*/  SYNCS.PHASECHK.TRANS64.TRYWAIT P1, [R25+URZ+0x2d840], R0 ;  /* 0x02d84000190075a7 */ /* 0x004524000802017f */
[----:B----4-:R-:W-:Y:S05]  /*26940*/  @!P1 NANOSLEEP.SYNCS 0x989680 ;  /* 0x009896800000995d */ /* 0x010fea0003900000 */
[----:B------:R-:W4:Y:S02]  /*26950*/  @!P1 SYNCS.PHASECHK.TRANS64 P1, [R25+URZ+0x2d840], R0 ;  /* 0x02d84000190095a7 */ /* 0x000f24000802007f */
[----:B----4-:R-:W-:Y:S05]  /*26960*/  @!P1 BRA `(.L_x_11701) ;  /* 0xfffffffc00f09947 */ /* 0x010fea000383ffff */
[----:B------:R-:W-:Y:S05]  /*26970*/  BRA `(.L_x_11848) ;  /* 0xffffffc0006c7947 */ /* 0x000fea000383ffff */
.L_x_11703:
[----:B----4-:R4:W0:Y:S02]  /*26980*/  SYNCS.PHASECHK.TRANS64.TRYWAIT P1, [R3+URZ+0x2d860], R2 ;  /* 0x02d86002030075a7 */ /* 0x010824000802017f */
[----:B0-----:R-:W-:Y:S05]  /*26990*/  @!P1 NANOSLEEP.SYNCS 0x989680 ;  /* 0x009896800000995d */ /* 0x001fea0003900000 */
[----:B------:R-:W0:Y:S02]  /*269a0*/  @!P1 SYNCS.PHASECHK.TRANS64 P1, [R3+URZ+0x2d860], R2 ;  /* 0x02d86002030095a7 */ /* 0x000e24000802007f */
[----:B0-----:R-:W-:Y:S05]  /*269b0*/  @!P1 BRA `(.L_x_11703) ;  /* 0xfffffffc00f09947 */ /* 0x001fea000383ffff */
[----:B------:R-:W-:Y:S05]  /*269c0*/  BRA `(.L_x_11849) ;  /* 0xffffffc000687947 */ /* 0x000fea000383ffff */
.L_x_11850:
        /* <DEDUP_REMOVED lines=11> */
.L_x_15857:


//--------------------- .text._ZN7cutlass13device_kernelIN5flash11enable_sm90INS1_16FlashAttnFwdSm90INS1_25CollectiveMainloopFwdSm90ILi2EN4cute5tupleIJNS5_1CILi1EEES8_S8_EEENS6_IJNS7_ILi192EEENS7_ILi128EEENS7_ILi96EEEEEELi96ENS_10bfloat16_tEfNS_4arch4Sm90ELb1ELb0ELb0ELb0ELb1ELb0ELb0ELb0ELb1ELb1ELb0ELb0EEENS1_21CollectiveEpilogueFwdINS6_IJSA_SC_SB_EEES9_SE_SG_Li384ELb0ELb1ELb0ELb0EEENS1_30DynamicPersistentTileSchedulerILi384ELi128ELb0ELb1ELb1EEEEEEEEEvNT_6ParamsE --------------------------
	.section	.text._ZN7cutlass13device_kernelIN5flash11enable_sm90INS1_16FlashAttnFwdSm90INS1_25CollectiveMainloopFwdSm90ILi2EN4cute5tupleIJNS5_1CILi1EEES8_S8_EEENS6_IJNS7_ILi192EEENS7_ILi128EEENS7_ILi96EEEEEELi96ENS_10bfloat16_tEfNS_4arch4Sm90ELb1ELb0ELb0ELb0ELb1ELb0ELb0ELb0ELb1ELb1ELb0ELb0EEENS1_21CollectiveEpilogueFwdINS6_IJSA_SC_SB_EEES9_SE_SG_Li384ELb0ELb1ELb0ELb0EEENS1_30DynamicPersistentTileSchedulerILi384ELi128ELb0ELb1ELb1EEEEEEEEEvNT_6ParamsE,"ax",@progbits
	.align	128
.text._ZN7cutlass13device_kernelIN5flash11enable_sm90INS1_16FlashAttnFwdSm90INS1_25CollectiveMainloopFwdSm90ILi2EN4cute5tupleIJNS5_1CILi1EEES8_S8_EEENS6_IJNS7_ILi192EEENS7_ILi128EEENS7_ILi96EEEEEELi96ENS_10bfloat16_tEfNS_4arch4Sm90ELb1ELb0ELb0ELb0ELb1ELb0ELb0ELb0ELb1ELb1ELb0ELb0EEENS1_21CollectiveEpilogueFwdINS6_IJSA_SC_SB_EEES9_SE_SG_Li384ELb0ELb1ELb0ELb0EEENS1_30DynamicPersistentTileSchedulerILi384ELi128ELb0ELb1ELb1EEEEEEEEEvNT_6ParamsE:
        .type           _ZN7cutlass13device_kernelIN5flash11enable_sm90INS1_16FlashAttnFwdSm90INS1_25CollectiveMainloopFwdSm90ILi2EN4cute5tupleIJNS5_1CILi1EEES8_S8_EEENS6_IJNS7_ILi192EEENS7_ILi128EEENS7_ILi96EEEEEELi96ENS_10bfloat16_tEfNS_4arch4Sm90ELb1ELb0ELb0ELb0ELb1ELb0ELb0ELb0ELb1ELb1ELb0ELb0EEENS1_21CollectiveEpilogueFwdINS6_IJSA_SC_SB_EEES9_SE_SG_Li384ELb0ELb1ELb0ELb0EEENS1_30DynamicPersistentTileSchedulerILi384ELi128ELb0ELb1ELb1EEEEEEEEEvNT_6ParamsE,@function
        .size           _ZN7cutlass13device_kernelIN5flash11enable_sm90INS1_16FlashAttnFwdSm90INS1_25CollectiveMainloopFwdSm90ILi2EN4cute5tupleIJNS5_1CILi1EEES8_S8_EEENS6_IJNS7_ILi192EEENS7_ILi128EEENS7_ILi96EEEEEELi96ENS_10bfloat16_tEfNS_4arch4Sm90ELb1ELb0ELb0ELb0ELb1ELb0ELb0ELb0ELb1ELb1ELb0ELb0EEENS1_21CollectiveEpilogueFwdINS6_IJSA_SC_SB_EEES9_SE_SG_Li384ELb0ELb1ELb0ELb0EEENS1_30DynamicPersistentTileSchedulerILi384ELi128ELb0ELb1ELb1EEEEEEEEEvNT_6ParamsE,(.L_x_15858 - _ZN7cutlass13device_kernelIN5flash11enable_sm90INS1_16FlashAttnFwdSm90INS1_25CollectiveMainloopFwdSm90ILi2EN4cute5tupleIJNS5_1CILi1EEES8_S8_EEENS6_IJNS7_ILi192EEENS7_ILi128EEENS7_ILi96EEEEEELi96ENS_10bfloat16_tEfNS_4arch4Sm90ELb1ELb0ELb0ELb0ELb1ELb0ELb0ELb0ELb1ELb1ELb0ELb0EEENS1_21CollectiveEpilogueFwdINS6_IJSA_SC_SB_EEES9_SE_SG_Li384ELb0ELb1ELb0ELb0EEENS1_30DynamicPersistentTileSchedulerILi384ELi128ELb0ELb1ELb1EEEEEEEEEvNT_6ParamsE)
        .other          _ZN7cutlass13device_kernelIN5flash11enable_sm90INS1_16FlashAttnFwdSm90INS1_25CollectiveMainloopFwdSm90ILi2EN4cute5tupleIJNS5_1CILi1EEES8_S8_EEENS6_IJNS7_ILi192EEENS7_ILi128EEENS7_ILi96EEEEEELi96ENS_10bfloat16_tEfNS_4arch4Sm90ELb1ELb0ELb0ELb0ELb1ELb0ELb0ELb0ELb1ELb1ELb0ELb0EEENS1_21CollectiveEpilogueFwdINS6_IJSA_SC_SB_EEES9_SE_SG_Li384ELb0ELb1ELb0ELb0EEENS1_30DynamicPersistentTileSchedulerILi384ELi128ELb0ELb1ELb1EEEEEEEEEvNT_6ParamsE,@"STO_CUDA_ENTRY STV_DEFAULT"
_ZN7cutlass13device_kernelIN5flash11enable_sm90INS1_16FlashAttnFwdSm90INS1_25CollectiveMainloopFwdSm90ILi2EN4cute5tupleIJNS5_1CILi1EEES8_S8_EEENS6_IJNS7_ILi192EEENS7_ILi128EEENS7_ILi96EEEEEELi96ENS_10bfloat16_tEfNS_4arch4Sm90ELb1ELb0ELb0ELb0ELb1ELb0ELb0ELb0ELb1ELb1ELb0ELb0EEENS1_21CollectiveEpilogueFwdINS6_IJSA_SC_SB_EEES9_SE_SG_Li384ELb0ELb1ELb0ELb0EEENS1_30DynamicPersistentTileSchedulerILi384ELi128ELb0ELb1ELb1EEEEEEEEEvNT_6ParamsE:
        /* <DEDUP_REMOVED lines=45> */
.L_x_11851:
        /* <DEDUP_REMOVED lines=22> */
.L_x_11852:
        /* <DEDUP_REMOVED lines=18> */
.L_x_11853:
        /* <DEDUP_REMOVED lines=22> */
.L_x_11854:
        /* <DEDUP_REMOVED lines=23> */
.L_x_11855:
        /* <DEDUP_REMOVED lines=8> */
.L_x_11857:
        /* <DEDUP_REMOVED lines=28> */
[----:B------:R-:W-:Y:S01]  /*0a60*/  IMAD.IADD R5, R148, 0x1, -R5 ;  /* 0x0000000194057824 */ /* 0x000fe200078e0a05 */
[----:B------:R-:W-:Y:S02]  /*0a70*/  LEA.HI R2, R0, R7, RZ, 0x1 ;  /* 0x0000000700027211 */ /* 0x000fe400078f08ff */
[----:B------:R-:W-:Y:S01]  /*0a80*/  LEA.HI R4, R3, R148, RZ, 0x5 ;  /* 0x0000009403047211 */ /* 0x000fe200078f28ff */
        /* <DEDUP_REMOVED lines=9> */
[----:B------:R-:W-:Y:S01]  /*0b20*/  SHF.R.S32.HI R9, RZ, 0x1f, R142 ;  /* 0x0000001fff097819 */ /* 0x000fe2000001148e */
[----:B------:R-:W-:Y:S01]  /*0b30*/  IMAD R10, R4, 0x10, R5 ;  /* 0x00000010040a7824 */ /* 0x000fe200078e0205 */
[----:B------:R-:W-:Y:S01]  /*0b40*/  LEA.HI R3, R3, R148, RZ, 0x2 ;  /* 0x0000009403037211 */ /* 0x000fe200078f10ff */
[----:B------:R-:W-:Y:S01]  /*0b50*/  IMAD.IADD R2, R5, 0x1, -R2 ;  /* 0x0000000105027824 */ /* 0x000fe200078e0a02 */
[----:B------:R-:W-:Y:S01]  /*0b60*/  LEA.HI R6, R9, R142, RZ, 0x2 ;  /* 0x0000008e09067211 */ /* 0x000fe200078f10ff */
[----:B------:R-:W-:Y:S01]  /*0b70*/  IMAD.SHL.U32 R7, R7, 0x8, RZ ;  /* 0x0000000807077824 */ /* 0x000fe200078e00ff */
[----:B------:R-:W-:-:S02]  /*0b80*/  LOP3.LUT R0, R0, 0x7ffffe00, RZ, 0xc0, !PT ;  /* 0x7ffffe0000007812 */ /* 0x000fc400078ec0ff */
[C---:B------:R-:W-:Y:S01]  /*0b90*/  R2P PR, R2.reuse, 0x6 ;  /* 0x0000000602007804 */ /* 0x040fe20000000000 */
[----:B------:R-:W-:Y:S01]  /*0ba0*/  IMAD.SHL.U32 R2, R2, 0x40, RZ ;  /* 0x0000004002027824 */ /* 0x000fe200078e00ff */
[--C-:B------:R-:W-:Y:S01]  /*0bb0*/  SHF.R.S32.HI R8, RZ, 0x2, R6.reuse ;  /* 0x00000002ff087819 */ /* 0x100fe20000011406 */
[----:B------:R-:W-:Y:S01]  /*0bc0*/  IMAD.U32 R145, R10, 0x20, R7 ;  /* 0x000000200a917824 */ /* 0x000fe200078e0007 */
[----:B------:R-:W-:Y:S01]  /*0bd0*/  SHF.R.S32.HI R11, RZ, 0x1f, R6 ;  /* 0x0000001fff0b7819 */ /* 0x000fe20000011406 */
[----:B------:R-:W-:Y:S01]  /*0be0*/  IMAD R0, R4, 0x400, R0 ;  /* 0x0000040004007824 */ /* 0x000fe200078e0200 */
[----:B------:R-:W-:Y:S02]  /*0bf0*/  LOP3.LUT R2, R2, 0x1c0, RZ, 0xc0, !PT ;  /* 0x000001c002027812 */ /* 0x000fe400078ec0ff */
[----:B------:R-:W-:Y:S02]  /*0c00*/  SHF.R.S32.HI R143, RZ, 0x7, R143 ;  /* 0x00000007ff8f7819 */ /* 0x000fe4000001148f */
[----:B------:R-:W-:-:S02]  /*0c10*/  LOP3.LUT R7, R2, 0x8, R7, 0xf8, !PT ;  /* 0x0000000802077812 */ /* 0x000fc400078ef807 */
[----:B------:R-:W-:Y:S01]  /*0c20*/  SHF.R.U32.HI R2, RZ, 0x3, R2 ;  /* 0x00000003ff027819 */ /* 0x000fe20000011602 */
[----:B------:R-:W-:Y:S01]  /*0c30*/  IMAD.HI R4, R143, 0x55555556, RZ ;  /* 0x555555568f047827 */ /* 0x000fe200078e02ff */
[----:B------:R-:W-:Y:S02]  /*0c40*/  LOP3.LUT R5, R3, 0xfffffffc, RZ, 0xc0, !PT ;  /* 0xfffffffc03057812 */ /* 0x000fe400078ec0ff */
[----:B------:R-:W-:Y:S02]  /*0c50*/  LOP3.LUT R7, R7, R2, RZ, 0x3c, !PT ;  /* 0x0000000207077212 */ /* 0x000fe400078e3cff */
[----:B------:R-:W-:Y:S01]  /*0c60*/  LEA.HI R11, R11, R8, RZ, 0x3 ;  /* 0x000000080b0b7211 */ /* 0x000fe200078f18ff */
[----:B------:R-:W-:Y:S01]  /*0c70*/  IMAD.IADD R140, R148, 0x1, -R5 ;  /* 0x00000001948c7824 */ /* 0x000fe200078e0a05 */
[----:B------:R-:W-:Y:S01]  /*0c80*/  LEA.HI R9, R9, R142, RZ, 0x5 ;  /* 0x0000008e09097211 */ /* 0x000fe200078f28ff */
[----:B------:R-:W-:Y:S01]  /*0c90*/  IMAD.IADD R0, R0, 0x1, R7 ;  /* 0x0000000100007824 */ /* 0x000fe200078e0207 */
[----:B------:R-:W-:Y:S01]  /*0ca0*/  LOP3.LUT R11, R11, 0xfffffff8, RZ, 0xc0, !PT ;  /* 0xfffffff80b0b7812 */ /* 0x000fe200078ec0ff */
[----:B------:R-:W-:Y:S01]  /*0cb0*/  IMAD.SHL.U32 R137, R140, 0x8, RZ ;  /* 0x000000088c897824 */ /* 0x000fe200078e00ff */
[----:B------:R-:W-:-:S02]  /*0cc0*/  LEA.HI R4, R4, R4, RZ, 0x1 ;  /* 0x0000000404047211 */ /* 0x000fc400078f08ff */
[----:B------:R-:W-:Y:S01]  /*0cd0*/  SHF.R.S32.HI R9, RZ, 0x5, R9 ;  /* 0x00000005ff097819 */ /* 0x000fe20000011409 */
[----:B------:R-:W-:Y:S01]  /*0ce0*/  IMAD.IADD R8, R8, 0x1, -R11 ;  /* 0x0000000108087824 */ /* 0x000fe200078e0a0b */
[----:B------:R-:W-:Y:S01]  /*0cf0*/  LEA.HI R2, R140, R140, RZ, 0x1 ;  /* 0x0000008c8c027211 */ /* 0x000fe200078f08ff */
[----:B------:R-:W-:Y:S01]  /*0d00*/  IMAD R4, R4, -0x3, R143 ;  /* 0xfffffffd04047824 */ /* 0x000fe200078e028f */
[----:B------:R-:W-:Y:S01]  /*0d10*/  LEA R16, R0, UR40, 0x1 ;  /* 0x0000002800107c11 */ /* 0x000fe2000f8e08ff */
[----:B------:R-:W-:Y:S01]  /*0d20*/  IMAD R9, R9, 0x10, R8 ;  /* 0x0000001009097824 */ /* 0x000fe200078e0208 */
[----:B------:R-:W-:Y:S01]  /*0d30*/  SHF.R.S32.HI R141, RZ, 0x2, R3 ;  /* 0x00000002ff8d7819 */ /* 0x000fe20000011403 */
[----:B------:R-:W-:Y:S01]  /*0d40*/  VIADD R138, R137, 0x20 ;  /* 0x00000020898a7836 */ /* 0x000fe20000000000 */
[----:B------:R-:W-:Y:S01]  /*0d50*/  LOP3.LUT R3, R2, 0x1ffffffe, RZ, 0xc0, !PT ;  /* 0x1ffffffe02037812 */ /* 0x000fe200078ec0ff */
[----:B------:R-:W-:Y:S01]  /*0d60*/  VIADD R18, R16, 0x21800 ;  /* 0x0002180010127836 */ /* 0x000fe20000000000 */
[----:B------:R-:W-:Y:S01]  /*0d70*/  SEL R17, R17, 0xffffffc0, !P2 ;  /* 0xffffffc011117807 */ /* 0x000fe20005000000 */
[----:B------:R-:W-:Y:S01]  /*0d80*/  VIADD R139, R137, 0x40 ;  /* 0x00000040898b7836 */ /* 0x000fe20000000000 */
[----:B------:R-:W-:Y:S01]  /*0d90*/  LOP3.LUT R23, R6, 0x7ffffffc, RZ, 0xc0, !PT ;  /* 0x7ffffffc06177812 */ /* 0x000fe200078ec0ff */
        /* <DEDUP_REMOVED lines=11> */
.L_x_11906:
        /* <DEDUP_REMOVED lines=21> */
.L_x_11858:
[----:B------:R-:W-:Y:S01]  /*0fa0*/  ULDC UR7, c[0x0][0xc54] ;  /* 0x0003150000077ab9 */ /* 0x000fe20000000800 */
[----:B------:R-:W-:Y:S01]  /*0fb0*/  UMOV UR6, UR9 ;  /* 0x0000000900067c82 */ /* 0x000fe20008000000 */
[----:B------:R-:W-:-:S11]  /*0fc0*/  UISETP.NE.AND UP0, UPT, UR7, 0x1, UPT ;  /* 0x000000010700788c */ /* 0x000fd6000bf05270 */
[----:B------:R-:W-:Y:S02]  /*0fd0*/  @UP0 ULDC.64 UR10, c[0x0][0xc58] ;  /* 0x00031600000a0ab9 */ /* 0x000fe40000000a00 */
[----:B------:R-:W-:-:S04]  /*0fe0*/  UIMAD.WIDE.U32 UR4, UR9, UR10, URZ ;  /* 0x0000000a090472a5 */ /* 0x000fc8000f8e003f */
[----:B------:R-:W-:-:S04]  /*0ff0*/  @UP0 USHF.R.U32.HI UR6, URZ, UR11, UR5 ;  /* 0x0000000b3f060299 */ /* 0x000fc80008011605 */
[----:B------:R-:W-:-:S12]  /*1000*/  UIMAD UR4, UR6, UR7, URZ ;  /* 0x00000007060472a4 */ /* 0x000fd8000f8e023f */
.L_x_11859:
[----:B------:R-:W-:Y:S01]  /*1010*/  ULDC.64 UR10, c[0x0][0x418] ;  /* 0x00010600000a7ab9 */ /* 0x000fe20000000a00 */
[----:B------:R-:W-:Y:S01]  /*1020*/  ULOP3.LUT UR6, URZ, UR6, URZ, 0x33, !UPT ;  /* 0x000000063f067292 */ /* 0x000fe2000f8e333f */
[----:B------:R-:W-:Y:S01]  /*1030*/  PLOP3.LUT P0, PT, PT, PT, PT, 0x80, 0x0 ;  /* 0x000000000000781c */ /* 0x000fe20003f0f070 */
[----:B------:R-:W-:Y:S01]  /*1040*/  UISETP.NE.U32.AND UP0, UPT, UR10, URZ, UPT ;  /* 0x0000003f0a00728c */ /* 0x000fe2000bf05070 */
[----:B------:R-:W-:Y:S01]  /*1050*/  IMAD.MOV.U32 R38, RZ, RZ, RZ ;  /* 0x000000ffff267224 */ /* 0x000fe200078e00ff */
[----:B------:R-:W-:Y:S01]  /*1060*/  ULDC UR5, c[0x0][0xc3c] ;  /* 0x00030f0000057ab9 */ /* 0x000fe20000000800 */
[----:B------:R-:W-:Y:S01]  /*1070*/  UIADD3 UR4, UR9, -UR4, URZ ;  /* 0x8000000409047290 */ /* 0x000fe2000fffe03f */
[----:B------:R-:W-:Y:S01]  /*1080*/  IMAD.MOV.U32 R0, RZ, RZ, RZ ;  /* 0x000000ffff007224 */ /* 0x000fe200078e00ff */
[----:B------:R-:W-:Y:S01]  /*1090*/  UISETP.NE.AND.EX UP0, UPT, UR11, URZ, UPT, UP0 ;  /* 0x0000003f0b00728c */ /* 0x000fe2000bf05300 */
[----:B------:R-:W-:Y:S01]  /*10a0*/  IMAD.MOV.U32 R46, RZ, RZ, RZ ;  /* 0x000000ffff2e7224 */ /* 0x000fe200078e00ff */
[----:B------:R-:W-:Y:S01]  /*10b0*/  UIADD3 UR6, UR6, UR5, URZ ;  /* 0x0000000506067290 */ /* 0x000fe2000fffe03f */
[----:B------:R-:W-:Y:S01]  /*10c0*/  CS2R R34, SRZ ;  /* 0x0000000000227805 */ /* 0x000fe2000001ff00 */
[----:B------:R-:W-:Y:S01]  /*10d0*/  ULDC UR11, c[0x0][0x448] ;  /* 0x00011200000b7ab9 */ /* 0x000fe20000000800 */
[----:B------:R-:W-:Y:S01]  /*10e0*/  ULDC UR10, c[0x0][0xc54] ;  /* 0x00031500000a7ab9 */ /* 0x000fe20000000800 */
[----:B------:R-:W-:Y:S01]  /*10f0*/  UISETP.NE.AND UP2, UPT, UR11, 0x1, UPT ;  /* 0x000000010b00788c */ /* 0x000fe2000bf45270 */
[----:B------:R-:W-:Y:S01]  /*1100*/  IMAD.MOV.U32 R133, RZ, RZ, RZ ;  /* 0x000000ffff857224 */ /* 0x000fe200078e00ff */
[----:B------:R-:W-:Y:S01]  /*1110*/  UIMAD UR39, UR6, 0xc0, URZ ;  /* 0x000000c0062778a4 */ /* 0x000fe2000f8e023f */
[----:B------:R-:W-:Y:S01]  /*1120*/  IMAD.MOV.U32 R42, RZ, RZ, RZ ;  /* 0x000000ffff2a7224 */ /* 0x000fe200078e00ff */
[----:B------:R-:W-:Y:S01]  /*1130*/  UIMAD UR10, UR8, UR10, UR4 ;  /* 0x0000000a080a72a4 */ /* 0x000fe2000f8e0204 */
[----:B------:R-:W-:Y:S01]  /*1140*/  CS2R R32, SRZ ;  /* 0x0000000000207805 */ /* 0x000fe2000001ff00 */
[----:B------:R-:W-:Y:S01]  /*1150*/  UIADD3 UR6, UR39, 0xbf, URZ ;  /* 0x000000bf27067890 */ /* 0x000fe2000fffe03f */
[----:B------:R-:W-:Y:S01]  /*1160*/  IMAD.MOV.U32 R129, RZ, RZ, RZ ;  /* 0x000000ffff817224 */ /* 0x000fe200078e00ff */
[----:B------:R-:W-:Y:S01]  /*1170*/  ULDC UR48, c[0x0][0x424] ;  /* 0x0001090000307ab9 */ /* 0x000fe20000000800 */
[----:B------:R-:W-:Y:S01]  /*1180*/  ULDC UR7, c[0x0][0x288] ;  /* 0x0000a20000077ab9 */ /* 0x000fe20000000800 */
[----:B------:R-:W-:Y:S01]  /*1190*/  USEL UR48, UR48, 0x1, UP0 ;  /* 0x0000000130307887 */ /* 0x000fe20008000000 */
[----:B------:R-:W-:Y:S01]  /*11a0*/  IMAD.MOV.U32 R44, RZ, RZ, RZ ;  /* 0x000000ffff2c7224 */ /* 0x000fe200078e00ff */
[----:B------:R-:W-:Y:S01]  /*11b0*/  @UP2 ULDC UR4, c[0x0][0x44c] ;  /* 0x0001130000042ab9 */ /* 0x000fe20000000800 */
[----:B------:R-:W-:Y:S01]  /*11c0*/  UIADD3 UR7, -UR7, 0x80, URZ ;  /* 0x0000008007077890 */ /* 0x000fe2000fffe13f */
[----:B------:R-:W-:Y:S01]  /*11d0*/  CS2R R26, SRZ ;  /* 0x00000000001a7805 */ /* 0x000fe2000001ff00 */
[----:B------:R-:W-:Y:S01]  /*11e0*/  UIMAD.WIDE.U32 UR4, UR6, UR4, URZ ;  /* 0x00000004060472a5 */ /* 0x000fe2000f8e003f */
[----:B------:R-:W-:Y:S01]  /*11f0*/  IMAD.MOV.U32 R125, RZ, RZ, RZ ;  /* 0x000000ffff7d7224 */ /* 0x000fe200078e00ff */
        /* <DEDUP_REMOVED lines=33> */
[----:B------:R-:W-:Y:S01]  /*1410*/  IMAD.MOV.U32 R48, RZ, RZ, RZ ;  /* 0x000000ffff307224 */ /* 0x000fe200078e00ff */
[----:B------:R-:W-:Y:S01]  /*1420*/  CS2R R6, SRZ ;  /* 0x0000000000067805 */ /* 0x000fe2000001ff00 */
[----:B------:R-:W-:Y:S01]  /*1430*/  IMAD.MOV.U32 R93, RZ, RZ, RZ ;  /* 0x000000ffff5d7224 */ /* 0x000fe200078e00ff */
[----:B------:R-:W-:Y:S01]  /*1440*/  CS2R R90, SRZ ;  /* 0x00000000005a7805 */ /* 0x000fe2000001ff00 */
[----:B------:R-:W-:Y:S01]  /*1450*/  @UP1 ULDC UR8, c[0x0][0xc4c] ;  /* 0x0003130000081ab9 */ /* 0x000fe20000000800 */
[----:B------:R-:W-:Y:S01]  /*1460*/  PLOP3.LUT P1, PT, PT, PT, UP0, 0x80, 0x0 ;  /* 0x000000000000781c */ /* 0x000fe20003f2f008 */
[----:B------:R-:W-:Y:S01]  /*1470*/  UIMAD.WIDE.U32 UR4, UR10, UR8, URZ ;  /* 0x000000080a0472a5 */ /* 0x000fe2000f8e003f */
[----:B------:R-:W-:Y:S01]  /*1480*/  CS2R R88, SRZ ;  /* 0x0000000000587805 */ /* 0x000fe2000001ff00 */
[----:B------:R-:W-:-:S02]  /*1490*/  @UP1 ULDC UR6, c[0x0][0xc50] ;  /* 0x0003140000061ab9 */ /* 0x000fc40000000800 */
[----:B------:R-:W-:-:S04]  /*14a0*/  @UP1 USHF.R.U32.HI UR43, URZ, UR6, UR5 ;  /* 0x000000063f2b1299 */ /* 0x000fc80008011605 */
[----:B------:R-:W-:-:S04]  /*14b0*/  UIADD3 UR4, -UR43, URZ, URZ ;  /* 0x0000003f2b047290 */ /* 0x000fc8000fffe13f */
[----:B------:R-:W-:Y:S01]  /*14c0*/  UIMAD UR38, UR38, UR4, UR10 ;  /* 0x00000004262672a4 */ /* 0x000fe2000f8e020a */
[----:B------:R-:W-:Y:S11]  /*14d0*/  @!P1 BRA `(.L_x_11860) ;  /* 0x0000007c00009947 */ /* 0x000ff60003800000 */
[----:B------:R-:W0:Y:S01]  /*14e0*/  SHFL.IDX PT, R0, R143, RZ, 0x1f ;  /* 0x00001fff8f007589 */ /* 0x000e2200000e0000 */
[----:B------:R-:W-:-:S04]  /*14f0*/  UIADD3 UR6, UR40, 0x21800, URZ ;  /* 0x0002180028067890 */ /* 0x000fc8000fffe03f */
[----:B------:R-:W-:-:S06]  /*1500*/  ULOP3.LUT UP0, URZ, UR6, 0x3ff, URZ, 0xc0, !UPT ;  /* 0x000003ff063f7892 */ /* 0x000fcc000f80c03f */
[----:B------:R-:W-:Y:S02]  /*1510*/  PLOP3.LUT P0, PT, PT, PT, UP0, 0x80, 0x0 ;  /* 0x000000000000781c */ /* 0x000fe40003f0f008 */
[----:B0-----:R-:W-:-:S13]  /*1520*/  R2UR UR37, R0 ;  /* 0x00000000002572ca */ /* 0x001fda00000e0000 */
[----:B------:R-:W-:-:S04]  /*1530*/  UIMAD.WIDE UR4, UR37, 0x55555556, URZ ;  /* 0x55555556250478a5 */ /* 0x000fc8000f8e023f */
[----:B------:R-:W-:-:S04]  /*1540*/  ULEA.HI UR5, UR5, UR5, URZ, 0x1 ;  /* 0x0000000505057291 */ /* 0x000fc8000f8f083f */
[----:B------:R-:W-:-:S04]  /*1550*/  UIMAD UR5, UR5, -0x3, UR37 ;  /* 0xfffffffd050578a4 */ /* 0x000fc8000f8e0225 */
[----:B------:R-:W-:Y:S02]  /*1560*/  ULEA UR4, UR5, UR40, 0xc ;  /* 0x0000002805047291 */ /* 0x000fe4000f8e603f */
[----:B------:R-:W-:Y:S02]  /*1570*/  ULEA UR5, UR5, UR6, 0xd ;  /* 0x0000000605057291 */ /* 0x000fe4000f8e683f */
[----:B------:R-:W-:Y:S02]  /*1580*/  UIADD3 UR4, UR4, 0xc400, URZ ;  /* 0x0000c40004047890 */ /* 0x000fe4000fffe03f */
[----:B------:R-:W-:Y:S02]  /*1590*/  USHF.R.U32.HI UR5, URZ, 0x4, UR5 ;  /* 0x000000043f057899 */ /* 0x000fe40008011605 */
[----:B------:R-:W-:Y:S02]  /*15a0*/  USHF.R.U32.HI UR4, URZ, 0x4, UR4 ;  /* 0x000000043f047899 */ /* 0x000fe40008011604 */
[----:B------:R-:W-:-:S02]  /*15b0*/  ULOP3.LUT UR36, UR5, 0x3fff, URZ, 0xc0, !UPT ;  /* 0x00003fff05247892 */ /* 0x000fc4000f8ec03f */
        /* <DEDUP_REMOVED lines=18> */
.L_x_11861:
        /* <DEDUP_REMOVED lines=9> */
.L_x_11970:
[----:B------:R-:W-:Y:S05]  /*1770*/  @!P0 BRA `(.L_x_11863) ;  /* 0x0000000000048947 */ /* 0x000fea0003800000 */
[----:B------:R-:W-:Y:S01]  /*1780*/  BPT.TRAP 0x1 ;  /* 0x000000040000795c */ /* 0x000fe20000300000 */
.L_x_11863:
[----:B0-----:R-:W-:Y:S02]  /*1790*/  IMAD.U32 R0, RZ, RZ, UR44 ;  /* 0x0000002cff007e24 */ /* 0x001fe4000f8e00ff */
[----:B------:R-:W-:-:S03]  /*17a0*/  IMAD.U32 R3, RZ, RZ, UR45 ;  /* 0x0000002dff037e24 */ /* 0x000fc6000f8e00ff */
[----:B------:R-:W-:Y:S02]  /*17b0*/  LEA R0, R0, UR40, 0x3 ;  /* 0x0000002800007c11 */ /* 0x000fe4000f8e18ff */
[----:B------:R-:W-:-:S04]  /*17c0*/  SHF.L.U32 R3, R3, 0x1f, RZ ;  /* 0x0000001f03037819 */ /* 0x000fc800000006ff */
[----:B------:R0:W1:Y:S01]  /*17d0*/  SYNCS.PHASECHK.TRANS64.TRYWAIT P1, [R0+URZ+0x2d830], R3 ;  /* 0x02d83003000075a7 */ /* 0x000062000802017f */
[----:B------:R-:W-:Y:S05]  /*17e0*/  @!P0 BRA `(.L_x_11864) ;  /* 0x0000000000048947 */ /* 0x000fea0003800000 */
[----:B------:R-:W-:Y:S01]  /*17f0*/  BPT.TRAP 0x1 ;  /* 0x000000040000795c */ /* 0x000fe20000300000 */
.L_x_11864:
[----:B-1----:R-:W-:Y:S05]  /*1800*/  @P1 BRA `(.L_x_11865) ;  /* 0x0000000000081947 */ /* 0x002fea0003800000 */
[----:B------:R-:W1:Y:S02]  /*1810*/  SYNCS.PHASECHK.TRANS64.TRYWAIT P1, [R0+URZ+0x2d830], R3 ;  /* 0x02d83003000075a7 */ /* 0x000e64000802017f */
[----:B-1----:R-:W-:Y:S05]  /*1820*/  @!P1 BRA `(.L_x_11866) ;  /* 0x000000d000c49947 */ /* 0x002fea0003800000 */
.L_x_11865:
        /* <DEDUP_REMOVED lines=49> */
.L_x_11867:
[----:B------:R-:W-:Y:S01]  /*1b40*/  UISETP.NE.AND UP0, UPT, UR49, URZ, UPT ;  /* 0x0000003f3100728c */ /* 0x000fe2000bf05270 */
[----:B------:R-:W-:Y:S01]  /*1b50*/  VIADD R7, R136, UR39 ;  /* 0x0000002788077c36 */ /* 0x000fe20008000000 */
[----:B------:R-:W-:Y:S01]  /*1b60*/  ULDC UR11, c[0x0][0x2f0] ;  /* 0x0000bc00000b7ab9 */ /* 0x000fe20000000800 */
[----:B------:R-:W-:Y:S01]  /*1b70*/  ULDC UR14, c[0x0][0x288] ;  /* 0x0000a200000e7ab9 */ /* 0x000fe20000000800 */
[----:B------:R-:W-:Y:S01]  /*1b80*/  IMAD.U32 R5, RZ, RZ, UR11 ;  /* 0x0000000bff057e24 */ /* 0x000fe2000f8e00ff */
[----:B------:R-:W-:Y:S01]  /*1b90*/  ULDC UR33, c[0x0][0x988] ;  /* 0x0002620000217ab9 */ /* 0x000fe20000000800 */
[----:B------:R-:W-:Y:S01]  /*1ba0*/  PLOP3.LUT P1, PT, PT, PT, UP0, 0x80, 0x0 ;  /* 0x000000000000781c */ /* 0x000fe20003f2f008 */
[----:B------:R-:W-:Y:S01]  /*1bb0*/  UMOV UR10, UR39 ;  /* 0x00000027000a7c82 */ /* 0x000fe20008000000 */
[----:B------:R-:W-:Y:S02]  /*1bc0*/  PLOP3.LUT P2, PT, PT, PT, UP0, 0x80, 0x0 ;  /* 0x000000000000781c */ /* 0x000fe40003f4f008 */
[----:B------:R-:W-:-:S02]  /*1bd0*/  CS2R R134, SRZ ;  /* 0x0000000000867805 */ /* 0x000fc4000001ff00 */
        /* <DEDUP_REMOVED lines=8> */
[----:B------:R-:W-:Y:S01]  /*1c60*/  CS2R R120, SRZ ;  /* 0x0000000000787805 */ /* 0x000fe2000001ff00 */
[----:B------:R-:W-:Y:S01]  /*1c70*/  @P1 IMAD.HI.U32 R2, R7, UR6, RZ ;  /* 0x0000000607021c27 */ /* 0x000fe2000f8e00ff */
        /* <DEDUP_REMOVED lines=9> */
[----:B01----:R-:W0:Y:S01]  /*1d10*/  SHFL.IDX PT, R3, R7, 0x1, 0x1c1f ;  /* 0x003c1f0007037f89 */ /* 0x003e2200000e0000 */
[----:B------:R-:W-:Y:S01]  /*1d20*/  UIADD3 UR53, UR53, -0x2, URZ ;  /* 0xfffffffe35357890 */ /* 0x000fe2000fffe03f */
[----:B------:R-:W-:Y:S01]  /*1d30*/  CS2R R108, SRZ ;  /* 0x00000000006c7805 */ /* 0x000fe2000001ff00 */
[----:B------:R-:W-:Y:S01]  /*1d40*/  UIADD3 UR7, UR6, 0x1, URZ ;  /* 0x0000000106077890 */ /* 0x000fe2000fffe03f */
[----:B------:R-:W1:Y:S01]  /*1d50*/  SHFL.IDX PT, R7, R7, RZ, 0x1c1f ;  /* 0x001c1fff07077589 */ /* 0x000e6200000e0000 */
[----:B------:R-:W-:Y:S01]  /*1d60*/  UIMAD UR6, UR48, UR11, UR6 ;  /* 0x0000000b300672a4 */ /* 0x000fe2000f8e0206 */
[----:B------:R-:W-:Y:S01]  /*1d70*/  CS2R R106, SRZ ;  /* 0x00000000006a7805 */ /* 0x000fe2000001ff00 */
[----:B------:R-:W-:Y:S01]  /*1d80*/  UIMAD UR11, UR48, UR11, -UR14 ;  /* 0x0000000b300b72a4 */ /* 0x000fe2000f8e0a0e */
[----:B------:R-:W-:Y:S01]  /*1d90*/  CS2R R104, SRZ ;  /* 0x0000000000687805 */ /* 0x000fe2000001ff00 */
[----:B------:R-:W-:Y:S01]  /*1da0*/  IMAD.U32 R2, RZ, RZ, UR7 ;  /* 0x00000007ff027e24 */ /* 0x000fe2000f8e00ff */
[----:B------:R-:W-:Y:S01]  /*1db0*/  CS2R R102, SRZ ;  /* 0x0000000000667805 */ /* 0x000fe2000001ff00 */
[----:B------:R-:W-:Y:S01]  /*1dc0*/  IMAD.U32 R4, RZ, RZ, UR6 ;  /* 0x00000006ff047e24 */ /* 0x000fe2000f8e00ff */
[----:B------:R-:W-:Y:S01]  /*1dd0*/  R2UR UR6, R0 ;  /* 0x00000000000672ca */ /* 0x000fe200000e0000 */
[C---:B------:R-:W-:Y:S01]  /*1de0*/  IMAD R2, R23.reuse, -0x2, R2 ;  /* 0xfffffffe17027824 */ /* 0x040fe200078e0202 */
[----:B------:R-:W-:Y:S01]  /*1df0*/  CS2R R100, SRZ ;  /* 0x0000000000647805 */ /* 0x000fe2000001ff00 */
[----:B------:R-:W-:Y:S01]  /*1e00*/  IMAD R21, R23, -0x2, R4 ;  /* 0xfffffffe17157824 */ /* 0x000fe200078e0204 */
[----:B------:R-:W-:Y:S01]  /*1e10*/  CS2R R98, SRZ ;  /* 0x0000000000627805 */ /* 0x000fe2000001ff00 */
[----:B------:R-:W-:Y:S01]  /*1e20*/  IMAD R2, R5, UR48, R2 ;  /* 0x0000003005027c24 */ /* 0x000fe2000f8e0202 */
[----:B------:R-:W-:-:S04]  /*1e30*/  CS2R R96, SRZ ;  /* 0x0000000000607805 */ /* 0x000fc8000001ff00 */
[----:B0-----:R-:W-:Y:S01]  /*1e40*/  IADD3 R4, R3, -UR14, R2 ;  /* 0x8000000e03047c10 */ /* 0x001fe2000fffe002 */
[----:B------:R-:W-:Y:S02]  /*1e50*/  VIADD R2, R2, -UR14 ;  /* 0x8000000e02027c36 */ /* 0x000fe40008000000 */
[----:B------:R-:W-:Y:S01]  /*1e60*/  UIADD3 UR6, UR6, 0x2d840, URZ ;  /* 0x0002d84006067890 */ /* 0x000fe2000fffe03f */
[----:B------:R-:W-:Y:S02]  /*1e70*/  VIMNMX R3, R21, R4, PT ;  /* 0x0000000415037248 */ /* 0x000fe40003fe0100 */
[----:B-1----:R-:W-:Y:S01]  /*1e80*/  VIADDMNMX R21, R7, R2, R21, PT ;  /* 0x0000000207157246 */ /* 0x002fe20003800115 */
[----:B------:R-:W-:Y:S01]  /*1e90*/  UPRMT UR6, UR41, 0x654, UR6 ;  /* 0x0000065429067896 */ /* 0x000fe20008000006 */
[C---:B------:R-:W-:Y:S02]  /*1ea0*/  ISETP.GT.AND P1, PT, R3.reuse, RZ, PT ;  /* 0x000000ff0300720c */ /* 0x040fe40003f24270 */
[----:B------:R-:W-:-:S02]  /*1eb0*/  ISETP.GT.AND P2, PT, R3, 0x1, PT ;  /* 0x000000010300780c */ /* 0x000fc40003f44270 */
[----:B------:R-:W-:Y:S02]  /*1ec0*/  ISETP.GT.AND P3, PT, R3, 0x8, PT ;  /* 0x000000080300780c */ /* 0x000fe40003f64270 */
[----:B------:R-:W-:Y:S02]  /*1ed0*/  FSEL R90, R26, -INF , P1 ;  /* 0xff8000001a5a7808 */ /* 0x000fe40000800000 */
[----:B------:R-:W-:Y:S01]  /*1ee0*/  FSEL R88, R27, -INF , P2 ;  /* 0xff8000001b587808 */ /* 0x000fe20001000000 */
[----:B------:R-:W-:Y:S01]  /*1ef0*/  SYNCS.ARRIVE.TRANS64.RED.A1T0 RZ, [UR6], RZ ;  /* 0x000000ffffff79a7 */ /* 0x000fe20008100406 */
[----:B------:R-:W-:Y:S01]  /*1f00*/  ISETP.GT.AND P1, PT, R3, 0x9, PT ;  /* 0x000000090300780c */ /* 0x000fe20003f24270 */
[----:B------:R-:W-:Y:S01]  /*1f10*/  @UP0 ULDC UR6, c[0x0][0x44c] ;  /* 0x0001130000060ab9 */ /* 0x000fe20000000800 */
[----:B------:R-:W-:Y:S01]  /*1f20*/  FSEL R30, R30, -INF , P3 ;  /* 0xff8000001e1e7808 */ /* 0x000fe20001800000 */
[----:B------:R-:W-:Y:S01]  /*1f30*/  UIMAD.WIDE.U32 UR6, UR39, UR6, URZ ;  /* 0x00000006270672a5 */ /* 0x000fe2000f8e003f */
[----:B------:R-:W-:-:S02]  /*1f40*/  FMNMX.FTZ R5, R90, R88, !PT ;  /* 0x000000585a057209 */ /* 0x000fc40007810000 */
[----:B------:R-:W-:Y:S01]  /*1f50*/  ISETP.GT.AND P2, PT, R3, 0x10, PT ;  /* 0x000000100300780c */ /* 0x000fe20003f44270 */
[----:B------:R-:W-:Y:S01]  /*1f60*/  @UP0 USHF.R.U32.HI UR10, URZ, UR15, UR7 ;  /* 0x0000000f3f0a0299 */ /* 0x000fe20008011607 */
[----:B------:R-:W-:Y:S02]  /*1f70*/  FSEL R6, R31, -INF , P1 ;  /* 0xff8000001f067808 */ /* 0x000fe40000800000 */
[----:B------:R-:W-:Y:S01]  /*1f80*/  FMNMX.FTZ R5, R30, R5, !PT ;  /* 0x000000051e057209 */ /* 0x000fe20007810000 */
[----:B------:R-:W-:Y:S01]  /*1f90*/  UIADD3 UR11, UR11, UR10, URZ ;  /* 0x0000000a0b0b7290 */ /* 0x000fe2000fffe03f */
[----:B------:R-:W-:Y:S02]  /*1fa0*/  ISETP.GT.AND P1, PT, R3, 0x11, PT ;  /* 0x000000110300780c */ /* 0x000fe40003f24270 */
[----:B------:R-:W-:Y:S01]  /*1fb0*/  FSEL R34, R34, -INF , P2 ;  /* 0xff80000022227808 */ /* 0x000fe20001000000 */
[----:B------:R-:W-:Y:S01]  /*1fc0*/  USHF.R.S32.HI UR6, URZ, 0x1f, UR11 ;  /* 0x0000001f3f067899 */ /* 0x000fe2000801140b */
[----:B------:R-:W-:-:S02]  /*1fd0*/  FMNMX.FTZ R5, R6, R5, !PT ;  /* 0x0000000506057209 */ /* 0x000fc40007810000 */
[----:B------:R-:W-:Y:S01]  /*1fe0*/  ISETP.GT.AND P2, PT, R3, 0x18, PT ;  /* 0x000000180300780c */ /* 0x000fe20003f44270 */
[----:B------:R-:W-:Y:S01]  /*1ff0*/  ULEA.HI UR6, UR6, UR11, URZ, 0x7 ;  /* 0x0000000b06067291 */ /* 0x000fe2000f8f383f */
[----:B------:R-:W-:Y:S02]  /*2000*/  FSEL R8, R35, -INF , P1 ;  /* 0xff80000023087808 */ /* 0x000fe40000800000 */
[----:B------:R-:W-:Y:S01]  /*2010*/  FMNMX.FTZ R5, R34, R5, !PT ;  /* 0x0000000522057209 */ /* 0x000fe20007810000 */
[----:B------:R-:W-:Y:S01]  /*2020*/  USHF.R.S32.HI UR6, URZ, 0x7, UR6 ;  /* 0x000000073f067899 */ /* 0x000fe20008011406 */
[----:B------:R-:W-:Y:S02]  /*2030*/  ISETP.GT.AND P1, PT, R3, 0x19, PT ;  /* 0x000000190300780c */ /* 0x000fe40003f24270 */
[----:B------:R-:W-:Y:S01]  /*2040*/  FSEL R38, R38, -INF , P2 ;  /* 0xff80000026267808 */ /* 0x000fe20001000000 */
[----:B------:R-:W-:Y:S01]  /*2050*/  UISETP.LT.AND UP0, UPT, URZ, UR6, UPT ;  /* 0x000000063f00728c */ /* 0x000fe2000bf01270 */
[----:B------:R-:W-:-:S02]  /*2060*/  FMNMX.FTZ R5, R8, R5, !PT ;  /* 0x0000000508057209 */ /* 0x000fc40007810000 */
[----:B------:R-:W-:Y:S01]  /*2070*/  ISETP.GT.AND P2, PT, R3, 0x20, PT ;  /* 0x000000200300780c */ /* 0x000fe20003f44270 */
[----:B------:R-:W-:Y:S01]  /*2080*/  USEL UR35, URZ, UR6, !UP0 ;  /* 0x000000063f237287 */ /* 0x000fe2000c000000 */
[----:B------:R-:W-:Y:S02]  /*2090*/  FSEL R10, R39, -INF , P1 ;  /* 0xff800000270a7808 */ /* 0x000fe40000800000 */
[----:B------:R-:W-:Y:S01]  /*20a0*/  FMNMX.FTZ R5, R38, R5, !PT ;  /* 0x0000000526057209 */ /* 0x000fe20007810000 */
[----:B------:R-:W-:Y:S01]  /*20b0*/  UISETP.GE.AND UP0, UPT, UR53, UR35, UPT ;  /* 0x000000233500728c */ /* 0x000fe2000bf06270 */
        /* <DEDUP_REMOVED lines=71> */
[----:B------:R-:W-:Y:S02]  /*2530*/  ISETP.GT.AND P2, PT, R21, 0x1, PT ;  /* 0x000000011500780c */ /* 0x000fe40003f44270 */
[----:B------:R-:W-:Y:S02]  /*2540*/  FMNMX.FTZ R92, R87, R92, !PT ;  /* 0x0000005c575c7209 */ /* 0x000fe40007810000 */
[----:B------:R-:W-:Y:S02]  /*2550*/  ISETP.GT.AND P3, PT, R21, 0x8, PT ;  /* 0x000000081500780c */ /* 0x000fe40003f64270 */
[----:B------:R-:W-:Y:S01]  /*2560*/  FSEL R25, R25, -INF , P2 ;  /* 0xff80000019197808 */ /* 0x000fe20001000000 */
[----:B------:R-:W0:Y:S01]  /*2570*/  SHFL.BFLY PT, R3, R92, 0x2, 0x1f ;  /* 0x0c401f005c037f89 */ /* 0x000e2200000e0000 */
[----:B------:R-:W-:-:S02]  /*2580*/  FSEL R28, R28, -INF , P3 ;  /* 0xff8000001c1c7808 */ /* 0x000fc40001800000 */
        /* <DEDUP_REMOVED lines=8> */
[----:B------:R-:W-:Y:S02]  /*2610*/  CS2R R92, SRZ ;  /* 0x00000000005c7805 */ /* 0x000fe4000001ff00 */
        /* <DEDUP_REMOVED lines=12> */
[----:B------:R-:W-:Y:S02]  /*26e0*/  CS2R R94, SRZ ;  /* 0x00000000005e7805 */ /* 0x000fe4000001ff00 */
[----:B------:R-:W-:Y:S02]  /*26f0*/  FSEL R64, R64, -INF , P2 ;  /* 0xff80000040407808 */ /* 0x000fe40001000000 */
[C---:B------:R-:W-:Y:S01]  /*2700*/  FSETP.NEU.FTZ.AND P1, PT, R3.reuse, -INF , PT ;  /* 0xff8000000300780b */ /* 0x040fe20003f3d000 */
[----:B------:R-:W-:Y:S01]  /*2710*/  FMUL.FTZ R5, R3, UR33 ;  /* 0x0000002103057c20 */ /* 0x000fe20008410000 */
[----:B------:R-:W-:-:S04]  /*2720*/  ISETP.GT.AND P2, PT, R21, 0x58, PT ;  /* 0x000000581500780c */ /* 0x000fc80003f44270 */
[----:B------:R-:W-:Y:S02]  /*2730*/  FSEL R5, R5, RZ, P1 ;  /* 0x000000ff05057208 */ /* 0x000fe40000800000 */
[C---:B------:R-:W-:Y:S02]  /*2740*/  ISETP.GT.AND P1, PT, R21.reuse, RZ, PT ;  /* 0x000000ff1500720c */ /* 0x040fe40003f24270 */
        /* <DEDUP_REMOVED lines=35> */
[----:B------:R-:W-:Y:S01]  /*2980*/  FFMA.FTZ R62, R83, UR33, -R5 ;  /* 0x00000021533e7c23 */ /* 0x000fe20008010805 */
[----:B------:R-:W-:Y:S01]  /*2990*/  ISETP.GT.AND P1, PT, R21, 0x29, PT ;  /* 0x000000291500780c */ /* 0x000fe20003f24270 */
[----:B------:R-:W-:Y:S01]  /*29a0*/  MUFU.EX2 R9, R9 ;  /* 0x0000000900097308 */ /* 0x000fe20000000800 */
[----:B------:R-:W-:-:S02]  /*29b0*/  FMNMX.FTZ R7, R41, R30, !PT ;  /* 0x0000001e29077209 */ /* 0x000fc40007810000 */
[----:B------:R-:W-:Y:S02]  /*29c0*/  CS2R R90, SRZ ;  /* 0x00000000005a7805 */ /* 0x000fe4000001ff00 */
[----:B------:R-:W-:Y:S02]  /*29d0*/  FSEL R45, R45, -INF , P1 ;  /* 0xff8000002d2d7808 */ /* 0x000fe40000800000 */
[----:B------:R-:W-:Y:S01]  /*29e0*/  FMNMX.FTZ R30, R44, R7, !PT ;  /* 0x000000072c1e7209 */ /* 0x000fe20007810000 */
[--C-:B------:R-:W-:Y:S01]  /*29f0*/  FFMA.FTZ R7, R42, UR33, -R5.reuse ;  /* 0x000000212a077c23 */ /* 0x100fe20008010805 */
[----:B------:R-:W-:Y:S01]  /*2a00*/  ISETP.GT.AND P1, PT, R21, 0x31, PT ;  /* 0x000000311500780c */ /* 0x000fe20003f24270 */
[--C-:B------:R-:W-:Y:S01]  /*2a10*/  FFMA.FTZ R42, R66, UR33, -R5.reuse ;  /* 0x00000021422a7c23 */ /* 0x100fe20008010805 */
[----:B------:R-:W-:Y:S01]  /*2a20*/  FMNMX.FTZ R27, R45, R30, !PT ;  /* 0x0000001e2d1b7209 */ /* 0x000fe20007810000 */
[----:B------:R-:W-:Y:S01]  /*2a30*/  FFMA.FTZ R66, R87, UR33, -R5 ;  /* 0x0000002157427c23 */ /* 0x000fe20008010805 */
[----:B------:R-:W-:Y:S01]  /*2a40*/  FSEL R49, R49, -INF , P1 ;  /* 0xff80000031317808 */ /* 0x000fe20000800000 */
[----:B------:R0:W1:Y:S01]  /*2a50*/  MUFU.EX2 R2, R88 ;  /* 0x0000005800027308 */ /* 0x0000620000000800 */
[----:B------:R-:W-:-:S02]  /*2a60*/  FMNMX.FTZ R30, R48, R27, !PT ;  /* 0x0000001b301e7209 */ /* 0x000fc40007810000 */
[----:B------:R-:W-:Y:S02]  /*2a70*/  ISETP.GT.AND P1, PT, R21, 0x39, PT ;  /* 0x000000391500780c */ /* 0x000fe40003f24270 */
[----:B------:R-:W-:Y:S02]  /*2a80*/  FMNMX.FTZ R27, R49, R30, !PT ;  /* 0x0000001e311b7209 */ /* 0x000fe40007810000 */
[----:B------:R-:W-:Y:S01]  /*2a90*/  FSEL R53, R53, -INF , P1 ;  /* 0xff80000035357808 */ /* 0x000fe20000800000 */
[----:B------:R-:W2:Y:S01]  /*2aa0*/  MUFU.EX2 R11, R11 ;  /* 0x0000000b000b7308 */ /* 0x000ea20000000800 */
[----:B------:R-:W-:Y:S01]  /*2ab0*/  FMNMX.FTZ R30, R52, R27, !PT ;  /* 0x0000001b341e7209 */ /* 0x000fe20007810000 */
[--C-:B------:R-:W-:Y:S01]  /*2ac0*/  FFMA.FTZ R27, R46, UR33, -R5.reuse ;  /* 0x000000212e1b7c23 */ /* 0x100fe20008010805 */
[----:B------:R-:W-:Y:S01]  /*2ad0*/  ISETP.GT.AND P1, PT, R21, 0x41, PT ;  /* 0x000000411500780c */ /* 0x000fe20003f24270 */
[----:B------:R-:W-:Y:S01]  /*2ae0*/  FFMA.FTZ R46, R71, UR33, -R5 ;  /* 0x00000021472e7c23 */ /* 0x000fe20008010805 */
[----:B------:R-:W-:-:S02]  /*2af0*/  FMNMX.FTZ R31, R53, R30, !PT ;  /* 0x0000001e351f7209 */ /* 0x000fc40007810000 */
[----:B0-----:R-:W-:Y:S02]  /*2b00*/  CS2R R88, SRZ ;  /* 0x0000000000587805 */ /* 0x001fe4000001ff00 */
[----:B------:R-:W-:Y:S01]  /*2b10*/  FSEL R57, R57, -INF , P1 ;  /* 0xff80000039397808 */ /* 0x000fe20000800000 */
[----:B------:R-:W0:Y:S01]  /*2b20*/  MUFU.EX2 R6, R6 ;  /* 0x0000000600067308 */ /* 0x000e220000000800 */
[----:B------:R-:W-:Y:S02]  /*2b30*/  FMNMX.FTZ R30, R56, R31, !PT ;  /* 0x0000001f381e7209 */ /* 0x000fe40007810000 */
[----:B------:R-:W-:Y:S02]  /*2b40*/  ISETP.GT.AND P1, PT, R21, 0x49, PT ;  /* 0x000000491500780c */ /* 0x000fe40003f24270 */
[----:B------:R-:W-:Y:S02]  /*2b50*/  FMNMX.FTZ R31, R57, R30, !PT ;  /* 0x0000001e391f7209 */ /* 0x000fe40007810000 */
[----:B------:R-:W-:Y:S01]  /*2b60*/  FSEL R61, R61, -INF , P1 ;  /* 0xff8000003d3d7808 */ /* 0x000fe20000800000 */
[----:B------:R3:W-:Y:S01]  /*2b70*/  MUFU.EX2 R30, R35 ;  /* 0x00000023001e7308 */ /* 0x0007e20000000800 */
[----:B------:R-:W-:-:S02]  /*2b80*/  FMNMX.FTZ R20, R60, R31, !PT ;  /* 0x0000001f3c147209 */ /* 0x000fc40007810000 */
[----:B------:R-:W-:Y:S02]  /*2b90*/  ISETP.GT.AND P1, PT, R21, 0x51, PT ;  /* 0x000000511500780c */ /* 0x000fe40003f24270 */
[----:B------:R-:W-:Y:S02]  /*2ba0*/  FMNMX.FTZ R31, R61, R20, !PT ;  /* 0x000000143d1f7209 */ /* 0x000fe40007810000 */
[----:B------:R-:W-:Y:S01]  /*2bb0*/  FSEL R65, R65, -INF , P1 ;  /* 0xff80000041417808 */ /* 0x000fe20000800000 */
[----:B------:R4:W-:Y:S01]  /*2bc0*/  MUFU.EX2 R20, R50 ;  /* 0x0000003200147308 */ /* 0x0009e20000000800 */
[----:B------:R-:W-:Y:S01]  /*2bd0*/  FMNMX.FTZ R34, R64, R31, !PT ;  /* 0x0000001f40227209 */ /* 0x000fe20007810000 */
[--C-:B------:R-:W-:Y:S01]  /*2be0*/  FFMA.FTZ R31, R14, UR33, -R5.reuse ;  /* 0x000000210e1f7c23 */ /* 0x100fe20008010805 */
[----:B------:R-:W-:Y:S02]  /*2bf0*/  ISETP.GT.AND P1, PT, R21, 0x59, PT ;  /* 0x000000591500780c */ /* 0x000fe40003f24270 */
[----:B---3--:R-:W-:Y:S01]  /*2c00*/  FMNMX.FTZ R35, R65, R34, !PT ;  /* 0x0000002241237209 */ /* 0x008fe20007810000 */
[--C-:B------:R-:W-:Y:S01]  /*2c10*/  FFMA.FTZ R34, R54, UR33, -R5.reuse ;  /* 0x0000002136227c23 */ /* 0x100fe20008010805 */
[----:B------:R-:W-:Y:S01]  /*2c20*/  ISETP.GT.AND P2, PT, R21, 0x60, PT ;  /* 0x000000601500780c */ /* 0x000fe20003f44270 */
[--C-:B------:R-:W-:Y:S01]  /*2c30*/  FFMA.FTZ R54, R74, UR33, -R5.reuse ;  /* 0x000000214a367c23 */ /* 0x100fe20008010805 */
[----:B------:R-:W-:Y:S01]  /*2c40*/  FSEL R69, R69, -INF , P1 ;  /* 0xff80000045457808 */ /* 0x000fe20000800000 */
[----:B----4-:R-:W-:Y:S01]  /*2c50*/  FFMA.FTZ R50, R63, UR33, -R5 ;  /* 0x000000213f327c23 */ /* 0x010fe20008010805 */
[----:B------:R-:W-:Y:S01]  /*2c60*/  FMNMX.FTZ R14, R68, R35, !PT ;  /* 0x00000023440e7209 */ /* 0x000fe20007810000 */
[----:B------:R-:W3:Y:S01]  /*2c70*/  MUFU.EX2 R13, R13 ;  /* 0x0000000d000d7308 */ /* 0x000ee20000000800 */
[----:B------:R-:W-:-:S02]  /*2c80*/  ISETP.GT.AND P1, PT, R21, 0x61, PT ;  /* 0x000000611500780c */ /* 0x000fc40003f24270 */
[----:B------:R-:W-:Y:S02]  /*2c90*/  FSEL R72, R72, -INF , P2 ;  /* 0xff80000048487808 */ /* 0x000fe40001000000 */
[----:B------:R-:W-:Y:S02]  /*2ca0*/  FMNMX.FTZ R35, R69, R14, !PT ;  /* 0x0000000e45237209 */ /* 0x000fe40007810000 */
[----:B------:R-:W-:Y:S01]  /*2cb0*/  ISETP.GT.AND P2, PT, R21, 0x68, PT ;  /* 0x000000681500780c */ /* 0x000fe20003f44270 */
[----:B------:R-:W4:Y:S01]  /*2cc0*/  MUFU.EX2 R8, R8 ;  /* 0x0000000800087308 */ /* 0x000f220000000800 */
[----:B------:R-:W-:Y:S02]  /*2cd0*/  FSEL R73, R73, -INF , P1 ;  /* 0xff80000049497808 */ /* 0x000fe40000800000 */
[----:B------:R-:W-:Y:S01]  /*2ce0*/  FMNMX.FTZ R14, R72, R35, !PT ;  /* 0x00000023480e7209 */ /* 0x000fe20007810000 */
[----:B------:R-:W-:Y:S01]  /*2cf0*/  FFMA.FTZ R35, R12, UR33, -R5 ;  /* 0x000000210c237c23 */ /* 0x000fe20008010805 */
        /* <DEDUP_REMOVED lines=15> */
[----:B------:R-:W-:Y:S01]  /*2df0*/  ISETP.GT.AND P1, PT, R21, 0x79, PT ;  /* 0x000000791500780c */ /* 0x000fe20003f24270 */
[----:B------:R-:W-:Y:S01]  /*2e00*/  FFMA.FTZ R21, R4, UR33, -R5 ;  /* 0x0000002104157c23 */ /* 0x000fe20008010805 */
[----:B------:R-:W-:Y:S01]  /*2e10*/  FSEL R84, R84, -INF , P2 ;  /* 0xff80000054547808 */ /* 0x000fe20001000000 */
[----:B------:R-:W-:Y:S01]  /*2e20*/  MUFU.EX2 R26, R26 ;  /* 0x0000001a001a7308 */ /* 0x000fe20000000800 */
[----:B------:R-:W-:-:S02]  /*2e30*/  FMNMX.FTZ R39, R81, R12, !PT ;  /* 0x0000000c51277209 */ /* 0x000fc40007810000 */
[----:B------:R-:W-:Y:S02]  /*2e40*/  FSEL R85, R85, -INF , P1 ;  /* 0xff80000055557808 */ /* 0x000fe40000800000 */
[----:B------:R-:W-:Y:S01]  /*2e50*/  FMNMX.FTZ R4, R84, R39, !PT ;  /* 0x0000002754047209 */ /* 0x000fe20007810000 */
[----:B------:R-:W-:Y:S02]  /*2e60*/  FFMA.FTZ R39, R70, UR33, -R5 ;  /* 0x0000002146277c23 */ /* 0x000fe40008010805 */
[----:B------:R-:W-:Y:S01]  /*2e70*/  MUFU.EX2 R27, R27 ;  /* 0x0000001b001b7308 */ /* 0x000fe20000000800 */
[----:B------:R-:W-:-:S05]  /*2e80*/  FMNMX.FTZ R4, R85, R4, !PT ;  /* 0x0000000455047209 */ /* 0x000fca0007810000 */
[----:B------:R-:W5:Y:S02]  /*2e90*/  SHFL.BFLY PT, R51, R4, 0x2, 0x1f ;  /* 0x0c401f0004337f89 */ /* 0x000f6400000e0000 */
[----:B------:R-:W-:Y:S08]  /*2ea0*/  MUFU.EX2 R31, R31 ;  /* 0x0000001f001f7308 */ /* 0x000ff00000000800 */
[----:B------:R-:W-:Y:S08]  /*2eb0*/  MUFU.EX2 R34, R34 ;  /* 0x0000002200227308 */ /* 0x000ff00000000800 */
[----:B------:R-:W-:Y:S01]  /*2ec0*/  MUFU.EX2 R35, R35 ;  /* 0x0000002300237308 */ /* 0x000fe20000000800 */
[----:B-----5:R-:W-:Y:S01]  /*2ed0*/  FMNMX.FTZ R12, R4, R51, !PT ;  /* 0x00000033040c7209 */ /* 0x020fe20007810000 */
[----:B------:R-:W-:-:S06]  /*2ee0*/  FFMA.FTZ R51, R78, UR33, -R5 ;  /* 0x000000214e337c23 */ /* 0x000fcc0008010805 */
[----:B------:R-:W-:Y:S01]  /*2ef0*/  MUFU.EX2 R38, R38 ;  /* 0x0000002600267308 */ /* 0x000fe20000000800 */
[----:B------:R-:W5:Y:S07]  /*2f00*/  SHFL.BFLY PT, R63, R12, 0x1, 0x1f ;  /* 0x0c201f000c3f7f89 */ /* 0x000f6e00000e0000 */
[----:B------:R-:W-:Y:S08]  /*2f10*/  MUFU.EX2 R21, R21 ;  /* 0x0000001500157308 */ /* 0x000ff00000000800 */
[----:B------:R-:W-:Y:S08]  /*2f20*/  MUFU.EX2 R43, R43 ;  /* 0x0000002b002b7308 */ /* 0x000ff00000000800 */
[----:B------:R-:W-:Y:S01]  /*2f30*/  MUFU.EX2 R50, R50 ;  /* 0x0000003200327308 */ /* 0x000fe20000000800 */
[----:B-----5:R-:W-:Y:S01]  /*2f40*/  FMNMX.FTZ R4, R12, R63, !PT ;  /* 0x0000003f0c047209 */ /* 0x020fe20007810000 */
        /* <DEDUP_REMOVED lines=18> */
[----:B-1----:R-:W-:Y:S01]  /*3070*/  FADD.FTZ R56, R9, R2 ;  /* 0x0000000209387221 */ /* 0x002fe20000010000 */
[--C-:B------:R-:W-:Y:S01]  /*3080*/  FFMA.FTZ R37, R37, UR33, -R67.reuse ;  /* 0x0000002125257c23 */ /* 0x100fe20008010843 */
[--C-:B------:R-:W-:Y:S01]  /*3090*/  FFMA.FTZ R36, R44, UR33, -R67.reuse ;  /* 0x000000212c247c23 */ /* 0x100fe20008010843 */
[--C-:B------:R-:W-:Y:S01]  /*30a0*/  FFMA.FTZ R44, R52, UR33, -R67.reuse ;  /* 0x00000021342c7c23 */ /* 0x100fe20008010843 */
[----:B------:R-:W1:Y:S01]  /*30b0*/  MUFU.EX2 R12, R12 ;  /* 0x0000000c000c7308 */ /* 0x000e620000000800 */
[----:B--2---:R-:W-:Y:S01]  /*30c0*/  FADD.FTZ R71, R11, R56 ;  /* 0x000000380b477221 */ /* 0x004fe20000010000 */
[--C-:B------:R-:W-:Y:S01]  /*30d0*/  FFMA.FTZ R52, R64, UR33, -R67.reuse ;  /* 0x0000002140347c23 */ /* 0x100fe20008010843 */
[--C-:B------:R-:W-:Y:S01]  /*30e0*/  FFMA.FTZ R41, R41, UR33, -R67.reuse ;  /* 0x0000002129297c23 */ /* 0x100fe20008010843 */
[----:B------:R-:W-:Y:S01]  /*30f0*/  FFMA.FTZ R60, R60, UR33, -R67 ;  /* 0x000000213c3c7c23 */ /* 0x000fe20008010843 */
[----:B0-----:R-:W-:Y:S01]  /*3100*/  FADD.FTZ R64, R6, R71 ;  /* 0x0000004706407221 */ /* 0x001fe20000010000 */
[--C-:B------:R-:W-:Y:S01]  /*3110*/  FFMA.FTZ R45, R45, UR33, -R67.reuse ;  /* 0x000000212d2d7c23 */ /* 0x100fe20008010843 */
[--C-:B------:R-:W-:Y:S01]  /*3120*/  FFMA.FTZ R49, R49, UR33, -R67.reuse ;  /* 0x0000002131317c23 */ /* 0x100fe20008010843 */
[----:B------:R-:W0:Y:S01]  /*3130*/  MUFU.EX2 R14, R14 ;  /* 0x0000000e000e7308 */ /* 0x000e220000000800 */
[----:B---3--:R-:W-:Y:S01]  /*3140*/  FADD.FTZ R71, R13, R64 ;  /* 0x000000400d477221 */ /* 0x008fe20000010000 */
[----:B------:R-:W-:Y:S01]  /*3150*/  F2FP.BF16.F32.PACK_AB R9, R2, R9 ;  /* 0x000000090209723e */ /* 0x000fe200000010ff */
[--C-:B------:R-:W-:Y:S01]  /*3160*/  FFMA.FTZ R53, R53, UR33, -R67.reuse ;  /* 0x0000002135357c23 */ /* 0x100fe20008010843 */
[----:B------:R-:W-:Y:S01]  /*3170*/  F2FP.BF16.F32.PACK_AB R11, R6, R11 ;  /* 0x0000000b060b723e */ /* 0x000fe200000010ff */
[--C-:B------:R-:W-:Y:S01]  /*3180*/  FFMA.FTZ R57, R57, UR33, -R67.reuse ;  /* 0x0000002139397c23 */ /* 0x100fe20008010843 */
[----:B----4-:R-:W-:Y:S01]  /*3190*/  F2FP.BF16.F32.PACK_AB R13, R8, R13 ;  /* 0x0000000d080d723e */ /* 0x010fe200000010ff */
[--C-:B------:R-:W-:Y:S01]  /*31a0*/  FFMA.FTZ R61, R61, UR33, -R67.reuse ;  /* 0x000000213d3d7c23 */ /* 0x100fe20008010843 */
        /* <DEDUP_REMOVED lines=14> */
[----:B------:R-:W-:-:S02]  /*3290*/  FFMA.FTZ R67, R85, UR33, -R67 ;  /* 0x0000002155437c23 */ /* 0x000fc40008010843 */
        /* <DEDUP_REMOVED lines=8> */
[----:B------:R2:W-:Y:S01]  /*3320*/  MUFU.EX2 R0, R60 ;  /* 0x0000003c00007308 */ /* 0x0005e20000000800 */
[----:B-1----:R-:W-:-:S07]  /*3330*/  FADD.FTZ R25, R37, R56 ;  /* 0x0000003825197221 */ /* 0x002fce0000010000 */
[----:B------:R-:W1:Y:S01]  /*3340*/  MUFU.EX2 R41, R41 ;  /* 0x0000002900297308 */ /* 0x000e620000000800 */
[----:B--2---:R-:W-:Y:S01]  /*3350*/  FADD.FTZ R60, R8, R71 ;  /* 0x00000047083c7221 */ /* 0x004fe20000010000 */
[----:B0-----:R-:W-:Y:S01]  /*3360*/  FADD.FTZ R2, R32, R25 ;  /* 0x0000001920027221 */ /* 0x001fe20000010000 */
[----:B------:R-:W-:Y:S02]  /*3370*/  F2FP.BF16.F32.PACK_AB R8, R12, R5 ;  /* 0x000000050c08723e */ /* 0x000fe400000010ff */
[----:B------:R-:W-:Y:S01]  /*3380*/  FADD.FTZ R71, R15, R60 ;  /* 0x0000003c0f477221 */ /* 0x000fe20000010000 */
[----:B------:R-:W-:Y:S02]  /*3390*/  F2FP.BF16.F32.PACK_AB R25, R26, R7 ;  /* 0x000000071a19723e */ /* 0x000fe400000010ff */
[----:B------:R-:W0:Y:S01]  /*33a0*/  MUFU.EX2 R36, R36 ;  /* 0x0000002400247308 */ /* 0x000e220000000800 */
[C---:B------:R-:W-:Y:S01]  /*33b0*/  FADD.FTZ R60, R10.reuse, R71 ;  /* 0x000000470a3c7221 */ /* 0x040fe20000010000 */
[----:B------:R-:W-:-:S02]  /*33c0*/  F2FP.BF16.F32.PACK_AB R15, R10, R15 ;  /* 0x0000000f0a0f723e */ /* 0x000fc400000010ff */
[----:B------:R-:W-:Y:S01]  /*33d0*/  F2FP.BF16.F32.PACK_AB R10, R29, R14 ;  /* 0x0000000e1d0a723e */ /* 0x000fe200000010ff */
[----:B------:R-:W-:Y:S01]  /*33e0*/  FADD.FTZ R71, R7, R60 ;  /* 0x0000003c07477221 */ /* 0x000fe20000010000 */
[----:B------:R-:W-:Y:S02]  /*33f0*/  F2FP.BF16.F32.PACK_AB R12, R33, R24 ;  /* 0x00000018210c723e */ /* 0x000fe400000010ff */
[----:B------:R-:W2:Y:S01]  /*3400*/  MUFU.EX2 R45, R45 ;  /* 0x0000002d002d7308 */ /* 0x000ea20000000800 */
[----:B------:R-:W-:Y:S01]  /*3410*/  FADD.FTZ R6, R26, R71 ;  /* 0x000000471a067221 */ /* 0x000fe20000010000 */
[----:B-1----:R-:W-:Y:S01]  /*3420*/  FADD.FTZ R71, R41, R2 ;  /* 0x0000000229477221 */ /* 0x002fe20000010000 */
[----:B------:R1:W-:Y:S01]  /*3430*/  STSM.16.M88.4 [R16+0x21800], R8 ;  /* 0x0218000810007844 */ /* 0x0003e20000000200 */
[----:B------:R-:W-:Y:S01]  /*3440*/  F2FP.BF16.F32.PACK_AB R14, R37, R28 ;  /* 0x0000001c250e723e */ /* 0x000fe200000010ff */
[----:B------:R-:W-:Y:S01]  /*3450*/  FADD.FTZ R75, R27, R6 ;  /* 0x000000061b4b7221 */ /* 0x000fe20000010000 */
[----:B------:R-:W-:-:S02]  /*3460*/  F2FP.BF16.F32.PACK_AB R27, R30, R27 ;  /* 0x0000001b1e1b723e */ /* 0x000fc400000010ff */
[----:B------:R-:W3:Y:S01]  /*3470*/  MUFU.EX2 R40, R40 ;  /* 0x0000002800287308 */ /* 0x000ee20000000800 */
[----:B0-----:R-:W-:Y:S01]  /*3480*/  FADD.FTZ R2, R36, R71 ;  /* 0x0000004724027221 */ /* 0x001fe20000010000 */
[----:B------:R-:W-:Y:S01]  /*3490*/  FADD.FTZ R75, R30, R75 ;  /* 0x0000004b1e4b7221 */ /* 0x000fe20000010000 */
[----:B------:R-:W-:Y:S01]  /*34a0*/  F2FP.BF16.F32.PACK_AB R24, R41, R32 ;  /* 0x000000202918723e */ /* 0x000fe200000010ff */
[----:B------:R0:W-:Y:S01]  /*34b0*/  STSM.16.M88.4 [R19], R12 ;  /* 0x0000000c13007844 */ /* 0x0001e20000000200 */
[----:B------:R-:W-:Y:S01]  /*34c0*/  F2FP.BF16.F32.PACK_AB R29, R31, R20 ;  /* 0x000000141f1d723e */ /* 0x000fe200000010ff */
[----:B------:R-:W-:Y:S01]  /*34d0*/  FADD.FTZ R6, R20, R75 ;  /* 0x0000004b14067221 */ /* 0x000fe20000010000 */
[----:B------:R-:W-:Y:S01]  /*34e0*/  F2FP.BF16.F32.PACK_AB R37, R47, R42 ;  /* 0x0000002a2f25723e */ /* 0x000fe200000010ff */
[----:B------:R-:W4:Y:S01]  /*34f0*/  MUFU.EX2 R49, R49 ;  /* 0x0000003100317308 */ /* 0x000f220000000800 */
[----:B--2---:R-:W-:Y:S01]  /*3500*/  FADD.FTZ R5, R45, R2 ;  /* 0x000000022d057221 */ /* 0x004fe20000010000 */
[----:B------:R-:W-:Y:S01]  /*3510*/  FADD.FTZ R7, R31, R6 ;  /* 0x000000061f077221 */ /* 0x000fe20000010000 */
[----:B------:R-:W-:-:S02]  /*3520*/  F2FP.BF16.F32.PACK_AB R26, R45, R36 ;  /* 0x000000242d1a723e */ /* 0x000fc400000010ff */
[----:B------:R-:W-:Y:S01]  /*3530*/  F2FP.BF16.F32.PACK_AB R31, R35, R34 ;  /* 0x00000022231f723e */ /* 0x000fe200000010ff */
[----:B------:R-:W-:Y:S01]  /*3540*/  FADD.FTZ R6, R34, R7 ;  /* 0x0000000722067221 */ /* 0x000fe20000010000 */
[----:B-1----:R-:W-:Y:S01]  /*3550*/  F2FP.BF16.F32.PACK_AB R9, R21, R38 ;  /* 0x000000261509723e */ /* 0x002fe200000010ff */
[----:B------:R-:W1:Y:S01]  /*3560*/  MUFU.EX2 R44, R44 ;  /* 0x0000002c002c7308 */ /* 0x000e620000000800 */
[----:B---3--:R-:W-:Y:S01]  /*3570*/  FADD.FTZ R2, R40, R5 ;  /* 0x0000000528027221 */ /* 0x008fe20000010000 */
[----:B------:R-:W-:Y:S01]  /*3580*/  FADD.FTZ R7, R35, R6 ;  /* 0x0000000623077221 */ /* 0x000fe20000010000 */
[----:B------:R-:W-:Y:S01]  /*3590*/  F2FP.BF16.F32.PACK_AB R11, R50, R43 ;  /* 0x0000002b320b723e */ /* 0x000fe200000010ff */
[----:B------:R0:W-:Y:S02]  /*35a0*/  STSM.16.M88.4 [R18], R24 ;  /* 0x0000001812007844 */ /* 0x0001e40000000200 */
[----:B------:R-:W-:Y:S02]  /*35b0*/  FADD.FTZ R6, R38, R7 ;  /* 0x0000000726067221 */ /* 0x000fe40000010000 */
[----:B------:R-:W2:Y:S01]  /*35c0*/  MUFU.EX2 R53, R53 ;  /* 0x0000003500357308 */ /* 0x000ea20000000800 */
[----:B----4-:R-:W-:Y:S01]  /*35d0*/  FADD.FTZ R5, R49, R2 ;  /* 0x0000000231057221 */ /* 0x010fe20000010000 */
[----:B------:R-:W-:Y:S01]  /*35e0*/  FADD.FTZ R6, R21, R6 ;  /* 0x0000000615067221 */ /* 0x000fe20000010000 */
[----:B------:R-:W-:-:S05]  /*35f0*/  F2FP.BF16.F32.PACK_AB R28, R49, R40 ;  /* 0x00000028311c723e */ /* 0x000fca00000010ff */
[----:B------:R-:W3:Y:S01]  /*3600*/  MUFU.EX2 R48, R48 ;  /* 0x0000003000307308 */ /* 0x000ee20000000800 */
[----:B-1----:R-:W-:-:S07]  /*3610*/  FADD.FTZ R2, R44, R5 ;  /* 0x000000052c027221 */ /* 0x002fce0000010000 */
[----:B------:R-:W1:Y:S01]  /*3620*/  MUFU.EX2 R57, R57 ;  /* 0x0000003900397308 */ /* 0x000e620000000800 */
[C---:B--2---:R-:W-:Y:S01]  /*3630*/  FADD.FTZ R5, R53.reuse, R2 ;  /* 0x0000000235057221 */ /* 0x044fe20000010000 */
[----:B------:R-:W-:-:S05]  /*3640*/  F2FP.BF16.F32.PACK_AB R30, R53, R44 ;  /* 0x0000002c351e723e */ /* 0x000fca00000010ff */
[----:B------:R0:W-:Y:S01]  /*3650*/  STSM.16.M88.4 [R17], R28 ;  /* 0x0000001c11007844 */ /* 0x0001e20000000200 */
[----:B------:R-:W2:Y:S01]  /*3660*/  MUFU.EX2 R61, R61 ;  /* 0x0000003d003d7308 */ /* 0x000ea20000000800 */
[----:B---3--:R-:W-:-:S07]  /*3670*/  FADD.FTZ R2, R48, R5 ;  /* 0x0000000530027221 */ /* 0x008fce0000010000 */
[----:B------:R-:W3:Y:S01]  /*3680*/  MUFU.EX2 R52, R52 ;  /* 0x0000003400347308 */ /* 0x000ee20000000800 */
[C---:B-1----:R-:W-:Y:S01]  /*3690*/  FADD.FTZ R5, R57.reuse, R2 ;  /* 0x0000000239057221 */ /* 0x042fe20000010000 */
[----:B------:R-:W-:-:S03]  /*36a0*/  F2FP.BF16.F32.PACK_AB R8, R57, R48 ;  /* 0x000000303908723e */ /* 0x000fc600000010ff */
[----:B------:R-:W-:Y:S01]  /*36b0*/  FADD.FTZ R2, R0, R5 ;  /* 0x0000000500027221 */ /* 0x000fe20000010000 */
[----:B------:R-:W-:Y:S02]  /*36c0*/  FADD.FTZ R5, R43, R6 ;  /* 0x000000062b057221 */ /* 0x000fe40000010000 */
[----:B------:R-:W1:Y:S01]  /*36d0*/  MUFU.EX2 R65, R65 ;  /* 0x0000004100417308 */ /* 0x000e620000000800 */
[C---:B--2---:R-:W-:Y:S01]  /*36e0*/  FADD.FTZ R7, R61.reuse, R2 ;  /* 0x000000023d077221 */ /* 0x044fe20000010000 */
[----:B------:R-:W-:Y:S01]  /*36f0*/  FADD.FTZ R5, R50, R5 ;  /* 0x0000000532057221 */ /* 0x000fe20000010000 */
[----:B------:R-:W-:-:S03]  /*3700*/  F2FP.BF16.F32.PACK_AB R10, R61, R0 ;  /* 0x000000003d0a723e */ /* 0x000fc600000010ff */
[----:B------:R-:W-:Y:S02]  /*3710*/  FADD.FTZ R6, R42, R5 ;  /* 0x000000052a067221 */ /* 0x000fe40000010000 */
[----:B------:R-:W2:Y:S01]  /*3720*/  MUFU.EX2 R68, R68 ;  /* 0x0000004400447308 */ /* 0x000ea20000000800 */
[----:B---3--:R-:W-:Y:S01]  /*3730*/  FADD.FTZ R2, R52, R7 ;  /* 0x0000000734027221 */ /* 0x008fe20000010000 */
[----:B------:R-:W-:Y:S01]  /*3740*/  FADD.FTZ R6, R47, R6 ;  /* 0x000000062f067221 */ /* 0x000fe20000010000 */
[----:B------:R0:W-:Y:S05]  /*3750*/  STSM.16.M88.4 [R16+0x27800], R8 ;  /* 0x0278000810007844 */ /* 0x0001ea0000000200 */
[----:B------:R-:W3:Y:S01]  /*3760*/  MUFU.EX2 R39, R39 ;  /* 0x0000002700277308 */ /* 0x000ee20000000800 */
[C---:B-1----:R-:W-:Y:S01]  /*3770*/  FADD.FTZ R5, R65.reuse, R2 ;  /* 0x0000000241057221 */ /* 0x042fe20000010000 */
[----:B------:R-:W-:-:S06]  /*3780*/  F2FP.BF16.F32.PACK_AB R36, R65, R52 ;  /* 0x000000344124723e */ /* 0x000fcc00000010ff */
[----:B------:R-:W1:Y:S01]  /*3790*/  MUFU.EX2 R69, R69 ;  /* 0x0000004500457308 */ /* 0x000e620000000800 */
[----:B--2---:R-:W-:-:S07]  /*37a0*/  FADD.FTZ R2, R68, R5 ;  /* 0x0000000544027221 */ /* 0x004fce0000010000 */
[----:B------:R-:W2:Y:S01]  /*37b0*/  MUFU.EX2 R46, R46 ;  /* 0x0000002e002e7308 */ /* 0x000ea20000000800 */
[----:B---3--:R-:W-:-:S07]  /*37c0*/  FADD.FTZ R5, R39, R6 ;  /* 0x0000000627057221 */ /* 0x008fce0000010000 */
[----:B------:R-:W3:Y:S01]  /*37d0*/  MUFU.EX2 R72, R72 ;  /* 0x0000004800487308 */ /* 0x000ee20000000800 */
[C---:B-1----:R-:W-:Y:S01]  /*37e0*/  FADD.FTZ R7, R69.reuse, R2 ;  /* 0x0000000245077221 */ /* 0x042fe20000010000 */
[----:B------:R-:W-:-:S06]  /*37f0*/  F2FP.BF16.F32.PACK_AB R38, R69, R68 ;  /* 0x000000444526723e */ /* 0x000fcc00000010ff */
[----:B------:R-:W1:Y:S01]  /*3800*/  MUFU.EX2 R54, R54 ;  /* 0x0000003600367308 */ /* 0x000e620000000800 */
[C---:B--2---:R-:W-:Y:S01]  /*3810*/  FADD.FTZ R5, R46.reuse, R5 ;  /* 0x000000052e057221 */ /* 0x044fe20000010000 */
[----:B------:R-:W-:-:S05]  /*3820*/  F2FP.BF16.F32.PACK_AB R39, R46, R39 ;  /* 0x000000272e27723e */ /* 0x000fca00000010ff */
[----:B------:R0:W-:Y:S01]  /*3830*/  STSM.16.M88.4 [R22], R36 ;  /* 0x0000002416007844 */ /* 0x0001e20000000200 */
[----:B------:R-:W2:Y:S01]  /*3840*/  MUFU.EX2 R73, R73 ;  /* 0x0000004900497308 */ /* 0x000ea20000000800 */
[----:B---3--:R-:W-:-:S07]  /*3850*/  FADD.FTZ R0, R72, R7 ;  /* 0x0000000748007221 */ /* 0x008fce0000010000 */
[----:B------:R-:W3:Y:S01]  /*3860*/  MUFU.EX2 R76, R76 ;  /* 0x0000004c004c7308 */ /* 0x000ee20000000800 */
[----:B-1----:R-:W-:-:S07]  /*3870*/  FADD.FTZ R2, R54, R5 ;  /* 0x0000000536027221 */ /* 0x002fce0000010000 */
[----:B------:R-:W1:Y:S01]  /*3880*/  MUFU.EX2 R55, R55 ;  /* 0x0000003700377308 */ /* 0x000e620000000800 */
[C---:B--2---:R-:W-:Y:S01]  /*3890*/  FADD.FTZ R5, R73.reuse, R0 ;  /* 0x0000000049057221 */ /* 0x044fe20000010000 */
[----:B------:R-:W-:-:S06]  /*38a0*/  F2FP.BF16.F32.PACK_AB R48, R73, R72 ;  /* 0x000000484930723e */ /* 0x000fcc00000010ff */
[----:B------:R-:W2:Y:S01]  /*38b0*/  MUFU.EX2 R77, R77 ;  /* 0x0000004d004d7308 */ /* 0x000ea20000000800 */
[----:B---3--:R-:W-:-:S07]  /*38c0*/  FADD.FTZ R0, R76, R5 ;  /* 0x000000054c007221 */ /* 0x008fce0000010000 */
[----:B------:R-:W3:Y:S01]  /*38d0*/  MUFU.EX2 R51, R51 ;  /* 0x0000003300337308 */ /* 0x000ee20000000800 */
[C---:B-1----:R-:W-:Y:S01]  /*38e0*/  FADD.FTZ R2, R55.reuse, R2 ;  /* 0x0000000237027221 */ /* 0x042fe20000010000 */
[----:B------:R-:W-:-:S06]  /*38f0*/  F2FP.BF16.F32.PACK_AB R49, R55, R54 ;  /* 0x000000363731723e */ /* 0x000fcc00000010ff */
[----:B------:R-:W1:Y:S01]  /*3900*/  MUFU.EX2 R80, R80 ;  /* 0x0000005000507308 */ /* 0x000e620000000800 */
[C---:B--2---:R-:W-:Y:S01]  /*3910*/  FADD.FTZ R7, R77.reuse, R0 ;  /* 0x000000004d077221 */ /* 0x044fe20000010000 */
[----:B------:R-:W-:-:S06]  /*3920*/  F2FP.BF16.F32.PACK_AB R50, R77, R76 ;  /* 0x0000004c4d32723e */ /* 0x000fcc00000010ff */
[----:B------:R-:W2:Y:S01]  /*3930*/  MUFU.EX2 R58, R58 ;  /* 0x0000003a003a7308 */ /* 0x000ea20000000800 */
[----:B---3--:R-:W-:-:S07]  /*3940*/  FADD.FTZ R5, R51, R2 ;  /* 0x0000000233057221 */ /* 0x008fce0000010000 */
[----:B------:R-:W3:Y:S01]  /*3950*/  MUFU.EX2 R81, R81 ;  /* 0x0000005100517308 */ /* 0x000ee20000000800 */
[----:B-1----:R-:W-:-:S07]  /*3960*/  FADD.FTZ R2, R80, R7 ;  /* 0x0000000750027221 */ /* 0x002fce0000010000 */
[----:B------:R-:W1:Y:S01]  /*3970*/  MUFU.EX2 R59, R59 ;  /* 0x0000003b003b7308 */ /* 0x000e620000000800 */
[C---:B--2---:R-:W-:Y:S01]  /*3980*/  F2FP.BF16.F32.PACK_AB R51, R58.reuse, R51 ;  /* 0x000000333a33723e */ /* 0x044fe200000010ff */
[----:B------:R-:W-:-:S04]  /*3990*/  FADD.FTZ R0, R58, R5 ;  /* 0x000000053a007221 */ /* 0x000fc80000010000 */
[----:B------:R0:W-:Y:S02]  /*39a0*/  STSM.16.M88.4 [R18+0x6000], R48 ;  /* 0x0060003012007844 */ /* 0x0001e40000000200 */
[----:B------:R-:W2:Y:S01]  /*39b0*/  MUFU.EX2 R62, R62 ;  /* 0x0000003e003e7308 */ /* 0x000ea20000000800 */
[C---:B---3--:R-:W-:Y:S01]  /*39c0*/  FADD.FTZ R7, R81.reuse, R2 ;  /* 0x0000000251077221 */ /* 0x048fe20000010000 */
[----:B------:R-:W-:-:S06]  /*39d0*/  F2FP.BF16.F32.PACK_AB R80, R81, R80 ;  /* 0x000000505150723e */ /* 0x000fcc00000010ff */
[----:B------:R-:W-:Y:S01]  /*39e0*/  MUFU.EX2 R63, R63 ;  /* 0x0000003f003f7308 */ /* 0x000fe20000000800 */
[----:B-1----:R-:W-:-:S07]  /*39f0*/  FADD.FTZ R5, R59, R0 ;  /* 0x000000003b057221 */ /* 0x002fce0000010000 */
[----:B------:R-:W1:Y:S01]  /*3a00*/  MUFU.EX2 R66, R66 ;  /* 0x0000004200427308 */ /* 0x000e620000000800 */
[C---:B--2---:R-:W-:Y:S01]  /*3a10*/  F2FP.BF16.F32.PACK_AB R81, R62.reuse, R59 ;  /* 0x0000003b3e51723e */ /* 0x044fe200000010ff */
[----:B------:R-:W-:-:S06]  /*3a20*/  FADD.FTZ R0, R62, R5 ;  /* 0x000000053e007221 */ /* 0x000fcc0000010000 */
[----:B------:R-:W2:Y:S08]  /*3a30*/  MUFU.EX2 R84, R84 ;  /* 0x0000005400547308 */ /* 0x000eb00000000800 */
[----:B------:R-:W3:Y:S01]  /*3a40*/  MUFU.EX2 R67, R67 ;  /* 0x0000004300437308 */ /* 0x000ee20000000800 */
[----:B-1----:R-:W-:Y:S01]  /*3a50*/  F2FP.BF16.F32.PACK_AB R83, R66, R63 ;  /* 0x0000003f4253723e */ /* 0x002fe200000010ff */
[----:B------:R-:W-:-:S04]  /*3a60*/  FADD.FTZ R63, R63, R0 ;  /* 0x000000003f3f7221 */ /* 0x000fc80000010000 */
[----:B------:R-:W-:Y:S01]  /*3a70*/  FADD.FTZ R0, R66, R63 ;  /* 0x0000003f42007221 */ /* 0x000fe20000010000 */
[----:B--2---:R-:W-:Y:S01]  /*3a80*/  FADD.FTZ R2, R84, R7 ;  /* 0x0000000754027221 */ /* 0x004fe20000010000 */
[----:B---3--:R-:W-:-:S03]  /*3a90*/  F2FP.BF16.F32.PACK_AB R82, R67, R84 ;  /* 0x000000544352723e */ /* 0x008fc600000010ff */
[----:B------:R-:W-:Y:S02]  /*3aa0*/  FADD.FTZ R2, R67, R2 ;  /* 0x0000000243027221 */ /* 0x000fe40000010000 */
[----:B------:R0:W-:Y:S01]  /*3ab0*/  STSM.16.M88.4 [R17+0x6000], R80 ;  /* 0x0060005011007844 */ /* 0x0001e20000000200 */
[----:B------:R1:W-:Y:S06]  /*3ac0*/  MEMBAR.ALL.CTA ;  /* 0x0000000000007992 */ /* 0x0003ec0000008000 */
[----:B-1----:R-:W1:Y:S02]  /*3ad0*/  FENCE.VIEW.ASYNC.S ;  /* 0x00000000000073c6 */ /* 0x002e640000000000 */
[----:B-1----:R-:W-:Y:S01]  /*3ae0*/  NOP ;  /* 0x0000000000007918 */ /* 0x002fe20000000000 */
[----:B------:R-:W-:Y:S05]  /*3af0*/  @!P1 BRA `(.L_x_11868) ;  /* 0x0000002800b09947 */ /* 0x000fea0003800000 */
[----:B------:R-:W-:Y:S01]  /*3b00*/  IMAD.MOV.U32 R6, RZ, RZ, R3 ;  /* 0x000000ffff067224 */ /* 0x000fe200078e0003 */
[----:B------:R-:W-:Y:S01]  /*3b10*/  UMOV UR28, UR45 ;  /* 0x0000002d001c7c82 */ /* 0x000fe20008000000 */
[----:B------:R-:W-:Y:S01]  /*3b20*/  IMAD.MOV.U32 R5, RZ, RZ, R4 ;  /* 0x000000ffff057224 */ /* 0x000fe200078e0004 */
[----:B------:R-:W-:Y:S01]  /*3b30*/  UMOV UR52, UR44 ;  /* 0x0000002c00347c82 */ /* 0x000fe20008000000 */
[----:B------:R-:W-:Y:S01]  /*3b40*/  IMAD.MOV.U32 R135, RZ, RZ, RZ ;  /* 0x000000ffff877224 */ /* 0x000fe200078e00ff */
[----:B------:R-:W-:Y:S01]  /*3b50*/  ULDC UR34, c[0x0][0x288] ;  /* 0x0000a20000227ab9 */ /* 0x000fe20000000800 */
[----:B------:R-:W-:-:S05]  /*3b60*/  ULDC UR33, c[0x0][0x988] ;  /* 0x0002620000217ab9 */ /* 0x000fca0000000800 */
.L_x_11879:
[----:B------:R-:W-:Y:S01]  /*3b70*/  ISETP.NE.AND P2, PT, RZ, UR37, PT ;  /* 0x00000025ff007c0c */ /* 0x000fe2000bf45270 */
[----:B------:R-:W-:-:S04]  /*3b80*/  UISETP.NE.AND UP0, UPT, UR52, 0x1, UPT ;  /* 0x000000013400788c */ /* 0x000fc8000bf05270 */
[----:B------:R-:W-:-:S04]  /*3b90*/  USEL UR45, URZ, 0x1, UP0 ;  /* 0x000000013f2d7887 */ /* 0x000fc80008000000 */
[----:B------:R-:W-:-:S04]  /*3ba0*/  ULOP3.LUT UR45, UR28, UR45, URZ, 0x3c, !UPT ;  /* 0x0000002d1c2d7292 */ /* 0x000fc8000f8e3c3f */
[----:B------:R-:W-:Y:S08]  /*3bb0*/  @P2 BRA `(.L_x_11869) ;  /* 0x0000000000382947 */ /* 0x000ff00003800000 */
[----:B------:R-:W-:Y:S05]  /*3bc0*/  @!P0 BRA `(.L_x_11870) ;  /* 0x0000000000048947 */ /* 0x000fea0003800000 */
[----:B------:R-:W-:Y:S01]  /*3bd0*/  BPT.TRAP 0x1 ;  /* 0x000000040000795c */ /* 0x000fe20000300000 */
.L_x_11870:
        /* <DEDUP_REMOVED lines=9> */
.L_x_11871:
[----:B--2---:R-:W-:Y:S05]  /*3c70*/  @P1 BRA `(.L_x_11869) ;  /* 0x0000000000081947 */ /* 0x004fea0003800000 */
[----:B------:R-:W2:Y:S02]  /*3c80*/  SYNCS.PHASECHK.TRANS64.TRYWAIT P1, [UR6+0x2d830], R3 ;  /* 0x02d83003ff0075a7 */ /* 0x000ea40008020146 */
[----:B--2---:R-:W-:Y:S05]  /*3c90*/  @!P1 BRA `(.L_x_11872) ;  /* 0x000000ac00bc9947 */ /* 0x004fea0003800000 */
.L_x_11869:
        /* <DEDUP_REMOVED lines=17> */
[----:B-1----:R-:W-:-:S05]  /*3db0*/  VIADD R3, R4, 0x8 ;  /* 0x0000000804037836 */ /* 0x002fca0000000000 */
        /* <DEDUP_REMOVED lines=22> */
.L_x_11874:
[----:B------:R-:W-:Y:S01]  /*3f20*/  ULEA UR6, UR52, UR40, 0x3 ;  /* 0x0000002834067291 */ /* 0x000fe2000f8e183f */
[----:B------:R-:W-:-:S05]  /*3f30*/  IMAD.U32 R3, RZ, RZ, UR28 ;  /* 0x0000001cff037e24 */ /* 0x000fca000f8e00ff */
[----:B------:R-:W-:-:S04]  /*3f40*/  SHF.L.U32 R3, R3, 0x1f, RZ ;  /* 0x0000001f03037819 */ /* 0x000fc800000006ff */
[----:B------:R0:W1:Y:S01]  /*3f50*/  SYNCS.PHASECHK.TRANS64.TRYWAIT P1, [UR6+0x2d850], R3 ;  /* 0x02d85003ff0075a7 */ /* 0x0000620008020146 */
[----:B------:R-:W-:Y:S05]  /*3f60*/  @!P0 BRA `(.L_x_11875) ;  /* 0x0000000000048947 */ /* 0x000fea0003800000 */
[----:B------:R-:W-:Y:S01]  /*3f70*/  BPT.TRAP 0x1 ;  /* 0x000000040000795c */ /* 0x000fe20000300000 */
.L_x_11875:
[----:B-1----:R-:W-:Y:S05]  /*3f80*/  @P1 BRA `(.L_x_11873) ;  /* 0x0000000000081947 */ /* 0x002fea0003800000 */
[----:B------:R-:W1:Y:S02]  /*3f90*/  SYNCS.PHASECHK.TRANS64.TRYWAIT P1, [UR6+0x2d850], R3 ;  /* 0x02d85003ff0075a7 */ /* 0x000e640008020146 */
[----:B-1----:R-:W-:Y:S05]  /*3fa0*/  @!P1 BRA `(.L_x_11876) ;  /* 0x000000ac00109947 */ /* 0x002fea0003800000 */
.L_x_11873:
        /* <DEDUP_REMOVED lines=70> */
.L_x_11877:
[----:B------:R-:W-:Y:S01]  /*4410*/  UISETP.NE.AND UP0, UPT, UR49, URZ, UPT ;  /* 0x0000003f3100728c */ /* 0x000fe2000bf05270 */
[----:B------:R-:W-:Y:S01]  /*4420*/  VIADD R4, R136, UR39 ;  /* 0x0000002788047c36 */ /* 0x000fe20008000000 */
[----:B------:R-:W1:Y:S01]  /*4430*/  LDC R10, c[0x0][0x2f0] ;  /* 0x0000bc00ff0a7b82 */ /* 0x000e620000000800 */
[----:B------:R-:W-:-:S03]  /*4440*/  IMAD.MOV.U32 R12, RZ, RZ, -0x2 ;  /* 0xfffffffeff0c7424 */ /* 0x000fc600078e00ff */
        /* <DEDUP_REMOVED lines=9> */
[----:B------:R-:W-:Y:S01]  /*44e0*/  IMAD R3, R23, R12, UR6 ;  /* 0x0000000617037e24 */ /* 0x000fe2000f8e020c */
[----:B------:R-:W-:-:S03]  /*44f0*/  ULEA UR6, UR44, UR40, 0x3 ;  /* 0x000000282c067291 */ /* 0x000fc6000f8e183f */
[----:B-1----:R-:W-:Y:S01]  /*4500*/  IMAD R3, R10, UR48, R3 ;  /* 0x000000300a037c24 */ /* 0x002fe2000f8e0203 */
[----:B------:R-:W-:Y:S01]  /*4510*/  UIADD3 UR6, UR6, 0x2d840, URZ ;  /* 0x0002d84006067890 */ /* 0x000fe2000fffe03f */
[----:B------:R-:W1:Y:S03]  /*4520*/  SHFL.IDX PT, R10, R4, 0x1, 0x1c1f ;  /* 0x003c1f00040a7f89 */ /* 0x000e6600000e0000 */
        /* <DEDUP_REMOVED lines=98> */
[----:B-1----:R-:W-:-:S02]  /*4b50*/  IADD3 R3, R10, -UR34, R3 ;  /* 0x800000220a037c10 */ /* 0x002fc4000fffe003 */
[----:B------:R-:W-:Y:S02]  /*4b60*/  FMNMX.FTZ R9, R85, R8, !PT ;  /* 0x0000000855097209 */ /* 0x000fe40007810000 */
[C---:B------:R-:W-:Y:S02]  /*4b70*/  ISETP.GT.AND P2, PT, R3.reuse, RZ, PT ;  /* 0x000000ff0300720c */ /* 0x040fe40003f44270 */
[C---:B------:R-:W-:Y:S01]  /*4b80*/  ISETP.GT.AND P3, PT, R3.reuse, 0x1, PT ;  /* 0x000000010300780c */ /* 0x040fe20003f64270 */
[----:B------:R-:W0:Y:S01]  /*4b90*/  SHFL.BFLY PT, R8, R9, 0x2, 0x1f ;  /* 0x0c401f0009087f89 */ /* 0x000e2200000e0000 */
[----:B------:R-:W-:Y:S02]  /*4ba0*/  FSEL R26, R26, -INF , P2 ;  /* 0xff8000001a1a7808 */ /* 0x000fe40001000000 */
        /* <DEDUP_REMOVED lines=11> */
[----:B0-----:R-:W-:Y:S02]  /*4c60*/  FMNMX.FTZ R11, R9, R8, !PT ;  /* 0x00000008090b7209 */ /* 0x001fe40007810000 */
[----:B------:R-:W-:Y:S02]  /*4c70*/  FMNMX.FTZ R13, R31, R12, !PT ;  /* 0x0000000c1f0d7209 */ /* 0x000fe40007810000 */
        /* <DEDUP_REMOVED lines=14> */
[----:B0-----:R-:W-:-:S02]  /*4d60*/  FMNMX.FTZ R4, R11, R8, !PT ;  /* 0x000000080b047209 */ /* 0x001fc40007810000 */
[----:B------:R-:W-:Y:S02]  /*4d70*/  FSEL R43, R43, -INF , P3 ;  /* 0xff8000002b2b7808 */ /* 0x000fe40001800000 */
[----:B------:R-:W-:Y:S01]  /*4d80*/  FMNMX.FTZ R20, R42, R15, !PT ;  /* 0x0000000f2a147209 */ /* 0x000fe20007810000 */
[----:B------:R-:W-:Y:S01]  /*4d90*/  FMUL.FTZ R7, R4, UR33 ;  /* 0x0000002104077c20 */ /* 0x000fe20008410000 */
        /* <DEDUP_REMOVED lines=30> */
[----:B------:R1:W-:Y:S01]  /*4f80*/  MUFU.EX2 R14, R36 ;  /* 0x00000024000e7308 */ /* 0x0003e20000000800 */
[----:B------:R-:W-:Y:S01]  /*4f90*/  ISETP.GT.AND P3, PT, R3, 0x41, PT ;  /* 0x000000410300780c */ /* 0x000fe20003f64270 */
[--C-:B------:R-:W-:Y:S01]  /*4fa0*/  FFMA.FTZ R44, R44, UR33, -R7.reuse ;  /* 0x000000212c2c7c23 */ /* 0x100fe20008010807 */
[----:B------:R-:W-:Y:S01]  /*4fb0*/  FSEL R58, R58, -INF , P2 ;  /* 0xff8000003a3a7808 */ /* 0x000fe20001000000 */
[--C-:B------:R-:W-:Y:S01]  /*4fc0*/  FFMA.FTZ R56, R56, UR33, -R7.reuse ;  /* 0x0000002138387c23 */ /* 0x100fe20008010807 */
[----:B------:R-:W-:Y:S01]  /*4fd0*/  FMNMX.FTZ R25, R55, R24, !PT ;  /* 0x0000001837197209 */ /* 0x000fe20007810000 */
[--C-:B------:R-:W-:Y:S01]  /*4fe0*/  FFMA.FTZ R60, R60, UR33, -R7.reuse ;  /* 0x000000213c3c7c23 */ /* 0x100fe20008010807 */
[----:B------:R-:W-:Y:S01]  /*4ff0*/  ISETP.GT.AND P2, PT, R3, 0x48, PT ;  /* 0x000000480300780c */ /* 0x000fe20003f44270 */
[----:B------:R-:W-:Y:S01]  /*5000*/  MUFU.EX2 R20, R40 ;  /* 0x0000002800147308 */ /* 0x000fe20000000800 */
[----:B------:R-:W-:Y:S01]  /*5010*/  FSEL R59, R59, -INF , P3 ;  /* 0xff8000003b3b7808 */ /* 0x000fe20001800000 */
[--C-:B------:R-:W-:Y:S01]  /*5020*/  FFMA.FTZ R21, R41, UR33, -R7.reuse ;  /* 0x0000002129157c23 */ /* 0x100fe20008010807 */
        /* <DEDUP_REMOVED lines=20> */
[----:B0-----:R-:W-:Y:S01]  /*5170*/  FMNMX.FTZ R32, R66, R29, !PT ;  /* 0x0000001d42207209 */ /* 0x001fe20007810000 */
[--C-:B------:R-:W-:Y:S01]  /*5180*/  FFMA.FTZ R29, R49, UR33, -R7.reuse ;  /* 0x00000021311d7c23 */ /* 0x100fe20008010807 */
[----:B------:R-:W-:Y:S01]  /*5190*/  ISETP.GT.AND P3, PT, R3, 0x59, PT ;  /* 0x000000590300780c */ /* 0x000fe20003f64270 */
[--C-:B------:R-:W-:Y:S01]  /*51a0*/  FFMA.FTZ R49, R65, UR33, -R7.reuse ;  /* 0x0000002141317c23 */ /* 0x100fe20008010807 */
[----:B------:R-:W-:Y:S01]  /*51b0*/  FSEL R70, R70, -INF , P2 ;  /* 0xff80000046467808 */ /* 0x000fe20001000000 */
[----:B------:R-:W-:Y:S01]  /*51c0*/  MUFU.EX2 R10, R10 ;  /* 0x0000000a000a7308 */ /* 0x000fe20000000800 */
[----:B------:R-:W-:Y:S01]  /*51d0*/  FMNMX.FTZ R33, R67, R32, !PT ;  /* 0x0000002043217209 */ /* 0x000fe20007810000 */
[----:B------:R-:W-:Y:S01]  /*51e0*/  FFMA.FTZ R65, R81, UR33, -R7 ;  /* 0x0000002151417c23 */ /* 0x000fe20008010807 */
[----:B------:R-:W-:-:S02]  /*51f0*/  ISETP.GT.AND P2, PT, R3, 0x60, PT ;  /* 0x000000600300780c */ /* 0x000fc40003f44270 */
[----:B------:R-:W-:Y:S02]  /*5200*/  FSEL R71, R71, -INF , P3 ;  /* 0xff80000047477808 */ /* 0x000fe40001800000 */
[----:B------:R-:W-:Y:S01]  /*5210*/  FMNMX.FTZ R32, R70, R33, !PT ;  /* 0x0000002146207209 */ /* 0x000fe20007810000 */
[----:B------:R-:W-:Y:S01]  /*5220*/  MUFU.EX2 R11, R11 ;  /* 0x0000000b000b7308 */ /* 0x000fe20000000800 */
[----:B------:R-:W-:Y:S02]  /*5230*/  ISETP.GT.AND P3, PT, R3, 0x61, PT ;  /* 0x000000610300780c */ /* 0x000fe40003f64270 */
[----:B------:R-:W-:Y:S02]  /*5240*/  FSEL R74, R74, -INF , P2 ;  /* 0xff8000004a4a7808 */ /* 0x000fe40001000000 */
[----:B------:R-:W-:Y:S02]  /*5250*/  FMNMX.FTZ R33, R71, R32, !PT ;  /* 0x0000002047217209 */ /* 0x000fe40007810000 */
[----:B------:R-:W-:Y:S01]  /*5260*/  ISETP.GT.AND P2, PT, R3, 0x68, PT ;  /* 0x000000680300780c */ /* 0x000fe20003f44270 */
[----:B------:R0:W-:Y:S01]  /*5270*/  MUFU.EX2 R32, R52 ;  /* 0x0000003400207308 */ /* 0x0001e20000000800 */
[----:B------:R-:W-:-:S02]  /*5280*/  FSEL R75, R75, -INF , P3 ;  /* 0xff8000004b4b7808 */ /* 0x000fc40001800000 */
[----:B-1----:R-:W-:Y:S01]  /*5290*/  FMNMX.FTZ R36, R74, R33, !PT ;  /* 0x000000214a247209 */ /* 0x002fe20007810000 */
[--C-:B------:R-:W-:Y:S01]  /*52a0*/  FFMA.FTZ R33, R53, UR33, -R7.reuse ;  /* 0x0000002135217c23 */ /* 0x100fe20008010807 */
[----:B------:R-:W-:Y:S01]  /*52b0*/  ISETP.GT.AND P3, PT, R3, 0x69, PT ;  /* 0x000000690300780c */ /* 0x000fe20003f64270 */
[--C-:B------:R-:W-:Y:S01]  /*52c0*/  FFMA.FTZ R53, R69, UR33, -R7.reuse ;  /* 0x0000002145357c23 */ /* 0x100fe20008010807 */
[----:B------:R-:W-:Y:S01]  /*52d0*/  FSEL R78, R78, -INF , P2 ;  /* 0xff8000004e4e7808 */ /* 0x000fe20001000000 */
[----:B------:R-:W-:Y:S01]  /*52e0*/  MUFU.EX2 R13, R13 ;  /* 0x0000000d000d7308 */ /* 0x000fe20000000800 */
[----:B------:R-:W-:Y:S01]  /*52f0*/  FMNMX.FTZ R37, R75, R36, !PT ;  /* 0x000000244b257209 */ /* 0x000fe20007810000 */
[--C-:B0-----:R-:W-:Y:S01]  /*5300*/  FFMA.FTZ R52, R68, UR33, -R7.reuse ;  /* 0x0000002144347c23 */ /* 0x101fe20008010807 */
[----:B------:R-:W-:Y:S01]  /*5310*/  ISETP.GT.AND P2, PT, R3, 0x70, PT ;  /* 0x000000700300780c */ /* 0x000fe20003f44270 */
[----:B------:R-:W-:Y:S01]  /*5320*/  FFMA.FTZ R68, R84, UR33, -R7 ;  /* 0x0000002154447c23 */ /* 0x000fe20008010807 */
[----:B------:R-:W-:-:S02]  /*5330*/  FSEL R79, R79, -INF , P3 ;  /* 0xff8000004f4f7808 */ /* 0x000fc40001800000 */
        /* <DEDUP_REMOVED lines=8> */
[----:B------:R-:W-:Y:S01]  /*53c0*/  FMNMX.FTZ R40, R82, R37, !PT ;  /* 0x0000002552287209 */ /* 0x000fe20007810000 */
[--C-:B------:R-:W-:Y:S01]  /*53d0*/  FFMA.FTZ R37, R57, UR33, -R7.reuse ;  /* 0x0000002139257c23 */ /* 0x100fe20008010807 */
[----:B------:R-:W-:Y:S01]  /*53e0*/  ISETP.GT.AND P3, PT, R3, 0x79, PT ;  /* 0x000000790300780c */ /* 0x000fe20003f64270 */
[--C-:B------:R-:W-:Y:S01]  /*53f0*/  FFMA.FTZ R57, R73, UR33, -R7.reuse ;  /* 0x0000002149397c23 */ /* 0x100fe20008010807 */
[----:B------:R-:W-:Y:S01]  /*5400*/  FSEL R86, R86, -INF , P2 ;  /* 0xff80000056567808 */ /* 0x000fe20001000000 */
[----:B------:R-:W-:Y:S01]  /*5410*/  MUFU.EX2 R21, R21 ;  /* 0x0000001500157308 */ /* 0x000fe20000000800 */
[----:B------:R-:W-:Y:S01]  /*5420*/  FMNMX.FTZ R3, R83, R40, !PT ;  /* 0x0000002853037209 */ /* 0x000fe20007810000 */
[----:B0-----:R-:W-:Y:S01]  /*5430*/  FFMA.FTZ R56, R72, UR33, -R7 ;  /* 0x0000002148387c23 */ /* 0x001fe20008010807 */
[----:B------:R-:W-:Y:S02]  /*5440*/  FSEL R87, R87, -INF , P3 ;  /* 0xff80000057577808 */ /* 0x000fe40001800000 */
[----:B------:R-:W-:-:S03]  /*5450*/  FMNMX.FTZ R40, R86, R3, !PT ;  /* 0x0000000356287209 */ /* 0x000fc60007810000 */
[----:B------:R-:W-:Y:S01]  /*5460*/  MUFU.EX2 R25, R25 ;  /* 0x0000001900197308 */ /* 0x000fe20000000800 */
[----:B------:R-:W-:-:S05]  /*5470*/  FMNMX.FTZ R3, R87, R40, !PT ;  /* 0x0000002857037209 */ /* 0x000fca0007810000 */
[----:B------:R-:W0:Y:S02]  /*5480*/  SHFL.BFLY PT, R44, R3, 0x2, 0x1f ;  /* 0x0c401f00032c7f89 */ /* 0x000e2400000e0000 */
[----:B------:R1:W-:Y:S08]  /*5490*/  MUFU.EX2 R40, R60 ;  /* 0x0000003c00287308 */ /* 0x0003f00000000800 */
[----:B------:R2:W-:Y:S01]  /*54a0*/  MUFU.EX2 R28, R48 ;  /* 0x00000030001c7308 */ /* 0x0005e20000000800 */
[----:B-1----:R-:W-:-:S07]  /*54b0*/  FFMA.FTZ R60, R76, UR33, -R7 ;  /* 0x000000214c3c7c23 */ /* 0x002fce0008010807 */
[----:B------:R-:W-:Y:S01]  /*54c0*/  MUFU.EX2 R29, R29 ;  /* 0x0000001d001d7308 */ /* 0x000fe20000000800 */
[--C-:B--2---:R-:W-:Y:S01]  /*54d0*/  FFMA.FTZ R48, R64, UR33, -R7.reuse ;  /* 0x0000002140307c23 */ /* 0x104fe20008010807 */
[--C-:B------:R-:W-:Y:S01]  /*54e0*/  FFMA.FTZ R64, R80, UR33, -R7.reuse ;  /* 0x0000002150407c23 */ /* 0x100fe20008010807 */
[----:B------:R-:W-:Y:S01]  /*54f0*/  FFMA.FTZ R7, R85, UR33, -R7 ;  /* 0x0000002155077c23 */ /* 0x000fe20008010807 */
[----:B0-----:R-:W-:-:S04]  /*5500*/  FMNMX.FTZ R44, R3, R44, !PT ;  /* 0x0000002c032c7209 */ /* 0x001fc80007810000 */
        /* <DEDUP_REMOVED lines=12> */
[--C-:B------:R-:W-:Y:S01]  /*55d0*/  FFMA.FTZ R31, R34, UR33, -R72.reuse ;  /* 0x00000021221f7c23 */ /* 0x100fe20008010848 */
[--C-:B------:R-:W-:Y:S01]  /*55e0*/  FFMA.FTZ R73, R35, UR33, -R72.reuse ;  /* 0x0000002123497c23 */ /* 0x100fe20008010848 */
[----:B------:R-:W-:Y:S01]  /*55f0*/  FSEL R34, R4, RZ, P1 ;  /* 0x000000ff04227208 */ /* 0x000fe20000800000 */
[--C-:B------:R-:W-:Y:S01]  /*5600*/  FFMA.FTZ R35, R51, UR33, -R72.reuse ;  /* 0x0000002133237c23 */ /* 0x100fe20008010848 */
[----:B------:R-:W-:Y:S01]  /*5610*/  FSEL R51, R3, RZ, P2 ;  /* 0x000000ff03337208 */ /* 0x000fe20001000000 */
[--C-:B------:R-:W-:Y:S01]  /*5620*/  FFMA.FTZ R44, R30, UR33, -R72.reuse ;  /* 0x000000211e2c7c23 */ /* 0x100fe20008010848 */
[--C-:B------:R-:W-:Y:S01]  /*5630*/  FFMA.FTZ R30, R38, UR33, -R72.reuse ;  /* 0x00000021261e7c23 */ /* 0x100fe20008010848 */
[----:B------:R-:W-:Y:S01]  /*5640*/  FADD.FTZ R5, -R34, R5 ;  /* 0x0000000522057221 */ /* 0x000fe20000010100 */
[----:B------:R-:W-:Y:S01]  /*5650*/  FFMA.FTZ R38, R43, UR33, -R72 ;  /* 0x000000212b267c23 */ /* 0x000fe20008010848 */
[----:B------:R-:W-:Y:S01]  /*5660*/  FADD.FTZ R51, -R51, R6 ;  /* 0x0000000633337221 */ /* 0x000fe20000010100 */
[--C-:B------:R-:W-:Y:S01]  /*5670*/  FFMA.FTZ R69, R26, UR33, -R72.reuse ;  /* 0x000000211a457c23 */ /* 0x100fe20008010848 */
[----:B------:R-:W-:Y:S01]  /*5680*/  FMUL.FTZ R43, R5, UR33 ;  /* 0x00000021052b7c20 */ /* 0x000fe20008410000 */
        /* <DEDUP_REMOVED lines=20> */
[----:B------:R-:W-:-:S06]  /*57d0*/  FFMA.FTZ R58, R82, UR33, -R72 ;  /* 0x00000021523a7c23 */ /* 0x000fcc0008010848 */
[----:B------:R-:W1:Y:S01]  /*57e0*/  MUFU.EX2 R5, R5 ;  /* 0x0000000500057308 */ /* 0x000e620000000800 */
[----:B0-----:R-:W-:-:S04]  /*57f0*/  FFMA.FTZ R2, R6, R2, R8 ;  /* 0x0000000206027223 */ /* 0x001fc80000010008 */
[----:B------:R-:W-:-:S03]  /*5800*/  FADD.FTZ R51, R9, R2 ;  /* 0x0000000209337221 */ /* 0x000fc60000010000 */
[----:B------:R-:W0:Y:S08]  /*5810*/  MUFU.EX2 R77, R77 ;  /* 0x0000004d004d7308 */ /* 0x000e300000000800 */
[----:B------:R-:W2:Y:S01]  /*5820*/  MUFU.EX2 R76, R76 ;  /* 0x0000004c004c7308 */ /* 0x000ea20000000800 */
[----:B-1----:R-:W-:-:S07]  /*5830*/  FFMA.FTZ R0, R5, R0, R69 ;  /* 0x0000000005007223 */ /* 0x002fce0000010045 */
[----:B------:R-:W1:Y:S01]  /*5840*/  MUFU.EX2 R31, R31 ;  /* 0x0000001f001f7308 */ /* 0x000e620000000800 */
[----:B0-----:R-:W-:Y:S01]  /*5850*/  FADD.FTZ R55, R77, R0 ;  /* 0x000000004d377221 */ /* 0x001fe20000010000 */
[----:B------:R-:W-:-:S03]  /*5860*/  FADD.FTZ R0, R10, R51 ;  /* 0x000000330a007221 */ /* 0x000fc60000010000 */
[----:B------:R-:W-:Y:S01]  /*5870*/  FADD.FTZ R55, R44, R55 ;  /* 0x000000372c377221 */ /* 0x000fe20000010000 */
        /* <DEDUP_REMOVED lines=8> */
[----:B0-----:R-:W-:Y:S01]  /*5900*/  FADD.FTZ R55, R73, R0 ;  /* 0x0000000049377221 */ /* 0x001fe20000010000 */
[----:B------:R-:W-:Y:S01]  /*5910*/  FADD.FTZ R0, R14, R51 ;  /* 0x000000330e007221 */ /* 0x000fe20000010000 */
[--C-:B------:R-:W-:Y:S01]  /*5920*/  FFMA.FTZ R51, R70, UR33, -R72.reuse ;  /* 0x0000002146337c23 */ /* 0x100fe20008010848 */
[----:B------:R-:W-:-:S04]  /*5930*/  FFMA.FTZ R70, R86, UR33, -R72 ;  /* 0x0000002156467c23 */ /* 0x000fc80008010848 */
[----:B------:R-:W0:Y:S01]  /*5940*/  MUFU.EX2 R45, R45 ;  /* 0x0000002d002d7308 */ /* 0x000e220000000800 */
[----:B--2---:R-:W-:Y:S01]  /*5950*/  FADD.FTZ R2, R30, R55 ;  /* 0x000000371e027221 */ /* 0x004fe20000010000 */
[----:B------:R-:W-:-:S04]  /*5960*/  FADD.FTZ R55, R15, R0 ;  /* 0x000000000f377221 */ /* 0x000fc80000010000 */
[----:B------:R-:W-:Y:S02]  /*5970*/  FADD.FTZ R0, R20, R55 ;  /* 0x0000003714007221 */ /* 0x000fe40000010000 */
[----:B------:R-:W2:Y:S01]  /*5980*/  MUFU.EX2 R38, R38 ;  /* 0x0000002600267308 */ /* 0x000ea20000000800 */
[----:B-1----:R-:W-:Y:S01]  /*5990*/  FADD.FTZ R2, R39, R2 ;  /* 0x0000000227027221 */ /* 0x002fe20000010000 */
[----:B------:R-:W-:-:S06]  /*59a0*/  FADD.FTZ R59, R21, R0 ;  /* 0x00000000153b7221 */ /* 0x000fcc0000010000 */
[----:B------:R-:W1:Y:S01]  /*59b0*/  MUFU.EX2 R27, R27 ;  /* 0x0000001b001b7308 */ /* 0x000e620000000800 */
[----:B0-----:R-:W-:Y:S01]  /*59c0*/  FADD.FTZ R55, R45, R2 ;  /* 0x000000022d377221 */ /* 0x001fe20000010000 */
[----:B------:R-:W-:-:S06]  /*59d0*/  FADD.FTZ R2, R24, R59 ;  /* 0x0000003b18027221 */ /* 0x000fcc0000010000 */
[----:B------:R-:W0:Y:S01]  /*59e0*/  MUFU.EX2 R47, R47 ;  /* 0x0000002f002f7308 */ /* 0x000e220000000800 */
[----:B--2---:R-:W-:Y:S01]  /*59f0*/  FADD.FTZ R0, R38, R55 ;  /* 0x0000003726007221 */ /* 0x004fe20000010000 */
[----:B------:R-:W-:-:S06]  /*5a00*/  FADD.FTZ R55, R25, R2 ;  /* 0x0000000219377221 */ /* 0x000fcc0000010000 */
[----:B------:R-:W2:Y:S01]  /*5a10*/  MUFU.EX2 R26, R26 ;  /* 0x0000001a001a7308 */ /* 0x000ea20000000800 */
[----:B-1----:R-:W-:-:S07]  /*5a20*/  FADD.FTZ R0, R27, R0 ;  /* 0x000000001b007221 */ /* 0x002fce0000010000 */
[----:B------:R-:W1:Y:S01]  /*5a30*/  MUFU.EX2 R35, R35 ;  /* 0x0000002300237308 */ /* 0x000e620000000800 */
[----:B0-----:R-:W-:Y:S01]  /*5a40*/  FADD.FTZ R59, R47, R0 ;  /* 0x000000002f3b7221 */ /* 0x001fe20000010000 */
[----:B------:R-:W-:-:S04]  /*5a50*/  FADD.FTZ R0, R28, R55 ;  /* 0x000000371c007221 */ /* 0x000fc80000010000 */
[----:B------:R-:W-:Y:S02]  /*5a60*/  FADD.FTZ R55, R29, R0 ;  /* 0x000000001d377221 */ /* 0x000fe40000010000 */
[----:B------:R-:W0:Y:S01]  /*5a70*/  MUFU.EX2 R34, R34 ;  /* 0x0000002200227308 */ /* 0x000e220000000800 */
[----:B--2---:R-:W-:Y:S01]  /*5a80*/  FADD.FTZ R2, R26, R59 ;  /* 0x0000003b1a027221 */ /* 0x004fe20000010000 */
[----:B------:R-:W-:Y:S01]  /*5a90*/  FADD.FTZ R0, R32, R55 ;  /* 0x0000003720007221 */ /* 0x000fe20000010000 */
[----:B------:R-:W-:-:S03]  /*5aa0*/  FFMA.FTZ R55, R78, UR33, -R72 ;  /* 0x000000214e377c23 */ /* 0x000fc60008010848 */
        /* <DEDUP_REMOVED lines=13> */
[----:B------:R2:W3:Y:S01]  /*5b80*/  MUFU.EX2 R43, R62 ;  /* 0x0000003e002b7308 */ /* 0x0004e20000000800 */
[----:B-1----:R-:W-:Y:S01]  /*5b90*/  FADD.FTZ R2, R42, R59 ;  /* 0x0000003b2a027221 */ /* 0x002fe20000010000 */
[----:B------:R-:W-:-:S06]  /*5ba0*/  FFMA.FTZ R59, R79, UR33, -R72 ;  /* 0x000000214f3b7c23 */ /* 0x000fcc0008010848 */
[----:B------:R-:W1:Y:S01]  /*5bb0*/  MUFU.EX2 R80, R80 ;  /* 0x0000005000507308 */ /* 0x000e620000000800 */
[----:B0-----:R-:W-:Y:S01]  /*5bc0*/  FADD.FTZ R2, R81, R2 ;  /* 0x0000000251027221 */ /* 0x001fe20000010000 */
[----:B--2---:R-:W-:-:S06]  /*5bd0*/  FFMA.FTZ R62, R75, UR33, -R72 ;  /* 0x000000214b3e7c23 */ /* 0x004fcc0008010848 */
[----:B------:R-:W0:Y:S01]  /*5be0*/  MUFU.EX2 R50, R50 ;  /* 0x0000003200327308 */ /* 0x000e220000000800 */
[----:B---3--:R-:W-:Y:S01]  /*5bf0*/  FADD.FTZ R67, R43, R2 ;  /* 0x000000022b437221 */ /* 0x008fe20000010000 */
[----:B------:R-:W-:-:S06]  /*5c00*/  FADD.FTZ R2, R52, R71 ;  /* 0x0000004734027221 */ /* 0x000fcc0000010000 */
        /* <DEDUP_REMOVED lines=46> */
.L_x_11878:
[----:B------:R-:W-:Y:S01]  /*5ef0*/  ULEA UR6, UR52, UR40, 0x3 ;  /* 0x0000002834067291 */ /* 0x000fe2000f8e183f */
[----:B------:R-:W-:Y:S01]  /*5f00*/  F2FP.BF16.F32.PACK_AB R8, R9, R8 ;  /* 0x000000080908723e */ /* 0x000fe200000010ff */
[----:B------:R-:W-:Y:S01]  /*5f10*/  UISETP.GT.AND UP0, UPT, UR53, UR35, UPT ;  /* 0x000000233500728c */ /* 0x000fe2000bf04270 */
[----:B------:R-:W-:Y:S01]  /*5f20*/  F2FP.BF16.F32.PACK_AB R10, R11, R10 ;  /* 0x0000000a0b0a723e */ /* 0x000fe200000010ff */
[----:B------:R-:W-:Y:S01]  /*5f30*/  UIADD3 UR6, UR6, 0x2d860, URZ ;  /* 0x0002d86006067890 */ /* 0x000fe2000fffe03f */
[----:B------:R-:W-:Y:S01]  /*5f40*/  F2FP.BF16.F32.PACK_AB R9, R77, R69 ;  /* 0x000000454d09723e */ /* 0x000fe200000010ff */
[----:B------:R-:W-:Y:S01]  /*5f50*/  UMOV UR28, UR45 ;  /* 0x0000002d001c7c82 */ /* 0x000fe20008000000 */
[----:B------:R-:W-:Y:S01]  /*5f60*/  F2FP.BF16.F32.PACK_AB R11, R76, R44 ;  /* 0x0000002c4c0b723e */ /* 0x000fe200000010ff */
[----:B------:R-:W-:Y:S01]  /*5f70*/  UPRMT UR6, UR41, 0x654, UR6 ;  /* 0x0000065429067896 */ /* 0x000fe20008000006 */
[----:B------:R-:W-:Y:S01]  /*5f80*/  F2FP.BF16.F32.PACK_AB R12, R13, R12 ;  /* 0x0000000c0d0c723e */ /* 0x000fe200000010ff */
[----:B------:R-:W-:Y:S01]  /*5f90*/  UMOV UR52, UR44 ;  /* 0x0000002c00347c82 */ /* 0x000fe20008000000 */
[----:B------:R-:W-:Y:S01]  /*5fa0*/  F2FP.BF16.F32.PACK_AB R14, R15, R14 ;  /* 0x0000000e0f0e723e */ /* 0x000fe200000010ff */
[-C--:B------:R-:W-:Y:S01]  /*5fb0*/  FMUL.FTZ R88, R88, R6.reuse ;  /* 0x0000000658587220 */ /* 0x080fe20000410000 */
        /* <DEDUP_REMOVED lines=9> */
[----:B------:R-:W-:Y:S01]  /*6050*/  UIADD3 UR6, UR53, -0x1, URZ ;  /* 0xffffffff35067890 */ /* 0x000fe2000fffe03f */
[----:B------:R-:W-:Y:S01]  /*6060*/  F2FP.BF16.F32.PACK_AB R47, R47, R27 ;  /* 0x0000001b2f2f723e */ /* 0x000fe200000010ff */
[----:B------:R1:W-:Y:S01]  /*6070*/  STSM.16.M88.4 [R19], R12 ;  /* 0x0000000c13007844 */ /* 0x0003e20000000200 */
[----:B------:R-:W-:Y:S01]  /*6080*/  F2FP.BF16.F32.PACK_AB R28, R29, R28 ;  /* 0x0000001c1d1c723e */ /* 0x000fe200000010ff */
[----:B------:R-:W-:Y:S01]  /*6090*/  FMUL.FTZ R93, R93, R6 ;  /* 0x000000065d5d7220 */ /* 0x000fe20000410000 */
[----:B------:R-:W-:Y:S01]  /*60a0*/  F2FP.BF16.F32.PACK_AB R48, R49, R48 ;  /* 0x000000303130723e */ /* 0x000fe200000010ff */
[----:B------:R1:W-:Y:S01]  /*60b0*/  STSM.16.M88.4 [R18], R44 ;  /* 0x0000002c12007844 */ /* 0x0003e20000000200 */
[----:B------:R-:W-:Y:S01]  /*60c0*/  F2FP.BF16.F32.PACK_AB R29, R35, R26 ;  /* 0x0000001a231d723e */ /* 0x000fe200000010ff */
[----:B------:R-:W-:Y:S01]  /*60d0*/  UMOV UR53, UR6 ;  /* 0x0000000600357c82 */ /* 0x000fe20008000000 */
        /* <DEDUP_REMOVED lines=34> */
[----:B------:R-:W-:Y:S01]  /*6300*/  PLOP3.LUT P1, PT, PT, PT, UP0, 0x80, 0x0 ;  /* 0x000000000000781c */ /* 0x000fe20003f2f008 */
[-C--:B------:R-:W-:Y:S01]  /*6310*/  FMUL.FTZ R121, R121, R6.reuse ;  /* 0x0000000679797220 */ /* 0x080fe20000410000 */
[-C--:B------:R-:W-:Y:S01]  /*6320*/  FMUL.FTZ R124, R124, R6.reuse ;  /* 0x000000067c7c7220 */ /* 0x080fe20000410000 */
        /* <DEDUP_REMOVED lines=40> */
[----:B------:R-:W-:-:S05]  /*65b0*/  UMOV UR53, UR6 ;  /* 0x0000000600357c82 */ /* 0x000fca0008000000 */
.L_x_11868:
[----:B------:R-:W-:-:S13]  /*65c0*/  ISETP.LE.AND P1, PT, RZ, UR53, PT ;  /* 0x00000035ff007c0c */ /* 0x000fda000bf23270 */
[----:B------:R-:W-:Y:S05]  /*65d0*/  @!P1 BRA `(.L_x_11880) ;  /* 0x0000002000409947 */ /* 0x000fea0003800000 */
[----:B------:R-:W-:Y:S01]  /*65e0*/  IMAD.MOV.U32 R6, RZ, RZ, R3 ;  /* 0x000000ffff067224 */ /* 0x000fe200078e0003 */
[----:B------:R-:W-:Y:S01]  /*65f0*/  UMOV UR28, UR45 ;  /* 0x0000002d001c7c82 */ /* 0x000fe20008000000 */
[----:B------:R-:W-:Y:S01]  /*6600*/  IMAD.MOV.U32 R5, RZ, RZ, R4 ;  /* 0x000000ffff057224 */ /* 0x000fe200078e0004 */
[----:B------:R-:W-:Y:S01]  /*6610*/  UMOV UR34, UR44 ;  /* 0x0000002c00227c82 */ /* 0x000fe20008000000 */
[----:B------:R-:W-:-:S05]  /*6620*/  ULDC UR33, c[0x0][0x988] ;  /* 0x0002620000217ab9 */ /* 0x000fca0000000800 */
.L_x_11891:
[----:B------:R-:W-:Y:S01]  /*6630*/  ISETP.NE.AND P2, PT, RZ, UR37, PT ;  /* 0x00000025ff007c0c */ /* 0x000fe2000bf45270 */
[----:B------:R-:W-:-:S04]  /*6640*/  UISETP.NE.AND UP0, UPT, UR34, 0x1, UPT ;  /* 0x000000012200788c */ /* 0x000fc8000bf05270 */
[----:B------:R-:W-:-:S04]  /*6650*/  USEL UR45, URZ, 0x1, UP0 ;  /* 0x000000013f2d7887 */ /* 0x000fc80008000000 */
[----:B------:R-:W-:-:S04]  /*6660*/  ULOP3.LUT UR45, UR28, UR45, URZ, 0x3c, !UPT ;  /* 0x0000002d1c2d7292 */ /* 0x000fc8000f8e3c3f */
[----:B------:R-:W-:Y:S08]  /*6670*/  @P2 BRA `(.L_x_11881) ;  /* 0x0000000000382947 */ /* 0x000ff00003800000 */
[----:B------:R-:W-:Y:S05]  /*6680*/  @!P0 BRA `(.L_x_11882) ;  /* 0x0000000000048947 */ /* 0x000fea0003800000 */
[----:B------:R-:W-:Y:S01]  /*6690*/  BPT.TRAP 0x1 ;  /* 0x000000040000795c */ /* 0x000fe20000300000 */
.L_x_11882:
        /* <DEDUP_REMOVED lines=9> */
.L_x_11883:
[----:B--2---:R-:W-:Y:S05]  /*6730*/  @P1 BRA `(.L_x_11881) ;  /* 0x0000000000081947 */ /* 0x004fea0003800000 */
[----:B------:R-:W2:Y:S02]  /*6740*/  SYNCS.PHASECHK.TRANS64.TRYWAIT P1, [UR6+0x2d830], R3 ;  /* 0x02d83003ff0075a7 */ /* 0x000ea40008020146 */
[----:B--2---:R-:W-:Y:S05]  /*6750*/  @!P1 BRA `(.L_x_11884) ;  /* 0x00000084003c9947 */ /* 0x004fea0003800000 */
.L_x_11881:
        /* <DEDUP_REMOVED lines=40> */
.L_x_11886:
[----:B------:R-:W-:Y:S01]  /*69e0*/  ULEA UR6, UR34, UR40, 0x3 ;  /* 0x0000002822067291 */ /* 0x000fe2000f8e183f */
[----:B------:R-:W-:-:S05]  /*69f0*/  IMAD.U32 R3, RZ, RZ, UR28 ;  /* 0x0000001cff037e24 */ /* 0x000fca000f8e00ff */
[----:B------:R-:W-:-:S04]  /*6a00*/  SHF.L.U32 R3, R3, 0x1f, RZ ;  /* 0x0000001f03037819 */ /* 0x000fc800000006ff */
[----:B------:R0:W1:Y:S01]  /*6a10*/  SYNCS.PHASECHK.TRANS64.TRYWAIT P1, [UR6+0x2d850], R3 ;  /* 0x02d85003ff0075a7 */ /* 0x0000620008020146 */
[----:B------:R-:W-:Y:S05]  /*6a20*/  @!P0 BRA `(.L_x_11887) ;  /* 0x0000000000048947 */ /* 0x000fea0003800000 */
[----:B------:R-:W-:Y:S01]  /*6a30*/  BPT.TRAP 0x1 ;  /* 0x000000040000795c */ /* 0x000fe20000300000 */
.L_x_11887:
[----:B-1----:R-:W-:Y:S05]  /*6a40*/  @P1 BRA `(.L_x_11885) ;  /* 0x0000000000081947 */ /* 0x002fea0003800000 */
[----:B------:R-:W1:Y:S02]  /*6a50*/  SYNCS.PHASECHK.TRANS64.TRYWAIT P1, [UR6+0x2d850], R3 ;  /* 0x02d85003ff0075a7 */ /* 0x000e640008020146 */
[----:B-1----:R-:W-:Y:S05]  /*6a60*/  @!P1 BRA `(.L_x_11888) ;  /* 0x0000008000909947 */ /* 0x002fea0003800000 */
.L_x_11885:
        /* <DEDUP_REMOVED lines=70> */
.L_x_11889:
[----:B------:R-:W-:Y:S01]  /*6ed0*/  FMNMX.FTZ R4, R24, R5, !PT ;  /* 0x0000000518047209 */ /* 0x000fe20007810000 */
[----:B------:R-:W-:Y:S01]  /*6ee0*/  ULEA UR6, UR44, UR40, 0x3 ;  /* 0x000000282c067291 */ /* 0x000fe2000f8e183f */
[----:B------:R-:W-:Y:S02]  /*6ef0*/  FMNMX.FTZ R8, R26, R6, !PT ;  /* 0x000000061a087209 */ /* 0x000fe40007810000 */
[----:B0-----:R-:W-:Y:S01]  /*6f00*/  FMNMX.FTZ R3, R25, R4, !PT ;  /* 0x0000000419037209 */ /* 0x001fe20007810000 */
        /* <DEDUP_REMOVED lines=75> */
[--C-:B------:R-:W-:Y:S01]  /*73c0*/  FFMA.FTZ R20, R40, UR33, -R7.reuse ;  /* 0x0000002128147c23 */ /* 0x100fe20008010807 */
[C---:B------:R-:W-:Y:S01]  /*73d0*/  FADD.FTZ R5, -R3.reuse, R6 ;  /* 0x0000000603057221 */ /* 0x040fe20000010100 */
[----:B------:R-:W-:Y:S01]  /*73e0*/  FMUL.FTZ R40, R3, UR33 ;  /* 0x0000002103287c20 */ /* 0x000fe20008410000 */
[--C-:B------:R-:W-:Y:S01]  /*73f0*/  FFMA.FTZ R8, R24, UR33, -R7.reuse ;  /* 0x0000002118087c23 */ /* 0x100fe20008010807 */
[--C-:B------:R-:W-:Y:S01]  /*7400*/  FFMA.FTZ R12, R32, UR33, -R7.reuse ;  /* 0x00000021200c7c23 */ /* 0x100fe20008010807 */
        /* <DEDUP_REMOVED lines=50> */
[--C-:B------:R-:W-:Y:S01]  /*7730*/  FFMA.FTZ R49, R65, UR33, -R7.reuse ;  /* 0x0000002141317c23 */ /* 0x100fe20008010807 */
[--C-:B------:R-:W-:Y:S01]  /*7740*/  FFMA.FTZ R65, R81, UR33, -R7.reuse ;  /* 0x0000002151417c23 */ /* 0x100fe20008010807 */
[----:B------:R-:W-:Y:S01]  /*7750*/  FFMA.FTZ R81, R31, UR33, -R40 ;  /* 0x000000211f517c23 */ /* 0x000fe20008010828 */
[----:B-1----:R-:W-:Y:S01]  /*7760*/  FFMA.FTZ R47, R5, R0, R26 ;  /* 0x00000000052f7223 */ /* 0x002fe2000001001a */
        /* <DEDUP_REMOVED lines=12> */
[----:B------:R-:W-:-:S06]  /*7830*/  FFMA.FTZ R7, R85, UR33, -R7 ;  /* 0x0000002155077c23 */ /* 0x000fcc0008010807 */
        /* <DEDUP_REMOVED lines=127> */
.L_x_11890:
        /* <DEDUP_REMOVED lines=107> */
.L_x_11880:
[----:B------:R-:W-:Y:S06]  /*86e0*/  BAR.ARV 0x8, 0x200 ;  /* 0x0208000000007b1d */ /* 0x000fec0000002000 */
[----:B------:R-:W-:Y:S05]  /*86f0*/  @!P0 BRA `(.L_x_11892) ;  /* 0x0000000000048947 */ /* 0x000fea0003800000 */
[----:B------:R-:W-:Y:S01]  /*8700*/  BPT.TRAP 0x1 ;  /* 0x000000040000795c */ /* 0x000fe20000300000 */
.L_x_11892:
[----:B------:R-:W-:Y:S01]  /*8710*/  ULEA UR8, UR44, UR40, 0x3 ;  /* 0x000000282c087291 */ /* 0x000fe2000f8e183f */
[----:B------:R-:W-:-:S05]  /*8720*/  IMAD.U32 R5, RZ, RZ, UR45 ;  /* 0x0000002dff057e24 */ /* 0x000fca000f8e00ff */
[----:B------:R-:W-:-:S04]  /*8730*/  SHF.L.U32 R5, R5, 0x1f, RZ ;  /* 0x0000001f05057819 */ /* 0x000fc800000006ff */
[----:B------:R1:W2:Y:S01]  /*8740*/  SYNCS.PHASECHK.TRANS64.TRYWAIT P1, [UR8+0x2d850], R5 ;  /* 0x02d85005ff0075a7 */ /* 0x0002a20008020148 */
[----:B------:R-:W-:Y:S05]  /*8750*/  @!P0 BRA `(.L_x_11893) ;  /* 0x0000000000048947 */ /* 0x000fea0003800000 */
[----:B------:R-:W-:Y:S01]  /*8760*/  BPT.TRAP 0x1 ;  /* 0x000000040000795c */ /* 0x000fe20000300000 */
.L_x_11893:
[----:B--2---:R-:W-:Y:S05]  /*8770*/  @P1 BRA `(.L_x_11894) ;  /* 0x0000000000081947 */ /* 0x004fea0003800000 */
[----:B------:R-:W2:Y:S02]  /*8780*/  SYNCS.PHASECHK.TRANS64.TRYWAIT P1, [UR8+0x2d850], R5 ;  /* 0x02d85005ff0075a7 */ /* 0x000ea40008020148 */
[----:B--2---:R-:W-:Y:S05]  /*8790*/  @!P1 BRA `(.L_x_11895) ;  /* 0x00000064005c9947 */ /* 0x004fea0003800000 */
.L_x_11894:
[----:B------:R-:W-:Y:S01]  /*87a0*/  UIADD3 UR40, UR40, 0x400, URZ ;  /* 0x0000040028287890 */ /* 0x000fe2000fffe03f */
[----:B------:R-:W-:Y:S01]  /*87b0*/  WARPGROUP.ARRIVE ;  /* 0x00000000000079c5 */ /* 0x000fe20000000000 */
[----:B------:R-:W-:Y:S01]  /*87c0*/  ULOP3.LUT UR36, UR36, 0x10000, URZ, 0xfc, !UPT ;  /* 0x0001000024247892 */ /* 0x000fe2000f8efc3f */
[----:B-12---:R-:W1:Y:S01]  /*87d0*/  SHFL.BFLY PT, R5, R2, 0x2, 0x1f ;  /* 0x0c401f0002057f89 */ /* 0x006e6200000e0000 */
[----:B------:R-:W-:Y:S01]  /*87e0*/  USHF.R.U32.HI UR40, URZ, 0x4, UR40 ;  /* 0x000000043f287899 */ /* 0x000fe20008011628 */
[----:B------:R-:W-:Y:S01]  /*87f0*/  IMAD.MOV.U32 R46, RZ, RZ, RZ ;  /* 0x000000ffff2e7224 */ /* 0x000fe200078e00ff */
[----:B------:R-:W-:Y:S01]  /*8800*/  UMOV UR5, 0x40000040 ;  /* 0x4000004000057882 */ /* 0x000fe20000000000 */
[----:B------:R-:W-:Y:S01]  /*8810*/  UMOV UR7, 0x80000020 ;  /* 0x8000002000077882 */ /* 0x000fe20000000000 */
[----:B------:R-:W-:Y:S01]  /*8820*/  ULOP3.LUT UR40, UR40, 0x3fff, URZ, 0xc0, !UPT ;  /* 0x00003fff28287892 */ /* 0x000fe2000f8ec03f */
[----:B------:R-:W2:Y:S01]  /*8830*/  SHFL.BFLY PT, R7, R0, 0x2, 0x1f ;  /* 0x0c401f0000077f89 */ /* 0x000ea200000e0000 */
[----:B------:R-:W-:Y:S01]  /*8840*/  UMOV UR4, UR36 ;  /* 0x0000002400047c82 */ /* 0x000fe20008000000 */
[----:B0-----:R-:W-:Y:S01]  /*8850*/  IMAD.MOV.U32 R38, RZ, RZ, -0x800000 ;  /* 0xff800000ff267424 */ /* 0x001fe200078e00ff */
[----:B------:R-:W-:-:S04]  /*8860*/  ULOP3.LUT UR9, UR40, 0x2000000, URZ, 0xfc, !UPT ;  /* 0x0200000028097892 */ /* 0x000fc8000f8efc3f */
[----:B------:R-:W-:-:S07]  /*8870*/  UIMAD UR9, UR44, 0x600, UR9 ;  /* 0x000006002c0978a4 */ /* 0x000fce000f8e0209 */
[----:B------:R-:W-:Y:S02]  /*8880*/  UMOV UR6, UR9 ;  /* 0x0000000900067c82 */ /* 0x000fe40008000000 */
[----:B------:R-:W-:Y:S01]  /*8890*/  HGMMA.64x96x16.F32.BF16 R88, gdesc[UR4].tnspB, R88, gsb0 ;  /* 0x41600000045879f0 */ /* 0x000fe20008001858 */
[----:B------:R-:W-:Y:S01]  /*88a0*/  UIADD3 UR4, UR36, 0x2, URZ ;  /* 0x0000000224047890 */ /* 0x000fe2000fffe03f */
[----:B-1----:R-:W-:Y:S01]  /*88b0*/  FADD.FTZ R5, R5, R2 ;  /* 0x0000000205057221 */ /* 0x002fe20000010000 */
[----:B------:R-:W-:Y:S01]  /*88c0*/  UIADD3 UR6, UR9, 0x40, URZ ;  /* 0x0000004009067890 */ /* 0x000fe2000fffe03f */
[----:B------:R-:W-:Y:S01]  /*88d0*/  IMAD.MOV.U32 R2, RZ, RZ, RZ ;  /* 0x000000ffff027224 */ /* 0x000fe200078e00ff */
[----:B------:R-:W-:Y:S01]  /*88e0*/  UMOV UR5, 0x40000040 ;  /* 0x4000004000057882 */ /* 0x000fe20000000000 */
[----:B------:R-:W-:Y:S01]  /*88f0*/  UMOV UR7, 0x80000020 ;  /* 0x8000002000077882 */ /* 0x000fe20000000000 */
[----:B------:R-:W0:Y:S01]  /*8900*/  SHFL.BFLY PT, R6, R5, 0x1, 0x1f ;  /* 0x0c201f0005067f89 */ /* 0x000e2200000e0000 */
[----:B--2---:R-:W-:Y:S01]  /*8910*/  FADD.FTZ R7, R7, R0 ;  /* 0x0000000007077221 */ /* 0x004fe20000010000 */
[----:B------:R-:W-:-:S04]  /*8920*/  IMAD.MOV.U32 R0, RZ, RZ, -0x800000 ;  /* 0xff800000ff007424 */ /* 0x000fc800078e00ff */
[----:B------:R-:W1:Y:S01]  /*8930*/  SHFL.BFLY PT, R8, R7, 0x1, 0x1f ;  /* 0x0c201f0007087f89 */ /* 0x000e6200000e0000 */
[----:B0-----:R-:W-:Y:S01]  /*8940*/  FADD.FTZ R9, R5, R6 ;  /* 0x0000000605097221 */ /* 0x001fe20000010000 */
[----:B------:R-:W-:-:S04]  /*8950*/  IMAD.U32 R5, RZ, RZ, UR33 ;  /* 0x00000021ff057e24 */ /* 0x000fc8000f8e00ff */
[----:B------:R-:W-:Y:S01]  /*8960*/  FSETP.NE.FTZ.AND P1, PT, R9, RZ, PT ;  /* 0x000000ff0900720b */ /* 0x000fe20003f35000 */
[----:B-1----:R-:W-:Y:S01]  /*8970*/  FADD.FTZ R10, R7, R8 ;  /* 0x00000008070a7221 */ /* 0x002fe20000010000 */
[----:B------:R-:W-:-:S04]  /*8980*/  IMAD.U32 R7, RZ, RZ, UR33 ;  /* 0x00000021ff077e24 */ /* 0x000fc8000f8e00ff */
[----:B------:R-:W-:-:S07]  /*8990*/  FSETP.NE.FTZ.AND P2, PT, R10, RZ, PT ;  /* 0x000000ff0a00720b */ /* 0x000fce0003f55000 */
[----:B------:R-:W0:Y:S01]  /*89a0*/  @P1 MUFU.LG2 R6, R9 ;  /* 0x0000000900061308 */ /* 0x000e220000000c00 */
[----:B------:R-:W-:-:S05]  /*89b0*/  @P1 FMUL.FTZ R5, R5, 0.69314718246459960938 ;  /* 0x3f31721805051820 */ /* 0x000fca0000410000 */
[----:B------:R-:W-:Y:S02]  /*89c0*/  @P2 FMUL.FTZ R7, R7, 0.69314718246459960938 ;  /* 0x3f31721807072820 */ /* 0x000fe40000410000 */
        /* <DEDUP_REMOVED lines=55> */
.L_x_11896:
        /* <DEDUP_REMOVED lines=58> */
.L_x_11860:
        /* <DEDUP_REMOVED lines=23> */
[----:B------:R-:W-:Y:S02]  /*9250*/  F2FP.BF16.F32.PACK_AB R34, R133, R34 ;  /* 0x000000228522723e */ /* 0x000fe400000010ff */
        /* <DEDUP_REMOVED lines=16> */
[C---:B------:R-:W-:Y:S01]  /*9360*/  IADD3 R8, P3, R4.reuse, 0x3000, RZ ;  /* 0x0000300004087810 */ /* 0x040fe20007f7e0ff */
        /* <DEDUP_REMOVED lines=36> */
[----:B------:R-:W-:Y:S01]  /*95b0*/  LOP3.LUT R10, R29, 0x180, RZ, 0xc0, !PT ;  /* 0x000001801d0a7812 */ /* 0x000fe200078ec0ff */
[----:B------:R-:W-:Y:S01]  /*95c0*/  IMAD.MOV R48, RZ, RZ, -R43 ;  /* 0x000000ffff307224 */ /* 0x000fe200078e0a2b */
[----:B------:R-:W-:Y:S02]  /*95d0*/  MOV R47, R4 ;  /* 0x00000004002f7202 */ /* 0x000fe40000000f00 */
[----:B------:R-:W-:-:S02]  /*95e0*/  SHF.R.U64 R36, R36, 0x3, RZ ;  /* 0x0000000324247819 */ /* 0x000fc400000012ff */
[----:B------:R-:W-:Y:S02]  /*95f0*/  F2FP.BF16.F32.PACK_AB R4, R89, R88 ;  /* 0x000000585904723e */ /* 0x000fe400000010ff */
[----:B------:R-:W-:Y:S02]  /*9600*/  F2FP.BF16.F32.PACK_AB R5, R91, R90 ;  /* 0x0000005a5b05723e */ /* 0x000fe400000010ff */
[----:B------:R-:W-:Y:S01]  /*9610*/  MOV R57, R14 ;  /* 0x0000000e00397202 */ /* 0x000fe20000000f00 */
[C---:B------:R-:W-:Y:S01]  /*9620*/  IMAD R15, R39.reuse, R48, R52 ;  /* 0x00000030270f7224 */ /* 0x040fe200078e0234 */
        /* <DEDUP_REMOVED lines=60> */
[C---:B------:R-:W-:Y:S02]  /*99f0*/  IADD3 R21, P4, R40.reuse, 0x6000, RZ ;  /* 0x0000600028157810 */ /* 0x040fe40007f9e0ff */
[----:B------:R-:W-:Y:S01]  /*9a00*/  LOP3.LUT R3, R40, 0x180, RZ, 0xc0, !PT ;  /* 0x0000018028037812 */ /* 0x000fe200078ec0ff */
[----:B------:R3:W-:Y:S01]  /*9a10*/  STSM.16.M88.4 [R62], R24 ;  /* 0x000000183e007844 */ /* 0x0007e20000000200 */
[----:B------:R-:W-:Y:S01]  /*9a20*/  UIMAD UR5, UR10, UR8, URZ ;  /* 0x000000080a0572a4 */ /* 0x000fe2000f8e023f */
[----:B------:R-:W-:-:S02]  /*9a30*/  LOP3.LUT R20, R21, 0x180, RZ, 0xc0, !PT ;  /* 0x0000018015147812 */ /* 0x000fc400078ec0ff */
[----:B------:R-:W-:Y:S01]  /*9a40*/  STSM.16.M88.4 [R57], R32 ;  /* 0x0000002039007844 */ /* 0x000fe20000000200 */
[----:B------:R-:W-:Y:S01]  /*9a50*/  UIMAD.WIDE.U32 UR6, UR38, UR8, URZ ;  /* 0x00000008260672a5 */ /* 0x000fe2000f8e003f */
[----:B------:R-:W-:Y:S01]  /*9a60*/  SHF.R.U64 R3, R3, 0x3, RZ ;  /* 0x0000000303037819 */ /* 0x000fe200000012ff */
[----:B------:R-:W-:Y:S01]  /*9a70*/  ULDC.64 UR10, c[0x0][0xaf0] ;  /* 0x0002bc00000a7ab9 */ /* 0x000fe20000000a00 */
[----:B------:R-:W-:Y:S08]  /*9a80*/  BAR.SYNC.DEFER_BLOCKING 0x1, 0x180 ;  /* 0x0046000000007b1d */ /* 0x000ff00000010000 */
[----:B--2---:R-:W2:Y:S08]  /*9a90*/  @P1 LDC R15, c[0x0][0xbec] ;  /* 0x0002fb00ff0f1b82 */ /* 0x004eb00000000800 */
[----:B---3--:R-:W3:Y:S01]  /*9aa0*/  @P1 LDC R25, c[0x0][0xbf0] ;  /* 0x0002fc00ff191b82 */ /* 0x008ee20000000800 */
[----:B------:R-:W-:Y:S01]  /*9ab0*/  UIMAD UR5, UR38, UR9, UR5 ;  /* 0x00000009260572a4 */ /* 0x000fe2000f8e0205 */
[----:B------:R-:W-:-:S02]  /*9ac0*/  SHF.R.U64 R20, R20, 0x3, RZ ;  /* 0x0000000314147819 */ /* 0x000fc400000012ff */
[----:B------:R-:W-:Y:S01]  /*9ad0*/  LOP3.LUT R40, R3, R40, RZ, 0x3c, !PT ;  /* 0x0000002803287212 */ /* 0x000fe200078e3cff */
[----:B0-----:R0:W-:Y:S01]  /*9ae0*/  @!P2 ST.E desc[UR50][R58.64], R0 ;  /* 0x000000003a00a985 */ /* 0x0011e2000c101932 */
[----:B------:R-:W-:Y:S01]  /*9af0*/  UIMAD UR8, UR12, UR10, URZ ;  /* 0x0000000a0c0872a4 */ /* 0x000fe2000f8e023f */
[----:B------:R-:W-:Y:S01]  /*9b00*/  IMAD.X R3, RZ, RZ, R41, P5 ;  /* 0x000000ffff037224 */ /* 0x000fe200028e0629 */
[----:B------:R-:W-:Y:S01]  /*9b10*/  UIADD3 UR7, UR7, UR5, URZ ;  /* 0x0000000507077290 */ /* 0x000fe2000fffe03f */
[----:B------:R-:W-:Y:S01]  /*9b20*/  LOP3.LUT R20, R20, R21, RZ, 0x3c, !PT ;  /* 0x0000001514147212 */ /* 0x000fe200078e3cff */
[----:B0-----:R-:W-:Y:S01]  /*9b30*/  IMAD R0, R140, 0x60, R141 ;  /* 0x000000608c007824 */ /* 0x001fe200078e028d */
[----:B------:R-:W-:Y:S01]  /*9b40*/  UIMAD UR5, UR43, UR11, UR8 ;  /* 0x0000000b2b0572a4 */ /* 0x000fe2000f8e0208 */
[----:B------:R-:W-:Y:S01]  /*9b50*/  IMAD.X R21, RZ, RZ, R41, P4 ;  /* 0x000000ffff157224 */ /* 0x000fe200020e0629 */
[----:B-1----:R0:W-:Y:S01]  /*9b60*/  @!P0 ST.E desc[UR50][R60.64], R38 ;  /* 0x000000263c008985 */ /* 0x0021e2000c101932 */
[----:B------:R-:W-:Y:S01]  /*9b70*/  VIADD R14, R0, UR39 ;  /* 0x00000027000e7c36 */ /* 0x000fe20008000000 */
[----:B------:R-:W-:Y:S01]  /*9b80*/  UIMAD.WIDE.U32 UR6, UR43, UR10, UR6 ;  /* 0x0000000a2b0672a5 */ /* 0x000fe2000f8e0006 */
[----:B------:R-:W-:-:S02]  /*9b90*/  ULDC.64 UR8, c[0x0][0xae0] ;  /* 0x0002b80000087ab9 */ /* 0x000fc40000000a00 */
[----:B--2---:R-:W-:Y:S01]  /*9ba0*/  @P1 IMAD.HI.U32 R0, R14, R15, RZ ;  /* 0x0000000f0e001227 */ /* 0x004fe200078e00ff */
[----:B------:R1:W5:Y:S03]  /*9bb0*/  LD.E.128 R8, desc[UR50][R2.64] ;  /* 0x0000003202087980 */ /* 0x000366000c101d00 */
[----:B------:R-:W-:Y:S01]  /*9bc0*/  IMAD.MOV.U32 R13, RZ, RZ, R14 ;  /* 0x000000ffff0d7224 */ /* 0x000fe200078e000e */
[----:B---3--:R-:W-:Y:S01]  /*9bd0*/  @P1 SHF.R.U32.HI R13, RZ, R25, R0 ;  /* 0x00000019ff0d1219 */ /* 0x008fe20000011600 */
[----:B------:R-:W-:Y:S01]  /*9be0*/  UIADD3 UR5, UR7, UR5, URZ ;  /* 0x0000000507057290 */ /* 0x000fe2000fffe03f */
[----:B------:R-:W5:Y:S02]  /*9bf0*/  LD.E.128 R40, desc[UR50][R40.64] ;  /* 0x0000003228287980 */ /* 0x000f64000c101d00 */
[--C-:B------:R-:W-:Y:S01]  /*9c00*/  SHF.R.S32.HI R0, RZ, 0x1f, R13.reuse ;  /* 0x0000001fff007819 */ /* 0x100fe2000001140d */
[----:B------:R-:W-:Y:S01]  /*9c10*/  IMAD.MOV R12, RZ, RZ, -R13 ;  /* 0x000000ffff0c7224 */ /* 0x000fe200078e0a0d */
[----:B------:R0:W5:Y:S01]  /*9c20*/  LD.E.128 R44, desc[UR50][R36.64] ;  /* 0x00000032242c7980 */ /* 0x000162000c101d00 */
[----:B-1----:R-:W-:-:S02]  /*9c30*/  IMAD.U32 R3, RZ, RZ, UR7 ;  /* 0x00000007ff037e24 */ /* 0x002fc4000f8e00ff */
[----:B------:R-:W-:Y:S01]  /*9c40*/  IMAD R0, R0, UR8, RZ ;  /* 0x0000000800007c24 */ /* 0x000fe2000f8e02ff */
[----:B------:R0:W5:Y:S01]  /*9c50*/  LD.E.128 R48, desc[UR50][R30.64] ;  /* 0x000000321e307980 */ /* 0x000162000c101d00 */
[----:B------:R-:W-:Y:S02]  /*9c60*/  IMAD R39, R39, R12, R14 ;  /* 0x0000000c27277224 */ /* 0x000fe400078e020e */
[----:B------:R-:W-:Y:S01]  /*9c70*/  IMAD.U32 R2, RZ, RZ, UR6 ;  /* 0x00000006ff027e24 */ /* 0x000fe2000f8e00ff */
[----:B------:R0:W5:Y:S01]  /*9c80*/  LD.E.128 R4, desc[UR50][R28.64] ;  /* 0x000000321c047980 */ /* 0x000162000c101d00 */
[----:B------:R-:W-:Y:S01]  /*9c90*/  IMAD.U32 R3, RZ, RZ, UR5 ;  /* 0x00000005ff037e24 */ /* 0x000fe2000f8e00ff */
[----:B------:R-:W-:Y:S01]  /*9ca0*/  ULDC.64 UR6, c[0x0][0xad8] ;  /* 0x0002b60000067ab9 */ /* 0x000fe20000000a00 */
[C---:B------:R-:W-:Y:S01]  /*9cb0*/  IMAD R15, R13.reuse, UR9, R0 ;  /* 0x000000090d0f7c24 */ /* 0x040fe2000f8e0200 */
[----:B------:R0:W5:Y:S01]  /*9cc0*/  LD.E.128 R52, desc[UR50][R20.64] ;  /* 0x0000003214347980 */ /* 0x000162000c101d00 */
[----:B------:R-:W-:Y:S01]  /*9cd0*/  SHF.R.S32.HI R0, RZ, 0x1f, R39 ;  /* 0x0000001fff007819 */ /* 0x000fe20000011427 */
[----:B------:R-:W-:Y:S01]  /*9ce0*/  IMAD.WIDE.U32 R2, R13, UR8, R2 ;  /* 0x000000080d027c25 */ /* 0x000fe2000f8e0002 */
        /* <DEDUP_REMOVED lines=18> */
[----:B-1----:R0:W1:Y:S01]  /*9e10*/  SHFL.IDX PT, R12, R0, RZ, 0x1c1f ;  /* 0x001c1fff000c7589 */ /* 0x00206200000e0000 */
        /* <DEDUP_REMOVED lines=8> */
[CC--:B-1----:R-:W-:Y:S02]  /*9ea0*/  @!P1 LEA R14, P3, R138.reuse, R12.reuse, 0x1 ;  /* 0x0000000c8a0e9211 */ /* 0x0c2fe400078608ff */
[----:B0-----:R-:W-:Y:S02]  /*9eb0*/  @!P2 LEA R20, P4, R139, R12, 0x1 ;  /* 0x0000000c8b14a211 */ /* 0x001fe400078808ff */
[----:B--2---:R-:W-:Y:S01]  /*9ec0*/  @!P0 IMAD.WIDE R2, R137, 0x2, R12 ;  /* 0x0000000289028825 */ /* 0x004fe200078e020c */
[-C--:B------:R-:W-:Y:S02]  /*9ed0*/  @!P1 LEA.HI.X R15, R138, R13.reuse, R147, 0x1, P3 ;  /* 0x0000000d8a0f9211 */ /* 0x080fe400018f0c93 */
[----:B------:R-:W-:Y:S02]  /*9ee0*/  @!P2 LEA.HI.X R21, R139, R13, R146, 0x1, P4 ;  /* 0x0000000d8b15a211 */ /* 0x000fe400020f0c92 */
[----:B-----5:R3:W-:Y:S04]  /*9ef0*/  @!P0 ST.E.128 desc[UR50][R2.64], R40 ;  /* 0x0000002802008985 */ /* 0x0207e8000c101d32 */
[----:B------:R3:W-:Y:S04]  /*9f00*/  @!P1 ST.E.128 desc[UR50][R14.64], R48 ;  /* 0x000000300e009985 */ /* 0x0007e8000c101d32 */
[----:B------:R3:W-:Y:S02]  /*9f10*/  @!P2 ST.E.128 desc[UR50][R20.64], R52 ;  /* 0x000000341400a985 */ /* 0x0007e4000c101d32 */
.L_x_11900:
[----:B------:R-:W-:Y:S05]  /*9f20*/  BSYNC B1 ;  /* 0x0000000000017941 */ /* 0x000fea0003800000 */
.L_x_11899:
[----:B---3--:R-:W-:Y:S01]  /*9f30*/  VIADD R3, R25, 0x60 ;  /* 0x0000006019037836 */ /* 0x008fe20000000000 */
[----:B--2---:R2:W3:Y:S04]  /*9f40*/  SHFL.IDX PT, R13, R24, 0x1, 0x1c1f ;  /* 0x003c1f00180d7f89 */ /* 0x0044e800000e0000 */
[----:B------:R-:W-:Y:S01]  /*9f50*/  ISETP.GE.AND P0, PT, R3, R56, PT ;  /* 0x000000380300720c */ /* 0x000fe20003f06270 */
[----:B-1----:R2:W1:-:S12]  /*9f60*/  SHFL.IDX PT, R12, R0, 0x1, 0x1c1f ;  /* 0x003c1f00000c7f89 */ /* 0x00245800000e0000 */
[----:B--2---:R-:W-:Y:S05]  /*9f70*/  @P0 BRA `(.L_x_11901) ;  /* 0x0000000800240947 */ /* 0x004fea0003800000 */
[----:B------:R-:W-:Y:S02]  /*9f80*/  ULDC UR5, c[0x0][0xac8] ;  /* 0x0002b20000057ab9 */ /* 0x000fe40000000800 */
[----:B------:R-:W-:Y:S02]  /*9f90*/  ISETP.GE.AND P2, PT, R138, UR5, PT ;  /* 0x000000058a007c0c */ /* 0x000fe4000bf46270 */
[----:B------:R-:W-:-:S11]  /*9fa0*/  ISETP.GE.AND P1, PT, R137, UR5, PT ;  /* 0x0000000589007c0c */ /* 0x000fd6000bf26270 */
[C---:B-1----:R-:W-:Y:S02]  /*9fb0*/  @!P2 LEA R14, P0, R138.reuse, R12, 0x1 ;  /* 0x0000000c8a0ea211 */ /* 0x042fe400078008ff */
[----:B---3--:R-:W-:Y:S02]  /*9fc0*/  @!P1 IMAD.WIDE R2, R137, 0x2, R12 ;  /* 0x0000000289029825 */ /* 0x008fe400078e020c */
        /* <DEDUP_REMOVED lines=9> */
.L_x_11898:
        /* <DEDUP_REMOVED lines=50> */
.L_x_11903:
[----:B------:R-:W-:Y:S05]  /*a380*/  BSYNC B1 ;  /* 0x0000000000017941 */ /* 0x000fea0003800000 */
.L_x_11902:
        /* <DEDUP_REMOVED lines=54> */
.L_x_11905:
[----:B------:R-:W-:Y:S05]  /*a6f0*/  BSYNC B1 ;  /* 0x0000000000017941 */ /* 0x000fea0003800000 */
.L_x_11904:
        /* <DEDUP_REMOVED lines=17> */
.L_x_11901:
[----:B------:R-:W-:Y:S05]  /*a810*/  BSYNC B0 ;  /* 0x0000000000007941 */ /* 0x000fea0003800000 */
.L_x_11897:
[----:B------:R-:W-:Y:S02]  /*a820*/  ULDC UR5, c[0x0][0xc38] ;  /* 0x00030e0000057ab9 */ /* 0x000fe40000000800 */
[----:B------:R-:W-:-:S06]  /*a830*/  UISETP.GE.AND UP0, UPT, UR4, UR5, UPT ;  /* 0x000000050400728c */ /* 0x000fcc000bf06270 */
[----:B------:R-:W-:-:S13]  /*a840*/  PLOP3.LUT P0, PT, PT, PT, UP0, 0x80, 0x0 ;  /* 0x000000000000781c */ /* 0x000fda0003f0f008 */
[----:B------:R-:W-:Y:S05]  /*a850*/  @!P0 BRA `(.L_x_11906) ;  /* 0xffffff64007c8947 */ /* 0x000fea000383ffff */
[----:B------:R-:W-:Y:S05]  /*a860*/  EXIT ;  /* 0x000000000000794d */ /* 0x000fea0003800000 */
.L_x_11856:
        /* <DEDUP_REMOVED lines=61> */
[----:B------:R-:W-:Y:S02]  /*ac40*/  ISETP.GE.AND P1, PT, R0, UR9, PT ;  /* 0x0000000900007c0c */ /* 0x000fe4000bf26270 */
        /* <DEDUP_REMOVED lines=12> */
[----:B------:R-:W-:Y:S02]  /*ad10*/  ISETP.GE.AND P1, PT, R4, UR7, PT ;  /* 0x0000000704007c0c */ /* 0x000fe4000bf26270 */
        /* <DEDUP_REMOVED lines=9> */
.L_x_11956:
        /* <DEDUP_REMOVED lines=23> */
.L_x_11908:
[----:B------:R-:W-:Y:S01]  /*af20*/  ULDC UR8, c[0x0][0xc54] ;  /* 0x0003150000087ab9 */ /* 0x000fe20000000800 */
[----:B------:R-:W-:Y:S01]  /*af30*/  UMOV UR6, UR7 ;  /* 0x0000000700067c82 */ /* 0x000fe20008000000 */
[----:B------:R-:W-:-:S11]  /*af40*/  UISETP.NE.AND UP0, UPT, UR8, 0x1, UPT ;  /* 0x000000010800788c */ /* 0x000fd6000bf05270 */
[----:B------:R-:W-:Y:S02]  /*af50*/  @UP0 ULDC.64 UR10, c[0x0][0xc58] ;  /* 0x00031600000a0ab9 */ /* 0x000fe40000000a00 */
[----:B------:R-:W-:-:S04]  /*af60*/  UIMAD.WIDE.U32 UR4, UR7, UR10, URZ ;  /* 0x0000000a070472a5 */ /* 0x000fc8000f8e003f */
[----:B------:R-:W-:-:S04]  /*af70*/  @UP0 USHF.R.U32.HI UR6, URZ, UR11, UR5 ;  /* 0x0000000b3f060299 */ /* 0x000fc80008011605 */
[----:B------:R-:W-:-:S12]  /*af80*/  UIMAD UR4, UR6, UR8, URZ ;  /* 0x00000008060472a4 */ /* 0x000fd8000f8e023f */
.L_x_11909:
        /* <DEDUP_REMOVED lines=23> */
[----:B------:R-:W-:Y:S01]  /*b100*/  UISETP.NE.AND UP2, UPT, UR5, 0x1, UPT ;  /* 0x000000010500788c */ /* 0x000fe2000bf45270 */
[----:B------:R-:W-:Y:S01]  /*b110*/  BSSY B7, `(.L_x_11910) ;  /* 0x0000346000077945 */ /* 0x000fe20003800000 */
[----:B------:R-:W-:Y:S02]  /*b120*/  UIADD3 UR43, UR43, UR4, URZ ;  /* 0x000000042b2b7290 */ /* 0x000fe4000fffe03f */
[----:B------:R-:W-:Y:S02]  /*b130*/  UP2UR UR47, UPR, URZ, 0x4 ;  /* 0x000000043f2f7883 */ /* 0x000fe40008000000 */
[----:B------:R-:W-:-:S04]  /*b140*/  UIMAD UR6, UR43, 0xc0, URZ ;  /* 0x000000c02b0678a4 */ /* 0x000fc8000f8e023f */
        /* <DEDUP_REMOVED lines=11> */
[----:B------:R-:W-:Y:S01]  /*b200*/  ISETP.LT.AND P0, PT, RZ, UR44, PT ;  /* 0x0000002cff007c0c */ /* 0x000fe2000bf01270 */
[----:B--2---:R0:W-:-:S12]  /*b210*/  STL [R1+0x8], R19 ;  /* 0x0000081301007387 */ /* 0x0041d80000100800 */
        /* <DEDUP_REMOVED lines=19> */
.L_x_11911:
        /* <DEDUP_REMOVED lines=20> */
.L_x_11914:
[----:B------:R-:W-:Y:S05]  /*b490*/  BSYNC B6 ;  /* 0x0000000000067941 */ /* 0x000fea0003800000 */
.L_x_11913:
        /* <DEDUP_REMOVED lines=20> */
.L_x_11917:
        /* <DEDUP_REMOVED lines=15> */
.L_x_11916:
[----:B------:R-:W-:Y:S05]  /*b6d0*/  BSYNC B6 ;  /* 0x0000000000067941 */ /* 0x000fea0003800000 */
.L_x_11915:
        /* <DEDUP_REMOVED lines=16> */
.L_x_11972:
        /* <DEDUP_REMOVED lines=46> */
.L_x_11919:
        /* <DEDUP_REMOVED lines=25> */
.L_x_11973:
[----:B------:R-:W-:Y:S05]  /*bc50*/  BSYNC B0 ;  /* 0x0000000000007941 */ /* 0x000fea0003800000 */
.L_x_11920:
[----:B------:R-:W1:Y:S01]  /*bc60*/  S2R R9, SR_TID.X ;  /* 0x0000000000097919 */ /* 0x000e620000002100 */
[----:B------:R-:W-:Y:S01]  /*bc70*/  ULDC.64 UR4, c[0x0][0x300] ;  /* 0x0000c00000047ab9 */ /* 0x000fe20000000a00 */
[----:B------:R-:W-:Y:S01]  /*bc80*/  LOP3.LUT P4, RZ, R16, 0x4, RZ, 0xc0, !PT ;  /* 0x0000000410ff7812 */ /* 0x000fe2000788c0ff */
[----:B------:R-:W-:Y:S01]  /*bc90*/  IMAD R4, R4, UR4, RZ ;  /* 0x0000000404047c24 */ /* 0x000fe2000f8e02ff */
[C---:B------:R-:W-:Y:S01]  /*bca0*/  LOP3.LUT P3, RZ, R16.reuse, 0x2, RZ, 0xc0, !PT ;  /* 0x0000000210ff7812 */ /* 0x040fe2000786c0ff */
        /* <DEDUP_REMOVED lines=69> */
.L_x_11983:
        /* <DEDUP_REMOVED lines=12> */
.L_x_11923:
        /* <DEDUP_REMOVED lines=11> */
.L_x_11924:
        /* <DEDUP_REMOVED lines=23> */
.L_x_11926:
[----:B------:R-:W-:Y:S05]  /*c3e0*/  BSYNC B6 ;  /* 0x0000000000067941 */ /* 0x000fea0003800000 */
.L_x_11925:
[----:B------:R2:W5:Y:S01]  /*c3f0*/  LDL R10, [R1+0xc] ;  /* 0x00000c00010a7983 */ /* 0x0005620000100800 */
[----:B------:R-:W-:Y:S01]  /*c400*/  UISETP.NE.AND UP0, UPT, UR47, URZ, UPT ;  /* 0x0000003f2f00728c */ /* 0x000fe2000bf05270 */
[----:B-1----:R-:W-:Y:S01]  /*c410*/  IMAD.U32 R6, RZ, RZ, UR43 ;  /* 0x0000002bff067e24 */ /* 0x002fe2000f8e00ff */
[----:B------:R-:W1:Y:S01]  /*c420*/  S2R R20, SR_TID.X ;  /* 0x0000000000147919 */ /* 0x000e620000002100 */
[----:B0-----:R-:W0:Y:S03]  /*c430*/  S2R R2, SR_TID.X ;  /* 0x0000000000027919 */ /* 0x001e260000002100 */
[----:B------:R-:W-:Y:S01]  /*c440*/  PLOP3.LUT P0, PT, PT, PT, UP0, 0x80, 0x0 ;  /* 0x000000000000781c */ /* 0x000fe20003f0f008 */
[----:B------:R-:W-:Y:S01]  /*c450*/  ULDC.64 UR8, c[0x0][0x2d8] ;  /* 0x0000b60000087ab9 */ /* 0x000fe20000000a00 */
[----:B------:R-:W-:-:S03]  /*c460*/  R2UR UR6, R29 ;  /* 0x000000001d0672ca */ /* 0x000fc600000e0000 */
[----:B------:R-:W-:Y:S01]  /*c470*/  @UP0 ULDC UR4, c[0x0][0x44c] ;  /* 0x0001130000040ab9 */ /* 0x000fe20000000800 */
[----:B------:R-:W-:Y:S01]  /*c480*/  R2UR UR7, R22 ;  /* 0x00000000160772ca */ /* 0x000fe200000e0000 */
[----:B------:R-:W-:Y:S01]  /*c490*/  ULDC UR12, c[0x0][0x448] ;  /* 0x00011200000c7ab9 */ /* 0x000fe20000000800 */
[----:B------:R-:W-:Y:S01]  /*c4a0*/  ULDC.64 UR10, c[0x0][0x280] ;  /* 0x0000a000000a7ab9 */ /* 0x000fe20000000a00 */
[----:B------:R-:W-:Y:S01]  /*c4b0*/  @UP0 ULDC UR13, c[0x0][0x44c] ;  /* 0x00011300000d0ab9 */ /* 0x000fe20000000800 */
[C---:B------:R-:W-:Y:S02]  /*c4c0*/  LOP3.LUT P3, RZ, R16.reuse, 0x400, RZ, 0xc0, !PT ;  /* 0x0000040010ff7812 */ /* 0x040fe4000786c0ff */
[C---:B------:R-:W-:Y:S02]  /*c4d0*/  LOP3.LUT P4, RZ, R16.reuse, 0x200, RZ, 0xc0, !PT ;  /* 0x0000020010ff7812 */ /* 0x040fe4000788c0ff */
[----:B------:R-:W-:Y:S01]  /*c4e0*/  LOP3.LUT P5, RZ, R16, 0x100, RZ, 0xc0, !PT ;  /* 0x0000010010ff7812 */ /* 0x000fe200078ac0ff */
[----:B-1----:R-:W-:Y:S01]  /*c4f0*/  IMAD.SHL.U32 R20, R20, 0x20, RZ ;  /* 0x0000002014147824 */ /* 0x002fe200078e00ff */
[----:B0-----:R-:W-:-:S04]  /*c500*/  LOP3.LUT R2, R2, 0x7f, RZ, 0xc0, !PT ;  /* 0x0000007f02027812 */ /* 0x001fc800078ec0ff */
[----:B------:R-:W-:Y:S02]  /*c510*/  LOP3.LUT R20, R20, 0x60, RZ, 0xc0, !PT ;  /* 0x0000006014147812 */ /* 0x000fe400078ec0ff */
[----:B------:R-:W-:-:S04]  /*c520*/  SHF.R.U32.HI R2, RZ, 0x2, R2 ;  /* 0x00000002ff027819 */ /* 0x000fc80000011602 */
[----:B------:R-:W-:-:S05]  /*c530*/  LOP3.LUT R2, R2, R20, RZ, 0xfc, !PT ;  /* 0x0000001402027212 */ /* 0x000fca00078efcff */
[----:B------:R-:W-:-:S04]  /*c540*/  IMAD R6, R6, 0xc0, R2 ;  /* 0x000000c006067824 */ /* 0x000fc800078e0202 */
        /* <DEDUP_REMOVED lines=122> */
.L_x_11996:
        /* <DEDUP_REMOVED lines=12> */
.L_x_11928:
        /* <DEDUP_REMOVED lines=18> */
.L_x_11997:
[----:B------:R-:W-:Y:S05]  /*ced0*/  BSYNC B0 ;  /* 0x0000000000007941 */ /* 0x000fea0003800000 */
.L_x_11929:
        /* <DEDUP_REMOVED lines=9> */
.L_x_11944:
[----:B------:R-:W2:Y:S01]  /*cf70*/  LDL R8, [R1+0x8] ;  /* 0x0000080001087983 */ /* 0x000ea20000100800 */
[----:B------:R-:W0:Y:S03]  /*cf80*/  LDC R4, c[0x0][0x430] ;  /* 0x00010c00ff047b82 */ /* 0x000e260000000800 */
[----:B------:R-:W3:Y:S04]  /*cf90*/  LDL R6, [R1+0x4] ;  /* 0x0000040001067983 */ /* 0x000ee80000100800 */
[----:B------:R-:W4:Y:S01]  /*cfa0*/  LDL R7, [R1] ;  /* 0x0000000001077983 */ /* 0x000f220000100800 */
        /* <DEDUP_REMOVED lines=10> */
[----:B------:R-:W-:Y:S01]  /*d050*/  ULDC.64 UR4, c[0x0][0x428] ;  /* 0x00010a0000047ab9 */ /* 0x000fe20000000a00 */
        /* <DEDUP_REMOVED lines=28> */
.L_x_11932:
[----:B------:R-:W-:Y:S01]  /*d220*/  IMAD R6, R23, 0x8, R17 ;  /* 0x0000000817067824 */ /* 0x000fe200078e0211 */
[----:B------:R-:W-:Y:S01]  /*d230*/  SHF.L.U32 R0, R26, 0x1f, RZ ;  /* 0x0000001f1a007819 */ /* 0x000fe200000006ff */
[----:B------:R-:W-:Y:S03]  /*d240*/  BSSY B1, `(.L_x_11933) ;  /* 0x0000003000017945 */ /* 0x000fe60003800000 */
[----:B------:R-:W0:Y:S02]  /*d250*/  SYNCS.PHASECHK.TRANS64.TRYWAIT P0, [R6+URZ+0x2d840], R0 ;  /* 0x02d84000060075a7 */ /* 0x000e24000800017f */
[----:B0-----:R-:W-:Y:S05]  /*d260*/  @!P0 BRA `(.L_x_11934) ;  /* 0x0000002800888947 */ /* 0x001fea0003800000 */
.L_x_11998:
[----:B------:R-:W-:Y:S05]  /*d270*/  BSYNC B1 ;  /* 0x0000000000017941 */ /* 0x000fea0003800000 */
.L_x_11933:
[----:B------:R-:W1:Y:S01]  /*d280*/  S2R R12, SR_TID.X ;  /* 0x00000000000c7919 */ /* 0x000e620000002100 */
[----:B------:R-:W-:Y:S01]  /*d290*/  SHF.R.S32.HI R21, RZ, 0x1f, R5 ;  /* 0x0000001fff157819 */ /* 0x000fe20000011405 */
[----:B------:R-:W-:Y:S01]  /*d2a0*/  ULDC.64 UR4, c[0x0][0x300] ;  /* 0x0000c00000047ab9 */ /* 0x000fe20000000a00 */
[C---:B------:R-:W-:Y:S01]  /*d2b0*/  LOP3.LUT P3, RZ, R16.reuse, 0x4, RZ, 0xc0, !PT ;  /* 0x0000000410ff7812 */ /* 0x040fe2000786c0ff */
        /* <DEDUP_REMOVED lines=55> */
.L_x_12008:
        /* <DEDUP_REMOVED lines=10> */
.L_x_11936:
        /* <DEDUP_REMOVED lines=11> */
.L_x_11937:
[----:B------:R1:W-:Y:S01]  /*d780*/  SYNCS.ARRIVE.TRANS64.A1T0 RZ, [R6+URZ+0x2d830], RZ ;  /* 0x02d830ff06ff79a7 */ /* 0x0003e2000810003f */
[----:B------:R-:W-:Y:S05]  /*d790*/  @!P2 BRA `(.L_x_11938) ;  /* 0x000000000004a947 */ /* 0x000fea0003800000 */
[----:B------:R-:W-:Y:S01]  /*d7a0*/  BPT.TRAP 0x1 ;  /* 0x000000040000795c */ /* 0x000fe20000300000 */
.L_x_11938:
[----:B------:R-:W-:Y:S01]  /*d7b0*/  SHF.L.U32 R2, R20, 0x1f, RZ ;  /* 0x0000001f14027819 */ /* 0x000fe200000006ff */
[----:B-1----:R-:W-:Y:S01]  /*d7c0*/  IMAD R6, R9, 0x8, R17 ;  /* 0x0000000809067824 */ /* 0x002fe200078e0211 */
[----:B------:R-:W-:Y:S03]  /*d7d0*/  BSSY B1, `(.L_x_11939) ;  /* 0x0000003000017945 */ /* 0x000fe60003800000 */
[----:B------:R-:W1:Y:S02]  /*d7e0*/  SYNCS.PHASECHK.TRANS64.TRYWAIT P0, [R6+URZ+0x2d860], R2 ;  /* 0x02d86002060075a7 */ /* 0x000e64000800017f */
[----:B-1----:R-:W-:Y:S05]  /*d7f0*/  @!P0 BRA `(.L_x_11940) ;  /* 0x00000028007c8947 */ /* 0x002fea0003800000 */
.L_x_12009:
[----:B------:R-:W-:Y:S05]  /*d800*/  BSYNC B1 ;  /* 0x0000000000017941 */ /* 0x000fea0003800000 */
.L_x_11939:
[----:B------:R-:W0:Y:S01]  /*d810*/  S2R R3, SR_TID.X ;  /* 0x0000000000037919 */ /* 0x000e220000002100 */
[----:B-1----:R-:W-:Y:S01]  /*d820*/  IMAD.MOV.U32 R2, RZ, RZ, -0x80 ;  /* 0xffffff80ff027424 */ /* 0x002fe200078e00ff */
[----:B------:R-:W-:Y:S01]  /*d830*/  UMOV UR4, 0xffffffff ;  /* 0xffffffff00047882 */ /* 0x000fe20000000000 */
[----:B------:R-:W-:Y:S02]  /*d840*/  LOP3.LUT P3, RZ, R16, 0x20, RZ, 0xc0, !PT ;  /* 0x0000002010ff7812 */ /* 0x000fe4000786c0ff */
        /* <DEDUP_REMOVED lines=47> */
.L_x_12019:
        /* <DEDUP_REMOVED lines=31> */
.L_x_11942:
        /* <DEDUP_REMOVED lines=11> */
.L_x_11943:
        /* <DEDUP_REMOVED lines=8> */
.L_x_11931:
        /* <DEDUP_REMOVED lines=16> */
[----:B0-----:R-:W-:-:S05]  /*df60*/  IADD3 R0, R0, UR45, R7 ;  /* 0x0000002d00007c10 */ /* 0x001fca000fffe007 */
[----:B------:R0:W-:Y:S02]  /*df70*/  STL [R1+0x10], R0 ;  /* 0x0000100001007387 */ /* 0x0001e40000100800 */
.L_x_11946:
[----:B------:R-:W-:Y:S05]  /*df80*/  BSYNC B0 ;  /* 0x0000000000007941 */ /* 0x000fea0003800000 */
.L_x_11945:
[----:B0-----:R-:W-:-:S05]  /*df90*/  IMAD.U32 R0, RZ, RZ, UR46 ;  /* 0x0000002eff007e24 */ /* 0x001fca000f8e00ff */
[----:B------:R-:W-:-:S13]  /*dfa0*/  ISETP.NE.AND P0, PT, R0, 0x3, PT ;  /* 0x000000030000780c */ /* 0x000fda0003f05270 */
[----:B------:R-:W-:Y:S05]  /*dfb0*/  @!P0 BRA `(.L_x_11947) ;  /* 0x0000000000048947 */ /* 0x000fea0003800000 */
[----:B------:R-:W-:Y:S01]  /*dfc0*/  BPT.TRAP 0x1 ;  /* 0x000000040000795c */ /* 0x000fe20000300000 */
.L_x_11947:
[----:B------:R-:W-:Y:S01]  /*dfd0*/  IMAD R4, R23, 0x8, R17 ;  /* 0x0000000817047824 */ /* 0x000fe200078e0211 */
[----:B------:R-:W-:Y:S01]  /*dfe0*/  SHF.L.U32 R3, R26, 0x1f, RZ ;  /* 0x0000001f1a037819 */ /* 0x000fe200000006ff */
[----:B------:R-:W-:Y:S03]  /*dff0*/  BSSY B0, `(.L_x_11948) ;  /* 0x0000003000007945 */ /* 0x000fe60003800000 */
[----:B------:R-:W0:Y:S02]  /*e000*/  SYNCS.PHASECHK.TRANS64.TRYWAIT P0, [R4+URZ+0x2d860], R3 ;  /* 0x02d86003040075a7 */ /* 0x000e24000800017f */
[----:B0-----:R-:W-:Y:S05]  /*e010*/  @!P0 BRA `(.L_x_11949) ;  /* 0x0000002400ec8947 */ /* 0x001fea0003800000 */
.L_x_12020:
[----:B------:R-:W-:Y:S05]  /*e020*/  BSYNC B0 ;  /* 0x0000000000007941 */ /* 0x000fea0003800000 */
.L_x_11948:
[----:B------:R-:W1:Y:S01]  /*e030*/  S2R R7, SR_TID.X ;  /* 0x0000000000077919 */ /* 0x000e620000002100 */
[----:B------:R-:W-:Y:S01]  /*e040*/  IMAD.MOV.U32 R5, RZ, RZ, -0x80 ;  /* 0xffffff80ff057424 */ /* 0x000fe200078e00ff */
[----:B------:R-:W-:Y:S01]  /*e050*/  UMOV UR4, 0xffffffff ;  /* 0xffffffff00047882 */ /* 0x000fe20000000000 */
[----:B------:R-:W-:Y:S02]  /*e060*/  LOP3.LUT P4, RZ, R16, 0x20, RZ, 0xc0, !PT ;  /* 0x0000002010ff7812 */ /* 0x000fe4000788c0ff */
        /* <DEDUP_REMOVED lines=50> */
.L_x_12030:
        /* <DEDUP_REMOVED lines=13> */
.L_x_11951:
        /* <DEDUP_REMOVED lines=11> */
.L_x_11952:
[----:B------:R0:W-:Y:S01]  /*e510*/  SYNCS.ARRIVE.TRANS64.A1T0 RZ, [R4+URZ+0x2d850], RZ ;  /* 0x02d850ff04ff79a7 */ /* 0x0001e2000810003f */
[----:B------:R-:W-:-:S05]  /*e520*/  VIADD R23, R23, 0x1 ;  /* 0x0000000117177836 */ /* 0x000fca0000000000 */
[----:B------:R-:W-:-:S04]  /*e530*/  ISETP.NE.AND P0, PT, R23, 0x2, PT ;  /* 0x000000021700780c */ /* 0x000fc80003f05270 */
[----:B------:R-:W-:Y:S02]  /*e540*/  SEL R3, RZ, 0x1, P0 ;  /* 0x00000001ff037807 */ /* 0x000fe40000000000 */
[----:B------:R-:W-:Y:S02]  /*e550*/  SEL R23, R23, RZ, P0 ;  /* 0x000000ff17177207 */ /* 0x000fe40000000000 */
[----:B0-----:R-:W-:-:S07]  /*e560*/  LOP3.LUT R26, R26, R3, RZ, 0x3c, !PT ;  /* 0x000000031a1a7212 */ /* 0x001fce00078e3cff */
.L_x_11912:
[----:B------:R-:W-:Y:S05]  /*e570*/  BSYNC B7 ;  /* 0x0000000000077941 */ /* 0x000fea0003800000 */
.L_x_11910:
        /* <DEDUP_REMOVED lines=13> */
.L_x_11953:
[----:B------:R-:W-:-:S03]  /*e650*/  UMOV UR4, 0xffffffff ;  /* 0xffffffff00047882 */ /* 0x000fc60000000000 */
[----:B------:R-:W-:Y:S05]  /*e660*/  BRA.DIV UR4, `(.L_x_11955) ;  /* 0x0000002604d07947 */ /* 0x000fea000b800000 */
[----:B-----5:R2:W3:Y:S02]  /*e670*/  SHFL.IDX PT, R14, R2, RZ, 0x1f ;  /* 0x00001fff020e7589 */ /* 0x0204e400000e0000 */
.L_x_12033:
        /* <DEDUP_REMOVED lines=8> */
.L_x_11954:
[----:B-1----:R-:W4:Y:S01]  /*e700*/  LDL R0, [R1+0x10] ;  /* 0x0000100001007983 */ /* 0x002f220000100800 */
[----:B------:R-:W-:Y:S02]  /*e710*/  ULDC UR4, c[0x0][0xc38] ;  /* 0x00030e0000047ab9 */ /* 0x000fe40000000800 */
[----:B----4-:R-:W-:-:S13]  /*e720*/  ISETP.GE.AND P0, PT, R0, UR4, PT ;  /* 0x0000000400007c0c */ /* 0x010fda000bf06270 */
[----:B------:R-:W-:Y:S05]  /*e730*/  @!P0 BRA `(.L_x_11956) ;  /* 0xffffffc4009c8947 */ /* 0x000fea000383ffff */
.L_x_11907:
        /* <DEDUP_REMOVED lines=12> */
.L_x_12034:
[----:B------:R-:W-:Y:S05]  /*e800*/  BSYNC B0 ;  /* 0x0000000000007941 */ /* 0x000fea0003800000 */
.L_x_11957:
[----:B------:R-:W-:-:S03]  /*e810*/  UMOV UR4, 0xffffffff ;  /* 0xffffffff00047882 */ /* 0x000fc60000000000 */
[----:B------:R-:W-:Y:S05]  /*e820*/  BRA.DIV UR4, `(.L_x_11959) ;  /* 0x00000026049c7947 */ /* 0x000fea000b800000 */
[----:B-1----:R-:W1:Y:S02]  /*e830*/  S2R R0, SR_TID.X ;  /* 0x0000000000007919 */ /* 0x002e640000002100 */
[----:B-1----:R-:W-:-:S04]  /*e840*/  SHF.R.U32.HI R0, RZ, 0x5, R0 ;  /* 0x00000005ff007819 */ /* 0x002fc80000011600 */
[----:B------:R-:W-:-:S05]  /*e850*/  LOP3.LUT R0, R0, 0x3, RZ, 0xc0, !PT ;  /* 0x0000000300007812 */ /* 0x000fca00078ec0ff */
[----:B------:R1:W2:Y:S02]  /*e860*/  SHFL.IDX PT, R14, R0, RZ, 0x1f ;  /* 0x00001fff000e7589 */ /* 0x0002a400000e0000 */
.L_x_12037:
[----:B--2---:R-:W-:Y:S01]  /*e870*/  ISETP.NE.AND P0, PT, R14, RZ, PT ;  /* 0x000000ff0e00720c */ /* 0x004fe20003f05270 */
[----:B------:R-:W-:-:S12]  /*e880*/  BSSY B0, `(.L_x_11960) ;  /* 0x0000024000007945 */ /* 0x000fd80003800000 */
[----:B------:R-:W-:Y:S05]  /*e890*/  @P0 BRA `(.L_x_11961) ;  /* 0x0000000000880947 */ /* 0x000fea0003800000 */
[----:B------:R-:W-:-:S03]  /*e8a0*/  UMOV UR4, 0xffffffff ;  /* 0xffffffff00047882 */ /* 0x000fc60000000000 */
[----:B------:R-:W-:Y:S05]  /*e8b0*/  BRA.DIV UR4, `(.L_x_11962) ;  /* 0x0000002604ac7947 */ /* 0x000fea000b800000 */
[----:B------:R-:W-:-:S13]  /*e8c0*/  ELECT P6, URZ, PT ;  /* 0x00000000003f782f */ /* 0x000fda00038c0000 */
.L_x_12040:
[----:B------:R-:W-:Y:S05]  /*e8d0*/  @!P6 BRA `(.L_x_11961) ;  /* 0x000000000078e947 */ /* 0x000fea0003800000 */
[----:B------:R-:W-:-:S06]  /*e8e0*/  ULOP3.LUT UR4, UR42, 0x2, URZ, 0xfc, !UPT ;  /* 0x000000022a047892 */ /* 0x000fcc000f8efc3f */
[----:B-1----:R-:W-:-:S05]  /*e8f0*/  IMAD.U32 R0, RZ, RZ, UR4 ;  /* 0x00000004ff007e24 */ /* 0x002fca000f8e00ff */
[----:B------:R-:W-:-:S13]  /*e900*/  ISETP.NE.AND P0, PT, R0, 0x3, PT ;  /* 0x000000030000780c */ /* 0x000fda0003f05270 */
[----:B------:R-:W-:Y:S05]  /*e910*/  @!P0 BRA `(.L_x_11963) ;  /* 0x0000000000048947 */ /* 0x000fea0003800000 */
[----:B------:R-:W-:Y:S01]  /*e920*/  BPT.TRAP 0x1 ;  /* 0x000000040000795c */ /* 0x000fe20000300000 */
.L_x_11963:
[C---:B------:R-:W-:Y:S01]  /*e930*/  IMAD R5, R23.reuse, 0x8, R4 ;  /* 0x0000000817057824 */ /* 0x040fe200078e0204 */
[----:B------:R-:W-:Y:S01]  /*e940*/  SHF.L.U32 R0, R26, 0x1f, RZ ;  /* 0x0000001f1a007819 */ /* 0x000fe200000006ff */
[----:B------:R-:W-:-:S03]  /*e950*/  VIADD R23, R23, 0x1 ;  /* 0x0000000117177836 */ /* 0x000fc60000000000 */
[----:B------:R-:W1:Y:S02]  /*e960*/  SYNCS.PHASECHK.TRANS64.TRYWAIT P1, [R5+URZ+0x2d840], R0 ;  /* 0x02d84000050075a7 */ /* 0x000e64000802017f */
[----:B------:R-:W-:-:S04]  /*e970*/  ISETP.NE.AND P2, PT, R23, 0x2, PT ;  /* 0x000000021700780c */ /* 0x000fc80003f45270 */
[----:B------:R-:W-:Y:S01]  /*e980*/  SEL R3, RZ, 0x1, P2 ;  /* 0x00000001ff037807 */ /* 0x000fe20001000000 */
[----:B-1----:R-:W-:Y:S08]  /*e990*/  @!P1 BRA `(.L_x_11964) ;  /* 0x0000002400949947 */ /* 0x002ff00003800000 */
.L_x_12041:
[----:B------:R-:W-:Y:S02]  /*e9a0*/  SEL R23, R23, RZ, P2 ;  /* 0x000000ff17177207 */ /* 0x000fe40001000000 */
[----:B------:R-:W-:Y:S01]  /*e9b0*/  LOP3.LUT R2, R26, R3, RZ, 0x3c, !PT ;  /* 0x000000031a027212 */ /* 0x000fe200078e3cff */
[----:B------:R-:W-:Y:S06]  /*e9c0*/  @!P0 BRA `(.L_x_11965) ;  /* 0x0000000000048947 */ /* 0x000fec0003800000 */
[----:B------:R-:W-:Y:S01]  /*e9d0*/  BPT.TRAP 0x1 ;  /* 0x000000040000795c */ /* 0x000fe20000300000 */
.L_x_11965:
[----:B------:R-:W-:Y:S01]  /*e9e0*/  IMAD R23, R23, 0x8, R4 ;  /* 0x0000000817177824 */ /* 0x000fe200078e0204 */
[----:B------:R-:W-:-:S04]  /*e9f0*/  SHF.L.U32 R2, R2, 0x1f, RZ ;  /* 0x0000001f02027819 */ /* 0x000fc800000006ff */
[----:B------:R-:W2:Y:S02]  /*ea00*/  SYNCS.PHASECHK.TRANS64.TRYWAIT P1, [R23+URZ+0x2d840], R2 ;  /* 0x02d84002170075a7 */ /* 0x000ea4000802017f */
[----:B--2---:R-:W-:Y:S05]  /*ea10*/  @!P1 BRA `(.L_x_11966) ;  /* 0x0000002400889947 */ /* 0x004fea0003800000 */
.L_x_12042:
[----:B------:R-:W-:Y:S05]  /*ea20*/  @!P0 BRA `(.L_x_11967) ;  /* 0x0000000000048947 */ /* 0x000fea0003800000 */
[----:B------:R-:W-:Y:S01]  /*ea30*/  BPT.TRAP 0x1 ;  /* 0x000000040000795c */ /* 0x000fe20000300000 */
.L_x_11967:
[----:B------:R-:W3:Y:S02]  /*ea40*/  SYNCS.PHASECHK.TRANS64.TRYWAIT P1, [R5+URZ+0x2d860], R0 ;  /* 0x02d86000050075a7 */ /* 0x000ee4000802017f */
[----:B---3--:R-:W-:Y:S05]  /*ea50*/  @!P1 BRA `(.L_x_11968) ;  /* 0x00000024008c9947 */ /* 0x008fea0003800000 */
.L_x_12043:
[----:B------:R-:W-:Y:S05]  /*ea60*/  @!P0 BRA `(.L_x_11969) ;  /* 0x0000000000048947 */ /* 0x000fea0003800000 */
[----:B------:R-:W-:Y:S01]  /*ea70*/  BPT.TRAP 0x1 ;  /* 0x000000040000795c */ /* 0x000fe20000300000 */
.L_x_11969:
[----:B----4-:R4:W0:Y:S02]  /*ea80*/  SYNCS.PHASECHK.TRANS64.TRYWAIT P0, [R23+URZ+0x2d860], R2 ;  /* 0x02d86002170075a7 */ /* 0x010824000800017f */
[----:B0-----:R-:W-:Y:S05]  /*ea90*/  @!P0 NANOSLEEP.SYNCS 0x989680 ;  /* 0x009896800000895d */ /* 0x001fea0003900000 */
[----:B------:R-:W0:Y:S02]  /*eaa0*/  @!P0 SYNCS.PHASECHK.TRANS64 P0, [R23+URZ+0x2d860], R2 ;  /* 0x02d86002170085a7 */ /* 0x000e24000800007f */
[----:B0-----:R-:W-:Y:S05]  /*eab0*/  @!P0 BRA `(.L_x_11969) ;  /* 0xfffffffc00f08947 */ /* 0x001fea000383ffff */
.L_x_11961:
[----:B------:R-:W-:Y:S05]  /*eac0*/  BSYNC B0 ;  /* 0x0000000000007941 */ /* 0x000fea0003800000 */
.L_x_11960:
[----:B------:R-:W-:Y:S05]  /*ead0*/  EXIT ;  /* 0x000000000000794d */ /* 0x000fea0003800000 */
.L_x_11862:
[----:B0-----:R-:W-:-:S04]  /*eae0*/  IMAD.U32 R3, RZ, RZ, UR40 ;  /* 0x00000028ff037e24 */ /* 0x001fc8000f8e00ff */
[----:B------:R0:W1:Y:S03]  /*eaf0*/  SYNCS.PHASECHK.TRANS64.TRYWAIT P1, [R3+URZ+0x2d800], R0 ;  /* 0x02d80000030075a7 */ /* 0x000066000802017f */
[----:B-1----:R-:W-:Y:S05]  /*eb00*/  @!P1 NANOSLEEP.SYNCS 0x989680 ;  /* 0x009896800000995d */ /* 0x002fea0003900000 */
[----:B------:R-:W1:Y:S02]  /*eb10*/  @!P1 SYNCS.PHASECHK.TRANS64 P1, [R3+URZ+0x2d800], R0 ;  /* 0x02d80000030095a7 */ /* 0x000e64000802007f */
[----:B-1----:R-:W-:Y:S05]  /*eb20*/  @!P1 BRA `(.L_x_11862) ;  /* 0xfffffffc00ec9947 */ /* 0x002fea000383ffff */
[----:B------:R-:W-:Y:S05]  /*eb30*/  BRA `(.L_x_11970) ;  /* 0xffffff2c000c7947 */ /* 0x000fea000383ffff */
.L_x_11866:
[----:B-1----:R1:W2:Y:S02]  /*eb40*/  SYNCS.PHASECHK.TRANS64.TRYWAIT P1, [R0+URZ+0x2d830], R3 ;  /* 0x02d83003000075a7 */ /* 0x0022a4000802017f */
[----:B--2---:R-:W-:Y:S05]  /*eb50*/  @!P1 NANOSLEEP.SYNCS 0x989680 ;  /* 0x009896800000995d */ /* 0x004fea0003900000 */
[----:B------:R-:W2:Y:S02]  /*eb60*/  @!P1 SYNCS.PHASECHK.TRANS64 P1, [R0+URZ+0x2d830], R3 ;  /* 0x02d83003000095a7 */ /* 0x000ea4000802007f */
[----:B--2---:R-:W-:Y:S05]  /*eb70*/  @!P1 BRA `(.L_x_11866) ;  /* 0xfffffffc00f09947 */ /* 0x004fea000383ffff */
[----:B------:R-:W-:Y:S05]  /*eb80*/  BRA `(.L_x_11865) ;  /* 0xffffff2c00287947 */ /* 0x000fea000383ffff */
.L_x_11872:
[----:B--2---:R-:W-:-:S04]  /*eb90*/  IMAD.U32 R4, RZ, RZ, UR6 ;  /* 0x00000006ff047e24 */ /* 0x004fc8000f8e00ff */
[----:B------:R2:W3:Y:S03]  /*eba0*/  SYNCS.PHASECHK.TRANS64.TRYWAIT P1, [R4+URZ+0x2d830], R3 ;  /* 0x02d83003040075a7 */ /* 0x0004e6000802017f */
[----:B---3--:R-:W-:Y:S05]  /*ebb0*/  @!P1 NANOSLEEP.SYNCS 0x989680 ;  /* 0x009896800000995d */ /* 0x008fea0003900000 */
[----:B------:R-:W3:Y:S02]  /*ebc0*/  @!P1 SYNCS.PHASECHK.TRANS64 P1, [R4+URZ+0x2d830], R3 ;  /* 0x02d83003040095a7 */ /* 0x000ee4000802007f */
[----:B---3--:R-:W-:Y:S05]  /*ebd0*/  @!P1 BRA `(.L_x_11872) ;  /* 0xfffffffc00ec9947 */ /* 0x008fea000383ffff */
[----:B------:R-:W-:Y:S05]  /*ebe0*/  BRA `(.L_x_11869) ;  /* 0xffffff50002c7947 */ /* 0x000fea000383ffff */
.L_x_11876:
[----:B-1----:R-:W-:-:S04]  /*ebf0*/  IMAD.U32 R4, RZ, RZ, UR6 ;  /* 0x00000006ff047e24 */ /* 0x002fc8000f8e00ff */
[----:B------:R1:W2:Y:S03]  /*ec00*/  SYNCS.PHASECHK.TRANS64.TRYWAIT P1, [R4+URZ+0x2d850], R3 ;  /* 0x02d85003040075a7 */ /* 0x0002a6000802017f */
[----:B--2---:R-:W-:Y:S05]  /*ec10*/  @!P1 NANOSLEEP.SYNCS 0x989680 ;  /* 0x009896800000995d */ /* 0x004fea0003900000 */
[----:B------:R-:W2:Y:S02]  /*ec20*/  @!P1 SYNCS.PHASECHK.TRANS64 P1, [R4+URZ+0x2d850], R3 ;  /* 0x02d85003040095a7 */ /* 0x000ea4000802007f */
[----:B--2---:R-:W-:Y:S05]  /*ec30*/  @!P1 BRA `(.L_x_11876) ;  /* 0xfffffffc00ec9947 */ /* 0x004fea000383ffff */
[----:B------:R-:W-:Y:S05]  /*ec40*/  BRA `(.L_x_11873) ;  /* 0xffffff5000d87947 */ /* 0x000fea000383ffff */
.L_x_11884:
[----:B--2---:R-:W-:-:S04]  /*ec50*/  IMAD.U32 R4, RZ, RZ, UR6 ;  /* 0x00000006ff047e24 */ /* 0x004fc8000f8e00ff */
[----:B------:R2:W3:Y:S03]  /*ec60*/  SYNCS.PHASECHK.TRANS64.TRYWAIT P1, [R4+URZ+0x2d830], R3 ;  /* 0x02d83003040075a7 */ /* 0x0004e6000802017f */
[----:B---3--:R-:W-:Y:S05]  /*ec70*/  @!P1 NANOSLEEP.SYNCS 0x989680 ;  /* 0x009896800000995d */ /* 0x008fea0003900000 */
[----:B------:R-:W3:Y:S02]  /*ec80*/  @!P1 SYNCS.PHASECHK.TRANS64 P1, [R4+URZ+0x2d830], R3 ;  /* 0x02d83003040095a7 */ /* 0x000ee4000802007f */
[----:B---3--:R-:W-:Y:S05]  /*ec90*/  @!P1 BRA `(.L_x_11884) ;  /* 0xfffffffc00ec9947 */ /* 0x008fea000383ffff */
[----:B------:R-:W-:Y:S05]  /*eca0*/  BRA `(.L_x_11881) ;  /* 0xffffff7800ac7947 */ /* 0x000fea000383ffff */
.L_x_11888:
[----:B-1----:R-:W-:-:S04]  /*ecb0*/  IMAD.U32 R4, RZ, RZ, UR6 ;  /* 0x00000006ff047e24 */ /* 0x002fc8000f8e00ff */
[----:B------:R1:W2:Y:S03]  /*ecc0*/  SYNCS.PHASECHK.TRANS64.TRYWAIT P1, [R4+URZ+0x2d850], R3 ;  /* 0x02d85003040075a7 */ /* 0x0002a6000802017f */
[----:B--2---:R-:W-:Y:S05]  /*ecd0*/  @!P1 NANOSLEEP.SYNCS 0x989680 ;  /* 0x009896800000995d */ /* 0x004fea0003900000 */
[----:B------:R-:W2:Y:S02]  /*ece0*/  @!P1 SYNCS.PHASECHK.TRANS64 P1, [R4+URZ+0x2d850], R3 ;  /* 0x02d85003040095a7 */ /* 0x000ea4000802007f */
[----:B--2---:R-:W-:Y:S05]  /*ecf0*/  @!P1 BRA `(.L_x_11888) ;  /* 0xfffffffc00ec9947 */ /* 0x004fea000383ffff */
[----:B------:R-:W-:Y:S05]  /*ed00*/  BRA `(.L_x_11885) ;  /* 0xffffff7c00587947 */ /* 0x000fea000383ffff */
.L_x_11895:
[----:B--2---:R-:W-:-:S04]  /*ed10*/  IMAD.U32 R6, RZ, RZ, UR8 ;  /* 0x00000008ff067e24 */ /* 0x004fc8000f8e00ff */
[----:B------:R2:W3:Y:S03]  /*ed20*/  SYNCS.PHASECHK.TRANS64.TRYWAIT P1, [R6+URZ+0x2d850], R5 ;  /* 0x02d85005060075a7 */ /* 0x0004e6000802017f */
[----:B---3--:R-:W-:Y:S05]  /*ed30*/  @!P1 NANOSLEEP.SYNCS 0x989680 ;  /* 0x009896800000995d */ /* 0x008fea0003900000 */
[----:B------:R-:W3:Y:S02]  /*ed40*/  @!P1 SYNCS.PHASECHK.TRANS64 P1, [R6+URZ+0x2d850], R5 ;  /* 0x02d85005060095a7 */ /* 0x000ee4000802007f */
[----:B---3--:R-:W-:Y:S05]  /*ed50*/  @!P1 BRA `(.L_x_11895) ;  /* 0xfffffffc00ec9947 */ /* 0x008fea000383ffff */
[----:B------:R-:W-:Y:S05]  /*ed60*/  BRA `(.L_x_11894) ;  /* 0xffffff98008c7947 */ /* 0x000fea000383ffff */
.L_x_11918:
        /* <DEDUP_REMOVED lines=10> */
.L_x_11971:
[----:B------:R-:W-:Y:S05]  /*ee10*/  BRA `(.L_x_11972) ;  /* 0xffffffc800707947 */ /* 0x000fea000383ffff */
.L_x_11921:
[----:B0-----:R0:W1:Y:S02]  /*ee20*/  SYNCS.PHASECHK.TRANS64.TRYWAIT P0, [R6+URZ+0x2d840], R2 ;  /* 0x02d84002060075a7 */ /* 0x001064000800017f */
[----:B-1----:R-:W-:Y:S05]  /*ee30*/  @!P0 NANOSLEEP.SYNCS 0x989680 ;  /* 0x009896800000895d */ /* 0x002fea0003900000 */
[----:B------:R-:W1:Y:S02]  /*ee40*/  @!P0 SYNCS.PHASECHK.TRANS64 P0, [R6+URZ+0x2d840], R2 ;  /* 0x02d84002060085a7 */ /* 0x000e64000800007f */
[----:B-1----:R-:W-:Y:S05]  /*ee50*/  @!P0 BRA `(.L_x_11921) ;  /* 0xfffffffc00f08947 */ /* 0x002fea000383ffff */
[----:B------:R-:W-:Y:S05]  /*ee60*/  BRA `(.L_x_11973) ;  /* 0xffffffcc00787947 */ /* 0x000fea000383ffff */
.L_x_11922:
        /* <DEDUP_REMOVED lines=8> */
.L_x_11975:
[----:B------:R-:W-:Y:S05]  /*eef0*/  BSYNC B0 ;  /* 0x0000000000007941 */ /* 0x000fea0003800000 */
.L_x_11974:
        /* <DEDUP_REMOVED lines=9> */
.L_x_11976:
[----:B------:R-:W-:Y:S02]  /*ef90*/  IMAD.MOV.U32 R13, RZ, RZ, R0 ;  /* 0x000000ffff0d7224 */ /* 0x000fe400078e0000 */
[----:B------:R-:W-:Y:S02]  /*efa0*/  IMAD.MOV.U32 R12, RZ, RZ, 0x1 ;  /* 0x00000001ff0c7424 */ /* 0x000fe400078e00ff */
[----:B------:R-:W-:-:S07]  /*efb0*/  IMAD.MOV.U32 R3, RZ, RZ, R14 ;  /* 0x000000ffff037224 */ /* 0x000fce00078e000e */
[----:B------:R-:W-:Y:S05]  /*efc0*/  WARPSYNC.COLLECTIVE R15, `(.L_x_11977) ;  /* 0x000000000f087348 */ /* 0x000fea0003c00000 */
[----:B------:R0:W1:Y:S02]  /*efd0*/  SHFL.IDX P6, R14, R13, R12, R11 ;  /* 0x0000000c0d0e7389 */ /* 0x00006400000c000b */
[----:B01----:R-:W-:Y:S01]  /*efe0*/  ENDCOLLECTIVE ;  /* 0x000000000000791b */ /* 0x003fe20003800000 */
.L_x_11977:
        /* <DEDUP_REMOVED lines=17> */
.L_x_11978:
[----:B------:R-:W-:Y:S02]  /*f100*/  @P0 IMAD R8, R7, 0x2, R17 ;  /* 0x0000000207080824 */ /* 0x000fe400078e0211 */
[----:B------:R-:W-:Y:S02]  /*f110*/  IMAD.MOV.U32 R13, RZ, RZ, R0 ;  /* 0x000000ffff0d7224 */ /* 0x000fe400078e0000 */
[----:B------:R-:W-:Y:S02]  /*f120*/  IMAD.MOV.U32 R12, RZ, RZ, 0x2 ;  /* 0x00000002ff0c7424 */ /* 0x000fe400078e00ff */
[----:B------:R-:W-:-:S07]  /*f130*/  IMAD.MOV.U32 R3, RZ, RZ, R14 ;  /* 0x000000ffff037224 */ /* 0x000fce00078e000e */
[----:B------:R-:W-:Y:S05]  /*f140*/  WARPSYNC.COLLECTIVE R15, `(.L_x_11979) ;  /* 0x000000000f087348 */ /* 0x000fea0003c00000 */
[----:B------:R0:W1:Y:S02]  /*f150*/  SHFL.IDX P6, R14, R13, R12, R11 ;  /* 0x0000000c0d0e7389 */ /* 0x00006400000c000b */
[----:B01----:R-:W-:Y:S01]  /*f160*/  ENDCOLLECTIVE ;  /* 0x000000000000791b */ /* 0x003fe20003800000 */
.L_x_11979:
        /* <DEDUP_REMOVED lines=17> */
.L_x_11980:
[----:B------:R-:W-:Y:S02]  /*f280*/  @P0 IMAD R8, R7, 0x2, R17 ;  /* 0x0000000207080824 */ /* 0x000fe400078e0211 */
[----:B------:R-:W-:Y:S02]  /*f290*/  IMAD.MOV.U32 R13, RZ, RZ, R0 ;  /* 0x000000ffff0d7224 */ /* 0x000fe400078e0000 */
[----:B------:R-:W-:Y:S02]  /*f2a0*/  IMAD.MOV.U32 R12, RZ, RZ, 0x3 ;  /* 0x00000003ff0c7424 */ /* 0x000fe400078e00ff */
[----:B------:R-:W-:-:S07]  /*f2b0*/  IMAD.MOV.U32 R3, RZ, RZ, R14 ;  /* 0x000000ffff037224 */ /* 0x000fce00078e000e */
[----:B------:R-:W-:Y:S05]  /*f2c0*/  WARPSYNC.COLLECTIVE R15, `(.L_x_11981) ;  /* 0x000000000f087348 */ /* 0x000fea0003c00000 */
[----:B------:R0:W1:Y:S02]  /*f2d0*/  SHFL.IDX P6, R14, R13, R12, R11 ;  /* 0x0000000c0d0e7389 */ /* 0x00006400000c000b */
[----:B01----:R-:W-:Y:S01]  /*f2e0*/  ENDCOLLECTIVE ;  /* 0x000000000000791b */ /* 0x003fe20003800000 */
.L_x_11981:
        /* <DEDUP_REMOVED lines=16> */
.L_x_11982:
[----:B------:R-:W-:Y:S05]  /*f3f0*/  BRA `(.L_x_11983) ;  /* 0xffffffcc00407947 */ /* 0x000fea000383ffff */
.L_x_11927:
[----:B------:R-:W-:Y:S02]  /*f400*/  IMAD.MOV.U32 R13, RZ, RZ, R5 ;  /* 0x000000ffff0d7224 */ /* 0x000fe400078e0005 */
[----:B------:R-:W-:Y:S02]  /*f410*/  IMAD.MOV.U32 R12, RZ, RZ, RZ ;  /* 0x000000ffff0c7224 */ /* 0x000fe400078e00ff */
[----:B------:R-:W-:Y:S02]  /*f420*/  IMAD.MOV.U32 R11, RZ, RZ, 0x1c1f ;  /* 0x00001c1fff0b7424 */ /* 0x000fe400078e00ff */
[----:B------:R-:W-:Y:S02]  /*f430*/  IMAD.MOV.U32 R15, RZ, RZ, -0x1 ;  /* 0xffffffffff0f7424 */ /* 0x000fe400078e00ff */
[----:B------:R-:W-:-:S07]  /*f440*/  IMAD.U32 R4, RZ, RZ, UR43 ;  /* 0x0000002bff047e24 */ /* 0x000fce000f8e00ff */
[----:B-----5:R-:W-:Y:S05]  /*f450*/  WARPSYNC.COLLECTIVE R15, `(.L_x_11984) ;  /* 0x000000000f087348 */ /* 0x020fea0003c00000 */
[----:B------:R0:W1:Y:S02]  /*f460*/  SHFL.IDX P6, R14, R13, R12, R11 ;  /* 0x0000000c0d0e7389 */ /* 0x00006400000c000b */
[----:B01---5:R-:W-:Y:S01]  /*f470*/  ENDCOLLECTIVE ;  /* 0x000000000000791b */ /* 0x023fe20003800000 */
.L_x_11984:
[----:B------:R-:W-:-:S05]  /*f480*/  IMAD R4, R4, 0xc0, R21 ;  /* 0x000000c004047824 */ /* 0x000fca00078e0215 */
[----:B------:R-:W-:Y:S01]  /*f490*/  ISETP.GE.AND P0, PT, R4, UR37, PT ;  /* 0x0000002504007c0c */ /* 0x000fe2000bf06270 */
[----:B------:R-:W-:Y:S02]  /*f4a0*/  IMAD.MOV.U32 R13, RZ, RZ, R0 ;  /* 0x000000ffff0d7224 */ /* 0x000fe400078e0000 */
[----:B------:R-:W-:-:S10]  /*f4b0*/  IMAD.MOV.U32 R2, RZ, RZ, R14 ;  /* 0x000000ffff027224 */ /* 0x000fd400078e000e */
[----:B------:R-:W-:Y:S05]  /*f4c0*/  WARPSYNC.COLLECTIVE R15, `(.L_x_11985) ;  /* 0x000000000f087348 */ /* 0x000fea0003c00000 */
[----:B------:R0:W1:Y:S02]  /*f4d0*/  SHFL.IDX P6, R14, R13, R12, R11 ;  /* 0x0000000c0d0e7389 */ /* 0x00006400000c000b */
[----:B01----:R-:W-:Y:S01]  /*f4e0*/  ENDCOLLECTIVE ;  /* 0x000000000000791b */ /* 0x003fe20003800000 */
.L_x_11985:
[----:B------:R-:W-:Y:S02]  /*f4f0*/  IMAD.MOV.U32 R13, RZ, RZ, R5 ;  /* 0x000000ffff0d7224 */ /* 0x000fe400078e0005 */
[----:B------:R-:W-:Y:S02]  /*f500*/  IMAD.MOV.U32 R12, RZ, RZ, 0x1 ;  /* 0x00000001ff0c7424 */ /* 0x000fe400078e00ff */
[----:B------:R-:W-:-:S07]  /*f510*/  IMAD.MOV.U32 R3, RZ, RZ, R14 ;  /* 0x000000ffff037224 */ /* 0x000fce00078e000e */
[----:B------:R-:W-:Y:S05]  /*f520*/  WARPSYNC.COLLECTIVE R15, `(.L_x_11986) ;  /* 0x000000000f087348 */ /* 0x000fea0003c00000 */
[----:B------:R0:W1:Y:S02]  /*f530*/  SHFL.IDX P6, R14, R13, R12, R11 ;  /* 0x0000000c0d0e7389 */ /* 0x00006400000c000b */
[----:B01----:R-:W-:Y:S01]  /*f540*/  ENDCOLLECTIVE ;  /* 0x000000000000791b */ /* 0x003fe20003800000 */
.L_x_11986:
        /* <DEDUP_REMOVED lines=18> */
.L_x_11987:
[----:B------:R-:W-:Y:S02]  /*f670*/  IMAD.MOV.U32 R13, RZ, RZ, R5 ;  /* 0x000000ffff0d7224 */ /* 0x000fe400078e0005 */
[----:B------:R-:W-:Y:S02]  /*f680*/  IMAD.MOV.U32 R12, RZ, RZ, 0x2 ;  /* 0x00000002ff0c7424 */ /* 0x000fe400078e00ff */
[----:B------:R-:W-:-:S07]  /*f690*/  IMAD.MOV.U32 R3, RZ, RZ, R14 ;  /* 0x000000ffff037224 */ /* 0x000fce00078e000e */
[----:B------:R-:W-:Y:S05]  /*f6a0*/  WARPSYNC.COLLECTIVE R15, `(.L_x_11988) ;  /* 0x000000000f087348 */ /* 0x000fea0003c00000 */
[----:B------:R0:W1:Y:S02]  /*f6b0*/  SHFL.IDX P6, R14, R13, R12, R11 ;  /* 0x0000000c0d0e7389 */ /* 0x00006400000c000b */
[----:B01----:R-:W-:Y:S01]  /*f6c0*/  ENDCOLLECTIVE ;  /* 0x000000000000791b */ /* 0x003fe20003800000 */
.L_x_11988:
        /* <DEDUP_REMOVED lines=18> */
.L_x_11989:
[----:B------:R-:W-:Y:S02]  /*f7f0*/  IMAD.MOV.U32 R13, RZ, RZ, R5 ;  /* 0x000000ffff0d7224 */ /* 0x000fe400078e0005 */
[----:B------:R-:W-:Y:S02]  /*f800*/  IMAD.MOV.U32 R12, RZ, RZ, 0x3 ;  /* 0x00000003ff0c7424 */ /* 0x000fe400078e00ff */
[----:B------:R-:W-:-:S07]  /*f810*/  IMAD.MOV.U32 R3, RZ, RZ, R14 ;  /* 0x000000ffff037224 */ /* 0x000fce00078e000e */
[----:B------:R-:W-:Y:S05]  /*f820*/  WARPSYNC.COLLECTIVE R15, `(.L_x_11990) ;  /* 0x000000000f087348 */ /* 0x000fea0003c00000 */
[----:B------:R0:W1:Y:S02]  /*f830*/  SHFL.IDX P6, R14, R13, R12, R11 ;  /* 0x0000000c0d0e7389 */ /* 0x00006400000c000b */
[----:B01----:R-:W-:Y:S01]  /*f840*/  ENDCOLLECTIVE ;  /* 0x000000000000791b */ /* 0x003fe20003800000 */
.L_x_11990:
        /* <DEDUP_REMOVED lines=10> */
.L_x_11991:
        /* <DEDUP_REMOVED lines=13> */
.L_x_11992:
        /* <DEDUP_REMOVED lines=18> */
.L_x_11993:
[----:B------:R-:W-:Y:S02]  /*fae0*/  IMAD.MOV.U32 R13, RZ, RZ, R6 ;  /* 0x000000ffff0d7224 */ /* 0x000fe400078e0006 */
[----:B------:R-:W-:Y:S02]  /*faf0*/  IMAD.MOV.U32 R12, RZ, RZ, 0x1 ;  /* 0x00000001ff0c7424 */ /* 0x000fe400078e00ff */
[----:B------:R-:W-:-:S07]  /*fb00*/  IMAD.MOV.U32 R2, RZ, RZ, R14 ;  /* 0x000000ffff027224 */ /* 0x000fce00078e000e */
[----:B------:R-:W-:Y:S05]  /*fb10*/  WARPSYNC.COLLECTIVE R15, `(.L_x_11994) ;  /* 0x000000000f087348 */ /* 0x000fea0003c00000 */
[----:B------:R0:W1:Y:S02]  /*fb20*/  SHFL.IDX P6, R14, R13, R12, R11 ;  /* 0x0000000c0d0e7389 */ /* 0x00006400000c000b */
[----:B01----:R-:W-:Y:S01]  /*fb30*/  ENDCOLLECTIVE ;  /* 0x000000000000791b */ /* 0x003fe20003800000 */
.L_x_11994:
        /* <DEDUP_REMOVED lines=15> */
.L_x_11995:
[----:B------:R-:W-:Y:S05]  /*fc30*/  BRA `(.L_x_11996) ;  /* 0xffffffd0002c7947 */ /* 0x000fea000383ffff */
.L_x_11930:
[----:B0-----:R0:W1:Y:S02]  /*fc40*/  SYNCS.PHASECHK.TRANS64.TRYWAIT P0, [R17+URZ+0x2d820], R0 ;  /* 0x02d82000110075a7 */ /* 0x001064000800017f */
[----:B-1----:R-:W-:Y:S05]  /*fc50*/  @!P0 NANOSLEEP.SYNCS 0x989680 ;  /* 0x009896800000895d */ /* 0x002fea0003900000 */
[----:B------:R-:W1:Y:S02]  /*fc60*/  @!P0 SYNCS.PHASECHK.TRANS64 P0, [R17+URZ+0x2d820], R0 ;  /* 0x02d82000110085a7 */ /* 0x000e64000800007f */
[----:B-1----:R-:W-:Y:S05]  /*fc70*/  @!P0 BRA `(.L_x_11930) ;  /* 0xfffffffc00f08947 */ /* 0x002fea000383ffff */
[----:B------:R-:W-:Y:S05]  /*fc80*/  BRA `(.L_x_11997) ;  /* 0xffffffd000907947 */ /* 0x000fea000383ffff */
.L_x_11934:
[----:B0-----:R0:W1:Y:S02]  /*fc90*/  SYNCS.PHASECHK.TRANS64.TRYWAIT P0, [R6+URZ+0x2d840], R0 ;  /* 0x02d84000060075a7 */ /* 0x001064000800017f */
[----:B-1----:R-:W-:Y:S05]  /*fca0*/  @!P0 NANOSLEEP.SYNCS 0x989680 ;  /* 0x009896800000895d */ /* 0x002fea0003900000 */
[----:B------:R-:W1:Y:S02]  /*fcb0*/  @!P0 SYNCS.PHASECHK.TRANS64 P0, [R6+URZ+0x2d840], R0 ;  /* 0x02d84000060085a7 */ /* 0x000e64000800007f */
[----:B-1----:R-:W-:Y:S05]  /*fcc0*/  @!P0 BRA `(.L_x_11934) ;  /* 0xfffffffc00f08947 */ /* 0x002fea000383ffff */
[----:B------:R-:W-:Y:S05]  /*fcd0*/  BRA `(.L_x_11998) ;  /* 0xffffffd400647947 */ /* 0x000fea000383ffff */
.L_x_11935:
        /* <DEDUP_REMOVED lines=8> */
.L_x_12000:
[----:B------:R-:W-:Y:S05]  /*fd60*/  BSYNC B1 ;  /* 0x0000000000017941 */ /* 0x000fea0003800000 */
.L_x_11999:
        /* <DEDUP_REMOVED lines=10> */
.L_x_12001:
        /* <DEDUP_REMOVED lines=8> */
.L_x_12002:
        /* <DEDUP_REMOVED lines=14> */
.L_x_12003:
[----:B------:R-:W-:Y:S02]  /*ff70*/  IMAD.MOV.U32 R13, RZ, RZ, R10 ;  /* 0x000000ffff0d7224 */ /* 0x000fe400078e000a */
[----:B------:R-:W-:Y:S02]  /*ff80*/  IMAD.MOV.U32 R12, RZ, RZ, 0x2 ;  /* 0x00000002ff0c7424 */ /* 0x000fe400078e00ff */
[----:B------:R-:W-:-:S07]  /*ff90*/  IMAD.MOV.U32 R2, RZ, RZ, R14 ;  /* 0x000000ffff027224 */ /* 0x000fce00078e000e */
[----:B------:R-:W-:Y:S05]  /*ffa0*/  WARPSYNC.COLLECTIVE R15, `(.L_x_12004) ;  /* 0x000000000f087348 */ /* 0x000fea0003c00000 */
[----:B------:R0:W1:Y:S02]  /*ffb0*/  SHFL.IDX P6, R14, R13, R12, R11 ;  /* 0x0000000c0d0e7389 */ /* 0x00006400000c000b */
[----:B01----:R-:W-:Y:S01]  /*ffc0*/  ENDCOLLECTIVE ;  /* 0x000000000000791b */ /* 0x003fe20003800000 */
.L_x_12004:
        /* <DEDUP_REMOVED lines=13> */
.L_x_12005:
[----:B------:R-:W-:Y:S02]  /*100a0*/  IMAD.MOV.U32 R13, RZ, RZ, R10 ;  /* 0x000000ffff0d7224 */ /* 0x000fe400078e000a */
[----:B------:R-:W-:Y:S02]  /*100b0*/  IMAD.MOV.U32 R12, RZ, RZ, 0x3 ;  /* 0x00000003ff0c7424 */ /* 0x000fe400078e00ff */
[----:B------:R-:W-:-:S07]  /*100c0*/  IMAD.MOV.U32 R2, RZ, RZ, R14 ;  /* 0x000000ffff027224 */ /* 0x000fce00078e000e */
[----:B------:R-:W-:Y:S05]  /*100d0*/  WARPSYNC.COLLECTIVE R15, `(.L_x_12006) ;  /* 0x000000000f087348 */ /* 0x000fea0003c00000 */
[----:B------:R0:W1:Y:S02]  /*100e0*/  SHFL.IDX P6, R14, R13, R12, R11 ;  /* 0x0000000c0d0e7389 */ /* 0x00006400000c000b */
[----:B01----:R-:W-:Y:S01]  /*100f0*/  ENDCOLLECTIVE ;  /* 0x000000000000791b */ /* 0x003fe20003800000 */
.L_x_12006:
        /* <DEDUP_REMOVED lines=13> */
.L_x_12007:
[----:B------:R-:W-:Y:S01]  /*101d0*/  IMAD.MOV.U32 R2, RZ, RZ, R14 ;  /* 0x000000ffff027224 */ /* 0x000fe200078e000e */
[----:B------:R-:W-:Y:S06]  /*101e0*/  BRA `(.L_x_12008) ;  /* 0xffffffd400107947 */ /* 0x000fec000383ffff */
.L_x_11940:
[----:B-1----:R1:W2:Y:S02]  /*101f0*/  SYNCS.PHASECHK.TRANS64.TRYWAIT P0, [R6+URZ+0x2d860], R2 ;  /* 0x02d86002060075a7 */ /* 0x0022a4000800017f */
[----:B--2---:R-:W-:Y:S05]  /*10200*/  @!P0 NANOSLEEP.SYNCS 0x989680 ;  /* 0x009896800000895d */ /* 0x004fea0003900000 */
[----:B------:R-:W2:Y:S02]  /*10210*/  @!P0 SYNCS.PHASECHK.TRANS64 P0, [R6+URZ+0x2d860], R2 ;  /* 0x02d86002060085a7 */ /* 0x000ea4000800007f */
[----:B--2---:R-:W-:Y:S05]  /*10220*/  @!P0 BRA `(.L_x_11940) ;  /* 0xfffffffc00f08947 */ /* 0x004fea000383ffff */
[----:B------:R-:W-:Y:S05]  /*10230*/  BRA `(.L_x_12009) ;  /* 0xffffffd400707947 */ /* 0x000fea000383ffff */
.L_x_11941:
        /* <DEDUP_REMOVED lines=8> */
.L_x_12011:
[----:B------:R-:W-:Y:S05]  /*102c0*/  BSYNC B1 ;  /* 0x0000000000017941 */ /* 0x000fea0003800000 */
.L_x_12010:
        /* <DEDUP_REMOVED lines=9> */
.L_x_12012:
[----:B------:R-:W-:Y:S02]  /*10360*/  IMAD.MOV.U32 R13, RZ, RZ, R19 ;  /* 0x000000ffff0d7224 */ /* 0x000fe400078e0013 */
[----:B------:R-:W-:Y:S02]  /*10370*/  IMAD.MOV.U32 R12, RZ, RZ, 0x1 ;  /* 0x00000001ff0c7424 */ /* 0x000fe400078e00ff */
[----:B------:R-:W-:-:S07]  /*10380*/  IMAD.MOV.U32 R2, RZ, RZ, R14 ;  /* 0x000000ffff027224 */ /* 0x000fce00078e000e */
[----:B------:R-:W-:Y:S05]  /*10390*/  WARPSYNC.COLLECTIVE R15, `(.L_x_12013) ;  /* 0x000000000f087348 */ /* 0x000fea0003c00000 */
[----:B------:R0:W1:Y:S02]  /*103a0*/  SHFL.IDX P6, R14, R13, R12, R11 ;  /* 0x0000000c0d0e7389 */ /* 0x00006400000c000b */
[----:B01----:R-:W-:Y:S01]  /*103b0*/  ENDCOLLECTIVE ;  /* 0x000000000000791b */ /* 0x003fe20003800000 */
.L_x_12013:
        /* <DEDUP_REMOVED lines=16> */
.L_x_12014:
[----:B------:R-:W-:Y:S02]  /*104c0*/  IMAD.MOV.U32 R13, RZ, RZ, R19 ;  /* 0x000000ffff0d7224 */ /* 0x000fe400078e0013 */
[----:B------:R-:W-:Y:S02]  /*104d0*/  IMAD.MOV.U32 R12, RZ, RZ, 0x2 ;  /* 0x00000002ff0c7424 */ /* 0x000fe400078e00ff */
[----:B------:R-:W-:-:S07]  /*104e0*/  IMAD.MOV.U32 R2, RZ, RZ, R14 ;  /* 0x000000ffff027224 */ /* 0x000fce00078e000e */
[----:B------:R-:W-:Y:S05]  /*104f0*/  WARPSYNC.COLLECTIVE R15, `(.L_x_12015) ;  /* 0x000000000f087348 */ /* 0x000fea0003c00000 */
[----:B------:R0:W1:Y:S02]  /*10500*/  SHFL.IDX P6, R14, R13, R12, R11 ;  /* 0x0000000c0d0e7389 */ /* 0x00006400000c000b */
[----:B01----:R-:W-:Y:S01]  /*10510*/  ENDCOLLECTIVE ;  /* 0x000000000000791b */ /* 0x003fe20003800000 */
.L_x_12015:
        /* <DEDUP_REMOVED lines=16> */
.L_x_12016:
[----:B------:R-:W-:Y:S02]  /*10620*/  IMAD.MOV.U32 R13, RZ, RZ, R19 ;  /* 0x000000ffff0d7224 */ /* 0x000fe400078e0013 */
[----:B------:R-:W-:Y:S02]  /*10630*/  IMAD.MOV.U32 R12, RZ, RZ, 0x3 ;  /* 0x00000003ff0c7424 */ /* 0x000fe400078e00ff */
[----:B------:R-:W-:-:S07]  /*10640*/  IMAD.MOV.U32 R2, RZ, RZ, R14 ;  /* 0x000000ffff027224 */ /* 0x000fce00078e000e */
[----:B------:R-:W-:Y:S05]  /*10650*/  WARPSYNC.COLLECTIVE R15, `(.L_x_12017) ;  /* 0x000000000f087348 */ /* 0x000fea0003c00000 */
[----:B------:R0:W1:Y:S02]  /*10660*/  SHFL.IDX P6, R14, R13, R12, R11 ;  /* 0x0000000c0d0e7389 */ /* 0x00006400000c000b */
[----:B01----:R-:W-:Y:S01]  /*10670*/  ENDCOLLECTIVE ;  /* 0x000000000000791b */ /* 0x003fe20003800000 */
.L_x_12017:
        /* <DEDUP_REMOVED lines=13> */
.L_x_12018:
        /* <DEDUP_REMOVED lines=8> */
.L_x_11949:
[----:B0-----:R0:W1:Y:S02]  /*107d0*/  SYNCS.PHASECHK.TRANS64.TRYWAIT P0, [R4+URZ+0x2d860], R3 ;  /* 0x02d86003040075a7 */ /* 0x001064000800017f */
[----:B-1----:R-:W-:Y:S05]  /*107e0*/  @!P0 NANOSLEEP.SYNCS 0x989680 ;  /* 0x009896800000895d */ /* 0x002fea0003900000 */
[----:B------:R-:W1:Y:S02]  /*107f0*/  @!P0 SYNCS.PHASECHK.TRANS64 P0, [R4+URZ+0x2d860], R3 ;  /* 0x02d86003040085a7 */ /* 0x000e64000800007f */
[----:B-1----:R-:W-:Y:S05]  /*10800*/  @!P0 BRA `(.L_x_11949) ;  /* 0xfffffffc00f08947 */ /* 0x002fea000383ffff */
[----:B------:R-:W-:Y:S05]  /*10810*/  BRA `(.L_x_12020) ;  /* 0xffffffd800007947 */ /* 0x000fea000383ffff */
.L_x_11950:
        /* <DEDUP_REMOVED lines=8> */
.L_x_12022:
[----:B------:R-:W-:Y:S05]  /*108a0*/  BSYNC B0 ;  /* 0x0000000000007941 */ /* 0x000fea0003800000 */
.L_x_12021:
        /* <DEDUP_REMOVED lines=9> */
.L_x_12023:
        /* <DEDUP_REMOVED lines=9> */
.L_x_12024:
        /* <DEDUP_REMOVED lines=16> */
.L_x_12025:
[----:B------:R-:W-:Y:S02]  /*10ad0*/  IMAD.MOV.U32 R13, RZ, RZ, R19 ;  /* 0x000000ffff0d7224 */ /* 0x000fe400078e0013 */
[----:B------:R-:W-:Y:S01]  /*10ae0*/  IMAD.MOV.U32 R12, RZ, RZ, 0x2 ;  /* 0x00000002ff0c7424 */ /* 0x000fe200078e00ff */
[----:B------:R-:W-:-:S13]  /*10af0*/  IADD3 R2, P0, R14, R6, RZ ;  /* 0x000000060e027210 */ /* 0x000fda0007f1e0ff */
[----:B------:R-:W-:Y:S05]  /*10b00*/  WARPSYNC.COLLECTIVE R15, `(.L_x_12026) ;  /* 0x000000000f087348 */ /* 0x000fea0003c00000 */
[----:B------:R0:W1:Y:S02]  /*10b10*/  SHFL.IDX P6, R14, R13, R12, R11 ;  /* 0x0000000c0d0e7389 */ /* 0x00006400000c000b */
[----:B01----:R-:W-:Y:S01]  /*10b20*/  ENDCOLLECTIVE ;  /* 0x000000000000791b */ /* 0x003fe20003800000 */
.L_x_12026:
        /* <DEDUP_REMOVED lines=15> */
.L_x_12027:
[----:B------:R-:W-:Y:S02]  /*10c20*/  IMAD.MOV.U32 R13, RZ, RZ, R19 ;  /* 0x000000ffff0d7224 */ /* 0x000fe400078e0013 */
[----:B------:R-:W-:Y:S01]  /*10c30*/  IMAD.MOV.U32 R12, RZ, RZ, 0x3 ;  /* 0x00000003ff0c7424 */ /* 0x000fe200078e00ff */
[----:B------:R-:W-:-:S13]  /*10c40*/  IADD3 R2, P0, R14, R6, RZ ;  /* 0x000000060e027210 */ /* 0x000fda0007f1e0ff */
[----:B------:R-:W-:Y:S05]  /*10c50*/  WARPSYNC.COLLECTIVE R15, `(.L_x_12028) ;  /* 0x000000000f087348 */ /* 0x000fea0003c00000 */
[----:B------:R0:W1:Y:S02]  /*10c60*/  SHFL.IDX P6, R14, R13, R12, R11 ;  /* 0x0000000c0d0e7389 */ /* 0x00006400000c000b */
[----:B01----:R-:W-:Y:S01]  /*10c70*/  ENDCOLLECTIVE ;  /* 0x000000000000791b */ /* 0x003fe20003800000 */
.L_x_12028:
        /* <DEDUP_REMOVED lines=12> */
.L_x_12029:
[----:B------:R-:W-:Y:S01]  /*10d40*/  @!PT LDS RZ, [RZ] ;  /* 0x00000000fffff984 */ /* 0x000fe20000000800 */
[----:B------:R-:W-:Y:S01]  /*10d50*/  @!PT LDS RZ, [RZ] ;  /* 0x00000000fffff984 */ /* 0x000fe20000000800 */
[----:B------:R-:W-:Y:S01]  /*10d60*/  @!PT LDS RZ, [RZ] ;  /* 0x00000000fffff984 */ /* 0x000fe20000000800 */
[----:B------:R0:W-:Y:S01]  /*10d70*/  LDGSTS.E.BYPASS.LTC128B.128 [R0+0x3400], desc[UR50][R2.64+0x40], !P0 ;  /* 0x0340004002007fae */ /* 0x0001e2000c101d72 */
[----:B------:R-:W-:-:S13]  /*10d80*/  ISETP.LT.OR P0, PT, R5, 0x41, P1 ;  /* 0x000000410500780c */ /* 0x000fda0000f01670 */
[----:B------:R0:W-:Y:S01]  /*10d90*/  LDGSTS.E.BYPASS.LTC128B.128 [R0+0x5400], desc[UR50][R2.64+0x80], !P0 ;  /* 0x0540008002007fae */ /* 0x0001e2000c101d72 */
[----:B------:R-:W-:Y:S05]  /*10da0*/  BRA `(.L_x_12030) ;  /* 0xffffffd400787947 */ /* 0x000fea000383ffff */
.L_x_11955:
        /* <DEDUP_REMOVED lines=8> */
.L_x_12032:
[----:B------:R-:W-:Y:S05]  /*10e30*/  BSYNC B0 ;  /* 0x0000000000007941 */ /* 0x000fea0003800000 */
.L_x_12031:
[----:B------:R-:W-:Y:S05]  /*10e40*/  BRA `(.L_x_12033) ;  /* 0xffffffd8000c7947 */ /* 0x000fea000383ffff */
.L_x_11958:
[----:B-1----:R1:W2:Y:S02]  /*10e50*/  SYNCS.PHASECHK.TRANS64.TRYWAIT P0, [R4+URZ+0x2d820], R0 ;  /* 0x02d82000040075a7 */ /* 0x0022a4000800017f */
[----:B--2---:R-:W-:Y:S05]  /*10e60*/  @!P0 NANOSLEEP.SYNCS 0x989680 ;  /* 0x009896800000895d */ /* 0x004fea0003900000 */
[----:B------:R-:W2:Y:S02]  /*10e70*/  @!P0 SYNCS.PHASECHK.TRANS64 P0, [R4+URZ+0x2d820], R0 ;  /* 0x02d82000040085a7 */ /* 0x000ea4000800007f */
[----:B--2---:R-:W-:Y:S05]  /*10e80*/  @!P0 BRA `(.L_x_11958) ;  /* 0xfffffffc00f08947 */ /* 0x004fea000383ffff */
[----:B------:R-:W-:Y:S05]  /*10e90*/  BRA `(.L_x_12034) ;  /* 0xffffffd800587947 */ /* 0x000fea000383ffff */
.L_x_11959:
        /* <DEDUP_REMOVED lines=11> */
.L_x_12036:
[----:B------:R-:W-:Y:S05]  /*10f50*/  BSYNC B0 ;  /* 0x0000000000007941 */ /* 0x000fea0003800000 */
.L_x_12035:
[----:B------:R-:W-:Y:S05]  /*10f60*/  BRA `(.L_x_12037) ;  /* 0xffffffd800407947 */ /* 0x000fea000383ffff */
.L_x_11962:
[----:B------:R-:W-:Y:S01]  /*10f70*/  BSSY B1, `(.L_x_12038) ;  /* 0x0000006000017945 */ /* 0x000fe20003800000 */
[----:B------:R-:W-:-:S07]  /*10f80*/  IMAD.MOV.U32 R15, RZ, RZ, -0x1 ;  /* 0xffffffffff0f7424 */ /* 0x000fce00078e00ff */
[----:B01----:R-:W-:Y:S05]  /*10f90*/  WARPSYNC.COLLECTIVE R15, `(.L_x_12039) ;  /* 0x000000000f0c7348 */ /* 0x003fea0003c00000 */
[----:B------:R-:W-:Y:S02]  /*10fa0*/  ELECT P6, UR62, PT ;  /* 0x00000000003e782f */ /* 0x000fe400038c0000 */
[----:B------:R-:W-:Y:S01]  /*10fb0*/  MOV R14, UR62 ;  /* 0x0000003e000e7c02 */ /* 0x000fe20008000f00 */
[----:B01----:R-:W-:Y:S10]  /*10fc0*/  ENDCOLLECTIVE ;  /* 0x000000000000791b */ /* 0x003ff40003800000 */
.L_x_12039:
[----:B------:R-:W-:Y:S05]  /*10fd0*/  BSYNC B1 ;  /* 0x0000000000017941 */ /* 0x000fea0003800000 */
.L_x_12038:
[----:B------:R-:W-:Y:S05]  /*10fe0*/  BRA `(.L_x_12040) ;  /* 0xffffffd800387947 */ /* 0x000fea000383ffff */
.L_x_11964:
[----:B-1----:R1:W2:Y:S02]  /*10ff0*/  SYNCS.PHASECHK.TRANS64.TRYWAIT P1, [R5+URZ+0x2d840], R0 ;  /* 0x02d84000050075a7 */ /* 0x0022a4000802017f */
[----:B--2---:R-:W-:Y:S05]  /*11000*/  @!P1 NANOSLEEP.SYNCS 0x989680 ;  /* 0x009896800000995d */ /* 0x004fea0003900000 */
[----:B------:R-:W2:Y:S02]  /*11010*/  @!P1 SYNCS.PHASECHK.TRANS64 P1, [R5+URZ+0x2d840], R0 ;  /* 0x02d84000050095a7 */ /* 0x000ea4000802007f */
[----:B--2---:R-:W-:Y:S05]  /*11020*/  @!P1 BRA `(.L_x_11964) ;  /* 0xfffffffc00f09947 */ /* 0x004fea000383ffff */
[----:B------:R-:W-:Y:S05]  /*11030*/  BRA `(.L_x_12041) ;  /* 0xffffffd800587947 */ /* 0x000fea000383ffff */
.L_x_11966:
[----:B--2---:R2:W3:Y:S02]  /*11040*/  SYNCS.PHASECHK.TRANS64.TRYWAIT P1, [R23+URZ+0x2d840], R2 ;  /* 0x02d84002170075a7 */ /* 0x0044e4000802017f */
[----:B---3--:R-:W-:Y:S05]  /*11050*/  @!P1 NANOSLEEP.SYNCS 0x989680 ;  /* 0x009896800000995d */ /* 0x008fea0003900000 */
[----:B------:R-:W3:Y:S02]  /*11060*/  @!P1 SYNCS.PHASECHK.TRANS64 P1, [R23+URZ+0x2d840], R2 ;  /* 0x02d84002170095a7 */ /* 0x000ee4000802007f */
[----:B---3--:R-:W-:Y:S05]  /*11070*/  @!P1 BRA `(.L_x_11966) ;  /* 0xfffffffc00f09947 */ /* 0x008fea000383ffff */
[----:B------:R-:W-:Y:S05]  /*11080*/  BRA `(.L_x_12042) ;  /* 0xffffffd800647947 */ /* 0x000fea000383ffff */
.L_x_11968:
[----:B---3--:R3:W4:Y:S02]  /*11090*/  SYNCS.PHASECHK.TRANS64.TRYWAIT P1, [R5+URZ+0x2d860], R0 ;  /* 0x02d86000050075a7 */ /* 0x008724000802017f */
[----:B----4-:R-:W-:Y:S05]  /*110a0*/  @!P1 NANOSLEEP.SYNCS 0x989680 ;  /* 0x009896800000995d */ /* 0x010fea0003900000 */
[----:B------:R-:W4:Y:S02]  /*110b0*/  @!P1 SYNCS.PHASECHK.TRANS64 P1, [R5+URZ+0x2d860], R0 ;  /* 0x02d86000050095a7 */ /* 0x000f24000802007f */
[----:B----4-:R-:W-:Y:S05]  /*110c0*/  @!P1 BRA `(.L_x_11968) ;  /* 0xfffffffc00f09947 */ /* 0x010fea000383ffff */
[----:B------:R-:W-:Y:S05]  /*110d0*/  BRA `(.L_x_12043) ;  /* 0xffffffd800607947 */ /* 0x000fea000383ffff */
.L_x_12044:
        /* <DEDUP_REMOVED lines=10> */
.L_x_15858:


//--------------------- .text._ZN7cutlass13device_kernelIN5flash11enable_sm90INS1_16FlashAttnFwdSm90INS1_25CollectiveMainloopFwdSm90ILi2EN4cute5tupleIJNS5_1CILi1EEES8_S8_EEENS6_IJNS7_ILi192EEENS7_ILi128EEENS7_ILi96EEEEEELi96ENS_10bfloat16_tEfNS_4arch4Sm90ELb1ELb0ELb0ELb1ELb1ELb0ELb0ELb0ELb1ELb1ELb0ELb0EEENS1_21CollectiveEpilogueFwdINS6_IJSA_SC_SB_EEES9_SE_SG_Li384ELb1ELb1ELb0ELb0EEENS1_36VarlenDynamicPersistentTileSchedulerILi192ELi128ELi384ELi128ELb0ELb1ELb1ELb1ELb1ELb1EEEEEEEEEvNT_6ParamsE --------------------------
	.section	.text._ZN7cutlass13device_kernelIN5flash11enable_sm90INS1_16FlashAttnFwdSm90INS1_25CollectiveMainloopFwdSm90ILi2EN4cute5tupleIJNS5_1CILi1EEES8_S8_EEENS6_IJNS7_ILi192EEENS7_ILi128EEENS7_ILi96EEEEEELi96ENS_10bfloat16_tEfNS_4arch4Sm90ELb1ELb0ELb0ELb1ELb1ELb0ELb0ELb0ELb1ELb1ELb0ELb0EEENS1_21CollectiveEpilogueFwdINS6_IJSA_SC_SB_EEES9_SE_SG_Li384ELb1ELb1ELb0ELb0EEENS1_36VarlenDynamicPersistentTileSchedulerILi192ELi128ELi384ELi128ELb0ELb1ELb1ELb1ELb1ELb1EEEEEEEEEvNT_6ParamsE,"ax",@progbits
	.align	128
.text._ZN7cutlass13device_kernelIN5flash11enable_sm90INS1_16FlashAttnFwdSm90INS1_25CollectiveMainloopFwdSm90ILi2EN4cute5tupleIJNS5_1CILi1EEES8_S8_EEENS6_IJNS7_ILi192EEENS7_ILi128EEENS7_ILi96EEEEEELi96ENS_10bfloat16_tEfNS_4arch4Sm90ELb1ELb0ELb0ELb1ELb1ELb0ELb0ELb0ELb1ELb1ELb0ELb0EEENS1_21CollectiveEpilogueFwdINS6_IJSA_SC_SB_EEES9_SE_SG_Li384ELb1ELb1ELb0ELb0EEENS1_36VarlenDynamicPersistentTileSchedulerILi192ELi128ELi384ELi128ELb0ELb1ELb1ELb1ELb1ELb1EEEEEEEEEvNT_6ParamsE:
        .type           _ZN7cutlass13device_kernelIN5flash11enable_sm90INS1_16FlashAttnFwdSm90INS1_25CollectiveMainloopFwdSm90ILi2EN4cute5tupleIJNS5_1CILi1EEES8_S8_EEENS6_IJNS7_ILi192EEENS7_ILi128EEENS7_ILi96EEEEEELi96ENS_10bfloat16_tEfNS_4arch4Sm90ELb1ELb0ELb0ELb1ELb1ELb0ELb0ELb0ELb1ELb1ELb0ELb0EEENS1_21CollectiveEpilogueFwdINS6_IJSA_SC_SB_EEES9_SE_SG_Li384ELb1ELb1ELb0ELb0EEENS1_36VarlenDynamicPersistentTileSchedulerILi192ELi128ELi384ELi128ELb0ELb1ELb1ELb1ELb1ELb1EEEEEEEEEvNT_6ParamsE,@function
        .size           _ZN7cutlass13device_kernelIN5flash11enable_sm90INS1_16FlashAttnFwdSm90INS1_25CollectiveMainloopFwdSm90ILi2EN4cute5tupleIJNS5_1CILi1EEES8_S8_EEENS6_IJNS7_ILi192EEENS7_ILi128EEENS7_ILi96EEEEEELi96ENS_10bfloat16_tEfNS_4arch4Sm90ELb1ELb0ELb0ELb1ELb1ELb0ELb0ELb0ELb1ELb1ELb0ELb0EEENS1_21CollectiveEpilogueFwdINS6_IJSA_SC_SB_EEES9_SE_SG_Li384ELb1ELb1ELb0ELb0EEENS1_36VarlenDynamicPersistentTileSchedulerILi192ELi128ELi384ELi128ELb0ELb1ELb1ELb1ELb1ELb1EEEEEEEEEvNT_6ParamsE,(.L_x_15859 - _ZN7cutlass13device_kernelIN5flash11enable_sm90INS1_16FlashAttnFwdSm90INS1_25CollectiveMainloopFwdSm90ILi2EN4cute5tupleIJNS5_1CILi1EEES8_S8_EEENS6_IJNS7_ILi192EEENS7_ILi128EEENS7_ILi96EEEEEELi96ENS_10bfloat16_tEfNS_4arch4Sm90ELb1ELb0ELb0ELb1ELb1ELb0ELb0ELb0ELb1ELb1ELb0ELb0EEENS1_21CollectiveEpilogueFwdINS6_IJSA_SC_SB_EEES9_SE_SG_Li384ELb1ELb1ELb0ELb0EEENS1_36VarlenDynamicPersistentTileSchedulerILi192ELi128ELi384ELi128ELb0ELb1ELb1ELb1ELb1ELb1EEEEEEEEEvNT_6ParamsE)
        .other          _ZN7cutlass13device_kernelIN5flash11enable_sm90INS1_16FlashAttnFwdSm90INS1_25CollectiveMainloopFwdSm90ILi2EN4cute5tupleIJNS5_1CILi1EEES8_S8_EEENS6_IJNS7_ILi192EEENS7_ILi128EEENS7_ILi96EEEEEELi96ENS_10bfloat16_tEfNS_4arch4Sm90ELb1ELb0ELb0ELb1ELb1ELb0ELb0ELb0ELb1ELb1ELb0ELb0EEENS1_21CollectiveEpilogueFwdINS6_IJSA_SC_SB_EEES9_SE_SG_Li384ELb1ELb1ELb0ELb0EEENS1_36VarlenDynamicPersistentTileSchedulerILi192ELi128ELi384ELi128ELb0ELb1ELb1ELb1ELb1ELb1EEEEEEEEEvNT_6ParamsE,@"STO_CUDA_ENTRY STV_DEFAULT"
_ZN7cutlass13device_kernelIN5flash11enable_sm90INS1_16FlashAttnFwdSm90INS1_25CollectiveMainloopFwdSm90ILi2EN4cute5tupleIJNS5_1CILi1EEES8_S8_EEENS6_IJNS7_ILi192EEENS7_ILi128EEENS7_ILi96EEEEEELi96ENS_10bfloat16_tEfNS_4arch4Sm90ELb1ELb0ELb0ELb1ELb1ELb0ELb0ELb0ELb1ELb1ELb0ELb0EEENS1_21CollectiveEpilogueFwdINS6_IJSA_SC_SB_EEES9_SE_SG_Li384ELb1ELb1ELb0ELb0EEENS1_36VarlenDynamicPersistentTileSchedulerILi192ELi128ELi384ELi128ELb0ELb1ELb1ELb1ELb1ELb1EEEEEEEEEvNT_6ParamsE:
        /* <DEDUP_REMOVED lines=45> */
.L_x_12045:
        /* <DEDUP_REMOVED lines=22> */
.L_x_12046:
        /* <DEDUP_REMOVED lines=18> */
.L_x_12047:
        /* <DEDUP_REMOVED lines=22> */
.L_x_12048:
        /* <DEDUP_REMOVED lines=22> */
.L_x_12049:
        /* <DEDUP_REMOVED lines=8> */
.L_x_12051:
        /* <DEDUP_REMOVED lines=24> */
[----:B------:R-:W-:-:S03]  /*0a10*/  LOP3.LUT R4, R2, 0xfffffff0, RZ, 0xc0, !PT ;  /* 0xfffffff002047812 */ /* 0x000fc600078ec0ff */
[C---:B------:R-:W-:Y:S02]  /*0a20*/  IMAD.IADD R150, R157.reuse, 0x1, -R150 ;  /* 0x000000019d967824 */ /* 0x040fe400078e0a96 */
[----:B------:R-:W-:-:S03]  /*0a30*/  IMAD.IADD R4, R157, 0x1, -R4 ;  /* 0x000000019d047824 */ /* 0x000fc600078e0a04 */
[----:B------:R-:W-:Y:S02]  /*0a40*/  SHF.R.S32.HI R11, RZ, 0x1f, R150 ;  /* 0x0000001fff0b7819 */ /* 0x000fe40000011496 */
[----:B------:R-:W-:Y:S02]  /*0a50*/  SHF.R.S32.HI R3, RZ, 0x1f, R4 ;  /* 0x0000001fff037819 */ /* 0x000fe40000011404 */
[----:B------:R-:W-:Y:S02]  /*0a60*/  LEA.HI R10, R11, R150, RZ, 0x2 ;  /* 0x000000960b0a7211 */ /* 0x000fe400078f10ff */
[----:B------:R-:W-:Y:S02]  /*0a70*/  LEA.HI R5, R0, R157, RZ, 0x5 ;  /* 0x0000009d00057211 */ /* 0x000fe400078f28ff */
[--C-:B------:R-:W-:Y:S02]  /*0a80*/  SHF.R.S32.HI R8, RZ, 0x2, R10.reuse ;  /* 0x00000002ff087819 */ /* 0x100fe4000001140a */
[----:B------:R-:W-:-:S02]  /*0a90*/  SHF.R.S32.HI R9, RZ, 0x1f, R10 ;  /* 0x0000001fff097819 */ /* 0x000fc4000001140a */
[----:B------:R-:W-:Y:S02]  /*0aa0*/  SHF.R.S32.HI R7, RZ, 0x4, R2 ;  /* 0x00000004ff077819 */ /* 0x000fe40000011402 */
[----:B------:R-:W-:Y:S02]  /*0ab0*/  LEA.HI R3, R3, R4, RZ, 0x3 ;  /* 0x0000000403037211 */ /* 0x000fe400078f18ff */
[----:B------:R-:W-:Y:S02]  /*0ac0*/  LEA.HI R6, R9, R8, RZ, 0x3 ;  /* 0x0000000809067211 */ /* 0x000fe400078f18ff */
[----:B------:R-:W-:Y:S02]  /*0ad0*/  SHF.R.S32.HI R9, RZ, 0x5, R5 ;  /* 0x00000005ff097819 */ /* 0x000fe40000011405 */
[----:B------:R-:W-:Y:S02]  /*0ae0*/  LEA.HI R2, R2, R7, RZ, 0x1 ;  /* 0x0000000702027211 */ /* 0x000fe400078f08ff */
[----:B------:R-:W-:-:S02]  /*0af0*/  LOP3.LUT R5, R3, 0xfffffff8, RZ, 0xc0, !PT ;  /* 0xfffffff803057812 */ /* 0x000fc400078ec0ff */
[----:B------:R-:W-:Y:S02]  /*0b00*/  SHF.R.S32.HI R151, RZ, 0x7, R151 ;  /* 0x00000007ff977819 */ /* 0x000fe40000011497 */
[----:B------:R-:W-:Y:S01]  /*0b10*/  LOP3.LUT R2, R2, 0x1ffffffe, RZ, 0xc0, !PT ;  /* 0x1ffffffe02027812 */ /* 0x000fe200078ec0ff */
[----:B------:R-:W-:Y:S01]  /*0b20*/  IMAD.IADD R5, R4, 0x1, -R5 ;  /* 0x0000000104057824 */ /* 0x000fe200078e0a05 */
[----:B------:R-:W-:Y:S01]  /*0b30*/  LOP3.LUT R13, R6, 0xfffffff8, RZ, 0xc0, !PT ;  /* 0xfffffff8060d7812 */ /* 0x000fe200078ec0ff */
[----:B------:R-:W-:-:S04]  /*0b40*/  IMAD.HI R6, R151, 0x55555556, RZ ;  /* 0x5555555697067827 */ /* 0x000fc800078e02ff */
[----:B------:R-:W-:Y:S02]  /*0b50*/  IMAD R14, R9, 0x10, R4 ;  /* 0x00000010090e7824 */ /* 0x000fe400078e0204 */
[----:B------:R-:W-:Y:S02]  /*0b60*/  IMAD.IADD R2, R7, 0x1, -R2 ;  /* 0x0000000107027824 */ /* 0x000fe400078e0a02 */
[----:B------:R-:W-:Y:S02]  /*0b70*/  IMAD.SHL.U32 R4, R5, 0x40, RZ ;  /* 0x0000004005047824 */ /* 0x000fe400078e00ff */
[----:B------:R-:W-:Y:S01]  /*0b80*/  IMAD.IADD R12, R8, 0x1, -R13 ;  /* 0x00000001080c7824 */ /* 0x000fe200078e0a0d */
[----:B------:R-:W-:Y:S01]  /*0b90*/  LEA.HI R8, R6, R6, RZ, 0x1 ;  /* 0x0000000606087211 */ /* 0x000fe200078f08ff */
[----:B------:R-:W-:Y:S01]  /*0ba0*/  IMAD.SHL.U32 R6, R3, 0x40, RZ ;  /* 0x0000004003067824 */ /* 0x000fe200078e00ff */
[----:B------:R-:W-:Y:S01]  /*0bb0*/  LOP3.LUT R4, R4, 0x1c0, RZ, 0xc0, !PT ;  /* 0x000001c004047812 */ /* 0x000fe200078ec0ff */
[----:B------:R-:W-:Y:S01]  /*0bc0*/  IMAD.SHL.U32 R3, R2, 0x8, RZ ;  /* 0x0000000802037824 */ /* 0x000fe200078e00ff */
[----:B------:R-:W-:-:S03]  /*0bd0*/  LEA.HI R0, R0, R157, RZ, 0x2 ;  /* 0x0000009d00007211 */ /* 0x000fc600078f10ff */
[--C-:B------:R-:W-:Y:S01]  /*0be0*/  IMAD.U32 R153, R14, 0x20, R3.reuse ;  /* 0x000000200e997824 */ /* 0x100fe200078e0003 */
[----:B------:R-:W-:Y:S02]  /*0bf0*/  LOP3.LUT R3, R4, 0x8, R3, 0xf8, !PT ;  /* 0x0000000804037812 */ /* 0x000fe400078ef803 */
[----:B------:R-:W-:Y:S02]  /*0c00*/  LOP3.LUT R6, R6, 0x7ffffe00, RZ, 0xc0, !PT ;  /* 0x7ffffe0006067812 */ /* 0x000fe400078ec0ff */
[----:B------:R-:W-:Y:S02]  /*0c10*/  SHF.R.U32.HI R4, RZ, 0x3, R4 ;  /* 0x00000003ff047819 */ /* 0x000fe40000011604 */
[----:B------:R-:W-:Y:S01]  /*0c20*/  LOP3.LUT R2, R0, 0xfffffffc, RZ, 0xc0, !PT ;  /* 0xfffffffc00027812 */ /* 0x000fe200078ec0ff */
[----:B------:R-:W-:Y:S01]  /*0c30*/  IMAD R6, R9, 0x400, R6 ;  /* 0x0000040009067824 */ /* 0x000fe200078e0206 */
[----:B------:R-:W-:Y:S02]  /*0c40*/  LOP3.LUT R3, R3, R4, RZ, 0x3c, !PT ;  /* 0x0000000403037212 */ /* 0x000fe400078e3cff */
[----:B------:R-:W-:Y:S01]  /*0c50*/  LEA.HI R11, R11, R150, RZ, 0x5 ;  /* 0x000000960b0b7211 */ /* 0x000fe200078f28ff */
[----:B------:R-:W-:Y:S01]  /*0c60*/  IMAD.IADD R147, R157, 0x1, -R2 ;  /* 0x000000019d937824 */ /* 0x000fe200078e0a02 */
[----:B------:R-:W-:Y:S01]  /*0c70*/  R2P PR, R5, 0x6 ;  /* 0x0000000605007804 */ /* 0x000fe20000000000 */
[----:B------:R-:W-:Y:S01]  /*0c80*/  IMAD.IADD R3, R6, 0x1, R3 ;  /* 0x0000000106037824 */ /* 0x000fe200078e0203 */
[----:B------:R-:W-:-:S02]  /*0c90*/  SHF.R.S32.HI R11, RZ, 0x5, R11 ;  /* 0x00000005ff0b7819 */ /* 0x000fc4000001140b */
[----:B------:R-:W-:Y:S02]  /*0ca0*/  LEA.HI R4, R147, R147, RZ, 0x1 ;  /* 0x0000009393047211 */ /* 0x000fe400078f08ff */
[----:B------:R-:W-:Y:S01]  /*0cb0*/  LEA R16, R3, UR40, 0x1 ;  /* 0x0000002803107c11 */ /* 0x000fe2000f8e08ff */
[----:B------:R-:W-:Y:S01]  /*0cc0*/  IMAD.MOV.U32 R17, RZ, RZ, 0x40 ;  /* 0x00000040ff117424 */ /* 0x000fe200078e00ff */
[----:B------:R-:W-:Y:S01]  /*0cd0*/  LOP3.LUT R4, R4, 0x1ffffffe, RZ, 0xc0, !PT ;  /* 0x1ffffffe04047812 */ /* 0x000fe200078ec0ff */
[----:B------:R-:W-:Y:S02]  /*0ce0*/  IMAD.SHL.U32 R142, R147, 0x8, RZ ;  /* 0x00000008938e7824 */ /* 0x000fe400078e00ff */
[----:B------:R-:W-:Y:S02]  /*0cf0*/  IMAD R8, R8, -0x3, R151 ;  /* 0xfffffffd08087824 */ /* 0x000fe400078e0297 */
[----:B------:R-:W-:Y:S02]  /*0d00*/  IMAD R11, R11, 0x10, R12 ;  /* 0x000000100b0b7824 */ /* 0x000fe400078e020c */
[----:B------:R-:W-:Y:S01]  /*0d10*/  VIADD R18, R16, 0x21800 ;  /* 0x0002180010127836 */ /* 0x000fe20000000000 */
[----:B------:R-:W-:Y:S01]  /*0d20*/  SEL R17, R17, 0xffffffc0, !P2 ;  /* 0xffffffc011117807 */ /* 0x000fe20005000000 */
[----:B------:R-:W-:Y:S01]  /*0d30*/  VIADD R145, R142, 0x20 ;  /* 0x000000208e917836 */ /* 0x000fe20000000000 */
[----:B------:R-:W-:Y:S01]  /*0d40*/  LOP3.LUT R139, R10, 0x7ffffffc, RZ, 0xc0, !PT ;  /* 0x7ffffffc0a8b7812 */ /* 0x000fe200078ec0ff */
[----:B------:R-:W-:-:S02]  /*0d50*/  VIADD R146, R142, 0x40 ;  /* 0x000000408e927836 */ /* 0x000fc40000000000 */
[----:B------:R-:W-:Y:S02]  /*0d60*/  VIADD R22, R16, 0x21820 ;  /* 0x0002182010167836 */ /* 0x000fe40000000000 */
[----:B------:R-:W-:Y:S02]  /*0d70*/  IMAD R152, R8, 0x40, R11 ;  /* 0x0000004008987824 */ /* 0x000fe400078e020b */
[----:B------:R-:W-:Y:S02]  /*0d80*/  IMAD.IADD R3, R147, 0x1, -R4 ;  /* 0x0000000193037824 */ /* 0x000fe400078e0a04 */
[C---:B------:R-:W-:Y:S01]  /*0d90*/  @P1 VIADD R22, R18.reuse, 0xffffffe0 ;  /* 0xffffffe012161836 */ /* 0x040fe20000000000 */
[----:B------:R-:W-:Y:S01]  /*0da0*/  SHF.R.S32.HI R148, RZ, 0x2, R0 ;  /* 0x00000002ff947819 */ /* 0x000fe20000011400 */
[----:B------:R-:W-:Y:S01]  /*0db0*/  IMAD.IADD R18, R18, 0x1, R17 ;  /* 0x0000000112127824 */ /* 0x000fe200078e0211 */
[----:B------:R-:W-:Y:S01]  /*0dc0*/  SHF.R.S32.HI R156, RZ, 0x1f, R145 ;  /* 0x0000001fff9c7819 */ /* 0x000fe20000011491 */
[----:B------:R-:W-:Y:S01]  /*0dd0*/  IMAD.MOV.U32 R149, RZ, RZ, RZ ;  /* 0x000000ffff957224 */ /* 0x000fe200078e00ff */
[----:B------:R-:W-:Y:S01]  /*0de0*/  SHF.R.S32.HI R155, RZ, 0x1f, R146 ;  /* 0x0000001fff9b7819 */ /* 0x000fe20000011492 */
[----:B------:R-:W-:-:S02]  /*0df0*/  IMAD.MOV.U32 R2, RZ, RZ, RZ ;  /* 0x000000ffff027224 */ /* 0x000fc400078e00ff */
[----:B------:R-:W-:Y:S02]  /*0e00*/  IMAD.IADD R139, R150, 0x1, -R139 ;  /* 0x00000001968b7824 */ /* 0x000fe400078e0a8b */
[----:B------:R-:W-:Y:S02]  /*0e10*/  IMAD R140, R3, 0x8, R152 ;  /* 0x00000008038c7824 */ /* 0x000fe400078e0298 */
[----:B------:R-:W-:Y:S02]  /*0e20*/  IMAD.IADD R17, R17, 0x1, R22 ;  /* 0x0000000111117824 */ /* 0x000fe400078e0216 */
[----:B------:R-:W-:Y:S01]  /*0e30*/  VIADD R23, R22, 0x6000 ;  /* 0x0000600016177836 */ /* 0x000fe20000000000 */
[----:B------:R-:W-:Y:S01]  /*0e40*/  UMOV UR38, URZ ;  /* 0x0000003f00267c82 */ /* 0x000fe20008000000 */
[----:B--2---:R-:W-:-:S07]  /*0e50*/  LOP3.LUT R19, R15, 0x1, RZ, 0xfc, !PT ;  /* 0x000000010f137812 */ /* 0x004fce00078efcff */
.L_x_12103:
[----:B--2---:R-:W0:Y:S01]  /*0e60*/  LDC.64 R4, c[0x0][0xc88] ;  /* 0x00032200ff047b82 */ /* 0x004e220000000a00 */
[----:B------:R-:W-:Y:S01]  /*0e70*/  ULDC.64 UR4, c[0x0][0xa28] ;  /* 0x00028a0000047ab9 */ /* 0x000fe20000000a00 */
[----:B------:R-:W-:Y:S01]  /*0e80*/  ULDC.64 UR6, c[0x0][0xa18] ;  /* 0x0002860000067ab9 */ /* 0x000fe20000000a00 */
[----:B------:R-:W-:Y:S01]  /*0e90*/  IMAD.MOV.U32 R0, RZ, RZ, RZ ;  /* 0x000000ffff007224 */ /* 0x000fe200078e00ff */
[----:B------:R-:W-:Y:S01]  /*0ea0*/  ULDC.64 UR8, c[0x0][0xa20] ;  /* 0x0002880000087ab9 */ /* 0x000fe20000000a00 */
[----:B0-----:R-:W-:-:S05]  /*0eb0*/  IMAD.WIDE R4, R31, 0x4, R4 ;  /* 0x000000041f047825 */ /* 0x001fca00078e0204 */
[----:B------:R-:W2:Y:S01]  /*0ec0*/  LDG.E R141, desc[UR36][R4.64] ;  /* 0x00000024048d7981 */ /* 0x000ea2000c1e1900 */
[----:B------:R-:W-:Y:S02]  /*0ed0*/  ISETP.NE.U32.AND P0, PT, RZ, UR4, PT ;  /* 0x00000004ff007c0c */ /* 0x000fe4000bf05070 */
[----:B------:R-:W-:Y:S02]  /*0ee0*/  ISETP.NE.U32.AND P1, PT, RZ, UR6, PT ;  /* 0x00000006ff007c0c */ /* 0x000fe4000bf25070 */
[----:B------:R-:W-:Y:S02]  /*0ef0*/  ISETP.NE.AND.EX P0, PT, RZ, UR5, PT, P0 ;  /* 0x00000005ff007c0c */ /* 0x000fe4000bf05300 */
[----:B------:R-:W-:Y:S02]  /*0f00*/  ISETP.NE.AND.EX P1, PT, RZ, UR7, PT, P1 ;  /* 0x00000007ff007c0c */ /* 0x000fe4000bf25310 */
[----:B--2---:R-:W-:-:S09]  /*0f10*/  SHF.R.S32.HI R144, RZ, 0x1f, R141 ;  /* 0x0000001fff907819 */ /* 0x004fd2000001148d */
[----:B-1-3--:R-:W-:-:S04]  /*0f20*/  @P0 LEA R6, P2, R141, UR4, 0x2 ;  /* 0x000000048d060c11 */ /* 0x00afc8000f8410ff */
[C---:B------:R-:W-:Y:S01]  /*0f30*/  @P0 LEA.HI.X R7, R141.reuse, UR5, R144, 0x2, P2 ;  /* 0x000000058d070c11 */ /* 0x040fe200090f1490 */
[----:B------:R-:W-:Y:S01]  /*0f40*/  ULDC.64 UR4, c[0x0][0x418] ;  /* 0x0001060000047ab9 */ /* 0x000fe20000000a00 */
[----:B------:R-:W-:-:S03]  /*0f50*/  @P1 LEA R4, P2, R141, UR6, 0x2 ;  /* 0x000000068d041c11 */ /* 0x000fc6000f8410ff */
[----:B------:R0:W5:Y:S01]  /*0f60*/  @P0 LDG.E R0, desc[UR36][R6.64] ;  /* 0x0000002406000981 */ /* 0x000162000c1e1900 */
[----:B------:R-:W-:-:S05]  /*0f70*/  @P1 LEA.HI.X R5, R141, UR7, R144, 0x2, P2 ;  /* 0x000000078d051c11 */ /* 0x000fca00090f1490 */
[----:B------:R0:W5:Y:S01]  /*0f80*/  @P1 LDG.E R138, desc[UR36][R4.64] ;  /* 0x00000024048a1981 */ /* 0x000162000c1e1900 */
[----:B------:R-:W-:Y:S01]  /*0f90*/  UISETP.NE.U32.AND UP0, UPT, UR4, URZ, UPT ;  /* 0x0000003f0400728c */ /* 0x000fe2000bf05070 */
[----:B------:R-:W-:Y:S02]  /*0fa0*/  ISETP.NE.U32.AND P2, PT, RZ, UR8, PT ;  /* 0x00000008ff007c0c */ /* 0x000fe4000bf45070 */
[----:B------:R-:W-:Y:S01]  /*0fb0*/  ULDC UR4, c[0x0][0x424] ;  /* 0x0001090000047ab9 */ /* 0x000fe20000000800 */
[----:B------:R-:W-:Y:S01]  /*0fc0*/  UISETP.NE.AND.EX UP0, UPT, UR5, URZ, UPT, UP0 ;  /* 0x0000003f0500728c */ /* 0x000fe2000bf05300 */
[----:B------:R-:W-:Y:S02]  /*0fd0*/  ISETP.NE.AND.EX P2, PT, RZ, UR9, PT, P2 ;  /* 0x00000009ff007c0c */ /* 0x000fe4000bf45320 */
[----:B------:R-:W-:Y:S01]  /*0fe0*/  ULDC UR5, c[0x0][0x2f0] ;  /* 0x0000bc0000057ab9 */ /* 0x000fe20000000800 */
[----:B------:R-:W-:-:S04]  /*0ff0*/  USEL UR4, UR4, 0x1, UP0 ;  /* 0x0000000104047887 */ /* 0x000fc80008000000 */
[----:B------:R-:W-:Y:S01]  /*1000*/  UIMAD UR4, UR4, UR5, URZ ;  /* 0x00000005040472a4 */ /* 0x000fe2000f8e023f */
[----:B0---4-:R-:W-:Y:S11]  /*1010*/  @P1 BRA `(.L_x_12052) ;  /* 0x0000000000281947 */ /* 0x011ff60003800000 */
        /* <DEDUP_REMOVED lines=10> */
.L_x_12052:
[----:B------:R-:W-:Y:S02]  /*10c0*/  IMAD.U32 R137, RZ, RZ, UR4 ;  /* 0x00000004ff897e24 */ /* 0x000fe4000f8e00ff */
[----:B------:R-:W-:Y:S01]  /*10d0*/  IMAD.MOV.U32 R143, RZ, RZ, R30 ;  /* 0x000000ffff8f7224 */ /* 0x000fe200078e001e */
[----:B------:R-:W-:Y:S06]  /*10e0*/  @!P2 BRA `(.L_x_12053) ;  /* 0x000000000010a947 */ /* 0x000fec0003800000 */
[----:B------:R-:W-:-:S04]  /*10f0*/  LEA R4, P0, R141, UR8, 0x2 ;  /* 0x000000088d047c11 */ /* 0x000fc8000f8010ff */
[----:B------:R-:W-:-:S05]  /*1100*/  LEA.HI.X R5, R141, UR9, R144, 0x2, P0 ;  /* 0x000000098d057c11 */ /* 0x000fca00080f1490 */
[----:B------:R1:W5:Y:S01]  /*1110*/  LDG.E R137, desc[UR36][R4.64] ;  /* 0x0000002404897981 */ /* 0x000362000c1e1900 */
[----:B------:R-:W-:Y:S05]  /*1120*/  BRA `(.L_x_12054) ;  /* 0x0000000000247947 */ /* 0x000fea0003800000 */
.L_x_12053:
        /* <DEDUP_REMOVED lines=9> */
.L_x_12054:
[----:B------:R-:W2:Y:S01]  /*11c0*/  LDC R154, c[0x0][0x448] ;  /* 0x00011200ff9a7b82 */ /* 0x000ea20000000800 */
[----:B------:R-:W-:Y:S01]  /*11d0*/  IMAD R136, R29, 0xc0, RZ ;  /* 0x000000c01d887824 */ /* 0x000fe200078e02ff */
[----:B------:R-:W-:Y:S01]  /*11e0*/  CS2R R134, SRZ ;  /* 0x0000000000867805 */ /* 0x000fe2000001ff00 */
[----:B-----5:R-:W-:Y:S01]  /*11f0*/  IMAD.IADD R137, R137, 0x1, -R0 ;  /* 0x0000000189897824 */ /* 0x020fe200078e0a00 */
[----:B------:R-:W-:Y:S01]  /*1200*/  CS2R R132, SRZ ;  /* 0x0000000000847805 */ /* 0x000fe2000001ff00 */
[----:B------:R-:W-:Y:S01]  /*1210*/  VIADD R3, R136, 0xbf ;  /* 0x000000bf88037836 */ /* 0x000fe20000000000 */
[----:B------:R-:W-:Y:S01]  /*1220*/  CS2R R130, SRZ ;  /* 0x0000000000827805 */ /* 0x000fe2000001ff00 */
        /* <DEDUP_REMOVED lines=17> */
[----:B--2---:R-:W-:Y:S02]  /*1340*/  ISETP.NE.AND P0, PT, R154, 0x1, PT ;  /* 0x000000019a00780c */ /* 0x004fe40003f05270 */
[----:B------:R-:W-:-:S02]  /*1350*/  CS2R R98, SRZ ;  /* 0x0000000000627805 */ /* 0x000fc4000001ff00 */
[----:B------:R-:W-:Y:S02]  /*1360*/  CS2R R96, SRZ ;  /* 0x0000000000607805 */ /* 0x000fe4000001ff00 */
[----:B------:R-:W-:Y:S01]  /*1370*/  CS2R R6, SRZ ;  /* 0x0000000000067805 */ /* 0x000fe2000001ff00 */
[----:B------:R-:W-:Y:S01]  /*1380*/  IMAD.MOV.U32 R94, RZ, RZ, RZ ;  /* 0x000000ffff5e7224 */ /* 0x000fe200078e00ff */
[----:B------:R-:W-:Y:S01]  /*1390*/  CS2R R90, SRZ ;  /* 0x00000000005a7805 */ /* 0x000fe2000001ff00 */
[----:B------:R-:W-:Y:S02]  /*13a0*/  IMAD.MOV.U32 R93, RZ, RZ, RZ ;  /* 0x000000ffff5d7224 */ /* 0x000fe400078e00ff */
[----:B------:R-:W-:Y:S02]  /*13b0*/  IMAD.MOV.U32 R89, RZ, RZ, RZ ;  /* 0x000000ffff597224 */ /* 0x000fe400078e00ff */
[----:B-1----:R-:W1:Y:S08]  /*13c0*/  @P0 LDC R4, c[0x0][0x44c] ;  /* 0x00011300ff040b82 */ /* 0x002e700000000800 */
[----:B------:R-:W2:Y:S01]  /*13d0*/  @P0 LDC R5, c[0x0][0x450] ;  /* 0x00011400ff050b82 */ /* 0x000ea20000000800 */
[----:B-1----:R-:W-:Y:S01]  /*13e0*/  @P0 IMAD.HI.U32 R0, R3, R4, RZ ;  /* 0x0000000403000227 */ /* 0x002fe200078e00ff */
[----:B0-----:R-:W-:-:S04]  /*13f0*/  IADD3 R4, R137, 0x80, -R138 ;  /* 0x0000008089047810 */ /* 0x001fc80007ffe88a */
[----:B--2---:R-:W-:Y:S01]  /*1400*/  @P0 SHF.R.U32.HI R3, RZ, R5, R0 ;  /* 0x00000005ff030219 */ /* 0x004fe20000011600 */
[----:B------:R-:W-:Y:S01]  /*1410*/  VIADD R0, R137, 0x7f ;  /* 0x0000007f89007836 */ /* 0x000fe20000000000 */
[----:B------:R-:W-:-:S03]  /*1420*/  PLOP3.LUT P0, PT, PT, PT, PT, 0x80, 0x0 ;  /* 0x000000000000781c */ /* 0x000fc60003f0f070 */
[----:B------:R-:W-:Y:S01]  /*1430*/  IMAD.IADD R4, R4, 0x1, R3 ;  /* 0x0000000104047824 */ /* 0x000fe200078e0203 */
[----:B------:R-:W-:-:S04]  /*1440*/  SHF.R.S32.HI R3, RZ, 0x1f, R0 ;  /* 0x0000001fff037819 */ /* 0x000fc80000011400 */
[----:B------:R-:W-:Y:S02]  /*1450*/  SHF.R.S32.HI R5, RZ, 0x1f, R4 ;  /* 0x0000001fff057819 */ /* 0x000fe40000011404 */
[----:B------:R-:W-:Y:S01]  /*1460*/  LEA.HI R3, R3, R0, RZ, 0x7 ;  /* 0x0000000003037211 */ /* 0x000fe200078f38ff */
[----:B------:R-:W-:Y:S01]  /*1470*/  IMAD.MOV.U32 R0, RZ, RZ, RZ ;  /* 0x000000ffff007224 */ /* 0x000fe200078e00ff */
[----:B------:R-:W-:Y:S02]  /*1480*/  LEA.HI R5, R5, R4, RZ, 0x7 ;  /* 0x0000000405057211 */ /* 0x000fe400078f38ff */
[----:B------:R-:W-:Y:S01]  /*1490*/  SHF.R.S32.HI R88, RZ, 0x7, R3 ;  /* 0x00000007ff587819 */ /* 0x000fe20000011403 */
[----:B------:R-:W-:Y:S01]  /*14a0*/  IMAD.MOV.U32 R3, RZ, RZ, RZ ;  /* 0x000000ffff037224 */ /* 0x000fe200078e00ff */
[----:B------:R-:W-:-:S04]  /*14b0*/  SHF.R.S32.HI R5, RZ, 0x7, R5 ;  /* 0x00000007ff057819 */ /* 0x000fc80000011405 */
[----:B------:R-:W-:-:S04]  /*14c0*/  VIMNMX R88, R88, R5, PT ;  /* 0x0000000558587248 */ /* 0x000fc80003fe0100 */
[----:B------:R-:W-:-:S13]  /*14d0*/  ISETP.GE.AND P1, PT, R88, 0x1, PT ;  /* 0x000000015800780c */ /* 0x000fda0003f26270 */
[----:B------:R-:W-:Y:S05]  /*14e0*/  @!P1 BRA `(.L_x_12055) ;  /* 0x0000007800989947 */ /* 0x000fea0003800000 */
        /* <DEDUP_REMOVED lines=32> */
.L_x_12056:
[----:B------:R-:W-:Y:S02]  /*16f0*/  LEA.HI R0, R149, R149, RZ, 0x1 ;  /* 0x0000009595007211 */ /* 0x000fe400078f08ff */
[----:B------:R-:W-:Y:S02]  /*1700*/  ISETP.NE.AND P0, PT, R19, 0x3, PT ;  /* 0x000000031300780c */ /* 0x000fe40003f05270 */
[----:B------:R-:W-:-:S05]  /*1710*/  LOP3.LUT R0, R0, 0xfffffffe, RZ, 0xc0, !PT ;  /* 0xfffffffe00007812 */ /* 0x000fca00078ec0ff */
[----:B------:R-:W-:-:S05]  /*1720*/  IMAD.IADD R0, R149, 0x1, -R0 ;  /* 0x0000000195007824 */ /* 0x000fca00078e0a00 */
[----:B------:R-:W-:-:S04]  /*1730*/  SHF.L.U32 R0, R0, 0x1f, RZ ;  /* 0x0000001f00007819 */ /* 0x000fc800000006ff */
[----:B------:R-:W0:Y:S02]  /*1740*/  SYNCS.PHASECHK.TRANS64.TRYWAIT P1, [UR40+0x2d800], R0 ;  /* 0x02d80000ff0075a7 */ /* 0x000e240008020168 */
[----:B0-----:R-:W-:Y:S05]  /*1750*/  @!P1 BRA `(.L_x_12057) ;  /* 0x000000e800c49947 */ /* 0x001fea0003800000 */
.L_x_12188:
[----:B------:R-:W-:Y:S05]  /*1760*/  @!P0 BRA `(.L_x_12058) ;  /* 0x0000000000048947 */ /* 0x000fea0003800000 */
[----:B------:R-:W-:Y:S01]  /*1770*/  BPT.TRAP 0x1 ;  /* 0x000000040000795c */ /* 0x000fe20000300000 */
.L_x_12058:
[----:B0-----:R-:W-:Y:S01]  /*1780*/  IMAD.U32 R3, RZ, RZ, UR38 ;  /* 0x00000026ff037e24 */ /* 0x001fe2000f8e00ff */
[----:B------:R-:W-:-:S04]  /*1790*/  SHF.L.U32 R0, R2, 0x1f, RZ ;  /* 0x0000001f02007819 */ /* 0x000fc800000006ff */
[----:B------:R-:W-:-:S04]  /*17a0*/  LEA R3, R3, UR40, 0x3 ;  /* 0x0000002803037c11 */ /* 0x000fc8000f8e18ff */
[----:B------:R0:W1:Y:S01]  /*17b0*/  SYNCS.PHASECHK.TRANS64.TRYWAIT P1, [R3+URZ+0x2d830], R0 ;  /* 0x02d83000030075a7 */ /* 0x000062000802017f */
[----:B------:R-:W-:Y:S05]  /*17c0*/  @!P0 BRA `(.L_x_12059) ;  /* 0x0000000000048947 */ /* 0x000fea0003800000 */
[----:B------:R-:W-:Y:S01]  /*17d0*/  BPT.TRAP 0x1 ;  /* 0x000000040000795c */ /* 0x000fe20000300000 */
.L_x_12059:
[----:B-1----:R-:W-:Y:S05]  /*17e0*/  @P1 BRA `(.L_x_12060) ;  /* 0x0000000000081947 */ /* 0x002fea0003800000 */
[----:B------:R-:W1:Y:S02]  /*17f0*/  SYNCS.PHASECHK.TRANS64.TRYWAIT P1, [R3+URZ+0x2d830], R0 ;  /* 0x02d83000030075a7 */ /* 0x000e64000802017f */
[----:B-1----:R-:W-:Y:S05]  /*1800*/  @!P1 BRA `(.L_x_12061) ;  /* 0x000000e800b09947 */ /* 0x002fea0003800000 */
.L_x_12060:
        /* <DEDUP_REMOVED lines=49> */
.L_x_12062:
[----:B------:R-:W-:Y:S01]  /*1b20*/  ISETP.NE.AND P4, PT, R154, 0x1, PT ;  /* 0x000000019a00780c */ /* 0x000fe20003f85270 */
[----:B------:R-:W-:Y:S01]  /*1b30*/  IMAD.IADD R89, R140, 0x1, R136 ;  /* 0x000000018c597824 */ /* 0x000fe200078e0288 */
[----:B------:R-:W-:Y:S01]  /*1b40*/  ULDC UR6, c[0x0][0x988] ;  /* 0x0002620000067ab9 */ /* 0x000fe20000000800 */
[----:B------:R-:W-:Y:S01]  /*1b50*/  IMAD.MOV.U32 R7, RZ, RZ, -0x80 ;  /* 0xffffff80ff077424 */ /* 0x000fe200078e00ff */
        /* <DEDUP_REMOVED lines=8> */
[----:B01----:R-:W0:Y:S08]  /*1be0*/  @P4 LDC R0, c[0x0][0x44c] ;  /* 0x00011300ff004b82 */ /* 0x003e300000000800 */
[----:B------:R-:W1:Y:S01]  /*1bf0*/  @P4 LDC R5, c[0x0][0x450] ;  /* 0x00011400ff054b82 */ /* 0x000e620000000800 */
[----:B0-----:R-:W-:-:S05]  /*1c00*/  @P4 IMAD.HI.U32 R0, R89, R0, RZ ;  /* 0x0000000059004227 */ /* 0x001fca00078e00ff */
[----:B-1----:R-:W-:Y:S01]  /*1c10*/  @P4 SHF.R.U32.HI R89, RZ, R5, R0 ;  /* 0x00000005ff594219 */ /* 0x002fe20000011600 */
[----:B------:R-:W-:-:S04]  /*1c20*/  IMAD R0, R88, R7, 0x80 ;  /* 0x0000008058007424 */ /* 0x000fc800078e0207 */
[----:B------:R-:W0:Y:S01]  /*1c30*/  SHFL.IDX PT, R5, R89, 0x1, 0x1c1f ;  /* 0x003c1f0059057f89 */ /* 0x000e2200000e0000 */
[----:B------:R-:W-:Y:S02]  /*1c40*/  VIADD R4, R0, 0x1 ;  /* 0x0000000100047836 */ /* 0x000fe40000000000 */
[----:B------:R-:W-:Y:S02]  /*1c50*/  IMAD.IADD R0, R137, 0x1, R0 ;  /* 0x0000000189007824 */ /* 0x000fe400078e0200 */
[C---:B------:R-:W-:Y:S02]  /*1c60*/  IMAD R4, R139.reuse, -0x2, R4 ;  /* 0xfffffffe8b047824 */ /* 0x040fe400078e0204 */
        /* <DEDUP_REMOVED lines=59> */
[C---:B------:R-:W-:Y:S02]  /*2020*/  ISETP.GT.AND P2, PT, R0.reuse, 0x50, PT ;  /* 0x000000500000780c */ /* 0x040fe40003f44270 */
        /* <DEDUP_REMOVED lines=35> */
[----:B------:R-:W-:Y:S02]  /*2260*/  FSEL R87, R87, -INF , P1 ;  /* 0xff80000057577808 */ /* 0x000fe40000800000 */
[----:B------:R-:W-:-:S04]  /*2270*/  FMNMX.FTZ R62, R9, R62, !PT ;  /* 0x0000003e093e7209 */ /* 0x000fc80007810000 */
[----:B------:R-:W-:Y:S02]  /*2280*/  FMNMX.FTZ R27, R87, R62, !PT ;  /* 0x0000003e571b7209 */ /* 0x000fe40007810000 */
[----:B------:R-:W0:Y:S04]  /*2290*/  SHFL.IDX PT, R62, R89, RZ, 0x1c1f ;  /* 0x001c1fff593e7589 */ /* 0x000e2800000e0000 */
[----:B------:R-:W1:Y:S01]  /*22a0*/  SHFL.BFLY PT, R0, R27, 0x2, 0x1f ;  /* 0x0c401f001b007f89 */ /* 0x000e6200000e0000 */
[----:B0-----:R-:W-:Y:S02]  /*22b0*/  VIADDMNMX R62, R62, R98, R91, PT ;  /* 0x000000623e3e7246 */ /* 0x001fe4000380015b */
[----:B-1----:R-:W-:Y:S01]  /*22c0*/  FMNMX.FTZ R31, R27, R0, !PT ;  /* 0x000000001b1f7209 */ /* 0x002fe20007810000 */
[----:B------:R-:W-:Y:S01]  /*22d0*/  IMAD.U32 R0, RZ, RZ, UR6 ;  /* 0x00000006ff007e24 */ /* 0x000fe2000f8e00ff */
[----:B------:R-:W-:-:S02]  /*22e0*/  ISETP.GT.AND P2, PT, R62, 0x1, PT ;  /* 0x000000013e00780c */ /* 0x000fc40003f44270 */
[C---:B------:R-:W-:Y:S01]  /*22f0*/  ISETP.GT.AND P3, PT, R62.reuse, 0x8, PT ;  /* 0x000000083e00780c */ /* 0x040fe20003f64270 */
[----:B------:R-:W0:Y:S01]  /*2300*/  SHFL.BFLY PT, R74, R31, 0x1, 0x1f ;  /* 0x0c201f001f4a7f89 */ /* 0x000e2200000e0000 */
[----:B------:R-:W-:Y:S02]  /*2310*/  FSEL R25, R25, -INF , P2 ;  /* 0xff80000019197808 */ /* 0x000fe40001000000 */
[----:B------:R-:W-:Y:S02]  /*2320*/  ISETP.GT.AND P2, PT, R62, 0x10, PT ;  /* 0x000000103e00780c */ /* 0x000fe40003f44270 */
[----:B------:R-:W-:Y:S02]  /*2330*/  R2UR UR6, R3 ;  /* 0x00000000030672ca */ /* 0x000fe400000e0000 */
[----:B------:R-:W-:Y:S02]  /*2340*/  FSEL R39, R32, -INF , P2 ;  /* 0xff80000020277808 */ /* 0x000fe40001000000 */
[----:B------:R-:W-:-:S04]  /*2350*/  ISETP.GT.AND P2, PT, R62, 0x18, PT ;  /* 0x000000183e00780c */ /* 0x000fc80003f44270 */
[----:B------:R-:W-:Y:S02]  /*2360*/  FSEL R47, R36, -INF , P2 ;  /* 0xff800000242f7808 */ /* 0x000fe40001000000 */
[----:B------:R-:W-:-:S03]  /*2370*/  ISETP.GT.AND P2, PT, R62, 0x20, PT ;  /* 0x000000203e00780c */ /* 0x000fc60003f44270 */
[----:B------:R-:W-:Y:S01]  /*2380*/  UIADD3 UR6, UR6, 0x2d840, URZ ;  /* 0x0002d84006067890 */ /* 0x000fe2000fffe03f */
[----:B------:R-:W-:Y:S02]  /*2390*/  FSEL R55, R40, -INF , P2 ;  /* 0xff80000028377808 */ /* 0x000fe40001000000 */
[----:B------:R-:W-:Y:S01]  /*23a0*/  ISETP.GT.AND P2, PT, R62, 0x28, PT ;  /* 0x000000283e00780c */ /* 0x000fe20003f44270 */
[----:B------:R-:W-:Y:S01]  /*23b0*/  UPRMT UR6, UR41, 0x654, UR6 ;  /* 0x0000065429067896 */ /* 0x000fe20008000006 */
[----:B0-----:R-:W-:Y:S02]  /*23c0*/  FMNMX.FTZ R5, R31, R74, !PT ;  /* 0x0000004a1f057209 */ /* 0x001fe40007810000 */
[----:B------:R-:W-:Y:S02]  /*23d0*/  FSEL R31, R28, -INF , P3 ;  /* 0xff8000001c1f7808 */ /* 0x000fe40001800000 */
[C---:B------:R-:W-:Y:S01]  /*23e0*/  FSETP.NEU.FTZ.AND P1, PT, R5.reuse, -INF , PT ;  /* 0xff8000000500780b */ /* 0x040fe20003f3d000 */
[----:B------:R-:W-:Y:S01]  /*23f0*/  FMUL.FTZ R21, R5, R0 ;  /* 0x0000000005157220 */ /* 0x000fe20000410000 */
[----:B------:R-:W-:-:S02]  /*2400*/  FSEL R67, R44, -INF , P2 ;  /* 0xff8000002c437808 */ /* 0x000fc40001000000 */
[----:B------:R-:W-:Y:S01]  /*2410*/  SYNCS.ARRIVE.TRANS64.RED.A1T0 RZ, [UR6], RZ ;  /* 0x000000ffffff79a7 */ /* 0x000fe20008100406 */
[C---:B------:R-:W-:Y:S02]  /*2420*/  ISETP.GT.AND P2, PT, R62.reuse, 0x30, PT ;  /* 0x000000303e00780c */ /* 0x040fe40003f44270 */
[----:B------:R-:W-:Y:S02]  /*2430*/  FSEL R21, R21, RZ, P1 ;  /* 0x000000ff15157208 */ /* 0x000fe40000800000 */
[----:B------:R-:W-:Y:S02]  /*2440*/  ISETP.GT.AND P1, PT, R62, RZ, PT ;  /* 0x000000ff3e00720c */ /* 0x000fe40003f24270 */
[----:B------:R-:W-:Y:S01]  /*2450*/  FSEL R71, R48, -INF , P2 ;  /* 0xff80000030477808 */ /* 0x000fe20001000000 */
[-CC-:B------:R-:W-:Y:S01]  /*2460*/  FFMA.FTZ R26, R26, R0.reuse, -R21.reuse ;  /* 0x000000001a1a7223 */ /* 0x180fe20000010815 */
[----:B------:R-:W-:Y:S01]  /*2470*/  FSEL R27, R24, -INF , P1 ;  /* 0xff800000181b7808 */ /* 0x000fe20000800000 */
[-CC-:B------:R-:W-:Y:S01]  /*2480*/  FFMA.FTZ R35, R100, R0.reuse, -R21.reuse ;  /* 0x0000000064237223 */ /* 0x180fe20000010815 */
[----:B------:R-:W-:Y:S01]  /*2490*/  ISETP.GT.AND P1, PT, R62, 0x9, PT ;  /* 0x000000093e00780c */ /* 0x000fe20003f24270 */
[-CC-:B------:R-:W-:Y:S01]  /*24a0*/  FFMA.FTZ R79, R12, R0.reuse, -R21.reuse ;  /* 0x000000000c4f7223 */ /* 0x180fe20000010815 */
[----:B------:R-:W-:Y:S01]  /*24b0*/  FMNMX.FTZ R24, R27, R25, !PT ;  /* 0x000000191b187209 */ /* 0x000fe20007810000 */
[----:B------:R-:W-:Y:S01]  /*24c0*/  MUFU.EX2 R26, R26 ;  /* 0x0000001a001a7308 */ /* 0x000fe20000000800 */
[----:B------:R-:W-:Y:S01]  /*24d0*/  FSEL R29, R29, -INF , P1 ;  /* 0xff8000001d1d7808 */ /* 0x000fe20000800000 */
[--C-:B------:R-:W-:Y:S01]  /*24e0*/  FFMA.FTZ R96, R96, R0, -R21.reuse ;  /* 0x0000000060607223 */ /* 0x100fe20000010815 */
[----:B------:R-:W-:Y:S01]  /*24f0*/  FMNMX.FTZ R28, R31, R24, !PT ;  /* 0x000000181f1c7209 */ /* 0x000fe20007810000 */
[-CC-:B------:R-:W-:Y:S01]  /*2500*/  FFMA.FTZ R43, R94, R0.reuse, -R21.reuse ;  /* 0x000000005e2b7223 */ /* 0x180fe20000010815 */
[----:B------:R-:W-:Y:S01]  /*2510*/  ISETP.GT.AND P1, PT, R62, 0x11, PT ;  /* 0x000000113e00780c */ /* 0x000fe20003f24270 */
[--C-:B------:R-:W-:Y:S01]  /*2520*/  FFMA.FTZ R92, R92, R0, -R21.reuse ;  /* 0x000000005c5c7223 */ /* 0x100fe20000010815 */
[----:B------:R-:W-:Y:S01]  /*2530*/  FMNMX.FTZ R28, R29, R28, !PT ;  /* 0x0000001c1d1c7209 */ /* 0x000fe20007810000 */
[----:B------:R-:W0:Y:S01]  /*2540*/  MUFU.EX2 R35, R35 ;  /* 0x0000002300237308 */ /* 0x000e220000000800 */
[----:B------:R-:W-:Y:S01]  /*2550*/  FSEL R33, R33, -INF , P1 ;  /* 0xff80000021217808 */ /* 0x000fe20000800000 */
[--C-:B------:R-:W-:Y:S01]  /*2560*/  FFMA.FTZ R30, R30, R0, -R21.reuse ;  /* 0x000000001e1e7223 */ /* 0x100fe20000010815 */
[----:B------:R-:W-:Y:S01]  /*2570*/  FMNMX.FTZ R28, R39, R28, !PT ;  /* 0x0000001c271c7209 */ /* 0x000fe20007810000 */
[-CC-:B------:R-:W-:Y:S01]  /*2580*/  FFMA.FTZ R54, R54, R0.reuse, -R21.reuse ;  /* 0x0000000036367223 */ /* 0x180fe20000010815 */
[----:B------:R-:W-:Y:S01]  /*2590*/  ISETP.GT.AND P1, PT, R62, 0x19, PT ;  /* 0x000000193e00780c */ /* 0x000fe20003f24270 */
[--C-:B------:R-:W-:Y:S01]  /*25a0*/  FFMA.FTZ R40, R11, R0, -R21.reuse ;  /* 0x000000000b287223 */ /* 0x100fe20000010815 */
[----:B------:R-:W-:Y:S01]  /*25b0*/  FMNMX.FTZ R28, R33, R28, !PT ;  /* 0x0000001c211c7209 */ /* 0x000fe20007810000 */
[----:B------:R-:W1:Y:S01]  /*25c0*/  MUFU.EX2 R24, R96 ;  /* 0x0000006000187308 */ /* 0x000e620000000800 */
[----:B------:R-:W-:Y:S01]  /*25d0*/  FSEL R37, R37, -INF , P1 ;  /* 0xff80000025257808 */ /* 0x000fe20000800000 */
[--C-:B------:R-:W-:Y:S01]  /*25e0*/  FFMA.FTZ R44, R70, R0, -R21.reuse ;  /* 0x00000000462c7223 */ /* 0x100fe20000010815 */
[----:B------:R-:W-:Y:S01]  /*25f0*/  FMNMX.FTZ R32, R47, R28, !PT ;  /* 0x0000001c2f207209 */ /* 0x000fe20007810000 */
[-CC-:B------:R-:W-:Y:S01]  /*2600*/  FFMA.FTZ R42, R42, R0.reuse, -R21.reuse ;  /* 0x000000002a2a7223 */ /* 0x180fe20000010815 */
[----:B------:R-:W-:Y:S01]  /*2610*/  ISETP.GT.AND P1, PT, R62, 0x21, PT ;  /* 0x000000213e00780c */ /* 0x000fe20003f24270 */
[--C-:B------:R-:W-:Y:S01]  /*2620*/  FFMA.FTZ R48, R58, R0, -R21.reuse ;  /* 0x000000003a307223 */ /* 0x100fe20000010815 */
[----:B------:R-:W-:Y:S01]  /*2630*/  FMNMX.FTZ R32, R37, R32, !PT ;  /* 0x0000002025207209 */ /* 0x000fe20007810000 */
[----:B------:R-:W-:Y:S01]  /*2640*/  MUFU.EX2 R43, R43 ;  /* 0x0000002b002b7308 */ /* 0x000fe20000000800 */
[----:B------:R-:W-:Y:S01]  /*2650*/  FSEL R51, R41, -INF , P1 ;  /* 0xff80000029337808 */ /* 0x000fe20000800000 */
[----:B------:R-:W-:Y:S01]  /*2660*/  FFMA.FTZ R41, R90, R0, -R21 ;  /* 0x000000005a297223 */ /* 0x000fe20000010815 */
[----:B------:R-:W-:Y:S01]  /*2670*/  FMNMX.FTZ R32, R55, R32, !PT ;  /* 0x0000002037207209 */ /* 0x000fe20007810000 */
[----:B0-----:R-:W-:Y:S01]  /*2680*/  FADD.FTZ R11, R26, R35 ;  /* 0x000000231a0b7221 */ /* 0x001fe20000010000 */
[----:B------:R-:W-:Y:S01]  /*2690*/  ISETP.GT.AND P1, PT, R62, 0x29, PT ;  /* 0x000000293e00780c */ /* 0x000fe20003f24270 */
[----:B------:R-:W-:Y:S01]  /*26a0*/  FFMA.FTZ R7, R7, R0, -R21 ;  /* 0x0000000007077223 */ /* 0x000fe20000010815 */
[----:B------:R-:W-:Y:S01]  /*26b0*/  FMNMX.FTZ R32, R51, R32, !PT ;  /* 0x0000002033207209 */ /* 0x000fe20007810000 */
[----:B------:R-:W-:Y:S01]  /*26c0*/  MUFU.EX2 R28, R92 ;  /* 0x0000005c001c7308 */ /* 0x000fe20000000800 */
[----:B------:R-:W-:Y:S01]  /*26d0*/  FSEL R45, R45, -INF , P1 ;  /* 0xff8000002d2d7808 */ /* 0x000fe20000800000 */
[----:B-1----:R-:W-:Y:S01]  /*26e0*/  FADD.FTZ R70, R24, R11 ;  /* 0x0000000b18467221 */ /* 0x002fe20000010000 */
[----:B------:R-:W-:-:S02]  /*26f0*/  FMNMX.FTZ R32, R67, R32, !PT ;  /* 0x0000002043207209 */ /* 0x000fc40007810000 */
[C---:B------:R-:W-:Y:S02]  /*2700*/  ISETP.GT.AND P1, PT, R62.reuse, 0x31, PT ;  /* 0x000000313e00780c */ /* 0x040fe40003f24270 */
[----:B------:R-:W-:Y:S01]  /*2710*/  FMNMX.FTZ R32, R45, R32, !PT ;  /* 0x000000202d207209 */ /* 0x000fe20007810000 */
[----:B------:R-:W0:Y:S01]  /*2720*/  MUFU.EX2 R41, R41 ;  /* 0x0000002900297308 */ /* 0x000e220000000800 */
[----:B------:R-:W-:Y:S02]  /*2730*/  ISETP.GT.AND P2, PT, R62, 0x38, PT ;  /* 0x000000383e00780c */ /* 0x000fe40003f44270 */
[----:B------:R-:W-:Y:S01]  /*2740*/  FSEL R75, R49, -INF , P1 ;  /* 0xff800000314b7808 */ /* 0x000fe20000800000 */
[--C-:B------:R-:W-:Y:S01]  /*2750*/  FFMA.FTZ R49, R38, R0, -R21.reuse ;  /* 0x0000000026317223 */ /* 0x100fe20000010815 */
[----:B------:R-:W-:Y:S01]  /*2760*/  FMNMX.FTZ R32, R71, R32, !PT ;  /* 0x0000002047207209 */ /* 0x000fe20007810000 */
[----:B------:R-:W-:Y:S01]  /*2770*/  FFMA.FTZ R38, R15, R0, -R21 ;  /* 0x000000000f267223 */ /* 0x000fe20000010815 */
[----:B------:R-:W-:Y:S01]  /*2780*/  ISETP.GT.AND P1, PT, R62, 0x39, PT ;  /* 0x000000393e00780c */ /* 0x000fe20003f24270 */
[----:B------:R-:W-:Y:S01]  /*2790*/  MUFU.EX2 R30, R30 ;  /* 0x0000001e001e7308 */ /* 0x000fe20000000800 */
[----:B------:R-:W-:-:S02]  /*27a0*/  FSEL R89, R52, -INF , P2 ;  /* 0xff80000034597808 */ /* 0x000fc40001000000 */
[----:B------:R-:W-:Y:S02]  /*27b0*/  FMNMX.FTZ R32, R75, R32, !PT ;  /* 0x000000204b207209 */ /* 0x000fe40007810000 */
[----:B------:R-:W-:Y:S02]  /*27c0*/  ISETP.GT.AND P2, PT, R62, 0x40, PT ;  /* 0x000000403e00780c */ /* 0x000fe40003f44270 */
[----:B------:R-:W-:Y:S01]  /*27d0*/  FSEL R91, R53, -INF , P1 ;  /* 0xff800000355b7808 */ /* 0x000fe20000800000 */
[----:B------:R-:W-:Y:S01]  /*27e0*/  MUFU.EX2 R49, R49 ;  /* 0x0000003100317308 */ /* 0x000fe20000000800 */
[----:B------:R-:W-:Y:S01]  /*27f0*/  FMNMX.FTZ R36, R89, R32, !PT ;  /* 0x0000002059247209 */ /* 0x000fe20007810000 */
[-CC-:B------:R-:W-:Y:S01]  /*2800*/  FFMA.FTZ R53, R34, R0.reuse, -R21.reuse ;  /* 0x0000000022357223 */ /* 0x180fe20000010815 */
[----:B------:R-:W-:Y:S01]  /*2810*/  ISETP.GT.AND P1, PT, R62, 0x41, PT ;  /* 0x000000413e00780c */ /* 0x000fe20003f24270 */
[-CC-:B------:R-:W-:Y:S01]  /*2820*/  FFMA.FTZ R34, R46, R0.reuse, -R21.reuse ;  /* 0x000000002e227223 */ /* 0x180fe20000010815 */
[----:B------:R-:W-:Y:S01]  /*2830*/  FSEL R93, R56, -INF , P2 ;  /* 0xff800000385d7808 */ /* 0x000fe20001000000 */
[----:B------:R-:W-:Y:S01]  /*2840*/  FFMA.FTZ R46, R66, R0, -R21 ;  /* 0x00000000422e7223 */ /* 0x000fe20000010815 */
[----:B------:R-:W-:Y:S01]  /*2850*/  FMNMX.FTZ R36, R91, R36, !PT ;  /* 0x000000245b247209 */ /* 0x000fe20007810000 */
[----:B------:R1:W-:Y:S01]  /*2860*/  MUFU.EX2 R32, R42 ;  /* 0x0000002a00207308 */ /* 0x0003e20000000800 */
[----:B------:R-:W-:-:S02]  /*2870*/  ISETP.GT.AND P2, PT, R62, 0x48, PT ;  /* 0x000000483e00780c */ /* 0x000fc40003f44270 */
[----:B------:R-:W-:Y:S01]  /*2880*/  FSEL R95, R57, -INF , P1 ;  /* 0xff800000395f7808 */ /* 0x000fe20000800000 */
[--C-:B------:R-:W-:Y:S01]  /*2890*/  FFMA.FTZ R57, R20, R0, -R21.reuse ;  /* 0x0000000014397223 */ /* 0x100fe20000010815 */
[----:B------:R-:W-:Y:S01]  /*28a0*/  FMNMX.FTZ R36, R93, R36, !PT ;  /* 0x000000245d247209 */ /* 0x000fe20007810000 */
[-CC-:B------:R-:W-:Y:S01]  /*28b0*/  FFMA.FTZ R20, R50, R0.reuse, -R21.reuse ;  /* 0x0000000032147223 */ /* 0x180fe20000010815 */
[----:B------:R-:W-:Y:S01]  /*28c0*/  ISETP.GT.AND P1, PT, R62, 0x49, PT ;  /* 0x000000493e00780c */ /* 0x000fe20003f24270 */
[----:B------:R-:W-:Y:S01]  /*28d0*/  MUFU.EX2 R53, R53 ;  /* 0x0000003500357308 */ /* 0x000fe20000000800 */
[----:B------:R-:W-:Y:S01]  /*28e0*/  FSEL R97, R60, -INF , P2 ;  /* 0xff8000003c617808 */ /* 0x000fe20001000000 */
[--C-:B-1----:R-:W-:Y:S01]  /*28f0*/  FFMA.FTZ R42, R13, R0, -R21.reuse ;  /* 0x000000000d2a7223 */ /* 0x102fe20000010815 */
[----:B------:R-:W-:Y:S01]  /*2900*/  FMNMX.FTZ R36, R95, R36, !PT ;  /* 0x000000245f247209 */ /* 0x000fe20007810000 */
[----:B------:R-:W-:Y:S01]  /*2910*/  FFMA.FTZ R50, R83, R0, -R21 ;  /* 0x0000000053327223 */ /* 0x000fe20000010815 */
[----:B------:R-:W-:-:S02]  /*2920*/  ISETP.GT.AND P2, PT, R62, 0x50, PT ;  /* 0x000000503e00780c */ /* 0x000fc40003f44270 */
[----:B------:R-:W-:Y:S01]  /*2930*/  FSEL R99, R61, -INF , P1 ;  /* 0xff8000003d637808 */ /* 0x000fe20000800000 */
[--C-:B------:R-:W-:Y:S01]  /*2940*/  FFMA.FTZ R61, R14, R0, -R21.reuse ;  /* 0x000000000e3d7223 */ /* 0x100fe20000010815 */
[----:B------:R-:W-:Y:S01]  /*2950*/  FMNMX.FTZ R36, R97, R36, !PT ;  /* 0x0000002461247209 */ /* 0x000fe20007810000 */
[----:B------:R-:W-:Y:S01]  /*2960*/  MUFU.EX2 R34, R34 ;  /* 0x0000002200227308 */ /* 0x000fe20000000800 */
[----:B------:R-:W-:Y:S02]  /*2970*/  ISETP.GT.AND P1, PT, R62, 0x51, PT ;  /* 0x000000513e00780c */ /* 0x000fe40003f24270 */
[----:B------:R-:W-:Y:S02]  /*2980*/  FSEL R101, R64, -INF , P2 ;  /* 0xff80000040657808 */ /* 0x000fe40001000000 */
[----:B------:R-:W-:Y:S02]  /*2990*/  FMNMX.FTZ R36, R99, R36, !PT ;  /* 0x0000002463247209 */ /* 0x000fe40007810000 */
[----:B------:R-:W-:Y:S01]  /*29a0*/  ISETP.GT.AND P2, PT, R62, 0x58, PT ;  /* 0x000000583e00780c */ /* 0x000fe20003f44270 */
[----:B------:R-:W-:Y:S01]  /*29b0*/  MUFU.EX2 R57, R57 ;  /* 0x0000003900397308 */ /* 0x000fe20000000800 */
[----:B------:R-:W-:Y:S01]  /*29c0*/  FSEL R103, R65, -INF , P1 ;  /* 0xff80000041677808 */ /* 0x000fe20000800000 */
[----:B------:R-:W-:Y:S01]  /*29d0*/  FFMA.FTZ R65, R8, R0, -R21 ;  /* 0x0000000008417223 */ /* 0x000fe20000010815 */
[----:B------:R-:W-:-:S02]  /*29e0*/  FMNMX.FTZ R36, R101, R36, !PT ;  /* 0x0000002465247209 */ /* 0x000fc40007810000 */
[----:B------:R-:W-:Y:S02]  /*29f0*/  ISETP.GT.AND P1, PT, R62, 0x59, PT ;  /* 0x000000593e00780c */ /* 0x000fe40003f24270 */
[----:B------:R-:W-:Y:S01]  /*2a00*/  FSEL R105, R68, -INF , P2 ;  /* 0xff80000044697808 */ /* 0x000fe20001000000 */
[----:B------:R-:W-:Y:S01]  /*2a10*/  MUFU.EX2 R20, R20 ;  /* 0x0000001400147308 */ /* 0x000fe20000000800 */
[----:B------:R-:W-:Y:S02]  /*2a20*/  FMNMX.FTZ R36, R103, R36, !PT ;  /* 0x0000002467247209 */ /* 0x000fe40007810000 */
        /* <DEDUP_REMOVED lines=9> */
[C---:B------:R-:W-:Y:S02]  /*2ac0*/  ISETP.GT.AND P2, PT, R62.reuse, 0x68, PT ;  /* 0x000000683e00780c */ /* 0x040fe40003f44270 */
[----:B------:R-:W-:Y:S01]  /*2ad0*/  FSEL R111, R73, -INF , P1 ;  /* 0xff800000496f7808 */ /* 0x000fe20000800000 */
[----:B------:R-:W-:Y:S01]  /*2ae0*/  FFMA.FTZ R73, R59, R0, -R21 ;  /* 0x000000003b497223 */ /* 0x000fe20000010815 */
[----:B------:R-:W-:Y:S01]  /*2af0*/  FMNMX.FTZ R36, R109, R36, !PT ;  /* 0x000000246d247209 */ /* 0x000fe20007810000 */
[----:B------:R-:W-:Y:S01]  /*2b00*/  MUFU.EX2 R65, R65 ;  /* 0x0000004100417308 */ /* 0x000fe20000000800 */
[----:B------:R-:W-:Y:S02]  /*2b10*/  ISETP.GT.AND P1, PT, R62, 0x69, PT ;  /* 0x000000693e00780c */ /* 0x000fe40003f24270 */
[----:B------:R-:W-:-:S02]  /*2b20*/  FSEL R113, R76, -INF , P2 ;  /* 0xff8000004c717808 */ /* 0x000fc40001000000 */
[----:B------:R-:W-:Y:S02]  /*2b30*/  FMNMX.FTZ R36, R111, R36, !PT ;  /* 0x000000246f247209 */ /* 0x000fe40007810000 */
[----:B------:R-:W-:Y:S01]  /*2b40*/  ISETP.GT.AND P2, PT, R62, 0x70, PT ;  /* 0x000000703e00780c */ /* 0x000fe20003f44270 */
[----:B------:R-:W-:Y:S01]  /*2b50*/  MUFU.EX2 R48, R48 ;  /* 0x0000003000307308 */ /* 0x000fe20000000800 */
[----:B------:R-:W-:Y:S01]  /*2b60*/  FSEL R115, R77, -INF , P1 ;  /* 0xff8000004d737808 */ /* 0x000fe20000800000 */
[--C-:B------:R-:W-:Y:S01]  /*2b70*/  FFMA.FTZ R77, R63, R0, -R21.reuse ;  /* 0x000000003f4d7223 */ /* 0x100fe20000010815 */
[----:B------:R-:W-:Y:S01]  /*2b80*/  FMNMX.FTZ R14, R113, R36, !PT ;  /* 0x00000024710e7209 */ /* 0x000fe20007810000 */
[----:B------:R-:W-:Y:S01]  /*2b90*/  FFMA.FTZ R63, R10, R0, -R21 ;  /* 0x000000000a3f7223 */ /* 0x000fe20000010815 */
[----:B------:R-:W-:Y:S02]  /*2ba0*/  ISETP.GT.AND P1, PT, R62, 0x71, PT ;  /* 0x000000713e00780c */ /* 0x000fe40003f24270 */
[----:B------:R-:W-:Y:S01]  /*2bb0*/  FSEL R117, R80, -INF , P2 ;  /* 0xff80000050757808 */ /* 0x000fe20001000000 */
[----:B------:R1:W-:Y:S01]  /*2bc0*/  MUFU.EX2 R36, R54 ;  /* 0x0000003600247308 */ /* 0x0003e20000000800 */
[----:B------:R-:W-:-:S02]  /*2bd0*/  FMNMX.FTZ R14, R115, R14, !PT ;  /* 0x0000000e730e7209 */ /* 0x000fc40007810000 */
[C---:B------:R-:W-:Y:S02]  /*2be0*/  ISETP.GT.AND P2, PT, R62.reuse, 0x78, PT ;  /* 0x000000783e00780c */ /* 0x040fe40003f44270 */
[----:B------:R-:W-:Y:S02]  /*2bf0*/  FSEL R81, R81, -INF , P1 ;  /* 0xff80000051517808 */ /* 0x000fe40000800000 */
[----:B------:R-:W-:Y:S01]  /*2c00*/  FMNMX.FTZ R14, R117, R14, !PT ;  /* 0x0000000e750e7209 */ /* 0x000fe20007810000 */
[----:B------:R-:W-:Y:S01]  /*2c10*/  MUFU.EX2 R73, R73 ;  /* 0x0000004900497308 */ /* 0x000fe20000000800 */
[----:B------:R-:W-:Y:S02]  /*2c20*/  ISETP.GT.AND P1, PT, R62, 0x79, PT ;  /* 0x000000793e00780c */ /* 0x000fe40003f24270 */
[----:B------:R-:W-:Y:S02]  /*2c30*/  FSEL R119, R84, -INF , P2 ;  /* 0xff80000054777808 */ /* 0x000fe40001000000 */
[----:B------:R-:W-:-:S02]  /*2c40*/  FMNMX.FTZ R14, R81, R14, !PT ;  /* 0x0000000e510e7209 */ /* 0x000fc40007810000 */
[----:B------:R-:W-:Y:S01]  /*2c50*/  FSEL R85, R85, -INF , P1 ;  /* 0xff80000055557808 */ /* 0x000fe20000800000 */
[----:B------:R-:W-:Y:S01]  /*2c60*/  MUFU.EX2 R38, R38 ;  /* 0x0000002600267308 */ /* 0x000fe20000000800 */
[----:B------:R-:W-:Y:S02]  /*2c70*/  FMNMX.FTZ R14, R119, R14, !PT ;  /* 0x0000000e770e7209 */ /* 0x000fe40007810000 */
[----:B0-----:R-:W-:Y:S02]  /*2c80*/  F2FP.BF16.F32.PACK_AB R13, R41, R28 ;  /* 0x0000001c290d723e */ /* 0x001fe400000010ff */
[----:B------:R-:W-:-:S03]  /*2c90*/  FMNMX.FTZ R14, R85, R14, !PT ;  /* 0x0000000e550e7209 */ /* 0x000fc60007810000 */
[----:B------:R-:W-:Y:S02]  /*2ca0*/  MUFU.EX2 R77, R77 ;  /* 0x0000004d004d7308 */ /* 0x000fe40000000800 */
[----:B------:R-:W0:Y:S06]  /*2cb0*/  SHFL.BFLY PT, R59, R14, 0x2, 0x1f ;  /* 0x0c401f000e3b7f89 */ /* 0x000e2c00000e0000 */
[----:B------:R-:W-:Y:S08]  /*2cc0*/  MUFU.EX2 R46, R46 ;  /* 0x0000002e002e7308 */ /* 0x000ff00000000800 */
[----:B------:R-:W-:Y:S08]  /*2cd0*/  MUFU.EX2 R79, R79 ;  /* 0x0000004f004f7308 */ /* 0x000ff00000000800 */
[----:B------:R-:W-:Y:S01]  /*2ce0*/  MUFU.EX2 R44, R44 ;  /* 0x0000002c002c7308 */ /* 0x000fe20000000800 */
[----:B0-----:R-:W-:Y:S01]  /*2cf0*/  FMNMX.FTZ R8, R14, R59, !PT ;  /* 0x0000003b0e087209 */ /* 0x001fe20007810000 */
[-CC-:B------:R-:W-:Y:S01]  /*2d00*/  FFMA.FTZ R59, R6, R0.reuse, -R21.reuse ;  /* 0x00000000063b7223 */ /* 0x180fe20000010815 */
[----:B------:R-:W-:-:S03]  /*2d10*/  FFMA.FTZ R21, R87, R0, -R21 ;  /* 0x0000000057157223 */ /* 0x000fc60000010815 */
[----:B------:R-:W0:Y:S02]  /*2d20*/  SHFL.BFLY PT, R15, R8, 0x1, 0x1f ;  /* 0x0c201f00080f7f89 */ /* 0x000e2400000e0000 */
[----:B------:R-:W-:Y:S08]  /*2d30*/  MUFU.EX2 R63, R63 ;  /* 0x0000003f003f7308 */ /* 0x000ff00000000800 */
[----:B------:R-:W-:Y:S08]  /*2d40*/  MUFU.EX2 R42, R42 ;  /* 0x0000002a002a7308 */ /* 0x000ff00000000800 */
[----:B------:R-:W-:Y:S01]  /*2d50*/  MUFU.EX2 R59, R59 ;  /* 0x0000003b003b7308 */ /* 0x000fe20000000800 */
[----:B0-----:R-:W-:-:S07]  /*2d60*/  FMNMX.FTZ R6, R8, R15, !PT ;  /* 0x0000000f08067209 */ /* 0x001fce0007810000 */
[----:B------:R-:W-:Y:S01]  /*2d70*/  MUFU.EX2 R40, R40 ;  /* 0x0000002800287308 */ /* 0x000fe20000000800 */
[C---:B------:R-:W-:Y:S01]  /*2d80*/  FSETP.NEU.FTZ.AND P1, PT, R6.reuse, -INF , PT ;  /* 0xff8000000600780b */ /* 0x040fe20003f3d000 */
[----:B------:R-:W-:-:S06]  /*2d90*/  FMUL.FTZ R10, R6, R0 ;  /* 0x00000000060a7220 */ /* 0x000fcc0000410000 */
        /* <DEDUP_REMOVED lines=10> */
[-CC-:B-1----:R-:W-:Y:S01]  /*2e40*/  FFMA.FTZ R54, R37, R0.reuse, -R10.reuse ;  /* 0x0000000025367223 */ /* 0x182fe2000001080a */
        /* <DEDUP_REMOVED lines=22> */
[----:B0-----:R-:W-:Y:S01]  /*2fb0*/  FADD.FTZ R9, R8, R25 ;  /* 0x0000001908097221 */ /* 0x001fe20000010000 */
[-CC-:B------:R-:W-:Y:S01]  /*2fc0*/  FFMA.FTZ R115, R115, R0.reuse, -R10.reuse ;  /* 0x0000000073737223 */ /* 0x180fe2000001080a */
[-CC-:B------:R-:W-:Y:S01]  /*2fd0*/  FFMA.FTZ R117, R117, R0.reuse, -R10.reuse ;  /* 0x0000000075757223 */ /* 0x180fe2000001080a */
[-CC-:B------:R-:W-:Y:S01]  /*2fe0*/  FFMA.FTZ R81, R81, R0.reuse, -R10.reuse ;  /* 0x0000000051517223 */ /* 0x180fe2000001080a */
[-CC-:B------:R-:W-:Y:S01]  /*2ff0*/  FFMA.FTZ R119, R119, R0.reuse, -R10.reuse ;  /* 0x0000000077777223 */ /* 0x180fe2000001080a */
[----:B------:R-:W-:Y:S01]  /*3000*/  FFMA.FTZ R85, R85, R0, -R10 ;  /* 0x0000000055557223 */ /* 0x000fe2000001080a */
[----:B------:R-:W-:Y:S01]  /*3010*/  F2FP.BF16.F32.PACK_AB R8, R25, R8 ;  /* 0x000000081908723e */ /* 0x000fe200000010ff */
[----:B------:R-:W0:Y:S01]  /*3020*/  MUFU.EX2 R14, R14 ;  /* 0x0000000e000e7308 */ /* 0x000e220000000800 */
[----:B-1----:R-:W-:Y:S01]  /*3030*/  FADD.FTZ R68, R12, R9 ;  /* 0x000000090c447221 */ /* 0x002fe20000010000 */
[----:B------:R-:W-:Y:S01]  /*3040*/  FADD.FTZ R9, R43, R70 ;  /* 0x000000462b097221 */ /* 0x000fe20000010000 */
[----:B------:R-:W-:-:S02]  /*3050*/  CS2R R102, SRZ ;  /* 0x0000000000667805 */ /* 0x000fc4000001ff00 */
[----:B------:R-:W-:Y:S02]  /*3060*/  CS2R R100, SRZ ;  /* 0x0000000000647805 */ /* 0x000fe4000001ff00 */
[----:B------:R-:W-:Y:S02]  /*3070*/  CS2R R98, SRZ ;  /* 0x0000000000627805 */ /* 0x000fe4000001ff00 */
[----:B------:R-:W-:Y:S02]  /*3080*/  CS2R R94, SRZ ;  /* 0x00000000005e7805 */ /* 0x000fe4000001ff00 */
[----:B------:R-:W-:Y:S01]  /*3090*/  CS2R R92, SRZ ;  /* 0x00000000005c7805 */ /* 0x000fe2000001ff00 */
[----:B------:R-:W1:Y:S01]  /*30a0*/  MUFU.EX2 R31, R31 ;  /* 0x0000001f001f7308 */ /* 0x000e620000000800 */
[----:B--2---:R-:W-:Y:S01]  /*30b0*/  FADD.FTZ R11, R27, R68 ;  /* 0x000000441b0b7221 */ /* 0x004fe20000010000 */
[----:B------:R-:W-:Y:S01]  /*30c0*/  FADD.FTZ R68, R28, R9 ;  /* 0x000000091c447221 */ /* 0x000fe20000010000 */
[----:B------:R-:W-:-:S02]  /*30d0*/  F2FP.BF16.F32.PACK_AB R9, R35, R26 ;  /* 0x0000001a2309723e */ /* 0x000fc400000010ff */
[----:B------:R-:W-:Y:S01]  /*30e0*/  CS2R R90, SRZ ;  /* 0x00000000005a7805 */ /* 0x000fe2000001ff00 */
[----:B------:R-:W-:Y:S02]  /*30f0*/  FADD.FTZ R15, R41, R68 ;  /* 0x00000044290f7221 */ /* 0x000fe40000010000 */
[----:B------:R-:W2:Y:S01]  /*3100*/  MUFU.EX2 R33, R33 ;  /* 0x0000002100217308 */ /* 0x000ea20000000800 */
[----:B0-----:R-:W-:Y:S01]  /*3110*/  FADD.FTZ R10, R14, R11 ;  /* 0x0000000b0e0a7221 */ /* 0x001fe20000010000 */
[----:B------:R-:W-:Y:S01]  /*3120*/  F2FP.BF16.F32.PACK_AB R11, R43, R24 ;  /* 0x000000182b0b723e */ /* 0x000fe200000010ff */
[----:B------:R-:W-:Y:S01]  /*3130*/  FADD.FTZ R24, R30, R15 ;  /* 0x0000000f1e187221 */ /* 0x000fe20000010000 */
[----:B------:R-:W-:-:S03]  /*3140*/  F2FP.BF16.F32.PACK_AB R15, R49, R30 ;  /* 0x0000001e310f723e */ /* 0x000fc600000010ff */
[----:B------:R-:W-:Y:S01]  /*3150*/  FADD.FTZ R41, R49, R24 ;  /* 0x0000001831297221 */ /* 0x000fe20000010000 */
[----:B------:R-:W0:Y:S01]  /*3160*/  MUFU.EX2 R54, R54 ;  /* 0x0000003600367308 */ /* 0x000e220000000800 */
[----:B-1----:R-:W-:Y:S02]  /*3170*/  FADD.FTZ R10, R31, R10 ;  /* 0x0000000a1f0a7221 */ /* 0x002fe40000010000 */
[----:B------:R-:W-:-:S05]  /*3180*/  FADD.FTZ R26, R32, R41 ;  /* 0x00000029201a7221 */ /* 0x000fca0000010000 */
[----:B------:R-:W1:Y:S01]  /*3190*/  MUFU.EX2 R29, R29 ;  /* 0x0000001d001d7308 */ /* 0x000e620000000800 */
[----:B--2---:R-:W-:Y:S01]  /*31a0*/  FADD.FTZ R35, R33, R10 ;  /* 0x0000000a21237221 */ /* 0x004fe20000010000 */
[----:B------:R-:W-:Y:S01]  /*31b0*/  F2FP.BF16.F32.PACK_AB R10, R27, R12 ;  /* 0x0000000c1b0a723e */ /* 0x000fe200000010ff */
[----:B------:R-:W-:Y:S01]  /*31c0*/  FADD.FTZ R27, R53, R26 ;  /* 0x0000001a351b7221 */ /* 0x000fe20000010000 */
[----:B------:R-:W-:-:S03]  /*31d0*/  F2FP.BF16.F32.PACK_AB R12, R31, R14 ;  /* 0x0000000e1f0c723e */ /* 0x000fc600000010ff */
[----:B------:R-:W-:Y:S01]  /*31e0*/  FADD.FTZ R26, R34, R27 ;  /* 0x0000001b221a7221 */ /* 0x000fe20000010000 */
[----:B------:R-:W2:Y:S01]  /*31f0*/  MUFU.EX2 R52, R52 ;  /* 0x0000003400347308 */ /* 0x000ea20000000800 */
[C---:B0-----:R-:W-:Y:S01]  /*3200*/  FADD.FTZ R24, R54.reuse, R35 ;  /* 0x0000002336187221 */ /* 0x041fe20000010000 */
[----:B------:R-:W-:Y:S01]  /*3210*/  F2FP.BF16.F32.PACK_AB R14, R54, R33 ;  /* 0x00000021360e723e */ /* 0x000fe200000010ff */
[----:B------:R-:W-:Y:S01]  /*3220*/  FADD.FTZ R27, R57, R26 ;  /* 0x0000001a391b7221 */ /* 0x000fe20000010000 */
[----:B------:R0:W-:Y:S03]  /*3230*/  STSM.16.M88.4 [R16+0x21800], R8 ;  /* 0x0218000810007844 */ /* 0x0001e60000000200 */
[----:B------:R-:W-:Y:S01]  /*3240*/  FADD.FTZ R26, R20, R27 ;  /* 0x0000001b141a7221 */ /* 0x000fe20000010000 */
[----:B------:R-:W3:Y:S01]  /*3250*/  MUFU.EX2 R37, R37 ;  /* 0x0000002500257308 */ /* 0x000ee20000000800 */
[----:B-1----:R-:W-:Y:S01]  /*3260*/  FADD.FTZ R25, R29, R24 ;  /* 0x000000181d197221 */ /* 0x002fe20000010000 */
[----:B------:R1:W-:Y:S01]  /*3270*/  STSM.16.M88.4 [R22], R12 ;  /* 0x0000000c16007844 */ /* 0x0003e20000000200 */
[----:B------:R-:W-:Y:S01]  /*3280*/  FADD.FTZ R33, R61, R26 ;  /* 0x0000001a3d217221 */ /* 0x000fe20000010000 */
[----:B------:R-:W-:-:S02]  /*3290*/  F2FP.BF16.F32.PACK_AB R27, R57, R34 ;  /* 0x00000022391b723e */ /* 0x000fc400000010ff */
[----:B------:R-:W4:Y:S02]  /*32a0*/  @P4 LDC R34, c[0x0][0x450] ;  /* 0x00011400ff224b82 */ /* 0x000f240000000800 */
[----:B------:R-:W5:Y:S01]  /*32b0*/  MUFU.EX2 R56, R56 ;  /* 0x0000003800387308 */ /* 0x000f620000000800 */
[----:B--2---:R-:W-:Y:S01]  /*32c0*/  FADD.FTZ R24, R52, R25 ;  /* 0x0000001934187221 */ /* 0x004fe20000010000 */
[----:B0-----:R-:W-:-:S06]  /*32d0*/  F2FP.BF16.F32.PACK_AB R9, R61, R20 ;  /* 0x000000143d09723e */ /* 0x001fcc00000010ff */
[----:B------:R-:W0:Y:S01]  /*32e0*/  MUFU.EX2 R39, R39 ;  /* 0x0000002700277308 */ /* 0x000e220000000800 */
[----:B---3--:R-:W-:Y:S01]  /*32f0*/  FADD.FTZ R25, R37, R24 ;  /* 0x0000001825197221 */ /* 0x008fe20000010000 */
[----:B-1----:R-:W-:-:S04]  /*3300*/  FADD.FTZ R12, R36, R33 ;  /* 0x00000021240c7221 */ /* 0x002fc80000010000 */
[----:B------:R-:W-:Y:S02]  /*3310*/  FADD.FTZ R13, R65, R12 ;  /* 0x0000000c410d7221 */ /* 0x000fe40000010000 */
[----:B------:R-:W1:Y:S01]  /*3320*/  MUFU.EX2 R58, R58 ;  /* 0x0000003a003a7308 */ /* 0x000e620000000800 */
[----:B-----5:R-:W-:Y:S01]  /*3330*/  FADD.FTZ R24, R56, R25 ;  /* 0x0000001938187221 */ /* 0x020fe20000010000 */
[----:B------:R-:W-:Y:S01]  /*3340*/  F2FP.BF16.F32.PACK_AB R25, R53, R32 ;  /* 0x000000203519723e */ /* 0x000fe200000010ff */
[----:B------:R-:W-:Y:S01]  /*3350*/  FADD.FTZ R12, R48, R13 ;  /* 0x0000000d300c7221 */ /* 0x000fe20000010000 */
[----:B------:R-:W-:-:S03]  /*3360*/  F2FP.BF16.F32.PACK_AB R26, R56, R37 ;  /* 0x00000025381a723e */ /* 0x000fc600000010ff */
[----:B------:R-:W-:Y:S01]  /*3370*/  FADD.FTZ R13, R73, R12 ;  /* 0x0000000c490d7221 */ /* 0x000fe20000010000 */
[----:B------:R-:W2:Y:S01]  /*3380*/  MUFU.EX2 R45, R45 ;  /* 0x0000002d002d7308 */ /* 0x000ea20000000800 */
[----:B0-----:R-:W-:Y:S01]  /*3390*/  FADD.FTZ R31, R39, R24 ;  /* 0x00000018271f7221 */ /* 0x001fe20000010000 */
[----:B------:R-:W-:Y:S02]  /*33a0*/  F2FP.BF16.F32.PACK_AB R24, R52, R29 ;  /* 0x0000001d3418723e */ /* 0x000fe400000010ff */
[----:B------:R-:W0:Y:S03]  /*33b0*/  @P4 LDC R29, c[0x0][0x44c] ;  /* 0x00011300ff1d4b82 */ /* 0x000e260000000800 */
[----:B------:R3:W-:Y:S01]  /*33c0*/  STSM.16.M88.4 [R18], R24 ;  /* 0x0000001812007844 */ /* 0x0007e20000000200 */
[----:B------:R-:W5:Y:S01]  /*33d0*/  MUFU.EX2 R60, R60 ;  /* 0x0000003c003c7308 */ /* 0x000f620000000800 */
[C---:B-1----:R-:W-:Y:S01]  /*33e0*/  FADD.FTZ R32, R58.reuse, R31 ;  /* 0x0000001f3a207221 */ /* 0x042fe20000010000 */
[----:B------:R-:W-:-:S06]  /*33f0*/  F2FP.BF16.F32.PACK_AB R8, R58, R39 ;  /* 0x000000273a08723e */ /* 0x000fcc00000010ff */
[----:B------:R-:W1:Y:S01]  /*3400*/  MUFU.EX2 R47, R47 ;  /* 0x0000002f002f7308 */ /* 0x000e620000000800 */
[----:B--2---:R-:W-:Y:S01]  /*3410*/  FADD.FTZ R11, R45, R32 ;  /* 0x000000202d0b7221 */ /* 0x004fe20000010000 */
[----:B---3--:R-:W-:-:S06]  /*3420*/  IMAD.MOV.U32 R27, RZ, RZ, R136 ;  /* 0x000000ffff1b7224 */ /* 0x008fcc00078e0088 */
[----:B------:R-:W2:Y:S01]  /*3430*/  MUFU.EX2 R62, R62 ;  /* 0x0000003e003e7308 */ /* 0x000ea20000000800 */
[C---:B-----5:R-:W-:Y:S01]  /*3440*/  FADD.FTZ R14, R60.reuse, R11 ;  /* 0x0000000b3c0e7221 */ /* 0x060fe20000010000 */
[----:B------:R-:W-:Y:S02]  /*3450*/  F2FP.BF16.F32.PACK_AB R10, R60, R45 ;  /* 0x0000002d3c0a723e */ /* 0x000fe400000010ff */
[----:B------:R-:W-:Y:S01]  /*3460*/  F2FP.BF16.F32.PACK_AB R11, R65, R36 ;  /* 0x00000024410b723e */ /* 0x000fe200000010ff */
[----:B0-----:R-:W-:-:S03]  /*3470*/  @P4 IMAD.HI.U32 R29, R136, R29, RZ ;  /* 0x0000001d881d4227 */ /* 0x001fc600078e00ff */
[----:B------:R0:W3:Y:S01]  /*3480*/  MUFU.EX2 R3, R97 ;  /* 0x0000006100037308 */ /* 0x0000e20000000800 */
[----:B-1----:R-:W-:Y:S01]  /*3490*/  FADD.FTZ R15, R47, R14 ;  /* 0x0000000e2f0f7221 */ /* 0x002fe20000010000 */
[----:B------:R1:W-:Y:S01]  /*34a0*/  STSM.16.M88.4 [R17], R8 ;  /* 0x0000000811007844 */ /* 0x0003e20000000200 */
[----:B----4-:R-:W-:-:S05]  /*34b0*/  @P4 SHF.R.U32.HI R27, RZ, R34, R29 ;  /* 0x00000022ff1b4219 */ /* 0x010fca000001161d */
[----:B------:R-:W4:Y:S01]  /*34c0*/  MUFU.EX2 R64, R64 ;  /* 0x0000004000407308 */ /* 0x000f220000000800 */
[C---:B--2---:R-:W-:Y:S01]  /*34d0*/  FADD.FTZ R14, R62.reuse, R15 ;  /* 0x0000000f3e0e7221 */ /* 0x044fe20000010000 */
[----:B------:R-:W-:Y:S02]  /*34e0*/  F2FP.BF16.F32.PACK_AB R12, R62, R47 ;  /* 0x0000002f3e0c723e */ /* 0x000fe400000010ff */
[----:B0-----:R-:W-:-:S04]  /*34f0*/  CS2R R96, SRZ ;  /* 0x0000000000607805 */ /* 0x001fc8000001ff00 */
[----:B------:R-:W0:Y:S01]  /*3500*/  MUFU.EX2 R51, R51 ;  /* 0x0000003300337308 */ /* 0x000e220000000800 */
[----:B---3--:R-:W-:Y:S01]  /*3510*/  FADD.FTZ R15, R3, R14 ;  /* 0x0000000e030f7221 */ /* 0x008fe20000010000 */
[----:B------:R-:W-:Y:S01]  /*3520*/  FADD.FTZ R14, R38, R13 ;  /* 0x0000000d260e7221 */ /* 0x000fe20000010000 */
[----:B------:R-:W-:Y:S02]  /*3530*/  F2FP.BF16.F32.PACK_AB R13, R73, R48 ;  /* 0x00000030490d723e */ /* 0x000fe400000010ff */
[----:B-1----:R-:W-:-:S03]  /*3540*/  F2FP.BF16.F32.PACK_AB R11, R63, R44 ;  /* 0x0000002c3f0b723e */ /* 0x002fc600000010ff */
[----:B------:R-:W1:Y:S01]  /*3550*/  MUFU.EX2 R66, R66 ;  /* 0x0000004200427308 */ /* 0x000e620000000800 */
[C---:B----4-:R-:W-:Y:S01]  /*3560*/  FADD.FTZ R32, R64.reuse, R15 ;  /* 0x0000000f40207221 */ /* 0x050fe20000010000 */
[----:B------:R-:W-:Y:S01]  /*3570*/  FADD.FTZ R15, R77, R14 ;  /* 0x0000000e4d0f7221 */ /* 0x000fe20000010000 */
[----:B------:R-:W-:-:S03]  /*3580*/  F2FP.BF16.F32.PACK_AB R14, R64, R3 ;  /* 0x00000003400e723e */ /* 0x000fc600000010ff */
[----:B------:R-:W-:Y:S01]  /*3590*/  FADD.FTZ R8, R46, R15 ;  /* 0x0000000f2e087221 */ /* 0x000fe20000010000 */
[----:B------:R-:W-:Y:S01]  /*35a0*/  F2FP.BF16.F32.PACK_AB R15, R77, R38 ;  /* 0x000000264d0f723e */ /* 0x000fe200000010ff */
[----:B------:R2:W3:Y:S01]  /*35b0*/  MUFU.EX2 R28, R105 ;  /* 0x00000069001c7308 */ /* 0x0004e20000000800 */
[----:B0-----:R-:W-:Y:S01]  /*35c0*/  FADD.FTZ R3, R51, R32 ;  /* 0x0000002033037221 */ /* 0x001fe20000010000 */
[C---:B------:R-:W-:Y:S02]  /*35d0*/  FADD.FTZ R9, R79.reuse, R8 ;  /* 0x000000084f097221 */ /* 0x040fe40000010000 */
[----:B------:R0:W-:Y:S02]  /*35e0*/  STSM.16.M88.4 [R16+0x27800], R12 ;  /* 0x0278000c10007844 */ /* 0x0001e40000000200 */
[----:B------:R-:W-:Y:S01]  /*35f0*/  FADD.FTZ R26, R44, R9 ;  /* 0x000000092c1a7221 */ /* 0x000fe20000010000 */
[----:B------:R-:W-:Y:S01]  /*3600*/  F2FP.BF16.F32.PACK_AB R9, R79, R46 ;  /* 0x0000002e4f09723e */ /* 0x000fe200000010ff */
[----:B------:R-:W4:Y:S01]  /*3610*/  MUFU.EX2 R107, R107 ;  /* 0x0000006b006b7308 */ /* 0x000f220000000800 */
[C---:B-1----:R-:W-:Y:S01]  /*3620*/  FADD.FTZ R3, R66.reuse, R3 ;  /* 0x0000000342037221 */ /* 0x042fe20000010000 */
[----:B------:R-:W-:-:S02]  /*3630*/  F2FP.BF16.F32.PACK_AB R8, R66, R51 ;  /* 0x000000334208723e */ /* 0x000fc400000010ff */
[----:B--2---:R-:W-:-:S04]  /*3640*/  CS2R R104, SRZ ;  /* 0x0000000000687805 */ /* 0x004fc8000001ff00 */
[----:B------:R-:W1:Y:S01]  /*3650*/  MUFU.EX2 R109, R109 ;  /* 0x0000006d006d7308 */ /* 0x000e620000000800 */
[----:B---3--:R-:W-:Y:S01]  /*3660*/  FADD.FTZ R10, R28, R3 ;  /* 0x000000031c0a7221 */ /* 0x008fe20000010000 */
[----:B------:R-:W-:Y:S01]  /*3670*/  FADD.FTZ R3, R63, R26 ;  /* 0x0000001a3f037221 */ /* 0x000fe20000010000 */
[----:B0-----:R-:W-:-:S03]  /*3680*/  F2FP.BF16.F32.PACK_AB R13, R59, R42 ;  /* 0x0000002a3b0d723e */ /* 0x001fc600000010ff */
[----:B------:R-:W-:Y:S01]  /*3690*/  FADD.FTZ R26, R42, R3 ;  /* 0x000000032a1a7221 */ /* 0x000fe20000010000 */
[----:B------:R-:W-:Y:S01]  /*36a0*/  F2FP.BF16.F32.PACK_AB R15, R69, R40 ;  /* 0x00000028450f723e */ /* 0x000fe200000010ff */
[----:B------:R0:W2:Y:S01]  /*36b0*/  MUFU.EX2 R30, R111 ;  /* 0x0000006f001e7308 */ /* 0x0000a20000000800 */
[C---:B----4-:R-:W-:Y:S01]  /*36c0*/  FADD.FTZ R32, R107.reuse, R10 ;  /* 0x0000000a6b207221 */ /* 0x050fe20000010000 */
[----:B------:R-:W-:Y:S01]  /*36d0*/  F2FP.BF16.F32.PACK_AB R10, R107, R28 ;  /* 0x0000001c6b0a723e */ /* 0x000fe200000010ff */
[----:B------:R-:W-:Y:S01]  /*36e0*/  FADD.FTZ R3, R59, R26 ;  /* 0x0000001a3b037221 */ /* 0x000fe20000010000 */
[----:B------:R-:W-:-:S03]  /*36f0*/  CS2R R106, SRZ ;  /* 0x00000000006a7805 */ /* 0x000fc6000001ff00 */
[----:B------:R-:W-:Y:S01]  /*3700*/  FADD.FTZ R14, R40, R3 ;  /* 0x00000003280e7221 */ /* 0x000fe20000010000 */
[----:B------:R-:W3:Y:S01]  /*3710*/  MUFU.EX2 R113, R113 ;  /* 0x0000007100717308 */ /* 0x000ee20000000800 */
[----:B-1----:R-:W-:Y:S01]  /*3720*/  FADD.FTZ R25, R109, R32 ;  /* 0x000000206d197221 */ /* 0x002fe20000010000 */
[----:B------:R1:W-:Y:S01]  /*3730*/  STSM.16.M88.4 [R23], R8 ;  /* 0x0000000817007844 */ /* 0x0003e20000000200 */
[----:B0-----:R-:W-:-:S05]  /*3740*/  CS2R R110, SRZ ;  /* 0x00000000006e7805 */ /* 0x001fca000001ff00 */
[----:B------:R0:W4:Y:S01]  /*3750*/  MUFU.EX2 R20, R115 ;  /* 0x0000007300147308 */ /* 0x0001220000000800 */
[C---:B--2---:R-:W-:Y:S01]  /*3760*/  FADD.FTZ R32, R30.reuse, R25 ;  /* 0x000000191e207221 */ /* 0x044fe20000010000 */
[----:B------:R-:W-:Y:S02]  /*3770*/  F2FP.BF16.F32.PACK_AB R12, R30, R109 ;  /* 0x0000006d1e0c723e */ /* 0x000fe400000010ff */
[----:B------:R-:W-:-:S04]  /*3780*/  CS2R R108, SRZ ;  /* 0x00000000006c7805 */ /* 0x000fc8000001ff00 */
[----:B------:R-:W2:Y:S01]  /*3790*/  MUFU.EX2 R117, R117 ;  /* 0x0000007500757308 */ /* 0x000ea20000000800 */
[----:B---3--:R-:W-:Y:S01]  /*37a0*/  FADD.FTZ R25, R113, R32 ;  /* 0x0000002071197221 */ /* 0x008fe20000010000 */
[----:B-1----:R-:W-:Y:S01]  /*37b0*/  FADD.FTZ R8, R69, R14 ;  /* 0x0000000e45087221 */ /* 0x002fe20000010000 */
[----:B0-----:R-:W-:-:S05]  /*37c0*/  CS2R R114, SRZ ;  /* 0x0000000000727805 */ /* 0x001fca000001ff00 */
[----:B------:R-:W0:Y:S01]  /*37d0*/  MUFU.EX2 R7, R7 ;  /* 0x0000000700077308 */ /* 0x000e220000000800 */
[C---:B----4-:R-:W-:Y:S01]  /*37e0*/  FADD.FTZ R26, R20.reuse, R25 ;  /* 0x00000019141a7221 */ /* 0x050fe20000010000 */
[----:B------:R-:W-:Y:S02]  /*37f0*/  F2FP.BF16.F32.PACK_AB R14, R20, R113 ;  /* 0x00000071140e723e */ /* 0x000fe400000010ff */
[----:B------:R-:W-:-:S03]  /*3800*/  CS2R R112, SRZ ;  /* 0x0000000000707805 */ /* 0x000fc6000001ff00 */
[----:B------:R1:W-:Y:S01]  /*3810*/  STSM.16.M88.4 [R18+0x6000], R12 ;  /* 0x0060000c12007844 */ /* 0x0003e20000000200 */
[----:B------:R-:W3:Y:S01]  /*3820*/  MUFU.EX2 R50, R50 ;  /* 0x0000003200327308 */ /* 0x000ee20000000800 */
[----:B--2---:R-:W-:-:S07]  /*3830*/  FADD.FTZ R3, R117, R26 ;  /* 0x0000001a75037221 */ /* 0x004fce0000010000 */
[----:B------:R-:W2:Y:S01]  /*3840*/  MUFU.EX2 R24, R81 ;  /* 0x0000005100187308 */ /* 0x000ea20000000800 */
[----:B0-----:R-:W-:-:S07]  /*3850*/  FADD.FTZ R9, R7, R8 ;  /* 0x0000000807097221 */ /* 0x001fce0000010000 */
[----:B------:R-:W-:Y:S01]  /*3860*/  MUFU.EX2 R4, R4 ;  /* 0x0000000400047308 */ /* 0x000fe20000000800 */
[C---:B---3--:R-:W-:Y:S01]  /*3870*/  F2FP.BF16.F32.PACK_AB R25, R50.reuse, R7 ;  /* 0x000000073219723e */ /* 0x048fe200000010ff */
[----:B------:R-:W-:Y:S01]  /*3880*/  FADD.FTZ R9, R50, R9 ;  /* 0x0000000932097221 */ /* 0x000fe20000010000 */
[----:B------:R-:W-:-:S05]  /*3890*/  IADD3 R7, R27, R137, -R138 ;  /* 0x000000891b077210 */ /* 0x000fca0007ffe88a */
[----:B------:R-:W-:Y:S01]  /*38a0*/  MUFU.EX2 R119, R119 ;  /* 0x0000007700777308 */ /* 0x000fe20000000800 */
[C---:B--2---:R-:W-:Y:S01]  /*38b0*/  FADD.FTZ R8, R24.reuse, R3 ;  /* 0x0000000318087221 */ /* 0x044fe20000010000 */
[----:B------:R-:W-:Y:S02]  /*38c0*/  F2FP.BF16.F32.PACK_AB R24, R24, R117 ;  /* 0x000000751818723e */ /* 0x000fe400000010ff */
[----:B------:R-:W-:-:S04]  /*38d0*/  CS2R R116, SRZ ;  /* 0x0000000000747805 */ /* 0x000fc8000001ff00 */
[----:B------:R-:W0:Y:S08]  /*38e0*/  MUFU.EX2 R28, R85 ;  /* 0x00000055001c7308 */ /* 0x000e300000000800 */
[----:B------:R-:W2:Y:S01]  /*38f0*/  MUFU.EX2 R21, R21 ;  /* 0x0000001500157308 */ /* 0x000ea20000000800 */
[----:B0-----:R-:W-:Y:S01]  /*3900*/  F2FP.BF16.F32.PACK_AB R26, R28, R119 ;  /* 0x000000771c1a723e */ /* 0x001fe200000010ff */
[----:B------:R-:W-:Y:S01]  /*3910*/  FADD.FTZ R119, R119, R8 ;  /* 0x0000000877777221 */ /* 0x000fe20000010000 */
[----:B------:R-:W-:-:S04]  /*3920*/  SHF.R.S32.HI R8, RZ, 0x1f, R7 ;  /* 0x0000001fff087819 */ /* 0x000fc80000011407 */
[----:B------:R-:W-:Y:S01]  /*3930*/  LEA.HI R7, R8, R7, RZ, 0x7 ;  /* 0x0000000708077211 */ /* 0x000fe200078f38ff */
[----:B------:R-:W-:Y:S01]  /*3940*/  VIADD R8, R88, 0xfffffffe ;  /* 0xfffffffe58087836 */ /* 0x000fe20000000000 */
[C---:B--2---:R-:W-:Y:S01]  /*3950*/  F2FP.BF16.F32.PACK_AB R27, R21.reuse, R4 ;  /* 0x00000004151b723e */ /* 0x044fe200000010ff */
[----:B------:R-:W-:Y:S01]  /*3960*/  FADD.FTZ R4, R4, R9 ;  /* 0x0000000904047221 */ /* 0x000fe20000010000 */
[----:B------:R-:W-:Y:S02]  /*3970*/  SHF.R.S32.HI R7, RZ, 0x7, R7 ;  /* 0x00000007ff077819 */ /* 0x000fe40000011407 */
[----:B------:R-:W-:Y:S01]  /*3980*/  CS2R R88, SRZ ;  /* 0x0000000000587805 */ /* 0x000fe2000001ff00 */
[----:B------:R1:W-:Y:S01]  /*3990*/  STSM.16.M88.4 [R17+0x6000], R24 ;  /* 0x0060001811007844 */ /* 0x0003e20000000200 */
[----:B------:R-:W-:Y:S01]  /*39a0*/  VIMNMX R7, RZ, R7, !PT ;  /* 0x00000007ff077248 */ /* 0x000fe20007fe0100 */
[----:B------:R-:W-:Y:S01]  /*39b0*/  FADD.FTZ R3, R21, R4 ;  /* 0x0000000415037221 */ /* 0x000fe20000010000 */
[----:B------:R-:W-:Y:S01]  /*39c0*/  FADD.FTZ R4, R28, R119 ;  /* 0x000000771c047221 */ /* 0x000fe20000010000 */
[----:B------:R0:W-:Y:S06]  /*39d0*/  MEMBAR.ALL.CTA ;  /* 0x0000000000007992 */ /* 0x0001ec0000008000 */
[----:B0-----:R-:W0:Y:S01]  /*39e0*/  FENCE.VIEW.ASYNC.S ;  /* 0x00000000000073c6 */ /* 0x001e220000000000 */
[----:B------:R-:W-:-:S02]  /*39f0*/  ISETP.GE.AND P1, PT, R8, R7, PT ;  /* 0x000000070800720c */ /* 0x000fc40003f26270 */
[----:B------:R-:W-:Y:S01]  /*3a00*/  CS2R R118, SRZ ;  /* 0x0000000000767805 */ /* 0x000fe2000001ff00 */
[----:B0-----:R-:W-:-:S10]  /*3a10*/  NOP ;  /* 0x0000000000007918 */ /* 0x001fd40000000000 */
[----:B-1----:R-:W-:Y:S05]  /*3a20*/  @!P1 BRA `(.L_x_12063) ;  /* 0x0000002800909947 */ /* 0x002fea0003800000 */
[----:B------:R-:W-:Y:S01]  /*3a30*/  IMAD.MOV.U32 R10, RZ, RZ, R5 ;  /* 0x000000ffff0a7224 */ /* 0x000fe200078e0005 */
[----:B------:R-:W-:Y:S01]  /*3a40*/  UMOV UR6, UR38 ;  /* 0x0000002600067c82 */ /* 0x000fe20008000000 */
[----:B------:R-:W-:Y:S02]  /*3a50*/  IMAD.MOV.U32 R9, RZ, RZ, R6 ;  /* 0x000000ffff097224 */ /* 0x000fe400078e0006 */
[----:B------:R-:W-:Y:S02]  /*3a60*/  IMAD.MOV.U32 R11, RZ, RZ, R2 ;  /* 0x000000ffff0b7224 */ /* 0x000fe400078e0002 */
[----:B------:R-:W-:-:S07]  /*3a70*/  IMAD.MOV.U32 R135, RZ, RZ, RZ ;  /* 0x000000ffff877224 */ /* 0x000fce00078e00ff */
.L_x_12074:
[----:B------:R-:W-:Y:S01]  /*3a80*/  ISETP.NE.AND P2, PT, RZ, UR42, PT ;  /* 0x0000002aff007c0c */ /* 0x000fe2000bf45270 */
[----:B------:R-:W-:-:S04]  /*3a90*/  UISETP.NE.AND UP0, UPT, UR6, 0x1, UPT ;  /* 0x000000010600788c */ /* 0x000fc8000bf05270 */
[----:B------:R-:W-:-:S06]  /*3aa0*/  USEL UR7, URZ, 0x1, UP0 ;  /* 0x000000013f077887 */ /* 0x000fcc0008000000 */
[----:B------:R-:W-:Y:S02]  /*3ab0*/  LOP3.LUT R2, R11, UR7, RZ, 0x3c, !PT ;  /* 0x000000070b027c12 */ /* 0x000fe4000f8e3cff */
[----:B------:R-:W-:Y:S05]  /*3ac0*/  @P2 BRA `(.L_x_12064) ;  /* 0x0000000000342947 */ /* 0x000fea0003800000 */
[----:B------:R-:W-:Y:S05]  /*3ad0*/  @!P0 BRA `(.L_x_12065) ;  /* 0x0000000000048947 */ /* 0x000fea0003800000 */
[----:B------:R-:W-:Y:S01]  /*3ae0*/  BPT.TRAP 0x1 ;  /* 0x000000040000795c */ /* 0x000fe20000300000 */
.L_x_12065:
        /* <DEDUP_REMOVED lines=8> */
.L_x_12066:
[----:B-1----:R-:W-:Y:S05]  /*3b70*/  @P1 BRA `(.L_x_12064) ;  /* 0x0000000000081947 */ /* 0x002fea0003800000 */
[----:B------:R-:W1:Y:S02]  /*3b80*/  SYNCS.PHASECHK.TRANS64.TRYWAIT P1, [UR7+0x2d830], R0 ;  /* 0x02d83000ff0075a7 */ /* 0x000e640008020147 */
[----:B-1----:R-:W-:Y:S05]  /*3b90*/  @!P1 BRA `(.L_x_12067) ;  /* 0x000000c400e09947 */ /* 0x002fea0003800000 */
.L_x_12064:
        /* <DEDUP_REMOVED lines=42> */
.L_x_12069:
[----:B------:R-:W-:Y:S01]  /*3e40*/  ULEA UR7, UR6, UR40, 0x3 ;  /* 0x0000002806077291 */ /* 0x000fe2000f8e183f */
[----:B------:R-:W-:-:S08]  /*3e50*/  SHF.L.U32 R0, R11, 0x1f, RZ ;  /* 0x0000001f0b007819 */ /* 0x000fd000000006ff */
[----:B------:R0:W1:Y:S01]  /*3e60*/  SYNCS.PHASECHK.TRANS64.TRYWAIT P1, [UR7+0x2d850], R0 ;  /* 0x02d85000ff0075a7 */ /* 0x0000620008020147 */
[----:B------:R-:W-:Y:S05]  /*3e70*/  @!P0 BRA `(.L_x_12070) ;  /* 0x0000000000048947 */ /* 0x000fea0003800000 */
[----:B------:R-:W-:Y:S01]  /*3e80*/  BPT.TRAP 0x1 ;  /* 0x000000040000795c */ /* 0x000fe20000300000 */
.L_x_12070:
[----:B-1----:R-:W-:Y:S05]  /*3e90*/  @P1 BRA `(.L_x_12068) ;  /* 0x0000000000081947 */ /* 0x002fea0003800000 */
[----:B------:R-:W1:Y:S02]  /*3ea0*/  SYNCS.PHASECHK.TRANS64.TRYWAIT P1, [UR7+0x2d850], R0 ;  /* 0x02d85000ff0075a7 */ /* 0x000e640008020147 */
[----:B-1----:R-:W-:Y:S05]  /*3eb0*/  @!P1 BRA `(.L_x_12071) ;  /* 0x000000c400309947 */ /* 0x002fea0003800000 */
.L_x_12068:
        /* <DEDUP_REMOVED lines=70> */
.L_x_12072:
[----:B------:R-:W-:Y:S01]  /*4320*/  ISETP.NE.AND P1, PT, R154, 0x1, PT ;  /* 0x000000019a00780c */ /* 0x000fe20003f25270 */
[----:B------:R-:W-:Y:S01]  /*4330*/  IMAD.IADD R6, R140, 0x1, R136 ;  /* 0x000000018c067824 */ /* 0x000fe200078e0288 */
[----:B------:R-:W-:-:S04]  /*4340*/  ULEA UR7, UR38, UR40, 0x3 ;  /* 0x0000002826077291 */ /* 0x000fc8000f8e183f */
[----:B------:R-:W-:-:S04]  /*4350*/  UIADD3 UR7, UR7, 0x2d840, URZ ;  /* 0x0002d84007077890 */ /* 0x000fc8000fffe03f */
[----:B------:R-:W-:-:S03]  /*4360*/  UPRMT UR7, UR41, 0x654, UR7 ;  /* 0x0000065429077896 */ /* 0x000fc60008000007 */
[----:B------:R-:W0:Y:S08]  /*4370*/  @P1 LDC R5, c[0x0][0x44c] ;  /* 0x00011300ff051b82 */ /* 0x000e300000000800 */
[----:B------:R-:W1:Y:S01]  /*4380*/  @P1 LDC R11, c[0x0][0x450] ;  /* 0x00011400ff0b1b82 */ /* 0x000e620000000800 */
[----:B------:R-:W-:Y:S01]  /*4390*/  SYNCS.ARRIVE.TRANS64.RED.A1T0 RZ, [UR7], RZ ;  /* 0x000000ffffff79a7 */ /* 0x000fe20008100407 */
[----:B0-----:R-:W-:-:S04]  /*43a0*/  @P1 IMAD.HI.U32 R0, R6, R5, RZ ;  /* 0x0000000506001227 */ /* 0x001fc800078e00ff */
[----:B------:R-:W-:Y:S01]  /*43b0*/  IMAD.MOV.U32 R5, RZ, RZ, -0x80 ;  /* 0xffffff80ff057424 */ /* 0x000fe200078e00ff */
[----:B-1----:R-:W-:-:S03]  /*43c0*/  @P1 SHF.R.U32.HI R6, RZ, R11, R0 ;  /* 0x0000000bff061219 */ /* 0x002fc60000011600 */
[----:B------:R-:W-:Y:S02]  /*43d0*/  IMAD R0, R8, R5, 0x1 ;  /* 0x0000000108007424 */ /* 0x000fe400078e0205 */
[----:B------:R-:W0:Y:S02]  /*43e0*/  SHFL.IDX PT, R12, R6, RZ, 0x1c1f ;  /* 0x001c1fff060c7589 */ /* 0x000e2400000e0000 */
[----:B------:R-:W-:Y:S02]  /*43f0*/  IMAD R0, R139, -0x2, R0 ;  /* 0xfffffffe8b007824 */ /* 0x000fe400078e0200 */
[----:B------:R-:W1:Y:S03]  /*4400*/  SHFL.IDX PT, R6, R6, 0x1, 0x1c1f ;  /* 0x003c1f0006067f89 */ /* 0x000e6600000e0000 */
        /* <DEDUP_REMOVED lines=84> */
[C---:B------:R-:W-:Y:S02]  /*4950*/  ISETP.GT.AND P3, PT, R0.reuse, 0x70, PT ;  /* 0x000000700000780c */ /* 0x040fe40003f64270 */
[C---:B------:R-:W-:Y:S02]  /*4960*/  ISETP.GT.AND P2, PT, R0.reuse, 0x71, PT ;  /* 0x000000710000780c */ /* 0x040fe40003f44270 */
[----:B------:R-:W-:-:S02]  /*4970*/  ISETP.GT.AND P5, PT, R0, 0x78, PT ;  /* 0x000000780000780c */ /* 0x000fc40003fa4270 */
[----:B------:R-:W-:Y:S02]  /*4980*/  ISETP.GT.AND P4, PT, R0, 0x79, PT ;  /* 0x000000790000780c */ /* 0x000fe40003f84270 */
        /* <DEDUP_REMOVED lines=9> */
[----:B------:R-:W-:Y:S02]  /*4a20*/  FMNMX.FTZ R0, R84, R11, !PT ;  /* 0x0000000b54007209 */ /* 0x000fe40007810000 */
[----:B------:R-:W-:-:S02]  /*4a30*/  ISETP.GT.AND P4, PT, R5, RZ, PT ;  /* 0x000000ff0500720c */ /* 0x000fc40003f84270 */
[----:B------:R-:W-:Y:S02]  /*4a40*/  FMNMX.FTZ R0, R85, R0, !PT ;  /* 0x0000000055007209 */ /* 0x000fe40007810000 */
[----:B------:R-:W-:Y:S02]  /*4a50*/  FSEL R26, R26, -INF , P4 ;  /* 0xff8000001a1a7808 */ /* 0x000fe40002000000 */
[C---:B------:R-:W-:Y:S01]  /*4a60*/  ISETP.GT.AND P2, PT, R5.reuse, 0x8, PT ;  /* 0x000000080500780c */ /* 0x040fe20003f44270 */
[----:B------:R-:W0:Y:S01]  /*4a70*/  SHFL.BFLY PT, R11, R0, 0x2, 0x1f ;  /* 0x0c401f00000b7f89 */ /* 0x000e2200000e0000 */
        /* <DEDUP_REMOVED lines=8> */
[----:B------:R-:W-:-:S02]  /*4b00*/  ISETP.GT.AND P2, PT, R5, 0x19, PT ;  /* 0x000000190500780c */ /* 0x000fc40003f44270 */
[C---:B------:R-:W-:Y:S02]  /*4b10*/  ISETP.GT.AND P3, PT, R5.reuse, 0x20, PT ;  /* 0x000000200500780c */ /* 0x040fe40003f64270 */
[C---:B------:R-:W-:Y:S02]  /*4b20*/  ISETP.GT.AND P5, PT, R5.reuse, 0x21, PT ;  /* 0x000000210500780c */ /* 0x040fe40003fa4270 */
[----:B------:R-:W-:Y:S02]  /*4b30*/  ISETP.GT.AND P4, PT, R5, 0x28, PT ;  /* 0x000000280500780c */ /* 0x000fe40003f84270 */
[----:B0-----:R-:W-:Y:S02]  /*4b40*/  FMNMX.FTZ R11, R0, R11, !PT ;  /* 0x0000000b000b7209 */ /* 0x001fe40007810000 */
[----:B------:R-:W0:Y:S01]  /*4b50*/  LDC R0, c[0x0][0x988] ;  /* 0x00026200ff007b82 */ /* 0x000e220000000800 */
[----:B------:R-:W-:Y:S02]  /*4b60*/  FSEL R27, R27, -INF , P1 ;  /* 0xff8000001b1b7808 */ /* 0x000fe40000800000 */
[----:B------:R-:W1:Y:S01]  /*4b70*/  SHFL.BFLY PT, R12, R11, 0x1, 0x1f ;  /* 0x0c201f000b0c7f89 */ /* 0x000e6200000e0000 */
[----:B------:R-:W-:-:S02]  /*4b80*/  ISETP.GT.AND P1, PT, R5, 0x18, PT ;  /* 0x000000180500780c */ /* 0x000fc40003f24270 */
        /* <DEDUP_REMOVED lines=8> */
[----:B------:R-:W-:Y:S02]  /*4c10*/  FSEL R38, R38, -INF , P1 ;  /* 0xff80000026267808 */ /* 0x000fe40000800000 */
[----:B------:R-:W-:Y:S02]  /*4c20*/  ISETP.GT.AND P1, PT, R5, 0x29, PT ;  /* 0x000000290500780c */ /* 0x000fe40003f24270 */
[----:B------:R-:W-:Y:S02]  /*4c30*/  FSEL R50, R50, -INF , P2 ;  /* 0xff80000032327808 */ /* 0x000fe40001000000 */
[----:B-1----:R-:W-:-:S02]  /*4c40*/  FMNMX.FTZ R6, R11, R12, !PT ;  /* 0x0000000c0b067209 */ /* 0x002fc40007810000 */
[----:B------:R-:W-:Y:S02]  /*4c50*/  FSEL R51, R51, -INF , P3 ;  /* 0xff80000033337808 */ /* 0x000fe40001800000 */
[----:B------:R-:W-:Y:S01]  /*4c60*/  FSEL R54, R54, -INF , P5 ;  /* 0xff80000036367808 */ /* 0x000fe20002800000 */
[----:B0-----:R-:W-:Y:S01]  /*4c70*/  FMUL.FTZ R11, R6, R0 ;  /* 0x00000000060b7220 */ /* 0x001fe20000410000 */
[----:B------:R-:W-:Y:S02]  /*4c80*/  FSEL R55, R55, -INF , P4 ;  /* 0xff80000037377808 */ /* 0x000fe40002000000 */
[C---:B------:R-:W-:Y:S02]  /*4c90*/  ISETP.GT.AND P2, PT, R5.reuse, 0x40, PT ;  /* 0x000000400500780c */ /* 0x040fe40003f44270 */
[C---:B------:R-:W-:Y:S02]  /*4ca0*/  ISETP.GT.AND P3, PT, R5.reuse, 0x41, PT ;  /* 0x000000410500780c */ /* 0x040fe40003f64270 */
[----:B------:R-:W-:-:S02]  /*4cb0*/  ISETP.GT.AND P5, PT, R5, 0x48, PT ;  /* 0x000000480500780c */ /* 0x000fc40003fa4270 */
[----:B------:R-:W-:Y:S02]  /*4cc0*/  ISETP.GT.AND P4, PT, R5, 0x49, PT ;  /* 0x000000490500780c */ /* 0x000fe40003f84270 */
[----:B------:R-:W-:Y:S02]  /*4cd0*/  FSEL R47, R47, -INF , P1 ;  /* 0xff8000002f2f7808 */ /* 0x000fe40000800000 */
[----:B------:R-:W-:Y:S02]  /*4ce0*/  FSETP.NEU.FTZ.AND P1, PT, R6, -INF , PT ;  /* 0xff8000000600780b */ /* 0x000fe40003f3d000 */
        /* <DEDUP_REMOVED lines=8> */
[----:B------:R-:W-:-:S02]  /*4d70*/  FSEL R11, R11, RZ, P1 ;  /* 0x000000ff0b0b7208 */ /* 0x000fc40000800000 */
[----:B------:R-:W-:Y:S02]  /*4d80*/  FSEL R66, R66, -INF , P2 ;  /* 0xff80000042427808 */ /* 0x000fe40001000000 */
[----:B------:R-:W-:Y:S01]  /*4d90*/  FSEL R67, R67, -INF , P3 ;  /* 0xff80000043437808 */ /* 0x000fe20001800000 */
[-CC-:B------:R-:W-:Y:S01]  /*4da0*/  FFMA.FTZ R12, R24, R0.reuse, -R11.reuse ;  /* 0x00000000180c7223 */ /* 0x180fe2000001080b */
[----:B------:R-:W-:Y:S01]  /*4db0*/  FSEL R70, R70, -INF , P5 ;  /* 0xff80000046467808 */ /* 0x000fe20002800000 */
[-CC-:B------:R-:W-:Y:S01]  /*4dc0*/  FFMA.FTZ R14, R28, R0.reuse, -R11.reuse ;  /* 0x000000001c0e7223 */ /* 0x180fe2000001080b */
[----:B------:R-:W-:Y:S01]  /*4dd0*/  FSEL R71, R71, -INF , P4 ;  /* 0xff80000047477808 */ /* 0x000fe20002000000 */
[-CC-:B------:R-:W-:Y:S01]  /*4de0*/  FFMA.FTZ R20, R32, R0.reuse, -R11.reuse ;  /* 0x0000000020147223 */ /* 0x180fe2000001080b */
[----:B------:R-:W-:Y:S01]  /*4df0*/  ISETP.GT.AND P2, PT, R5, 0x60, PT ;  /* 0x000000600500780c */ /* 0x000fe20003f44270 */
[-CC-:B------:R-:W-:Y:S01]  /*4e00*/  FFMA.FTZ R15, R29, R0.reuse, -R11.reuse ;  /* 0x000000001d0f7223 */ /* 0x180fe2000001080b */
[----:B------:R-:W-:Y:S01]  /*4e10*/  ISETP.GT.AND P3, PT, R5, 0x61, PT ;  /* 0x000000610500780c */ /* 0x000fe20003f64270 */
[-CC-:B------:R-:W-:Y:S01]  /*4e20*/  FFMA.FTZ R29, R41, R0.reuse, -R11.reuse ;  /* 0x00000000291d7223 */ /* 0x180fe2000001080b */
[----:B------:R-:W-:Y:S01]  /*4e30*/  ISETP.GT.AND P5, PT, R5, 0x68, PT ;  /* 0x000000680500780c */ /* 0x000fe20003fa4270 */
[-CC-:B------:R-:W-:Y:S01]  /*4e40*/  FFMA.FTZ R41, R49, R0.reuse, -R11.reuse ;  /* 0x0000000031297223 */ /* 0x180fe2000001080b */
[----:B------:R-:W-:Y:S01]  /*4e50*/  ISETP.GT.AND P4, PT, R5, 0x69, PT ;  /* 0x000000690500780c */ /* 0x000fe20003f84270 */
[--C-:B------:R-:W-:Y:S01]  /*4e60*/  FFMA.FTZ R49, R57, R0, -R11.reuse ;  /* 0x0000000039317223 */ /* 0x100fe2000001080b */
[----:B------:R-:W-:Y:S01]  /*4e70*/  FMNMX.FTZ R24, R26, R10, !PT ;  /* 0x0000000a1a187209 */ /* 0x000fe20007810000 */
[-CC-:B------:R-:W-:Y:S01]  /*4e80*/  FFMA.FTZ R57, R65, R0.reuse, -R11.reuse ;  /* 0x0000000041397223 */ /* 0x180fe2000001080b */
[----:B------:R-:W-:Y:S01]  /*4e90*/  FSEL R74, R74, -INF , P2 ;  /* 0xff8000004a4a7808 */ /* 0x000fe20001000000 */
[-CC-:B------:R-:W-:Y:S01]  /*4ea0*/  FFMA.FTZ R65, R73, R0.reuse, -R11.reuse ;  /* 0x0000000049417223 */ /* 0x180fe2000001080b */
        /* <DEDUP_REMOVED lines=17> */
[----:B------:R-:W-:Y:S01]  /*4fc0*/  MUFU.EX2 R12, R12 ;  /* 0x0000000c000c7308 */ /* 0x000fe20000000800 */
[----:B------:R-:W-:Y:S01]  /*4fd0*/  FMNMX.FTZ R24, R30, R5, !PT ;  /* 0x000000051e187209 */ /* 0x000fe20007810000 */
[-CC-:B------:R-:W-:Y:S01]  /*4fe0*/  FFMA.FTZ R84, R84, R0.reuse, -R11.reuse ;  /* 0x0000000054547223 */ /* 0x180fe2000001080b */
[----:B------:R-:W-:Y:S01]  /*4ff0*/  FSEL R83, R83, -INF , P3 ;  /* 0xff80000053537808 */ /* 0x000fe20001800000 */
[--C-:B------:R-:W-:Y:S01]  /*5000*/  FFMA.FTZ R25, R37, R0, -R11.reuse ;  /* 0x0000000025197223 */ /* 0x100fe2000001080b */
[----:B------:R-:W-:Y:S01]  /*5010*/  FMNMX.FTZ R5, R31, R24, !PT ;  /* 0x000000181f057209 */ /* 0x000fe20007810000 */
[----:B------:R-:W-:Y:S01]  /*5020*/  FFMA.FTZ R24, R36, R0, -R11 ;  /* 0x0000000024187223 */ /* 0x000fe2000001080b */
[----:B------:R-:W-:Y:S01]  /*5030*/  FSEL R86, R86, -INF , P5 ;  /* 0xff80000056567808 */ /* 0x000fe20002800000 */
[----:B------:R-:W-:Y:S01]  /*5040*/  MUFU.EX2 R13, R13 ;  /* 0x0000000d000d7308 */ /* 0x000fe20000000800 */
[----:B------:R-:W-:-:S02]  /*5050*/  FMNMX.FTZ R28, R34, R5, !PT ;  /* 0x00000005221c7209 */ /* 0x000fc40007810000 */
[----:B------:R-:W-:Y:S02]  /*5060*/  FSEL R87, R87, -INF , P4 ;  /* 0xff80000057577808 */ /* 0x000fe40002000000 */
[----:B------:R-:W-:-:S03]  /*5070*/  FMNMX.FTZ R5, R35, R28, !PT ;  /* 0x0000001c23057209 */ /* 0x000fc60007810000 */
[----:B------:R-:W-:Y:S01]  /*5080*/  MUFU.EX2 R14, R14 ;  /* 0x0000000e000e7308 */ /* 0x000fe20000000800 */
[----:B------:R-:W-:-:S04]  /*5090*/  FMNMX.FTZ R28, R38, R5, !PT ;  /* 0x00000005261c7209 */ /* 0x000fc80007810000 */
[----:B------:R-:W-:Y:S01]  /*50a0*/  FMNMX.FTZ R5, R39, R28, !PT ;  /* 0x0000001c27057209 */ /* 0x000fe20007810000 */
[-CC-:B------:R-:W-:Y:S01]  /*50b0*/  FFMA.FTZ R28, R40, R0.reuse, -R11.reuse ;  /* 0x00000000281c7223 */ /* 0x180fe2000001080b */
[-CC-:B------:R-:W-:Y:S01]  /*50c0*/  FFMA.FTZ R40, R48, R0.reuse, -R11.reuse ;  /* 0x0000000030287223 */ /* 0x180fe2000001080b */
[-CC-:B------:R-:W-:Y:S01]  /*50d0*/  FFMA.FTZ R48, R56, R0.reuse, -R11.reuse ;  /* 0x0000000038307223 */ /* 0x180fe2000001080b */
[----:B------:R-:W-:Y:S01]  /*50e0*/  FMNMX.FTZ R32, R42, R5, !PT ;  /* 0x000000052a207209 */ /* 0x000fe20007810000 */
[-CC-:B------:R-:W-:Y:S01]  /*50f0*/  FFMA.FTZ R56, R64, R0.reuse, -R11.reuse ;  /* 0x0000000040387223 */ /* 0x180fe2000001080b */
[-CC-:B------:R-:W-:Y:S01]  /*5100*/  FFMA.FTZ R64, R72, R0.reuse, -R11.reuse ;  /* 0x0000000048407223 */ /* 0x180fe2000001080b */
[----:B------:R-:W-:Y:S01]  /*5110*/  FFMA.FTZ R72, R80, R0, -R11 ;  /* 0x0000000050487223 */ /* 0x000fe2000001080b */
[----:B------:R-:W-:Y:S01]  /*5120*/  FMNMX.FTZ R5, R43, R32, !PT ;  /* 0x000000202b057209 */ /* 0x000fe20007810000 */
[----:B------:R-:W-:Y:S03]  /*5130*/  MUFU.EX2 R15, R15 ;  /* 0x0000000f000f7308 */ /* 0x000fe60000000800 */
        /* <DEDUP_REMOVED lines=57> */
[----:B------:R-:W-:Y:S01]  /*54d0*/  FSEL R38, R6, RZ, P1 ;  /* 0x000000ff06267208 */ /* 0x000fe20000800000 */
[-CC-:B------:R-:W-:Y:S01]  /*54e0*/  FFMA.FTZ R77, R26, R0.reuse, -R81.reuse ;  /* 0x000000001a4d7223 */ /* 0x180fe20000010851 */
[----:B------:R-:W-:Y:S01]  /*54f0*/  FSEL R47, R5, RZ, P2 ;  /* 0x000000ff052f7208 */ /* 0x000fe20001000000 */
[-C--:B------:R-:W-:Y:S01]  /*5500*/  FFMA.FTZ R85, R27, R0.reuse, -R81 ;  /* 0x000000001b557223 */ /* 0x080fe20000010851 */
[----:B------:R-:W-:Y:S01]  /*5510*/  MUFU.EX2 R36, R36 ;  /* 0x0000002400247308 */ /* 0x000fe20000000800 */
[----:B------:R-:W-:Y:S01]  /*5520*/  FADD.FTZ R9, -R38, R9 ;  /* 0x0000000926097221 */ /* 0x000fe20000010100 */
[-CC-:B------:R-:W-:Y:S01]  /*5530*/  FFMA.FTZ R31, R31, R0.reuse, -R81.reuse ;  /* 0x000000001f1f7223 */ /* 0x180fe20000010851 */
[----:B------:R-:W-:Y:S01]  /*5540*/  FADD.FTZ R47, -R47, R10 ;  /* 0x0000000a2f2f7221 */ /* 0x000fe20000010100 */
[-CC-:B------:R-:W-:Y:S01]  /*5550*/  FFMA.FTZ R37, R34, R0.reuse, -R81.reuse ;  /* 0x0000000022257223 */ /* 0x180fe20000010851 */
[-C--:B------:R-:W-:Y:S01]  /*5560*/  FMUL.FTZ R9, R9, R0.reuse ;  /* 0x0000000009097220 */ /* 0x080fe20000410000 */
[-CC-:B------:R-:W-:Y:S01]  /*5570*/  FFMA.FTZ R34, R51, R0.reuse, -R81.reuse ;  /* 0x0000000033227223 */ /* 0x180fe20000010851 */
        /* <DEDUP_REMOVED lines=22> */
[----:B------:R-:W-:-:S03]  /*56e0*/  FFMA.FTZ R75, R86, R0, -R81 ;  /* 0x00000000564b7223 */ /* 0x000fc60000010851 */
[----:B------:R-:W2:Y:S01]  /*56f0*/  MUFU.EX2 R85, R85 ;  /* 0x0000005500557308 */ /* 0x000ea20000000800 */
[----:B0-----:R-:W-:-:S07]  /*5700*/  FFMA.FTZ R4, R9, R4, R12 ;  /* 0x0000000409047223 */ /* 0x001fce000001000c */
[----:B------:R0:W3:Y:S01]  /*5710*/  MUFU.EX2 R84, R31 ;  /* 0x0000001f00547308 */ /* 0x0000e20000000800 */
[----:B-1----:R-:W-:Y:S01]  /*5720*/  FFMA.FTZ R78, R10, R3, R77 ;  /* 0x000000030a4e7223 */ /* 0x002fe2000001004d */
[----:B------:R-:W-:-:S04]  /*5730*/  FADD.FTZ R3, R13, R4 ;  /* 0x000000040d037221 */ /* 0x000fc80000010000 */
[----:B------:R-:W-:Y:S02]  /*5740*/  FADD.FTZ R4, R14, R3 ;  /* 0x000000030e047221 */ /* 0x000fe40000010000 */
[----:B------:R-:W1:Y:S01]  /*5750*/  MUFU.EX2 R37, R37 ;  /* 0x0000002500257308 */ /* 0x000e620000000800 */
[----:B--2---:R-:W-:Y:S01]  /*5760*/  FADD.FTZ R71, R85, R78 ;  /* 0x0000004e55477221 */ /* 0x004fe20000010000 */
[----:B------:R-:W-:Y:S01]  /*5770*/  FADD.FTZ R3, R15, R4 ;  /* 0x000000040f037221 */ /* 0x000fe20000010000 */
[-CC-:B0-----:R-:W-:Y:S01]  /*5780*/  FFMA.FTZ R31, R46, R0.reuse, -R81.reuse ;  /* 0x000000002e1f7223 */ /* 0x181fe20000010851 */
[-C--:B------:R-:W-:Y:S01]  /*5790*/  FFMA.FTZ R46, R55, R0.reuse, -R81 ;  /* 0x00000000372e7223 */ /* 0x080fe20000010851 */
[----:B------:R-:W-:Y:S01]  /*57a0*/  FADD.FTZ R71, R36, R71 ;  /* 0x0000004724477221 */ /* 0x000fe20000010000 */
[----:B------:R-:W-:Y:S01]  /*57b0*/  FADD.FTZ R82, R20, R3 ;  /* 0x0000000314527221 */ /* 0x000fe20000010000 */
[-C--:B------:R-:W-:Y:S01]  /*57c0*/  FFMA.FTZ R55, R83, R0.reuse, -R81 ;  /* 0x0000000053377223 */ /* 0x080fe20000010851 */
[----:B------:R-:W0:Y:S01]  /*57d0*/  MUFU.EX2 R80, R80 ;  /* 0x0000005000507308 */ /* 0x000e220000000800 */
[----:B---3--:R-:W-:Y:S01]  /*57e0*/  FADD.FTZ R4, R84, R71 ;  /* 0x0000004754047221 */ /* 0x008fe20000010000 */
[----:B------:R-:W-:Y:S01]  /*57f0*/  FADD.FTZ R71, R21, R82 ;  /* 0x0000005215477221 */ /* 0x000fe20000010000 */
[----:B------:R-:W-:-:S05]  /*5800*/  FFMA.FTZ R81, R87, R0, -R81 ;  /* 0x0000000057517223 */ /* 0x000fca0000010851 */
[----:B------:R-:W2:Y:S01]  /*5810*/  MUFU.EX2 R30, R30 ;  /* 0x0000001e001e7308 */ /* 0x000ea20000000800 */
[----:B-1----:R-:W-:Y:S01]  /*5820*/  FADD.FTZ R3, R37, R4 ;  /* 0x0000000425037221 */ /* 0x002fe20000010000 */
[----:B------:R-:W-:-:S06]  /*5830*/  FADD.FTZ R4, R24, R71 ;  /* 0x0000004718047221 */ /* 0x000fcc0000010000 */
[----:B------:R-:W1:Y:S01]  /*5840*/  MUFU.EX2 R39, R39 ;  /* 0x0000002700277308 */ /* 0x000e620000000800 */
[----:B0-----:R-:W-:-:S07]  /*5850*/  FADD.FTZ R3, R80, R3 ;  /* 0x0000000350037221 */ /* 0x001fce0000010000 */
[----:B------:R-:W0:Y:S08]  /*5860*/  MUFU.EX2 R27, R27 ;  /* 0x0000001b001b7308 */ /* 0x000e300000000800 */
[----:B------:R-:W3:Y:S08]  /*5870*/  MUFU.EX2 R42, R42 ;  /* 0x0000002a002a7308 */ /* 0x000ef00000000800 */
[----:B------:R-:W4:Y:S08]  /*5880*/  MUFU.EX2 R31, R31 ;  /* 0x0000001f001f7308 */ /* 0x000f300000000800 */
[----:B------:R2:W-:Y:S08]  /*5890*/  MUFU.EX2 R74, R62 ;  /* 0x0000003e004a7308 */ /* 0x0005f00000000800 */
[----:B------:R-:W5:Y:S01]  /*58a0*/  MUFU.EX2 R35, R35 ;  /* 0x0000002300237308 */ /* 0x000f620000000800 */
[----:B--2---:R-:W-:Y:S01]  /*58b0*/  FADD.FTZ R62, R30, R3 ;  /* 0x000000031e3e7221 */ /* 0x004fe20000010000 */
[----:B------:R-:W-:-:S03]  /*58c0*/  FADD.FTZ R3, R25, R4 ;  /* 0x0000000419037221 */ /* 0x000fc60000010000 */
[----:B-1----:R-:W-:Y:S01]  /*58d0*/  FADD.FTZ R62, R39, R62 ;  /* 0x0000003e273e7221 */ /* 0x002fe20000010000 */
[----:B------:R-:W-:Y:S02]  /*58e0*/  FADD.FTZ R4, R28, R3 ;  /* 0x000000031c047221 */ /* 0x000fe40000010000 */
[----:B------:R-:W1:Y:S01]  /*58f0*/  MUFU.EX2 R26, R26 ;  /* 0x0000001a001a7308 */ /* 0x000e620000000800 */
[----:B0-----:R-:W-:-:S07]  /*5900*/  FADD.FTZ R3, R27, R62 ;  /* 0x0000003e1b037221 */ /* 0x001fce0000010000 */
[----:B------:R0:W-:Y:S08]  /*5910*/  MUFU.EX2 R78, R63 ;  /* 0x0000003f004e7308 */ /* 0x0001f00000000800 */
[----:B------:R-:W2:Y:S01]  /*5920*/  MUFU.EX2 R34, R34 ;  /* 0x0000002200227308 */ /* 0x000ea20000000800 */
[----:B0-----:R-:W-:Y:S01]  /*5930*/  FADD.FTZ R63, R29, R4 ;  /* 0x000000041d3f7221 */ /* 0x001fe20000010000 */
[----:B---3--:R-:W-:-:S03]  /*5940*/  FADD.FTZ R4, R42, R3 ;  /* 0x000000032a047221 */ /* 0x008fc60000010000 */
[----:B------:R-:W-:Y:S01]  /*5950*/  FADD.FTZ R62, R32, R63 ;  /* 0x0000003f203e7221 */ /* 0x000fe20000010000 */
[----:B----4-:R-:W-:Y:S02]  /*5960*/  FADD.FTZ R4, R31, R4 ;  /* 0x000000041f047221 */ /* 0x010fe40000010000 */
[----:B------:R-:W0:Y:S01]  /*5970*/  MUFU.EX2 R43, R43 ;  /* 0x0000002b002b7308 */ /* 0x000e220000000800 */
[----:B------:R-:W-:Y:S01]  /*5980*/  FADD.FTZ R3, R33, R62 ;  /* 0x0000003e21037221 */ /* 0x000fe20000010000 */
[----:B-----5:R-:W-:-:S03]  /*5990*/  FADD.FTZ R63, R35, R4 ;  /* 0x00000004233f7221 */ /* 0x020fc60000010000 */
[----:B------:R-:W-:Y:S01]  /*59a0*/  FADD.FTZ R4, R40, R3 ;  /* 0x0000000328047221 */ /* 0x000fe20000010000 */
[----:B-1----:R-:W-:Y:S02]  /*59b0*/  FADD.FTZ R3, R26, R63 ;  /* 0x0000003f1a037221 */ /* 0x002fe40000010000 */
[----:B------:R-:W1:Y:S08]  /*59c0*/  MUFU.EX2 R46, R46 ;  /* 0x0000002e002e7308 */ /* 0x000e700000000800 */
[----:B------:R-:W3:Y:S08]  /*59d0*/  MUFU.EX2 R50, R50 ;  /* 0x0000003200327308 */ /* 0x000ef00000000800 */
[----:B------:R4:W-:Y:S08]  /*59e0*/  MUFU.EX2 R71, R67 ;  /* 0x0000004300477308 */ /* 0x0009f00000000800 */
[----:B------:R-:W5:Y:S01]  /*59f0*/  MUFU.EX2 R51, R51 ;  /* 0x0000003300337308 */ /* 0x000f620000000800 */
[----:B----4-:R-:W-:Y:S01]  /*5a00*/  FADD.FTZ R67, R41, R4 ;  /* 0x0000000429437221 */ /* 0x010fe20000010000 */
[----:B--2---:R-:W-:-:S03]  /*5a10*/  FADD.FTZ R4, R34, R3 ;  /* 0x0000000322047221 */ /* 0x004fc60000010000 */
[----:B------:R-:W-:Y:S01]  /*5a20*/  FADD.FTZ R62, R44, R67 ;  /* 0x000000432c3e7221 */ /* 0x000fe20000010000 */
[----:B0-----:R-:W-:Y:S02]  /*5a30*/  FADD.FTZ R3, R43, R4 ;  /* 0x000000042b037221 */ /* 0x001fe40000010000 */
[----:B------:R-:W-:Y:S01]  /*5a40*/  MUFU.EX2 R58, R58 ;  /* 0x0000003a003a7308 */ /* 0x000fe20000000800 */
[----:B------:R-:W-:Y:S01]  /*5a50*/  FADD.FTZ R67, R45, R62 ;  /* 0x0000003e2d437221 */ /* 0x000fe20000010000 */
[----:B-1----:R-:W-:-:S03]  /*5a60*/  FADD.FTZ R3, R46, R3 ;  /* 0x000000032e037221 */ /* 0x002fc60000010000 */
[----:B------:R-:W-:Y:S01]  /*5a70*/  FADD.FTZ R4, R48, R67 ;  /* 0x0000004330047221 */ /* 0x000fe20000010000 */
[----:B---3--:R-:W-:Y:S02]  /*5a80*/  FADD.FTZ R62, R50, R3 ;  /* 0x00000003323e7221 */ /* 0x008fe40000010000 */
[----:B------:R-:W0:Y:S01]  /*5a90*/  MUFU.EX2 R57, R57 ;  /* 0x0000003900397308 */ /* 0x000e220000000800 */
[----:B------:R-:W-:Y:S01]  /*5aa0*/  FADD.FTZ R3, R49, R4 ;  /* 0x0000000431037221 */ /* 0x000fe20000010000 */
[----:B-----5:R-:W-:-:S03]  /*5ab0*/  FADD.FTZ R83, R51, R62 ;  /* 0x0000003e33537221 */ /* 0x020fc60000010000 */
[----:B------:R-:W-:Y:S01]  /*5ac0*/  FADD.FTZ R4, R52, R3 ;  /* 0x0000000334047221 */ /* 0x000fe20000010000 */
[----:B------:R-:W-:Y:S02]  /*5ad0*/  FADD.FTZ R83, R74, R83 ;  /* 0x000000534a537221 */ /* 0x000fe40000010000 */
[----:B------:R-:W1:Y:S01]  /*5ae0*/  MUFU.EX2 R60, R60 ;  /* 0x0000003c003c7308 */ /* 0x000e620000000800 */
[----:B------:R-:W-:Y:S01]  /*5af0*/  FADD.FTZ R3, R53, R4 ;  /* 0x0000000435037221 */ /* 0x000fe20000010000 */
[----:B------:R-:W-:-:S03]  /*5b00*/  FADD.FTZ R83, R78, R83 ;  /* 0x000000534e537221 */ /* 0x000fc60000010000 */
[----:B------:R-:W-:-:S03]  /*5b10*/  FADD.FTZ R4, R56, R3 ;  /* 0x0000000338047221 */ /* 0x000fc60000010000 */
[----:B------:R-:W2:Y:S01]  /*5b20*/  MUFU.EX2 R59, R59 ;  /* 0x0000003b003b7308 */ /* 0x000ea20000000800 */
[----:B0-----:R-:W-:-:S07]  /*5b30*/  FADD.FTZ R3, R57, R4 ;  /* 0x0000000439037221 */ /* 0x001fce0000010000 */
[----:B------:R-:W0:Y:S01]  /*5b40*/  MUFU.EX2 R61, R61 ;  /* 0x0000003d003d7308 */ /* 0x000e220000000800 */
[----:B-1----:R-:W-:-:S07]  /*5b50*/  FADD.FTZ R4, R60, R3 ;  /* 0x000000033c047221 */ /* 0x002fce0000010000 */
[----:B------:R-:W1:Y:S08]  /*5b60*/  MUFU.EX2 R70, R70 ;  /* 0x0000004600467308 */ /* 0x000e700000000800 */
[----:B------:R-:W3:Y:S08]  /*5b70*/  MUFU.EX2 R64, R64 ;  /* 0x0000004000407308 */ /* 0x000ef00000000800 */
[----:B------:R4:W5:Y:S08]  /*5b80*/  MUFU.EX2 R63, R38 ;  /* 0x00000026003f7308 */ /* 0x0009700000000800 */
[----:B------:R-:W5:Y:S01]  /*5b90*/  MUFU.EX2 R65, R65 ;  /* 0x0000004100417308 */ /* 0x000f620000000800 */
[----:B----4-:R-:W-:-:S04]  /*5ba0*/  FADD.FTZ R38, R58, R83 ;  /* 0x000000533a267221 */ /* 0x010fc80000010000 */
[----:B------:R-:W-:-:S03]  /*5bb0*/  FADD.FTZ R38, R71, R38 ;  /* 0x0000002647267221 */ /* 0x000fc60000010000 */
[----:B------:R-:W4:Y:S01]  /*5bc0*/  MUFU.EX2 R66, R66 ;  /* 0x0000004200427308 */ /* 0x000f220000000800 */
[----:B--2---:R-:W-:-:S07]  /*5bd0*/  FADD.FTZ R3, R59, R38 ;  /* 0x000000263b037221 */ /* 0x004fce0000010000 */
[----:B------:R-:W2:Y:S08]  /*5be0*/  MUFU.EX2 R68, R68 ;  /* 0x0000004400447308 */ /* 0x000eb00000000800 */
[----:B------:R0:W2:Y:S08]  /*5bf0*/  MUFU.EX2 R67, R47 ;  /* 0x0000002f00437308 */ /* 0x0000b00000000800 */
[----:B------:R-:W2:Y:S01]  /*5c00*/  MUFU.EX2 R69, R69 ;  /* 0x0000004500457308 */ /* 0x000ea20000000800 */
[----:B0-----:R-:W-:Y:S01]  /*5c10*/  FADD.FTZ R47, R61, R4 ;  /* 0x000000043d2f7221 */ /* 0x001fe20000010000 */
[----:B-1----:R-:W-:-:S03]  /*5c20*/  FADD.FTZ R4, R70, R3 ;  /* 0x0000000346047221 */ /* 0x002fc60000010000 */
[----:B---3--:R-:W-:Y:S01]  /*5c30*/  FADD.FTZ R38, R64, R47 ;  /* 0x0000002f40267221 */ /* 0x008fe20000010000 */
[----:B-----5:R-:W-:Y:S02]  /*5c40*/  FADD.FTZ R3, R63, R4 ;  /* 0x000000043f037221 */ /* 0x020fe40000010000 */
[----:B------:R0:W1:Y:S01]  /*5c50*/  MUFU.EX2 R62, R79 ;  /* 0x0000004f003e7308 */ /* 0x0000620000000800 */
[----:B------:R-:W-:Y:S01]  /*5c60*/  FADD.FTZ R47, R65, R38 ;  /* 0x00000026412f7221 */ /* 0x000fe20000010000 */
[----:B----4-:R-:W-:-:S03]  /*5c70*/  FADD.FTZ R4, R66, R3 ;  /* 0x0000000342047221 */ /* 0x010fc60000010000 */
[----:B--2---:R-:W-:Y:S01]  /*5c80*/  FADD.FTZ R38, R68, R47 ;  /* 0x0000002f44267221 */ /* 0x004fe20000010000 */
        /* <DEDUP_REMOVED lines=20> */
.L_x_12073:
[----:B------:R-:W-:Y:S01]  /*5dd0*/  ULEA UR6, UR6, UR40, 0x3 ;  /* 0x0000002806067291 */ /* 0x000fe2000f8e183f */
[----:B------:R-:W-:Y:S01]  /*5de0*/  F2FP.BF16.F32.PACK_AB R12, R13, R12 ;  /* 0x0000000c0d0c723e */ /* 0x000fe200000010ff */
[----:B------:R-:W-:Y:S01]  /*5df0*/  FMUL.FTZ R88, R88, R9 ;  /* 0x0000000958587220 */ /* 0x000fe20000410000 */
[----:B------:R-:W-:Y:S01]  /*5e00*/  F2FP.BF16.F32.PACK_AB R14, R15, R14 ;  /* 0x0000000e0f0e723e */ /* 0x000fe200000010ff */
[----:B------:R-:W-:Y:S01]  /*5e10*/  UIADD3 UR6, UR6, 0x2d860, URZ ;  /* 0x0002d86006067890 */ /* 0x000fe2000fffe03f */
[----:B------:R-:W-:Y:S01]  /*5e20*/  F2FP.BF16.F32.PACK_AB R13, R85, R77 ;  /* 0x0000004d550d723e */ /* 0x000fe200000010ff */
[-C--:B------:R-:W-:Y:S01]  /*5e30*/  FMUL.FTZ R89, R89, R9.reuse ;  /* 0x0000000959597220 */ /* 0x080fe20000410000 */
        /* <DEDUP_REMOVED lines=15> */
[----:B------:R-:W-:Y:S01]  /*5f30*/  UMOV UR6, UR38 ;  /* 0x0000002600067c82 */ /* 0x000fe20008000000 */
        /* <DEDUP_REMOVED lines=37> */
[----:B------:R0:W-:Y:S01]  /*6190*/  STSM.16.M88.4 [R18+0x6000], R64 ;  /* 0x0060004012007844 */ /* 0x0001e20000000200 */
[----:B------:R-:W-:Y:S01]  /*61a0*/  F2FP.BF16.F32.PACK_AB R74, R76, R11 ;  /* 0x0000000b4c4a723e */ /* 0x000fe200000010ff */
[----:B------:R-:W-:Y:S01]  /*61b0*/  FMUL.FTZ R125, R125, R9 ;  /* 0x000000097d7d7220 */ /* 0x000fe20000410000 */
[----:B------:R-:W-:Y:S01]  /*61c0*/  F2FP.BF16.F32.PACK_AB R75, R47, R75 ;  /* 0x0000004b2f4b723e */ /* 0x000fe200000010ff */
[----:B------:R-:W-:Y:S01]  /*61d0*/  FMUL.FTZ R128, R128, R9 ;  /* 0x0000000980807220 */ /* 0x000fe20000410000 */
[----:B------:R-:W-:Y:S01]  /*61e0*/  ISETP.GT.AND P1, PT, R8, R7, PT ;  /* 0x000000070800720c */ /* 0x000fe20003f24270 */
        /* <DEDUP_REMOVED lines=37> */
[----:B------:R-:W-:Y:S01]  /*6440*/  IMAD.MOV.U32 R11, RZ, RZ, R2 ;  /* 0x000000ffff0b7224 */ /* 0x000fe200078e0002 */
[----:B-1----:R-:W-:Y:S01]  /*6450*/  NOP ;  /* 0x0000000000007918 */ /* 0x002fe20000000000 */
[----:B0-----:R-:W-:Y:S05]  /*6460*/  @P1 BRA `(.L_x_12074) ;  /* 0xffffffd400841947 */ /* 0x001fea000383ffff */
.L_x_12063:
[----:B------:R-:W-:-:S13]  /*6470*/  ISETP.GE.AND P1, PT, R8, RZ, PT ;  /* 0x000000ff0800720c */ /* 0x000fda0003f26270 */
[----:B------:R-:W-:Y:S05]  /*6480*/  @!P1 BRA `(.L_x_12075) ;  /* 0x00000020003c9947 */ /* 0x000fea0003800000 */
[----:B------:R-:W-:Y:S01]  /*6490*/  IMAD.MOV.U32 R9, RZ, RZ, R5 ;  /* 0x000000ffff097224 */ /* 0x000fe200078e0005 */
[----:B------:R-:W-:Y:S01]  /*64a0*/  UMOV UR6, UR38 ;  /* 0x0000002600067c82 */ /* 0x000fe20008000000 */
[----:B------:R-:W-:Y:S02]  /*64b0*/  IMAD.MOV.U32 R7, RZ, RZ, R6 ;  /* 0x000000ffff077224 */ /* 0x000fe400078e0006 */
[----:B------:R-:W-:-:S07]  /*64c0*/  IMAD.MOV.U32 R10, RZ, RZ, R2 ;  /* 0x000000ffff0a7224 */ /* 0x000fce00078e0002 */
.L_x_12086:
[----:B------:R-:W-:Y:S01]  /*64d0*/  ISETP.NE.AND P2, PT, RZ, UR42, PT ;  /* 0x0000002aff007c0c */ /* 0x000fe2000bf45270 */
[----:B------:R-:W-:-:S04]  /*64e0*/  UISETP.NE.AND UP0, UPT, UR6, 0x1, UPT ;  /* 0x000000010600788c */ /* 0x000fc8000bf05270 */
[----:B------:R-:W-:-:S06]  /*64f0*/  USEL UR7, URZ, 0x1, UP0 ;  /* 0x000000013f077887 */ /* 0x000fcc0008000000 */
[----:B------:R-:W-:Y:S02]  /*6500*/  LOP3.LUT R2, R10, UR7, RZ, 0x3c, !PT ;  /* 0x000000070a027c12 */ /* 0x000fe4000f8e3cff */
[----:B------:R-:W-:Y:S05]  /*6510*/  @P2 BRA `(.L_x_12076) ;  /* 0x0000000000342947 */ /* 0x000fea0003800000 */
[----:B------:R-:W-:Y:S05]  /*6520*/  @!P0 BRA `(.L_x_12077) ;  /* 0x0000000000048947 */ /* 0x000fea0003800000 */
[----:B------:R-:W-:Y:S01]  /*6530*/  BPT.TRAP 0x1 ;  /* 0x000000040000795c */ /* 0x000fe20000300000 */
.L_x_12077:
        /* <DEDUP_REMOVED lines=8> */
.L_x_12078:
[----:B-1----:R-:W-:Y:S05]  /*65c0*/  @P1 BRA `(.L_x_12076) ;  /* 0x0000000000081947 */ /* 0x002fea0003800000 */
[----:B------:R-:W1:Y:S02]  /*65d0*/  SYNCS.PHASECHK.TRANS64.TRYWAIT P1, [UR7+0x2d830], R0 ;  /* 0x02d83000ff0075a7 */ /* 0x000e640008020147 */
[----:B-1----:R-:W-:Y:S05]  /*65e0*/  @!P1 BRA `(.L_x_12079) ;  /* 0x0000009c007c9947 */ /* 0x002fea0003800000 */
.L_x_12076:
        /* <DEDUP_REMOVED lines=42> */
.L_x_12081:
[----:B------:R-:W-:Y:S01]  /*6890*/  ULEA UR7, UR6, UR40, 0x3 ;  /* 0x0000002806077291 */ /* 0x000fe2000f8e183f */
[----:B------:R-:W-:-:S08]  /*68a0*/  SHF.L.U32 R0, R10, 0x1f, RZ ;  /* 0x0000001f0a007819 */ /* 0x000fd000000006ff */
[----:B------:R0:W1:Y:S01]  /*68b0*/  SYNCS.PHASECHK.TRANS64.TRYWAIT P1, [UR7+0x2d850], R0 ;  /* 0x02d85000ff0075a7 */ /* 0x0000620008020147 */
[----:B------:R-:W-:Y:S05]  /*68c0*/  @!P0 BRA `(.L_x_12082) ;  /* 0x0000000000048947 */ /* 0x000fea0003800000 */
[----:B------:R-:W-:Y:S01]  /*68d0*/  BPT.TRAP 0x1 ;  /* 0x000000040000795c */ /* 0x000fe20000300000 */
.L_x_12082:
[----:B-1----:R-:W-:Y:S05]  /*68e0*/  @P1 BRA `(.L_x_12080) ;  /* 0x0000000000081947 */ /* 0x002fea0003800000 */
[----:B------:R-:W1:Y:S02]  /*68f0*/  SYNCS.PHASECHK.TRANS64.TRYWAIT P1, [UR7+0x2d850], R0 ;  /* 0x02d85000ff0075a7 */ /* 0x000e640008020147 */
[----:B-1----:R-:W-:Y:S05]  /*6900*/  @!P1 BRA `(.L_x_12083) ;  /* 0x0000009800cc9947 */ /* 0x002fea0003800000 */
.L_x_12080:
        /* <DEDUP_REMOVED lines=70> */
.L_x_12084:
        /* <DEDUP_REMOVED lines=80> */
[-C--:B------:R-:W-:Y:S01]  /*7270*/  FFMA.FTZ R29, R29, R0.reuse, -R11 ;  /* 0x000000001d1d7223 */ /* 0x080fe2000001080b */
[C---:B------:R-:W-:Y:S01]  /*7280*/  FADD.FTZ R7, -R5.reuse, R9 ;  /* 0x0000000905077221 */ /* 0x040fe20000010100 */
        /* <DEDUP_REMOVED lines=23> */
[-C--:B0-----:R-:W-:Y:S01]  /*7400*/  FFMA.FTZ R29, R26, R0.reuse, -R137 ;  /* 0x000000001a1d7223 */ /* 0x081fe20000010889 */
        /* <DEDUP_REMOVED lines=28> */
[--C-:B------:R-:W-:Y:S01]  /*75d0*/  FFMA.FTZ R54, R58, R0, -R137.reuse ;  /* 0x000000003a367223 */ /* 0x100fe20000010889 */
        /* <DEDUP_REMOVED lines=39> */
[----:B------:R-:W-:Y:S01]  /*7850*/  MUFU.EX2 R24, R24 ;  /* 0x0000001800187308 */ /* 0x000fe20000000800 */
[----:B0-----:R-:W-:-:S07]  /*7860*/  FADD.FTZ R79, R21, R4 ;  /* 0x00000004154f7221 */ /* 0x001fce0000010000 */
[----:B------:R-:W0:Y:S01]  /*7870*/  MUFU.EX2 R81, R81 ;  /* 0x0000005100517308 */ /* 0x000e220000000800 */
[----:B--2---:R-:W-:-:S07]  /*7880*/  FADD.FTZ R4, R38, R3 ;  /* 0x0000000326047221 */ /* 0x004fce0000010000 */
        /* <DEDUP_REMOVED lines=35> */
[----:B0-----:R-:W-:-:S07]  /*7ac0*/  FFMA.FTZ R46, R86, R0, -R137 ;  /* 0x00000000562e7223 */ /* 0x001fce0000010889 */
        /* <DEDUP_REMOVED lines=8> */
[----:B------:R-:W-:Y:S08]  /*7b50*/  MUFU.EX2 R70, R66 ;  /* 0x0000004200467308 */ /* 0x000ff00000000800 */
        /* <DEDUP_REMOVED lines=14> */
[----:B------:R-:W-:-:S03]  /*7c40*/  FADD.FTZ R4, R70, R3 ;  /* 0x0000000346047221 */ /* 0x000fc60000010000 */
[----:B----4-:R-:W-:Y:S01]  /*7c50*/  FADD.FTZ R28, R56, R47 ;  /* 0x0000002f381c7221 */ /* 0x010fe20000010000 */
[----:B------:R-:W-:Y:S02]  /*7c60*/  FADD.FTZ R4, R71, R4 ;  /* 0x0000000447047221 */ /* 0x000fe40000010000 */
[----:B------:R-:W1:Y:S01]  /*7c70*/  MUFU.EX2 R60, R60 ;  /* 0x0000003c003c7308 */ /* 0x000e620000000800 */
[----:B-----5:R-:W-:-:S07]  /*7c80*/  FADD.FTZ R3, R57, R28 ;  /* 0x0000001c39037221 */ /* 0x020fce0000010000 */
        /* <DEDUP_REMOVED lines=37> */
.L_x_12085:
        /* <DEDUP_REMOVED lines=104> */
[----:B0-----:R-:W-:Y:S01]  /*8560*/  NOP ;  /* 0x0000000000007918 */ /* 0x001fe20000000000 */
[----:B--2---:R-:W-:Y:S05]  /*8570*/  @P1 BRA `(.L_x_12086) ;  /* 0xffffffdc00d41947 */ /* 0x004fea000383ffff */
.L_x_12075:
[----:B------:R-:W-:Y:S06]  /*8580*/  BAR.ARV 0x8, 0x200 ;  /* 0x0208000000007b1d */ /* 0x000fec0000002000 */
[----:B------:R-:W-:Y:S05]  /*8590*/  @!P0 BRA `(.L_x_12087) ;  /* 0x0000000000048947 */ /* 0x000fea0003800000 */
[----:B------:R-:W-:Y:S01]  /*85a0*/  BPT.TRAP 0x1 ;  /* 0x000000040000795c */ /* 0x000fe20000300000 */
.L_x_12087:
[----:B------:R-:W-:Y:S01]  /*85b0*/  ULEA UR4, UR38, UR40, 0x3 ;  /* 0x0000002826047291 */ /* 0x000fe2000f8e183f */
[----:B------:R-:W-:-:S08]  /*85c0*/  SHF.L.U32 R7, R2, 0x1f, RZ ;  /* 0x0000001f02077819 */ /* 0x000fd000000006ff */
[----:B------:R0:W1:Y:S01]  /*85d0*/  SYNCS.PHASECHK.TRANS64.TRYWAIT P1, [UR4+0x2d850], R7 ;  /* 0x02d85007ff0075a7 */ /* 0x0000620008020144 */
[----:B------:R-:W-:Y:S05]  /*85e0*/  @!P0 BRA `(.L_x_12088) ;  /* 0x0000000000048947 */ /* 0x000fea0003800000 */
[----:B------:R-:W-:Y:S01]  /*85f0*/  BPT.TRAP 0x1 ;  /* 0x000000040000795c */ /* 0x000fe20000300000 */
.L_x_12088:
[----:B-1----:R-:W-:Y:S05]  /*8600*/  @P1 BRA `(.L_x_12089) ;  /* 0x0000000000081947 */ /* 0x002fea0003800000 */
[----:B------:R-:W1:Y:S02]  /*8610*/  SYNCS.PHASECHK.TRANS64.TRYWAIT P1, [UR4+0x2d850], R7 ;  /* 0x02d85007ff0075a7 */ /* 0x000e640008020144 */
[----:B-1----:R-:W-:Y:S05]  /*8620*/  @!P1 BRA `(.L_x_12090) ;  /* 0x0000007c009c9947 */ /* 0x002fea0003800000 */
.L_x_12089:
[----:B------:R-:W-:Y:S01]  /*8630*/  UIADD3 UR40, UR40, 0x400, URZ ;  /* 0x0000040028287890 */ /* 0x000fe2000fffe03f */
[----:B------:R-:W-:Y:S01]  /*8640*/  WARPGROUP.ARRIVE ;  /* 0x00000000000079c5 */ /* 0x000fe20000000000 */
[----:B------:R-:W-:Y:S01]  /*8650*/  ULOP3.LUT UR39, UR39, 0x10000, URZ, 0xfc, !UPT ;  /* 0x0001000027277892 */ /* 0x000fe2000f8efc3f */
[----:B01----:R-:W0:Y:S01]  /*8660*/  SHFL.BFLY PT, R7, R4, 0x2, 0x1f ;  /* 0x0c401f0004077f89 */ /* 0x003e2200000e0000 */
[----:B------:R-:W-:Y:S01]  /*8670*/  USHF.R.U32.HI UR40, URZ, 0x4, UR40 ;  /* 0x000000043f287899 */ /* 0x000fe20008011628 */
[----:B------:R-:W-:Y:S01]  /*8680*/  IMAD.MOV.U32 R20, RZ, RZ, -0x800000 ;  /* 0xff800000ff147424 */ /* 0x000fe200078e00ff */
[----:B------:R-:W-:Y:S01]  /*8690*/  UMOV UR9, 0x40000040 ;  /* 0x4000004000097882 */ /* 0x000fe20000000000 */
[----:B------:R-:W-:Y:S01]  /*86a0*/  UMOV UR11, 0x80000020 ;  /* 0x80000020000b7882 */ /* 0x000fe20000000000 */
[----:B------:R-:W-:Y:S01]  /*86b0*/  ULOP3.LUT UR40, UR40, 0x3fff, URZ, 0xc0, !UPT ;  /* 0x00003fff28287892 */ /* 0x000fe2000f8ec03f */
[----:B------:R-:W1:Y:S01]  /*86c0*/  SHFL.BFLY PT, R8, R3, 0x2, 0x1f ;  /* 0x0c401f0003087f89 */ /* 0x000e6200000e0000 */
[----:B------:R-:W-:-:S02]  /*86d0*/  UMOV UR8, UR39 ;  /* 0x0000002700087c82 */ /* 0x000fc40008000000 */
[----:B------:R-:W-:-:S04]  /*86e0*/  ULOP3.LUT UR5, UR40, 0x2000000, URZ, 0xfc, !UPT ;  /* 0x0200000028057892 */ /* 0x000fc8000f8efc3f */
[----:B------:R-:W-:-:S07]  /*86f0*/  UIMAD UR5, UR38, 0x600, UR5 ;  /* 0x00000600260578a4 */ /* 0x000fce000f8e0205 */
[----:B------:R-:W-:Y:S02]  /*8700*/  UMOV UR10, UR5 ;  /* 0x00000005000a7c82 */ /* 0x000fe40008000000 */
[----:B------:R-:W-:Y:S01]  /*8710*/  HGMMA.64x96x16.F32.BF16 R88, gdesc[UR8].tnspB, R88, gsb0 ;  /* 0x41600000085879f0 */ /* 0x000fe20008001858 */
[----:B------:R-:W-:Y:S01]  /*8720*/  UIADD3 UR8, UR39, 0x2, URZ ;  /* 0x0000000227087890 */ /* 0x000fe2000fffe03f */
[----:B0-----:R-:W-:Y:S01]  /*8730*/  FADD.FTZ R7, R7, R4 ;  /* 0x0000000407077221 */ /* 0x001fe20000010000 */
[----:B------:R-:W-:Y:S01]  /*8740*/  UIADD3 UR10, UR5, 0x40, URZ ;  /* 0x00000040050a7890 */ /* 0x000fe2000fffe03f */
[----:B------:R-:W-:Y:S01]  /*8750*/  IMAD.MOV.U32 R4, RZ, RZ, RZ ;  /* 0x000000ffff047224 */ /* 0x000fe200078e00ff */
[----:B------:R-:W-:Y:S01]  /*8760*/  UMOV UR9, 0x40000040 ;  /* 0x4000004000097882 */ /* 0x000fe20000000000 */
[----:B------:R-:W-:Y:S01]  /*8770*/  UMOV UR11, 0x80000020 ;  /* 0x80000020000b7882 */ /* 0x000fe20000000000 */
[----:B-1----:R-:W-:Y:S01]  /*8780*/  FADD.FTZ R9, R8, R3 ;  /* 0x0000000308097221 */ /* 0x002fe20000010000 */
        /* <DEDUP_REMOVED lines=66> */
.L_x_12091:
        /* <DEDUP_REMOVED lines=58> */
.L_x_12055:
        /* <DEDUP_REMOVED lines=10> */
[----:B------:R-:W-:Y:S01]  /*8ff0*/  F2FP.BF16.F32.PACK_AB R6, R93, R6 ;  /* 0x000000065d06723e */ /* 0x000fe200000010ff */
[----:B------:R-:W-:Y:S01]  /*9000*/  IMAD.MOV.U32 R40, RZ, RZ, RZ ;  /* 0x000000ffff287224 */ /* 0x000fe200078e00ff */
[----:B------:R-:W-:-:S02]  /*9010*/  F2FP.BF16.F32.PACK_AB R7, R7, R94 ;  /* 0x0000005e0707723e */ /* 0x000fc400000010ff */
[----:B------:R-:W-:-:S03]  /*9020*/  F2FP.BF16.F32.PACK_AB R26, R125, R26 ;  /* 0x0000001a7d1a723e */ /* 0x000fc600000010ff */
[----:B------:R-:W2:Y:S01]  /*9030*/  LDC.64 R36, c[0x0][0xc00] ;  /* 0x00030000ff247b82 */ /* 0x000ea20000000a00 */
[----:B------:R-:W-:Y:S01]  /*9040*/  F2FP.BF16.F32.PACK_AB R27, R27, R126 ;  /* 0x0000007e1b1b723e */ /* 0x000fe200000010ff */
[----:B------:R-:W-:Y:S01]  /*9050*/  UMOV UR4, UR40 ;  /* 0x0000002800047c82 */ /* 0x000fe20008000000 */
[----:B-1----:R-:W-:Y:S01]  /*9060*/  UMOV UR5, UR6 ;  /* 0x0000000600057c82 */ /* 0x002fe20008000000 */
[----:B------:R-:W-:Y:S02]  /*9070*/  IMAD.U32 R32, RZ, RZ, UR4 ;  /* 0x00000004ff207e24 */ /* 0x000fe4000f8e00ff */
[----:B------:R-:W-:Y:S01]  /*9080*/  IMAD.U32 R33, RZ, RZ, UR5 ;  /* 0x00000005ff217e24 */ /* 0x000fe2000f8e00ff */
[----:B------:R-:W-:Y:S01]  /*9090*/  ULDC.64 UR4, c[0x0][0xc08] ;  /* 0x0003020000047ab9 */ /* 0x000fe20000000a00 */
[----:B------:R-:W-:-:S03]  /*90a0*/  IMAD.WIDE R4, R153, 0x2, R32 ;  /* 0x0000000299047825 */ /* 0x000fc600078e0220 */
[C---:B------:R-:W-:Y:S02]  /*90b0*/  IADD3 R21, P4, R4.reuse, 0x20, RZ ;  /* 0x0000002004157810 */ /* 0x040fe40007f9e0ff */
[C---:B------:R-:W-:Y:S02]  /*90c0*/  LOP3.LUT R9, R4.reuse, 0x180, RZ, 0xc0, !PT ;  /* 0x0000018004097812 */ /* 0x040fe400078ec0ff */
[----:B------:R-:W-:Y:S01]  /*90d0*/  LOP3.LUT R8, R21, 0x180, RZ, 0xc0, !PT ;  /* 0x0000018015087812 */ /* 0x000fe200078ec0ff */
[----:B------:R-:W-:Y:S01]  /*90e0*/  IMAD.X R15, RZ, RZ, R5, P4 ;  /* 0x000000ffff0f7224 */ /* 0x000fe200020e0605 */
[----:B------:R-:W-:Y:S02]  /*90f0*/  SHF.R.U64 R9, R9, 0x3, RZ ;  /* 0x0000000309097819 */ /* 0x000fe400000012ff */
[C---:B------:R-:W-:Y:S02]  /*9100*/  IADD3 R35, P3, R4.reuse, 0x3000, RZ ;  /* 0x0000300004237810 */ /* 0x040fe40007f7e0ff */
[----:B------:R-:W-:-:S02]  /*9110*/  IADD3 R39, P2, R4, 0x3020, RZ ;  /* 0x0000302004277810 */ /* 0x000fc40007f5e0ff */
[C---:B------:R-:W-:Y:S01]  /*9120*/  IADD3 R41, P1, R4.reuse, 0x6000, RZ ;  /* 0x0000600004297810 */ /* 0x040fe20007f3e0ff */
[--C-:B------:R-:W-:Y:S01]  /*9130*/  IMAD.X R13, RZ, RZ, R5.reuse, P3 ;  /* 0x000000ffff0d7224 */ /* 0x100fe200018e0605 */
[----:B------:R-:W-:Y:S01]  /*9140*/  IADD3 R43, P0, R4, 0x6020, RZ ;  /* 0x00006020042b7810 */ /* 0x000fe20007f1e0ff */
[--C-:B------:R-:W-:Y:S01]  /*9150*/  IMAD.X R11, RZ, RZ, R5.reuse, P2 ;  /* 0x000000ffff0b7224 */ /* 0x100fe200010e0605 */
[----:B------:R-:W-:Y:S02]  /*9160*/  SHF.R.U64 R8, R8, 0x3, RZ ;  /* 0x0000000308087819 */ /* 0x000fe400000012ff */
[----:B------:R-:W-:Y:S01]  /*9170*/  LOP3.LUT R4, R9, R4, RZ, 0x3c, !PT ;  /* 0x0000000409047212 */ /* 0x000fe200078e3cff */
[--C-:B------:R-:W-:Y:S01]  /*9180*/  IMAD.X R9, RZ, RZ, R5.reuse, P1 ;  /* 0x000000ffff097224 */ /* 0x100fe200008e0605 */
[----:B------:R-:W-:Y:S01]  /*9190*/  LOP3.LUT R14, R8, R21, RZ, 0x3c, !PT ;  /* 0x00000015080e7212 */ /* 0x000fe200078e3cff */
[----:B------:R-:W-:Y:S01]  /*91a0*/  IMAD.X R25, RZ, RZ, R5, P0 ;  /* 0x000000ffff197224 */ /* 0x000fe200000e0605 */
[----:B------:R-:W-:-:S02]  /*91b0*/  MOV R21, R4 ;  /* 0x0000000400157202 */ /* 0x000fc40000000f00 */
[----:B------:R-:W-:Y:S02]  /*91c0*/  LOP3.LUT R10, R35, 0x180, RZ, 0xc0, !PT ;  /* 0x00000180230a7812 */ /* 0x000fe400078ec0ff */
[----:B------:R-:W-:Y:S02]  /*91d0*/  F2FP.BF16.F32.PACK_AB R4, R89, R0 ;  /* 0x000000005904723e */ /* 0x000fe400000010ff */
[----:B------:R-:W-:Y:S02]  /*91e0*/  LOP3.LUT R0, R39, 0x180, RZ, 0xc0, !PT ;  /* 0x0000018027007812 */ /* 0x000fe400078ec0ff */
[----:B------:R-:W-:Y:S02]  /*91f0*/  LOP3.LUT R8, R41, 0x180, RZ, 0xc0, !PT ;  /* 0x0000018029087812 */ /* 0x000fe400078ec0ff */
[----:B------:R-:W-:Y:S02]  /*9200*/  SHF.R.U64 R10, R10, 0x3, RZ ;  /* 0x000000030a0a7819 */ /* 0x000fe400000012ff */
[----:B------:R-:W-:-:S02]  /*9210*/  SHF.R.U64 R0, R0, 0x3, RZ ;  /* 0x0000000300007819 */ /* 0x000fc400000012ff */
[----:B------:R-:W-:Y:S02]  /*9220*/  SHF.R.U64 R8, R8, 0x3, RZ ;  /* 0x0000000308087819 */ /* 0x000fe400000012ff */
[----:B------:R-:W-:Y:S02]  /*9230*/  LOP3.LUT R24, R43, 0x180, RZ, 0xc0, !PT ;  /* 0x000001802b187812 */ /* 0x000fe400078ec0ff */
[----:B------:R-:W-:Y:S02]  /*9240*/  LOP3.LUT R12, R10, R35, RZ, 0x3c, !PT ;  /* 0x000000230a0c7212 */ /* 0x000fe400078e3cff */
[----:B------:R-:W-:Y:S01]  /*9250*/  LOP3.LUT R10, R0, R39, RZ, 0x3c, !PT ;  /* 0x00000027000a7212 */ /* 0x000fe200078e3cff */
[----:B------:R-:W1:Y:S01]  /*9260*/  LDC.64 R34, c[0x0][0xc00] ;  /* 0x00030000ff227b82 */ /* 0x000e620000000a00 */
[----:B------:R-:W-:Y:S02]  /*9270*/  LOP3.LUT R8, R8, R41, RZ, 0x3c, !PT ;  /* 0x0000002908087212 */ /* 0x000fe400078e3cff */
[----:B------:R-:W-:-:S02]  /*9280*/  SHF.R.U64 R24, R24, 0x3, RZ ;  /* 0x0000000318187819 */ /* 0x000fc400000012ff */
[----:B------:R-:W-:Y:S02]  /*9290*/  F2FP.BF16.F32.PACK_AB R5, R91, R90 ;  /* 0x0000005a5b05723e */ /* 0x000fe400000010ff */
[----:B------:R-:W-:Y:S02]  /*92a0*/  MOV R38, R10 ;  /* 0x0000000a00267202 */ /* 0x000fe40000000f00 */
[----:B0-----:R-:W-:Y:S01]  /*92b0*/  MOV R28, R8 ;  /* 0x00000008001c7202 */ /* 0x001fe20000000f00 */
[----:B------:R0:W-:Y:S01]  /*92c0*/  STSM.16.M88.4 [R21], R4 ;  /* 0x0000000415007844 */ /* 0x0001e20000000200 */
[----:B------:R-:W-:Y:S02]  /*92d0*/  LOP3.LUT R24, R24, R43, RZ, 0x3c, !PT ;  /* 0x0000002b18187212 */ /* 0x000fe400078e3cff */
[----:B------:R-:W-:Y:S02]  /*92e0*/  MOV R39, R14 ;  /* 0x0000000e00277202 */ /* 0x000fe40000000f00 */
[----:B------:R-:W-:-:S02]  /*92f0*/  F2FP.BF16.F32.PACK_AB R8, R97, R96 ;  /* 0x000000606108723e */ /* 0x000fc400000010ff */
[----:B------:R-:W-:Y:S02]  /*9300*/  F2FP.BF16.F32.PACK_AB R9, R99, R98 ;  /* 0x000000626309723e */ /* 0x000fe400000010ff */
[----:B------:R-:W-:Y:S02]  /*9310*/  F2FP.BF16.F32.PACK_AB R10, R101, R100 ;  /* 0x00000064650a723e */ /* 0x000fe400000010ff */
[----:B------:R-:W-:Y:S02]  /*9320*/  F2FP.BF16.F32.PACK_AB R11, R103, R102 ;  /* 0x00000066670b723e */ /* 0x000fe400000010ff */
[----:B------:R-:W-:Y:S01]  /*9330*/  MOV R0, R12 ;  /* 0x0000000c00007202 */ /* 0x000fe20000000f00 */
[----:B-1----:R-:W-:Y:S01]  /*9340*/  IMAD.WIDE R34, R141, 0x4, R34 ;  /* 0x000000048d227825 */ /* 0x002fe200078e0222 */
[----:B------:R-:W-:Y:S01]  /*9350*/  F2FP.BF16.F32.PACK_AB R12, R105, R104 ;  /* 0x00000068690c723e */ /* 0x000fe200000010ff */
[----:B------:R1:W-:Y:S01]  /*9360*/  STSM.16.M88.4 [R39], R8 ;  /* 0x0000000827007844 */ /* 0x0003e20000000200 */
[----:B------:R-:W-:-:S02]  /*9370*/  F2FP.BF16.F32.PACK_AB R13, R107, R106 ;  /* 0x0000006a6b0d723e */ /* 0x000fc400000010ff */
[----:B------:R-:W-:Y:S02]  /*9380*/  F2FP.BF16.F32.PACK_AB R14, R109, R108 ;  /* 0x0000006c6d0e723e */ /* 0x000fe400000010ff */
[----:B------:R-:W-:Y:S02]  /*9390*/  F2FP.BF16.F32.PACK_AB R15, R111, R110 ;  /* 0x0000006e6f0f723e */ /* 0x000fe400000010ff */
[----:B0-----:R-:W-:Y:S02]  /*93a0*/  MOV R21, R24 ;  /* 0x0000001800157202 */ /* 0x001fe40000000f00 */
[----:B------:R-:W-:Y:S01]  /*93b0*/  F2FP.BF16.F32.PACK_AB R4, R113, R112 ;  /* 0x000000707104723e */ /* 0x000fe200000010ff */
[----:B------:R0:W-:Y:S01]  /*93c0*/  STSM.16.M88.4 [R0], R12 ;  /* 0x0000000c00007844 */ /* 0x0001e20000000200 */
[----:B------:R-:W-:Y:S02]  /*93d0*/  F2FP.BF16.F32.PACK_AB R5, R115, R114 ;  /* 0x000000727305723e */ /* 0x000fe400000010ff */
[----:B------:R-:W-:-:S02]  /*93e0*/  F2FP.BF16.F32.PACK_AB R6, R117, R116 ;  /* 0x000000747506723e */ /* 0x000fc400000010ff */
[----:B------:R-:W-:Y:S02]  /*93f0*/  F2FP.BF16.F32.PACK_AB R7, R119, R118 ;  /* 0x000000767707723e */ /* 0x000fe400000010ff */
[----:B------:R-:W-:Y:S02]  /*9400*/  F2FP.BF16.F32.PACK_AB R24, R121, R120 ;  /* 0x000000787918723e */ /* 0x000fe400000010ff */
[----:B------:R-:W-:Y:S01]  /*9410*/  F2FP.BF16.F32.PACK_AB R25, R123, R122 ;  /* 0x0000007a7b19723e */ /* 0x000fe200000010ff */
[----:B------:R3:W-:Y:S01]  /*9420*/  STSM.16.M88.4 [R38], R4 ;  /* 0x0000000426007844 */ /* 0x0007e20000000200 */
[----:B-1----:R-:W-:Y:S02]  /*9430*/  F2FP.BF16.F32.PACK_AB R8, R129, R128 ;  /* 0x000000808108723e */ /* 0x002fe400000010ff */
[----:B------:R-:W-:Y:S01]  /*9440*/  F2FP.BF16.F32.PACK_AB R9, R131, R130 ;  /* 0x000000828309723e */ /* 0x000fe200000010ff */
[----:B------:R1:W-:Y:S01]  /*9450*/  STSM.16.M88.4 [R28], R24 ;  /* 0x000000181c007844 */ /* 0x0003e20000000200 */
[----:B------:R-:W-:Y:S01]  /*9460*/  F2FP.BF16.F32.PACK_AB R10, R133, R132 ;  /* 0x00000084850a723e */ /* 0x000fe200000010ff */
[----:B0-----:R-:W0:Y:S01]  /*9470*/  LDC R0, c[0x0][0xbe8] ;  /* 0x0002fa00ff007b82 */ /* 0x001e220000000800 */
[----:B------:R-:W-:-:S02]  /*9480*/  F2FP.BF16.F32.PACK_AB R11, R135, R134 ;  /* 0x00000086870b723e */ /* 0x000fc400000010ff */
[----:B------:R-:W-:Y:S02]  /*9490*/  ISETP.NE.U32.AND P2, PT, RZ, UR4, PT ;  /* 0x00000004ff007c0c */ /* 0x000fe4000bf45070 */
[----:B--2---:R-:W-:Y:S01]  /*94a0*/  ISETP.NE.U32.AND P0, PT, R36, RZ, PT ;  /* 0x000000ff2400720c */ /* 0x004fe20003f05070 */
[----:B------:R1:W-:Y:S02]  /*94b0*/  STSM.16.M88.4 [R21], R8 ;  /* 0x0000000815007844 */ /* 0x0003e40000000200 */
[----:B------:R-:W-:Y:S01]  /*94c0*/  BAR.SYNC.DEFER_BLOCKING 0x1, 0x180 ;  /* 0x0046000000007b1d */ /* 0x000fe20000010000 */
[----:B------:R-:W-:Y:S02]  /*94d0*/  ISETP.NE.AND.EX P2, PT, RZ, UR5, PT, P2 ;  /* 0x00000005ff007c0c */ /* 0x000fe4000bf45320 */
[----:B------:R-:W-:-:S11]  /*94e0*/  ISETP.NE.AND.EX P0, PT, R37, RZ, PT, P0 ;  /* 0x000000ff2500720c */ /* 0x000fd60003f05300 */
[C---:B---3--:R-:W-:Y:S01]  /*94f0*/  @P2 LEA R4, P3, R141.reuse, UR4, 0x2 ;  /* 0x000000048d042c11 */ /* 0x048fe2000f8610ff */
[----:B------:R-:W-:Y:S02]  /*9500*/  ULDC UR4, c[0x0][0xa88] ;  /* 0x0002a20000047ab9 */ /* 0x000fe40000000800 */
[----:B------:R-:W-:Y:S01]  /*9510*/  IMAD.U32 R7, RZ, RZ, UR4 ;  /* 0x00000004ff077e24 */ /* 0x000fe2000f8e00ff */
[----:B------:R-:W-:Y:S01]  /*9520*/  @P2 LEA.HI.X R5, R141, UR5, R144, 0x2, P3 ;  /* 0x000000058d052c11 */ /* 0x000fe200098f1490 */
        /* <DEDUP_REMOVED lines=11> */
.L_x_12094:
[----:B------:R-:W-:Y:S01]  /*95e0*/  SHF.R.S32.HI R28, RZ, 0x1f, R143 ;  /* 0x0000001fff1c7819 */ /* 0x000fe2000001148f */
[----:B0-----:R-:W-:Y:S01]  /*95f0*/  @P1 IMAD.HI.U32 R4, R15, R12, RZ ;  /* 0x0000000c0f041227 */ /* 0x001fe200078e00ff */
[----:B------:R-:W-:Y:S01]  /*9600*/  ULDC.64 UR4, c[0x0][0xb90] ;  /* 0x0002e40000047ab9 */ /* 0x000fe20000000a00 */
[----:B-----5:R-:W-:Y:S01]  /*9610*/  SHF.R.S32.HI R41, RZ, 0x1f, R40 ;  /* 0x0000001fff297819 */ /* 0x020fe20000011428 */
[----:B------:R-:W0:Y:S01]  /*9620*/  @P1 LDC R49, c[0x0][0xbec] ;  /* 0x0002fb00ff311b82 */ /* 0x000e220000000800 */
[----:B------:R-:W-:Y:S01]  /*9630*/  IMAD R6, R28, UR4, RZ ;  /* 0x000000041c067c24 */ /* 0x000fe2000f8e02ff */
[----:B------:R-:W-:Y:S01]  /*9640*/  SEL R144, R144, RZ, !P0 ;  /* 0x000000ff90907207 */ /* 0x000fe20004000000 */
[----:B------:R-:W-:Y:S01]  /*9650*/  IMAD.MOV.U32 R9, RZ, RZ, R15 ;  /* 0x000000ffff097224 */ /* 0x000fe200078e000f */
[----:B--2---:R-:W-:Y:S01]  /*9660*/  @P1 SHF.R.U32.HI R9, RZ, R13, R4 ;  /* 0x0000000dff091219 */ /* 0x004fe20000011604 */
[----:B------:R-:W-:Y:S01]  /*9670*/  IMAD R11, R148, 0x20, R142 ;  /* 0x00000020940b7824 */ /* 0x000fe200078e028e */
[----:B------:R-:W-:Y:S01]  /*9680*/  SEL R141, R141, RZ, !P0 ;  /* 0x000000ff8d8d7207 */ /* 0x000fe20004000000 */
[C---:B------:R-:W-:Y:S01]  /*9690*/  IMAD R13, R143.reuse, UR5, R6 ;  /* 0x000000058f0d7c24 */ /* 0x040fe2000f8e0206 */
[----:B------:R-:W-:Y:S01]  /*96a0*/  ULDC.64 UR6, c[0x0][0xa80] ;  /* 0x0002a00000067ab9 */ /* 0x000fe20000000a00 */
[----:B------:R-:W-:Y:S01]  /*96b0*/  IMAD.WIDE.U32 R4, R143, UR4, R40 ;  /* 0x000000048f047c25 */ /* 0x000fe2000f8e0028 */
[----:B------:R-:W-:-:S03]  /*96c0*/  ULDC.64 UR4, c[0x0][0xb98] ;  /* 0x0002e60000047ab9 */ /* 0x000fc60000000a00 */
[----:B------:R-:W-:-:S04]  /*96d0*/  IMAD.WIDE R32, R11, 0x2, R32 ;  /* 0x000000020b207825 */ /* 0x000fc800078e0220 */
[----:B------:R-:W-:Y:S01]  /*96e0*/  IMAD.MOV R11, RZ, RZ, -R9 ;  /* 0x000000ffff0b7224 */ /* 0x000fe200078e0a09 */
[----:B------:R-:W-:Y:S01]  /*96f0*/  IADD3 R25, P6, R32, 0x3000, RZ ;  /* 0x0000300020197810 */ /* 0x000fe20007fde0ff */
[----:B------:R-:W-:Y:S01]  /*9700*/  IMAD.IADD R5, R5, 0x1, R13 ;  /* 0x0000000105057824 */ /* 0x000fe200078e020d */
[----:B------:R-:W-:Y:S01]  /*9710*/  SHF.R.S32.HI R13, RZ, 0x1f, R9 ;  /* 0x0000001fff0d7819 */ /* 0x000fe20000011409 */
[----:B------:R-:W-:Y:S01]  /*9720*/  IMAD R11, R0, R11, R15 ;  /* 0x0000000b000b7224 */ /* 0x000fe200078e020f */
[----:B------:R-:W-:Y:S01]  /*9730*/  IADD3 R15, P2, R32, 0x1800, RZ ;  /* 0x00001800200f7810 */ /* 0x000fe20007f5e0ff */
[----:B------:R-:W-:Y:S01]  /*9740*/  IMAD R6, R144, UR4, RZ ;  /* 0x0000000490067c24 */ /* 0x000fe2000f8e02ff */
[----:B------:R-:W-:Y:S01]  /*9750*/  IADD3 R35, P4, R32, 0x6000, RZ ;  /* 0x0000600020237810 */ /* 0x000fe20007f9e0ff */
[----:B------:R-:W-:Y:S01]  /*9760*/  IMAD.WIDE.U32 R4, R141, UR4, R4 ;  /* 0x000000048d047c25 */ /* 0x000fe2000f8e0004 */
[----:B------:R-:W-:Y:S02]  /*9770*/  LOP3.LUT R8, R15, 0x180, RZ, 0xc0, !PT ;  /* 0x000001800f087812 */ /* 0x000fe400078ec0ff */
[----:B------:R-:W-:Y:S01]  /*9780*/  LOP3.LUT R24, R25, 0x180, RZ, 0xc0, !PT ;  /* 0x0000018019187812 */ /* 0x000fe200078ec0ff */
[----:B------:R-:W-:Y:S01]  /*9790*/  IMAD R10, R141, UR5, R6 ;  /* 0x000000058d0a7c24 */ /* 0x000fe2000f8e0206 */
[----:B------:R-:W-:Y:S01]  /*97a0*/  SHF.R.S32.HI R6, RZ, 0x1f, R11 ;  /* 0x0000001fff067819 */ /* 0x000fe2000001140b */
[----:B------:R-:W-:Y:S01]  /*97b0*/  ULDC.64 UR4, c[0x0][0xb88] ;  /* 0x0002e20000047ab9 */ /* 0x000fe20000000a00 */
[----:B------:R-:W-:Y:S01]  /*97c0*/  IADD3 R4, P0, R9, R4, RZ ;  /* 0x0000000409047210 */ /* 0x000fe20007f1e0ff */
[----:B------:R-:W-:Y:S01]  /*97d0*/  IMAD.IADD R14, R152, 0x1, R136 ;  /* 0x00000001980e7824 */ /* 0x000fe200078e0288 */
[----:B------:R-:W-:Y:S01]  /*97e0*/  SHF.R.U64 R8, R8, 0x3, RZ ;  /* 0x0000000308087819 */ /* 0x000fe200000012ff */
[----:B------:R-:W-:Y:S01]  /*97f0*/  IMAD R12, R6, UR4, RZ ;  /* 0x00000004060c7c24 */ /* 0x000fe2000f8e02ff */
[----:B------:R-:W-:Y:S01]  /*9800*/  IADD3.X R5, R13, R5, R10, P0, !PT ;  /* 0x000000050d057210 */ /* 0x000fe200007fe40a */
[----:B------:R-:W-:Y:S01]  /*9810*/  IMAD R47, R7, R0, RZ ;  /* 0x00000000072f7224 */ /* 0x000fe200078e02ff */
[----:B------:R-:W-:Y:S01]  /*9820*/  LOP3.LUT R6, R8, R15, RZ, 0x3c, !PT ;  /* 0x0000000f08067212 */ /* 0x000fe200078e3cff */
[C---:B------:R-:W-:Y:S01]  /*9830*/  IMAD R9, R11.reuse, UR5, R12 ;  /* 0x000000050b097c24 */ /* 0x040fe2000f8e020c */
[----:B------:R-:W-:Y:S01]  /*9840*/  IADD3 R13, P5, R32, 0x4800, RZ ;  /* 0x00004800200d7810 */ /* 0x000fe20007fbe0ff */
[----:B------:R-:W-:Y:S01]  /*9850*/  IMAD.WIDE.U32 R4, R11, UR4, R4 ;  /* 0x000000040b047c25 */ /* 0x000fe2000f8e0004 */
[----:B------:R-:W-:Y:S01]  /*9860*/  ULDC.64 UR4, c[0x0][0xb50] ;  /* 0x0002d40000047ab9 */ /* 0x000fe20000000a00 */
[----:B------:R-:W-:-:S02]  /*9870*/  LOP3.LUT R34, R35, 0x180, RZ, 0xc0, !PT ;  /* 0x0000018023227812 */ /* 0x000fc400078ec0ff */
[----:B------:R-:W-:Y:S01]  /*9880*/  IMAD.IADD R5, R5, 0x1, R9 ;  /* 0x0000000105057824 */ /* 0x000fe200078e0209 */
[C---:B------:R-:W-:Y:S01]  /*9890*/  LEA R8, P0, R4.reuse, UR4, 0x2 ;  /* 0x0000000404087c11 */ /* 0x040fe2000f8010ff */
[----:B------:R-:W-:Y:S01]  /*98a0*/  IMAD.X R7, RZ, RZ, R33, P2 ;  /* 0x000000ffff077224 */ /* 0x000fe200010e0621 */
[----:B------:R-:W-:Y:S02]  /*98b0*/  LOP3.LUT R12, R13, 0x180, RZ, 0xc0, !PT ;  /* 0x000001800d0c7812 */ /* 0x000fe400078ec0ff */
[----:B------:R-:W-:Y:S01]  /*98c0*/  LEA.HI.X R10, R4, UR5, R5, 0x2, P0 ;  /* 0x00000005040a7c11 */ /* 0x000fe200080f1405 */
[----:B------:R-:W-:Y:S01]  /*98d0*/  SHFL.IDX PT, R42, R8, RZ, 0x1c1f ;  /* 0x001c1fff082a7589 */ /* 0x000fe200000e0000 */
[----:B------:R-:W-:Y:S01]  /*98e0*/  LOP3.LUT P0, RZ, R150, 0x3, RZ, 0xc0, !PT ;  /* 0x0000000396ff7812 */ /* 0x000fe2000780c0ff */
[C---:B------:R-:W-:Y:S01]  /*98f0*/  VIADD R4, R14.reuse, 0x8 ;  /* 0x000000080e047836 */ /* 0x040fe20000000000 */
[----:B------:R-:W-:Y:S01]  /*9900*/  ULDC.64 UR4, c[0x0][0xaa0] ;  /* 0x0002a80000047ab9 */ /* 0x000fe20000000a00 */
[----:B------:R-:W1:Y:S01]  /*9910*/  SHFL.IDX PT, R43, R10, RZ, 0x1c1f ;  /* 0x001c1fff0a2b7589 */ /* 0x000e6200000e0000 */
[----:B------:R-:W-:-:S02]  /*9920*/  ISETP.GE.OR P2, PT, R14, R47, P0 ;  /* 0x0000002f0e00720c */ /* 0x000fc40000746670 */
[----:B------:R-:W-:Y:S01]  /*9930*/  ISETP.GE.OR P0, PT, R4, R47, P0 ;  /* 0x0000002f0400720c */ /* 0x000fe20000706670 */
[----:B------:R2:W-:Y:S01]  /*9940*/  SHFL.IDX PT, R44, R8, 0x1, 0x1c1f ;  /* 0x003c1f00082c7f89 */ /* 0x0005e200000e0000 */
[C---:B------:R-:W-:Y:S02]  /*9950*/  IADD3 R5, P3, R32.reuse, 0x7800, RZ ;  /* 0x0000780020057810 */ /* 0x040fe40007f7e0ff */
[----:B------:R-:W-:Y:S01]  /*9960*/  LOP3.LUT R9, R32, 0x180, RZ, 0xc0, !PT ;  /* 0x0000018020097812 */ /* 0x000fe200078ec0ff */
[----:B------:R-:W3:Y:S01]  /*9970*/  SHFL.IDX PT, R45, R10, 0x1, 0x1c1f ;  /* 0x003c1f000a2d7f89 */ /* 0x000ee200000e0000 */
[----:B------:R-:W-:Y:S01]  /*9980*/  IMAD R21, R41, UR4, RZ ;  /* 0x0000000429157c24 */ /* 0x000fe2000f8e02ff */
[----:B------:R-:W-:Y:S01]  /*9990*/  LOP3.LUT R4, R5, 0x180, RZ, 0xc0, !PT ;  /* 0x0000018005047812 */ /* 0x000fe200078ec0ff */
[----:B------:R-:W-:Y:S01]  /*99a0*/  IMAD.X R37, RZ, RZ, R33, P3 ;  /* 0x000000ffff257224 */ /* 0x000fe200018e0621 */
[----:B------:R-:W-:Y:S01]  /*99b0*/  SHF.R.U64 R24, R24, 0x3, RZ ;  /* 0x0000000318187819 */ /* 0x000fe200000012ff */
[----:B------:R-:W-:Y:S01]  /*99c0*/  IMAD R41, R40, UR5, R21 ;  /* 0x0000000528297c24 */ /* 0x000fe2000f8e0215 */
[----:B------:R-:W-:-:S02]  /*99d0*/  SHF.R.U64 R12, R12, 0x3, RZ ;  /* 0x000000030c0c7819 */ /* 0x000fc400000012ff */
[----:B------:R-:W-:Y:S02]  /*99e0*/  SHF.R.U64 R34, R34, 0x3, RZ ;  /* 0x0000000322227819 */ /* 0x000fe400000012ff */
[----:B------:R-:W-:Y:S02]  /*99f0*/  SHF.R.U64 R9, R9, 0x3, RZ ;  /* 0x0000000309097819 */ /* 0x000fe400000012ff */
[----:B------:R-:W-:Y:S02]  /*9a00*/  SHF.R.U64 R4, R4, 0x3, RZ ;  /* 0x0000000304047819 */ /* 0x000fe400000012ff */
[----:B------:R-:W-:Y:S01]  /*9a10*/  LOP3.LUT R24, R24, R25, RZ, 0x3c, !PT ;  /* 0x0000001918187212 */ /* 0x000fe200078e3cff */
[--C-:B------:R-:W-:Y:S01]  /*9a20*/  IMAD.X R25, RZ, RZ, R33.reuse, P6 ;  /* 0x000000ffff197224 */ /* 0x100fe200030e0621 */
[----:B-1----:R1:W-:Y:S01]  /*9a30*/  @!P2 ST.E desc[UR36][R42.64], R20 ;  /* 0x000000142a00a985 */ /* 0x0023e2000c101924 */
[----:B------:R-:W-:Y:S01]  /*9a40*/  LOP3.LUT R12, R12, R13, RZ, 0x3c, !PT ;  /* 0x0000000d0c0c7212 */ /* 0x000fe200078e3cff */
[--C-:B------:R-:W-:Y:S01]  /*9a50*/  IMAD.X R13, RZ, RZ, R33.reuse, P5 ;  /* 0x000000ffff0d7224 */ /* 0x100fe200028e0621 */
[----:B------:R-:W-:Y:S01]  /*9a60*/  LOP3.LUT R34, R34, R35, RZ, 0x3c, !PT ;  /* 0x0000002322227212 */ /* 0x000fe200078e3cff */
[--C-:B------:R-:W-:Y:S01]  /*9a70*/  IMAD.X R35, RZ, RZ, R33.reuse, P4 ;  /* 0x000000ffff237224 */ /* 0x100fe200020e0621 */
[----:B--2---:R-:W-:Y:S01]  /*9a80*/  LOP3.LUT R8, R9, R32, RZ, 0x3c, !PT ;  /* 0x0000002009087212 */ /* 0x004fe200078e3cff */
[----:B------:R-:W-:Y:S01]  /*9a90*/  IMAD.MOV.U32 R9, RZ, RZ, R33 ;  /* 0x000000ffff097224 */ /* 0x000fe200078e0021 */
[----:B------:R-:W-:Y:S01]  /*9aa0*/  LOP3.LUT R36, R4, R5, RZ, 0x3c, !PT ;  /* 0x0000000504247212 */ /* 0x000fe200078e3cff */
[----:B---3--:R2:W-:Y:S01]  /*9ab0*/  @!P0 ST.E desc[UR36][R44.64], R3 ;  /* 0x000000032c008985 */ /* 0x0085e2000c101924 */
[----:B-1----:R-:W1:Y:S01]  /*9ac0*/  @P1 LDC R43, c[0x0][0xbf0] ;  /* 0x0002fc00ff2b1b82 */ /* 0x002e620000000800 */
[----:B------:R-:W-:Y:S01]  /*9ad0*/  IMAD.WIDE.U32 R20, R40, UR4, RZ ;  /* 0x0000000428147c25 */ /* 0x000fe2000f8e00ff */
[----:B------:R-:W-:Y:S01]  /*9ae0*/  ULDC.64 UR4, c[0x0][0xae8] ;  /* 0x0002ba0000047ab9 */ /* 0x000fe20000000a00 */
[----:B------:R-:W5:Y:S02]  /*9af0*/  LD.E.128 R8, desc[UR36][R8.64] ;  /* 0x0000002408087980 */ /* 0x000f64000c101d00 */
[----:B------:R-:W-:-:S02]  /*9b00*/  IMAD.IADD R21, R21, 0x1, R41 ;  /* 0x0000000115157824 */ /* 0x000fc400078e0229 */
[----:B--2---:R-:W-:Y:S01]  /*9b10*/  IMAD R3, R147, 0x60, R148 ;  /* 0x0000006093037824 */ /* 0x004fe200078e0294 */
[----:B------:R-:W5:Y:S01]  /*9b20*/  LD.E.128 R4, desc[UR36][R6.64] ;  /* 0x0000002406047980 */ /* 0x000f62000c101d00 */
[----:B------:R-:W-:Y:S02]  /*9b30*/  IMAD R28, R28, UR4, RZ ;  /* 0x000000041c1c7c24 */ /* 0x000fe4000f8e02ff */
[----:B------:R-:W-:Y:S01]  /*9b40*/  IMAD.IADD R42, R136, 0x1, R3 ;  /* 0x00000001882a7824 */ /* 0x000fe200078e0203 */
[----:B------:R-:W5:Y:S01]  /*9b50*/  LD.E.128 R24, desc[UR36][R24.64] ;  /* 0x0000002418187980 */ /* 0x000f62000c101d00 */
[C---:B------:R-:W-:Y:S02]  /*9b60*/  IMAD R3, R143.reuse, UR5, R28 ;  /* 0x000000058f037c24 */ /* 0x040fe4000f8e021c */
[----:B------:R-:W-:Y:S01]  /*9b70*/  IMAD.WIDE.U32 R20, R143, UR4, R20 ;  /* 0x000000048f147c25 */ /* 0x000fe2000f8e0014 */
[----:B------:R-:W-:Y:S01]  /*9b80*/  ULDC.64 UR4, c[0x0][0xaf0] ;  /* 0x0002bc0000047ab9 */ /* 0x000fe20000000a00 */
[----:B------:R-:W5:Y:S02]  /*9b90*/  LD.E.128 R12, desc[UR36][R12.64] ;  /* 0x000000240c0c7980 */ /* 0x000f64000c101d00 */
[----:B0-----:R-:W-:-:S02]  /*9ba0*/  @P1 IMAD.HI.U32 R28, R42, R49, RZ ;  /* 0x000000312a1c1227 */ /* 0x001fc400078e00ff */
[----:B------:R-:W5:Y:S02]  /*9bb0*/  LD.E.128 R32, desc[UR36][R34.64] ;  /* 0x0000002422207980 */ /* 0x000f64000c101d00 */
[----:B------:R-:W-:Y:S02]  /*9bc0*/  IMAD.IADD R21, R21, 0x1, R3 ;  /* 0x0000000115157824 */ /* 0x000fe400078e0203 */
[----:B------:R-:W-:Y:S01]  /*9bd0*/  IMAD.MOV.U32 R3, RZ, RZ, R42 ;  /* 0x000000ffff037224 */ /* 0x000fe200078e002a */
[----:B-1----:R-:W-:Y:S01]  /*9be0*/  @P1 SHF.R.U32.HI R3, RZ, R43, R28 ;  /* 0x0000002bff031219 */ /* 0x002fe2000001161c */
[----:B------:R-:W-:Y:S01]  /*9bf0*/  IMAD R40, R144, UR4, RZ ;  /* 0x0000000490287c24 */ /* 0x000fe2000f8e02ff */
[----:B------:R-:W5:Y:S01]  /*9c00*/  LD.E.128 R36, desc[UR36][R36.64] ;  /* 0x0000002424247980 */ /* 0x000f62000c101d00 */
[C---:B------:R-:W-:Y:S01]  /*9c10*/  IMAD.WIDE.U32 R20, R141.reuse, UR4, R20 ;  /* 0x000000048d147c25 */ /* 0x040fe2000f8e0014 */
[--C-:B------:R-:W-:Y:S01]  /*9c20*/  SHF.R.S32.HI R28, RZ, 0x1f, R3.reuse ;  /* 0x0000001fff1c7819 */ /* 0x100fe20000011403 */
[----:B------:R-:W-:Y:S01]  /*9c30*/  BSSY B1, `(.L_x_12095) ;  /* 0x000002c000017945 */ /* 0x000fe20003800000 */
[----:B------:R-:W-:Y:S01]  /*9c40*/  @!PT LDS RZ, [RZ] ;  /* 0x00000000fffff984 */ /* 0x000fe20000000800 */
[----:B------:R-:W-:Y:S01]  /*9c50*/  @!PT LDS RZ, [RZ] ;  /* 0x00000000fffff984 */ /* 0x000fe20000000800 */
[----:B------:R-:W-:Y:S01]  /*9c60*/  @!PT LDS RZ, [RZ] ;  /* 0x00000000fffff984 */ /* 0x000fe20000000800 */
[----:B------:R-:W-:Y:S01]  /*9c70*/  @!PT LDS RZ, [RZ] ;  /* 0x00000000fffff984 */ /* 0x000fe20000000800 */
[----:B------:R0:W-:Y:S06]  /*9c80*/  MEMBAR.ALL.CTA ;  /* 0x0000000000007992 */ /* 0x0001ec0000008000 */
[----:B0-----:R-:W0:Y:S01]  /*9c90*/  FENCE.VIEW.ASYNC.S ;  /* 0x00000000000073c6 */ /* 0x001e220000000000 */
[----:B------:R-:W-:Y:S01]  /*9ca0*/  IMAD R41, R141, UR5, R40 ;  /* 0x000000058d297c24 */ /* 0x000fe2000f8e0228 */
[----:B------:R-:W-:Y:S01]  /*9cb0*/  ULDC.64 UR4, c[0x0][0xae0] ;  /* 0x0002b80000047ab9 */ /* 0x000fe20000000a00 */
[----:B------:R-:W-:-:S02]  /*9cc0*/  IMAD.MOV R43, RZ, RZ, -R3 ;  /* 0x000000ffff2b7224 */ /* 0x000fc400078e0a03 */
[----:B------:R-:W-:Y:S02]  /*9cd0*/  IMAD.IADD R21, R21, 0x1, R41 ;  /* 0x0000000115157824 */ /* 0x000fe400078e0229 */
        /* <DEDUP_REMOVED lines=9> */
[----:B------:R-:W-:Y:S02]  /*9d70*/  IMAD.IADD R0, R148, 0x1, R136 ;  /* 0x0000000194007824 */ /* 0x000fe400078e0288 */
[----:B------:R-:W-:Y:S01]  /*9d80*/  IMAD.WIDE.U32 R20, R41, UR4, R20 ;  /* 0x0000000429147c25 */ /* 0x000fe2000f8e0014 */
[----:B------:R-:W-:-:S02]  /*9d90*/  UIADD3 UR4, UR40, 0x2d820, URZ ;  /* 0x0002d82028047890 */ /* 0x000fc4000fffe03f */
[----:B------:R-:W-:Y:S01]  /*9da0*/  ISETP.GE.AND P0, PT, R0, R47, PT ;  /* 0x0000002f0000720c */ /* 0x000fe20003f06270 */
[----:B------:R-:W-:Y:S01]  /*9db0*/  IMAD.IADD R3, R21, 0x1, R3 ;  /* 0x0000000115037824 */ /* 0x000fe200078e0203 */
[----:B------:R-:W-:Y:S01]  /*9dc0*/  LEA R28, P1, R20, UR6, 0x1 ;  /* 0x00000006141c7c11 */ /* 0x000fe2000f8208ff */
[----:B------:R-:W-:-:S03]  /*9dd0*/  UPRMT UR4, URZ, 0x654, UR4 ;  /* 0x000006543f047896 */ /* 0x000fc60008000004 */
[----:B------:R-:W-:Y:S01]  /*9de0*/  LEA.HI.X R3, R20, UR7, R3, 0x1, P1 ;  /* 0x0000000714037c11 */ /* 0x000fe200088f0c03 */
[----:B0-----:R0:W1:Y:S04]  /*9df0*/  SHFL.IDX PT, R40, R28, RZ, 0x1c1f ;  /* 0x001c1fff1c287589 */ /* 0x00106800000e0000 */
        /* <DEDUP_REMOVED lines=12> */
[----:B-----5:R3:W-:Y:S04]  /*9ec0*/  @!P0 ST.E.128 desc[UR36][R20.64], R8 ;  /* 0x0000000814008985 */ /* 0x0207e8000c101d24 */
[----:B------:R3:W-:Y:S04]  /*9ed0*/  @!P1 ST.E.128 desc[UR36][R42.64], R24 ;  /* 0x000000182a009985 */ /* 0x0007e8000c101d24 */
[----:B------:R3:W-:Y:S02]  /*9ee0*/  @!P2 ST.E.128 desc[UR36][R44.64], R32 ;  /* 0x000000202c00a985 */ /* 0x0007e4000c101d24 */
.L_x_12096:
[----:B------:R-:W-:Y:S05]  /*9ef0*/  BSYNC B1 ;  /* 0x0000000000017941 */ /* 0x000fea0003800000 */
.L_x_12095:
        /* <DEDUP_REMOVED lines=19> */
.L_x_12093:
        /* <DEDUP_REMOVED lines=15> */
[----:B------:R-:W-:Y:S01]  /*a120*/  @P1 IADD3.X R5, R0, UR5, RZ, P2, !PT ;  /* 0x0000000500051c10 */ /* 0x000fe200097fe4ff */
[----:B------:R-:W-:-:S06]  /*a130*/  IMAD.U32 R0, RZ, RZ, UR4 ;  /* 0x00000004ff007e24 */ /* 0x000fcc000f8e00ff */
        /* <DEDUP_REMOVED lines=9> */
.L_x_12098:
        /* <DEDUP_REMOVED lines=8> */
[----:B---3--:R-:W-:Y:S01]  /*a250*/  IMAD R4, R0, R14, RZ ;  /* 0x0000000e00047224 */ /* 0x008fe200078e02ff */
[----:B-1----:R-:W-:-:S04]  /*a260*/  IADD3 R11, R136, -0x80, R5 ;  /* 0xffffff80880b7810 */ /* 0x002fc80007ffe005 */
        /* <DEDUP_REMOVED lines=35> */
.L_x_12100:
[----:B------:R-:W-:Y:S05]  /*a4a0*/  BSYNC B1 ;  /* 0x0000000000017941 */ /* 0x000fea0003800000 */
.L_x_12099:
[----:B------:R-:W3:Y:S01]  /*a4b0*/  @P2 LDC R9, c[0x0][0xbf0] ;  /* 0x0002fc00ff092b82 */ /* 0x000ee20000000800 */
[----:B------:R-:W-:Y:S01]  /*a4c0*/  ULDC.64 UR4, c[0x0][0xaa0] ;  /* 0x0002a80000047ab9 */ /* 0x000fe20000000a00 */
[----:B------:R-:W-:Y:S01]  /*a4d0*/  BSSY B1, `(.L_x_12101) ;  /* 0x0000037000017945 */ /* 0x000fe20003800000 */
[----:B------:R-:W-:-:S04]  /*a4e0*/  IMAD R4, R10, UR4, RZ ;  /* 0x000000040a047c24 */ /* 0x000fc8000f8e02ff */
[C---:B-1----:R-:W-:Y:S02]  /*a4f0*/  IMAD R7, R3.reuse, UR5, R4 ;  /* 0x0000000503077c24 */ /* 0x042fe4000f8e0204 */
[----:B------:R-:W-:Y:S01]  /*a500*/  IMAD.WIDE.U32 R4, R3, UR4, RZ ;  /* 0x0000000403047c25 */ /* 0x000fe2000f8e00ff */
[----:B------:R-:W-:-:S03]  /*a510*/  ULDC.64 UR4, c[0x0][0xae8] ;  /* 0x0002ba0000047ab9 */ /* 0x000fc60000000a00 */
[----:B------:R-:W-:Y:S02]  /*a520*/  IMAD R3, R147, 0x60, R148 ;  /* 0x0000006093037824 */ /* 0x000fe400078e0294 */
[----:B------:R-:W-:Y:S02]  /*a530*/  IMAD R6, R12, UR4, RZ ;  /* 0x000000040c067c24 */ /* 0x000fe4000f8e02ff */
[----:B------:R-:W-:Y:S02]  /*a540*/  IMAD.IADD R11, R136, 0x1, R3 ;  /* 0x00000001880b7824 */ /* 0x000fe400078e0203 */
[----:B------:R-:W-:Y:S02]  /*a550*/  IMAD.IADD R5, R5, 0x1, R7 ;  /* 0x0000000105057824 */ /* 0x000fe400078e0207 */
[----:B------:R-:W-:Y:S02]  /*a560*/  IMAD R7, R143, UR5, R6 ;  /* 0x000000058f077c24 */ /* 0x000fe4000f8e0206 */
[----:B--2---:R-:W-:-:S04]  /*a570*/  @P2 IMAD.HI.U32 R6, R11, R20, RZ ;  /* 0x000000140b062227 */ /* 0x004fc800078e00ff */
        /* <DEDUP_REMOVED lines=21> */
[----:B------:R-:W-:Y:S02]  /*a6d0*/  IMAD.IADD R0, R148, 0x1, R136 ;  /* 0x0000000194007824 */ /* 0x000fe400078e0288 */
        /* <DEDUP_REMOVED lines=14> */
[CC--:B--2---:R-:W-:Y:S02]  /*a7c0*/  @!P3 LEA R10, P0, R145.reuse, R4.reuse, 0x1 ;  /* 0x00000004910ab211 */ /* 0x0c4fe400078008ff */
[----:B------:R-:W-:Y:S02]  /*a7d0*/  @!P4 LEA R12, P1, R146, R4, 0x1 ;  /* 0x00000004920cc211 */ /* 0x000fe400078208ff */
[----:B---3--:R-:W-:Y:S01]  /*a7e0*/  @!P2 IMAD.WIDE R8, R142, 0x2, R4 ;  /* 0x000000028e08a825 */ /* 0x008fe200078e0204 */
[-C--:B------:R-:W-:Y:S02]  /*a7f0*/  @!P3 LEA.HI.X R11, R145, R5.reuse, R156, 0x1, P0 ;  /* 0x00000005910bb211 */ /* 0x080fe400000f0c9c */
[----:B------:R-:W-:Y:S02]  /*a800*/  @!P4 LEA.HI.X R13, R146, R5, R155, 0x1, P1 ;  /* 0x00000005920dc211 */ /* 0x000fe400008f0c9b */
[----:B------:R4:W-:Y:S04]  /*a810*/  @!P2 ST.E.128 desc[UR36][R8.64], RZ ;  /* 0x000000ff0800a985 */ /* 0x0009e8000c101d24 */
[----:B------:R4:W-:Y:S04]  /*a820*/  @!P3 ST.E.128 desc[UR36][R10.64], RZ ;  /* 0x000000ff0a00b985 */ /* 0x0009e8000c101d24 */
[----:B------:R4:W-:Y:S02]  /*a830*/  @!P4 ST.E.128 desc[UR36][R12.64], RZ ;  /* 0x000000ff0c00c985 */ /* 0x0009e4000c101d24 */
.L_x_12102:
[----:B------:R-:W-:Y:S05]  /*a840*/  BSYNC B1 ;  /* 0x0000000000017941 */ /* 0x000fea0003800000 */
.L_x_12101:
        /* <DEDUP_REMOVED lines=9> */
[CC--:B--2-4-:R-:W-:Y:S02]  /*a8e0*/  @!P3 LEA R8, P0, R145.reuse, R4.reuse, 0x1 ;  /* 0x000000049108b211 */ /* 0x0d4fe400078008ff */
[----:B------:R-:W-:Y:S02]  /*a8f0*/  @!P4 LEA R10, P1, R146, R4, 0x1 ;  /* 0x00000004920ac211 */ /* 0x000fe400078208ff */
[----:B01----:R-:W-:Y:S01]  /*a900*/  @!P2 IMAD.WIDE R6, R142, 0x2, R4 ;  /* 0x000000028e06a825 */ /* 0x003fe200078e0204 */
[-C--:B------:R-:W-:Y:S02]  /*a910*/  @!P3 LEA.HI.X R9, R145, R5.reuse, R156, 0x1, P0 ;  /* 0x000000059109b211 */ /* 0x080fe400000f0c9c */
[----:B------:R-:W-:Y:S02]  /*a920*/  @!P4 LEA.HI.X R11, R146, R5, R155, 0x1, P1 ;  /* 0x00000005920bc211 */ /* 0x000fe400008f0c9b */
[----:B------:R3:W-:Y:S04]  /*a930*/  @!P2 ST.E.128 desc[UR36][R6.64], RZ ;  /* 0x000000ff0600a985 */ /* 0x0007e8000c101d24 */
[----:B------:R3:W-:Y:S04]  /*a940*/  @!P3 ST.E.128 desc[UR36][R8.64], RZ ;  /* 0x000000ff0800b985 */ /* 0x0007e8000c101d24 */
[----:B------:R3:W-:Y:S02]  /*a950*/  @!P4 ST.E.128 desc[UR36][R10.64], RZ ;  /* 0x000000ff0a00c985 */ /* 0x0007e4000c101d24 */
.L_x_12097:
[----:B------:R-:W-:Y:S05]  /*a960*/  BSYNC B0 ;  /* 0x0000000000007941 */ /* 0x000fea0003800000 */
.L_x_12092:
[----:B------:R-:W-:Y:S02]  /*a970*/  ULDC UR4, c[0x0][0xc3c] ;  /* 0x00030f0000047ab9 */ /* 0x000fe40000000800 */
[----:B0-----:R-:W-:-:S13]  /*a980*/  ISETP.GE.AND P0, PT, R31, UR4, PT ;  /* 0x000000041f007c0c */ /* 0x001fda000bf06270 */
[----:B------:R-:W-:Y:S05]  /*a990*/  @!P0 BRA `(.L_x_12103) ;  /* 0xffffff6400308947 */ /* 0x000fea000383ffff */
[----:B------:R-:W-:Y:S05]  /*a9a0*/  EXIT ;  /* 0x000000000000794d */ /* 0x000fea0003800000 */
.L_x_12050:
        /* <DEDUP_REMOVED lines=16> */
.L_x_12104:
        /* <DEDUP_REMOVED lines=40> */
.L_x_12110:
        /* <DEDUP_REMOVED lines=12> */
.L_x_12109:
[----:B------:R-:W-:Y:S05]  /*adf0*/  BSYNC B0 ;  /* 0x0000000000007941 */ /* 0x000fea0003800000 */
.L_x_12108:
        /* <DEDUP_REMOVED lines=20> */
.L_x_12106:
        /* <DEDUP_REMOVED lines=21> */
.L_x_12111:
        /* <DEDUP_REMOVED lines=58> */
.L_x_12107:
[----:B------:R-:W-:Y:S01]  /*b430*/  ULDC UR4, c[0x0][0xc3c] ;  /* 0x00030f0000047ab9 */ /* 0x000fe20000000800 */
[----:B------:R-:W-:Y:S02]  /*b440*/  IMAD.MOV.U32 R17, RZ, RZ, RZ ;  /* 0x000000ffff117224 */ /* 0x000fe400078e00ff */
[----:B------:R-:W-:Y:S02]  /*b450*/  IMAD.U32 R16, RZ, RZ, UR6 ;  /* 0x00000006ff107e24 */ /* 0x000fe4000f8e00ff */
[----:B------:R-:W-:Y:S02]  /*b460*/  IMAD.MOV.U32 R18, RZ, RZ, RZ ;  /* 0x000000ffff127224 */ /* 0x000fe400078e00ff */
[----:B------:R-:W-:-:S07]  /*b470*/  IMAD.U32 R19, RZ, RZ, UR4 ;  /* 0x00000004ff137e24 */ /* 0x000fce000f8e00ff */
.L_x_12112:
[----:B------:R-:W-:-:S13]  /*b480*/  ISETP.NE.AND P0, PT, R5, RZ, PT ;  /* 0x000000ff0500720c */ /* 0x000fda0003f05270 */
[----:B------:R-:W0:Y:S01]  /*b490*/  @!P0 S2R R3, SR_CgaCtaId ;  /* 0x0000000000038919 */ /* 0x000e220000008800 */
[----:B------:R-:W-:-:S04]  /*b4a0*/  @!P0 MOV R0, 0x400 ;  /* 0x0000040000008802 */ /* 0x000fc80000000f00 */
[----:B0-----:R-:W-:-:S05]  /*b4b0*/  @!P0 LEA R0, R3, R0, 0x18 ;  /* 0x0000000003008211 */ /* 0x001fca00078ec0ff */
[----:B------:R1:W-:Y:S01]  /*b4c0*/  @!P0 STS.128 [R0+0x2d8d0], R16 ;  /* 0x02d8d01000008388 */ /* 0x0003e20000000c00 */
[----:B------:R-:W-:Y:S06]  /*b4d0*/  BAR.ARV 0x5, 0x200 ;  /* 0x0148000000007b1d */ /* 0x000fec0000002000 */
.L_x_12105:
[----:B------:R2:W-:Y:S01]  /*b4e0*/  STL [R1+0x34], RZ ;  /* 0x000034ff01007387 */ /* 0x0005e20000100800 */
[----:B------:R-:W-:Y:S01]  /*b4f0*/  ULDC UR4, c[0x0][0xc3c] ;  /* 0x00030f0000047ab9 */ /* 0x000fe20000000800 */
[----:B------:R-:W-:Y:S01]  /*b500*/  IMAD.MOV.U32 R29, RZ, RZ, 0x1 ;  /* 0x00000001ff1d7424 */ /* 0x000fe200078e00ff */
[----:B0-----:R-:W-:Y:S01]  /*b510*/  ISETP.GE.AND P0, PT, R19, UR4, PT ;  /* 0x0000000413007c0c */ /* 0x001fe2000bf06270 */
[----:B------:R-:W-:-:S12]  /*b520*/  IMAD.MOV.U32 R26, RZ, RZ, RZ ;  /* 0x000000ffff1a7224 */ /* 0x000fd800078e00ff */
[----:B--2---:R-:W-:Y:S05]  /*b530*/  @P0 BRA `(.L_x_12113) ;  /* 0x0000004800640947 */ /* 0x004fea0003800000 */
[----:B------:R-:W2:Y:S01]  /*b540*/  LDL R6, [R1+0x1c] ;  /* 0x00001c0001067983 */ /* 0x000ea20000100800 */
[----:B------:R-:W1:Y:S01]  /*b550*/  S2R R3, SR_TID.X ;  /* 0x0000000000037919 */ /* 0x000e620000002100 */
[----:B------:R-:W0:Y:S01]  /*b560*/  S2UR UR5, SR_CgaCtaId ;  /* 0x00000000000579c3 */ /* 0x000e220000008800 */
[----:B------:R-:W-:Y:S01]  /*b570*/  UMOV UR4, 0x400 ;  /* 0x0000040000047882 */ /* 0x000fe20000000000 */
[C---:B-1----:R-:W-:Y:S01]  /*b580*/  IMAD.SHL.U32 R0, R3.reuse, 0x8, RZ ;  /* 0x0000000803007824 */ /* 0x042fe200078e00ff */
[C---:B------:R-:W-:Y:S01]  /*b590*/  LOP3.LUT R5, R3.reuse, 0x7f, RZ, 0xc0, !PT ;  /* 0x0000007f03057812 */ /* 0x040fe200078ec0ff */
[----:B------:R-:W-:-:S03]  /*b5a0*/  IMAD.SHL.U32 R4, R3, 0x20, RZ ;  /* 0x0000002003047824 */ /* 0x000fc600078e00ff */
[----:B------:R-:W-:Y:S01]  /*b5b0*/  LOP3.LUT R2, R0, 0xd8, RZ, 0xc0, !PT ;  /* 0x000000d800027812 */ /* 0x000fe200078ec0ff */
[----:B0-----:R-:W-:-:S03]  /*b5c0*/  ULEA UR4, UR5, UR4, 0x18 ;  /* 0x0000000405047291 */ /* 0x001fc6000f8ec03f */
[----:B------:R-:W-:Y:S02]  /*b5d0*/  LOP3.LUT R3, R2, 0x18, R3, 0x78, !PT ;  /* 0x0000001802037812 */ /* 0x000fe400078e7803 */
[----:B------:R-:W-:Y:S01]  /*b5e0*/  SHF.R.U32.HI R5, RZ, 0x2, R5 ;  /* 0x00000002ff057819 */ /* 0x000fe20000011605 */
[----:B------:R-:W-:Y:S01]  /*b5f0*/  IMAD.U32 R23, RZ, RZ, UR4 ;  /* 0x00000004ff177e24 */ /* 0x000fe2000f8e00ff */
[----:B------:R-:W-:Y:S01]  /*b600*/  BSSY B8, `(.L_x_12113) ;  /* 0x000048c000087945 */ /* 0x000fe20003800000 */
[----:B------:R-:W-:Y:S02]  /*b610*/  IMAD.MOV.U32 R29, RZ, RZ, 0x1 ;  /* 0x00000001ff1d7424 */ /* 0x000fe400078e00ff */
[----:B------:R-:W-:Y:S01]  /*b620*/  IMAD.MOV.U32 R26, RZ, RZ, RZ ;  /* 0x000000ffff1a7224 */ /* 0x000fe200078e00ff */
        /* <DEDUP_REMOVED lines=12> */
.L_x_12174:
        /* <DEDUP_REMOVED lines=50> */
.L_x_12114:
        /* <DEDUP_REMOVED lines=10> */
.L_x_12115:
        /* <DEDUP_REMOVED lines=8> */
[----:B--2---:R-:W-:-:S07]  /*bb30*/  IMAD.IADD R0, R2, 0x1, -R0 ;  /* 0x0000000102007824 */ /* 0x004fce00078e0a00 */
.L_x_12116:
[----:B------:R-:W3:Y:S01]  /*bb40*/  LDL R6, [R1+0x20] ;  /* 0x0000200001067983 */ /* 0x000ee20000100800 */
[----:B0-2---:R-:W0:Y:S01]  /*bb50*/  LDC R2, c[0x0][0x448] ;  /* 0x00011200ff027b82 */ /* 0x005e220000000800 */
[----:B-----5:R-:W-:Y:S01]  /*bb60*/  IMAD.IADD R5, R0, 0x1, -R7 ;  /* 0x0000000100057824 */ /* 0x020fe200078e0a07 */
[----:B------:R-:W-:Y:S01]  /*bb70*/  LOP3.LUT R22, R22, 0xffffffdf, RZ, 0xc0, !PT ;  /* 0xffffffdf16167812 */ /* 0x000fe200078ec0ff */
[----:B------:R-:W-:Y:S03]  /*bb80*/  BSSY B7, `(.L_x_12117) ;  /* 0x0000372000077945 */ /* 0x000fe60003800000 */
[----:B------:R1:W-:Y:S01]  /*bb90*/  STL [R1+0xc], R5 ;  /* 0x00000c0501007387 */ /* 0x0003e20000100800 */
[----:B0-----:R-:W-:Y:S01]  /*bba0*/  ISETP.NE.AND P0, PT, R2, 0x1, PT ;  /* 0x000000010200780c */ /* 0x001fe20003f05270 */
[----:B------:R-:W-:-:S04]  /*bbb0*/  IMAD R2, R17, 0xc0, RZ ;  /* 0x000000c011027824 */ /* 0x000fc800078e02ff */
[----:B------:R-:W-:-:S08]  /*bbc0*/  VIADD R2, R2, 0xbf ;  /* 0x000000bf02027836 */ /* 0x000fd00000000000 */
[----:B------:R-:W0:Y:S01]  /*bbd0*/  @P0 LDC R4, c[0x0][0x44c] ;  /* 0x00011300ff040b82 */ /* 0x000e220000000800 */
[----:B------:R-:W-:-:S07]  /*bbe0*/  @P0 LOP3.LUT R22, R22, 0x20, RZ, 0xfc, !PT ;  /* 0x0000002016160812 */ /* 0x000fce00078efcff */
[----:B------:R-:W2:Y:S01]  /*bbf0*/  @P0 LDC R3, c[0x0][0x450] ;  /* 0x00011400ff030b82 */ /* 0x000ea20000000800 */
[----:B0-----:R-:W-:-:S05]  /*bc00*/  @P0 IMAD.HI.U32 R4, R2, R4, RZ ;  /* 0x0000000402040227 */ /* 0x001fca00078e00ff */
[----:B--2---:R-:W-:Y:S02]  /*bc10*/  @P0 SHF.R.U32.HI R2, RZ, R3, R4 ;  /* 0x00000003ff020219 */ /* 0x004fe40000011604 */
[----:B---3--:R-:W-:-:S05]  /*bc20*/  IADD3 R0, R5, 0x80, -R6 ;  /* 0x0000008005007810 */ /* 0x008fca0007ffe806 */
[----:B------:R-:W-:-:S05]  /*bc30*/  IMAD.IADD R0, R0, 0x1, R2 ;  /* 0x0000000100007824 */ /* 0x000fca00078e0202 */
[----:B------:R-:W-:-:S04]  /*bc40*/  SHF.R.S32.HI R2, RZ, 0x1f, R0 ;  /* 0x0000001fff027819 */ /* 0x000fc80000011400 */
[----:B------:R-:W-:Y:S01]  /*bc50*/  LEA.HI R0, R2, R0, RZ, 0x7 ;  /* 0x0000000002007211 */ /* 0x000fe200078f38ff */
[----:B------:R-:W-:-:S03]  /*bc60*/  VIADD R2, R5, 0x7f ;  /* 0x0000007f05027836 */ /* 0x000fc60000000000 */
[----:B------:R-:W-:Y:S02]  /*bc70*/  SHF.R.S32.HI R0, RZ, 0x7, R0 ;  /* 0x00000007ff007819 */ /* 0x000fe40000011400 */
[----:B------:R-:W-:-:S04]  /*bc80*/  SHF.R.S32.HI R3, RZ, 0x1f, R2 ;  /* 0x0000001fff037819 */ /* 0x000fc80000011402 */
[----:B------:R-:W-:-:S04]  /*bc90*/  LEA.HI R2, R3, R2, RZ, 0x7 ;  /* 0x0000000203027211 */ /* 0x000fc800078f38ff */
[----:B------:R-:W-:-:S04]  /*bca0*/  SHF.R.S32.HI R2, RZ, 0x7, R2 ;  /* 0x00000007ff027819 */ /* 0x000fc80000011402 */
[----:B------:R-:W-:-:S04]  /*bcb0*/  VIMNMX R4, R2, R0, PT ;  /* 0x0000000002047248 */ /* 0x000fc80003fe0100 */
[----:B------:R-:W-:Y:S01]  /*bcc0*/  ISETP.GT.AND P0, PT, R4, RZ, PT ;  /* 0x000000ff0400720c */ /* 0x000fe20003f04270 */
[----:B------:R1:W-:-:S12]  /*bcd0*/  STL [R1+0x24], R4 ;  /* 0x0000240401007387 */ /* 0x0003d80000100800 */
[----:B-1----:R-:W-:Y:S05]  /*bce0*/  @P0 BRA `(.L_x_12118) ;  /* 0x0000000000440947 */ /* 0x002fea0003800000 */
        /* <DEDUP_REMOVED lines=17> */
.L_x_12118:
        /* <DEDUP_REMOVED lines=20> */
.L_x_12121:
[----:B------:R-:W-:Y:S05]  /*bf40*/  BSYNC B6 ;  /* 0x0000000000067941 */ /* 0x000fea0003800000 */
.L_x_12120:
        /* <DEDUP_REMOVED lines=20> */
.L_x_12124:
        /* <DEDUP_REMOVED lines=15> */
.L_x_12123:
[----:B------:R-:W-:Y:S05]  /*c180*/  BSYNC B6 ;  /* 0x0000000000067941 */ /* 0x000fea0003800000 */
.L_x_12122:
[----:B------:R0:W2:Y:S01]  /*c190*/  LDL R20, [R1+0x8] ;  /* 0x0000080001147983 */ /* 0x0000a20000100800 */
[----:B------:R-:W-:Y:S01]  /*c1a0*/  ULDC.64 UR4, c[0x0][0x9f8] ;  /* 0x00027e0000047ab9 */ /* 0x000fe20000000a00 */
[----:B------:R-:W1:Y:S01]  /*c1b0*/  LDC R7, c[0x0][0x430] ;  /* 0x00010c00ff077b82 */ /* 0x000e620000000800 */
[----:B------:R-:W-:Y:S01]  /*c1c0*/  ISETP.NE.U32.AND P0, PT, RZ, UR4, PT ;  /* 0x00000004ff007c0c */ /* 0x000fe2000bf05070 */
[----:B------:R-:W3:Y:S03]  /*c1d0*/  LDL R27, [R1+0x24] ;  /* 0x00002400011b7983 */ /* 0x000ee60000100800 */
[----:B------:R-:W-:Y:S01]  /*c1e0*/  ISETP.NE.AND.EX P0, PT, RZ, UR5, PT, P0 ;  /* 0x00000005ff007c0c */ /* 0x000fe2000bf05300 */
[----:B------:R-:W4:Y:S04]  /*c1f0*/  LDL R21, [R1+0xc] ;  /* 0x00000c0001157983 */ /* 0x000f280000100800 */
[----:B------:R-:W4:Y:S08]  /*c200*/  LDL R2, [R1+0x10] ;  /* 0x0000100001027983 */ /* 0x000f300000100800 */
[----:B------:R-:W-:Y:S01]  /*c210*/  @P0 IADD3 R24, P1, R24, UR4, RZ ;  /* 0x0000000418180c10 */ /* 0x000fe2000ff3e0ff */
[----:B------:R-:W0:Y:S01]  /*c220*/  S2R R3, SR_TID.X ;  /* 0x0000000000037919 */ /* 0x000e220000002100 */
[----:B------:R-:W0:Y:S02]  /*c230*/  S2R R0, SR_TID.X ;  /* 0x0000000000007919 */ /* 0x000e240000002100 */
[----:B------:R-:W-:Y:S01]  /*c240*/  @P0 IADD3.X R25, R25, UR5, RZ, P1, !PT ;  /* 0x0000000519190c10 */ /* 0x000fe20008ffe4ff */
[----:B------:R-:W-:-:S04]  /*c250*/  ULDC UR4, c[0x0][0x2f4] ;  /* 0x0000bd0000047ab9 */ /* 0x000fc80000000800 */
[----:B--2---:R-:W2:Y:S01]  /*c260*/  @P0 LDG.E R20, desc[UR36][R24.64] ;  /* 0x0000002418140981 */ /* 0x004ea2000c1e1900 */
[----:B-1----:R-:W-:Y:S01]  /*c270*/  ISETP.NE.AND P2, PT, R7, 0x1, PT ;  /* 0x000000010700780c */ /* 0x002fe20003f45270 */
[----:B0-----:R-:W-:Y:S01]  /*c280*/  IMAD.SHL.U32 R3, R3, 0x20, RZ ;  /* 0x0000002003037824 */ /* 0x001fe200078e00ff */
[----:B------:R-:W-:Y:S01]  /*c290*/  LOP3.LUT R0, R0, 0x7f, RZ, 0xc0, !PT ;  /* 0x0000007f00007812 */ /* 0x000fe200078ec0ff */
[----:B---3--:R-:W-:-:S03]  /*c2a0*/  VIADD R27, R27, 0xffffffff ;  /* 0xffffffff1b1b7836 */ /* 0x008fc60000000000 */
[----:B------:R-:W-:Y:S01]  /*c2b0*/  SHF.R.U32.HI R0, RZ, 0x2, R0 ;  /* 0x00000002ff007819 */ /* 0x000fe20000011600 */
[----:B------:R-:W-:Y:S01]  /*c2c0*/  IMAD.SHL.U32 R8, R27, 0x80, RZ ;  /* 0x000000801b087824 */ /* 0x000fe200078e00ff */
[----:B------:R-:W-:-:S04]  /*c2d0*/  LOP3.LUT R3, R3, 0x60, RZ, 0xc0, !PT ;  /* 0x0000006003037812 */ /* 0x000fc800078ec0ff */
[----:B------:R-:W-:Y:S01]  /*c2e0*/  LOP3.LUT R4, R8, R0, R3, 0xfe, !PT ;  /* 0x0000000008047212 */ /* 0x000fe200078efe03 */
[----:B------:R-:W0:Y:S08]  /*c2f0*/  @P2 LDC R5, c[0x0][0x434] ;  /* 0x00010d00ff052b82 */ /* 0x000e300000000800 */
[----:B------:R-:W1:Y:S01]  /*c300*/  @P2 LDC R0, c[0x0][0x438] ;  /* 0x00010e00ff002b82 */ /* 0x000e620000000800 */
[----:B------:R-:W3:Y:S01]  /*c310*/  S2R R9, SR_TID.X ;  /* 0x0000000000097919 */ /* 0x000ee20000002100 */
[----:B------:R-:W-:-:S04]  /*c320*/  LOP3.LUT R22, R22, 0xffffffef, RZ, 0xc0, !PT ;  /* 0xffffffef16167812 */ /* 0x000fc800078ec0ff */
[----:B------:R-:W-:-:S04]  /*c330*/  @P2 LOP3.LUT R22, R22, 0x10, RZ, 0xfc, !PT ;  /* 0x0000001016162812 */ /* 0x000fc800078efcff */
        /* <DEDUP_REMOVED lines=17> */
[----:B---3--:R-:W-:-:S05]  /*c450*/  IMAD.SHL.U32 R20, R9, 0x8, RZ ;  /* 0x0000000809147824 */ /* 0x008fca00078e00ff */
[----:B------:R-:W-:Y:S01]  /*c460*/  LOP3.LUT R20, R20, 0x18, RZ, 0xc0, !PT ;  /* 0x0000001814147812 */ /* 0x000fe200078ec0ff */
[----:B------:R-:W-:-:S03]  /*c470*/  @!P0 IMAD.IADD R0, R7, 0x1, R0 ;  /* 0x0000000107008824 */ /* 0x000fc600078e0200 */
[C---:B------:R-:W-:Y:S01]  /*c480*/  ISETP.GE.AND P2, PT, R20.reuse, UR4, PT ;  /* 0x0000000414007c0c */ /* 0x040fe2000bf46270 */
[----:B------:R1:W-:Y:S01]  /*c490*/  STL [R1+0x14], R5 ;  /* 0x0000140501007387 */ /* 0x0003e20000100800 */
[C---:B------:R-:W-:Y:S02]  /*c4a0*/  LOP3.LUT R10, R20.reuse, 0x20, RZ, 0xfc, !PT ;  /* 0x00000020140a7812 */ /* 0x040fe400078efcff */
[----:B------:R-:W-:Y:S02]  /*c4b0*/  LOP3.LUT R9, R20, 0x40, RZ, 0xfc, !PT ;  /* 0x0000004014097812 */ /* 0x000fe400078efcff */
[----:B0-----:R-:W-:-:S04]  /*c4c0*/  @!P0 LEA R2, P1, R6, R2, 0x2 ;  /* 0x0000000206028211 */ /* 0x001fc800078210ff */
[----:B------:R-:W-:Y:S01]  /*c4d0*/  @!P0 LEA.HI.X R3, R6, R3, R0, 0x2, P1 ;  /* 0x0000000306038211 */ /* 0x000fe200008f1400 */
[----:B------:R-:W-:Y:S01]  /*c4e0*/  IMAD.MOV.U32 R0, RZ, RZ, RZ ;  /* 0x000000ffff007224 */ /* 0x000fe200078e00ff */
[----:B------:R-:W-:Y:S02]  /*c4f0*/  ISETP.GE.AND P1, PT, R10, UR4, PT ;  /* 0x000000040a007c0c */ /* 0x000fe4000bf26270 */
[----:B------:R-:W-:-:S03]  /*c500*/  @P2 LOP3.LUT R22, R22, 0x4, RZ, 0xfc, !PT ;  /* 0x0000000416162812 */ /* 0x000fc600078efcff */
[----:B------:R1:W5:Y:S01]  /*c510*/  @!P0 LDG.E R0, desc[UR36][R2.64] ;  /* 0x0000002402008981 */ /* 0x000362000c1e1900 */
[----:B------:R-:W-:Y:S02]  /*c520*/  ISETP.GE.AND P0, PT, R9, UR4, PT ;  /* 0x0000000409007c0c */ /* 0x000fe4000bf06270 */
[----:B------:R-:W-:-:S04]  /*c530*/  LOP3.LUT R22, R22, 0xfffffffe, RZ, 0xc0, !PT ;  /* 0xfffffffe16167812 */ /* 0x000fc800078ec0ff */
[----:B------:R-:W-:-:S04]  /*c540*/  LOP3.LUT R22, R22, 0xfffffffd, RZ, 0xc0, !PT ;  /* 0xfffffffd16167812 */ /* 0x000fc800078ec0ff */
[----:B------:R-:W-:-:S04]  /*c550*/  @P1 LOP3.LUT R22, R22, 0x2, RZ, 0xfc, !PT ;  /* 0x0000000216161812 */ /* 0x000fc800078efcff */
[----:B------:R-:W-:Y:S01]  /*c560*/  @P0 LOP3.LUT R22, R22, 0x1, RZ, 0xfc, !PT ;  /* 0x0000000116160812 */ /* 0x000fe200078efcff */
[----:B-1----:R-:W-:Y:S06]  /*c570*/  BRA.DIV UR5, `(.L_x_12125) ;  /* 0x0000003e05e07947 */ /* 0x002fec000b800000 */
.L_x_12191:
[----:B------:R-:W2:Y:S01]  /*c580*/  LDL R2, [R1+0x38] ;  /* 0x0000380001027983 */ /* 0x000ea20000100800 */
[----:B------:R-:W-:Y:S02]  /*c590*/  SHF.R.S32.HI R9, RZ, 0x1f, R18 ;  /* 0x0000001fff097819 */ /* 0x000fe40000011412 */
[----:B------:R-:W-:-:S03]  /*c5a0*/  LOP3.LUT R22, R22, 0xfffffff7, RZ, 0xc0, !PT ;  /* 0xfffffff716167812 */ /* 0x000fc600078ec0ff */
[----:B------:R0:W-:Y:S01]  /*c5b0*/  STL [R1+0x4], R9 ;  /* 0x0000040901007387 */ /* 0x0001e20000100800 */
[----:B--2---:R-:W-:-:S13]  /*c5c0*/  ISETP.NE.AND P0, PT, R2, 0x3, PT ;  /* 0x000000030200780c */ /* 0x004fda0003f05270 */
[----:B------:R-:W-:Y:S01]  /*c5d0*/  @P0 LOP3.LUT R22, R22, 0x8, RZ, 0xfc, !PT ;  /* 0x0000000816160812 */ /* 0x000fe200078efcff */
[----:B0-----:R-:W-:Y:S06]  /*c5e0*/  @!P0 BRA `(.L_x_12126) ;  /* 0x0000000000048947 */ /* 0x001fec0003800000 */
[----:B------:R-:W-:Y:S01]  /*c5f0*/  BPT.TRAP 0x1 ;  /* 0x000000040000795c */ /* 0x000fe20000300000 */
.L_x_12126:
        /* <DEDUP_REMOVED lines=23> */
[----:B------:R-:W0:Y:S02]  /*c770*/  SYNCS.PHASECHK.TRANS64.TRYWAIT P0, [R2+URZ+0x2d840], R3 ;  /* 0x02d84003020075a7 */ /* 0x000e24000800017f */
[----:B0-----:R-:W-:Y:S05]  /*c780*/  @!P0 BRA `(.L_x_12128) ;  /* 0x0000003c00908947 */ /* 0x001fea0003800000 */
.L_x_12192:
[----:B------:R-:W-:Y:S05]  /*c790*/  BSYNC B0 ;  /* 0x0000000000007941 */ /* 0x000fea0003800000 */
.L_x_12127:
[----:B------:R-:W2:Y:S01]  /*c7a0*/  LDL R7, [R1+0x4] ;  /* 0x0000040001077983 */ /* 0x000ea20000100800 */
[----:B------:R-:W-:-:S03]  /*c7b0*/  ULDC.64 UR4, c[0x0][0x300] ;  /* 0x0000c00000047ab9 */ /* 0x000fc60000000a00 */
[----:B------:R-:W3:Y:S01]  /*c7c0*/  LDL R12, [R1+0xc] ;  /* 0x00000c00010c7983 */ /* 0x000ee20000100800 */
[----:B------:R-:W-:Y:S01]  /*c7d0*/  IMAD R5, R5, UR4, RZ ;  /* 0x0000000405057c24 */ /* 0x000fe2000f8e02ff */
[----:B------:R-:W-:Y:S01]  /*c7e0*/  LOP3.LUT P4, RZ, R22, 0x4, RZ, 0xc0, !PT ;  /* 0x0000000416ff7812 */ /* 0x000fe2000788c0ff */
[----:B------:R-:W1:Y:S02]  /*c7f0*/  S2R R9, SR_TID.X ;  /* 0x0000000000097919 */ /* 0x000e640000002100 */
[----:B0-----:R-:W-:Y:S01]  /*c800*/  IMAD R3, R4, UR5, R5 ;  /* 0x0000000504037c24 */ /* 0x001fe2000f8e0205 */
        /* <DEDUP_REMOVED lines=70> */
.L_x_12202:
        /* <DEDUP_REMOVED lines=12> */
.L_x_12130:
        /* <DEDUP_REMOVED lines=11> */
.L_x_12131:
[----:B------:R1:W5:Y:S01]  /*cde0*/  LDL.LU R0, [R1+0x28] ;  /* 0x0000280001007983 */ /* 0x0003620000300800 */
[----:B------:R-:W-:Y:S01]  /*cdf0*/  LOP3.LUT P0, RZ, R22, 0x40, RZ, 0xc0, !PT ;  /* 0x0000004016ff7812 */ /* 0x000fe2000780c0ff */
[----:B------:R1:W-:Y:S02]  /*ce00*/  SYNCS.ARRIVE.TRANS64.A1T0 RZ, [R2+URZ+0x2d830], RZ ;  /* 0x02d830ff02ff79a7 */ /* 0x0003e4000810003f */
[----:B------:R1:W5:Y:S10]  /*ce10*/  LDL.LU R3, [R1] ;  /* 0x0000000001037983 */ /* 0x0003740000300800 */
[----:B------:R-:W-:Y:S05]  /*ce20*/  WARPSYNC.ALL ;  /* 0x0000000000007948 */ /* 0x000fea0003800000 */
[----:B------:R-:W-:Y:S01]  /*ce30*/  ULDC.64 UR4, c[0x0][0x298] ;  /* 0x0000a60000047ab9 */ /* 0x000fe20000000a00 */
[----:B-1----:R-:W-:Y:S01]  /*ce40*/  VIADD R2, R23, 0xc400 ;  /* 0x0000c40017027836 */ /* 0x002fe20000000000 */
[----:B------:R-:W-:Y:S01]  /*ce50*/  SEL R28, R28, RZ, !P0 ;  /* 0x000000ff1c1c7207 */ /* 0x000fe20004000000 */
[----:B------:R-:W-:Y:S01]  /*ce60*/  BSSY B6, `(.L_x_12132) ;  /* 0x000001d000067945 */ /* 0x000fe20003800000 */
[----:B------:R-:W-:Y:S01]  /*ce70*/  BAR.SYNC.DEFER_BLOCKING 0x8, 0x200 ;  /* 0x0208000000007b1d */ /* 0x000fe20000010000 */
[----:B-----5:R-:W-:-:S02]  /*ce80*/  SEL R0, R0, RZ, !P0 ;  /* 0x000000ff00007207 */ /* 0x020fc40004000000 */
[----:B------:R-:W-:Y:S01]  /*ce90*/  LOP3.LUT P0, RZ, R2, 0x1bf, RZ, 0xc0, !PT ;  /* 0x000001bf02ff7812 */ /* 0x000fe2000780c0ff */
[----:B0-----:R-:W-:Y:S02]  /*cea0*/  IMAD.WIDE.U32 R4, R3, UR4, RZ ;  /* 0x0000000403047c25 */ /* 0x001fe4000f8e00ff */
[----:B------:R0:W-:Y:S04]  /*ceb0*/  STL [R1+0x30], R0 ;  /* 0x0000300001007387 */ /* 0x0001e80000100800 */
[----:B------:R1:W-:Y:S01]  /*cec0*/  STL.64 [R1+0x28], R4 ;  /* 0x0000280401007387 */ /* 0x0003e20000100a00 */
[----:B0-----:R-:W-:-:S05]  /*ced0*/  SHF.R.S32.HI R0, RZ, 0x1f, R3 ;  /* 0x0000001fff007819 */ /* 0x001fca0000011403 */
[----:B------:R-:W-:-:S04]  /*cee0*/  IMAD R0, R0, UR4, RZ ;  /* 0x0000000400007c24 */ /* 0x000fc8000f8e02ff */
        /* <DEDUP_REMOVED lines=20> */
.L_x_12133:
[----:B------:R-:W-:Y:S05]  /*d030*/  BSYNC B6 ;  /* 0x0000000000067941 */ /* 0x000fea0003800000 */
.L_x_12132:
[----:B------:R-:W2:Y:S01]  /*d040*/  LDL.LU R21, [R1+0x30] ;  /* 0x0000300001157983 */ /* 0x000ea20000300800 */
[----:B------:R-:W-:Y:S01]  /*d050*/  ULDC.64 UR4, c[0x0][0x2d8] ;  /* 0x0000b60000047ab9 */ /* 0x000fe20000000a00 */
[----:B-1----:R-:W0:Y:S01]  /*d060*/  LDC R4, c[0x0][0x448] ;  /* 0x00011200ff047b82 */ /* 0x002e220000000800 */
[----:B------:R-:W-:Y:S01]  /*d070*/  ULDC.64 UR6, c[0x0][0x2c8] ;  /* 0x0000b20000067ab9 */ /* 0x000fe20000000a00 */
[----:B------:R-:W3:Y:S01]  /*d080*/  LDL.LU R0, [R1] ;  /* 0x0000000001007983 */ /* 0x000ee20000300800 */
[----:B------:R-:W-:-:S03]  /*d090*/  ULDC.64 UR8, c[0x0][0x280] ;  /* 0x0000a00000087ab9 */ /* 0x000fc60000000a00 */
[----:B------:R-:W3:Y:S02]  /*d0a0*/  LDL.LU.64 R2, [R1+0x28] ;  /* 0x0000280001027983 */ /* 0x000ee40000300a00 */
[----:B------:R-:W1:Y:S02]  /*d0b0*/  LDC R10, c[0x0][0x448] ;  /* 0x00011200ff0a7b82 */ /* 0x000e640000000800 */
[----:B------:R-:W4:Y:S01]  /*d0c0*/  LDL R20, [R1+0x4] ;  /* 0x0000040001147983 */ /* 0x000f220000100800 */
[----:B------:R-:W5:Y:S01]  /*d0d0*/  S2R R13, SR_TID.X ;  /* 0x00000000000d7919 */ /* 0x000f620000002100 */
[----:B0-----:R-:W-:-:S13]  /*d0e0*/  ISETP.NE.AND P6, PT, R4, 0x1, PT ;  /* 0x000000010400780c */ /* 0x001fda0003fc5270 */
[----:B------:R-:W0:Y:S01]  /*d0f0*/  @P6 LDC R5, c[0x0][0x450] ;  /* 0x00011400ff056b82 */ /* 0x000e220000000800 */
[----:B-----5:R-:W-:-:S05]  /*d100*/  IMAD.SHL.U32 R11, R13, 0x8, RZ ;  /* 0x000000080d0b7824 */ /* 0x020fca00078e00ff */
[----:B------:R-:W-:-:S04]  /*d110*/  LOP3.LUT R11, R11, 0x18, RZ, 0xc0, !PT ;  /* 0x000000180b0b7812 */ /* 0x000fc800078ec0ff */
[C---:B------:R-:W-:Y:S02]  /*d120*/  LOP3.LUT R12, R11.reuse, 0x20, RZ, 0xfc, !PT ;  /* 0x000000200b0c7812 */ /* 0x040fe400078efcff */
[----:B------:R-:W-:Y:S01]  /*d130*/  LOP3.LUT R11, R11, 0x40, RZ, 0xfc, !PT ;  /* 0x000000400b0b7812 */ /* 0x000fe200078efcff */
[----:B---3--:R-:W-:Y:S02]  /*d140*/  IMAD.MOV.U32 R3, RZ, RZ, R0 ;  /* 0x000000ffff037224 */ /* 0x008fe400078e0000 */
[----:B----4-:R-:W-:Y:S02]  /*d150*/  IMAD R0, R20, UR4, RZ ;  /* 0x0000000414007c24 */ /* 0x010fe4000f8e02ff */
[C---:B------:R-:W-:Y:S01]  /*d160*/  IMAD.WIDE.U32 R2, R18.reuse, UR4, R2 ;  /* 0x0000000412027c25 */ /* 0x040fe2000f8e0002 */
[----:B------:R-:W3:Y:S03]  /*d170*/  S2R R20, SR_TID.X ;  /* 0x0000000000147919 */ /* 0x000ee60000002100 */
[----:B------:R-:W-:Y:S01]  /*d180*/  IMAD R0, R18, UR5, R0 ;  /* 0x0000000512007c24 */ /* 0x000fe2000f8e0200 */
[----:B------:R-:W-:-:S03]  /*d190*/  ULDC.64 UR4, c[0x0][0x2e0] ;  /* 0x0000b80000047ab9 */ /* 0x000fc60000000a00 */
[----:B------:R-:W-:Y:S02]  /*d1a0*/  IMAD.IADD R3, R3, 0x1, R0 ;  /* 0x0000000103037824 */ /* 0x000fe400078e0200 */
[----:B--2---:R-:W-:Y:S02]  /*d1b0*/  IMAD R0, R21, UR4, RZ ;  /* 0x0000000415007c24 */ /* 0x004fe4000f8e02ff */
[----:B------:R-:W2:Y:S01]  /*d1c0*/  S2R R21, SR_TID.X ;  /* 0x0000000000157919 */ /* 0x000ea20000002100 */
[----:B------:R-:W-:-:S04]  /*d1d0*/  IMAD.WIDE.U32 R2, R28, UR4, R2 ;  /* 0x000000041c027c25 */ /* 0x000fc8000f8e0002 */
[----:B------:R-:W-:Y:S01]  /*d1e0*/  IMAD R4, R28, UR5, R0 ;  /* 0x000000051c047c24 */ /* 0x000fe2000f8e0200 */
[----:B------:R-:W-:Y:S01]  /*d1f0*/  ULDC.64 UR4, c[0x0][0x2d0] ;  /* 0x0000b40000047ab9 */ /* 0x000fe20000000a00 */
[----:B------:R-:W4:Y:S02]  /*d200*/  @P6 LDC R0, c[0x0][0x44c] ;  /* 0x00011300ff006b82 */ /* 0x000f240000000800 */
[----:B------:R-:W-:Y:S01]  /*d210*/  IMAD.IADD R3, R3, 0x1, R4 ;  /* 0x0000000103037824 */ /* 0x000fe200078e0204 */
[----:B---3--:R-:W-:-:S04]  /*d220*/  LOP3.LUT R20, R20, 0x7f, RZ, 0xc0, !PT ;  /* 0x0000007f14147812 */ /* 0x008fc800078ec0ff */
[----:B------:R-:W-:Y:S01]  /*d230*/  SHF.R.U32.HI R20, RZ, 0x2, R20 ;  /* 0x00000002ff147819 */ /* 0x000fe20000011614 */
[----:B--2---:R-:W-:-:S05]  /*d240*/  IMAD.SHL.U32 R21, R21, 0x20, RZ ;  /* 0x0000002015157824 */ /* 0x004fca00078e00ff */
[----:B------:R-:W-:-:S04]  /*d250*/  LOP3.LUT R21, R21, 0x60, RZ, 0xc0, !PT ;  /* 0x0000006015157812 */ /* 0x000fc800078ec0ff */
[----:B------:R-:W-:Y:S02]  /*d260*/  LOP3.LUT R20, R20, R21, RZ, 0xfc, !PT ;  /* 0x0000001514147212 */ /* 0x000fe400078efcff */
[----:B------:R-:W-:-:S03]  /*d270*/  LOP3.LUT R21, R13, 0x7f, RZ, 0xc0, !PT ;  /* 0x0000007f0d157812 */ /* 0x000fc600078ec0ff */
[----:B------:R-:W-:Y:S01]  /*d280*/  IMAD R6, R17, 0xc0, R20 ;  /* 0x000000c011067824 */ /* 0x000fe200078e0214 */
[----:B------:R-:W-:Y:S01]  /*d290*/  SHF.R.U32.HI R21, RZ, 0x2, R21 ;  /* 0x00000002ff157819 */ /* 0x000fe20000011615 */
[----:B------:R-:W-:Y:S02]  /*d2a0*/  IMAD.SHL.U32 R20, R13, 0x8, RZ ;  /* 0x000000080d147824 */ /* 0x000fe400078e00ff */
[----:B----4-:R-:W-:-:S03]  /*d2b0*/  @P6 IMAD.HI.U32 R0, R6, R0, RZ ;  /* 0x0000000006006227 */ /* 0x010fc600078e00ff */
        /* <DEDUP_REMOVED lines=9> */
[----:B-1----:R-:W-:-:S04]  /*d350*/  IMAD R0, R10, R7, R6 ;  /* 0x000000070a007224 */ /* 0x002fc800078e0206 */
        /* <DEDUP_REMOVED lines=21> */
[----:B------:R-:W-:Y:S01]  /*d4b0*/  UMOV UR5, 0xffffffff ;  /* 0xffffffff00057882 */ /* 0x000fe20000000000 */
[----:B------:R-:W-:Y:S02]  /*d4c0*/  ISETP.GE.AND P1, PT, R11, UR4, PT ;  /* 0x000000040b007c0c */ /* 0x000fe4000bf26270 */
[----:B------:R-:W-:Y:S01]  /*d4d0*/  IMAD.IADD R3, R3, 0x1, R6 ;  /* 0x0000000103037824 */ /* 0x000fe200078e0206 */
[----:B------:R-:W-:Y:S01]  /*d4e0*/  SHF.R.S32.HI R6, RZ, 0x1f, R5 ;  /* 0x0000001fff067819 */ /* 0x000fe20000011405 */
[----:B------:R-:W-:-:S04]  /*d4f0*/  IMAD.WIDE.U32 R2, R5, UR6, R2 ;  /* 0x0000000605027c25 */ /* 0x000fc8000f8e0002 */
[----:B------:R-:W-:Y:S01]  /*d500*/  IMAD R6, R6, UR6, RZ ;  /* 0x0000000606067c24 */ /* 0x000fe2000f8e02ff */
[----:B------:R-:W-:-:S03]  /*d510*/  LEA R8, P0, R2, UR8, 0x1 ;  /* 0x0000000802087c11 */ /* 0x000fc6000f8008ff */
[----:B------:R-:W-:-:S04]  /*d520*/  IMAD R6, R5, UR7, R6 ;  /* 0x0000000705067c24 */ /* 0x000fc8000f8e0206 */
[----:B------:R-:W-:-:S05]  /*d530*/  IMAD.IADD R3, R3, 0x1, R6 ;  /* 0x0000000103037824 */ /* 0x000fca00078e0206 */
[----:B------:R-:W-:Y:S02]  /*d540*/  LEA.HI.X R3, R2, UR9, R3, 0x1, P0 ;  /* 0x0000000902037c11 */ /* 0x000fe400080f0c03 */
[----:B------:R-:W-:Y:S01]  /*d550*/  ISETP.GE.AND P0, PT, R12, UR4, PT ;  /* 0x000000040c007c0c */ /* 0x000fe2000bf06270 */
[----:B------:R-:W-:-:S12]  /*d560*/  BRA.DIV UR5, `(.L_x_12134) ;  /* 0x0000003605947947 */ /* 0x000fd8000b800000 */
[----:B------:R-:W2:Y:S04]  /*d570*/  LDL.LU R5, [R1+0x20] ;  /* 0x0000200001057983 */ /* 0x000ea80000300800 */
[----:B------:R-:W3:Y:S01]  /*d580*/  LDL R9, [R1+0x18] ;  /* 0x0000180001097983 */ /* 0x000ee20000100800 */
[----:B------:R-:W-:-:S03]  /*d590*/  IMAD R17, R17, 0xc0, R21 ;  /* 0x000000c011117824 */ /* 0x000fc600078e0215 */
[----:B------:R-:W0:Y:S04]  /*d5a0*/  SHFL.IDX PT, R7, R4, RZ, 0x1c1f ;  /* 0x001c1fff04077589 */ /* 0x000e2800000e0000 */
[----:B------:R-:W1:Y:S01]  /*d5b0*/  SHFL.IDX PT, R6, R0, RZ, 0x1c1f ;  /* 0x001c1fff00067589 */ /* 0x000e6200000e0000 */
[----:B--2---:R-:W-:Y:S02]  /*d5c0*/  IMAD R2, R5, R10, RZ ;  /* 0x0000000a05027224 */ /* 0x004fe400078e02ff */
[----:B------:R-:W-:-:S03]  /*d5d0*/  VIADD R5, R17, 0x20 ;  /* 0x0000002011057836 */ /* 0x000fc60000000000 */
[----:B------:R-:W-:-:S13]  /*d5e0*/  ISETP.GE.AND P2, PT, R17, R2, PT ;  /* 0x000000021100720c */ /* 0x000fda0003f46270 */
[----:B0-----:R-:W-:-:S05]  /*d5f0*/  @!P2 LEA R7, P4, R20, R7, 0x1 ;  /* 0x000000071407a211 */ /* 0x001fca00078808ff */
[----:B-1----:R-:W-:-:S05]  /*d600*/  @!P2 IMAD.X R6, RZ, RZ, R6, P4 ;  /* 0x000000ffff06a224 */ /* 0x002fca00020e0606 */
[----:B------:R-:W-:-:S04]  /*d610*/  @!P2 LOP3.LUT R7, R7, R6, RZ, 0x3c, !PT ;  /* 0x000000060707a212 */ /* 0x000fc800078e3cff */
[----:B------:R-:W-:-:S04]  /*d620*/  @!P2 LOP3.LUT R6, R7, R6, RZ, 0x3c, !PT ;  /* 0x000000060706a212 */ /* 0x000fc800078e3cff */
[----:B------:R-:W-:-:S05]  /*d630*/  @!P2 LOP3.LUT R7, R7, R6, RZ, 0x3c, !PT ;  /* 0x000000060707a212 */ /* 0x000fca00078e3cff */
[----:B------:R-:W-:Y:S01]  /*d640*/  @!PT LDS RZ, [RZ] ;  /* 0x00000000fffff984 */ /* 0x000fe20000000800 */
[----:B---3--:R-:W-:Y:S04]  /*d650*/  @!P2 LDGSTS.E.BYPASS.LTC128B.128 [R9+0xc400], desc[UR36][R6.64], !P3 ;  /* 0x0c4000000609afae */ /* 0x008fe8000d901d64 */
        /* <DEDUP_REMOVED lines=14> */
[----:B------:R-:W-:Y:S01]  /*d740*/  ISETP.GE.AND P2, PT, R5, R2, PT ;  /* 0x000000020500720c */ /* 0x000fe20003f46270 */
[----:B------:R-:W-:-:S02]  /*d750*/  VIADD R5, R17, 0x60 ;  /* 0x0000006011057836 */ /* 0x000fc40000000000 */
        /* <DEDUP_REMOVED lines=11> */
[----:B------:R-:W-:Y:S01]  /*d810*/  @!P2 LDGSTS.E.BYPASS.LTC128B.128 [R9+0x13400], desc[UR36][R6.64+0x80], !P1 ;  /* 0x134000800609afae */ /* 0x000fe2000c901d64 */
[----:B------:R-:W-:-:S13]  /*d820*/  ISETP.GE.AND P2, PT, R5, R2, PT ;  /* 0x000000020500720c */ /* 0x000fda0003f46270 */
[----:B--2---:R-:W-:-:S05]  /*d830*/  @!P2 LEA R4, P4, R20, R4, 0x1 ;  /* 0x000000041404a211 */ /* 0x004fca00078808ff */
[----:B---3--:R-:W-:-:S04]  /*d840*/  @!P2 IMAD.X R0, RZ, RZ, R0, P4 ;  /* 0x000000ffff00a224 */ /* 0x008fc800020e0600 */
        /* <DEDUP_REMOVED lines=16> */
.L_x_12215:
        /* <DEDUP_REMOVED lines=13> */
.L_x_12135:
        /* <DEDUP_REMOVED lines=18> */
.L_x_12216:
[----:B------:R-:W-:Y:S05]  /*db40*/  BSYNC B0 ;  /* 0x0000000000007941 */ /* 0x000fea0003800000 */
.L_x_12136:
[----:B------:R-:W2:Y:S01]  /*db50*/  LDL R3, [R1+0x24] ;  /* 0x0000240001037983 */ /* 0x000ea20000100800 */
[----:B------:R-:W-:Y:S01]  /*db60*/  BSSY B0, `(.L_x_12138) ;  /* 0x00000ff000007945 */ /* 0x000fe20003800000 */
[----:B--2---:R-:W-:-:S13]  /*db70*/  ISETP.GE.AND P0, PT, R3, 0x2, PT ;  /* 0x000000020300780c */ /* 0x004fda0003f06270 */
[----:B------:R-:W-:Y:S05]  /*db80*/  @!P0 BRA `(.L_x_12139) ;  /* 0x0000000c00f08947 */ /* 0x000fea0003800000 */
[----:B------:R-:W0:Y:S01]  /*db90*/  S2R R2, SR_TID.X ;  /* 0x0000000000027919 */ /* 0x000e220000002100 */
[----:B-1----:R-:W-:Y:S01]  /*dba0*/  VIADD R0, R3, 0xfffffffe ;  /* 0xfffffffe03007836 */ /* 0x002fe20000000000 */
        /* <DEDUP_REMOVED lines=11> */
.L_x_12152:
        /* <DEDUP_REMOVED lines=42> */
.L_x_12140:
[----:B------:R-:W-:Y:S01]  /*df00*/  IMAD R5, R26, 0x8, R23 ;  /* 0x000000081a057824 */ /* 0x000fe200078e0217 */
[----:B------:R-:W-:Y:S01]  /*df10*/  SHF.L.U32 R0, R29, 0x1f, RZ ;  /* 0x0000001f1d007819 */ /* 0x000fe200000006ff */
[----:B------:R-:W-:Y:S03]  /*df20*/  BSSY B1, `(.L_x_12141) ;  /* 0x0000003000017945 */ /* 0x000fe60003800000 */
[----:B------:R-:W0:Y:S02]  /*df30*/  SYNCS.PHASECHK.TRANS64.TRYWAIT P0, [R5+URZ+0x2d840], R0 ;  /* 0x02d84000050075a7 */ /* 0x000e24000800017f */
[----:B0-----:R-:W-:Y:S05]  /*df40*/  @!P0 BRA `(.L_x_12142) ;  /* 0x0000003400448947 */ /* 0x001fea0003800000 */
.L_x_12217:
[----:B------:R-:W-:Y:S05]  /*df50*/  BSYNC B1 ;  /* 0x0000000000017941 */ /* 0x000fea0003800000 */
.L_x_12141:
        /* <DEDUP_REMOVED lines=60> */
.L_x_12227:
        /* <DEDUP_REMOVED lines=11> */
.L_x_12144:
        /* <DEDUP_REMOVED lines=11> */
.L_x_12145:
[----:B------:R1:W-:Y:S01]  /*e480*/  SYNCS.ARRIVE.TRANS64.A1T0 RZ, [R5+URZ+0x2d830], RZ ;  /* 0x02d830ff05ff79a7 */ /* 0x0003e2000810003f */
[----:B------:R-:W-:Y:S05]  /*e490*/  @!P5 BRA `(.L_x_12146) ;  /* 0x000000000004d947 */ /* 0x000fea0003800000 */
[----:B------:R-:W-:Y:S01]  /*e4a0*/  BPT.TRAP 0x1 ;  /* 0x000000040000795c */ /* 0x000fe20000300000 */
.L_x_12146:
[----:B------:R-:W-:Y:S01]  /*e4b0*/  SHF.L.U32 R2, R17, 0x1f, RZ ;  /* 0x0000001f11027819 */ /* 0x000fe200000006ff */
[----:B-1----:R-:W-:Y:S01]  /*e4c0*/  IMAD R5, R10, 0x8, R23 ;  /* 0x000000080a057824 */ /* 0x002fe200078e0217 */
[----:B------:R-:W-:Y:S03]  /*e4d0*/  BSSY B1, `(.L_x_12147) ;  /* 0x0000003000017945 */ /* 0x000fe60003800000 */
[----:B------:R-:W1:Y:S02]  /*e4e0*/  SYNCS.PHASECHK.TRANS64.TRYWAIT P0, [R5+URZ+0x2d860], R2 ;  /* 0x02d86002050075a7 */ /* 0x000e64000800017f */
[----:B-1----:R-:W-:Y:S05]  /*e4f0*/  @!P0 BRA `(.L_x_12148) ;  /* 0x0000003400408947 */ /* 0x002fea0003800000 */
.L_x_12228:
[----:B------:R-:W-:Y:S05]  /*e500*/  BSYNC B1 ;  /* 0x0000000000017941 */ /* 0x000fea0003800000 */
.L_x_12147:
        /* <DEDUP_REMOVED lines=49> */
.L_x_12238:
        /* <DEDUP_REMOVED lines=32> */
.L_x_12150:
        /* <DEDUP_REMOVED lines=12> */
.L_x_12151:
[----:B------:R2:W-:Y:S01]  /*eae0*/  STL [R1], R27 ;  /* 0x0000001b01007387 */ /* 0x0005e20000100800 */
[C---:B------:R-:W-:Y:S01]  /*eaf0*/  ISETP.GT.AND P0, PT, R27.reuse, RZ, PT ;  /* 0x000000ff1b00720c */ /* 0x040fe20003f04270 */
[----:B------:R2:W-:Y:S01]  /*eb00*/  SYNCS.ARRIVE.TRANS64.A1T0 RZ, [R5+URZ+0x2d850], RZ ;  /* 0x02d850ff05ff79a7 */ /* 0x0005e2000810003f */
[----:B------:R-:W-:Y:S02]  /*eb10*/  VIADD R0, R27, 0xffffffff ;  /* 0xffffffff1b007836 */ /* 0x000fe40000000000 */
[----:B------:R-:W-:Y:S02]  /*eb20*/  IMAD.MOV.U32 R17, RZ, RZ, R29 ;  /* 0x000000ffff117224 */ /* 0x000fe400078e001d */
[----:B------:R-:W-:-:S07]  /*eb30*/  IMAD.MOV.U32 R10, RZ, RZ, R26 ;  /* 0x000000ffff0a7224 */ /* 0x000fce00078e001a */
[----:B--2---:R-:W-:Y:S05]  /*eb40*/  @P0 BRA `(.L_x_12152) ;  /* 0xfffffff000440947 */ /* 0x004fea000383ffff */
.L_x_12139:
[----:B------:R-:W-:Y:S05]  /*eb50*/  BSYNC B0 ;  /* 0x0000000000007941 */ /* 0x000fea0003800000 */
.L_x_12138:
        /* <DEDUP_REMOVED lines=17> */
.L_x_12154:
[----:B------:R-:W-:Y:S05]  /*ec70*/  BSYNC B0 ;  /* 0x0000000000007941 */ /* 0x000fea0003800000 */
.L_x_12153:
[----:B-1----:R-:W2:Y:S02]  /*ec80*/  LDL R0, [R1+0x38] ;  /* 0x0000380001007983 */ /* 0x002ea40000100800 */
[----:B--2---:R-:W-:-:S13]  /*ec90*/  ISETP.NE.AND P0, PT, R0, 0x3, PT ;  /* 0x000000030000780c */ /* 0x004fda0003f05270 */
[----:B------:R-:W-:Y:S05]  /*eca0*/  @!P0 BRA `(.L_x_12155) ;  /* 0x0000000000048947 */ /* 0x000fea0003800000 */
[----:B------:R-:W-:Y:S01]  /*ecb0*/  BPT.TRAP 0x1 ;  /* 0x000000040000795c */ /* 0x000fe20000300000 */
.L_x_12155:
[----:B------:R-:W2:Y:S01]  /*ecc0*/  LDL.LU R2, [R1+0xc] ;  /* 0x00000c0001027983 */ /* 0x000ea20000300800 */
[----:B------:R-:W-:Y:S01]  /*ecd0*/  IMAD R0, R26, 0x8, R23 ;  /* 0x000000081a007824 */ /* 0x000fe200078e0217 */
[----:B------:R-:W-:Y:S01]  /*ece0*/  SHF.L.U32 R3, R29, 0x1f, RZ ;  /* 0x0000001f1d037819 */ /* 0x000fe200000006ff */
[----:B------:R-:W-:Y:S03]  /*ecf0*/  BSSY B0, `(.L_x_12156) ;  /* 0x0000004000007945 */ /* 0x000fe60003800000 */
[----:B------:R-:W1:Y:S01]  /*ed00*/  SYNCS.PHASECHK.TRANS64.TRYWAIT P0, [R0+URZ+0x2d860], R3 ;  /* 0x02d86003000075a7 */ /* 0x000e62000800017f */
[----:B--2---:R-:W-:Y:S01]  /*ed10*/  IMAD R6, R27, -0x80, R2 ;  /* 0xffffff801b067824 */ /* 0x004fe200078e0202 */
[----:B-1----:R-:W-:Y:S06]  /*ed20*/  @!P0 BRA `(.L_x_12157) ;  /* 0x0000003000ac8947 */ /* 0x002fec0003800000 */
.L_x_12239:
[----:B------:R-:W-:Y:S05]  /*ed30*/  BSYNC B0 ;  /* 0x0000000000007941 */ /* 0x000fea0003800000 */
.L_x_12156:
        /* <DEDUP_REMOVED lines=56> */
.L_x_12249:
        /* <DEDUP_REMOVED lines=13> */
.L_x_12159:
        /* <DEDUP_REMOVED lines=11> */
.L_x_12160:
[----:B------:R-:W-:Y:S01]  /*f240*/  VIADD R26, R26, 0x1 ;  /* 0x000000011a1a7836 */ /* 0x000fe20000000000 */
[----:B------:R0:W-:Y:S04]  /*f250*/  SYNCS.ARRIVE.TRANS64.A1T0 RZ, [R0+URZ+0x2d850], RZ ;  /* 0x02d850ff00ff79a7 */ /* 0x0001e8000810003f */
[----:B------:R-:W-:-:S04]  /*f260*/  ISETP.NE.AND P0, PT, R26, 0x2, PT ;  /* 0x000000021a00780c */ /* 0x000fc80003f05270 */
[----:B0-----:R-:W-:Y:S02]  /*f270*/  SEL R0, RZ, 0x1, P0 ;  /* 0x00000001ff007807 */ /* 0x001fe40000000000 */
[----:B------:R-:W-:Y:S02]  /*f280*/  SEL R26, R26, RZ, P0 ;  /* 0x000000ff1a1a7207 */ /* 0x000fe40000000000 */
[----:B------:R-:W-:-:S07]  /*f290*/  LOP3.LUT R29, R29, R0, RZ, 0x3c, !PT ;  /* 0x000000001d1d7212 */ /* 0x000fce00078e3cff */
.L_x_12119:
[----:B------:R-:W-:Y:S05]  /*f2a0*/  BSYNC B7 ;  /* 0x0000000000077941 */ /* 0x000fea0003800000 */
.L_x_12117:
        /* <DEDUP_REMOVED lines=8> */
[----:B------:R1:W2:Y:S01]  /*f330*/  LDS.128 R16, [R23+0x2d8d0] ;  /* 0x02d8d00017107984 */ /* 0x0002a20000000c00 */
[----:B------:R-:W-:Y:S06]  /*f340*/  BAR.ARV 0x4, 0x200 ;  /* 0x0108000000007b1d */ /* 0x000fec0000002000 */
[----:B------:R-:W-:Y:S05]  /*f350*/  BRA `(.L_x_12162) ;  /* 0x0000000800cc7947 */ /* 0x000fea0003800000 */
.L_x_12161:
        /* <DEDUP_REMOVED lines=36> */
.L_x_12259:
[----:B------:R-:W-:Y:S02]  /*f5a0*/  ULDC UR4, c[0x0][0xc38] ;  /* 0x00030e0000047ab9 */ /* 0x000fe40000000800 */
[----:B------:R-:W-:-:S04]  /*f5b0*/  IMAD.U32 R4, RZ, RZ, UR4 ;  /* 0x00000004ff047e24 */ /* 0x000fc8000f8e00ff */
[----:B-1----:R-:W-:-:S04]  /*f5c0*/  IMAD R5, R14, R4, RZ ;  /* 0x000000040e057224 */ /* 0x002fc800078e02ff */
[----:B------:R-:W-:-:S05]  /*f5d0*/  IMAD.IADD R16, R16, 0x1, R5 ;  /* 0x0000000110107824 */ /* 0x000fca00078e0205 */
[----:B------:R-:W-:-:S13]  /*f5e0*/  ISETP.GT.AND P6, PT, R16, R0, PT ;  /* 0x000000001000720c */ /* 0x000fda0003fc4270 */
[----:B------:R-:W-:Y:S05]  /*f5f0*/  @P6 BRA `(.L_x_12164) ;  /* 0x00000000009c6947 */ /* 0x000fea0003800000 */
.L_x_12169:
        /* <DEDUP_REMOVED lines=14> */
.L_x_12167:
[----:B------:R-:W-:Y:S05]  /*f6e0*/  BSYNC B0 ;  /* 0x0000000000007941 */ /* 0x000fea0003800000 */
.L_x_12166:
        /* <DEDUP_REMOVED lines=18> */
.L_x_12267:
[----:B------:R-:W-:Y:S02]  /*f810*/  ULDC UR4, c[0x0][0xc38] ;  /* 0x00030e0000047ab9 */ /* 0x000fe40000000800 */
[----:B------:R-:W-:-:S04]  /*f820*/  IMAD.U32 R4, RZ, RZ, UR4 ;  /* 0x00000004ff047e24 */ /* 0x000fc8000f8e00ff */
[----:B-1----:R-:W-:-:S04]  /*f830*/  IMAD R5, R14, R4, RZ ;  /* 0x000000040e057224 */ /* 0x002fc800078e02ff */
[----:B------:R-:W-:-:S05]  /*f840*/  IMAD.IADD R16, R5, 0x1, R16 ;  /* 0x0000000105107824 */ /* 0x000fca00078e0210 */
[----:B------:R-:W-:-:S13]  /*f850*/  ISETP.GT.AND P6, PT, R16, R0, PT ;  /* 0x000000001000720c */ /* 0x000fda0003fc4270 */
[----:B------:R-:W-:Y:S05]  /*f860*/  @!P6 BRA `(.L_x_12169) ;  /* 0xfffffffc0064e947 */ /* 0x000fea000383ffff */
.L_x_12164:
        /* <DEDUP_REMOVED lines=8> */
.L_x_12271:
[----:B------:R-:W-:Y:S01]  /*f8f0*/  ISETP.NE.AND P0, PT, R5, RZ, PT ;  /* 0x000000ff0500720c */ /* 0x000fe20003f05270 */
[----:B------:R-:W-:-:S12]  /*f900*/  IMAD.MOV.U32 R5, RZ, RZ, RZ ;  /* 0x000000ffff057224 */ /* 0x000fd800078e00ff */
[----:B------:R-:W-:Y:S05]  /*f910*/  @!P0 BRA `(.L_x_12171) ;  /* 0x0000000000108947 */ /* 0x000fea0003800000 */
[----:B------:R-:W-:Y:S01]  /*f920*/  UMOV UR4, 0xffffffff ;  /* 0xffffffff00047882 */ /* 0x000fe20000000000 */
[----:B------:R-:W-:Y:S02]  /*f930*/  VIADD R12, R6, 0xffffffff ;  /* 0xffffffff060c7836 */ /* 0x000fe40000000000 */
[----:B------:R-:W-:Y:S05]  /*f940*/  BRA.DIV UR4, `(.L_x_12172) ;  /* 0x0000003604507947 */ /* 0x000fea000b800000 */
[----:B------:R3:W4:Y:S02]  /*f950*/  SHFL.IDX PT, R5, R3, R12, 0x1f ;  /* 0x00001f0c03057589 */ /* 0x00072400000e0000 */
.L_x_12171:
        /* <DEDUP_REMOVED lines=66> */
.L_x_12165:
[----:B------:R-:W-:Y:S01]  /*fd80*/  UMOV UR4, URZ ;  /* 0x0000003f00047c82 */ /* 0x000fe20008000000 */
[----:B------:R-:W-:Y:S01]  /*fd90*/  UMOV UR5, URZ ;  /* 0x0000003f00057c82 */ /* 0x000fe20008000000 */
[----:B------:R-:W-:Y:S01]  /*fda0*/  ULDC UR6, c[0x0][0xc3c] ;  /* 0x00030f0000067ab9 */ /* 0x000fe20000000800 */
[----:B------:R-:W-:Y:S02]  /*fdb0*/  IMAD.MOV.U32 R16, RZ, RZ, R0 ;  /* 0x000000ffff107224 */ /* 0x000fe400078e0000 */
[----:B------:R-:W-:Y:S02]  /*fdc0*/  IMAD.U32 R17, RZ, RZ, UR4 ;  /* 0x00000004ff117e24 */ /* 0x000fe4000f8e00ff */
[----:B------:R-:W-:Y:S02]  /*fdd0*/  IMAD.U32 R18, RZ, RZ, UR5 ;  /* 0x00000005ff127e24 */ /* 0x000fe4000f8e00ff */
[----:B------:R-:W-:-:S07]  /*fde0*/  IMAD.U32 R19, RZ, RZ, UR6 ;  /* 0x00000006ff137e24 */ /* 0x000fce000f8e00ff */
.L_x_12173:
        /* <DEDUP_REMOVED lines=10> */
.L_x_12162:
[----:B------:R-:W-:Y:S02]  /*fe90*/  ULDC UR4, c[0x0][0xc3c] ;  /* 0x00030f0000047ab9 */ /* 0x000fe40000000800 */
[----:B--2---:R-:W-:-:S13]  /*fea0*/  ISETP.GE.AND P0, PT, R19, UR4, PT ;  /* 0x0000000413007c0c */ /* 0x004fda000bf06270 */
[----:B------:R-:W-:Y:S05]  /*feb0*/  @!P0 BRA `(.L_x_12174) ;  /* 0xffffffb8000c8947 */ /* 0x000fea000383ffff */
[----:B------:R-:W-:Y:S05]  /*fec0*/  BSYNC B8 ;  /* 0x0000000000087941 */ /* 0x000fea0003800000 */
.L_x_12113:
        /* <DEDUP_REMOVED lines=12> */
.L_x_12274:
[----:B------:R-:W-:Y:S05]  /*ff90*/  BSYNC B0 ;  /* 0x0000000000007941 */ /* 0x000fea0003800000 */
.L_x_12175:
[----:B------:R-:W-:-:S03]  /*ffa0*/  UMOV UR4, 0xffffffff ;  /* 0xffffffff00047882 */ /* 0x000fc60000000000 */
[----:B------:R-:W-:Y:S05]  /*ffb0*/  BRA.DIV UR4, `(.L_x_12177) ;  /* 0x0000002e04f07947 */ /* 0x000fea000b800000 */
[----:B-1----:R-:W1:Y:S02]  /*ffc0*/  S2R R0, SR_TID.X ;  /* 0x0000000000007919 */ /* 0x002e640000002100 */
[----:B-1----:R-:W-:-:S04]  /*ffd0*/  SHF.R.U32.HI R0, RZ, 0x5, R0 ;  /* 0x00000005ff007819 */ /* 0x002fc80000011600 */
[----:B------:R-:W-:-:S05]  /*ffe0*/  LOP3.LUT R0, R0, 0x3, RZ, 0xc0, !PT ;  /* 0x0000000300007812 */ /* 0x000fca00078ec0ff */
[----:B------:R1:W2:Y:S02]  /*fff0*/  SHFL.IDX PT, R14, R0, RZ, 0x1f ;  /* 0x00001fff000e7589 */ /* 0x0002a400000e0000 */
.L_x_12277:
[----:B--2---:R-:W-:Y:S01]  /*10000*/  ISETP.NE.AND P0, PT, R14, RZ, PT ;  /* 0x000000ff0e00720c */ /* 0x004fe20003f05270 */
[----:B------:R-:W-:-:S12]  /*10010*/  BSSY B0, `(.L_x_12178) ;  /* 0x0000024000007945 */ /* 0x000fd80003800000 */
[----:B------:R-:W-:Y:S05]  /*10020*/  @P0 BRA `(.L_x_12179) ;  /* 0x0000000000880947 */ /* 0x000fea0003800000 */
[----:B------:R-:W-:-:S03]  /*10030*/  UMOV UR4, 0xffffffff ;  /* 0xffffffff00047882 */ /* 0x000fc60000000000 */
[----:B------:R-:W-:Y:S05]  /*10040*/  BRA.DIV UR4, `(.L_x_12180) ;  /* 0x0000003204007947 */ /* 0x000fea000b800000 */
[----:B------:R-:W-:-:S13]  /*10050*/  ELECT P6, URZ, PT ;  /* 0x00000000003f782f */ /* 0x000fda00038c0000 */
.L_x_12280:
[----:B------:R-:W-:Y:S05]  /*10060*/  @!P6 BRA `(.L_x_12179) ;  /* 0x000000000078e947 */ /* 0x000fea0003800000 */
[----:B-1----:R-:W2:Y:S02]  /*10070*/  LDL.LU R0, [R1+0x1c] ;  /* 0x00001c0001007983 */ /* 0x002ea40000300800 */
[----:B--2---:R-:W-:-:S04]  /*10080*/  LOP3.LUT R0, R0, 0x2, RZ, 0xfc, !PT ;  /* 0x0000000200007812 */ /* 0x004fc800078efcff */
[----:B------:R-:W-:-:S13]  /*10090*/  ISETP.NE.AND P0, PT, R0, 0x3, PT ;  /* 0x000000030000780c */ /* 0x000fda0003f05270 */
[----:B------:R-:W-:Y:S05]  /*100a0*/  @!P0 BRA `(.L_x_12181) ;  /* 0x0000000000048947 */ /* 0x000fea0003800000 */
[----:B------:R-:W-:Y:S01]  /*100b0*/  BPT.TRAP 0x1 ;  /* 0x000000040000795c */ /* 0x000fe20000300000 */
.L_x_12181:
[C---:B------:R-:W-:Y:S01]  /*100c0*/  IMAD R3, R26.reuse, 0x8, R5 ;  /* 0x000000081a037824 */ /* 0x040fe200078e0205 */
[----:B------:R-:W-:Y:S01]  /*100d0*/  SHF.L.U32 R2, R29, 0x1f, RZ ;  /* 0x0000001f1d027819 */ /* 0x000fe200000006ff */
[----:B------:R-:W-:-:S03]  /*100e0*/  VIADD R26, R26, 0x1 ;  /* 0x000000011a1a7836 */ /* 0x000fc60000000000 */
[----:B------:R-:W1:Y:S02]  /*100f0*/  SYNCS.PHASECHK.TRANS64.TRYWAIT P1, [R3+URZ+0x2d840], R2 ;  /* 0x02d84002030075a7 */ /* 0x000e64000802017f */
[----:B------:R-:W-:-:S04]  /*10100*/  ISETP.NE.AND P2, PT, R26, 0x2, PT ;  /* 0x000000021a00780c */ /* 0x000fc80003f45270 */
[----:B------:R-:W-:Y:S01]  /*10110*/  SEL R0, RZ, 0x1, P2 ;  /* 0x00000001ff007807 */ /* 0x000fe20001000000 */
[----:B-1----:R-:W-:Y:S08]  /*10120*/  @!P1 BRA `(.L_x_12182) ;  /* 0x0000002c00e89947 */ /* 0x002ff00003800000 */
.L_x_12281:
[----:B------:R-:W-:Y:S02]  /*10130*/  SEL R26, R26, RZ, P2 ;  /* 0x000000ff1a1a7207 */ /* 0x000fe40001000000 */
[----:B------:R-:W-:Y:S01]  /*10140*/  LOP3.LUT R0, R29, R0, RZ, 0x3c, !PT ;  /* 0x000000001d007212 */ /* 0x000fe200078e3cff */
[----:B------:R-:W-:Y:S06]  /*10150*/  @!P0 BRA `(.L_x_12183) ;  /* 0x0000000000048947 */ /* 0x000fec0003800000 */
[----:B------:R-:W-:Y:S01]  /*10160*/  BPT.TRAP 0x1 ;  /* 0x000000040000795c */ /* 0x000fe20000300000 */
.L_x_12183:
[----:B------:R-:W-:Y:S01]  /*10170*/  IMAD R5, R26, 0x8, R5 ;  /* 0x000000081a057824 */ /* 0x000fe200078e0205 */
[----:B------:R-:W-:-:S04]  /*10180*/  SHF.L.U32 R0, R0, 0x1f, RZ ;  /* 0x0000001f00007819 */ /* 0x000fc800000006ff */
[----:B------:R-:W2:Y:S02]  /*10190*/  SYNCS.PHASECHK.TRANS64.TRYWAIT P1, [R5+URZ+0x2d840], R0 ;  /* 0x02d84000050075a7 */ /* 0x000ea4000802017f */
[----:B--2---:R-:W-:Y:S05]  /*101a0*/  @!P1 BRA `(.L_x_12184) ;  /* 0x0000002c00dc9947 */ /* 0x004fea0003800000 */
.L_x_12282:
[----:B------:R-:W-:Y:S05]  /*101b0*/  @!P0 BRA `(.L_x_12185) ;  /* 0x0000000000048947 */ /* 0x000fea0003800000 */
[----:B------:R-:W-:Y:S01]  /*101c0*/  BPT.TRAP 0x1 ;  /* 0x000000040000795c */ /* 0x000fe20000300000 */
.L_x_12185:
[----:B------:R-:W3:Y:S02]  /*101d0*/  SYNCS.PHASECHK.TRANS64.TRYWAIT P1, [R3+URZ+0x2d860], R2 ;  /* 0x02d86002030075a7 */ /* 0x000ee4000802017f */
[----:B---3--:R-:W-:Y:S05]  /*101e0*/  @!P1 BRA `(.L_x_12186) ;  /* 0x0000002c00e09947 */ /* 0x008fea0003800000 */
.L_x_12283:
[----:B------:R-:W-:Y:S05]  /*101f0*/  @!P0 BRA `(.L_x_12187) ;  /* 0x0000000000048947 */ /* 0x000fea0003800000 */
[----:B------:R-:W-:Y:S01]  /*10200*/  BPT.TRAP 0x1 ;  /* 0x000000040000795c */ /* 0x000fe20000300000 */
.L_x_12187:
[----:B----4-:R4:W0:Y:S02]  /*10210*/  SYNCS.PHASECHK.TRANS64.TRYWAIT P0, [R5+URZ+0x2d860], R0 ;  /* 0x02d86000050075a7 */ /* 0x010824000800017f */
[----:B0-----:R-:W-:Y:S05]  /*10220*/  @!P0 NANOSLEEP.SYNCS 0x989680 ;  /* 0x009896800000895d */ /* 0x001fea0003900000 */
[----:B------:R-:W0:Y:S02]  /*10230*/  @!P0 SYNCS.PHASECHK.TRANS64 P0, [R5+URZ+0x2d860], R0 ;  /* 0x02d86000050085a7 */ /* 0x000e24000800007f */
[----:B0-----:R-:W-:Y:S05]  /*10240*/  @!P0 BRA `(.L_x_12187) ;  /* 0xfffffffc00f08947 */ /* 0x001fea000383ffff */
.L_x_12179:
[----:B------:R-:W-:Y:S05]  /*10250*/  BSYNC B0 ;  /* 0x0000000000007941 */ /* 0x000fea0003800000 */
.L_x_12178:
[----:B------:R-:W-:Y:S05]  /*10260*/  EXIT ;  /* 0x000000000000794d */ /* 0x000fea0003800000 */
.L_x_12057:
[----:B0-----:R-:W-:-:S04]  /*10270*/  IMAD.U32 R3, RZ, RZ, UR40 ;  /* 0x00000028ff037e24 */ /* 0x001fc8000f8e00ff */
[----:B------:R0:W1:Y:S03]  /*10280*/  SYNCS.PHASECHK.TRANS64.TRYWAIT P1, [R3+URZ+0x2d800], R0 ;  /* 0x02d80000030075a7 */ /* 0x000066000802017f */
[----:B-1----:R-:W-:Y:S05]  /*10290*/  @!P1 NANOSLEEP.SYNCS 0x989680 ;  /* 0x009896800000995d */ /* 0x002fea0003900000 */
[----:B------:R-:W1:Y:S02]  /*102a0*/  @!P1 SYNCS.PHASECHK.TRANS64 P1, [R3+URZ+0x2d800], R0 ;  /* 0x02d80000030095a7 */ /* 0x000e64000802007f */
[----:B-1----:R-:W-:Y:S05]  /*102b0*/  @!P1 BRA `(.L_x_12057) ;  /* 0xfffffffc00ec9947 */ /* 0x002fea000383ffff */
[----:B------:R-:W-:Y:S05]  /*102c0*/  BRA `(.L_x_12188) ;  /* 0xffffff1400247947 */ /* 0x000fea000383ffff */
.L_x_12061:
[----:B-1----:R1:W2:Y:S02]  /*102d0*/  SYNCS.PHASECHK.TRANS64.TRYWAIT P1, [R3+URZ+0x2d830], R0 ;  /* 0x02d83000030075a7 */ /* 0x0022a4000802017f */
[----:B--2---:R-:W-:Y:S05]  /*102e0*/  @!P1 NANOSLEEP.SYNCS 0x989680 ;  /* 0x009896800000995d */ /* 0x004fea0003900000 */
[----:B------:R-:W2:Y:S02]  /*102f0*/  @!P1 SYNCS.PHASECHK.TRANS64 P1, [R3+URZ+0x2d830], R0 ;  /* 0x02d83000030095a7 */ /* 0x000ea4000802007f */
[----:B--2---:R-:W-:Y:S05]  /*10300*/  @!P1 BRA `(.L_x_12061) ;  /* 0xfffffffc00f09947 */ /* 0x004fea000383ffff */
[----:B------:R-:W-:Y:S05]  /*10310*/  BRA `(.L_x_12060) ;  /* 0xffffff14003c7947 */ /* 0x000fea000383ffff */
.L_x_12067:
[----:B-1----:R-:W-:-:S04]  /*10320*/  IMAD.U32 R5, RZ, RZ, UR7 ;  /* 0x00000007ff057e24 */ /* 0x002fc8000f8e00ff */
[----:B------:R1:W2:Y:S03]  /*10330*/  SYNCS.PHASECHK.TRANS64.TRYWAIT P1, [R5+URZ+0x2d830], R0 ;  /* 0x02d83000050075a7 */ /* 0x0002a6000802017f */
[----:B--2---:R-:W-:Y:S05]  /*10340*/  @!P1 NANOSLEEP.SYNCS 0x989680 ;  /* 0x009896800000995d */ /* 0x004fea0003900000 */
[----:B------:R-:W2:Y:S02]  /*10350*/  @!P1 SYNCS.PHASECHK.TRANS64 P1, [R5+URZ+0x2d830], R0 ;  /* 0x02d83000050095a7 */ /* 0x000ea4000802007f */
[----:B--2---:R-:W-:Y:S05]  /*10360*/  @!P1 BRA `(.L_x_12067) ;  /* 0xfffffffc00ec9947 */ /* 0x004fea000383ffff */
[----:B------:R-:W-:Y:S05]  /*10370*/  BRA `(.L_x_12064) ;  /* 0xffffff3800087947 */ /* 0x000fea000383ffff */
.L_x_12071:
[----:B-1----:R-:W-:-:S04]  /*10380*/  IMAD.U32 R5, RZ, RZ, UR7 ;  /* 0x00000007ff057e24 */ /* 0x002fc8000f8e00ff */
[----:B------:R1:W2:Y:S03]  /*10390*/  SYNCS.PHASECHK.TRANS64.TRYWAIT P1, [R5+URZ+0x2d850], R0 ;  /* 0x02d85000050075a7 */ /* 0x0002a6000802017f */
[----:B--2---:R-:W-:Y:S05]  /*103a0*/  @!P1 NANOSLEEP.SYNCS 0x989680 ;  /* 0x009896800000995d */ /* 0x004fea0003900000 */
[----:B------:R-:W2:Y:S02]  /*103b0*/  @!P1 SYNCS.PHASECHK.TRANS64 P1, [R5+URZ+0x2d850], R0 ;  /* 0x02d85000050095a7 */ /* 0x000ea4000802007f */
[----:B--2---:R-:W-:Y:S05]  /*103c0*/  @!P1 BRA `(.L_x_12071) ;  /* 0xfffffffc00ec9947 */ /* 0x004fea000383ffff */
[----:B------:R-:W-:Y:S05]  /*103d0*/  BRA `(.L_x_12068) ;  /* 0xffffff3800b87947 */ /* 0x000fea000383ffff */
.L_x_12079:
[----:B-1----:R-:W-:-:S04]  /*103e0*/  IMAD.U32 R5, RZ, RZ, UR7 ;  /* 0x00000007ff057e24 */ /* 0x002fc8000f8e00ff */
[----:B------:R1:W2:Y:S03]  /*103f0*/  SYNCS.PHASECHK.TRANS64.TRYWAIT P1, [R5+URZ+0x2d830], R0 ;  /* 0x02d83000050075a7 */ /* 0x0002a6000802017f */
[----:B--2---:R-:W-:Y:S05]  /*10400*/  @!P1 NANOSLEEP.SYNCS 0x989680 ;  /* 0x009896800000995d */ /* 0x004fea0003900000 */
[----:B------:R-:W2:Y:S02]  /*10410*/  @!P1 SYNCS.PHASECHK.TRANS64 P1, [R5+URZ+0x2d830], R0 ;  /* 0x02d83000050095a7 */ /* 0x000ea4000802007f */
[----:B--2---:R-:W-:Y:S05]  /*10420*/  @!P1 BRA `(.L_x_12079) ;  /* 0xfffffffc00ec9947 */ /* 0x004fea000383ffff */
[----:B------:R-:W-:Y:S05]  /*10430*/  BRA `(.L_x_12076) ;  /* 0xffffff60006c7947 */ /* 0x000fea000383ffff */
.L_x_12083:
[----:B-1----:R-:W-:-:S04]  /*10440*/  IMAD.U32 R5, RZ, RZ, UR7 ;  /* 0x00000007ff057e24 */ /* 0x002fc8000f8e00ff */
[----:B------:R1:W2:Y:S03]  /*10450*/  SYNCS.PHASECHK.TRANS64.TRYWAIT P1, [R5+URZ+0x2d850], R0 ;  /* 0x02d85000050075a7 */ /* 0x0002a6000802017f */
[----:B--2---:R-:W-:Y:S05]  /*10460*/  @!P1 NANOSLEEP.SYNCS 0x989680 ;  /* 0x009896800000995d */ /* 0x004fea0003900000 */
[----:B------:R-:W2:Y:S02]  /*10470*/  @!P1 SYNCS.PHASECHK.TRANS64 P1, [R5+URZ+0x2d850], R0 ;  /* 0x02d85000050095a7 */ /* 0x000ea4000802007f */
[----:B--2---:R-:W-:Y:S05]  /*10480*/  @!P1 BRA `(.L_x_12083) ;  /* 0xfffffffc00ec9947 */ /* 0x004fea000383ffff */
[----:B------:R-:W-:Y:S05]  /*10490*/  BRA `(.L_x_12080) ;  /* 0xffffff64001c7947 */ /* 0x000fea000383ffff */
.L_x_12090:
[----:B-1----:R-:W-:-:S04]  /*104a0*/  IMAD.U32 R8, RZ, RZ, UR4 ;  /* 0x00000004ff087e24 */ /* 0x002fc8000f8e00ff */
[----:B------:R1:W2:Y:S03]  /*104b0*/  SYNCS.PHASECHK.TRANS64.TRYWAIT P1, [R8+URZ+0x2d850], R7 ;  /* 0x02d85007080075a7 */ /* 0x0002a6000802017f */
[----:B--2---:R-:W-:Y:S05]  /*104c0*/  @!P1 NANOSLEEP.SYNCS 0x989680 ;  /* 0x009896800000995d */ /* 0x004fea0003900000 */
[----:B------:R-:W2:Y:S02]  /*104d0*/  @!P1 SYNCS.PHASECHK.TRANS64 P1, [R8+URZ+0x2d850], R7 ;  /* 0x02d85007080095a7 */ /* 0x000ea4000802007f */
[----:B--2---:R-:W-:Y:S05]  /*104e0*/  @!P1 BRA `(.L_x_12090) ;  /* 0xfffffffc00ec9947 */ /* 0x004fea000383ffff */
[----:B------:R-:W-:Y:S05]  /*104f0*/  BRA `(.L_x_12089) ;  /* 0xffffff80004c7947 */ /* 0x000fea000383ffff */
.L_x_12125:
        /* <DEDUP_REMOVED lines=11> */
.L_x_12190:
[----:B------:R-:W-:Y:S05]  /*105b0*/  BSYNC B0 ;  /* 0x0000000000007941 */ /* 0x000fea0003800000 */
.L_x_12189:
[----:B------:R-:W-:Y:S05]  /*105c0*/  BRA `(.L_x_12191) ;  /* 0xffffffbc00ec7947 */ /* 0x000fea000383ffff */
.L_x_12128:
[----:B0-----:R0:W1:Y:S02]  /*105d0*/  SYNCS.PHASECHK.TRANS64.TRYWAIT P0, [R2+URZ+0x2d840], R3 ;  /* 0x02d84003020075a7 */ /* 0x001064000800017f */
[----:B-1----:R-:W-:Y:S05]  /*105e0*/  @!P0 NANOSLEEP.SYNCS 0x989680 ;  /* 0x009896800000895d */ /* 0x002fea0003900000 */
[----:B------:R-:W1:Y:S02]  /*105f0*/  @!P0 SYNCS.PHASECHK.TRANS64 P0, [R2+URZ+0x2d840], R3 ;  /* 0x02d84003020085a7 */ /* 0x000e64000800007f */
[----:B-1----:R-:W-:Y:S05]  /*10600*/  @!P0 BRA `(.L_x_12128) ;  /* 0xfffffffc00f08947 */ /* 0x002fea000383ffff */
[----:B------:R-:W-:Y:S05]  /*10610*/  BRA `(.L_x_12192) ;  /* 0xffffffc0005c7947 */ /* 0x000fea000383ffff */
.L_x_12129:
        /* <DEDUP_REMOVED lines=8> */
.L_x_12194:
[----:B------:R-:W-:Y:S05]  /*106a0*/  BSYNC B0 ;  /* 0x0000000000007941 */ /* 0x000fea0003800000 */
.L_x_12193:
        /* <DEDUP_REMOVED lines=9> */
.L_x_12195:
[----:B------:R-:W-:Y:S02]  /*10740*/  IMAD.MOV.U32 R13, RZ, RZ, R6 ;  /* 0x000000ffff0d7224 */ /* 0x000fe400078e0006 */
[----:B------:R-:W-:Y:S02]  /*10750*/  IMAD.MOV.U32 R12, RZ, RZ, 0x1 ;  /* 0x00000001ff0c7424 */ /* 0x000fe400078e00ff */
[----:B------:R-:W-:-:S07]  /*10760*/  IMAD.MOV.U32 R5, RZ, RZ, R14 ;  /* 0x000000ffff057224 */ /* 0x000fce00078e000e */
[----:B------:R-:W-:Y:S05]  /*10770*/  WARPSYNC.COLLECTIVE R15, `(.L_x_12196) ;  /* 0x000000000f087348 */ /* 0x000fea0003c00000 */
[----:B------:R0:W1:Y:S02]  /*10780*/  SHFL.IDX P6, R14, R13, R12, R11 ;  /* 0x0000000c0d0e7389 */ /* 0x00006400000c000b */
[----:B01----:R-:W-:Y:S01]  /*10790*/  ENDCOLLECTIVE ;  /* 0x000000000000791b */ /* 0x003fe20003800000 */
.L_x_12196:
        /* <DEDUP_REMOVED lines=17> */
.L_x_12197:
[----:B------:R-:W-:Y:S02]  /*108b0*/  @P1 IMAD R8, R7, 0x2, R23 ;  /* 0x0000000207081824 */ /* 0x000fe400078e0217 */
[----:B------:R-:W-:Y:S02]  /*108c0*/  IMAD.MOV.U32 R13, RZ, RZ, R6 ;  /* 0x000000ffff0d7224 */ /* 0x000fe400078e0006 */
[----:B------:R-:W-:Y:S02]  /*108d0*/  IMAD.MOV.U32 R12, RZ, RZ, 0x2 ;  /* 0x00000002ff0c7424 */ /* 0x000fe400078e00ff */
[----:B------:R-:W-:-:S07]  /*108e0*/  IMAD.MOV.U32 R5, RZ, RZ, R14 ;  /* 0x000000ffff057224 */ /* 0x000fce00078e000e */
[----:B------:R-:W-:Y:S05]  /*108f0*/  WARPSYNC.COLLECTIVE R15, `(.L_x_12198) ;  /* 0x000000000f087348 */ /* 0x000fea0003c00000 */
[----:B------:R0:W1:Y:S02]  /*10900*/  SHFL.IDX P6, R14, R13, R12, R11 ;  /* 0x0000000c0d0e7389 */ /* 0x00006400000c000b */
[----:B01----:R-:W-:Y:S01]  /*10910*/  ENDCOLLECTIVE ;  /* 0x000000000000791b */ /* 0x003fe20003800000 */
.L_x_12198:
        /* <DEDUP_REMOVED lines=17> */
.L_x_12199:
[----:B------:R-:W-:Y:S02]  /*10a30*/  @P1 IMAD R8, R7, 0x2, R23 ;  /* 0x0000000207081824 */ /* 0x000fe400078e0217 */
[----:B------:R-:W-:Y:S02]  /*10a40*/  IMAD.MOV.U32 R13, RZ, RZ, R6 ;  /* 0x000000ffff0d7224 */ /* 0x000fe400078e0006 */
[----:B------:R-:W-:Y:S02]  /*10a50*/  IMAD.MOV.U32 R12, RZ, RZ, 0x3 ;  /* 0x00000003ff0c7424 */ /* 0x000fe400078e00ff */
[----:B------:R-:W-:-:S07]  /*10a60*/  IMAD.MOV.U32 R5, RZ, RZ, R14 ;  /* 0x000000ffff057224 */ /* 0x000fce00078e000e */
[----:B------:R-:W-:Y:S05]  /*10a70*/  WARPSYNC.COLLECTIVE R15, `(.L_x_12200) ;  /* 0x000000000f087348 */ /* 0x000fea0003c00000 */
[----:B------:R0:W1:Y:S02]  /*10a80*/  SHFL.IDX P6, R14, R13, R12, R11 ;  /* 0x0000000c0d0e7389 */ /* 0x00006400000c000b */
[----:B01----:R-:W-:Y:S01]  /*10a90*/  ENDCOLLECTIVE ;  /* 0x000000000000791b */ /* 0x003fe20003800000 */
.L_x_12200:
        /* <DEDUP_REMOVED lines=10> */
.L_x_12201:
        /* <DEDUP_REMOVED lines=8> */
.L_x_12134:
[----:B------:R-:W2:Y:S04]  /*10bc0*/  LDL.LU R11, [R1+0x20] ;  /* 0x00002000010b7983 */ /* 0x000ea80000300800 */
[----:B------:R0:W5:Y:S01]  /*10bd0*/  LDL R9, [R1+0x18] ;  /* 0x0000180001097983 */ /* 0x0001620000100800 */
[----:B------:R-:W-:Y:S02]  /*10be0*/  IMAD.MOV.U32 R13, RZ, RZ, R0 ;  /* 0x000000ffff0d7224 */ /* 0x000fe400078e0000 */
[----:B------:R-:W-:Y:S02]  /*10bf0*/  IMAD.MOV.U32 R12, RZ, RZ, RZ ;  /* 0x000000ffff0c7224 */ /* 0x000fe400078e00ff */
[----:B------:R-:W-:Y:S02]  /*10c00*/  IMAD.MOV.U32 R15, RZ, RZ, -0x1 ;  /* 0xffffffffff0f7424 */ /* 0x000fe400078e00ff */
[----:B------:R-:W-:-:S04]  /*10c10*/  IMAD R17, R17, 0xc0, R21 ;  /* 0x000000c011117824 */ /* 0x000fc800078e0215 */
[----:B------:R-:W-:Y:S02]  /*10c20*/  VIADD R5, R17, 0x20 ;  /* 0x0000002011057836 */ /* 0x000fe40000000000 */
[----:B--2---:R-:W-:Y:S02]  /*10c30*/  IMAD R2, R11, R10, RZ ;  /* 0x0000000a0b027224 */ /* 0x004fe400078e02ff */
[----:B0-----:R-:W-:-:S07]  /*10c40*/  IMAD.MOV.U32 R11, RZ, RZ, 0x1c1f ;  /* 0x00001c1fff0b7424 */ /* 0x001fce00078e00ff */
[----:B-----5:R-:W-:Y:S05]  /*10c50*/  WARPSYNC.COLLECTIVE R15, `(.L_x_12203) ;  /* 0x000000000f087348 */ /* 0x020fea0003c00000 */
[----:B------:R0:W1:Y:S02]  /*10c60*/  SHFL.IDX P6, R14, R13, R12, R11 ;  /* 0x0000000c0d0e7389 */ /* 0x00006400000c000b */
[----:B01---5:R-:W-:Y:S01]  /*10c70*/  ENDCOLLECTIVE ;  /* 0x000000000000791b */ /* 0x023fe20003800000 */
.L_x_12203:
[----:B------:R-:W-:Y:S02]  /*10c80*/  IMAD.MOV.U32 R13, RZ, RZ, R4 ;  /* 0x000000ffff0d7224 */ /* 0x000fe400078e0004 */
[----:B------:R-:W-:-:S07]  /*10c90*/  IMAD.MOV.U32 R6, RZ, RZ, R14 ;  /* 0x000000ffff067224 */ /* 0x000fce00078e000e */
[----:B------:R-:W-:Y:S05]  /*10ca0*/  WARPSYNC.COLLECTIVE R15, `(.L_x_12204) ;  /* 0x000000000f087348 */ /* 0x000fea0003c00000 */
[----:B------:R0:W1:Y:S02]  /*10cb0*/  SHFL.IDX P6, R14, R13, R12, R11 ;  /* 0x0000000c0d0e7389 */ /* 0x00006400000c000b */
[----:B01----:R-:W-:Y:S01]  /*10cc0*/  ENDCOLLECTIVE ;  /* 0x000000000000791b */ /* 0x003fe20003800000 */
.L_x_12204:
[----:B------:R-:W-:Y:S01]  /*10cd0*/  ISETP.GE.AND P2, PT, R17, R2, PT ;  /* 0x000000021100720c */ /* 0x000fe20003f46270 */
[----:B------:R-:W-:Y:S02]  /*10ce0*/  IMAD.MOV.U32 R13, RZ, RZ, R0 ;  /* 0x000000ffff0d7224 */ /* 0x000fe400078e0000 */
[----:B------:R-:W-:Y:S02]  /*10cf0*/  IMAD.MOV.U32 R12, RZ, RZ, 0x1 ;  /* 0x00000001ff0c7424 */ /* 0x000fe400078e00ff */
[----:B------:R-:W-:-:S08]  /*10d00*/  IMAD.MOV.U32 R7, RZ, RZ, R14 ;  /* 0x000000ffff077224 */ /* 0x000fd000078e000e */
[----:B------:R-:W-:Y:S05]  /*10d10*/  WARPSYNC.COLLECTIVE R15, `(.L_x_12205) ;  /* 0x000000000f087348 */ /* 0x000fea0003c00000 */
[----:B------:R0:W1:Y:S02]  /*10d20*/  SHFL.IDX P6, R14, R13, R12, R11 ;  /* 0x0000000c0d0e7389 */ /* 0x00006400000c000b */
[----:B01----:R-:W-:Y:S01]  /*10d30*/  ENDCOLLECTIVE ;  /* 0x000000000000791b */ /* 0x003fe20003800000 */
.L_x_12205:
[----:B------:R-:W-:-:S05]  /*10d40*/  @!P2 LEA R7, P4, R20, R7, 0x1 ;  /* 0x000000071407a211 */ /* 0x000fca00078808ff */
[----:B------:R-:W-:-:S05]  /*10d50*/  @!P2 IMAD.X R6, RZ, RZ, R6, P4 ;  /* 0x000000ffff06a224 */ /* 0x000fca00020e0606 */
[----:B------:R-:W-:-:S04]  /*10d60*/  @!P2 LOP3.LUT R7, R7, R6, RZ, 0x3c, !PT ;  /* 0x000000060707a212 */ /* 0x000fc800078e3cff */
[----:B------:R-:W-:-:S04]  /*10d70*/  @!P2 LOP3.LUT R6, R7, R6, RZ, 0x3c, !PT ;  /* 0x000000060706a212 */ /* 0x000fc800078e3cff */
[----:B------:R-:W-:Y:S01]  /*10d80*/  @!P2 LOP3.LUT R7, R7, R6, RZ, 0x3c, !PT ;  /* 0x000000060707a212 */ /* 0x000fe200078e3cff */
[----:B------:R-:W-:-:S04]  /*10d90*/  IMAD.MOV.U32 R13, RZ, RZ, R4 ;  /* 0x000000ffff0d7224 */ /* 0x000fc800078e0004 */
        /* <DEDUP_REMOVED lines=10> */
.L_x_12206:
[----:B------:R-:W-:Y:S01]  /*10e40*/  ISETP.GE.AND P2, PT, R5, R2, PT ;  /* 0x000000020500720c */ /* 0x000fe20003f46270 */
[----:B------:R-:W-:Y:S02]  /*10e50*/  IMAD.MOV.U32 R13, RZ, RZ, R0 ;  /* 0x000000ffff0d7224 */ /* 0x000fe400078e0000 */
[----:B------:R-:W-:Y:S02]  /*10e60*/  IMAD.MOV.U32 R12, RZ, RZ, 0x2 ;  /* 0x00000002ff0c7424 */ /* 0x000fe400078e00ff */
[----:B------:R-:W-:-:S08]  /*10e70*/  IMAD.MOV.U32 R7, RZ, RZ, R14 ;  /* 0x000000ffff077224 */ /* 0x000fd000078e000e */
[----:B------:R-:W-:Y:S05]  /*10e80*/  WARPSYNC.COLLECTIVE R15, `(.L_x_12207) ;  /* 0x000000000f087348 */ /* 0x000fea0003c00000 */
[----:B------:R0:W1:Y:S02]  /*10e90*/  SHFL.IDX P6, R14, R13, R12, R11 ;  /* 0x0000000c0d0e7389 */ /* 0x00006400000c000b */
[----:B01----:R-:W-:Y:S01]  /*10ea0*/  ENDCOLLECTIVE ;  /* 0x000000000000791b */ /* 0x003fe20003800000 */
.L_x_12207:
        /* <DEDUP_REMOVED lines=16> */
.L_x_12208:
[----:B------:R-:W-:Y:S02]  /*10fb0*/  VIADD R5, R17, 0x40 ;  /* 0x0000004011057836 */ /* 0x000fe40000000000 */
[----:B------:R-:W-:Y:S02]  /*10fc0*/  IMAD.MOV.U32 R13, RZ, RZ, R0 ;  /* 0x000000ffff0d7224 */ /* 0x000fe400078e0000 */
[----:B------:R-:W-:Y:S01]  /*10fd0*/  IMAD.MOV.U32 R12, RZ, RZ, 0x3 ;  /* 0x00000003ff0c7424 */ /* 0x000fe200078e00ff */
[----:B------:R-:W-:Y:S01]  /*10fe0*/  ISETP.GE.AND P2, PT, R5, R2, PT ;  /* 0x000000020500720c */ /* 0x000fe20003f46270 */
[----:B------:R-:W-:-:S12]  /*10ff0*/  IMAD.MOV.U32 R7, RZ, RZ, R14 ;  /* 0x000000ffff077224 */ /* 0x000fd800078e000e */
[----:B------:R-:W-:Y:S05]  /*11000*/  WARPSYNC.COLLECTIVE R15, `(.L_x_12209) ;  /* 0x000000000f087348 */ /* 0x000fea0003c00000 */
[----:B------:R0:W1:Y:S02]  /*11010*/  SHFL.IDX P6, R14, R13, R12, R11 ;  /* 0x0000000c0d0e7389 */ /* 0x00006400000c000b */
[----:B01----:R-:W-:Y:S01]  /*11020*/  ENDCOLLECTIVE ;  /* 0x000000000000791b */ /* 0x003fe20003800000 */
.L_x_12209:
[----:B------:R-:W-:-:S05]  /*11030*/  @!P2 LEA R7, P4, R20, R7, 0x1 ;  /* 0x000000071407a211 */ /* 0x000fca00078808ff */
[----:B------:R-:W-:Y:S02]  /*11040*/  @!P2 IMAD.X R6, RZ, RZ, R6, P4 ;  /* 0x000000ffff06a224 */ /* 0x000fe400020e0606 */
[----:B------:R-:W-:-:S03]  /*11050*/  IMAD.MOV.U32 R13, RZ, RZ, R4 ;  /* 0x000000ffff0d7224 */ /* 0x000fc600078e0004 */
[----:B------:R-:W-:Y:S01]  /*11060*/  @!P2 LOP3.LUT R7, R7, R6, RZ, 0x3c, !PT ;  /* 0x000000060707a212 */ /* 0x000fe200078e3cff */
[----:B------:R-:W-:-:S07]  /*11070*/  IMAD.MOV.U32 R0, RZ, RZ, R14 ;  /* 0x000000ffff007224 */ /* 0x000fce00078e000e */
[----:B------:R-:W-:Y:S05]  /*11080*/  WARPSYNC.COLLECTIVE R15, `(.L_x_12210) ;  /* 0x000000000f087348 */ /* 0x000fea0003c00000 */
[----:B------:R0:W1:Y:S02]  /*11090*/  SHFL.IDX P6, R14, R13, R12, R11 ;  /* 0x0000000c0d0e7389 */ /* 0x00006400000c000b */
[----:B01----:R-:W-:Y:S01]  /*110a0*/  ENDCOLLECTIVE ;  /* 0x000000000000791b */ /* 0x003fe20003800000 */
.L_x_12210:
[----:B------:R-:W-:Y:S01]  /*110b0*/  @!P2 LOP3.LUT R6, R7, R6, RZ, 0x3c, !PT ;  /* 0x000000060706a212 */ /* 0x000fe200078e3cff */
[----:B------:R-:W-:-:S03]  /*110c0*/  VIADD R5, R17, 0x60 ;  /* 0x0000006011057836 */ /* 0x000fc60000000000 */
[----:B------:R-:W-:-:S05]  /*110d0*/  @!P2 LOP3.LUT R7, R7, R6, RZ, 0x3c, !PT ;  /* 0x000000060707a212 */ /* 0x000fca00078e3cff */
[----:B------:R-:W-:Y:S01]  /*110e0*/  @!PT LDS RZ, [RZ] ;  /* 0x00000000fffff984 */ /* 0x000fe20000000800 */
[----:B------:R-:W-:Y:S01]  /*110f0*/  @!PT LDS RZ, [RZ] ;  /* 0x00000000fffff984 */ /* 0x000fe20000000800 */
[----:B------:R-:W-:Y:S01]  /*11100*/  @!PT LDS RZ, [RZ] ;  /* 0x00000000fffff984 */ /* 0x000fe20000000800 */
[----:B------:R0:W-:Y:S04]  /*11110*/  @!P2 LDGSTS.E.BYPASS.LTC128B.128 [R9+0xd400], desc[UR36][R6.64], !P3 ;  /* 0x0d4000000609afae */ /* 0x0001e8000d901d64 */
[----:B------:R0:W-:Y:S01]  /*11120*/  @!P2 LDGSTS.E.BYPASS.LTC128B.128 [R9+0x10400], desc[UR36][R6.64+0x40], !P0 ;  /* 0x104000400609afae */ /* 0x0001e2000c101d64 */
[----:B------:R-:W-:-:S03]  /*11130*/  IMAD.MOV.U32 R13, RZ, RZ, R3 ;  /* 0x000000ffff0d7224 */ /* 0x000fc600078e0003 */
[----:B------:R0:W-:Y:S01]  /*11140*/  @!P2 LDGSTS.E.BYPASS.LTC128B.128 [R9+0x13400], desc[UR36][R6.64+0x80], !P1 ;  /* 0x134000800609afae */ /* 0x0001e2000c901d64 */
[----:B------:R-:W-:Y:S01]  /*11150*/  ISETP.GE.AND P2, PT, R5, R2, PT ;  /* 0x000000020500720c */ /* 0x000fe20003f46270 */
[----:B------:R-:W-:Y:S02]  /*11160*/  IMAD.MOV.U32 R12, RZ, RZ, RZ ;  /* 0x000000ffff0c7224 */ /* 0x000fe400078e00ff */
[----:B------:R-:W-:-:S10]  /*11170*/  IMAD.MOV.U32 R4, RZ, RZ, R14 ;  /* 0x000000ffff047224 */ /* 0x000fd400078e000e */
[----:B0-----:R-:W-:Y:S05]  /*11180*/  WARPSYNC.COLLECTIVE R15, `(.L_x_12211) ;  /* 0x000000000f087348 */ /* 0x001fea0003c00000 */
[----:B------:R1:W2:Y:S02]  /*11190*/  SHFL.IDX P6, R14, R13, R12, R11 ;  /* 0x0000000c0d0e7389 */ /* 0x0002a400000c000b */
[----:B012---:R-:W-:Y:S01]  /*111a0*/  ENDCOLLECTIVE ;  /* 0x000000000000791b */ /* 0x007fe20003800000 */
.L_x_12211:
        /* <DEDUP_REMOVED lines=16> */
.L_x_12212:
[----:B------:R-:W-:Y:S02]  /*112b0*/  IMAD.MOV.U32 R13, RZ, RZ, R3 ;  /* 0x000000ffff0d7224 */ /* 0x000fe400078e0003 */
[----:B------:R-:W-:Y:S02]  /*112c0*/  IMAD.MOV.U32 R12, RZ, RZ, 0x1 ;  /* 0x00000001ff0c7424 */ /* 0x000fe400078e00ff */
[----:B------:R-:W-:-:S07]  /*112d0*/  IMAD.MOV.U32 R4, RZ, RZ, R14 ;  /* 0x000000ffff047224 */ /* 0x000fce00078e000e */
[----:B------:R-:W-:Y:S05]  /*112e0*/  WARPSYNC.COLLECTIVE R15, `(.L_x_12213) ;  /* 0x000000000f087348 */ /* 0x000fea0003c00000 */
[----:B------:R0:W1:Y:S02]  /*112f0*/  SHFL.IDX P6, R14, R13, R12, R11 ;  /* 0x0000000c0d0e7389 */ /* 0x00006400000c000b */
[----:B01----:R-:W-:Y:S01]  /*11300*/  ENDCOLLECTIVE ;  /* 0x000000000000791b */ /* 0x003fe20003800000 */
.L_x_12213:
        /* <DEDUP_REMOVED lines=14> */
.L_x_12214:
[----:B------:R-:W-:Y:S01]  /*113f0*/  IMAD.MOV.U32 R8, RZ, RZ, R14 ;  /* 0x000000ffff087224 */ /* 0x000fe200078e000e */
[----:B------:R-:W-:Y:S06]  /*11400*/  BRA `(.L_x_12215) ;  /* 0xffffffc400507947 */ /* 0x000fec000383ffff */
.L_x_12137:
[----:B-1----:R1:W2:Y:S02]  /*11410*/  SYNCS.PHASECHK.TRANS64.TRYWAIT P0, [R23+URZ+0x2d820], R0 ;  /* 0x02d82000170075a7 */ /* 0x0022a4000800017f */
[----:B--2---:R-:W-:Y:S05]  /*11420*/  @!P0 NANOSLEEP.SYNCS 0x989680 ;  /* 0x009896800000895d */ /* 0x004fea0003900000 */
[----:B------:R-:W2:Y:S02]  /*11430*/  @!P0 SYNCS.PHASECHK.TRANS64 P0, [R23+URZ+0x2d820], R0 ;  /* 0x02d82000170085a7 */ /* 0x000ea4000800007f */
[----:B--2---:R-:W-:Y:S05]  /*11440*/  @!P0 BRA `(.L_x_12137) ;  /* 0xfffffffc00f08947 */ /* 0x004fea000383ffff */
[----:B------:R-:W-:Y:S05]  /*11450*/  BRA `(.L_x_12216) ;  /* 0xffffffc400b87947 */ /* 0x000fea000383ffff */
.L_x_12142:
[----:B0-----:R0:W1:Y:S02]  /*11460*/  SYNCS.PHASECHK.TRANS64.TRYWAIT P0, [R5+URZ+0x2d840], R0 ;  /* 0x02d84000050075a7 */ /* 0x001064000800017f */
[----:B-1----:R-:W-:Y:S05]  /*11470*/  @!P0 NANOSLEEP.SYNCS 0x989680 ;  /* 0x009896800000895d */ /* 0x002fea0003900000 */
[----:B------:R-:W1:Y:S02]  /*11480*/  @!P0 SYNCS.PHASECHK.TRANS64 P0, [R5+URZ+0x2d840], R0 ;  /* 0x02d84000050085a7 */ /* 0x000e64000800007f */
[----:B-1----:R-:W-:Y:S05]  /*11490*/  @!P0 BRA `(.L_x_12142) ;  /* 0xfffffffc00f08947 */ /* 0x002fea000383ffff */
[----:B------:R-:W-:Y:S05]  /*114a0*/  BRA `(.L_x_12217) ;  /* 0xffffffc800a87947 */ /* 0x000fea000383ffff */
.L_x_12143:
        /* <DEDUP_REMOVED lines=8> */
.L_x_12219:
[----:B------:R-:W-:Y:S05]  /*11530*/  BSYNC B1 ;  /* 0x0000000000017941 */ /* 0x000fea0003800000 */
.L_x_12218:
        /* <DEDUP_REMOVED lines=13> */
.L_x_12220:
        /* <DEDUP_REMOVED lines=8> */
.L_x_12221:
        /* <DEDUP_REMOVED lines=14> */
.L_x_12222:
[----:B------:R-:W-:Y:S02]  /*11770*/  IMAD.MOV.U32 R13, RZ, RZ, R7 ;  /* 0x000000ffff0d7224 */ /* 0x000fe400078e0007 */
[----:B------:R-:W-:Y:S02]  /*11780*/  IMAD.MOV.U32 R12, RZ, RZ, 0x2 ;  /* 0x00000002ff0c7424 */ /* 0x000fe400078e00ff */
[----:B------:R-:W-:-:S07]  /*11790*/  IMAD.MOV.U32 R2, RZ, RZ, R14 ;  /* 0x000000ffff027224 */ /* 0x000fce00078e000e */
[----:B------:R-:W-:Y:S05]  /*117a0*/  WARPSYNC.COLLECTIVE R15, `(.L_x_12223) ;  /* 0x000000000f087348 */ /* 0x000fea0003c00000 */
[----:B------:R0:W1:Y:S02]  /*117b0*/  SHFL.IDX P6, R14, R13, R12, R11 ;  /* 0x0000000c0d0e7389 */ /* 0x00006400000c000b */
[----:B01----:R-:W-:Y:S01]  /*117c0*/  ENDCOLLECTIVE ;  /* 0x000000000000791b */ /* 0x003fe20003800000 */
.L_x_12223:
        /* <DEDUP_REMOVED lines=13> */
.L_x_12224:
[----:B------:R-:W-:Y:S02]  /*118a0*/  IMAD.MOV.U32 R13, RZ, RZ, R7 ;  /* 0x000000ffff0d7224 */ /* 0x000fe400078e0007 */
[----:B------:R-:W-:Y:S02]  /*118b0*/  IMAD.MOV.U32 R12, RZ, RZ, 0x3 ;  /* 0x00000003ff0c7424 */ /* 0x000fe400078e00ff */
[----:B------:R-:W-:-:S07]  /*118c0*/  IMAD.MOV.U32 R2, RZ, RZ, R14 ;  /* 0x000000ffff027224 */ /* 0x000fce00078e000e */
[----:B------:R-:W-:Y:S05]  /*118d0*/  WARPSYNC.COLLECTIVE R15, `(.L_x_12225) ;  /* 0x000000000f087348 */ /* 0x000fea0003c00000 */
[----:B------:R0:W1:Y:S02]  /*118e0*/  SHFL.IDX P6, R14, R13, R12, R11 ;  /* 0x0000000c0d0e7389 */ /* 0x00006400000c000b */
[----:B01----:R-:W-:Y:S01]  /*118f0*/  ENDCOLLECTIVE ;  /* 0x000000000000791b */ /* 0x003fe20003800000 */
.L_x_12225:
        /* <DEDUP_REMOVED lines=14> */
.L_x_12226:
[----:B------:R-:W-:Y:S01]  /*119e0*/  IMAD.MOV.U32 R2, RZ, RZ, R14 ;  /* 0x000000ffff027224 */ /* 0x000fe200078e000e */
[----:B------:R-:W-:Y:S06]  /*119f0*/  BRA `(.L_x_12227) ;  /* 0xffffffc800487947 */ /* 0x000fec000383ffff */
.L_x_12148:
[----:B-1----:R1:W2:Y:S02]  /*11a00*/  SYNCS.PHASECHK.TRANS64.TRYWAIT P0, [R5+URZ+0x2d860], R2 ;  /* 0x02d86002050075a7 */ /* 0x0022a4000800017f */
[----:B--2---:R-:W-:Y:S05]  /*11a10*/  @!P0 NANOSLEEP.SYNCS 0x989680 ;  /* 0x009896800000895d */ /* 0x004fea0003900000 */
[----:B------:R-:W2:Y:S02]  /*11a20*/  @!P0 SYNCS.PHASECHK.TRANS64 P0, [R5+URZ+0x2d860], R2 ;  /* 0x02d86002050085a7 */ /* 0x000ea4000800007f */
[----:B--2---:R-:W-:Y:S05]  /*11a30*/  @!P0 BRA `(.L_x_12148) ;  /* 0xfffffffc00f08947 */ /* 0x004fea000383ffff */
[----:B------:R-:W-:Y:S05]  /*11a40*/  BRA `(.L_x_12228) ;  /* 0xffffffc800ac7947 */ /* 0x000fea000383ffff */
.L_x_12149:
        /* <DEDUP_REMOVED lines=8> */
.L_x_12230:
[----:B------:R-:W-:Y:S05]  /*11ad0*/  BSYNC B1 ;  /* 0x0000000000017941 */ /* 0x000fea0003800000 */
.L_x_12229:
        /* <DEDUP_REMOVED lines=9> */
.L_x_12231:
[----:B------:R-:W-:Y:S02]  /*11b70*/  IMAD.MOV.U32 R13, RZ, RZ, R25 ;  /* 0x000000ffff0d7224 */ /* 0x000fe400078e0019 */
[----:B------:R-:W-:Y:S02]  /*11b80*/  IMAD.MOV.U32 R12, RZ, RZ, 0x1 ;  /* 0x00000001ff0c7424 */ /* 0x000fe400078e00ff */
[----:B------:R-:W-:-:S07]  /*11b90*/  IMAD.MOV.U32 R2, RZ, RZ, R14 ;  /* 0x000000ffff027224 */ /* 0x000fce00078e000e */
[----:B------:R-:W-:Y:S05]  /*11ba0*/  WARPSYNC.COLLECTIVE R15, `(.L_x_12232) ;  /* 0x000000000f087348 */ /* 0x000fea0003c00000 */
[----:B------:R0:W1:Y:S02]  /*11bb0*/  SHFL.IDX P6, R14, R13, R12, R11 ;  /* 0x0000000c0d0e7389 */ /* 0x00006400000c000b */
[----:B01----:R-:W-:Y:S01]  /*11bc0*/  ENDCOLLECTIVE ;  /* 0x000000000000791b */ /* 0x003fe20003800000 */
.L_x_12232:
        /* <DEDUP_REMOVED lines=16> */
.L_x_12233:
[----:B------:R-:W-:Y:S02]  /*11cd0*/  IMAD.MOV.U32 R13, RZ, RZ, R25 ;  /* 0x000000ffff0d7224 */ /* 0x000fe400078e0019 */
[----:B------:R-:W-:Y:S02]  /*11ce0*/  IMAD.MOV.U32 R12, RZ, RZ, 0x2 ;  /* 0x00000002ff0c7424 */ /* 0x000fe400078e00ff */
[----:B------:R-:W-:-:S07]  /*11cf0*/  IMAD.MOV.U32 R2, RZ, RZ, R14 ;  /* 0x000000ffff027224 */ /* 0x000fce00078e000e */
[----:B------:R-:W-:Y:S05]  /*11d00*/  WARPSYNC.COLLECTIVE R15, `(.L_x_12234) ;  /* 0x000000000f087348 */ /* 0x000fea0003c00000 */
[----:B------:R0:W1:Y:S02]  /*11d10*/  SHFL.IDX P6, R14, R13, R12, R11 ;  /* 0x0000000c0d0e7389 */ /* 0x00006400000c000b */
[----:B01----:R-:W-:Y:S01]  /*11d20*/  ENDCOLLECTIVE ;  /* 0x000000000000791b */ /* 0x003fe20003800000 */
.L_x_12234:
        /* <DEDUP_REMOVED lines=16> */
.L_x_12235:
[----:B------:R-:W-:Y:S02]  /*11e30*/  IMAD.MOV.U32 R13, RZ, RZ, R25 ;  /* 0x000000ffff0d7224 */ /* 0x000fe400078e0019 */
[----:B------:R-:W-:Y:S02]  /*11e40*/  IMAD.MOV.U32 R12, RZ, RZ, 0x3 ;  /* 0x00000003ff0c7424 */ /* 0x000fe400078e00ff */
[----:B------:R-:W-:-:S07]  /*11e50*/  IMAD.MOV.U32 R2, RZ, RZ, R14 ;  /* 0x000000ffff027224 */ /* 0x000fce00078e000e */
[----:B------:R-:W-:Y:S05]  /*11e60*/  WARPSYNC.COLLECTIVE R15, `(.L_x_12236) ;  /* 0x000000000f087348 */ /* 0x000fea0003c00000 */
[----:B------:R0:W1:Y:S02]  /*11e70*/  SHFL.IDX P6, R14, R13, R12, R11 ;  /* 0x0000000c0d0e7389 */ /* 0x00006400000c000b */
[----:B01----:R-:W-:Y:S01]  /*11e80*/  ENDCOLLECTIVE ;  /* 0x000000000000791b */ /* 0x003fe20003800000 */
.L_x_12236:
        /* <DEDUP_REMOVED lines=13> */
.L_x_12237:
        /* <DEDUP_REMOVED lines=8> */
.L_x_12157:
[----:B-1----:R1:W2:Y:S02]  /*11fe0*/  SYNCS.PHASECHK.TRANS64.TRYWAIT P0, [R0+URZ+0x2d860], R3 ;  /* 0x02d86003000075a7 */ /* 0x0022a4000800017f */
[----:B--2---:R-:W-:Y:S05]  /*11ff0*/  @!P0 NANOSLEEP.SYNCS 0x989680 ;  /* 0x009896800000895d */ /* 0x004fea0003900000 */
[----:B------:R-:W2:Y:S02]  /*12000*/  @!P0 SYNCS.PHASECHK.TRANS64 P0, [R0+URZ+0x2d860], R3 ;  /* 0x02d86003000085a7 */ /* 0x000ea4000800007f */
[----:B--2---:R-:W-:Y:S05]  /*12010*/  @!P0 BRA `(.L_x_12157) ;  /* 0xfffffffc00f08947 */ /* 0x004fea000383ffff */
[----:B------:R-:W-:Y:S05]  /*12020*/  BRA `(.L_x_12239) ;  /* 0xffffffcc00407947 */ /* 0x000fea000383ffff */
.L_x_12158:
        /* <DEDUP_REMOVED lines=8> */
.L_x_12241:
[----:B------:R-:W-:Y:S05]  /*120b0*/  BSYNC B0 ;  /* 0x0000000000007941 */ /* 0x000fea0003800000 */
.L_x_12240:
        /* <DEDUP_REMOVED lines=10> */
.L_x_12242:
        /* <DEDUP_REMOVED lines=17> */
.L_x_12243:
        /* <DEDUP_REMOVED lines=14> */
.L_x_12244:
[----:B------:R-:W-:Y:S02]  /*12350*/  IMAD.MOV.U32 R13, RZ, RZ, R25 ;  /* 0x000000ffff0d7224 */ /* 0x000fe400078e0019 */
[----:B------:R-:W-:Y:S01]  /*12360*/  IMAD.MOV.U32 R12, RZ, RZ, 0x2 ;  /* 0x00000002ff0c7424 */ /* 0x000fe200078e00ff */
[----:B------:R-:W-:-:S13]  /*12370*/  IADD3 R2, P4, R14, R5, RZ ;  /* 0x000000050e027210 */ /* 0x000fda0007f9e0ff */
[----:B------:R-:W-:Y:S05]  /*12380*/  WARPSYNC.COLLECTIVE R15, `(.L_x_12245) ;  /* 0x000000000f087348 */ /* 0x000fea0003c00000 */
[----:B------:R0:W1:Y:S02]  /*12390*/  SHFL.IDX P6, R14, R13, R12, R11 ;  /* 0x0000000c0d0e7389 */ /* 0x00006400000c000b */
[----:B01----:R-:W-:Y:S01]  /*123a0*/  ENDCOLLECTIVE ;  /* 0x000000000000791b */ /* 0x003fe20003800000 */
.L_x_12245:
        /* <DEDUP_REMOVED lines=15> */
.L_x_12246:
[----:B------:R-:W-:Y:S02]  /*124a0*/  IMAD.MOV.U32 R13, RZ, RZ, R25 ;  /* 0x000000ffff0d7224 */ /* 0x000fe400078e0019 */
[----:B------:R-:W-:Y:S01]  /*124b0*/  IMAD.MOV.U32 R12, RZ, RZ, 0x3 ;  /* 0x00000003ff0c7424 */ /* 0x000fe200078e00ff */
[----:B------:R-:W-:-:S13]  /*124c0*/  IADD3 R2, P4, R14, R5, RZ ;  /* 0x000000050e027210 */ /* 0x000fda0007f9e0ff */
[----:B------:R-:W-:Y:S05]  /*124d0*/  WARPSYNC.COLLECTIVE R15, `(.L_x_12247) ;  /* 0x000000000f087348 */ /* 0x000fea0003c00000 */
[----:B------:R0:W1:Y:S02]  /*124e0*/  SHFL.IDX P6, R14, R13, R12, R11 ;  /* 0x0000000c0d0e7389 */ /* 0x00006400000c000b */
[----:B01----:R-:W-:Y:S01]  /*124f0*/  ENDCOLLECTIVE ;  /* 0x000000000000791b */ /* 0x003fe20003800000 */
.L_x_12247:
        /* <DEDUP_REMOVED lines=14> */
.L_x_12248:
[----:B------:R-:W-:Y:S05]  /*125e0*/  BRA `(.L_x_12249) ;  /* 0xffffffc800b47947 */ /* 0x000fea000383ffff */
.L_x_12163:
        /* <DEDUP_REMOVED lines=8> */
.L_x_12251:
[----:B------:R-:W-:Y:S05]  /*12670*/  BSYNC B0 ;  /* 0x0000000000007941 */ /* 0x000fea0003800000 */
.L_x_12250:
        /* <DEDUP_REMOVED lines=9> */
.L_x_12252:
        /* <DEDUP_REMOVED lines=18> */
.L_x_12253:
[----:B------:R-:W-:Y:S01]  /*12830*/  IMAD.MOV.U32 R12, RZ, RZ, 0x2 ;  /* 0x00000002ff0c7424 */ /* 0x000fe200078e00ff */
[----:B------:R-:W-:-:S05]  /*12840*/  SEL R5, R14, RZ, P1 ;  /* 0x000000ff0e057207 */ /* 0x000fca0000800000 */
[----:B------:R-:W-:-:S04]  /*12850*/  IMAD.IADD R4, R2, 0x1, R5 ;  /* 0x0000000102047824 */ /* 0x000fc800078e0205 */
[----:B------:R-:W-:-:S07]  /*12860*/  IMAD.MOV.U32 R13, RZ, RZ, R4 ;  /* 0x000000ffff0d7224 */ /* 0x000fce00078e0004 */
[----:B------:R-:W-:Y:S05]  /*12870*/  WARPSYNC.COLLECTIVE R15, `(.L_x_12254) ;  /* 0x000000000f087348 */ /* 0x000fea0003c00000 */
[----:B------:R0:W1:Y:S02]  /*12880*/  SHFL.UP P6, R14, R13, R12, R11 ;  /* 0x0400000c0d0e7389 */ /* 0x00006400000c000b */
[----:B01----:R-:W-:Y:S01]  /*12890*/  ENDCOLLECTIVE ;  /* 0x000000000000791b */ /* 0x003fe20003800000 */
.L_x_12254:
[----:B------:R-:W-:Y:S01]  /*128a0*/  IMAD.MOV.U32 R12, RZ, RZ, 0x4 ;  /* 0x00000004ff0c7424 */ /* 0x000fe200078e00ff */
[----:B------:R-:W-:-:S05]  /*128b0*/  SEL R5, R14, RZ, P2 ;  /* 0x000000ff0e057207 */ /* 0x000fca0001000000 */
[----:B------:R-:W-:-:S04]  /*128c0*/  IMAD.IADD R5, R4, 0x1, R5 ;  /* 0x0000000104057824 */ /* 0x000fc800078e0205 */
[----:B------:R-:W-:-:S07]  /*128d0*/  IMAD.MOV.U32 R13, RZ, RZ, R5 ;  /* 0x000000ffff0d7224 */ /* 0x000fce00078e0005 */
[----:B------:R-:W-:Y:S05]  /*128e0*/  WARPSYNC.COLLECTIVE R15, `(.L_x_12255) ;  /* 0x000000000f087348 */ /* 0x000fea0003c00000 */
[----:B------:R0:W1:Y:S02]  /*128f0*/  SHFL.UP P6, R14, R13, R12, R11 ;  /* 0x0400000c0d0e7389 */ /* 0x00006400000c000b */
[----:B01----:R-:W-:Y:S01]  /*12900*/  ENDCOLLECTIVE ;  /* 0x000000000000791b */ /* 0x003fe20003800000 */
.L_x_12255:
[----:B------:R-:W-:Y:S01]  /*12910*/  IMAD.MOV.U32 R12, RZ, RZ, 0x8 ;  /* 0x00000008ff0c7424 */ /* 0x000fe200078e00ff */
[----:B------:R-:W-:-:S05]  /*12920*/  SEL R6, R14, RZ, P3 ;  /* 0x000000ff0e067207 */ /* 0x000fca0001800000 */
[----:B------:R-:W-:-:S04]  /*12930*/  IMAD.IADD R6, R5, 0x1, R6 ;  /* 0x0000000105067824 */ /* 0x000fc800078e0206 */
[----:B------:R-:W-:-:S07]  /*12940*/  IMAD.MOV.U32 R13, RZ, RZ, R6 ;  /* 0x000000ffff0d7224 */ /* 0x000fce00078e0006 */
[----:B------:R-:W-:Y:S05]  /*12950*/  WARPSYNC.COLLECTIVE R15, `(.L_x_12256) ;  /* 0x000000000f087348 */ /* 0x000fea0003c00000 */
[----:B------:R0:W1:Y:S02]  /*12960*/  SHFL.UP P6, R14, R13, R12, R11 ;  /* 0x0400000c0d0e7389 */ /* 0x00006400000c000b */
[----:B01----:R-:W-:Y:S01]  /*12970*/  ENDCOLLECTIVE ;  /* 0x000000000000791b */ /* 0x003fe20003800000 */
.L_x_12256:
[----:B------:R-:W-:Y:S01]  /*12980*/  IMAD.MOV.U32 R12, RZ, RZ, 0x10 ;  /* 0x00000010ff0c7424 */ /* 0x000fe200078e00ff */
[----:B------:R-:W-:-:S05]  /*12990*/  SEL R3, R14, RZ, P4 ;  /* 0x000000ff0e037207 */ /* 0x000fca0002000000 */
[----:B------:R-:W-:-:S04]  /*129a0*/  IMAD.IADD R4, R6, 0x1, R3 ;  /* 0x0000000106047824 */ /* 0x000fc800078e0203 */
[----:B------:R-:W-:-:S07]  /*129b0*/  IMAD.MOV.U32 R13, RZ, RZ, R4 ;  /* 0x000000ffff0d7224 */ /* 0x000fce00078e0004 */
[----:B------:R-:W-:Y:S05]  /*129c0*/  WARPSYNC.COLLECTIVE R15, `(.L_x_12257) ;  /* 0x000000000f087348 */ /* 0x000fea0003c00000 */
[----:B------:R0:W1:Y:S02]  /*129d0*/  SHFL.UP P6, R14, R13, R12, R11 ;  /* 0x0400000c0d0e7389 */ /* 0x00006400000c000b */
[----:B01----:R-:W-:Y:S01]  /*129e0*/  ENDCOLLECTIVE ;  /* 0x000000000000791b */ /* 0x003fe20003800000 */
.L_x_12257:
        /* <DEDUP_REMOVED lines=8> */
.L_x_12258:
[----:B------:R-:W-:Y:S05]  /*12a70*/  BRA `(.L_x_12259) ;  /* 0xffffffc800c87947 */ /* 0x000fea000383ffff */
.L_x_12168:
        /* <DEDUP_REMOVED lines=8> */
.L_x_12261:
[----:B------:R-:W-:Y:S05]  /*12b00*/  BSYNC B0 ;  /* 0x0000000000007941 */ /* 0x000fea0003800000 */
.L_x_12260:
        /* <DEDUP_REMOVED lines=8> */
.L_x_12262:
[----:B------:R-:W-:Y:S01]  /*12b90*/  IMAD.MOV.U32 R12, RZ, RZ, 0x4 ;  /* 0x00000004ff0c7424 */ /* 0x000fe200078e00ff */
[----:B------:R-:W-:-:S05]  /*12ba0*/  SEL R14, R14, RZ, P2 ;  /* 0x000000ff0e0e7207 */ /* 0x000fca0001000000 */
[----:B------:R-:W-:-:S04]  /*12bb0*/  IMAD.IADD R3, R13, 0x1, R14 ;  /* 0x000000010d037824 */ /* 0x000fc800078e020e */
[----:B------:R-:W-:-:S07]  /*12bc0*/  IMAD.MOV.U32 R13, RZ, RZ, R3 ;  /* 0x000000ffff0d7224 */ /* 0x000fce00078e0003 */
[----:B------:R-:W-:Y:S05]  /*12bd0*/  WARPSYNC.COLLECTIVE R15, `(.L_x_12263) ;  /* 0x000000000f087348 */ /* 0x000fea0003c00000 */
[----:B------:R0:W1:Y:S02]  /*12be0*/  SHFL.UP P6, R14, R13, R12, R11 ;  /* 0x0400000c0d0e7389 */ /* 0x00006400000c000b */
[----:B01----:R-:W-:Y:S01]  /*12bf0*/  ENDCOLLECTIVE ;  /* 0x000000000000791b */ /* 0x003fe20003800000 */
.L_x_12263:
[----:B------:R-:W-:Y:S01]  /*12c00*/  IMAD.MOV.U32 R12, RZ, RZ, 0x8 ;  /* 0x00000008ff0c7424 */ /* 0x000fe200078e00ff */
[----:B------:R-:W-:-:S05]  /*12c10*/  SEL R4, R14, RZ, P3 ;  /* 0x000000ff0e047207 */ /* 0x000fca0001800000 */
[----:B------:R-:W-:-:S04]  /*12c20*/  IMAD.IADD R4, R3, 0x1, R4 ;  /* 0x0000000103047824 */ /* 0x000fc800078e0204 */
[----:B------:R-:W-:-:S07]  /*12c30*/  IMAD.MOV.U32 R13, RZ, RZ, R4 ;  /* 0x000000ffff0d7224 */ /* 0x000fce00078e0004 */
[----:B------:R-:W-:Y:S05]  /*12c40*/  WARPSYNC.COLLECTIVE R15, `(.L_x_12264) ;  /* 0x000000000f087348 */ /* 0x000fea0003c00000 */
[----:B------:R0:W1:Y:S02]  /*12c50*/  SHFL.UP P6, R14, R13, R12, R11 ;  /* 0x0400000c0d0e7389 */ /* 0x00006400000c000b */
[----:B01----:R-:W-:Y:S01]  /*12c60*/  ENDCOLLECTIVE ;  /* 0x000000000000791b */ /* 0x003fe20003800000 */
.L_x_12264:
[----:B------:R-:W-:Y:S01]  /*12c70*/  IMAD.MOV.U32 R12, RZ, RZ, 0x10 ;  /* 0x00000010ff0c7424 */ /* 0x000fe200078e00ff */
[----:B------:R-:W-:-:S05]  /*12c80*/  SEL R5, R14, RZ, P4 ;  /* 0x000000ff0e057207 */ /* 0x000fca0002000000 */
[----:B------:R-:W-:-:S04]  /*12c90*/  IMAD.IADD R5, R4, 0x1, R5 ;  /* 0x0000000104057824 */ /* 0x000fc800078e0205 */
[----:B------:R-:W-:-:S07]  /*12ca0*/  IMAD.MOV.U32 R13, RZ, RZ, R5 ;  /* 0x000000ffff0d7224 */ /* 0x000fce00078e0005 */
[----:B------:R-:W-:Y:S05]  /*12cb0*/  WARPSYNC.COLLECTIVE R15, `(.L_x_12265) ;  /* 0x000000000f087348 */ /* 0x000fea0003c00000 */
[----:B------:R0:W1:Y:S02]  /*12cc0*/  SHFL.UP P6, R14, R13, R12, R11 ;  /* 0x0400000c0d0e7389 */ /* 0x00006400000c000b */
[----:B01----:R-:W-:Y:S01]  /*12cd0*/  ENDCOLLECTIVE ;  /* 0x000000000000791b */ /* 0x003fe20003800000 */
.L_x_12265:
        /* <DEDUP_REMOVED lines=8> */
.L_x_12266:
[----:B------:R-:W-:Y:S05]  /*12d60*/  BRA `(.L_x_12267) ;  /* 0xffffffc800a87947 */ /* 0x000fea000383ffff */
.L_x_12170:
[----:B------:R-:W-:Y:S01]  /*12d70*/  BSSY B0, `(.L_x_12268) ;  /* 0x0000006000007945 */ /* 0x000fe20003800000 */
[----:B------:R-:W-:Y:S01]  /*12d80*/  PLOP3.LUT P6, PT, P6, PT, PT, 0x8, 0x0 ;  /* 0x000000000000781c */ /* 0x000fe200037ce170 */
[----:B------:R-:W-:-:S12]  /*12d90*/  IMAD.MOV.U32 R15, RZ, RZ, -0x1 ;  /* 0xffffffffff0f7424 */ /* 0x000fd800078e00ff */
[----:B0-----:R-:W-:Y:S05]  /*12da0*/  WARPSYNC.COLLECTIVE R15, `(.L_x_12269) ;  /* 0x000000000f087348 */ /* 0x001fea0003c00000 */
[----:B------:R-:W-:Y:S01]  /*12db0*/  VOTE.ANY R14, PT, P6 ;  /* 0x00000000000e7806 */ /* 0x000fe200030e0100 */
[----:B0-----:R-:W-:Y:S06]  /*12dc0*/  ENDCOLLECTIVE ;  /* 0x000000000000791b */ /* 0x001fec0003800000 */
.L_x_12269:
[----:B------:R-:W-:Y:S05]  /*12dd0*/  BSYNC B0 ;  /* 0x0000000000007941 */ /* 0x000fea0003800000 */
.L_x_12268:
        /* <DEDUP_REMOVED lines=9> */
.L_x_12270:
[----:B------:R-:W-:Y:S01]  /*12e70*/  IMAD.MOV.U32 R17, RZ, RZ, R14 ;  /* 0x000000ffff117224 */ /* 0x000fe200078e000e */
[----:B------:R-:W-:Y:S06]  /*12e80*/  BRA `(.L_x_12271) ;  /* 0xffffffc800987947 */ /* 0x000fec000383ffff */
.L_x_12172:
[----:B------:R-:W-:Y:S01]  /*12e90*/  BSSY B0, `(.L_x_12272) ;  /* 0x0000007000007945 */ /* 0x000fe20003800000 */
[----:B------:R-:W-:Y:S02]  /*12ea0*/  IMAD.MOV.U32 R13, RZ, RZ, R3 ;  /* 0x000000ffff0d7224 */ /* 0x000fe400078e0003 */
[----:B------:R-:W-:Y:S02]  /*12eb0*/  IMAD.MOV.U32 R11, RZ, RZ, 0x1f ;  /* 0x0000001fff0b7424 */ /* 0x000fe400078e00ff */
[----:B------:R-:W-:-:S07]  /*12ec0*/  IMAD.MOV.U32 R15, RZ, RZ, -0x1 ;  /* 0xffffffffff0f7424 */ /* 0x000fce00078e00ff */
[----:B012---:R-:W-:Y:S05]  /*12ed0*/  WARPSYNC.COLLECTIVE R15, `(.L_x_12273) ;  /* 0x000000000f087348 */ /* 0x007fea0003c00000 */
[----:B------:R3:W4:Y:S02]  /*12ee0*/  SHFL.IDX P6, R14, R13, R12, R11 ;  /* 0x0000000c0d0e7389 */ /* 0x00072400000c000b */
[----:B01234-:R-:W-:Y:S01]  /*12ef0*/  ENDCOLLECTIVE ;  /* 0x000000000000791b */ /* 0x01ffe20003800000 */
.L_x_12273:
[----:B------:R-:W-:Y:S05]  /*12f00*/  BSYNC B0 ;  /* 0x0000000000007941 */ /* 0x000fea0003800000 */
.L_x_12272:
[----:B------:R-:W-:Y:S01]  /*12f10*/  IMAD.MOV.U32 R5, RZ, RZ, R14 ;  /* 0x000000ffff057224 */ /* 0x000fe200078e000e */
[----:B------:R-:W-:Y:S06]  /*12f20*/  BRA `(.L_x_12171) ;  /* 0xffffffc8008c7947 */ /* 0x000fec000383ffff */
.L_x_12176:
[----:B-1----:R1:W2:Y:S02]  /*12f30*/  SYNCS.PHASECHK.TRANS64.TRYWAIT P0, [R5+URZ+0x2d820], R0 ;  /* 0x02d82000050075a7 */ /* 0x0022a4000800017f */
[----:B--2---:R-:W-:Y:S05]  /*12f40*/  @!P0 NANOSLEEP.SYNCS 0x989680 ;  /* 0x009896800000895d */ /* 0x004fea0003900000 */
[----:B------:R-:W2:Y:S02]  /*12f50*/  @!P0 SYNCS.PHASECHK.TRANS64 P0, [R5+URZ+0x2d820], R0 ;  /* 0x02d82000050085a7 */ /* 0x000ea4000800007f */
[----:B--2---:R-:W-:Y:S05]  /*12f60*/  @!P0 BRA `(.L_x_12176) ;  /* 0xfffffffc00f08947 */ /* 0x004fea000383ffff */
[----:B------:R-:W-:Y:S05]  /*12f70*/  BRA `(.L_x_12274) ;  /* 0xffffffd000047947 */ /* 0x000fea000383ffff */
.L_x_12177:
        /* <DEDUP_REMOVED lines=11> */
.L_x_12276:
[----:B------:R-:W-:Y:S05]  /*13030*/  BSYNC B0 ;  /* 0x0000000000007941 */ /* 0x000fea0003800000 */
.L_x_12275:
[----:B------:R-:W-:Y:S05]  /*13040*/  BRA `(.L_x_12277) ;  /* 0xffffffcc00ec7947 */ /* 0x000fea000383ffff */
.L_x_12180:
[----:B------:R-:W-:Y:S01]  /*13050*/  BSSY B1, `(.L_x_12278) ;  /* 0x0000006000017945 */ /* 0x000fe20003800000 */
[----:B------:R-:W-:-:S07]  /*13060*/  IMAD.MOV.U32 R15, RZ, RZ, -0x1 ;  /* 0xffffffffff0f7424 */ /* 0x000fce00078e00ff */
[----:B01----:R-:W-:Y:S05]  /*13070*/  WARPSYNC.COLLECTIVE R15, `(.L_x_12279) ;  /* 0x000000000f0c7348 */ /* 0x003fea0003c00000 */
[----:B------:R-:W-:Y:S02]  /*13080*/  ELECT P6, UR62, PT ;  /* 0x00000000003e782f */ /* 0x000fe400038c0000 */
[----:B------:R-:W-:Y:S01]  /*13090*/  MOV R14, UR62 ;  /* 0x0000003e000e7c02 */ /* 0x000fe20008000f00 */
[----:B01----:R-:W-:Y:S10]  /*130a0*/  ENDCOLLECTIVE ;  /* 0x000000000000791b */ /* 0x003ff40003800000 */
.L_x_12279:
[----:B------:R-:W-:Y:S05]  /*130b0*/  BSYNC B1 ;  /* 0x0000000000017941 */ /* 0x000fea0003800000 */
.L_x_12278:
[----:B------:R-:W-:Y:S05]  /*130c0*/  BRA `(.L_x_12280) ;  /* 0xffffffcc00e47947 */ /* 0x000fea000383ffff */
.L_x_12182:
[----:B-1----:R1:W2:Y:S02]  /*130d0*/  SYNCS.PHASECHK.TRANS64.TRYWAIT P1, [R3+URZ+0x2d840], R2 ;  /* 0x02d84002030075a7 */ /* 0x0022a4000802017f */
[----:B--2---:R-:W-:Y:S05]  /*130e0*/  @!P1 NANOSLEEP.SYNCS 0x989680 ;  /* 0x009896800000995d */ /* 0x004fea0003900000 */
[----:B------:R-:W2:Y:S02]  /*130f0*/  @!P1 SYNCS.PHASECHK.TRANS64 P1, [R3+URZ+0x2d840], R2 ;  /* 0x02d84002030095a7 */ /* 0x000ea4000802007f */
[----:B--2---:R-:W-:Y:S05]  /*13100*/  @!P1 BRA `(.L_x_12182) ;  /* 0xfffffffc00f09947 */ /* 0x004fea000383ffff */
[----:B------:R-:W-:Y:S05]  /*13110*/  BRA `(.L_x_12281) ;  /* 0xffffffd000047947 */ /* 0x000fea000383ffff */
.L_x_12184:
[----:B--2---:R2:W3:Y:S02]  /*13120*/  SYNCS.PHASECHK.TRANS64.TRYWAIT P1, [R5+URZ+0x2d840], R0 ;  /* 0x02d84000050075a7 */ /* 0x0044e4000802017f */
[----:B---3--:R-:W-:Y:S05]  /*13130*/  @!P1 NANOSLEEP.SYNCS 0x989680 ;  /* 0x009896800000995d */ /* 0x008fea0003900000 */
[----:B------:R-:W3:Y:S02]  /*13140*/  @!P1 SYNCS.PHASECHK.TRANS64 P1, [R5+URZ+0x2d840], R0 ;  /* 0x02d84000050095a7 */ /* 0x000ee4000802007f */
[----:B---3--:R-:W-:Y:S05]  /*13150*/  @!P1 BRA `(.L_x_12184) ;  /* 0xfffffffc00f09947 */ /* 0x008fea000383ffff */
[----:B------:R-:W-:Y:S05]  /*13160*/  BRA `(.L_x_12282) ;  /* 0xffffffd000107947 */ /* 0x000fea000383ffff */
.L_x_12186:
[----:B---3--:R3:W4:Y:S02]  /*13170*/  SYNCS.PHASECHK.TRANS64.TRYWAIT P1, [R3+URZ+0x2d860], R2 ;  /* 0x02d86002030075a7 */ /* 0x008724000802017f */
[----:B----4-:R-:W-:Y:S05]  /*13180*/  @!P1 NANOSLEEP.SYNCS 0x989680 ;  /* 0x009896800000995d */ /* 0x010fea0003900000 */
[----:B------:R-:W4:Y:S02]  /*13190*/  @!P1 SYNCS.PHASECHK.TRANS64 P1, [R3+URZ+0x2d860], R2 ;  /* 0x02d86002030095a7 */ /* 0x000f24000802007f */
[----:B----4-:R-:W-:Y:S05]  /*131a0*/  @!P1 BRA `(.L_x_12186) ;  /* 0xfffffffc00f09947 */ /* 0x010fea000383ffff */
[----:B------:R-:W-:Y:S05]  /*131b0*/  BRA `(.L_x_12283) ;  /* 0xffffffd0000c7947 */ /* 0x000fea000383ffff */
.L_x_12284:
        /* <DEDUP_REMOVED lines=12> */
.L_x_15859:


//--------------------- .text._ZN7cutlass13device_kernelIN5flash11enable_sm90INS1_16FlashAttnFwdSm90INS1_25CollectiveMainloopFwdSm90ILi2EN4cute5tupleIJNS5_1CILi1EEES8_S8_EEENS6_IJNS7_ILi192EEENS7_ILi128EEENS7_ILi96EEEEEELi96ENS_10bfloat16_tEfNS_4arch4Sm90ELb1ELb0ELb0ELb1ELb1ELb1ELb0ELb0ELb1ELb1ELb0ELb0EEENS1_21CollectiveEpilogueFwdINS6_IJSA_SC_SB_EEES9_SE_SG_Li384ELb1ELb1ELb0ELb0EEENS1_36VarlenDynamicPersistentTileSchedulerILi192ELi128ELi384ELi128ELb0ELb1ELb1ELb1ELb1ELb1EEEEEEEEEvNT_6ParamsE --------------------------
	.section	.text._ZN7cutlass13device_kernelIN5flash11enable_sm90INS1_16FlashAttnFwdSm90INS1_25CollectiveMainloopFwdSm90ILi2EN4cute5tupleIJNS5_1CILi1EEES8_S8_EEENS6_IJNS7_ILi192EEENS7_ILi128EEENS7_ILi96EEEEEELi96ENS_10bfloat16_tEfNS_4arch4Sm90ELb1ELb0ELb0ELb1ELb1ELb1ELb0ELb0ELb1ELb1ELb0ELb0EEENS1_21CollectiveEpilogueFwdINS6_IJSA_SC_SB_EEES9_SE_SG_Li384ELb1ELb1ELb0ELb0EEENS1_36VarlenDynamicPersistentTileSchedulerILi192ELi128ELi384ELi128ELb0ELb1ELb1ELb1ELb1ELb1EEEEEEEEEvNT_6ParamsE,"ax",@progbits
	.align	128
.text._ZN7cutlass13device_kernelIN5flash11enable_sm90INS1_16FlashAttnFwdSm90INS1_25CollectiveMainloopFwdSm90ILi2EN4cute5tupleIJNS5_1CILi1EEES8_S8_EEENS6_IJNS7_ILi192EEENS7_ILi128EEENS7_ILi96EEEEEELi96ENS_10bfloat16_tEfNS_4arch4Sm90ELb1ELb0ELb0ELb1ELb1ELb1ELb0ELb0ELb1ELb1ELb0ELb0EEENS1_21CollectiveEpilogueFwdINS6_IJSA_SC_SB_EEES9_SE_SG_Li384ELb1ELb1ELb0ELb0EEENS1_36VarlenDynamicPersistentTileSchedulerILi192ELi128ELi384ELi128ELb0ELb1ELb1ELb1ELb1ELb1EEEEEEEEEvNT_6ParamsE:
        .type           _ZN7cutlass13device_kernelIN5flash11enable_sm90INS1_16FlashAttnFwdSm90INS1_25CollectiveMainloopFwdSm90ILi2EN4cute5tupleIJNS5_1CILi1EEES8_S8_EEENS6_IJNS7_ILi192EEENS7_ILi128EEENS7_ILi96EEEEEELi96ENS_10bfloat16_tEfNS_4arch4Sm90ELb1ELb0ELb0ELb1ELb1ELb1ELb0ELb0ELb1ELb1ELb0ELb0EEENS1_21CollectiveEpilogueFwdINS6_IJSA_SC_SB_EEES9_SE_SG_Li384ELb1ELb1ELb0ELb0EEENS1_36VarlenDynamicPersistentTileSchedulerILi192ELi128ELi384ELi128ELb0ELb1ELb1ELb1ELb1ELb1EEEEEEEEEvNT_6ParamsE,@function
        .size           _ZN7cutlass13device_kernelIN5flash11enable_sm90INS1_16FlashAttnFwdSm90INS1_25CollectiveMainloopFwdSm90ILi2EN4cute5tupleIJNS5_1CILi1EEES8_S8_EEENS6_IJNS7_ILi192EEENS7_ILi128EEENS7_ILi96EEEEEELi96ENS_10bfloat16_tEfNS_4arch4Sm90ELb1ELb0ELb0ELb1ELb1ELb1ELb0ELb0ELb1ELb1ELb0ELb0EEENS1_21CollectiveEpilogueFwdINS6_IJSA_SC_SB_EEES9_SE_SG_Li384ELb1ELb1ELb0ELb0EEENS1_36VarlenDynamicPersistentTileSchedulerILi192ELi128ELi384ELi128ELb0ELb1ELb1ELb1ELb1ELb1EEEEEEEEEvNT_6ParamsE,(.L_x_15860 - _ZN7cutlass13device_kernelIN5flash11enable_sm90INS1_16FlashAttnFwdSm90INS1_25CollectiveMainloopFwdSm90ILi2EN4cute5tupleIJNS5_1CILi1EEES8_S8_EEENS6_IJNS7_ILi192EEENS7_ILi128EEENS7_ILi96EEEEEELi96ENS_10bfloat16_tEfNS_4arch4Sm90ELb1ELb0ELb0ELb1ELb1ELb1ELb0ELb0ELb1ELb1ELb0ELb0EEENS1_21CollectiveEpilogueFwdINS6_IJSA_SC_SB_EEES9_SE_SG_Li384ELb1ELb1ELb0ELb0EEENS1_36VarlenDynamicPersistentTileSchedulerILi192ELi128ELi384ELi128ELb0ELb1ELb1ELb1ELb1ELb1EEEEEEEEEvNT_6ParamsE)
        .other          _ZN7cutlass13device_kernelIN5flash11enable_sm90INS1_16FlashAttnFwdSm90INS1_25CollectiveMainloopFwdSm90ILi2EN4cute5tupleIJNS5_1CILi1EEES8_S8_EEENS6_IJNS7_ILi192EEENS7_ILi128EEENS7_ILi96EEEEEELi96ENS_10bfloat16_tEfNS_4arch4Sm90ELb1ELb0ELb0ELb1ELb1ELb1ELb0ELb0ELb1ELb1ELb0ELb0EEENS1_21CollectiveEpilogueFwdINS6_IJSA_SC_SB_EEES9_SE_SG_Li384ELb1ELb1ELb0ELb0EEENS1_36VarlenDynamicPersistentTileSchedulerILi192ELi128ELi384ELi128ELb0ELb1ELb1ELb1ELb1ELb1EEEEEEEEEvNT_6ParamsE,@"STO_CUDA_ENTRY STV_DEFAULT"
_ZN7cutlass13device_kernelIN5flash11enable_sm90INS1_16FlashAttnFwdSm90INS1_25CollectiveMainloopFwdSm90ILi2EN4cute5tupleIJNS5_1CILi1EEES8_S8_EEENS6_IJNS7_ILi192EEENS7_ILi128EEENS7_ILi96EEEEEELi96ENS_10bfloat16_tEfNS_4arch4Sm90ELb1ELb0ELb0ELb1ELb1ELb1ELb0ELb0ELb1ELb1ELb0ELb0EEENS1_21CollectiveEpilogueFwdINS6_IJSA_SC_SB_EEES9_SE_SG_Li384ELb1ELb1ELb0ELb0EEENS1_36VarlenDynamicPersistentTileSchedulerILi192ELi128ELi384ELi128ELb0ELb1ELb1ELb1ELb1ELb1EEEEEEEEEvNT_6ParamsE:
        /* <DEDUP_REMOVED lines=18> */
.L_x_12286:
[----:B------:R-:W-:Y:S05]  /*0120*/  BSYNC B0 ;  /* 0x0000000000007941 */ /* 0x000fea0003800000 */
.L_x_12285:
        /* <DEDUP_REMOVED lines=41> */
.L_x_12287:
        /* <DEDUP_REMOVED lines=22> */
.L_x_12288:
        /* <DEDUP_REMOVED lines=18> */
.L_x_12289:
        /* <DEDUP_REMOVED lines=22> */
.L_x_12290:
        /* <DEDUP_REMOVED lines=22> */
.L_x_12291:
        /* <DEDUP_REMOVED lines=8> */
.L_x_12294:
        /* <DEDUP_REMOVED lines=22> */
[----:B------:R-:W-:Y:S01]  /*0ae0*/  R2UR UR42, R2 ;  /* 0x00000000022a72ca */ /* 0x000fe200000e0000 */
[----:B------:R-:W-:Y:S01]  /*0af0*/  IMAD.MOV.U32 R155, RZ, RZ, 0x40 ;  /* 0x00000040ff9b7424 */ /* 0x000fe200078e00ff */
        /* <DEDUP_REMOVED lines=20> */
[----:B------:R-:W-:Y:S01]  /*0c40*/  STL [R1], R26 ;  /* 0x0000001a01007387 */ /* 0x000fe20000100800 */
[----:B------:R-:W-:Y:S01]  /*0c50*/  IMAD.IADD R8, R141, 0x1, -R8 ;  /* 0x000000018d087824 */ /* 0x000fe200078e0a08 */
[----:B------:R-:W-:Y:S01]  /*0c60*/  LOP3.LUT R4, R4, 0xfffffff0, RZ, 0xc0, !PT ;  /* 0xfffffff004047812 */ /* 0x000fe200078ec0ff */
[----:B------:R-:W-:Y:S01]  /*0c70*/  IMAD.IADD R5, R26, 0x1, R9 ;  /* 0x000000011a057824 */ /* 0x000fe200078e0209 */
[----:B------:R0:W-:Y:S01]  /*0c80*/  STL [R1+0x38], R9 ;  /* 0x0000380901007387 */ /* 0x0001e20000100800 */
[----:B------:R-:W-:-:S02]  /*0c90*/  IMAD.IADD R6, R3, 0x1, -R6 ;  /* 0x0000000103067824 */ /* 0x000fc400078e0a06 */
[----:B------:R-:W-:Y:S01]  /*0ca0*/  IMAD R18, R3, 0x8, R8 ;  /* 0x0000000803127824 */ /* 0x000fe200078e0208 */
[-C--:B------:R-:W-:Y:S01]  /*0cb0*/  LEA.HI R3, R0, R22.reuse, RZ, 0x7 ;  /* 0x0000001600037211 */ /* 0x080fe200078f38ff */
[----:B------:R1:W-:Y:S01]  /*0cc0*/  STL [R1+0x34], R7 ;  /* 0x0000340701007387 */ /* 0x0003e20000100800 */
[----:B------:R-:W-:Y:S01]  /*0cd0*/  SHF.R.S32.HI R10, RZ, 0x1f, R5 ;  /* 0x0000001fff0a7819 */ /* 0x000fe20000011405 */
[----:B------:R-:W-:Y:S01]  /*0ce0*/  IMAD.IADD R4, R22, 0x1, -R4 ;  /* 0x0000000116047824 */ /* 0x000fe200078e0a04 */
[----:B------:R-:W-:Y:S01]  /*0cf0*/  SHF.R.S32.HI R25, RZ, 0x7, R3 ;  /* 0x00000007ff197819 */ /* 0x000fe20000011403 */
[----:B------:R-:W-:Y:S01]  /*0d00*/  IMAD.SHL.U32 R6, R6, 0x8, RZ ;  /* 0x0000000806067824 */ /* 0x000fe200078e00ff */
[-C--:B------:R-:W-:Y:S01]  /*0d10*/  LEA.HI R14, R10, R5.reuse, RZ, 0x3 ;  /* 0x000000050a0e7211 */ /* 0x080fe200078f18ff */
[----:B0-----:R-:W-:Y:S01]  /*0d20*/  IMAD.IADD R9, R26, 0x1, R7 ;  /* 0x000000011a097824 */ /* 0x001fe200078e0207 */
[----:B------:R-:W-:Y:S02]  /*0d30*/  LEA.HI R15, R10, R5, RZ, 0x5 ;  /* 0x000000050a0f7211 */ /* 0x000fe400078f28ff */
[----:B------:R-:W-:-:S02]  /*0d40*/  LEA.HI R5, R0, R22, RZ, 0x5 ;  /* 0x0000001600057211 */ /* 0x000fc400078f28ff */
[----:B-1----:R-:W-:Y:S02]  /*0d50*/  LOP3.LUT R7, R3, 0xffffff80, RZ, 0xc0, !PT ;  /* 0xffffff8003077812 */ /* 0x002fe400078ec0ff */
[----:B------:R-:W-:Y:S02]  /*0d60*/  SHF.R.S32.HI R8, RZ, 0x1f, R9 ;  /* 0x0000001fff087819 */ /* 0x000fe40000011409 */
[----:B------:R-:W-:Y:S01]  /*0d70*/  SHF.R.S32.HI R15, RZ, 0x5, R15 ;  /* 0x00000005ff0f7819 */ /* 0x000fe2000001140f */
[----:B------:R-:W-:Y:S01]  /*0d80*/  IMAD.IADD R24, R22, 0x1, -R7 ;  /* 0x0000000116187824 */ /* 0x000fe200078e0a07 */
[----:B------:R-:W-:Y:S02]  /*0d90*/  LEA.HI R7, R0, R22, RZ, 0x2 ;  /* 0x0000001600077211 */ /* 0x000fe400078f10ff */
[----:B------:R-:W-:Y:S02]  /*0da0*/  SHF.R.S32.HI R0, RZ, 0x5, R5 ;  /* 0x00000005ff007819 */ /* 0x000fe40000011405 */
[----:B------:R-:W-:-:S02]  /*0db0*/  LEA.HI R20, R8, R9, RZ, 0x3 ;  /* 0x0000000908147211 */ /* 0x000fc400078f18ff */
[----:B------:R-:W-:Y:S01]  /*0dc0*/  LEA.HI R16, R8, R9, RZ, 0x5 ;  /* 0x0000000908107211 */ /* 0x000fe200078f28ff */
[--C-:B------:R-:W-:Y:S01]  /*0dd0*/  IMAD R17, R0, 0x10, R4.reuse ;  /* 0x0000001000117824 */ /* 0x100fe200078e0204 */
[----:B------:R-:W-:Y:S02]  /*0de0*/  SHF.R.S32.HI R5, RZ, 0x1f, R4 ;  /* 0x0000001fff057819 */ /* 0x000fe40000011404 */
[--C-:B------:R-:W-:Y:S02]  /*0df0*/  SHF.R.S32.HI R21, RZ, 0x2, R7.reuse ;  /* 0x00000002ff157819 */ /* 0x100fe40000011407 */
[----:B------:R-:W-:Y:S02]  /*0e00*/  SHF.R.S32.HI R8, RZ, 0x1f, R7 ;  /* 0x0000001fff087819 */ /* 0x000fe40000011407 */
[----:B------:R-:W-:Y:S02]  /*0e10*/  LEA.HI R5, R5, R4, RZ, 0x3 ;  /* 0x0000000405057211 */ /* 0x000fe400078f18ff */
[----:B------:R-:W-:Y:S01]  /*0e20*/  LEA.HI R13, R8, R21, RZ, 0x2 ;  /* 0x00000015080d7211 */ /* 0x000fe200078f10ff */
[----:B------:R-:W-:Y:S01]  /*0e30*/  IMAD.HI R8, R25, 0x55555556, RZ ;  /* 0x5555555619087827 */ /* 0x000fe200078e02ff */
[----:B------:R-:W-:-:S02]  /*0e40*/  LOP3.LUT R3, R5, 0xfffffff8, RZ, 0xc0, !PT ;  /* 0xfffffff805037812 */ /* 0x000fc400078ec0ff */
[----:B------:R-:W-:Y:S01]  /*0e50*/  SHF.R.S32.HI R9, RZ, 0x1f, R24 ;  /* 0x0000001fff097819 */ /* 0x000fe20000011418 */
[----:B------:R-:W-:Y:S01]  /*0e60*/  IMAD.SHL.U32 R5, R5, 0x40, RZ ;  /* 0x0000004005057824 */ /* 0x000fe200078e00ff */
[----:B------:R-:W-:Y:S01]  /*0e70*/  LOP3.LUT R13, R13, 0xfffffffc, RZ, 0xc0, !PT ;  /* 0xfffffffc0d0d7812 */ /* 0x000fe200078ec0ff */
[----:B------:R-:W-:Y:S01]  /*0e80*/  IMAD.IADD R3, R4, 0x1, -R3 ;  /* 0x0000000104037824 */ /* 0x000fe200078e0a03 */
[-C--:B------:R-:W-:Y:S02]  /*0e90*/  LEA.HI R10, R9, R24.reuse, RZ, 0x2 ;  /* 0x00000018090a7211 */ /* 0x080fe400078f10ff */
[----:B------:R-:W-:Y:S01]  /*0ea0*/  LOP3.LUT R5, R5, 0x7ffffe00, RZ, 0xc0, !PT ;  /* 0x7ffffe0005057812 */ /* 0x000fe200078ec0ff */
[----:B------:R-:W-:Y:S01]  /*0eb0*/  IMAD.IADD R21, R21, 0x1, -R13 ;  /* 0x0000000115157824 */ /* 0x000fe200078e0a0d */
[--C-:B------:R-:W-:Y:S01]  /*0ec0*/  SHF.R.S32.HI R11, RZ, 0x2, R10.reuse ;  /* 0x00000002ff0b7819 */ /* 0x100fe2000001140a */
[----:B------:R-:W-:Y:S01]  /*0ed0*/  IMAD.SHL.U32 R13, R18, 0x20, RZ ;  /* 0x00000020120d7824 */ /* 0x000fe200078e00ff */
[----:B------:R-:W-:Y:S01]  /*0ee0*/  SHF.R.S32.HI R12, RZ, 0x1f, R10 ;  /* 0x0000001fff0c7819 */ /* 0x000fe2000001140a */
[----:B------:R-:W-:Y:S01]  /*0ef0*/  IMAD.SHL.U32 R157, R21, 0x40, RZ ;  /* 0x00000040159d7824 */ /* 0x000fe200078e00ff */
[C---:B------:R-:W-:Y:S01]  /*0f00*/  R2P PR, R3.reuse, 0x6 ;  /* 0x0000000603007804 */ /* 0x040fe20000000000 */
[----:B------:R-:W-:Y:S01]  /*0f10*/  IMAD.SHL.U32 R3, R3, 0x40, RZ ;  /* 0x0000004003037824 */ /* 0x000fe200078e00ff */
[----:B------:R-:W-:Y:S01]  /*0f20*/  LEA.HI R12, R12, R11, RZ, 0x3 ;  /* 0x0000000b0c0c7211 */ /* 0x000fe200078f18ff */
[----:B------:R-:W-:Y:S01]  /*0f30*/  IMAD R5, R0, 0x400, R5 ;  /* 0x0000040000057824 */ /* 0x000fe200078e0205 */
[----:B------:R-:W-:Y:S01]  /*0f40*/  LOP3.LUT R157, R157, 0xc0, RZ, 0xc0, !PT ;  /* 0x000000c09d9d7812 */ /* 0x000fe200078ec0ff */
[----:B------:R0:W-:Y:S01]  /*0f50*/  STL [R1+0x60], R21 ;  /* 0x0000601501007387 */ /* 0x0001e20000100800 */
[----:B------:R-:W-:Y:S01]  /*0f60*/  LOP3.LUT R3, R3, 0x1c0, RZ, 0xc0, !PT ;  /* 0x000001c003037812 */ /* 0x000fe200078ec0ff */
[----:B------:R-:W-:Y:S01]  /*0f70*/  IMAD.U32 R0, R17, 0x20, R6 ;  /* 0x0000002011007824 */ /* 0x000fe200078e0006 */
[----:B------:R-:W-:Y:S01]  /*0f80*/  LOP3.LUT R12, R12, 0xfffffff8, RZ, 0xc0, !PT ;  /* 0xfffffff80c0c7812 */ /* 0x000fe200078ec0ff */
[----:B------:R-:W-:Y:S01]  /*0f90*/  IMAD R15, R15, 0x1800, R13 ;  /* 0x000018000f0f7824 */ /* 0x000fe200078e020d */
[----:B------:R-:W-:-:S02]  /*0fa0*/  LEA.HI R9, R9, R24, RZ, 0x5 ;  /* 0x0000001809097211 */ /* 0x000fc400078f28ff */
[----:B------:R-:W-:Y:S01]  /*0fb0*/  SHF.R.S32.HI R16, RZ, 0x5, R16 ;  /* 0x00000005ff107819 */ /* 0x000fe20000011410 */
[----:B------:R-:W-:Y:S01]  /*0fc0*/  IMAD.IADD R12, R11, 0x1, -R12 ;  /* 0x000000010b0c7824 */ /* 0x000fe200078e0a0c */
[----:B------:R-:W-:Y:S01]  /*0fd0*/  LOP3.LUT R4, R157, 0x18, R20, 0xf8, !PT ;  /* 0x000000189d047812 */ /* 0x000fe200078ef814 */
[----:B------:R1:W-:Y:S01]  /*0fe0*/  STL [R1+0x84], R0 ;  /* 0x0000840001007387 */ /* 0x0003e20000100800 */
[----:B0-----:R-:W-:Y:S01]  /*0ff0*/  SHF.R.U32.HI R21, RZ, 0x3, R157 ;  /* 0x00000003ff157819 */ /* 0x001fe2000001169d */
[----:B------:R-:W-:Y:S01]  /*1000*/  IMAD R16, R16, 0x1800, R13 ;  /* 0x0000180010107824 */ /* 0x000fe200078e020d */
[----:B------:R-:W-:Y:S01]  /*1010*/  LOP3.LUT R6, R3, 0x8, R6, 0xf8, !PT ;  /* 0x0000000803067812 */ /* 0x000fe200078ef806 */
[----:B------:R-:W-:Y:S01]  /*1020*/  STL [R1+0xc], R13 ;  /* 0x00000c0d01007387 */ /* 0x000fe20000100800 */
[----:B------:R-:W-:Y:S02]  /*1030*/  LEA.HI R8, R8, R8, RZ, 0x1 ;  /* 0x0000000808087211 */ /* 0x000fe400078f08ff */
[----:B------:R-:W-:-:S02]  /*1040*/  SHF.R.S32.HI R9, RZ, 0x5, R9 ;  /* 0x00000005ff097819 */ /* 0x000fc40000011409 */
[----:B------:R-:W-:Y:S01]  /*1050*/  SHF.R.U32.HI R3, RZ, 0x3, R3 ;  /* 0x00000003ff037819 */ /* 0x000fe20000011603 */
[----:B------:R-:W-:Y:S01]  /*1060*/  IMAD R8, R8, -0x3, R25 ;  /* 0xfffffffd08087824 */ /* 0x000fe200078e0219 */
[----:B------:R-:W-:Y:S01]  /*1070*/  LOP3.LUT R11, R4, R21, RZ, 0x3c, !PT ;  /* 0x00000015040b7212 */ /* 0x000fe200078e3cff */
[----:B------:R-:W-:Y:S01]  /*1080*/  IMAD R9, R9, 0x10, R12 ;  /* 0x0000001009097824 */ /* 0x000fe200078e020c */
[----:B------:R-:W-:Y:S01]  /*1090*/  LOP3.LUT R6, R6, R3, RZ, 0x3c, !PT ;  /* 0x0000000306067212 */ /* 0x000fe200078e3cff */
[----:B------:R-:W-:Y:S01]  /*10a0*/  VIADD R3, R26, 0x18 ;  /* 0x000000181a037836 */ /* 0x000fe20000000000 */
[----:B------:R-:W-:Y:S01]  /*10b0*/  LOP3.LUT R7, R7, 0xfffffffc, RZ, 0xc0, !PT ;  /* 0xfffffffc07077812 */ /* 0x000fe200078ec0ff */
[----:B------:R-:W-:Y:S01]  /*10c0*/  IMAD.IADD R11, R16, 0x1, R11 ;  /* 0x00000001100b7824 */ /* 0x000fe200078e020b */
[----:B------:R-:W-:Y:S01]  /*10d0*/  LOP3.LUT R10, R10, 0x7ffffffc, RZ, 0xc0, !PT ;  /* 0x7ffffffc0a0a7812 */ /* 0x000fe200078ec0ff */
[----:B------:R-:W-:Y:S01]  /*10e0*/  IMAD.SHL.U32 R16, R19, 0x8, RZ ;  /* 0x0000000813107824 */ /* 0x000fe200078e00ff */
[----:B-1----:R-:W-:Y:S01]  /*10f0*/  LOP3.LUT R0, R157, 0x18, R14, 0xf8, !PT ;  /* 0x000000189d007812 */ /* 0x002fe200078ef80e */
[----:B------:R-:W-:Y:S01]  /*1100*/  IMAD R8, R8, 0x40, R9 ;  /* 0x0000004008087824 */ /* 0x000fe200078e0209 */
[----:B------:R-:W-:Y:S01]  /*1110*/  SEL R155, R155, 0xffffffc0, !P2 ;  /* 0xffffffc09b9b7807 */ /* 0x000fe20005000000 */
[----:B------:R-:W-:Y:S01]  /*1120*/  IMAD.IADD R5, R5, 0x1, R6 ;  /* 0x0000000105057824 */ /* 0x000fe200078e0206 */
[----:B------:R-:W-:Y:S01]  /*1130*/  LOP3.LUT R0, R0, R21, RZ, 0x3c, !PT ;  /* 0x0000001500007212 */ /* 0x000fe200078e3cff */
[----:B------:R-:W-:Y:S01]  /*1140*/  VIADD R6, R26, 0x8 ;  /* 0x000000081a067836 */ /* 0x000fe20000000000 */
[----:B------:R-:W-:Y:S01]  /*1150*/  STL [R1+0x80], R8 ;  /* 0x0000800801007387 */ /* 0x000fe20000100800 */
[----:B------:R-:W-:Y:S01]  /*1160*/  VIADD R136, R16, 0x30 ;  /* 0x0000003010887836 */ /* 0x000fe20000000000 */
[----:B------:R-:W-:Y:S01]  /*1170*/  CS2R R18, SRZ ;  /* 0x0000000000127805 */ /* 0x000fe2000001ff00 */
[----:B------:R-:W-:Y:S01]  /*1180*/  IMAD.IADD R25, R22, 0x1, -R7 ;  /* 0x0000000116197824 */ /* 0x000fe200078e0a07 */
[----:B------:R0:W-:Y:S01]  /*1190*/  STL [R1+0x40], R6 ;  /* 0x0000400601007387 */ /* 0x0001e20000100800 */
[----:B------:R-:W-:Y:S01]  /*11a0*/  VIADD R4, R26, 0x28 ;  /* 0x000000281a047836 */ /* 0x000fe20000000000 */
[----:B------:R-:W-:Y:S01]  /*11b0*/  SHF.R.S32.HI R7, RZ, 0x3, R14 ;  /* 0x00000003ff077819 */ /* 0x000fe2000001140e */
[C---:B------:R-:W-:Y:S01]  /*11c0*/  VIADD R22, R16.reuse, 0x40 ;  /* 0x0000004010167836 */ /* 0x040fe20000000000 */
[----:B------:R1:W-:Y:S01]  /*11d0*/  STL [R1+0x3c], R3 ;  /* 0x00003c0301007387 */ /* 0x0003e20000100800 */
[----:B------:R-:W-:Y:S01]  /*11e0*/  VIADD R137, R16, 0x50 ;  /* 0x0000005010897836 */ /* 0x000fe20000000000 */
[----:B------:R-:W-:Y:S01]  /*11f0*/  SHF.R.S32.HI R17, RZ, 0x1f, R16 ;  /* 0x0000001fff117819 */ /* 0x000fe20000011410 */
[----:B------:R-:W-:Y:S01]  /*1200*/  IMAD.IADD R15, R15, 0x1, R0 ;  /* 0x000000010f0f7824 */ /* 0x000fe200078e0200 */
[----:B------:R2:W-:Y:S01]  /*1210*/  STL [R1+0x44], R4 ;  /* 0x0000440401007387 */ /* 0x0005e20000100800 */
[----:B------:R-:W-:Y:S01]  /*1220*/  LEA.HI R0, R25, R25, RZ, 0x1 ;  /* 0x0000001919007211 */ /* 0x000fe200078f08ff */
[----:B------:R-:W-:Y:S01]  /*1230*/  IMAD R154, R5, 0x2, R2 ;  /* 0x00000002059a7824 */ /* 0x000fe200078e0202 */
[----:B0-----:R-:W-:-:S02]  /*1240*/  SHF.R.S32.HI R6, RZ, 0x3, R20 ;  /* 0x00000003ff067819 */ /* 0x001fc40000011414 */
[----:B------:R-:W-:Y:S01]  /*1250*/  LOP3.LUT R0, R0, 0x1ffffffe, RZ, 0xc0, !PT ;  /* 0x1ffffffe00007812 */ /* 0x000fe200078ec0ff */
[C---:B------:R-:W-:Y:S01]  /*1260*/  VIADD R156, R154.reuse, 0x21800 ;  /* 0x000218009a9c7836 */ /* 0x040fe20000000000 */
[----:B-1----:R-:W-:Y:S01]  /*1270*/  SHF.R.S32.HI R3, RZ, 0x1f, R136 ;  /* 0x0000001fff037819 */ /* 0x002fe20000011488 */
[----:B------:R-:W-:Y:S01]  /*1280*/  VIADD R5, R154, 0x21820 ;  /* 0x000218209a057836 */ /* 0x000fe20000000000 */
[----:B--2---:R-:W-:Y:S01]  /*1290*/  SHF.R.S32.HI R4, RZ, 0x1f, R22 ;  /* 0x0000001fff047819 */ /* 0x004fe20000011416 */
[----:B------:R-:W-:Y:S02]  /*12a0*/  IMAD.IADD R0, R25, 0x1, -R0 ;  /* 0x0000000119007824 */ /* 0x000fe400078e0a00 */
[----:B------:R0:W-:Y:S01]  /*12b0*/  STL [R1+0x20], R3 ;  /* 0x0000200301007387 */ /* 0x0001e20000100800 */
[----:B------:R-:W-:Y:S02]  /*12c0*/  @P1 VIADD R5, R156, 0xffffffe0 ;  /* 0xffffffe09c051836 */ /* 0x000fe40000000000 */
[----:B------:R-:W-:Y:S01]  /*12d0*/  IMAD R0, R0, 0x8, R8 ;  /* 0x0000000800007824 */ /* 0x000fe200078e0208 */
[----:B------:R1:W-:Y:S01]  /*12e0*/  STL [R1+0x1c], R4 ;  /* 0x00001c0401007387 */ /* 0x0003e20000100800 */
[----:B------:R-:W-:-:S02]  /*12f0*/  IMAD.IADD R156, R156, 0x1, R155 ;  /* 0x000000019c9c7824 */ /* 0x000fc400078e029b */
[----:B------:R-:W-:Y:S01]  /*1300*/  IMAD.IADD R155, R155, 0x1, R5 ;  /* 0x000000019b9b7824 */ /* 0x000fe200078e0205 */
[----:B0-----:R-:W-:Y:S01]  /*1310*/  SHF.R.S32.HI R3, RZ, 0x1f, R137 ;  /* 0x0000001fff037819 */ /* 0x001fe20000011489 */
[----:B-1----:R-:W-:-:S04]  /*1320*/  IMAD.IADD R4, R24, 0x1, -R10 ;  /* 0x0000000118047824 */ /* 0x002fc800078e0a0a */
[----:B------:R0:W-:Y:S04]  /*1330*/  STL [R1+0x18], R3 ;  /* 0x0000180301007387 */ /* 0x0001e80000100800 */
[----:B------:R1:W-:Y:S04]  /*1340*/  STL [R1+0x64], R4 ;  /* 0x0000640401007387 */ /* 0x0003e80000100800 */
[----:B------:R-:W-:Y:S01]  /*1350*/  STL [R1+0x10], R7 ;  /* 0x0000100701007387 */ /* 0x000fe20000100800 */
[----:B0-----:R-:W-:-:S03]  /*1360*/  LOP3.LUT R3, R157, 0x8, R16, 0xf8, !PT ;  /* 0x000000089d037812 */ /* 0x001fc600078ef810 */
[----:B------:R0:W-:Y:S01]  /*1370*/  STL [R1+0x14], R6 ;  /* 0x0000140601007387 */ /* 0x0001e20000100800 */
[----:B------:R-:W-:Y:S02]  /*1380*/  LOP3.LUT R3, R3, R21, RZ, 0x3c, !PT ;  /* 0x0000001503037212 */ /* 0x000fe400078e3cff */
[----:B-1----:R-:W-:-:S03]  /*1390*/  LOP3.LUT R4, R157, 0x18, R16, 0xf8, !PT ;  /* 0x000000189d047812 */ /* 0x002fc600078ef810 */
[----:B------:R-:W-:Y:S01]  /*13a0*/  IMAD.IADD R3, R13, 0x1, R3 ;  /* 0x000000010d037824 */ /* 0x000fe200078e0203 */
[----:B------:R-:W-:Y:S02]  /*13b0*/  LOP3.LUT R4, R4, R21, RZ, 0x3c, !PT ;  /* 0x0000001504047212 */ /* 0x000fe400078e3cff */
[----:B0-----:R-:W-:Y:S02]  /*13c0*/  LEA R6, R11, UR42, 0x1 ;  /* 0x0000002a0b067c11 */ /* 0x001fe4000f8e08ff */
[----:B------:R0:W-:Y:S01]  /*13d0*/  STL [R1+0x5c], R3 ;  /* 0x00005c0301007387 */ /* 0x0001e20000100800 */
[----:B------:R-:W-:Y:S01]  /*13e0*/  IMAD.IADD R4, R13, 0x1, R4 ;  /* 0x000000010d047824 */ /* 0x000fe200078e0204 */
[----:B0-----:R-:W-:-:S05]  /*13f0*/  LEA R3, R15, UR42, 0x1 ;  /* 0x0000002a0f037c11 */ /* 0x001fca000f8e08ff */
[----:B------:R0:W-:Y:S04]  /*1400*/  STL [R1+0x78], R3 ;  /* 0x0000780301007387 */ /* 0x0001e80000100800 */
[----:B------:R-:W-:Y:S01]  /*1410*/  STL [R1+0x74], R6 ;  /* 0x0000740601007387 */ /* 0x000fe20000100800 */
[----:B0-----:R-:W-:-:S05]  /*1420*/  LEA R3, R4, UR42, 0x1 ;  /* 0x0000002a04037c11 */ /* 0x001fca000f8e08ff */
[----:B------:R-:W-:Y:S04]  /*1430*/  STL [R1+0x7c], R3 ;  /* 0x00007c0301007387 */ /* 0x000fe80000100800 */
[----:B------:R-:W-:Y:S04]  /*1440*/  STL [R1+0x4c], R5 ;  /* 0x00004c0501007387 */ /* 0x000fe80000100800 */
[----:B------:R0:W-:Y:S02]  /*1450*/  STL [R1+0x68], R0 ;  /* 0x0000680001007387 */ /* 0x0001e40000100800 */
[----:B0-----:R-:W-:-:S05]  /*1460*/  VIADD R0, R5, 0x6000 ;  /* 0x0000600005007836 */ /* 0x001fca0000000000 */
[----:B------:R0:W-:Y:S02]  /*1470*/  STL [R1+0x50], R0 ;  /* 0x0000500001007387 */ /* 0x0001e40000100800 */
.L_x_12450:
[----:B0-2---:R-:W1:Y:S02]  /*1480*/  LDC.64 R4, c[0x0][0xc88] ;  /* 0x00032200ff047b82 */ /* 0x005e640000000a00 */
[----:B-1----:R-:W-:-:S05]  /*1490*/  IMAD.WIDE R4, R35, 0x4, R4 ;  /* 0x0000000423047825 */ /* 0x002fca00078e0204 */
[----:B------:R-:W0:Y:S01]  /*14a0*/  LDG.E R11, desc[UR38][R4.64] ;  /* 0x00000026040b7981 */ /* 0x000e22000c1e1900 */
[----:B------:R-:W-:Y:S05]  /*14b0*/  YIELD ;  /* 0x0000000000007946 */ /* 0x000fea0003800000 */
[----:B------:R-:W-:Y:S01]  /*14c0*/  ULDC.64 UR4, c[0x0][0xa28] ;  /* 0x00028a0000047ab9 */ /* 0x000fe20000000a00 */
[----:B------:R-:W-:Y:S01]  /*14d0*/  ULDC.64 UR8, c[0x0][0xa18] ;  /* 0x0002860000087ab9 */ /* 0x000fe20000000a00 */
[----:B------:R-:W-:Y:S01]  /*14e0*/  ISETP.NE.U32.AND P1, PT, RZ, UR4, PT ;  /* 0x00000004ff007c0c */ /* 0x000fe2000bf25070 */
[----:B------:R-:W-:Y:S01]  /*14f0*/  IMAD.MOV.U32 R3, RZ, RZ, RZ ;  /* 0x000000ffff037224 */ /* 0x000fe200078e00ff */
[----:B------:R-:W-:Y:S01]  /*1500*/  ULDC.64 UR6, c[0x0][0xa08] ;  /* 0x0002820000067ab9 */ /* 0x000fe20000000a00 */
[----:B------:R-:W-:Y:S01]  /*1510*/  IMAD.MOV.U32 R79, RZ, RZ, RZ ;  /* 0x000000ffff4f7224 */ /* 0x000fe200078e00ff */
[----:B------:R-:W-:-:S02]  /*1520*/  ISETP.NE.AND.EX P1, PT, RZ, UR5, PT, P1 ;  /* 0x00000005ff007c0c */ /* 0x000fc4000bf25310 */
[----:B------:R-:W-:-:S04]  /*1530*/  ISETP.NE.U32.AND P0, PT, RZ, UR6, PT ;  /* 0x00000006ff007c0c */ /* 0x000fc8000bf05070 */
[----:B------:R-:W-:Y:S02]  /*1540*/  ISETP.NE.AND.EX P0, PT, RZ, UR7, PT, P0 ;  /* 0x00000007ff007c0c */ /* 0x000fe4000bf05300 */
[----:B0-----:R-:W-:Y:S01]  /*1550*/  SHF.R.S32.HI R0, RZ, 0x1f, R11 ;  /* 0x0000001fff007819 */ /* 0x001fe2000001140b */
[----:B------:R-:W-:-:S04]  /*1560*/  IMAD.SHL.U32 R30, R11, 0x4, RZ ;  /* 0x000000040b1e7824 */ /* 0x000fc800078e00ff */
[C---:B------:R-:W-:Y:S01]  /*1570*/  @P1 LEA R6, P2, R11.reuse, UR4, 0x2 ;  /* 0x000000040b061c11 */ /* 0x040fe2000f8410ff */
[----:B------:R0:W-:Y:S01]  /*1580*/  STL [R1+0x6c], R11 ;  /* 0x00006c0b01007387 */ /* 0x0001e20000100800 */
        /* <DEDUP_REMOVED lines=13> */
[----:B------:R-:W2:Y:S01]  /*1660*/  @P2 LDG.E R10, desc[UR38][R4.64] ;  /* 0x00000026040a2981 */ /* 0x000ea2000c1e1900 */
        /* <DEDUP_REMOVED lines=10> */
[----:B--2---:R0:W-:Y:S01]  /*1710*/  STL [R1+0x48], R10 ;  /* 0x0000480a01007387 */ /* 0x0041e20000100800 */
[----:B---3--:R-:W-:Y:S05]  /*1720*/  @P2 BRA `(.L_x_12296) ;  /* 0x0000000000282947 */ /* 0x008fea0003800000 */
        /* <DEDUP_REMOVED lines=8> */
[----:B--2---:R-:W-:-:S05]  /*17b0*/  IMAD.IADD R10, R7, 0x1, -R0 ;  /* 0x00000001070a7824 */ /* 0x004fca00078e0a00 */
[----:B------:R1:W-:Y:S02]  /*17c0*/  STL [R1+0x48], R10 ;  /* 0x0000480a01007387 */ /* 0x0003e40000100800 */
.L_x_12296:
[----:B------:R-:W-:Y:S01]  /*17d0*/  ULDC.64 UR4, c[0x0][0xa20] ;  /* 0x0002880000047ab9 */ /* 0x000fe20000000a00 */
[----:B------:R2:W-:Y:S01]  /*17e0*/  STL [R1+0x70], R34 ;  /* 0x0000702201007387 */ /* 0x0005e20000100800 */
[----:B------:R-:W-:-:S04]  /*17f0*/  ISETP.NE.U32.AND P1, PT, RZ, UR4, PT ;  /* 0x00000004ff007c0c */ /* 0x000fc8000bf25070 */
[----:B------:R-:W-:-:S13]  /*1800*/  ISETP.NE.AND.EX P1, PT, RZ, UR5, PT, P1 ;  /* 0x00000005ff007c0c */ /* 0x000fda000bf25310 */
[----:B--2---:R-:W-:Y:S05]  /*1810*/  @!P1 BRA `(.L_x_12297) ;  /* 0x0000000000109947 */ /* 0x004fea0003800000 */
[----:B------:R-:W-:-:S04]  /*1820*/  IADD3 R28, P0, R30, UR4, RZ ;  /* 0x000000041e1c7c10 */ /* 0x000fc8000ff1e0ff */
[----:B------:R-:W-:-:S05]  /*1830*/  IADD3.X R29, R31, UR5, RZ, P0, !PT ;  /* 0x000000051f1d7c10 */ /* 0x000fca00087fe4ff */
[----:B------:R2:W5:Y:S01]  /*1840*/  LDG.E R28, desc[UR38][R28.64] ;  /* 0x000000261c1c7981 */ /* 0x000562000c1e1900 */
[----:B------:R-:W-:Y:S05]  /*1850*/  BRA `(.L_x_12298) ;  /* 0x0000000000107947 */ /* 0x000fea0003800000 */
.L_x_12297:
[----:B------:R-:W-:Y:S05]  /*1860*/  @!P0 BRA `(.L_x_12298) ;  /* 0x00000000000c8947 */ /* 0x000fea0003800000 */
[----:B------:R-:W2:Y:S04]  /*1870*/  LDG.E R5, desc[UR38][R8.64] ;  /* 0x0000002608057981 */ /* 0x000ea8000c1e1900 */
[----:B------:R-:W2:Y:S02]  /*1880*/  LDG.E R28, desc[UR38][R8.64+0x4] ;  /* 0x00000426081c7981 */ /* 0x000ea4000c1e1900 */
[----:B--2---:R-:W-:-:S07]  /*1890*/  IMAD.IADD R28, R28, 0x1, -R5 ;  /* 0x000000011c1c7824 */ /* 0x004fce00078e0a05 */
.L_x_12298:
[----:B------:R-:W-:Y:S01]  /*18a0*/  ULDC.64 UR4, c[0x0][0xa10] ;  /* 0x0002840000047ab9 */ /* 0x000fe20000000a00 */
[----:B0-----:R-:W0:Y:S01]  /*18b0*/  LDC R8, c[0x0][0x448] ;  /* 0x00011200ff087b82 */ /* 0x001e220000000800 */
[----:B------:R-:W-:-:S04]  /*18c0*/  ISETP.NE.U32.AND P0, PT, RZ, UR4, PT ;  /* 0x00000004ff007c0c */ /* 0x000fc8000bf05070 */
[----:B------:R-:W-:Y:S01]  /*18d0*/  ISETP.NE.AND.EX P0, PT, RZ, UR5, PT, P0 ;  /* 0x00000005ff007c0c */ /* 0x000fe2000bf05300 */
[----:B------:R-:W-:-:S12]  /*18e0*/  ULDC.64 UR4, c[0x0][0xa30] ;  /* 0x00028c0000047ab9 */ /* 0x000fd80000000a00 */
[----:B------:R-:W3:Y:S02]  /*18f0*/  @P0 LDC.64 R4, c[0x0][0xa10] ;  /* 0x00028400ff040b82 */ /* 0x000ee40000000a00 */
[----:B---3--:R-:W-:-:S05]  /*1900*/  @P0 IMAD.WIDE R4, R25, 0x4, R4 ;  /* 0x0000000419040825 */ /* 0x008fca00078e0204 */
        /* <DEDUP_REMOVED lines=8> */
[----:B0-----:R-:W-:Y:S01]  /*1990*/  ISETP.NE.AND P1, PT, R8, 0x1, PT ;  /* 0x000000010800780c */ /* 0x001fe20003f25270 */
[----:B------:R-:W-:Y:S02]  /*19a0*/  IMAD R12, R33, 0xc0, RZ ;  /* 0x000000c0210c7824 */ /* 0x000fe400078e02ff */
[----:B------:R-:W-:Y:S02]  /*19b0*/  IMAD.IADD R8, R28, 0x1, -R3 ;  /* 0x000000011c087824 */ /* 0x000fe400078e0a03 */
[----:B----4-:R-:W-:Y:S01]  /*19c0*/  VIADD R4, R12, 0xbf ;  /* 0x000000bf0c047836 */ /* 0x010fe20000000000 */
[----:B------:R0:W-:Y:S01]  /*19d0*/  STL [R1+0x54], R12 ;  /* 0x0000540c01007387 */ /* 0x0001e20000100800 */
[----:B------:R-:W-:-:S05]  /*19e0*/  IMAD.MOV R74, RZ, RZ, -R8 ;  /* 0x000000ffff4a7224 */ /* 0x000fca00078e0a08 */
[----:B------:R-:W-:Y:S01]  /*19f0*/  VIMNMX R74, RZ, R74, !PT ;  /* 0x0000004aff4a7248 */ /* 0x000fe20007fe0100 */
[----:B------:R-:W4:Y:S08]  /*1a00*/  @P1 LDC R11, c[0x0][0x44c] ;  /* 0x00011300ff0b1b82 */ /* 0x000f300000000800 */
[----:B------:R-:W2:Y:S01]  /*1a10*/  @P1 LDC R5, c[0x0][0x450] ;  /* 0x00011400ff051b82 */ /* 0x000ea20000000800 */
[----:B---3--:R-:W-:-:S02]  /*1a20*/  @P0 IMAD.IADD R24, R9, 0x1, -R0 ;  /* 0x0000000109180824 */ /* 0x008fc400078e0a00 */
[----:B----4-:R-:W-:-:S04]  /*1a30*/  @P1 IMAD.HI.U32 R0, R4, R11, RZ ;  /* 0x0000000b04001227 */ /* 0x010fc800078e00ff */
[----:B-1----:R-:W-:Y:S01]  /*1a40*/  IMAD.IADD R6, R8, 0x1, R24 ;  /* 0x0000000108067824 */ /* 0x002fe200078e0218 */
[----:B--2---:R-:W-:-:S03]  /*1a50*/  @P1 SHF.R.U32.HI R4, RZ, R5, R0 ;  /* 0x00000005ff041219 */ /* 0x004fc60000011600 */
[C---:B------:R-:W-:Y:S01]  /*1a60*/  VIADD R0, R6.reuse, 0x7f ;  /* 0x0000007f06007836 */ /* 0x040fe20000000000 */
[----:B------:R-:W-:Y:S01]  /*1a70*/  IADD3 R101, R6, 0x80, -R10 ;  /* 0x0000008006657810 */ /* 0x000fe20007ffe80a */
[----:B------:R0:W-:Y:S03]  /*1a80*/  STL [R1+0x58], R6 ;  /* 0x0000580601007387 */ /* 0x0001e60000100800 */
[----:B------:R-:W-:Y:S01]  /*1a90*/  SHF.R.S32.HI R3, RZ, 0x1f, R0 ;  /* 0x0000001fff037819 */ /* 0x000fe20000011400 */
[----:B------:R-:W-:-:S03]  /*1aa0*/  IMAD.IADD R4, R101, 0x1, R4 ;  /* 0x0000000165047824 */ /* 0x000fc600078e0204 */
[----:B------:R-:W-:Y:S02]  /*1ab0*/  LEA.HI R3, R3, R0, RZ, 0x7 ;  /* 0x0000000003037211 */ /* 0x000fe400078f38ff */
        /* <DEDUP_REMOVED lines=37> */
.L_x_12301:
[----:B------:R-:W-:Y:S05]  /*1d10*/  BSYNC B6 ;  /* 0x0000000000067941 */ /* 0x000fea0003800000 */
.L_x_12300:
        /* <DEDUP_REMOVED lines=20> */
.L_x_12303:
[----:B------:R-:W-:Y:S05]  /*1e60*/  BSYNC B6 ;  /* 0x0000000000067941 */ /* 0x000fea0003800000 */
.L_x_12302:
[----:B------:R-:W2:Y:S04]  /*1e70*/  LDL.64 R38, [R1] ;  /* 0x0000000001267983 */ /* 0x000ea80000100a00 */
[----:B------:R-:W2:Y:S01]  /*1e80*/  LDL.64 R36, [R1] ;  /* 0x0000000001247983 */ /* 0x000ea20000100a00 */
[----:B------:R-:W-:Y:S01]  /*1e90*/  IMAD.IADD R79, R79, 0x1, R28 ;  /* 0x000000014f4f7824 */ /* 0x000fe200078e021c */
[----:B------:R-:W-:Y:S01]  /*1ea0*/  ULDC.64 UR4, c[0x0][0x9f8] ;  /* 0x00027e0000047ab9 */ /* 0x000fe20000000a00 */
[----:B------:R-:W0:Y:S01]  /*1eb0*/  S2R R20, SR_TID.X ;  /* 0x0000000000147919 */ /* 0x000e220000002100 */
[----:B------:R-:W-:Y:S01]  /*1ec0*/  ISETP.NE.U32.AND P0, PT, RZ, UR4, PT ;  /* 0x00000004ff007c0c */ /* 0x000fe2000bf05070 */
[----:B------:R-:W-:Y:S01]  /*1ed0*/  VIADD R0, R16, 0x10 ;  /* 0x0000001010007836 */ /* 0x000fe20000000000 */
[----:B------:R-:W1:Y:S02]  /*1ee0*/  LDC.64 R86, c[0x0][0x408] ;  /* 0x00010200ff567b82 */ /* 0x000e640000000a00 */
[----:B------:R-:W-:-:S02]  /*1ef0*/  ISETP.NE.AND.EX P0, PT, RZ, UR5, PT, P0 ;  /* 0x00000005ff007c0c */ /* 0x000fc4000bf05300 */
[----:B------:R-:W-:-:S04]  /*1f00*/  SHF.R.S32.HI R7, RZ, 0x1f, R141 ;  /* 0x0000001fff077819 */ /* 0x000fc8000001148d */
[----:B------:R-:W3:Y:S07]  /*1f10*/  LDC.64 R8, c[0x0][0x3f8] ;  /* 0x0000fe00ff087b82 */ /* 0x000eee0000000a00 */
[----:B------:R-:W-:Y:S01]  /*1f20*/  @P0 IADD3 R4, P1, R30, UR4, RZ ;  /* 0x000000041e040c10 */ /* 0x000fe2000ff3e0ff */
[----:B------:R-:W4:Y:S03]  /*1f30*/  LDC R99, c[0x0][0x3f4] ;  /* 0x0000fd00ff637b82 */ /* 0x000f260000000800 */
[----:B------:R-:W-:-:S05]  /*1f40*/  @P0 IADD3.X R5, R31, UR5, RZ, P1, !PT ;  /* 0x000000051f050c10 */ /* 0x000fca0008ffe4ff */
[----:B------:R1:W3:Y:S01]  /*1f50*/  @P0 LDG.E R25, desc[UR38][R4.64] ;  /* 0x0000002604190981 */ /* 0x0002e2000c1e1900 */
[----:B0-----:R-:W-:-:S04]  /*1f60*/  SHF.R.U32.HI R21, RZ, 0x7, R20 ;  /* 0x00000007ff157819 */ /* 0x001fc80000011614 */
[----:B------:R-:W-:-:S13]  /*1f70*/  ISETP.NE.AND P6, PT, R21, 0x1, PT ;  /* 0x000000011500780c */ /* 0x000fda0003fc5270 */
[----:B------:R-:W-:Y:S05]  /*1f80*/  @!P6 WARPSYNC.ALL ;  /* 0x000000000000e948 */ /* 0x000fea0003800000 */
[----:B------:R-:W-:Y:S01]  /*1f90*/  ULDC UR4, c[0x0][0x2f4] ;  /* 0x0000bd0000047ab9 */ /* 0x000fe20000000800 */
[----:B--2---:R-:W-:-:S05]  /*1fa0*/  IMAD.MOV.U32 R36, RZ, RZ, R38 ;  /* 0x000000ffff247224 */ /* 0x004fca00078e0026 */
[----:B------:R-:W-:-:S05]  /*1fb0*/  SHF.R.S32.HI R37, RZ, 0x1f, R36 ;  /* 0x0000001fff257819 */ /* 0x000fca0000011424 */
[----:B------:R0:W-:Y:S04]  /*1fc0*/  STL [R1+0x4], R37 ;  /* 0x0000042501007387 */ /* 0x0001e80000100800 */
[----:B------:R-:W2:Y:S04]  /*1fd0*/  LDL R28, [R1+0xc] ;  /* 0x00000c00011c7983 */ /* 0x000ea80000100800 */
[----:B------:R-:W2:Y:S01]  /*1fe0*/  LDL R29, [R1+0x60] ;  /* 0x00006000011d7983 */ /* 0x000ea20000100800 */
[----:B------:R-:W-:Y:S02]  /*1ff0*/  ISETP.GE.AND P1, PT, R0, UR4, PT ;  /* 0x0000000400007c0c */ /* 0x000fe4000bf26270 */
[----:B------:R-:W-:-:S02]  /*2000*/  ISETP.GE.AND P0, PT, R16, UR4, PT ;  /* 0x0000000410007c0c */ /* 0x000fc4000bf06270 */
[----:B------:R-:W-:Y:S02]  /*2010*/  SEL R6, RZ, 0xffffffff, P1 ;  /* 0xffffffffff067807 */ /* 0x000fe40000800000 */
[----:B------:R-:W-:-:S03]  /*2020*/  SEL R3, RZ, 0x1, P0 ;  /* 0x00000001ff037807 */ /* 0x000fc60000000000 */
[----:B------:R-:W-:-:S05]  /*2030*/  IMAD.SHL.U32 R6, R6, 0x2, RZ ;  /* 0x0000000206067824 */ /* 0x000fca00078e00ff */
[----:B------:R-:W-:Y:S01]  /*2040*/  LOP3.LUT R6, R6, 0x2, R3, 0xe2, !PT ;  /* 0x0000000206067812 */ /* 0x000fe200078ee203 */
[----:B------:R-:W-:Y:S01]  /*2050*/  VIADD R3, R16, 0x20 ;  /* 0x0000002010037836 */ /* 0x000fe20000000000 */
[----:B------:R-:W-:Y:S01]  /*2060*/  ISETP.GE.AND P1, PT, R136, UR4, PT ;  /* 0x0000000488007c0c */ /* 0x000fe2000bf26270 */
[----:B-1----:R-:W-:-:S03]  /*2070*/  IMAD R4, R7, R86, RZ ;  /* 0x0000005607047224 */ /* 0x002fc600078e02ff */
[----:B------:R-:W-:Y:S01]  /*2080*/  ISETP.GE.AND P0, PT, R3, UR4, PT ;  /* 0x0000000403007c0c */ /* 0x000fe2000bf06270 */
[C---:B------:R-:W-:Y:S01]  /*2090*/  IMAD R11, R141.reuse, R87, R4 ;  /* 0x000000578d0b7224 */ /* 0x040fe200078e0204 */
[----:B------:R-:W-:Y:S02]  /*20a0*/  SEL R4, RZ, 0x8, P1 ;  /* 0x00000008ff047807 */ /* 0x000fe40000800000 */
[----:B------:R-:W-:Y:S02]  /*20b0*/  SEL R5, RZ, 0x4, P0 ;  /* 0x00000004ff057807 */ /* 0x000fe40000000000 */
[----:B------:R-:W-:Y:S02]  /*20c0*/  ISETP.GE.AND P0, PT, R22, UR4, PT ;  /* 0x0000000416007c0c */ /* 0x000fe4000bf06270 */
[----:B------:R-:W-:Y:S02]  /*20d0*/  LOP3.LUT R4, R4, R6, R5, 0xfe, !PT ;  /* 0x0000000604047212 */ /* 0x000fe400078efe05 */
[----:B------:R-:W-:Y:S01]  /*20e0*/  SEL R5, RZ, 0x10, P0 ;  /* 0x00000010ff057807 */ /* 0x000fe20000000000 */
[----:B------:R-:W-:Y:S01]  /*20f0*/  IMAD.WIDE.U32 R72, R141, R86, R16 ;  /* 0x000000568d487225 */ /* 0x000fe200078e0010 */
[----:B----4-:R-:W-:-:S02]  /*2100*/  ISETP.GE.AND P0, PT, R16, R99, PT ;  /* 0x000000631000720c */ /* 0x010fc40003f06270 */
[----:B------:R-:W-:Y:S01]  /*2110*/  LOP3.LUT R30, R4, R5, RZ, 0xfc, !PT ;  /* 0x00000005041e7212 */ /* 0x000fe200078efcff */
[----:B------:R-:W-:Y:S01]  /*2120*/  IMAD.WIDE.U32 R70, R141, R86, R36 ;  /* 0x000000568d467225 */ /* 0x000fe200078e0024 */
[-C--:B------:R-:W-:Y:S02]  /*2130*/  ISETP.GE.AND P3, PT, R0, R99.reuse, PT ;  /* 0x000000630000720c */ /* 0x080fe40003f66270 */
[----:B------:R-:W-:Y:S01]  /*2140*/  ISETP.GE.AND P2, PT, R3, R99, PT ;  /* 0x000000630300720c */ /* 0x000fe20003f46270 */
[----:B---3--:R-:W-:Y:S01]  /*2150*/  IMAD R4, R7, R8, RZ ;  /* 0x0000000807047224 */ /* 0x008fe200078e02ff */
[----:B------:R-:W-:Y:S01]  /*2160*/  SEL R5, R99, RZ, P0 ;  /* 0x000000ff63057207 */ /* 0x000fe20000000000 */
[----:B------:R-:W-:Y:S02]  /*2170*/  IMAD.IADD R73, R73, 0x1, R11 ;  /* 0x0000000149497824 */ /* 0x000fe400078e020b */
[----:B------:R-:W-:Y:S01]  /*2180*/  IMAD.IADD R71, R11, 0x1, R71 ;  /* 0x000000010b477824 */ /* 0x000fe200078e0247 */
[----:B------:R-:W-:Y:S01]  /*2190*/  SEL R7, R99, RZ, P3 ;  /* 0x000000ff63077207 */ /* 0x000fe20001800000 */
[----:B------:R-:W-:Y:S01]  /*21a0*/  IMAD R11, R141, R9, R4 ;  /* 0x000000098d0b7224 */ /* 0x000fe200078e0204 */
[----:B------:R-:W-:Y:S01]  /*21b0*/  SEL R4, R99, RZ, P2 ;  /* 0x000000ff63047207 */ /* 0x000fe20001000000 */
[----:B------:R-:W-:-:S02]  /*21c0*/  IMAD.IADD R5, R16, 0x1, R5 ;  /* 0x0000000110057824 */ /* 0x000fc400078e0205 */
[----:B------:R-:W-:-:S04]  /*21d0*/  IMAD.WIDE.U32 R68, R141, R8, R16 ;  /* 0x000000088d447225 */ /* 0x000fc800078e0010 */
[----:B------:R-:W-:-:S04]  /*21e0*/  IMAD.WIDE.U32 R66, R141, R8, R36 ;  /* 0x000000088d427225 */ /* 0x000fc800078e0024 */
[----:B------:R-:W-:Y:S02]  /*21f0*/  IMAD.IADD R10, R0, 0x1, R7 ;  /* 0x00000001000a7824 */ /* 0x000fe400078e0207 */
[----:B------:R-:W-:Y:S01]  /*2200*/  IMAD.IADD R12, R3, 0x1, R4 ;  /* 0x00000001030c7824 */ /* 0x000fe200078e0204 */
[----:B------:R-:W-:Y:S01]  /*2210*/  SHF.R.S32.HI R6, RZ, 0x1f, R5 ;  /* 0x0000001fff067819 */ /* 0x000fe20000011405 */
[----:B------:R-:W-:Y:S02]  /*2220*/  IMAD.IADD R69, R69, 0x1, R11 ;  /* 0x0000000145457824 */ /* 0x000fe400078e020b */
[----:B------:R-:W-:Y:S01]  /*2230*/  IMAD.IADD R67, R11, 0x1, R67 ;  /* 0x000000010b437824 */ /* 0x000fe200078e0243 */
[----:B------:R-:W-:Y:S02]  /*2240*/  SHF.R.S32.HI R11, RZ, 0x1f, R10 ;  /* 0x0000001fff0b7819 */ /* 0x000fe4000001140a */
[----:B------:R-:W-:Y:S02]  /*2250*/  SHF.R.S32.HI R13, RZ, 0x1f, R12 ;  /* 0x0000001fff0d7819 */ /* 0x000fe4000001140c */
[----:B------:R-:W-:-:S02]  /*2260*/  LEA.HI R4, R6, R5, RZ, 0x3 ;  /* 0x0000000506047211 */ /* 0x000fc400078f18ff */
[----:B------:R-:W-:Y:S02]  /*2270*/  LEA.HI R7, R6, R5, RZ, 0x5 ;  /* 0x0000000506077211 */ /* 0x000fe400078f28ff */
[----:B------:R-:W-:Y:S02]  /*2280*/  LEA.HI R5, R11, R10, RZ, 0x3 ;  /* 0x0000000a0b057211 */ /* 0x000fe400078f18ff */
[----:B------:R-:W-:Y:S02]  /*2290*/  LEA.HI R6, R13, R12, RZ, 0x3 ;  /* 0x0000000c0d067211 */ /* 0x000fe400078f18ff */
[----:B------:R-:W-:Y:S02]  /*22a0*/  LEA.HI R11, R11, R10, RZ, 0x5 ;  /* 0x0000000a0b0b7211 */ /* 0x000fe400078f28ff */
[----:B------:R-:W-:Y:S01]  /*22b0*/  LEA.HI R13, R13, R12, RZ, 0x5 ;  /* 0x0000000c0d0d7211 */ /* 0x000fe200078f28ff */
[----:B------:R-:W-:Y:S01]  /*22c0*/  IMAD.SHL.U32 R10, R7, 0x80, RZ ;  /* 0x00000080070a7824 */ /* 0x000fe200078e00ff */
[----:B------:R-:W-:Y:S01]  /*22d0*/  LOP3.LUT R7, R157, 0x18, R4, 0xf8, !PT ;  /* 0x000000189d077812 */ /* 0x000fe200078ef804 */
[----:B------:R-:W-:Y:S01]  /*22e0*/  IMAD.SHL.U32 R12, R11, 0x80, RZ ;  /* 0x000000800b0c7824 */ /* 0x000fe200078e00ff */
[----:B------:R-:W-:Y:S01]  /*22f0*/  SHF.R.U32.HI R20, RZ, 0x3, R157 ;  /* 0x00000003ff147819 */ /* 0x000fe2000001169d */
[----:B------:R-:W-:Y:S01]  /*2300*/  IMAD.SHL.U32 R14, R13, 0x80, RZ ;  /* 0x000000800d0e7824 */ /* 0x000fe200078e00ff */
[----:B------:R-:W-:-:S02]  /*2310*/  LOP3.LUT R11, R157, 0x18, R5, 0xf8, !PT ;  /* 0x000000189d0b7812 */ /* 0x000fc400078ef805 */
[----:B------:R-:W-:Y:S02]  /*2320*/  LOP3.LUT R13, R157, 0x18, R6, 0xf8, !PT ;  /* 0x000000189d0d7812 */ /* 0x000fe400078ef806 */
[----:B------:R-:W-:Y:S02]  /*2330*/  LOP3.LUT R10, R10, 0xfffff000, RZ, 0xc0, !PT ;  /* 0xfffff0000a0a7812 */ /* 0x000fe400078ec0ff */
[-C--:B------:R-:W-:Y:S02]  /*2340*/  LOP3.LUT R7, R7, R20.reuse, RZ, 0x3c, !PT ;  /* 0x0000001407077212 */ /* 0x080fe400078e3cff */
[----:B------:R-:W-:Y:S02]  /*2350*/  LOP3.LUT R12, R12, 0xfffff000, RZ, 0xc0, !PT ;  /* 0xfffff0000c0c7812 */ /* 0x000fe400078ec0ff */
[----:B------:R-:W-:Y:S02]  /*2360*/  LOP3.LUT R11, R11, R20, RZ, 0x3c, !PT ;  /* 0x000000140b0b7212 */ /* 0x000fe400078e3cff */
[----:B------:R-:W-:-:S02]  /*2370*/  LOP3.LUT R14, R14, 0xfffff000, RZ, 0xc0, !PT ;  /* 0xfffff0000e0e7812 */ /* 0x000fc400078ec0ff */
[----:B------:R-:W-:Y:S02]  /*2380*/  LOP3.LUT R13, R13, R20, RZ, 0x3c, !PT ;  /* 0x000000140d0d7212 */ /* 0x000fe400078e3cff */
[----:B------:R-:W-:-:S04]  /*2390*/  LOP3.LUT R23, R23, 0xfffffffe, RZ, 0xc0, !PT ;  /* 0xfffffffe17177812 */ /* 0x000fc800078ec0ff */
[----:B------:R-:W-:-:S04]  /*23a0*/  @P3 LOP3.LUT R23, R23, 0x1, RZ, 0xfc, !PT ;  /* 0x0000000117173812 */ /* 0x000fc800078efcff */
[----:B------:R-:W-:-:S04]  /*23b0*/  LOP3.LUT R23, R23, 0xfffffffd, RZ, 0xc0, !PT ;  /* 0xfffffffd17177812 */ /* 0x000fc800078ec0ff */
[----:B------:R-:W-:Y:S02]  /*23c0*/  @P2 LOP3.LUT R23, R23, 0x2, RZ, 0xfc, !PT ;  /* 0x0000000217172812 */ /* 0x000fe400078efcff */
[----:B-----5:R-:W-:Y:S02]  /*23d0*/  SHF.R.S32.HI R15, RZ, 0x1f, R97 ;  /* 0x0000001fff0f7819 */ /* 0x020fe40000011461 */
[----:B------:R-:W-:-:S03]  /*23e0*/  LOP3.LUT R23, R23, 0xfffffffb, RZ, 0xc0, !PT ;  /* 0xfffffffb17177812 */ /* 0x000fc600078ec0ff */
[----:B------:R-:W-:Y:S02]  /*23f0*/  IMAD R20, R15, R86, RZ ;  /* 0x000000560f147224 */ /* 0x000fe400078e02ff */
[----:B------:R-:W-:-:S04]  /*2400*/  IMAD.WIDE.U32 R68, R97, R8, R68 ;  /* 0x0000000861447225 */ /* 0x000fc800078e0044 */
[----:B------:R-:W-:Y:S01]  /*2410*/  VIADD R100, R21, 0x8 ;  /* 0x0000000815647836 */ /* 0x000fe20000000000 */
[----:B------:R-:W-:Y:S01]  /*2420*/  LOP3.LUT R21, R5, 0xfffffff8, RZ, 0xc0, !PT ;  /* 0xfffffff805157812 */ /* 0x000fe200078ec0ff */
[----:B------:R-:W-:Y:S01]  /*2430*/  IMAD.WIDE.U32 R72, R97, R86, R72 ;  /* 0x0000005661487225 */ /* 0x000fe200078e0048 */
[----:B------:R-:W-:-:S03]  /*2440*/  SHF.L.U64.HI R90, R8, 0x7, R9 ;  /* 0x00000007085a7819 */ /* 0x000fc60000010209 */
[----:B------:R-:W-:-:S04]  /*2450*/  IMAD.WIDE.U32 R70, R97, R86, R70 ;  /* 0x0000005661467225 */ /* 0x000fc800078e0046 */
[----:B------:R-:W-:Y:S01]  /*2460*/  IMAD.WIDE.U32 R66, R97, R8, R66 ;  /* 0x0000000861427225 */ /* 0x000fe200078e0042 */
[----:B------:R-:W-:-:S03]  /*2470*/  SHF.R.S32.HI R92, RZ, 0x1f, R21 ;  /* 0x0000001fff5c7819 */ /* 0x000fc60000011415 */
[----:B------:R-:W-:Y:S01]  /*2480*/  IMAD.SHL.U32 R99, R99, 0x2, RZ ;  /* 0x0000000263637824 */ /* 0x000fe200078e00ff */
[--C-:B--2---:R-:W-:Y:S02]  /*2490*/  IADD3 R96, R7, R10, R28.reuse ;  /* 0x0000000a07607210 */ /* 0x104fe40007ffe01c */
[--C-:B------:R-:W-:Y:S02]  /*24a0*/  IADD3 R95, R11, R12, R28.reuse ;  /* 0x0000000c0b5f7210 */ /* 0x100fe40007ffe01c */
[----:B------:R-:W-:Y:S02]  /*24b0*/  IADD3 R94, R13, R14, R28 ;  /* 0x0000000e0d5e7210 */ /* 0x000fe40007ffe01c */
[----:B------:R-:W1:Y:S01]  /*24c0*/  S2R R28, SR_TID.X ;  /* 0x00000000001c7919 */ /* 0x000e620000002100 */
[----:B------:R-:W-:Y:S01]  /*24d0*/  @!P6 BAR.SYNC.DEFER_BLOCKING 0x9, 0x100 ;  /* 0x024400000000eb1d */ /* 0x000fe20000010000 */
[----:B------:R-:W-:Y:S01]  /*24e0*/  LOP3.LUT P1, RZ, R29, 0x2, RZ, 0xc0, !PT ;  /* 0x000000021dff7812 */ /* 0x000fe2000782c0ff */
[----:B------:R-:W-:-:S02]  /*24f0*/  IMAD R10, R15, R8, RZ ;  /* 0x000000080f0a7224 */ /* 0x000fc400078e02ff */
[C---:B------:R-:W-:Y:S02]  /*2500*/  IMAD R11, R97.reuse, R87, R20 ;  /* 0x00000057610b7224 */ /* 0x040fe400078e0214 */
[----:B------:R-:W-:-:S08]  /*2510*/  IMAD R75, R97, R9, R10 ;  /* 0x00000009614b7224 */ /* 0x000fd000078e020a */
[----:B------:R-:W-:Y:S02]  /*2520*/  @P1 LOP3.LUT R23, R23, 0x4, RZ, 0xfc, !PT ;  /* 0x0000000417171812 */ /* 0x000fe400078efcff */
[----:B------:R-:W-:Y:S01]  /*2530*/  ISETP.GE.AND P1, PT, R137, UR4, PT ;  /* 0x0000000489007c0c */ /* 0x000fe2000bf26270 */
[----:B-1----:R-:W-:-:S05]  /*2540*/  VIADD R32, R28, 0xffffff80 ;  /* 0xffffff801c207836 */ /* 0x002fca0000000000 */
[----:B------:R-:W-:-:S04]  /*2550*/  LEA.HI R28, R32, R32, RZ, 0x1 ;  /* 0x00000020201c7211 */ /* 0x000fc800078f08ff */
[----:B------:R-:W-:Y:S02]  /*2560*/  LOP3.LUT R28, R28, 0xfffffffe, RZ, 0xc0, !PT ;  /* 0xfffffffe1c1c7812 */ /* 0x000fe400078ec0ff */
[----:B------:R-:W-:-:S03]  /*2570*/  SEL R29, RZ, 0x20, P1 ;  /* 0x00000020ff1d7807 */ /* 0x000fc60000800000 */
[----:B------:R-:W-:Y:S01]  /*2580*/  IMAD.IADD R28, R32, 0x1, -R28 ;  /* 0x00000001201c7824 */ /* 0x000fe200078e0a1c */
[----:B------:R-:W-:Y:S02]  /*2590*/  LOP3.LUT R20, R4, 0xfffffff8, RZ, 0xc0, !PT ;  /* 0xfffffff804147812 */ /* 0x000fe400078ec0ff */
[----:B------:R-:W-:Y:S01]  /*25a0*/  LOP3.LUT R29, R30, R29, RZ, 0xfc, !PT ;  /* 0x0000001d1e1d7212 */ /* 0x000fe200078efcff */
[----:B------:R-:W-:Y:S01]  /*25b0*/  IMAD R10, R28, 0xc0, R141 ;  /* 0x000000c01c0a7824 */ /* 0x000fe200078e028d */
[----:B------:R-:W-:Y:S01]  /*25c0*/  LOP3.LUT R28, R6, 0xfffffff8, RZ, 0xc0, !PT ;  /* 0xfffffff8061c7812 */ /* 0x000fe200078ec0ff */
[C---:B------:R-:W-:Y:S01]  /*25d0*/  IMAD.SHL.U32 R7, R86.reuse, 0x80, RZ ;  /* 0x0000008056077824 */ /* 0x040fe200078e00ff */
[----:B------:R-:W-:Y:S01]  /*25e0*/  SHF.L.U64.HI R87, R86, 0x7, R87 ;  /* 0x0000000756577819 */ /* 0x000fe20000010257 */
[----:B------:R-:W-:Y:S01]  /*25f0*/  IMAD.IADD R77, R69, 0x1, R75 ;  /* 0x00000001454d7824 */ /* 0x000fe200078e024b */
[----:B------:R-:W-:Y:S01]  /*2600*/  SHF.R.S32.HI R9, RZ, 0x1f, R34 ;  /* 0x0000001fff097819 */ /* 0x000fe20000011422 */
[----:B------:R-:W-:Y:S01]  /*2610*/  IMAD.SHL.U32 R8, R8, 0x80, RZ ;  /* 0x0000008008087824 */ /* 0x000fe200078e00ff */
[----:B------:R-:W-:Y:S01]  /*2620*/  SHF.R.S32.HI R86, RZ, 0x1f, R25 ;  /* 0x0000001fff567819 */ /* 0x000fe20000011419 */
[----:B------:R-:W-:Y:S01]  /*2630*/  IMAD.IADD R78, R73, 0x1, R11 ;  /* 0x00000001494e7824 */ /* 0x000fe200078e020b */
[----:B------:R-:W-:Y:S01]  /*2640*/  SHF.R.S32.HI R93, RZ, 0x1f, R20 ;  /* 0x0000001fff5d7819 */ /* 0x000fe20000011414 */
[----:B------:R-:W-:Y:S01]  /*2650*/  IMAD.IADD R76, R11, 0x1, R71 ;  /* 0x000000010b4c7824 */ /* 0x000fe200078e0247 */
[----:B------:R-:W-:Y:S01]  /*2660*/  SHF.R.S32.HI R91, RZ, 0x1f, R28 ;  /* 0x0000001fff5b7819 */ /* 0x000fe2000001141c */
[----:B------:R-:W-:Y:S01]  /*2670*/  IMAD.IADD R75, R75, 0x1, R67 ;  /* 0x000000014b4b7824 */ /* 0x000fe200078e0243 */
[----:B------:R-:W-:-:S02]  /*2680*/  LOP3.LUT R30, R30, 0x1, RZ, 0xc0, !PT ;  /* 0x000000011e1e7812 */ /* 0x000fc400078ec0ff */
[C---:B------:R-:W-:Y:S02]  /*2690*/  LOP3.LUT R31, R29.reuse, 0x2, RZ, 0xc0, !PT ;  /* 0x000000021d1f7812 */ /* 0x040fe400078ec0ff */
[----:B0-----:R-:W-:-:S07]  /*26a0*/  LOP3.LUT R32, R29, 0x4, RZ, 0xc0, !PT ;  /* 0x000000041d207812 */ /* 0x001fce00078ec0ff */
.L_x_12362:
[----:B--23--:R-:W2:Y:S01]  /*26b0*/  LDL R35, [R1+0x60] ;  /* 0x0000600001237983 */ /* 0x00cea20000100800 */
[----:B0-----:R-:W0:Y:S03]  /*26c0*/  LDC R81, c[0x0][0x430] ;  /* 0x00010c00ff517b82 */ /* 0x001e260000000800 */
        /* <DEDUP_REMOVED lines=86> */
[----:B------:R-:W2:Y:S04]  /*2c30*/  LDL.64 R104, [R1] ;  /* 0x0000000001687983 */ /* 0x000ea80000100a00 */
        /* <DEDUP_REMOVED lines=45> */
.L_x_12308:
[----:B------:R-:W-:Y:S05]  /*2f10*/  BSYNC B1 ;  /* 0x0000000000017941 */ /* 0x000fea0003800000 */
.L_x_12307:
        /* <DEDUP_REMOVED lines=47> */
[----:B------:R-:W-:Y:S02]  /*3210*/  PRMT R106, R11, 0x7610, R106 ;  /* 0x000076100b6a7816 */ /* 0x000fe4000000006a */
[----:B------:R-:W-:Y:S01]  /*3220*/  PRMT R89, R89, 0x5410, R12 ;  /* 0x0000541059597816 */ /* 0x000fe2000000000c */
[----:B------:R-:W-:Y:S06]  /*3230*/  @!P2 BRA `(.L_x_12309) ;  /* 0x000000000004a947 */ /* 0x000fec0003800000 */
[----:B------:R-:W-:Y:S01]  /*3240*/  BPT.TRAP 0x1 ;  /* 0x000000040000795c */ /* 0x000fe20000300000 */
.L_x_12309:
[----:B------:R-:W-:Y:S01]  /*3250*/  IMAD R35, R18, 0x8, R2 ;  /* 0x0000000812237824 */ /* 0x000fe200078e0202 */
[----:B------:R-:W-:Y:S01]  /*3260*/  SHF.L.U32 R85, R140, 0x1f, RZ ;  /* 0x0000001f8c557819 */ /* 0x000fe200000006ff */
[----:B------:R-:W-:Y:S03]  /*3270*/  BSSY B1, `(.L_x_12310) ;  /* 0x0000003000017945 */ /* 0x000fe60003800000 */
[----:B------:R-:W0:Y:S02]  /*3280*/  SYNCS.PHASECHK.TRANS64.TRYWAIT P4, [R35+URZ+0x2d890], R85 ;  /* 0x02d89055230075a7 */ /* 0x000e24000808017f */
[----:B0-----:R-:W-:Y:S05]  /*3290*/  @!P4 BRA `(.L_x_12311) ;  /* 0x000001980038c947 */ /* 0x001fea0003800000 */
.L_x_12573:
[----:B------:R-:W-:Y:S05]  /*32a0*/  BSYNC B1 ;  /* 0x0000000000017941 */ /* 0x000fea0003800000 */
.L_x_12310:
[----:B------:R-:W-:-:S03]  /*32b0*/  UMOV UR4, 0xffffffff ;  /* 0xffffffff00047882 */ /* 0x000fc60000000000 */
[----:B------:R-:W-:Y:S05]  /*32c0*/  BRA.DIV UR4, `(.L_x_12312) ;  /* 0x0000019a04407947 */ /* 0x000fea000b800000 */
[----:B------:R-:W1:Y:S04]  /*32d0*/  SHFL.IDX PT, R61, R61, RZ, 0x1e1f ;  /* 0x001e1fff3d3d7589 */ /* 0x000e6800000e0000 */
[----:B------:R-:W2:Y:S02]  /*32e0*/  SHFL.IDX PT, R60, R60, RZ, 0x1e1f ;  /* 0x001e1fff3c3c7589 */ /* 0x000ea400000e0000 */
.L_x_12577:
[----:B------:R-:W-:Y:S05]  /*32f0*/  @P3 BRA `(.L_x_12313) ;  /* 0x0000003800683947 */ /* 0x000fea0003800000 */
[----:B------:R-:W-:Y:S01]  /*3300*/  ISETP.NE.AND P3, PT, R30, RZ, PT ;  /* 0x000000ff1e00720c */ /* 0x000fe20003f65270 */
[----:B------:R-:W-:-:S12]  /*3310*/  BSSY B1, `(.L_x_12314) ;  /* 0x0000037000017945 */ /* 0x000fd80003800000 */
[----:B------:R-:W-:Y:S05]  /*3320*/  @!P3 BRA `(.L_x_12315) ;  /* 0x0000000000d4b947 */ /* 0x000fea0003800000 */
[----:B------:R-:W3:Y:S01]  /*3330*/  LDL.64 R122, [R1] ;  /* 0x00000000017a7983 */ /* 0x000ee20000100a00 */
[----:B------:R-:W-:Y:S03]  /*3340*/  BSSY B2, `(.L_x_12316) ;  /* 0x0000030000027945 */ /* 0x000fe60003800000 */
[----:B------:R4:W0:Y:S01]  /*3350*/  LDS.128 R12, [R65+0x15000] ;  /* 0x01500000410c7984 */ /* 0x0008220000000c00 */
[----:B---3--:R-:W-:-:S13]  /*3360*/  ISETP.GE.AND P3, PT, R122, R98, PT ;  /* 0x000000627a00720c */ /* 0x008fda0003f66270 */
[----:B0---4-:R-:W-:Y:S05]  /*3370*/  @P3 BRA `(.L_x_12317) ;  /* 0x0000000000b03947 */ /* 0x011fea0003800000 */
[--C-:B------:R-:W-:Y:S02]  /*3380*/  SHF.R.U64 R11, R56, 0x10, R57.reuse ;  /* 0x00000010380b7819 */ /* 0x100fe40000001239 */
[----:B------:R-:W-:Y:S02]  /*3390*/  SHF.R.U32.HI R56, RZ, 0x10, R57 ;  /* 0x00000010ff387819 */ /* 0x000fe40000011639 */
[----:B------:R-:W-:Y:S02]  /*33a0*/  SHF.R.U64 R57, R58, 0x10, R59 ;  /* 0x000000103a397819 */ /* 0x000fe4000000123b */
[----:B------:R-:W-:Y:S02]  /*33b0*/  PRMT R11, R105, 0x5410, R11 ;  /* 0x00005410690b7816 */ /* 0x000fe4000000000b */
[----:B------:R-:W-:Y:S01]  /*33c0*/  PRMT R57, R106, 0x5410, R57 ;  /* 0x000054106a397816 */ /* 0x000fe20000000039 */
[C---:B------:R-:W-:Y:S01]  /*33d0*/  IMAD.U32 R106, R13.reuse, 0x10000, RZ ;  /* 0x000100000d6a7824 */ /* 0x040fe200078e00ff */
        /* <DEDUP_REMOVED lines=38> */
.L_x_12317:
[----:B------:R-:W-:Y:S05]  /*3640*/  BSYNC B2 ;  /* 0x0000000000027941 */ /* 0x000fea0003800000 */
.L_x_12316:
[----:B--2---:R-:W-:-:S04]  /*3650*/  LEA R56, P3, R16, R60, 0x1 ;  /* 0x0000003c10387211 */ /* 0x004fc800078608ff */
[----:B-1----:R-:W-:-:S05]  /*3660*/  LEA.HI.X R57, R16, R61, R17, 0x1, P3 ;  /* 0x0000003d10397211 */ /* 0x002fca00018f0c11 */
[----:B------:R3:W-:Y:S04]  /*3670*/  ST.E.128 desc[UR38][R56.64], R12 ;  /* 0x0000000c38007985 */ /* 0x0007e8000c101d26 */
.L_x_12315:
[----:B------:R-:W-:Y:S05]  /*3680*/  BSYNC B1 ;  /* 0x0000000000017941 */ /* 0x000fea0003800000 */
.L_x_12314:
        /* <DEDUP_REMOVED lines=8> */
[----:B------:R-:W-:Y:S02]  /*3710*/  SHF.R.U64 R54, R54, 0x10, R55 ;  /* 0x0000001036367819 */ /* 0x000fe40000001237 */
[----:B------:R-:W-:Y:S01]  /*3720*/  SHF.R.U64 R11, R52, 0x10, R53 ;  /* 0x00000010340b7819 */ /* 0x000fe20000001235 */
[----:B------:R-:W-:Y:S01]  /*3730*/  IMAD.U32 R52, R13, 0x10000, RZ ;  /* 0x000100000d347824 */ /* 0x000fe200078e00ff */
[----:B------:R-:W-:Y:S02]  /*3740*/  PRMT R54, R63, 0x5432, R54 ;  /* 0x000054323f367816 */ /* 0x000fe40000000036 */
[----:B------:R-:W-:Y:S02]  /*3750*/  PRMT R11, R118, 0x5410, R11 ;  /* 0x00005410760b7816 */ /* 0x000fe4000000000b */
[----:B------:R-:W-:Y:S02]  /*3760*/  LOP3.LUT R58, R13, 0xffff0000, RZ, 0xc0, !PT ;  /* 0xffff00000d3a7812 */ /* 0x000fe400078ec0ff */
[----:B------:R-:W-:-:S02]  /*3770*/  LOP3.LUT R57, R54, 0xffff0000, RZ, 0xc0, !PT ;  /* 0xffff000036397812 */ /* 0x000fc400078ec0ff */
[----:B------:R-:W-:Y:S02]  /*3780*/  SHF.R.U32.HI R56, RZ, 0x10, R53 ;  /* 0x00000010ff387819 */ /* 0x000fe40000011635 */
[C---:B------:R-:W-:Y:S01]  /*3790*/  LOP3.LUT R53, R11.reuse, 0xffff0000, RZ, 0xc0, !PT ;  /* 0xffff00000b357812 */ /* 0x040fe200078ec0ff */
[C---:B------:R-:W-:Y:S01]  /*37a0*/  FMUL.FTZ R13, R58.reuse, R57 ;  /* 0x000000393a0d7220 */ /* 0x040fe20000410000 */
[----:B------:R-:W-:Y:S01]  /*37b0*/  SHF.R.U32.HI R55, RZ, 0x10, R55 ;  /* 0x00000010ff377819 */ /* 0x000fe20000011637 */
[----:B------:R-:W-:Y:S02]  /*37c0*/  IMAD.U32 R11, R11, 0x10000, RZ ;  /* 0x000100000b0b7824 */ /* 0x000fe400078e00ff */
[-C--:B------:R-:W-:Y:S01]  /*37d0*/  FMUL.FTZ R58, R58, R53.reuse ;  /* 0x000000353a3a7220 */ /* 0x080fe20000410000 */
[----:B------:R-:W-:Y:S01]  /*37e0*/  FFMA.FTZ R53, R52, R53, -R13 ;  /* 0x0000003534357223 */ /* 0x000fe2000001080d */
        /* <DEDUP_REMOVED lines=18> */
[----:B------:R-:W-:Y:S01]  /*3910*/  IMAD.U32 R13, R54, 0x10000, RZ ;  /* 0x00010000360d7824 */ /* 0x000fe200078e00ff */
[----:B------:R-:W-:Y:S01]  /*3920*/  LOP3.LUT R54, R12, 0xffff0000, RZ, 0xc0, !PT ;  /* 0xffff00000c367812 */ /* 0x000fe200078ec0ff */
[----:B------:R-:W-:Y:S01]  /*3930*/  FFMA.FTZ R14, R58, R55, R14 ;  /* 0x000000373a0e7223 */ /* 0x000fe2000001000e */
[----:B------:R-:W-:-:S03]  /*3940*/  IMAD.U32 R12, R12, 0x10000, RZ ;  /* 0x000100000c0c7824 */ /* 0x000fc600078e00ff */
[C---:B------:R-:W-:Y:S01]  /*3950*/  FMUL.FTZ R55, R54.reuse, R13 ;  /* 0x0000000d36377220 */ /* 0x040fe20000410000 */
[----:B------:R-:W-:Y:S01]  /*3960*/  FMUL.FTZ R54, R54, R11 ;  /* 0x0000000b36367220 */ /* 0x000fe20000410000 */
[----:B------:R-:W-:Y:S02]  /*3970*/  F2FP.BF16.F32.PACK_AB R15, R14, R15 ;  /* 0x0000000f0e0f723e */ /* 0x000fe400000010ff */
[C---:B------:R-:W-:Y:S01]  /*3980*/  FFMA.FTZ R55, R12.reuse, R11, -R55 ;  /* 0x0000000b0c377223 */ /* 0x040fe20000010837 */
[----:B------:R-:W-:Y:S01]  /*3990*/  FFMA.FTZ R54, R12, R13, R54 ;  /* 0x0000000d0c367223 */ /* 0x000fe20000010036 */
[----:B------:R-:W-:Y:S02]  /*39a0*/  F2FP.BF16.F32.PACK_AB R13, R52, R53 ;  /* 0x00000035340d723e */ /* 0x000fe400000010ff */
[----:B------:R-:W-:Y:S02]  /*39b0*/  F2FP.BF16.F32.PACK_AB R14, R56, R105 ;  /* 0x00000069380e723e */ /* 0x000fe400000010ff */
[----:B------:R-:W-:-:S07]  /*39c0*/  F2FP.BF16.F32.PACK_AB R12, R54, R55 ;  /* 0x00000037360c723e */ /* 0x000fce00000010ff */
.L_x_12321:
[----:B------:R-:W-:Y:S05]  /*39d0*/  BSYNC B2 ;  /* 0x0000000000027941 */ /* 0x000fea0003800000 */
.L_x_12320:
[----:B------:R-:W3:Y:S01]  /*39e0*/  LDL R11, [R1+0x10] ;  /* 0x00001000010b7983 */ /* 0x000ee20000100800 */
[----:B--2---:R-:W-:Y:S02]  /*39f0*/  IMAD.MOV.U32 R52, RZ, RZ, R60 ;  /* 0x000000ffff347224 */ /* 0x004fe400078e003c */
[----:B-1----:R-:W-:Y:S02]  /*3a00*/  IMAD.MOV.U32 R53, RZ, RZ, R61 ;  /* 0x000000ffff357224 */ /* 0x002fe400078e003d */
[----:B---3--:R-:W-:-:S04]  /*3a10*/  IMAD.SHL.U32 R11, R11, 0x8, RZ ;  /* 0x000000080b0b7824 */ /* 0x008fc800078e00ff */
[----:B------:R-:W-:-:S05]  /*3a20*/  IMAD.WIDE R52, R11, 0x2, R52 ;  /* 0x000000020b347825 */ /* 0x000fca00078e0234 */
[----:B------:R4:W-:Y:S02]  /*3a30*/  ST.E.128 desc[UR38][R52.64], R12 ;  /* 0x0000000c34007985 */ /* 0x0009e4000c101d26 */
.L_x_12319:
[----:B------:R-:W-:Y:S05]  /*3a40*/  BSYNC B1 ;  /* 0x0000000000017941 */ /* 0x000fea0003800000 */
.L_x_12318:
[----:B------:R-:W-:Y:S01]  /*3a50*/  ISETP.NE.AND P3, PT, R32, RZ, PT ;  /* 0x000000ff2000720c */ /* 0x000fe20003f65270 */
[----:B------:R-:W-:-:S12]  /*3a60*/  BSSY B1, `(.L_x_12322) ;  /* 0x000003b000017945 */ /* 0x000fd80003800000 */
[----:B------:R-:W-:Y:S05]  /*3a70*/  @!P3 BRA `(.L_x_12323) ;  /* 0x0000000000e4b947 */ /* 0x000fea0003800000 */
[----:B---34-:R-:W3:Y:S04]  /*3a80*/  LDL R12, [R1+0x14] ;  /* 0x00001400010c7983 */ /* 0x018ee80000100800 */
[----:B------:R-:W4:Y:S01]  /*3a90*/  LDL R11, [R1+0x38] ;  /* 0x00003800010b7983 */ /* 0x000f220000100800 */
[----:B-1----:R-:W-:Y:S01]  /*3aa0*/  IMAD.MOV.U32 R13, RZ, RZ, R61 ;  /* 0x000000ffff0d7224 */ /* 0x002fe200078e003d */
[----:B------:R-:W-:Y:S01]  /*3ab0*/  BSSY B2, `(.L_x_12324) ;  /* 0x0000034000027945 */ /* 0x000fe20003800000 */
[----:B---3--:R-:W-:Y:S02]  /*3ac0*/  IMAD.SHL.U32 R53, R12, 0x8, RZ ;  /* 0x000000080c357824 */ /* 0x008fe400078e00ff */
[----:B--2---:R-:W-:Y:S01]  /*3ad0*/  IMAD.MOV.U32 R12, RZ, RZ, R60 ;  /* 0x000000ffff0c7224 */ /* 0x004fe200078e003c */
[----:B----4-:R-:W-:-:S03]  /*3ae0*/  ISETP.GE.AND P3, PT, R11, R98, PT ;  /* 0x000000620b00720c */ /* 0x010fc60003f66270 */
[----:B------:R-:W-:Y:S02]  /*3af0*/  IMAD.WIDE R52, R53, 0x2, R12 ;  /* 0x0000000235347825 */ /* 0x000fe400078e020c */
[----:B------:R1:W2:Y:S08]  /*3b00*/  LDS.128 R12, [R65+0x17000] ;  /* 0x01700000410c7984 */ /* 0x0002b00000000c00 */
[----:B-1----:R-:W-:Y:S05]  /*3b10*/  @P3 BRA `(.L_x_12325) ;  /* 0x0000000000b43947 */ /* 0x002fea0003800000 */
[----:B------:R-:W-:Y:S02]  /*3b20*/  SHF.R.U64 R50, R50, 0x10, R51 ;  /* 0x0000001032327819 */ /* 0x000fe40000001233 */
[----:B------:R-:W-:Y:S02]  /*3b30*/  SHF.R.U64 R11, R48, 0x10, R49 ;  /* 0x00000010300b7819 */ /* 0x000fe40000001231 */
[----:B------:R-:W-:Y:S01]  /*3b40*/  PRMT R119, R119, 0x5410, R50 ;  /* 0x0000541077777816 */ /* 0x000fe20000000032 */
[C---:B--2---:R-:W-:Y:S01]  /*3b50*/  IMAD.U32 R50, R13.reuse, 0x10000, RZ ;  /* 0x000100000d327824 */ /* 0x044fe200078e00ff */
[----:B------:R-:W-:Y:S02]  /*3b60*/  PRMT R116, R116, 0x5410, R11 ;  /* 0x0000541074747816 */ /* 0x000fe4000000000b */
[----:B------:R-:W-:Y:S02]  /*3b70*/  SHF.R.U32.HI R48, RZ, 0x10, R49 ;  /* 0x00000010ff307819 */ /* 0x000fe40000011631 */
[----:B------:R-:W-:-:S02]  /*3b80*/  LOP3.LUT R54, R13, 0xffff0000, RZ, 0xc0, !PT ;  /* 0xffff00000d367812 */ /* 0x000fc400078ec0ff */
[C---:B------:R-:W-:Y:S01]  /*3b90*/  LOP3.LUT R49, R119.reuse, 0xffff0000, RZ, 0xc0, !PT ;  /* 0xffff000077317812 */ /* 0x040fe200078ec0ff */
[----:B------:R-:W-:Y:S01]  /*3ba0*/  IMAD.U32 R119, R119, 0x10000, RZ ;  /* 0x0001000077777824 */ /* 0x000fe200078e00ff */
[----:B------:R-:W-:Y:S02]  /*3bb0*/  LOP3.LUT R11, R116, 0xffff0000, RZ, 0xc0, !PT ;  /* 0xffff0000740b7812 */ /* 0x000fe400078ec0ff */
[----:B------:R-:W-:Y:S01]  /*3bc0*/  SHF.R.U32.HI R51, RZ, 0x10, R51 ;  /* 0x00000010ff337819 */ /* 0x000fe20000011633 */
[C---:B------:R-:W-:Y:S01]  /*3bd0*/  FMUL.FTZ R13, R54.reuse, R49 ;  /* 0x00000031360d7220 */ /* 0x040fe20000410000 */
[----:B------:R-:W-:Y:S01]  /*3be0*/  PRMT R117, R117, 0x5410, R48 ;  /* 0x0000541075757816 */ /* 0x000fe20000000030 */
[-C--:B------:R-:W-:Y:S01]  /*3bf0*/  FMUL.FTZ R54, R54, R11.reuse ;  /* 0x0000000b36367220 */ /* 0x080fe20000410000 */
[----:B------:R-:W-:Y:S01]  /*3c00*/  PRMT R120, R120, 0x5410, R51 ;  /* 0x0000541078787816 */ /* 0x000fe20000000033 */
[----:B------:R-:W-:Y:S01]  /*3c10*/  FFMA.FTZ R11, R50, R11, -R13 ;  /* 0x0000000b320b7223 */ /* 0x000fe2000001080d */
[----:B------:R-:W-:-:S02]  /*3c20*/  IMAD.U32 R13, R14, 0x10000, RZ ;  /* 0x000100000e0d7824 */ /* 0x000fc400078e00ff */
[----:B------:R-:W-:Y:S01]  /*3c30*/  FFMA.FTZ R50, R50, R49, R54 ;  /* 0x0000003132327223 */ /* 0x000fe20000010036 */
[----:B------:R-:W-:Y:S01]  /*3c40*/  LOP3.LUT R49, R14, 0xffff0000, RZ, 0xc0, !PT ;  /* 0xffff00000e317812 */ /* 0x000fe200078ec0ff */
[----:B------:R-:W-:Y:S01]  /*3c50*/  IMAD.U32 R48, R120, 0x10000, RZ ;  /* 0x0001000078307824 */ /* 0x000fe200078e00ff */
[----:B------:R-:W-:Y:S01]  /*3c60*/  LOP3.LUT R51, R15, 0xffff0000, RZ, 0xc0, !PT ;  /* 0xffff00000f337812 */ /* 0x000fe200078ec0ff */
[----:B------:R-:W-:Y:S01]  /*3c70*/  IMAD.U32 R54, R117, 0x10000, RZ ;  /* 0x0001000075367824 */ /* 0x000fe200078e00ff */
[----:B------:R-:W-:Y:S01]  /*3c80*/  F2FP.BF16.F32.PACK_AB R11, R50, R11 ;  /* 0x0000000b320b723e */ /* 0x000fe200000010ff */
[----:B------:R-:W-:Y:S01]  /*3c90*/  FMUL.FTZ R14, R49, R48 ;  /* 0x00000030310e7220 */ /* 0x000fe20000410000 */
[----:B------:R-:W-:Y:S02]  /*3ca0*/  IMAD.U32 R15, R15, 0x10000, RZ ;  /* 0x000100000f0f7824 */ /* 0x000fe400078e00ff */
[-C--:B------:R-:W-:Y:S01]  /*3cb0*/  FMUL.FTZ R49, R49, R54.reuse ;  /* 0x0000003631317220 */ /* 0x080fe20000410000 */
[----:B------:R-:W-:-:S03]  /*3cc0*/  FFMA.FTZ R14, R13, R54, -R14 ;  /* 0x000000360d0e7223 */ /* 0x000fc6000001080e */
[----:B------:R-:W-:Y:S01]  /*3cd0*/  FFMA.FTZ R49, R13, R48, R49 ;  /* 0x000000300d317223 */ /* 0x000fe20000010031 */
[----:B------:R-:W-:Y:S02]  /*3ce0*/  LOP3.LUT R48, R120, 0xffff0000, RZ, 0xc0, !PT ;  /* 0xffff000078307812 */ /* 0x000fe400078ec0ff */
[----:B------:R-:W-:Y:S02]  /*3cf0*/  LOP3.LUT R13, R117, 0xffff0000, RZ, 0xc0, !PT ;  /* 0xffff0000750d7812 */ /* 0x000fe400078ec0ff */
[----:B------:R-:W-:Y:S01]  /*3d00*/  F2FP.BF16.F32.PACK_AB R14, R49, R14 ;  /* 0x0000000e310e723e */ /* 0x000fe200000010ff */
[CC--:B------:R-:W-:Y:S02]  /*3d10*/  FMUL.FTZ R54, R51.reuse, R48.reuse ;  /* 0x0000003033367220 */ /* 0x0c0fe40000410000 */
[-C--:B------:R-:W-:Y:S02]  /*3d20*/  FMUL.FTZ R51, R51, R13.reuse ;  /* 0x0000000d33337220 */ /* 0x080fe40000410000 */
[C---:B------:R-:W-:Y:S01]  /*3d30*/  FFMA.FTZ R13, R15.reuse, R13, -R54 ;  /* 0x0000000d0f0d7223 */ /* 0x040fe20000010836 */
[----:B------:R-:W-:Y:S01]  /*3d40*/  LOP3.LUT R54, R12, 0xffff0000, RZ, 0xc0, !PT ;  /* 0xffff00000c367812 */ /* 0x000fe200078ec0ff */
[----:B------:R-:W-:Y:S01]  /*3d50*/  FFMA.FTZ R48, R15, R48, R51 ;  /* 0x000000300f307223 */ /* 0x000fe20000010033 */
[----:B------:R-:W-:-:S02]  /*3d60*/  IMAD.U32 R15, R116, 0x10000, RZ ;  /* 0x00010000740f7824 */ /* 0x000fc400078e00ff */
[----:B------:R-:W-:Y:S02]  /*3d70*/  IMAD.U32 R12, R12, 0x10000, RZ ;  /* 0x000100000c0c7824 */ /* 0x000fe400078e00ff */
[C---:B------:R-:W-:Y:S01]  /*3d80*/  FMUL.FTZ R51, R54.reuse, R119 ;  /* 0x0000007736337220 */ /* 0x040fe20000410000 */
[----:B------:R-:W-:-:S03]  /*3d90*/  FMUL.FTZ R54, R54, R15 ;  /* 0x0000000f36367220 */ /* 0x000fc60000410000 */
[C---:B------:R-:W-:Y:S01]  /*3da0*/  FFMA.FTZ R51, R12.reuse, R15, -R51 ;  /* 0x0000000f0c337223 */ /* 0x040fe20000010833 */
[----:B------:R-:W-:Y:S01]  /*3db0*/  FFMA.FTZ R54, R12, R119, R54 ;  /* 0x000000770c367223 */ /* 0x000fe20000010036 */
[----:B------:R-:W-:Y:S01]  /*3dc0*/  F2FP.BF16.F32.PACK_AB R15, R48, R13 ;  /* 0x0000000d300f723e */ /* 0x000fe200000010ff */
[----:B------:R-:W-:-:S03]  /*3dd0*/  IMAD.MOV.U32 R13, RZ, RZ, R11 ;  /* 0x000000ffff0d7224 */ /* 0x000fc600078e000b */
[----:B------:R-:W-:-:S07]  /*3de0*/  F2FP.BF16.F32.PACK_AB R12, R54, R51 ;  /* 0x00000033360c723e */ /* 0x000fce00000010ff */
.L_x_12325:
[----:B------:R-:W-:Y:S05]  /*3df0*/  BSYNC B2 ;  /* 0x0000000000027941 */ /* 0x000fea0003800000 */
.L_x_12324:
[----:B--2---:R1:W-:Y:S02]  /*3e00*/  ST.E.128 desc[UR38][R52.64], R12 ;  /* 0x0000000c34007985 */ /* 0x0043e4000c101d26 */
.L_x_12323:
[----:B------:R-:W-:Y:S05]  /*3e10*/  BSYNC B1 ;  /* 0x0000000000017941 */ /* 0x000fea0003800000 */
.L_x_12322:
[----:B------:R-:W-:Y:S01]  /*3e20*/  LOP3.LUT P3, RZ, R29, 0x8, RZ, 0xc0, !PT ;  /* 0x000000081dff7812 */ /* 0x000fe2000786c0ff */
[----:B------:R-:W-:-:S12]  /*3e30*/  BSSY B1, `(.L_x_12326) ;  /* 0x0000039000017945 */ /* 0x000fd80003800000 */
[----:B------:R-:W-:Y:S05]  /*3e40*/  @!P3 BRA `(.L_x_12327) ;  /* 0x0000000000dcb947 */ /* 0x000fea0003800000 */
[----:B-1-34-:R-:W3:Y:S04]  /*3e50*/  LDL R12, [R1+0x20] ;  /* 0x00002000010c7983 */ /* 0x01aee80000100800 */
[----:B------:R-:W4:Y:S01]  /*3e60*/  LDL R11, [R1+0x3c] ;  /* 0x00003c00010b7983 */ /* 0x000f220000100800 */
[C---:B--2---:R-:W-:Y:S01]  /*3e70*/  LEA R48, P3, R136.reuse, R60, 0x1 ;  /* 0x0000003c88307211 */ /* 0x044fe200078608ff */
[----:B------:R-:W-:Y:S03]  /*3e80*/  BSSY B2, `(.L_x_12328) ;  /* 0x0000032000027945 */ /* 0x000fe60003800000 */
[----:B---3--:R-:W-:Y:S02]  /*3e90*/  LEA.HI.X R49, R136, R61, R12, 0x1, P3 ;  /* 0x0000003d88317211 */ /* 0x008fe400018f0c0c */
[----:B------:R1:W2:Y:S01]  /*3ea0*/  LDS.128 R12, [R64+0x17000] ;  /* 0x01700000400c7984 */ /* 0x0002a20000000c00 */
[----:B----4-:R-:W-:-:S13]  /*3eb0*/  ISETP.GE.AND P3, PT, R11, R98, PT ;  /* 0x000000620b00720c */ /* 0x010fda0003f66270 */
[----:B-1----:R-:W-:Y:S05]  /*3ec0*/  @P3 BRA `(.L_x_12329) ;  /* 0x0000000000b43947 */ /* 0x002fea0003800000 */
[--C-:B------:R-:W-:Y:S01]  /*3ed0*/  SHF.R.U64 R50, R44, 0x10, R45.reuse ;  /* 0x000000102c327819 */ /* 0x100fe2000000122d */
[----:B--2---:R-:W-:Y:S01]  /*3ee0*/  IMAD.U32 R44, R14, 0x10000, RZ ;  /* 0x000100000e2c7824 */ /* 0x004fe200078e00ff */
[----:B------:R-:W-:Y:S02]  /*3ef0*/  SHF.R.U32.HI R52, RZ, 0x10, R45 ;  /* 0x00000010ff347819 */ /* 0x000fe4000001162d */
[----:B------:R-:W-:Y:S02]  /*3f00*/  SHF.R.U64 R45, R46, 0x10, R47 ;  /* 0x000000102e2d7819 */ /* 0x000fe4000000122f */
[----:B------:R-:W-:Y:S02]  /*3f10*/  PRMT R115, R115, 0x5410, R50 ;  /* 0x0000541073737816 */ /* 0x000fe40000000032 */
[----:B------:R-:W-:Y:S02]  /*3f20*/  PRMT R114, R114, 0x5410, R45 ;  /* 0x0000541072727816 */ /* 0x000fe4000000002d */
[----:B------:R-:W-:-:S02]  /*3f30*/  SHF.R.U32.HI R46, RZ, 0x10, R47 ;  /* 0x00000010ff2e7819 */ /* 0x000fc4000001162f */
[----:B------:R-:W-:Y:S02]  /*3f40*/  LOP3.LUT R45, R13, 0xffff0000, RZ, 0xc0, !PT ;  /* 0xffff00000d2d7812 */ /* 0x000fe400078ec0ff */
[C---:B------:R-:W-:Y:S01]  /*3f50*/  LOP3.LUT R50, R114.reuse, 0xffff0000, RZ, 0xc0, !PT ;  /* 0xffff000072327812 */ /* 0x040fe200078ec0ff */
[----:B------:R-:W-:Y:S01]  /*3f60*/  IMAD.U32 R114, R114, 0x10000, RZ ;  /* 0x0001000072727824 */ /* 0x000fe200078e00ff */
[C---:B------:R-:W-:Y:S01]  /*3f70*/  LOP3.LUT R47, R115.reuse, 0xffff0000, RZ, 0xc0, !PT ;  /* 0xffff0000732f7812 */ /* 0x040fe200078ec0ff */
[----:B------:R-:W-:Y:S01]  /*3f80*/  IMAD.U32 R115, R115, 0x10000, RZ ;  /* 0x0001000073737824 */ /* 0x000fe200078e00ff */
[----:B------:R-:W-:Y:S01]  /*3f90*/  PRMT R111, R111, 0x5410, R46 ;  /* 0x000054106f6f7816 */ /* 0x000fe2000000002e */
[----:B------:R-:W-:Y:S01]  /*3fa0*/  IMAD.U32 R46, R13, 0x10000, RZ ;  /* 0x000100000d2e7824 */ /* 0x000fe200078e00ff */
[----:B------:R-:W-:Y:S01]  /*3fb0*/  PRMT R113, R113, 0x5410, R52 ;  /* 0x0000541071717816 */ /* 0x000fe20000000034 */
[C---:B------:R-:W-:Y:S01]  /*3fc0*/  FMUL.FTZ R51, R45.reuse, R50 ;  /* 0x000000322d337220 */ /* 0x040fe20000410000 */
[----:B------:R-:W-:Y:S01]  /*3fd0*/  FMUL.FTZ R53, R45, R47 ;  /* 0x0000002f2d357220 */ /* 0x000fe20000410000 */
[----:B------:R-:W-:Y:S01]  /*3fe0*/  LOP3.LUT R14, R14, 0xffff0000, RZ, 0xc0, !PT ;  /* 0xffff00000e0e7812 */ /* 0x000fe200078ec0ff */
[----:B------:R-:W-:-:S02]  /*3ff0*/  IMAD.U32 R13, R111, 0x10000, RZ ;  /* 0x000100006f0d7824 */ /* 0x000fc400078e00ff */
[C---:B------:R-:W-:Y:S01]  /*4000*/  FFMA.FTZ R45, R46.reuse, R47, -R51 ;  /* 0x0000002f2e2d7223 */ /* 0x040fe20000010833 */
[----:B------:R-:W-:Y:S02]  /*4010*/  IMAD.U32 R51, R113, 0x10000, RZ ;  /* 0x0001000071337824 */ /* 0x000fe400078e00ff */
[----:B------:R-:W-:Y:S01]  /*4020*/  FFMA.FTZ R46, R46, R50, R53 ;  /* 0x000000322e2e7223 */ /* 0x000fe20000010035 */
[----:B------:R-:W-:Y:S01]  /*4030*/  LOP3.LUT R11, R15, 0xffff0000, RZ, 0xc0, !PT ;  /* 0xffff00000f0b7812 */ /* 0x000fe200078ec0ff */
[----:B------:R-:W-:Y:S02]  /*4040*/  IMAD.U32 R47, R12, 0x10000, RZ ;  /* 0x000100000c2f7824 */ /* 0x000fe400078e00ff */
[C---:B------:R-:W-:Y:S01]  /*4050*/  FMUL.FTZ R55, R14.reuse, R51 ;  /* 0x000000330e377220 */ /* 0x040fe20000410000 */
[----:B------:R-:W-:Y:S01]  /*4060*/  LOP3.LUT R52, R111, 0xffff0000, RZ, 0xc0, !PT ;  /* 0xffff00006f347812 */ /* 0x000fe200078ec0ff */
[-C--:B------:R-:W-:Y:S01]  /*4070*/  FMUL.FTZ R53, R14, R13.reuse ;  /* 0x0000000d0e357220 */ /* 0x080fe20000410000 */
[----:B------:R-:W-:Y:S01]  /*4080*/  LOP3.LUT R50, R113, 0xffff0000, RZ, 0xc0, !PT ;  /* 0xffff000071327812 */ /* 0x000fe200078ec0ff */
[----:B------:R-:W-:Y:S01]  /*4090*/  FFMA.FTZ R55, R44, R13, R55 ;  /* 0x0000000d2c377223 */ /* 0x000fe20000010037 */
[----:B------:R-:W-:Y:S01]  /*40a0*/  LOP3.LUT R12, R12, 0xffff0000, RZ, 0xc0, !PT ;  /* 0xffff00000c0c7812 */ /* 0x000fe200078ec0ff */
[----:B------:R-:W-:-:S02]  /*40b0*/  IMAD.U32 R15, R15, 0x10000, RZ ;  /* 0x000100000f0f7824 */ /* 0x000fc400078e00ff */
[----:B------:R-:W-:Y:S01]  /*40c0*/  FFMA.FTZ R14, R44, R51, -R53 ;  /* 0x000000332c0e7223 */ /* 0x000fe20000010835 */
        /* <DEDUP_REMOVED lines=10> */
[----:B------:R-:W-:Y:S01]  /*4170*/  F2FP.BF16.F32.PACK_AB R14, R55, R14 ;  /* 0x0000000e370e723e */ /* 0x000fe200000010ff */
[----:B------:R-:W-:Y:S01]  /*4180*/  IMAD.MOV.U32 R13, RZ, RZ, R45 ;  /* 0x000000ffff0d7224 */ /* 0x000fe200078e002d */
[----:B------:R-:W-:-:S07]  /*4190*/  F2FP.BF16.F32.PACK_AB R12, R11, R44 ;  /* 0x0000002c0b0c723e */ /* 0x000fce00000010ff */
.L_x_12329:
[----:B------:R-:W-:Y:S05]  /*41a0*/  BSYNC B2 ;  /* 0x0000000000027941 */ /* 0x000fea0003800000 */
.L_x_12328:
[----:B--2---:R1:W-:Y:S02]  /*41b0*/  ST.E.128 desc[UR38][R48.64], R12 ;  /* 0x0000000c30007985 */ /* 0x0043e4000c101d26 */
.L_x_12327:
[----:B------:R-:W-:Y:S05]  /*41c0*/  BSYNC B1 ;  /* 0x0000000000017941 */ /* 0x000fea0003800000 */
.L_x_12326:
        /* <DEDUP_REMOVED lines=14> */
[--C-:B------:R-:W-:Y:S02]  /*42b0*/  SHF.R.U32.HI R49, RZ, 0x10, R41.reuse ;  /* 0x00000010ff317819 */ /* 0x100fe40000011629 */
[----:B------:R-:W-:Y:S01]  /*42c0*/  SHF.R.U64 R46, R40, 0x10, R41 ;  /* 0x00000010282e7819 */ /* 0x000fe20000001229 */
[----:B------:R-:W-:Y:S01]  /*42d0*/  IMAD.U32 R40, R14, 0x10000, RZ ;  /* 0x000100000e287824 */ /* 0x000fe200078e00ff */
        /* <DEDUP_REMOVED lines=8> */
[----:B------:R-:W-:Y:S02]  /*4360*/  LOP3.LUT R11, R15, 0xffff0000, RZ, 0xc0, !PT ;  /* 0xffff00000f0b7812 */ /* 0x000fe400078ec0ff */
[----:B------:R-:W-:Y:S01]  /*4370*/  LOP3.LUT R15, R13, 0xffff0000, RZ, 0xc0, !PT ;  /* 0xffff00000d0f7812 */ /* 0x000fe200078ec0ff */
[C---:B------:R-:W-:Y:S01]  /*4380*/  FMUL.FTZ R51, R41.reuse, R48 ;  /* 0x0000003029337220 */ /* 0x040fe20000410000 */
        /* <DEDUP_REMOVED lines=9> */
[----:B------:R-:W-:Y:S01]  /*4420*/  FFMA.FTZ R48, R40, R48, R41 ;  /* 0x0000003028307223 */ /* 0x000fe20000010029 */
[C---:B------:R-:W-:Y:S01]  /*4430*/  FFMA.FTZ R12, R42.reuse, R43, -R49 ;  /* 0x0000002b2a0c7223 */ /* 0x040fe20000010831 */
[----:B------:R-:W-:Y:S01]  /*4440*/  FFMA.FTZ R47, R42, R47, R50 ;  /* 0x0000002f2a2f7223 */ /* 0x000fe20000010032 */
[----:B------:R-:W-:-:S02]  /*4450*/  IMAD.U32 R108, R108, 0x10000, RZ ;  /* 0x000100006c6c7824 */ /* 0x000fc400078e00ff */
[----:B------:R-:W-:Y:S01]  /*4460*/  FMUL.FTZ R41, R11, R110 ;  /* 0x0000006e0b297220 */ /* 0x000fe20000410000 */
        /* <DEDUP_REMOVED lines=14> */
.L_x_12333:
[----:B------:R-:W-:Y:S05]  /*4550*/  BSYNC B2 ;  /* 0x0000000000027941 */ /* 0x000fea0003800000 */
.L_x_12332:
[----:B--2---:R1:W-:Y:S02]  /*4560*/  ST.E.128 desc[UR38][R44.64], R12 ;  /* 0x0000000c2c007985 */ /* 0x0043e4000c101d26 */
.L_x_12331:
[----:B------:R-:W-:Y:S05]  /*4570*/  BSYNC B1 ;  /* 0x0000000000017941 */ /* 0x000fea0003800000 */
.L_x_12330:
[----:B------:R-:W-:-:S13]  /*4580*/  LOP3.LUT P3, RZ, R29, 0x20, RZ, 0xc0, !PT ;  /* 0x000000201dff7812 */ /* 0x000fda000786c0ff */
        /* <DEDUP_REMOVED lines=9> */
[--C-:B------:R-:W-:Y:S02]  /*4620*/  SHF.R.U64 R11, R38, 0x10, R39.reuse ;  /* 0x00000010260b7819 */ /* 0x100fe40000001227 */
[----:B------:R-:W-:Y:S02]  /*4630*/  SHF.R.U32.HI R42, RZ, 0x10, R39 ;  /* 0x00000010ff2a7819 */ /* 0x000fe40000011627 */
[--C-:B------:R-:W-:Y:S01]  /*4640*/  SHF.R.U64 R43, R36, 0x10, R37.reuse ;  /* 0x00000010242b7819 */ /* 0x100fe20000001225 */
[----:B--2---:R-:W-:Y:S01]  /*4650*/  IMAD.U32 R36, R14, 0x10000, RZ ;  /* 0x000100000e247824 */ /* 0x004fe200078e00ff */
[----:B------:R-:W-:Y:S02]  /*4660*/  SHF.R.U32.HI R44, RZ, 0x10, R37 ;  /* 0x00000010ff2c7819 */ /* 0x000fe40000011625 */
[----:B------:R-:W-:Y:S01]  /*4670*/  PRMT R88, R88, 0x5410, R11 ;  /* 0x0000541058587816 */ /* 0x000fe2000000000b */
[----:B------:R-:W-:Y:S01]  /*4680*/  IMAD.U32 R11, R12, 0x10000, RZ ;  /* 0x000100000c0b7824 */ /* 0x000fe200078e00ff */
[----:B------:R-:W-:-:S02]  /*4690*/  PRMT R89, R89, 0x5410, R42 ;  /* 0x0000541059597816 */ /* 0x000fc4000000002a */
[----:B------:R-:W-:Y:S01]  /*46a0*/  LOP3.LUT R37, R14, 0xffff0000, RZ, 0xc0, !PT ;  /* 0xffff00000e257812 */ /* 0x000fe200078ec0ff */
[----:B------:R-:W-:Y:S01]  /*46b0*/  IMAD.U32 R14, R15, 0x10000, RZ ;  /* 0x000100000f0e7824 */ /* 0x000fe200078e00ff */
        /* <DEDUP_REMOVED lines=17> */
[C---:B------:R-:W-:Y:S01]  /*47d0*/  FFMA.FTZ R46, R15.reuse, R42, -R46 ;  /* 0x0000002a0f2e7223 */ /* 0x040fe2000001082e */
[----:B------:R-:W-:Y:S02]  /*47e0*/  IMAD.U32 R62, R62, 0x10000, RZ ;  /* 0x000100003e3e7824 */ /* 0x000fe400078e00ff */
[----:B------:R-:W-:Y:S01]  /*47f0*/  FFMA.FTZ R15, R15, R44, R13 ;  /* 0x0000002c0f0f7223 */ /* 0x000fe2000001000d */
[C---:B------:R-:W-:Y:S01]  /*4800*/  FFMA.FTZ R45, R36.reuse, R39, -R45 ;  /* 0x00000027242d7223 */ /* 0x040fe2000001082d */
[----:B------:R-:W-:Y:S01]  /*4810*/  FFMA.FTZ R42, R36, R43, R37 ;  /* 0x0000002b242a7223 */ /* 0x000fe20000010025 */
        /* <DEDUP_REMOVED lines=13> */
.L_x_12335:
[----:B------:R-:W-:Y:S05]  /*48f0*/  BSYNC B1 ;  /* 0x0000000000017941 */ /* 0x000fea0003800000 */
.L_x_12334:
[----:B--2---:R1:W-:Y:S01]  /*4900*/  ST.E.128 desc[UR38][R40.64], R12 ;  /* 0x0000000c28007985 */ /* 0x0043e2000c101d26 */
[----:B------:R-:W-:Y:S05]  /*4910*/  BRA `(.L_x_12313) ;  /* 0x0000002000e07947 */ /* 0x000fea0003800000 */
.L_x_12306:
        /* <DEDUP_REMOVED lines=46> */
.L_x_12337:
[----:B------:R-:W-:Y:S05]  /*4c00*/  BSYNC B1 ;  /* 0x0000000000017941 */ /* 0x000fea0003800000 */
.L_x_12336:
        /* <DEDUP_REMOVED lines=21> */
[----:B------:R-:W-:Y:S02]  /*4d60*/  IMAD.MOV.U32 R13, RZ, RZ, R50 ;  /* 0x000000ffff0d7224 */ /* 0x000fe400078e0032 */
[----:B------:R-:W-:Y:S01]  /*4d70*/  IMAD.MOV.U32 R14, RZ, RZ, R51 ;  /* 0x000000ffff0e7224 */ /* 0x000fe200078e0033 */
[----:B------:R-:W-:Y:S01]  /*4d80*/  PRMT R105, R12, 0x5410, R11 ;  /* 0x000054100c697816 */ /* 0x000fe2000000000b */
[----:B------:R-:W-:-:S02]  /*4d90*/  IMAD.MOV.U32 R11, RZ, RZ, R48 ;  /* 0x000000ffff0b7224 */ /* 0x000fc400078e0030 */
[----:B------:R-:W-:Y:S01]  /*4da0*/  IMAD.MOV.U32 R12, RZ, RZ, R49 ;  /* 0x000000ffff0c7224 */ /* 0x000fe200078e0031 */
[----:B------:R-:W-:-:S04]  /*4db0*/  PRMT R112, R13, 0x5410, R14 ;  /* 0x000054100d707816 */ /* 0x000fc8000000000e */
[----:B------:R-:W-:Y:S01]  /*4dc0*/  PRMT R113, R11, 0x5410, R12 ;  /* 0x000054100b717816 */ /* 0x000fe2000000000c */
[----:B------:R-:W-:Y:S02]  /*4dd0*/  IMAD.MOV.U32 R11, RZ, RZ, R54 ;  /* 0x000000ffff0b7224 */ /* 0x000fe400078e0036 */
        /* <DEDUP_REMOVED lines=16> */
.L_x_12338:
[----:B------:R-:W-:Y:S01]  /*4ee0*/  IMAD R35, R18, 0x8, R2 ;  /* 0x0000000812237824 */ /* 0x000fe200078e0202 */
[----:B------:R-:W-:Y:S01]  /*4ef0*/  SHF.L.U32 R85, R140, 0x1f, RZ ;  /* 0x0000001f8c557819 */ /* 0x000fe200000006ff */
[----:B------:R-:W-:Y:S03]  /*4f00*/  BSSY B1, `(.L_x_12339) ;  /* 0x0000003000017945 */ /* 0x000fe60003800000 */
[----:B------:R-:W0:Y:S02]  /*4f10*/  SYNCS.PHASECHK.TRANS64.TRYWAIT P4, [R35+URZ+0x2d890], R85 ;  /* 0x02d89055230075a7 */ /* 0x000e24000808017f */
[----:B0-----:R-:W-:Y:S05]  /*4f20*/  @!P4 BRA `(.L_x_12340) ;  /* 0x0000017c0074c947 */ /* 0x001fea0003800000 */
.L_x_12578:
[----:B------:R-:W-:Y:S05]  /*4f30*/  BSYNC B1 ;  /* 0x0000000000017941 */ /* 0x000fea0003800000 */
.L_x_12339:
[----:B------:R-:W-:-:S03]  /*4f40*/  UMOV UR4, 0xffffffff ;  /* 0xffffffff00047882 */ /* 0x000fc60000000000 */
[----:B------:R-:W-:Y:S05]  /*4f50*/  BRA.DIV UR4, `(.L_x_12341) ;  /* 0x0000017e047c7947 */ /* 0x000fea000b800000 */
[----:B------:R1:W2:Y:S04]  /*4f60*/  SHFL.IDX PT, R89, R61, RZ, 0x1e1f ;  /* 0x001e1fff3d597589 */ /* 0x0002a800000e0000 */
[----:B------:R1:W3:Y:S02]  /*4f70*/  SHFL.IDX PT, R88, R60, RZ, 0x1e1f ;  /* 0x001e1fff3c587589 */ /* 0x0002e400000e0000 */
.L_x_12582:
[----:B------:R-:W-:Y:S05]  /*4f80*/  @P3 BRA `(.L_x_12313) ;  /* 0x0000001c00443947 */ /* 0x000fea0003800000 */
[----:B------:R-:W4:Y:S01]  /*4f90*/  LDC R11, c[0x0][0x2f4] ;  /* 0x0000bd00ff0b7b82 */ /* 0x000f220000000800 */
[----:B------:R-:W-:Y:S01]  /*4fa0*/  ISETP.NE.AND P3, PT, R30, RZ, PT ;  /* 0x000000ff1e00720c */ /* 0x000fe20003f65270 */
[----:B------:R-:W-:Y:S01]  /*4fb0*/  BSSY B1, `(.L_x_12342) ;  /* 0x0000080000017945 */ /* 0x000fe20003800000 */
[----:B----4-:R-:W-:-:S11]  /*4fc0*/  IMAD.IADD R103, R11, 0x1, -R99 ;  /* 0x000000010b677824 */ /* 0x010fd600078e0a63 */
[----:B------:R-:W-:Y:S05]  /*4fd0*/  @!P3 BRA `(.L_x_12343) ;  /* 0x0000000400f4b947 */ /* 0x000fea0003800000 */
[----:B------:R-:W4:Y:S01]  /*4fe0*/  LDL R14, [R1+0xc] ;  /* 0x00000c00010e7983 */ /* 0x000f220000100800 */
[----:B------:R-:W-:Y:S01]  /*4ff0*/  SEL R12, R99, R103, !P0 ;  /* 0x00000067630c7207 */ /* 0x000fe20004000000 */
[----:B------:R-:W-:Y:S01]  /*5000*/  BSSY B2, `(.L_x_12344) ;  /* 0x0000074000027945 */ /* 0x000fe20003800000 */
[----:B------:R-:W-:Y:S02]  /*5010*/  SHF.R.U32.HI R15, RZ, 0x3, R157 ;  /* 0x00000003ff0f7819 */ /* 0x000fe4000001169d */
[----:B------:R-:W-:Y:S02]  /*5020*/  SHF.R.S32.HI R13, RZ, 0x1f, R12 ;  /* 0x0000001fff0d7819 */ /* 0x000fe4000001140c */
[----:B------:R-:W-:Y:S02]  /*5030*/  ISETP.GE.AND P3, PT, R16, R98, PT ;  /* 0x000000621000720c */ /* 0x000fe40003f66270 */
        /* <DEDUP_REMOVED lines=8> */
[----:B------:R-:W-:Y:S01]  /*50c0*/  LOP3.LUT R13, R13, R15, RZ, 0x3c, !PT ;  /* 0x0000000f0d0d7212 */ /* 0x000fe200078e3cff */
[----:B------:R-:W-:Y:S01]  /*50d0*/  IMAD R15, R18, 0x3000, R96 ;  /* 0x00003000120f7824 */ /* 0x000fe200078e0260 */
[----:B------:R-:W-:-:S04]  /*50e0*/  LOP3.LUT R12, R12, 0x7ffff000, RZ, 0xc0, !PT ;  /* 0x7ffff0000c0c7812 */ /* 0x000fc800078ec0ff */
[----:B----4-:R-:W-:Y:S01]  /*50f0*/  IADD3 R13, R13, R12, R14 ;  /* 0x0000000c0d0d7210 */ /* 0x010fe20007ffe00e */
[----:B------:R-:W-:-:S04]  /*5100*/  IMAD R12, R15, 0x2, R2 ;  /* 0x000000020f0c7824 */ /* 0x000fc800078e0202 */
[----:B------:R-:W-:-:S04]  /*5110*/  IMAD R13, R18, 0x3000, R13 ;  /* 0x00003000120d7824 */ /* 0x000fc800078e020d */
[----:B-1----:R-:W-:Y:S02]  /*5120*/  IMAD R60, R13, 0x2, R2 ;  /* 0x000000020d3c7824 */ /* 0x002fe400078e0202 */
        /* <DEDUP_REMOVED lines=14> */
[----:B------:R-:W-:Y:S02]  /*5210*/  PRMT R106, R117, 0x5432, R106 ;  /* 0x00005432756a7816 */ /* 0x000fe4000000006a */
[----:B------:R-:W-:-:S02]  /*5220*/  PRMT R47, R108, 0x5410, R47 ;  /* 0x000054106c2f7816 */ /* 0x000fc4000000002f */
[----:B------:R-:W-:Y:S01]  /*5230*/  PRMT R56, R108, 0x5432, R56 ;  /* 0x000054326c387816 */ /* 0x000fe20000000038 */
[C---:B------:R-:W-:Y:S01]  /*5240*/  IMAD.U32 R108, R106.reuse, 0x10000, RZ ;  /* 0x000100006a6c7824 */ /* 0x040fe200078e00ff */
[----:B------:R-:W-:Y:S01]  /*5250*/  PRMT R58, R109, 0x5432, R58 ;  /* 0x000054326d3a7816 */ /* 0x000fe2000000003a */
[----:B----4-:R-:W-:Y:S01]  /*5260*/  IMAD.U32 R109, R61, 0x10000, RZ ;  /* 0x000100003d6d7824 */ /* 0x010fe200078e00ff */
[C---:B------:R-:W-:Y:S02]  /*5270*/  PRMT R57, R107.reuse, 0x5432, R46 ;  /* 0x000054326b397816 */ /* 0x040fe4000000002e */
[----:B------:R-:W-:Y:S01]  /*5280*/  PRMT R46, R107, 0x5410, R105 ;  /* 0x000054106b2e7816 */ /* 0x000fe20000000069 */
[----:B-1----:R-:W-:Y:S02]  /*5290*/  IMAD.U32 R107, R13, 0x10000, RZ ;  /* 0x000100000d6b7824 */ /* 0x002fe400078e00ff */
[----:B------:R-:W-:Y:S01]  /*52a0*/  FMUL.FTZ R105, R109, R108 ;  /* 0x0000006c6d697220 */ /* 0x000fe20000410000 */
[----:B------:R-:W-:-:S02]  /*52b0*/  LOP3.LUT R106, R106, 0xffff0000, RZ, 0xc0, !PT ;  /* 0xffff00006a6a7812 */ /* 0x000fc400078ec0ff */
[----:B------:R-:W-:Y:S01]  /*52c0*/  LOP3.LUT R61, R61, 0xffff0000, RZ, 0xc0, !PT ;  /* 0xffff00003d3d7812 */ /* 0x000fe200078ec0ff */
[-C--:B------:R-:W-:Y:S01]  /*52d0*/  FFMA.FTZ R105, R107, R59.reuse, -R105 ;  /* 0x0000003b6b697223 */ /* 0x080fe20000010869 */
[----:B------:R-:W-:Y:S01]  /*52e0*/  FMUL.FTZ R59, R109, R59 ;  /* 0x0000003b6d3b7220 */ /* 0x000fe20000410000 */
[----:B------:R-:W-:Y:S01]  /*52f0*/  LOP3.LUT R45, R45, 0xffff0000, RZ, 0xc0, !PT ;  /* 0xffff00002d2d7812 */ /* 0x000fe200078ec0ff */
[C---:B------:R-:W-:Y:S01]  /*5300*/  IMAD.U32 R109, R63.reuse, 0x10000, RZ ;  /* 0x000100003f6d7824 */ /* 0x040fe200078e00ff */
[----:B------:R-:W-:Y:S01]  /*5310*/  LOP3.LUT R63, R63, 0xffff0000, RZ, 0xc0, !PT ;  /* 0xffff00003f3f7812 */ /* 0x000fe200078ec0ff */
[----:B------:R-:W-:Y:S01]  /*5320*/  FFMA.FTZ R59, R107, R108, R59 ;  /* 0x0000006c6b3b7223 */ /* 0x000fe2000001003b */
[----:B------:R-:W-:Y:S01]  /*5330*/  LOP3.LUT R107, R13, 0xffff0000, RZ, 0xc0, !PT ;  /* 0xffff00000d6b7812 */ /* 0x000fe200078ec0ff */
[----:B------:R-:W-:Y:S01]  /*5340*/  FMUL.FTZ R13, R61, R106 ;  /* 0x0000006a3d0d7220 */ /* 0x000fe20000410000 */
[C---:B------:R-:W-:Y:S01]  /*5350*/  IMAD.U32 R108, R58.reuse, 0x10000, RZ ;  /* 0x000100003a6c7824 */ /* 0x040fe200078e00ff */
[----:B------:R-:W-:-:S02]  /*5360*/  LOP3.LUT R58, R58, 0xffff0000, RZ, 0xc0, !PT ;  /* 0xffff00003a3a7812 */ /* 0x000fc400078ec0ff */
[-C--:B------:R-:W-:Y:S01]  /*5370*/  FFMA.FTZ R13, R107, R45.reuse, -R13 ;  /* 0x0000002d6b0d7223 */ /* 0x080fe2000001080d */
[----:B------:R-:W-:Y:S01]  /*5380*/  FMUL.FTZ R45, R61, R45 ;  /* 0x0000002d3d2d7220 */ /* 0x000fe20000410000 */
[----:B------:R-:W-:-:S03]  /*5390*/  FMUL.FTZ R61, R109, R108 ;  /* 0x0000006c6d3d7220 */ /* 0x000fc60000410000 */
[----:B------:R-:W-:Y:S01]  /*53a0*/  FFMA.FTZ R45, R107, R106, R45 ;  /* 0x0000006a6b2d7223 */ /* 0x000fe2000001002d */
[C---:B------:R-:W-:Y:S01]  /*53b0*/  IMAD.U32 R107, R15.reuse, 0x10000, RZ ;  /* 0x000100000f6b7824 */ /* 0x040fe200078e00ff */
[----:B------:R-:W-:Y:S01]  /*53c0*/  LOP3.LUT R15, R15, 0xffff0000, RZ, 0xc0, !PT ;  /* 0xffff00000f0f7812 */ /* 0x000fe200078ec0ff */
[C---:B------:R-:W-:Y:S01]  /*53d0*/  IMAD.U32 R106, R46.reuse, 0x10000, RZ ;  /* 0x000100002e6a7824 */ /* 0x040fe200078e00ff */
[----:B------:R-:W-:Y:S02]  /*53e0*/  LOP3.LUT R46, R46, 0xffff0000, RZ, 0xc0, !PT ;  /* 0xffff00002e2e7812 */ /* 0x000fe400078ec0ff */
[----:B------:R-:W-:Y:S01]  /*53f0*/  F2FP.BF16.F32.PACK_AB R45, R45, R59 ;  /* 0x0000003b2d2d723e */ /* 0x000fe200000010ff */
[-C--:B------:R-:W-:Y:S01]  /*5400*/  FFMA.FTZ R61, R107, R106.reuse, -R61 ;  /* 0x0000006a6b3d7223 */ /* 0x080fe2000001083d */
[----:B------:R-:W-:Y:S01]  /*5410*/  FMUL.FTZ R106, R109, R106 ;  /* 0x0000006a6d6a7220 */ /* 0x000fe20000410000 */
[----:B------:R-:W-:Y:S01]  /*5420*/  IMAD.U32 R59, R60, 0x10000, RZ ;  /* 0x000100003c3b7824 */ /* 0x000fe200078e00ff */
[----:B------:R-:W-:-:S02]  /*5430*/  F2FP.BF16.F32.PACK_AB R13, R13, R105 ;  /* 0x000000690d0d723e */ /* 0x000fc400000010ff */
[----:B------:R-:W-:Y:S01]  /*5440*/  FFMA.FTZ R106, R107, R108, R106 ;  /* 0x0000006c6b6a7223 */ /* 0x000fe2000001006a */
[----:B------:R-:W-:-:S04]  /*5450*/  FMUL.FTZ R107, R63, R58 ;  /* 0x0000003a3f6b7220 */ /* 0x000fc80000410000 */
[-C--:B------:R-:W-:Y:S01]  /*5460*/  FFMA.FTZ R107, R15, R46.reuse, -R107 ;  /* 0x0000002e0f6b7223 */ /* 0x080fe2000001086b */
[----:B------:R-:W-:-:S04]  /*5470*/  FMUL.FTZ R46, R63, R46 ;  /* 0x0000002e3f2e7220 */ /* 0x000fc80000410000 */
[----:B------:R-:W-:Y:S01]  /*5480*/  FFMA.FTZ R46, R15, R58, R46 ;  /* 0x0000003a0f2e7223 */ /* 0x000fe2000001002e */
[----:B------:R-:W-:Y:S01]  /*5490*/  F2FP.BF16.F32.PACK_AB R107, R107, R61 ;  /* 0x0000003d6b6b723e */ /* 0x000fe200000010ff */
        /* <DEDUP_REMOVED lines=22> */
[C---:B------:R-:W-:Y:S02]  /*5600*/  IMAD.U32 R44, R14.reuse, 0x10000, RZ ;  /* 0x000100000e2c7824 */ /* 0x040fe400078e00ff */
        /* <DEDUP_REMOVED lines=12> */
[----:B------:R-:W-:Y:S01]  /*56d0*/  F2FP.BF16.F32.PACK_AB R47, R47, R60 ;  /* 0x0000003c2f2f723e */ /* 0x000fe200000010ff */
[----:B------:R-:W-:Y:S01]  /*56e0*/  IMAD.MOV.U32 R60, RZ, RZ, R15 ;  /* 0x000000ffff3c7224 */ /* 0x000fe200078e000f */
[----:B------:R-:W-:Y:S01]  /*56f0*/  F2FP.BF16.F32.PACK_AB R44, R44, R61 ;  /* 0x0000003d2c2c723e */ /* 0x000fe200000010ff */
[----:B------:R-:W-:Y:S02]  /*5700*/  IMAD.MOV.U32 R61, RZ, RZ, R45 ;  /* 0x000000ffff3d7224 */ /* 0x000fe400078e002d */
[----:B------:R-:W-:Y:S02]  /*5710*/  IMAD.MOV.U32 R14, RZ, RZ, R47 ;  /* 0x000000ffff0e7224 */ /* 0x000fe400078e002f */
[----:B------:R-:W-:Y:S02]  /*5720*/  IMAD.MOV.U32 R15, RZ, RZ, R107 ;  /* 0x000000ffff0f7224 */ /* 0x000fe400078e006b */
[----:B------:R-:W-:-:S07]  /*5730*/  IMAD.MOV.U32 R62, RZ, RZ, R44 ;  /* 0x000000ffff3e7224 */ /* 0x000fce00078e002c */
.L_x_12345:
[----:B------:R-:W-:Y:S05]  /*5740*/  BSYNC B2 ;  /* 0x0000000000027941 */ /* 0x000fea0003800000 */
.L_x_12344:
[----:B---3--:R-:W-:-:S04]  /*5750*/  LEA R44, P3, R20, R88, 0x1 ;  /* 0x00000058142c7211 */ /* 0x008fc800078608ff */
[----:B--2---:R-:W-:Y:S02]  /*5760*/  LEA.HI.X R45, R20, R89, R93, 0x1, P3 ;  /* 0x00000059142d7211 */ /* 0x004fe400018f0c5d */
[----:B------:R-:W-:-:S03]  /*5770*/  ISETP.GE.AND P3, PT, R104, R11, PT ;  /* 0x0000000b6800720c */ /* 0x000fc60003f66270 */
[----:B-1----:R1:W-:Y:S10]  /*5780*/  ST.E.128 desc[UR38][R44.64], R12 ;  /* 0x0000000c2c007985 */ /* 0x0023f4000c101d26 */
[----:B-1----:R-:W-:-:S05]  /*5790*/  @!P3 IMAD.WIDE R12, R104, 0x2, R88 ;  /* 0x00000002680cb825 */ /* 0x002fca00078e0258 */
[----:B----4-:R4:W-:Y:S02]  /*57a0*/  @!P3 ST.E.128 desc[UR38][R12.64], R60 ;  /* 0x0000003c0c00b985 */ /* 0x0109e4000c101d26 */
.L_x_12343:
[----:B------:R-:W-:Y:S05]  /*57b0*/  BSYNC B1 ;  /* 0x0000000000017941 */ /* 0x000fea0003800000 */
.L_x_12342:
[----:B------:R-:W-:Y:S01]  /*57c0*/  ISETP.NE.AND P3, PT, R31, RZ, PT ;  /* 0x000000ff1f00720c */ /* 0x000fe20003f65270 */
[----:B------:R-:W-:-:S12]  /*57d0*/  BSSY B1, `(.L_x_12346) ;  /* 0x000007d000017945 */ /* 0x000fd80003800000 */
[----:B------:R-:W-:Y:S05]  /*57e0*/  @!P3 BRA `(.L_x_12347) ;  /* 0x0000000400ecb947 */ /* 0x000fea0003800000 */
[----:B------:R-:W5:Y:S01]  /*57f0*/  LDL R14, [R1+0xc] ;  /* 0x00000c00010e7983 */ /* 0x000f620000100800 */
[----:B------:R-:W-:Y:S01]  /*5800*/  LOP3.LUT P4, RZ, R23, 0x1, RZ, 0xc0, !PT ;  /* 0x0000000117ff7812 */ /* 0x000fe2000788c0ff */
[----:B------:R-:W-:Y:S01]  /*5810*/  BSSY B2, `(.L_x_12348) ;  /* 0x0000072000027945 */ /* 0x000fe20003800000 */
[----:B------:R-:W-:Y:S02]  /*5820*/  SHF.R.U32.HI R15, RZ, 0x3, R157 ;  /* 0x00000003ff0f7819 */ /* 0x000fe4000001169d */
[----:B----4-:R-:W-:Y:S02]  /*5830*/  SEL R12, R99, R103, !P4 ;  /* 0x00000067630c7207 */ /* 0x010fe40006000000 */
[----:B------:R-:W-:Y:S02]  /*5840*/  ISETP.GE.AND P3, PT, R0, R98, PT ;  /* 0x000000620000720c */ /* 0x000fe40003f66270 */
[----:B------:R-:W-:-:S04]  /*5850*/  SHF.R.S32.HI R13, RZ, 0x1f, R12 ;  /* 0x0000001fff0d7819 */ /* 0x000fc8000001140c */
        /* <DEDUP_REMOVED lines=10> */
[----:B-----5:R-:W-:Y:S01]  /*5900*/  IADD3 R15, R12, R13, R14 ;  /* 0x0000000d0c0f7210 */ /* 0x020fe20007ffe00e */
[----:B------:R-:W-:-:S04]  /*5910*/  IMAD R13, R18, 0x3000, R95 ;  /* 0x00003000120d7824 */ /* 0x000fc800078e025f */
[----:B------:R-:W-:Y:S02]  /*5920*/  IMAD R15, R18, 0x3000, R15 ;  /* 0x00003000120f7824 */ /* 0x000fe400078e020f */
[--C-:B------:R-:W-:Y:S02]  /*5930*/  IMAD R13, R13, 0x2, R2.reuse ;  /* 0x000000020d0d7824 */ /* 0x100fe400078e0202 */
[----:B------:R-:W-:-:S04]  /*5940*/  IMAD R44, R15, 0x2, R2 ;  /* 0x000000020f2c7824 */ /* 0x000fc800078e0202 */
[----:B------:R-:W4:Y:S04]  /*5950*/  LDS.128 R12, [R13+0x15400] ;  /* 0x015400000d0c7984 */ /* 0x000f280000000c00 */
[----:B------:R-:W0:Y:S01]  /*5960*/  LDS.128 R44, [R44+0x15400] ;  /* 0x015400002c2c7984 */ /* 0x000e220000000c00 */
[----:B------:R-:W-:Y:S05]  /*5970*/  @P3 BRA `(.L_x_12349) ;  /* 0x00000004006c3947 */ /* 0x000fea0003800000 */
[----:B------:R-:W-:Y:S01]  /*5980*/  SHF.R.U64 R57, R40, 0x10, R41 ;  /* 0x0000001028397819 */ /* 0x000fe20000001229 */
[----:B01----:R-:W-:Y:S01]  /*5990*/  IMAD.U32 R60, R45, 0x10000, RZ ;  /* 0x000100002d3c7824 */ /* 0x003fe200078e00ff */
[--C-:B------:R-:W-:Y:S02]  /*59a0*/  SHF.R.U64 R40, R52, 0x10, R53.reuse ;  /* 0x0000001034287819 */ /* 0x100fe40000001235 */
[----:B------:R-:W-:Y:S02]  /*59b0*/  SHF.R.U32.HI R53, RZ, 0x10, R53 ;  /* 0x00000010ff357819 */ /* 0x000fe40000011635 */
[----:B------:R-:W-:Y:S02]  /*59c0*/  SHF.R.U32.HI R41, RZ, 0x10, R41 ;  /* 0x00000010ff297819 */ /* 0x000fe40000011629 */
[--C-:B------:R-:W-:Y:S02]  /*59d0*/  SHF.R.U64 R42, R42, 0x10, R43.reuse ;  /* 0x000000102a2a7819 */ /* 0x100fe4000000122b */
[----:B------:R-:W-:-:S02]  /*59e0*/  SHF.R.U32.HI R59, RZ, 0x10, R43 ;  /* 0x00000010ff3b7819 */ /* 0x000fc4000001162b */
[----:B------:R-:W-:Y:S02]  /*59f0*/  SHF.R.U64 R43, R54, 0x10, R55 ;  /* 0x00000010362b7819 */ /* 0x000fe40000001237 */
[C---:B------:R-:W-:Y:S01]  /*5a00*/  PRMT R54, R116.reuse, 0x5410, R53 ;  /* 0x0000541074367816 */ /* 0x040fe20000000035 */
[----:B----4-:R-:W-:Y:S01]  /*5a10*/  IMAD.U32 R53, R13, 0x10000, RZ ;  /* 0x000100000d357824 */ /* 0x010fe200078e00ff */
[----:B------:R-:W-:Y:S02]  /*5a20*/  PRMT R41, R117, 0x5410, R41 ;  /* 0x0000541075297816 */ /* 0x000fe40000000029 */
[----:B------:R-:W-:Y:S01]  /*5a30*/  PRMT R52, R116, 0x5432, R42 ;  /* 0x0000543274347816 */ /* 0x000fe2000000002a */
[C---:B------:R-:W-:Y:S01]  /*5a40*/  IMAD.U32 R42, R54.reuse, 0x10000, RZ ;  /* 0x00010000362a7824 */ /* 0x040fe200078e00ff */
[----:B------:R-:W-:Y:S01]  /*5a50*/  SHF.R.U32.HI R58, RZ, 0x10, R55 ;  /* 0x00000010ff3a7819 */ /* 0x000fe20000011637 */
[----:B------:R-:W-:Y:S01]  /*5a60*/  IMAD.U32 R55, R41, 0x10000, RZ ;  /* 0x0001000029377824 */ /* 0x000fe200078e00ff */
[----:B------:R-:W-:Y:S01]  /*5a70*/  LOP3.LUT R54, R54, 0xffff0000, RZ, 0xc0, !PT ;  /* 0xffff000036367812 */ /* 0x000fe200078ec0ff */
[-C--:B------:R-:W-:Y:S01]  /*5a80*/  FMUL.FTZ R61, R60, R42.reuse ;  /* 0x0000002a3c3d7220 */ /* 0x080fe20000410000 */
[----:B------:R-:W-:Y:S01]  /*5a90*/  PRMT R58, R114, 0x5432, R58 ;  /* 0x00005432723a7816 */ /* 0x000fe2000000003a */
[-C--:B------:R-:W-:Y:S01]  /*5aa0*/  FMUL.FTZ R60, R60, R55.reuse ;  /* 0x000000373c3c7220 */ /* 0x080fe20000410000 */
[----:B------:R-:W-:Y:S01]  /*5ab0*/  PRMT R59, R115, 0x5410, R59 ;  /* 0x00005410733b7816 */ /* 0x000fe2000000003b */
[----:B------:R-:W-:Y:S01]  /*5ac0*/  FFMA.FTZ R55, R53, R55, -R61 ;  /* 0x0000003735377223 */ /* 0x000fe2000001083d */
[----:B------:R-:W-:Y:S01]  /*5ad0*/  PRMT R40, R115, 0x5432, R40 ;  /* 0x0000543273287816 */ /* 0x000fe20000000028 */
[----:B------:R-:W-:Y:S01]  /*5ae0*/  FFMA.FTZ R53, R53, R42, R60 ;  /* 0x0000002a35357223 */ /* 0x000fe2000001003c */
[----:B------:R-:W-:-:S02]  /*5af0*/  LOP3.LUT R60, R45, 0xffff0000, RZ, 0xc0, !PT ;  /* 0xffff00002d3c7812 */ /* 0x000fc400078ec0ff */
[----:B------:R-:W-:Y:S02]  /*5b00*/  LOP3.LUT R42, R41, 0xffff0000, RZ, 0xc0, !PT ;  /* 0xffff0000292a7812 */ /* 0x000fe400078ec0ff */
[----:B------:R-:W-:Y:S01]  /*5b10*/  LOP3.LUT R41, R13, 0xffff0000, RZ, 0xc0, !PT ;  /* 0xffff00000d297812 */ /* 0x000fe200078ec0ff */
[----:B------:R-:W-:Y:S01]  /*5b20*/  FMUL.FTZ R45, R60, R54 ;  /* 0x000000363c2d7220 */ /* 0x000fe20000410000 */
[----:B------:R-:W-:Y:S01]  /*5b30*/  PRMT R57, R118, 0x5410, R57 ;  /* 0x0000541076397816 */ /* 0x000fe20000000039 */
[-C--:B------:R-:W-:Y:S01]  /*5b40*/  FMUL.FTZ R13, R60, R42.reuse ;  /* 0x0000002a3c0d7220 */ /* 0x080fe20000410000 */
[----:B------:R-:W-:Y:S02]  /*5b50*/  IMAD.U32 R60, R47, 0x10000, RZ ;  /* 0x000100002f3c7824 */ /* 0x000fe400078e00ff */
[----:B------:R-:W-:Y:S01]  /*5b60*/  FFMA.FTZ R42, R41, R42, -R45 ;  /* 0x0000002a292a7223 */ /* 0x000fe2000001082d */
[----:B------:R-:W-:Y:S02]  /*5b70*/  IMAD.U32 R45, R15, 0x10000, RZ ;  /* 0x000100000f2d7824 */ /* 0x000fe400078e00ff */
[----:B------:R-:W-:Y:S01]  /*5b80*/  FFMA.FTZ R41, R41, R54, R13 ;  /* 0x0000003629297223 */ /* 0x000fe2000001000d */
[C---:B------:R-:W-:Y:S01]  /*5b90*/  IMAD.U32 R13, R58.reuse, 0x10000, RZ ;  /* 0x000100003a0d7824 */ /* 0x040fe200078e00ff */
[----:B------:R-:W-:Y:S01]  /*5ba0*/  LOP3.LUT R58, R58, 0xffff0000, RZ, 0xc0, !PT ;  /* 0xffff00003a3a7812 */ /* 0x000fe200078ec0ff */
[----:B------:R-:W-:Y:S01]  /*5bb0*/  IMAD.U32 R54, R59, 0x10000, RZ ;  /* 0x000100003b367824 */ /* 0x000fe200078e00ff */
[----:B------:R-:W-:Y:S01]  /*5bc0*/  LOP3.LUT R47, R47, 0xffff0000, RZ, 0xc0, !PT ;  /* 0xffff00002f2f7812 */ /* 0x000fe200078ec0ff */
[C---:B------:R-:W-:Y:S01]  /*5bd0*/  FMUL.FTZ R61, R60.reuse, R13 ;  /* 0x0000000d3c3d7220 */ /* 0x040fe20000410000 */
[----:B------:R-:W-:Y:S01]  /*5be0*/  LOP3.LUT R59, R59, 0xffff0000, RZ, 0xc0, !PT ;  /* 0xffff00003b3b7812 */ /* 0x000fe200078ec0ff */
[-C--:B------:R-:W-:Y:S01]  /*5bf0*/  FMUL.FTZ R60, R60, R54.reuse ;  /* 0x000000363c3c7220 */ /* 0x080fe20000410000 */
[----:B------:R-:W-:Y:S01]  /*5c00*/  PRMT R43, R114, 0x5410, R43 ;  /* 0x00005410722b7816 */ /* 0x000fe2000000002b */
[----:B------:R-:W-:Y:S01]  /*5c10*/  FFMA.FTZ R54, R45, R54, -R61 ;  /* 0x000000362d367223 */ /* 0x000fe2000001083d */
[----:B------:R-:W-:Y:S01]  /*5c20*/  F2FP.BF16.F32.PACK_AB R53, R41, R53 ;  /* 0x000000352935723e */ /* 0x000fe200000010ff */
        /* <DEDUP_REMOVED lines=12> */
[----:B------:R-:W-:Y:S01]  /*5cf0*/  IMAD.U32 R47, R12, 0x10000, RZ ;  /* 0x000100000c2f7824 */ /* 0x000fe200078e00ff */
[----:B------:R-:W-:Y:S01]  /*5d00*/  F2FP.BF16.F32.PACK_AB R42, R42, R55 ;  /* 0x000000372a2a723e */ /* 0x000fe200000010ff */
        /* <DEDUP_REMOVED lines=15> */
[----:B------:R-:W-:Y:S01]  /*5e00*/  IMAD.U32 R57, R52, 0x10000, RZ ;  /* 0x0001000034397824 */ /* 0x000fe200078e00ff */
[----:B------:R-:W-:Y:S01]  /*5e10*/  F2FP.BF16.F32.PACK_AB R15, R15, R54 ;  /* 0x000000360f0f723e */ /* 0x000fe200000010ff */
[----:B------:R-:W-:Y:S01]  /*5e20*/  FMUL.FTZ R58, R60, R47 ;  /* 0x0000002f3c3a7220 */ /* 0x000fe20000410000 */
[----:B------:R-:W-:-:S02]  /*5e30*/  IMAD.U32 R44, R14, 0x10000, RZ ;  /* 0x000100000e2c7824 */ /* 0x000fc400078e00ff */
[-C--:B------:R-:W-:Y:S01]  /*5e40*/  FMUL.FTZ R60, R60, R57.reuse ;  /* 0x000000393c3c7220 */ /* 0x080fe20000410000 */
[----:B------:R-:W-:Y:S01]  /*5e50*/  LOP3.LUT R14, R14, 0xffff0000, RZ, 0xc0, !PT ;  /* 0xffff00000e0e7812 */ /* 0x000fe200078ec0ff */
[----:B------:R-:W-:Y:S02]  /*5e60*/  IMAD.MOV.U32 R13, RZ, RZ, R42 ;  /* 0x000000ffff0d7224 */ /* 0x000fe400078e002a */
[C---:B------:R-:W-:Y:S01]  /*5e70*/  FFMA.FTZ R58, R44.reuse, R57, -R58 ;  /* 0x000000392c3a7223 */ /* 0x040fe2000001083a */
[----:B------:R-:W-:Y:S01]  /*5e80*/  FFMA.FTZ R60, R44, R47, R60 ;  /* 0x0000002f2c3c7223 */ /* 0x000fe2000001003c */
[----:B------:R-:W-:Y:S01]  /*5e90*/  LOP3.LUT R47, R52, 0xffff0000, RZ, 0xc0, !PT ;  /* 0xffff0000342f7812 */ /* 0x000fe200078ec0ff */
[----:B------:R-:W-:Y:S01]  /*5ea0*/  FMUL.FTZ R57, R46, R43 ;  /* 0x0000002b2e397220 */ /* 0x000fe20000410000 */
[----:B------:R-:W-:Y:S02]  /*5eb0*/  F2FP.BF16.F32.PACK_AB R12, R12, R61 ;  /* 0x0000003d0c0c723e */ /* 0x000fe400000010ff */
[----:B------:R-:W-:Y:S01]  /*5ec0*/  F2FP.BF16.F32.PACK_AB R44, R40, R59 ;  /* 0x0000003b282c723e */ /* 0x000fe200000010ff */
[-C--:B------:R-:W-:Y:S01]  /*5ed0*/  FMUL.FTZ R46, R46, R47.reuse ;  /* 0x0000002f2e2e7220 */ /* 0x080fe20000410000 */
[----:B------:R-:W-:-:S03]  /*5ee0*/  FFMA.FTZ R47, R14, R47, -R57 ;  /* 0x0000002f0e2f7223 */ /* 0x000fc60000010839 */
[----:B------:R-:W-:Y:S02]  /*5ef0*/  FFMA.FTZ R43, R14, R43, R46 ;  /* 0x0000002b0e2b7223 */ /* 0x000fe4000001002e */
[----:B------:R-:W-:Y:S01]  /*5f00*/  F2FP.BF16.F32.PACK_AB R14, R47, R58 ;  /* 0x0000003a2f0e723e */ /* 0x000fe200000010ff */
[----:B------:R-:W-:Y:S02]  /*5f10*/  IMAD.MOV.U32 R47, RZ, RZ, R41 ;  /* 0x000000ffff2f7224 */ /* 0x000fe400078e0029 */
[----:B------:R-:W-:-:S07]  /*5f20*/  F2FP.BF16.F32.PACK_AB R46, R43, R60 ;  /* 0x0000003c2b2e723e */ /* 0x000fce00000010ff */
.L_x_12349:
[----:B------:R-:W-:Y:S05]  /*5f30*/  BSYNC B2 ;  /* 0x0000000000027941 */ /* 0x000fea0003800000 */
.L_x_12348:
[----:B---3--:R-:W-:-:S04]  /*5f40*/  LEA R40, P3, R21, R88, 0x1 ;  /* 0x0000005815287211 */ /* 0x008fc800078608ff */
[----:B--2---:R-:W-:Y:S02]  /*5f50*/  LEA.HI.X R41, R21, R89, R92, 0x1, P3 ;  /* 0x0000005915297211 */ /* 0x004fe400018f0c5c */
[----:B------:R-:W-:-:S03]  /*5f60*/  ISETP.GE.AND P3, PT, R56, R11, PT ;  /* 0x0000000b3800720c */ /* 0x000fc60003f66270 */
[----:B----4-:R2:W-:Y:S10]  /*5f70*/  ST.E.128 desc[UR38][R40.64], R12 ;  /* 0x0000000c28007985 */ /* 0x0105f4000c101d26 */
[----:B------:R-:W-:-:S05]  /*5f80*/  @!P3 IMAD.WIDE R42, R56, 0x2, R88 ;  /* 0x00000002382ab825 */ /* 0x000fca00078e0258 */
[----:B0-----:R2:W-:Y:S02]  /*5f90*/  @!P3 ST.E.128 desc[UR38][R42.64], R44 ;  /* 0x0000002c2a00b985 */ /* 0x0015e4000c101d26 */
.L_x_12347:
[----:B------:R-:W-:Y:S05]  /*5fa0*/  BSYNC B1 ;  /* 0x0000000000017941 */ /* 0x000fea0003800000 */
.L_x_12346:
[----:B------:R-:W-:-:S13]  /*5fb0*/  ISETP.NE.AND P3, PT, R32, RZ, PT ;  /* 0x000000ff2000720c */ /* 0x000fda0003f65270 */
[----:B------:R-:W-:Y:S05]  /*5fc0*/  @!P3 BRA `(.L_x_12313) ;  /* 0x0000000c0034b947 */ /* 0x000fea0003800000 */
[----:B--2---:R-:W2:Y:S01]  /*5fd0*/  LDL R14, [R1+0xc] ;  /* 0x00000c00010e7983 */ /* 0x004ea20000100800 */
[----:B------:R-:W-:Y:S01]  /*5fe0*/  LOP3.LUT P4, RZ, R23, 0x2, RZ, 0xc0, !PT ;  /* 0x0000000217ff7812 */ /* 0x000fe2000788c0ff */
[----:B------:R-:W-:Y:S01]  /*5ff0*/  BSSY B1, `(.L_x_12350) ;  /* 0x0000076000017945 */ /* 0x000fe20003800000 */
[----:B------:R-:W-:Y:S02]  /*6000*/  SHF.R.U32.HI R15, RZ, 0x3, R157 ;  /* 0x00000003ff0f7819 */ /* 0x000fe4000001169d */
[----:B------:R-:W-:Y:S02]  /*6010*/  SEL R103, R99, R103, !P4 ;  /* 0x0000006763677207 */ /* 0x000fe40006000000 */
[C---:B---3--:R-:W-:Y:S02]  /*6020*/  LEA R44, P3, R28.reuse, R88, 0x1 ;  /* 0x000000581c2c7211 */ /* 0x048fe400078608ff */
[----:B----4-:R-:W-:Y:S02]  /*6030*/  SHF.R.S32.HI R12, RZ, 0x1f, R103 ;  /* 0x0000001fff0c7819 */ /* 0x010fe40000011467 */
[----:B------:R-:W-:-:S02]  /*6040*/  LEA.HI.X R45, R28, R89, R91, 0x1, P3 ;  /* 0x000000591c2d7211 */ /* 0x000fc400018f0c5b */
[----:B------:R-:W-:Y:S02]  /*6050*/  LEA.HI R12, R12, R103, RZ, 0x4 ;  /* 0x000000670c0c7211 */ /* 0x000fe400078f20ff */
[----:B------:R-:W-:Y:S02]  /*6060*/  ISETP.GE.AND P3, PT, R3, R98, PT ;  /* 0x000000620300720c */ /* 0x000fe40003f66270 */
        /* <DEDUP_REMOVED lines=9> */
[----:B--2---:R-:W-:Y:S01]  /*6100*/  IADD3 R15, R12, R13, R14 ;  /* 0x0000000d0c0f7210 */ /* 0x004fe20007ffe00e */
[----:B------:R-:W-:-:S04]  /*6110*/  IMAD R13, R18, 0x3000, R94 ;  /* 0x00003000120d7824 */ /* 0x000fc800078e025e */
        /* <DEDUP_REMOVED lines=14> */
[----:B------:R-:W-:Y:S01]  /*6200*/  SHF.R.U32.HI R48, RZ, 0x10, R49 ;  /* 0x00000010ff307819 */ /* 0x000fe20000011631 */
[----:B------:R-:W-:Y:S01]  /*6210*/  IMAD.U32 R49, R12, 0x10000, RZ ;  /* 0x000100000c317824 */ /* 0x000fe200078e00ff */
[----:B------:R-:W-:-:S02]  /*6220*/  PRMT R52, R111, 0x5432, R52 ;  /* 0x000054326f347816 */ /* 0x000fc40000000034 */
[C---:B------:R-:W-:Y:S02]  /*6230*/  PRMT R48, R113.reuse, 0x5432, R48 ;  /* 0x0000543271307816 */ /* 0x040fe40000000030 */
[----:B------:R-:W-:Y:S01]  /*6240*/  PRMT R113, R113, 0x5410, R38 ;  /* 0x0000541071717816 */ /* 0x000fe20000000026 */
[----:B------:R-:W-:Y:S01]  /*6250*/  IMAD.U32 R38, R52, 0x10000, RZ ;  /* 0x0001000034267824 */ /* 0x000fe200078e00ff */
[--C-:B------:R-:W-:Y:S01]  /*6260*/  SHF.R.U64 R47, R50, 0x10, R51.reuse ;  /* 0x00000010322f7819 */ /* 0x100fe20000001233 */
[----:B------:R-:W-:Y:S01]  /*6270*/  IMAD.U32 R59, R48, 0x10000, RZ ;  /* 0x00010000303b7824 */ /* 0x000fe200078e00ff */
[----:B------:R-:W-:Y:S01]  /*6280*/  SHF.R.U32.HI R51, RZ, 0x10, R51 ;  /* 0x00000010ff337819 */ /* 0x000fe20000011633 */
[----:B------:R-:W-:Y:S01]  /*6290*/  IMAD.U32 R50, R13, 0x10000, RZ ;  /* 0x000100000d327824 */ /* 0x000fe200078e00ff */
[----:B------:R-:W-:Y:S01]  /*62a0*/  SHF.R.U32.HI R39, RZ, 0x10, R39 ;  /* 0x00000010ff277819 */ /* 0x000fe20000011627 */
[CC--:B-1----:R-:W-:Y:S01]  /*62b0*/  FMUL.FTZ R61, R53.reuse, R59.reuse ;  /* 0x0000003b353d7220 */ /* 0x0c2fe20000410000 */
[-C--:B------:R-:W-:Y:S01]  /*62c0*/  FMUL.FTZ R60, R53, R38.reuse ;  /* 0x00000026353c7220 */ /* 0x080fe20000410000 */
[----:B------:R-:W-:Y:S01]  /*62d0*/  LOP3.LUT R54, R41, 0xffff0000, RZ, 0xc0, !PT ;  /* 0xffff000029367812 */ /* 0x000fe200078ec0ff */
[----:B------:R-:W-:Y:S01]  /*62e0*/  IMAD.U32 R41, R40, 0x10000, RZ ;  /* 0x0001000028297824 */ /* 0x000fe200078e00ff */
[----:B------:R-:W-:Y:S01]  /*62f0*/  LOP3.LUT R48, R48, 0xffff0000, RZ, 0xc0, !PT ;  /* 0xffff000030307812 */ /* 0x000fe200078ec0ff */
[----:B------:R-:W-:Y:S01]  /*6300*/  FFMA.FTZ R38, R50, R38, -R61 ;  /* 0x0000002632267223 */ /* 0x000fe2000001083d */
[----:B------:R-:W-:Y:S01]  /*6310*/  PRMT R53, R112, 0x5432, R51 ;  /* 0x0000543270357816 */ /* 0x000fe20000000033 */
[----:B------:R-:W-:Y:S01]  /*6320*/  FFMA.FTZ R50, R50, R59, R60 ;  /* 0x0000003b32327223 */ /* 0x000fe2000001003c */
        /* <DEDUP_REMOVED lines=8> */
[C---:B------:R-:W-:Y:S01]  /*63b0*/  FMUL.FTZ R61, R58.reuse, R59 ;  /* 0x0000003b3a3d7220 */ /* 0x040fe20000410000 */
[----:B------:R-:W-:Y:S01]  /*63c0*/  FFMA.FTZ R47, R13, R52, -R60 ;  /* 0x000000340d2f7223 */ /* 0x000fe2000001083c */
[-C--:B------:R-:W-:Y:S01]  /*63d0*/  FMUL.FTZ R60, R58, R51.reuse ;  /* 0x000000333a3c7220 */ /* 0x080fe20000410000 */
[----:B------:R-:W-:Y:S01]  /*63e0*/  PRMT R36, R111, 0x5410, R36 ;  /* 0x000054106f247816 */ /* 0x000fe20000000024 */
[----:B------:R-:W-:Y:S01]  /*63f0*/  FFMA.FTZ R13, R13, R48, R54 ;  /* 0x000000300d0d7223 */ /* 0x000fe20000010036 */
[----:B------:R-:W-:Y:S01]  /*6400*/  LOP3.LUT R43, R43, 0xffff0000, RZ, 0xc0, !PT ;  /* 0xffff00002b2b7812 */ /* 0x000fe200078ec0ff */
[C---:B------:R-:W-:Y:S01]  /*6410*/  FFMA.FTZ R48, R56.reuse, R51, -R61 ;  /* 0x0000003338307223 */ /* 0x040fe2000001083d */
[----:B------:R-:W-:Y:S01]  /*6420*/  LOP3.LUT R52, R53, 0xffff0000, RZ, 0xc0, !PT ;  /* 0xffff000035347812 */ /* 0x000fe200078ec0ff */
[----:B------:R-:W-:Y:S01]  /*6430*/  FFMA.FTZ R56, R56, R59, R60 ;  /* 0x0000003b38387223 */ /* 0x000fe2000001003c */
[----:B------:R-:W-:Y:S01]  /*6440*/  LOP3.LUT R58, R39, 0xffff0000, RZ, 0xc0, !PT ;  /* 0xffff0000273a7812 */ /* 0x000fe200078ec0ff */
[----:B------:R-:W-:Y:S01]  /*6450*/  IMAD.U32 R60, R113, 0x10000, RZ ;  /* 0x00010000713c7824 */ /* 0x000fe200078e00ff */
[----:B------:R-:W-:Y:S01]  /*6460*/  LOP3.LUT R40, R40, 0xffff0000, RZ, 0xc0, !PT ;  /* 0xffff000028287812 */ /* 0x000fe200078ec0ff */
[----:B------:R-:W-:-:S02]  /*6470*/  IMAD.U32 R54, R36, 0x10000, RZ ;  /* 0x0001000024367824 */ /* 0x000fc400078e00ff */
[C---:B------:R-:W-:Y:S01]  /*6480*/  FMUL.FTZ R62, R43.reuse, R52 ;  /* 0x000000342b3e7220 */ /* 0x040fe20000410000 */
[----:B------:R-:W-:Y:S01]  /*6490*/  FMUL.FTZ R98, R43, R58 ;  /* 0x0000003a2b627220 */ /* 0x000fe20000410000 */
[----:B------:R-:W-:Y:S01]  /*64a0*/  LOP3.LUT R43, R36, 0xffff0000, RZ, 0xc0, !PT ;  /* 0xffff0000242b7812 */ /* 0x000fe200078ec0ff */
[C---:B------:R-:W-:Y:S01]  /*64b0*/  FMUL.FTZ R36, R41.reuse, R60 ;  /* 0x0000003c29247220 */ /* 0x040fe20000410000 */
[-C--:B------:R-:W-:Y:S01]  /*64c0*/  FMUL.FTZ R41, R41, R54.reuse ;  /* 0x0000003629297220 */ /* 0x080fe20000410000 */
[----:B------:R-:W-:Y:S02]  /*64d0*/  LOP3.LUT R113, R113, 0xffff0000, RZ, 0xc0, !PT ;  /* 0xffff000071717812 */ /* 0x000fe400078ec0ff */
[----:B------:R-:W-:Y:S01]  /*64e0*/  PRMT R37, R110, 0x5410, R37 ;  /* 0x000054106e257816 */ /* 0x000fe20000000025 */
[----:B------:R-:W-:Y:S01]  /*64f0*/  FFMA.FTZ R36, R49, R54, -R36 ;  /* 0x0000003631247223 */ /* 0x000fe20000010824 */
[----:B------:R-:W-:Y:S01]  /*6500*/  LOP3.LUT R15, R15, 0xffff0000, RZ, 0xc0, !PT ;  /* 0xffff00000f0f7812 */ /* 0x000fe200078ec0ff */
[----:B------:R-:W-:Y:S01]  /*6510*/  FFMA.FTZ R49, R49, R60, R41 ;  /* 0x0000003c31317223 */ /* 0x000fe20000010029 */
[----:B------:R-:W-:Y:S01]  /*6520*/  LOP3.LUT R57, R14, 0xffff0000, RZ, 0xc0, !PT ;  /* 0xffff00000e397812 */ /* 0x000fe200078ec0ff */
[C---:B------:R-:W-:Y:S01]  /*6530*/  IMAD.U32 R14, R42.reuse, 0x10000, RZ ;  /* 0x000100002a0e7824 */ /* 0x040fe200078e00ff */
[----:B------:R-:W-:Y:S01]  /*6540*/  LOP3.LUT R42, R42, 0xffff0000, RZ, 0xc0, !PT ;  /* 0xffff00002a2a7812 */ /* 0x000fe200078ec0ff */
[C---:B------:R-:W-:Y:S01]  /*6550*/  IMAD.U32 R41, R112.reuse, 0x10000, RZ ;  /* 0x0001000070297824 */ /* 0x040fe200078e00ff */
[----:B------:R-:W-:Y:S01]  /*6560*/  LOP3.LUT R112, R112, 0xffff0000, RZ, 0xc0, !PT ;  /* 0xffff000070707812 */ /* 0x000fe200078ec0ff */
[C---:B------:R-:W-:Y:S01]  /*6570*/  FMUL.FTZ R51, R40.reuse, R113 ;  /* 0x0000007128337220 */ /* 0x040fe20000410000 */
[----:B------:R-:W-:Y:S01]  /*6580*/  FMUL.FTZ R53, R40, R43 ;  /* 0x0000002b28357220 */ /* 0x000fe20000410000 */
[----:B------:R-:W-:Y:S01]  /*6590*/  LOP3.LUT R12, R12, 0xffff0000, RZ, 0xc0, !PT ;  /* 0xffff00000c0c7812 */ /* 0x000fe200078ec0ff */
[----:B------:R-:W-:-:S02]  /*65a0*/  IMAD.U32 R40, R37, 0x10000, RZ ;  /* 0x0001000025287824 */ /* 0x000fc400078e00ff */
[----:B------:R-:W-:Y:S01]  /*65b0*/  FFMA.FTZ R39, R15, R58, -R62 ;  /* 0x0000003a0f277223 */ /* 0x000fe2000001083e */
[----:B------:R-:W-:Y:S01]  /*65c0*/  LOP3.LUT R37, R37, 0xffff0000, RZ, 0xc0, !PT ;  /* 0xffff000025257812 */ /* 0x000fe200078ec0ff */
[----:B------:R-:W-:Y:S01]  /*65d0*/  FFMA.FTZ R15, R15, R52, R98 ;  /* 0x000000340f0f7223 */ /* 0x000fe20000010062 */
[----:B------:R-:W-:Y:S01]  /*65e0*/  FMUL.FTZ R52, R14, R41 ;  /* 0x000000290e347220 */ /* 0x000fe20000410000 */
[----:B------:R-:W-:Y:S01]  /*65f0*/  FMUL.FTZ R54, R42, R112 ;  /* 0x000000702a367220 */ /* 0x000fe20000410000 */
[----:B------:R-:W-:Y:S01]  /*6600*/  FFMA.FTZ R51, R12, R43, -R51 ;  /* 0x0000002b0c337223 */ /* 0x000fe20000010833 */
[-C--:B------:R-:W-:Y:S01]  /*6610*/  FMUL.FTZ R43, R42, R37.reuse ;  /* 0x000000252a2b7220 */ /* 0x080fe20000410000 */
[-C--:B------:R-:W-:Y:S01]  /*6620*/  FMUL.FTZ R14, R14, R40.reuse ;  /* 0x000000280e0e7220 */ /* 0x080fe20000410000 */
        /* <DEDUP_REMOVED lines=17> */
[----:B------:R-:W-:-:S07]  /*6740*/  IMAD.MOV.U32 R43, RZ, RZ, R56 ;  /* 0x000000ffff2b7224 */ /* 0x000fce00078e0038 */
.L_x_12351:
[----:B------:R-:W-:Y:S05]  /*6750*/  BSYNC B1 ;  /* 0x0000000000017941 */ /* 0x000fea0003800000 */
.L_x_12350:
[----:B--2---:R2:W-:Y:S01]  /*6760*/  ST.E.128 desc[UR38][R44.64], R12 ;  /* 0x0000000c2c007985 */ /* 0x0045e2000c101d26 */
[----:B------:R-:W-:-:S13]  /*6770*/  ISETP.GE.AND P3, PT, R46, R11, PT ;  /* 0x0000000b2e00720c */ /* 0x000fda0003f66270 */
[----:B------:R-:W-:Y:S05]  /*6780*/  @P3 BRA `(.L_x_12313) ;  /* 0x0000000400443947 */ /* 0x000fea0003800000 */
[----:B------:R-:W-:-:S05]  /*6790*/  IMAD.WIDE R88, R46, 0x2, R88 ;  /* 0x000000022e587825 */ /* 0x000fca00078e0258 */
[----:B---3--:R3:W-:Y:S01]  /*67a0*/  ST.E.128 desc[UR38][R88.64], R40 ;  /* 0x0000002858007985 */ /* 0x0087e2000c101d26 */
[----:B------:R-:W-:Y:S05]  /*67b0*/  BRA `(.L_x_12313) ;  /* 0x0000000400387947 */ /* 0x000fea0003800000 */
.L_x_12305:
[----:B------:R-:W-:-:S06]  /*67c0*/  UISETP.NE.AND UP0, UPT, UR41, 0x3, UPT ;  /* 0x000000032900788c */ /* 0x000fcc000bf05270 */
[----:B------:R-:W-:-:S13]  /*67d0*/  PLOP3.LUT P2, PT, PT, PT, UP0, 0x80, 0x0 ;  /* 0x000000000000781c */ /* 0x000fda0003f4f008 */
[----:B------:R-:W-:Y:S05]  /*67e0*/  @!P2 BRA `(.L_x_12352) ;  /* 0x000000000004a947 */ /* 0x000fea0003800000 */
[----:B------:R-:W-:Y:S01]  /*67f0*/  BPT.TRAP 0x1 ;  /* 0x000000040000795c */ /* 0x000fe20000300000 */
.L_x_12352:
[----:B------:R-:W-:Y:S01]  /*6800*/  IMAD R35, R18, 0x8, R2 ;  /* 0x0000000812237824 */ /* 0x000fe200078e0202 */
[----:B------:R-:W-:Y:S01]  /*6810*/  SHF.L.U32 R85, R140, 0x1f, RZ ;  /* 0x0000001f8c557819 */ /* 0x000fe200000006ff */
[----:B------:R-:W-:Y:S01]  /*6820*/  BSSY B1, `(.L_x_12353) ;  /* 0x0000004000017945 */ /* 0x000fe20003800000 */
[----:B------:R-:W-:Y:S02]  /*6830*/  SHF.R.S32.HI R82, RZ, 0x1f, R81 ;  /* 0x0000001fff527819 */ /* 0x000fe40000011451 */
[----:B------:R-:W0:Y:S02]  /*6840*/  SYNCS.PHASECHK.TRANS64.TRYWAIT P3, [R35+URZ+0x2d890], R85 ;  /* 0x02d89055230075a7 */ /* 0x000e24000806017f */
[----:B0-----:R-:W-:Y:S05]  /*6850*/  @!P3 BRA `(.L_x_12354) ;  /* 0x000001640088b947 */ /* 0x001fea0003800000 */
.L_x_12583:
[----:B------:R-:W-:Y:S05]  /*6860*/  BSYNC B1 ;  /* 0x0000000000017941 */ /* 0x000fea0003800000 */
.L_x_12353:
        /* <DEDUP_REMOVED lines=26> */
.L_x_12587:
[----:B------:R-:W-:Y:S05]  /*6a10*/  @!P3 BRA `(.L_x_12313) ;  /* 0x0000000000a0b947 */ /* 0x000fea0003800000 */
[----:B-1----:R-:W4:Y:S01]  /*6a20*/  LDL R13, [R1+0x20] ;  /* 0x00002000010d7983 */ /* 0x002f220000100800 */
[----:B------:R-:W-:-:S03]  /*6a30*/  ULDC UR4, c[0x0][0x2f4] ;  /* 0x0000bd0000047ab9 */ /* 0x000fc60000000800 */
[----:B------:R-:W5:Y:S04]  /*6a40*/  LDL R12, [R1+0x1c] ;  /* 0x00001c00010c7983 */ /* 0x000f680000100800 */
[----:B------:R-:W5:Y:S04]  /*6a50*/  LDL R11, [R1+0x10] ;  /* 0x00001000010b7983 */ /* 0x000f680000100800 */
[----:B------:R-:W5:Y:S01]  /*6a60*/  LDL R45, [R1+0x14] ;  /* 0x00001400012d7983 */ /* 0x000f620000100800 */
[----:B------:R-:W-:Y:S02]  /*6a70*/  ISETP.GE.AND P5, PT, R16, UR4, PT ;  /* 0x0000000410007c0c */ /* 0x000fe4000bfa6270 */
        /* <DEDUP_REMOVED lines=34> */
.L_x_12313:
[----:B------:R-:W-:Y:S05]  /*6ca0*/  BSYNC B0 ;  /* 0x0000000000007941 */ /* 0x000fea0003800000 */
.L_x_12304:
        /* <DEDUP_REMOVED lines=16> */
.L_x_12357:
[----:B------:R-:W-:Y:S05]  /*6db0*/  BSYNC B0 ;  /* 0x0000000000007941 */ /* 0x000fea0003800000 */
.L_x_12356:
[----:B------:R-:W5:Y:S01]  /*6dc0*/  SYNCS.PHASECHK.TRANS64.TRYWAIT P2, [R35+URZ+0x2d8b0], R85 ;  /* 0x02d8b055230075a7 */ /* 0x000f62000804017f */
[----:B------:R-:W-:Y:S04]  /*6dd0*/  BSSY B0, `(.L_x_12358) ;  /* 0x0000002000007945 */ /* 0x000fe80003800000 */
[----:B-----5:R-:W-:Y:S05]  /*6de0*/  @!P2 BRA `(.L_x_12359) ;  /* 0x000001600080a947 */ /* 0x020fea0003800000 */
.L_x_12588:
[----:B------:R-:W-:Y:S05]  /*6df0*/  BSYNC B0 ;  /* 0x0000000000007941 */ /* 0x000fea0003800000 */
.L_x_12358:
[----:B------:R-:W-:Y:S01]  /*6e00*/  ULDC.64 UR4, c[0x0][0x328] ;  /* 0x0000ca0000047ab9 */ /* 0x000fe20000000a00 */
[----:B------:R-:W-:Y:S01]  /*6e10*/  BSSY B0, `(.L_x_12360) ;  /* 0x000003c000007945 */ /* 0x000fe20003800000 */
[----:B------:R-:W-:Y:S02]  /*6e20*/  IMAD R82, R82, UR4, RZ ;  /* 0x0000000452527c24 */ /* 0x000fe4000f8e02ff */
[----:B-1234-:R-:W-:-:S04]  /*6e30*/  IMAD.WIDE.U32 R12, R81, UR4, RZ ;  /* 0x00000004510c7c25 */ /* 0x01efc8000f8e00ff */
        /* <DEDUP_REMOVED lines=16> */
[----:B------:R-:W-:-:S03]  /*6f40*/  ISETP.GT.AND P2, PT, R84, R141, PT ;  /* 0x0000008d5400720c */ /* 0x000fc60003f44270 */
[----:B------:R0:W2:Y:S10]  /*6f50*/  SHFL.IDX PT, R41, R12, RZ, 0x1e1f ;  /* 0x001e1fff0c297589 */ /* 0x0000b400000e0000 */
[----:B0-----:R-:W-:Y:S05]  /*6f60*/  @!P2 BRA `(.L_x_12361) ;  /* 0x000000000098a947 */ /* 0x001fea0003800000 */
[----:B------:R-:W3:Y:S01]  /*6f70*/  LDL R15, [R1+0x20] ;  /* 0x00002000010f7983 */ /* 0x000ee20000100800 */
[----:B------:R-:W-:-:S03]  /*6f80*/  ULDC UR4, c[0x0][0x2f4] ;  /* 0x0000bd0000047ab9 */ /* 0x000fc60000000800 */
[----:B------:R-:W4:Y:S04]  /*6f90*/  LDL R14, [R1+0x1c] ;  /* 0x00001c00010e7983 */ /* 0x000f280000100800 */
[----:B------:R-:W5:Y:S04]  /*6fa0*/  LDL R46, [R1+0x10] ;  /* 0x00001000012e7983 */ /* 0x000f680000100800 */
[----:B------:R-:W5:Y:S01]  /*6fb0*/  LDL R45, [R1+0x14] ;  /* 0x00001400012d7983 */ /* 0x000f620000100800 */
[----:B------:R-:W-:Y:S02]  /*6fc0*/  ISETP.GE.AND P5, PT, R16, UR4, PT ;  /* 0x0000000410007c0c */ /* 0x000fe4000bfa6270 */
[----:B------:R-:W-:Y:S01]  /*6fd0*/  ISETP.GE.AND P4, PT, R136, UR4, PT ;  /* 0x0000000488007c0c */ /* 0x000fe2000bf86270 */
[----:B------:R-:W5:Y:S10]  /*6fe0*/  LDL R44, [R1+0x18] ;  /* 0x00001800012c7983 */ /* 0x000f740000100800 */
[----:B-1----:R-:W-:-:S04]  /*6ff0*/  @!P5 LEA R42, P2, R16, R40, 0x1 ;  /* 0x00000028102ad211 */ /* 0x002fc800078408ff */
[----:B--2---:R-:W-:Y:S02]  /*7000*/  @!P5 LEA.HI.X R43, R16, R41, R17, 0x1, P2 ;  /* 0x00000029102bd211 */ /* 0x004fe400010f0c11 */
[----:B------:R-:W-:-:S04]  /*7010*/  @!P4 LEA R38, P2, R136, R40, 0x1 ;  /* 0x000000288826c211 */ /* 0x000fc800078408ff */
[----:B---3--:R-:W-:Y:S02]  /*7020*/  @!P4 LEA.HI.X R39, R136, R41, R15, 0x1, P2 ;  /* 0x000000298827c211 */ /* 0x008fe400010f0c0f */
[----:B------:R-:W-:-:S13]  /*7030*/  ISETP.GE.AND P2, PT, R22, UR4, PT ;  /* 0x0000000416007c0c */ /* 0x000fda000bf46270 */
[----:B------:R-:W-:-:S04]  /*7040*/  @!P2 LEA R36, P6, R22, R40, 0x1 ;  /* 0x000000281624a211 */ /* 0x000fc800078c08ff */
[----:B----4-:R-:W-:Y:S02]  /*7050*/  @!P2 LEA.HI.X R37, R22, R41, R14, 0x1, P6 ;  /* 0x000000291625a211 */ /* 0x010fe400030f0c0e */
[----:B------:R-:W0:Y:S04]  /*7060*/  @!P5 LDS.128 R12, [R65] ;  /* 0x00000000410cd984 */ /* 0x000e280000000c00 */
[----:B0-----:R0:W-:Y:S01]  /*7070*/  @!P5 ST.E.128 desc[UR38][R42.64], R12 ;  /* 0x0000000c2a00d985 */ /* 0x0011e2000c101d26 */
[----:B------:R-:W-:-:S13]  /*7080*/  ISETP.GE.AND P5, PT, R0, UR4, PT ;  /* 0x0000000400007c0c */ /* 0x000fda000bfa6270 */
[----:B------:R-:W1:Y:S01]  /*7090*/  @!P5 LDS.128 R12, [R64] ;  /* 0x00000000400cd984 */ /* 0x000e620000000c00 */
[----:B-----5:R-:W-:-:S04]  /*70a0*/  @!P5 IMAD.SHL.U32 R11, R46, 0x8, RZ ;  /* 0x000000082e0bd824 */ /* 0x020fc800078e00ff */
        /* <DEDUP_REMOVED lines=18> */
.L_x_12361:
[----:B------:R-:W-:Y:S05]  /*71d0*/  BSYNC B0 ;  /* 0x0000000000007941 */ /* 0x000fea0003800000 */
.L_x_12360:
        /* <DEDUP_REMOVED lines=11> */
[----:B------:R-:W-:Y:S02]  /*7290*/  SEL R11, RZ, 0x1, P2 ;  /* 0x00000001ff0b7807 */ /* 0x000fe40001000000 */
[----:B------:R-:W-:Y:S02]  /*72a0*/  SEL R18, R18, RZ, P2 ;  /* 0x000000ff12127207 */ /* 0x000fe40001000000 */
[----:B------:R-:W-:Y:S01]  /*72b0*/  LOP3.LUT R140, R140, R11, RZ, 0x3c, !PT ;  /* 0x0000000b8c8c7212 */ /* 0x000fe200078e3cff */
[----:B------:R3:W-:Y:S01]  /*72c0*/  @!P3 SYNCS.ARRIVE.TRANS64.RED.A1T0 RZ, [R35+URZ], RZ ;  /* 0x000000ff23ffb9a7 */ /* 0x0007e2000810043f */
[----:B------:R-:W-:Y:S05]  /*72d0*/  @P1 BRA `(.L_x_12362) ;  /* 0xffffffb000f41947 */ /* 0x000fea000383ffff */
[----:B0-----:R-:W0:Y:S01]  /*72e0*/  S2R R12, SR_TID.X ;  /* 0x00000000000c7919 */ /* 0x001e220000002100 */
[----:B------:R-:W-:Y:S02]  /*72f0*/  PLOP3.LUT P0, PT, PT, PT, PT, 0x8, 0x0 ;  /* 0x000000000000781c */ /* 0x000fe40003f0e170 */
[----:B0-----:R-:W-:-:S04]  /*7300*/  SHF.R.U32.HI R12, RZ, 0x7, R12 ;  /* 0x00000007ff0c7819 */ /* 0x001fc8000001160c */
[----:B------:R-:W-:-:S13]  /*7310*/  ISETP.NE.AND P4, PT, R12, 0x1, PT ;  /* 0x000000010c00780c */ /* 0x000fda0003f85270 */
[----:B------:R-:W-:Y:S06]  /*7320*/  @!P4 BAR.ARV 0x9, 0x100 ;  /* 0x024400000000cb1d */ /* 0x000fec0000002000 */
.L_x_12299:
[----:B------:R-:W4:Y:S01]  /*7330*/  LDL R5, [R1+0x54] ;  /* 0x0000540001057983 */ /* 0x000f220000100800 */
[----:B------:R-:W0:Y:S01]  /*7340*/  LDC R0, c[0x0][0x448] ;  /* 0x00011200ff007b82 */ /* 0x000e220000000800 */
[----:B-1----:R-:W-:Y:S01]  /*7350*/  IMAD.MOV.U32 R40, RZ, RZ, RZ ;  /* 0x000000ffff287224 */ /* 0x002fe200078e00ff */
        /* <DEDUP_REMOVED lines=22> */
[----:B0-----:R-:W-:Y:S01]  /*74c0*/  ISETP.NE.AND P1, PT, R0, 0x1, PT ;  /* 0x000000010000780c */ /* 0x001fe20003f25270 */
[----:B------:R-:W-:-:S12]  /*74d0*/  IMAD.MOV.U32 R93, RZ, RZ, RZ ;  /* 0x000000ffff5d7224 */ /* 0x000fd800078e00ff */
[----:B------:R-:W0:Y:S08]  /*74e0*/  @P1 LDC R3, c[0x0][0x44c] ;  /* 0x00011300ff031b82 */ /* 0x000e300000000800 */
[----:B------:R-:W1:Y:S01]  /*74f0*/  @P1 LDC R4, c[0x0][0x450] ;  /* 0x00011400ff041b82 */ /* 0x000e620000000800 */
[----:B----4-:R-:W-:-:S04]  /*7500*/  VIADD R0, R5, 0xbf ;  /* 0x000000bf05007836 */ /* 0x010fc80000000000 */
[----:B0-----:R-:W-:-:S05]  /*7510*/  @P1 IMAD.HI.U32 R3, R0, R3, RZ ;  /* 0x0000000300031227 */ /* 0x001fca00078e00ff */
[----:B-1----:R-:W-:Y:S02]  /*7520*/  @P1 SHF.R.U32.HI R0, RZ, R4, R3 ;  /* 0x00000004ff001219 */ /* 0x002fe40000011603 */
[----:B------:R-:W-:-:S03]  /*7530*/  PLOP3.LUT P1, PT, PT, PT, PT, 0x80, 0x0 ;  /* 0x000000000000781c */ /* 0x000fc60003f2f070 */
[----:B------:R-:W-:Y:S01]  /*7540*/  IMAD.IADD R0, R101, 0x1, R0 ;  /* 0x0000000165007824 */ /* 0x000fe200078e0200 */
[----:B---3--:R-:W-:-:S04]  /*7550*/  CS2R R100, SRZ ;  /* 0x0000000000647805 */ /* 0x008fc8000001ff00 */
[----:B------:R-:W-:-:S04]  /*7560*/  SHF.R.S32.HI R3, RZ, 0x1f, R0 ;  /* 0x0000001fff037819 */ /* 0x000fc80000011400 */
[----:B------:R-:W-:Y:S01]  /*7570*/  LEA.HI R3, R3, R0, RZ, 0x7 ;  /* 0x0000000003037211 */ /* 0x000fe200078f38ff */
[----:B------:R-:W-:-:S03]  /*7580*/  IMAD.MOV.U32 R0, RZ, RZ, RZ ;  /* 0x000000ffff007224 */ /* 0x000fc600078e00ff */
[----:B------:R-:W-:-:S04]  /*7590*/  SHF.R.S32.HI R3, RZ, 0x7, R3 ;  /* 0x00000007ff037819 */ /* 0x000fc80000011403 */
[----:B------:R-:W-:Y:S02]  /*75a0*/  VIMNMX R88, R102, R3, PT ;  /* 0x0000000366587248 */ /* 0x000fe40003fe0100 */
[----:B------:R-:W-:Y:S02]  /*75b0*/  CS2R R102, SRZ ;  /* 0x0000000000667805 */ /* 0x000fe4000001ff00 */
[----:B------:R-:W-:Y:S01]  /*75c0*/  ISETP.GE.AND P2, PT, R88, 0x1, PT ;  /* 0x000000015800780c */ /* 0x000fe20003f46270 */
[----:B------:R-:W-:-:S12]  /*75d0*/  @P0 BRA `(.L_x_12363) ;  /* 0x00000000000c0947 */ /* 0x000fd80003800000 */
[----:B------:R-:W0:Y:S01]  /*75e0*/  FENCE.VIEW.ASYNC.G ;  /* 0x00000000000073c6 */ /* 0x000e220000000100 */
[----:B------:R-:W-:Y:S05]  /*75f0*/  WARPSYNC.ALL ;  /* 0x0000000000007948 */ /* 0x000fea0003800000 */
[----:B0-----:R-:W-:Y:S06]  /*7600*/  BAR.ARV 0xc, 0x200 ;  /* 0x0308000000007b1d */ /* 0x001fec0000002000 */
.L_x_12363:
        /* <DEDUP_REMOVED lines=12> */
.L_x_12591:
[----:B------:R-:W1:Y:S01]  /*76d0*/  LDL R3, [R1+0x24] ;  /* 0x0000240001037983 */ /* 0x000e620000100800 */
[----:B------:R-:W-:Y:S01]  /*76e0*/  VIADD R4, R2, 0x21800 ;  /* 0x0002180002047836 */ /* 0x000fe20000000000 */
[----:B------:R-:W-:Y:S04]  /*76f0*/  BSSY B6, `(.L_x_12366) ;  /* 0x000001e000067945 */ /* 0x000fe80003800000 */
[----:B------:R-:W-:Y:S01]  /*7700*/  LOP3.LUT P0, RZ, R4, 0x3ff, RZ, 0xc0, !PT ;  /* 0x000003ff04ff7812 */ /* 0x000fe2000780c0ff */
[----:B-1----:R-:W-:-:S05]  /*7710*/  IMAD.HI R0, R3, 0x55555556, RZ ;  /* 0x5555555603007827 */ /* 0x002fca00078e02ff */
[----:B------:R-:W-:-:S05]  /*7720*/  LEA.HI R0, R0, R0, RZ, 0x1 ;  /* 0x0000000000007211 */ /* 0x000fca00078f08ff */
[----:B------:R-:W-:-:S04]  /*7730*/  IMAD R3, R0, -0x3, R3 ;  /* 0xfffffffd00037824 */ /* 0x000fc800078e0203 */
[C---:B------:R-:W-:Y:S02]  /*7740*/  IMAD R0, R3.reuse, 0x1000, R2 ;  /* 0x0000100003007824 */ /* 0x040fe400078e0202 */
[----:B------:R-:W-:Y:S02]  /*7750*/  IMAD R3, R3, 0x2000, R4 ;  /* 0x0000200003037824 */ /* 0x000fe400078e0204 */
[----:B------:R-:W-:-:S03]  /*7760*/  VIADD R0, R0, 0xc400 ;  /* 0x0000c40000007836 */ /* 0x000fc60000000000 */
[----:B------:R-:W-:Y:S02]  /*7770*/  SHF.R.U32.HI R3, RZ, 0x4, R3 ;  /* 0x00000004ff037819 */ /* 0x000fe40000011603 */
[----:B------:R-:W-:Y:S02]  /*7780*/  SHF.R.U32.HI R0, RZ, 0x4, R0 ;  /* 0x00000004ff007819 */ /* 0x000fe40000011600 */
[----:B------:R-:W-:Y:S02]  /*7790*/  LOP3.LUT R3, R3, 0x3fff, RZ, 0xc0, !PT ;  /* 0x00003fff03037812 */ /* 0x000fe400078ec0ff */
[----:B------:R-:W-:-:S03]  /*77a0*/  LOP3.LUT R142, R0, 0x3fff, RZ, 0xc0, !PT ;  /* 0x00003fff008e7812 */ /* 0x000fc600078ec0ff */
[----:B------:R1:W-:Y:S01]  /*77b0*/  STL [R1+0x2c], R3 ;  /* 0x00002c0301007387 */ /* 0x0003e20000100800 */
[----:B------:R-:W-:Y:S05]  /*77c0*/  @!P0 BRA `(.L_x_12367) ;  /* 0x0000000000408947 */ /* 0x000fea0003800000 */
        /* <DEDUP_REMOVED lines=15> */
[----:B-123-5:R-:W-:Y:S05]  /*78c0*/  CALL.ABS.NOINC R14 ;  /* 0x000000000e007343 */ /* 0x02efea0003c00000 */
.L_x_12367:
[----:B------:R-:W-:Y:S05]  /*78d0*/  BSYNC B6 ;  /* 0x0000000000067941 */ /* 0x000fea0003800000 */
.L_x_12366:
[----:B------:R-:W-:Y:S02]  /*78e0*/  ULDC UR4, c[0x0][0x3f4] ;  /* 0x0000fd0000047ab9 */ /* 0x000fe40000000800 */
[----:B------:R-:W-:-:S13]  /*78f0*/  ISETP.LT.AND P0, PT, RZ, UR4, PT ;  /* 0x00000004ff007c0c */ /* 0x000fda000bf01270 */
[----:B------:R-:W-:Y:S05]  /*7900*/  @P0 BRA `(.L_x_12368) ;  /* 0x0000000000400947 */ /* 0x000fea0003800000 */
[----:B------:R-:W-:-:S04]  /*7910*/  ULEA.HI UR4, UR37, UR37, URZ, 0x1 ;  /* 0x0000002525047291 */ /* 0x000fc8000f8f083f */
[----:B------:R-:W-:-:S04]  /*7920*/  ULOP3.LUT UR4, UR4, 0xfffffffe, URZ, 0xc0, !UPT ;  /* 0xfffffffe04047892 */ /* 0x000fc8000f8ec03f */
[----:B------:R-:W-:-:S06]  /*7930*/  UIADD3 UR4, UR37, -UR4, URZ ;  /* 0x8000000425047290 */ /* 0x000fcc000fffe03f */
[----:B-1----:R-:W-:-:S05]  /*7940*/  IMAD.U32 R3, RZ, RZ, UR4 ;  /* 0x00000004ff037e24 */ /* 0x002fca000f8e00ff */
[----:B------:R-:W-:-:S04]  /*7950*/  SHF.L.U32 R3, R3, 0x1f, RZ ;  /* 0x0000001f03037819 */ /* 0x000fc800000006ff */
[----:B------:R1:W3:Y:S03]  /*7960*/  SYNCS.PHASECHK.TRANS64.TRYWAIT P0, [R2+URZ+0x2d800], R3 ;  /* 0x02d80003020075a7 */ /* 0x0002e6000800017f */
[----:B---3--:R-:W-:Y:S05]  /*7970*/  @!P0 NANOSLEEP.SYNCS 0x989680 ;  /* 0x009896800000895d */ /* 0x008fea0003900000 */
[----:B------:R-:W3:Y:S01]  /*7980*/  @!P0 SYNCS.PHASECHK.TRANS64 P0, [R2+URZ+0x2d800], R3 ;  /* 0x02d80003020085a7 */ /* 0x000ee2000800007f */
[----:B------:R-:W-:Y:S04]  /*7990*/  BSSY B0, `(.L_x_12369) ;  /* 0x0000006000007945 */ /* 0x000fe80003800000 */
[----:B---3--:R-:W-:Y:S05]  /*79a0*/  @P0 BRA `(.L_x_12370) ;  /* 0x0000000000100947 */ /* 0x008fea0003800000 */
.L_x_12371:
[----:B---3--:R3:W4:Y:S02]  /*79b0*/  SYNCS.PHASECHK.TRANS64.TRYWAIT P0, [R2+URZ+0x2d800], R3 ;  /* 0x02d80003020075a7 */ /* 0x008724000800017f */
[----:B----4-:R-:W-:Y:S05]  /*79c0*/  @!P0 NANOSLEEP.SYNCS 0x989680 ;  /* 0x009896800000895d */ /* 0x010fea0003900000 */
[----:B------:R-:W4:Y:S02]  /*79d0*/  @!P0 SYNCS.PHASECHK.TRANS64 P0, [R2+URZ+0x2d800], R3 ;  /* 0x02d80003020085a7 */ /* 0x000f24000800007f */
[----:B----4-:R-:W-:Y:S05]  /*79e0*/  @!P0 BRA `(.L_x_12371) ;  /* 0xfffffffc00f08947 */ /* 0x010fea000383ffff */
.L_x_12370:
[----:B------:R-:W-:Y:S05]  /*79f0*/  BSYNC B0 ;  /* 0x0000000000007941 */ /* 0x000fea0003800000 */
.L_x_12369:
[----:B------:R-:W-:Y:S05]  /*7a00*/  BRA `(.L_x_12372) ;  /* 0x0000004000187947 */ /* 0x000fea0003800000 */
.L_x_12368:
[----:B------:R-:W-:Y:S01]  /*7a10*/  ULOP3.LUT UP0, URZ, UR42, 0x1bf, URZ, 0xc0, !UPT ;  /* 0x000001bf2a3f7892 */ /* 0x000fe2000f80c03f */
[----:B-----5:R-:W-:Y:S01]  /*7a20*/  SHF.R.S32.HI R0, RZ, 0x1f, R97 ;  /* 0x0000001fff007819 */ /* 0x020fe20000011461 */
[----:B------:R-:W-:Y:S01]  /*7a30*/  ULDC.64 UR4, c[0x0][0x3f8] ;  /* 0x0000fe0000047ab9 */ /* 0x000fe20000000a00 */
[----:B------:R-:W-:Y:S01]  /*7a40*/  ULDC.64 UR6, c[0x0][0x408] ;  /* 0x0001020000067ab9 */ /* 0x000fe20000000a00 */
[----:B------:R-:W-:Y:S02]  /*7a50*/  IMAD.WIDE.U32 R24, R97, UR4, RZ ;  /* 0x0000000461187c25 */ /* 0x000fe4000f8e00ff */
[----:B------:R-:W-:Y:S02]  /*7a60*/  PLOP3.LUT P0, PT, PT, PT, UP0, 0x80, 0x0 ;  /* 0x000000000000781c */ /* 0x000fe40003f0f008 */
        /* <DEDUP_REMOVED lines=24> */
.L_x_12373:
[----:B------:R-:W3:Y:S01]  /*7bf0*/  LDL R20, [R1+0x54] ;  /* 0x0000540001147983 */ /* 0x000ee20000100800 */
[----:B------:R-:W-:Y:S01]  /*7c00*/  ULDC.U8 UR4, c[0x0][0x410] ;  /* 0x0001040000047ab9 */ /* 0x000fe20000000000 */
[----:B------:R-:W-:Y:S01]  /*7c10*/  BSSY B0, `(.L_x_12374) ;  /* 0x00003dd000007945 */ /* 0x000fe20003800000 */
[----:B------:R-:W-:Y:S01]  /*7c20*/  ISETP.NE.AND P0, PT, RZ, UR4, PT ;  /* 0x00000004ff007c0c */ /* 0x000fe2000bf05270 */
[----:B---3--:R-:W-:-:S12]  /*7c30*/  IMAD.IADD R10, R141, 0x1, R20 ;  /* 0x000000018d0a7824 */ /* 0x008fd800078e0214 */
        /* <DEDUP_REMOVED lines=9> */
[----:B-1----:R-:W1:Y:S08]  /*7cd0*/  @P0 LDC R3, c[0x0][0x44c] ;  /* 0x00011300ff030b82 */ /* 0x002e700000000800 */
[----:B------:R-:W3:Y:S01]  /*7ce0*/  @P0 LDC R5, c[0x0][0x450] ;  /* 0x00011400ff050b82 */ /* 0x000ee20000000800 */
[----:B-1----:R-:W-:-:S04]  /*7cf0*/  @P0 IMAD.HI.U32 R0, R10, R3, RZ ;  /* 0x000000030a000227 */ /* 0x002fc800078e00ff */
[----:B------:R-:W-:Y:S01]  /*7d00*/  IMAD.MOV.U32 R3, RZ, RZ, R10 ;  /* 0x000000ffff037224 */ /* 0x000fe200078e000a */
[----:B---3--:R-:W-:-:S04]  /*7d10*/  @P0 SHF.R.U32.HI R3, RZ, R5, R0 ;  /* 0x00000005ff030219 */ /* 0x008fc80000011600 */
        /* <DEDUP_REMOVED lines=17> */
[----:B------:R1:W3:Y:S04]  /*7e30*/  SHFL.IDX PT, R3, R13, RZ, 0x1e1f ;  /* 0x001e1fff0d037589 */ /* 0x0002e800000e0000 */
[----:B------:R-:W4:Y:S04]  /*7e40*/  SHFL.IDX PT, R0, R0, RZ, 0x1e1f ;  /* 0x001e1fff00007589 */ /* 0x000f2800000e0000 */
[----:B------:R-:W0:Y:S04]  /*7e50*/  SHFL.IDX PT, R5, R5, RZ, 0x1e1f ;  /* 0x001e1fff05057589 */ /* 0x000e2800000e0000 */
[----:B-1----:R-:W0:Y:S02]  /*7e60*/  SHFL.IDX PT, R4, R4, RZ, 0x1e1f ;  /* 0x001e1fff04047589 */ /* 0x002e2400000e0000 */
.L_x_12597:
        /* <DEDUP_REMOVED lines=11> */
[----:B0-----:R-:W-:Y:S01]  /*7f20*/  CS2R R14, SRZ ;  /* 0x00000000000e7805 */ /* 0x001fe2000001ff00 */
[----:B-----5:R-:W-:-:S05]  /*7f30*/  IMAD R50, R6, R50, RZ ;  /* 0x0000003206327224 */ /* 0x020fca00078e02ff */
[----:B------:R-:W-:Y:S01]  /*7f40*/  ISETP.GE.AND P0, PT, R10, R50, PT ;  /* 0x000000320a00720c */ /* 0x000fe20003f06270 */
[----:B------:R-:W-:Y:S01]  /*7f50*/  IMAD R50, R33, -0xc0, R50 ;  /* 0xffffff4021327824 */ /* 0x000fe200078e0232 */
[----:B------:R-:W-:Y:S02]  /*7f60*/  CS2R R32, SRZ ;  /* 0x0000000000207805 */ /* 0x000fe4000001ff00 */
[----:B------:R-:W-:-:S09]  /*7f70*/  CS2R R10, SRZ ;  /* 0x00000000000a7805 */ /* 0x000fd2000001ff00 */
[----:B------:R-:W-:Y:S05]  /*7f80*/  @P0 BRA `(.L_x_12378) ;  /* 0x0000000400300947 */ /* 0x000fea0003800000 */
[----:B------:R-:W3:Y:S01]  /*7f90*/  LDL R42, [R1+0x40] ;  /* 0x00004000012a7983 */ /* 0x000ee20000100800 */
[----:B------:R-:W-:-:S03]  /*7fa0*/  ULDC UR4, c[0x0][0x3f4] ;  /* 0x0000fd0000047ab9 */ /* 0x000fc60000000800 */
[----:B--2---:R-:W2:Y:S04]  /*7fb0*/  LDL R41, [R1+0x38] ;  /* 0x0000380001297983 */ /* 0x004ea80000100800 */
[----:B------:R-:W4:Y:S04]  /*7fc0*/  LDL R40, [R1+0x3c] ;  /* 0x00003c0001287983 */ /* 0x000f280000100800 */
[----:B------:R-:W4:Y:S04]  /*7fd0*/  LDL R39, [R1+0x34] ;  /* 0x0000340001277983 */ /* 0x000f280000100800 */
[----:B------:R-:W4:Y:S04]  /*7fe0*/  LDL.64 R52, [R1] ;  /* 0x0000000001347983 */ /* 0x000f280000100a00 */
        /* <DEDUP_REMOVED lines=8> */
[C---:B---3--:R-:W-:Y:S01]  /*8070*/  ISETP.GE.AND P3, PT, R42.reuse, UR4, PT ;  /* 0x000000042a007c0c */ /* 0x048fe2000bf66270 */
[C---:B------:R-:W-:Y:S01]  /*8080*/  IMAD.SHL.U32 R9, R42.reuse, 0x2, RZ ;  /* 0x000000022a097824 */ /* 0x040fe200078e00ff */
[----:B------:R-:W-:Y:S02]  /*8090*/  SHF.R.S32.HI R8, RZ, 0x1f, R42 ;  /* 0x0000001fff087819 */ /* 0x000fe4000001142a */
[C---:B--2---:R-:W-:Y:S01]  /*80a0*/  ISETP.GE.AND P2, PT, R41.reuse, UR4, PT ;  /* 0x0000000429007c0c */ /* 0x044fe2000bf46270 */
[----:B------:R-:W-:Y:S01]  /*80b0*/  IMAD.SHL.U32 R47, R41, 0x2, RZ ;  /* 0x00000002292f7824 */ /* 0x000fe200078e00ff */
[----:B------:R-:W-:Y:S02]  /*80c0*/  SHF.L.U64.HI R14, R42, 0x1, R8 ;  /* 0x000000012a0e7819 */ /* 0x000fe40000010208 */
[C---:B----4-:R-:W-:Y:S01]  /*80d0*/  ISETP.GE.AND P1, PT, R40.reuse, UR4, PT ;  /* 0x0000000428007c0c */ /* 0x050fe2000bf26270 */
[----:B------:R-:W-:Y:S01]  /*80e0*/  IMAD.SHL.U32 R43, R40, 0x2, RZ ;  /* 0x00000002282b7824 */ /* 0x000fe200078e00ff */
[----:B------:R-:W-:-:S02]  /*80f0*/  SHF.R.S32.HI R6, RZ, 0x1f, R41 ;  /* 0x0000001fff067819 */ /* 0x000fc40000011429 */
[C---:B------:R-:W-:Y:S01]  /*8100*/  ISETP.GE.AND P0, PT, R39.reuse, UR4, PT ;  /* 0x0000000427007c0c */ /* 0x040fe2000bf06270 */
[----:B------:R-:W-:Y:S01]  /*8110*/  IMAD.SHL.U32 R7, R39, 0x2, RZ ;  /* 0x0000000227077824 */ /* 0x000fe200078e00ff */
[-C--:B------:R-:W-:Y:S02]  /*8120*/  @!P3 IADD3 R8, P5, R4, R9.reuse, RZ ;  /* 0x000000090408b210 */ /* 0x080fe40007fbe0ff */
[----:B------:R-:W-:Y:S02]  /*8130*/  @!P3 IADD3 R10, P4, R0, R9, RZ ;  /* 0x00000009000ab210 */ /* 0x000fe40007f9e0ff */
[----:B------:R-:W-:Y:S01]  /*8140*/  SHF.L.U64.HI R6, R41, 0x1, R6 ;  /* 0x0000000129067819 */ /* 0x000fe20000010206 */
[--C-:B------:R-:W-:Y:S01]  /*8150*/  @!P3 IMAD.X R9, R5, 0x1, R14.reuse, P5 ;  /* 0x000000010509b824 */ /* 0x100fe200028e060e */
[-C--:B------:R-:W-:Y:S01]  /*8160*/  @!P2 IADD3 R46, P5, R4, R47.reuse, RZ ;  /* 0x0000002f042ea210 */ /* 0x080fe20007fbe0ff */
[----:B------:R-:W-:Y:S01]  /*8170*/  @!P3 IMAD.X R11, R3, 0x1, R14, P4 ;  /* 0x00000001030bb824 */ /* 0x000fe200020e060e */
[----:B------:R-:W-:Y:S01]  /*8180*/  SHF.R.S32.HI R12, RZ, 0x1f, R40 ;  /* 0x0000001fff0c7819 */ /* 0x000fe20000011428 */
[----:B------:R-:W-:Y:S01]  /*8190*/  IMAD.SHL.U32 R21, R38, 0x2, RZ ;  /* 0x0000000226157824 */ /* 0x000fe200078e00ff */
        /* <DEDUP_REMOVED lines=8> */
[C---:B------:R-:W-:Y:S01]  /*8220*/  @!P1 IADD3 R44, P4, R0.reuse, R43, RZ ;  /* 0x0000002b002c9210 */ /* 0x040fe20007f9e0ff */
[--C-:B------:R-:W-:Y:S01]  /*8230*/  @!P1 IMAD.X R43, R5, 0x1, R12.reuse, P5 ;  /* 0x00000001052b9824 */ /* 0x100fe200028e060c */
[----:B------:R-:W-:Y:S01]  /*8240*/  SHF.L.U64.HI R14, R39, 0x1, R13 ;  /* 0x00000001270e7819 */ /* 0x000fe2000001020d */
[----:B------:R-:W5:Y:S01]  /*8250*/  @!P2 LD.E.64 R28, desc[UR38][R48.64] ;  /* 0x00000026301ca980 */ /* 0x000f62000c101b00 */
[-C--:B------:R-:W-:Y:S01]  /*8260*/  @!P0 IADD3 R40, P5, R0, R7.reuse, RZ ;  /* 0x0000000700288210 */ /* 0x080fe20007fbe0ff */
[C---:B------:R-:W-:Y:S01]  /*8270*/  @!P1 IMAD.X R45, R3.reuse, 0x1, R12, P4 ;  /* 0x00000001032d9824 */ /* 0x040fe200020e060c */
[----:B------:R-:W-:Y:S01]  /*8280*/  ISETP.GE.AND P4, PT, R52, UR4, PT ;  /* 0x0000000434007c0c */ /* 0x000fe2000bf86270 */
[----:B------:R-:W5:Y:S01]  /*8290*/  @!P2 LD.E.64 R26, desc[UR38][R46.64] ;  /* 0x000000262e1aa980 */ /* 0x000f62000c101b00 */
[----:B------:R-:W-:Y:S01]  /*82a0*/  SHF.R.S32.HI R20, RZ, 0x1f, R38 ;  /* 0x0000001fff147819 */ /* 0x000fe20000011426 */
[----:B------:R-:W-:Y:S01]  /*82b0*/  @!P0 IMAD.X R41, R3, 0x1, R14, P5 ;  /* 0x0000000103298824 */ /* 0x000fe200028e060e */
[----:B------:R-:W-:-:S02]  /*82c0*/  @!P0 IADD3 R6, P5, R4, R7, RZ ;  /* 0x0000000704068210 */ /* 0x000fc40007fbe0ff */
[----:B0-----:R-:W-:Y:S02]  /*82d0*/  CS2R R10, SRZ ;  /* 0x00000000000a7805 */ /* 0x001fe4000001ff00 */
[----:B-1----:R-:W-:Y:S01]  /*82e0*/  CS2R R8, SRZ ;  /* 0x0000000000087805 */ /* 0x002fe2000001ff00 */
[----:B------:R-:W5:Y:S01]  /*82f0*/  @!P1 LD.E.64 R24, desc[UR38][R44.64] ;  /* 0x000000262c189980 */ /* 0x000f62000c101b00 */
[----:B------:R-:W-:Y:S01]  /*8300*/  @!P0 IMAD.X R7, R5, 0x1, R14, P5 ;  /* 0x0000000105078824 */ /* 0x000fe200028e060e */
[----:B------:R-:W-:Y:S02]  /*8310*/  ISETP.GE.AND P5, PT, R38, UR4, PT ;  /* 0x0000000426007c0c */ /* 0x000fe4000bfa6270 */
[----:B------:R-:W-:Y:S02]  /*8320*/  @!P4 IMAD.MOV.U32 R12, RZ, RZ, R0 ;  /* 0x000000ffff0cc224 */ /* 0x000fe400078e0000 */
[----:B------:R-:W-:Y:S02]  /*8330*/  @!P4 IMAD.MOV.U32 R13, RZ, RZ, R3 ;  /* 0x000000ffff0dc224 */ /* 0x000fe400078e0003 */
[----:B------:R-:W-:-:S04]  /*8340*/  @!P4 IMAD.WIDE R14, R52, 0x2, R4 ;  /* 0x00000002340ec825 */ /* 0x000fc800078e0204 */
[----:B------:R-:W-:Y:S01]  /*8350*/  @!P4 IMAD.WIDE R12, R52, 0x2, R12 ;  /* 0x00000002340cc825 */ /* 0x000fe200078e020c */
[----:B------:R0:W5:Y:S01]  /*8360*/  @!P4 LD.E.64 R34, desc[UR38][R14.64] ;  /* 0x000000260e22c980 */ /* 0x000162000c101b00 */
[----:B------:R-:W-:-:S03]  /*8370*/  SHF.L.U64.HI R20, R38, 0x1, R20 ;  /* 0x0000000126147819 */ /* 0x000fc60000010214 */
[----:B------:R1:W5:Y:S01]  /*8380*/  @!P4 LD.E.64 R36, desc[UR38][R12.64] ;  /* 0x000000260c24c980 */ /* 0x000362000c101b00 */
[----:B------:R-:W-:-:S05]  /*8390*/  @!P5 IADD3 R38, P4, R0, R21, RZ ;  /* 0x000000150026d210 */ /* 0x000fca0007f9e0ff */
[--C-:B------:R-:W-:Y:S01]  /*83a0*/  @!P5 IMAD.X R39, R3, 0x1, R20.reuse, P4 ;  /* 0x000000010327d824 */ /* 0x100fe200020e0614 */
[----:B------:R-:W-:Y:S02]  /*83b0*/  @!P5 IADD3 R4, P4, R4, R21, RZ ;  /* 0x000000150404d210 */ /* 0x000fe40007f9e0ff */
[----:B0-----:R-:W-:Y:S02]  /*83c0*/  CS2R R14, SRZ ;  /* 0x00000000000e7805 */ /* 0x001fe4000001ff00 */
[----:B-1----:R-:W-:Y:S01]  /*83d0*/  CS2R R12, SRZ ;  /* 0x00000000000c7805 */ /* 0x002fe2000001ff00 */
[----:B------:R0:W5:Y:S01]  /*83e0*/  @!P5 LD.E.64 R10, desc[UR38][R38.64] ;  /* 0x00000026260ad980 */ /* 0x000162000c101b00 */
[----:B------:R-:W-:Y:S01]  /*83f0*/  @!P5 IMAD.X R5, R5, 0x1, R20, P4 ;  /* 0x000000010505d824 */ /* 0x000fe200020e0614 */
[----:B------:R-:W-:Y:S02]  /*8400*/  CS2R R20, SRZ ;  /* 0x0000000000147805 */ /* 0x000fe4000001ff00 */
[----:B------:R0:W5:Y:S04]  /*8410*/  @!P0 LD.E.64 R14, desc[UR38][R40.64] ;  /* 0x00000026280e8980 */ /* 0x000168000c101b00 */
[----:B------:R0:W5:Y:S04]  /*8420*/  @!P1 LD.E.64 R20, desc[UR38][R42.64] ;  /* 0x000000262a149980 */ /* 0x000168000c101b00 */
[----:B------:R0:W5:Y:S04]  /*8430*/  @!P0 LD.E.64 R12, desc[UR38][R6.64] ;  /* 0x00000026060c8980 */ /* 0x000168000c101b00 */
[----:B------:R0:W5:Y:S02]  /*8440*/  @!P5 LD.E.64 R8, desc[UR38][R4.64] ;  /* 0x000000260408d980 */ /* 0x000164000c101b00 */
.L_x_12378:
[----:B------:R-:W-:Y:S05]  /*8450*/  BSYNC B1 ;  /* 0x0000000000017941 */ /* 0x000fea0003800000 */
.L_x_12377:
[----:B------:R-:W-:Y:S01]  /*8460*/  ULEA.HI UR4, UR37, UR37, URZ, 0x1 ;  /* 0x0000002525047291 */ /* 0x000fe2000f8f083f */
[----:B---3-5:R-:W-:Y:S01]  /*8470*/  IMAD.MOV.U32 R3, RZ, RZ, R35 ;  /* 0x000000ffff037224 */ /* 0x028fe200078e0023 */
[----:B------:R-:W-:Y:S01]  /*8480*/  VIMNMX R50, R50, 0xc0, PT ;  /* 0x000000c032327848 */ /* 0x000fe20003fe0100 */
[----:B----4-:R-:W-:Y:S01]  /*8490*/  IMAD.MOV.U32 R0, RZ, RZ, R34 ;  /* 0x000000ffff007224 */ /* 0x010fe200078e0022 */
[----:B------:R-:W-:Y:S01]  /*84a0*/  ULOP3.LUT UR4, UR4, 0xfffffffe, URZ, 0xc0, !UPT ;  /* 0xfffffffe04047892 */ /* 0x000fe2000f8ec03f */
[----:B0-----:R-:W-:Y:S01]  /*84b0*/  IMAD.MOV.U32 R4, RZ, RZ, R30 ;  /* 0x000000ffff047224 */ /* 0x001fe200078e001e */
[----:B------:R-:W-:Y:S01]  /*84c0*/  PRMT R38, R38, 0x5410, R3 ;  /* 0x0000541026267816 */ /* 0x000fe20000000003 */
[----:B------:R-:W-:Y:S01]  /*84d0*/  IMAD.MOV.U32 R5, RZ, RZ, R27 ;  /* 0x000000ffff057224 */ /* 0x000fe200078e001b */
[----:B------:R-:W-:Y:S01]  /*84e0*/  UIADD3 UR4, UR37, -UR4, URZ ;  /* 0x8000000425047290 */ /* 0x000fe2000fffe03f */
[----:B------:R-:W-:Y:S01]  /*84f0*/  PRMT R56, R0, 0x7610, R56 ;  /* 0x0000761000387816 */ /* 0x000fe20000000038 */
[----:B------:R-:W-:Y:S01]  /*8500*/  IMAD.MOV.U32 R0, RZ, RZ, R31 ;  /* 0x000000ffff007224 */ /* 0x000fe200078e001f */
[----:B------:R-:W-:Y:S01]  /*8510*/  PRMT R62, R4, 0x7610, R62 ;  /* 0x00007610043e7816 */ /* 0x000fe2000000003e */
[----:B------:R-:W-:Y:S01]  /*8520*/  IMAD.MOV.U32 R4, RZ, RZ, R26 ;  /* 0x000000ffff047224 */ /* 0x000fe200078e001a */
[----:B------:R-:W-:Y:S01]  /*8530*/  ISETP.GE.AND P1, PT, R141, R50, PT ;  /* 0x000000328d00720c */ /* 0x000fe20003f26270 */
        /* <DEDUP_REMOVED lines=42> */
.L_x_12598:
[----:B------:R-:W-:Y:S05]  /*87e0*/  BSYNC B1 ;  /* 0x0000000000017941 */ /* 0x000fea0003800000 */
.L_x_12379:
[----:B------:R-:W-:Y:S02]  /*87f0*/  PRMT R40, R0, 0x7610, R40 ;  /* 0x0000761000287816 */ /* 0x000fe40000000028 */
[----:B------:R-:W-:Y:S01]  /*8800*/  PRMT R41, R4, 0x7610, R41 ;  /* 0x0000761004297816 */ /* 0x000fe20000000029 */
[----:B------:R-:W-:Y:S06]  /*8810*/  @P1 BRA `(.L_x_12381) ;  /* 0x0000003000701947 */ /* 0x000fec0003800000 */
[----:B------:R-:W2:Y:S01]  /*8820*/  LDL.64 R60, [R1] ;  /* 0x00000000013c7983 */ /* 0x000ea20000100a00 */
[----:B------:R-:W2:Y:S03]  /*8830*/  LDC R0, c[0x0][0x3f4] ;  /* 0x0000fd00ff007b82 */ /* 0x000ea60000000800 */
[----:B------:R-:W0:Y:S04]  /*8840*/  LDL R58, [R1+0x5c] ;  /* 0x00005c00013a7983 */ /* 0x000e280000100800 */
[----:B------:R-:W3:Y:S04]  /*8850*/  LDL R57, [R1+0x40] ;  /* 0x0000400001397983 */ /* 0x000ee80000100800 */
[----:B------:R-:W4:Y:S04]  /*8860*/  LDL R55, [R1+0x38] ;  /* 0x0000380001377983 */ /* 0x000f280000100800 */
[----:B------:R-:W5:Y:S04]  /*8870*/  LDL R54, [R1+0x3c] ;  /* 0x00003c0001367983 */ /* 0x000f680000100800 */
[----:B------:R-:W5:Y:S04]  /*8880*/  LDL R7, [R1+0x34] ;  /* 0x0000340001077983 */ /* 0x000f680000100800 */
[----:B------:R-:W5:Y:S04]  /*8890*/  LDL R6, [R1+0x44] ;  /* 0x0000440001067983 */ /* 0x000f680000100800 */
[----:B------:R-:W5:Y:S01]  /*88a0*/  LDL R5, [R1+0x60] ;  /* 0x0000600001057983 */ /* 0x000f620000100800 */
[----:B------:R-:W-:Y:S01]  /*88b0*/  BSSY B1, `(.L_x_12382) ;  /* 0x0000039000017945 */ /* 0x000fe20003800000 */
[-C--:B--2---:R-:W-:Y:S01]  /*88c0*/  ISETP.GE.AND P6, PT, R60, R0.reuse, PT ;  /* 0x000000003c00720c */ /* 0x084fe20003fc6270 */
[----:B0-----:R-:W-:Y:S01]  /*88d0*/  IMAD R3, R58, 0x2, R2 ;  /* 0x000000023a037824 */ /* 0x001fe200078e0202 */
[----:B---3--:R-:W-:-:S02]  /*88e0*/  ISETP.GE.AND P0, PT, R57, R0, PT ;  /* 0x000000003900720c */ /* 0x008fc40003f06270 */
[-C--:B----4-:R-:W-:Y:S02]  /*88f0*/  ISETP.GE.AND P1, PT, R55, R0.reuse, PT ;  /* 0x000000003700720c */ /* 0x090fe40003f26270 */
[-C--:B-----5:R-:W-:Y:S02]  /*8900*/  ISETP.GE.AND P2, PT, R54, R0.reuse, PT ;  /* 0x000000003600720c */ /* 0x0a0fe40003f46270 */
[-C--:B------:R-:W-:Y:S02]  /*8910*/  ISETP.GE.AND P3, PT, R7, R0.reuse, PT ;  /* 0x000000000700720c */ /* 0x080fe40003f66270 */
[----:B------:R-:W-:Y:S01]  /*8920*/  ISETP.GE.AND P4, PT, R6, R0, PT ;  /* 0x000000000600720c */ /* 0x000fe20003f86270 */
[----:B------:R-:W-:Y:S01]  /*8930*/  VIADD R0, R3, 0x20 ;  /* 0x0000002003007836 */ /* 0x000fe20000000000 */
[----:B------:R-:W-:Y:S01]  /*8940*/  LOP3.LUT P5, RZ, R5, 0x2, RZ, 0xc0, !PT ;  /* 0x0000000205ff7812 */ /* 0x000fe200078ac0ff */
        /* <DEDUP_REMOVED lines=47> */
.L_x_12383:
[----:B------:R-:W-:Y:S05]  /*8c40*/  BSYNC B1 ;  /* 0x0000000000017941 */ /* 0x000fea0003800000 */
.L_x_12382:
        /* <DEDUP_REMOVED lines=49> */
.L_x_12385:
[----:B------:R-:W-:Y:S05]  /*8f60*/  BSYNC B1 ;  /* 0x0000000000017941 */ /* 0x000fea0003800000 */
.L_x_12384:
        /* <DEDUP_REMOVED lines=48> */
.L_x_12387:
[----:B------:R-:W-:Y:S05]  /*9270*/  BSYNC B1 ;  /* 0x0000000000017941 */ /* 0x000fea0003800000 */
.L_x_12386:
        /* <DEDUP_REMOVED lines=48> */
.L_x_12389:
[----:B------:R-:W-:Y:S05]  /*9580*/  BSYNC B1 ;  /* 0x0000000000017941 */ /* 0x000fea0003800000 */
.L_x_12388:
        /* <DEDUP_REMOVED lines=48> */
.L_x_12391:
[----:B------:R-:W-:Y:S05]  /*9890*/  BSYNC B1 ;  /* 0x0000000000017941 */ /* 0x000fea0003800000 */
.L_x_12390:
        /* <DEDUP_REMOVED lines=48> */
.L_x_12375:
[----:B------:R-:W3:Y:S01]  /*9ba0*/  LDC R9, c[0x0][0x448] ;  /* 0x00011200ff097b82 */ /* 0x000ee20000000800 */
[----:B------:R-:W-:Y:S01]  /*9bb0*/  ULDC.64 UR4, c[0x0][0x3f8] ;  /* 0x0000fe0000047ab9 */ /* 0x000fe20000000a00 */
[----:B------:R-:W-:Y:S01]  /*9bc0*/  ULDC.64 UR6, c[0x0][0x408] ;  /* 0x0001020000067ab9 */ /* 0x000fe20000000a00 */
        /* <DEDUP_REMOVED lines=8> */
[----:B---3--:R-:W-:Y:S01]  /*9c50*/  @P0 SHF.R.U32.HI R3, RZ, R5, R0 ;  /* 0x00000005ff030219 */ /* 0x008fe20000011600 */
        /* <DEDUP_REMOVED lines=22> */
.L_x_12604:
[----:B------:R-:W5:Y:S01]  /*9dc0*/  LDL R4, [R1+0x48] ;  /* 0x0000480001047983 */ /* 0x000f620000100800 */
[----:B------:R-:W-:Y:S01]  /*9dd0*/  BSSY B1, `(.L_x_12393) ;  /* 0x0000039000017945 */ /* 0x000fe20003800000 */
[----:B------:R-:W-:Y:S02]  /*9de0*/  CS2R R6, SRZ ;  /* 0x0000000000067805 */ /* 0x000fe4000001ff00 */
[----:B------:R-:W-:Y:S02]  /*9df0*/  CS2R R12, SRZ ;  /* 0x00000000000c7805 */ /* 0x000fe4000001ff00 */
[----:B0-----:R-:W-:Y:S02]  /*9e00*/  CS2R R14, SRZ ;  /* 0x00000000000e7805 */ /* 0x001fe4000001ff00 */
[----:B------:R-:W-:Y:S02]  /*9e10*/  CS2R R24, SRZ ;  /* 0x0000000000187805 */ /* 0x000fe4000001ff00 */
[----:B------:R-:W-:-:S02]  /*9e20*/  CS2R R26, SRZ ;  /* 0x00000000001a7805 */ /* 0x000fc4000001ff00 */
[----:B------:R-:W-:Y:S02]  /*9e30*/  CS2R R28, SRZ ;  /* 0x00000000001c7805 */ /* 0x000fe4000001ff00 */
[----:B------:R-:W-:Y:S02]  /*9e40*/  CS2R R30, SRZ ;  /* 0x00000000001e7805 */ /* 0x000fe4000001ff00 */
[----:B------:R-:W-:Y:S01]  /*9e50*/  CS2R R34, SRZ ;  /* 0x0000000000227805 */ /* 0x000fe2000001ff00 */
[----:B-----5:R-:W-:Y:S01]  /*9e60*/  IMAD R9, R4, R9, RZ ;  /* 0x0000000904097224 */ /* 0x020fe200078e02ff */
[----:B------:R-:W-:-:S03]  /*9e70*/  CS2R R4, SRZ ;  /* 0x0000000000047805 */ /* 0x000fc6000001ff00 */
[----:B------:R-:W-:Y:S01]  /*9e80*/  IMAD R48, R33, -0xc0, R9 ;  /* 0xffffff4021307824 */ /* 0x000fe200078e0209 */
[----:B------:R-:W-:Y:S02]  /*9e90*/  ISETP.GE.AND P0, PT, R10, R9, PT ;  /* 0x000000090a00720c */ /* 0x000fe40003f06270 */
[----:B------:R-:W-:Y:S02]  /*9ea0*/  CS2R R8, SRZ ;  /* 0x0000000000087805 */ /* 0x000fe4000001ff00 */
[----:B------:R-:W-:Y:S02]  /*9eb0*/  CS2R R10, SRZ ;  /* 0x00000000000a7805 */ /* 0x000fe4000001ff00 */
[----:B------:R-:W-:-:S07]  /*9ec0*/  CS2R R32, SRZ ;  /* 0x0000000000207805 */ /* 0x000fce000001ff00 */
[----:B------:R-:W-:Y:S05]  /*9ed0*/  @P0 BRA `(.L_x_12394) ;  /* 0x0000000000a00947 */ /* 0x000fea0003800000 */
[----:B------:R-:W2:Y:S01]  /*9ee0*/  LDL R36, [R1+0x14] ;  /* 0x0000140001247983 */ /* 0x000ea20000100800 */
[----:B------:R-:W-:-:S03]  /*9ef0*/  ULDC UR4, c[0x0][0x3f4] ;  /* 0x0000fd0000047ab9 */ /* 0x000fc60000000800 */
[----:B------:R-:W2:Y:S01]  /*9f00*/  LDL R37, [R1+0x10] ;  /* 0x0000100001257983 */ /* 0x000ea20000100800 */
[C---:B------:R-:W-:Y:S01]  /*9f10*/  VIADD R5, R16.reuse, 0x20 ;  /* 0x0000002010057836 */ /* 0x040fe20000000000 */
[C---:B------:R-:W-:Y:S01]  /*9f20*/  ISETP.GE.AND P2, PT, R16.reuse, UR4, PT ;  /* 0x0000000410007c0c */ /* 0x040fe2000bf46270 */
[----:B------:R-:W-:-:S03]  /*9f30*/  VIADD R4, R16, 0x10 ;  /* 0x0000001010047836 */ /* 0x000fc60000000000 */
[----:B------:R-:W-:Y:S02]  /*9f40*/  ISETP.GE.AND P4, PT, R5, UR4, PT ;  /* 0x0000000405007c0c */ /* 0x000fe4000bf86270 */
[----:B------:R-:W-:Y:S01]  /*9f50*/  ISETP.GE.AND P3, PT, R4, UR4, PT ;  /* 0x0000000404007c0c */ /* 0x000fe2000bf66270 */
[----:B----4-:R-:W-:-:S06]  /*9f60*/  IMAD.MOV.U32 R4, RZ, RZ, R0 ;  /* 0x000000ffff047224 */ /* 0x010fcc00078e0000 */
[----:B------:R-:W-:Y:S02]  /*9f70*/  @!P2 IMAD.SHL.U32 R39, R16, 0x2, RZ ;  /* 0x000000021027a824 */ /* 0x000fe400078e00ff */
[----:B---3--:R-:W-:-:S03]  /*9f80*/  IMAD.MOV.U32 R5, RZ, RZ, R3 ;  /* 0x000000ffff057224 */ /* 0x008fc600078e0003 */
        /* <DEDUP_REMOVED lines=12> */
[----:B--2---:R-:W-:Y:S01]  /*a050*/  @!P4 IMAD.SHL.U32 R47, R36, 0x8, RZ ;  /* 0x00000008242fc824 */ /* 0x004fe200078e00ff */
[----:B------:R-:W-:-:S02]  /*a060*/  @!P2 IADD3 R36, P0, R0, R39, RZ ;  /* 0x000000270024a210 */ /* 0x000fc40007f1e0ff */
[----:B------:R-:W-:Y:S01]  /*a070*/  @!P2 SHF.L.U64.HI R0, R16, 0x1, R17 ;  /* 0x000000011000a819 */ /* 0x000fe20000010211 */
[----:B------:R-:W-:Y:S02]  /*a080*/  @!P3 IMAD.SHL.U32 R43, R37, 0x8, RZ ;  /* 0x00000008252bb824 */ /* 0x000fe400078e00ff */
[----:B------:R-:W-:-:S04]  /*a090*/  @!P4 IMAD.WIDE R44, R47, 0x2, R4 ;  /* 0x000000022f2cc825 */ /* 0x000fc800078e0204 */
[C---:B------:R-:W-:Y:S01]  /*a0a0*/  @!P3 IMAD.WIDE R40, R43.reuse, 0x2, R4 ;  /* 0x000000022b28b825 */ /* 0x040fe200078e0204 */
        /* <DEDUP_REMOVED lines=11> */
.L_x_12394:
[----:B------:R-:W-:Y:S05]  /*a160*/  BSYNC B1 ;  /* 0x0000000000017941 */ /* 0x000fea0003800000 */
.L_x_12393:
[----:B------:R-:W-:Y:S01]  /*a170*/  ULEA.HI UR4, UR37, UR37, URZ, 0x1 ;  /* 0x0000002525047291 */ /* 0x000fe2000f8f083f */
[----:B---3-5:R-:W-:Y:S01]  /*a180*/  IMAD.MOV.U32 R3, RZ, RZ, R5 ;  /* 0x000000ffff037224 */ /* 0x028fe200078e0005 */
[----:B------:R-:W-:Y:S01]  /*a190*/  VIMNMX R48, R48, 0xc0, PT ;  /* 0x000000c030307848 */ /* 0x000fe20003fe0100 */
[----:B----4-:R-:W-:Y:S01]  /*a1a0*/  IMAD.MOV.U32 R0, RZ, RZ, R4 ;  /* 0x000000ffff007224 */ /* 0x010fe200078e0004 */
[----:B------:R-:W-:Y:S01]  /*a1b0*/  ULOP3.LUT UR4, UR4, 0xfffffffe, URZ, 0xc0, !UPT ;  /* 0xfffffffe04047892 */ /* 0x000fe2000f8ec03f */
[----:B------:R-:W-:Y:S01]  /*a1c0*/  IMAD.MOV.U32 R20, RZ, RZ, R6 ;  /* 0x000000ffff147224 */ /* 0x000fe200078e0006 */
[----:B------:R-:W-:Y:S01]  /*a1d0*/  PRMT R21, R21, 0x5410, R3 ;  /* 0x0000541015157816 */ /* 0x000fe20000000003 */
[----:B0-----:R-:W-:Y:S01]  /*a1e0*/  IMAD.MOV.U32 R36, RZ, RZ, R8 ;  /* 0x000000ffff247224 */ /* 0x001fe200078e0008 */
        /* <DEDUP_REMOVED lines=44> */
[----:B------:R-:W-:-:S02]  /*a4b0*/  ISETP.GE.AND P1, PT, R141, R48, PT ;  /* 0x000000308d00720c */ /* 0x000fc40003f26270 */
[----:B------:R-:W-:Y:S02]  /*a4c0*/  PRMT R46, R37, 0x7610, R46 ;  /* 0x00007610252e7816 */ /* 0x000fe4000000002e */
[----:B------:R-:W-:Y:S01]  /*a4d0*/  PRMT R47, R38, 0x7610, R47 ;  /* 0x00007610262f7816 */ /* 0x000fe2000000002f */
[----:B0-----:R-:W-:Y:S08]  /*a4e0*/  @!P0 BRA `(.L_x_12396) ;  /* 0x0000013000088947 */ /* 0x001ff00003800000 */
.L_x_12605:
[----:B------:R-:W-:Y:S05]  /*a4f0*/  BSYNC B1 ;  /* 0x0000000000017941 */ /* 0x000fea0003800000 */
.L_x_12395:
[----:B------:R-:W-:Y:S02]  /*a500*/  PRMT R48, R0, 0x7610, R48 ;  /* 0x0000761000307816 */ /* 0x000fe40000000030 */
[----:B------:R-:W-:Y:S01]  /*a510*/  PRMT R49, R36, 0x7610, R49 ;  /* 0x0000761024317816 */ /* 0x000fe20000000031 */
[----:B------:R-:W-:Y:S06]  /*a520*/  @P1 BRA `(.L_x_12381) ;  /* 0x00000014002c1947 */ /* 0x000fec0003800000 */
[----:B------:R1:W5:Y:S01]  /*a530*/  LDL R74, [R1+0xc] ;  /* 0x00000c00014a7983 */ /* 0x0003620000100800 */
[----:B0-----:R-:W0:Y:S01]  /*a540*/  LDC R3, c[0x0][0x3f4] ;  /* 0x0000fd00ff037b82 */ /* 0x001e220000000800 */
[C---:B------:R-:W-:Y:S01]  /*a550*/  VIADD R0, R16.reuse, 0x10 ;  /* 0x0000001010007836 */ /* 0x040fe20000000000 */
[----:B------:R-:W-:Y:S01]  /*a560*/  BSSY B1, `(.L_x_12397) ;  /* 0x0000073000017945 */ /* 0x000fe20003800000 */
[C---:B------:R-:W-:Y:S01]  /*a570*/  VIADD R36, R16.reuse, 0x20 ;  /* 0x0000002010247836 */ /* 0x040fe20000000000 */
[----:B------:R-:W-:Y:S02]  /*a580*/  SHF.R.U32.HI R72, RZ, 0x3, R157 ;  /* 0x00000003ff487819 */ /* 0x000fe4000001169d */
[-C--:B0-----:R-:W-:Y:S02]  /*a590*/  ISETP.GE.AND P0, PT, R16, R3.reuse, PT ;  /* 0x000000031000720c */ /* 0x081fe40003f06270 */
[-C--:B------:R-:W-:Y:S02]  /*a5a0*/  ISETP.GE.AND P1, PT, R0, R3.reuse, PT ;  /* 0x000000030000720c */ /* 0x080fe40003f26270 */
[----:B------:R-:W-:-:S09]  /*a5b0*/  ISETP.GE.AND P2, PT, R36, R3, PT ;  /* 0x000000032400720c */ /* 0x000fd20003f46270 */
[----:B-1----:R-:W-:Y:S05]  /*a5c0*/  @P0 BRA `(.L_x_12398) ;  /* 0x0000000400b00947 */ /* 0x002fea0003800000 */
[----:B------:R-:W3:Y:S01]  /*a5d0*/  LDL R75, [R1+0x7c] ;  /* 0x00007c00014b7983 */ /* 0x000ee20000100800 */
        /* <DEDUP_REMOVED lines=11> */
[----:B-----5:R-:W-:Y:S01]  /*a690*/  IMAD R37, R37, 0x1800, R74 ;  /* 0x0000180025257824 */ /* 0x020fe200078e024a */
[----:B------:R-:W-:-:S05]  /*a6a0*/  LOP3.LUT R0, R0, R72, RZ, 0x3c, !PT ;  /* 0x0000004800007212 */ /* 0x000fca00078e3cff */
[----:B--2---:R-:W-:-:S04]  /*a6b0*/  IMAD.IADD R41, R37, 0x1, R0 ;  /* 0x0000000125297824 */ /* 0x004fc800078e0200 */
[----:B------:R-:W-:-:S05]  /*a6c0*/  IMAD R0, R41, 0x2, R2 ;  /* 0x0000000229007824 */ /* 0x000fca00078e0202 */
[----:B------:R-:W0:Y:S01]  /*a6d0*/  LDS.128 R40, [R0+0xc400] ;  /* 0x00c4000000287984 */ /* 0x000e220000000c00 */
[----:B------:R-:W-:Y:S02]  /*a6e0*/  SHF.R.U64 R66, R4, 0x10, R5 ;  /* 0x0000001004427819 */ /* 0x000fe40000001205 */
[----:B------:R-:W-:Y:S02]  /*a6f0*/  SHF.R.U64 R64, R24, 0x10, R25 ;  /* 0x0000001018407819 */ /* 0x000fe40000001219 */
[----:B------:R-:W-:Y:S02]  /*a700*/  SHF.R.U64 R24, R26, 0x10, R27 ;  /* 0x000000101a187819 */ /* 0x000fe4000000121b */
[----:B------:R-:W-:Y:S02]  /*a710*/  SHF.R.U32.HI R65, RZ, 0x10, R25 ;  /* 0x00000010ff417819 */ /* 0x000fe40000011619 */
[----:B------:R-:W-:Y:S02]  /*a720*/  SHF.R.U32.HI R27, RZ, 0x10, R27 ;  /* 0x00000010ff1b7819 */ /* 0x000fe4000001161b */
[----:B------:R-:W-:-:S02]  /*a730*/  PRMT R66, R20, 0x5432, R66 ;  /* 0x0000543214427816 */ /* 0x000fc40000000042 */
[----:B------:R-:W-:Y:S02]  /*a740*/  PRMT R64, R46, 0x5432, R64 ;  /* 0x000054322e407816 */ /* 0x000fe40000000040 */
[----:B------:R-:W-:Y:S02]  /*a750*/  SHF.R.U32.HI R68, RZ, 0x10, R5 ;  /* 0x00000010ff447819 */ /* 0x000fe40000011605 */
[--C-:B------:R-:W-:Y:S01]  /*a760*/  SHF.R.U64 R26, R6, 0x10, R7.reuse ;  /* 0x00000010061a7819 */ /* 0x100fe20000001207 */
[----:B------:R-:W-:Y:S01]  /*a770*/  IMAD.U32 R67, R66, 0x10000, RZ ;  /* 0x0001000042437824 */ /* 0x000fe200078e00ff */
[----:B------:R-:W-:Y:S02]  /*a780*/  SHF.R.U32.HI R6, RZ, 0x10, R7 ;  /* 0x00000010ff067819 */ /* 0x000fe40000011607 */
[----:B------:R-:W-:Y:S02]  /*a790*/  PRMT R65, R58, 0x5410, R65 ;  /* 0x000054103a417816 */ /* 0x000fe40000000041 */
[----:B------:R-:W-:-:S02]  /*a7a0*/  PRMT R4, R59, 0x5410, R27 ;  /* 0x000054103b047816 */ /* 0x000fc4000000001b */
[----:B------:R-:W-:Y:S02]  /*a7b0*/  PRMT R68, R21, 0x5432, R68 ;  /* 0x0000543215447816 */ /* 0x000fe40000000044 */
[----:B------:R-:W-:-:S03]  /*a7c0*/  PRMT R6, R45, 0x5432, R6 ;  /* 0x000054322d067816 */ /* 0x000fc60000000006 */
[----:B------:R-:W-:Y:S02]  /*a7d0*/  IMAD.U32 R69, R68, 0x10000, RZ ;  /* 0x0001000044457824 */ /* 0x000fe400078e00ff */
[----:B------:R-:W-:Y:S02]  /*a7e0*/  IMAD.U32 R70, R6, 0x10000, RZ ;  /* 0x0001000006467824 */ /* 0x000fe400078e00ff */
[----:B0-----:R-:W-:Y:S01]  /*a7f0*/  IMAD.U32 R27, R40, 0x10000, RZ ;  /* 0x00010000281b7824 */ /* 0x001fe200078e00ff */
[----:B------:R-:W-:Y:S01]  /*a800*/  LOP3.LUT R25, R42, 0xffff0000, RZ, 0xc0, !PT ;  /* 0xffff00002a197812 */ /* 0x000fe200078ec0ff */
[----:B------:R-:W-:Y:S02]  /*a810*/  IMAD.U32 R62, R41, 0x10000, RZ ;  /* 0x00010000293e7824 */ /* 0x000fe400078e00ff */
[----:B------:R-:W-:Y:S01]  /*a820*/  FMUL.FTZ R71, R27, R67 ;  /* 0x000000431b477220 */ /* 0x000fe20000410000 */
[----:B------:R-:W-:Y:S01]  /*a830*/  IMAD.U32 R63, R43, 0x10000, RZ ;  /* 0x000100002b3f7824 */ /* 0x000fe200078e00ff */
[----:B------:R-:W-:-:S02]  /*a840*/  LOP3.LUT R66, R66, 0xffff0000, RZ, 0xc0, !PT ;  /* 0xffff000042427812 */ /* 0x000fc400078ec0ff */
[----:B------:R-:W-:Y:S02]  /*a850*/  LOP3.LUT R68, R68, 0xffff0000, RZ, 0xc0, !PT ;  /* 0xffff000044447812 */ /* 0x000fe400078ec0ff */
[----:B------:R-:W-:Y:S02]  /*a860*/  PRMT R26, R44, 0x5432, R26 ;  /* 0x000054322c1a7816 */ /* 0x000fe4000000001a */
[----:B------:R-:W-:Y:S01]  /*a870*/  PRMT R24, R47, 0x5432, R24 ;  /* 0x000054322f187816 */ /* 0x000fe20000000018 */
[----:B---3--:R-:W0:Y:S02]  /*a880*/  LDS.128 R36, [R75] ;  /* 0x000000004b247984 */ /* 0x008e240000000c00 */
[C---:B0-----:R-:W-:Y:S01]  /*a890*/  IMAD.U32 R58, R36.reuse, 0x10000, RZ ;  /* 0x00010000243a7824 */ /* 0x041fe200078e00ff */
        /* <DEDUP_REMOVED lines=14> */
[----:B------:R-:W-:Y:S02]  /*a980*/  IMAD.U32 R58, R4, 0x10000, RZ ;  /* 0x00010000043a7824 */ /* 0x000fe400078e00ff */
[C---:B------:R-:W-:Y:S01]  /*a990*/  FMUL.FTZ R71, R62.reuse, R69 ;  /* 0x000000453e477220 */ /* 0x040fe20000410000 */
[----:B------:R-:W-:Y:S02]  /*a9a0*/  IMAD.U32 R60, R37, 0x10000, RZ ;  /* 0x00010000253c7824 */ /* 0x000fe400078e00ff */
[-C--:B------:R-:W-:Y:S01]  /*a9b0*/  FMUL.FTZ R67, R62, R43.reuse ;  /* 0x0000002b3e437220 */ /* 0x080fe20000410000 */
[C---:B------:R-:W-:Y:S01]  /*a9c0*/  FMUL.FTZ R62, R63.reuse, R70 ;  /* 0x000000463f3e7220 */ /* 0x040fe20000410000 */
[----:B------:R-:W-:Y:S01]  /*a9d0*/  LOP3.LUT R64, R64, 0xffff0000, RZ, 0xc0, !PT ;  /* 0xffff000040407812 */ /* 0x000fe200078ec0ff */
[-C--:B------:R-:W-:Y:S01]  /*a9e0*/  FMUL.FTZ R63, R63, R58.reuse ;  /* 0x0000003a3f3f7220 */ /* 0x080fe20000410000 */
[----:B------:R-:W-:Y:S01]  /*a9f0*/  LOP3.LUT R65, R65, 0xffff0000, RZ, 0xc0, !PT ;  /* 0xffff000041417812 */ /* 0x000fe200078ec0ff */
[----:B------:R-:W-:Y:S01]  /*aa00*/  FFMA.FTZ R71, R60, R43, -R71 ;  /* 0x0000002b3c477223 */ /* 0x000fe20000010847 */
[----:B------:R-:W-:Y:S01]  /*aa10*/  FFMA.FTZ R43, R61, R58, -R62 ;  /* 0x0000003a3d2b7223 */ /* 0x000fe2000001083e */
[----:B------:R-:W-:Y:S01]  /*aa20*/  LOP3.LUT R37, R37, 0xffff0000, RZ, 0xc0, !PT ;  /* 0xffff000025257812 */ /* 0x000fe200078ec0ff */
[C---:B------:R-:W-:Y:S01]  /*aa30*/  FMUL.FTZ R58, R39.reuse, R66 ;  /* 0x00000042273a7220 */ /* 0x040fe20000410000 */
[----:B------:R-:W-:Y:S01]  /*aa40*/  FMUL.FTZ R62, R39, R64 ;  /* 0x00000040273e7220 */ /* 0x000fe20000410000 */
[----:B------:R-:W-:Y:S01]  /*aa50*/  FFMA.FTZ R63, R61, R70, R63 ;  /* 0x000000463d3f7223 */ /* 0x000fe2000001003f */
[C---:B------:R-:W-:Y:S01]  /*aa60*/  FMUL.FTZ R39, R40.reuse, R65 ;  /* 0x0000004128277220 */ /* 0x040fe20000410000 */
[----:B------:R-:W-:Y:S01]  /*aa70*/  FMUL.FTZ R70, R40, R68 ;  /* 0x0000004428467220 */ /* 0x000fe20000410000 */
[----:B------:R-:W-:Y:S01]  /*aa80*/  FFMA.FTZ R67, R60, R69, R67 ;  /* 0x000000453c437223 */ /* 0x000fe20000010043 */
[----:B------:R-:W-:Y:S01]  /*aa90*/  FFMA.FTZ R64, R59, R64, -R58 ;  /* 0x000000403b407223 */ /* 0x000fe2000001083a */
[----:B------:R-:W-:-:S02]  /*aaa0*/  IMAD.U32 R60, R26, 0x10000, RZ ;  /* 0x000100001a3c7824 */ /* 0x000fc400078e00ff */
[C---:B------:R-:W-:Y:S01]  /*aab0*/  FFMA.FTZ R68, R37.reuse, R68, R39 ;  /* 0x0000004425447223 */ /* 0x040fe20000010027 */
[----:B------:R-:W-:Y:S01]  /*aac0*/  IMAD.U32 R58, R24, 0x10000, RZ ;  /* 0x00010000183a7824 */ /* 0x000fe200078e00ff */
[----:B------:R-:W-:Y:S01]  /*aad0*/  LOP3.LUT R26, R26, 0xffff0000, RZ, 0xc0, !PT ;  /* 0xffff00001a1a7812 */ /* 0x000fe200078ec0ff */
[----:B------:R-:W-:Y:S01]  /*aae0*/  FFMA.FTZ R70, R37, R65, -R70 ;  /* 0x0000004125467223 */ /* 0x000fe20000010846 */
[----:B------:R-:W-:Y:S01]  /*aaf0*/  LOP3.LUT R39, R6, 0xffff0000, RZ, 0xc0, !PT ;  /* 0xffff000006277812 */ /* 0x000fe200078ec0ff */
[----:B------:R-:W-:Y:S01]  /*ab00*/  FFMA.FTZ R59, R59, R66, R62 ;  /* 0x000000423b3b7223 */ /* 0x000fe2000001003e */
[----:B------:R-:W-:Y:S02]  /*ab10*/  LOP3.LUT R24, R24, 0xffff0000, RZ, 0xc0, !PT ;  /* 0xffff000018187812 */ /* 0x000fe400078ec0ff */
[----:B------:R-:W-:Y:S01]  /*ab20*/  LOP3.LUT R37, R4, 0xffff0000, RZ, 0xc0, !PT ;  /* 0xffff000004257812 */ /* 0x000fe200078ec0ff */
[C---:B------:R-:W-:Y:S01]  /*ab30*/  FMUL.FTZ R40, R41.reuse, R60 ;  /* 0x0000003c29287220 */ /* 0x040fe20000410000 */
[----:B------:R-:W-:Y:S01]  /*ab40*/  FMUL.FTZ R62, R41, R58 ;  /* 0x0000003a293e7220 */ /* 0x000fe20000410000 */
[C---:B------:R-:W-:Y:S01]  /*ab50*/  FMUL.FTZ R4, R25.reuse, R26 ;  /* 0x0000001a19047220 */ /* 0x040fe20000410000 */
[C---:B------:R-:W-:Y:S01]  /*ab60*/  FMUL.FTZ R61, R42.reuse, R39 ;  /* 0x000000272a3d7220 */ /* 0x040fe20000410000 */
[----:B------:R-:W-:Y:S01]  /*ab70*/  FMUL.FTZ R25, R25, R24 ;  /* 0x0000001819197220 */ /* 0x000fe20000410000 */
[-C--:B------:R-:W-:Y:S01]  /*ab80*/  FMUL.FTZ R6, R42, R37.reuse ;  /* 0x000000252a067220 */ /* 0x080fe20000410000 */
[C---:B------:R-:W-:Y:S01]  /*ab90*/  FFMA.FTZ R40, R7.reuse, R58, -R40 ;  /* 0x0000003a07287223 */ /* 0x040fe20000010828 */
        /* <DEDUP_REMOVED lines=15> */
.L_x_12398:
[----:B------:R-:W-:Y:S05]  /*ac90*/  BSYNC B1 ;  /* 0x0000000000017941 */ /* 0x000fea0003800000 */
.L_x_12397:
[----:B------:R-:W-:Y:S04]  /*aca0*/  BSSY B1, `(.L_x_12399) ;  /* 0x000006a000017945 */ /* 0x000fe80003800000 */
[----:B------:R-:W-:Y:S05]  /*acb0*/  @P1 BRA `(.L_x_12400) ;  /* 0x0000000400a01947 */ /* 0x000fea0003800000 */
[----:B0-----:R-:W3:Y:S04]  /*acc0*/  LDL R0, [R1+0x10] ;  /* 0x0000100001007983 */ /* 0x001ee80000100800 */
[----:B------:R-:W4:Y:S01]  /*acd0*/  LDL R58, [R1+0x78] ;  /* 0x00007800013a7983 */ /* 0x000f220000100800 */
[--C-:B------:R-:W-:Y:S02]  /*ace0*/  SHF.R.U64 R39, R28, 0x10, R29.reuse ;  /* 0x000000101c277819 */ /* 0x100fe4000000121d */
[----:B------:R-:W-:Y:S02]  /*acf0*/  SHF.R.U32.HI R28, RZ, 0x10, R29 ;  /* 0x00000010ff1c7819 */ /* 0x000fe4000001161d */
[--C-:B------:R-:W-:Y:S02]  /*ad00*/  SHF.R.U64 R29, R8, 0x10, R9.reuse ;  /* 0x00000010081d7819 */ /* 0x100fe40000001209 */
[----:B------:R-:W-:-:S02]  /*ad10*/  SHF.R.U32.HI R8, RZ, 0x10, R9 ;  /* 0x00000010ff087819 */ /* 0x000fc40000011609 */
[----:B------:R-:W-:Y:S02]  /*ad20*/  SHF.R.U64 R37, R30, 0x10, R31 ;  /* 0x000000101e257819 */ /* 0x000fe4000000121f */
[----:B------:R-:W-:Y:S02]  /*ad30*/  PRMT R54, R54, 0x5410, R39 ;  /* 0x0000541036367816 */ /* 0x000fe40000000027 */
[----:B------:R-:W-:Y:S02]  /*ad40*/  PRMT R50, R50, 0x5410, R29 ;  /* 0x0000541032327816 */ /* 0x000fe4000000001d */
[--C-:B------:R-:W-:Y:S02]  /*ad50*/  SHF.R.U64 R9, R10, 0x10, R11.reuse ;  /* 0x000000100a097819 */ /* 0x100fe4000000120b */
[----:B------:R-:W-:Y:S01]  /*ad60*/  PRMT R51, R51, 0x5410, R8 ;  /* 0x0000541033337816 */ /* 0x000fe20000000008 */
[----:B------:R-:W-:Y:S01]  /*ad70*/  IMAD.U32 R39, R50, 0x10000, RZ ;  /* 0x0001000032277824 */ /* 0x000fe200078e00ff */
[----:B------:R-:W-:-:S02]  /*ad80*/  SHF.R.U32.HI R10, RZ, 0x10, R11 ;  /* 0x00000010ff0a7819 */ /* 0x000fc4000001160b */
[----:B------:R-:W-:Y:S01]  /*ad90*/  PRMT R55, R55, 0x5410, R28 ;  /* 0x0000541037377816 */ /* 0x000fe2000000001c */
[----:B------:R-:W-:Y:S01]  /*ada0*/  IMAD.U32 R36, R51, 0x10000, RZ ;  /* 0x0001000033247824 */ /* 0x000fe200078e00ff */
[----:B------:R-:W-:Y:S01]  /*adb0*/  PRMT R56, R56, 0x5410, R37 ;  /* 0x0000541038387816 */ /* 0x000fe20000000025 */
[----:B------:R-:W-:Y:S01]  /*adc0*/  IMAD.U32 R37, R54, 0x10000, RZ ;  /* 0x0001000036257824 */ /* 0x000fe200078e00ff */
[----:B------:R-:W-:Y:S02]  /*add0*/  SHF.R.U32.HI R30, RZ, 0x10, R31 ;  /* 0x00000010ff1e7819 */ /* 0x000fe4000001161f */
[----:B------:R-:W-:Y:S02]  /*ade0*/  PRMT R53, R53, 0x5410, R10 ;  /* 0x0000541035357816 */ /* 0x000fe4000000000a */
[----:B------:R-:W-:Y:S02]  /*adf0*/  PRMT R57, R57, 0x5410, R30 ;  /* 0x0000541039397816 */ /* 0x000fe4000000001e */
[----:B------:R-:W-:Y:S01]  /*ae00*/  PRMT R52, R52, 0x5410, R9 ;  /* 0x0000541034347816 */ /* 0x000fe20000000009 */
[----:B------:R-:W-:Y:S01]  /*ae10*/  IMAD.U32 R38, R53, 0x10000, RZ ;  /* 0x0001000035267824 */ /* 0x000fe200078e00ff */
[----:B---3--:R-:W-:-:S04]  /*ae20*/  LEA.HI R0, R3, R0, RZ, 0x1d ;  /* 0x0000000003007211 */ /* 0x008fc800078fe8ff */
[----:B------:R-:W-:-:S04]  /*ae30*/  SHF.R.S32.HI R5, RZ, 0x1f, R0 ;  /* 0x0000001fff057819 */ /* 0x000fc80000011400 */
[----:B------:R-:W-:Y:S01]  /*ae40*/  LEA.HI R5, R5, R0, RZ, 0x2 ;  /* 0x0000000005057211 */ /* 0x000fe200078f10ff */
[----:B------:R-:W-:-:S03]  /*ae50*/  IMAD.SHL.U32 R0, R0, 0x8, RZ ;  /* 0x0000000800007824 */ /* 0x000fc600078e00ff */
[----:B------:R-:W-:Y:S02]  /*ae60*/  SHF.R.S32.HI R5, RZ, 0x2, R5 ;  /* 0x00000002ff057819 */ /* 0x000fe40000011405 */
[----:B------:R-:W-:-:S03]  /*ae70*/  LOP3.LUT R0, R157, 0x18, R0, 0xf8, !PT ;  /* 0x000000189d007812 */ /* 0x000fc600078ef800 */
[----:B-----5:R-:W-:Y:S01]  /*ae80*/  IMAD R5, R5, 0x1800, R74 ;  /* 0x0000180005057824 */ /* 0x020fe200078e024a */
[----:B------:R-:W-:-:S05]  /*ae90*/  LOP3.LUT R0, R0, R72, RZ, 0x3c, !PT ;  /* 0x0000004800007212 */ /* 0x000fca00078e3cff */
[----:B------:R-:W-:Y:S02]  /*aea0*/  IMAD.IADD R25, R5, 0x1, R0 ;  /* 0x0000000105197824 */ /* 0x000fe400078e0200 */
[----:B----4-:R-:W0:Y:S02]  /*aeb0*/  LDS.128 R4, [R58] ;  /* 0x000000003a047984 */ /* 0x010e240000000c00 */
        /* <DEDUP_REMOVED lines=14> */
[C---:B--2---:R-:W-:Y:S01]  /*afa0*/  FMUL.FTZ R41, R28.reuse, R39 ;  /* 0x000000271c297220 */ /* 0x044fe20000410000 */
        /* <DEDUP_REMOVED lines=9> */
[C---:B------:R-:W-:Y:S01]  /*b040*/  FMUL.FTZ R28, R31.reuse, R38 ;  /* 0x000000261f1c7220 */ /* 0x040fe20000410000 */
        /* <DEDUP_REMOVED lines=15> */
[C---:B------:R-:W-:Y:S01]  /*b140*/  FMUL.FTZ R37, R25.reuse, R8 ;  /* 0x0000000819257220 */ /* 0x040fe20000410000 */
[C---:B------:R-:W-:Y:S01]  /*b150*/  FMUL.FTZ R29, R30.reuse, R11 ;  /* 0x0000000b1e1d7220 */ /* 0x040fe20000410000 */
[----:B------:R-:W-:Y:S01]  /*b160*/  FMUL.FTZ R38, R25, R28 ;  /* 0x0000001c19267220 */ /* 0x000fe20000410000 */
[-C--:B------:R-:W-:Y:S01]  /*b170*/  FMUL.FTZ R31, R30, R9.reuse ;  /* 0x000000091e1f7220 */ /* 0x080fe20000410000 */
[----:B------:R-:W-:Y:S01]  /*b180*/  LOP3.LUT R26, R26, 0xffff0000, RZ, 0xc0, !PT ;  /* 0xffff00001a1a7812 */ /* 0x000fe200078ec0ff */
[----:B------:R-:W-:Y:S01]  /*b190*/  FFMA.FTZ R29, R10, R9, -R29 ;  /* 0x000000090a1d7223 */ /* 0x000fe2000001081d */
[C---:B------:R-:W-:Y:S01]  /*b1a0*/  FFMA.FTZ R25, R5.reuse, R8, -R38 ;  /* 0x0000000805197223 */ /* 0x040fe20000010826 */
[----:B------:R-:W-:Y:S01]  /*b1b0*/  FFMA.FTZ R37, R5, R28, R37 ;  /* 0x0000001c05257223 */ /* 0x000fe20000010025 */
[----:B------:R-:W-:Y:S01]  /*b1c0*/  LOP3.LUT R9, R52, 0xffff0000, RZ, 0xc0, !PT ;  /* 0xffff000034097812 */ /* 0x000fe200078ec0ff */
[----:B------:R-:W-:Y:S01]  /*b1d0*/  FFMA.FTZ R10, R10, R11, R31 ;  /* 0x0000000b0a0a7223 */ /* 0x000fe2000001001f */
[----:B------:R-:W-:-:S02]  /*b1e0*/  LOP3.LUT R27, R27, 0xffff0000, RZ, 0xc0, !PT ;  /* 0xffff00001b1b7812 */ /* 0x000fc400078ec0ff */
[----:B------:R-:W-:Y:S01]  /*b1f0*/  LOP3.LUT R5, R56, 0xffff0000, RZ, 0xc0, !PT ;  /* 0xffff000038057812 */ /* 0x000fe200078ec0ff */
[C---:B------:R-:W-:Y:S01]  /*b200*/  FMUL.FTZ R11, R26.reuse, R9 ;  /* 0x000000091a0b7220 */ /* 0x040fe20000410000 */
[----:B------:R-:W-:Y:S02]  /*b210*/  LOP3.LUT R8, R53, 0xffff0000, RZ, 0xc0, !PT ;  /* 0xffff000035087812 */ /* 0x000fe400078ec0ff */
        /* <DEDUP_REMOVED lines=18> */
.L_x_12400:
[----:B------:R-:W-:Y:S05]  /*b340*/  BSYNC B1 ;  /* 0x0000000000017941 */ /* 0x000fea0003800000 */
.L_x_12399:
[----:B------:R-:W-:Y:S05]  /*b350*/  @P2 BRA `(.L_x_12381) ;  /* 0x0000000400a02947 */ /* 0x000fea0003800000 */
[----:B01----:R-:W3:Y:S04]  /*b360*/  LDL R0, [R1+0x14] ;  /* 0x0000140001007983 */ /* 0x003ee80000100800 */
[----:B------:R-:W4:Y:S01]  /*b370*/  LDL R36, [R1+0x74] ;  /* 0x0000740001247983 */ /* 0x000f220000100800 */
[----:B------:R-:W-:Y:S02]  /*b380*/  SHF.R.U64 R29, R32, 0x10, R33 ;  /* 0x00000010201d7819 */ /* 0x000fe40000001221 */
[----:B------:R-:W-:Y:S02]  /*b390*/  SHF.R.U64 R27, R34, 0x10, R35 ;  /* 0x00000010221b7819 */ /* 0x000fe40000001223 */
[--C-:B------:R-:W-:Y:S02]  /*b3a0*/  SHF.R.U64 R25, R12, 0x10, R13.reuse ;  /* 0x000000100c197819 */ /* 0x100fe4000000120d */
[----:B------:R-:W-:-:S02]  /*b3b0*/  SHF.R.U32.HI R12, RZ, 0x10, R13 ;  /* 0x00000010ff0c7819 */ /* 0x000fc4000001160d */
[----:B------:R-:W-:Y:S02]  /*b3c0*/  PRMT R46, R46, 0x5410, R29 ;  /* 0x000054102e2e7816 */ /* 0x000fe4000000001d */
[----:B------:R-:W-:Y:S02]  /*b3d0*/  PRMT R48, R48, 0x5410, R27 ;  /* 0x0000541030307816 */ /* 0x000fe4000000001b */
[----:B------:R-:W-:Y:S01]  /*b3e0*/  PRMT R25, R20, 0x5410, R25 ;  /* 0x0000541014197816 */ /* 0x000fe20000000019 */
[----:B------:R-:W-:Y:S01]  /*b3f0*/  IMAD.U32 R26, R46, 0x10000, RZ ;  /* 0x000100002e1a7824 */ /* 0x000fe200078e00ff */
[----:B------:R-:W-:Y:S02]  /*b400*/  SHF.R.U32.HI R32, RZ, 0x10, R33 ;  /* 0x00000010ff207819 */ /* 0x000fe40000011621 */
[----:B------:R-:W-:Y:S01]  /*b410*/  PRMT R27, R21, 0x5410, R12 ;  /* 0x00005410151b7816 */ /* 0x000fe2000000000c */
[----:B------:R-:W-:Y:S01]  /*b420*/  IMAD.U32 R28, R25, 0x10000, RZ ;  /* 0x00010000191c7824 */ /* 0x000fe200078e00ff */
[----:B------:R-:W-:-:S02]  /*b430*/  SHF.R.U32.HI R34, RZ, 0x10, R35 ;  /* 0x00000010ff227819 */ /* 0x000fc40000011623 */
[----:B------:R-:W-:Y:S01]  /*b440*/  PRMT R47, R47, 0x5410, R32 ;  /* 0x000054102f2f7816 */ /* 0x000fe20000000020 */
[----:B------:R-:W-:Y:S01]  /*b450*/  IMAD.U32 R29, R27, 0x10000, RZ ;  /* 0x000100001b1d7824 */ /* 0x000fe200078e00ff */
[----:B------:R-:W-:Y:S02]  /*b460*/  PRMT R49, R49, 0x5410, R34 ;  /* 0x0000541031317816 */ /* 0x000fe40000000022 */
[----:B------:R-:W-:Y:S02]  /*b470*/  LOP3.LUT R25, R25, 0xffff0000, RZ, 0xc0, !PT ;  /* 0xffff000019197812 */ /* 0x000fe400078ec0ff */
        /* <DEDUP_REMOVED lines=10> */
[----:B------:R-:W-:Y:S01]  /*b520*/  IMAD R0, R3, 0x2, R2 ;  /* 0x0000000203007824 */ /* 0x000fe200078e0202 */
[--C-:B------:R-:W-:Y:S02]  /*b530*/  SHF.R.U64 R3, R14, 0x10, R15.reuse ;  /* 0x000000100e037819 */ /* 0x100fe4000000120f */
[----:B------:R-:W-:Y:S02]  /*b540*/  SHF.R.U32.HI R14, RZ, 0x10, R15 ;  /* 0x00000010ff0e7819 */ /* 0x000fe4000001160f */
[----:B------:R-:W1:Y:S01]  /*b550*/  LDS.128 R8, [R0+0xc400] ;  /* 0x00c4000000087984 */ /* 0x000e620000000c00 */
[----:B------:R-:W-:-:S02]  /*b560*/  PRMT R44, R44, 0x5410, R3 ;  /* 0x000054102c2c7816 */ /* 0x000fc40000000003 */
[----:B------:R-:W-:-:S05]  /*b570*/  PRMT R45, R45, 0x5410, R14 ;  /* 0x000054102d2d7816 */ /* 0x000fca000000000e */
        /* <DEDUP_REMOVED lines=16> */
[C---:B------:R-:W-:Y:S01]  /*b680*/  FMUL.FTZ R33, R20.reuse, R29 ;  /* 0x0000001d14217220 */ /* 0x040fe20000410000 */
        /* <DEDUP_REMOVED lines=10> */
[----:B------:R-:W-:Y:S01]  /*b730*/  FFMA.FTZ R28, R14, R3, -R15 ;  /* 0x000000030e1c7223 */ /* 0x000fe2000001080f */
[----:B------:R-:W-:Y:S01]  /*b740*/  LOP3.LUT R3, R46, 0xffff0000, RZ, 0xc0, !PT ;  /* 0xffff00002e037812 */ /* 0x000fe200078ec0ff */
[----:B------:R-:W-:Y:S01]  /*b750*/  FFMA.FTZ R31, R14, R31, R24 ;  /* 0x0000001f0e1f7223 */ /* 0x000fe20000010018 */
[----:B------:R-:W-:Y:S01]  /*b760*/  LOP3.LUT R14, R27, 0xffff0000, RZ, 0xc0, !PT ;  /* 0xffff00001b0e7812 */ /* 0x000fe200078ec0ff */
[----:B------:R-:W-:Y:S01]  /*b770*/  FMUL.FTZ R15, R8, R25 ;  /* 0x00000019080f7220 */ /* 0x000fe20000410000 */
[----:B------:R-:W-:-:S02]  /*b780*/  IMAD.U32 R21, R10, 0x10000, RZ ;  /* 0x000100000a157824 */ /* 0x000fc400078e00ff */
[-C--:B------:R-:W-:Y:S01]  /*b790*/  FMUL.FTZ R27, R8, R3.reuse ;  /* 0x00000003081b7220 */ /* 0x080fe20000410000 */
[----:B------:R-:W-:Y:S02]  /*b7a0*/  IMAD.U32 R20, R44, 0x10000, RZ ;  /* 0x000100002c147824 */ /* 0x000fe400078e00ff */
[C---:B------:R-:W-:Y:S01]  /*b7b0*/  FMUL.FTZ R24, R9.reuse, R14 ;  /* 0x0000000e09187220 */ /* 0x040fe20000410000 */
[C---:B------:R-:W-:Y:S01]  /*b7c0*/  FFMA.FTZ R15, R4.reuse, R3, -R15 ;  /* 0x00000003040f7223 */ /* 0x040fe2000001080f */
[----:B------:R-:W-:Y:S01]  /*b7d0*/  FMUL.FTZ R9, R9, R12 ;  /* 0x0000000c09097220 */ /* 0x000fe20000410000 */
[----:B------:R-:W-:Y:S01]  /*b7e0*/  FFMA.FTZ R27, R4, R25, R27 ;  /* 0x00000019041b7223 */ /* 0x000fe2000001001b */
[----:B------:R-:W-:Y:S02]  /*b7f0*/  IMAD.U32 R8, R48, 0x10000, RZ ;  /* 0x0001000030087824 */ /* 0x000fe400078e00ff */
[----:B------:R-:W-:Y:S01]  /*b800*/  FMUL.FTZ R4, R21, R20 ;  /* 0x0000001415047220 */ /* 0x000fe20000410000 */
[C---:B------:R-:W-:Y:S01]  /*b810*/  FFMA.FTZ R24, R5.reuse, R12, -R24 ;  /* 0x0000000c05187223 */ /* 0x040fe20000010818 */
[----:B------:R-:W-:Y:S01]  /*b820*/  FFMA.FTZ R14, R5, R14, R9 ;  /* 0x0000000e050e7223 */ /* 0x000fe20000010009 */
[----:B------:R-:W-:Y:S01]  /*b830*/  LOP3.LUT R10, R10, 0xffff0000, RZ, 0xc0, !PT ;  /* 0xffff00000a0a7812 */ /* 0x000fe200078ec0ff */
[-C--:B------:R-:W-:Y:S01]  /*b840*/  FMUL.FTZ R26, R21, R8.reuse ;  /* 0x00000008151a7220 */ /* 0x080fe20000410000 */
[----:B------:R-:W-:Y:S01]  /*b850*/  FFMA.FTZ R12, R13, R8, -R4 ;  /* 0x000000080d0c7223 */ /* 0x000fe20000010804 */
[----:B------:R-:W-:-:S02]  /*b860*/  LOP3.LUT R5, R44, 0xffff0000, RZ, 0xc0, !PT ;  /* 0xffff00002c057812 */ /* 0x000fc400078ec0ff */
[----:B------:R-:W-:Y:S01]  /*b870*/  LOP3.LUT R11, R11, 0xffff0000, RZ, 0xc0, !PT ;  /* 0xffff00000b0b7812 */ /* 0x000fe200078ec0ff */
[----:B------:R-:W-:Y:S01]  /*b880*/  FFMA.FTZ R26, R13, R20, R26 ;  /* 0x000000140d1a7223 */ /* 0x000fe2000001001a */
[----:B------:R-:W-:Y:S01]  /*b890*/  LOP3.LUT R3, R48, 0xffff0000, RZ, 0xc0, !PT ;  /* 0xffff000030037812 */ /* 0x000fe200078ec0ff */
[C---:B------:R-:W-:Y:S01]  /*b8a0*/  FMUL.FTZ R9, R10.reuse, R5 ;  /* 0x000000050a097220 */ /* 0x040fe20000410000 */
        /* <DEDUP_REMOVED lines=19> */
.L_x_12381:
[----:B------:R-:W-:Y:S05]  /*b9e0*/  BSYNC B0 ;  /* 0x0000000000007941 */ /* 0x000fea0003800000 */
.L_x_12374:
        /* <DEDUP_REMOVED lines=8> */
.L_x_12372:
[----:B0--3--:R-:W-:-:S05]  /*ba70*/  IMAD.U32 R0, RZ, RZ, UR41 ;  /* 0x00000029ff007e24 */ /* 0x009fca000f8e00ff */
[----:B------:R-:W-:-:S13]  /*ba80*/  ISETP.NE.AND P0, PT, R0, 0x3, PT ;  /* 0x000000030000780c */ /* 0x000fda0003f05270 */
[----:B------:R-:W-:Y:S05]  /*ba90*/  @!P0 BRA `(.L_x_12401) ;  /* 0x0000000000048947 */ /* 0x000fea0003800000 */
[----:B------:R-:W-:Y:S01]  /*baa0*/  BPT.TRAP 0x1 ;  /* 0x000000040000795c */ /* 0x000fe20000300000 */
.L_x_12401:
[----:B------:R-:W-:Y:S01]  /*bab0*/  IMAD R0, R19, 0x8, R2 ;  /* 0x0000000813007824 */ /* 0x000fe200078e0202 */
[----:B--2-4-:R-:W-:-:S04]  /*bac0*/  SHF.L.U32 R5, R138, 0x1f, RZ ;  /* 0x0000001f8a057819 */ /* 0x014fc800000006ff */
[----:B------:R0:W2:Y:S01]  /*bad0*/  SYNCS.PHASECHK.TRANS64.TRYWAIT P1, [R0+URZ+0x2d830], R5 ;  /* 0x02d83005000075a7 */ /* 0x0000a2000802017f */
[----:B------:R-:W-:Y:S05]  /*bae0*/  @!P0 BRA `(.L_x_12402) ;  /* 0x0000000000048947 */ /* 0x000fea0003800000 */
[----:B------:R-:W-:Y:S01]  /*baf0*/  BPT.TRAP 0x1 ;  /* 0x000000040000795c */ /* 0x000fe20000300000 */
.L_x_12402:
[----:B-1----:R-:W-:Y:S01]  /*bb00*/  VIADD R3, R2, 0x15400 ;  /* 0x0001540002037836 */ /* 0x002fe20000000000 */
        /* <DEDUP_REMOVED lines=9> */
.L_x_12403:
[----:B-1----:R-:W3:Y:S01]  /*bba0*/  LDL R3, [R1+0x28] ;  /* 0x0000280001037983 */ /* 0x002ee20000100800 */
[----:B0-2---:R-:W-:Y:S01]  /*bbb0*/  IMAD.MOV.U32 R5, RZ, RZ, -0x7fffffe0 ;  /* 0x80000020ff057424 */ /* 0x005fe200078e00ff */
[----:B------:R-:W-:Y:S05]  /*bbc0*/  WARPSYNC.ALL ;  /* 0x0000000000007948 */ /* 0x000fea0003800000 */
[C---:B------:R-:W-:Y:S01]  /*bbd0*/  R2UR UR4, R142.reuse ;  /* 0x000000008e0472ca */ /* 0x040fe200000e0000 */
[----:B-----5:R-:W-:Y:S01]  /*bbe0*/  WARPGROUP.ARRIVE ;  /* 0x00000000000079c5 */ /* 0x020fe20000000000 */
        /* <DEDUP_REMOVED lines=63> */
.L_x_12405:
        /* <DEDUP_REMOVED lines=9> */
[----:B------:R-:W-:Y:S01]  /*c070*/  LOP3.LUT R23, R23, 0xfffffff7, RZ, 0xc0, !PT ;  /* 0xfffffff717177812 */ /* 0x000fe200078ec0ff */
[----:B------:R-:W-:Y:S01]  /*c080*/  ULDC UR43, c[0x0][0x988] ;  /* 0x00026200002b7ab9 */ /* 0x000fe20000000800 */
[----:B------:R-:W-:Y:S01]  /*c090*/  ULDC UR44, c[0x0][0x988] ;  /* 0x00026200002c7ab9 */ /* 0x000fe20000000800 */
[----:B0-----:R-:W-:-:S13]  /*c0a0*/  ISETP.NE.AND P4, PT, R3, 0x1, PT ;  /* 0x000000010300780c */ /* 0x001fda0003f85270 */
[----:B------:R-:W0:Y:S08]  /*c0b0*/  @P4 LDC R3, c[0x0][0x44c] ;  /* 0x00011300ff034b82 */ /* 0x000e300000000800 */
[----:B------:R-:W1:Y:S01]  /*c0c0*/  @P4 LDC R4, c[0x0][0x450] ;  /* 0x00011400ff044b82 */ /* 0x000e620000000800 */
[----:B--2---:R-:W-:-:S04]  /*c0d0*/  IMAD.IADD R6, R5, 0x1, R91 ;  /* 0x0000000105067824 */ /* 0x004fc800078e025b */
[----:B0-----:R-:W-:-:S05]  /*c0e0*/  @P4 IMAD.HI.U32 R3, R6, R3, RZ ;  /* 0x0000000306034227 */ /* 0x001fca00078e00ff */
[----:B-1----:R-:W-:Y:S01]  /*c0f0*/  @P4 SHF.R.U32.HI R6, RZ, R4, R3 ;  /* 0x00000004ff064219 */ /* 0x002fe20000011603 */
[----:B------:R-:W-:-:S04]  /*c100*/  IMAD.MOV.U32 R3, RZ, RZ, -0x80 ;  /* 0xffffff80ff037424 */ /* 0x000fc800078e00ff */
[----:B------:R-:W0:Y:S01]  /*c110*/  SHFL.IDX PT, R7, R6, 0x1, 0x1c1f ;  /* 0x003c1f0006077f89 */ /* 0x000e2200000e0000 */
[----:B------:R-:W-:-:S04]  /*c120*/  IMAD R3, R88, R3, 0x80 ;  /* 0x0000008058037424 */ /* 0x000fc800078e0203 */
[----:B------:R-:W-:Y:S02]  /*c130*/  VIADD R4, R3, 0x1 ;  /* 0x0000000103047836 */ /* 0x000fe40000000000 */
[----:B----4-:R-:W-:Y:S02]  /*c140*/  IMAD.IADD R5, R89, 0x1, R3 ;  /* 0x0000000159057824 */ /* 0x010fe400078e0203 */
[C---:B---3--:R-:W-:Y:S02]  /*c150*/  IMAD R4, R8.reuse, -0x2, R4 ;  /* 0xfffffffe08047824 */ /* 0x048fe400078e0204 */
        /* <DEDUP_REMOVED lines=98> */
[----:B------:R-:W0:Y:S04]  /*c780*/  SHFL.BFLY PT, R3, R8, 0x2, 0x1f ;  /* 0x0c401f0008037f89 */ /* 0x000e2800000e0000 */
[----:B------:R-:W1:Y:S01]  /*c790*/  SHFL.IDX PT, R6, R6, RZ, 0x1c1f ;  /* 0x001c1fff06067589 */ /* 0x000e6200000e0000 */
[----:B0-----:R-:W-:-:S05]  /*c7a0*/  FMNMX.FTZ R10, R8, R3, !PT ;  /* 0x00000003080a7209 */ /* 0x001fca0007810000 */
[----:B------:R-:W0:Y:S01]  /*c7b0*/  SHFL.BFLY PT, R3, R10, 0x1, 0x1f ;  /* 0x0c201f000a037f89 */ /* 0x000e2200000e0000 */
[----:B-1----:R-:W-:-:S04]  /*c7c0*/  VIADDMNMX R4, R6, R4, R5, PT ;  /* 0x0000000406047246 */ /* 0x002fc80003800105 */
[C---:B------:R-:W-:Y:S02]  /*c7d0*/  ISETP.GT.AND P2, PT, R4.reuse, 0x1, PT ;  /* 0x000000010400780c */ /* 0x040fe40003f44270 */
[----:B------:R-:W-:Y:S02]  /*c7e0*/  ISETP.GT.AND P3, PT, R4, 0x8, PT ;  /* 0x000000080400780c */ /* 0x000fe40003f64270 */
[----:B------:R-:W-:Y:S02]  /*c7f0*/  FSEL R25, R25, -INF , P2 ;  /* 0xff80000019197808 */ /* 0x000fe40001000000 */
[----:B0-----:R-:W-:-:S04]  /*c800*/  FMNMX.FTZ R3, R10, R3, !PT ;  /* 0x000000030a037209 */ /* 0x001fc80007810000 */
[C---:B------:R-:W-:Y:S01]  /*c810*/  FSETP.NEU.FTZ.AND P1, PT, R3.reuse, -INF , PT ;  /* 0xff8000000300780b */ /* 0x040fe20003f3d000 */
[----:B------:R-:W-:-:S05]  /*c820*/  FMUL.FTZ R7, R3, UR45 ;  /* 0x0000002d03077c20 */ /* 0x000fca0008410000 */
[----:B------:R-:W-:Y:S02]  /*c830*/  FSEL R7, R7, RZ, P1 ;  /* 0x000000ff07077208 */ /* 0x000fe40000800000 */
[----:B------:R-:W-:-:S04]  /*c840*/  ISETP.GT.AND P1, PT, R4, RZ, PT ;  /* 0x000000ff0400720c */ /* 0x000fc80003f24270 */
        /* <DEDUP_REMOVED lines=48> */
[----:B------:R-:W-:Y:S01]  /*cb50*/  FMNMX.FTZ R12, R56, R21, !PT ;  /* 0x00000015380c7209 */ /* 0x000fe20007810000 */
[----:B------:R-:W-:Y:S01]  /*cb60*/  FFMA.FTZ R5, R27, UR45, -R7 ;  /* 0x0000002d1b057c23 */ /* 0x000fe20008010807 */
        /* <DEDUP_REMOVED lines=42> */
[----:B------:R-:W-:-:S04]  /*ce10*/  FMNMX.FTZ R4, R84, R35, !PT ;  /* 0x0000002354047209 */ /* 0x000fc80007810000 */
[----:B------:R-:W-:-:S05]  /*ce20*/  FMNMX.FTZ R4, R85, R4, !PT ;  /* 0x0000000455047209 */ /* 0x000fca0007810000 */
[----:B------:R-:W0:Y:S02]  /*ce30*/  SHFL.BFLY PT, R35, R4, 0x2, 0x1f ;  /* 0x0c401f0004237f89 */ /* 0x000e2400000e0000 */
[----:B0-----:R-:W-:-:S05]  /*ce40*/  FMNMX.FTZ R35, R4, R35, !PT ;  /* 0x0000002304237209 */ /* 0x001fca0007810000 */
[----:B------:R-:W0:Y:S01]  /*ce50*/  SHFL.BFLY PT, R4, R35, 0x1, 0x1f ;  /* 0x0c201f0023047f89 */ /* 0x000e2200000e0000 */
[--C-:B------:R-:W-:Y:S01]  /*ce60*/  FFMA.FTZ R34, R34, UR45, -R7.reuse ;  /* 0x0000002d22227c23 */ /* 0x100fe20008010807 */
[----:B------:R-:W-:-:S03]  /*ce70*/  FFMA.FTZ R9, R26, UR45, -R7 ;  /* 0x0000002d1a097c23 */ /* 0x000fc60008010807 */
[----:B------:R1:W-:Y:S01]  /*ce80*/  MUFU.EX2 R13, R34 ;  /* 0x00000022000d7308 */ /* 0x0003e20000000800 */
[--C-:B------:R-:W-:Y:S01]  /*ce90*/  FFMA.FTZ R30, R30, UR45, -R7.reuse ;  /* 0x0000002d1e1e7c23 */ /* 0x100fe20008010807 */
[--C-:B-1----:R-:W-:Y:S01]  /*cea0*/  FFMA.FTZ R34, R51, UR45, -R7.reuse ;  /* 0x0000002d33227c23 */ /* 0x102fe20008010807 */
[--C-:B------:R-:W-:Y:S01]  /*ceb0*/  FFMA.FTZ R51, R58, UR45, -R7.reuse ;  /* 0x0000002d3a337c23 */ /* 0x100fe20008010807 */
[----:B------:R-:W-:Y:S01]  /*cec0*/  FFMA.FTZ R58, R67, UR45, -R7 ;  /* 0x0000002d433a7c23 */ /* 0x000fe20008010807 */
[----:B0-----:R-:W-:-:S04]  /*ced0*/  FMNMX.FTZ R4, R35, R4, !PT ;  /* 0x0000000423047209 */ /* 0x001fc80007810000 */
[C---:B------:R-:W-:Y:S01]  /*cee0*/  FSETP.NEU.FTZ.AND P1, PT, R4.reuse, -INF , PT ;  /* 0xff8000000400780b */ /* 0x040fe20003f3d000 */
[----:B------:R-:W-:Y:S01]  /*cef0*/  FMUL.FTZ R67, R4, UR45 ;  /* 0x0000002d04437c20 */ /* 0x000fe20008410000 */
[----:B------:R-:W-:Y:S04]  /*cf00*/  MUFU.EX2 R9, R9 ;  /* 0x0000000900097308 */ /* 0x000fe80000000800 */
[----:B------:R-:W-:-:S04]  /*cf10*/  FSEL R67, R67, RZ, P1 ;  /* 0x000000ff43437208 */ /* 0x000fc80000800000 */
[----:B------:R-:W0:Y:S01]  /*cf20*/  MUFU.EX2 R5, R5 ;  /* 0x0000000500057308 */ /* 0x000e220000000800 */
[--C-:B------:R-:W-:Y:S01]  /*cf30*/  FFMA.FTZ R12, R24, UR45, -R67.reuse ;  /* 0x0000002d180c7c23 */ /* 0x100fe20008010843 */
[----:B------:R-:W-:Y:S01]  /*cf40*/  FFMA.FTZ R25, R25, UR45, -R67 ;  /* 0x0000002d19197c23 */ /* 0x000fe20008010843 */
[----:B------:R-:W-:-:S05]  /*cf50*/  FFMA.FTZ R54, R54, UR45, -R7 ;  /* 0x0000002d36367c23 */ /* 0x000fca0008010807 */
[----:B------:R-:W1:Y:S01]  /*cf60*/  MUFU.EX2 R11, R30 ;  /* 0x0000001e000b7308 */ /* 0x000e620000000800 */
[--C-:B------:R-:W-:Y:S01]  /*cf70*/  FFMA.FTZ R14, R28, UR45, -R67.reuse ;  /* 0x0000002d1c0e7c23 */ /* 0x100fe20008010843 */
[----:B------:R-:W-:-:S06]  /*cf80*/  FFMA.FTZ R29, R29, UR45, -R67 ;  /* 0x0000002d1d1d7c23 */ /* 0x000fcc0008010843 */
[----:B------:R-:W2:Y:S01]  /*cf90*/  MUFU.EX2 R6, R6 ;  /* 0x0000000600067308 */ /* 0x000ea20000000800 */
[----:B------:R-:W-:Y:S01]  /*cfa0*/  FFMA.FTZ R28, R32, UR45, -R67 ;  /* 0x0000002d201c7c23 */ /* 0x000fe20008010843 */
[----:B------:R-:W-:Y:S01]  /*cfb0*/  FFMA.FTZ R10, R39, UR45, -R7 ;  /* 0x0000002d270a7c23 */ /* 0x000fe20008010807 */
[----:B------:R-:W-:-:S05]  /*cfc0*/  FFMA.FTZ R32, R44, UR45, -R67 ;  /* 0x0000002d2c207c23 */ /* 0x000fca0008010843 */
[----:B------:R-:W-:Y:S01]  /*cfd0*/  MUFU.EX2 R12, R12 ;  /* 0x0000000c000c7308 */ /* 0x000fe20000000800 */
[--C-:B------:R-:W-:Y:S01]  /*cfe0*/  FFMA.FTZ R38, R38, UR45, -R7.reuse ;  /* 0x0000002d26267c23 */ /* 0x100fe20008010807 */
[----:B------:R-:W-:Y:S01]  /*cff0*/  FFMA.FTZ R39, R62, UR45, -R7 ;  /* 0x0000002d3e277c23 */ /* 0x000fe20008010807 */
[----:B------:R-:W-:-:S05]  /*d000*/  FFMA.FTZ R44, R52, UR45, -R67 ;  /* 0x0000002d342c7c23 */ /* 0x000fca0008010843 */
[----:B------:R-:W3:Y:S01]  /*d010*/  MUFU.EX2 R25, R25 ;  /* 0x0000001900197308 */ /* 0x000ee20000000800 */
[----:B------:R-:W-:Y:S01]  /*d020*/  FFMA.FTZ R62, R75, UR45, -R7 ;  /* 0x0000002d4b3e7c23 */ /* 0x000fe20008010807 */
[----:B0-----:R-:W-:Y:S01]  /*d030*/  FADD.FTZ R52, R9, R5 ;  /* 0x0000000509347221 */ /* 0x001fe20000010000 */
[----:B------:R-:W-:-:S05]  /*d040*/  FFMA.FTZ R75, R37, UR45, -R67 ;  /* 0x0000002d254b7c23 */ /* 0x000fca0008010843 */
[----:B------:R0:W-:Y:S01]  /*d050*/  MUFU.EX2 R31, R54 ;  /* 0x00000036001f7308 */ /* 0x0001e20000000800 */
[--C-:B------:R-:W-:Y:S01]  /*d060*/  FFMA.FTZ R37, R45, UR45, -R67.reuse ;  /* 0x0000002d2d257c23 */ /* 0x100fe20008010843 */
[----:B------:R-:W-:-:S06]  /*d070*/  FFMA.FTZ R45, R53, UR45, -R67 ;  /* 0x0000002d352d7c23 */ /* 0x000fcc0008010843 */
[----:B------:R-:W4:Y:S01]  /*d080*/  MUFU.EX2 R14, R14 ;  /* 0x0000000e000e7308 */ /* 0x000f220000000800 */
[--C-:B0-----:R-:W-:Y:S01]  /*d090*/  FFMA.FTZ R54, R59, UR45, -R7.reuse ;  /* 0x0000002d3b367c23 */ /* 0x101fe20008010807 */
[----:B------:R-:W-:Y:S01]  /*d0a0*/  FFMA.FTZ R59, R71, UR45, -R7 ;  /* 0x0000002d473b7c23 */ /* 0x000fe20008010807 */
[--C-:B------:R-:W-:Y:S01]  /*d0b0*/  FFMA.FTZ R71, R33, UR45, -R67.reuse ;  /* 0x0000002d21477c23 */ /* 0x100fe20008010843 */
[--C-:B------:R-:W-:Y:S01]  /*d0c0*/  FFMA.FTZ R33, R41, UR45, -R67.reuse ;  /* 0x0000002d29217c23 */ /* 0x100fe20008010843 */
[----:B------:R-:W-:-:S03]  /*d0d0*/  FFMA.FTZ R41, R49, UR45, -R67 ;  /* 0x0000002d31297c23 */ /* 0x000fc60008010843 */
[----:B------:R-:W0:Y:S01]  /*d0e0*/  MUFU.EX2 R8, R8 ;  /* 0x0000000800087308 */ /* 0x000e220000000800 */
[--C-:B------:R-:W-:Y:S01]  /*d0f0*/  FFMA.FTZ R49, R57, UR45, -R67.reuse ;  /* 0x0000002d39317c23 */ /* 0x100fe20008010843 */
[----:B------:R-:W-:Y:S01]  /*d100*/  FFMA.FTZ R57, R65, UR45, -R67 ;  /* 0x0000002d41397c23 */ /* 0x000fe20008010843 */
[----:B------:R-:W-:Y:S02]  /*d110*/  IMAD.U32 R53, RZ, RZ, UR40 ;  /* 0x00000028ff357e24 */ /* 0x000fe4000f8e00ff */
[----:B-1----:R-:W-:Y:S01]  /*d120*/  FADD.FTZ R65, R11, R52 ;  /* 0x000000340b417221 */ /* 0x002fe20000010000 */
[----:B------:R-:W-:Y:S02]  /*d130*/  FFMA.FTZ R20, R42, UR45, -R7 ;  /* 0x0000002d2a147c23 */ /* 0x000fe40008010807 */
[----:B------:R-:W1:Y:S01]  /*d140*/  MUFU.EX2 R29, R29 ;  /* 0x0000001d001d7308 */ /* 0x000e620000000800 */
[--C-:B------:R-:W-:Y:S01]  /*d150*/  FFMA.FTZ R24, R40, UR45, -R67.reuse ;  /* 0x0000002d28187c23 */ /* 0x100fe20008010843 */
[----:B------:R-:W-:Y:S01]  /*d160*/  FFMA.FTZ R40, R56, UR45, -R67 ;  /* 0x0000002d38287c23 */ /* 0x000fe20008010843 */
[----:B--2---:R-:W-:-:S05]  /*d170*/  FADD.FTZ R56, R6, R65 ;  /* 0x0000004106387221 */ /* 0x004fca0000010000 */
[----:B------:R-:W2:Y:S01]  /*d180*/  MUFU.EX2 R15, R38 ;  /* 0x00000026000f7308 */ /* 0x000ea20000000800 */
[----:B------:R-:W-:Y:S01]  /*d190*/  PRMT R0, R53, 0x654, R0 ;  /* 0x0000065435007816 */ /* 0x000fe20000000000 */
[----:B------:R-:W-:Y:S01]  /*d1a0*/  FFMA.FTZ R53, R61, UR45, -R67 ;  /* 0x0000002d3d357c23 */ /* 0x000fe20008010843 */
[----:B------:R-:W-:-:S05]  /*d1b0*/  FFMA.FTZ R43, R43, UR45, -R7 ;  /* 0x0000002d2b2b7c23 */ /* 0x000fca0008010807 */
[----:B------:R-:W5:Y:S01]  /*d1c0*/  MUFU.EX2 R28, R28 ;  /* 0x0000001c001c7308 */ /* 0x000f620000000800 */
[----:B---3--:R-:W-:Y:S01]  /*d1d0*/  FADD.FTZ R61, R12, R25 ;  /* 0x000000190c3d7221 */ /* 0x008fe20000010000 */
[----:B------:R-:W-:-:S06]  /*d1e0*/  FADD.FTZ R65, R13, R56 ;  /* 0x000000380d417221 */ /* 0x000fcc0000010000 */
[----:B------:R-:W3:Y:S01]  /*d1f0*/  MUFU.EX2 R10, R10 ;  /* 0x0000000a000a7308 */ /* 0x000ee20000000800 */
[----:B----4-:R-:W-:Y:S01]  /*d200*/  FADD.FTZ R52, R14, R61 ;  /* 0x0000003d0e347221 */ /* 0x010fe20000010000 */
[----:B------:R-:W-:-:S06]  /*d210*/  FFMA.FTZ R46, R46, UR45, -R7 ;  /* 0x0000002d2e2e7c23 */ /* 0x000fcc0008010807 */
[----:B------:R-:W4:Y:S01]  /*d220*/  MUFU.EX2 R71, R71 ;  /* 0x0000004700477308 */ /* 0x000f220000000800 */
[----:B0-----:R-:W-:-:S07]  /*d230*/  FADD.FTZ R56, R8, R65 ;  /* 0x0000004108387221 */ /* 0x001fce0000010000 */
[----:B------:R-:W0:Y:S01]  /*d240*/  MUFU.EX2 R20, R20 ;  /* 0x0000001400147308 */ /* 0x000e220000000800 */
[----:B-1----:R-:W-:Y:S01]  /*d250*/  FADD.FTZ R61, R29, R52 ;  /* 0x000000341d3d7221 */ /* 0x002fe20000010000 */
[----:B--2---:R-:W-:Y:S01]  /*d260*/  FADD.FTZ R65, R15, R56 ;  /* 0x000000380f417221 */ /* 0x004fe20000010000 */
[----:B------:R-:W-:-:S05]  /*d270*/  FFMA.FTZ R26, R47, UR45, -R7 ;  /* 0x0000002d2f1a7c23 */ /* 0x000fca0008010807 */
[----:B------:R-:W-:Y:S08]  /*d280*/  MUFU.EX2 R75, R75 ;  /* 0x0000004b004b7308 */ /* 0x000ff00000000800 */
[----:B------:R-:W-:Y:S01]  /*d290*/  MUFU.EX2 R24, R24 ;  /* 0x0000001800187308 */ /* 0x000fe20000000800 */
[----:B------:R-:W-:-:S07]  /*d2a0*/  F2FP.BF16.F32.PACK_AB R11, R6, R11 ;  /* 0x0000000b060b723e */ /* 0x000fce00000010ff */
[----:B------:R-:W-:Y:S01]  /*d2b0*/  MUFU.EX2 R33, R33 ;  /* 0x0000002100217308 */ /* 0x000fe20000000800 */
[----:B------:R-:W-:-:S07]  /*d2c0*/  FFMA.FTZ R30, R50, UR45, -R7 ;  /* 0x0000002d321e7c23 */ /* 0x000fce0008010807 */
[----:B------:R-:W-:Y:S08]  /*d2d0*/  MUFU.EX2 R32, R32 ;  /* 0x0000002000207308 */ /* 0x000ff00000000800 */
[----:B------:R-:W-:Y:S01]  /*d2e0*/  MUFU.EX2 R37, R37 ;  /* 0x0000002500257308 */ /* 0x000fe20000000800 */
[----:B------:R-:W-:-:S07]  /*d2f0*/  FFMA.FTZ R38, R55, UR45, -R7 ;  /* 0x0000002d37267c23 */ /* 0x000fce0008010807 */
[----:B------:R-:W-:Y:S08]  /*d300*/  MUFU.EX2 R34, R34 ;  /* 0x0000002200227308 */ /* 0x000ff00000000800 */
[----:B------:R-:W-:Y:S01]  /*d310*/  MUFU.EX2 R44, R44 ;  /* 0x0000002c002c7308 */ /* 0x000fe20000000800 */
[----:B------:R-:W-:Y:S01]  /*d320*/  F2FP.BF16.F32.PACK_AB R9, R5, R9 ;  /* 0x000000090509723e */ /* 0x000fe200000010ff */
[----:B------:R-:W-:Y:S01]  /*d330*/  FFMA.FTZ R60, R60, UR45, -R67 ;  /* 0x0000002d3c3c7c23 */ /* 0x000fe20008010843 */
[----:B------:R1:W-:Y:S05]  /*d340*/  SYNCS.ARRIVE.TRANS64.RED.A1T0 RZ, [R0+URZ], RZ ;  /* 0x000000ff00ff79a7 */ /* 0x0003ea000810043f */
[----:B------:R-:W2:Y:S01]  /*d350*/  MUFU.EX2 R21, R43 ;  /* 0x0000002b00157308 */ /* 0x000ea20000000800 */
[----:B-----5:R-:W-:Y:S01]  /*d360*/  FADD.FTZ R52, R28, R61 ;  /* 0x0000003d1c347221 */ /* 0x020fe20000010000 */
[----:B---3--:R-:W-:-:S06]  /*d370*/  FADD.FTZ R65, R10, R65 ;  /* 0x000000410a417221 */ /* 0x008fcc0000010000 */
[----:B------:R-:W3:Y:S01]  /*d380*/  MUFU.EX2 R27, R46 ;  /* 0x0000002e001b7308 */ /* 0x000ee20000000800 */
[----:B----4-:R-:W-:Y:S01]  /*d390*/  FADD.FTZ R61, R71, R52 ;  /* 0x00000034473d7221 */ /* 0x010fe20000010000 */
[----:B0-----:R-:W-:Y:S01]  /*d3a0*/  FADD.FTZ R52, R20, R65 ;  /* 0x0000004114347221 */ /* 0x001fe20000010000 */
[----:B------:R-:W-:Y:S02]  /*d3b0*/  F2FP.BF16.F32.PACK_AB R15, R10, R15 ;  /* 0x0000000f0a0f723e */ /* 0x000fe400000010ff */
[----:B------:R-:W-:Y:S01]  /*d3c0*/  F2FP.BF16.F32.PACK_AB R10, R29, R14 ;  /* 0x0000000e1d0a723e */ /* 0x000fe200000010ff */
[----:B--2---:R-:W-:-:S04]  /*d3d0*/  FADD.FTZ R52, R21, R52 ;  /* 0x0000003415347221 */ /* 0x004fc80000010000 */
[----:B---3--:R-:W-:Y:S02]  /*d3e0*/  FADD.FTZ R29, R27, R52 ;  /* 0x000000341b1d7221 */ /* 0x008fe40000010000 */
[----:B------:R-:W2:Y:S01]  /*d3f0*/  LDL R52, [R1+0x50] ;  /* 0x0000500001347983 */ /* 0x000ea20000100800 */
[----:B------:R-:W-:Y:S01]  /*d400*/  FFMA.FTZ R47, R70, UR45, -R7 ;  /* 0x0000002d462f7c23 */ /* 0x000fe20008010807 */
[----:B------:R-:W-:-:S06]  /*d410*/  FFMA.FTZ R70, R36, UR45, -R67 ;  /* 0x0000002d24467c23 */ /* 0x000fcc0008010843 */
[----:B------:R-:W0:Y:S01]  /*d420*/  MUFU.EX2 R70, R70 ;  /* 0x0000004600467308 */ /* 0x000e220000000800 */
[----:B------:R-:W-:Y:S01]  /*d430*/  FFMA.FTZ R36, R48, UR45, -R67 ;  /* 0x0000002d30247c23 */ /* 0x000fe20008010843 */
[----:B------:R-:W-:-:S06]  /*d440*/  F2FP.BF16.F32.PACK_AB R13, R8, R13 ;  /* 0x0000000d080d723e */ /* 0x000fcc00000010ff */
[----:B------:R-:W3:Y:S01]  /*d450*/  MUFU.EX2 R26, R26 ;  /* 0x0000001a001a7308 */ /* 0x000ee20000000800 */
[----:B------:R-:W-:Y:S01]  /*d460*/  F2FP.BF16.F32.PACK_AB R8, R25, R12 ;  /* 0x0000000c1908723e */ /* 0x000fe200000010ff */
[----:B0-----:R-:W-:-:S06]  /*d470*/  FADD.FTZ R6, R70, R61 ;  /* 0x0000003d46067221 */ /* 0x001fcc0000010000 */
[----:B------:R-:W0:Y:S01]  /*d480*/  MUFU.EX2 R36, R36 ;  /* 0x0000002400247308 */ /* 0x000e220000000800 */
[----:B------:R-:W-:-:S04]  /*d490*/  FADD.FTZ R61, R75, R6 ;  /* 0x000000064b3d7221 */ /* 0x000fc80000010000 */
[----:B------:R-:W-:-:S03]  /*d4a0*/  FADD.FTZ R12, R24, R61 ;  /* 0x0000003d180c7221 */ /* 0x000fc60000010000 */
[----:B------:R-:W4:Y:S01]  /*d4b0*/  MUFU.EX2 R30, R30 ;  /* 0x0000001e001e7308 */ /* 0x000f220000000800 */
[----:B------:R-:W-:Y:S01]  /*d4c0*/  FADD.FTZ R25, R33, R12 ;  /* 0x0000000c21197221 */ /* 0x000fe20000010000 */
[----:B------:R-:W-:-:S06]  /*d4d0*/  F2FP.BF16.F32.PACK_AB R12, R71, R28 ;  /* 0x0000001c470c723e */ /* 0x000fcc00000010ff */
[----:B------:R-:W5:Y:S01]  /*d4e0*/  MUFU.EX2 R41, R41 ;  /* 0x0000002900297308 */ /* 0x000f620000000800 */
[----:B------:R-:W-:Y:S01]  /*d4f0*/  FADD.FTZ R28, R32, R25 ;  /* 0x00000019201c7221 */ /* 0x000fe20000010000 */
[----:B---3--:R-:W-:-:S03]  /*d500*/  FADD.FTZ R61, R26, R29 ;  /* 0x0000001d1a3d7221 */ /* 0x008fc60000010000 */
[----:B------:R-:W-:-:S03]  /*d510*/  FADD.FTZ R29, R37, R28 ;  /* 0x0000001c251d7221 */ /* 0x000fc60000010000 */
[----:B------:R-:W3:Y:S01]  /*d520*/  MUFU.EX2 R45, R45 ;  /* 0x0000002d002d7308 */ /* 0x000ee20000000800 */
[----:B------:R-:W-:Y:S01]  /*d530*/  F2FP.BF16.F32.PACK_AB R25, R21, R20 ;  /* 0x000000141519723e */ /* 0x000fe200000010ff */
[----:B0-----:R-:W-:Y:S01]  /*d540*/  FADD.FTZ R20, R36, R29 ;  /* 0x0000001d24147221 */ /* 0x001fe20000010000 */
[----:B----4-:R-:W-:-:S05]  /*d550*/  FADD.FTZ R61, R30, R61 ;  /* 0x0000003d1e3d7221 */ /* 0x010fca0000010000 */
[----:B------:R-:W0:Y:S01]  /*d560*/  MUFU.EX2 R38, R38 ;  /* 0x0000002600267308 */ /* 0x000e220000000800 */
[----:B-----5:R-:W-:Y:S01]  /*d570*/  FADD.FTZ R21, R41, R20 ;  /* 0x0000001429157221 */ /* 0x020fe20000010000 */
[----:B------:R-:W-:-:S06]  /*d580*/  FADD.FTZ R28, R34, R61 ;  /* 0x0000003d221c7221 */ /* 0x000fcc0000010000 */
[----:B------:R-:W4:Y:S01]  /*d590*/  MUFU.EX2 R40, R40 ;  /* 0x0000002800287308 */ /* 0x000f220000000800 */
[----:B------:R-:W-:Y:S01]  /*d5a0*/  FFMA.FTZ R55, R63, UR45, -R7 ;  /* 0x0000002d3f377c23 */ /* 0x000fe20008010807 */
[----:B------:R-:W-:-:S06]  /*d5b0*/  F2FP.BF16.F32.PACK_AB R14, R75, R70 ;  /* 0x000000464b0e723e */ /* 0x000fcc00000010ff */
[----:B------:R-:W5:Y:S01]  /*d5c0*/  MUFU.EX2 R51, R51 ;  /* 0x0000003300337308 */ /* 0x000f620000000800 */
[----:B------:R1:W-:Y:S01]  /*d5d0*/  STSM.16.M88.4 [R154+0x21800], R8 ;  /* 0x021800089a007844 */ /* 0x0003e20000000200 */
[----:B------:R-:W-:-:S06]  /*d5e0*/  FFMA.FTZ R48, R64, UR45, -R67 ;  /* 0x0000002d40307c23 */ /* 0x000fcc0008010843 */
[----:B------:R-:W5:Y:S01]  /*d5f0*/  MUFU.EX2 R49, R49 ;  /* 0x0000003100317308 */ /* 0x000f620000000800 */
[----:B------:R-:W-:-:S07]  /*d600*/  FFMA.FTZ R50, R66, UR45, -R7 ;  /* 0x0000002d42327c23 */ /* 0x000fce0008010807 */
[----:B------:R-:W5:Y:S01]  /*d610*/  MUFU.EX2 R54, R54 ;  /* 0x0000003600367308 */ /* 0x000f620000000800 */
[----:B-1----:R-:W-:Y:S01]  /*d620*/  FADD.FTZ R10, R44, R21 ;  /* 0x000000152c0a7221 */ /* 0x002fe20000010000 */
[----:B------:R-:W-:Y:S01]  /*d630*/  FADD.FTZ R11, R31, R28 ;  /* 0x0000001c1f0b7221 */ /* 0x000fe20000010000 */
[----:B------:R3:W-:Y:S05]  /*d640*/  STSM.16.M88.4 [R92], R12 ;  /* 0x0000000c5c007844 */ /* 0x0007ea0000000200 */
[----:B------:R-:W1:Y:S08]  /*d650*/  MUFU.EX2 R0, R60 ;  /* 0x0000003c00007308 */ /* 0x000e700000000800 */
[----:B------:R-:W1:Y:S08]  /*d660*/  MUFU.EX2 R39, R39 ;  /* 0x0000002700277308 */ /* 0x000e700000000800 */
[----:B------:R-:W1:Y:S01]  /*d670*/  MUFU.EX2 R53, R53 ;  /* 0x0000003500357308 */ /* 0x000e620000000800 */
[----:B---3--:R-:W-:Y:S01]  /*d680*/  FADD.FTZ R13, R45, R10 ;  /* 0x0000000a2d0d7221 */ /* 0x008fe20000010000 */
[----:B0-----:R-:W-:Y:S01]  /*d690*/  FADD.FTZ R12, R38, R11 ;  /* 0x0000000b260c7221 */ /* 0x001fe20000010000 */
[--C-:B------:R-:W-:Y:S01]  /*d6a0*/  FFMA.FTZ R68, R68, UR45, -R67.reuse ;  /* 0x0000002d44447c23 */ /* 0x100fe20008010843 */
[----:B------:R-:W-:-:S04]  /*d6b0*/  FFMA.FTZ R69, R69, UR45, -R67 ;  /* 0x0000002d45457c23 */ /* 0x000fc80008010843 */
[----:B------:R-:W-:Y:S01]  /*d6c0*/  MUFU.EX2 R57, R57 ;  /* 0x0000003900397308 */ /* 0x000fe20000000800 */
[----:B----4-:R-:W-:Y:S01]  /*d6d0*/  FADD.FTZ R14, R40, R13 ;  /* 0x0000000d280e7221 */ /* 0x010fe20000010000 */
[----:B-----5:R-:W-:Y:S01]  /*d6e0*/  FADD.FTZ R13, R51, R12 ;  /* 0x0000000c330d7221 */ /* 0x020fe20000010000 */
[----:B------:R-:W-:-:S05]  /*d6f0*/  F2FP.BF16.F32.PACK_AB R27, R26, R27 ;  /* 0x0000001b1a1b723e */ /* 0x000fca00000010ff */
[----:B------:R-:W-:Y:S01]  /*d700*/  MUFU.EX2 R58, R58 ;  /* 0x0000003a003a7308 */ /* 0x000fe20000000800 */
[----:B------:R-:W-:Y:S01]  /*d710*/  F2FP.BF16.F32.PACK_AB R24, R33, R24 ;  /* 0x000000182118723e */ /* 0x000fe200000010ff */
[----:B------:R-:W-:Y:S01]  /*d720*/  FFMA.FTZ R72, R72, UR45, -R67 ;  /* 0x0000002d48487c23 */ /* 0x000fe20008010843 */
[----:B------:R-:W-:Y:S01]  /*d730*/  FFMA.FTZ R46, R74, UR45, -R7 ;  /* 0x0000002d4a2e7c23 */ /* 0x000fe20008010807 */
[----:B------:R-:W-:Y:S01]  /*d740*/  FFMA.FTZ R73, R73, UR45, -R67 ;  /* 0x0000002d49497c23 */ /* 0x000fe20008010843 */
[----:B------:R-:W0:Y:S03]  /*d750*/  @P4 LDC R20, c[0x0][0x44c] ;  /* 0x00011300ff144b82 */ /* 0x000e260000000800 */
[----:B------:R-:W3:Y:S01]  /*d760*/  MUFU.EX2 R55, R55 ;  /* 0x0000003700377308 */ /* 0x000ee20000000800 */
[----:B------:R-:W-:Y:S01]  /*d770*/  FADD.FTZ R15, R49, R14 ;  /* 0x0000000e310f7221 */ /* 0x000fe20000010000 */
[----:B------:R-:W-:-:S06]  /*d780*/  FADD.FTZ R12, R54, R13 ;  /* 0x0000000d360c7221 */ /* 0x000fcc0000010000 */
[----:B------:R-:W-:Y:S08]  /*d790*/  MUFU.EX2 R48, R48 ;  /* 0x0000003000307308 */ /* 0x000ff00000000800 */
[----:B------:R-:W4:Y:S01]  /*d7a0*/  MUFU.EX2 R50, R50 ;  /* 0x0000003200327308 */ /* 0x000f220000000800 */
[----:B------:R-:W-:Y:S01]  /*d7b0*/  F2FP.BF16.F32.PACK_AB R26, R37, R32 ;  /* 0x00000020251a723e */ /* 0x000fe200000010ff */
[----:B-1----:R-:W-:Y:S01]  /*d7c0*/  FADD.FTZ R14, R0, R15 ;  /* 0x0000000f000e7221 */ /* 0x002fe20000010000 */
[----:B------:R-:W-:Y:S01]  /*d7d0*/  F2FP.BF16.F32.PACK_AB R9, R34, R30 ;  /* 0x0000001e2209723e */ /* 0x000fe200000010ff */
[----:B------:R-:W-:Y:S01]  /*d7e0*/  FADD.FTZ R12, R39, R12 ;  /* 0x0000000c270c7221 */ /* 0x000fe20000010000 */
[----:B------:R-:W-:-:S03]  /*d7f0*/  F2FP.BF16.F32.PACK_AB R8, R41, R36 ;  /* 0x000000242908723e */ /* 0x000fc600000010ff */
[----:B------:R-:W1:Y:S01]  /*d800*/  MUFU.EX2 R5, R68 ;  /* 0x0000004400057308 */ /* 0x000e620000000800 */
[----:B------:R-:W-:Y:S02]  /*d810*/  F2FP.BF16.F32.PACK_AB R10, R45, R44 ;  /* 0x0000002c2d0a723e */ /* 0x000fe400000010ff */
[----:B------:R-:W-:Y:S01]  /*d820*/  F2FP.BF16.F32.PACK_AB R11, R38, R31 ;  /* 0x0000001f260b723e */ /* 0x000fe200000010ff */
[----:B------:R-:W-:-:S04]  /*d830*/  FADD.FTZ R13, R53, R14 ;  /* 0x0000000e350d7221 */ /* 0x000fc80000010000 */
[----:B------:R-:W5:Y:S01]  /*d840*/  MUFU.EX2 R47, R47 ;  /* 0x0000002f002f7308 */ /* 0x000f620000000800 */
[----:B------:R-:W-:Y:S01]  /*d850*/  STSM.16.M88.4 [R156], R24 ;  /* 0x000000189c007844 */ /* 0x000fe20000000200 */
[----:B---3--:R-:W-:-:S03]  /*d860*/  FADD.FTZ R15, R55, R12 ;  /* 0x0000000c370f7221 */ /* 0x008fc60000010000 */
[----:B------:R3:W-:Y:S03]  /*d870*/  STSM.16.M88.4 [R155], R8 ;  /* 0x000000089b007844 */ /* 0x0007e60000000200 */
[----:B------:R-:W0:Y:S01]  /*d880*/  MUFU.EX2 R6, R69 ;  /* 0x0000004500067308 */ /* 0x000e220000000800 */
[----:B------:R-:W-:Y:S01]  /*d890*/  FFMA.FTZ R76, R76, UR45, -R67 ;  /* 0x0000002d4c4c7c23 */ /* 0x000fe20008010843 */
[----:B----4-:R-:W-:-:S06]  /*d8a0*/  FADD.FTZ R15, R50, R15 ;  /* 0x0000000f320f7221 */ /* 0x010fcc0000010000 */
[----:B------:R-:W4:Y:S01]  /*d8b0*/  MUFU.EX2 R59, R59 ;  /* 0x0000003b003b7308 */ /* 0x000f220000000800 */
[----:B------:R-:W-:Y:S01]  /*d8c0*/  FFMA.FTZ R43, R78, UR45, -R7 ;  /* 0x0000002d4e2b7c23 */ /* 0x000fe20008010807 */
[----:B------:R-:W-:Y:S01]  /*d8d0*/  FFMA.FTZ R77, R77, UR45, -R67 ;  /* 0x0000002d4d4d7c23 */ /* 0x000fe20008010843 */
[----:B------:R-:W-:-:S05]  /*d8e0*/  FFMA.FTZ R63, R79, UR45, -R7 ;  /* 0x0000002d4f3f7c23 */ /* 0x000fca0008010807 */
[----:B------:R-:W-:Y:S01]  /*d8f0*/  MUFU.EX2 R62, R62 ;  /* 0x0000003e003e7308 */ /* 0x000fe20000000800 */
[----:B---3--:R-:W-:Y:S01]  /*d900*/  F2FP.BF16.F32.PACK_AB R10, R53, R0 ;  /* 0x00000000350a723e */ /* 0x008fe200000010ff */
[----:B------:R-:W-:-:S06]  /*d910*/  FADD.FTZ R0, R48, R13 ;  /* 0x0000000d30007221 */ /* 0x000fcc0000010000 */
[----:B------:R-:W3:Y:S01]  /*d920*/  MUFU.EX2 R72, R72 ;  /* 0x0000004800487308 */ /* 0x000ee20000000800 */
[----:B------:R-:W-:Y:S01]  /*d930*/  FADD.FTZ R0, R57, R0 ;  /* 0x0000000039007221 */ /* 0x000fe20000010000 */
[----:B------:R-:W-:Y:S01]  /*d940*/  FADD.FTZ R14, R58, R15 ;  /* 0x0000000f3a0e7221 */ /* 0x000fe20000010000 */
[----:B------:R-:W-:Y:S01]  /*d950*/  FFMA.FTZ R80, R80, UR45, -R67 ;  /* 0x0000002d50507c23 */ /* 0x000fe20008010843 */
[----:B------:R-:W-:-:S04]  /*d960*/  FFMA.FTZ R42, R82, UR45, -R7 ;  /* 0x0000002d522a7c23 */ /* 0x000fc80008010807 */
[----:B------:R-:W3:Y:S01]  /*d970*/  MUFU.EX2 R46, R46 ;  /* 0x0000002e002e7308 */ /* 0x000ee20000000800 */
[----:B-1----:R-:W-:Y:S01]  /*d980*/  FADD.FTZ R15, R5, R0 ;  /* 0x00000000050f7221 */ /* 0x002fe20000010000 */
[----:B-----5:R-:W-:Y:S01]  /*d990*/  FADD.FTZ R0, R47, R14 ;  /* 0x0000000e2f007221 */ /* 0x020fe20000010000 */
[----:B------:R-:W1:Y:S05]  /*d9a0*/  @P4 LDC R26, c[0x0][0x450] ;  /* 0x00011400ff1a4b82 */ /* 0x000e6a0000000800 */
[----:B------:R-:W5:Y:S01]  /*d9b0*/  MUFU.EX2 R73, R73 ;  /* 0x0000004900497308 */ /* 0x000f620000000800 */
[C---:B0-----:R-:W-:Y:S01]  /*d9c0*/  FADD.FTZ R21, R6.reuse, R15 ;  /* 0x0000000f06157221 */ /* 0x041fe20000010000 */
[----:B------:R-:W-:-:S06]  /*d9d0*/  F2FP.BF16.F32.PACK_AB R14, R6, R5 ;  /* 0x00000005060e723e */ /* 0x000fcc00000010ff */
[----:B------:R-:W0:Y:S01]  /*d9e0*/  MUFU.EX2 R76, R76 ;  /* 0x0000004c004c7308 */ /* 0x000e220000000800 */
[----:B------:R-:W-:Y:S01]  /*d9f0*/  FFMA.FTZ R81, R81, UR45, -R67 ;  /* 0x0000002d51517c23 */ /* 0x000fe20008010843 */
[----:B----4-:R-:W-:-:S06]  /*da00*/  FADD.FTZ R5, R59, R0 ;  /* 0x000000003b057221 */ /* 0x010fcc0000010000 */
[----:B------:R-:W4:Y:S01]  /*da10*/  MUFU.EX2 R43, R43 ;  /* 0x0000002b002b7308 */ /* 0x000f220000000800 */
[----:B------:R-:W-:Y:S01]  /*da20*/  FFMA.FTZ R66, R83, UR45, -R7 ;  /* 0x0000002d53427c23 */ /* 0x000fe20008010807 */
[----:B---3--:R-:W-:-:S06]  /*da30*/  FADD.FTZ R0, R72, R21 ;  /* 0x0000001548007221 */ /* 0x008fcc0000010000 */
[----:B------:R-:W3:Y:S01]  /*da40*/  MUFU.EX2 R77, R77 ;  /* 0x0000004d004d7308 */ /* 0x000ee20000000800 */
[----:B------:R-:W-:Y:S01]  /*da50*/  FFMA.FTZ R35, R86, UR45, -R7 ;  /* 0x0000002d56237c23 */ /* 0x000fe20008010807 */
[----:B------:R-:W-:-:S06]  /*da60*/  FADD.FTZ R5, R46, R5 ;  /* 0x000000052e057221 */ /* 0x000fcc0000010000 */
[----:B------:R-:W1:Y:S01]  /*da70*/  MUFU.EX2 R63, R63 ;  /* 0x0000003f003f7308 */ /* 0x000e620000000800 */
[----:B------:R-:W-:Y:S01]  /*da80*/  FFMA.FTZ R7, R87, UR45, -R7 ;  /* 0x0000002d57077c23 */ /* 0x000fe20008010807 */
[----:B-----5:R-:W-:-:S06]  /*da90*/  FADD.FTZ R21, R73, R0 ;  /* 0x0000000049157221 */ /* 0x020fcc0000010000 */
[----:B------:R-:W5:Y:S01]  /*daa0*/  MUFU.EX2 R80, R80 ;  /* 0x0000005000507308 */ /* 0x000f620000000800 */
[----:B------:R-:W-:Y:S01]  /*dab0*/  FADD.FTZ R6, R62, R5 ;  /* 0x000000053e067221 */ /* 0x000fe20000010000 */
[----:B------:R-:W-:-:S06]  /*dac0*/  FFMA.FTZ R84, R84, UR45, -R67 ;  /* 0x0000002d54547c23 */ /* 0x000fcc0008010843 */
[----:B------:R-:W5:Y:S01]  /*dad0*/  MUFU.EX2 R42, R42 ;  /* 0x0000002a002a7308 */ /* 0x000f620000000800 */
[----:B------:R-:W-:Y:S01]  /*dae0*/  FFMA.FTZ R67, R85, UR45, -R67 ;  /* 0x0000002d55437c23 */ /* 0x000fe20008010843 */
[----:B------:R-:W-:Y:S01]  /*daf0*/  F2FP.BF16.F32.PACK_AB R8, R49, R40 ;  /* 0x000000283108723e */ /* 0x000fe200000010ff */
[----:B------:R-:W-:Y:S01]  /*db00*/  @P4 IMAD.HI.U32 R25, R91, R20, RZ ;  /* 0x000000145b194227 */ /* 0x000fe200078e00ff */
[----:B------:R-:W-:-:S04]  /*db10*/  F2FP.BF16.F32.PACK_AB R9, R54, R51 ;  /* 0x000000333609723e */ /* 0x000fc800000010ff */
[----:B------:R-:W2:Y:S01]  /*db20*/  MUFU.EX2 R81, R81 ;  /* 0x0000005100517308 */ /* 0x000ea20000000800 */
[----:B------:R-:W-:Y:S01]  /*db30*/  F2FP.BF16.F32.PACK_AB R11, R55, R39 ;  /* 0x00000027370b723e */ /* 0x000fe200000010ff */
[----:B0-----:R-:W-:Y:S01]  /*db40*/  FADD.FTZ R20, R76, R21 ;  /* 0x000000154c147221 */ /* 0x001fe20000010000 */
[----:B----4-:R-:W-:-:S05]  /*db50*/  FADD.FTZ R6, R43, R6 ;  /* 0x000000062b067221 */ /* 0x010fca0000010000 */
[----:B------:R-:W0:Y:S01]  /*db60*/  MUFU.EX2 R66, R66 ;  /* 0x0000004200427308 */ /* 0x000e220000000800 */
[----:B------:R1:W-:Y:S01]  /*db70*/  STSM.16.M88.4 [R154+0x27800], R8 ;  /* 0x027800089a007844 */ /* 0x0003e20000000200 */
[----:B---3--:R-:W-:-:S06]  /*db80*/  FADD.FTZ R5, R77, R20 ;  /* 0x000000144d057221 */ /* 0x008fcc0000010000 */
[----:B------:R-:W-:Y:S08]  /*db90*/  MUFU.EX2 R35, R35 ;  /* 0x0000002300237308 */ /* 0x000ff00000000800 */
[----:B------:R2:W3:Y:S01]  /*dba0*/  MUFU.EX2 R0, R7 ;  /* 0x0000000700007308 */ /* 0x0004e20000000800 */
[----:B-1----:R-:W-:Y:S01]  /*dbb0*/  FADD.FTZ R11, R63, R6 ;  /* 0x000000063f0b7221 */ /* 0x002fe20000010000 */
[----:B-----5:R-:W-:Y:S01]  /*dbc0*/  FADD.FTZ R6, R80, R5 ;  /* 0x0000000550067221 */ /* 0x020fe20000010000 */
[----:B------:R-:W-:-:S05]  /*dbd0*/  IMAD.MOV.U32 R24, RZ, RZ, R91 ;  /* 0x000000ffff187224 */ /* 0x000fca00078e005b */
[----:B------:R-:W-:Y:S01]  /*dbe0*/  MUFU.EX2 R84, R84 ;  /* 0x0000005400547308 */ /* 0x000fe20000000800 */
[----:B------:R-:W-:Y:S01]  /*dbf0*/  FADD.FTZ R5, R42, R11 ;  /* 0x0000000b2a057221 */ /* 0x000fe20000010000 */
[----:B------:R-:W-:-:S06]  /*dc00*/  F2FP.BF16.F32.PACK_AB R12, R57, R48 ;  /* 0x00000030390c723e */ /* 0x000fcc00000010ff */
[----:B------:R-:W1:Y:S01]  /*dc10*/  MUFU.EX2 R67, R67 ;  /* 0x0000004300437308 */ /* 0x000e620000000800 */
[----:B------:R-:W-:Y:S02]  /*dc20*/  F2FP.BF16.F32.PACK_AB R13, R58, R50 ;  /* 0x000000323a0d723e */ /* 0x000fe400000010ff */
[----:B------:R-:W-:Y:S02]  /*dc30*/  F2FP.BF16.F32.PACK_AB R15, R59, R47 ;  /* 0x0000002f3b0f723e */ /* 0x000fe400000010ff */
[----:B------:R-:W-:Y:S01]  /*dc40*/  @P4 SHF.R.U32.HI R24, RZ, R26, R25 ;  /* 0x0000001aff184219 */ /* 0x000fe20000011619 */
[----:B--2---:R-:W-:Y:S01]  /*dc50*/  FADD.FTZ R7, R81, R6 ;  /* 0x0000000651077221 */ /* 0x004fe20000010000 */
[----:B0-----:R-:W-:Y:S01]  /*dc60*/  FADD.FTZ R6, R66, R5 ;  /* 0x0000000542067221 */ /* 0x001fe20000010000 */
[----:B------:R3:W-:Y:S01]  /*dc70*/  STSM.16.M88.4 [R52], R12 ;  /* 0x0000000c34007844 */ /* 0x0007e20000000200 */
[----:B------:R-:W-:Y:S02]  /*dc80*/  IADD3 R5, R24, R89, -R90 ;  /* 0x0000005918057210 */ /* 0x000fe40007ffe85a */
[----:B------:R-:W-:-:S02]  /*dc90*/  F2FP.BF16.F32.PACK_AB R8, R73, R72 ;  /* 0x000000484908723e */ /* 0x000fc400000010ff */
[----:B------:R-:W-:Y:S02]  /*dca0*/  F2FP.BF16.F32.PACK_AB R9, R62, R46 ;  /* 0x0000002e3e09723e */ /* 0x000fe400000010ff */
[----:B------:R-:W-:Y:S02]  /*dcb0*/  F2FP.BF16.F32.PACK_AB R10, R77, R76 ;  /* 0x0000004c4d0a723e */ /* 0x000fe400000010ff */
[----:B------:R-:W-:Y:S02]  /*dcc0*/  F2FP.BF16.F32.PACK_AB R11, R63, R43 ;  /* 0x0000002b3f0b723e */ /* 0x000fe400000010ff */
[----:B---3--:R-:W-:Y:S01]  /*dcd0*/  F2FP.BF16.F32.PACK_AB R15, R0, R35 ;  /* 0x00000023000f723e */ /* 0x008fe200000010ff */
[----:B------:R-:W-:Y:S01]  /*dce0*/  FADD.FTZ R35, R35, R6 ;  /* 0x0000000623237221 */ /* 0x000fe20000010000 */
[----:B------:R-:W-:Y:S02]  /*dcf0*/  SHF.R.S32.HI R6, RZ, 0x1f, R5 ;  /* 0x0000001fff067819 */ /* 0x000fe40000011405 */
[----:B------:R-:W-:-:S02]  /*dd00*/  F2FP.BF16.F32.PACK_AB R12, R81, R80 ;  /* 0x00000050510c723e */ /* 0x000fc400000010ff */
[----:B------:R-:W-:Y:S02]  /*dd10*/  F2FP.BF16.F32.PACK_AB R13, R66, R42 ;  /* 0x0000002a420d723e */ /* 0x000fe400000010ff */
[----:B-1----:R-:W-:Y:S02]  /*dd20*/  F2FP.BF16.F32.PACK_AB R14, R67, R84 ;  /* 0x00000054430e723e */ /* 0x002fe400000010ff */
[----:B------:R-:W-:Y:S01]  /*dd30*/  LEA.HI R5, R6, R5, RZ, 0x7 ;  /* 0x0000000506057211 */ /* 0x000fe200078f38ff */
[----:B------:R0:W-:Y:S03]  /*dd40*/  STSM.16.M88.4 [R156+0x6000], R8 ;  /* 0x006000089c007844 */ /* 0x0001e60000000200 */
[----:B------:R-:W-:Y:S01]  /*dd50*/  SHF.R.S32.HI R5, RZ, 0x7, R5 ;  /* 0x00000007ff057819 */ /* 0x000fe20000011405 */
[----:B------:R0:W-:Y:S01]  /*dd60*/  STSM.16.M88.4 [R155+0x6000], R12 ;  /* 0x0060000c9b007844 */ /* 0x0001e20000000200 */
[----:B------:R1:W-:Y:S06]  /*dd70*/  MEMBAR.ALL.CTA ;  /* 0x0000000000007992 */ /* 0x0003ec0000008000 */
[----:B-1----:R-:W1:Y:S01]  /*dd80*/  FENCE.VIEW.ASYNC.S ;  /* 0x00000000000073c6 */ /* 0x002e620000000000 */
[----:B------:R-:W-:Y:S01]  /*dd90*/  VIMNMX R20, RZ, R5, !PT ;  /* 0x00000005ff147248 */ /* 0x000fe20007fe0100 */
[----:B------:R-:W-:-:S04]  /*dda0*/  VIADD R6, R88, 0xfffffffe ;  /* 0xfffffffe58067836 */ /* 0x000fc80000000000 */
[----:B------:R0:W-:Y:S01]  /*ddb0*/  STL [R1+0x30], R20 ;  /* 0x0000301401007387 */ /* 0x0001e20000100800 */
[----:B------:R-:W-:Y:S01]  /*ddc0*/  ISETP.GE.AND P1, PT, R6, R20, PT ;  /* 0x000000140600720c */ /* 0x000fe20003f26270 */
[----:B------:R-:W-:Y:S01]  /*ddd0*/  FADD.FTZ R84, R84, R7 ;  /* 0x0000000754547221 */ /* 0x000fe20000010000 */
[----:B------:R-:W-:Y:S01]  /*dde0*/  @P4 LOP3.LUT R23, R23, 0x8, RZ, 0xfc, !PT ;  /* 0x0000000817174812 */ /* 0x000fe200078efcff */
[----:B------:R-:W-:Y:S01]  /*ddf0*/  FADD.FTZ R0, R0, R35 ;  /* 0x0000002300007221 */ /* 0x000fe20000010000 */
[----:B------:R-:W-:Y:S01]  /*de00*/  CS2R R134, SRZ ;  /* 0x0000000000867805 */ /* 0x000fe2000001ff00 */
[----:B------:R-:W-:Y:S01]  /*de10*/  FADD.FTZ R139, R67, R84 ;  /* 0x00000054438b7221 */ /* 0x000fe20000010000 */
        /* <DEDUP_REMOVED lines=23> */
[----:B-1----:R-:W-:Y:S01]  /*df90*/  NOP ;  /* 0x0000000000007918 */ /* 0x002fe20000000000 */
[----:B0-----:R-:W-:Y:S05]  /*dfa0*/  @!P1 BRA `(.L_x_12406) ;  /* 0x0000002c00a49947 */ /* 0x001fea0003800000 */
[----:B------:R-:W-:Y:S02]  /*dfb0*/  IMAD.MOV.U32 R8, RZ, RZ, R3 ;  /* 0x000000ffff087224 */ /* 0x000fe400078e0003 */
[----:B------:R-:W-:Y:S02]  /*dfc0*/  IMAD.MOV.U32 R5, RZ, RZ, R4 ;  /* 0x000000ffff057224 */ /* 0x000fe400078e0004 */
[----:B------:R-:W-:Y:S02]  /*dfd0*/  IMAD.MOV.U32 R9, RZ, RZ, R138 ;  /* 0x000000ffff097224 */ /* 0x000fe400078e008a */
[----:B------:R-:W-:Y:S02]  /*dfe0*/  IMAD.MOV.U32 R7, RZ, RZ, R19 ;  /* 0x000000ffff077224 */ /* 0x000fe400078e0013 */
[----:B------:R-:W-:-:S07]  /*dff0*/  IMAD.MOV.U32 R135, RZ, RZ, RZ ;  /* 0x000000ffff877224 */ /* 0x000fce00078e00ff */
.L_x_12418:
        /* <DEDUP_REMOVED lines=9> */
.L_x_12408:
        /* <DEDUP_REMOVED lines=8> */
.L_x_12409:
[----:B------:R-:W-:Y:S04]  /*e110*/  BSSY B0, `(.L_x_12407) ;  /* 0x0000004000007945 */ /* 0x000fe80003800000 */
[----:B-1----:R-:W-:Y:S05]  /*e120*/  @P2 BRA `(.L_x_12410) ;  /* 0x0000000000082947 */ /* 0x002fea0003800000 */
[----:B------:R-:W1:Y:S02]  /*e130*/  SYNCS.PHASECHK.TRANS64.TRYWAIT P2, [R3+URZ+0x2d830], R4 ;  /* 0x02d83004030075a7 */ /* 0x000e64000804017f */
[----:B-1----:R-:W-:Y:S05]  /*e140*/  @!P2 BRA `(.L_x_12411) ;  /* 0x000000f40018a947 */ /* 0x002fea0003800000 */
.L_x_12410:
[----:B------:R-:W-:Y:S05]  /*e150*/  BSYNC B0 ;  /* 0x0000000000007941 */ /* 0x000fea0003800000 */
.L_x_12407:
        /* <DEDUP_REMOVED lines=64> */
.L_x_12413:
[----:B------:R-:W-:Y:S01]  /*e560*/  SHF.L.U32 R3, R9, 0x1f, RZ ;  /* 0x0000001f09037819 */ /* 0x000fe200000006ff */
[----:B------:R-:W-:-:S04]  /*e570*/  IMAD R4, R7, 0x8, R2 ;  /* 0x0000000807047824 */ /* 0x000fc800078e0202 */
[----:B------:R0:W1:Y:S01]  /*e580*/  SYNCS.PHASECHK.TRANS64.TRYWAIT P1, [R4+URZ+0x2d850], R3 ;  /* 0x02d85003040075a7 */ /* 0x000062000802017f */
[----:B------:R-:W-:Y:S05]  /*e590*/  @!P0 BRA `(.L_x_12414) ;  /* 0x0000000000048947 */ /* 0x000fea0003800000 */
[----:B------:R-:W-:Y:S01]  /*e5a0*/  BPT.TRAP 0x1 ;  /* 0x000000040000795c */ /* 0x000fe20000300000 */
.L_x_12414:
[----:B-1----:R-:W-:Y:S05]  /*e5b0*/  @P1 BRA `(.L_x_12412) ;  /* 0x0000000000081947 */ /* 0x002fea0003800000 */
[----:B------:R-:W1:Y:S02]  /*e5c0*/  SYNCS.PHASECHK.TRANS64.TRYWAIT P1, [R4+URZ+0x2d850], R3 ;  /* 0x02d85003040075a7 */ /* 0x000e64000802017f */
[----:B-1----:R-:W-:Y:S05]  /*e5d0*/  @!P1 BRA `(.L_x_12415) ;  /* 0x000000f000089947 */ /* 0x002fea0003800000 */
.L_x_12412:
        /* <DEDUP_REMOVED lines=8> */
[----:B------:R-:W-:Y:S02]  /*e660*/  R2UR UR7, R11 ;  /* 0x000000000b0772ca */ /* 0x000fe400000e0000 */
        /* <DEDUP_REMOVED lines=87> */
.L_x_12416:
[----:B------:R-:W2:Y:S01]  /*ebe0*/  LDL R13, [R1+0x54] ;  /* 0x00005400010d7983 */ /* 0x000ea20000100800 */
[----:B------:R-:W1:Y:S03]  /*ebf0*/  LDC R4, c[0x0][0x448] ;  /* 0x00011200ff047b82 */ /* 0x000e660000000800 */
[----:B0-----:R-:W2:Y:S04]  /*ec00*/  LDL R3, [R1+0x68] ;  /* 0x0000680001037983 */ /* 0x001ea80000100800 */
[----:B------:R-:W3:Y:S04]  /*ec10*/  LDL R12, [R1+0x64] ;  /* 0x00006400010c7983 */ /* 0x000ee80000100800 */
[----:B------:R-:W4:Y:S04]  /*ec20*/  LDL R11, [R1+0x58] ;  /* 0x00005800010b7983 */ /* 0x000f280000100800 */
[----:B------:R-:W4:Y:S01]  /*ec30*/  LDL R10, [R1+0x48] ;  /* 0x00004800010a7983 */ /* 0x000f220000100800 */
[----:B------:R-:W-:Y:S01]  /*ec40*/  LOP3.LUT R23, R23, 0xffffffdf, RZ, 0xc0, !PT ;  /* 0xffffffdf17177812 */ /* 0x000fe200078ec0ff */
[----:B------:R-:W-:Y:S01]  /*ec50*/  UMOV UR45, UR44 ;  /* 0x0000002c002d7c82 */ /* 0x000fe20008000000 */
[----:B------:R-:W-:-:S02]  /*ec60*/  IMAD R15, R19, 0x8, R2 ;  /* 0x00000008130f7824 */ /* 0x000fc400078e0202 */
[----:B------:R-:W-:Y:S01]  /*ec70*/  @P0 LOP3.LUT R23, R23, 0x20, RZ, 0xfc, !PT ;  /* 0x0000002017170812 */ /* 0x000fe200078efcff */
[----:B------:R-:W-:Y:S02]  /*ec80*/  IMAD.U32 R20, RZ, RZ, UR40 ;  /* 0x00000028ff147e24 */ /* 0x000fe4000f8e00ff */
[----:B------:R-:W-:Y:S01]  /*ec90*/  VIADD R15, R15, 0x2d840 ;  /* 0x0002d8400f0f7836 */ /* 0x000fe20000000000 */
[----:B-1----:R-:W-:Y:S02]  /*eca0*/  ISETP.NE.AND P1, PT, R4, 0x1, PT ;  /* 0x000000010400780c */ /* 0x002fe40003f25270 */
[----:B------:R-:W-:Y:S02]  /*ecb0*/  LOP3.LUT R23, R23, 0xffffffbf, RZ, 0xc0, !PT ;  /* 0xffffffbf17177812 */ /* 0x000fe400078ec0ff */
[----:B------:R-:W-:-:S04]  /*ecc0*/  PRMT R15, R20, 0x654, R15 ;  /* 0x00000654140f7816 */ /* 0x000fc8000000000f */
[----:B------:R0:W-:Y:S05]  /*ecd0*/  SYNCS.ARRIVE.TRANS64.RED.A1T0 RZ, [R15+URZ], RZ ;  /* 0x000000ff0fff79a7 */ /* 0x0001ea000810043f */
[----:B------:R-:W1:Y:S08]  /*ece0*/  @P1 LDC R9, c[0x0][0x44c] ;  /* 0x00011300ff091b82 */ /* 0x000e700000000800 */
[----:B------:R-:W5:Y:S01]  /*ecf0*/  @P1 LDC R4, c[0x0][0x450] ;  /* 0x00011400ff041b82 */ /* 0x000f620000000800 */
[----:B--2---:R-:W-:-:S04]  /*ed00*/  IMAD.IADD R3, R3, 0x1, R13 ;  /* 0x0000000103037824 */ /* 0x004fc800078e020d */
[----:B-1----:R-:W-:-:S05]  /*ed10*/  @P1 IMAD.HI.U32 R9, R3, R9, RZ ;  /* 0x0000000903091227 */ /* 0x002fca00078e00ff */
[----:B-----5:R-:W-:Y:S01]  /*ed20*/  @P1 SHF.R.U32.HI R3, RZ, R4, R9 ;  /* 0x00000004ff031219 */ /* 0x020fe20000011609 */
[----:B------:R-:W-:-:S04]  /*ed30*/  IMAD.MOV.U32 R9, RZ, RZ, -0x80 ;  /* 0xffffff80ff097424 */ /* 0x000fc800078e00ff */
[----:B------:R-:W1:Y:S01]  /*ed40*/  SHFL.IDX PT, R4, R3, RZ, 0x1c1f ;  /* 0x001c1fff03047589 */ /* 0x000e6200000e0000 */
[----:B------:R-:W-:-:S03]  /*ed50*/  IMAD R9, R6, R9, 0x1 ;  /* 0x0000000106097424 */ /* 0x000fc600078e0209 */
[----:B------:R-:W2:Y:S01]  /*ed60*/  SHFL.IDX PT, R3, R3, 0x1, 0x1c1f ;  /* 0x003c1f0003037f89 */ /* 0x000ea200000e0000 */
[----:B---3--:R-:W-:-:S05]  /*ed70*/  IMAD R9, R12, -0x2, R9 ;  /* 0xfffffffe0c097824 */ /* 0x008fca00078e0209 */
[----:B----4-:R-:W-:-:S05]  /*ed80*/  IADD3 R9, -R10, R9, R11 ;  /* 0x000000090a097210 */ /* 0x010fca0007ffe10b */
[C---:B-1----:R-:W-:Y:S02]  /*ed90*/  IMAD.IADD R4, R9.reuse, 0x1, R4 ;  /* 0x0000000109047824 */ /* 0x042fe400078e0204 */
[----:B--2---:R-:W-:-:S03]  /*eda0*/  IMAD.IADD R3, R9, 0x1, R3 ;  /* 0x0000000109037824 */ /* 0x004fc600078e0203 */
[C---:B------:R-:W-:Y:S02]  /*edb0*/  ISETP.GT.AND P4, PT, R4.reuse, RZ, PT ;  /* 0x000000ff0400720c */ /* 0x040fe40003f84270 */
[C---:B------:R-:W-:Y:S02]  /*edc0*/  ISETP.GT.AND P3, PT, R4.reuse, 0x1, PT ;  /* 0x000000010400780c */ /* 0x040fe40003f64270 */
        /* <DEDUP_REMOVED lines=22> */
[C---:B------:R-:W-:Y:S02]  /*ef30*/  ISETP.GT.AND P4, PT, R4.reuse, 0x30, PT ;  /* 0x000000300400780c */ /* 0x040fe40003f84270 */
        /* <DEDUP_REMOVED lines=35> */
[----:B------:R-:W-:Y:S02]  /*f170*/  FMNMX.FTZ R4, R24, R5, !PT ;  /* 0x0000000518047209 */ /* 0x000fe40007810000 */
        /* <DEDUP_REMOVED lines=8> */
[----:B------:R-:W-:Y:S02]  /*f200*/  ISETP.GT.AND P4, PT, R3, RZ, PT ;  /* 0x000000ff0300720c */ /* 0x000fe40003f84270 */
[----:B------:R-:W-:Y:S02]  /*f210*/  FMNMX.FTZ R4, R33, R4, !PT ;  /* 0x0000000421047209 */ /* 0x000fe40007810000 */
[----:B------:R-:W-:-:S02]  /*f220*/  ISETP.GT.AND P3, PT, R3, 0x1, PT ;  /* 0x000000010300780c */ /* 0x000fc40003f64270 */
[----:B------:R-:W-:Y:S02]  /*f230*/  FMNMX.FTZ R4, R36, R4, !PT ;  /* 0x0000000424047209 */ /* 0x000fe40007810000 */
[----:B------:R-:W-:Y:S02]  /*f240*/  ISETP.GT.AND P2, PT, R3, 0x8, PT ;  /* 0x000000080300780c */ /* 0x000fe40003f44270 */
[----:B------:R-:W-:Y:S02]  /*f250*/  FMNMX.FTZ R4, R37, R4, !PT ;  /* 0x0000000425047209 */ /* 0x000fe40007810000 */
[----:B------:R-:W-:Y:S02]  /*f260*/  ISETP.GT.AND P1, PT, R3, 0x9, PT ;  /* 0x000000090300780c */ /* 0x000fe40003f24270 */
[----:B------:R-:W-:Y:S02]  /*f270*/  FMNMX.FTZ R4, R40, R4, !PT ;  /* 0x0000000428047209 */ /* 0x000fe40007810000 */
[----:B------:R-:W-:-:S02]  /*f280*/  FSEL R26, R26, -INF , P4 ;  /* 0xff8000001a1a7808 */ /* 0x000fc40002000000 */
[----:B------:R-:W-:Y:S02]  /*f290*/  FMNMX.FTZ R4, R41, R4, !PT ;  /* 0x0000000429047209 */ /* 0x000fe40007810000 */
[----:B------:R-:W-:Y:S02]  /*f2a0*/  FSEL R27, R27, -INF , P3 ;  /* 0xff8000001b1b7808 */ /* 0x000fe40001800000 */
[----:B------:R-:W-:Y:S02]  /*f2b0*/  FMNMX.FTZ R4, R44, R4, !PT ;  /* 0x000000042c047209 */ /* 0x000fe40007810000 */
[----:B------:R-:W-:Y:S02]  /*f2c0*/  FSEL R30, R30, -INF , P2 ;  /* 0xff8000001e1e7808 */ /* 0x000fe40001000000 */
[----:B------:R-:W-:Y:S02]  /*f2d0*/  FMNMX.FTZ R4, R45, R4, !PT ;  /* 0x000000042d047209 */ /* 0x000fe40007810000 */
[----:B------:R-:W-:-:S02]  /*f2e0*/  FSEL R31, R31, -INF , P1 ;  /* 0xff8000001f1f7808 */ /* 0x000fc40000800000 */
[----:B------:R-:W-:Y:S02]  /*f2f0*/  FMNMX.FTZ R4, R48, R4, !PT ;  /* 0x0000000430047209 */ /* 0x000fe40007810000 */
[----:B------:R-:W-:Y:S02]  /*f300*/  ISETP.GT.AND P4, PT, R3, 0x10, PT ;  /* 0x000000100300780c */ /* 0x000fe40003f84270 */
[----:B------:R-:W-:Y:S02]  /*f310*/  FMNMX.FTZ R4, R49, R4, !PT ;  /* 0x0000000431047209 */ /* 0x000fe40007810000 */
[C---:B------:R-:W-:Y:S02]  /*f320*/  ISETP.GT.AND P3, PT, R3.reuse, 0x11, PT ;  /* 0x000000110300780c */ /* 0x040fe40003f64270 */
[----:B------:R-:W-:Y:S02]  /*f330*/  FMNMX.FTZ R4, R52, R4, !PT ;  /* 0x0000000434047209 */ /* 0x000fe40007810000 */
[----:B------:R-:W-:-:S02]  /*f340*/  ISETP.GT.AND P2, PT, R3, 0x18, PT ;  /* 0x000000180300780c */ /* 0x000fc40003f44270 */
[----:B------:R-:W-:Y:S02]  /*f350*/  FMNMX.FTZ R4, R53, R4, !PT ;  /* 0x0000000435047209 */ /* 0x000fe40007810000 */
[----:B------:R-:W-:Y:S02]  /*f360*/  ISETP.GT.AND P1, PT, R3, 0x19, PT ;  /* 0x000000190300780c */ /* 0x000fe40003f24270 */
        /* <DEDUP_REMOVED lines=9> */
[----:B------:R-:W-:-:S02]  /*f400*/  ISETP.GT.AND P4, PT, R3, 0x20, PT ;  /* 0x000000200300780c */ /* 0x000fc40003f84270 */
[----:B------:R-:W-:Y:S02]  /*f410*/  FMNMX.FTZ R4, R65, R4, !PT ;  /* 0x0000000441047209 */ /* 0x000fe40007810000 */
[C---:B------:R-:W-:Y:S02]  /*f420*/  ISETP.GT.AND P3, PT, R3.reuse, 0x21, PT ;  /* 0x000000210300780c */ /* 0x040fe40003f64270 */
[----:B------:R-:W-:Y:S02]  /*f430*/  FMNMX.FTZ R4, R68, R4, !PT ;  /* 0x0000000444047209 */ /* 0x000fe40007810000 */
[----:B------:R-:W-:Y:S02]  /*f440*/  ISETP.GT.AND P2, PT, R3, 0x28, PT ;  /* 0x000000280300780c */ /* 0x000fe40003f44270 */
[----:B------:R-:W-:Y:S02]  /*f450*/  FMNMX.FTZ R4, R69, R4, !PT ;  /* 0x0000000445047209 */ /* 0x000fe40007810000 */
        /* <DEDUP_REMOVED lines=10> */
[----:B------:R-:W-:Y:S02]  /*f500*/  ISETP.GT.AND P4, PT, R3, 0x30, PT ;  /* 0x000000300300780c */ /* 0x000fe40003f84270 */
[----:B------:R-:W-:Y:S02]  /*f510*/  FMNMX.FTZ R4, R81, R4, !PT ;  /* 0x0000000451047209 */ /* 0x000fe40007810000 */
[----:B------:R-:W-:-:S02]  /*f520*/  ISETP.GT.AND P3, PT, R3, 0x31, PT ;  /* 0x000000310300780c */ /* 0x000fc40003f64270 */
[----:B------:R-:W-:Y:S02]  /*f530*/  FMNMX.FTZ R4, R84, R4, !PT ;  /* 0x0000000454047209 */ /* 0x000fe40007810000 */
[----:B------:R-:W-:Y:S02]  /*f540*/  ISETP.GT.AND P2, PT, R3, 0x38, PT ;  /* 0x000000380300780c */ /* 0x000fe40003f44270 */
[----:B------:R-:W-:Y:S02]  /*f550*/  FMNMX.FTZ R4, R85, R4, !PT ;  /* 0x0000000455047209 */ /* 0x000fe40007810000 */
[C---:B------:R-:W-:Y:S02]  /*f560*/  ISETP.GT.AND P1, PT, R3.reuse, 0x39, PT ;  /* 0x000000390300780c */ /* 0x040fe40003f24270 */
[----:B------:R-:W-:Y:S01]  /*f570*/  ISETP.GT.AND P0, PT, R3, 0x61, PT ;  /* 0x000000610300780c */ /* 0x000fe20003f04270 */
[----:B------:R-:W1:Y:S01]  /*f580*/  SHFL.BFLY PT, R9, R4, 0x2, 0x1f ;  /* 0x0c401f0004097f89 */ /* 0x000e6200000e0000 */
[----:B------:R-:W-:-:S02]  /*f590*/  FSEL R50, R50, -INF , P4 ;  /* 0xff80000032327808 */ /* 0x000fc40002000000 */
[----:B------:R-:W-:Y:S02]  /*f5a0*/  FSEL R51, R51, -INF , P3 ;  /* 0xff80000033337808 */ /* 0x000fe40001800000 */
[----:B------:R-:W-:Y:S02]  /*f5b0*/  FSEL R54, R54, -INF , P2 ;  /* 0xff80000036367808 */ /* 0x000fe40001000000 */
[----:B------:R-:W-:Y:S02]  /*f5c0*/  FSEL R55, R55, -INF , P1 ;  /* 0xff80000037377808 */ /* 0x000fe40000800000 */
        /* <DEDUP_REMOVED lines=8> */
[----:B-1----:R-:W-:-:S02]  /*f650*/  FMNMX.FTZ R4, R4, R9, !PT ;  /* 0x0000000904047209 */ /* 0x002fc40007810000 */
[C---:B------:R-:W-:Y:S02]  /*f660*/  ISETP.GT.AND P4, PT, R3.reuse, 0x50, PT ;  /* 0x000000500300780c */ /* 0x040fe40003f84270 */
[C---:B------:R-:W-:Y:S01]  /*f670*/  ISETP.GT.AND P3, PT, R3.reuse, 0x51, PT ;  /* 0x000000510300780c */ /* 0x040fe20003f64270 */
[----:B------:R-:W1:Y:S01]  /*f680*/  SHFL.BFLY PT, R9, R4, 0x1, 0x1f ;  /* 0x0c201f0004097f89 */ /* 0x000e6200000e0000 */
[C---:B------:R-:W-:Y:S02]  /*f690*/  ISETP.GT.AND P2, PT, R3.reuse, 0x58, PT ;  /* 0x000000580300780c */ /* 0x040fe40003f44270 */
[----:B------:R-:W-:Y:S02]  /*f6a0*/  ISETP.GT.AND P1, PT, R3, 0x59, PT ;  /* 0x000000590300780c */ /* 0x000fe40003f24270 */
[----:B------:R-:W-:Y:S02]  /*f6b0*/  FSEL R66, R66, -INF , P4 ;  /* 0xff80000042427808 */ /* 0x000fe40002000000 */
[----:B------:R-:W-:-:S02]  /*f6c0*/  FSEL R67, R67, -INF , P3 ;  /* 0xff80000043437808 */ /* 0x000fc40001800000 */
[----:B------:R-:W-:Y:S02]  /*f6d0*/  @P0 LOP3.LUT R23, R23, 0x40, RZ, 0xfc, !PT ;  /* 0x0000004017170812 */ /* 0x000fe400078efcff */
[----:B------:R-:W-:Y:S02]  /*f6e0*/  FSEL R70, R70, -INF , P2 ;  /* 0xff80000046467808 */ /* 0x000fe40001000000 */
[----:B------:R-:W-:Y:S02]  /*f6f0*/  FSEL R71, R71, -INF , P1 ;  /* 0xff80000047477808 */ /* 0x000fe40000800000 */
[C---:B------:R-:W-:Y:S02]  /*f700*/  ISETP.GT.AND P1, PT, R3.reuse, 0x69, PT ;  /* 0x000000690300780c */ /* 0x040fe40003f24270 */
[C---:B------:R-:W-:Y:S02]  /*f710*/  ISETP.GT.AND P2, PT, R3.reuse, 0x70, PT ;  /* 0x000000700300780c */ /* 0x040fe40003f44270 */
[----:B------:R-:W-:-:S02]  /*f720*/  ISETP.GT.AND P3, PT, R3, 0x71, PT ;  /* 0x000000710300780c */ /* 0x000fc40003f64270 */
[C---:B------:R-:W-:Y:S02]  /*f730*/  ISETP.GT.AND P4, PT, R3.reuse, 0x78, PT ;  /* 0x000000780300780c */ /* 0x040fe40003f84270 */
[C---:B------:R-:W-:Y:S02]  /*f740*/  ISETP.GT.AND P5, PT, R3.reuse, 0x79, PT ;  /* 0x000000790300780c */ /* 0x040fe40003fa4270 */
[----:B-1----:R-:W-:Y:S02]  /*f750*/  FMNMX.FTZ R4, R4, R9, !PT ;  /* 0x0000000904047209 */ /* 0x002fe40007810000 */
[----:B------:R-:W-:Y:S02]  /*f760*/  ISETP.GT.AND P0, PT, R3, 0x60, PT ;  /* 0x000000600300780c */ /* 0x000fe40003f04270 */
[----:B------:R-:W-:Y:S02]  /*f770*/  FSETP.NEU.FTZ.AND P6, PT, R4, -INF , PT ;  /* 0xff8000000400780b */ /* 0x000fe40003fdd000 */
[----:B------:R-:W-:-:S02]  /*f780*/  FSEL R74, R74, -INF , P0 ;  /* 0xff8000004a4a7808 */ /* 0x000fc40000000000 */
[C---:B------:R-:W-:Y:S02]  /*f790*/  FSEL R9, R4.reuse, RZ, P6 ;  /* 0x000000ff04097208 */ /* 0x040fe40003000000 */
[----:B------:R-:W-:Y:S02]  /*f7a0*/  LOP3.LUT P0, RZ, R23, 0x40, RZ, 0xc0, !PT ;  /* 0x0000004017ff7812 */ /* 0x000fe4000780c0ff */
[----:B------:R-:W-:Y:S01]  /*f7b0*/  FSEL R79, R79, -INF , P1 ;  /* 0xff8000004f4f7808 */ /* 0x000fe20000800000 */
[----:B------:R-:W-:Y:S01]  /*f7c0*/  FADD.FTZ R5, -R9, R5 ;  /* 0x0000000509057221 */ /* 0x000fe20000010100 */
[----:B------:R-:W-:Y:S01]  /*f7d0*/  FMUL.FTZ R9, R4, UR45 ;  /* 0x0000002d04097c20 */ /* 0x000fe20008410000 */
[----:B------:R-:W-:Y:S02]  /*f7e0*/  FSEL R75, R75, -INF , P0 ;  /* 0xff8000004b4b7808 */ /* 0x000fe40000000000 */
[----:B------:R-:W-:Y:S01]  /*f7f0*/  FSEL R82, R82, -INF , P2 ;  /* 0xff80000052527808 */ /* 0x000fe20001000000 */
[----:B------:R-:W-:Y:S01]  /*f800*/  FMUL.FTZ R5, R5, UR45 ;  /* 0x0000002d05057c20 */ /* 0x000fe20008410000 */
[----:B------:R-:W-:-:S02]  /*f810*/  FSEL R9, R9, RZ, P6 ;  /* 0x000000ff09097208 */ /* 0x000fc40003000000 */
[----:B------:R-:W-:Y:S02]  /*f820*/  ISETP.GT.AND P6, PT, R3, 0x68, PT ;  /* 0x000000680300780c */ /* 0x000fe40003fc4270 */
[----:B------:R-:W-:Y:S01]  /*f830*/  FMNMX.FTZ R3, R26, R8, !PT ;  /* 0x000000081a037209 */ /* 0x000fe20007810000 */
[--C-:B------:R-:W-:Y:S01]  /*f840*/  FFMA.FTZ R24, R24, UR45, -R9.reuse ;  /* 0x0000002d18187c23 */ /* 0x100fe20008010809 */
[----:B------:R-:W-:Y:S01]  /*f850*/  FSEL R78, R78, -INF , P6 ;  /* 0xff8000004e4e7808 */ /* 0x000fe20003000000 */
[--C-:B------:R-:W-:Y:S01]  /*f860*/  FFMA.FTZ R25, R25, UR45, -R9.reuse ;  /* 0x0000002d19197c23 */ /* 0x100fe20008010809 */
[----:B------:R-:W-:Y:S01]  /*f870*/  FMNMX.FTZ R3, R27, R3, !PT ;  /* 0x000000031b037209 */ /* 0x000fe20007810000 */
[----:B------:R-:W-:Y:S01]  /*f880*/  MUFU.EX2 R5, R5 ;  /* 0x0000000500057308 */ /* 0x000fe20000000800 */
[----:B------:R-:W-:Y:S01]  /*f890*/  FSEL R83, R83, -INF , P3 ;  /* 0xff80000053537808 */ /* 0x000fe20001800000 */
[--C-:B------:R-:W-:Y:S01]  /*f8a0*/  FFMA.FTZ R28, R28, UR45, -R9.reuse ;  /* 0x0000002d1c1c7c23 */ /* 0x100fe20008010809 */
[----:B------:R-:W-:Y:S01]  /*f8b0*/  FMNMX.FTZ R3, R30, R3, !PT ;  /* 0x000000031e037209 */ /* 0x000fe20007810000 */
[--C-:B------:R-:W-:Y:S01]  /*f8c0*/  FFMA.FTZ R29, R29, UR45, -R9.reuse ;  /* 0x0000002d1d1d7c23 */ /* 0x100fe20008010809 */
[----:B------:R-:W-:Y:S01]  /*f8d0*/  FSEL R86, R86, -INF , P4 ;  /* 0xff80000056567808 */ /* 0x000fe20002000000 */
[--C-:B------:R-:W-:Y:S01]  /*f8e0*/  FFMA.FTZ R32, R32, UR45, -R9.reuse ;  /* 0x0000002d20207c23 */ /* 0x100fe20008010809 */
[----:B------:R-:W-:Y:S01]  /*f8f0*/  FMNMX.FTZ R3, R31, R3, !PT ;  /* 0x000000031f037209 */ /* 0x000fe20007810000 */
[----:B------:R-:W1:Y:S01]  /*f900*/  MUFU.EX2 R24, R24 ;  /* 0x0000001800187308 */ /* 0x000e620000000800 */
[----:B------:R-:W-:Y:S01]  /*f910*/  FSEL R87, R87, -INF , P5 ;  /* 0xff80000057577808 */ /* 0x000fe20002800000 */
[--C-:B------:R-:W-:Y:S01]  /*f920*/  FFMA.FTZ R33, R33, UR45, -R9.reuse ;  /* 0x0000002d21217c23 */ /* 0x100fe20008010809 */
[----:B------:R-:W-:Y:S01]  /*f930*/  FMNMX.FTZ R3, R34, R3, !PT ;  /* 0x0000000322037209 */ /* 0x000fe20007810000 */
[--C-:B------:R-:W-:Y:S01]  /*f940*/  FFMA.FTZ R36, R36, UR45, -R9.reuse ;  /* 0x0000002d24247c23 */ /* 0x100fe20008010809 */
[--C-:B------:R-:W-:Y:S01]  /*f950*/  FFMA.FTZ R37, R37, UR45, -R9.reuse ;  /* 0x0000002d25257c23 */ /* 0x100fe20008010809 */
[--C-:B------:R-:W-:Y:S01]  /*f960*/  FFMA.FTZ R40, R40, UR45, -R9.reuse ;  /* 0x0000002d28287c23 */ /* 0x100fe20008010809 */
[----:B------:R-:W-:Y:S01]  /*f970*/  FMNMX.FTZ R3, R35, R3, !PT ;  /* 0x0000000323037209 */ /* 0x000fe20007810000 */
[----:B------:R-:W2:Y:S01]  /*f980*/  MUFU.EX2 R25, R25 ;  /* 0x0000001900197308 */ /* 0x000ea20000000800 */
        /* <DEDUP_REMOVED lines=8> */
[----:B-1----:R-:W-:Y:S01]  /*fa10*/  FFMA.FTZ R139, R5, R139, R24 ;  /* 0x0000008b058b7223 */ /* 0x002fe20000010018 */
[--C-:B------:R-:W-:Y:S01]  /*fa20*/  FFMA.FTZ R52, R52, UR45, -R9.reuse ;  /* 0x0000002d34347c23 */ /* 0x100fe20008010809 */
[----:B------:R-:W-:Y:S01]  /*fa30*/  FMNMX.FTZ R3, R42, R3, !PT ;  /* 0x000000032a037209 */ /* 0x000fe20007810000 */
[--C-:B------:R-:W-:Y:S01]  /*fa40*/  FFMA.FTZ R53, R53, UR45, -R9.reuse ;  /* 0x0000002d35357c23 */ /* 0x100fe20008010809 */
[--C-:B------:R-:W-:Y:S01]  /*fa50*/  FFMA.FTZ R56, R56, UR45, -R9.reuse ;  /* 0x0000002d38387c23 */ /* 0x100fe20008010809 */
[----:B------:R-:W-:Y:S01]  /*fa60*/  FFMA.FTZ R57, R57, UR45, -R9 ;  /* 0x0000002d39397c23 */ /* 0x000fe20008010809 */
[----:B------:R-:W-:Y:S01]  /*fa70*/  FMNMX.FTZ R3, R43, R3, !PT ;  /* 0x000000032b037209 */ /* 0x000fe20007810000 */
[----:B------:R-:W-:Y:S01]  /*fa80*/  MUFU.EX2 R29, R29 ;  /* 0x0000001d001d7308 */ /* 0x000fe20000000800 */
[----:B--2---:R-:W-:Y:S01]  /*fa90*/  FADD.FTZ R139, R25, R139 ;  /* 0x0000008b198b7221 */ /* 0x004fe20000010000 */
        /* <DEDUP_REMOVED lines=20> */
[----:B------:R-:W-:Y:S01]  /*fbe0*/  FFMA.FTZ R9, R85, UR45, -R9 ;  /* 0x0000002d55097c23 */ /* 0x000fe20008010809 */
[----:B------:R-:W-:Y:S01]  /*fbf0*/  FMNMX.FTZ R3, R55, R3, !PT ;  /* 0x0000000337037209 */ /* 0x000fe20007810000 */
[----:B------:R-:W-:Y:S01]  /*fc00*/  MUFU.EX2 R36, R36 ;  /* 0x0000002400247308 */ /* 0x000fe20000000800 */
[----:B------:R-:W-:-:S02]  /*fc10*/  LOP3.LUT P0, RZ, R23, 0x20, RZ, 0xc0, !PT ;  /* 0x0000002017ff7812 */ /* 0x000fc4000780c0ff */
        /* <DEDUP_REMOVED lines=35> */
[----:B------:R-:W-:-:S03]  /*fe50*/  FSETP.NEU.FTZ.AND P1, PT, R3, -INF , PT ;  /* 0xff8000000300780b */ /* 0x000fc60003f3d000 */
[----:B------:R-:W-:Y:S01]  /*fe60*/  MUFU.EX2 R68, R68 ;  /* 0x0000004400447308 */ /* 0x000fe20000000800 */
[----:B------:R-:W-:-:S05]  /*fe70*/  FSEL R10, R3, RZ, P1 ;  /* 0x000000ff030a7208 */ /* 0x000fca0000800000 */
[----:B------:R-:W-:Y:S01]  /*fe80*/  FADD.FTZ R8, -R10, R8 ;  /* 0x000000080a087221 */ /* 0x000fe20000010100 */
[----:B------:R-:W-:Y:S01]  /*fe90*/  FMUL.FTZ R10, R3, UR45 ;  /* 0x0000002d030a7c20 */ /* 0x000fe20008410000 */
[----:B------:R-:W-:Y:S02]  /*fea0*/  MUFU.EX2 R69, R69 ;  /* 0x0000004500457308 */ /* 0x000fe40000000800 */
[----:B------:R-:W-:Y:S02]  /*feb0*/  FMUL.FTZ R8, R8, UR45 ;  /* 0x0000002d08087c20 */ /* 0x000fe40008410000 */
[----:B------:R-:W-:-:S04]  /*fec0*/  FSEL R10, R10, RZ, P1 ;  /* 0x000000ff0a0a7208 */ /* 0x000fc80000800000 */
        /* <DEDUP_REMOVED lines=137> */
.L_x_12417:
        /* <DEDUP_REMOVED lines=110> */
.L_x_12406:
[----:B------:R-:W-:-:S13]  /*10e40*/  ISETP.GE.AND P1, PT, R6, RZ, PT ;  /* 0x000000ff0600720c */ /* 0x000fda0003f26270 */
[----:B------:R-:W-:Y:S05]  /*10e50*/  @!P1 BRA `(.L_x_12419) ;  /* 0x00000024001c9947 */ /* 0x000fea0003800000 */
[----:B------:R-:W-:Y:S02]  /*10e60*/  IMAD.MOV.U32 R9, RZ, RZ, R3 ;  /* 0x000000ffff097224 */ /* 0x000fe400078e0003 */
[----:B------:R-:W-:Y:S02]  /*10e70*/  IMAD.MOV.U32 R8, RZ, RZ, R4 ;  /* 0x000000ffff087224 */ /* 0x000fe400078e0004 */
[----:B------:R-:W-:Y:S02]  /*10e80*/  IMAD.MOV.U32 R7, RZ, RZ, R138 ;  /* 0x000000ffff077224 */ /* 0x000fe400078e008a */
[----:B------:R-:W-:-:S07]  /*10e90*/  IMAD.MOV.U32 R5, RZ, RZ, R19 ;  /* 0x000000ffff057224 */ /* 0x000fce00078e0013 */
.L_x_12431:
[----:B------:R-:W2:Y:S01]  /*10ea0*/  LDL R3, [R1+0x24] ;  /* 0x0000240001037983 */ /* 0x000ea20000100800 */
[----:B------:R-:W-:Y:S01]  /*10eb0*/  ISETP.NE.AND P1, PT, R5, 0x1, PT ;  /* 0x000000010500780c */ /* 0x000fe20003f25270 */
[----:B------:R-:W-:Y:S05]  /*10ec0*/  YIELD ;  /* 0x0000000000007946 */ /* 0x000fea0003800000 */
[----:B------:R-:W-:-:S04]  /*10ed0*/  SEL R138, RZ, 0x1, P1 ;  /* 0x00000001ff8a7807 */ /* 0x000fc80000800000 */
[----:B------:R-:W-:Y:S02]  /*10ee0*/  LOP3.LUT R138, R7, R138, RZ, 0x3c, !PT ;  /* 0x0000008a078a7212 */ /* 0x000fe400078e3cff */
[----:B--2---:R-:W-:-:S13]  /*10ef0*/  ISETP.NE.AND P1, PT, R3, RZ, PT ;  /* 0x000000ff0300720c */ /* 0x004fda0003f25270 */
[----:B-1----:R-:W-:Y:S05]  /*10f00*/  @P1 BRA `(.L_x_12420) ;  /* 0x00000000003c1947 */ /* 0x002fea0003800000 */
[----:B------:R-:W-:Y:S05]  /*10f10*/  @!P0 BRA `(.L_x_12421) ;  /* 0x0000000000048947 */ /* 0x000fea0003800000 */
[----:B------:R-:W-:Y:S01]  /*10f20*/  BPT.TRAP 0x1 ;  /* 0x000000040000795c */ /* 0x000fe20000300000 */
.L_x_12421:
        /* <DEDUP_REMOVED lines=8> */
.L_x_12422:
[----:B------:R-:W-:Y:S04]  /*10fb0*/  BSSY B0, `(.L_x_12420) ;  /* 0x0000004000007945 */ /* 0x000fe80003800000 */
[----:B-1----:R-:W-:Y:S05]  /*10fc0*/  @P2 BRA `(.L_x_12423) ;  /* 0x0000000000082947 */ /* 0x002fea0003800000 */
[----:B------:R-:W1:Y:S02]  /*10fd0*/  SYNCS.PHASECHK.TRANS64.TRYWAIT P2, [R3+URZ+0x2d830], R4 ;  /* 0x02d83004030075a7 */ /* 0x000e64000804017f */
[----:B-1----:R-:W-:Y:S05]  /*10fe0*/  @!P2 BRA `(.L_x_12424) ;  /* 0x000000c40098a947 */ /* 0x002fea0003800000 */
.L_x_12423:
[----:B------:R-:W-:Y:S05]  /*10ff0*/  BSYNC B0 ;  /* 0x0000000000007941 */ /* 0x000fea0003800000 */
.L_x_12420:
        /* <DEDUP_REMOVED lines=64> */
.L_x_12426:
[----:B------:R-:W-:Y:S01]  /*11400*/  SHF.L.U32 R3, R7, 0x1f, RZ ;  /* 0x0000001f07037819 */ /* 0x000fe200000006ff */
[----:B------:R-:W-:-:S04]  /*11410*/  IMAD R4, R5, 0x8, R2 ;  /* 0x0000000805047824 */ /* 0x000fc800078e0202 */
[----:B------:R0:W1:Y:S01]  /*11420*/  SYNCS.PHASECHK.TRANS64.TRYWAIT P1, [R4+URZ+0x2d850], R3 ;  /* 0x02d85003040075a7 */ /* 0x000062000802017f */
[----:B------:R-:W-:Y:S05]  /*11430*/  @!P0 BRA `(.L_x_12427) ;  /* 0x0000000000048947 */ /* 0x000fea0003800000 */
[----:B------:R-:W-:Y:S01]  /*11440*/  BPT.TRAP 0x1 ;  /* 0x000000040000795c */ /* 0x000fe20000300000 */
.L_x_12427:
[----:B-1----:R-:W-:Y:S05]  /*11450*/  @P1 BRA `(.L_x_12425) ;  /* 0x0000000000081947 */ /* 0x002fea0003800000 */
[----:B------:R-:W1:Y:S02]  /*11460*/  SYNCS.PHASECHK.TRANS64.TRYWAIT P1, [R4+URZ+0x2d850], R3 ;  /* 0x02d85003040075a7 */ /* 0x000e64000802017f */
[----:B-1----:R-:W-:Y:S05]  /*11470*/  @!P1 BRA `(.L_x_12428) ;  /* 0x000000c000889947 */ /* 0x002fea0003800000 */
.L_x_12425:
        /* <DEDUP_REMOVED lines=96> */
.L_x_12429:
        /* <DEDUP_REMOVED lines=44> */
[----:B------:R-:W-:-:S03]  /*11d40*/  FMNMX.FTZ R3, R27, R3, !PT ;  /* 0x000000031b037209 */ /* 0x000fc60007810000 */
[----:B------:R-:W-:Y:S01]  /*11d50*/  FMUL.FTZ R8, R8, UR45 ;  /* 0x0000002d08087c20 */ /* 0x000fe20008410000 */
[----:B------:R-:W-:-:S04]  /*11d60*/  FMNMX.FTZ R3, R30, R3, !PT ;  /* 0x000000031e037209 */ /* 0x000fc80007810000 */
[----:B------:R-:W-:Y:S01]  /*11d70*/  FMNMX.FTZ R3, R31, R3, !PT ;  /* 0x000000031f037209 */ /* 0x000fe20007810000 */
[----:B------:R-:W-:Y:S03]  /*11d80*/  MUFU.EX2 R8, R8 ;  /* 0x0000000800087308 */ /* 0x000fe60000000800 */
        /* <DEDUP_REMOVED lines=95> */
[----:B------:R-:W-:Y:S01]  /*12380*/  FFMA.FTZ R72, R72, UR45, -R7 ;  /* 0x0000002d48487c23 */ /* 0x000fe20008010807 */
[--C-:B------:R-:W-:Y:S01]  /*12390*/  FFMA.FTZ R74, R74, UR45, -R10.reuse ;  /* 0x0000002d4a4a7c23 */ /* 0x100fe2000801080a */
        /* <DEDUP_REMOVED lines=18> */
[----:B------:R-:W-:Y:S01]  /*124c0*/  FFMA.FTZ R7, R85, UR45, -R7 ;  /* 0x0000002d55077c23 */ /* 0x000fe20008010807 */
        /* <DEDUP_REMOVED lines=115> */
.L_x_12430:
[----:B------:R-:W2:Y:S04]  /*12c00*/  LDL R46, [R1+0x4c] ;  /* 0x00004c00012e7983 */ /* 0x000ea80000100800 */
[----:B------:R-:W3:Y:S01]  /*12c10*/  LDL R38, [R1+0x50] ;  /* 0x0000500001267983 */ /* 0x000ee20000100800 */
[----:B------:R-:W-:Y:S01]  /*12c20*/  IMAD R5, R5, 0x8, R2 ;  /* 0x0000000805057824 */ /* 0x000fe200078e0202 */
[----:B------:R-:W-:Y:S01]  /*12c30*/  F2FP.BF16.F32.PACK_AB R24, R25, R24 ;  /* 0x000000181918723e */ /* 0x000fe200000010ff */
        /* <DEDUP_REMOVED lines=10> */
[----:B------:R-:W-:Y:S01]  /*12ce0*/  FMUL.FTZ R93, R93, R8 ;  /* 0x000000085d5d7220 */ /* 0x000fe20000410000 */
[----:B------:R-:W-:Y:S01]  /*12cf0*/  F2FP.BF16.F32.PACK_AB R33, R20, R34 ;  /* 0x000000221421723e */ /* 0x000fe200000010ff */
[----:B------:R0:W-:Y:S01]  /*12d00*/  SYNCS.ARRIVE.TRANS64.RED.A1T0 RZ, [R5+URZ], RZ ;  /* 0x000000ff05ff79a7 */ /* 0x0001e2000810043f */
[----:B------:R-:W-:Y:S01]  /*12d10*/  F2FP.BF16.F32.PACK_AB R40, R41, R40 ;  /* 0x000000282928723e */ /* 0x000fe200000010ff */
[----:B------:R1:W-:Y:S01]  /*12d20*/  STSM.16.M88.4 [R154+0x21800], R24 ;  /* 0x021800189a007844 */ /* 0x0003e20000000200 */
        /* <DEDUP_REMOVED lines=87> */
[----:B0-----:R-:W0:Y:S02]  /*132a0*/  FENCE.VIEW.ASYNC.S ;  /* 0x00000000000073c6 */ /* 0x001e240000000000 */
[----:B0-----:R-:W-:Y:S01]  /*132b0*/  NOP ;  /* 0x0000000000007918 */ /* 0x001fe20000000000 */
[----:B------:R-:W-:Y:S05]  /*132c0*/  @P1 BRA `(.L_x_12431) ;  /* 0xffffffd800f41947 */ /* 0x000fea000383ffff */
.L_x_12419:
[----:B------:R-:W-:Y:S05]  /*132d0*/  WARPSYNC.ALL ;  /* 0x0000000000007948 */ /* 0x000fea0003800000 */
[----:B------:R-:W-:Y:S06]  /*132e0*/  BAR.ARV 0x8, 0x200 ;  /* 0x0208000000007b1d */ /* 0x000fec0000002000 */
[----:B------:R-:W-:Y:S05]  /*132f0*/  @!P0 BRA `(.L_x_12432) ;  /* 0x0000000000048947 */ /* 0x000fea0003800000 */
[----:B------:R-:W-:Y:S01]  /*13300*/  BPT.TRAP 0x1 ;  /* 0x000000040000795c */ /* 0x000fe20000300000 */
.L_x_12432:
[----:B------:R-:W-:Y:S01]  /*13310*/  IMAD R5, R19, 0x8, R2 ;  /* 0x0000000813057824 */ /* 0x000fe200078e0202 */
[----:B------:R-:W-:-:S04]  /*13320*/  SHF.L.U32 R8, R138, 0x1f, RZ ;  /* 0x0000001f8a087819 */ /* 0x000fc800000006ff */
[----:B------:R0:W2:Y:S01]  /*13330*/  SYNCS.PHASECHK.TRANS64.TRYWAIT P1, [R5+URZ+0x2d850], R8 ;  /* 0x02d85008050075a7 */ /* 0x0000a2000802017f */
[----:B------:R-:W-:Y:S05]  /*13340*/  @!P0 BRA `(.L_x_12433) ;  /* 0x0000000000048947 */ /* 0x000fea0003800000 */
[----:B------:R-:W-:Y:S01]  /*13350*/  BPT.TRAP 0x1 ;  /* 0x000000040000795c */ /* 0x000fe20000300000 */
.L_x_12433:
        /* <DEDUP_REMOVED lines=10> */
.L_x_12434:
[----:B0-2---:R-:W-:Y:S01]  /*13400*/  IMAD R8, R19, 0x600, R2 ;  /* 0x0000060013087824 */ /* 0x005fe200078e0202 */
        /* <DEDUP_REMOVED lines=14> */
[----:B------:R-:W-:Y:S02]  /*134f0*/  IMAD.U32 R15, RZ, RZ, UR45 ;  /* 0x0000002dff0f7e24 */ /* 0x000fe4000f8e00ff */
[----:B-1----:R-:W-:Y:S02]  /*13500*/  IMAD.MOV.U32 R40, RZ, RZ, -0x800000 ;  /* 0xff800000ff287424 */ /* 0x002fe400078e00ff */
        /* <DEDUP_REMOVED lines=9> */
[----:B------:R-:W-:-:S02]  /*135a0*/  WARPGROUP.DEPBAR.LE gsb0, 0x0 ;  /* 0x00008000000079c5 */ /* 0x000fc40000010000 */
        /* <DEDUP_REMOVED lines=55> */
[----:B------:R-:W-:Y:S01]  /*13920*/  R2UR UR4, R6 ;  /* 0x00000000060472ca */ /* 0x000fe200000e0000 */
[----:B0-----:R-:W-:Y:S01]  /*13930*/  FADD.FTZ R6, R2, R139 ;  /* 0x0000008b02067221 */ /* 0x001fe20000010000 */
[----:B------:R-:W-:Y:S01]  /*13940*/  R2UR UR5, R7 ;  /* 0x00000000070572ca */ /* 0x000fe200000e0000 */
[----:B------:R-:W-:Y:S01]  /*13950*/  IMAD.MOV.U32 R2, RZ, RZ, RZ ;  /* 0x000000ffff027224 */ /* 0x000fe200078e00ff */
[----:B------:R-:W-:Y:S01]  /*13960*/  R2UR UR6, R8 ;  /* 0x00000000080672ca */ /* 0x000fe200000e0000 */
[----:B------:R-:W0:Y:S01]  /*13970*/  SHFL.BFLY PT, R7, R0, 0x2, 0x1f ;  /* 0x0c401f0000077f89 */ /* 0x000e2200000e0000 */
[----:B------:R-:W-:Y:S01]  /*13980*/  R2UR UR7, R9 ;  /* 0x00000000090772ca */ /* 0x000fe200000e0000 */
[----:B0-----:R-:W-:Y:S01]  /*13990*/  FADD.FTZ R8, R7, R0 ;  /* 0x0000000007087221 */ /* 0x001fe20000010000 */
        /* <DEDUP_REMOVED lines=17> */
[----:B-1----:R-:W-:Y:S01]  /*13ab0*/  @P2 FMUL.FTZ R6, R11, 0.69314718246459960938 ;  /* 0x3f3172180b062820 */ /* 0x002fe20000410000 */
[----:B------:R-:W-:Y:S02]  /*13ac0*/  WARPGROUP.DEPBAR.LE gsb0, 0x0 ;  /* 0x00008000000079c5 */ /* 0x000fe40000010000 */
[----:B------:R-:W-:Y:S01]  /*13ad0*/  WARPGROUP.ARRIVE ;  /* 0x00000000000079c5 */ /* 0x000fe20000000000 */
[----:B------:R-:W-:-:S05]  /*13ae0*/  @P2 FFMA.FTZ R0, R15, R3, R6 ;  /* 0x000000030f002223 */ /* 0x000fca0000010006 */
[----:B------:R-:W-:Y:S03]  /*13af0*/  HGMMA.64x96x16.F32.BF16 R88, gdesc[UR4].tnspB, R88, gsb0 ;  /* 0x41600000045879f0 */ /* 0x000fe60008001858 */
[----:B------:R-:W-:Y:S02]  /*13b00*/  WARPGROUP.DEPBAR.LE gsb0, 0x0 ;  /* 0x00008000000079c5 */ /* 0x000fe40000010000 */
[----:B------:R-:W-:Y:S05]  /*13b10*/  @!P0 BRA `(.L_x_12436) ;  /* 0x0000000000048947 */ /* 0x000fea0003800000 */
[----:B------:R-:W-:Y:S01]  /*13b20*/  BPT.TRAP 0x1 ;  /* 0x000000040000795c */ /* 0x000fe20000300000 */
.L_x_12436:
[----:B------:R-:W-:Y:S02]  /*13b30*/  VIADD R5, R5, 0x2d860 ;  /* 0x0002d86005057836 */ /* 0x000fe40000000000 */
[-C--:B---3--:R-:W-:Y:S01]  /*13b40*/  FMUL.FTZ R3, R88, R7.reuse ;  /* 0x0000000758037220 */ /* 0x088fe20000410000 */
        /* <DEDUP_REMOVED lines=57> */
.L_x_12364:
[----:B------:R-:W3:Y:S01]  /*13ee0*/  LDL R52, [R1+0x6c] ;  /* 0x00006c0001347983 */ /* 0x000ee20000100800 */
[----:B------:R-:W-:Y:S05]  /*13ef0*/  WARPSYNC.ALL ;  /* 0x0000000000007948 */ /* 0x000fea0003800000 */
[----:B---3--:R-:W-:Y:S01]  /*13f00*/  SHF.R.S32.HI R29, RZ, 0x1f, R52 ;  /* 0x0000001fff1d7819 */ /* 0x008fe20000011434 */
        /* <DEDUP_REMOVED lines=9> */
[----:B------:R-:W3:Y:S01]  /*13fa0*/  LDL R4, [R1+0x84] ;  /* 0x0000840001047983 */ /* 0x000ee20000100800 */
[----:B------:R-:W4:Y:S01]  /*13fb0*/  S2R R5, SR_SWINHI ;  /* 0x0000000000057919 */ /* 0x000f220000002f00 */
[----:B------:R-:W-:Y:S05]  /*13fc0*/  WARPSYNC.ALL ;  /* 0x0000000000007948 */ /* 0x000fea0003800000 */
[----:B------:R-:W-:Y:S01]  /*13fd0*/  F2FP.BF16.F32.PACK_AB R6, R93, R6 ;  /* 0x000000065d06723e */ /* 0x000fe200000010ff */
[----:B------:R-:W-:Y:S01]  /*13fe0*/  ULDC.64 UR4, c[0x0][0xc00] ;  /* 0x0003000000047ab9 */ /* 0x000fe20000000a00 */
[----:B------:R-:W2:Y:S01]  /*13ff0*/  LDL R55, [R1+0x70] ;  /* 0x0000700001377983 */ /* 0x000ea20000100800 */
[----:B------:R-:W-:-:S02]  /*14000*/  MOV R20, R2 ;  /* 0x0000000200147202 */ /* 0x000fc40000000f00 */
[----:B----4-:R-:W-:Y:S02]  /*14010*/  MOV R21, R5 ;  /* 0x0000000500157202 */ /* 0x010fe40000000f00 */
[----:B------:R-:W-:Y:S02]  /*14020*/  F2FP.BF16.F32.PACK_AB R7, R30, R7 ;  /* 0x000000071e07723e */ /* 0x000fe400000010ff */
[----:B------:R-:W-:Y:S01]  /*14030*/  F2FP.BF16.F32.PACK_AB R26, R109, R26 ;  /* 0x0000001a6d1a723e */ /* 0x000fe200000010ff */
[----:B------:R-:W-:Y:S01]  /*14040*/  IMAD.MOV.U32 R42, RZ, RZ, RZ ;  /* 0x000000ffff2a7224 */ /* 0x000fe200078e00ff */
[----:B------:R-:W-:Y:S01]  /*14050*/  BAR.SYNC.DEFER_BLOCKING 0x1, 0x180 ;  /* 0x0046000000007b1d */ /* 0x000fe20000010000 */
[----:B---3--:R-:W-:-:S03]  /*14060*/  IMAD.WIDE R4, R4, 0x2, R20 ;  /* 0x0000000204047825 */ /* 0x008fc600078e0214 */
[----:B------:R-:W-:-:S04]  /*14070*/  IADD3 R31, P4, R4, 0x20, RZ ;  /* 0x00000020041f7810 */ /* 0x000fc80007f9e0ff */
[----:B------:R-:W-:Y:S02]  /*14080*/  LOP3.LUT R8, R31, 0x180, RZ, 0xc0, !PT ;  /* 0x000001801f087812 */ /* 0x000fe400078ec0ff */
[----:B------:R-:W-:Y:S02]  /*14090*/  IADD3 R37, P3, R4, 0x3000, RZ ;  /* 0x0000300004257810 */ /* 0x000fe40007f7e0ff */
[----:B------:R-:W-:Y:S02]  /*140a0*/  SHF.R.U64 R8, R8, 0x3, RZ ;  /* 0x0000000308087819 */ /* 0x000fe400000012ff */
[C---:B------:R-:W-:Y:S02]  /*140b0*/  IADD3 R39, P2, R4.reuse, 0x3020, RZ ;  /* 0x0000302004277810 */ /* 0x040fe40007f5e0ff */
[C---:B--2---:R-:W-:Y:S02]  /*140c0*/  IADD3 R41, P0, R4.reuse, 0x6020, RZ ;  /* 0x0000602004297810 */ /* 0x044fe40007f1e0ff */
[----:B------:R-:W-:-:S02]  /*140d0*/  LOP3.LUT R9, R4, 0x180, RZ, 0xc0, !PT ;  /* 0x0000018004097812 */ /* 0x000fc400078ec0ff */
[----:B-1----:R-:W-:Y:S02]  /*140e0*/  IADD3 R32, P1, R4, 0x6000, RZ ;  /* 0x0000600004207810 */ /* 0x002fe40007f3e0ff */
[----:B------:R-:W-:Y:S02]  /*140f0*/  LOP3.LUT R12, R8, R31, RZ, 0x3c, !PT ;  /* 0x0000001f080c7212 */ /* 0x000fe400078e3cff */
[----:B------:R-:W-:Y:S02]  /*14100*/  LOP3.LUT R8, R37, 0x180, RZ, 0xc0, !PT ;  /* 0x0000018025087812 */ /* 0x000fe400078ec0ff */
[----:B------:R-:W-:Y:S02]  /*14110*/  LOP3.LUT R10, R39, 0x180, RZ, 0xc0, !PT ;  /* 0x00000180270a7812 */ /* 0x000fe400078ec0ff */
[----:B------:R-:W-:Y:S02]  /*14120*/  LOP3.LUT R36, R41, 0x180, RZ, 0xc0, !PT ;  /* 0x0000018029247812 */ /* 0x000fe400078ec0ff */
[----:B------:R-:W-:-:S02]  /*14130*/  SHF.R.U64 R9, R9, 0x3, RZ ;  /* 0x0000000309097819 */ /* 0x000fc400000012ff */
[----:B------:R-:W-:Y:S02]  /*14140*/  LOP3.LUT R31, R32, 0x180, RZ, 0xc0, !PT ;  /* 0x00000180201f7812 */ /* 0x000fe400078ec0ff */
[----:B------:R-:W-:Y:S02]  /*14150*/  SHF.R.U64 R8, R8, 0x3, RZ ;  /* 0x0000000308087819 */ /* 0x000fe400000012ff */
[----:B------:R-:W-:Y:S01]  /*14160*/  SHF.R.U64 R10, R10, 0x3, RZ ;  /* 0x000000030a0a7819 */ /* 0x000fe200000012ff */
        /* <DEDUP_REMOVED lines=8> */
[--C-:B------:R-:W-:Y:S01]  /*141f0*/  IMAD.X R9, RZ, RZ, R5.reuse, P1 ;  /* 0x000000ffff097224 */ /* 0x100fe200008e0605 */
[----:B------:R-:W-:Y:S01]  /*14200*/  LOP3.LUT R10, R36, R41, RZ, 0x3c, !PT ;  /* 0x00000029240a7212 */ /* 0x000fe200078e3cff */
[----:B------:R-:W-:Y:S01]  /*14210*/  IMAD.X R11, RZ, RZ, R5, P0 ;  /* 0x000000ffff0b7224 */ /* 0x000fe200000e0605 */
[----:B------:R-:W-:Y:S02]  /*14220*/  LOP3.LUT R8, R31, R32, RZ, 0x3c, !PT ;  /* 0x000000201f087212 */ /* 0x000fe400078e3cff */
[----:B------:R-:W-:Y:S02]  /*14230*/  MOV R36, R4 ;  /* 0x0000000400247202 */ /* 0x000fe40000000f00 */
[----:B------:R-:W-:-:S02]  /*14240*/  F2FP.BF16.F32.PACK_AB R4, R28, R3 ;  /* 0x000000031c04723e */ /* 0x000fc400000010ff */
[----:B------:R-:W-:Y:S02]  /*14250*/  F2FP.BF16.F32.PACK_AB R5, R91, R90 ;  /* 0x0000005a5b05723e */ /* 0x000fe400000010ff */
[----:B------:R-:W-:Y:S02]  /*14260*/  MOV R32, R12 ;  /* 0x0000000c00207202 */ /* 0x000fe40000000f00 */
[----:B------:R-:W-:Y:S02]  /*14270*/  MOV R31, R14 ;  /* 0x0000000e001f7202 */ /* 0x000fe40000000f00 */
[----:B------:R-:W-:Y:S02]  /*14280*/  MOV R30, R24 ;  /* 0x00000018001e7202 */ /* 0x000fe40000000f00 */
[----:B------:R-:W-:Y:S02]  /*14290*/  F2FP.BF16.F32.PACK_AB R12, R27, R96 ;  /* 0x000000601b0c723e */ /* 0x000fe400000010ff */
[----:B------:R-:W-:-:S02]  /*142a0*/  F2FP.BF16.F32.PACK_AB R13, R99, R98 ;  /* 0x00000062630d723e */ /* 0x000fc400000010ff */
[----:B------:R-:W-:Y:S02]  /*142b0*/  F2FP.BF16.F32.PACK_AB R14, R101, R100 ;  /* 0x00000064650e723e */ /* 0x000fe400000010ff */
[----:B------:R-:W-:Y:S02]  /*142c0*/  F2FP.BF16.F32.PACK_AB R15, R103, R102 ;  /* 0x00000066670f723e */ /* 0x000fe400000010ff */
[----:B------:R-:W-:Y:S02]  /*142d0*/  F2FP.BF16.F32.PACK_AB R24, R105, R104 ;  /* 0x000000686918723e */ /* 0x000fe400000010ff */
[----:B------:R-:W-:Y:S02]  /*142e0*/  F2FP.BF16.F32.PACK_AB R25, R107, R106 ;  /* 0x0000006a6b19723e */ /* 0x000fe400000010ff */
[----:B------:R-:W-:Y:S01]  /*142f0*/  F2FP.BF16.F32.PACK_AB R27, R111, R110 ;  /* 0x0000006e6f1b723e */ /* 0x000fe200000010ff */
[----:B------:R1:W-:Y:S04]  /*14300*/  STSM.16.M88.4 [R36], R4 ;  /* 0x0000000424007844 */ /* 0x0003e80000000200 */
[----:B------:R2:W-:Y:S04]  /*14310*/  STSM.16.M88.4 [R32], R12 ;  /* 0x0000000c20007844 */ /* 0x0005e80000000200 */
[----:B------:R3:W-:Y:S01]  /*14320*/  STSM.16.M88.4 [R31], R24 ;  /* 0x000000181f007844 */ /* 0x0007e20000000200 */
[----:B------:R-:W-:-:S02]  /*14330*/  ISETP.NE.U32.AND P0, PT, RZ, UR4, PT ;  /* 0x00000004ff007c0c */ /* 0x000fc4000bf05070 */
[----:B------:R-:W-:Y:S02]  /*14340*/  MOV R28, R8 ;  /* 0x00000008001c7202 */ /* 0x000fe40000000f00 */
[----:B------:R-:W-:Y:S02]  /*14350*/  MOV R3, R10 ;  /* 0x0000000a00037202 */ /* 0x000fe40000000f00 */
[----:B------:R-:W-:Y:S02]  /*14360*/  F2FP.BF16.F32.PACK_AB R8, R121, R120 ;  /* 0x000000787908723e */ /* 0x000fe400000010ff */
[----:B-1----:R-:W-:Y:S02]  /*14370*/  F2FP.BF16.F32.PACK_AB R4, R113, R112 ;  /* 0x000000707104723e */ /* 0x002fe400000010ff */
[----:B------:R-:W-:Y:S01]  /*14380*/  F2FP.BF16.F32.PACK_AB R5, R115, R114 ;  /* 0x000000727305723e */ /* 0x000fe200000010ff */
[----:B--2---:R-:W1:Y:S01]  /*14390*/  LDC R32, c[0x0][0xbe8] ;  /* 0x0002fa00ff207b82 */ /* 0x004e620000000800 */
[C---:B---3--:R-:W-:Y:S01]  /*143a0*/  IMAD.SHL.U32 R26, R52.reuse, 0x4, RZ ;  /* 0x00000004341a7824 */ /* 0x048fe200078e00ff */
[----:B------:R-:W-:-:S02]  /*143b0*/  SHF.L.U64.HI R31, R52, 0x2, R29 ;  /* 0x00000002341f7819 */ /* 0x000fc4000001021d */
[----:B------:R-:W-:Y:S02]  /*143c0*/  F2FP.BF16.F32.PACK_AB R6, R117, R116 ;  /* 0x000000747506723e */ /* 0x000fe400000010ff */
[----:B------:R-:W-:Y:S02]  /*143d0*/  IADD3 R24, P1, R26, UR4, RZ ;  /* 0x000000041a187c10 */ /* 0x000fe4000ff3e0ff */
        /* <DEDUP_REMOVED lines=8> */
[----:B------:R-:W-:Y:S02]  /*14460*/  ISETP.NE.AND.EX P0, PT, RZ, UR5, PT, P0 ;  /* 0x00000005ff007c0c */ /* 0x000fe4000bf05300 */
[----:B------:R-:W-:Y:S01]  /*14470*/  IADD3.X R25, R31, UR5, RZ, P1, !PT ;  /* 0x000000051f197c10 */ /* 0x000fe20008ffe4ff */
[----:B------:R-:W-:Y:S01]  /*14480*/  ULDC.64 UR4, c[0x0][0xc08] ;  /* 0x0003020000047ab9 */ /* 0x000fe20000000a00 */
[----:B------:R2:W-:Y:S01]  /*14490*/  STSM.16.M88.4 [R30], R4 ;  /* 0x000000041e007844 */ /* 0x0005e20000000200 */
[----:B------:R-:W-:-:S03]  /*144a0*/  ISETP.NE.U32.AND P2, PT, RZ, UR4, PT ;  /* 0x00000004ff007c0c */ /* 0x000fc6000bf45070 */
[----:B------:R3:W-:Y:S01]  /*144b0*/  STSM.16.M88.4 [R28], R8 ;  /* 0x000000081c007844 */ /* 0x0007e20000000200 */
[----:B------:R-:W-:-:S03]  /*144c0*/  ISETP.NE.AND.EX P2, PT, RZ, UR5, PT, P2 ;  /* 0x00000005ff007c0c */ /* 0x000fc6000bf45320 */
[----:B------:R3:W-:Y:S01]  /*144d0*/  STSM.16.M88.4 [R3], R12 ;  /* 0x0000000c03007844 */ /* 0x0007e20000000200 */
[----:B------:R-:W-:Y:S09]  /*144e0*/  BAR.SYNC.DEFER_BLOCKING 0x1, 0x180 ;  /* 0x0046000000007b1d */ /* 0x000ff20000010000 */
[----:B--2---:R-:W-:Y:S01]  /*144f0*/  @P2 IADD3 R4, P3, R26, UR4, RZ ;  /* 0x000000041a042c10 */ /* 0x004fe2000ff7e0ff */
[----:B------:R-:W-:-:S02]  /*14500*/  ULDC UR4, c[0x0][0xa88] ;  /* 0x0002a20000047ab9 */ /* 0x000fc40000000800 */
[----:B------:R-:W-:Y:S01]  /*14510*/  IMAD.U32 R7, RZ, RZ, UR4 ;  /* 0x00000004ff077e24 */ /* 0x000fe2000f8e00ff */
[----:B------:R-:W-:Y:S01]  /*14520*/  @P2 IADD3.X R5, R31, UR5, RZ, P3, !PT ;  /* 0x000000051f052c10 */ /* 0x000fe20009ffe4ff */
[----:B------:R3:W5:Y:S04]  /*14530*/  @P0 LDG.E R42, desc[UR38][R24.64] ;  /* 0x00000026182a0981 */ /* 0x000768000c1e1900 */
[----:B------:R3:W5:Y:S01]  /*14540*/  @P2 LDG.E R7, desc[UR38][R4.64] ;  /* 0x0000002604072981 */ /* 0x000762000c1e1900 */
[----:B-1----:R-:W-:-:S13]  /*14550*/  ISETP.NE.AND P1, PT, R32, 0x1, PT ;  /* 0x000000012000780c */ /* 0x002fda0003f25270 */
[----:B------:R-:W1:Y:S08]  /*14560*/  @P1 LDC R6, c[0x0][0xbec] ;  /* 0x0002fb00ff061b82 */ /* 0x000e700000000800 */
[----:B------:R-:W2:Y:S01]  /*14570*/  @P1 LDC R27, c[0x0][0xbf0] ;  /* 0x0002fc00ff1b1b82 */ /* 0x000ea20000000800 */
[----:B------:R-:W-:Y:S01]  /*14580*/  SHF.R.S32.HI R41, RZ, 0x1f, R55 ;  /* 0x0000001fff297819 */ /* 0x000fe20000011437 */
[----:B---3--:R-:W-:Y:S06]  /*14590*/  @P2 BRA `(.L_x_12439) ;  /* 0x0000000000102947 */ /* 0x008fec0003800000 */
[----:B------:R-:W-:Y:S05]  /*145a0*/  @!P0 BRA `(.L_x_12439) ;  /* 0x00000000000c8947 */ /* 0x000fea0003800000 */
[----:B------:R-:W3:Y:S04]  /*145b0*/  LDG.E R4, desc[UR38][R24.64] ;  /* 0x0000002618047981 */ /* 0x000ee8000c1e1900 */
[----:B-----5:R-:W3:Y:S02]  /*145c0*/  LDG.E R7, desc[UR38][R24.64+0x4] ;  /* 0x0000042618077981 */ /* 0x020ee4000c1e1900 */
[----:B---3--:R-:W-:-:S07]  /*145d0*/  IMAD.IADD R7, R7, 0x1, -R4 ;  /* 0x0000000107077824 */ /* 0x008fce00078e0a04 */
.L_x_12439:
[----:B------:R-:W3:Y:S01]  /*145e0*/  LDL R5, [R1+0x68] ;  /* 0x0000680001057983 */ /* 0x000ee20000100800 */
[----:B------:R-:W-:Y:S01]  /*145f0*/  ULDC.64 UR4, c[0x0][0xb90] ;  /* 0x0002e40000047ab9 */ /* 0x000fe20000000a00 */
[----:B------:R-:W4:Y:S01]  /*14600*/  S2R R4, SR_TID.X ;  /* 0x0000000000047919 */ /* 0x000f220000002100 */
[----:B-----5:R-:W-:Y:S02]  /*14610*/  SHF.R.S32.HI R43, RZ, 0x1f, R42 ;  /* 0x0000001fff2b7819 */ /* 0x020fe4000001142a */
[----:B------:R-:W-:Y:S01]  /*14620*/  SEL R48, R29, RZ, !P0 ;  /* 0x000000ff1d307207 */ /* 0x000fe20004000000 */
[----:B------:R-:W3:Y:S01]  /*14630*/  LDL.LU R54, [R1+0x54] ;  /* 0x0000540001367983 */ /* 0x000ee20000300800 */
[----:B------:R-:W-:Y:S01]  /*14640*/  IMAD R3, R41, UR4, RZ ;  /* 0x0000000429037c24 */ /* 0x000fe2000f8e02ff */
[----:B------:R-:W-:Y:S01]  /*14650*/  SEL R49, R52, RZ, !P0 ;  /* 0x000000ff34317207 */ /* 0x000fe20004000000 */
[----:B------:R-:W-:Y:S01]  /*14660*/  IMAD R50, R7, R32, RZ ;  /* 0x0000002007327224 */ /* 0x000fe200078e02ff */
[----:B------:R-:W2:Y:S01]  /*14670*/  LDL R10, [R1+0x80] ;  /* 0x00008000010a7983 */ /* 0x000ea20000100800 */
[----:B------:R-:W-:Y:S01]  /*14680*/  IMAD R13, R55, UR5, R3 ;  /* 0x00000005370d7c24 */ /* 0x000fe2000f8e0203 */
[----:B------:R-:W0:Y:S01]  /*14690*/  @P1 LDC R51, c[0x0][0xbec] ;  /* 0x0002fb00ff331b82 */ /* 0x000e220000000800 */
[----:B----4-:R-:W-:-:S05]  /*146a0*/  VIADD R24, R4, 0xffffff80 ;  /* 0xffffff8004187836 */ /* 0x010fca0000000000 */
        /* <DEDUP_REMOVED lines=8> */
[----:B------:R-:W-:-:S04]  /*14730*/  IMAD R11, R53, 0x20, R3 ;  /* 0x00000020350b7824 */ /* 0x000fc800078e0203 */
[----:B------:R-:W-:Y:S01]  /*14740*/  IMAD.WIDE R20, R11, 0x2, R20 ;  /* 0x000000020b147825 */ /* 0x000fe200078e0214 */
[----:B------:R-:W-:-:S04]  /*14750*/  SHF.R.S32.HI R14, RZ, 0x1f, R24 ;  /* 0x0000001fff0e7819 */ /* 0x000fc80000011418 */
[----:B------:R-:W-:-:S04]  /*14760*/  LEA.HI R14, R14, R24, RZ, 0x7 ;  /* 0x000000180e0e7211 */ /* 0x000fc800078f38ff */
[----:B------:R-:W-:-:S05]  /*14770*/  LOP3.LUT R14, R14, 0xffffff80, RZ, 0xc0, !PT ;  /* 0xffffff800e0e7812 */ /* 0x000fca00078ec0ff */
[----:B------:R-:W-:Y:S01]  /*14780*/  IMAD.IADD R14, R24, 0x1, -R14 ;  /* 0x00000001180e7824 */ /* 0x000fe200078e0a0e */
[C---:B------:R-:W-:Y:S02]  /*14790*/  IADD3 R25, P5, R20.reuse, 0x4800, RZ ;  /* 0x0000480014197810 */ /* 0x040fe40007fbe0ff */
[----:B------:R-:W-:Y:S02]  /*147a0*/  IADD3 R29, P4, R20, 0x6000, RZ ;  /* 0x00006000141d7810 */ /* 0x000fe40007f9e0ff */
[----:B------:R-:W-:Y:S02]  /*147b0*/  LOP3.LUT R24, R25, 0x180, RZ, 0xc0, !PT ;  /* 0x0000018019187812 */ /* 0x000fe400078ec0ff */
[----:B------:R-:W-:Y:S02]  /*147c0*/  LOP3.LUT R28, R29, 0x180, RZ, 0xc0, !PT ;  /* 0x000001801d1c7812 */ /* 0x000fe400078ec0ff */
[----:B------:R-:W-:Y:S02]  /*147d0*/  SHF.R.U64 R24, R24, 0x3, RZ ;  /* 0x0000000318187819 */ /* 0x000fe400000012ff */
[----:B------:R-:W-:-:S02]  /*147e0*/  SHF.R.U64 R28, R28, 0x3, RZ ;  /* 0x000000031c1c7819 */ /* 0x000fc400000012ff */
[----:B------:R-:W-:Y:S01]  /*147f0*/  LOP3.LUT R24, R24, R25, RZ, 0x3c, !PT ;  /* 0x0000001918187212 */ /* 0x000fe200078e3cff */
[--C-:B------:R-:W-:Y:S01]  /*14800*/  IMAD.X R25, RZ, RZ, R21.reuse, P5 ;  /* 0x000000ffff197224 */ /* 0x100fe200028e0615 */
[----:B------:R-:W-:Y:S01]  /*14810*/  LOP3.LUT R28, R28, R29, RZ, 0x3c, !PT ;  /* 0x0000001d1c1c7212 */ /* 0x000fe200078e3cff */
[----:B------:R-:W-:Y:S01]  /*14820*/  IMAD.X R29, RZ, RZ, R21, P4 ;  /* 0x000000ffff1d7224 */ /* 0x000fe200020e0615 */
[----:B------:R-:W-:Y:S01]  /*14830*/  BSSY B1, `(.L_x_12440) ;  /* 0x0000081000017945 */ /* 0x000fe20003800000 */
[----:B---3--:R-:W-:Y:S02]  /*14840*/  IMAD.IADD R15, R5, 0x1, R54 ;  /* 0x00000001050f7824 */ /* 0x008fe400078e0236 */
[----:B------:R-:W-:Y:S01]  /*14850*/  IMAD.WIDE.U32 R4, R55, UR4, R42 ;  /* 0x0000000437047c25 */ /* 0x000fe2000f8e002a */
[----:B------:R-:W-:-:S03]  /*14860*/  ULDC.64 UR4, c[0x0][0xb98] ;  /* 0x0002e60000047ab9 */ /* 0x000fc60000000a00 */
[----:B-1----:R-:W-:-:S04]  /*14870*/  @P1 IMAD.HI.U32 R6, R15, R6, RZ ;  /* 0x000000060f061227 */ /* 0x002fc800078e00ff */
[----:B------:R-:W-:Y:S01]  /*14880*/  IMAD.MOV.U32 R9, RZ, RZ, R15 ;  /* 0x000000ffff097224 */ /* 0x000fe200078e000f */
[----:B--2---:R-:W-:Y:S01]  /*14890*/  @P1 SHF.R.U32.HI R9, RZ, R27, R6 ;  /* 0x0000001bff091219 */ /* 0x004fe20000011606 */
[----:B------:R-:W-:-:S04]  /*148a0*/  IMAD.IADD R5, R5, 0x1, R13 ;  /* 0x0000000105057824 */ /* 0x000fc800078e020d */
[----:B------:R-:W-:Y:S02]  /*148b0*/  IMAD.MOV R13, RZ, RZ, -R9 ;  /* 0x000000ffff0d7224 */ /* 0x000fe400078e0a09 */
        /* <DEDUP_REMOVED lines=12> */
[----:B------:R-:W-:Y:S01]  /*14980*/  ULDC.64 UR4, c[0x0][0xb50] ;  /* 0x0002d40000047ab9 */ /* 0x000fe20000000a00 */
[----:B------:R-:W-:Y:S02]  /*14990*/  IADD3 R9, P2, R20, 0x1800, RZ ;  /* 0x0000180014097810 */ /* 0x000fe40007f5e0ff */
[----:B------:R-:W-:Y:S01]  /*149a0*/  IMAD.IADD R5, R5, 0x1, R15 ;  /* 0x0000000105057824 */ /* 0x000fe200078e020f */
[C---:B------:R-:W-:Y:S02]  /*149b0*/  LEA R6, P0, R4.reuse, UR4, 0x2 ;  /* 0x0000000404067c11 */ /* 0x040fe4000f8010ff */
[----:B------:R-:W-:Y:S02]  /*149c0*/  LOP3.LUT R8, R9, 0x180, RZ, 0xc0, !PT ;  /* 0x0000018009087812 */ /* 0x000fe400078ec0ff */
[----:B------:R-:W-:Y:S01]  /*149d0*/  LEA.HI.X R4, R4, UR5, R5, 0x2, P0 ;  /* 0x0000000504047c11 */ /* 0x000fe200080f1405 */
[----:B------:R-:W-:Y:S01]  /*149e0*/  SHFL.IDX PT, R44, R6, RZ, 0x1c1f ;  /* 0x001c1fff062c7589 */ /* 0x000fe200000e0000 */
[----:B------:R-:W-:Y:S01]  /*149f0*/  SHF.R.U64 R8, R8, 0x3, RZ ;  /* 0x0000000308087819 */ /* 0x000fe200000012ff */
[----:B------:R-:W-:Y:S01]  /*14a00*/  IMAD.IADD R5, R10, 0x1, R54 ;  /* 0x000000010a057824 */ /* 0x000fe200078e0236 */
[----:B------:R-:W-:Y:S01]  /*14a10*/  IADD3 R13, P3, R20, 0x3000, RZ ;  /* 0x00003000140d7810 */ /* 0x000fe20007f7e0ff */
[----:B------:R-:W1:Y:S01]  /*14a20*/  SHFL.IDX PT, R45, R4, RZ, 0x1c1f ;  /* 0x001c1fff042d7589 */ /* 0x000e6200000e0000 */
[----:B------:R-:W-:Y:S01]  /*14a30*/  LOP3.LUT P0, RZ, R14, 0x3, RZ, 0xc0, !PT ;  /* 0x000000030eff7812 */ /* 0x000fe2000780c0ff */
[----:B------:R-:W-:-:S02]  /*14a40*/  ULDC.64 UR4, c[0x0][0xaa0] ;  /* 0x0002a80000047ab9 */ /* 0x000fc40000000a00 */
[----:B------:R-:W-:Y:S01]  /*14a50*/  SHFL.IDX PT, R46, R6, 0x1, 0x1c1f ;  /* 0x003c1f00062e7f89 */ /* 0x000fe200000e0000 */
[----:B------:R-:W-:-:S03]  /*14a60*/  LOP3.LUT R8, R8, R9, RZ, 0x3c, !PT ;  /* 0x0000000908087212 */ /* 0x000fc600078e3cff */
[----:B------:R-:W2:Y:S01]  /*14a70*/  SHFL.IDX PT, R47, R4, 0x1, 0x1c1f ;  /* 0x003c1f00042f7f89 */ /* 0x000ea200000e0000 */
[----:B------:R-:W-:Y:S01]  /*14a80*/  IMAD.X R9, RZ, RZ, R21, P2 ;  /* 0x000000ffff097224 */ /* 0x000fe200010e0615 */
[C---:B------:R-:W-:Y:S01]  /*14a90*/  ISETP.GE.OR P2, PT, R5.reuse, R50, P0 ;  /* 0x000000320500720c */ /* 0x040fe20000746670 */
[----:B------:R-:W-:Y:S01]  /*14aa0*/  VIADD R5, R5, 0x8 ;  /* 0x0000000805057836 */ /* 0x000fe20000000000 */
[----:B------:R-:W-:-:S04]  /*14ab0*/  LOP3.LUT R12, R13, 0x180, RZ, 0xc0, !PT ;  /* 0x000001800d0c7812 */ /* 0x000fc800078ec0ff */
[----:B------:R-:W-:Y:S02]  /*14ac0*/  ISETP.GE.OR P0, PT, R5, R50, P0 ;  /* 0x000000320500720c */ /* 0x000fe40000706670 */
[----:B------:R-:W-:-:S04]  /*14ad0*/  SHF.R.U64 R12, R12, 0x3, RZ ;  /* 0x000000030c0c7819 */ /* 0x000fc800000012ff */
[----:B------:R-:W-:Y:S01]  /*14ae0*/  LOP3.LUT R12, R12, R13, RZ, 0x3c, !PT ;  /* 0x0000000d0c0c7212 */ /* 0x000fe200078e3cff */
[--C-:B------:R-:W-:Y:S01]  /*14af0*/  IMAD.X R13, RZ, RZ, R21.reuse, P3 ;  /* 0x000000ffff0d7224 */ /* 0x100fe200018e0615 */
[----:B-1----:R-:W-:Y:S01]  /*14b00*/  @!P2 ST.E desc[UR38][R44.64], R40 ;  /* 0x000000282c00a985 */ /* 0x002fe2000c101926 */
[C---:B------:R-:W-:Y:S02]  /*14b10*/  IADD3 R7, P3, R20.reuse, 0x7800, RZ ;  /* 0x0000780014077810 */ /* 0x040fe40007f7e0ff */
[----:B------:R-:W-:Y:S02]  /*14b20*/  LOP3.LUT R11, R20, 0x180, RZ, 0xc0, !PT ;  /* 0x00000180140b7812 */ /* 0x000fe400078ec0ff */
[----:B--2---:R1:W-:Y:S01]  /*14b30*/  @!P0 ST.E desc[UR38][R46.64], R0 ;  /* 0x000000002e008985 */ /* 0x0043e2000c101926 */
[----:B------:R-:W-:Y:S01]  /*14b40*/  LOP3.LUT R4, R7, 0x180, RZ, 0xc0, !PT ;  /* 0x0000018007047812 */ /* 0x000fe200078ec0ff */
[----:B------:R-:W-:Y:S01]  /*14b50*/  IMAD R43, R43, UR4, RZ ;  /* 0x000000042b2b7c24 */ /* 0x000fe2000f8e02ff */
[----:B------:R-:W-:Y:S01]  /*14b60*/  SHF.R.U64 R11, R11, 0x3, RZ ;  /* 0x000000030b0b7819 */ /* 0x000fe200000012ff */
[----:B------:R-:W-:Y:S01]  /*14b70*/  IMAD.X R37, RZ, RZ, R21, P3 ;  /* 0x000000ffff257224 */ /* 0x000fe200018e0615 */
[----:B------:R-:W-:Y:S01]  /*14b80*/  SHF.R.U64 R4, R4, 0x3, RZ ;  /* 0x0000000304047819 */ /* 0x000fe200000012ff */
[----:B-1----:R-:W1:Y:S01]  /*14b90*/  @P1 LDC R47, c[0x0][0xbf0] ;  /* 0x0002fc00ff2f1b82 */ /* 0x002e620000000800 */
[----:B------:R-:W-:Y:S01]  /*14ba0*/  LOP3.LUT R20, R11, R20, RZ, 0x3c, !PT ;  /* 0x000000140b147212 */ /* 0x000fe200078e3cff */
[----:B------:R-:W-:Y:S01]  /*14bb0*/  IMAD R45, R42, UR5, R43 ;  /* 0x000000052a2d7c24 */ /* 0x000fe2000f8e022b */
[----:B------:R-:W-:Y:S01]  /*14bc0*/  LOP3.LUT R36, R4, R7, RZ, 0x3c, !PT ;  /* 0x0000000704247212 */ /* 0x000fe200078e3cff */
[----:B------:R-:W-:Y:S01]  /*14bd0*/  IMAD.WIDE.U32 R42, R42, UR4, RZ ;  /* 0x000000042a2a7c25 */ /* 0x000fe2000f8e00ff */
[----:B------:R-:W-:Y:S01]  /*14be0*/  ULDC.64 UR4, c[0x0][0xae8] ;  /* 0x0002ba0000047ab9 */ /* 0x000fe20000000a00 */
[----:B------:R2:W5:Y:S02]  /*14bf0*/  LD.E.128 R4, desc[UR38][R20.64] ;  /* 0x0000002614047980 */ /* 0x000564000c101d00 */
[----:B------:R-:W-:-:S02]  /*14c00*/  IMAD R0, R56, 0x60, R53 ;  /* 0x0000006038007824 */ /* 0x000fc400078e0235 */
[----:B------:R-:W-:Y:S01]  /*14c10*/  IMAD R41, R41, UR4, RZ ;  /* 0x0000000429297c24 */ /* 0x000fe2000f8e02ff */
[----:B------:R-:W5:Y:S01]  /*14c20*/  LD.E.128 R8, desc[UR38][R8.64] ;  /* 0x0000002608087980 */ /* 0x000f62000c101d00 */
[----:B------:R-:W-:-:S03]  /*14c30*/  IMAD.IADD R40, R54, 0x1, R0 ;  /* 0x0000000136287824 */ /* 0x000fc600078e0200 */
[----:B------:R-:W5:Y:S01]  /*14c40*/  LD.E.128 R12, desc[UR38][R12.64] ;  /* 0x000000260c0c7980 */ /* 0x000f62000c101d00 */
[----:B--2---:R-:W-:Y:S02]  /*14c50*/  IMAD.IADD R21, R43, 0x1, R45 ;  /* 0x000000012b157824 */ /* 0x004fe400078e022d */
[----:B------:R-:W-:Y:S01]  /*14c60*/  IMAD.MOV.U32 R20, RZ, RZ, R42 ;  /* 0x000000ffff147224 */ /* 0x000fe200078e002a */
        /* <DEDUP_REMOVED lines=11> */
[----:B------:R-:W-:Y:S01]  /*14d20*/  @!PT LDS RZ, [RZ] ;  /* 0x00000000fffff984 */ /* 0x000fe20000000800 */
[----:B------:R-:W-:Y:S01]  /*14d30*/  @!PT LDS RZ, [RZ] ;  /* 0x00000000fffff984 */ /* 0x000fe20000000800 */
[----:B------:R-:W-:Y:S01]  /*14d40*/  @!PT LDS RZ, [RZ] ;  /* 0x00000000fffff984 */ /* 0x000fe20000000800 */
[----:B------:R-:W-:Y:S01]  /*14d50*/  @!PT LDS RZ, [RZ] ;  /* 0x00000000fffff984 */ /* 0x000fe20000000800 */
[----:B------:R0:W-:Y:S06]  /*14d60*/  MEMBAR.ALL.CTA ;  /* 0x0000000000007992 */ /* 0x0001ec0000008000 */
[----:B0-----:R-:W0:Y:S01]  /*14d70*/  FENCE.VIEW.ASYNC.S ;  /* 0x00000000000073c6 */ /* 0x001e220000000000 */
        /* <DEDUP_REMOVED lines=14> */
[----:B------:R-:W-:-:S04]  /*14e60*/  IMAD.WIDE.U32 R20, R43, UR4, R20 ;  /* 0x000000042b147c25 */ /* 0x000fc8000f8e0014 */
[----:B------:R-:W-:Y:S01]  /*14e70*/  IMAD R41, R43, UR5, R0 ;  /* 0x000000052b297c24 */ /* 0x000fe2000f8e0200 */
[----:B------:R-:W-:Y:S01]  /*14e80*/  ULDC.64 UR4, c[0x0][0xa80] ;  /* 0x0002a00000047ab9 */ /* 0x000fe20000000a00 */
[----:B------:R-:W-:Y:S01]  /*14e90*/  IMAD.IADD R47, R53, 0x1, R54 ;  /* 0x00000001352f7824 */ /* 0x000fe200078e0236 */
        /* <DEDUP_REMOVED lines=8> */
[----:B0-----:R0:W1:Y:S02]  /*14f20*/  SHFL.IDX PT, R40, R32, RZ, 0x1c1f ;  /* 0x001c1fff20287589 */ /* 0x00106400000e0000 */
[----:B------:R2:W-:Y:S02]  /*14f30*/  SYNCS.ARRIVE.TRANS64.RED.A1T0 RZ, [R0+URZ], RZ ;  /* 0x000000ff00ff79a7 */ /* 0x0005e4000810043f */
[----:B------:R0:W3:Y:S01]  /*14f40*/  SHFL.IDX PT, R41, R46, RZ, 0x1c1f ;  /* 0x001c1fff2e297589 */ /* 0x0000e200000e0000 */
[----:B------:R-:W-:Y:S02]  /*14f50*/  SHF.R.S32.HI R48, RZ, 0x1f, R51 ;  /* 0x0000001fff307819 */ /* 0x000fe40000011433 */
[----:B--2---:R-:W-:Y:S01]  /*14f60*/  SHF.R.S32.HI R0, RZ, 0x1f, R49 ;  /* 0x0000001fff007819 */ /* 0x004fe20000011431 */
[----:B------:R-:W-:Y:S06]  /*14f70*/  @P0 BRA `(.L_x_12441) ;  /* 0x0000000000300947 */ /* 0x000fec0003800000 */
[----:B------:R-:W-:Y:S02]  /*14f80*/  ULDC UR4, c[0x0][0xac8] ;  /* 0x0002b20000047ab9 */ /* 0x000fe40000000800 */
[----:B------:R-:W-:Y:S02]  /*14f90*/  ISETP.GE.AND P1, PT, R51, UR4, PT ;  /* 0x0000000433007c0c */ /* 0x000fe4000bf26270 */
[----:B------:R-:W-:Y:S02]  /*14fa0*/  ISETP.GE.AND P2, PT, R49, UR4, PT ;  /* 0x0000000431007c0c */ /* 0x000fe4000bf46270 */
[----:B------:R-:W-:-:S09]  /*14fb0*/  ISETP.GE.AND P0, PT, R3, UR4, PT ;  /* 0x0000000403007c0c */ /* 0x000fd2000bf06270 */
[-C--:B-1----:R-:W-:Y:S02]  /*14fc0*/  @!P1 LEA R42, P3, R51, R40.reuse, 0x1 ;  /* 0x00000028332a9211 */ /* 0x082fe400078608ff */
[----:B------:R-:W-:Y:S02]  /*14fd0*/  @!P2 LEA R44, P4, R49, R40, 0x1 ;  /* 0x00000028312ca211 */ /* 0x000fe400078808ff */
[----:B---3--:R-:W-:Y:S01]  /*14fe0*/  @!P0 IMAD.WIDE R20, R3, 0x2, R40 ;  /* 0x0000000203148825 */ /* 0x008fe200078e0228 */
[-C--:B------:R-:W-:Y:S02]  /*14ff0*/  @!P1 LEA.HI.X R43, R51, R41.reuse, R48, 0x1, P3 ;  /* 0x00000029332b9211 */ /* 0x080fe400018f0c30 */
[----:B------:R-:W-:Y:S02]  /*15000*/  @!P2 LEA.HI.X R45, R49, R41, R0, 0x1, P4 ;  /* 0x00000029312da211 */ /* 0x000fe400020f0c00 */
[----:B-----5:R2:W-:Y:S04]  /*15010*/  @!P0 ST.E.128 desc[UR38][R20.64], R4 ;  /* 0x0000000414008985 */ /* 0x0205e8000c101d26 */
[----:B------:R2:W-:Y:S04]  /*15020*/  @!P1 ST.E.128 desc[UR38][R42.64], R12 ;  /* 0x0000000c2a009985 */ /* 0x0005e8000c101d26 */
[----:B------:R2:W-:Y:S02]  /*15030*/  @!P2 ST.E.128 desc[UR38][R44.64], R28 ;  /* 0x0000001c2c00a985 */ /* 0x0005e4000c101d26 */
.L_x_12441:
[----:B------:R-:W-:Y:S05]  /*15040*/  BSYNC B1 ;  /* 0x0000000000017941 */ /* 0x000fea0003800000 */
.L_x_12440:
[----:B--2--5:R-:W-:Y:S01]  /*15050*/  VIADD R5, R47, 0x60 ;  /* 0x000000602f057836 */ /* 0x024fe20000000000 */
[----:B------:R2:W4:Y:S04]  /*15060*/  SHFL.IDX PT, R7, R46, 0x1, 0x1c1f ;  /* 0x003c1f002e077f89 */ /* 0x00052800000e0000 */
[----:B------:R-:W-:Y:S01]  /*15070*/  ISETP.GE.AND P0, PT, R5, R50, PT ;  /* 0x000000320500720c */ /* 0x000fe20003f06270 */
[----:B------:R2:W0:-:S12]  /*15080*/  SHFL.IDX PT, R6, R32, 0x1, 0x1c1f ;  /* 0x003c1f0020067f89 */ /* 0x00041800000e0000 */
[----:B--2---:R-:W-:Y:S05]  /*15090*/  @P0 BRA `(.L_x_12442) ;  /* 0x0000000800d80947 */ /* 0x004fea0003800000 */
        /* <DEDUP_REMOVED lines=10> */
[----:B--2---:R-:W-:-:S04]  /*15140*/  LEA R4, P0, R49, R6, 0x1 ;  /* 0x0000000631047211 */ /* 0x004fc800078008ff */
[----:B------:R-:W-:-:S05]  /*15150*/  LEA.HI.X R5, R49, R7, R0, 0x1, P0 ;  /* 0x0000000731057211 */ /* 0x000fca00000f0c00 */
[----:B------:R0:W-:Y:S01]  /*15160*/  ST.E.128 desc[UR38][R4.64], R36 ;  /* 0x0000002404007985 */ /* 0x0001e2000c101d26 */
[----:B------:R-:W-:Y:S05]  /*15170*/  BRA `(.L_x_12442) ;  /* 0x0000000800a07947 */ /* 0x000fea0003800000 */
.L_x_12438:
[C---:B------:R-:W-:Y:S01]  /*15180*/  IMAD.SHL.U32 R6, R52.reuse, 0x4, RZ ;  /* 0x0000000434067824 */ /* 0x040fe200078e00ff */
[----:B------:R-:W-:Y:S01]  /*15190*/  ULDC.64 UR4, c[0x0][0xc00] ;  /* 0x0003000000047ab9 */ /* 0x000fe20000000a00 */
[----:B------:R-:W-:Y:S01]  /*151a0*/  SHF.L.U64.HI R3, R52, 0x2, R29 ;  /* 0x0000000234037819 */ /* 0x000fe2000001021d */
[----:B------:R-:W-:Y:S01]  /*151b0*/  IMAD.MOV.U32 R0, RZ, RZ, RZ ;  /* 0x000000ffff007224 */ /* 0x000fe200078e00ff */
[----:B------:R-:W-:Y:S01]  /*151c0*/  ISETP.NE.U32.AND P0, PT, RZ, UR4, PT ;  /* 0x00000004ff007c0c */ /* 0x000fe2000bf05070 */
[----:B------:R-:W3:Y:S01]  /*151d0*/  LDC R25, c[0x0][0xbe8] ;  /* 0x0002fa00ff197b82 */ /* 0x000ee20000000800 */
[----:B------:R-:W-:Y:S02]  /*151e0*/  IADD3 R4, P1, R6, UR4, RZ ;  /* 0x0000000406047c10 */ /* 0x000fe4000ff3e0ff */
[----:B------:R-:W-:Y:S02]  /*151f0*/  ISETP.NE.AND.EX P0, PT, RZ, UR5, PT, P0 ;  /* 0x00000005ff007c0c */ /* 0x000fe4000bf05300 */
[----:B------:R-:W-:Y:S01]  /*15200*/  IADD3.X R5, R3, UR5, RZ, P1, !PT ;  /* 0x0000000503057c10 */ /* 0x000fe20008ffe4ff */
[----:B------:R-:W-:-:S02]  /*15210*/  ULDC.64 UR4, c[0x0][0xc08] ;  /* 0x0003020000047ab9 */ /* 0x000fc40000000a00 */
[----:B------:R-:W-:-:S04]  /*15220*/  ISETP.NE.U32.AND P1, PT, RZ, UR4, PT ;  /* 0x00000004ff007c0c */ /* 0x000fc8000bf25070 */
[----:B------:R-:W-:-:S04]  /*15230*/  ISETP.NE.AND.EX P1, PT, RZ, UR5, PT, P1 ;  /* 0x00000005ff007c0c */ /* 0x000fc8000bf25310 */
[----:B------:R4:W5:Y:S01]  /*15240*/  @P0 LDG.E R0, desc[UR38][R4.64] ;  /* 0x0000002604000981 */ /* 0x000962000c1e1900 */
[----:B------:R-:W2:Y:S08]  /*15250*/  S2R R10, SR_TID.X ;  /* 0x00000000000a7919 */ /* 0x000eb00000002100 */
[----:B------:R-:W-:Y:S01]  /*15260*/  @P1 IADD3 R6, P2, R6, UR4, RZ ;  /* 0x0000000406061c10 */ /* 0x000fe2000ff5e0ff */
[----:B------:R-:W-:-:S02]  /*15270*/  ULDC UR4, c[0x0][0xa88] ;  /* 0x0002a20000047ab9 */ /* 0x000fc40000000800 */
[----:B------:R-:W-:Y:S01]  /*15280*/  IMAD.U32 R8, RZ, RZ, UR4 ;  /* 0x00000004ff087e24 */ /* 0x000fe2000f8e00ff */
[----:B------:R-:W-:-:S05]  /*15290*/  @P1 IADD3.X R7, R3, UR5, RZ, P2, !PT ;  /* 0x0000000503071c10 */ /* 0x000fca00097fe4ff */
[----:B------:R4:W5:Y:S01]  /*152a0*/  @P1 LDG.E R8, desc[UR38][R6.64] ;  /* 0x0000002606081981 */ /* 0x000962000c1e1900 */
[----:B---3--:R-:W-:-:S13]  /*152b0*/  ISETP.NE.AND P2, PT, R25, 0x1, PT ;  /* 0x000000011900780c */ /* 0x008fda0003f45270 */
[----:B------:R-:W3:Y:S01]  /*152c0*/  @P2 LDC R14, c[0x0][0xbec] ;  /* 0x0002fb00ff0e2b82 */ /* 0x000ee20000000800 */
[----:B--2---:R-:W-:-:S07]  /*152d0*/  VIADD R24, R10, 0xffffff80 ;  /* 0xffffff800a187836 */ /* 0x004fce0000000000 */
[----:B------:R-:W2:Y:S01]  /*152e0*/  @P2 LDC R27, c[0x0][0xbf0] ;  /* 0x0002fc00ff1b2b82 */ /* 0x000ea20000000800 */
[----:B------:R-:W-:Y:S01]  /*152f0*/  ISETP.GE.AND P3, PT, R24, 0xc0, PT ;  /* 0x000000c01800780c */ /* 0x000fe20003f66270 */
[----:B----4-:R-:W-:-:S12]  /*15300*/  @P1 BRA `(.L_x_12443) ;  /* 0x0000000000101947 */ /* 0x010fd80003800000 */
[----:B------:R-:W-:Y:S05]  /*15310*/  @!P0 BRA `(.L_x_12443) ;  /* 0x00000000000c8947 */ /* 0x000fea0003800000 */
[----:B------:R-:W4:Y:S04]  /*15320*/  LDG.E R3, desc[UR38][R4.64] ;  /* 0x0000002604037981 */ /* 0x000f28000c1e1900 */
[----:B-----5:R-:W4:Y:S02]  /*15330*/  LDG.E R8, desc[UR38][R4.64+0x4] ;  /* 0x0000042604087981 */ /* 0x020f24000c1e1900 */
[----:B----4-:R-:W-:-:S07]  /*15340*/  IMAD.IADD R8, R8, 0x1, -R3 ;  /* 0x0000000108087824 */ /* 0x010fce00078e0a03 */
.L_x_12443:
        /* <DEDUP_REMOVED lines=9> */
[----:B------:R-:W-:Y:S01]  /*153e0*/  IADD3 R10, R26, -0x80, R10 ;  /* 0xffffff801a0a7810 */ /* 0x000fe20007ffe00a */
        /* <DEDUP_REMOVED lines=36> */
.L_x_12445:
[----:B------:R-:W-:Y:S05]  /*15630*/  BSYNC B1 ;  /* 0x0000000000017941 */ /* 0x000fea0003800000 */
.L_x_12444:
        /* <DEDUP_REMOVED lines=15> */
[----:B------:R-:W-:Y:S02]  /*15730*/  IMAD.IADD R9, R26, 0x1, R0 ;  /* 0x000000011a097824 */ /* 0x000fe400078e0200 */
[----:B------:R-:W-:-:S02]  /*15740*/  IMAD R7, R20, UR5, R6 ;  /* 0x0000000514077c24 */ /* 0x000fc4000f8e0206 */
[----:B---3--:R-:W-:-:S04]  /*15750*/  @P2 IMAD.HI.U32 R0, R9, R14, RZ ;  /* 0x0000000e09002227 */ /* 0x008fc800078e00ff */
[----:B------:R-:W-:Y:S01]  /*15760*/  IMAD.WIDE.U32 R4, R20, UR4, R4 ;  /* 0x0000000414047c25 */ /* 0x000fe2000f8e0004 */
[----:B------:R-:W-:-:S03]  /*15770*/  ULDC.64 UR4, c[0x0][0xaf0] ;  /* 0x0002bc0000047ab9 */ /* 0x000fc60000000a00 */
[----:B------:R-:W-:Y:S01]  /*15780*/  IMAD.MOV.U32 R3, RZ, RZ, R9 ;  /* 0x000000ffff037224 */ /* 0x000fe200078e0009 */
[----:B--2---:R-:W-:Y:S01]  /*15790*/  @P2 SHF.R.U32.HI R3, RZ, R27, R0 ;  /* 0x0000001bff032219 */ /* 0x004fe20000011600 */
        /* <DEDUP_REMOVED lines=31> */
.L_x_12608:
        /* <DEDUP_REMOVED lines=10> */
[CC--:B---3--:R-:W-:Y:S02]  /*15a30*/  @!P3 LEA R26, P0, R10.reuse, R14.reuse, 0x1 ;  /* 0x0000000e0a1ab211 */ /* 0x0c8fe400078008ff */
[----:B------:R-:W-:Y:S01]  /*15a40*/  @!P4 LEA R28, P1, R7, R14, 0x1 ;  /* 0x0000000e071cc211 */ /* 0x000fe200078208ff */
[----:B------:R-:W-:Y:S01]  /*15a50*/  @!P2 IMAD.WIDE R12, R9, 0x2, R14 ;  /* 0x00000002090ca825 */ /* 0x000fe200078e020e */
[-C--:B------:R-:W-:Y:S02]  /*15a60*/  @!P3 LEA.HI.X R27, R10, R3.reuse, R20, 0x1, P0 ;  /* 0x000000030a1bb211 */ /* 0x080fe400000f0c14 */
[----:B------:R-:W-:Y:S02]  /*15a70*/  @!P4 LEA.HI.X R29, R7, R3, R24, 0x1, P1 ;  /* 0x00000003071dc211 */ /* 0x000fe400008f0c18 */
[----:B------:R4:W-:Y:S04]  /*15a80*/  @!P2 ST.E.128 desc[UR38][R12.64], RZ ;  /* 0x000000ff0c00a985 */ /* 0x0009e8000c101d26 */
[----:B------:R4:W-:Y:S04]  /*15a90*/  @!P3 ST.E.128 desc[UR38][R26.64], RZ ;  /* 0x000000ff1a00b985 */ /* 0x0009e8000c101d26 */
[----:B------:R4:W-:Y:S02]  /*15aa0*/  @!P4 ST.E.128 desc[UR38][R28.64], RZ ;  /* 0x000000ff1c00c985 */ /* 0x0009e4000c101d26 */
.L_x_12448:
[----:B------:R-:W-:Y:S05]  /*15ab0*/  BSYNC B1 ;  /* 0x0000000000017941 */ /* 0x000fea0003800000 */
.L_x_12447:
[----:B------:R-:W-:-:S03]  /*15ac0*/  UMOV UR4, 0xffffffff ;  /* 0xffffffff00047882 */ /* 0x000fc60000000000 */
[----:B------:R-:W-:Y:S05]  /*15ad0*/  BRA.DIV UR4, `(.L_x_12449) ;  /* 0x0000007e044c7947 */ /* 0x000fea000b800000 */
[----:B--2---:R2:W0:Y:S04]  /*15ae0*/  SHFL.IDX PT, R3, R4, 0x1, 0x1c1f ;  /* 0x003c1f0004037f89 */ /* 0x00442800000e0000 */
[----:B---3--:R2:W3:Y:S02]  /*15af0*/  SHFL.IDX PT, R14, R0, 0x1, 0x1c1f ;  /* 0x003c1f00000e7f89 */ /* 0x0084e400000e0000 */
.L_x_12612:
        /* <DEDUP_REMOVED lines=16> */
.L_x_12442:
[----:B------:R-:W-:Y:S05]  /*15c00*/  BSYNC B0 ;  /* 0x0000000000007941 */ /* 0x000fea0003800000 */
.L_x_12437:
[----:B------:R-:W-:Y:S02]  /*15c10*/  ULDC UR4, c[0x0][0xc3c] ;  /* 0x00030f0000047ab9 */ /* 0x000fe40000000800 */
[----:B-1----:R-:W-:-:S13]  /*15c20*/  ISETP.GE.AND P0, PT, R35, UR4, PT ;  /* 0x0000000423007c0c */ /* 0x002fda000bf06270 */
[----:B------:R-:W-:Y:S05]  /*15c30*/  @!P0 BRA `(.L_x_12450) ;  /* 0xfffffeb800108947 */ /* 0x000fea000383ffff */
[----:B------:R-:W-:Y:S05]  /*15c40*/  BRA `(.L_x_12295) ;  /* 0x0000006c00c47947 */ /* 0x000fea0003800000 */
.L_x_12293:
        /* <DEDUP_REMOVED lines=16> */
.L_x_12451:
        /* <DEDUP_REMOVED lines=42> */
.L_x_12457:
        /* <DEDUP_REMOVED lines=12> */
.L_x_12456:
[----:B------:R-:W-:Y:S05]  /*160b0*/  BSYNC B0 ;  /* 0x0000000000007941 */ /* 0x000fea0003800000 */
.L_x_12455:
        /* <DEDUP_REMOVED lines=21> */
.L_x_12453:
        /* <DEDUP_REMOVED lines=21> */
.L_x_12458:
        /* <DEDUP_REMOVED lines=58> */
.L_x_12454:
[----:B------:R-:W-:Y:S02]  /*16700*/  IMAD.MOV.U32 R17, RZ, RZ, RZ ;  /* 0x000000ffff117224 */ /* 0x000fe400078e00ff */
[----:B------:R-:W-:Y:S02]  /*16710*/  IMAD.U32 R16, RZ, RZ, UR6 ;  /* 0x00000006ff107e24 */ /* 0x000fe4000f8e00ff */
[----:B------:R-:W-:-:S07]  /*16720*/  IMAD.MOV.U32 R18, RZ, RZ, RZ ;  /* 0x000000ffff127224 */ /* 0x000fce00078e00ff */
.L_x_12459:
[----:B------:R-:W-:-:S13]  /*16730*/  ISETP.NE.AND P0, PT, R5, RZ, PT ;  /* 0x000000ff0500720c */ /* 0x000fda0003f05270 */
[----:B------:R-:W0:Y:S01]  /*16740*/  @!P0 S2R R3, SR_CgaCtaId ;  /* 0x0000000000038919 */ /* 0x000e220000008800 */
[----:B------:R-:W-:-:S04]  /*16750*/  @!P0 MOV R0, 0x400 ;  /* 0x0000040000008802 */ /* 0x000fc80000000f00 */
[----:B0-----:R-:W-:-:S05]  /*16760*/  @!P0 LEA R0, R3, R0, 0x18 ;  /* 0x0000000003008211 */ /* 0x001fca00078ec0ff */
[----:B------:R0:W-:Y:S01]  /*16770*/  @!P0 STS.128 [R0+0x2d8d0], R16 ;  /* 0x02d8d01000008388 */ /* 0x0001e20000000c00 */
[----:B------:R-:W-:Y:S06]  /*16780*/  BAR.ARV 0x5, 0x200 ;  /* 0x0148000000007b1d */ /* 0x000fec0000002000 */
.L_x_12452:
        /* <DEDUP_REMOVED lines=33> */
[----:B------:R0:W-:Y:S04]  /*169a0*/  STL [R1+0x4], R4 ;  /* 0x0000040401007387 */ /* 0x0001e80000100800 */
[----:B------:R1:W-:Y:S04]  /*169b0*/  STL [R1+0x48], RZ ;  /* 0x000048ff01007387 */ /* 0x0003e80000100800 */
[----:B------:R1:W-:Y:S01]  /*169c0*/  STL [R1], R6 ;  /* 0x0000000601007387 */ /* 0x0003e20000100800 */
[----:B0-----:R-:W-:Y:S02]  /*169d0*/  LOP3.LUT R4, R3, R2, RZ, 0xfc, !PT ;  /* 0x0000000203047212 */ /* 0x001fe400078efcff */
[----:B------:R-:W-:-:S02]  /*169e0*/  LOP3.LUT R3, R0, 0x20, RZ, 0xfc, !PT ;  /* 0x0000002000037812 */ /* 0x000fc400078efcff */
[----:B------:R-:W-:Y:S01]  /*169f0*/  LOP3.LUT R2, R0, 0x40, RZ, 0xfc, !PT ;  /* 0x0000004000027812 */ /* 0x000fe200078efcff */
[----:B------:R-:W-:-:S05]  /*16a00*/  IMAD R0, R5, 0x2, R22 ;  /* 0x0000000205007824 */ /* 0x000fca00078e0216 */
[----:B------:R1:W-:Y:S02]  /*16a10*/  STL [R1+0x30], R0 ;  /* 0x0000300001007387 */ /* 0x0003e40000100800 */
.L_x_12561:
[----:B0-----:R-:W0:Y:S02]  /*16a20*/  LDC.64 R2, c[0x0][0xc88] ;  /* 0x00032200ff027b82 */ /* 0x001e240000000a00 */
[----:B0-----:R-:W-:-:S05]  /*16a30*/  IMAD.WIDE R2, R19, 0x4, R2 ;  /* 0x0000000413027825 */ /* 0x001fca00078e0202 */
[----:B--2---:R-:W2:Y:S01]  /*16a40*/  LDG.E R29, desc[UR38][R2.64] ;  /* 0x00000026021d7981 */ /* 0x004ea2000c1e1900 */
[----:B------:R-:W-:Y:S05]  /*16a50*/  YIELD ;  /* 0x0000000000007946 */ /* 0x000fea0003800000 */
[----:B------:R-:W-:Y:S01]  /*16a60*/  ULDC.64 UR4, c[0x0][0xa28] ;  /* 0x00028a0000047ab9 */ /* 0x000fe20000000a00 */
[----:B------:R-:W-:Y:S01]  /*16a70*/  IMAD.MOV.U32 R10, RZ, RZ, RZ ;  /* 0x000000ffff0a7224 */ /* 0x000fe200078e00ff */
[----:B------:R-:W-:Y:S01]  /*16a80*/  ISETP.NE.U32.AND P0, PT, RZ, UR4, PT ;  /* 0x00000004ff007c0c */ /* 0x000fe2000bf05070 */
[----:B-1----:R-:W-:Y:S01]  /*16a90*/  IMAD.MOV.U32 R6, RZ, RZ, RZ ;  /* 0x000000ffff067224 */ /* 0x002fe200078e00ff */
[----:B------:R-:W-:Y:S01]  /*16aa0*/  ULDC.64 UR8, c[0x0][0xa18] ;  /* 0x0002860000087ab9 */ /* 0x000fe20000000a00 */
[----:B------:R-:W-:Y:S01]  /*16ab0*/  ULDC.64 UR6, c[0x0][0xa10] ;  /* 0x0002840000067ab9 */ /* 0x000fe20000000a00 */
[----:B------:R-:W-:-:S02]  /*16ac0*/  ISETP.NE.AND.EX P0, PT, RZ, UR5, PT, P0 ;  /* 0x00000005ff007c0c */ /* 0x000fc4000bf05300 */
        /* <DEDUP_REMOVED lines=37> */
[----:B---3--:R0:W-:Y:S04]  /*16d20*/  STL [R1+0x40], R8 ;  /* 0x0000400801007387 */ /* 0x0081e80000100800 */
[----:B--2---:R0:W-:Y:S01]  /*16d30*/  STL [R1+0x28], R10 ;  /* 0x0000280a01007387 */ /* 0x0041e20000100800 */
[----:B------:R-:W-:Y:S01]  /*16d40*/  IMAD.MOV.U32 R9, RZ, RZ, R8 ;  /* 0x000000ffff097224 */ /* 0x000fe200078e0008 */
[----:B------:R-:W-:Y:S06]  /*16d50*/  @P2 BRA `(.L_x_12461) ;  /* 0x0000000000142947 */ /* 0x000fec0003800000 */
[----:B------:R-:W-:Y:S05]  /*16d60*/  @!P0 BRA `(.L_x_12461) ;  /* 0x0000000000108947 */ /* 0x000fea0003800000 */
[----:B0-----:R-:W2:Y:S04]  /*16d70*/  LDG.E R8, desc[UR38][R2.64] ;  /* 0x0000002602087981 */ /* 0x001ea8000c1e1900 */
[----:B------:R-:W2:Y:S02]  /*16d80*/  LDG.E R2, desc[UR38][R2.64+0x4] ;  /* 0x0000042602027981 */ /* 0x000ea4000c1e1900 */
[----:B--2---:R-:W-:-:S05]  /*16d90*/  IMAD.IADD R9, R2, 0x1, -R8 ;  /* 0x0000000102097824 */ /* 0x004fca00078e0a08 */
[----:B------:R1:W-:Y:S02]  /*16da0*/  STL [R1+0x40], R9 ;  /* 0x0000400901007387 */ /* 0x0003e40000100800 */
.L_x_12461:
[----:B0-----:R-:W-:Y:S01]  /*16db0*/  IMAD.MOV.U32 R8, RZ, RZ, R29 ;  /* 0x000000ffff087224 */ /* 0x001fe200078e001d */
[----:B------:R-:W-:Y:S02]  /*16dc0*/  ULDC.64 UR4, c[0x0][0xa20] ;  /* 0x0002880000047ab9 */ /* 0x000fe40000000a00 */
[----:B------:R-:W-:Y:S02]  /*16dd0*/  ISETP.NE.U32.AND P0, PT, RZ, UR4, PT ;  /* 0x00000004ff007c0c */ /* 0x000fe4000bf05070 */
[----:B------:R0:W-:Y:S02]  /*16de0*/  STL [R1+0x10], R8 ;  /* 0x0000100801007387 */ /* 0x0001e40000100800 */
[----:B------:R-:W-:-:S13]  /*16df0*/  ISETP.NE.AND.EX P0, PT, RZ, UR5, PT, P0 ;  /* 0x00000005ff007c0c */ /* 0x000fda000bf05300 */
[----:B0-----:R-:W-:Y:S05]  /*16e00*/  @!P0 BRA `(.L_x_12462) ;  /* 0x0000000000108947 */ /* 0x001fea0003800000 */
[----:B------:R-:W-:-:S04]  /*16e10*/  IADD3 R2, P0, R24, UR4, RZ ;  /* 0x0000000418027c10 */ /* 0x000fc8000ff1e0ff */
[----:B------:R-:W-:-:S05]  /*16e20*/  IADD3.X R3, R25, UR5, RZ, P0, !PT ;  /* 0x0000000519037c10 */ /* 0x000fca00087fe4ff */
[----:B------:R0:W5:Y:S01]  /*16e30*/  LDG.E R7, desc[UR38][R2.64] ;  /* 0x0000002602077981 */ /* 0x000162000c1e1900 */
[----:B------:R-:W-:Y:S05]  /*16e40*/  BRA `(.L_x_12463) ;  /* 0x0000000000247947 */ /* 0x000fea0003800000 */
.L_x_12462:
        /* <DEDUP_REMOVED lines=9> */
.L_x_12463:
[----:B0-----:R-:W2:Y:S01]  /*16ee0*/  @P1 LDG.E R2, desc[UR38][R4.64] ;  /* 0x0000002604021981 */ /* 0x001ea2000c1e1900 */
[----:B------:R-:W0:Y:S03]  /*16ef0*/  LDC R3, c[0x0][0x448] ;  /* 0x00011200ff037b82 */ /* 0x000e260000000800 */
[----:B------:R3:W2:Y:S01]  /*16f00*/  @P1 LDG.E R4, desc[UR38][R4.64+0x4] ;  /* 0x0000042604041981 */ /* 0x0006a2000c1e1900 */
[----:B-----5:R-:W-:Y:S01]  /*16f10*/  IMAD.IADD R7, R7, 0x1, -R10 ;  /* 0x0000000107077824 */ /* 0x020fe200078e0a0a */
[----:B------:R-:W-:Y:S01]  /*16f20*/  BSSY B0, `(.L_x_12464) ;  /* 0x0000169000007945 */ /* 0x000fe20003800000 */
[----:B0-----:R-:W-:-:S13]  /*16f30*/  ISETP.NE.AND P0, PT, R3, 0x1, PT ;  /* 0x000000010300780c */ /* 0x001fda0003f05270 */
[----:B------:R-:W0:Y:S08]  /*16f40*/  @P0 LDC R3, c[0x0][0x44c] ;  /* 0x00011300ff030b82 */ /* 0x000e300000000800 */
[----:B---3--:R-:W3:Y:S01]  /*16f50*/  @P0 LDC R5, c[0x0][0x450] ;  /* 0x00011400ff050b82 */ /* 0x008ee20000000800 */
[----:B--2---:R-:W-:Y:S02]  /*16f60*/  @P1 IMAD.IADD R6, R4, 0x1, -R2 ;  /* 0x0000000104061824 */ /* 0x004fe400078e0a02 */
[----:B------:R-:W-:-:S02]  /*16f70*/  IMAD R2, R17, 0xc0, RZ ;  /* 0x000000c011027824 */ /* 0x000fc400078e02ff */
[----:B------:R-:W-:Y:S02]  /*16f80*/  IMAD.IADD R4, R7, 0x1, R6 ;  /* 0x0000000107047824 */ /* 0x000fe400078e0206 */
[----:B------:R-:W-:Y:S02]  /*16f90*/  VIADD R2, R2, 0xbf ;  /* 0x000000bf02027836 */ /* 0x000fe40000000000 */
[C---:B------:R-:W-:Y:S01]  /*16fa0*/  VIADD R21, R4.reuse, 0x7f ;  /* 0x0000007f04157836 */ /* 0x040fe20000000000 */
[----:B------:R-:W-:Y:S01]  /*16fb0*/  IADD3 R20, R4, 0x80, -R9 ;  /* 0x0000008004147810 */ /* 0x000fe20007ffe809 */
[----:B0-----:R-:W-:Y:S01]  /*16fc0*/  @P0 IMAD.HI.U32 R3, R2, R3, RZ ;  /* 0x0000000302030227 */ /* 0x001fe200078e00ff */
[----:B------:R0:W-:Y:S04]  /*16fd0*/  STL [R1+0x24], R4 ;  /* 0x0000240401007387 */ /* 0x0001e80000100800 */
[----:B---3--:R-:W-:-:S02]  /*16fe0*/  @P0 SHF.R.U32.HI R2, RZ, R5, R3 ;  /* 0x00000005ff020219 */ /* 0x008fc40000011603 */
        /* <DEDUP_REMOVED lines=8> */
[--C-:B------:R-:W-:Y:S02]  /*17070*/  IMAD R3, R3, 0x80, -R7.reuse ;  /* 0x0000008003037824 */ /* 0x100fe400078e0a07 */
[----:B------:R-:W-:-:S03]  /*17080*/  IMAD.MOV R7, RZ, RZ, -R7 ;  /* 0x000000ffff077224 */ /* 0x000fc600078e0a07 */
[----:B------:R-:W-:Y:S02]  /*17090*/  VIMNMX R2, R3, R6, PT ;  /* 0x0000000603027248 */ /* 0x000fe40003fe0100 */
[----:B------:R-:W-:-:S04]  /*170a0*/  VIMNMX R3, RZ, R7, !PT ;  /* 0x00000007ff037248 */ /* 0x000fc80007fe0100 */
        /* <DEDUP_REMOVED lines=17> */
.L_x_12615:
[----:B--2---:R-:W-:Y:S02]  /*171c0*/  ISETP.NE.AND P0, PT, R14, RZ, PT ;  /* 0x000000ff0e00720c */ /* 0x004fe40003f05270 */
[----:B------:R-:W-:-:S11]  /*171d0*/  PLOP3.LUT P6, PT, PT, PT, PT, 0x8, 0x0 ;  /* 0x000000000000781c */ /* 0x000fd60003fce170 */
[----:B------:R-:W-:Y:S05]  /*171e0*/  @P0 BRA `(.L_x_12467) ;  /* 0x00000000000c0947 */ /* 0x000fea0003800000 */
[----:B------:R-:W-:-:S03]  /*171f0*/  UMOV UR4, 0xffffffff ;  /* 0xffffffff00047882 */ /* 0x000fc60000000000 */
[----:B------:R-:W-:Y:S05]  /*17200*/  BRA.DIV UR4, `(.L_x_12468) ;  /* 0x0000006604fc7947 */ /* 0x000fea000b800000 */
[----:B------:R-:W-:-:S13]  /*17210*/  ELECT P6, URZ, PT ;  /* 0x00000000003f782f */ /* 0x000fda00038c0000 */
.L_x_12467:
        /* <DEDUP_REMOVED lines=9> */
.L_x_12618:
[----:B------:R-:W-:Y:S05]  /*172b0*/  BSYNC B1 ;  /* 0x0000000000017941 */ /* 0x000fea0003800000 */
.L_x_12469:
[----:B------:R-:W-:Y:S04]  /*172c0*/  BSSY B1, `(.L_x_12471) ;  /* 0x000008c000017945 */ /* 0x000fe80003800000 */
[----:B------:R-:W-:Y:S05]  /*172d0*/  @!P6 BRA `(.L_x_12472) ;  /* 0x000000080028e947 */ /* 0x000fea0003800000 */
[----:B------:R-:W2:Y:S01]  /*172e0*/  LDL R7, [R1+0x4] ;  /* 0x0000040001077983 */ /* 0x000ea20000100800 */
[----:B------:R-:W-:Y:S01]  /*172f0*/  IMAD R8, R28, 0x8, R22 ;  /* 0x000000081c087824 */ /* 0x000fe200078e0216 */
[----:B------:R-:W3:Y:S01]  /*17300*/  S2R R6, SR_TID.X ;  /* 0x0000000000067919 */ /* 0x000ee20000002100 */
[----:B------:R-:W-:Y:S01]  /*17310*/  BSSY B2, `(.L_x_12473) ;  /* 0x0000006000027945 */ /* 0x000fe20003800000 */
[----:B---3--:R-:W-:-:S04]  /*17320*/  LOP3.LUT R6, R6, 0x7f, RZ, 0xc0, !PT ;  /* 0x0000007f06067812 */ /* 0x008fc800078ec0ff */
[----:B------:R-:W-:Y:S02]  /*17330*/  ISETP.NE.AND P1, PT, R6, RZ, PT ;  /* 0x000000ff0600720c */ /* 0x000fe40003f25270 */
[----:B--2---:R-:W-:-:S04]  /*17340*/  SHF.L.U32 R10, R7, 0x1f, RZ ;  /* 0x0000001f070a7819 */ /* 0x004fc800000006ff */
[----:B------:R-:W2:Y:S02]  /*17350*/  SYNCS.PHASECHK.TRANS64.TRYWAIT P0, [R8+URZ+0x2d8a0], R10 ;  /* 0x02d8a00a080075a7 */ /* 0x000ea4000800017f */
[----:B--2---:R-:W-:Y:S05]  /*17360*/  @!P0 BRA `(.L_x_12474) ;  /* 0x0000006400d88947 */ /* 0x004fea0003800000 */
.L_x_12619:
[----:B------:R-:W-:Y:S05]  /*17370*/  BSYNC B2 ;  /* 0x0000000000027941 */ /* 0x000fea0003800000 */
.L_x_12473:
[----:B------:R-:W-:Y:S04]  /*17380*/  BSSY B2, `(.L_x_12475) ;  /* 0x0000009000027945 */ /* 0x000fe80003800000 */
[----:B------:R-:W-:Y:S05]  /*17390*/  @P1 BRA `(.L_x_12476) ;  /* 0x00000000001c1947 */ /* 0x000fea0003800000 */
[----:B0-----:R-:W0:Y:S02]  /*173a0*/  S2R R5, SR_TID.X ;  /* 0x0000000000057919 */ /* 0x001e240000002100 */
[----:B0-----:R-:W-:Y:S01]  /*173b0*/  LOP3.LUT R6, R5, 0x1f, RZ, 0xc0, !PT ;  /* 0x0000001f05067812 */ /* 0x001fe200078ec0ff */
[----:B------:R-:W-:-:S03]  /*173c0*/  IMAD.MOV.U32 R5, RZ, RZ, 0x6000 ;  /* 0x00006000ff057424 */ /* 0x000fc600078e00ff */
[----:B------:R-:W-:Y:S01]  /*173d0*/  ISETP.NE.AND P0, PT, R6, RZ, PT ;  /* 0x000000ff0600720c */ /* 0x000fe20003f05270 */
[----:B------:R3:W-:-:S12]  /*173e0*/  SYNCS.ARRIVE.TRANS64 RZ, [R8+URZ+0x2d890], R5 ;  /* 0x02d8900508ff79a7 */ /* 0x0007d8000800003f */
[----:B---3--:R-:W-:Y:S05]  /*173f0*/  @!P0 BRA `(.L_x_12476) ;  /* 0x0000000000048947 */ /* 0x008fea0003800000 */
[----:B------:R-:W-:Y:S01]  /*17400*/  BPT.TRAP 0x1 ;  /* 0x000000040000795c */ /* 0x000fe20000300000 */
.L_x_12476:
[----:B------:R-:W-:Y:S05]  /*17410*/  BSYNC B2 ;  /* 0x0000000000027941 */ /* 0x000fea0003800000 */
.L_x_12475:
        /* <DEDUP_REMOVED lines=10> */
[----:B-1----:R-:W-:Y:S01]  /*174c0*/  VIADD R9, R7, 0x15400 ;  /* 0x0001540007097836 */ /* 0x002fe20000000000 */
[----:B------:R-:W-:-:S09]  /*174d0*/  UMOV UR7, 0x12f00000 ;  /* 0x12f0000000077882 */ /* 0x000fd20000000000 */
.L_x_12477:
        /* <DEDUP_REMOVED lines=16> */
.L_x_12478:
        /* <DEDUP_REMOVED lines=16> */
.L_x_12479:
        /* <DEDUP_REMOVED lines=13> */
.L_x_12620:
[----:B------:R-:W-:Y:S05]  /*177b0*/  BSYNC B2 ;  /* 0x0000000000027941 */ /* 0x000fea0003800000 */
.L_x_12480:
[----:B------:R-:W-:Y:S01]  /*177c0*/  BSSY B2, `(.L_x_12482) ;  /* 0x000000b000027945 */ /* 0x000fe20003800000 */
[----:B0-2---:R-:W-:Y:S02]  /*177d0*/  IMAD.MOV.U32 R10, RZ, RZ, 0x0 ;  /* 0x00000000ff0a7424 */ /* 0x005fe400078e00ff */
        /* <DEDUP_REMOVED lines=9> */
.L_x_12483:
[----:B------:R-:W-:Y:S05]  /*17870*/  BSYNC B2 ;  /* 0x0000000000027941 */ /* 0x000fea0003800000 */
.L_x_12482:
        /* <DEDUP_REMOVED lines=8> */
.L_x_12484:
        /* <DEDUP_REMOVED lines=15> */
.L_x_12485:
        /* <DEDUP_REMOVED lines=15> */
.L_x_12486:
        /* <DEDUP_REMOVED lines=10> */
.L_x_12472:
[----:B------:R-:W-:Y:S05]  /*17b80*/  BSYNC B1 ;  /* 0x0000000000017941 */ /* 0x000fea0003800000 */
.L_x_12471:
[----:B0-----:R-:W2:Y:S01]  /*17b90*/  LDL.LU R5, [R1+0x4] ;  /* 0x0000040001057983 */ /* 0x001ea20000300800 */
[----:B------:R-:W-:Y:S01]  /*17ba0*/  VIADD R28, R28, 0x1 ;  /* 0x000000011c1c7836 */ /* 0x000fe20000000000 */
[----:B------:R-:W-:Y:S01]  /*17bb0*/  PLOP3.LUT P0, PT, PT, PT, PT, 0x8, 0x0 ;  /* 0x000000000000781c */ /* 0x000fe20003f0e170 */
[----:B-1----:R-:W-:-:S03]  /*17bc0*/  VIADD R9, R4, 0xfffffffe ;  /* 0xfffffffe04097836 */ /* 0x002fc60000000000 */
[C---:B------:R-:W-:Y:S02]  /*17bd0*/  ISETP.NE.AND P1, PT, R28.reuse, 0x2, PT ;  /* 0x000000021c00780c */ /* 0x040fe40003f25270 */
[----:B------:R-:W-:Y:S02]  /*17be0*/  ISETP.GE.AND P2, PT, R9, R3, PT ;  /* 0x000000030900720c */ /* 0x000fe40003f46270 */
[----:B------:R-:W-:Y:S02]  /*17bf0*/  SEL R4, RZ, 0x1, P1 ;  /* 0x00000001ff047807 */ /* 0x000fe40000800000 */
[----:B------:R-:W-:Y:S02]  /*17c00*/  SEL R28, R28, RZ, P1 ;  /* 0x000000ff1c1c7207 */ /* 0x000fe40000800000 */
[----:B--2---:R-:W-:-:S05]  /*17c10*/  LOP3.LUT R5, R5, R4, RZ, 0x3c, !PT ;  /* 0x0000000405057212 */ /* 0x004fca00078e3cff */
[----:B------:R0:W-:Y:S02]  /*17c20*/  STL [R1+0x4], R5 ;  /* 0x0000040501007387 */ /* 0x0001e40000100800 */
[----:B------:R-:W-:Y:S05]  /*17c30*/  @!P2 BRA `(.L_x_12465) ;  /* 0x00000008005ca947 */ /* 0x000fea0003800000 */
.L_x_12503:
[----:B------:R-:W-:Y:S05]  /*17c40*/  YIELD ;  /* 0x0000000000007946 */ /* 0x000fea0003800000 */
[----:B------:R-:W-:Y:S04]  /*17c50*/  BSSY B1, `(.L_x_12487) ;  /* 0x000008b000017945 */ /* 0x000fe80003800000 */
[----:B--2---:R-:W-:Y:S05]  /*17c60*/  @!P6 BRA `(.L_x_12488) ;  /* 0x000000080024e947 */ /* 0x004fea0003800000 */
        /* <DEDUP_REMOVED lines=9> */
.L_x_12621:
[----:B------:R-:W-:Y:S05]  /*17d00*/  BSYNC B2 ;  /* 0x0000000000027941 */ /* 0x000fea0003800000 */
.L_x_12489:
        /* <DEDUP_REMOVED lines=9> */
.L_x_12492:
[----:B------:R-:W-:Y:S05]  /*17da0*/  BSYNC B2 ;  /* 0x0000000000027941 */ /* 0x000fea0003800000 */
.L_x_12491:
        /* <DEDUP_REMOVED lines=11> */
.L_x_12493:
        /* <DEDUP_REMOVED lines=16> */
.L_x_12494:
        /* <DEDUP_REMOVED lines=16> */
.L_x_12495:
        /* <DEDUP_REMOVED lines=13> */
.L_x_12622:
[----:B------:R-:W-:Y:S05]  /*18130*/  BSYNC B2 ;  /* 0x0000000000027941 */ /* 0x000fea0003800000 */
.L_x_12496:
        /* <DEDUP_REMOVED lines=11> */
.L_x_12499:
[----:B------:R-:W-:Y:S05]  /*181f0*/  BSYNC B2 ;  /* 0x0000000000027941 */ /* 0x000fea0003800000 */
.L_x_12498:
        /* <DEDUP_REMOVED lines=8> */
.L_x_12500:
        /* <DEDUP_REMOVED lines=15> */
.L_x_12501:
        /* <DEDUP_REMOVED lines=15> */
.L_x_12502:
        /* <DEDUP_REMOVED lines=10> */
.L_x_12488:
[----:B------:R-:W-:Y:S05]  /*18500*/  BSYNC B1 ;  /* 0x0000000000017941 */ /* 0x000fea0003800000 */
.L_x_12487:
        /* <DEDUP_REMOVED lines=10> */
.L_x_12465:
[----:B------:R-:W-:Y:S05]  /*185b0*/  BSYNC B0 ;  /* 0x0000000000007941 */ /* 0x000fea0003800000 */
.L_x_12464:
[----:B------:R-:W3:Y:S01]  /*185c0*/  LDC R0, c[0x0][0x448] ;  /* 0x00011200ff007b82 */ /* 0x000ee20000000800 */
[----:B------:R-:W-:Y:S01]  /*185d0*/  IMAD.MOV.U32 R2, RZ, RZ, 0xc0 ;  /* 0x000000c0ff027424 */ /* 0x000fe200078e00ff */
[----:B------:R-:W-:Y:S05]  /*185e0*/  @!P0 WARPSYNC.ALL ;  /* 0x0000000000008948 */ /* 0x000fea0003800000 */
[----:B------:R-:W-:Y:S01]  /*185f0*/  IMAD R2, R17, R2, 0xbf ;  /* 0x000000bf11027424 */ /* 0x000fe200078e0202 */
[----:B------:R-:W-:Y:S01]  /*18600*/  BSSY B7, `(.L_x_12504) ;  /* 0x000035a000077945 */ /* 0x000fe20003800000 */
[----:B------:R-:W-:Y:S01]  /*18610*/  @!P0 BAR.SYNC.DEFER_BLOCKING 0xc, 0x200 ;  /* 0x0308000000008b1d */ /* 0x000fe20000010000 */
[----:B---3--:R-:W-:-:S13]  /*18620*/  ISETP.NE.AND P1, PT, R0, 0x1, PT ;  /* 0x000000010000780c */ /* 0x008fda0003f25270 */
[----:B------:R-:W3:Y:S08]  /*18630*/  @P1 LDC R0, c[0x0][0x44c] ;  /* 0x00011300ff001b82 */ /* 0x000ef00000000800 */
[----:B------:R-:W4:Y:S01]  /*18640*/  @P1 LDC R3, c[0x0][0x450] ;  /* 0x00011400ff031b82 */ /* 0x000f220000000800 */
[----:B---3--:R-:W-:-:S05]  /*18650*/  @P1 IMAD.HI.U32 R0, R2, R0, RZ ;  /* 0x0000000002001227 */ /* 0x008fca00078e00ff */
[----:B----4-:R-:W-:-:S05]  /*18660*/  @P1 SHF.R.U32.HI R2, RZ, R3, R0 ;  /* 0x00000003ff021219 */ /* 0x010fca0000011600 */
[----:B------:R-:W-:-:S05]  /*18670*/  IMAD.IADD R2, R20, 0x1, R2 ;  /* 0x0000000114027824 */ /* 0x000fca00078e0202 */
[----:B------:R-:W-:-:S04]  /*18680*/  SHF.R.S32.HI R0, RZ, 0x1f, R2 ;  /* 0x0000001fff007819 */ /* 0x000fc80000011402 */
[----:B------:R-:W-:-:S04]  /*18690*/  LEA.HI R0, R0, R2, RZ, 0x7 ;  /* 0x0000000200007211 */ /* 0x000fc800078f38ff */
[----:B------:R-:W-:-:S04]  /*186a0*/  SHF.R.S32.HI R0, RZ, 0x7, R0 ;  /* 0x00000007ff007819 */ /* 0x000fc80000011400 */
[----:B------:R-:W-:-:S04]  /*186b0*/  VIMNMX R4, R21, R0, PT ;  /* 0x0000000015047248 */ /* 0x000fc80003fe0100 */
[----:B------:R-:W-:Y:S01]  /*186c0*/  ISETP.GT.AND P0, PT, R4, RZ, PT ;  /* 0x000000ff0400720c */ /* 0x000fe20003f04270 */
[----:B------:R3:W-:-:S12]  /*186d0*/  STL [R1+0x34], R4 ;  /* 0x0000340401007387 */ /* 0x0007d80000100800 */
[----:B---3--:R-:W-:Y:S05]  /*186e0*/  @P0 BRA `(.L_x_12505) ;  /* 0x0000000000440947 */ /* 0x008fea0003800000 */
[----:B------:R-:W3:Y:S02]  /*186f0*/  S2R R4, SR_TID.X ;  /* 0x0000000000047919 */ /* 0x000ee40000002100 */
[----:B---3--:R-:W-:-:S04]  /*18700*/  LOP3.LUT R4, R4, 0x7f, RZ, 0xc0, !PT ;  /* 0x0000007f04047812 */ /* 0x008fc800078ec0ff */
[----:B------:R-:W-:-:S13]  /*18710*/  ISETP.NE.AND P0, PT, R4, RZ, PT ;  /* 0x000000ff0400720c */ /* 0x000fda0003f05270 */
[----:B------:R-:W-:Y:S05]  /*18720*/  @P0 BRA `(.L_x_12506) ;  /* 0x00000034001c0947 */ /* 0x000fea0003800000 */
[----:B0-----:R-:W0:Y:S01]  /*18730*/  S2R R5, SR_LANEID ;  /* 0x0000000000057919 */ /* 0x001e220000000000 */
[----:B------:R-:W-:Y:S01]  /*18740*/  VOTEU.ANY UR4, UPT, PT ;  /* 0x0000000000047886 */ /* 0x000fe200038e0100 */
[----:B------:R-:W3:Y:S01]  /*18750*/  LDC.64 R2, c[0x0][0xc60] ;  /* 0x00031800ff027b82 */ /* 0x000ee20000000a00 */
[----:B------:R-:W0:Y:S02]  /*18760*/  FLO.U32 R0, UR4 ;  /* 0x0000000400007d00 */ /* 0x000e2400080e0000 */
[----:B0-----:R-:W-:-:S06]  /*18770*/  ISETP.EQ.U32.AND P0, PT, R0, R5, PT ;  /* 0x000000050000720c */ /* 0x001fcc0003f02070 */
[----:B------:R-:W3:Y:S07]  /*18780*/  POPC R5, UR4 ;  /* 0x0000000400057d09 */ /* 0x000eee0008000000 */
[----:B---3--:R-:W3:Y:S01]  /*18790*/  @P0 ATOMG.E.ADD.STRONG.GPU PT, R3, desc[UR38][R2.64], R5 ;  /* 0x00000005020309a8 */ /* 0x008ee200081ee1e6 */
[----:B------:R-:W0:Y:S02]  /*187a0*/  S2R R4, SR_LTMASK ;  /* 0x0000000000047919 */ /* 0x000e240000003900 */
[----:B0-----:R-:W-:-:S04]  /*187b0*/  LOP3.LUT R4, R4, UR4, RZ, 0xc0, !PT ;  /* 0x0000000404047c12 */ /* 0x001fc8000f8ec0ff */
[----:B--2---:R-:W0:Y:S01]  /*187c0*/  POPC R7, R4 ;  /* 0x0000000400077309 */ /* 0x004e220000000000 */
[----:B---3--:R-:W0:Y:S02]  /*187d0*/  SHFL.IDX PT, R0, R3, R0, 0x1f ;  /* 0x00001f0003007589 */ /* 0x008e2400000e0000 */
[----:B0-----:R-:W-:Y:S01]  /*187e0*/  IADD3 R16, R0, UR37, R7 ;  /* 0x0000002500107c10 */ /* 0x001fe2000fffe007 */
[----:B------:R-:W-:Y:S06]  /*187f0*/  BRA `(.L_x_12506) ;  /* 0x0000003000e87947 */ /* 0x000fec0003800000 */
.L_x_12505:
        /* <DEDUP_REMOVED lines=9> */
[----:B------:R-:W3:Y:S01]  /*18890*/  LDC.64 R2, c[0x4][R2] ;  /* 0x0100000002027b82 */ /* 0x000ee20000000a00 */
[----:B0-----:R-:W-:Y:S02]  /*188a0*/  IMAD.U32 R5, RZ, RZ, UR7 ;  /* 0x00000007ff057e24 */ /* 0x001fe4000f8e00ff */
        /* <DEDUP_REMOVED lines=8> */
[----:B-1-3--:R-:W-:Y:S05]  /*18930*/  CALL.ABS.NOINC R2 ;  /* 0x0000000002007343 */ /* 0x00afea0003c00000 */
.L_x_12508:
[----:B------:R-:W-:Y:S05]  /*18940*/  BSYNC B6 ;  /* 0x0000000000067941 */ /* 0x000fea0003800000 */
.L_x_12507:
        /* <DEDUP_REMOVED lines=8> */
[----:B------:R3:W4:Y:S01]  /*189d0*/  LDC.64 R2, c[0x4][R27] ;  /* 0x010000001b027b82 */ /* 0x0007220000000a00 */
[----:B------:R-:W-:Y:S02]  /*189e0*/  IMAD.U32 R4, RZ, RZ, UR6 ;  /* 0x00000006ff047e24 */ /* 0x000fe4000f8e00ff */
[----:B0-----:R-:W-:Y:S02]  /*189f0*/  IMAD.U32 R5, RZ, RZ, UR7 ;  /* 0x00000007ff057e24 */ /* 0x001fe4000f8e00ff */
[----:B------:R-:W-:Y:S02]  /*18a00*/  IMAD.U32 R6, RZ, RZ, UR8 ;  /* 0x00000008ff067e24 */ /* 0x000fe4000f8e00ff */
[----:B--2---:R-:W-:-:S02]  /*18a10*/  IMAD.U32 R7, RZ, RZ, UR9 ;  /* 0x00000009ff077e24 */ /* 0x004fc4000f8e00ff */
[----:B------:R-:W-:Y:S02]  /*18a20*/  IMAD.U32 R10, RZ, RZ, UR4 ;  /* 0x00000004ff0a7e24 */ /* 0x000fe4000f8e00ff */
[----:B------:R-:W-:Y:S02]  /*18a30*/  IMAD.U32 R11, RZ, RZ, UR5 ;  /* 0x00000005ff0b7e24 */ /* 0x000fe4000f8e00ff */
[----:B------:R-:W-:Y:S02]  /*18a40*/  IMAD.MOV.U32 R8, RZ, RZ, 0x70 ;  /* 0x00000070ff087424 */ /* 0x000fe400078e00ff */
[----:B------:R-:W-:Y:S02]  /*18a50*/  IMAD.MOV.U32 R12, RZ, RZ, 0x1 ;  /* 0x00000001ff0c7424 */ /* 0x000fe400078e00ff */
[----:B---3--:R-:W-:-:S07]  /*18a60*/  IMAD.MOV.U32 R13, RZ, RZ, RZ ;  /* 0x000000ffff0d7224 */ /* 0x008fce00078e00ff */
[----:B------:R-:W-:-:S07]  /*18a70*/  LEPC R20, `(.L_x_12511) ;  /* 0x000000001014794e */ /* 0x000fce0000000000 */
[----:B-1--4-:R-:W-:Y:S05]  /*18a80*/  CALL.ABS.NOINC R2 ;  /* 0x0000000002007343 */ /* 0x012fea0003c00000 */
.L_x_12511:
        /* <DEDUP_REMOVED lines=15> */
.L_x_12510:
[----:B------:R-:W-:Y:S05]  /*18b80*/  BSYNC B6 ;  /* 0x0000000000067941 */ /* 0x000fea0003800000 */
.L_x_12509:
[----:B------:R3:W4:Y:S01]  /*18b90*/  LDL R20, [R1+0x10] ;  /* 0x0000100001147983 */ /* 0x0007220000100800 */
[----:B------:R-:W-:Y:S01]  /*18ba0*/  ULDC.64 UR4, c[0x0][0x9f8] ;  /* 0x00027e0000047ab9 */ /* 0x000fe20000000a00 */
[----:B--2---:R-:W2:Y:S01]  /*18bb0*/  LDC R7, c[0x0][0x430] ;  /* 0x00010c00ff077b82 */ /* 0x004ea20000000800 */
[----:B------:R-:W-:Y:S01]  /*18bc0*/  ISETP.NE.U32.AND P0, PT, RZ, UR4, PT ;  /* 0x00000004ff007c0c */ /* 0x000fe2000bf05070 */
[----:B------:R-:W3:Y:S03]  /*18bd0*/  LDL R27, [R1+0x34] ;  /* 0x00003400011b7983 */ /* 0x000ee60000100800 */
[----:B------:R-:W-:Y:S01]  /*18be0*/  ISETP.NE.AND.EX P0, PT, RZ, UR5, PT, P0 ;  /* 0x00000005ff007c0c */ /* 0x000fe2000bf05300 */
[----:B------:R-:W3:Y:S04]  /*18bf0*/  LDL R21, [R1+0x24] ;  /* 0x0000240001157983 */ /* 0x000ee80000100800 */
[----:B------:R-:W3:Y:S08]  /*18c00*/  LDL R2, [R1+0x28] ;  /* 0x0000280001027983 */ /* 0x000ef00000100800 */
[----:B------:R-:W-:Y:S01]  /*18c10*/  @P0 IADD3 R24, P1, R24, UR4, RZ ;  /* 0x0000000418180c10 */ /* 0x000fe2000ff3e0ff */
[----:B------:R-:W0:Y:S01]  /*18c20*/  S2R R3, SR_TID.X ;  /* 0x0000000000037919 */ /* 0x000e220000002100 */
[----:B------:R-:W-:-:S02]  /*18c30*/  ULDC UR4, c[0x0][0x2f4] ;  /* 0x0000bd0000047ab9 */ /* 0x000fc40000000800 */
[----:B------:R-:W-:Y:S01]  /*18c40*/  @P0 IADD3.X R25, R25, UR5, RZ, P1, !PT ;  /* 0x0000000519190c10 */ /* 0x000fe20008ffe4ff */
[----:B------:R-:W1:Y:S04]  /*18c50*/  S2R R0, SR_TID.X ;  /* 0x0000000000007919 */ /* 0x000e680000002100 */
[----:B----4-:R-:W4:Y:S01]  /*18c60*/  @P0 LDG.E R20, desc[UR38][R24.64] ;  /* 0x0000002618140981 */ /* 0x010f22000c1e1900 */
[----:B--2---:R-:W-:Y:S01]  /*18c70*/  ISETP.NE.AND P1, PT, R7, 0x1, PT ;  /* 0x000000010700780c */ /* 0x004fe20003f25270 */
[----:B0-----:R-:W-:Y:S01]  /*18c80*/  IMAD.SHL.U32 R3, R3, 0x20, RZ ;  /* 0x0000002003037824 */ /* 0x001fe200078e00ff */
[----:B-1----:R-:W-:Y:S01]  /*18c90*/  LOP3.LUT R0, R0, 0x7f, RZ, 0xc0, !PT ;  /* 0x0000007f00007812 */ /* 0x002fe200078ec0ff */
[----:B---3--:R-:W-:-:S03]  /*18ca0*/  VIADD R27, R27, 0xffffffff ;  /* 0xffffffff1b1b7836 */ /* 0x008fc60000000000 */
[----:B------:R-:W-:Y:S01]  /*18cb0*/  SHF.R.U32.HI R0, RZ, 0x2, R0 ;  /* 0x00000002ff007819 */ /* 0x000fe20000011600 */
[----:B------:R-:W-:Y:S01]  /*18cc0*/  IMAD.SHL.U32 R10, R27, 0x80, RZ ;  /* 0x000000801b0a7824 */ /* 0x000fe200078e00ff */
[----:B------:R-:W-:-:S04]  /*18cd0*/  LOP3.LUT R3, R3, 0x60, RZ, 0xc0, !PT ;  /* 0x0000006003037812 */ /* 0x000fc800078ec0ff */
[----:B------:R-:W-:Y:S01]  /*18ce0*/  LOP3.LUT R0, R10, R0, R3, 0xfe, !PT ;  /* 0x000000000a007212 */ /* 0x000fe200078efe03 */
[----:B------:R-:W0:Y:S08]  /*18cf0*/  @P1 LDC R4, c[0x0][0x434] ;  /* 0x00010d00ff041b82 */ /* 0x000e300000000800 */
[----:B------:R-:W1:Y:S01]  /*18d00*/  @P1 LDC R5, c[0x0][0x438] ;  /* 0x00010e00ff051b82 */ /* 0x000e620000000800 */
[----:B------:R-:W2:Y:S01]  /*18d10*/  S2R R11, SR_TID.X ;  /* 0x00000000000b7919 */ /* 0x000ea20000002100 */
[----:B------:R-:W-:Y:S01]  /*18d20*/  LOP3.LUT R23, R23, 0xfffffff7, RZ, 0xc0, !PT ;  /* 0xfffffff717177812 */ /* 0x000fe200078ec0ff */
[----:B--2---:R-:W-:-:S05]  /*18d30*/  IMAD.SHL.U32 R11, R11, 0x8, RZ ;  /* 0x000000080b0b7824 */ /* 0x004fca00078e00ff */
[----:B------:R-:W-:-:S04]  /*18d40*/  LOP3.LUT R11, R11, 0x18, RZ, 0xc0, !PT ;  /* 0x000000180b0b7812 */ /* 0x000fc800078ec0ff */
[----:B------:R-:W-:Y:S01]  /*18d50*/  LOP3.LUT R12, R11, 0x20, RZ, 0xfc, !PT ;  /* 0x000000200b0c7812 */ /* 0x000fe200078efcff */
[----:B------:R-:W-:Y:S01]  /*18d60*/  UMOV UR5, 0xffffffff ;  /* 0xffffffff00057882 */ /* 0x000fe20000000000 */
[----:B----4-:R-:W-:Y:S01]  /*18d70*/  @P0 STL [R1+0x10], R20 ;  /* 0x0000101401000387 */ /* 0x010fe20000100800 */
[C---:B------:R-:W-:Y:S01]  /*18d80*/  ISETP.GE.AND P0, PT, R0.reuse, R21, PT ;  /* 0x000000150000720c */ /* 0x040fe20003f06270 */
        /* <DEDUP_REMOVED lines=33> */
.L_x_12625:
[----:B------:R-:W-:-:S05]  /*18fa0*/  SHF.R.S32.HI R9, RZ, 0x1f, R18 ;  /* 0x0000001fff097819 */ /* 0x000fca0000011412 */
[----:B------:R0:W-:Y:S01]  /*18fb0*/  STL [R1+0xc], R9 ;  /* 0x00000c0901007387 */ /* 0x0001e20000100800 */
[----:B------:R-:W-:Y:S05]  /*18fc0*/  @!P2 BRA `(.L_x_12513) ;  /* 0x000000000004a947 */ /* 0x000fea0003800000 */
[----:B------:R-:W-:Y:S01]  /*18fd0*/  BPT.TRAP 0x1 ;  /* 0x000000040000795c */ /* 0x000fe20000300000 */
.L_x_12513:
        /* <DEDUP_REMOVED lines=26> */
.L_x_12626:
[----:B------:R-:W-:Y:S05]  /*19180*/  BSYNC B0 ;  /* 0x0000000000007941 */ /* 0x000fea0003800000 */
.L_x_12514:
        /* <DEDUP_REMOVED lines=74> */
.L_x_12636:
        /* <DEDUP_REMOVED lines=12> */
.L_x_12517:
        /* <DEDUP_REMOVED lines=11> */
.L_x_12518:
        /* <DEDUP_REMOVED lines=39> */
.L_x_12520:
[----:B------:R-:W-:Y:S05]  /*19a10*/  BSYNC B6 ;  /* 0x0000000000067941 */ /* 0x000fea0003800000 */
.L_x_12519:
        /* <DEDUP_REMOVED lines=48> */
[----:B------:R-:W-:Y:S02]  /*19d20*/  VIADD R0, R0, 0x80 ;  /* 0x0000008000007836 */ /* 0x000fe40000000000 */
[----:B------:R-:W-:Y:S01]  /*19d30*/  IMAD.IADD R6, R5, 0x1, R6 ;  /* 0x0000000105067824 */ /* 0x000fe200078e0206 */
[C---:B------:R-:W-:Y:S01]  /*19d40*/  LEA R5, P0, R4.reuse, UR8, 0x1 ;  /* 0x0000000804057c11 */ /* 0x040fe2000f8008ff */
[----:B------:R-:W1:Y:S03]  /*19d50*/  S2R R13, SR_TID.X ;  /* 0x00000000000d7919 */ /* 0x000e660000002100 */
[----:B------:R-:W-:Y:S01]  /*19d60*/  LEA.HI.X R4, R4, UR9, R6, 0x1, P0 ;  /* 0x0000000904047c11 */ /* 0x000fe200080f0c06 */
[----:B------:R-:W-:-:S02]  /*19d70*/  IMAD.MOV.U32 R6, RZ, RZ, R0 ;  /* 0x000000ffff067224 */ /* 0x000fc400078e0000 */
        /* <DEDUP_REMOVED lines=8> */
[----:B------:R-:W-:-:S04]  /*19e00*/  IMAD R6, R6, UR5, R7 ;  /* 0x0000000506067c24 */ /* 0x000fc8000f8e0207 */
[----:B------:R-:W-:Y:S01]  /*19e10*/  IMAD.IADD R3, R3, 0x1, R6 ;  /* 0x0000000103037824 */ /* 0x000fe200078e0206 */
[----:B------:R-:W-:Y:S01]  /*19e20*/  SHF.R.S32.HI R6, RZ, 0x1f, R0 ;  /* 0x0000001fff067819 */ /* 0x000fe20000011400 */
[----:B-1----:R-:W-:-:S04]  /*19e30*/  IMAD.SHL.U32 R11, R13, 0x8, RZ ;  /* 0x000000080d0b7824 */ /* 0x002fc800078e00ff */
[----:B------:R-:W-:Y:S02]  /*19e40*/  IMAD R6, R6, UR6, RZ ;  /* 0x0000000606067c24 */ /* 0x000fe4000f8e02ff */
[----:B------:R-:W-:Y:S01]  /*19e50*/  IMAD.WIDE.U32 R2, R0, UR6, R2 ;  /* 0x0000000600027c25 */ /* 0x000fe2000f8e0002 */
[----:B------:R-:W-:-:S03]  /*19e60*/  LOP3.LUT R11, R11, 0x18, RZ, 0xc0, !PT ;  /* 0x000000180b0b7812 */ /* 0x000fc600078ec0ff */
        /* <DEDUP_REMOVED lines=73> */
.L_x_12649:
        /* <DEDUP_REMOVED lines=13> */
.L_x_12522:
        /* <DEDUP_REMOVED lines=18> */
.L_x_12650:
[----:B------:R-:W-:Y:S05]  /*1a4f0*/  BSYNC B0 ;  /* 0x0000000000007941 */ /* 0x000fea0003800000 */
.L_x_12523:
[----:B------:R-:W2:Y:S01]  /*1a500*/  LDL R3, [R1+0x34] ;  /* 0x0000340001037983 */ /* 0x000ea20000100800 */
[----:B------:R-:W-:Y:S01]  /*1a510*/  BSSY B0, `(.L_x_12525) ;  /* 0x00000f6000007945 */ /* 0x000fe20003800000 */
[----:B--2---:R-:W-:-:S13]  /*1a520*/  ISETP.GE.AND P0, PT, R3, 0x2, PT ;  /* 0x000000020300780c */ /* 0x004fda0003f06270 */
[----:B------:R-:W-:Y:S05]  /*1a530*/  @!P0 BRA `(.L_x_12526) ;  /* 0x0000000c00cc8947 */ /* 0x000fea0003800000 */
[----:B------:R-:W2:Y:S01]  /*1a540*/  S2R R2, SR_TID.X ;  /* 0x0000000000027919 */ /* 0x000ea20000002100 */
[----:B-1----:R-:W-:Y:S01]  /*1a550*/  VIADD R0, R3, 0xfffffffe ;  /* 0xfffffffe03007836 */ /* 0x002fe20000000000 */
[----:B------:R-:W-:Y:S01]  /*1a560*/  ULDC UR4, c[0x0][0x2f4] ;  /* 0x0000bd0000047ab9 */ /* 0x000fe20000000800 */
[----:B------:R-:W-:Y:S01]  /*1a570*/  IMAD.MOV.U32 R10, RZ, RZ, R26 ;  /* 0x000000ffff0a7224 */ /* 0x000fe200078e001a */
[----:B------:R1:W5:Y:S04]  /*1a580*/  LDL.LU R17, [R1] ;  /* 0x0000000001117983 */ /* 0x0003680000300800 */
[----:B------:R1:W-:Y:S01]  /*1a590*/  STL [R1+0x8], R27 ;  /* 0x0000081b01007387 */ /* 0x0003e20000100800 */
[----:B--2---:R-:W-:-:S05]  /*1a5a0*/  IMAD.SHL.U32 R4, R2, 0x8, RZ ;  /* 0x0000000802047824 */ /* 0x004fca00078e00ff */
[----:B------:R-:W-:-:S04]  /*1a5b0*/  LOP3.LUT R4, R4, 0x18, RZ, 0xc0, !PT ;  /* 0x0000001804047812 */ /* 0x000fc800078ec0ff */
[C---:B------:R-:W-:Y:S02]  /*1a5c0*/  LOP3.LUT R3, R4.reuse, 0x20, RZ, 0xfc, !PT ;  /* 0x0000002004037812 */ /* 0x040fe400078efcff */
[C---:B------:R-:W-:Y:S02]  /*1a5d0*/  LOP3.LUT R2, R4.reuse, 0x40, RZ, 0xfc, !PT ;  /* 0x0000004004027812 */ /* 0x040fe400078efcff */
[----:B------:R-:W-:Y:S02]  /*1a5e0*/  ISETP.GE.AND P3, PT, R4, UR4, PT ;  /* 0x0000000404007c0c */ /* 0x000fe4000bf66270 */
[----:B------:R-:W-:Y:S02]  /*1a5f0*/  ISETP.GE.AND P2, PT, R3, UR4, PT ;  /* 0x0000000403007c0c */ /* 0x000fe4000bf46270 */
[----:B-1----:R-:W-:-:S13]  /*1a600*/  ISETP.GE.AND P1, PT, R2, UR4, PT ;  /* 0x0000000402007c0c */ /* 0x002fda000bf26270 */
.L_x_12539:
        /* <DEDUP_REMOVED lines=42> */
.L_x_12527:
[----:B------:R-:W-:Y:S01]  /*1a8b0*/  IMAD R5, R26, 0x8, R22 ;  /* 0x000000081a057824 */ /* 0x000fe200078e0216 */
[----:B------:R-:W-:Y:S01]  /*1a8c0*/  SHF.L.U32 R0, R2, 0x1f, RZ ;  /* 0x0000001f02007819 */ /* 0x000fe200000006ff */
[----:B------:R-:W-:Y:S03]  /*1a8d0*/  BSSY B1, `(.L_x_12528) ;  /* 0x0000003000017945 */ /* 0x000fe60003800000 */
[----:B------:R-:W0:Y:S02]  /*1a8e0*/  SYNCS.PHASECHK.TRANS64.TRYWAIT P0, [R5+URZ+0x2d840], R0 ;  /* 0x02d84000050075a7 */ /* 0x000e24000800017f */
[----:B0-----:R-:W-:Y:S05]  /*1a8f0*/  @!P0 BRA `(.L_x_12529) ;  /* 0x00000040009c8947 */ /* 0x001fea0003800000 */
.L_x_12651:
[----:B------:R-:W-:Y:S05]  /*1a900*/  BSYNC B1 ;  /* 0x0000000000017941 */ /* 0x000fea0003800000 */
.L_x_12528:
        /* <DEDUP_REMOVED lines=55> */
.L_x_12661:
        /* <DEDUP_REMOVED lines=11> */
.L_x_12531:
        /* <DEDUP_REMOVED lines=11> */
.L_x_12532:
[----:B------:R1:W-:Y:S01]  /*1ade0*/  SYNCS.ARRIVE.TRANS64.A1T0 RZ, [R5+URZ+0x2d830], RZ ;  /* 0x02d830ff05ff79a7 */ /* 0x0003e2000810003f */
[----:B------:R-:W-:Y:S05]  /*1adf0*/  @!P5 BRA `(.L_x_12533) ;  /* 0x000000000004d947 */ /* 0x000fea0003800000 */
[----:B------:R-:W-:Y:S01]  /*1ae00*/  BPT.TRAP 0x1 ;  /* 0x000000040000795c */ /* 0x000fe20000300000 */
.L_x_12533:
[----:B------:R-:W-:Y:S01]  /*1ae10*/  SHF.L.U32 R2, R17, 0x1f, RZ ;  /* 0x0000001f11027819 */ /* 0x000fe200000006ff */
[----:B-1----:R-:W-:Y:S01]  /*1ae20*/  IMAD R5, R10, 0x8, R22 ;  /* 0x000000080a057824 */ /* 0x002fe200078e0216 */
[----:B------:R-:W-:Y:S03]  /*1ae30*/  BSSY B1, `(.L_x_12534) ;  /* 0x0000003000017945 */ /* 0x000fe60003800000 */
[----:B------:R-:W1:Y:S02]  /*1ae40*/  SYNCS.PHASECHK.TRANS64.TRYWAIT P0, [R5+URZ+0x2d860], R2 ;  /* 0x02d86002050075a7 */ /* 0x000e64000800017f */
[----:B-1----:R-:W-:Y:S05]  /*1ae50*/  @!P0 BRA `(.L_x_12535) ;  /* 0x0000004000ac8947 */ /* 0x002fea0003800000 */
.L_x_12662:
[----:B------:R-:W-:Y:S05]  /*1ae60*/  BSYNC B1 ;  /* 0x0000000000017941 */ /* 0x000fea0003800000 */
.L_x_12534:
        /* <DEDUP_REMOVED lines=45> */
.L_x_12672:
        /* <DEDUP_REMOVED lines=32> */
.L_x_12537:
        /* <DEDUP_REMOVED lines=12> */
.L_x_12538:
[----:B------:R2:W5:Y:S01]  /*1b400*/  LDL R17, [R1] ;  /* 0x0000000001117983 */ /* 0x0005620000100800 */
[----:B------:R2:W-:Y:S01]  /*1b410*/  SYNCS.ARRIVE.TRANS64.A1T0 RZ, [R5+URZ+0x2d850], RZ ;  /* 0x02d850ff05ff79a7 */ /* 0x0005e2000810003f */
[C---:B------:R-:W-:Y:S02]  /*1b420*/  VIADD R0, R27.reuse, 0xffffffff ;  /* 0xffffffff1b007836 */ /* 0x040fe40000000000 */
[----:B------:R2:W-:Y:S01]  /*1b430*/  STL [R1+0x8], R27 ;  /* 0x0000081b01007387 */ /* 0x0005e20000100800 */
[----:B------:R-:W-:Y:S01]  /*1b440*/  ISETP.GT.AND P0, PT, R27, RZ, PT ;  /* 0x000000ff1b00720c */ /* 0x000fe20003f04270 */
[----:B------:R-:W-:-:S12]  /*1b450*/  IMAD.MOV.U32 R10, RZ, RZ, R26 ;  /* 0x000000ffff0a7224 */ /* 0x000fd800078e001a */
[----:B--2---:R-:W-:Y:S05]  /*1b460*/  @P0 BRA `(.L_x_12539) ;  /* 0xfffffff000680947 */ /* 0x004fea000383ffff */
.L_x_12526:
[----:B------:R-:W-:Y:S05]  /*1b470*/  BSYNC B0 ;  /* 0x0000000000007941 */ /* 0x000fea0003800000 */
.L_x_12525:
        /* <DEDUP_REMOVED lines=17> */
.L_x_12541:
[----:B------:R-:W-:Y:S05]  /*1b590*/  BSYNC B0 ;  /* 0x0000000000007941 */ /* 0x000fea0003800000 */
.L_x_12540:
[----:B-1----:R-:W-:-:S05]  /*1b5a0*/  IMAD.U32 R0, RZ, RZ, UR40 ;  /* 0x00000028ff007e24 */ /* 0x002fca000f8e00ff */
[----:B------:R-:W-:-:S13]  /*1b5b0*/  ISETP.NE.AND P0, PT, R0, 0x3, PT ;  /* 0x000000030000780c */ /* 0x000fda0003f05270 */
[----:B------:R-:W-:Y:S05]  /*1b5c0*/  @!P0 BRA `(.L_x_12542) ;  /* 0x0000000000048947 */ /* 0x000fea0003800000 */
[----:B------:R-:W-:Y:S01]  /*1b5d0*/  BPT.TRAP 0x1 ;  /* 0x000000040000795c */ /* 0x000fe20000300000 */
.L_x_12542:
        /* <DEDUP_REMOVED lines=8> */
.L_x_12673:
[----:B------:R-:W-:Y:S05]  /*1b660*/  BSYNC B0 ;  /* 0x0000000000007941 */ /* 0x000fea0003800000 */
.L_x_12543:
        /* <DEDUP_REMOVED lines=51> */
.L_x_12683:
        /* <DEDUP_REMOVED lines=13> */
.L_x_12546:
        /* <DEDUP_REMOVED lines=11> */
.L_x_12547:
        /* <DEDUP_REMOVED lines=8> */
.L_x_12506:
[----:B------:R-:W-:Y:S05]  /*1bba0*/  BSYNC B7 ;  /* 0x0000000000077941 */ /* 0x000fea0003800000 */
.L_x_12504:
        /* <DEDUP_REMOVED lines=8> */
[----:B-----5:R3:W4:Y:S01]  /*1bc30*/  LDS.128 R16, [R22+0x2d8d0] ;  /* 0x02d8d00016107984 */ /* 0x0207220000000c00 */
[----:B------:R-:W-:Y:S06]  /*1bc40*/  BAR.ARV 0x4, 0x200 ;  /* 0x0108000000007b1d */ /* 0x000fec0000002000 */
[----:B------:R-:W-:Y:S05]  /*1bc50*/  BRA `(.L_x_12549) ;  /* 0x0000000800cc7947 */ /* 0x000fea0003800000 */
.L_x_12548:
        /* <DEDUP_REMOVED lines=36> */
.L_x_12693:
[----:B------:R-:W-:Y:S02]  /*1bea0*/  ULDC UR4, c[0x0][0xc38] ;  /* 0x00030e0000047ab9 */ /* 0x000fe40000000800 */
[----:B------:R-:W-:-:S04]  /*1beb0*/  IMAD.U32 R4, RZ, RZ, UR4 ;  /* 0x00000004ff047e24 */ /* 0x000fc8000f8e00ff */
[----:B--2---:R-:W-:-:S04]  /*1bec0*/  IMAD R5, R14, R4, RZ ;  /* 0x000000040e057224 */ /* 0x004fc800078e02ff */
[----:B------:R-:W-:-:S05]  /*1bed0*/  IMAD.IADD R16, R16, 0x1, R5 ;  /* 0x0000000110107824 */ /* 0x000fca00078e0205 */
[----:B------:R-:W-:-:S13]  /*1bee0*/  ISETP.GT.AND P6, PT, R16, R0, PT ;  /* 0x000000001000720c */ /* 0x000fda0003fc4270 */
[----:B------:R-:W-:Y:S05]  /*1bef0*/  @P6 BRA `(.L_x_12551) ;  /* 0x00000000009c6947 */ /* 0x000fea0003800000 */
.L_x_12556:
        /* <DEDUP_REMOVED lines=11> */
[----:B0-----:R-:W0:Y:S02]  /*1bfb0*/  LDC.64 R2, c[0x0][0xc80] ;  /* 0x00032000ff027b82 */ /* 0x001e240000000a00 */
[----:B0-----:R-:W-:-:S06]  /*1bfc0*/  IMAD.WIDE R2, R5, 0x4, R2 ;  /* 0x0000000405027825 */ /* 0x001fcc00078e0202 */
[----:B------:R2:W5:Y:S02]  /*1bfd0*/  LDG.E R2, desc[UR38][R2.64] ;  /* 0x0000002602027981 */ /* 0x000564000c1e1900 */
.L_x_12554:
[----:B------:R-:W-:Y:S05]  /*1bfe0*/  BSYNC B0 ;  /* 0x0000000000007941 */ /* 0x000fea0003800000 */
.L_x_12553:
[----:B------:R-:W-:-:S03]  /*1bff0*/  UMOV UR4, 0xffffffff ;  /* 0xffffffff00047882 */ /* 0x000fc60000000000 */
[----:B------:R-:W-:Y:S05]  /*1c000*/  BRA.DIV UR4, `(.L_x_12555) ;  /* 0x0000004204607947 */ /* 0x000fea000b800000 */
[----:B-----5:R-:W3:Y:S02]  /*1c010*/  SHFL.UP PT, R14, R2, 0x1, RZ ;  /* 0x04200000020e7989 */ /* 0x020ee400000e00ff */
[----:B---3--:R-:W-:-:S05]  /*1c020*/  SEL R13, R14, RZ, P1 ;  /* 0x000000ff0e0d7207 */ /* 0x008fca0000800000 */
[----:B------:R-:W-:-:S05]  /*1c030*/  IMAD.IADD R13, R2, 0x1, R13 ;  /* 0x00000001020d7824 */ /* 0x000fca00078e020d */
[----:B------:R-:W3:Y:S02]  /*1c040*/  SHFL.UP PT, R14, R13, 0x2, RZ ;  /* 0x044000000d0e7989 */ /* 0x000ee400000e00ff */
[----:B---3--:R-:W-:-:S05]  /*1c050*/  SEL R14, R14, RZ, P2 ;  /* 0x000000ff0e0e7207 */ /* 0x008fca0001000000 */
[----:B0-2---:R-:W-:-:S05]  /*1c060*/  IMAD.IADD R3, R13, 0x1, R14 ;  /* 0x000000010d037824 */ /* 0x005fca00078e020e */
        /* <DEDUP_REMOVED lines=10> */
.L_x_12701:
[----:B------:R-:W-:Y:S02]  /*1c110*/  ULDC UR4, c[0x0][0xc38] ;  /* 0x00030e0000047ab9 */ /* 0x000fe40000000800 */
[----:B------:R-:W-:-:S04]  /*1c120*/  IMAD.U32 R4, RZ, RZ, UR4 ;  /* 0x00000004ff047e24 */ /* 0x000fc8000f8e00ff */
[----:B--2---:R-:W-:-:S04]  /*1c130*/  IMAD R5, R14, R4, RZ ;  /* 0x000000040e057224 */ /* 0x004fc800078e02ff */
[----:B------:R-:W-:-:S05]  /*1c140*/  IMAD.IADD R16, R5, 0x1, R16 ;  /* 0x0000000105107824 */ /* 0x000fca00078e0210 */
[----:B------:R-:W-:-:S13]  /*1c150*/  ISETP.GT.AND P6, PT, R16, R0, PT ;  /* 0x000000001000720c */ /* 0x000fda0003fc4270 */
[----:B------:R-:W-:Y:S05]  /*1c160*/  @!P6 BRA `(.L_x_12556) ;  /* 0xfffffffc0064e947 */ /* 0x000fea000383ffff */
.L_x_12551:
[----:B------:R-:W-:Y:S01]  /*1c170*/  IMAD.IADD R16, R16, 0x1, -R5 ;  /* 0x0000000110107824 */ /* 0x000fe200078e0a05 */
[----:B------:R-:W-:-:S03]  /*1c180*/  UMOV UR4, 0xffffffff ;  /* 0xffffffff00047882 */ /* 0x000fc60000000000 */
[----:B------:R-:W-:-:S05]  /*1c190*/  IMAD R5, R3, R4, R16 ;  /* 0x0000000403057224 */ /* 0x000fca00078e0210 */
[----:B------:R-:W-:Y:S01]  /*1c1a0*/  ISETP.GT.AND P6, PT, R5, R0, PT ;  /* 0x000000000500720c */ /* 0x000fe20003fc4270 */
[----:B------:R-:W-:-:S12]  /*1c1b0*/  BRA.DIV UR4, `(.L_x_12557) ;  /* 0x0000004204b07947 */ /* 0x000fd8000b800000 */
[----:B------:R-:W-:-:S04]  /*1c1c0*/  VOTE.ANY R5, PT, !P6 ;  /* 0x0000000000057806 */ /* 0x000fc800070e0100 */
[----:B------:R-:W2:Y:S02]  /*1c1d0*/  POPC R6, R5 ;  /* 0x0000000500067309 */ /* 0x000ea40000000000 */
[----:B--2--5:R2:W3:Y:S02]  /*1c1e0*/  SHFL.IDX PT, R17, R2, R6, 0x1f ;  /* 0x00001f0602117589 */ /* 0x0244e400000e0000 */
.L_x_12705:
[----:B------:R-:W-:Y:S01]  /*1c1f0*/  ISETP.NE.AND P0, PT, R5, RZ, PT ;  /* 0x000000ff0500720c */ /* 0x000fe20003f05270 */
[----:B------:R-:W-:-:S12]  /*1c200*/  IMAD.MOV.U32 R5, RZ, RZ, RZ ;  /* 0x000000ffff057224 */ /* 0x000fd800078e00ff */
[----:B------:R-:W-:Y:S05]  /*1c210*/  @!P0 BRA `(.L_x_12558) ;  /* 0x0000000000108947 */ /* 0x000fea0003800000 */
[----:B------:R-:W-:Y:S01]  /*1c220*/  UMOV UR4, 0xffffffff ;  /* 0xffffffff00047882 */ /* 0x000fe20000000000 */
[----:B------:R-:W-:Y:S02]  /*1c230*/  VIADD R12, R6, 0xffffffff ;  /* 0xffffffff060c7836 */ /* 0x000fe40000000000 */
[----:B------:R-:W-:Y:S05]  /*1c240*/  BRA.DIV UR4, `(.L_x_12559) ;  /* 0x0000004204d47947 */ /* 0x000fea000b800000 */
[----:B------:R4:W0:Y:S02]  /*1c250*/  SHFL.IDX PT, R5, R3, R12, 0x1f ;  /* 0x00001f0c03057589 */ /* 0x00082400000e0000 */
.L_x_12558:
[----:B0-2-4-:R-:W0:Y:S01]  /*1c260*/  LDC.64 R2, c[0x0][0xc90] ;  /* 0x00032400ff027b82 */ /* 0x015e220000000a00 */
[----:B------:R-:W-:-:S04]  /*1c270*/  IMAD.IADD R19, R6, 0x1, R19 ;  /* 0x0000000106137824 */ /* 0x000fc800078e0213 */
[----:B0-----:R-:W-:-:S05]  /*1c280*/  IMAD.WIDE R2, R19, 0x4, R2 ;  /* 0x0000000413027825 */ /* 0x001fca00078e0202 */
[----:B------:R0:W3:Y:S01]  /*1c290*/  LDG.E R7, desc[UR38][R2.64] ;  /* 0x0000002602077981 */ /* 0x0000e2000c1e1900 */
[----:B------:R-:W-:Y:S02]  /*1c2a0*/  IMAD R16, R5, R4, R16 ;  /* 0x0000000405107224 */ /* 0x000fe400078e0210 */
[----:B0-----:R-:W-:Y:S02]  /*1c2b0*/  IMAD.MOV.U32 R2, RZ, RZ, RZ ;  /* 0x000000ffff027224 */ /* 0x001fe400078e00ff */
[----:B---3--:R-:W-:-:S05]  /*1c2c0*/  IMAD R6, R17, R7, RZ ;  /* 0x0000000711067224 */ /* 0x008fca00078e02ff */
        /* <DEDUP_REMOVED lines=59> */
.L_x_12552:
[----:B------:R-:W-:Y:S01]  /*1c680*/  UMOV UR4, URZ ;  /* 0x0000003f00047c82 */ /* 0x000fe20008000000 */
[----:B------:R-:W-:Y:S01]  /*1c690*/  UMOV UR5, URZ ;  /* 0x0000003f00057c82 */ /* 0x000fe20008000000 */
[----:B------:R-:W-:Y:S01]  /*1c6a0*/  ULDC UR6, c[0x0][0xc3c] ;  /* 0x00030f0000067ab9 */ /* 0x000fe20000000800 */
[----:B------:R-:W-:Y:S02]  /*1c6b0*/  IMAD.MOV.U32 R16, RZ, RZ, R0 ;  /* 0x000000ffff107224 */ /* 0x000fe400078e0000 */
[----:B-----5:R-:W-:Y:S02]  /*1c6c0*/  IMAD.U32 R17, RZ, RZ, UR4 ;  /* 0x00000004ff117e24 */ /* 0x020fe4000f8e00ff */
[----:B------:R-:W-:Y:S02]  /*1c6d0*/  IMAD.U32 R18, RZ, RZ, UR5 ;  /* 0x00000005ff127e24 */ /* 0x000fe4000f8e00ff */
[----:B------:R-:W-:-:S07]  /*1c6e0*/  IMAD.U32 R19, RZ, RZ, UR6 ;  /* 0x00000006ff137e24 */ /* 0x000fce000f8e00ff */
.L_x_12560:
[----:B------:R-:W2:Y:S01]  /*1c6f0*/  S2R R0, SR_TID.X ;  /* 0x0000000000007919 */ /* 0x000ea20000002100 */
[----:B------:R-:W-:Y:S05]  /*1c700*/  WARPSYNC.ALL ;  /* 0x0000000000007948 */ /* 0x000fea0003800000 */
[----:B------:R-:W-:Y:S01]  /*1c710*/  BAR.SYNC.DEFER_BLOCKING 0x4, 0x200 ;  /* 0x0108000000007b1d */ /* 0x000fe20000010000 */
[----:B--2---:R-:W-:-:S04]  /*1c720*/  LOP3.LUT R0, R0, 0x1f, RZ, 0xc0, !PT ;  /* 0x0000001f00007812 */ /* 0x004fc800078ec0ff */
[----:B------:R-:W-:-:S13]  /*1c730*/  ISETP.NE.AND P0, PT, R0, RZ, PT ;  /* 0x000000ff0000720c */ /* 0x000fda0003f05270 */
[----:B0-----:R-:W0:Y:S01]  /*1c740*/  @!P0 S2R R3, SR_CgaCtaId ;  /* 0x0000000000038919 */ /* 0x001e220000008800 */
[----:B------:R-:W-:-:S04]  /*1c750*/  @!P0 MOV R0, 0x400 ;  /* 0x0000040000008802 */ /* 0x000fc80000000f00 */
[----:B0-----:R-:W-:-:S05]  /*1c760*/  @!P0 LEA R22, R3, R0, 0x18 ;  /* 0x0000000003168211 */ /* 0x001fca00078ec0ff */
[----:B------:R0:W-:Y:S01]  /*1c770*/  @!P0 STS.128 [R22+0x2d8d0], R16 ;  /* 0x02d8d01016008388 */ /* 0x0001e20000000c00 */
[----:B------:R-:W-:Y:S06]  /*1c780*/  BAR.ARV 0x5, 0x200 ;  /* 0x0148000000007b1d */ /* 0x000fec0000002000 */
.L_x_12549:
[----:B------:R-:W-:Y:S02]  /*1c790*/  ULDC UR4, c[0x0][0xc3c] ;  /* 0x00030f0000047ab9 */ /* 0x000fe40000000800 */
[----:B----4-:R-:W-:-:S13]  /*1c7a0*/  ISETP.GE.AND P0, PT, R19, UR4, PT ;  /* 0x0000000413007c0c */ /* 0x010fda000bf06270 */
[----:B------:R-:W-:Y:S05]  /*1c7b0*/  @!P0 BRA `(.L_x_12561) ;  /* 0xffffffa000988947 */ /* 0x000fea000383ffff */
[----:B------:R-:W-:Y:S05]  /*1c7c0*/  BSYNC B8 ;  /* 0x0000000000087941 */ /* 0x000fea0003800000 */
.L_x_12460:
[----:B0-----:R-:W4:Y:S01]  /*1c7d0*/  LDL.LU R0, [R1+0x48] ;  /* 0x0000480001007983 */ /* 0x001f220000300800 */
[----:B------:R-:W-:Y:S01]  /*1c7e0*/  BSSY B0, `(.L_x_12562) ;  /* 0x000000b000007945 */ /* 0x000fe20003800000 */
[----:B------:R-:W0:Y:S01]  /*1c7f0*/  S2R R5, SR_CgaCtaId ;  /* 0x0000000000057919 */ /* 0x000e220000008800 */
[----:B----4-:R-:W-:-:S05]  /*1c800*/  VIADD R0, R0, 0x1 ;  /* 0x0000000100007836 */ /* 0x010fca0000000000 */
        /* <DEDUP_REMOVED lines=8> */
.L_x_12708:
[----:B------:R-:W-:Y:S05]  /*1c890*/  BSYNC B0 ;  /* 0x0000000000007941 */ /* 0x000fea0003800000 */
.L_x_12562:
[----:B------:R-:W-:-:S03]  /*1c8a0*/  UMOV UR4, 0xffffffff ;  /* 0xffffffff00047882 */ /* 0x000fc60000000000 */
[----:B------:R-:W-:Y:S05]  /*1c8b0*/  BRA.DIV UR4, `(.L_x_12564) ;  /* 0x0000003e04747947 */ /* 0x000fea000b800000 */
[----:B0-----:R-:W0:Y:S02]  /*1c8c0*/  S2R R0, SR_TID.X ;  /* 0x0000000000007919 */ /* 0x001e240000002100 */
[----:B0-----:R-:W-:-:S04]  /*1c8d0*/  SHF.R.U32.HI R0, RZ, 0x5, R0 ;  /* 0x00000005ff007819 */ /* 0x001fc80000011600 */
[----:B------:R-:W-:-:S05]  /*1c8e0*/  LOP3.LUT R0, R0, 0x3, RZ, 0xc0, !PT ;  /* 0x0000000300007812 */ /* 0x000fca00078ec0ff */
[----:B------:R0:W4:Y:S02]  /*1c8f0*/  SHFL.IDX PT, R14, R0, RZ, 0x1f ;  /* 0x00001fff000e7589 */ /* 0x00012400000e0000 */
.L_x_12711:
[----:B----4-:R-:W-:-:S13]  /*1c900*/  ISETP.NE.AND P0, PT, R14, RZ, PT ;  /* 0x000000ff0e00720c */ /* 0x010fda0003f05270 */
[----:B------:R-:W-:Y:S05]  /*1c910*/  @P0 BRA `(.L_x_12295) ;  /* 0x0000000000900947 */ /* 0x000fea0003800000 */
[----:B------:R-:W-:-:S03]  /*1c920*/  UMOV UR4, 0xffffffff ;  /* 0xffffffff00047882 */ /* 0x000fc60000000000 */
[----:B------:R-:W-:Y:S05]  /*1c930*/  BRA.DIV UR4, `(.L_x_12565) ;  /* 0x0000003e04887947 */ /* 0x000fea000b800000 */
[----:B------:R-:W-:-:S13]  /*1c940*/  ELECT P6, URZ, PT ;  /* 0x00000000003f782f */ /* 0x000fda00038c0000 */
.L_x_12714:
[----:B------:R-:W-:Y:S05]  /*1c950*/  @!P6 BRA `(.L_x_12295) ;  /* 0x000000000080e947 */ /* 0x000fea0003800000 */
[----:B------:R-:W-:-:S06]  /*1c960*/  ULOP3.LUT UR4, UR36, 0x2, URZ, 0xfc, !UPT ;  /* 0x0000000224047892 */ /* 0x000fcc000f8efc3f */
[----:B0-----:R-:W-:-:S05]  /*1c970*/  IMAD.U32 R0, RZ, RZ, UR4 ;  /* 0x00000004ff007e24 */ /* 0x001fca000f8e00ff */
[----:B------:R-:W-:-:S13]  /*1c980*/  ISETP.NE.AND P0, PT, R0, 0x3, PT ;  /* 0x000000030000780c */ /* 0x000fda0003f05270 */
[----:B------:R-:W-:Y:S05]  /*1c990*/  @!P0 BRA `(.L_x_12566) ;  /* 0x0000000000048947 */ /* 0x000fea0003800000 */
[----:B------:R-:W-:Y:S01]  /*1c9a0*/  BPT.TRAP 0x1 ;  /* 0x000000040000795c */ /* 0x000fe20000300000 */
.L_x_12566:
[----:B------:R-:W4:Y:S01]  /*1c9b0*/  LDL R0, [R1] ;  /* 0x0000000001007983 */ /* 0x000f220000100800 */
[C---:B------:R-:W-:Y:S02]  /*1c9c0*/  IMAD R3, R26.reuse, 0x8, R5 ;  /* 0x000000081a037824 */ /* 0x040fe400078e0205 */
[----:B------:R-:W-:-:S05]  /*1c9d0*/  VIADD R26, R26, 0x1 ;  /* 0x000000011a1a7836 */ /* 0x000fca0000000000 */
[----:B------:R-:W-:Y:S02]  /*1c9e0*/  ISETP.NE.AND P2, PT, R26, 0x2, PT ;  /* 0x000000021a00780c */ /* 0x000fe40003f45270 */
[----:B----4-:R-:W-:Y:S02]  /*1c9f0*/  SHF.L.U32 R2, R0, 0x1f, RZ ;  /* 0x0000001f00027819 */ /* 0x010fe400000006ff */
[----:B------:R-:W-:Y:S02]  /*1ca00*/  SEL R0, RZ, 0x1, P2 ;  /* 0x00000001ff007807 */ /* 0x000fe40001000000 */
[----:B------:R-:W0:Y:S02]  /*1ca10*/  SYNCS.PHASECHK.TRANS64.TRYWAIT P1, [R3+URZ+0x2d840], R2 ;  /* 0x02d84002030075a7 */ /* 0x000e24000802017f */
[----:B0-----:R-:W-:Y:S05]  /*1ca20*/  @!P1 BRA `(.L_x_12567) ;  /* 0x0000003c006c9947 */ /* 0x001fea0003800000 */
.L_x_12715:
[----:B------:R-:W4:Y:S01]  /*1ca30*/  LDL.LU R4, [R1] ;  /* 0x0000000001047983 */ /* 0x000f220000300800 */
[----:B------:R-:W-:Y:S02]  /*1ca40*/  SEL R26, R26, RZ, P2 ;  /* 0x000000ff1a1a7207 */ /* 0x000fe40001000000 */
[----:B----4-:R-:W-:Y:S01]  /*1ca50*/  LOP3.LUT R0, R4, R0, RZ, 0x3c, !PT ;  /* 0x0000000004007212 */ /* 0x010fe200078e3cff */
[----:B------:R-:W-:Y:S06]  /*1ca60*/  @!P0 BRA `(.L_x_12568) ;  /* 0x0000000000048947 */ /* 0x000fec0003800000 */
[----:B------:R-:W-:Y:S01]  /*1ca70*/  BPT.TRAP 0x1 ;  /* 0x000000040000795c */ /* 0x000fe20000300000 */
.L_x_12568:
[----:B------:R-:W-:Y:S01]  /*1ca80*/  IMAD R5, R26, 0x8, R5 ;  /* 0x000000081a057824 */ /* 0x000fe200078e0205 */
[----:B------:R-:W-:-:S04]  /*1ca90*/  SHF.L.U32 R0, R0, 0x1f, RZ ;  /* 0x0000001f00007819 */ /* 0x000fc800000006ff */
[----:B------:R-:W4:Y:S02]  /*1caa0*/  SYNCS.PHASECHK.TRANS64.TRYWAIT P1, [R5+URZ+0x2d840], R0 ;  /* 0x02d84000050075a7 */ /* 0x000f24000802017f */
[----:B----4-:R-:W-:Y:S05]  /*1cab0*/  @!P1 BRA `(.L_x_12569) ;  /* 0x0000003c005c9947 */ /* 0x010fea0003800000 */
.L_x_12716:
[----:B------:R-:W-:Y:S05]  /*1cac0*/  @!P0 BRA `(.L_x_12570) ;  /* 0x0000000000048947 */ /* 0x000fea0003800000 */
[----:B------:R-:W-:Y:S01]  /*1cad0*/  BPT.TRAP 0x1 ;  /* 0x000000040000795c */ /* 0x000fe20000300000 */
.L_x_12570:
[----:B------:R-:W5:Y:S02]  /*1cae0*/  SYNCS.PHASECHK.TRANS64.TRYWAIT P1, [R3+URZ+0x2d860], R2 ;  /* 0x02d86002030075a7 */ /* 0x000f64000802017f */
[----:B-----5:R-:W-:Y:S05]  /*1caf0*/  @!P1 BRA `(.L_x_12571) ;  /* 0x0000003c00609947 */ /* 0x020fea0003800000 */
.L_x_12717:
[----:B------:R-:W-:Y:S05]  /*1cb00*/  @!P0 BRA `(.L_x_12572) ;  /* 0x0000000000048947 */ /* 0x000fea0003800000 */
[----:B------:R-:W-:Y:S01]  /*1cb10*/  BPT.TRAP 0x1 ;  /* 0x000000040000795c */ /* 0x000fe20000300000 */
.L_x_12572:
[----:B------:R0:W0:Y:S02]  /*1cb20*/  SYNCS.PHASECHK.TRANS64.TRYWAIT P0, [R5+URZ+0x2d860], R0 ;  /* 0x02d86000050075a7 */ /* 0x000024000800017f */
[----:B0-----:R-:W-:Y:S05]  /*1cb30*/  @!P0 NANOSLEEP.SYNCS 0x989680 ;  /* 0x009896800000895d */ /* 0x001fea0003900000 */
[----:B------:R-:W0:Y:S02]  /*1cb40*/  @!P0 SYNCS.PHASECHK.TRANS64 P0, [R5+URZ+0x2d860], R0 ;  /* 0x02d86000050085a7 */ /* 0x000e24000800007f */
[----:B0-----:R-:W-:Y:S05]  /*1cb50*/  @!P0 BRA `(.L_x_12572) ;  /* 0xfffffffc00f08947 */ /* 0x001fea000383ffff */
.L_x_12295:
[----:B------:R-:W-:Y:S05]  /*1cb60*/  BSYNC B9 ;  /* 0x0000000000097941 */ /* 0x000fea0003800000 */
.L_x_12292:
[----:B------:R-:W-:Y:S05]  /*1cb70*/  EXIT ;  /* 0x000000000000794d */ /* 0x000fea0003800000 */
.L_x_12311:
[----:B0-----:R0:W1:Y:S02]  /*1cb80*/  SYNCS.PHASECHK.TRANS64.TRYWAIT P4, [R35+URZ+0x2d890], R85 ;  /* 0x02d89055230075a7 */ /* 0x001064000808017f */
[----:B-1----:R-:W-:Y:S05]  /*1cb90*/  @!P4 NANOSLEEP.SYNCS 0x989680 ;  /* 0x009896800000c95d */ /* 0x002fea0003900000 */
[----:B------:R-:W1:Y:S02]  /*1cba0*/  @!P4 SYNCS.PHASECHK.TRANS64 P4, [R35+URZ+0x2d890], R85 ;  /* 0x02d890552300c5a7 */ /* 0x000e64000808007f */
[----:B-1----:R-:W-:Y:S05]  /*1cbb0*/  @!P4 BRA `(.L_x_12311) ;  /* 0xfffffffc00f0c947 */ /* 0x002fea000383ffff */
[----:B------:R-:W-:Y:S05]  /*1cbc0*/  BRA `(.L_x_12573) ;  /* 0xfffffe6400b47947 */ /* 0x000fea000383ffff */
.L_x_12312:
        /* <DEDUP_REMOVED lines=8> */
.L_x_12575:
[----:B------:R-:W-:Y:S05]  /*1cc50*/  BSYNC B1 ;  /* 0x0000000000017941 */ /* 0x000fea0003800000 */
.L_x_12574:
        /* <DEDUP_REMOVED lines=8> */
.L_x_12576:
[----:B------:R-:W-:Y:S01]  /*1cce0*/  IMAD.MOV.U32 R60, RZ, RZ, R14 ;  /* 0x000000ffff3c7224 */ /* 0x000fe200078e000e */
[----:B------:R-:W-:Y:S06]  /*1ccf0*/  BRA `(.L_x_12577) ;  /* 0xfffffe64007c7947 */ /* 0x000fec000383ffff */
.L_x_12340:
[----:B0-----:R0:W1:Y:S02]  /*1cd00*/  SYNCS.PHASECHK.TRANS64.TRYWAIT P4, [R35+URZ+0x2d890], R85 ;  /* 0x02d89055230075a7 */ /* 0x001064000808017f */
[----:B-1----:R-:W-:Y:S05]  /*1cd10*/  @!P4 NANOSLEEP.SYNCS 0x989680 ;  /* 0x009896800000c95d */ /* 0x002fea0003900000 */
[----:B------:R-:W1:Y:S02]  /*1cd20*/  @!P4 SYNCS.PHASECHK.TRANS64 P4, [R35+URZ+0x2d890], R85 ;  /* 0x02d890552300c5a7 */ /* 0x000e64000808007f */
[----:B-1----:R-:W-:Y:S05]  /*1cd30*/  @!P4 BRA `(.L_x_12340) ;  /* 0xfffffffc00f0c947 */ /* 0x002fea000383ffff */
[----:B------:R-:W-:Y:S05]  /*1cd40*/  BRA `(.L_x_12578) ;  /* 0xfffffe8000787947 */ /* 0x000fea000383ffff */
.L_x_12341:
        /* <DEDUP_REMOVED lines=8> */
.L_x_12580:
[----:B------:R-:W-:Y:S05]  /*1cdd0*/  BSYNC B1 ;  /* 0x0000000000017941 */ /* 0x000fea0003800000 */
.L_x_12579:
        /* <DEDUP_REMOVED lines=8> */
.L_x_12581:
[----:B------:R-:W-:Y:S01]  /*1ce60*/  IMAD.MOV.U32 R88, RZ, RZ, R14 ;  /* 0x000000ffff587224 */ /* 0x000fe200078e000e */
[----:B------:R-:W-:Y:S06]  /*1ce70*/  BRA `(.L_x_12582) ;  /* 0xfffffe8000407947 */ /* 0x000fec000383ffff */
.L_x_12354:
[----:B0-----:R0:W1:Y:S02]  /*1ce80*/  SYNCS.PHASECHK.TRANS64.TRYWAIT P3, [R35+URZ+0x2d890], R85 ;  /* 0x02d89055230075a7 */ /* 0x001064000806017f */
[----:B-1----:R-:W-:Y:S05]  /*1ce90*/  @!P3 NANOSLEEP.SYNCS 0x989680 ;  /* 0x009896800000b95d */ /* 0x002fea0003900000 */
[----:B------:R-:W1:Y:S02]  /*1cea0*/  @!P3 SYNCS.PHASECHK.TRANS64 P3, [R35+URZ+0x2d890], R85 ;  /* 0x02d890552300b5a7 */ /* 0x000e64000806007f */
[----:B-1----:R-:W-:Y:S05]  /*1ceb0*/  @!P3 BRA `(.L_x_12354) ;  /* 0xfffffffc00f0b947 */ /* 0x002fea000383ffff */
[----:B------:R-:W-:Y:S05]  /*1cec0*/  BRA `(.L_x_12583) ;  /* 0xfffffe9800647947 */ /* 0x000fea000383ffff */
.L_x_12355:
[----:B------:R-:W-:Y:S01]  /*1ced0*/  BSSY B1, `(.L_x_12584) ;  /* 0x0000007000017945 */ /* 0x000fe20003800000 */
[----:B------:R-:W-:Y:S02]  /*1cee0*/  IMAD.MOV.U32 R12, RZ, RZ, RZ ;  /* 0x000000ffff0c7224 */ /* 0x000fe400078e00ff */
[----:B------:R-:W-:Y:S02]  /*1cef0*/  IMAD.MOV.U32 R11, RZ, RZ, 0x1e1f ;  /* 0x00001e1fff0b7424 */ /* 0x000fe400078e00ff */
[----:B------:R-:W-:-:S07]  /*1cf00*/  IMAD.MOV.U32 R15, RZ, RZ, -0x1 ;  /* 0xffffffffff0f7424 */ /* 0x000fce00078e00ff */
[----:B0-----:R-:W-:Y:S05]  /*1cf10*/  WARPSYNC.COLLECTIVE R15, `(.L_x_12585) ;  /* 0x000000000f087348 */ /* 0x001fea0003c00000 */
[----:B------:R1:W2:Y:S02]  /*1cf20*/  SHFL.IDX P6, R14, R13, R12, R11 ;  /* 0x0000000c0d0e7389 */ /* 0x0002a400000c000b */
[----:B012---:R-:W-:Y:S01]  /*1cf30*/  ENDCOLLECTIVE ;  /* 0x000000000000791b */ /* 0x007fe20003800000 */
.L_x_12585:
[----:B------:R-:W-:Y:S05]  /*1cf40*/  BSYNC B1 ;  /* 0x0000000000017941 */ /* 0x000fea0003800000 */
.L_x_12584:
        /* <DEDUP_REMOVED lines=8> */
.L_x_12586:
[----:B------:R-:W-:Y:S01]  /*1cfd0*/  IMAD.MOV.U32 R42, RZ, RZ, R14 ;  /* 0x000000ffff2a7224 */ /* 0x000fe200078e000e */
[----:B------:R-:W-:Y:S06]  /*1cfe0*/  BRA `(.L_x_12587) ;  /* 0xfffffe9800887947 */ /* 0x000fec000383ffff */
.L_x_12359:
[----:B------:R0:W0:Y:S02]  /*1cff0*/  SYNCS.PHASECHK.TRANS64.TRYWAIT P2, [R35+URZ+0x2d8b0], R85 ;  /* 0x02d8b055230075a7 */ /* 0x000024000804017f */
[----:B0-----:R-:W-:Y:S05]  /*1d000*/  @!P2 NANOSLEEP.SYNCS 0x989680 ;  /* 0x009896800000a95d */ /* 0x001fea0003900000 */
[----:B------:R-:W0:Y:S02]  /*1d010*/  @!P2 SYNCS.PHASECHK.TRANS64 P2, [R35+URZ+0x2d8b0], R85 ;  /* 0x02d8b0552300a5a7 */ /* 0x000e24000804007f */
[----:B0-----:R-:W-:Y:S05]  /*1d020*/  @!P2 BRA `(.L_x_12359) ;  /* 0xfffffffc00f0a947 */ /* 0x001fea000383ffff */
[----:B------:R-:W-:Y:S05]  /*1d030*/  BRA `(.L_x_12588) ;  /* 0xfffffe9c006c7947 */ /* 0x000fea000383ffff */
.L_x_12365:
        /* <DEDUP_REMOVED lines=10> */
[----:B--2--5:R-:W-:Y:S05]  /*1d0e0*/  WARPSYNC.COLLECTIVE R15, `(.L_x_12590) ;  /* 0x000000000f087348 */ /* 0x024fea0003c00000 */
[----:B------:R0:W1:Y:S02]  /*1d0f0*/  SHFL.IDX P6, R14, R13, R12, R11 ;  /* 0x0000000c0d0e7389 */ /* 0x00006400000c000b */
[----:B012--5:R-:W-:Y:S01]  /*1d100*/  ENDCOLLECTIVE ;  /* 0x000000000000791b */ /* 0x027fe20003800000 */
.L_x_12590:
[----:B------:R-:W-:Y:S05]  /*1d110*/  BSYNC B0 ;  /* 0x0000000000007941 */ /* 0x000fea0003800000 */
.L_x_12589:
[----:B------:R0:W-:Y:S01]  /*1d120*/  STL [R1+0x24], R14 ;  /* 0x0000240e01007387 */ /* 0x0001e20000100800 */
[----:B------:R-:W-:Y:S05]  /*1d130*/  BRA `(.L_x_12591) ;  /* 0xfffffea400647947 */ /* 0x000fea000383ffff */
.L_x_12376:
[----:B------:R-:W-:Y:S01]  /*1d140*/  BSSY B1, `(.L_x_12592) ;  /* 0x0000007000017945 */ /* 0x000fe20003800000 */
[----:B------:R-:W-:Y:S02]  /*1d150*/  IMAD.MOV.U32 R12, RZ, RZ, RZ ;  /* 0x000000ffff0c7224 */ /* 0x000fe400078e00ff */
[----:B------:R-:W-:Y:S02]  /*1d160*/  IMAD.MOV.U32 R11, RZ, RZ, 0x1e1f ;  /* 0x00001e1fff0b7424 */ /* 0x000fe400078e00ff */
[----:B------:R-:W-:-:S07]  /*1d170*/  IMAD.MOV.U32 R15, RZ, RZ, -0x1 ;  /* 0xffffffffff0f7424 */ /* 0x000fce00078e00ff */
[----:B0-2---:R-:W-:Y:S05]  /*1d180*/  WARPSYNC.COLLECTIVE R15, `(.L_x_12593) ;  /* 0x000000000f087348 */ /* 0x005fea0003c00000 */
[----:B0-----:R0:W1:Y:S02]  /*1d190*/  SHFL.IDX P6, R14, R13, R12, R11 ;  /* 0x0000000c0d0e7389 */ /* 0x00106400000c000b */
[----:B012---:R-:W-:Y:S01]  /*1d1a0*/  ENDCOLLECTIVE ;  /* 0x000000000000791b */ /* 0x007fe20003800000 */
.L_x_12593:
[----:B------:R-:W-:Y:S05]  /*1d1b0*/  BSYNC B1 ;  /* 0x0000000000017941 */ /* 0x000fea0003800000 */
.L_x_12592:
        /* <DEDUP_REMOVED lines=8> */
.L_x_12594:
[----:B------:R-:W-:Y:S02]  /*1d240*/  IMAD.MOV.U32 R13, RZ, RZ, R5 ;  /* 0x000000ffff0d7224 */ /* 0x000fe400078e0005 */
[----:B------:R-:W-:-:S07]  /*1d250*/  IMAD.MOV.U32 R0, RZ, RZ, R14 ;  /* 0x000000ffff007224 */ /* 0x000fce00078e000e */
[----:B------:R-:W-:Y:S05]  /*1d260*/  WARPSYNC.COLLECTIVE R15, `(.L_x_12595) ;  /* 0x000000000f087348 */ /* 0x000fea0003c00000 */
[----:B------:R0:W1:Y:S02]  /*1d270*/  SHFL.IDX P6, R14, R13, R12, R11 ;  /* 0x0000000c0d0e7389 */ /* 0x00006400000c000b */
[----:B01----:R-:W-:Y:S01]  /*1d280*/  ENDCOLLECTIVE ;  /* 0x000000000000791b */ /* 0x003fe20003800000 */
.L_x_12595:
[----:B------:R-:W-:Y:S02]  /*1d290*/  IMAD.MOV.U32 R13, RZ, RZ, R4 ;  /* 0x000000ffff0d7224 */ /* 0x000fe400078e0004 */
[----:B------:R-:W-:-:S07]  /*1d2a0*/  IMAD.MOV.U32 R5, RZ, RZ, R14 ;  /* 0x000000ffff057224 */ /* 0x000fce00078e000e */
[----:B------:R-:W-:Y:S05]  /*1d2b0*/  WARPSYNC.COLLECTIVE R15, `(.L_x_12596) ;  /* 0x000000000f087348 */ /* 0x000fea0003c00000 */
[----:B------:R0:W1:Y:S02]  /*1d2c0*/  SHFL.IDX P6, R14, R13, R12, R11 ;  /* 0x0000000c0d0e7389 */ /* 0x00006400000c000b */
[----:B01----:R-:W-:Y:S01]  /*1d2d0*/  ENDCOLLECTIVE ;  /* 0x000000000000791b */ /* 0x003fe20003800000 */
.L_x_12596:
[----:B------:R-:W-:Y:S01]  /*1d2e0*/  IMAD.MOV.U32 R4, RZ, RZ, R14 ;  /* 0x000000ffff047224 */ /* 0x000fe200078e000e */
[----:B------:R-:W-:Y:S06]  /*1d2f0*/  BRA `(.L_x_12597) ;  /* 0xfffffea800dc7947 */ /* 0x000fec000383ffff */
.L_x_12380:
[----:B0-----:R0:W1:Y:S02]  /*1d300*/  SYNCS.PHASECHK.TRANS64.TRYWAIT P0, [R2+URZ+0x2d800], R3 ;  /* 0x02d80003020075a7 */ /* 0x001064000800017f */
[----:B-1----:R-:W-:Y:S05]  /*1d310*/  @!P0 NANOSLEEP.SYNCS 0x989680 ;  /* 0x009896800000895d */ /* 0x002fea0003900000 */
[----:B------:R-:W1:Y:S02]  /*1d320*/  @!P0 SYNCS.PHASECHK.TRANS64 P0, [R2+URZ+0x2d800], R3 ;  /* 0x02d80003020085a7 */ /* 0x000e64000800007f */
[----:B-1----:R-:W-:Y:S05]  /*1d330*/  @!P0 BRA `(.L_x_12380) ;  /* 0xfffffffc00f08947 */ /* 0x002fea000383ffff */
[----:B------:R-:W-:Y:S05]  /*1d340*/  BRA `(.L_x_12598) ;  /* 0xfffffeb400247947 */ /* 0x000fea000383ffff */
.L_x_12392:
[----:B------:R-:W-:Y:S01]  /*1d350*/  BSSY B1, `(.L_x_12599) ;  /* 0x0000007000017945 */ /* 0x000fe20003800000 */
[----:B------:R-:W-:Y:S02]  /*1d360*/  IMAD.MOV.U32 R12, RZ, RZ, RZ ;  /* 0x000000ffff0c7224 */ /* 0x000fe400078e00ff */
[----:B------:R-:W-:Y:S02]  /*1d370*/  IMAD.MOV.U32 R11, RZ, RZ, 0x1e1f ;  /* 0x00001e1fff0b7424 */ /* 0x000fe400078e00ff */
[----:B------:R-:W-:-:S07]  /*1d380*/  IMAD.MOV.U32 R15, RZ, RZ, -0x1 ;  /* 0xffffffffff0f7424 */ /* 0x000fce00078e00ff */
[----:B0-2---:R-:W-:Y:S05]  /*1d390*/  WARPSYNC.COLLECTIVE R15, `(.L_x_12600) ;  /* 0x000000000f087348 */ /* 0x005fea0003c00000 */
[----:B0-----:R0:W1:Y:S02]  /*1d3a0*/  SHFL.IDX P6, R14, R13, R12, R11 ;  /* 0x0000000c0d0e7389 */ /* 0x00106400000c000b */
[----:B012---:R-:W-:Y:S01]  /*1d3b0*/  ENDCOLLECTIVE ;  /* 0x000000000000791b */ /* 0x007fe20003800000 */
.L_x_12600:
[----:B------:R-:W-:Y:S05]  /*1d3c0*/  BSYNC B1 ;  /* 0x0000000000017941 */ /* 0x000fea0003800000 */
.L_x_12599:
        /* <DEDUP_REMOVED lines=8> */
.L_x_12601:
[----:B------:R-:W-:Y:S02]  /*1d450*/  IMAD.MOV.U32 R13, RZ, RZ, R21 ;  /* 0x000000ffff0d7224 */ /* 0x000fe400078e0015 */
[----:B------:R-:W-:-:S07]  /*1d460*/  IMAD.MOV.U32 R0, RZ, RZ, R14 ;  /* 0x000000ffff007224 */ /* 0x000fce00078e000e */
[----:B------:R-:W-:Y:S05]  /*1d470*/  WARPSYNC.COLLECTIVE R15, `(.L_x_12602) ;  /* 0x000000000f087348 */ /* 0x000fea0003c00000 */
[----:B------:R0:W1:Y:S02]  /*1d480*/  SHFL.IDX P6, R14, R13, R12, R11 ;  /* 0x0000000c0d0e7389 */ /* 0x00006400000c000b */
[----:B01----:R-:W-:Y:S01]  /*1d490*/  ENDCOLLECTIVE ;  /* 0x000000000000791b */ /* 0x003fe20003800000 */
.L_x_12602:
[----:B------:R-:W-:Y:S02]  /*1d4a0*/  IMAD.MOV.U32 R13, RZ, RZ, R20 ;  /* 0x000000ffff0d7224 */ /* 0x000fe400078e0014 */
[----:B------:R-:W-:-:S07]  /*1d4b0*/  IMAD.MOV.U32 R21, RZ, RZ, R14 ;  /* 0x000000ffff157224 */ /* 0x000fce00078e000e */
[----:B------:R-:W-:Y:S05]  /*1d4c0*/  WARPSYNC.COLLECTIVE R15, `(.L_x_12603) ;  /* 0x000000000f087348 */ /* 0x000fea0003c00000 */
[----:B------:R0:W1:Y:S02]  /*1d4d0*/  SHFL.IDX P6, R14, R13, R12, R11 ;  /* 0x0000000c0d0e7389 */ /* 0x00006400000c000b */
[----:B01----:R-:W-:Y:S01]  /*1d4e0*/  ENDCOLLECTIVE ;  /* 0x000000000000791b */ /* 0x003fe20003800000 */
.L_x_12603:
[----:B------:R-:W-:Y:S01]  /*1d4f0*/  IMAD.MOV.U32 R20, RZ, RZ, R14 ;  /* 0x000000ffff147224 */ /* 0x000fe200078e000e */
[----:B------:R-:W-:Y:S06]  /*1d500*/  BRA `(.L_x_12604) ;  /* 0xfffffec8002c7947 */ /* 0x000fec000383ffff */
.L_x_12396:
[----:B0-----:R0:W1:Y:S02]  /*1d510*/  SYNCS.PHASECHK.TRANS64.TRYWAIT P0, [R2+URZ+0x2d800], R3 ;  /* 0x02d80003020075a7 */ /* 0x001064000800017f */
[----:B-1----:R-:W-:Y:S05]  /*1d520*/  @!P0 NANOSLEEP.SYNCS 0x989680 ;  /* 0x009896800000895d */ /* 0x002fea0003900000 */
[----:B------:R-:W1:Y:S02]  /*1d530*/  @!P0 SYNCS.PHASECHK.TRANS64 P0, [R2+URZ+0x2d800], R3 ;  /* 0x02d80003020085a7 */ /* 0x000e64000800007f */
[----:B-1----:R-:W-:Y:S05]  /*1d540*/  @!P0 BRA `(.L_x_12396) ;  /* 0xfffffffc00f08947 */ /* 0x002fea000383ffff */
[----:B------:R-:W-:Y:S05]  /*1d550*/  BRA `(.L_x_12605) ;  /* 0xfffffecc00e47947 */ /* 0x000fea000383ffff */
.L_x_12404:
[----:B--2---:R2:W3:Y:S02]  /*1d560*/  SYNCS.PHASECHK.TRANS64.TRYWAIT P1, [R0+URZ+0x2d830], R5 ;  /* 0x02d83005000075a7 */ /* 0x0044e4000802017f */
[----:B---3--:R-:W-:Y:S05]  /*1d570*/  @!P1 NANOSLEEP.SYNCS 0x989680 ;  /* 0x009896800000995d */ /* 0x008fea0003900000 */
[----:B------:R-:W3:Y:S02]  /*1d580*/  @!P1 SYNCS.PHASECHK.TRANS64 P1, [R0+URZ+0x2d830], R5 ;  /* 0x02d83005000095a7 */ /* 0x000ee4000802007f */
[----:B---3--:R-:W-:Y:S05]  /*1d590*/  @!P1 BRA `(.L_x_12404) ;  /* 0xfffffffc00f09947 */ /* 0x008fea000383ffff */
[----:B------:R-:W-:Y:S05]  /*1d5a0*/  BRA `(.L_x_12403) ;  /* 0xfffffee4007c7947 */ /* 0x000fea000383ffff */
.L_x_12411:
[----:B-1----:R1:W2:Y:S02]  /*1d5b0*/  SYNCS.PHASECHK.TRANS64.TRYWAIT P2, [R3+URZ+0x2d830], R4 ;  /* 0x02d83004030075a7 */ /* 0x0022a4000804017f */
[----:B--2---:R-:W-:Y:S05]  /*1d5c0*/  @!P2 NANOSLEEP.SYNCS 0x989680 ;  /* 0x009896800000a95d */ /* 0x004fea0003900000 */
[----:B------:R-:W2:Y:S02]  /*1d5d0*/  @!P2 SYNCS.PHASECHK.TRANS64 P2, [R3+URZ+0x2d830], R4 ;  /* 0x02d830040300a5a7 */ /* 0x000ea4000804007f */
[----:B--2---:R-:W-:Y:S05]  /*1d5e0*/  @!P2 BRA `(.L_x_12411) ;  /* 0xfffffffc00f0a947 */ /* 0x004fea000383ffff */
[----:B------:R-:W-:Y:S05]  /*1d5f0*/  BRA `(.L_x_12410) ;  /* 0xffffff0800d47947 */ /* 0x000fea000383ffff */
.L_x_12415:
[----:B-1----:R1:W2:Y:S02]  /*1d600*/  SYNCS.PHASECHK.TRANS64.TRYWAIT P1, [R4+URZ+0x2d850], R3 ;  /* 0x02d85003040075a7 */ /* 0x0022a4000802017f */
[----:B--2---:R-:W-:Y:S05]  /*1d610*/  @!P1 NANOSLEEP.SYNCS 0x989680 ;  /* 0x009896800000995d */ /* 0x004fea0003900000 */
[----:B------:R-:W2:Y:S02]  /*1d620*/  @!P1 SYNCS.PHASECHK.TRANS64 P1, [R4+URZ+0x2d850], R3 ;  /* 0x02d85003040095a7 */ /* 0x000ea4000802007f */
[----:B--2---:R-:W-:Y:S05]  /*1d630*/  @!P1 BRA `(.L_x_12415) ;  /* 0xfffffffc00f09947 */ /* 0x004fea000383ffff */
[----:B------:R-:W-:Y:S05]  /*1d640*/  BRA `(.L_x_12412) ;  /* 0xffffff0c00e47947 */ /* 0x000fea000383ffff */
.L_x_12424:
[----:B-1----:R1:W2:Y:S02]  /*1d650*/  SYNCS.PHASECHK.TRANS64.TRYWAIT P2, [R3+URZ+0x2d830], R4 ;  /* 0x02d83004030075a7 */ /* 0x0022a4000804017f */
[----:B--2---:R-:W-:Y:S05]  /*1d660*/  @!P2 NANOSLEEP.SYNCS 0x989680 ;  /* 0x009896800000a95d */ /* 0x004fea0003900000 */
[----:B------:R-:W2:Y:S02]  /*1d670*/  @!P2 SYNCS.PHASECHK.TRANS64 P2, [R3+URZ+0x2d830], R4 ;  /* 0x02d830040300a5a7 */ /* 0x000ea4000804007f */
[----:B--2---:R-:W-:Y:S05]  /*1d680*/  @!P2 BRA `(.L_x_12424) ;  /* 0xfffffffc00f0a947 */ /* 0x004fea000383ffff */
[----:B------:R-:W-:Y:S05]  /*1d690*/  BRA `(.L_x_12423) ;  /* 0xffffff3800547947 */ /* 0x000fea000383ffff */
.L_x_12428:
[----:B-1----:R1:W2:Y:S02]  /*1d6a0*/  SYNCS.PHASECHK.TRANS64.TRYWAIT P1, [R4+URZ+0x2d850], R3 ;  /* 0x02d85003040075a7 */ /* 0x0022a4000802017f */
[----:B--2---:R-:W-:Y:S05]  /*1d6b0*/  @!P1 NANOSLEEP.SYNCS 0x989680 ;  /* 0x009896800000995d */ /* 0x004fea0003900000 */
[----:B------:R-:W2:Y:S02]  /*1d6c0*/  @!P1 SYNCS.PHASECHK.TRANS64 P1, [R4+URZ+0x2d850], R3 ;  /* 0x02d85003040095a7 */ /* 0x000ea4000802007f */
[----:B--2---:R-:W-:Y:S05]  /*1d6d0*/  @!P1 BRA `(.L_x_12428) ;  /* 0xfffffffc00f09947 */ /* 0x004fea000383ffff */
[----:B------:R-:W-:Y:S05]  /*1d6e0*/  BRA `(.L_x_12425) ;  /* 0xffffff3c00647947 */ /* 0x000fea000383ffff */
.L_x_12435:
[----:B--2---:R2:W3:Y:S02]  /*1d6f0*/  SYNCS.PHASECHK.TRANS64.TRYWAIT P1, [R5+URZ+0x2d850], R8 ;  /* 0x02d85008050075a7 */ /* 0x0044e4000802017f */
[----:B---3--:R-:W-:Y:S05]  /*1d700*/  @!P1 NANOSLEEP.SYNCS 0x989680 ;  /* 0x009896800000995d */ /* 0x008fea0003900000 */
[----:B------:R-:W3:Y:S02]  /*1d710*/  @!P1 SYNCS.PHASECHK.TRANS64 P1, [R5+URZ+0x2d850], R8 ;  /* 0x02d85008050095a7 */ /* 0x000ee4000802007f */
[----:B---3--:R-:W-:Y:S05]  /*1d720*/  @!P1 BRA `(.L_x_12435) ;  /* 0xfffffffc00f09947 */ /* 0x008fea000383ffff */
[----:B------:R-:W-:Y:S05]  /*1d730*/  BRA `(.L_x_12434) ;  /* 0xffffff5c00307947 */ /* 0x000fea000383ffff */
.L_x_12446:
[----:B------:R-:W-:Y:S02]  /*1d740*/  IMAD.MOV.U32 R13, RZ, RZ, R4 ;  /* 0x000000ffff0d7224 */ /* 0x000fe400078e0004 */
[----:B------:R-:W-:Y:S02]  /*1d750*/  IMAD.MOV.U32 R12, RZ, RZ, RZ ;  /* 0x000000ffff0c7224 */ /* 0x000fe400078e00ff */
[----:B------:R-:W-:Y:S02]  /*1d760*/  IMAD.MOV.U32 R11, RZ, RZ, 0x1c1f ;  /* 0x00001c1fff0b7424 */ /* 0x000fe400078e00ff */
[----:B------:R-:W-:-:S07]  /*1d770*/  IMAD.MOV.U32 R15, RZ, RZ, -0x1 ;  /* 0xffffffffff0f7424 */ /* 0x000fce00078e00ff */
[----:B-1----:R-:W-:Y:S05]  /*1d780*/  WARPSYNC.COLLECTIVE R15, `(.L_x_12606) ;  /* 0x000000000f087348 */ /* 0x002fea0003c00000 */
[----:B------:R0:W2:Y:S02]  /*1d790*/  SHFL.IDX P6, R14, R13, R12, R11 ;  /* 0x0000000c0d0e7389 */ /* 0x0000a400000c000b */
[----:B012---:R-:W-:Y:S01]  /*1d7a0*/  ENDCOLLECTIVE ;  /* 0x000000000000791b */ /* 0x007fe20003800000 */
.L_x_12606:
[----:B------:R-:W-:Y:S02]  /*1d7b0*/  IMAD.MOV.U32 R13, RZ, RZ, R0 ;  /* 0x000000ffff0d7224 */ /* 0x000fe400078e0000 */
[----:B------:R-:W-:-:S07]  /*1d7c0*/  IMAD.MOV.U32 R3, RZ, RZ, R14 ;  /* 0x000000ffff037224 */ /* 0x000fce00078e000e */
[----:B------:R-:W-:Y:S05]  /*1d7d0*/  WARPSYNC.COLLECTIVE R15, `(.L_x_12607) ;  /* 0x000000000f087348 */ /* 0x000fea0003c00000 */
[----:B------:R0:W1:Y:S02]  /*1d7e0*/  SHFL.IDX P6, R14, R13, R12, R11 ;  /* 0x0000000c0d0e7389 */ /* 0x00006400000c000b */
[----:B01----:R-:W-:Y:S01]  /*1d7f0*/  ENDCOLLECTIVE ;  /* 0x000000000000791b */ /* 0x003fe20003800000 */
.L_x_12607:
[----:B------:R-:W-:Y:S05]  /*1d800*/  BRA `(.L_x_12608) ;  /* 0xffffff8000607947 */ /* 0x000fea000383ffff */
.L_x_12449:
        /* <DEDUP_REMOVED lines=8> */
.L_x_12610:
[----:B------:R-:W-:Y:S05]  /*1d890*/  BSYNC B1 ;  /* 0x0000000000017941 */ /* 0x000fea0003800000 */
.L_x_12609:
        /* <DEDUP_REMOVED lines=8> */
.L_x_12611:
[----:B------:R-:W-:Y:S05]  /*1d920*/  BRA `(.L_x_12612) ;  /* 0xffffff8000747947 */ /* 0x000fea000383ffff */
.L_x_12466:
        /* <DEDUP_REMOVED lines=11> */
.L_x_12614:
[----:B------:R-:W-:Y:S05]  /*1d9e0*/  BSYNC B1 ;  /* 0x0000000000017941 */ /* 0x000fea0003800000 */
.L_x_12613:
[----:B------:R-:W-:Y:S05]  /*1d9f0*/  BRA `(.L_x_12615) ;  /* 0xffffff9400f07947 */ /* 0x000fea000383ffff */
.L_x_12468:
[----:B------:R-:W-:Y:S01]  /*1da00*/  BSSY B1, `(.L_x_12616) ;  /* 0x0000006000017945 */ /* 0x000fe20003800000 */
[----:B------:R-:W-:-:S07]  /*1da10*/  IMAD.MOV.U32 R15, RZ, RZ, -0x1 ;  /* 0xffffffffff0f7424 */ /* 0x000fce00078e00ff */
[----:B01----:R-:W-:Y:S05]  /*1da20*/  WARPSYNC.COLLECTIVE R15, `(.L_x_12617) ;  /* 0x000000000f0c7348 */ /* 0x003fea0003c00000 */
[----:B------:R-:W-:Y:S02]  /*1da30*/  ELECT P6, UR62, PT ;  /* 0x00000000003e782f */ /* 0x000fe400038c0000 */
[----:B------:R-:W-:Y:S01]  /*1da40*/  MOV R14, UR62 ;  /* 0x0000003e000e7c02 */ /* 0x000fe20008000f00 */
[----:B01----:R-:W-:Y:S10]  /*1da50*/  ENDCOLLECTIVE ;  /* 0x000000000000791b */ /* 0x003ff40003800000 */
.L_x_12617:
[----:B------:R-:W-:Y:S05]  /*1da60*/  BSYNC B1 ;  /* 0x0000000000017941 */ /* 0x000fea0003800000 */
.L_x_12616:
[----:B------:R-:W-:Y:S05]  /*1da70*/  BRA `(.L_x_12467) ;  /* 0xffffff9400e87947 */ /* 0x000fea000383ffff */
.L_x_12470:
[----:B0-----:R0:W2:Y:S02]  /*1da80*/  SYNCS.PHASECHK.TRANS64.TRYWAIT P0, [R22+URZ+0x2d820], R5 ;  /* 0x02d82005160075a7 */ /* 0x0010a4000800017f */
[----:B--2---:R-:W-:Y:S05]  /*1da90*/  @!P0 NANOSLEEP.SYNCS 0x989680 ;  /* 0x009896800000895d */ /* 0x004fea0003900000 */
[----:B------:R-:W2:Y:S02]  /*1daa0*/  @!P0 SYNCS.PHASECHK.TRANS64 P0, [R22+URZ+0x2d820], R5 ;  /* 0x02d82005160085a7 */ /* 0x000ea4000800007f */
[----:B--2---:R-:W-:Y:S05]  /*1dab0*/  @!P0 BRA `(.L_x_12470) ;  /* 0xfffffffc00f08947 */ /* 0x004fea000383ffff */
[----:B------:R-:W-:Y:S05]  /*1dac0*/  BRA `(.L_x_12618) ;  /* 0xffffff9400f87947 */ /* 0x000fea000383ffff */
.L_x_12474:
[----:B--2---:R2:W3:Y:S02]  /*1dad0*/  SYNCS.PHASECHK.TRANS64.TRYWAIT P0, [R8+URZ+0x2d8a0], R10 ;  /* 0x02d8a00a080075a7 */ /* 0x0044e4000800017f */
[----:B---3--:R-:W-:Y:S05]  /*1dae0*/  @!P0 NANOSLEEP.SYNCS 0x989680 ;  /* 0x009896800000895d */ /* 0x008fea0003900000 */
[----:B------:R-:W3:Y:S02]  /*1daf0*/  @!P0 SYNCS.PHASECHK.TRANS64 P0, [R8+URZ+0x2d8a0], R10 ;  /* 0x02d8a00a080085a7 */ /* 0x000ee4000800007f */
[----:B---3--:R-:W-:Y:S05]  /*1db00*/  @!P0 BRA `(.L_x_12474) ;  /* 0xfffffffc00f08947 */ /* 0x008fea000383ffff */
[----:B------:R-:W-:Y:S05]  /*1db10*/  BRA `(.L_x_12619) ;  /* 0xffffff9800147947 */ /* 0x000fea000383ffff */
.L_x_12481:
[----:B0-----:R0:W1:Y:S02]  /*1db20*/  SYNCS.PHASECHK.TRANS64.TRYWAIT P0, [R8+URZ+0x2d8c0], R10 ;  /* 0x02d8c00a080075a7 */ /* 0x001064000800017f */
[----:B-1----:R-:W-:Y:S05]  /*1db30*/  @!P0 NANOSLEEP.SYNCS 0x989680 ;  /* 0x009896800000895d */ /* 0x002fea0003900000 */
[----:B------:R-:W1:Y:S02]  /*1db40*/  @!P0 SYNCS.PHASECHK.TRANS64 P0, [R8+URZ+0x2d8c0], R10 ;  /* 0x02d8c00a080085a7 */ /* 0x000e64000800007f */
[----:B-1----:R-:W-:Y:S05]  /*1db50*/  @!P0 BRA `(.L_x_12481) ;  /* 0xfffffffc00f08947 */ /* 0x002fea000383ffff */
[----:B------:R-:W-:Y:S05]  /*1db60*/  BRA `(.L_x_12620) ;  /* 0xffffff9c00107947 */ /* 0x000fea000383ffff */
.L_x_12490:
[----:B0-----:R0:W1:Y:S02]  /*1db70*/  SYNCS.PHASECHK.TRANS64.TRYWAIT P1, [R8+URZ+0x2d8a0], R7 ;  /* 0x02d8a007080075a7 */ /* 0x001064000802017f */
[----:B-1----:R-:W-:Y:S05]  /*1db80*/  @!P1 NANOSLEEP.SYNCS 0x989680 ;  /* 0x009896800000995d */ /* 0x002fea0003900000 */
[----:B------:R-:W1:Y:S02]  /*1db90*/  @!P1 SYNCS.PHASECHK.TRANS64 P1, [R8+URZ+0x2d8a0], R7 ;  /* 0x02d8a007080095a7 */ /* 0x000e64000802007f */
[----:B-1----:R-:W-:Y:S05]  /*1dba0*/  @!P1 BRA `(.L_x_12490) ;  /* 0xfffffffc00f09947 */ /* 0x002fea000383ffff */
[----:B------:R-:W-:Y:S05]  /*1dbb0*/  BRA `(.L_x_12621) ;  /* 0xffffffa000507947 */ /* 0x000fea000383ffff */
.L_x_12497:
[----:B-1----:R1:W2:Y:S02]  /*1dbc0*/  SYNCS.PHASECHK.TRANS64.TRYWAIT P1, [R8+URZ+0x2d8c0], R7 ;  /* 0x02d8c007080075a7 */ /* 0x0022a4000802017f */
[----:B--2---:R-:W-:Y:S05]  /*1dbd0*/  @!P1 NANOSLEEP.SYNCS 0x989680 ;  /* 0x009896800000995d */ /* 0x004fea0003900000 */
[----:B------:R-:W2:Y:S02]  /*1dbe0*/  @!P1 SYNCS.PHASECHK.TRANS64 P1, [R8+URZ+0x2d8c0], R7 ;  /* 0x02d8c007080095a7 */ /* 0x000ea4000802007f */
[----:B--2---:R-:W-:Y:S05]  /*1dbf0*/  @!P1 BRA `(.L_x_12497) ;  /* 0xfffffffc00f09947 */ /* 0x004fea000383ffff */
[----:B------:R-:W-:Y:S05]  /*1dc00*/  BRA `(.L_x_12622) ;  /* 0xffffffa400487947 */ /* 0x000fea000383ffff */
.L_x_12512:
        /* <DEDUP_REMOVED lines=11> */
.L_x_12624:
[----:B------:R-:W-:Y:S05]  /*1dcc0*/  BSYNC B0 ;  /* 0x0000000000007941 */ /* 0x000fea0003800000 */
.L_x_12623:
[----:B------:R-:W-:Y:S05]  /*1dcd0*/  BRA `(.L_x_12625) ;  /* 0xffffffb000b07947 */ /* 0x000fea000383ffff */
.L_x_12515:
[----:B-1----:R1:W2:Y:S02]  /*1dce0*/  SYNCS.PHASECHK.TRANS64.TRYWAIT P0, [R0+URZ+0x2d840], R5 ;  /* 0x02d84005000075a7 */ /* 0x0022a4000800017f */
[----:B--2---:R-:W-:Y:S05]  /*1dcf0*/  @!P0 NANOSLEEP.SYNCS 0x989680 ;  /* 0x009896800000895d */ /* 0x004fea0003900000 */
[----:B------:R-:W2:Y:S02]  /*1dd00*/  @!P0 SYNCS.PHASECHK.TRANS64 P0, [R0+URZ+0x2d840], R5 ;  /* 0x02d84005000085a7 */ /* 0x000ea4000800007f */
[----:B--2---:R-:W-:Y:S05]  /*1dd10*/  @!P0 BRA `(.L_x_12515) ;  /* 0xfffffffc00f08947 */ /* 0x004fea000383ffff */
[----:B------:R-:W-:Y:S05]  /*1dd20*/  BRA `(.L_x_12626) ;  /* 0xffffffb400147947 */ /* 0x000fea000383ffff */
.L_x_12516:
        /* <DEDUP_REMOVED lines=8> */
.L_x_12628:
[----:B------:R-:W-:Y:S05]  /*1ddb0*/  BSYNC B0 ;  /* 0x0000000000007941 */ /* 0x000fea0003800000 */
.L_x_12627:
        /* <DEDUP_REMOVED lines=8> */
.L_x_12629:
[----:B------:R-:W-:Y:S02]  /*1de40*/  IMAD.MOV.U32 R13, RZ, RZ, R7 ;  /* 0x000000ffff0d7224 */ /* 0x000fe400078e0007 */
[----:B------:R-:W-:Y:S02]  /*1de50*/  IMAD.MOV.U32 R12, RZ, RZ, 0x1 ;  /* 0x00000001ff0c7424 */ /* 0x000fe400078e00ff */
[----:B------:R-:W-:-:S07]  /*1de60*/  IMAD.MOV.U32 R4, RZ, RZ, R14 ;  /* 0x000000ffff047224 */ /* 0x000fce00078e000e */
[----:B------:R-:W-:Y:S05]  /*1de70*/  WARPSYNC.COLLECTIVE R15, `(.L_x_12630) ;  /* 0x000000000f087348 */ /* 0x000fea0003c00000 */
[----:B------:R0:W1:Y:S02]  /*1de80*/  SHFL.IDX P6, R14, R13, R12, R11 ;  /* 0x0000000c0d0e7389 */ /* 0x00006400000c000b */
[----:B01----:R-:W-:Y:S01]  /*1de90*/  ENDCOLLECTIVE ;  /* 0x000000000000791b */ /* 0x003fe20003800000 */
.L_x_12630:
        /* <DEDUP_REMOVED lines=18> */
.L_x_12631:
[----:B------:R-:W-:Y:S02]  /*1dfc0*/  IMAD.MOV.U32 R13, RZ, RZ, R7 ;  /* 0x000000ffff0d7224 */ /* 0x000fe400078e0007 */
[----:B------:R-:W-:Y:S02]  /*1dfd0*/  IMAD.MOV.U32 R12, RZ, RZ, 0x2 ;  /* 0x00000002ff0c7424 */ /* 0x000fe400078e00ff */
[----:B------:R-:W-:-:S07]  /*1dfe0*/  IMAD.MOV.U32 R4, RZ, RZ, R14 ;  /* 0x000000ffff047224 */ /* 0x000fce00078e000e */
[----:B------:R-:W-:Y:S05]  /*1dff0*/  WARPSYNC.COLLECTIVE R15, `(.L_x_12632) ;  /* 0x000000000f087348 */ /* 0x000fea0003c00000 */
[----:B------:R0:W1:Y:S02]  /*1e000*/  SHFL.IDX P6, R14, R13, R12, R11 ;  /* 0x0000000c0d0e7389 */ /* 0x00006400000c000b */
[----:B01----:R-:W-:Y:S01]  /*1e010*/  ENDCOLLECTIVE ;  /* 0x000000000000791b */ /* 0x003fe20003800000 */
.L_x_12632:
        /* <DEDUP_REMOVED lines=18> */
.L_x_12633:
[----:B------:R-:W-:Y:S02]  /*1e140*/  IMAD.MOV.U32 R13, RZ, RZ, R7 ;  /* 0x000000ffff0d7224 */ /* 0x000fe400078e0007 */
[----:B------:R-:W-:Y:S02]  /*1e150*/  IMAD.MOV.U32 R12, RZ, RZ, 0x3 ;  /* 0x00000003ff0c7424 */ /* 0x000fe400078e00ff */
[----:B------:R-:W-:-:S07]  /*1e160*/  IMAD.MOV.U32 R4, RZ, RZ, R14 ;  /* 0x000000ffff047224 */ /* 0x000fce00078e000e */
[----:B------:R-:W-:Y:S05]  /*1e170*/  WARPSYNC.COLLECTIVE R15, `(.L_x_12634) ;  /* 0x000000000f087348 */ /* 0x000fea0003c00000 */
[----:B------:R0:W1:Y:S02]  /*1e180*/  SHFL.IDX P6, R14, R13, R12, R11 ;  /* 0x0000000c0d0e7389 */ /* 0x00006400000c000b */
[----:B01----:R-:W-:Y:S01]  /*1e190*/  ENDCOLLECTIVE ;  /* 0x000000000000791b */ /* 0x003fe20003800000 */
.L_x_12634:
        /* <DEDUP_REMOVED lines=11> */
.L_x_12635:
        /* <DEDUP_REMOVED lines=8> */
.L_x_12521:
[----:B-----5:R-:W-:Y:S02]  /*1e2d0*/  IMAD R0, R21, R9, RZ ;  /* 0x0000000915007224 */ /* 0x020fe400078e02ff */
[----:B------:R0:W5:Y:S01]  /*1e2e0*/  LDL R21, [R1+0x30] ;  /* 0x0000300001157983 */ /* 0x0001620000100800 */
[----:B------:R-:W-:Y:S02]  /*1e2f0*/  IMAD.MOV.U32 R13, RZ, RZ, R4 ;  /* 0x000000ffff0d7224 */ /* 0x000fe400078e0004 */
[----:B------:R-:W-:Y:S02]  /*1e300*/  IMAD.MOV.U32 R12, RZ, RZ, RZ ;  /* 0x000000ffff0c7224 */ /* 0x000fe400078e00ff */
[----:B------:R-:W-:Y:S02]  /*1e310*/  IMAD.MOV.U32 R11, RZ, RZ, 0x1c1f ;  /* 0x00001c1fff0b7424 */ /* 0x000fe400078e00ff */
[----:B------:R-:W-:Y:S02]  /*1e320*/  IMAD.MOV.U32 R15, RZ, RZ, -0x1 ;  /* 0xffffffffff0f7424 */ /* 0x000fe400078e00ff */
[----:B0-----:R-:W-:-:S07]  /*1e330*/  IMAD R17, R17, 0xc0, R20 ;  /* 0x000000c011117824 */ /* 0x001fce00078e0214 */
[----:B-----5:R-:W-:Y:S05]  /*1e340*/  WARPSYNC.COLLECTIVE R15, `(.L_x_12637) ;  /* 0x000000000f087348 */ /* 0x020fea0003c00000 */
[----:B------:R0:W1:Y:S02]  /*1e350*/  SHFL.IDX P6, R14, R13, R12, R11 ;  /* 0x0000000c0d0e7389 */ /* 0x00006400000c000b */
[----:B01---5:R-:W-:Y:S01]  /*1e360*/  ENDCOLLECTIVE ;  /* 0x000000000000791b */ /* 0x023fe20003800000 */
.L_x_12637:
[C---:B------:R-:W-:Y:S01]  /*1e370*/  VIADD R9, R17.reuse, 0x20 ;  /* 0x0000002011097836 */ /* 0x040fe20000000000 */
[----:B------:R-:W-:Y:S01]  /*1e380*/  ISETP.GE.AND P3, PT, R17, R0, PT ;  /* 0x000000001100720c */ /* 0x000fe20003f66270 */
[----:B------:R-:W-:Y:S02]  /*1e390*/  IMAD.MOV.U32 R13, RZ, RZ, R5 ;  /* 0x000000ffff0d7224 */ /* 0x000fe400078e0005 */
[----:B------:R-:W-:-:S10]  /*1e3a0*/  IMAD.MOV.U32 R2, RZ, RZ, R14 ;  /* 0x000000ffff027224 */ /* 0x000fd400078e000e */
[----:B------:R-:W-:Y:S05]  /*1e3b0*/  WARPSYNC.COLLECTIVE R15, `(.L_x_12638) ;  /* 0x000000000f087348 */ /* 0x000fea0003c00000 */
[----:B------:R0:W1:Y:S02]  /*1e3c0*/  SHFL.IDX P6, R14, R13, R12, R11 ;  /* 0x0000000c0d0e7389 */ /* 0x00006400000c000b */
[----:B01----:R-:W-:Y:S01]  /*1e3d0*/  ENDCOLLECTIVE ;  /* 0x000000000000791b */ /* 0x003fe20003800000 */
.L_x_12638:
[----:B------:R-:W-:Y:S02]  /*1e3e0*/  IMAD.MOV.U32 R13, RZ, RZ, R4 ;  /* 0x000000ffff0d7224 */ /* 0x000fe400078e0004 */
[----:B------:R-:W-:Y:S02]  /*1e3f0*/  IMAD.MOV.U32 R12, RZ, RZ, 0x1 ;  /* 0x00000001ff0c7424 */ /* 0x000fe400078e00ff */
[----:B------:R-:W-:-:S07]  /*1e400*/  IMAD.MOV.U32 R3, RZ, RZ, R14 ;  /* 0x000000ffff037224 */ /* 0x000fce00078e000e */
[----:B------:R-:W-:Y:S05]  /*1e410*/  WARPSYNC.COLLECTIVE R15, `(.L_x_12639) ;  /* 0x000000000f087348 */ /* 0x000fea0003c00000 */
[----:B------:R0:W1:Y:S02]  /*1e420*/  SHFL.IDX P6, R14, R13, R12, R11 ;  /* 0x0000000c0d0e7389 */ /* 0x00006400000c000b */
[----:B01----:R-:W-:Y:S01]  /*1e430*/  ENDCOLLECTIVE ;  /* 0x000000000000791b */ /* 0x003fe20003800000 */
.L_x_12639:
        /* <DEDUP_REMOVED lines=10> */
.L_x_12640:
        /* <DEDUP_REMOVED lines=13> */
.L_x_12641:
        /* <DEDUP_REMOVED lines=10> */
.L_x_12642:
        /* <DEDUP_REMOVED lines=14> */
.L_x_12643:
        /* <DEDUP_REMOVED lines=9> */
.L_x_12644:
        /* <DEDUP_REMOVED lines=13> */
.L_x_12645:
        /* <DEDUP_REMOVED lines=9> */
.L_x_12646:
        /* <DEDUP_REMOVED lines=14> */
.L_x_12647:
        /* <DEDUP_REMOVED lines=12> */
.L_x_12648:
[----:B------:R-:W-:Y:S01]  /*1eac0*/  @!PT LDS RZ, [RZ] ;  /* 0x00000000fffff984 */ /* 0x000fe20000000800 */
[----:B------:R-:W-:Y:S01]  /*1ead0*/  @!PT LDS RZ, [RZ] ;  /* 0x00000000fffff984 */ /* 0x000fe20000000800 */
[----:B------:R-:W-:Y:S01]  /*1eae0*/  @!PT LDS RZ, [RZ] ;  /* 0x00000000fffff984 */ /* 0x000fe20000000800 */
[----:B------:R0:W-:Y:S02]  /*1eaf0*/  @!P3 LDGSTS.E.BYPASS.LTC128B.128 [R21+0x14400], desc[UR38][R2.64+0x80], !P2 ;  /* 0x144000800215bfae */ /* 0x0001e4000d101d66 */
[----:B0-----:R-:W-:Y:S01]  /*1eb00*/  IMAD.MOV.U32 R2, RZ, RZ, R14 ;  /* 0x000000ffff027224 */ /* 0x001fe200078e000e */
[----:B------:R-:W-:Y:S06]  /*1eb10*/  BRA `(.L_x_12649) ;  /* 0xffffffb400f87947 */ /* 0x000fec000383ffff */
.L_x_12524:
[----:B-1----:R1:W2:Y:S02]  /*1eb20*/  SYNCS.PHASECHK.TRANS64.TRYWAIT P0, [R22+URZ+0x2d820], R0 ;  /* 0x02d82000160075a7 */ /* 0x0022a4000800017f */
[----:B--2---:R-:W-:Y:S05]  /*1eb30*/  @!P0 NANOSLEEP.SYNCS 0x989680 ;  /* 0x009896800000895d */ /* 0x004fea0003900000 */
[----:B------:R-:W2:Y:S02]  /*1eb40*/  @!P0 SYNCS.PHASECHK.TRANS64 P0, [R22+URZ+0x2d820], R0 ;  /* 0x02d82000160085a7 */ /* 0x000ea4000800007f */
[----:B--2---:R-:W-:Y:S05]  /*1eb50*/  @!P0 BRA `(.L_x_12524) ;  /* 0xfffffffc00f08947 */ /* 0x004fea000383ffff */
[----:B------:R-:W-:Y:S05]  /*1eb60*/  BRA `(.L_x_12650) ;  /* 0xffffffb800607947 */ /* 0x000fea000383ffff */
.L_x_12529:
[----:B0-----:R0:W1:Y:S02]  /*1eb70*/  SYNCS.PHASECHK.TRANS64.TRYWAIT P0, [R5+URZ+0x2d840], R0 ;  /* 0x02d84000050075a7 */ /* 0x001064000800017f */
[----:B-1----:R-:W-:Y:S05]  /*1eb80*/  @!P0 NANOSLEEP.SYNCS 0x989680 ;  /* 0x009896800000895d */ /* 0x002fea0003900000 */
[----:B------:R-:W1:Y:S02]  /*1eb90*/  @!P0 SYNCS.PHASECHK.TRANS64 P0, [R5+URZ+0x2d840], R0 ;  /* 0x02d84000050085a7 */ /* 0x000e64000800007f */
[----:B-1----:R-:W-:Y:S05]  /*1eba0*/  @!P0 BRA `(.L_x_12529) ;  /* 0xfffffffc00f08947 */ /* 0x002fea000383ffff */
[----:B------:R-:W-:Y:S05]  /*1ebb0*/  BRA `(.L_x_12651) ;  /* 0xffffffbc00507947 */ /* 0x000fea000383ffff */
.L_x_12530:
        /* <DEDUP_REMOVED lines=8> */
.L_x_12653:
[----:B------:R-:W-:Y:S05]  /*1ec40*/  BSYNC B1 ;  /* 0x0000000000017941 */ /* 0x000fea0003800000 */
.L_x_12652:
        /* <DEDUP_REMOVED lines=13> */
.L_x_12654:
        /* <DEDUP_REMOVED lines=8> */
.L_x_12655:
        /* <DEDUP_REMOVED lines=14> */
.L_x_12656:
[----:B------:R-:W-:Y:S02]  /*1ee80*/  IMAD.MOV.U32 R13, RZ, RZ, R7 ;  /* 0x000000ffff0d7224 */ /* 0x000fe400078e0007 */
[----:B------:R-:W-:Y:S02]  /*1ee90*/  IMAD.MOV.U32 R12, RZ, RZ, 0x2 ;  /* 0x00000002ff0c7424 */ /* 0x000fe400078e00ff */
[----:B------:R-:W-:-:S07]  /*1eea0*/  IMAD.MOV.U32 R2, RZ, RZ, R14 ;  /* 0x000000ffff027224 */ /* 0x000fce00078e000e */
[----:B------:R-:W-:Y:S05]  /*1eeb0*/  WARPSYNC.COLLECTIVE R15, `(.L_x_12657) ;  /* 0x000000000f087348 */ /* 0x000fea0003c00000 */
[----:B------:R0:W1:Y:S02]  /*1eec0*/  SHFL.IDX P6, R14, R13, R12, R11 ;  /* 0x0000000c0d0e7389 */ /* 0x00006400000c000b */
[----:B01----:R-:W-:Y:S01]  /*1eed0*/  ENDCOLLECTIVE ;  /* 0x000000000000791b */ /* 0x003fe20003800000 */
.L_x_12657:
        /* <DEDUP_REMOVED lines=13> */
.L_x_12658:
[----:B------:R-:W-:Y:S02]  /*1efb0*/  IMAD.MOV.U32 R13, RZ, RZ, R7 ;  /* 0x000000ffff0d7224 */ /* 0x000fe400078e0007 */
[----:B------:R-:W-:Y:S02]  /*1efc0*/  IMAD.MOV.U32 R12, RZ, RZ, 0x3 ;  /* 0x00000003ff0c7424 */ /* 0x000fe400078e00ff */
[----:B------:R-:W-:-:S07]  /*1efd0*/  IMAD.MOV.U32 R2, RZ, RZ, R14 ;  /* 0x000000ffff027224 */ /* 0x000fce00078e000e */
[----:B------:R-:W-:Y:S05]  /*1efe0*/  WARPSYNC.COLLECTIVE R15, `(.L_x_12659) ;  /* 0x000000000f087348 */ /* 0x000fea0003c00000 */
[----:B------:R0:W1:Y:S02]  /*1eff0*/  SHFL.IDX P6, R14, R13, R12, R11 ;  /* 0x0000000c0d0e7389 */ /* 0x00006400000c000b */
[----:B01----:R-:W-:Y:S01]  /*1f000*/  ENDCOLLECTIVE ;  /* 0x000000000000791b */ /* 0x003fe20003800000 */
.L_x_12659:
        /* <DEDUP_REMOVED lines=14> */
.L_x_12660:
[----:B------:R-:W-:Y:S01]  /*1f0f0*/  IMAD.MOV.U32 R2, RZ, RZ, R14 ;  /* 0x000000ffff027224 */ /* 0x000fe200078e000e */
[----:B------:R-:W-:Y:S06]  /*1f100*/  BRA `(.L_x_12661) ;  /* 0xffffffb800dc7947 */ /* 0x000fec000383ffff */
.L_x_12535:
[----:B-1----:R1:W2:Y:S02]  /*1f110*/  SYNCS.PHASECHK.TRANS64.TRYWAIT P0, [R5+URZ+0x2d860], R2 ;  /* 0x02d86002050075a7 */ /* 0x0022a4000800017f */
[----:B--2---:R-:W-:Y:S05]  /*1f120*/  @!P0 NANOSLEEP.SYNCS 0x989680 ;  /* 0x009896800000895d */ /* 0x004fea0003900000 */
[----:B------:R-:W2:Y:S02]  /*1f130*/  @!P0 SYNCS.PHASECHK.TRANS64 P0, [R5+URZ+0x2d860], R2 ;  /* 0x02d86002050085a7 */ /* 0x000ea4000800007f */
[----:B--2---:R-:W-:Y:S05]  /*1f140*/  @!P0 BRA `(.L_x_12535) ;  /* 0xfffffffc00f08947 */ /* 0x004fea000383ffff */
[----:B------:R-:W-:Y:S05]  /*1f150*/  BRA `(.L_x_12662) ;  /* 0xffffffbc00407947 */ /* 0x000fea000383ffff */
.L_x_12536:
        /* <DEDUP_REMOVED lines=8> */
.L_x_12664:
[----:B------:R-:W-:Y:S05]  /*1f1e0*/  BSYNC B1 ;  /* 0x0000000000017941 */ /* 0x000fea0003800000 */
.L_x_12663:
        /* <DEDUP_REMOVED lines=9> */
.L_x_12665:
[----:B------:R-:W-:Y:S02]  /*1f280*/  IMAD.MOV.U32 R13, RZ, RZ, R25 ;  /* 0x000000ffff0d7224 */ /* 0x000fe400078e0019 */
[----:B------:R-:W-:Y:S02]  /*1f290*/  IMAD.MOV.U32 R12, RZ, RZ, 0x1 ;  /* 0x00000001ff0c7424 */ /* 0x000fe400078e00ff */
[----:B------:R-:W-:-:S07]  /*1f2a0*/  IMAD.MOV.U32 R2, RZ, RZ, R14 ;  /* 0x000000ffff027224 */ /* 0x000fce00078e000e */
[----:B------:R-:W-:Y:S05]  /*1f2b0*/  WARPSYNC.COLLECTIVE R15, `(.L_x_12666) ;  /* 0x000000000f087348 */ /* 0x000fea0003c00000 */
[----:B------:R0:W1:Y:S02]  /*1f2c0*/  SHFL.IDX P6, R14, R13, R12, R11 ;  /* 0x0000000c0d0e7389 */ /* 0x00006400000c000b */
[----:B01----:R-:W-:Y:S01]  /*1f2d0*/  ENDCOLLECTIVE ;  /* 0x000000000000791b */ /* 0x003fe20003800000 */
.L_x_12666:
        /* <DEDUP_REMOVED lines=16> */
.L_x_12667:
[----:B------:R-:W-:Y:S02]  /*1f3e0*/  IMAD.MOV.U32 R13, RZ, RZ, R25 ;  /* 0x000000ffff0d7224 */ /* 0x000fe400078e0019 */
[----:B------:R-:W-:Y:S02]  /*1f3f0*/  IMAD.MOV.U32 R12, RZ, RZ, 0x2 ;  /* 0x00000002ff0c7424 */ /* 0x000fe400078e00ff */
[----:B------:R-:W-:-:S07]  /*1f400*/  IMAD.MOV.U32 R2, RZ, RZ, R14 ;  /* 0x000000ffff027224 */ /* 0x000fce00078e000e */
[----:B------:R-:W-:Y:S05]  /*1f410*/  WARPSYNC.COLLECTIVE R15, `(.L_x_12668) ;  /* 0x000000000f087348 */ /* 0x000fea0003c00000 */
[----:B------:R0:W1:Y:S02]  /*1f420*/  SHFL.IDX P6, R14, R13, R12, R11 ;  /* 0x0000000c0d0e7389 */ /* 0x00006400000c000b */
[----:B01----:R-:W-:Y:S01]  /*1f430*/  ENDCOLLECTIVE ;  /* 0x000000000000791b */ /* 0x003fe20003800000 */
.L_x_12668:
        /* <DEDUP_REMOVED lines=16> */
.L_x_12669:
[----:B------:R-:W-:Y:S02]  /*1f540*/  IMAD.MOV.U32 R13, RZ, RZ, R25 ;  /* 0x000000ffff0d7224 */ /* 0x000fe400078e0019 */
[----:B------:R-:W-:Y:S02]  /*1f550*/  IMAD.MOV.U32 R12, RZ, RZ, 0x3 ;  /* 0x00000003ff0c7424 */ /* 0x000fe400078e00ff */
[----:B------:R-:W-:-:S07]  /*1f560*/  IMAD.MOV.U32 R2, RZ, RZ, R14 ;  /* 0x000000ffff027224 */ /* 0x000fce00078e000e */
[----:B------:R-:W-:Y:S05]  /*1f570*/  WARPSYNC.COLLECTIVE R15, `(.L_x_12670) ;  /* 0x000000000f087348 */ /* 0x000fea0003c00000 */
[----:B------:R0:W1:Y:S02]  /*1f580*/  SHFL.IDX P6, R14, R13, R12, R11 ;  /* 0x0000000c0d0e7389 */ /* 0x00006400000c000b */
[----:B01----:R-:W-:Y:S01]  /*1f590*/  ENDCOLLECTIVE ;  /* 0x000000000000791b */ /* 0x003fe20003800000 */
.L_x_12670:
        /* <DEDUP_REMOVED lines=13> */
.L_x_12671:
        /* <DEDUP_REMOVED lines=8> */
.L_x_12544:
[----:B-1----:R1:W2:Y:S02]  /*1f6f0*/  SYNCS.PHASECHK.TRANS64.TRYWAIT P0, [R0+URZ+0x2d860], R3 ;  /* 0x02d86003000075a7 */ /* 0x0022a4000800017f */
[----:B--2---:R-:W-:Y:S05]  /*1f700*/  @!P0 NANOSLEEP.SYNCS 0x989680 ;  /* 0x009896800000895d */ /* 0x004fea0003900000 */
[----:B------:R-:W2:Y:S02]  /*1f710*/  @!P0 SYNCS.PHASECHK.TRANS64 P0, [R0+URZ+0x2d860], R3 ;  /* 0x02d86003000085a7 */ /* 0x000ea4000800007f */
[----:B--2---:R-:W-:Y:S05]  /*1f720*/  @!P0 BRA `(.L_x_12544) ;  /* 0xfffffffc00f08947 */ /* 0x004fea000383ffff */
[----:B------:R-:W-:Y:S05]  /*1f730*/  BRA `(.L_x_12673) ;  /* 0xffffffbc00c87947 */ /* 0x000fea000383ffff */
.L_x_12545:
        /* <DEDUP_REMOVED lines=8> */
.L_x_12675:
[----:B------:R-:W-:Y:S05]  /*1f7c0*/  BSYNC B0 ;  /* 0x0000000000007941 */ /* 0x000fea0003800000 */
.L_x_12674:
        /* <DEDUP_REMOVED lines=10> */
.L_x_12676:
        /* <DEDUP_REMOVED lines=17> */
.L_x_12677:
        /* <DEDUP_REMOVED lines=14> */
.L_x_12678:
[----:B------:R-:W-:Y:S02]  /*1fa60*/  IMAD.MOV.U32 R13, RZ, RZ, R25 ;  /* 0x000000ffff0d7224 */ /* 0x000fe400078e0019 */
[----:B------:R-:W-:Y:S01]  /*1fa70*/  IMAD.MOV.U32 R12, RZ, RZ, 0x2 ;  /* 0x00000002ff0c7424 */ /* 0x000fe200078e00ff */
[----:B------:R-:W-:-:S13]  /*1fa80*/  IADD3 R2, P4, R14, R5, RZ ;  /* 0x000000050e027210 */ /* 0x000fda0007f9e0ff */
[----:B------:R-:W-:Y:S05]  /*1fa90*/  WARPSYNC.COLLECTIVE R15, `(.L_x_12679) ;  /* 0x000000000f087348 */ /* 0x000fea0003c00000 */
[----:B------:R0:W1:Y:S02]  /*1faa0*/  SHFL.IDX P6, R14, R13, R12, R11 ;  /* 0x0000000c0d0e7389 */ /* 0x00006400000c000b */
[----:B01----:R-:W-:Y:S01]  /*1fab0*/  ENDCOLLECTIVE ;  /* 0x000000000000791b */ /* 0x003fe20003800000 */
.L_x_12679:
        /* <DEDUP_REMOVED lines=15> */
.L_x_12680:
[----:B------:R-:W-:Y:S02]  /*1fbb0*/  IMAD.MOV.U32 R13, RZ, RZ, R25 ;  /* 0x000000ffff0d7224 */ /* 0x000fe400078e0019 */
[----:B------:R-:W-:Y:S01]  /*1fbc0*/  IMAD.MOV.U32 R12, RZ, RZ, 0x3 ;  /* 0x00000003ff0c7424 */ /* 0x000fe200078e00ff */
[----:B------:R-:W-:-:S13]  /*1fbd0*/  IADD3 R2, P4, R14, R5, RZ ;  /* 0x000000050e027210 */ /* 0x000fda0007f9e0ff */
[----:B------:R-:W-:Y:S05]  /*1fbe0*/  WARPSYNC.COLLECTIVE R15, `(.L_x_12681) ;  /* 0x000000000f087348 */ /* 0x000fea0003c00000 */
[----:B------:R0:W1:Y:S02]  /*1fbf0*/  SHFL.IDX P6, R14, R13, R12, R11 ;  /* 0x0000000c0d0e7389 */ /* 0x00006400000c000b */
[----:B01----:R-:W-:Y:S01]  /*1fc00*/  ENDCOLLECTIVE ;  /* 0x000000000000791b */ /* 0x003fe20003800000 */
.L_x_12681:
        /* <DEDUP_REMOVED lines=14> */
.L_x_12682:
[----:B------:R-:W-:Y:S05]  /*1fcf0*/  BRA `(.L_x_12683) ;  /* 0xffffffbc00287947 */ /* 0x000fea000383ffff */
.L_x_12550:
        /* <DEDUP_REMOVED lines=8> */
.L_x_12685:
[----:B------:R-:W-:Y:S05]  /*1fd80*/  BSYNC B0 ;  /* 0x0000000000007941 */ /* 0x000fea0003800000 */
.L_x_12684:
        /* <DEDUP_REMOVED lines=9> */
.L_x_12686:
        /* <DEDUP_REMOVED lines=18> */
.L_x_12687:
[----:B------:R-:W-:Y:S01]  /*1ff40*/  IMAD.MOV.U32 R12, RZ, RZ, 0x2 ;  /* 0x00000002ff0c7424 */ /* 0x000fe200078e00ff */
[----:B------:R-:W-:-:S05]  /*1ff50*/  SEL R5, R14, RZ, P1 ;  /* 0x000000ff0e057207 */ /* 0x000fca0000800000 */
[----:B------:R-:W-:-:S04]  /*1ff60*/  IMAD.IADD R4, R2, 0x1, R5 ;  /* 0x0000000102047824 */ /* 0x000fc800078e0205 */
[----:B------:R-:W-:-:S07]  /*1ff70*/  IMAD.MOV.U32 R13, RZ, RZ, R4 ;  /* 0x000000ffff0d7224 */ /* 0x000fce00078e0004 */
[----:B------:R-:W-:Y:S05]  /*1ff80*/  WARPSYNC.COLLECTIVE R15, `(.L_x_12688) ;  /* 0x000000000f087348 */ /* 0x000fea0003c00000 */
[----:B------:R0:W1:Y:S02]  /*1ff90*/  SHFL.UP P6, R14, R13, R12, R11 ;  /* 0x0400000c0d0e7389 */ /* 0x00006400000c000b */
[----:B01----:R-:W-:Y:S01]  /*1ffa0*/  ENDCOLLECTIVE ;  /* 0x000000000000791b */ /* 0x003fe20003800000 */
.L_x_12688:
[----:B------:R-:W-:Y:S01]  /*1ffb0*/  IMAD.MOV.U32 R12, RZ, RZ, 0x4 ;  /* 0x00000004ff0c7424 */ /* 0x000fe200078e00ff */
[----:B------:R-:W-:-:S05]  /*1ffc0*/  SEL R5, R14, RZ, P2 ;  /* 0x000000ff0e057207 */ /* 0x000fca0001000000 */
[----:B------:R-:W-:-:S04]  /*1ffd0*/  IMAD.IADD R5, R4, 0x1, R5 ;  /* 0x0000000104057824 */ /* 0x000fc800078e0205 */
[----:B------:R-:W-:-:S07]  /*1ffe0*/  IMAD.MOV.U32 R13, RZ, RZ, R5 ;  /* 0x000000ffff0d7224 */ /* 0x000fce00078e0005 */
[----:B------:R-:W-:Y:S05]  /*1fff0*/  WARPSYNC.COLLECTIVE R15, `(.L_x_12689) ;  /* 0x000000000f087348 */ /* 0x000fea0003c00000 */
[----:B------:R0:W1:Y:S02]  /*20000*/  SHFL.UP P6, R14, R13, R12, R11 ;  /* 0x0400000c0d0e7389 */ /* 0x00006400000c000b */
[----:B01----:R-:W-:Y:S01]  /*20010*/  ENDCOLLECTIVE ;  /* 0x000000000000791b */ /* 0x003fe20003800000 */
.L_x_12689:
[----:B------:R-:W-:Y:S01]  /*20020*/  IMAD.MOV.U32 R12, RZ, RZ, 0x8 ;  /* 0x00000008ff0c7424 */ /* 0x000fe200078e00ff */
[----:B------:R-:W-:-:S05]  /*20030*/  SEL R6, R14, RZ, P3 ;  /* 0x000000ff0e067207 */ /* 0x000fca0001800000 */
[----:B------:R-:W-:-:S04]  /*20040*/  IMAD.IADD R6, R5, 0x1, R6 ;  /* 0x0000000105067824 */ /* 0x000fc800078e0206 */
[----:B------:R-:W-:-:S07]  /*20050*/  IMAD.MOV.U32 R13, RZ, RZ, R6 ;  /* 0x000000ffff0d7224 */ /* 0x000fce00078e0006 */
[----:B------:R-:W-:Y:S05]  /*20060*/  WARPSYNC.COLLECTIVE R15, `(.L_x_12690) ;  /* 0x000000000f087348 */ /* 0x000fea0003c00000 */
[----:B------:R0:W1:Y:S02]  /*20070*/  SHFL.UP P6, R14, R13, R12, R11 ;  /* 0x0400000c0d0e7389 */ /* 0x00006400000c000b */
[----:B01----:R-:W-:Y:S01]  /*20080*/  ENDCOLLECTIVE ;  /* 0x000000000000791b */ /* 0x003fe20003800000 */
.L_x_12690:
[----:B------:R-:W-:Y:S01]  /*20090*/  IMAD.MOV.U32 R12, RZ, RZ, 0x10 ;  /* 0x00000010ff0c7424 */ /* 0x000fe200078e00ff */
[----:B------:R-:W-:-:S05]  /*200a0*/  SEL R3, R14, RZ, P4 ;  /* 0x000000ff0e037207 */ /* 0x000fca0002000000 */
[----:B------:R-:W-:-:S04]  /*200b0*/  IMAD.IADD R4, R6, 0x1, R3 ;  /* 0x0000000106047824 */ /* 0x000fc800078e0203 */
[----:B------:R-:W-:-:S07]  /*200c0*/  IMAD.MOV.U32 R13, RZ, RZ, R4 ;  /* 0x000000ffff0d7224 */ /* 0x000fce00078e0004 */
[----:B------:R-:W-:Y:S05]  /*200d0*/  WARPSYNC.COLLECTIVE R15, `(.L_x_12691) ;  /* 0x000000000f087348 */ /* 0x000fea0003c00000 */
[----:B------:R0:W1:Y:S02]  /*200e0*/  SHFL.UP P6, R14, R13, R12, R11 ;  /* 0x0400000c0d0e7389 */ /* 0x00006400000c000b */
[----:B01----:R-:W-:Y:S01]  /*200f0*/  ENDCOLLECTIVE ;  /* 0x000000000000791b */ /* 0x003fe20003800000 */
.L_x_12691:
        /* <DEDUP_REMOVED lines=8> */
.L_x_12692:
[----:B------:R-:W-:Y:S05]  /*20180*/  BRA `(.L_x_12693) ;  /* 0xffffffbc00447947 */ /* 0x000fea000383ffff */
.L_x_12555:
        /* <DEDUP_REMOVED lines=8> */
.L_x_12695:
[----:B------:R-:W-:Y:S05]  /*20210*/  BSYNC B0 ;  /* 0x0000000000007941 */ /* 0x000fea0003800000 */
.L_x_12694:
        /* <DEDUP_REMOVED lines=8> */
.L_x_12696:
[----:B------:R-:W-:Y:S01]  /*202a0*/  IMAD.MOV.U32 R12, RZ, RZ, 0x4 ;  /* 0x00000004ff0c7424 */ /* 0x000fe200078e00ff */
[----:B------:R-:W-:-:S05]  /*202b0*/  SEL R14, R14, RZ, P2 ;  /* 0x000000ff0e0e7207 */ /* 0x000fca0001000000 */
[----:B------:R-:W-:-:S04]  /*202c0*/  IMAD.IADD R3, R13, 0x1, R14 ;  /* 0x000000010d037824 */ /* 0x000fc800078e020e */
[----:B------:R-:W-:-:S07]  /*202d0*/  IMAD.MOV.U32 R13, RZ, RZ, R3 ;  /* 0x000000ffff0d7224 */ /* 0x000fce00078e0003 */
[----:B------:R-:W-:Y:S05]  /*202e0*/  WARPSYNC.COLLECTIVE R15, `(.L_x_12697) ;  /* 0x000000000f087348 */ /* 0x000fea0003c00000 */
[----:B------:R0:W1:Y:S02]  /*202f0*/  SHFL.UP P6, R14, R13, R12, R11 ;  /* 0x0400000c0d0e7389 */ /* 0x00006400000c000b */
[----:B01----:R-:W-:Y:S01]  /*20300*/  ENDCOLLECTIVE ;  /* 0x000000000000791b */ /* 0x003fe20003800000 */
.L_x_12697:
[----:B------:R-:W-:Y:S01]  /*20310*/  IMAD.MOV.U32 R12, RZ, RZ, 0x8 ;  /* 0x00000008ff0c7424 */ /* 0x000fe200078e00ff */
[----:B------:R-:W-:-:S05]  /*20320*/  SEL R4, R14, RZ, P3 ;  /* 0x000000ff0e047207 */ /* 0x000fca0001800000 */
[----:B------:R-:W-:-:S04]  /*20330*/  IMAD.IADD R4, R3, 0x1, R4 ;  /* 0x0000000103047824 */ /* 0x000fc800078e0204 */
[----:B------:R-:W-:-:S07]  /*20340*/  IMAD.MOV.U32 R13, RZ, RZ, R4 ;  /* 0x000000ffff0d7224 */ /* 0x000fce00078e0004 */
[----:B------:R-:W-:Y:S05]  /*20350*/  WARPSYNC.COLLECTIVE R15, `(.L_x_12698) ;  /* 0x000000000f087348 */ /* 0x000fea0003c00000 */
[----:B------:R0:W1:Y:S02]  /*20360*/  SHFL.UP P6, R14, R13, R12, R11 ;  /* 0x0400000c0d0e7389 */ /* 0x00006400000c000b */
[----:B01----:R-:W-:Y:S01]  /*20370*/  ENDCOLLECTIVE ;  /* 0x000000000000791b */ /* 0x003fe20003800000 */
.L_x_12698:
[----:B------:R-:W-:Y:S01]  /*20380*/  IMAD.MOV.U32 R12, RZ, RZ, 0x10 ;  /* 0x00000010ff0c7424 */ /* 0x000fe200078e00ff */
[----:B------:R-:W-:-:S05]  /*20390*/  SEL R5, R14, RZ, P4 ;  /* 0x000000ff0e057207 */ /* 0x000fca0002000000 */
[----:B------:R-:W-:-:S04]  /*203a0*/  IMAD.IADD R5, R4, 0x1, R5 ;  /* 0x0000000104057824 */ /* 0x000fc800078e0205 */
[----:B------:R-:W-:-:S07]  /*203b0*/  IMAD.MOV.U32 R13, RZ, RZ, R5 ;  /* 0x000000ffff0d7224 */ /* 0x000fce00078e0005 */
[----:B------:R-:W-:Y:S05]  /*203c0*/  WARPSYNC.COLLECTIVE R15, `(.L_x_12699) ;  /* 0x000000000f087348 */ /* 0x000fea0003c00000 */
[----:B------:R0:W1:Y:S02]  /*203d0*/  SHFL.UP P6, R14, R13, R12, R11 ;  /* 0x0400000c0d0e7389 */ /* 0x00006400000c000b */
[----:B01----:R-:W-:Y:S01]  /*203e0*/  ENDCOLLECTIVE ;  /* 0x000000000000791b */ /* 0x003fe20003800000 */
.L_x_12699:
        /* <DEDUP_REMOVED lines=8> */
.L_x_12700:
[----:B------:R-:W-:Y:S05]  /*20470*/  BRA `(.L_x_12701) ;  /* 0xffffffbc00247947 */ /* 0x000fea000383ffff */
.L_x_12557:
[----:B------:R-:W-:Y:S01]  /*20480*/  BSSY B0, `(.L_x_12702) ;  /* 0x0000006000007945 */ /* 0x000fe20003800000 */
[----:B------:R-:W-:Y:S01]  /*20490*/  PLOP3.LUT P6, PT, P6, PT, PT, 0x8, 0x0 ;  /* 0x000000000000781c */ /* 0x000fe200037ce170 */
[----:B------:R-:W-:-:S12]  /*204a0*/  IMAD.MOV.U32 R15, RZ, RZ, -0x1 ;  /* 0xffffffffff0f7424 */ /* 0x000fd800078e00ff */
[----:B01---5:R-:W-:Y:S05]  /*204b0*/  WARPSYNC.COLLECTIVE R15, `(.L_x_12703) ;  /* 0x000000000f087348 */ /* 0x023fea0003c00000 */
[----:B------:R-:W-:Y:S01]  /*204c0*/  VOTE.ANY R14, PT, P6 ;  /* 0x00000000000e7806 */ /* 0x000fe200030e0100 */
[----:B01---5:R-:W-:Y:S06]  /*204d0*/  ENDCOLLECTIVE ;  /* 0x000000000000791b */ /* 0x023fec0003800000 */
.L_x_12703:
[----:B------:R-:W-:Y:S05]  /*204e0*/  BSYNC B0 ;  /* 0x0000000000007941 */ /* 0x000fea0003800000 */
.L_x_12702:
        /* <DEDUP_REMOVED lines=9> */
.L_x_12704:
[----:B------:R-:W-:Y:S01]  /*20580*/  IMAD.MOV.U32 R17, RZ, RZ, R14 ;  /* 0x000000ffff117224 */ /* 0x000fe200078e000e */
[----:B------:R-:W-:Y:S06]  /*20590*/  BRA `(.L_x_12705) ;  /* 0xffffffbc00147947 */ /* 0x000fec000383ffff */
.L_x_12559:
[----:B------:R-:W-:Y:S01]  /*205a0*/  BSSY B0, `(.L_x_12706) ;  /* 0x0000007000007945 */ /* 0x000fe20003800000 */
[----:B------:R-:W-:Y:S02]  /*205b0*/  IMAD.MOV.U32 R13, RZ, RZ, R3 ;  /* 0x000000ffff0d7224 */ /* 0x000fe400078e0003 */
[----:B------:R-:W-:Y:S02]  /*205c0*/  IMAD.MOV.U32 R11, RZ, RZ, 0x1f ;  /* 0x0000001fff0b7424 */ /* 0x000fe400078e00ff */
[----:B------:R-:W-:-:S07]  /*205d0*/  IMAD.MOV.U32 R15, RZ, RZ, -0x1 ;  /* 0xffffffffff0f7424 */ /* 0x000fce00078e00ff */
[----:B0123--:R-:W-:Y:S05]  /*205e0*/  WARPSYNC.COLLECTIVE R15, `(.L_x_12707) ;  /* 0x000000000f087348 */ /* 0x00ffea0003c00000 */
[----:B------:R4:W0:Y:S02]  /*205f0*/  SHFL.IDX P6, R14, R13, R12, R11 ;  /* 0x0000000c0d0e7389 */ /* 0x00082400000c000b */
[----:B01234-:R-:W-:Y:S01]  /*20600*/  ENDCOLLECTIVE ;  /* 0x000000000000791b */ /* 0x01ffe20003800000 */
.L_x_12707:
[----:B------:R-:W-:Y:S05]  /*20610*/  BSYNC B0 ;  /* 0x0000000000007941 */ /* 0x000fea0003800000 */
.L_x_12706:
[----:B------:R-:W-:Y:S01]  /*20620*/  IMAD.MOV.U32 R5, RZ, RZ, R14 ;  /* 0x000000ffff057224 */ /* 0x000fe200078e000e */
[----:B------:R-:W-:Y:S06]  /*20630*/  BRA `(.L_x_12558) ;  /* 0xffffffbc00087947 */ /* 0x000fec000383ffff */
.L_x_12563:
[----:B0-----:R0:W4:Y:S02]  /*20640*/  SYNCS.PHASECHK.TRANS64.TRYWAIT P0, [R5+URZ+0x2d820], R0 ;  /* 0x02d82000050075a7 */ /* 0x001124000800017f */
[----:B----4-:R-:W-:Y:S05]  /*20650*/  @!P0 NANOSLEEP.SYNCS 0x989680 ;  /* 0x009896800000895d */ /* 0x010fea0003900000 */
[----:B------:R-:W4:Y:S02]  /*20660*/  @!P0 SYNCS.PHASECHK.TRANS64 P0, [R5+URZ+0x2d820], R0 ;  /* 0x02d82000050085a7 */ /* 0x000f24000800007f */
[----:B----4-:R-:W-:Y:S05]  /*20670*/  @!P0 BRA `(.L_x_12563) ;  /* 0xfffffffc00f08947 */ /* 0x010fea000383ffff */
[----:B------:R-:W-:Y:S05]  /*20680*/  BRA `(.L_x_12708) ;  /* 0xffffffc000807947 */ /* 0x000fea000383ffff */
.L_x_12564:
        /* <DEDUP_REMOVED lines=11> */
.L_x_12710:
[----:B------:R-:W-:Y:S05]  /*20740*/  BSYNC B0 ;  /* 0x0000000000007941 */ /* 0x000fea0003800000 */
.L_x_12709:
[----:B------:R-:W-:Y:S05]  /*20750*/  BRA `(.L_x_12711) ;  /* 0xffffffc000687947 */ /* 0x000fea000383ffff */
.L_x_12565:
[----:B------:R-:W-:Y:S01]  /*20760*/  BSSY B0, `(.L_x_12712) ;  /* 0x0000006000007945 */ /* 0x000fe20003800000 */
[----:B------:R-:W-:-:S07]  /*20770*/  IMAD.MOV.U32 R15, RZ, RZ, -0x1 ;  /* 0xffffffffff0f7424 */ /* 0x000fce00078e00ff */
[----:B0123--:R-:W-:Y:S05]  /*20780*/  WARPSYNC.COLLECTIVE R15, `(.L_x_12713) ;  /* 0x000000000f0c7348 */ /* 0x00ffea0003c00000 */
[----:B------:R-:W-:Y:S02]  /*20790*/  ELECT P6, UR62, PT ;  /* 0x00000000003e782f */ /* 0x000fe400038c0000 */
[----:B------:R-:W-:Y:S01]  /*207a0*/  MOV R14, UR62 ;  /* 0x0000003e000e7c02 */ /* 0x000fe20008000f00 */
[----:B0123--:R-:W-:Y:S10]  /*207b0*/  ENDCOLLECTIVE ;  /* 0x000000000000791b */ /* 0x00fff40003800000 */
.L_x_12713:
[----:B------:R-:W-:Y:S05]  /*207c0*/  BSYNC B0 ;  /* 0x0000000000007941 */ /* 0x000fea0003800000 */
.L_x_12712:
[----:B------:R-:W-:Y:S05]  /*207d0*/  BRA `(.L_x_12714) ;  /* 0xffffffc0005c7947 */ /* 0x000fea000383ffff */
.L_x_12567:
[----:B0-----:R0:W4:Y:S02]  /*207e0*/  SYNCS.PHASECHK.TRANS64.TRYWAIT P1, [R3+URZ+0x2d840], R2 ;  /* 0x02d84002030075a7 */ /* 0x001124000802017f */
[----:B----4-:R-:W-:Y:S05]  /*207f0*/  @!P1 NANOSLEEP.SYNCS 0x989680 ;  /* 0x009896800000995d */ /* 0x010fea0003900000 */
[----:B------:R-:W4:Y:S02]  /*20800*/  @!P1 SYNCS.PHASECHK.TRANS64 P1, [R3+URZ+0x2d840], R2 ;  /* 0x02d84002030095a7 */ /* 0x000f24000802007f */
[----:B----4-:R-:W-:Y:S05]  /*20810*/  @!P1 BRA `(.L_x_12567) ;  /* 0xfffffffc00f09947 */ /* 0x010fea000383ffff */
[----:B------:R-:W-:Y:S05]  /*20820*/  BRA `(.L_x_12715) ;  /* 0xffffffc000807947 */ /* 0x000fea000383ffff */
.L_x_12569:
[----:B----4-:R4:W0:Y:S02]  /*20830*/  SYNCS.PHASECHK.TRANS64.TRYWAIT P1, [R5+URZ+0x2d840], R0 ;  /* 0x02d84000050075a7 */ /* 0x010824000802017f */
[----:B0-----:R-:W-:Y:S05]  /*20840*/  @!P1 NANOSLEEP.SYNCS 0x989680 ;  /* 0x009896800000995d */ /* 0x001fea0003900000 */
[----:B------:R-:W0:Y:S02]  /*20850*/  @!P1 SYNCS.PHASECHK.TRANS64 P1, [R5+URZ+0x2d840], R0 ;  /* 0x02d84000050095a7 */ /* 0x000e24000802007f */
[----:B0-----:R-:W-:Y:S05]  /*20860*/  @!P1 BRA `(.L_x_12569) ;  /* 0xfffffffc00f09947 */ /* 0x001fea000383ffff */
[----:B------:R-:W-:Y:S05]  /*20870*/  BRA `(.L_x_12716) ;  /* 0xffffffc000907947 */ /* 0x000fea000383ffff */
.L_x_12571:
[----:B------:R0:W0:Y:S02]  /*20880*/  SYNCS.PHASECHK.TRANS64.TRYWAIT P1, [R3+URZ+0x2d860], R2 ;  /* 0x02d86002030075a7 */ /* 0x000024000802017f */
[----:B0-----:R-:W-:Y:S05]  /*20890*/  @!P1 NANOSLEEP.SYNCS 0x989680 ;  /* 0x009896800000995d */ /* 0x001fea0003900000 */
[----:B------:R-:W0:Y:S02]  /*208a0*/  @!P1 SYNCS.PHASECHK.TRANS64 P1, [R3+URZ+0x2d860], R2 ;  /* 0x02d86002030095a7 */ /* 0x000e24000802007f */
[----:B0-----:R-:W-:Y:S05]  /*208b0*/  @!P1 BRA `(.L_x_12571) ;  /* 0xfffffffc00f09947 */ /* 0x001fea000383ffff */
[----:B------:R-:W-:Y:S05]  /*208c0*/  BRA `(.L_x_12717) ;  /* 0xffffffc0008c7947 */ /* 0x000fea000383ffff */
.L_x_12718:
        /* <DEDUP_REMOVED lines=11> */
.L_x_15860:


//--------------------- .text._ZN7cutlass13device_kernelIN5flash11enable_sm90INS1_16FlashAttnFwdSm90INS1_25CollectiveMainloopFwdSm90ILi2EN4cute5tupleIJNS5_1CILi1EEES8_S8_EEENS6_IJNS7_ILi192EEENS7_ILi128EEENS7_ILi64EEEEEELi64ENS_10bfloat16_tEfNS_4arch4Sm90ELb0ELb0ELb0ELb0ELb1ELb0ELb0ELb1ELb1ELb1ELb0ELb0EEENS1_21CollectiveEpilogueFwdINS6_IJSA_SC_SB_EEES9_SE_SG_Li384ELb0ELb1ELb0ELb0EEENS1_29StaticPersistentTileSchedulerILb0EEEEEEEEEvNT_6ParamsE --------------------------
	.section	.text._ZN7cutlass13device_kernelIN5flash11enable_sm90INS1_16FlashAttnFwdSm90INS1_25CollectiveMainloopFwdSm90ILi2EN4cute5tupleIJNS5_1CILi1EEES8_S8_EEENS6_IJNS7_ILi192EEENS7_ILi128EEENS7_ILi64EEEEEELi64ENS_10bfloat16_tEfNS_4arch4Sm90ELb0ELb0ELb0ELb0ELb1ELb0ELb0ELb1ELb1ELb1ELb0ELb0EEENS1_21CollectiveEpilogueFwdINS6_IJSA_SC_SB_EEES9_SE_SG_Li384ELb0ELb1ELb0ELb0EEENS1_29StaticPersistentTileSchedulerILb0EEEEEEEEEvNT_6ParamsE,"ax",@progbits
	.align	128
.text._ZN7cutlass13device_kernelIN5flash11enable_sm90INS1_16FlashAttnFwdSm90INS1_25CollectiveMainloopFwdSm90ILi2EN4cute5tupleIJNS5_1CILi1EEES8_S8_EEENS6_IJNS7_ILi192EEENS7_ILi128EEENS7_ILi64EEEEEELi64ENS_10bfloat16_tEfNS_4arch4Sm90ELb0ELb0ELb0ELb0ELb1ELb0ELb0ELb1ELb1ELb1ELb0ELb0EEENS1_21CollectiveEpilogueFwdINS6_IJSA_SC_SB_EEES9_SE_SG_Li384ELb0ELb1ELb0ELb0EEENS1_29StaticPersistentTileSchedulerILb0EEEEEEEEEvNT_6ParamsE:
        .type           _ZN7cutlass13device_kernelIN5flash11enable_sm90INS1_16FlashAttnFwdSm90INS1_25CollectiveMainloopFwdSm90ILi2EN4cute5tupleIJNS5_1CILi1EEES8_S8_EEENS6_IJNS7_ILi192EEENS7_ILi128EEENS7_ILi64EEEEEELi64ENS_10bfloat16_tEfNS_4arch4Sm90ELb0ELb0ELb0ELb0ELb1ELb0ELb0ELb1ELb1ELb1ELb0ELb0EEENS1_21CollectiveEpilogueFwdINS6_IJSA_SC_SB_EEES9_SE_SG_Li384ELb0ELb1ELb0ELb0EEENS1_29StaticPersistentTileSchedulerILb0EEEEEEEEEvNT_6ParamsE,@function
        .size           _ZN7cutlass13device_kernelIN5flash11enable_sm90INS1_16FlashAttnFwdSm90INS1_25CollectiveMainloopFwdSm90ILi2EN4cute5tupleIJNS5_1CILi1EEES8_S8_EEENS6_IJNS7_ILi192EEENS7_ILi128EEENS7_ILi64EEEEEELi64ENS_10bfloat16_tEfNS_4arch4Sm90ELb0ELb0ELb0ELb0ELb1ELb0ELb0ELb1ELb1ELb1ELb0ELb0EEENS1_21CollectiveEpilogueFwdINS6_IJSA_SC_SB_EEES9_SE_SG_Li384ELb0ELb1ELb0ELb0EEENS1_29StaticPersistentTileSchedulerILb0EEEEEEEEEvNT_6ParamsE,(.L_x_15861 - _ZN7cutlass13device_kernelIN5flash11enable_sm90INS1_16FlashAttnFwdSm90INS1_25CollectiveMainloopFwdSm90ILi2EN4cute5tupleIJNS5_1CILi1EEES8_S8_EEENS6_IJNS7_ILi192EEENS7_ILi128EEENS7_ILi64EEEEEELi64ENS_10bfloat16_tEfNS_4arch4Sm90ELb0ELb0ELb0ELb0ELb1ELb0ELb0ELb1ELb1ELb1ELb0ELb0EEENS1_21CollectiveEpilogueFwdINS6_IJSA_SC_SB_EEES9_SE_SG_Li384ELb0ELb1ELb0ELb0EEENS1_29StaticPersistentTileSchedulerILb0EEEEEEEEEvNT_6ParamsE)
        .other          _ZN7cutlass13device_kernelIN5flash11enable_sm90INS1_16FlashAttnFwdSm90INS1_25CollectiveMainloopFwdSm90ILi2EN4cute5tupleIJNS5_1CILi1EEES8_S8_EEENS6_IJNS7_ILi192EEENS7_ILi128EEENS7_ILi64EEEEEELi64ENS_10bfloat16_tEfNS_4arch4Sm90ELb0ELb0ELb0ELb0ELb1ELb0ELb0ELb1ELb1ELb1ELb0ELb0EEENS1_21CollectiveEpilogueFwdINS6_IJSA_SC_SB_EEES9_SE_SG_Li384ELb0ELb1ELb0ELb0EEENS1_29StaticPersistentTileSchedulerILb0EEEEEEEEEvNT_6ParamsE,@"STO_CUDA_ENTRY STV_DEFAULT"
_ZN7cutlass13device_kernelIN5flash11enable_sm90INS1_16FlashAttnFwdSm90INS1_25CollectiveMainloopFwdSm90ILi2EN4cute5tupleIJNS5_1CILi1EEES8_S8_EEENS6_IJNS7_ILi192EEENS7_ILi128EEENS7_ILi64EEEEEELi64ENS_10bfloat16_tEfNS_4arch4Sm90ELb0ELb0ELb0ELb0ELb1ELb0ELb0ELb1ELb1ELb1ELb0ELb0EEENS1_21CollectiveEpilogueFwdINS6_IJSA_SC_SB_EEES9_SE_SG_Li384ELb0ELb1ELb0ELb0EEENS1_29StaticPersistentTileSchedulerILb0EEEEEEEEEvNT_6ParamsE:
        /* <DEDUP_REMOVED lines=45> */
.L_x_12719:
        /* <DEDUP_REMOVED lines=22> */
.L_x_12720:
        /* <DEDUP_REMOVED lines=18> */
.L_x_12721:
        /* <DEDUP_REMOVED lines=22> */
.L_x_12722:
        /* <DEDUP_REMOVED lines=23> */
.L_x_12723:
        /* <DEDUP_REMOVED lines=8> */
.L_x_12725:
[----:B------:R-:W-:-:S08]  /*08a0*/  NOP ;  /* 0x0000000000007918 */ /* 0x000fd00000000000 */
[----:B------:R-:W0:Y:S02]  /*08b0*/  USETMAXREG.TRY_ALLOC.CTAPOOL UP0, 0xa0 ;  /* 0x000000a0000079c8 */ /* 0x000e240008000600 */
[----:B0-----:R-:W-:-:S13]  /*08c0*/  PLOP3.LUT P0, PT, PT, PT, UP0, 0x80, 0x0 ;  /* 0x000000000000781c */ /* 0x001fda0003f0f008 */
[----:B------:R-:W-:Y:S05]  /*08d0*/  @!P0 BRA `(.L_x_12725) ;  /* 0xfffffffc00f08947 */ /* 0x000fea000383ffff */
[----:B------:R-:W0:Y:S01]  /*08e0*/  S2R R2, SR_TID.X ;  /* 0x0000000000027919 */ /* 0x000e220000002100 */
[----:B------:R-:W2:Y:S08]  /*08f0*/  S2UR UR46, SR_CTAID.X ;  /* 0x00000000002e79c3 */ /* 0x000eb00000002500 */
[----:B------:R-:W-:Y:S06]  /*0900*/  BAR.ARV 0x8, 0x200 ;  /* 0x0208000000007b1d */ /* 0x000fec0000002000 */
[----:B0-----:R-:W-:-:S04]  /*0910*/  LOP3.LUT R0, R2, 0xffffff80, RZ, 0xc0, !PT ;  /* 0xffffff8002007812 */ /* 0x001fc800078ec0ff */
[----:B------:R-:W-:Y:S02]  /*0920*/  ISETP.NE.AND P0, PT, R0, 0x80, PT ;  /* 0x000000800000780c */ /* 0x000fe40003f05270 */
[----:B------:R-:W2:Y:S11]  /*0930*/  LDC R0, c[0x0][0xc34] ;  /* 0x00030d00ff007b82 */ /* 0x000eb60000000800 */
[----:B------:R-:W-:Y:S06]  /*0940*/  @!P0 BAR.ARV 0x9, 0x100 ;  /* 0x0244000000008b1d */ /* 0x000fec0000002000 */
[----:B--2---:R-:W-:-:S13]  /*0950*/  ISETP.LE.AND P0, PT, R0, UR46, PT ;  /* 0x0000002e00007c0c */ /* 0x004fda000bf03270 */
[----:B-1----:R-:W-:Y:S05]  /*0960*/  @P0 EXIT ;  /* 0x000000000000094d */ /* 0x002fea0003800000 */
[----:B------:R-:W-:Y:S01]  /*0970*/  VIADD R2, R2, 0xffffff80 ;  /* 0xffffff8002027836 */ /* 0x000fe20000000000 */
[----:B------:R-:W-:Y:S01]  /*0980*/  ULOP3.LUT UR40, UR39, 0x1, URZ, 0xfc, !UPT ;  /* 0x0000000127287892 */ /* 0x000fe2000f8efc3f */
[----:B------:R-:W-:Y:S01]  /*0990*/  IMAD.MOV.U32 R153, RZ, RZ, -0x2 ;  /* 0xfffffffeff997424 */ /* 0x000fe200078e00ff */
[----:B------:R-:W-:Y:S01]  /*09a0*/  UMOV UR36, URZ ;  /* 0x0000003f00247c82 */ /* 0x000fe20008000000 */
[----:B------:R-:W-:Y:S01]  /*09b0*/  UMOV UR37, URZ ;  /* 0x0000003f00257c82 */ /* 0x000fe20008000000 */
[----:B------:R-:W-:Y:S01]  /*09c0*/  SHF.R.S32.HI R3, RZ, 0x1f, R2 ;  /* 0x0000001fff037819 */ /* 0x000fe20000011402 */
[----:B------:R-:W-:-:S03]  /*09d0*/  UMOV UR38, URZ ;  /* 0x0000003f00267c82 */ /* 0x000fc60008000000 */
[CC--:B------:R-:W-:Y:S02]  /*09e0*/  LEA.HI R19, R3.reuse, R2.reuse, RZ, 0x7 ;  /* 0x0000000203137211 */ /* 0x0c0fe400078f38ff */
[-C--:B------:R-:W-:Y:S02]  /*09f0*/  LEA.HI R7, R3, R2.reuse, RZ, 0x2 ;  /* 0x0000000203077211 */ /* 0x080fe400078f10ff */
[----:B------:R-:W-:Y:S02]  /*0a00*/  LOP3.LUT R17, R19, 0xffffff80, RZ, 0xc0, !PT ;  /* 0xffffff8013117812 */ /* 0x000fe400078ec0ff */
[CC--:B------:R-:W-:Y:S02]  /*0a10*/  LEA.HI R0, R3.reuse, R2.reuse, RZ, 0x4 ;  /* 0x0000000203007211 */ /* 0x0c0fe400078f20ff */
[----:B------:R-:W-:Y:S01]  /*0a20*/  LEA.HI R5, R3, R2, RZ, 0x5 ;  /* 0x0000000203057211 */ /* 0x000fe200078f28ff */
[----:B------:R-:W-:Y:S01]  /*0a30*/  IMAD.IADD R17, R2, 0x1, -R17 ;  /* 0x0000000102117824 */ /* 0x000fe200078e0a11 */
[----:B------:R-:W-:-:S02]  /*0a40*/  LOP3.LUT R11, R7, 0xfffffffc, RZ, 0xc0, !PT ;  /* 0xfffffffc070b7812 */ /* 0x000fc400078ec0ff */
[----:B------:R-:W-:Y:S01]  /*0a50*/  SHF.R.S32.HI R7, RZ, 0x4, R0 ;  /* 0x00000004ff077819 */ /* 0x000fe20000011400 */
[----:B------:R-:W-:Y:S01]  /*0a60*/  IMAD.SHL.U32 R6, R5, 0x20, RZ ;  /* 0x0000002005067824 */ /* 0x000fe200078e00ff */
[----:B------:R-:W-:Y:S01]  /*0a70*/  SHF.R.S32.HI R4, RZ, 0x1f, R17 ;  /* 0x0000001fff047819 */ /* 0x000fe20000011411 */
[----:B------:R-:W-:Y:S01]  /*0a80*/  IMAD.IADD R11, R2, 0x1, -R11 ;  /* 0x00000001020b7824 */ /* 0x000fe200078e0a0b */
[----:B------:R-:W-:Y:S02]  /*0a90*/  LEA.HI R16, R3, R2, RZ, 0x3 ;  /* 0x0000000203107211 */ /* 0x000fe400078f18ff */
[----:B------:R-:W-:Y:S02]  /*0aa0*/  LEA.HI R3, R4, R17, RZ, 0x2 ;  /* 0x0000001104037211 */ /* 0x000fe400078f10ff */
[C---:B------:R-:W-:Y:S02]  /*0ab0*/  LOP3.LUT R5, R0.reuse, 0x3fffff0, RZ, 0xc0, !PT ;  /* 0x03fffff000057812 */ /* 0x040fe400078ec0ff */
[----:B------:R-:W-:-:S02]  /*0ac0*/  LEA.HI R0, R0, R7, RZ, 0x1 ;  /* 0x0000000700007211 */ /* 0x000fc400078f08ff */
[----:B------:R-:W-:Y:S01]  /*0ad0*/  SHF.R.S32.HI R8, RZ, 0x2, R3 ;  /* 0x00000002ff087819 */ /* 0x000fe20000011403 */
[----:B------:R-:W-:Y:S01]  /*0ae0*/  IMAD.IADD R5, R2, 0x1, -R5 ;  /* 0x0000000102057824 */ /* 0x000fe200078e0a05 */
[----:B------:R-:W-:Y:S02]  /*0af0*/  SHF.R.S32.HI R9, RZ, 0x1f, R3 ;  /* 0x0000001fff097819 */ /* 0x000fe40000011403 */
[----:B------:R-:W-:Y:S02]  /*0b00*/  LOP3.LUT R0, R0, 0x1ffffffe, RZ, 0xc0, !PT ;  /* 0x1ffffffe00007812 */ /* 0x000fe400078ec0ff */
[----:B------:R-:W-:Y:S02]  /*0b10*/  SHF.R.S32.HI R19, RZ, 0x7, R19 ;  /* 0x00000007ff137819 */ /* 0x000fe40000011413 */
[----:B------:R-:W-:Y:S01]  /*0b20*/  LOP3.LUT R6, R6, 0xfffffc00, RZ, 0xc0, !PT ;  /* 0xfffffc0006067812 */ /* 0x000fe200078ec0ff */
[----:B------:R-:W-:Y:S01]  /*0b30*/  IMAD.IADD R152, R7, 0x1, -R0 ;  /* 0x0000000107987824 */ /* 0x000fe200078e0a00 */
[----:B------:R-:W-:Y:S01]  /*0b40*/  LEA.HI R9, R9, R8, RZ, 0x3 ;  /* 0x0000000809097211 */ /* 0x000fe200078f18ff */
[----:B------:R-:W-:Y:S01]  /*0b50*/  IMAD.HI R0, R19, 0x55555556, RZ ;  /* 0x5555555613007827 */ /* 0x000fe200078e02ff */
[----:B------:R-:W-:-:S02]  /*0b60*/  LEA R5, R5, R6, 0x6 ;  /* 0x0000000605057211 */ /* 0x000fc400078e30ff */
[----:B------:R-:W-:Y:S02]  /*0b70*/  LOP3.LUT R9, R9, 0xfffffff8, RZ, 0xc0, !PT ;  /* 0xfffffff809097812 */ /* 0x000fe400078ec0ff */
[----:B------:R-:W-:Y:S01]  /*0b80*/  LEA.HI R6, R4, R17, RZ, 0x5 ;  /* 0x0000001104067211 */ /* 0x000fe200078f28ff */
[----:B------:R-:W-:Y:S01]  /*0b90*/  IMAD R152, R152, 0x8, R5 ;  /* 0x0000000898987824 */ /* 0x000fe200078e0205 */
[----:B------:R-:W-:Y:S01]  /*0ba0*/  LEA.HI R0, R0, R0, RZ, 0x1 ;  /* 0x0000000000007211 */ /* 0x000fe200078f08ff */
[----:B------:R-:W-:Y:S01]  /*0bb0*/  IMAD.IADD R9, R8, 0x1, -R9 ;  /* 0x0000000108097824 */ /* 0x000fe200078e0a09 */
[----:B------:R-:W-:Y:S02]  /*0bc0*/  SHF.R.S32.HI R6, RZ, 0x5, R6 ;  /* 0x00000005ff067819 */ /* 0x000fe40000011406 */
[----:B------:R-:W-:Y:S01]  /*0bd0*/  LEA.HI R7, R11, R11, RZ, 0x1 ;  /* 0x0000000b0b077211 */ /* 0x000fe200078f08ff */
[----:B------:R-:W-:Y:S01]  /*0be0*/  IMAD R0, R0, -0x3, R19 ;  /* 0xfffffffd00007824 */ /* 0x000fe200078e0213 */
[----:B------:R-:W-:Y:S01]  /*0bf0*/  LOP3.LUT R4, R3, 0x7ffffffc, RZ, 0xc0, !PT ;  /* 0x7ffffffc03047812 */ /* 0x000fe200078ec0ff */
[----:B------:R-:W-:Y:S01]  /*0c00*/  IMAD R9, R6, 0x10, R9 ;  /* 0x0000001006097824 */ /* 0x000fe200078e0209 */
[----:B------:R-:W-:-:S02]  /*0c10*/  LOP3.LUT R8, R7, 0x1ffffffe, RZ, 0xc0, !PT ;  /* 0x1ffffffe07087812 */ /* 0x000fc400078ec0ff */
[----:B------:R-:W-:Y:S01]  /*0c20*/  LOP3.LUT R13, R16, 0xfffffff8, RZ, 0xc0, !PT ;  /* 0xfffffff8100d7812 */ /* 0x000fe200078ec0ff */
[----:B------:R-:W-:Y:S01]  /*0c30*/  IMAD.IADD R4, R17, 0x1, -R4 ;  /* 0x0000000111047824 */ /* 0x000fe200078e0a04 */
[----:B------:R-:W-:Y:S01]  /*0c40*/  LEA R22, R0, R9, 0x6 ;  /* 0x0000000900167211 */ /* 0x000fe200078e30ff */
[----:B------:R-:W-:Y:S01]  /*0c50*/  IMAD.IADD R23, R11, 0x1, -R8 ;  /* 0x000000010b177824 */ /* 0x000fe200078e0a08 */
[----:B------:R-:W-:Y:S01]  /*0c60*/  SHF.R.S32.HI R16, RZ, 0x3, R16 ;  /* 0x00000003ff107819 */ /* 0x000fe20000011410 */
[----:B------:R-:W-:Y:S02]  /*0c70*/  IMAD.IADD R2, R2, 0x1, -R13 ;  /* 0x0000000102027824 */ /* 0x000fe400078e0a0d */
[----:B------:R-:W-:Y:S02]  /*0c80*/  IMAD R153, R4, R153, 0x80 ;  /* 0x0000008004997424 */ /* 0x000fe400078e0299 */
[----:B------:R-:W-:-:S07]  /*0c90*/  IMAD R23, R23, 0x8, R22 ;  /* 0x0000000817177824 */ /* 0x000fce00078e0216 */
.L_x_12750:
[----:B0-----:R-:W0:Y:S01]  /*0ca0*/  SHFL.IDX PT, R0, R19, RZ, 0x1f ;  /* 0x00001fff13007589 */ /* 0x001e2200000e0000 */
[----:B------:R-:W1:Y:S01]  /*0cb0*/  S2UR UR41, SR_CgaCtaId ;  /* 0x00000000002979c3 */ /* 0x000e620000008800 */
[----:B------:R-:W-:Y:S01]  /*0cc0*/  ULDC UR4, c[0x0][0xc38] ;  /* 0x00030e0000047ab9 */ /* 0x000fe20000000800 */
[----:B------:R-:W-:Y:S01]  /*0cd0*/  ULDC.64 UR6, c[0x0][0x418] ;  /* 0x0001060000067ab9 */ /* 0x000fe20000000a00 */
[----:B------:R-:W-:Y:S02]  /*0ce0*/  UISETP.NE.AND UP2, UPT, UR4, 0x1, UPT ;  /* 0x000000010400788c */ /* 0x000fe4000bf45270 */
[----:B------:R-:W-:Y:S01]  /*0cf0*/  UISETP.NE.U32.AND UP0, UPT, UR6, URZ, UPT ;  /* 0x0000003f0600728c */ /* 0x000fe2000bf05070 */
[----:B------:R-:W-:Y:S01]  /*0d00*/  ULDC UR4, c[0x0][0xc44] ;  /* 0x0003110000047ab9 */ /* 0x000fe20000000800 */
[----:B------:R-:W-:Y:S01]  /*0d10*/  UMOV UR43, UR46 ;  /* 0x0000002e002b7c82 */ /* 0x000fe20008000000 */
[----:B------:R-:W-:Y:S01]  /*0d20*/  UISETP.NE.AND UP1, UPT, UR4, 0x1, UPT ;  /* 0x000000010400788c */ /* 0x000fe2000bf25270 */
[----:B------:R-:W-:Y:S01]  /*0d30*/  UMOV UR44, 0x400 ;  /* 0x00000400002c7882 */ /* 0x000fe20000000000 */
[----:B------:R-:W-:-:S04]  /*0d40*/  UISETP.NE.AND.EX UP0, UPT, UR7, URZ, UPT, UP0 ;  /* 0x0000003f0700728c */ /* 0x000fc8000bf05300 */
[----:B------:R-:W-:Y:S01]  /*0d50*/  @UP2 ULDC UR4, c[0x0][0xc3c] ;  /* 0x00030f0000042ab9 */ /* 0x000fe20000000800 */
[----:B------:R-:W-:Y:S01]  /*0d60*/  @UP2 ULDC UR6, c[0x0][0xc40] ;  /* 0x0003100000062ab9 */ /* 0x000fe20000000800 */
[----:B------:R-:W-:Y:S01]  /*0d70*/  UIMAD.WIDE.U32 UR4, UR46, UR4, URZ ;  /* 0x000000042e0472a5 */ /* 0x000fe2000f8e003f */
[----:B------:R-:W-:-:S03]  /*0d80*/  ULDC UR48, c[0x0][0x424] ;  /* 0x0001090000307ab9 */ /* 0x000fc60000000800 */
[----:B------:R-:W-:Y:S01]  /*0d90*/  @UP2 USHF.R.U32.HI UR43, URZ, UR6, UR5 ;  /* 0x000000063f2b2299 */ /* 0x000fe20008011605 */
[----:B------:R-:W-:Y:S01]  /*0da0*/  @UP1 ULDC.64 UR8, c[0x0][0xc48] ;  /* 0x0003120000081ab9 */ /* 0x000fe20000000a00 */
[----:B0-----:R-:W-:Y:S01]  /*0db0*/  R2UR UR42, R0 ;  /* 0x00000000002a72ca */ /* 0x001fe200000e0000 */
[----:B-1----:R-:W-:Y:S02]  /*0dc0*/  ULEA UR44, UR41, UR44, 0x18 ;  /* 0x0000002c292c7291 */ /* 0x002fe4000f8ec03f */
[----:B------:R-:W-:Y:S02]  /*0dd0*/  UIMAD.WIDE.U32 UR4, UR43, UR8, URZ ;  /* 0x000000082b0472a5 */ /* 0x000fe4000f8e003f */
[----:B------:R-:W-:Y:S02]  /*0de0*/  UIADD3 UR8, UR44, 0x8400, URZ ;  /* 0x000084002c087890 */ /* 0x000fe4000fffe03f */
[----:B------:R-:W-:Y:S02]  /*0df0*/  USEL UR48, UR48, 0x1, UP0 ;  /* 0x0000000130307887 */ /* 0x000fe40008000000 */
[----:B------:R-:W-:Y:S01]  /*0e00*/  ULOP3.LUT UP0, URZ, UR8, 0x3ff, URZ, 0xc0, !UPT ;  /* 0x000003ff083f7892 */ /* 0x000fe2000f80c03f */
[----:B------:R-:W-:Y:S01]  /*0e10*/  ULDC UR4, c[0x0][0x2f0] ;  /* 0x0000bc0000047ab9 */ /* 0x000fe20000000800 */
[----:B------:R-:W-:-:S02]  /*0e20*/  UMOV UR45, UR43 ;  /* 0x0000002b002d7c82 */ /* 0x000fc40008000000 */
[----:B------:R-:W-:Y:S02]  /*0e30*/  UIMAD.WIDE UR6, UR42, 0x55555556, URZ ;  /* 0x555555562a0678a5 */ /* 0x000fe4000f8e023f */
[----:B------:R-:W-:Y:S01]  /*0e40*/  UIMAD UR48, UR48, UR4, URZ ;  /* 0x00000004303072a4 */ /* 0x000fe2000f8e023f */
[----:B------:R-:W-:Y:S01]  /*0e50*/  PLOP3.LUT P0, PT, PT, PT, UP0, 0x80, 0x0 ;  /* 0x000000000000781c */ /* 0x000fe20003f0f008 */
[----:B------:R-:W-:Y:S02]  /*0e60*/  ULEA.HI UR7, UR7, UR7, URZ, 0x1 ;  /* 0x0000000707077291 */ /* 0x000fe4000f8f083f */
[----:B------:R-:W-:Y:S02]  /*0e70*/  UIADD3 UR4, UR48, 0x7f, URZ ;  /* 0x0000007f30047890 */ /* 0x000fe4000fffe03f */
[----:B------:R-:W-:Y:S02]  /*0e80*/  UIMAD UR7, UR7, -0x3, UR42 ;  /* 0xfffffffd070778a4 */ /* 0x000fe4000f8e022a */
[----:B------:R-:W-:-:S02]  /*0e90*/  @UP1 USHF.R.U32.HI UR45, URZ, UR9, UR5 ;  /* 0x000000093f2d1299 */ /* 0x000fc40008011605 */
[----:B------:R-:W-:Y:S02]  /*0ea0*/  USHF.R.S32.HI UR5, URZ, 0x1f, UR4 ;  /* 0x0000001f3f057899 */ /* 0x000fe40008011404 */
[----:B------:R-:W-:Y:S02]  /*0eb0*/  ULEA UR7, UR7, UR8, 0xd ;  /* 0x0000000807077291 */ /* 0x000fe4000f8e683f */
[----:B------:R-:W-:Y:S02]  /*0ec0*/  ULEA.HI UR5, UR5, UR4, URZ, 0x7 ;  /* 0x0000000405057291 */ /* 0x000fe4000f8f383f */
[----:B------:R-:W-:Y:S02]  /*0ed0*/  USHF.R.U32.HI UR7, URZ, 0x4, UR7 ;  /* 0x000000043f077899 */ /* 0x000fe40008011607 */
[----:B------:R-:W-:Y:S02]  /*0ee0*/  USHF.R.S32.HI UR47, URZ, 0x7, UR5 ;  /* 0x000000073f2f7899 */ /* 0x000fe40008011405 */
        /* <DEDUP_REMOVED lines=18> */
.L_x_12726:
[----:B------:R-:W-:Y:S01]  /*1010*/  ULOP3.LUT UR4, UR36, 0x1, URZ, 0xc0, !UPT ;  /* 0x0000000124047892 */ /* 0x000fe2000f8ec03f */
[----:B------:R-:W-:-:S05]  /*1020*/  IMAD.U32 R3, RZ, RZ, UR40 ;  /* 0x00000028ff037e24 */ /* 0x000fca000f8e00ff */
[----:B------:R-:W-:Y:S01]  /*1030*/  IMAD.U32 R0, RZ, RZ, UR4 ;  /* 0x00000004ff007e24 */ /* 0x000fe2000f8e00ff */
[----:B------:R-:W-:-:S04]  /*1040*/  ISETP.NE.AND P0, PT, R3, 0x3, PT ;  /* 0x000000030300780c */ /* 0x000fc80003f05270 */
[----:B------:R-:W-:-:S04]  /*1050*/  SHF.L.U32 R0, R0, 0x1f, RZ ;  /* 0x0000001f00007819 */ /* 0x000fc800000006ff */
[----:B------:R-:W0:Y:S02]  /*1060*/  SYNCS.PHASECHK.TRANS64.TRYWAIT P1, [UR44+0x16800], R0 ;  /* 0x01680000ff0075a7 */ /* 0x000e24000802016c */
[----:B0-----:R-:W-:Y:S05]  /*1070*/  @!P1 BRA `(.L_x_12727) ;  /* 0x0000008c00c09947 */ /* 0x001fea0003800000 */
.L_x_12800:
[----:B------:R-:W-:Y:S05]  /*1080*/  @!P0 BRA `(.L_x_12728) ;  /* 0x0000000000048947 */ /* 0x000fea0003800000 */
[----:B------:R-:W-:Y:S01]  /*1090*/  BPT.TRAP 0x1 ;  /* 0x000000040000795c */ /* 0x000fe20000300000 */
.L_x_12728:
[----:B------:R-:W-:Y:S02]  /*10a0*/  IMAD.U32 R4, RZ, RZ, UR38 ;  /* 0x00000026ff047e24 */ /* 0x000fe4000f8e00ff */
[----:B0-----:R-:W-:-:S03]  /*10b0*/  IMAD.U32 R3, RZ, RZ, UR37 ;  /* 0x00000025ff037e24 */ /* 0x001fc6000f8e00ff */
[----:B------:R-:W-:Y:S02]  /*10c0*/  LEA R4, R4, UR44, 0x3 ;  /* 0x0000002c04047c11 */ /* 0x000fe4000f8e18ff */
[----:B------:R-:W-:-:S04]  /*10d0*/  SHF.L.U32 R3, R3, 0x1f, RZ ;  /* 0x0000001f03037819 */ /* 0x000fc800000006ff */
[----:B------:R0:W1:Y:S01]  /*10e0*/  SYNCS.PHASECHK.TRANS64.TRYWAIT P1, [R4+URZ+0x16830], R3 ;  /* 0x01683003040075a7 */ /* 0x000062000802017f */
[----:B------:R-:W-:Y:S05]  /*10f0*/  @!P0 BRA `(.L_x_12729) ;  /* 0x0000000000048947 */ /* 0x000fea0003800000 */
[----:B------:R-:W-:Y:S01]  /*1100*/  BPT.TRAP 0x1 ;  /* 0x000000040000795c */ /* 0x000fe20000300000 */
.L_x_12729:
[----:B------:R-:W-:Y:S01]  /*1110*/  IMAD.MOV.U32 R119, RZ, RZ, RZ ;  /* 0x000000ffff777224 */ /* 0x000fe200078e00ff */
[----:B-1----:R-:W-:Y:S06]  /*1120*/  @P1 BRA `(.L_x_12730) ;  /* 0x0000000000081947 */ /* 0x002fec0003800000 */
[----:B------:R-:W1:Y:S02]  /*1130*/  SYNCS.PHASECHK.TRANS64.TRYWAIT P1, [R4+URZ+0x16830], R3 ;  /* 0x01683003040075a7 */ /* 0x000e64000802017f */
[----:B-1----:R-:W-:Y:S05]  /*1140*/  @!P1 BRA `(.L_x_12731) ;  /* 0x0000008c00a49947 */ /* 0x002fea0003800000 */
.L_x_12730:
        /* <DEDUP_REMOVED lines=35> */
.L_x_12732:
[----:B------:R-:W-:Y:S01]  /*1380*/  IADD3 R8, R153, UR48, RZ ;  /* 0x0000003099087c10 */ /* 0x000fe2000fffe0ff */
[----:B01----:R-:W-:Y:S01]  /*1390*/  IMAD.U32 R3, RZ, RZ, UR47 ;  /* 0x0000002fff037e24 */ /* 0x003fe2000f8e00ff */
[----:B------:R-:W-:Y:S01]  /*13a0*/  P2R R10, PR, RZ, 0x1 ;  /* 0x00000001ff0a7803 */ /* 0x000fe20000000000 */
[----:B------:R-:W-:Y:S01]  /*13b0*/  ULDC UR6, c[0x0][0x988] ;  /* 0x0002620000067ab9 */ /* 0x000fe20000000800 */
[----:B------:R-:W-:Y:S01]  /*13c0*/  UISETP.GE.AND UP0, UPT, UR48, 0x81, UPT ;  /* 0x000000813000788c */ /* 0x000fe2000bf06270 */
        /* <DEDUP_REMOVED lines=30> */
[----:B------:R-:W-:Y:S01]  /*15b0*/  IMAD.MOV.U32 R88, RZ, RZ, R119 ;  /* 0x000000ffff587224 */ /* 0x000fe200078e0077 */
        /* <DEDUP_REMOVED lines=88> */
[----:B------:R-:W-:Y:S02]  /*1b40*/  FMNMX.FTZ R0, R133, R0, !PT ;  /* 0x0000000085007209 */ /* 0x000fe40007810000 */
[----:B------:R-:W-:Y:S02]  /*1b50*/  ISETP.GT.AND P3, PT, R8, 0x70, PT ;  /* 0x000000700800780c */ /* 0x000fe40003f64270 */
[----:B------:R-:W-:-:S02]  /*1b60*/  FSEL R37, R62, -INF , P4 ;  /* 0xff8000003e257808 */ /* 0x000fc40002000000 */
[----:B------:R-:W-:Y:S02]  /*1b70*/  FSEL R137, R80, -INF , P3 ;  /* 0xff80000050897808 */ /* 0x000fe40001800000 */
[----:B------:R-:W-:Y:S02]  /*1b80*/  FMNMX.FTZ R0, R135, R0, !PT ;  /* 0x0000000087007209 */ /* 0x000fe40007810000 */
[C---:B------:R-:W-:Y:S02]  /*1b90*/  ISETP.GT.AND P4, PT, R8.reuse, 0x71, PT ;  /* 0x000000710800780c */ /* 0x040fe40003f84270 */
[----:B------:R-:W-:Y:S02]  /*1ba0*/  FMNMX.FTZ R0, R137, R0, !PT ;  /* 0x0000000089007209 */ /* 0x000fe40007810000 */
[----:B------:R-:W-:Y:S02]  /*1bb0*/  FSEL R139, R81, -INF , P4 ;  /* 0xff800000518b7808 */ /* 0x000fe40002000000 */
[----:B------:R-:W-:-:S02]  /*1bc0*/  ISETP.GT.AND P5, PT, R8, 0x78, PT ;  /* 0x000000780800780c */ /* 0x000fc40003fa4270 */
[----:B------:R-:W-:Y:S02]  /*1bd0*/  FMNMX.FTZ R0, R139, R0, !PT ;  /* 0x000000008b007209 */ /* 0x000fe40007810000 */
[----:B------:R-:W-:Y:S02]  /*1be0*/  FSEL R81, R84, -INF , P5 ;  /* 0xff80000054517808 */ /* 0x000fe40002800000 */
[----:B------:R-:W-:Y:S02]  /*1bf0*/  ISETP.GT.AND P6, PT, R8, 0x79, PT ;  /* 0x000000790800780c */ /* 0x000fe40003fc4270 */
[----:B------:R-:W-:Y:S02]  /*1c00*/  FMNMX.FTZ R0, R81, R0, !PT ;  /* 0x0000000051007209 */ /* 0x000fe40007810000 */
[----:B------:R-:W-:Y:S02]  /*1c10*/  FSEL R85, R85, -INF , P6 ;  /* 0xff80000055557808 */ /* 0x000fe40003000000 */
[----:B------:R-:W-:-:S02]  /*1c20*/  P2R R24, PR, RZ, 0x8 ;  /* 0x00000008ff187803 */ /* 0x000fc40000000000 */
[----:B------:R-:W-:Y:S01]  /*1c30*/  FMNMX.FTZ R12, R85, R0, !PT ;  /* 0x00000000550c7209 */ /* 0x000fe20007810000 */
[----:B------:R-:W-:Y:S01]  /*1c40*/  IMAD.U32 R0, RZ, RZ, UR6 ;  /* 0x00000006ff007e24 */ /* 0x000fe2000f8e00ff */
[----:B------:R-:W-:Y:S02]  /*1c50*/  P2R R30, PR, RZ, 0x1 ;  /* 0x00000001ff1e7803 */ /* 0x000fe40000000000 */
[----:B------:R-:W-:Y:S01]  /*1c60*/  P2R R28, PR, RZ, 0x2 ;  /* 0x00000002ff1c7803 */ /* 0x000fe20000000000 */
[----:B------:R-:W0:Y:S01]  /*1c70*/  SHFL.BFLY PT, R3, R12, 0x2, 0x1f ;  /* 0x0c401f000c037f89 */ /* 0x000e2200000e0000 */
[----:B------:R-:W-:Y:S02]  /*1c80*/  P2R R26, PR, RZ, 0x4 ;  /* 0x00000004ff1a7803 */ /* 0x000fe40000000000 */
[C---:B------:R-:W-:Y:S02]  /*1c90*/  ISETP.GT.AND P2, PT, R8.reuse, 0x58, PT ;  /* 0x000000580800780c */ /* 0x040fe40003f44270 */
[----:B------:R-:W-:-:S02]  /*1ca0*/  ISETP.GT.AND P1, PT, R8, 0x59, PT ;  /* 0x000000590800780c */ /* 0x000fc40003f24270 */
[----:B------:R-:W-:Y:S02]  /*1cb0*/  ISETP.GT.AND P0, PT, R8, 0x60, PT ;  /* 0x000000600800780c */ /* 0x000fe40003f04270 */
[----:B------:R-:W-:Y:S02]  /*1cc0*/  FSEL R45, R70, -INF , P2 ;  /* 0xff800000462d7808 */ /* 0x000fe40001000000 */
[----:B------:R-:W-:Y:S02]  /*1cd0*/  FSEL R71, R71, -INF , P1 ;  /* 0xff80000047477808 */ /* 0x000fe40000800000 */
[----:B------:R-:W-:Y:S02]  /*1ce0*/  FSEL R49, R74, -INF , P0 ;  /* 0xff8000004a317808 */ /* 0x000fe40000000000 */
[----:B------:R-:W-:Y:S02]  /*1cf0*/  ISETP.NE.AND P0, PT, R30, RZ, PT ;  /* 0x000000ff1e00720c */ /* 0x000fe40003f05270 */
[----:B------:R-:W-:-:S02]  /*1d00*/  ISETP.NE.AND P1, PT, R28, RZ, PT ;  /* 0x000000ff1c00720c */ /* 0x000fc40003f25270 */
[----:B------:R-:W-:Y:S02]  /*1d10*/  FSEL R75, R75, -INF , P0 ;  /* 0xff8000004b4b7808 */ /* 0x000fe40000000000 */
[----:B------:R-:W-:Y:S02]  /*1d20*/  ISETP.NE.AND P2, PT, R26, RZ, PT ;  /* 0x000000ff1a00720c */ /* 0x000fe40003f45270 */
[----:B------:R-:W-:Y:S02]  /*1d30*/  FSEL R87, R87, -INF , P6 ;  /* 0xff80000057577808 */ /* 0x000fe40003000000 */
[----:B0-----:R-:W-:Y:S02]  /*1d40*/  FMNMX.FTZ R14, R12, R3, !PT ;  /* 0x000000030c0e7209 */ /* 0x001fe40007810000 */
[----:B------:R-:W-:Y:S02]  /*1d50*/  ISETP.NE.AND P0, PT, R10, RZ, PT ;  /* 0x000000ff0a00720c */ /* 0x000fe40003f05270 */
[----:B------:R-:W-:Y:S01]  /*1d60*/  R2UR UR6, R4 ;  /* 0x00000000040672ca */ /* 0x000fe200000e0000 */
[----:B------:R-:W0:-:S12]  /*1d70*/  SHFL.BFLY PT, R3, R14, 0x1, 0x1f ;  /* 0x0c201f000e037f89 */ /* 0x000e1800000e0000 */
[----:B------:R-:W-:-:S04]  /*1d80*/  UIADD3 UR6, UR6, 0x16840, URZ ;  /* 0x0001684006067890 */ /* 0x000fc8000fffe03f */
[----:B------:R-:W-:Y:S01]  /*1d90*/  UPRMT UR6, UR41, 0x654, UR6 ;  /* 0x0000065429067896 */ /* 0x000fe20008000006 */
[----:B0-----:R-:W-:-:S08]  /*1da0*/  FMNMX.FTZ R3, R14, R3, !PT ;  /* 0x000000030e037209 */ /* 0x001fd00007810000 */
[----:B------:R-:W-:Y:S01]  /*1db0*/  SYNCS.ARRIVE.TRANS64.RED.A1T0 RZ, [UR6], RZ ;  /* 0x000000ffffff79a7 */ /* 0x000fe20008100406 */
[C---:B------:R-:W-:Y:S01]  /*1dc0*/  FSETP.NEU.FTZ.AND P3, PT, R3.reuse, -INF , PT ;  /* 0xff8000000300780b */ /* 0x040fe20003f7d000 */
[----:B------:R-:W-:-:S05]  /*1dd0*/  FMUL.FTZ R20, R3, R0 ;  /* 0x0000000003147220 */ /* 0x000fca0000410000 */
[----:B------:R-:W-:Y:S02]  /*1de0*/  FSEL R8, R20, RZ, P3 ;  /* 0x000000ff14087208 */ /* 0x000fe40001800000 */
[----:B------:R-:W-:-:S03]  /*1df0*/  ISETP.NE.AND P3, PT, R24, RZ, PT ;  /* 0x000000ff1800720c */ /* 0x000fc60003f65270 */
[-CC-:B------:R-:W-:Y:S01]  /*1e00*/  FFMA.FTZ R53, R6, R0.reuse, -R8.reuse ;  /* 0x0000000006357223 */ /* 0x180fe20000010808 */
        /* <DEDUP_REMOVED lines=54> */
[----:B------:R-:W-:Y:S01]  /*2170*/  FFMA.FTZ R81, R85, R0, -R8 ;  /* 0x0000000055517223 */ /* 0x000fe20000010808 */
[--C-:B------:R-:W-:Y:S01]  /*2180*/  IMAD.MOV.U32 R117, RZ, RZ, R119.reuse ;  /* 0x000000ffff757224 */ /* 0x100fe200078e0077 */
[----:B------:R-:W-:Y:S01]  /*2190*/  FMNMX.FTZ R6, R55, R6, !PT ;  /* 0x0000000637067209 */ /* 0x000fe20007810000 */
[--C-:B------:R-:W-:Y:S01]  /*21a0*/  IMAD.MOV.U32 R115, RZ, RZ, R119.reuse ;  /* 0x000000ffff737224 */ /* 0x100fe200078e0077 */
[----:B------:R-:W-:Y:S01]  /*21b0*/  MOV R113, R119 ;  /* 0x0000007700717202 */ /* 0x000fe20000000f00 */
[----:B------:R-:W4:Y:S01]  /*21c0*/  MUFU.EX2 R124, R124 ;  /* 0x0000007c007c7308 */ /* 0x000f220000000800 */
[----:B------:R-:W-:Y:S01]  /*21d0*/  FMNMX.FTZ R6, R33, R6, !PT ;  /* 0x0000000621067209 */ /* 0x000fe20007810000 */
[----:B------:R-:W-:-:S03]  /*21e0*/  IMAD.MOV.U32 R111, RZ, RZ, R119 ;  /* 0x000000ffff6f7224 */ /* 0x000fc600078e0077 */
        /* <DEDUP_REMOVED lines=37> */
[----:B------:R-:W-:Y:S02]  /*2440*/  FSEL R26, R26, RZ, P1 ;  /* 0x000000ff1a1a7208 */ /* 0x000fe40000800000 */
[----:B------:R-:W-:-:S03]  /*2450*/  PLOP3.LUT P1, PT, PT, PT, UP0, 0x80, 0x0 ;  /* 0x000000000000781c */ /* 0x000fc60003f2f008 */
[-CC-:B---3--:R-:W-:Y:S01]  /*2460*/  FFMA.FTZ R121, R7, R0.reuse, -R26.reuse ;  /* 0x0000000007797223 */ /* 0x188fe2000001081a */
[-CC-:B------:R-:W-:Y:S01]  /*2470*/  FFMA.FTZ R6, R27, R0.reuse, -R26.reuse ;  /* 0x000000001b067223 */ /* 0x180fe2000001081a */
[-CC-:B------:R-:W-:Y:S01]  /*2480*/  FFMA.FTZ R123, R9, R0.reuse, -R26.reuse ;  /* 0x00000000097b7223 */ /* 0x180fe2000001081a */
[----:B------:R-:W-:Y:S01]  /*2490*/  FADD.FTZ R7, R120, R53 ;  /* 0x0000003578077221 */ /* 0x000fe20000010000 */
[-CC-:B------:R-:W-:Y:S01]  /*24a0*/  FFMA.FTZ R8, R31, R0.reuse, -R26.reuse ;  /* 0x000000001f087223 */ /* 0x180fe2000001081a */
[-CC-:B------:R-:W-:Y:S01]  /*24b0*/  FFMA.FTZ R125, R11, R0.reuse, -R26.reuse ;  /* 0x000000000b7d7223 */ /* 0x180fe2000001081a */
[----:B------:R-:W-:Y:S01]  /*24c0*/  MUFU.EX2 R121, R121 ;  /* 0x0000007900797308 */ /* 0x000fe20000000800 */
[----:B-1----:R-:W-:Y:S01]  /*24d0*/  FADD.FTZ R30, R122, R7 ;  /* 0x000000077a1e7221 */ /* 0x002fe20000010000 */
[-CC-:B------:R-:W-:Y:S01]  /*24e0*/  FFMA.FTZ R10, R35, R0.reuse, -R26.reuse ;  /* 0x00000000230a7223 */ /* 0x180fe2000001081a */
[-CC-:B------:R-:W-:Y:S01]  /*24f0*/  FFMA.FTZ R127, R13, R0.reuse, -R26.reuse ;  /* 0x000000000d7f7223 */ /* 0x180fe2000001081a */
[-C--:B------:R-:W-:Y:S01]  /*2500*/  FFMA.FTZ R12, R39, R0.reuse, -R26 ;  /* 0x00000000270c7223 */ /* 0x080fe2000001081a */
[----:B--2---:R-:W-:Y:S01]  /*2510*/  FADD.FTZ R7, R57, R30 ;  /* 0x0000001e39077221 */ /* 0x004fe20000010000 */
[-CC-:B------:R-:W-:Y:S01]  /*2520*/  FFMA.FTZ R129, R15, R0.reuse, -R26.reuse ;  /* 0x000000000f817223 */ /* 0x180fe2000001081a */
[-CC-:B------:R-:W-:Y:S01]  /*2530*/  FFMA.FTZ R14, R43, R0.reuse, -R26.reuse ;  /* 0x000000002b0e7223 */ /* 0x180fe2000001081a */
[----:B------:R-:W0:Y:S01]  /*2540*/  MUFU.EX2 R6, R6 ;  /* 0x0000000600067308 */ /* 0x000e220000000800 */
[----:B----4-:R-:W-:Y:S01]  /*2550*/  FADD.FTZ R32, R124, R7 ;  /* 0x000000077c207221 */ /* 0x010fe20000010000 */
[-CC-:B------:R-:W-:Y:S01]  /*2560*/  FFMA.FTZ R131, R21, R0.reuse, -R26.reuse ;  /* 0x0000000015837223 */ /* 0x180fe2000001081a */
[-CC-:B------:R-:W-:Y:S01]  /*2570*/  FFMA.FTZ R20, R47, R0.reuse, -R26.reuse ;  /* 0x000000002f147223 */ /* 0x180fe2000001081a */
[-C--:B------:R-:W-:Y:S01]  /*2580*/  FFMA.FTZ R133, R25, R0.reuse, -R26 ;  /* 0x0000000019857223 */ /* 0x080fe2000001081a */
[----:B-----5:R-:W-:Y:S01]  /*2590*/  FADD.FTZ R7, R65, R32 ;  /* 0x0000002041077221 */ /* 0x020fe20000010000 */
        /* <DEDUP_REMOVED lines=9> */
[-C--:B------:R-:W-:Y:S01]  /*2630*/  FFMA.FTZ R32, R63, R0.reuse, -R26 ;  /* 0x000000003f207223 */ /* 0x080fe2000001081a */
[----:B------:R-:W2:Y:S01]  /*2640*/  MUFU.EX2 R8, R8 ;  /* 0x0000000800087308 */ /* 0x000ea20000000800 */
[----:B0-----:R-:W-:Y:S01]  /*2650*/  FADD.FTZ R34, R121, R6 ;  /* 0x0000000679227221 */ /* 0x001fe20000010000 */
[----:B------:R-:W-:Y:S01]  /*2660*/  FADD.FTZ R36, R128, R9 ;  /* 0x0000000980247221 */ /* 0x000fe20000010000 */
[-CC-:B------:R-:W-:Y:S01]  /*2670*/  FFMA.FTZ R141, R41, R0.reuse, -R26.reuse ;  /* 0x00000000298d7223 */ /* 0x180fe2000001081a */
[-CC-:B------:R-:W-:Y:S01]  /*2680*/  FFMA.FTZ R143, R45, R0.reuse, -R26.reuse ;  /* 0x000000002d8f7223 */ /* 0x180fe2000001081a */
[-C--:B------:R-:W-:Y:S01]  /*2690*/  FFMA.FTZ R71, R71, R0.reuse, -R26 ;  /* 0x0000000047477223 */ /* 0x080fe2000001081a */
[----:B------:R-:W-:Y:S01]  /*26a0*/  FADD.FTZ R9, R89, R36 ;  /* 0x0000002459097221 */ /* 0x000fe20000010000 */
[-C--:B------:R-:W-:Y:S01]  /*26b0*/  FFMA.FTZ R49, R49, R0.reuse, -R26 ;  /* 0x0000000031317223 */ /* 0x080fe2000001081a */
[----:B------:R-:W0:Y:S01]  /*26c0*/  MUFU.EX2 R125, R125 ;  /* 0x0000007d007d7308 */ /* 0x000e220000000800 */
[----:B-1----:R-:W-:Y:S01]  /*26d0*/  FADD.FTZ R7, R123, R34 ;  /* 0x000000227b077221 */ /* 0x002fe20000010000 */
[-CC-:B------:R-:W-:Y:S01]  /*26e0*/  FFMA.FTZ R75, R75, R0.reuse, -R26.reuse ;  /* 0x000000004b4b7223 */ /* 0x180fe2000001081a */
[-CC-:B------:R-:W-:Y:S01]  /*26f0*/  FFMA.FTZ R95, R95, R0.reuse, -R26.reuse ;  /* 0x000000005f5f7223 */ /* 0x180fe2000001081a */
[-CC-:B------:R-:W-:Y:S01]  /*2700*/  FFMA.FTZ R97, R97, R0.reuse, -R26.reuse ;  /* 0x0000000061617223 */ /* 0x180fe2000001081a */
[-CC-:B------:R-:W-:Y:S01]  /*2710*/  FFMA.FTZ R99, R99, R0.reuse, -R26.reuse ;  /* 0x0000000063637223 */ /* 0x180fe2000001081a */
[-CC-:B------:R-:W-:Y:S01]  /*2720*/  FFMA.FTZ R101, R101, R0.reuse, -R26.reuse ;  /* 0x0000000065657223 */ /* 0x180fe2000001081a */
[-CC-:B------:R-:W-:Y:S01]  /*2730*/  FFMA.FTZ R103, R103, R0.reuse, -R26.reuse ;  /* 0x0000000067677223 */ /* 0x180fe2000001081a */
[----:B------:R-:W1:Y:S01]  /*2740*/  MUFU.EX2 R10, R10 ;  /* 0x0000000a000a7308 */ /* 0x000e620000000800 */
[----:B--2---:R-:W-:Y:S01]  /*2750*/  FADD.FTZ R34, R8, R7 ;  /* 0x0000000708227221 */ /* 0x004fe20000010000 */
[----:B------:R-:W-:Y:S01]  /*2760*/  FFMA.FTZ R87, R87, R0, -R26 ;  /* 0x0000000057577223 */ /* 0x000fe2000001081a */
[----:B------:R-:W-:-:S02]  /*2770*/  F2FP.BF16.F32.PACK_AB R121, R6, R121 ;  /* 0x000000790679723e */ /* 0x000fc400000010ff */
[----:B------:R-:W-:Y:S02]  /*2780*/  F2FP.BF16.F32.PACK_AB R123, R8, R123 ;  /* 0x0000007b087b723e */ /* 0x000fe400000010ff */
[----:B------:R-:W-:Y:S01]  /*2790*/  F2FP.BF16.F32.PACK_AB R128, R89, R128 ;  /* 0x000000805980723e */ /* 0x000fe200000010ff */
[----:B------:R-:W2:Y:S01]  /*27a0*/  MUFU.EX2 R127, R127 ;  /* 0x0000007f007f7308 */ /* 0x000ea20000000800 */
[----:B0-----:R-:W-:Y:S01]  /*27b0*/  FADD.FTZ R7, R125, R34 ;  /* 0x000000227d077221 */ /* 0x001fe20000010000 */
[----:B------:R-:W-:Y:S01]  /*27c0*/  FADD.FTZ R34, R130, R9 ;  /* 0x0000000982227221 */ /* 0x000fe20000010000 */
[----:B------:R-:W-:Y:S02]  /*27d0*/  F2FP.BF16.F32.PACK_AB R130, R91, R130 ;  /* 0x000000825b82723e */ /* 0x000fe400000010ff */
[----:B------:R-:W-:Y:S01]  /*27e0*/  F2FP.BF16.F32.PACK_AB R120, R53, R120 ;  /* 0x000000783578723e */ /* 0x000fe200000010ff */
[----:B------:R-:W-:Y:S01]  /*27f0*/  FADD.FTZ R9, R91, R34 ;  /* 0x000000225b097221 */ /* 0x000fe20000010000 */
[----:B------:R-:W-:Y:S01]  /*2800*/  FFMA.FTZ R34, R67, R0, -R26 ;  /* 0x0000000043227223 */ /* 0x000fe2000001081a */
[----:B------:R-:W0:Y:S01]  /*2810*/  MUFU.EX2 R12, R12 ;  /* 0x0000000c000c7308 */ /* 0x000e220000000800 */
[----:B-1----:R-:W-:Y:S01]  /*2820*/  FADD.FTZ R36, R10, R7 ;  /* 0x000000070a247221 */ /* 0x002fe20000010000 */
[----:B------:R-:W-:Y:S01]  /*2830*/  FADD.FTZ R38, R132, R9 ;  /* 0x0000000984267221 */ /* 0x000fe20000010000 */
[----:B------:R-:W-:Y:S01]  /*2840*/  F2FP.BF16.F32.PACK_AB R132, R93, R132 ;  /* 0x000000845d84723e */ /* 0x000fe200000010ff */
[--C-:B------:R-:W-:Y:S01]  /*2850*/  IMAD.MOV.U32 R91, RZ, RZ, R119.reuse ;  /* 0x000000ffff5b7224 */ /* 0x100fe200078e0077 */
[----:B------:R-:W-:Y:S01]  /*2860*/  F2FP.BF16.F32.PACK_AB R122, R57, R122 ;  /* 0x0000007a397a723e */ /* 0x000fe200000010ff */
[----:B------:R-:W-:Y:S01]  /*2870*/  FADD.FTZ R9, R93, R38 ;  /* 0x000000265d097221 */ /* 0x000fe20000010000 */
[----:B------:R-:W-:Y:S01]  /*2880*/  F2FP.BF16.F32.PACK_AB R124, R65, R124 ;  /* 0x0000007c417c723e */ /* 0x000fe200000010ff */
[----:B------:R-:W1:Y:S01]  /*2890*/  MUFU.EX2 R129, R129 ;  /* 0x0000008100817308 */ /* 0x000e620000000800 */
[----:B--2---:R-:W-:Y:S01]  /*28a0*/  FADD.FTZ R7, R127, R36 ;  /* 0x000000247f077221 */ /* 0x004fe20000010000 */
[----:B------:R-:W-:Y:S01]  /*28b0*/  F2FP.BF16.F32.PACK_AB R126, R77, R126 ;  /* 0x0000007e4d7e723e */ /* 0x000fe200000010ff */
[----:B------:R-:W-:Y:S01]  /*28c0*/  IMAD.MOV.U32 R93, RZ, RZ, R119 ;  /* 0x000000ffff5d7224 */ /* 0x000fe200078e0077 */
[----:B------:R-:W-:-:S02]  /*28d0*/  F2FP.BF16.F32.PACK_AB R125, R10, R125 ;  /* 0x0000007d0a7d723e */ /* 0x000fc400000010ff */
[----:B------:R-:W-:Y:S02]  /*28e0*/  MOV R89, R119 ;  /* 0x0000007700597202 */ /* 0x000fe40000000f00 */
[----:B------:R-:W2:Y:S01]  /*28f0*/  MUFU.EX2 R14, R14 ;  /* 0x0000000e000e7308 */ /* 0x000ea20000000800 */
[C---:B0-----:R-:W-:Y:S01]  /*2900*/  FADD.FTZ R36, R12.reuse, R7 ;  /* 0x000000070c247221 */ /* 0x041fe20000010000 */
[----:B------:R-:W-:-:S06]  /*2910*/  F2FP.BF16.F32.PACK_AB R127, R12, R127 ;  /* 0x0000007f0c7f723e */ /* 0x000fcc00000010ff */
[----:B------:R-:W0:Y:S01]  /*2920*/  MUFU.EX2 R131, R131 ;  /* 0x0000008300837308 */ /* 0x000e220000000800 */
[----:B-1----:R-:W-:Y:S01]  /*2930*/  FADD.FTZ R7, R129, R36 ;  /* 0x0000002481077221 */ /* 0x002fe20000010000 */
[----:B------:R-:W-:Y:S01]  /*2940*/  FADD.FTZ R36, R134, R9 ;  /* 0x0000000986247221 */ /* 0x000fe20000010000 */
[----:B------:R-:W-:-:S03]  /*2950*/  F2FP.BF16.F32.PACK_AB R134, R79, R134 ;  /* 0x000000864f86723e */ /* 0x000fc600000010ff */
[----:B------:R-:W-:Y:S02]  /*2960*/  FADD.FTZ R9, R79, R36 ;  /* 0x000000244f097221 */ /* 0x000fe40000010000 */
[----:B------:R-:W1:Y:S01]  /*2970*/  MUFU.EX2 R20, R20 ;  /* 0x0000001400147308 */ /* 0x000e620000000800 */
[----:B--2---:R-:W-:Y:S01]  /*2980*/  FADD.FTZ R4, R14, R7 ;  /* 0x000000070e047221 */ /* 0x004fe20000010000 */
[----:B------:R-:W-:Y:S01]  /*2990*/  FADD.FTZ R38, R136, R9 ;  /* 0x0000000988267221 */ /* 0x000fe20000010000 */
[C---:B------:R-:W-:Y:S02]  /*29a0*/  F2FP.BF16.F32.PACK_AB R136, R83.reuse, R136 ;  /* 0x000000885388723e */ /* 0x040fe400000010ff */
        /* <DEDUP_REMOVED lines=10> */
[C---:B------:R-:W-:Y:S02]  /*2a50*/  F2FP.BF16.F32.PACK_AB R140, R105.reuse, R140 ;  /* 0x0000008c698c723e */ /* 0x040fe400000010ff */
[----:B------:R-:W-:Y:S01]  /*2a60*/  F2FP.BF16.F32.PACK_AB R131, R20, R131 ;  /* 0x000000831483723e */ /* 0x000fe200000010ff */
[----:B------:R-:W-:Y:S01]  /*2a70*/  FADD.FTZ R9, R105, R38 ;  /* 0x0000002669097221 */ /* 0x000fe20000010000 */
[----:B------:R-:W-:Y:S01]  /*2a80*/  MOV R105, R119 ;  /* 0x0000007700697202 */ /* 0x000fe20000000f00 */
        /* <DEDUP_REMOVED lines=42> */
[----:B------:R-:W-:-:S05]  /*2d30*/  IMAD.MOV.U32 R107, RZ, RZ, R119 ;  /* 0x000000ffff6b7224 */ /* 0x000fca00078e0077 */
[----:B------:R-:W0:Y:S01]  /*2d40*/  MUFU.EX2 R26, R75 ;  /* 0x0000004b001a7308 */ /* 0x000e220000000800 */
[C---:B-1----:R-:W-:Y:S01]  /*2d50*/  FADD.FTZ R40, R4.reuse, R7 ;  /* 0x0000000704287221 */ /* 0x042fe20000010000 */
[----:B------:R-:W-:-:S06]  /*2d60*/  F2FP.BF16.F32.PACK_AB R143, R4, R143 ;  /* 0x0000008f048f723e */ /* 0x000fcc00000010ff */
[----:B------:R-:W1:Y:S01]  /*2d70*/  MUFU.EX2 R95, R95 ;  /* 0x0000005f005f7308 */ /* 0x000e620000000800 */
[----:B--2---:R-:W-:-:S07]  /*2d80*/  FADD.FTZ R7, R49, R40 ;  /* 0x0000002831077221 */ /* 0x004fce0000010000 */
[----:B------:R2:W3:Y:S01]  /*2d90*/  MUFU.EX2 R36, R97 ;  /* 0x0000006100247308 */ /* 0x0004e20000000800 */
[C---:B0-----:R-:W-:Y:S01]  /*2da0*/  FADD.FTZ R40, R26.reuse, R7 ;  /* 0x000000071a287221 */ /* 0x041fe20000010000 */
[----:B------:R-:W-:-:S06]  /*2db0*/  F2FP.BF16.F32.PACK_AB R145, R26, R49 ;  /* 0x000000311a91723e */ /* 0x000fcc00000010ff */
[----:B------:R-:W0:Y:S01]  /*2dc0*/  MUFU.EX2 R148, R148 ;  /* 0x0000009400947308 */ /* 0x000e220000000800 */
[----:B-1----:R-:W-:Y:S01]  /*2dd0*/  FADD.FTZ R7, R95, R40 ;  /* 0x000000285f077221 */ /* 0x002fe20000010000 */
[----:B--2---:R-:W-:-:S06]  /*2de0*/  MOV R97, R119 ;  /* 0x0000007700617202 */ /* 0x004fcc0000000f00 */
[----:B------:R-:W1:Y:S01]  /*2df0*/  MUFU.EX2 R99, R99 ;  /* 0x0000006300637308 */ /* 0x000e620000000800 */
[C---:B---3--:R-:W-:Y:S01]  /*2e00*/  FADD.FTZ R8, R36.reuse, R7 ;  /* 0x0000000724087221 */ /* 0x048fe20000010000 */
[----:B------:R-:W-:Y:S01]  /*2e10*/  F2FP.BF16.F32.PACK_AB R147, R36, R95 ;  /* 0x0000005f2493723e */ /* 0x000fe200000010ff */
[----:B------:R-:W-:-:S05]  /*2e20*/  IMAD.MOV.U32 R95, RZ, RZ, R119 ;  /* 0x000000ffff5f7224 */ /* 0x000fca00078e0077 */
[----:B------:R-:W2:Y:S01]  /*2e30*/  MUFU.EX2 R109, R109 ;  /* 0x0000006d006d7308 */ /* 0x000ea20000000800 */
[----:B0-----:R-:W-:-:S07]  /*2e40*/  FADD.FTZ R42, R148, R9 ;  /* 0x00000009942a7221 */ /* 0x001fce0000010000 */
[----:B------:R0:W3:Y:S01]  /*2e50*/  MUFU.EX2 R38, R101 ;  /* 0x0000006500267308 */ /* 0x0000e20000000800 */
[----:B-1----:R-:W-:-:S07]  /*2e60*/  FADD.FTZ R7, R99, R8 ;  /* 0x0000000863077221 */ /* 0x002fce0000010000 */
[----:B------:R-:W1:Y:S01]  /*2e70*/  MUFU.EX2 R150, R150 ;  /* 0x0000009600967308 */ /* 0x000e620000000800 */
[C---:B--2---:R-:W-:Y:S01]  /*2e80*/  FADD.FTZ R9, R109.reuse, R42 ;  /* 0x0000002a6d097221 */ /* 0x044fe20000010000 */
[----:B------:R-:W-:Y:S01]  /*2e90*/  F2FP.BF16.F32.PACK_AB R148, R109, R148 ;  /* 0x000000946d94723e */ /* 0x000fe200000010ff */
[--C-:B------:R-:W-:Y:S02]  /*2ea0*/  IMAD.MOV.U32 R109, RZ, RZ, R119.reuse ;  /* 0x000000ffff6d7224 */ /* 0x100fe400078e0077 */
[----:B0-----:R-:W-:-:S03]  /*2eb0*/  IMAD.MOV.U32 R101, RZ, RZ, R119 ;  /* 0x000000ffff657224 */ /* 0x001fc600078e0077 */
[----:B------:R-:W0:Y:S01]  /*2ec0*/  MUFU.EX2 R103, R103 ;  /* 0x0000006700677308 */ /* 0x000e220000000800 */
[C---:B---3--:R-:W-:Y:S01]  /*2ed0*/  FADD.FTZ R8, R38.reuse, R7 ;  /* 0x0000000726087221 */ /* 0x048fe20000010000 */
[----:B------:R-:W-:Y:S01]  /*2ee0*/  F2FP.BF16.F32.PACK_AB R149, R38, R99 ;  /* 0x000000632695723e */ /* 0x000fe200000010ff */
[----:B------:R-:W-:-:S05]  /*2ef0*/  IMAD.MOV.U32 R99, RZ, RZ, R119 ;  /* 0x000000ffff637224 */ /* 0x000fca00078e0077 */
[----:B------:R-:W2:Y:S01]  /*2f00*/  MUFU.EX2 R6, R87 ;  /* 0x0000005700067308 */ /* 0x000ea20000000800 */
[----:B-1----:R-:W-:-:S07]  /*2f10*/  FADD.FTZ R42, R150, R9 ;  /* 0x00000009962a7221 */ /* 0x002fce0000010000 */
[----:B------:R-:W1:Y:S01]  /*2f20*/  MUFU.EX2 R81, R81 ;  /* 0x0000005100517308 */ /* 0x000e620000000800 */
[----:B0-----:R-:W-:Y:S01]  /*2f30*/  FADD.FTZ R7, R103, R8 ;  /* 0x0000000867077221 */ /* 0x001fe20000010000 */
[----:B--2---:R-:W-:-:S03]  /*2f40*/  F2FP.BF16.F32.PACK_AB R151, R6, R103 ;  /* 0x000000670697723e */ /* 0x004fc600000010ff */
[----:B------:R-:W-:Y:S01]  /*2f50*/  FADD.FTZ R7, R6, R7 ;  /* 0x0000000706077221 */ /* 0x000fe20000010000 */
[----:B------:R-:W-:Y:S02]  /*2f60*/  IMAD.MOV.U32 R103, RZ, RZ, R119 ;  /* 0x000000ffff677224 */ /* 0x000fe400078e0077 */
[C---:B-1----:R-:W-:Y:S01]  /*2f70*/  FADD.FTZ R9, R81.reuse, R42 ;  /* 0x0000002a51097221 */ /* 0x042fe20000010000 */
        /* <DEDUP_REMOVED lines=20> */
[----:B------:R-:W-:Y:S01]  /*30c0*/  UIADD3 UR47, UR47, -0x2, URZ ;  /* 0xfffffffe2f2f7890 */ /* 0x000fe2000fffe03f */
[----:B------:R-:W-:Y:S01]  /*30d0*/  UMOV UR22, UR37 ;  /* 0x0000002500167c82 */ /* 0x000fe20008000000 */
[----:B------:R-:W-:-:S10]  /*30e0*/  UMOV UR21, UR38 ;  /* 0x0000002600157c82 */ /* 0x000fd40008000000 */
.L_x_12744:
[----:B------:R-:W-:Y:S01]  /*30f0*/  ISETP.NE.AND P2, PT, RZ, UR42, PT ;  /* 0x0000002aff007c0c */ /* 0x000fe2000bf45270 */
[----:B------:R-:W-:-:S04]  /*3100*/  UISETP.NE.AND UP0, UPT, UR21, 0x1, UPT ;  /* 0x000000011500788c */ /* 0x000fc8000bf05270 */
[----:B------:R-:W-:-:S04]  /*3110*/  USEL UR37, URZ, 0x1, UP0 ;  /* 0x000000013f257887 */ /* 0x000fc80008000000 */
[----:B------:R-:W-:-:S04]  /*3120*/  ULOP3.LUT UR37, UR22, UR37, URZ, 0x3c, !UPT ;  /* 0x0000002516257292 */ /* 0x000fc8000f8e3c3f */
[----:B------:R-:W-:Y:S08]  /*3130*/  @P2 BRA `(.L_x_12734) ;  /* 0x0000000000382947 */ /* 0x000ff00003800000 */
[----:B------:R-:W-:Y:S05]  /*3140*/  @!P0 BRA `(.L_x_12735) ;  /* 0x0000000000048947 */ /* 0x000fea0003800000 */
[----:B------:R-:W-:Y:S01]  /*3150*/  BPT.TRAP 0x1 ;  /* 0x000000040000795c */ /* 0x000fe20000300000 */
.L_x_12735:
        /* <DEDUP_REMOVED lines=9> */
.L_x_12736:
[----:B-1----:R-:W-:Y:S05]  /*31f0*/  @P1 BRA `(.L_x_12734) ;  /* 0x0000000000081947 */ /* 0x002fea0003800000 */
[----:B------:R-:W1:Y:S02]  /*3200*/  SYNCS.PHASECHK.TRANS64.TRYWAIT P1, [UR6+0x16830], R0 ;  /* 0x01683000ff0075a7 */ /* 0x000e640008020146 */
[----:B-1----:R-:W-:Y:S05]  /*3210*/  @!P1 BRA `(.L_x_12737) ;  /* 0x0000006c00849947 */ /* 0x002fea0003800000 */
.L_x_12734:
        /* <DEDUP_REMOVED lines=9> */
[----:B------:R-:W-:-:S04]  /*32b0*/  ULEA UR18, UR38, UR20, 0xa ;  /* 0x0000001426127291 */ /* 0x000fc8000f8e503f */
[----:B------:R-:W-:Y:S02]  /*32c0*/  UIADD3 UR6, UR18, 0x2, URZ ;  /* 0x0000000212067890 */ /* 0x000fe4000fffe03f */
[----:B------:R-:W-:Y:S02]  /*32d0*/  UIADD3 UR10, UR18, 0x4, URZ ;  /* 0x00000004120a7890 */ /* 0x000fe4000fffe03f */
[----:B------:R-:W-:Y:S01]  /*32e0*/  UIADD3 UR14, UR18, 0x6, URZ ;  /* 0x00000006120e7890 */ /* 0x000fe2000fffe03f */
        /* <DEDUP_REMOVED lines=15> */
.L_x_12739:
[----:B------:R-:W-:Y:S01]  /*33e0*/  ULEA UR6, UR21, UR44, 0x3 ;  /* 0x0000002c15067291 */ /* 0x000fe2000f8e183f */
[----:B------:R-:W-:-:S05]  /*33f0*/  IMAD.U32 R0, RZ, RZ, UR22 ;  /* 0x00000016ff007e24 */ /* 0x000fca000f8e00ff */
[----:B------:R-:W-:-:S04]  /*3400*/  SHF.L.U32 R0, R0, 0x1f, RZ ;  /* 0x0000001f00007819 */ /* 0x000fc800000006ff */
[----:B------:R0:W1:Y:S01]  /*3410*/  SYNCS.PHASECHK.TRANS64.TRYWAIT P1, [UR6+0x16850], R0 ;  /* 0x01685000ff0075a7 */ /* 0x0000620008020146 */
[----:B------:R-:W-:Y:S05]  /*3420*/  @!P0 BRA `(.L_x_12740) ;  /* 0x0000000000048947 */ /* 0x000fea0003800000 */
[----:B------:R-:W-:Y:S01]  /*3430*/  BPT.TRAP 0x1 ;  /* 0x000000040000795c */ /* 0x000fe20000300000 */
.L_x_12740:
[----:B-1----:R-:W-:Y:S05]  /*3440*/  @P1 BRA `(.L_x_12738) ;  /* 0x0000000000081947 */ /* 0x002fea0003800000 */
[----:B------:R-:W1:Y:S02]  /*3450*/  SYNCS.PHASECHK.TRANS64.TRYWAIT P1, [UR6+0x16850], R0 ;  /* 0x01685000ff0075a7 */ /* 0x000e640008020146 */
[----:B-1----:R-:W-:Y:S05]  /*3460*/  @!P1 BRA `(.L_x_12741) ;  /* 0x0000006c00089947 */ /* 0x002fea0003800000 */
.L_x_12738:
[----:B------:R-:W-:Y:S01]  /*3470*/  UIADD3 UR6, UR44, 0x400, URZ ;  /* 0x000004002c067890 */ /* 0x000fe2000fffe03f */
[----:B------:R-:W-:Y:S01]  /*3480*/  WARPGROUP.ARRIVE ;  /* 0x00000000000079c5 */ /* 0x000fe20000000000 */
[----:B------:R-:W-:-:S05]  /*3490*/  UMOV UR7, 0x40000040 ;  /* 0x4000004000077882 */ /* 0x000fca0000000000 */
[----:B-1----:R-:W1:Y:S01]  /*34a0*/  S2R R3, SR_TID.X ;  /* 0x0000000000037919 */ /* 0x002e620000002100 */
[----:B------:R-:W-:Y:S01]  /*34b0*/  USHF.R.U32.HI UR6, URZ, 0x4, UR6 ;  /* 0x000000043f067899 */ /* 0x000fe20008011606 */
[----:B0-----:R-:W-:-:S03]  /*34c0*/  VIADD R0, R18, 0x9 ;  /* 0x0000000912007836 */ /* 0x001fc60000000000 */
[----:B------:R-:W-:-:S04]  /*34d0*/  ULOP3.LUT UR6, UR6, 0x3fff, URZ, 0xc0, !UPT ;  /* 0x00003fff06067892 */ /* 0x000fc8000f8ec03f */
[----:B------:R-:W-:-:S07]  /*34e0*/  ULEA UR10, UR21, UR6, 0xa ;  /* 0x00000006150a7291 */ /* 0x000fce000f8e503f */
[----:B------:R-:W-:Y:S02]  /*34f0*/  UMOV UR6, UR10 ;  /* 0x0000000a00067c82 */ /* 0x000fe40008000000 */
[----:B------:R-:W-:Y:S01]  /*3500*/  HGMMA.64x64x16.F32.BF16 R88, R120, gdesc[UR4].tnspB, R88, gsb0 ;  /* 0x40e0000478587df0 */ /* 0x000fe20008001858 */
[----:B------:R-:W-:Y:S01]  /*3510*/  UIADD3 UR6, UR10, 0x80, URZ ;  /* 0x000000800a067890 */ /* 0x000fe2000fffe03f */
[----:B------:R-:W-:Y:S01]  /*3520*/  UMOV UR7, 0x40000040 ;  /* 0x4000004000077882 */ /* 0x000fe20000000000 */
[----:B-1----:R-:W-:-:S04]  /*3530*/  ISETP.GE.U32.AND P1, PT, R3, 0x180, PT ;  /* 0x000001800300780c */ /* 0x002fc80003f26070 */
[----:B------:R-:W-:Y:S01]  /*3540*/  SEL R0, R0, 0x9, !P1 ;  /* 0x0000000900007807 */ /* 0x000fe20004800000 */
[----:B------:R-:W-:Y:S02]  /*3550*/  WARPGROUP.DEPBAR.LE gsb0, 0x0 ;  /* 0x00008000000079c5 */ /* 0x000fe40000010000 */
[----:B------:R-:W-:-:S06]  /*3560*/  WARPGROUP.ARRIVE ;  /* 0x00000000000079c5 */ /* 0x000fcc0000000000 */
[----:B------:R-:W-:Y:S01]  /*3570*/  HGMMA.64x64x16.F32.BF16 R88, R124, gdesc[UR4].tnspB, R88, gsb0 ;  /* 0x40e000047c587df0 */ /* 0x000fe20008001858 */
[----:B------:R-:W-:Y:S01]  /*3580*/  UIADD3 UR6, UR10, 0x100, URZ ;  /* 0x000001000a067890 */ /* 0x000fe2000fffe03f */
[----:B------:R-:W-:Y:S01]  /*3590*/  UMOV UR7, 0x40000040 ;  /* 0x4000004000077882 */ /* 0x000fe20000000000 */
        /* <DEDUP_REMOVED lines=27> */
[----:B------:R-:W-:Y:S03]  /*3750*/  HGMMA.64x64x16.F32.BF16 R88, R148, gdesc[UR4].tnspB, R88, gsb0 ;  /* 0x40e0000494587df0 */ /* 0x000fe60008001858 */
[----:B------:R-:W-:Y:S02]  /*3760*/  WARPGROUP.DEPBAR.LE gsb0, 0x0 ;  /* 0x00008000000079c5 */ /* 0x000fe40000010000 */
[----:B------:R0:W-:Y:S06]  /*3770*/  BAR.ARV R0, 0x100 ;  /* 0x000400000000751d */ /* 0x0001ec0000002000 */
[----:B------:R-:W-:Y:S05]  /*3780*/  @!P0 BRA `(.L_x_12742) ;  /* 0x0000000000048947 */ /* 0x000fea0003800000 */
[----:B------:R-:W-:Y:S01]  /*3790*/  BPT.TRAP 0x1 ;  /* 0x000000040000795c */ /* 0x000fe20000300000 */
.L_x_12742:
        /* <DEDUP_REMOVED lines=77> */
[C---:B------:R-:W-:Y:S01]  /*3c70*/  FADD.FTZ R15, -R3.reuse, R4 ;  /* 0x00000004030f7221 */ /* 0x040fe20000010100 */
[----:B0-----:R-:W-:-:S03]  /*3c80*/  FMUL.FTZ R121, R3, R0 ;  /* 0x0000000003797220 */ /* 0x001fc60000410000 */
[-C--:B------:R-:W-:Y:S01]  /*3c90*/  FMUL.FTZ R15, R15, R0.reuse ;  /* 0x000000000f0f7220 */ /* 0x080fe20000410000 */
[----:B------:R-:W-:Y:S01]  /*3ca0*/  FADD.FTZ R21, -R5, R6 ;  /* 0x0000000605157221 */ /* 0x000fe20000010100 */
[-CC-:B------:R-:W-:Y:S01]  /*3cb0*/  FFMA.FTZ R129, R41, R0.reuse, -R121.reuse ;  /* 0x0000000029817223 */ /* 0x180fe20000010879 */
[-CC-:B------:R-:W-:Y:S01]  /*3cc0*/  FFMA.FTZ R41, R53, R0.reuse, -R121.reuse ;  /* 0x0000000035297223 */ /* 0x180fe20000010879 */
[-C--:B------:R-:W-:Y:S01]  /*3cd0*/  FMUL.FTZ R53, R5, R0.reuse ;  /* 0x0000000005357220 */ /* 0x080fe20000410000 */
[-CC-:B------:R-:W-:Y:S01]  /*3ce0*/  FFMA.FTZ R131, R45, R0.reuse, -R121.reuse ;  /* 0x000000002d837223 */ /* 0x180fe20000010879 */
[----:B------:R0:W-:Y:S01]  /*3cf0*/  MUFU.EX2 R6, R15 ;  /* 0x0000000f00067308 */ /* 0x0001e20000000800 */
        /* <DEDUP_REMOVED lines=60> */
[----:B------:R-:W-:-:S04]  /*40c0*/  FFMA.FTZ R151, R86, R0, -R53 ;  /* 0x0000000056977223 */ /* 0x000fc80000010835 */
        /* <DEDUP_REMOVED lines=37> */
[----:B------:R-:W-:-:S06]  /*4320*/  FFMA.FTZ R36, R71, R0, -R53 ;  /* 0x0000000047247223 */ /* 0x000fcc0000010835 */
        /* <DEDUP_REMOVED lines=16> */
[----:B------:R-:W-:-:S06]  /*4430*/  FFMA.FTZ R38, R75, R0, -R53 ;  /* 0x000000004b267223 */ /* 0x000fcc0000010835 */
        /* <DEDUP_REMOVED lines=31> */
[-CC-:B------:R-:W-:Y:S01]  /*4630*/  FFMA.FTZ R42, R83, R0.reuse, -R53.reuse ;  /* 0x00000000532a7223 */ /* 0x180fe20000010835 */
[----:B------:R-:W-:-:S05]  /*4640*/  FFMA.FTZ R53, R87, R0, -R53 ;  /* 0x0000000057357223 */ /* 0x000fca0000010835 */
        /* <DEDUP_REMOVED lines=44> */
.L_x_12743:
[----:B------:R-:W-:Y:S01]  /*4910*/  ULEA UR6, UR21, UR44, 0x3 ;  /* 0x0000002c15067291 */ /* 0x000fe2000f8e183f */
[----:B------:R-:W-:Y:S01]  /*4920*/  ISETP.LT.AND P1, PT, RZ, UR47, PT ;  /* 0x0000002fff007c0c */ /* 0x000fe2000bf21270 */
[----:B------:R-:W-:Y:S01]  /*4930*/  UIADD3 UR7, UR47, -0x1, URZ ;  /* 0xffffffff2f077890 */ /* 0x000fe2000fffe03f */
[----:B------:R-:W-:Y:S01]  /*4940*/  F2FP.BF16.F32.PACK_AB R122, R123, R122 ;  /* 0x0000007a7b7a723e */ /* 0x000fe200000010ff */
[----:B------:R-:W-:Y:S01]  /*4950*/  UIADD3 UR6, UR6, 0x16860, URZ ;  /* 0x0001686006067890 */ /* 0x000fe2000fffe03f */
[----:B------:R-:W-:Y:S01]  /*4960*/  F2FP.BF16.F32.PACK_AB R124, R125, R124 ;  /* 0x0000007c7d7c723e */ /* 0x000fe200000010ff */
[----:B------:R-:W-:Y:S01]  /*4970*/  UMOV UR22, UR37 ;  /* 0x0000002500167c82 */ /* 0x000fe20008000000 */
[----:B------:R-:W-:Y:S01]  /*4980*/  UMOV UR21, UR38 ;  /* 0x0000002600157c82 */ /* 0x000fe20008000000 */
[----:B------:R-:W-:Y:S01]  /*4990*/  UPRMT UR6, UR41, 0x654, UR6 ;  /* 0x0000065429067896 */ /* 0x000fe20008000006 */
[----:B------:R-:W-:Y:S01]  /*49a0*/  F2FP.BF16.F32.PACK_AB R126, R127, R126 ;  /* 0x0000007e7f7e723e */ /* 0x000fe200000010ff */
[----:B------:R-:W-:Y:S01]  /*49b0*/  UMOV UR47, UR7 ;  /* 0x00000007002f7c82 */ /* 0x000fe20008000000 */
[----:B------:R-:W-:Y:S01]  /*49c0*/  F2FP.BF16.F32.PACK_AB R128, R129, R128 ;  /* 0x000000808180723e */ /* 0x000fe200000010ff */
[----:B------:R-:W-:Y:S01]  /*49d0*/  FMUL.FTZ R88, R88, R6 ;  /* 0x0000000658587220 */ /* 0x000fe20000410000 */
[----:B------:R-:W-:Y:S01]  /*49e0*/  F2FP.BF16.F32.PACK_AB R130, R131, R130 ;  /* 0x000000828382723e */ /* 0x000fe200000010ff */
        /* <DEDUP_REMOVED lines=62> */
.L_x_12733:
[----:B------:R-:W-:Y:S06]  /*4dd0*/  BAR.ARV 0x8, 0x200 ;  /* 0x0208000000007b1d */ /* 0x000fec0000002000 */
[----:B------:R-:W-:Y:S05]  /*4de0*/  @!P0 BRA `(.L_x_12745) ;  /* 0x0000000000048947 */ /* 0x000fea0003800000 */
[----:B------:R-:W-:Y:S01]  /*4df0*/  BPT.TRAP 0x1 ;  /* 0x000000040000795c */ /* 0x000fe20000300000 */
.L_x_12745:
[----:B------:R-:W-:Y:S01]  /*4e00*/  ULEA UR4, UR38, UR44, 0x3 ;  /* 0x0000002c26047291 */ /* 0x000fe2000f8e183f */
[----:B------:R-:W-:-:S05]  /*4e10*/  IMAD.U32 R4, RZ, RZ, UR37 ;  /* 0x00000025ff047e24 */ /* 0x000fca000f8e00ff */
[----:B------:R-:W-:-:S04]  /*4e20*/  SHF.L.U32 R4, R4, 0x1f, RZ ;  /* 0x0000001f04047819 */ /* 0x000fc800000006ff */
[----:B------:R0:W1:Y:S01]  /*4e30*/  SYNCS.PHASECHK.TRANS64.TRYWAIT P1, [UR4+0x16850], R4 ;  /* 0x01685004ff0075a7 */ /* 0x0000620008020144 */
[----:B------:R-:W-:Y:S05]  /*4e40*/  @!P0 BRA `(.L_x_12746) ;  /* 0x0000000000048947 */ /* 0x000fea0003800000 */
[----:B------:R-:W-:Y:S01]  /*4e50*/  BPT.TRAP 0x1 ;  /* 0x000000040000795c */ /* 0x000fe20000300000 */
.L_x_12746:
[----:B-1----:R-:W-:Y:S05]  /*4e60*/  @P1 BRA `(.L_x_12747) ;  /* 0x0000000000081947 */ /* 0x002fea0003800000 */
[----:B------:R-:W1:Y:S02]  /*4e70*/  SYNCS.PHASECHK.TRANS64.TRYWAIT P1, [UR4+0x16850], R4 ;  /* 0x01685004ff0075a7 */ /* 0x000e640008020144 */
[----:B-1----:R-:W-:Y:S05]  /*4e80*/  @!P1 BRA `(.L_x_12748) ;  /* 0x0000005000989947 */ /* 0x002fea0003800000 */
.L_x_12747:
[----:B------:R-:W-:Y:S01]  /*4e90*/  UIADD3 UR5, UR44, 0x400, URZ ;  /* 0x000004002c057890 */ /* 0x000fe2000fffe03f */
[----:B------:R-:W-:Y:S01]  /*4ea0*/  WARPGROUP.ARRIVE ;  /* 0x00000000000079c5 */ /* 0x000fe20000000000 */
[----:B------:R-:W-:Y:S01]  /*4eb0*/  UMOV UR7, 0x40000040 ;  /* 0x4000004000077882 */ /* 0x000fe20000000000 */
[----:B------:R-:W-:Y:S01]  /*4ec0*/  UMOV UR11, 0x40000040 ;  /* 0x40000040000b7882 */ /* 0x000fe20000000000 */
[----:B------:R-:W-:Y:S01]  /*4ed0*/  USHF.R.U32.HI UR5, URZ, 0x4, UR5 ;  /* 0x000000043f057899 */ /* 0x000fe20008011605 */
[----:B01----:R-:W0:Y:S01]  /*4ee0*/  SHFL.BFLY PT, R4, R9, 0x2, 0x1f ;  /* 0x0c401f0009047f89 */ /* 0x003e2200000e0000 */
[----:B------:R-:W-:Y:S02]  /*4ef0*/  IMAD.MOV.U32 R37, RZ, RZ, RZ ;  /* 0x000000ffff257224 */ /* 0x000fe400078e00ff */
[----:B------:R-:W-:Y:S01]  /*4f00*/  ULOP3.LUT UR5, UR5, 0x3fff, URZ, 0xc0, !UPT ;  /* 0x00003fff05057892 */ /* 0x000fe2000f8ec03f */
[----:B------:R-:W1:Y:S01]  /*4f10*/  SHFL.BFLY PT, R6, R7, 0x2, 0x1f ;  /* 0x0c401f0007067f89 */ /* 0x000e6200000e0000 */
[----:B------:R-:W-:-:S02]  /*4f20*/  IMAD.MOV.U32 R45, RZ, RZ, -0x800000 ;  /* 0xff800000ff2d7424 */ /* 0x000fc400078e00ff */
[----:B------:R-:W-:Y:S01]  /*4f30*/  ULEA UR6, UR38, UR5, 0xa ;  /* 0x0000000526067291 */ /* 0x000fe2000f8e503f */
[----:B------:R-:W-:-:S03]  /*4f40*/  IMAD.MOV.U32 R44, RZ, RZ, -0x800000 ;  /* 0xff800000ff2c7424 */ /* 0x000fc600078e00ff */
[----:B------:R-:W-:-:S05]  /*4f50*/  UIADD3 UR8, UR6, 0x80, URZ ;  /* 0x0000008006087890 */ /* 0x000fca000fffe03f */
[----:B------:R-:W-:Y:S01]  /*4f60*/  HGMMA.64x64x16.F32.BF16 R88, R120, gdesc[UR4].tnspB, R88, gsb0 ;  /* 0x40e0000478587df0 */ /* 0x000fe20008001858 */
[----:B------:R-:W-:Y:S01]  /*4f70*/  UMOV UR7, 0x40000040 ;  /* 0x4000004000077882 */ /* 0x000fe20000000000 */
[----:B------:R-:W-:Y:S01]  /*4f80*/  UMOV UR10, UR8 ;  /* 0x00000008000a7c82 */ /* 0x000fe20008000000 */
[----:B------:R-:W-:Y:S01]  /*4f90*/  UIADD3 UR8, UR6, 0x100, URZ ;  /* 0x0000010006087890 */ /* 0x000fe2000fffe03f */
[----:B0-----:R-:W-:Y:S01]  /*4fa0*/  FADD.FTZ R4, R4, R9 ;  /* 0x0000000904047221 */ /* 0x001fe20000010000 */
[----:B-1----:R-:W-:-:S04]  /*4fb0*/  FADD.FTZ R6, R6, R7 ;  /* 0x0000000706067221 */ /* 0x002fc80000010000 */
        /* <DEDUP_REMOVED lines=13> */
[----:B------:R-:W-:Y:S01]  /*5090*/  @P1 FFMA.FTZ R45, R4, R3, R7 ;  /* 0x00000003042d1223 */ /* 0x000fe20000010007 */
[----:B------:R-:W-:Y:S02]  /*50a0*/  WARPGROUP.DEPBAR.LE gsb0, 0x0 ;  /* 0x00008000000079c5 */ /* 0x000fe40000010000 */
[----:B------:R-:W-:Y:S01]  /*50b0*/  WARPGROUP.ARRIVE ;  /* 0x00000000000079c5 */ /* 0x000fe20000000000 */
[----:B------:R2:W0:Y:S01]  /*50c0*/  @P2 MUFU.RCP R6, R13 ;  /* 0x0000000d00062308 */ /* 0x0004220000001000 */
[----:B-1----:R-:W-:-:S04]  /*50d0*/  @P2 FMUL.FTZ R8, R8, 0.69314718246459960938 ;  /* 0x3f31721808082820 */ /* 0x002fc80000410000 */
[----:B------:R-:W-:Y:S01]  /*50e0*/  HGMMA.64x64x16.F32.BF16 R88, R124, gdesc[UR8].tnspB, R88, gsb0 ;  /* 0x40e000087c587df0 */ /* 0x000fe20008001858 */
[----:B------:R-:W-:Y:S01]  /*50f0*/  UMOV UR10, UR8 ;  /* 0x00000008000a7c82 */ /* 0x000fe20008000000 */
[----:B------:R-:W-:Y:S01]  /*5100*/  UMOV UR11, 0x40000040 ;  /* 0x40000040000b7882 */ /* 0x000fe20000000000 */
[----:B------:R-:W-:Y:S01]  /*5110*/  UIADD3 UR8, UR6, 0x180, URZ ;  /* 0x0000018006087890 */ /* 0x000fe2000fffe03f */
[----:B------:R-:W-:Y:S01]  /*5120*/  @P2 FFMA.FTZ R44, R9, R5, R8 ;  /* 0x00000005092c2223 */ /* 0x000fe20000010008 */
[----:B------:R-:W-:Y:S02]  /*5130*/  WARPGROUP.DEPBAR.LE gsb0, 0x0 ;  /* 0x00008000000079c5 */ /* 0x000fe40000010000 */
[----:B------:R-:W-:-:S06]  /*5140*/  WARPGROUP.ARRIVE ;  /* 0x00000000000079c5 */ /* 0x000fcc0000000000 */
[----:B------:R-:W-:Y:S01]  /*5150*/  HGMMA.64x64x16.F32.BF16 R88, R128, gdesc[UR8].tnspB, R88, gsb0 ;  /* 0x40e0000880587df0 */ /* 0x000fe20008001858 */
[----:B------:R-:W-:Y:S01]  /*5160*/  UMOV UR10, UR8 ;  /* 0x00000008000a7c82 */ /* 0x000fe20008000000 */
[----:B------:R-:W-:Y:S01]  /*5170*/  UMOV UR11, 0x40000040 ;  /* 0x40000040000b7882 */ /* 0x000fe20000000000 */
[----:B------:R-:W-:Y:S01]  /*5180*/  UIADD3 UR8, UR6, 0x200, URZ ;  /* 0x0000020006087890 */ /* 0x000fe2000fffe03f */
        /* <DEDUP_REMOVED lines=11> */
[----:B------:R-:W-:Y:S02]  /*5240*/  UIADD3 UR8, UR6, 0x300, URZ ;  /* 0x0000030006087890 */ /* 0x000fe4000fffe03f */
[----:B------:R-:W-:Y:S01]  /*5250*/  UIADD3 UR6, UR6, 0x380, URZ ;  /* 0x0000038006067890 */ /* 0x000fe2000fffe03f */
[----:B------:R-:W-:Y:S02]  /*5260*/  WARPGROUP.DEPBAR.LE gsb0, 0x0 ;  /* 0x00008000000079c5 */ /* 0x000fe40000010000 */
[----:B------:R-:W-:-:S06]  /*5270*/  WARPGROUP.ARRIVE ;  /* 0x00000000000079c5 */ /* 0x000fcc0000000000 */
[----:B------:R-:W-:Y:S01]  /*5280*/  HGMMA.64x64x16.F32.BF16 R88, R140, gdesc[UR8].tnspB, R88, gsb0 ;  /* 0x40e000088c587df0 */ /* 0x000fe20008001858 */
[----:B------:R-:W-:Y:S01]  /*5290*/  UMOV UR10, UR8 ;  /* 0x00000008000a7c82 */ /* 0x000fe20008000000 */
[----:B------:R-:W-:Y:S01]  /*52a0*/  UMOV UR11, 0x40000040 ;  /* 0x40000040000b7882 */ /* 0x000fe20000000000 */
[----:B------:R-:W-:Y:S02]  /*52b0*/  WARPGROUP.DEPBAR.LE gsb0, 0x0 ;  /* 0x00008000000079c5 */ /* 0x000fe40000010000 */
[----:B------:R-:W-:-:S06]  /*52c0*/  WARPGROUP.ARRIVE ;  /* 0x00000000000079c5 */ /* 0x000fcc0000000000 */
[----:B------:R-:W-:Y:S03]  /*52d0*/  HGMMA.64x64x16.F32.BF16 R88, R144, gdesc[UR8].tnspB, R88, gsb0 ;  /* 0x40e0000890587df0 */ /* 0x000fe60008001858 */
[----:B------:R-:W-:Y:S02]  /*52e0*/  WARPGROUP.DEPBAR.LE gsb0, 0x0 ;  /* 0x00008000000079c5 */ /* 0x000fe40000010000 */
[----:B------:R-:W-:-:S06]  /*52f0*/  WARPGROUP.ARRIVE ;  /* 0x00000000000079c5 */ /* 0x000fcc0000000000 */
[----:B------:R-:W-:Y:S03]  /*5300*/  HGMMA.64x64x16.F32.BF16 R88, R148, gdesc[UR4].tnspB, R88, gsb0 ;  /* 0x40e0000494587df0 */ /* 0x000fe60008001858 */
[----:B------:R-:W-:Y:S02]  /*5310*/  WARPGROUP.DEPBAR.LE gsb0, 0x0 ;  /* 0x00008000000079c5 */ /* 0x000fe40000010000 */
[----:B0-23--:R-:W-:Y:S05]  /*5320*/  @!P0 BRA `(.L_x_12749) ;  /* 0x0000000000048947 */ /* 0x00dfea0003800000 */
[----:B------:R-:W-:Y:S01]  /*5330*/  BPT.TRAP 0x1 ;  /* 0x000000040000795c */ /* 0x000fe20000300000 */
.L_x_12749:
[----:B------:R-:W0:Y:S01]  /*5340*/  LDC R0, c[0x0][0xbe8] ;  /* 0x0002fa00ff007b82 */ /* 0x000e220000000800 */
[----:B------:R-:W-:Y:S01]  /*5350*/  ULDC UR10, c[0x0][0xc44] ;  /* 0x00031100000a7ab9 */ /* 0x000fe20000000800 */
[----:B------:R-:W-:Y:S01]  /*5360*/  IMAD R47, RZ, RZ, -UR43 ;  /* 0x8000002bff2f7e24 */ /* 0x000fe2000f8e02ff */
[----:B------:R-:W-:Y:S01]  /*5370*/  ULDC.64 UR8, c[0x0][0xb90] ;  /* 0x0002e40000087ab9 */ /* 0x000fe20000000a00 */
[----:B------:R-:W-:Y:S02]  /*5380*/  IMAD.SHL.U32 R3, R2, 0x8, RZ ;  /* 0x0000000802037824 */ /* 0x000fe400078e00ff */
[-C--:B------:R-:W-:Y:S01]  /*5390*/  FMUL.FTZ R46, R91, R6.reuse ;  /* 0x000000065b2e7220 */ /* 0x080fe20000410000 */
[-C--:B------:R-:W-:Y:S01]  /*53a0*/  FMUL.FTZ R51, R90, R6.reuse ;  /* 0x000000065a337220 */ /* 0x080fe20000410000 */
[-C--:B------:R-:W-:Y:S01]  /*53b0*/  FMUL.FTZ R50, R95, R6.reuse ;  /* 0x000000065f327220 */ /* 0x080fe20000410000 */
[----:B------:R-:W1:Y:S01]  /*53c0*/  S2UR UR5, SR_SWINHI ;  /* 0x00000000000579c3 */ /* 0x000e620000002f00 */
        /* <DEDUP_REMOVED lines=13> */
[----:B------:R-:W-:Y:S01]  /*54a0*/  FMUL.FTZ R65, R118, R6 ;  /* 0x0000000676417220 */ /* 0x000fe20000410000 */
[----:B------:R-:W-:Y:S01]  /*54b0*/  IMAD R5, R16, 0x40, R3 ;  /* 0x0000004010057824 */ /* 0x000fe200078e0203 */
[----:B0-----:R-:W-:Y:S01]  /*54c0*/  ISETP.NE.AND P1, PT, R0, 0x1, PT ;  /* 0x000000010000780c */ /* 0x001fe20003f25270 */
[----:B------:R-:W0:Y:S01]  /*54d0*/  LDC.64 R38, c[0x0][0xb98] ;  /* 0x0002e600ff267b82 */ /* 0x000e220000000a00 */
[----:B------:R-:W-:Y:S01]  /*54e0*/  UIADD3 UR4, UR4, 0x16860, URZ ;  /* 0x0001686004047890 */ /* 0x000fe2000fffe03f */
[-C--:B------:R-:W-:Y:S01]  /*54f0*/  FMUL.FTZ R40, R89, R37.reuse ;  /* 0x0000002559287220 */ /* 0x080fe20000410000 */
[-C--:B------:R-:W-:Y:S01]  /*5500*/  FMUL.FTZ R43, R88, R37.reuse ;  /* 0x00000025582b7220 */ /* 0x080fe20000410000 */
[-C--:B------:R-:W-:Y:S01]  /*5510*/  FMUL.FTZ R41, R93, R37.reuse ;  /* 0x000000255d297220 */ /* 0x080fe20000410000 */
[----:B------:R-:W-:Y:S01]  /*5520*/  UPRMT UR4, UR41, 0x654, UR4 ;  /* 0x0000065429047896 */ /* 0x000fe20008000004 */
[----:B------:R-:W-:Y:S01]  /*5530*/  FMUL.FTZ R42, R92, R37 ;  /* 0x000000255c2a7220 */ /* 0x000fe20000410000 */
[----:B------:R-:W-:Y:S01]  /*5540*/  UMOV UR6, UR44 ;  /* 0x0000002c00067c82 */ /* 0x000fe20008000000 */
[----:B-1----:R-:W-:Y:S01]  /*5550*/  UMOV UR7, UR5 ;  /* 0x0000000500077c82 */ /* 0x002fe20008000000 */
[----:B------:R-:W-:Y:S01]  /*5560*/  UIADD3 UR5, -UR45, URZ, URZ ;  /* 0x0000003f2d057290 */ /* 0x000fe2000fffe13f */
[----:B------:R-:W-:Y:S01]  /*5570*/  MOV R28, UR6 ;  /* 0x00000006001c7c02 */ /* 0x000fe20008000f00 */
[----:B------:R-:W-:-:S02]  /*5580*/  IMAD.U32 R29, RZ, RZ, UR7 ;  /* 0x00000007ff1d7e24 */ /* 0x000fc4000f8e00ff */
[----:B------:R-:W-:Y:S01]  /*5590*/  FMUL.FTZ R12, R101, R37 ;  /* 0x00000025650c7220 */ /* 0x000fe20000410000 */
[----:B------:R-:W1:Y:S01]  /*55a0*/  @P1 LDC R20, c[0x0][0xbec] ;  /* 0x0002fb00ff141b82 */ /* 0x000e620000000800 */
[----:B------:R-:W-:Y:S01]  /*55b0*/  UIMAD UR10, UR10, UR5, UR43 ;  /* 0x000000050a0a72a4 */ /* 0x000fe2000f8e022b */
[----:B------:R-:W-:-:S04]  /*55c0*/  IMAD.WIDE R10, R152, 0x2, R28 ;  /* 0x00000002980a7825 */ /* 0x000fc800078e021c */
[-C--:B------:R-:W-:Y:S01]  /*55d0*/  FMUL.FTZ R35, R100, R37.reuse ;  /* 0x0000002564237220 */ /* 0x080fe20000410000 */
[----:B------:R-:W-:Y:S01]  /*55e0*/  FMUL.FTZ R15, R97, R37 ;  /* 0x00000025610f7220 */ /* 0x000fe20000410000 */
[----:B------:R-:W-:Y:S01]  /*55f0*/  USHF.R.S32.HI UR11, URZ, 0x1f, UR10 ;  /* 0x0000001f3f0b7899 */ /* 0x000fe2000801140a */
[----:B--2---:R-:W-:Y:S01]  /*5600*/  IMAD R47, R24, R47, UR46 ;  /* 0x0000002e182f7e24 */ /* 0x004fe2000f8e022f */
[C---:B------:R-:W-:Y:S01]  /*5610*/  IADD3 R27, P0, R10.reuse, 0x60, RZ ;  /* 0x000000600a1b7810 */ /* 0x040fe20007f1e0ff */
[----:B------:R-:W2:Y:S01]  /*5620*/  @P1 LDC R69, c[0x0][0xbf0] ;  /* 0x0002fc00ff451b82 */ /* 0x000ea20000000800 */
[----:B------:R-:W-:Y:S01]  /*5630*/  UIMAD UR5, UR11, UR8, URZ ;  /* 0x000000080b0572a4 */ /* 0x000fe2000f8e023f */
[----:B------:R-:W-:Y:S01]  /*5640*/  IMAD R73, R47, 0xc0, R23 ;  /* 0x000000c02f497824 */ /* 0x000fe200078e0217 */
[----:B------:R-:W-:Y:S01]  /*5650*/  LOP3.LUT R6, R27, 0x380, RZ, 0xc0, !PT ;  /* 0x000003801b067812 */ /* 0x000fe200078ec0ff */
[----:B------:R-:W-:Y:S01]  /*5660*/  IMAD.WIDE R28, R5, 0x2, R28 ;  /* 0x00000002051c7825 */ /* 0x000fe200078e021c */
[----:B------:R-:W-:Y:S01]  /*5670*/  UIMAD.WIDE.U32 UR6, UR10, UR8, URZ ;  /* 0x000000080a0672a5 */ /* 0x000fe2000f8e003f */
[----:B------:R-:W-:Y:S01]  /*5680*/  IADD3 R25, P2, R10, 0x40, RZ ;  /* 0x000000400a197810 */ /* 0x000fe20007f5e0ff */
[----:B------:R-:W-:Y:S01]  /*5690*/  UIMAD UR5, UR10, UR9, UR5 ;  /* 0x000000090a0572a4 */ /* 0x000fe2000f8e0205 */
[----:B------:R-:W-:Y:S01]  /*56a0*/  SHF.R.U64 R6, R6, 0x3, RZ ;  /* 0x0000000306067819 */ /* 0x000fe200000012ff */
[----:B------:R-:W-:Y:S01]  /*56b0*/  IMAD.X R9, RZ, RZ, R11, P0 ;  /* 0x000000ffff097224 */ /* 0x000fe200000e060b */
[----:B------:R-:W-:Y:S01]  /*56c0*/  LOP3.LUT R4, R25, 0x380, RZ, 0xc0, !PT ;  /* 0x0000038019047812 */ /* 0x000fe200078ec0ff */
[----:B------:R-:W-:Y:S01]  /*56d0*/  UIADD3 UR5, UR7, UR5, URZ ;  /* 0x0000000507057290 */ /* 0x000fe2000fffe03f */
[----:B------:R-:W-:Y:S01]  /*56e0*/  LOP3.LUT R8, R6, R27, RZ, 0x3c, !PT ;  /* 0x0000001b06087212 */ /* 0x000fe200078e3cff */
[----:B------:R-:W-:Y:S01]  /*56f0*/  IMAD.MOV.U32 R67, RZ, RZ, R73 ;  /* 0x000000ffff437224 */ /* 0x000fe200078e0049 */
[----:B------:R-:W-:Y:S01]  /*5700*/  IADD3 R27, P0, R28, 0x1800, RZ ;  /* 0x000018001c1b7810 */ /* 0x000fe20007f1e0ff */
[----:B------:R-:W-:Y:S01]  /*5710*/  IMAD.U32 R48, RZ, RZ, UR6 ;  /* 0x00000006ff307e24 */ /* 0x000fe2000f8e00ff */
[----:B------:R-:W-:Y:S01]  /*5720*/  MOV R49, UR7 ;  /* 0x0000000700317c02 */ /* 0x000fe20008000f00 */
[----:B-1----:R-:W-:Y:S01]  /*5730*/  @P1 IMAD.HI.U32 R20, R73, R20, RZ ;  /* 0x0000001449141227 */ /* 0x002fe200078e00ff */
[----:B------:R-:W-:Y:S01]  /*5740*/  LOP3.LUT R26, R27, 0x380, RZ, 0xc0, !PT ;  /* 0x000003801b1a7812 */ /* 0x000fe200078ec0ff */
[----:B------:R-:W-:Y:S01]  /*5750*/  USHF.R.S32.HI UR7, URZ, 0x1f, UR45 ;  /* 0x0000001f3f077899 */ /* 0x000fe2000801142d */
[----:B------:R-:W-:Y:S01]  /*5760*/  SHF.R.U64 R4, R4, 0x3, RZ ;  /* 0x0000000304047819 */ /* 0x000fe200000012ff */
[----:B------:R-:W-:Y:S01]  /*5770*/  IMAD.U32 R49, RZ, RZ, UR5 ;  /* 0x00000005ff317e24 */ /* 0x000fe2000f8e00ff */
[----:B------:R-:W-:Y:S01]  /*5780*/  IADD3 R21, P3, R10, 0x20, RZ ;  /* 0x000000200a157810 */ /* 0x000fe20007f7e0ff */
[----:B------:R-:W-:Y:S01]  /*5790*/  SYNCS.ARRIVE.TRANS64.RED.A1T0 RZ, [UR4], RZ ;  /* 0x000000ffffff79a7 */ /* 0x000fe20008100404 */
[----:B--2---:R-:W-:Y:S01]  /*57a0*/  @P1 SHF.R.U32.HI R67, RZ, R69, R20 ;  /* 0x00000045ff431219 */ /* 0x004fe20000011614 */
[----:B0-----:R-:W-:Y:S01]  /*57b0*/  IMAD.WIDE.U32 R48, R38, UR45, R48 ;  /* 0x0000002d26307c25 */ /* 0x001fe2000f8e0030 */
[----:B------:R-:W-:Y:S01]  /*57c0*/  SHF.R.U64 R26, R26, 0x3, RZ ;  /* 0x000000031a1a7819 */ /* 0x000fe200000012ff */
[----:B------:R-:W-:Y:S01]  /*57d0*/  ULDC.64 UR8, c[0x0][0xb88] ;  /* 0x0002e20000087ab9 */ /* 0x000fe20000000a00 */
[----:B------:R-:W-:Y:S01]  /*57e0*/  LOP3.LUT R6, R4, R25, RZ, 0x3c, !PT ;  /* 0x0000001904067212 */ /* 0x000fe200078e3cff */
[----:B------:R-:W-:Y:S01]  /*57f0*/  IMAD.MOV R69, RZ, RZ, -R67 ;  /* 0x000000ffff457224 */ /* 0x000fe200078e0a43 */
[----:B------:R-:W-:Y:S01]  /*5800*/  LOP3.LUT R4, R21, 0x380, RZ, 0xc0, !PT ;  /* 0x0000038015047812 */ /* 0x000fe200078ec0ff */
[----:B------:R-:W-:Y:S01]  /*5810*/  IMAD R64, R38, UR7, RZ ;  /* 0x0000000726407c24 */ /* 0x000fe2000f8e02ff */
[----:B------:R-:W-:Y:S01]  /*5820*/  LOP3.LUT R5, R10, 0x380, RZ, 0xc0, !PT ;  /* 0x000003800a057812 */ /* 0x000fe200078ec0ff */
[----:B------:R-:W-:Y:S01]  /*5830*/  IMAD R69, R0, R69, R73 ;  /* 0x0000004500457224 */ /* 0x000fe200078e0249 */
[----:B------:R-:W-:Y:S01]  /*5840*/  LOP3.LUT R26, R26, R27, RZ, 0x3c, !PT ;  /* 0x0000001b1a1a7212 */ /* 0x000fe200078e3cff */
[----:B------:R-:W-:Y:S01]  /*5850*/  IMAD.X R27, RZ, RZ, R29, P0 ;  /* 0x000000ffff1b7224 */ /* 0x000fe200000e061d */
[----:B------:R-:W-:Y:S01]  /*5860*/  SHF.R.U64 R4, R4, 0x3, RZ ;  /* 0x0000000304047819 */ /* 0x000fe200000012ff */
[----:B------:R-:W-:Y:S01]  /*5870*/  IMAD R64, R39, UR45, R64 ;  /* 0x0000002d27407c24 */ /* 0x000fe2000f8e0240 */
[----:B------:R-:W-:Y:S01]  /*5880*/  IADD3 R38, P0, R67, R48, RZ ;  /* 0x0000003043267210 */ /* 0x000fe20007f1e0ff */
[----:B------:R-:W-:Y:S01]  /*5890*/  IMAD.X R7, RZ, RZ, R11, P2 ;  /* 0x000000ffff077224 */ /* 0x000fe200010e060b */
[----:B------:R-:W-:Y:S01]  /*58a0*/  SHF.R.U64 R5, R5, 0x3, RZ ;  /* 0x0000000305057819 */ /* 0x000fe200000012ff */
[----:B------:R-:W-:Y:S01]  /*58b0*/  ULDC UR5, c[0x0][0xa88] ;  /* 0x0002a20000057ab9 */ /* 0x000fe20000000800 */
[----:B------:R-:W-:Y:S01]  /*58c0*/  SHF.R.S32.HI R39, RZ, 0x1f, R67 ;  /* 0x0000001fff277819 */ /* 0x000fe20000011443 */
[-C--:B------:R-:W-:Y:S01]  /*58d0*/  FMUL.FTZ R36, R96, R37.reuse ;  /* 0x0000002560247220 */ /* 0x080fe20000410000 */
[----:B------:R-:W-:Y:S01]  /*58e0*/  SHF.R.S32.HI R48, RZ, 0x1f, R69 ;  /* 0x0000001fff307819 */ /* 0x000fe20000011445 */
[-C--:B------:R-:W-:Y:S01]  /*58f0*/  FMUL.FTZ R13, R105, R37.reuse ;  /* 0x00000025690d7220 */ /* 0x080fe20000410000 */
[----:B------:R-:W-:Y:S01]  /*5900*/  IADD3 R25, P2, R28, 0x3000, RZ ;  /* 0x000030001c197810 */ /* 0x000fe20007f5e0ff */
[----:B------:R-:W-:Y:S01]  /*5910*/  FMUL.FTZ R34, R104, R37 ;  /* 0x0000002568227220 */ /* 0x000fe20000410000 */
[----:B------:R-:W-:Y:S01]  /*5920*/  LOP3.LUT R4, R4, R21, RZ, 0x3c, !PT ;  /* 0x0000001504047212 */ /* 0x000fe200078e3cff */
[----:B------:R-:W-:Y:S01]  /*5930*/  IMAD R48, R48, UR8, RZ ;  /* 0x0000000830307c24 */ /* 0x000fe2000f8e02ff */
[----:B------:R-:W-:Y:S01]  /*5940*/  LOP3.LUT R10, R5, R10, RZ, 0x3c, !PT ;  /* 0x0000000a050a7212 */ /* 0x000fe200078e3cff */
[----:B------:R-:W-:Y:S01]  /*5950*/  IMAD.X R5, RZ, RZ, R11, P3 ;  /* 0x000000ffff057224 */ /* 0x000fe200018e060b */
[----:B------:R-:W-:Y:S01]  /*5960*/  LOP3.LUT R21, R28, 0x380, RZ, 0xc0, !PT ;  /* 0x000003801c157812 */ /* 0x000fe200078ec0ff */
[----:B------:R-:W-:Y:S01]  /*5970*/  FMUL.FTZ R14, R109, R37 ;  /* 0x000000256d0e7220 */ /* 0x000fe20000410000 */
[----:B------:R-:W-:Y:S01]  /*5980*/  IADD3.X R39, R39, R49, R64, P0, !PT ;  /* 0x0000003127277210 */ /* 0x000fe200007fe440 */
[----:B------:R-:W-:Y:S01]  /*5990*/  IMAD R64, R0, UR5, RZ ;  /* 0x0000000500407c24 */ /* 0x000fe2000f8e02ff */
[----:B------:R-:W-:Y:S01]  /*59a0*/  LOP3.LUT R24, R25, 0x380, RZ, 0xc0, !PT ;  /* 0x0000038019187812 */ /* 0x000fe200078ec0ff */
[-C--:B------:R-:W-:Y:S01]  /*59b0*/  FMUL.FTZ R33, R108, R37.reuse ;  /* 0x000000256c217220 */ /* 0x080fe20000410000 */
[----:B------:R-:W-:Y:S01]  /*59c0*/  SHF.R.U64 R21, R21, 0x3, RZ ;  /* 0x0000000315157819 */ /* 0x000fe200000012ff */
[-C--:B------:R-:W-:Y:S01]  /*59d0*/  FMUL.FTZ R31, R113, R37.reuse ;  /* 0x00000025711f7220 */ /* 0x080fe20000410000 */
[----:B------:R-:W-:Y:S01]  /*59e0*/  IADD3 R71, P3, R28, 0x4800, RZ ;  /* 0x000048001c477810 */ /* 0x000fe20007f7e0ff */
[----:B------:R-:W-:Y:S01]  /*59f0*/  FMUL.FTZ R32, R112, R37 ;  /* 0x0000002570207220 */ /* 0x000fe20000410000 */
[----:B------:R-:W-:Y:S01]  /*5a00*/  MOV R70, R10 ;  /* 0x0000000a00467202 */ /* 0x000fe20000000f00 */
[C---:B------:R-:W-:Y:S01]  /*5a10*/  IMAD R11, R69.reuse, UR9, R48 ;  /* 0x00000009450b7c24 */ /* 0x040fe2000f8e0230 */
[----:B------:R-:W-:Y:S01]  /*5a20*/  MOV R67, R6 ;  /* 0x0000000600437202 */ /* 0x000fe20000000f00 */
[----:B------:R-:W-:Y:S01]  /*5a30*/  IMAD.WIDE.U32 R6, R69, UR8, R38 ;  /* 0x0000000845067c25 */ /* 0x000fe2000f8e0026 */
[----:B------:R-:W-:Y:S01]  /*5a40*/  SHF.R.U64 R24, R24, 0x3, RZ ;  /* 0x0000000318187819 */ /* 0x000fe200000012ff */
[----:B------:R-:W-:Y:S01]  /*5a50*/  ULDC.64 UR8, c[0x0][0xb50] ;  /* 0x0002d40000087ab9 */ /* 0x000fe20000000a00 */
[----:B------:R-:W-:Y:S01]  /*5a60*/  LOP3.LUT R28, R21, R28, RZ, 0x3c, !PT ;  /* 0x0000001c151c7212 */ /* 0x000fe200078e3cff */
[----:B------:R-:W-:Y:S01]  /*5a70*/  IMAD R39, R47, 0xc0, R22 ;  /* 0x000000c02f277824 */ /* 0x000fe200078e0216 */
[----:B------:R-:W-:Y:S01]  /*5a80*/  MOV R66, R8 ;  /* 0x0000000800427202 */ /* 0x000fe20000000f00 */
[--C-:B------:R-:W-:Y:S01]  /*5a90*/  IMAD.X R21, RZ, RZ, R29.reuse, P3 ;  /* 0x000000ffff157224 */ /* 0x100fe200018e061d */
[----:B------:R-:W-:Y:S01]  /*5aa0*/  LOP3.LUT P0, RZ, R17, 0x3, RZ, 0xc0, !PT ;  /* 0x0000000311ff7812 */ /* 0x000fe2000780c0ff */
[----:B------:R-:W-:Y:S01]  /*5ab0*/  VIADD R9, R39, 0x8 ;  /* 0x0000000827097836 */ /* 0x000fe20000000000 */
[----:B------:R-:W-:Y:S01]  /*5ac0*/  IADD3 R7, R7, R11, RZ ;  /* 0x0000000b07077210 */ /* 0x000fe20007ffe0ff */
[-C--:B------:R-:W-:Y:S01]  /*5ad0*/  FMUL.FTZ R30, R117, R37.reuse ;  /* 0x00000025751e7220 */ /* 0x080fe20000410000 */
[----:B------:R-:W-:Y:S01]  /*5ae0*/  LEA R38, P3, R6, UR8, 0x2 ;  /* 0x0000000806267c11 */ /* 0x000fe2000f8610ff */
[----:B------:R-:W-:Y:S01]  /*5af0*/  FMUL.FTZ R37, R116, R37 ;  /* 0x0000002574257220 */ /* 0x000fe20000410000 */
[----:B------:R-:W-:Y:S01]  /*5b00*/  LOP3.LUT R24, R24, R25, RZ, 0x3c, !PT ;  /* 0x0000001918187212 */ /* 0x000fe200078e3cff */
[----:B------:R-:W-:Y:S01]  /*5b10*/  IMAD.X R25, RZ, RZ, R29, P2 ;  /* 0x000000ffff197224 */ /* 0x000fe200010e061d */
[----:B------:R-:W-:Y:S01]  /*5b20*/  ISETP.GE.OR P2, PT, R39, R64, P0 ;  /* 0x000000402700720c */ /* 0x000fe20000746670 */
[----:B------:R-:W-:Y:S01]  /*5b30*/  SHFL.IDX PT, R48, R38, RZ, 0x1c1f ;  /* 0x001c1fff26307589 */ /* 0x000fe200000e0000 */
[----:B------:R-:W-:-:S02]  /*5b40*/  MOV R68, R4 ;  /* 0x0000000400447202 */ /* 0x000fc40000000f00 */
[----:B------:R-:W-:Y:S01]  /*5b50*/  LEA.HI.X R39, R6, UR9, R7, 0x2, P3 ;  /* 0x0000000906277c11 */ /* 0x000fe200098f1407 */
[----:B------:R-:W-:Y:S01]  /*5b60*/  ULDC.64 UR8, c[0x0][0xae8] ;  /* 0x0002ba0000087ab9 */ /* 0x000fe20000000a00 */
[----:B------:R-:W-:Y:S02]  /*5b70*/  ISETP.GE.OR P0, PT, R9, R64, P0 ;  /* 0x000000400900720c */ /* 0x000fe40000706670 */
[----:B------:R-:W-:Y:S01]  /*5b80*/  F2FP.BF16.F32.PACK_AB R4, R40, R43 ;  /* 0x0000002b2804723e */ /* 0x000fe200000010ff */
[----:B------:R-:W0:Y:S01]  /*5b90*/  SHFL.IDX PT, R49, R39, RZ, 0x1c1f ;  /* 0x001c1fff27317589 */ /* 0x000e2200000e0000 */
[----:B------:R-:W-:Y:S02]  /*5ba0*/  F2FP.BF16.F32.PACK_AB R5, R46, R51 ;  /* 0x000000332e05723e */ /* 0x000fe400000010ff */
[----:B------:R-:W-:Y:S01]  /*5bb0*/  F2FP.BF16.F32.PACK_AB R6, R41, R42 ;  /* 0x0000002a2906723e */ /* 0x000fe200000010ff */
[----:B------:R-:W-:Y:S01]  /*5bc0*/  BAR.SYNC.DEFER_BLOCKING 0x1, 0x180 ;  /* 0x0046000000007b1d */ /* 0x000fe20000010000 */
[----:B------:R-:W-:-:S02]  /*5bd0*/  F2FP.BF16.F32.PACK_AB R7, R50, R53 ;  /* 0x000000353207723e */ /* 0x000fc400000010ff */
[----:B------:R-:W-:Y:S02]  /*5be0*/  F2FP.BF16.F32.PACK_AB R10, R12, R35 ;  /* 0x000000230c0a723e */ /* 0x000fe400000010ff */
[----:B------:R-:W-:Y:S02]  /*5bf0*/  F2FP.BF16.F32.PACK_AB R8, R15, R36 ;  /* 0x000000240f08723e */ /* 0x000fe400000010ff */
[----:B------:R-:W-:Y:S01]  /*5c00*/  F2FP.BF16.F32.PACK_AB R9, R52, R55 ;  /* 0x000000373409723e */ /* 0x000fe200000010ff */
[----:B------:R-:W-:Y:S01]  /*5c10*/  SHFL.IDX PT, R50, R38, 0x1, 0x1c1f ;  /* 0x003c1f0026327f89 */ /* 0x000fe200000e0000 */
[----:B------:R-:W-:Y:S02]  /*5c20*/  F2FP.BF16.F32.PACK_AB R11, R54, R57 ;  /* 0x00000039360b723e */ /* 0x000fe400000010ff */
[----:B------:R-:W-:Y:S01]  /*5c30*/  F2FP.BF16.F32.PACK_AB R12, R13, R34 ;  /* 0x000000220d0c723e */ /* 0x000fe200000010ff */
[----:B------:R-:W1:Y:S01]  /*5c40*/  SHFL.IDX PT, R51, R39, 0x1, 0x1c1f ;  /* 0x003c1f0027337f89 */ /* 0x000e6200000e0000 */
[----:B------:R-:W-:-:S02]  /*5c50*/  F2FP.BF16.F32.PACK_AB R13, R56, R59 ;  /* 0x0000003b380d723e */ /* 0x000fc400000010ff */
[----:B------:R-:W-:Y:S02]  /*5c60*/  F2FP.BF16.F32.PACK_AB R14, R14, R33 ;  /* 0x000000210e0e723e */ /* 0x000fe400000010ff */
[----:B------:R-:W-:Y:S02]  /*5c70*/  F2FP.BF16.F32.PACK_AB R15, R58, R61 ;  /* 0x0000003d3a0f723e */ /* 0x000fe400000010ff */
[----:B------:R-:W-:Y:S02]  /*5c80*/  F2FP.BF16.F32.PACK_AB R52, R31, R32 ;  /* 0x000000201f34723e */ /* 0x000fe400000010ff */
[----:B------:R-:W-:Y:S02]  /*5c90*/  F2FP.BF16.F32.PACK_AB R53, R60, R63 ;  /* 0x0000003f3c35723e */ /* 0x000fe400000010ff */
[----:B------:R-:W-:Y:S01]  /*5ca0*/  F2FP.BF16.F32.PACK_AB R54, R30, R37 ;  /* 0x000000251e36723e */ /* 0x000fe200000010ff */
[----:B------:R2:W-:Y:S01]  /*5cb0*/  STSM.16.M88.4 [R70], R4 ;  /* 0x0000000446007844 */ /* 0x0005e20000000200 */
[----:B------:R-:W-:-:S02]  /*5cc0*/  F2FP.BF16.F32.PACK_AB R55, R62, R65 ;  /* 0x000000413e37723e */ /* 0x000fc400000010ff */
[----:B------:R-:W-:Y:S01]  /*5cd0*/  LOP3.LUT R20, R71, 0x380, RZ, 0xc0, !PT ;  /* 0x0000038047147812 */ /* 0x000fe200078ec0ff */
[----:B------:R3:W-:Y:S03]  /*5ce0*/  STSM.16.M88.4 [R68], R8 ;  /* 0x0000000844007844 */ /* 0x0007e60000000200 */
[----:B------:R-:W-:Y:S01]  /*5cf0*/  SHF.R.U64 R20, R20, 0x3, RZ ;  /* 0x0000000314147819 */ /* 0x000fe200000012ff */
[----:B------:R4:W-:Y:S03]  /*5d00*/  STSM.16.M88.4 [R67], R12 ;  /* 0x0000000c43007844 */ /* 0x0009e60000000200 */
[----:B------:R-:W-:Y:S01]  /*5d10*/  LOP3.LUT R20, R20, R71, RZ, 0x3c, !PT ;  /* 0x0000004714147212 */ /* 0x000fe200078e3cff */
[----:B------:R-:W-:Y:S01]  /*5d20*/  STSM.16.M88.4 [R66], R52 ;  /* 0x0000003442007844 */ /* 0x000fe20000000200 */
[----:B------:R-:W-:Y:S08]  /*5d30*/  BAR.SYNC.DEFER_BLOCKING 0x1, 0x180 ;  /* 0x0046000000007b1d */ /* 0x000ff00000010000 */
[----:B--2---:R-:W2:Y:S08]  /*5d40*/  @P1 LDC R5, c[0x0][0xbec] ;  /* 0x0002fb00ff051b82 */ /* 0x004eb00000000800 */
[----:B---3--:R-:W3:Y:S01]  /*5d50*/  @P1 LDC R10, c[0x0][0xbf0] ;  /* 0x0002fc00ff0a1b82 */ /* 0x008ee20000000800 */
[----:B------:R-:W-:Y:S01]  /*5d60*/  IMAD R4, R2, 0x30, R16 ;  /* 0x0000003002047824 */ /* 0x000fe200078e0210 */
[----:B------:R-:W-:-:S06]  /*5d70*/  UIMAD UR6, UR11, UR8, URZ ;  /* 0x000000080b0672a4 */ /* 0x000fcc000f8e023f */
[----:B------:R-:W5:Y:S01]  /*5d80*/  LDC.64 R8, c[0x0][0xae0] ;  /* 0x0002b800ff087b82 */ /* 0x000f620000000a00 */
[----:B0-----:R-:W-:Y:S04]  /*5d90*/  @!P2 ST.E desc[UR50][R48.64], R45 ;  /* 0x0000002d3000a985 */ /* 0x001fe8000c101932 */
[----:B-1----:R-:W-:Y:S04]  /*5da0*/  @!P0 ST.E desc[UR50][R50.64], R44 ;  /* 0x0000002c32008985 */ /* 0x002fe8000c101932 */
[----:B------:R-:W5:Y:S04]  /*5db0*/  LD.E.128 R28, desc[UR50][R28.64] ;  /* 0x000000321c1c7980 */ /* 0x000f68000c101d00 */
[----:B------:R-:W5:Y:S04]  /*5dc0*/  LD.E.128 R32, desc[UR50][R26.64] ;  /* 0x000000321a207980 */ /* 0x000f68000c101d00 */
[----:B------:R-:W5:Y:S04]  /*5dd0*/  LD.E.128 R36, desc[UR50][R24.64] ;  /* 0x0000003218247980 */ /* 0x000f68000c101d00 */
[----:B------:R0:W5:Y:S01]  /*5de0*/  LD.E.128 R40, desc[UR50][R20.64] ;  /* 0x0000003214287980 */ /* 0x000162000c101d00 */
[C---:B------:R-:W-:Y:S01]  /*5df0*/  IMAD R6, R47.reuse, 0xc0, R4 ;  /* 0x000000c02f067824 */ /* 0x040fe200078e0204 */
[----:B------:R-:W-:Y:S01]  /*5e00*/  UIMAD.WIDE.U32 UR4, UR10, UR8, URZ ;  /* 0x000000080a0472a5 */ /* 0x000fe2000f8e003f */
[----:B------:R-:W-:Y:S01]  /*5e10*/  IMAD R47, R47, 0xc0, R16 ;  /* 0x000000c02f2f7824 */ /* 0x000fe200078e0210 */
[----:B------:R-:W-:Y:S01]  /*5e20*/  UIMAD UR6, UR10, UR9, UR6 ;  /* 0x000000090a0672a4 */ /* 0x000fe2000f8e0206 */
[----:B--2---:R-:W-:Y:S01]  /*5e30*/  @P1 IMAD.HI.U32 R5, R6, R5, RZ ;  /* 0x0000000506051227 */ /* 0x004fe200078e00ff */
[----:B------:R-:W-:Y:S01]  /*5e40*/  @!PT LDS RZ, [RZ] ;  /* 0x00000000fffff984 */ /* 0x000fe20000000800 */
[----:B------:R-:W-:Y:S01]  /*5e50*/  @!PT LDS RZ, [RZ] ;  /* 0x00000000fffff984 */ /* 0x000fe20000000800 */
[----:B------:R-:W-:Y:S01]  /*5e60*/  @!PT LDS RZ, [RZ] ;  /* 0x00000000fffff984 */ /* 0x000fe20000000800 */
[----:B------:R-:W-:Y:S01]  /*5e70*/  @!PT LDS RZ, [RZ] ;  /* 0x00000000fffff984 */ /* 0x000fe20000000800 */
[----:B------:R1:W-:Y:S06]  /*5e80*/  MEMBAR.ALL.CTA ;  /* 0x0000000000007992 */ /* 0x0003ec0000008000 */
[----:B-1----:R-:W1:Y:S01]  /*5e90*/  FENCE.VIEW.ASYNC.S ;  /* 0x00000000000073c6 */ /* 0x002e620000000000 */
[----:B------:R-:W-:Y:S01]  /*5ea0*/  ULDC.64 UR8, c[0x0][0xaf0] ;  /* 0x0002bc0000087ab9 */ /* 0x000fe20000000a00 */
[----:B------:R-:W-:Y:S01]  /*5eb0*/  UIADD3 UR5, UR5, UR6, URZ ;  /* 0x0000000605057290 */ /* 0x000fe2000fffe03f */
[----:B------:R-:W-:Y:S01]  /*5ec0*/  IMAD.MOV.U32 R4, RZ, RZ, R6 ;  /* 0x000000ffff047224 */ /* 0x000fe200078e0006 */
[----:B---3--:R-:W-:Y:S01]  /*5ed0*/  @P1 SHF.R.U32.HI R4, RZ, R10, R5 ;  /* 0x0000000aff041219 */ /* 0x008fe20000011605 */
[----:B------:R-:W-:Y:S01]  /*5ee0*/  UIMAD UR6, UR7, UR8, URZ ;  /* 0x00000008070672a4 */ /* 0x000fe2000f8e023f */
[C---:B----4-:R-:W-:Y:S01]  /*5ef0*/  VIADD R13, R47.reuse, 0x30 ;  /* 0x000000302f0d7836 */ /* 0x050fe20000000000 */
[----:B------:R-:W-:Y:S01]  /*5f00*/  UIMAD.WIDE.U32 UR4, UR45, UR8, UR4 ;  /* 0x000000082d0472a5 */ /* 0x000fe2000f8e0004 */
[--C-:B------:R-:W-:Y:S01]  /*5f10*/  SHF.R.S32.HI R5, RZ, 0x1f, R4.reuse ;  /* 0x0000001fff057819 */ /* 0x100fe20000011404 */
[----:B------:R-:W-:Y:S01]  /*5f20*/  UIMAD UR6, UR45, UR9, UR6 ;  /* 0x000000092d0672a4 */ /* 0x000fe2000f8e0206 */
[----:B------:R-:W-:Y:S01]  /*5f30*/  IMAD.MOV R7, RZ, RZ, -R4 ;  /* 0x000000ffff077224 */ /* 0x000fe200078e0a04 */
[----:B------:R-:W-:Y:S01]  /*5f40*/  UIADD3 UR44, UR44, 0x16820, URZ ;  /* 0x000168202c2c7890 */ /* 0x000fe2000fffe03f */
[----:B------:R-:W-:Y:S01]  /*5f50*/  VIADD R15, R47, 0x60 ;  /* 0x000000602f0f7836 */ /* 0x000fe20000000000 */
[----:B------:R-:W-:Y:S01]  /*5f60*/  UIADD3 UR5, UR5, UR6, URZ ;  /* 0x0000000605057290 */ /* 0x000fe2000fffe03f */
[----:B------:R-:W-:Y:S01]  /*5f70*/  IMAD R7, R0, R7, R6 ;  /* 0x0000000700077224 */ /* 0x000fe200078e0206 */
[----:B------:R-:W-:Y:S01]  /*5f80*/  UPRMT UR44, URZ, 0x654, UR44 ;  /* 0x000006543f2c7896 */ /* 0x000fe2000800002c */
[-C--:B-----5:R-:W-:Y:S01]  /*5f90*/  IMAD R5, R5, R8.reuse, RZ ;  /* 0x0000000805057224 */ /* 0x0a0fe200078e02ff */
[----:B------:R-:W-:Y:S01]  /*5fa0*/  UIADD3 UR38, UR38, 0x1, URZ ;  /* 0x0000000126267890 */ /* 0x000fe2000fffe03f */
[----:B0-----:R-:W-:Y:S01]  /*5fb0*/  VIADD R21, R47, 0x90 ;  /* 0x000000902f157836 */ /* 0x001fe20000000000 */
[----:B------:R-:W-:Y:S01]  /*5fc0*/  SHF.R.S32.HI R0, RZ, 0x1f, R7 ;  /* 0x0000001fff007819 */ /* 0x000fe20000011407 */
[C---:B------:R-:W-:Y:S01]  /*5fd0*/  IMAD R9, R4.reuse, R9, R5 ;  /* 0x0000000904097224 */ /* 0x040fe200078e0205 */
[----:B------:R-:W-:Y:S01]  /*5fe0*/  UISETP.NE.AND UP0, UPT, UR38, 0x2, UPT ;  /* 0x000000022600788c */ /* 0x000fe2000bf05270 */
[----:B------:R-:W-:Y:S01]  /*5ff0*/  IMAD.WIDE.U32 R4, R4, R8, UR4 ;  /* 0x0000000404047e25 */ /* 0x000fe2000f8e0008 */
[----:B------:R-:W-:Y:S01]  /*6000*/  ULDC.64 UR4, c[0x0][0xad8] ;  /* 0x0002b60000047ab9 */ /* 0x000fe20000000a00 */
[----:B-1----:R-:W-:Y:S01]  /*6010*/  SYNCS.ARRIVE.TRANS64.RED.A1T0 RZ, [UR44], RZ ;  /* 0x000000ffffff79a7 */ /* 0x002fe2000810042c */
[----:B------:R-:W-:Y:S01]  /*6020*/  UIADD3 UR36, UR36, 0x1, URZ ;  /* 0x0000000124247890 */ /* 0x000fe2000fffe03f */
[----:B------:R-:W-:Y:S01]  /*6030*/  IMAD.IADD R5, R5, 0x1, R9 ;  /* 0x0000000105057824 */ /* 0x000fe200078e0209 */
[----:B------:R-:W-:Y:S01]  /*6040*/  USEL UR38, UR38, URZ, UP0 ;  /* 0x0000003f26267287 */ /* 0x000fe20008000000 */
[----:B------:R-:W-:-:S02]  /*6050*/  IMAD R0, R0, UR4, RZ ;  /* 0x0000000400007c24 */ /* 0x000fc4000f8e02ff */
[----:B------:R-:W-:-:S04]  /*6060*/  IMAD.WIDE.U32 R4, R7, UR4, R4 ;  /* 0x0000000407047c25 */ /* 0x000fc8000f8e0004 */
[----:B------:R-:W-:Y:S01]  /*6070*/  IMAD R9, R7, UR5, R0 ;  /* 0x0000000507097c24 */ /* 0x000fe2000f8e0200 */
[----:B------:R-:W-:Y:S02]  /*6080*/  ULDC.64 UR4, c[0x0][0xa80] ;  /* 0x0002a00000047ab9 */ /* 0x000fe40000000a00 */
[----:B------:R-:W-:Y:S01]  /*6090*/  LEA R0, P0, R4, UR4, 0x1 ;  /* 0x0000000404007c11 */ /* 0x000fe2000f8008ff */
[----:B------:R-:W-:Y:S01]  /*60a0*/  IMAD.IADD R5, R5, 0x1, R9 ;  /* 0x0000000105057824 */ /* 0x000fe200078e0209 */
[----:B------:R-:W-:-:S03]  /*60b0*/  ULDC UR4, c[0x0][0xac8] ;  /* 0x0002b20000047ab9 */ /* 0x000fc60000000800 */
[----:B------:R-:W-:Y:S01]  /*60c0*/  SHFL.IDX PT, R6, R0, 0x1, 0x181f ;  /* 0x00381f0000067f89 */ /* 0x000fe200000e0000 */
[----:B------:R-:W-:Y:S02]  /*60d0*/  LEA.HI.X R12, R4, UR5, R5, 0x1, P0 ;  /* 0x00000005040c7c11 */ /* 0x000fe400080f0c05 */
[----:B------:R-:W-:Y:S01]  /*60e0*/  ISETP.GE.AND P0, PT, R3, UR4, PT ;  /* 0x0000000403007c0c */ /* 0x000fe2000bf06270 */
[----:B------:R-:W-:Y:S01]  /*60f0*/  SHFL.IDX PT, R4, R0, RZ, 0x181f ;  /* 0x00181fff00047589 */ /* 0x000fe200000e0000 */
[----:B------:R-:W-:Y:S02]  /*6100*/  ULDC UR4, c[0x0][0xc] ;  /* 0x0000030000047ab9 */ /* 0x000fe40000000800 */
[-C--:B------:R-:W-:Y:S01]  /*6110*/  ISETP.GE.OR P1, PT, R47, R64.reuse, P0 ;  /* 0x000000402f00720c */ /* 0x080fe20000726670 */
[----:B------:R-:W0:Y:S01]  /*6120*/  SHFL.IDX PT, R5, R12, RZ, 0x181f ;  /* 0x00181fff0c057589 */ /* 0x000e2200000e0000 */
[-C--:B------:R-:W-:Y:S01]  /*6130*/  ISETP.GE.OR P2, PT, R13, R64.reuse, P0 ;  /* 0x000000400d00720c */ /* 0x080fe20000746670 */
[----:B------:R-:W-:Y:S01]  /*6140*/  UIADD3 UR46, UR4, UR46, URZ ;  /* 0x0000002e042e7290 */ /* 0x000fe2000fffe03f */
[-C--:B------:R-:W-:Y:S01]  /*6150*/  ISETP.GE.OR P3, PT, R15, R64.reuse, P0 ;  /* 0x000000400f00720c */ /* 0x080fe20000766670 */
[----:B------:R-:W1:Y:S01]  /*6160*/  SHFL.IDX PT, R7, R12, 0x1, 0x181f ;  /* 0x00381f000c077f89 */ /* 0x000e6200000e0000 */
[----:B------:R-:W-:Y:S01]  /*6170*/  ISETP.GE.OR P0, PT, R21, R64, P0 ;  /* 0x000000401500720c */ /* 0x000fe20000706670 */
[----:B------:R-:W-:-:S02]  /*6180*/  USEL UR4, URZ, 0x1, UP0 ;  /* 0x000000013f047887 */ /* 0x000fc40008000000 */
[----:B------:R-:W-:Y:S02]  /*6190*/  SHFL.IDX PT, R8, R0, 0x2, 0x181f ;  /* 0x00581f0000087f89 */ /* 0x000fe400000e0000 */
[----:B------:R-:W-:Y:S02]  /*61a0*/  ULOP3.LUT UR37, UR37, UR4, URZ, 0x3c, !UPT ;  /* 0x0000000425257292 */ /* 0x000fe4000f8e3c3f */
[----:B------:R-:W2:Y:S04]  /*61b0*/  SHFL.IDX PT, R9, R12, 0x2, 0x181f ;  /* 0x00581f000c097f89 */ /* 0x000ea800000e0000 */
[----:B------:R3:W-:Y:S04]  /*61c0*/  SHFL.IDX PT, R10, R0, 0x3, 0x181f ;  /* 0x00781f00000a7f89 */ /* 0x0007e800000e0000 */
[----:B------:R-:W4:Y:S01]  /*61d0*/  SHFL.IDX PT, R11, R12, 0x3, 0x181f ;  /* 0x00781f000c0b7f89 */ /* 0x000f2200000e0000 */
[----:B---3--:R-:W3:Y:S01]  /*61e0*/  LDC R0, c[0x0][0xc34] ;  /* 0x00030d00ff007b82 */ /* 0x008ee20000000800 */
[----:B0-----:R-:W-:-:S04]  /*61f0*/  @!P1 IMAD.WIDE R4, R3, 0x2, R4 ;  /* 0x0000000203049825 */ /* 0x001fc800078e0204 */
[----:B-1----:R-:W-:-:S04]  /*6200*/  @!P2 IMAD.WIDE R6, R3, 0x2, R6 ;  /* 0x000000020306a825 */ /* 0x002fc800078e0206 */
[----:B--2---:R-:W-:-:S04]  /*6210*/  @!P3 IMAD.WIDE R8, R3, 0x2, R8 ;  /* 0x000000020308b825 */ /* 0x004fc800078e0208 */
[----:B----4-:R-:W-:Y:S01]  /*6220*/  @!P0 IMAD.WIDE R10, R3, 0x2, R10 ;  /* 0x00000002030a8825 */ /* 0x010fe200078e020a */
[----:B------:R0:W-:Y:S04]  /*6230*/  @!P1 ST.E.128 desc[UR50][R4.64], R28 ;  /* 0x0000001c04009985 */ /* 0x0001e8000c101d32 */
[----:B------:R0:W-:Y:S04]  /*6240*/  @!P2 ST.E.128 desc[UR50][R6.64], R32 ;  /* 0x000000200600a985 */ /* 0x0001e8000c101d32 */
[----:B------:R0:W-:Y:S04]  /*6250*/  @!P3 ST.E.128 desc[UR50][R8.64], R36 ;  /* 0x000000240800b985 */ /* 0x0001e8000c101d32 */
[----:B------:R0:W-:Y:S01]  /*6260*/  @!P0 ST.E.128 desc[UR50][R10.64], R40 ;  /* 0x000000280a008985 */ /* 0x0001e2000c101d32 */
[----:B---3--:R-:W-:-:S13]  /*6270*/  ISETP.LE.AND P0, PT, R0, UR46, PT ;  /* 0x0000002e00007c0c */ /* 0x008fda000bf03270 */
[----:B------:R-:W-:Y:S05]  /*6280*/  @!P0 BRA `(.L_x_12750) ;  /* 0xffffffa800848947 */ /* 0x000fea000383ffff */
[----:B------:R-:W-:Y:S05]  /*6290*/  EXIT ;  /* 0x000000000000794d */ /* 0x000fea0003800000 */
.L_x_12724:
[----:B------:R-:W-:-:S08]  /*62a0*/  NOP ;  /* 0x0000000000007918 */ /* 0x000fd00000000000 */
[----:B------:R-:W0:-:S00]  /*62b0*/  USETMAXREG.DEALLOC.CTAPOOL 0x20 ;  /* 0x00000020000079c8 */ /* 0x000e0000080e0500 */
[----:B------:R-:W2:Y:S01]  /*62c0*/  S2UR UR10, SR_CTAID.X ;  /* 0x00000000000a79c3 */ /* 0x000ea20000002500 */
[----:B0-----:R-:W-:Y:S01]  /*62d0*/  MOV R24, 0x1 ;  /* 0x0000000100187802 */ /* 0x001fe20000000f00 */
[----:B------:R-:W-:Y:S02]  /*62e0*/  IMAD.MOV.U32 R22, RZ, RZ, RZ ;  /* 0x000000ffff167224 */ /* 0x000fe400078e00ff */
[----:B------:R-:W-:-:S04]  /*62f0*/  IMAD.MOV.U32 R0, RZ, RZ, 0x1 ;  /* 0x00000001ff007424 */ /* 0x000fc800078e00ff */
[----:B------:R-:W2:Y:S02]  /*6300*/  LDC R2, c[0x0][0xc34] ;  /* 0x00030d00ff027b82 */ /* 0x000ea40000000800 */
[----:B--2---:R-:W-:-:S13]  /*6310*/  ISETP.LE.AND P0, PT, R2, UR10, PT ;  /* 0x0000000a02007c0c */ /* 0x004fda000bf03270 */
[----:B------:R-:W-:Y:S05]  /*6320*/  @P0 BRA `(.L_x_12751) ;  /* 0x0000003800400947 */ /* 0x000fea0003800000 */
[----:B------:R-:W0:Y:S01]  /*6330*/  S2R R3, SR_TID.X ;  /* 0x0000000000037919 */ /* 0x000e220000002100 */
[----:B-1----:R-:W-:Y:S01]  /*6340*/  ULDC.64 UR4, c[0x0][0x418] ;  /* 0x0001060000047ab9 */ /* 0x002fe20000000a00 */
[----:B------:R-:W-:Y:S01]  /*6350*/  ULDC.64 UR6, c[0x0][0x2f0] ;  /* 0x0000bc0000067ab9 */ /* 0x000fe20000000a00 */
[----:B------:R-:W-:Y:S01]  /*6360*/  UISETP.NE.U32.AND UP0, UPT, UR4, URZ, UPT ;  /* 0x0000003f0400728c */ /* 0x000fe2000bf05070 */
[----:B------:R-:W1:Y:S01]  /*6370*/  S2UR UR8, SR_CgaCtaId ;  /* 0x00000000000879c3 */ /* 0x000e620000008800 */
[----:B------:R-:W-:Y:S01]  /*6380*/  LOP3.LUT R25, R25, 0xfffffffe, RZ, 0xc0, !PT ;  /* 0xfffffffe19197812 */ /* 0x000fe200078ec0ff */
[----:B------:R-:W-:Y:S01]  /*6390*/  ULDC UR4, c[0x0][0x424] ;  /* 0x0001090000047ab9 */ /* 0x000fe20000000800 */
[----:B------:R-:W-:Y:S01]  /*63a0*/  UISETP.NE.AND.EX UP0, UPT, UR5, URZ, UPT, UP0 ;  /* 0x0000003f0500728c */ /* 0x000fe2000bf05300 */
[----:B------:R-:W-:Y:S01]  /*63b0*/  IMAD.MOV.U32 R24, RZ, RZ, 0x1 ;  /* 0x00000001ff187424 */ /* 0x000fe200078e00ff */
[----:B------:R-:W-:Y:S01]  /*63c0*/  ULDC UR9, c[0x0][0x2b8] ;  /* 0x0000ae0000097ab9 */ /* 0x000fe20000000800 */
[----:B------:R-:W-:Y:S01]  /*63d0*/  ULDC UR37, c[0x0][0x448] ;  /* 0x0001120000257ab9 */ /* 0x000fe20000000800 */
[----:B------:R-:W-:Y:S01]  /*63e0*/  USEL UR4, UR4, 0x1, UP0 ;  /* 0x0000000104047887 */ /* 0x000fe20008000000 */
[----:B------:R-:W-:Y:S01]  /*63f0*/  IMAD.MOV.U32 R22, RZ, RZ, RZ ;  /* 0x000000ffff167224 */ /* 0x000fe200078e00ff */
[----:B------:R-:W-:Y:S01]  /*6400*/  UMOV UR38, 0x400 ;  /* 0x0000040000267882 */ /* 0x000fe20000000000 */
[----:B------:R-:W-:-:S02]  /*6410*/  ULOP3.LUT UR41, UR39, 0x2, URZ, 0xfc, !UPT ;  /* 0x0000000227297892 */ /* 0x000fc4000f8efc3f */
[----:B------:R-:W-:Y:S01]  /*6420*/  UIMAD UR36, UR4, UR6, URZ ;  /* 0x00000006042472a4 */ /* 0x000fe2000f8e023f */
[----:B------:R-:W-:Y:S02]  /*6430*/  ULDC UR43, c[0x0][0xc] ;  /* 0x00000300002b7ab9 */ /* 0x000fe40000000800 */
[----:B------:R-:W-:Y:S01]  /*6440*/  ULDC UR4, c[0x0][0x288] ;  /* 0x0000a20000047ab9 */ /* 0x000fe20000000800 */
[----:B------:R-:W-:Y:S02]  /*6450*/  UIADD3 UR5, UR36, 0x7f, URZ ;  /* 0x0000007f24057890 */ /* 0x000fe4000fffe03f */
[----:B------:R-:W-:Y:S02]  /*6460*/  UIMAD UR37, UR37, UR4, URZ ;  /* 0x00000004252572a4 */ /* 0x000fe4000f8e023f */
[----:B------:R-:W-:-:S04]  /*6470*/  USHF.R.S32.HI UR6, URZ, 0x1f, UR5 ;  /* 0x0000001f3f067899 */ /* 0x000fc80008011405 */
[----:B------:R-:W-:Y:S02]  /*6480*/  ULEA.HI UR6, UR6, UR5, URZ, 0x7 ;  /* 0x0000000506067291 */ /* 0x000fe4000f8f383f */
[----:B-1----:R-:W-:Y:S01]  /*6490*/  ULEA UR38, UR8, UR38, 0x18 ;  /* 0x0000002608267291 */ /* 0x002fe2000f8ec03f */
[C---:B0-----:R-:W-:Y:S01]  /*64a0*/  IMAD.SHL.U32 R29, R3.reuse, 0x8, RZ ;  /* 0x00000008031d7824 */ /* 0x041fe200078e00ff */
[----:B------:R-:W-:Y:S01]  /*64b0*/  ULEA.HI.SX32 UR42, UR6, 0xffffffff, 0x19 ;  /* 0xffffffff062a7891 */ /* 0x000fe2000f8fca3f */
[----:B------:R-:W-:Y:S01]  /*64c0*/  IMAD.SHL.U32 R2, R3, 0x10, RZ ;  /* 0x0000001003027824 */ /* 0x000fe200078e00ff */
[----:B------:R-:W-:Y:S02]  /*64d0*/  ULEA.HI.SX32 UR40, UR6, 0xfffffffe, 0x19 ;  /* 0xfffffffe06287891 */ /* 0x000fe4000f8fca3f */
[C---:B------:R-:W-:Y:S01]  /*64e0*/  LOP3.LUT R4, R29.reuse, 0x38, RZ, 0xc0, !PT ;  /* 0x000000381d047812 */ /* 0x040fe200078ec0ff */
[----:B------:R-:W-:Y:S01]  /*64f0*/  USHF.L.U32 UR4, UR42, 0x7, URZ ;  /* 0x000000072a047899 */ /* 0x000fe2000800063f */
[----:B------:R-:W-:-:S02]  /*6500*/  LOP3.LUT R0, R29, 0x1f8, RZ, 0xc0, !PT ;  /* 0x000001f81d007812 */ /* 0x000fc400078ec0ff */
[----:B------:R-:W-:Y:S02]  /*6510*/  ISETP.GE.AND P1, PT, R4, UR7, PT ;  /* 0x0000000704007c0c */ /* 0x000fe4000bf26270 */
[----:B------:R-:W-:Y:S02]  /*6520*/  LOP3.LUT R0, R0, 0x38, R3, 0x78, !PT ;  /* 0x0000003800007812 */ /* 0x000fe400078e7803 */
[----:B------:R-:W-:Y:S02]  /*6530*/  ISETP.GE.AND P0, PT, R4, UR7, PT ;  /* 0x0000000704007c0c */ /* 0x000fe4000bf06270 */
[----:B------:R-:W-:Y:S02]  /*6540*/  LOP3.LUT R29, R0, 0x200, R29, 0xf8, !PT ;  /* 0x00000200001d7812 */ /* 0x000fe400078ef81d */
[----:B------:R-:W-:Y:S01]  /*6550*/  SHF.R.U32.HI R0, RZ, 0x3, R3 ;  /* 0x00000003ff007819 */ /* 0x000fe20000011603 */
[----:B------:R-:W-:Y:S01]  /*6560*/  IMAD.U32 R3, RZ, RZ, UR10 ;  /* 0x0000000aff037e24 */ /* 0x000fe2000f8e00ff */
[----:B------:R-:W-:-:S03]  /*6570*/  LOP3.LUT R2, R2, 0x70, RZ, 0xc0, !PT ;  /* 0x0000007002027812 */ /* 0x000fc600078ec0ff */
[----:B------:R-:W-:Y:S01]  /*6580*/  @P1 LOP3.LUT R25, R25, 0x1, RZ, 0xfc, !PT ;  /* 0x0000000119191812 */ /* 0x000fe200078efcff */
[----:B------:R0:W-:Y:S03]  /*6590*/  STL [R1+0x8], R3 ;  /* 0x0000080301007387 */ /* 0x0001e60000100800 */
[----:B------:R-:W-:Y:S01]  /*65a0*/  LOP3.LUT R25, R25, 0xfffffffd, RZ, 0xc0, !PT ;  /* 0xfffffffd19197812 */ /* 0x000fe200078ec0ff */
[----:B------:R1:W-:Y:S03]  /*65b0*/  STL [R1+0xc], RZ ;  /* 0x00000cff01007387 */ /* 0x0003e60000100800 */
[----:B------:R-:W-:Y:S02]  /*65c0*/  @P0 LOP3.LUT R25, R25, 0x2, RZ, 0xfc, !PT ;  /* 0x0000000219190812 */ /* 0x000fe400078efcff */
[----:B------:R-:W-:-:S02]  /*65d0*/  ISETP.GE.AND P0, PT, R4, UR9, PT ;  /* 0x0000000904007c0c */ /* 0x000fc4000bf06270 */
[----:B0-----:R-:W-:Y:S02]  /*65e0*/  LOP3.LUT R3, R0, 0xf, RZ, 0xc0, !PT ;  /* 0x0000000f00037812 */ /* 0x001fe400078ec0ff */
[----:B------:R-:W-:Y:S02]  /*65f0*/  MOV R0, UR4 ;  /* 0x0000000400007c02 */ /* 0x000fe40008000f00 */
[----:B------:R-:W-:Y:S02]  /*6600*/  LOP3.LUT R25, R25, 0xffffffef, RZ, 0xc0, !PT ;  /* 0xffffffef19197812 */ /* 0x000fe400078ec0ff */
[----:B------:R-:W-:Y:S02]  /*6610*/  LOP3.LUT R5, R3, R2, RZ, 0xfc, !PT ;  /* 0x0000000203057212 */ /* 0x000fe400078efcff */
[----:B------:R-:W-:Y:S02]  /*6620*/  LEA R4, R29, UR38, 0x1 ;  /* 0x000000261d047c11 */ /* 0x000fe4000f8e08ff */
[----:B------:R-:W-:-:S02]  /*6630*/  LOP3.LUT R2, R3, UR4, R2, 0xfe, !PT ;  /* 0x0000000403027c12 */ /* 0x000fc4000f8efe02 */
[----:B------:R-:W-:Y:S02]  /*6640*/  @P0 LOP3.LUT R25, R25, 0x10, RZ, 0xfc, !PT ;  /* 0x0000001019190812 */ /* 0x000fe400078efcff */
[----:B-1----:R-:W-:-:S07]  /*6650*/  IADD3 R0, -R3, UR36, -R0 ;  /* 0x0000002403007c10 */ /* 0x002fce000fffe900 */
.L_x_12786:
[----:B------:R-:W2:Y:S01]  /*6660*/  LDL R6, [R1+0x8] ;  /* 0x0000080001067983 */ /* 0x000ea20000100800 */
[----:B------:R-:W0:Y:S01]  /*6670*/  LDC R0, c[0x0][0xc38] ;  /* 0x00030e00ff007b82 */ /* 0x000e220000000800 */
[----:B------:R-:W-:Y:S05]  /*6680*/  YIELD ;  /* 0x0000000000007946 */ /* 0x000fea0003800000 */
[----:B------:R-:W-:Y:S01]  /*6690*/  ULDC.64 UR4, c[0x0][0xa28] ;  /* 0x00028a0000047ab9 */ /* 0x000fe20000000a00 */
[----:B------:R-:W-:Y:S01]  /*66a0*/  IMAD.MOV.U32 R17, RZ, RZ, RZ ;  /* 0x000000ffff117224 */ /* 0x000fe200078e00ff */
[----:B------:R-:W1:Y:S01]  /*66b0*/  LDC R2, c[0x0][0xc44] ;  /* 0x00031100ff027b82 */ /* 0x000e620000000800 */
[----:B------:R-:W-:-:S04]  /*66c0*/  ISETP.NE.U32.AND P0, PT, RZ, UR4, PT ;  /* 0x00000004ff007c0c */ /* 0x000fc8000bf05070 */
[----:B------:R-:W-:Y:S02]  /*66d0*/  ISETP.NE.AND.EX P0, PT, RZ, UR5, PT, P0 ;  /* 0x00000005ff007c0c */ /* 0x000fe4000bf05300 */
[----:B0-----:R-:W-:Y:S02]  /*66e0*/  ISETP.NE.AND P1, PT, R0, 0x1, PT ;  /* 0x000000010000780c */ /* 0x001fe40003f25270 */
[----:B-1----:R-:W-:-:S09]  /*66f0*/  ISETP.NE.AND P2, PT, R2, 0x1, PT ;  /* 0x000000010200780c */ /* 0x002fd20003f45270 */
[----:B------:R-:W0:Y:S08]  /*6700*/  @P0 LDC.64 R2, c[0x0][0xa28] ;  /* 0x00028a00ff020b82 */ /* 0x000e300000000a00 */
[----:B------:R-:W2:Y:S08]  /*6710*/  @P1 LDC R0, c[0x0][0xc3c] ;  /* 0x00030f00ff001b82 */ /* 0x000eb00000000800 */
[----:B------:R-:W1:Y:S08]  /*6720*/  @P1 LDC R7, c[0x0][0xc40] ;  /* 0x00031000ff071b82 */ /* 0x000e700000000800 */
[----:B------:R-:W3:Y:S01]  /*6730*/  @P2 LDC.64 R4, c[0x0][0xc48] ;  /* 0x00031200ff042b82 */ /* 0x000ee20000000a00 */
[----:B--2---:R-:W-:-:S04]  /*6740*/  @P1 IMAD.HI.U32 R0, R6, R0, RZ ;  /* 0x0000000006001227 */ /* 0x004fc800078e00ff */
[----:B------:R-:W-:Y:S01]  /*6750*/  IMAD.MOV.U32 R23, RZ, RZ, R6 ;  /* 0x000000ffff177224 */ /* 0x000fe200078e0006 */
[----:B-1----:R-:W-:-:S05]  /*6760*/  @P1 SHF.R.U32.HI R23, RZ, R7, R0 ;  /* 0x00000007ff171219 */ /* 0x002fca0000011600 */
[----:B---3--:R-:W-:-:S04]  /*6770*/  @P2 IMAD.HI.U32 R4, R23, R4, RZ ;  /* 0x0000000417042227 */ /* 0x008fc800078e00ff */
[----:B------:R-:W-:Y:S01]  /*6780*/  IMAD.MOV.U32 R18, RZ, RZ, R23 ;  /* 0x000000ffff127224 */ /* 0x000fe200078e0017 */
[----:B------:R-:W-:-:S05]  /*6790*/  @P2 SHF.R.U32.HI R18, RZ, R5, R4 ;  /* 0x00000005ff122219 */ /* 0x000fca0000011604 */
        /* <DEDUP_REMOVED lines=23> */
.L_x_12752:
        /* <DEDUP_REMOVED lines=20> */
.L_x_12754:
        /* <DEDUP_REMOVED lines=15> */
.L_x_12753:
[----:B------:R-:W-:Y:S01]  /*6b40*/  ULDC.64 UR4, c[0x0][0x9f8] ;  /* 0x00027e0000047ab9 */ /* 0x000fe20000000a00 */
[----:B------:R-:W-:Y:S01]  /*6b50*/  IMAD.MOV.U32 R28, RZ, RZ, R18 ;  /* 0x000000ffff1c7224 */ /* 0x000fe200078e0012 */
[----:B------:R-:W-:Y:S01]  /*6b60*/  ISETP.NE.U32.AND P0, PT, RZ, UR4, PT ;  /* 0x00000004ff007c0c */ /* 0x000fe2000bf05070 */
[----:B------:R-:W1:Y:S01]  /*6b70*/  LDC R9, c[0x0][0x430] ;  /* 0x00010c00ff097b82 */ /* 0x000e620000000800 */
[----:B------:R-:W2:Y:S01]  /*6b80*/  S2R R19, SR_TID.X ;  /* 0x0000000000137919 */ /* 0x000ea20000002100 */
[----:B------:R-:W-:Y:S01]  /*6b90*/  USHF.L.U32 UR44, UR42, 0x7, URZ ;  /* 0x000000072a2c7899 */ /* 0x000fe2000800063f */
[----:B------:R-:W-:Y:S01]  /*6ba0*/  ISETP.NE.AND.EX P0, PT, RZ, UR5, PT, P0 ;  /* 0x00000005ff007c0c */ /* 0x000fe2000bf05300 */
[----:B------:R-:W-:-:S12]  /*6bb0*/  ULDC UR4, c[0x0][0xc44] ;  /* 0x0003110000047ab9 */ /* 0x000fd80000000800 */
[----:B------:R-:W3:Y:S02]  /*6bc0*/  @P0 LDC.64 R2, c[0x0][0x9f8] ;  /* 0x00027e00ff020b82 */ /* 0x000ee40000000a00 */
[----:B---3--:R-:W-:-:S05]  /*6bd0*/  @P0 IMAD.WIDE R2, R18, 0x4, R2 ;  /* 0x0000000412020825 */ /* 0x008fca00078e0202 */
[----:B------:R3:W4:Y:S01]  /*6be0*/  @P0 LDG.E R28, desc[UR50][R2.64] ;  /* 0x00000032021c0981 */ /* 0x000722000c1e1900 */
[----:B-1----:R-:W-:Y:S02]  /*6bf0*/  ISETP.NE.AND P1, PT, R9, 0x1, PT ;  /* 0x000000010900780c */ /* 0x002fe40003f25270 */
[----:B--2---:R-:W-:Y:S02]  /*6c00*/  SHF.R.U32.HI R16, RZ, 0x3, R19 ;  /* 0x00000003ff107819 */ /* 0x004fe40000011613 */
[----:B------:R-:W-:Y:S02]  /*6c10*/  SHF.L.U32 R19, R19, 0x4, RZ ;  /* 0x0000000413137819 */ /* 0x000fe400000006ff */
[----:B------:R-:W-:Y:S02]  /*6c20*/  LOP3.LUT R16, R16, 0xf, RZ, 0xc0, !PT ;  /* 0x0000000f10107812 */ /* 0x000fe400078ec0ff */
[----:B------:R-:W-:Y:S02]  /*6c30*/  LOP3.LUT R19, R19, 0x70, RZ, 0xc0, !PT ;  /* 0x0000007013137812 */ /* 0x000fe400078ec0ff */
[----:B------:R-:W-:-:S02]  /*6c40*/  LOP3.LUT R25, R25, 0xfffffff7, RZ, 0xc0, !PT ;  /* 0xfffffff719197812 */ /* 0x000fc400078ec0ff */
[----:B------:R-:W-:Y:S01]  /*6c50*/  LOP3.LUT R16, R16, UR44, R19, 0xfe, !PT ;  /* 0x0000002c10107c12 */ /* 0x000fe2000f8efe13 */
[----:B------:R-:W1:Y:S01]  /*6c60*/  @P1 LDC R5, c[0x0][0x434] ;  /* 0x00010d00ff051b82 */ /* 0x000e620000000800 */
[----:B------:R-:W-:Y:S02]  /*6c70*/  @P1 LOP3.LUT R25, R25, 0x8, RZ, 0xfc, !PT ;  /* 0x0000000819191812 */ /* 0x000fe400078efcff */
[C---:B------:R-:W-:Y:S01]  /*6c80*/  ISETP.GE.AND P0, PT, R16.reuse, UR36, PT ;  /* 0x0000002410007c0c */ /* 0x040fe2000bf06270 */
[----:B------:R-:W-:-:S04]  /*6c90*/  IMAD.IADD R0, R16, 0x1, R17 ;  /* 0x0000000110007824 */ /* 0x000fc800078e0211 */
[----:B------:R-:W2:Y:S01]  /*6ca0*/  @P1 LDC R7, c[0x0][0x438] ;  /* 0x00010e00ff071b82 */ /* 0x000ea20000000800 */
[----:B------:R-:W-:Y:S02]  /*6cb0*/  IMAD.MOV.U32 R8, RZ, RZ, R0 ;  /* 0x000000ffff087224 */ /* 0x000fe400078e0000 */
[----:B-1----:R-:W-:-:S05]  /*6cc0*/  @P1 IMAD.HI.U32 R4, R0, R5, RZ ;  /* 0x0000000500041227 */ /* 0x002fca00078e00ff */
[----:B--2---:R-:W-:Y:S02]  /*6cd0*/  @P1 SHF.R.U32.HI R8, RZ, R7, R4 ;  /* 0x00000007ff081219 */ /* 0x004fe40000011604 */
[----:B------:R-:W1:Y:S02]  /*6ce0*/  @!P0 LDC.64 R4, c[0x0][0x428] ;  /* 0x00010a00ff048b82 */ /* 0x000e640000000a00 */
[--C-:B---3--:R-:W-:Y:S01]  /*6cf0*/  @!P0 SHF.R.S32.HI R3, RZ, 0x1f, R8.reuse ;  /* 0x0000001fff038819 */ /* 0x108fe20000011408 */
[----:B------:R-:W-:-:S05]  /*6d00*/  @!P0 IMAD.MOV.U32 R2, RZ, RZ, R8 ;  /* 0x000000ffff028224 */ /* 0x000fca00078e0008 */
[----:B------:R-:W2:Y:S01]  /*6d10*/  @!P0 LDC.64 R6, c[0x0][0x418] ;  /* 0x00010600ff068b82 */ /* 0x000ea20000000a00 */
[----:B----4-:R-:W-:Y:S01]  /*6d20*/  SHF.R.S32.HI R10, RZ, 0x1f, R28 ;  /* 0x0000001fff0a7819 */ /* 0x010fe2000001141c */
[----:B-1----:R-:W-:-:S04]  /*6d30*/  @!P0 IMAD.WIDE.U32 R2, R28, R4, R2 ;  /* 0x000000041c028225 */ /* 0x002fc800078e0002 */
[----:B------:R-:W-:Y:S01]  /*6d40*/  @!P0 IMAD R4, R10, R4, RZ ;  /* 0x000000040a048224 */ /* 0x000fe200078e02ff */
[----:B--2---:R-:W-:Y:S01]  /*6d50*/  @!P0 LEA R6, P1, R2, R6, 0x2 ;  /* 0x0000000602068211 */ /* 0x004fe200078210ff */
[----:B------:R1:W-:Y:S02]  /*6d60*/  STL [R1], R10 ;  /* 0x0000000a01007387 */ /* 0x0003e40000100800 */
[----:B------:R-:W-:Y:S02]  /*6d70*/  @!P0 IMAD R5, R28, R5, R4 ;  /* 0x000000051c058224 */ /* 0x000fe400078e0204 */
[----:B------:R-:W-:Y:S02]  /*6d80*/  IMAD.MOV.U32 R4, RZ, RZ, RZ ;  /* 0x000000ffff047224 */ /* 0x000fe400078e00ff */
[----:B------:R-:W-:-:S05]  /*6d90*/  @!P0 IMAD.IADD R3, R3, 0x1, R5 ;  /* 0x0000000103038824 */ /* 0x000fca00078e0205 */
[----:B------:R-:W-:-:S05]  /*6da0*/  @!P0 LEA.HI.X R7, R2, R7, R3, 0x2, P1 ;  /* 0x0000000702078211 */ /* 0x000fca00008f1403 */
[----:B------:R1:W5:Y:S01]  /*6db0*/  @!P0 LDG.E R4, desc[UR50][R6.64] ;  /* 0x0000003206048981 */ /* 0x000362000c1e1900 */
[----:B------:R-:W-:Y:S01]  /*6dc0*/  IMAD.U32 R2, RZ, RZ, UR41 ;  /* 0x00000029ff027e24 */ /* 0x000fe2000f8e00ff */
[----:B------:R-:W-:Y:S01]  /*6dd0*/  UMOV UR5, 0xffffffff ;  /* 0xffffffff00057882 */ /* 0x000fe20000000000 */
[----:B------:R-:W-:Y:S01]  /*6de0*/  IMAD.MOV R5, RZ, RZ, -R8 ;  /* 0x000000ffff057224 */ /* 0x000fe200078e0a08 */
[----:B------:R-:W-:Y:S02]  /*6df0*/  LOP3.LUT R25, R25, 0xfffffffb, RZ, 0xc0, !PT ;  /* 0xfffffffb19197812 */ /* 0x000fe400078ec0ff */
[----:B------:R-:W-:Y:S01]  /*6e00*/  ISETP.NE.AND P2, PT, R2, 0x3, PT ;  /* 0x000000030200780c */ /* 0x000fe20003f45270 */
[----:B------:R-:W-:Y:S01]  /*6e10*/  IMAD R5, R9, R5, R0 ;  /* 0x0000000509057224 */ /* 0x000fe200078e0200 */
[----:B------:R-:W-:-:S05]  /*6e20*/  IADD3 R0, -R18, RZ, RZ ;  /* 0x000000ff12007210 */ /* 0x000fca0007ffe1ff */
[----:B------:R-:W-:-:S06]  /*6e30*/  IMAD R19, R0, UR4, R23 ;  /* 0x0000000400137c24 */ /* 0x000fcc000f8e0217 */
[----:B------:R-:W-:Y:S01]  /*6e40*/  @P2 LOP3.LUT R25, R25, 0x4, RZ, 0xfc, !PT ;  /* 0x0000000419192812 */ /* 0x000fe200078efcff */
[----:B-1----:R-:W-:Y:S06]  /*6e50*/  BRA.DIV UR5, `(.L_x_12755) ;  /* 0x0000003205bc7947 */ /* 0x002fec000b800000 */
.L_x_12803:
[----:B------:R-:W-:Y:S01]  /*6e60*/  SHF.R.S32.HI R27, RZ, 0x1f, R19 ;  /* 0x0000001fff1b7819 */ /* 0x000fe20000011413 */
[----:B------:R-:W-:Y:S06]  /*6e70*/  @!P2 BRA `(.L_x_12756) ;  /* 0x000000000004a947 */ /* 0x000fec0003800000 */
[----:B------:R-:W-:Y:S01]  /*6e80*/  BPT.TRAP 0x1 ;  /* 0x000000040000795c */ /* 0x000fe20000300000 */
.L_x_12756:
[----:B------:R-:W-:Y:S01]  /*6e90*/  SHF.R.S32.HI R7, RZ, 0x1f, R5 ;  /* 0x0000001fff077819 */ /* 0x000fe20000011405 */
[----:B------:R-:W-:Y:S01]  /*6ea0*/  ULDC.64 UR4, c[0x0][0x328] ;  /* 0x0000ca0000047ab9 */ /* 0x000fe20000000a00 */
[----:B-----5:R-:W-:Y:S01]  /*6eb0*/  SHF.R.S32.HI R6, RZ, 0x1f, R4 ;  /* 0x0000001fff067819 */ /* 0x020fe20000011404 */
[----:B------:R-:W-:Y:S01]  /*6ec0*/  IMAD.WIDE.U32 R2, R5, UR4, RZ ;  /* 0x0000000405027c25 */ /* 0x000fe2000f8e00ff */
[----:B------:R-:W-:Y:S03]  /*6ed0*/  BSSY B0, `(.L_x_12757) ;  /* 0x0000015000007945 */ /* 0x000fe60003800000 */
[----:B------:R-:W-:-:S04]  /*6ee0*/  IMAD R0, R7, UR4, RZ ;  /* 0x0000000407007c24 */ /* 0x000fc8000f8e02ff */
        /* <DEDUP_REMOVED lines=14> */
[----:B0-----:R-:W-:Y:S02]  /*6fd0*/  LEA.HI.X R17, R2, UR5, R0, 0x1, P0 ;  /* 0x0000000502117c11 */ /* 0x001fe400080f0c00 */
[----:B------:R-:W-:Y:S02]  /*6fe0*/  LEA R0, R22, UR38, 0x3 ;  /* 0x0000002616007c11 */ /* 0x000fe4000f8e18ff */
[----:B------:R-:W-:-:S04]  /*6ff0*/  SHF.L.U32 R2, R24, 0x1f, RZ ;  /* 0x0000001f18027819 */ /* 0x000fc800000006ff */
[----:B------:R-:W0:Y:S02]  /*7000*/  SYNCS.PHASECHK.TRANS64.TRYWAIT P0, [R0+URZ+0x16840], R2 ;  /* 0x01684002000075a7 */ /* 0x000e24000800017f */
[----:B0-----:R-:W-:Y:S05]  /*7010*/  @!P0 BRA `(.L_x_12758) ;  /* 0x0000003000808947 */ /* 0x001fea0003800000 */
.L_x_12804:
[----:B------:R-:W-:Y:S05]  /*7020*/  BSYNC B0 ;  /* 0x0000000000007941 */ /* 0x000fea0003800000 */
.L_x_12757:
[----:B------:R-:W1:Y:S01]  /*7030*/  S2R R9, SR_TID.X ;  /* 0x0000000000097919 */ /* 0x000e620000002100 */
[----:B------:R-:W-:Y:S01]  /*7040*/  ULDC.64 UR4, c[0x0][0x300] ;  /* 0x0000c00000047ab9 */ /* 0x000fe20000000a00 */
[----:B------:R-:W-:Y:S01]  /*7050*/  USHF.L.U32 UR6, UR42, 0x7, URZ ;  /* 0x000000072a067899 */ /* 0x000fe2000800063f */
        /* <DEDUP_REMOVED lines=16> */
[----:B------:R-:W-:Y:S01]  /*7160*/  IMAD R6, R22, 0x2000, R29 ;  /* 0x0000200016067824 */ /* 0x000fe200078e021d */
[----:B------:R-:W-:Y:S01]  /*7170*/  SHF.L.U32 R8, R9, 0x3, RZ ;  /* 0x0000000309087819 */ /* 0x000fe200000006ff */
[----:B------:R-:W-:Y:S01]  /*7180*/  IMAD.IADD R5, R3, 0x1, R4 ;  /* 0x0000000103057824 */ /* 0x000fe200078e0204 */
[----:B------:R-:W-:Y:S01]  /*7190*/  LEA R4, P0, R2, UR4, 0x1 ;  /* 0x0000000402047c11 */ /* 0x000fe2000f8008ff */
[----:B------:R-:W-:Y:S01]  /*71a0*/  IMAD.U32 R9, RZ, RZ, UR6 ;  /* 0x00000006ff097e24 */ /* 0x000fe2000f8e00ff */
[----:B------:R-:W-:Y:S01]  /*71b0*/  UMOV UR4, 0xffffffff ;  /* 0xffffffff00047882 */ /* 0x000fe20000000000 */
[----:B------:R-:W-:Y:S02]  /*71c0*/  LOP3.LUT R10, R10, 0xf, RZ, 0xc0, !PT ;  /* 0x0000000f0a0a7812 */ /* 0x000fe400078ec0ff */
[----:B------:R-:W-:-:S02]  /*71d0*/  LEA.HI.X R5, R2, UR5, R5, 0x1, P0 ;  /* 0x0000000502057c11 */ /* 0x000fc400080f0c05 */
[----:B------:R-:W-:Y:S02]  /*71e0*/  LOP3.LUT R8, R8, 0x38, RZ, 0xc0, !PT ;  /* 0x0000003808087812 */ /* 0x000fe400078ec0ff */
        /* <DEDUP_REMOVED lines=66> */
[----:B------:R-:W1:Y:S04]  /*7610*/  SHFL.IDX PT, R2, R5, 0x6, 0x181f ;  /* 0x00d81f0005027f89 */ /* 0x000e6800000e0000 */
[----:B------:R-:W2:Y:S01]  /*7620*/  SHFL.IDX PT, R5, R5, 0x7, 0x181f ;  /* 0x00f81f0005057f89 */ /* 0x000ea200000e0000 */
[----:B0-----:R-:W-:-:S04]  /*7630*/  @P1 LEA R3, P0, R8, R3, 0x1 ;  /* 0x0000000308031211 */ /* 0x001fc800078008ff */
[----:B-1----:R-:W-:-:S04]  /*7640*/  @P1 IADD3.X R2, RZ, R2, RZ, P0, !PT ;  /* 0x00000002ff021210 */ /* 0x002fc800007fe4ff */
[----:B------:R-:W-:-:S04]  /*7650*/  @P1 LOP3.LUT R3, R3, R2, RZ, 0x3c, !PT ;  /* 0x0000000203031212 */ /* 0x000fc800078e3cff */
[----:B------:R-:W-:-:S04]  /*7660*/  @P1 LOP3.LUT R2, R3, R2, RZ, 0x3c, !PT ;  /* 0x0000000203021212 */ /* 0x000fc800078e3cff */
[----:B------:R-:W-:-:S05]  /*7670*/  @P1 LOP3.LUT R3, R3, R2, RZ, 0x3c, !PT ;  /* 0x0000000203031212 */ /* 0x000fca00078e3cff */
[----:B--2---:R0:W-:Y:S02]  /*7680*/  @P1 LDGSTS.E.BYPASS.LTC128B.128 [R7+0x11400], desc[UR50][R2.64], !P2 ;  /* 0x1140000002071fae */ /* 0x0041e4000d101d72 */
.L_x_12822:
[----:B------:R-:W-:-:S13]  /*7690*/  ISETP.GE.AND P0, PT, R9, 0x71, PT ;  /* 0x000000710900780c */ /* 0x000fda0003f06270 */
[----:B0-----:R-:W-:-:S05]  /*76a0*/  @P0 LEA R2, P1, R8, R14, 0x1 ;  /* 0x0000000e08020211 */ /* 0x001fca00078208ff */
[----:B------:R-:W-:Y:S01]  /*76b0*/  @P0 IMAD.X R3, RZ, RZ, R5, P1 ;  /* 0x000000ffff030224 */ /* 0x000fe200008e0605 */
[----:B------:R-:W-:-:S05]  /*76c0*/  @P0 LEA R5, R6, UR38, 0x1 ;  /* 0x0000002606050c11 */ /* 0x000fca000f8e08ff */
[----:B------:R-:W-:Y:S01]  /*76d0*/  @!PT LDS RZ, [RZ] ;  /* 0x00000000fffff984 */ /* 0x000fe20000000800 */
[----:B------:R-:W-:Y:S01]  /*76e0*/  @!PT LDS RZ, [RZ] ;  /* 0x00000000fffff984 */ /* 0x000fe20000000800 */
[----:B------:R-:W-:Y:S01]  /*76f0*/  @!PT LDS RZ, [RZ] ;  /* 0x00000000fffff984 */ /* 0x000fe20000000800 */
[----:B------:R0:W-:Y:S01]  /*7700*/  @P0 LDGSTS.E.BYPASS.LTC128B.128 [R5+0x11c00], desc[UR50][R2.64], !P2 ;  /* 0x11c0000002050fae */ /* 0x0001e2000d101d72 */
[----:B------:R-:W-:Y:S01]  /*7710*/  PLOP3.LUT P0, PT, PT, PT, PT, 0x80, 0x0 ;  /* 0x000000000000781c */ /* 0x000fe20003f0f070 */
[----:B------:R-:W-:-:S12]  /*7720*/  NOP ;  /* 0x0000000000007918 */ /* 0x000fd80000000000 */
.L_x_12760:
        /* <DEDUP_REMOVED lines=11> */
.L_x_12761:
        /* <DEDUP_REMOVED lines=23> */
.L_x_12762:
[----:B------:R-:W2:Y:S01]  /*7950*/  LDL R21, [R1+0x8] ;  /* 0x0000080001157983 */ /* 0x000ea20000100800 */
[----:B------:R-:W1:Y:S01]  /*7960*/  LDC R10, c[0x0][0x448] ;  /* 0x00011200ff0a7b82 */ /* 0x000e620000000800 */
[----:B------:R-:W-:Y:S01]  /*7970*/  ULDC.64 UR4, c[0x0][0x2d8] ;  /* 0x0000b60000047ab9 */ /* 0x000fe20000000a00 */
[----:B0-----:R-:W-:Y:S01]  /*7980*/  SHF.R.S32.HI R0, RZ, 0x1f, R18 ;  /* 0x0000001fff007819 */ /* 0x001fe20000011412 */
[----:B------:R-:W0:Y:S01]  /*7990*/  S2R R26, SR_TID.X ;  /* 0x00000000001a7919 */ /* 0x000e220000002100 */
[----:B------:R-:W-:Y:S01]  /*79a0*/  IMAD R4, R27, UR4, RZ ;  /* 0x000000041b047c24 */ /* 0x000fe2000f8e02ff */
[----:B------:R-:W-:Y:S01]  /*79b0*/  ULDC.64 UR6, c[0x0][0x2c8] ;  /* 0x0000b20000067ab9 */ /* 0x000fe20000000a00 */
[----:B------:R-:W-:Y:S01]  /*79c0*/  IMAD.WIDE.U32 R2, R19, UR4, RZ ;  /* 0x0000000413027c25 */ /* 0x000fe2000f8e00ff */
[----:B------:R-:W-:Y:S01]  /*79d0*/  ULDC.64 UR8, c[0x0][0x280] ;  /* 0x0000a00000087ab9 */ /* 0x000fe20000000a00 */
[----:B------:R-:W3:Y:S01]  /*79e0*/  S2R R11, SR_TID.X ;  /* 0x00000000000b7919 */ /* 0x000ee20000002100 */
[----:B------:R-:W-:Y:S01]  /*79f0*/  LOP3.LUT P5, RZ, R25, 0x10, RZ, 0xc0, !PT ;  /* 0x0000001019ff7812 */ /* 0x000fe200078ac0ff */
[----:B------:R-:W-:Y:S01]  /*7a00*/  IMAD R4, R19, UR5, R4 ;  /* 0x0000000513047c24 */ /* 0x000fe2000f8e0204 */
[----:B------:R-:W-:Y:S01]  /*7a10*/  ULDC.64 UR4, c[0x0][0x2e0] ;  /* 0x0000b80000047ab9 */ /* 0x000fe20000000a00 */
[----:B------:R-:W-:-:S02]  /*7a20*/  IMAD.MOV R6, RZ, RZ, -R23 ;  /* 0x000000ffff067224 */ /* 0x000fc400078e0a17 */
[----:B------:R-:W-:Y:S02]  /*7a30*/  IMAD.IADD R3, R3, 0x1, R4 ;  /* 0x0000000103037824 */ /* 0x000fe400078e0204 */
[----:B------:R-:W-:Y:S02]  /*7a40*/  IMAD R0, R0, UR4, RZ ;  /* 0x0000000400007c24 */ /* 0x000fe4000f8e02ff */
[----:B------:R-:W-:Y:S01]  /*7a50*/  IMAD.WIDE.U32 R2, R18, UR4, R2 ;  /* 0x0000000412027c25 */ /* 0x000fe2000f8e0002 */
[----:B------:R-:W-:-:S03]  /*7a60*/  ULDC UR4, c[0x0][0xc38] ;  /* 0x00030e0000047ab9 */ /* 0x000fc60000000800 */
[----:B------:R-:W-:Y:S01]  /*7a70*/  IMAD R0, R18, UR5, R0 ;  /* 0x0000000512007c24 */ /* 0x000fe2000f8e0200 */
[----:B------:R-:W-:Y:S02]  /*7a80*/  LEA R18, R29, UR38, 0x1 ;  /* 0x000000261d127c11 */ /* 0x000fe4000f8e08ff */
[----:B-1----:R-:W-:Y:S01]  /*7a90*/  ISETP.NE.AND P0, PT, R10, 0x1, PT ;  /* 0x000000010a00780c */ /* 0x002fe20003f05270 */
[----:B------:R-:W-:Y:S01]  /*7aa0*/  IMAD.IADD R3, R3, 0x1, R0 ;  /* 0x0000000103037824 */ /* 0x000fe200078e0200 */
[----:B0-----:R-:W-:Y:S01]  /*7ab0*/  SHF.R.U32.HI R20, RZ, 0x3, R26 ;  /* 0x00000003ff147819 */ /* 0x001fe2000001161a */
[----:B------:R-:W-:-:S10]  /*7ac0*/  IMAD.SHL.U32 R26, R26, 0x10, RZ ;  /* 0x000000101a1a7824 */ /* 0x000fd400078e00ff */
[----:B------:R-:W0:Y:S01]  /*7ad0*/  @P0 LDC R4, c[0x0][0x44c] ;  /* 0x00011300ff040b82 */ /* 0x000e220000000800 */
[----:B------:R-:W-:Y:S02]  /*7ae0*/  LOP3.LUT R20, R20, 0xf, RZ, 0xc0, !PT ;  /* 0x0000000f14147812 */ /* 0x000fe400078ec0ff */
[----:B------:R-:W-:-:S04]  /*7af0*/  LOP3.LUT R26, R26, 0x70, RZ, 0xc0, !PT ;  /* 0x000000701a1a7812 */ /* 0x000fc800078ec0ff */
[----:B------:R-:W-:Y:S01]  /*7b00*/  LOP3.LUT R20, R20, R26, RZ, 0xfc, !PT ;  /* 0x0000001a14147212 */ /* 0x000fe200078efcff */
[----:B------:R-:W1:Y:S01]  /*7b10*/  @P0 LDC R5, c[0x0][0x450] ;  /* 0x00011400ff050b82 */ /* 0x000e620000000800 */
[----:B--2---:R-:W-:Y:S01]  /*7b20*/  IMAD R0, R6, UR4, R21 ;  /* 0x0000000406007c24 */ /* 0x004fe2000f8e0215 */
[----:B------:R-:W-:Y:S01]  /*7b30*/  ULDC.64 UR4, c[0x0][0x2d0] ;  /* 0x0000b40000047ab9 */ /* 0x000fe20000000a00 */
[----:B---3--:R-:W-:Y:S02]  /*7b40*/  SHF.R.U32.HI R21, RZ, 0x3, R11 ;  /* 0x00000003ff157819 */ /* 0x008fe4000001160b */
[----:B------:R-:W-:Y:S02]  /*7b50*/  IMAD R6, R0, 0xc0, R20 ;  /* 0x000000c000067824 */ /* 0x000fe400078e0214 */
[----:B------:R-:W-:Y:S01]  /*7b60*/  IMAD.SHL.U32 R20, R11, 0x8, RZ ;  /* 0x000000080b147824 */ /* 0x000fe200078e00ff */
[----:B------:R-:W-:Y:S01]  /*7b70*/  LOP3.LUT R21, R21, 0xf, RZ, 0xc0, !PT ;  /* 0x0000000f15157812 */ /* 0x000fe200078ec0ff */
[----:B0-----:R-:W-:Y:S01]  /*7b80*/  @P0 IMAD.HI.U32 R7, R6, R4, RZ ;  /* 0x0000000406070227 */ /* 0x001fe200078e00ff */
[----:B------:R-:W-:-:S02]  /*7b90*/  MOV R4, R6 ;  /* 0x0000000600047202 */ /* 0x000fc40000000f00 */
[----:B------:R-:W-:Y:S02]  /*7ba0*/  LOP3.LUT R20, R20, 0x38, RZ, 0xc0, !PT ;  /* 0x0000003814147812 */ /* 0x000fe400078ec0ff */
[----:B-1----:R-:W-:-:S04]  /*7bb0*/  @P0 SHF.R.U32.HI R4, RZ, R5, R7 ;  /* 0x00000005ff040219 */ /* 0x002fc80000011607 */
[--C-:B------:R-:W-:Y:S01]  /*7bc0*/  SHF.R.S32.HI R5, RZ, 0x1f, R4.reuse ;  /* 0x0000001fff057819 */ /* 0x100fe20000011404 */
[----:B------:R-:W-:-:S04]  /*7bd0*/  IMAD.MOV R7, RZ, RZ, -R4 ;  /* 0x000000ffff077224 */ /* 0x000fc800078e0a04 */
[----:B------:R-:W-:Y:S02]  /*7be0*/  IMAD R5, R5, UR4, RZ ;  /* 0x0000000405057c24 */ /* 0x000fe4000f8e02ff */
[----:B------:R-:W-:Y:S02]  /*7bf0*/  IMAD R7, R10, R7, R6 ;  /* 0x000000070a077224 */ /* 0x000fe400078e0206 */
[C---:B------:R-:W-:Y:S02]  /*7c00*/  IMAD R8, R4.reuse, UR5, R5 ;  /* 0x0000000504087c24 */ /* 0x040fe4000f8e0205 */
[----:B------:R-:W-:-:S04]  /*7c10*/  IMAD.WIDE.U32 R4, R4, UR4, R2 ;  /* 0x0000000404047c25 */ /* 0x000fc8000f8e0002 */
[----:B------:R-:W-:Y:S01]  /*7c20*/  IMAD.IADD R5, R5, 0x1, R8 ;  /* 0x0000000105057824 */ /* 0x000fe200078e0208 */
[----:B------:R-:W-:Y:S01]  /*7c30*/  SHF.R.S32.HI R8, RZ, 0x1f, R7 ;  /* 0x0000001fff087819 */ /* 0x000fe20000011407 */
[----:B------:R-:W-:Y:S02]  /*7c40*/  VIADD R6, R6, 0x80 ;  /* 0x0000008006067836 */ /* 0x000fe40000000000 */
[----:B------:R-:W-:-:S04]  /*7c50*/  IMAD.WIDE.U32 R4, R7, UR6, R4 ;  /* 0x0000000607047c25 */ /* 0x000fc8000f8e0004 */
[----:B------:R-:W-:-:S04]  /*7c60*/  IMAD R8, R8, UR6, RZ ;  /* 0x0000000608087c24 */ /* 0x000fc8000f8e02ff */
[----:B------:R-:W-:Y:S02]  /*7c70*/  IMAD R7, R7, UR7, R8 ;  /* 0x0000000707077c24 */ /* 0x000fe4000f8e0208 */
[----:B------:R-:W0:Y:S02]  /*7c80*/  @P0 LDC R8, c[0x0][0x450] ;  /* 0x00011400ff080b82 */ /* 0x000e240000000800 */
[----:B------:R-:W-:Y:S01]  /*7c90*/  IMAD.IADD R7, R5, 0x1, R7 ;  /* 0x0000000105077824 */ /* 0x000fe200078e0207 */
[----:B------:R-:W-:-:S04]  /*7ca0*/  LEA R5, P1, R4, UR8, 0x1 ;  /* 0x0000000804057c11 */ /* 0x000fc8000f8208ff */
[----:B------:R-:W-:Y:S02]  /*7cb0*/  LEA.HI.X R4, R4, UR9, R7, 0x1, P1 ;  /* 0x0000000904047c11 */ /* 0x000fe400088f0c07 */
[----:B------:R-:W1:Y:S02]  /*7cc0*/  @P0 LDC R7, c[0x0][0x44c] ;  /* 0x00011300ff070b82 */ /* 0x000e640000000800 */
[----:B-1----:R-:W-:-:S04]  /*7cd0*/  @P0 IMAD.HI.U32 R9, R6, R7, RZ ;  /* 0x0000000706090227 */ /* 0x002fc800078e00ff */
        /* <DEDUP_REMOVED lines=14> */
[----:B------:R-:W-:-:S04]  /*7dc0*/  LEA R6, P0, R2, UR8, 0x1 ;  /* 0x0000000802067c11 */ /* 0x000fc8000f8008ff */
[----:B------:R-:W-:-:S04]  /*7dd0*/  IADD3 R7, R3, R7, RZ ;  /* 0x0000000703077210 */ /* 0x000fc80007ffe0ff */
        /* <DEDUP_REMOVED lines=9> */
[----:B-1----:R-:W-:Y:S01]  /*7e70*/  @!P1 IMAD.X R2, RZ, RZ, R2, P0 ;  /* 0x000000ffff029224 */ /* 0x002fe200000e0602 */
[----:B------:R-:W-:Y:S01]  /*7e80*/  ISETP.GE.AND P0, PT, R8, UR37, PT ;  /* 0x0000002508007c0c */ /* 0x000fe2000bf06270 */
[----:B------:R-:W-:-:S03]  /*7e90*/  VIADD R8, R0, 0x20 ;  /* 0x0000002000087836 */ /* 0x000fc60000000000 */
[----:B------:R-:W-:-:S04]  /*7ea0*/  @!P1 LOP3.LUT R3, R3, R2, RZ, 0x3c, !PT ;  /* 0x0000000203039212 */ /* 0x000fc800078e3cff */
[----:B------:R-:W-:-:S04]  /*7eb0*/  @!P1 LOP3.LUT R2, R3, R2, RZ, 0x3c, !PT ;  /* 0x0000000203029212 */ /* 0x000fc800078e3cff */
[----:B------:R-:W-:-:S05]  /*7ec0*/  @!P1 LOP3.LUT R3, R3, R2, RZ, 0x3c, !PT ;  /* 0x0000000203039212 */ /* 0x000fca00078e3cff */
[----:B------:R0:W-:Y:S04]  /*7ed0*/  @!P1 LDGSTS.E.BYPASS.LTC128B.128 [R18+0x8400], desc[UR50][R2.64], !P5 ;  /* 0x0840000002129fae */ /* 0x0001e8000e901d72 */
[----:B0-----:R-:W0:Y:S04]  /*7ee0*/  SHFL.IDX PT, R3, R5, 0x1, 0x181f ;  /* 0x00381f0005037f89 */ /* 0x001e2800000e0000 */
[----:B------:R-:W1:Y:S01]  /*7ef0*/  SHFL.IDX PT, R2, R4, 0x1, 0x181f ;  /* 0x00381f0004027f89 */ /* 0x000e6200000e0000 */
[----:B0-----:R-:W-:-:S05]  /*7f00*/  @!P0 LEA R3, P1, R20, R3, 0x1 ;  /* 0x0000000314038211 */ /* 0x001fca00078208ff */
[----:B-1----:R-:W-:-:S05]  /*7f10*/  @!P0 IMAD.X R2, RZ, RZ, R2, P1 ;  /* 0x000000ffff028224 */ /* 0x002fca00008e0602 */
[----:B------:R-:W-:-:S04]  /*7f20*/  @!P0 LOP3.LUT R3, R3, R2, RZ, 0x3c, !PT ;  /* 0x0000000203038212 */ /* 0x000fc800078e3cff */
[----:B------:R-:W-:-:S04]  /*7f30*/  @!P0 LOP3.LUT R2, R3, R2, RZ, 0x3c, !PT ;  /* 0x0000000203028212 */ /* 0x000fc800078e3cff */
[----:B------:R-:W-:-:S05]  /*7f40*/  @!P0 LOP3.LUT R3, R3, R2, RZ, 0x3c, !PT ;  /* 0x0000000203038212 */ /* 0x000fca00078e3cff */
[----:B------:R0:W-:Y:S01]  /*7f50*/  @!P0 LDGSTS.E.BYPASS.LTC128B.128 [R18+0x8c00], desc[UR50][R2.64], !P5 ;  /* 0x08c0000002128fae */ /* 0x0001e2000e901d72 */
[----:B------:R-:W-:Y:S01]  /*7f60*/  ISETP.GE.AND P0, PT, R8, UR37, PT ;  /* 0x0000002508007c0c */ /* 0x000fe2000bf06270 */
[----:B------:R-:W-:Y:S02]  /*7f70*/  VIADD R8, R0, 0x30 ;  /* 0x0000003000087836 */ /* 0x000fe40000000000 */
[----:B0-----:R-:W0:Y:S04]  /*7f80*/  SHFL.IDX PT, R3, R5, 0x2, 0x181f ;  /* 0x00581f0005037f89 */ /* 0x001e2800000e0000 */
[----:B------:R-:W1:Y:S06]  /*7f90*/  SHFL.IDX PT, R2, R4, 0x2, 0x181f ;  /* 0x00581f0004027f89 */ /* 0x000e6c00000e0000 */
        /* <DEDUP_REMOVED lines=10> */
[----:B0-----:R-:W-:-:S04]  /*8040*/  @!P0 LEA R3, P1, R20, R3, 0x1 ;  /* 0x0000000314038211 */ /* 0x001fc800078208ff */
[----:B-1----:R-:W-:-:S04]  /*8050*/  @!P0 IADD3.X R2, RZ, R2, RZ, P1, !PT ;  /* 0x00000002ff028210 */ /* 0x002fc80000ffe4ff */
        /* <DEDUP_REMOVED lines=27> */
[----:B------:R-:W1:Y:S04]  /*8210*/  SHFL.IDX PT, R2, R4, 0x6, 0x181f ;  /* 0x00d81f0004027f89 */ /* 0x000e6800000e0000 */
[----:B------:R-:W2:Y:S02]  /*8220*/  SHFL.IDX PT, R4, R4, 0x7, 0x181f ;  /* 0x00f81f0004047f89 */ /* 0x000ea400000e0000 */
[----:B0-----:R-:W-:-:S05]  /*8230*/  @!P0 LEA R3, P1, R20, R3, 0x1 ;  /* 0x0000000314038211 */ /* 0x001fca00078208ff */
[----:B-1----:R-:W-:-:S05]  /*8240*/  @!P0 IMAD.X R2, RZ, RZ, R2, P1 ;  /* 0x000000ffff028224 */ /* 0x002fca00008e0602 */
[----:B------:R-:W-:-:S04]  /*8250*/  @!P0 LOP3.LUT R3, R3, R2, RZ, 0x3c, !PT ;  /* 0x0000000203038212 */ /* 0x000fc800078e3cff */
[----:B------:R-:W-:-:S04]  /*8260*/  @!P0 LOP3.LUT R2, R3, R2, RZ, 0x3c, !PT ;  /* 0x0000000203028212 */ /* 0x000fc800078e3cff */
[----:B------:R-:W-:-:S05]  /*8270*/  @!P0 LOP3.LUT R3, R3, R2, RZ, 0x3c, !PT ;  /* 0x0000000203038212 */ /* 0x000fca00078e3cff */
[----:B------:R0:W-:Y:S01]  /*8280*/  @!P0 LDGSTS.E.BYPASS.LTC128B.128 [R18+0xb400], desc[UR50][R2.64], !P5 ;  /* 0x0b40000002128fae */ /* 0x0001e2000e901d72 */
[----:B------:R-:W-:Y:S02]  /*8290*/  ISETP.GE.AND P0, PT, R8, UR37, PT ;  /* 0x0000002508007c0c */ /* 0x000fe4000bf06270 */
[----:B0-----:R-:W-:-:S11]  /*82a0*/  IADD3 R2, R0, 0x80, RZ ;  /* 0x0000008000027810 */ /* 0x001fd60007ffe0ff */
[----:B------:R-:W-:Y:S02]  /*82b0*/  @!P0 LEA R3, P1, R20, R14, 0x1 ;  /* 0x0000000e14038211 */ /* 0x000fe400078208ff */
[----:B------:R-:W-:Y:S03]  /*82c0*/  SHFL.IDX PT, R14, R6, 0x1, 0x181f ;  /* 0x00381f00060e7f89 */ /* 0x000fe600000e0000 */
[----:B--2---:R-:W-:Y:S01]  /*82d0*/  @!P0 IMAD.X R8, RZ, RZ, R4, P1 ;  /* 0x000000ffff088224 */ /* 0x004fe200008e0604 */
[----:B------:R-:W-:Y:S01]  /*82e0*/  ISETP.GE.AND P1, PT, R2, UR37, PT ;  /* 0x0000002502007c0c */ /* 0x000fe2000bf26270 */
[----:B------:R-:W0:Y:S04]  /*82f0*/  SHFL.IDX PT, R4, R6, RZ, 0x181f ;  /* 0x00181fff06047589 */ /* 0x000e2800000e0000 */
[----:B------:R-:W1:Y:S08]  /*8300*/  SHFL.IDX PT, R2, R7, RZ, 0x181f ;  /* 0x00181fff07027589 */ /* 0x000e7000000e0000 */
[----:B0-----:R-:W-:-:S05]  /*8310*/  @!P1 LEA R4, P2, R20, R4, 0x1 ;  /* 0x0000000414049211 */ /* 0x001fca00078408ff */
[----:B-1----:R-:W-:Y:S02]  /*8320*/  @!P1 IMAD.X R5, RZ, RZ, R2, P2 ;  /* 0x000000ffff059224 */ /* 0x002fe400010e0602 */
[----:B------:R-:W-:Y:S02]  /*8330*/  @!P0 IMAD.MOV.U32 R2, RZ, RZ, R3 ;  /* 0x000000ffff028224 */ /* 0x000fe400078e0003 */
[----:B------:R-:W-:-:S05]  /*8340*/  @!P0 IMAD.MOV.U32 R3, RZ, RZ, R8 ;  /* 0x000000ffff038224 */ /* 0x000fca00078e0008 */
[----:B------:R0:W-:Y:S02]  /*8350*/  @!P0 LDGSTS.E.BYPASS.LTC128B.128 [R18+0xbc00], desc[UR50][R2.64], !P5 ;  /* 0x0bc0000002128fae */ /* 0x0001e4000e901d72 */
[----:B0-----:R-:W-:Y:S02]  /*8360*/  @!P1 IMAD.MOV.U32 R2, RZ, RZ, R4 ;  /* 0x000000ffff029224 */ /* 0x001fe400078e0004 */
[----:B------:R-:W-:Y:S02]  /*8370*/  @!P1 IMAD.MOV.U32 R3, RZ, RZ, R5 ;  /* 0x000000ffff039224 */ /* 0x000fe400078e0005 */
[----:B------:R-:W-:-:S03]  /*8380*/  VIADD R4, R0, 0x90 ;  /* 0x0000009000047836 */ /* 0x000fc60000000000 */
[----:B------:R0:W-:Y:S02]  /*8390*/  @!P1 LDGSTS.E.BYPASS.LTC128B.128 [R18+0xc400], desc[UR50][R2.64], !P5 ;  /* 0x0c40000002129fae */ /* 0x0001e4000e901d72 */
[----:B------:R-:W-:Y:S01]  /*83a0*/  ISETP.GE.AND P0, PT, R4, UR37, PT ;  /* 0x0000002504007c0c */ /* 0x000fe2000bf06270 */
[----:B------:R-:W-:Y:S01]  /*83b0*/  VIADD R4, R0, 0xa0 ;  /* 0x000000a000047836 */ /* 0x000fe20000000000 */
[----:B0-----:R-:W0:Y:S11]  /*83c0*/  SHFL.IDX PT, R2, R7, 0x1, 0x181f ;  /* 0x00381f0007027f89 */ /* 0x001e3600000e0000 */
[----:B------:R-:W-:-:S04]  /*83d0*/  @!P0 LEA R14, P1, R20, R14, 0x1 ;  /* 0x0000000e140e8211 */ /* 0x000fc800078208ff */
[----:B0-----:R-:W-:Y:S01]  /*83e0*/  @!P0 IADD3.X R5, RZ, R2, RZ, P1, !PT ;  /* 0x00000002ff058210 */ /* 0x001fe20000ffe4ff */
[----:B------:R-:W-:Y:S01]  /*83f0*/  @!P0 IMAD.MOV.U32 R2, RZ, RZ, R14 ;  /* 0x000000ffff028224 */ /* 0x000fe200078e000e */
[----:B------:R-:W-:Y:S01]  /*8400*/  ISETP.GE.AND P1, PT, R4, UR37, PT ;  /* 0x0000002504007c0c */ /* 0x000fe2000bf26270 */
[----:B------:R-:W0:Y:S02]  /*8410*/  SHFL.IDX PT, R14, R6, 0x2, 0x181f ;  /* 0x00581f00060e7f89 */ /* 0x000e2400000e0000 */
[----:B------:R-:W-:-:S05]  /*8420*/  @!P0 IMAD.MOV.U32 R3, RZ, RZ, R5 ;  /* 0x000000ffff038224 */ /* 0x000fca00078e0005 */
[----:B------:R1:W-:Y:S04]  /*8430*/  @!P0 LDGSTS.E.BYPASS.LTC128B.128 [R18+0xcc00], desc[UR50][R2.64], !P5 ;  /* 0x0cc0000002128fae */ /* 0x0003e8000e901d72 */
[----:B-1----:R-:W1:Y:S04]  /*8440*/  SHFL.IDX PT, R2, R7, 0x2, 0x181f ;  /* 0x00581f0007027f89 */ /* 0x002e6800000e0000 */
[----:B------:R-:W2:Y:S01]  /*8450*/  SHFL.IDX PT, R7, R7, 0x3, 0x181f ;  /* 0x00781f0007077f89 */ /* 0x000ea200000e0000 */
[----:B0-----:R-:W-:-:S05]  /*8460*/  @!P1 LEA R14, P0, R20, R14, 0x1 ;  /* 0x0000000e140e9211 */ /* 0x001fca00078008ff */
[----:B-1----:R-:W-:Y:S02]  /*8470*/  @!P1 IMAD.X R3, RZ, RZ, R2, P0 ;  /* 0x000000ffff039224 */ /* 0x002fe400000e0602 */
[----:B------:R-:W-:Y:S02]  /*8480*/  @!P1 IMAD.MOV.U32 R2, RZ, RZ, R14 ;  /* 0x000000ffff029224 */ /* 0x000fe400078e000e */
[----:B------:R0:W1:Y:S04]  /*8490*/  SHFL.IDX PT, R14, R6, 0x3, 0x181f ;  /* 0x00781f00060e7f89 */ /* 0x00006800000e0000 */
[----:B--2---:R0:W-:Y:S02]  /*84a0*/  @!P1 LDGSTS.E.BYPASS.LTC128B.128 [R18+0xd400], desc[UR50][R2.64], !P5 ;  /* 0x0d40000002129fae */ /* 0x0041e4000e901d72 */
.L_x_12847:
        /* <DEDUP_REMOVED lines=19> */
.L_x_12848:
[----:B------:R-:W-:Y:S05]  /*85e0*/  BSYNC B0 ;  /* 0x0000000000007941 */ /* 0x000fea0003800000 */
.L_x_12764:
[----:B------:R-:W-:Y:S01]  /*85f0*/  UISETP.GE.AND UP0, UPT, UR36, 0x81, UPT ;  /* 0x000000812400788c */ /* 0x000fe2000bf06270 */
[----:B------:R-:W-:-:S05]  /*8600*/  MOV R18, UR42 ;  /* 0x0000002a00127c02 */ /* 0x000fca0008000f00 */
[----:B------:R-:W-:-:S13]  /*8610*/  PLOP3.LUT P0, PT, PT, PT, UP0, 0x80, 0x0 ;  /* 0x000000000000781c */ /* 0x000fda0003f0f008 */
[----:B------:R-:W-:Y:S05]  /*8620*/  @!P0 BRA `(.L_x_12766) ;  /* 0x0000000c00dc8947 */ /* 0x000fea0003800000 */
[----:B------:R-:W-:Y:S01]  /*8630*/  BSSY B0, `(.L_x_12766) ;  /* 0x00000f6000007945 */ /* 0x000fe20003800000 */
[----:B------:R-:W-:Y:S02]  /*8640*/  IMAD.MOV.U32 R20, RZ, RZ, R24 ;  /* 0x000000ffff147224 */ /* 0x000fe400078e0018 */
[----:B------:R-:W-:Y:S02]  /*8650*/  IMAD.MOV.U32 R6, RZ, RZ, R22 ;  /* 0x000000ffff067224 */ /* 0x000fe400078e0016 */
[----:B------:R-:W-:Y:S02]  /*8660*/  IMAD.U32 R7, RZ, RZ, UR40 ;  /* 0x00000028ff077e24 */ /* 0x000fe4000f8e00ff */
[----:B------:R-:W-:-:S07]  /*8670*/  IMAD.U32 R26, RZ, RZ, UR42 ;  /* 0x0000002aff1a7e24 */ /* 0x000fce000f8e00ff */
.L_x_12779:
[----:B------:R-:W2:Y:S01]  /*8680*/  LDL R8, [R1+0x4] ;  /* 0x0000040001087983 */ /* 0x000ea20000100800 */
[----:B------:R-:W1:Y:S01]  /*8690*/  LDC R2, c[0x0][0x430] ;  /* 0x00010c00ff027b82 */ /* 0x000e620000000800 */
[----:B------:R-:W-:Y:S02]  /*86a0*/  ULDC UR4, c[0x0][0x430] ;  /* 0x00010c0000047ab9 */ /* 0x000fe40000000800 */
[----:B------:R-:W3:Y:S01]  /*86b0*/  LDL R4, [R1] ;  /* 0x0000000001047983 */ /* 0x000ee20000100800 */
[----:B0-----:R-:W0:Y:S01]  /*86c0*/  S2R R0, SR_TID.X ;  /* 0x0000000000007919 */ /* 0x001e220000002100 */
[----:B-1----:R-:W-:-:S13]  /*86d0*/  ISETP.NE.AND P0, PT, R2, 0x1, PT ;  /* 0x000000010200780c */ /* 0x002fda0003f05270 */
[----:B------:R-:W1:Y:S01]  /*86e0*/  @P0 LDC R2, c[0x0][0x434] ;  /* 0x00010d00ff020b82 */ /* 0x000e620000000800 */
[----:B0-----:R-:W-:Y:S01]  /*86f0*/  IMAD.SHL.U32 R5, R0, 0x10, RZ ;  /* 0x0000001000057824 */ /* 0x001fe200078e00ff */
[----:B------:R-:W-:-:S06]  /*8700*/  SHF.R.U32.HI R3, RZ, 0x3, R0 ;  /* 0x00000003ff037819 */ /* 0x000fcc0000011600 */
[----:B------:R-:W0:Y:S01]  /*8710*/  @P0 LDC R0, c[0x0][0x438] ;  /* 0x00010e00ff000b82 */ /* 0x000e220000000800 */
[----:B------:R-:W-:Y:S02]  /*8720*/  LOP3.LUT R3, R3, 0xf, RZ, 0xc0, !PT ;  /* 0x0000000f03037812 */ /* 0x000fe400078ec0ff */
[----:B------:R-:W-:-:S03]  /*8730*/  LOP3.LUT R5, R5, 0x70, RZ, 0xc0, !PT ;  /* 0x0000007005057812 */ /* 0x000fc600078ec0ff */
[----:B------:R-:W-:-:S05]  /*8740*/  IMAD R3, R7, 0x80, R3 ;  /* 0x0000008007037824 */ /* 0x000fca00078e0203 */
[----:B--2---:R-:W-:-:S05]  /*8750*/  IADD3 R3, R5, R3, R8 ;  /* 0x0000000305037210 */ /* 0x004fca0007ffe008 */
[----:B-1----:R-:W-:-:S04]  /*8760*/  @P0 IMAD.HI.U32 R5, R3, R2, RZ ;  /* 0x0000000203050227 */ /* 0x002fc800078e00ff */
[----:B------:R-:W-:Y:S01]  /*8770*/  IMAD.MOV.U32 R2, RZ, RZ, R3 ;  /* 0x000000ffff027224 */ /* 0x000fe200078e0003 */
[----:B0-----:R-:W-:-:S04]  /*8780*/  @P0 SHF.R.U32.HI R2, RZ, R0, R5 ;  /* 0x00000000ff020219 */ /* 0x001fc80000011605 */
[----:B------:R-:W-:-:S05]  /*8790*/  IADD3 R0, -R2, RZ, RZ ;  /* 0x000000ff02007210 */ /* 0x000fca0007ffe1ff */
[----:B------:R-:W-:Y:S01]  /*87a0*/  IMAD R0, R0, UR4, R3 ;  /* 0x0000000400007c24 */ /* 0x000fe2000f8e0203 */
[----:B------:R-:W-:Y:S01]  /*87b0*/  ULDC.64 UR4, c[0x0][0x428] ;  /* 0x00010a0000047ab9 */ /* 0x000fe20000000a00 */
[----:B------:R-:W-:Y:S01]  /*87c0*/  SHF.R.S32.HI R3, RZ, 0x1f, R2 ;  /* 0x0000001fff037819 */ /* 0x000fe20000011402 */
[----:B---3--:R-:W-:-:S04]  /*87d0*/  IMAD R4, R4, UR4, RZ ;  /* 0x0000000404047c24 */ /* 0x008fc8000f8e02ff */
        /* <DEDUP_REMOVED lines=18> */
.L_x_12767:
[----:B------:R-:W-:Y:S01]  /*8900*/  LEA R5, R22, UR38, 0x3 ;  /* 0x0000002616057c11 */ /* 0x000fe2000f8e18ff */
[----:B------:R-:W-:Y:S01]  /*8910*/  BSSY B1, `(.L_x_12768) ;  /* 0x0000004000017945 */ /* 0x000fe20003800000 */
[----:B------:R-:W-:-:S04]  /*8920*/  SHF.L.U32 R2, R24, 0x1f, RZ ;  /* 0x0000001f18027819 */ /* 0x000fc800000006ff */
[----:B------:R-:W0:Y:S02]  /*8930*/  SYNCS.PHASECHK.TRANS64.TRYWAIT P0, [R5+URZ+0x16840], R2 ;  /* 0x01684002050075a7 */ /* 0x000e24000800017f */
[----:B0-----:R-:W-:Y:S05]  /*8940*/  @!P0 BRA `(.L_x_12769) ;  /* 0x0000003000ec8947 */ /* 0x001fea0003800000 */
.L_x_12849:
[----:B------:R-:W-:Y:S05]  /*8950*/  BSYNC B1 ;  /* 0x0000000000017941 */ /* 0x000fea0003800000 */
.L_x_12768:
[----:B------:R-:W-:Y:S01]  /*8960*/  SHF.R.S32.HI R21, RZ, 0x1f, R0 ;  /* 0x0000001fff157819 */ /* 0x000fe20000011400 */
[----:B------:R-:W-:Y:S01]  /*8970*/  ULDC.64 UR4, c[0x0][0x300] ;  /* 0x0000c00000047ab9 */ /* 0x000fe20000000a00 */
[----:B------:R-:W-:Y:S01]  /*8980*/  LOP3.LUT P1, RZ, R25, 0x1, RZ, 0xc0, !PT ;  /* 0x0000000119ff7812 */ /* 0x000fe2000782c0ff */
[----:B0-----:R-:W-:Y:S01]  /*8990*/  IMAD.WIDE.U32 R2, R0, UR4, RZ ;  /* 0x0000000400027c25 */ /* 0x001fe2000f8e00ff */
[----:B------:R-:W-:-:S03]  /*89a0*/  LEA R8, R22, R29, 0xd ;  /* 0x0000001d16087211 */ /* 0x000fc600078e68ff */
        /* <DEDUP_REMOVED lines=18> */
[----:B------:R-:W0:Y:S01]  /*8ad0*/  S2R R3, SR_TID.X ;  /* 0x0000000000037919 */ /* 0x000e220000002100 */
[----:B------:R-:W-:Y:S01]  /*8ae0*/  LEA R8, R8, UR38, 0x1 ;  /* 0x0000002608087c11 */ /* 0x000fe2000f8e08ff */
[----:B------:R-:W1:Y:S01]  /*8af0*/  SHFL.IDX PT, R2, R9, RZ, 0x181f ;  /* 0x00181fff09027589 */ /* 0x000e6200000e0000 */
[----:B0-----:R-:W-:-:S03]  /*8b00*/  IMAD.SHL.U32 R11, R3, 0x8, RZ ;  /* 0x00000008030b7824 */ /* 0x001fc600078e00ff */
[----:B------:R-:W0:Y:S02]  /*8b10*/  SHFL.IDX PT, R3, R10, RZ, 0x181f ;  /* 0x00181fff0a037589 */ /* 0x000e2400000e0000 */
[----:B------:R-:W-:-:S05]  /*8b20*/  LOP3.LUT R11, R11, 0x38, RZ, 0xc0, !PT ;  /* 0x000000380b0b7812 */ /* 0x000fca00078ec0ff */
[----:B------:R-:W-:-:S05]  /*8b30*/  IMAD.SHL.U32 R7, R11, 0x2, RZ ;  /* 0x000000020b077824 */ /* 0x000fca00078e00ff */
[----:B-1----:R-:W-:-:S05]  /*8b40*/  IADD3 R2, P0, R2, R7, RZ ;  /* 0x0000000702027210 */ /* 0x002fca0007f1e0ff */
[----:B0-----:R-:W-:-:S05]  /*8b50*/  IMAD.X R3, RZ, RZ, R3, P0 ;  /* 0x000000ffff037224 */ /* 0x001fca00000e0603 */
[----:B------:R-:W-:Y:S01]  /*8b60*/  @!PT LDS RZ, [RZ] ;  /* 0x00000000fffff984 */ /* 0x000fe20000000800 */
[----:B------:R0:W-:Y:S04]  /*8b70*/  LDGSTS.E.BYPASS.LTC128B.128 [R8+0xe400], desc[UR50][R2.64], !P1 ;  /* 0x0e40000002087fae */ /* 0x0001e8000c901d72 */
[----:B0-----:R-:W0:Y:S04]  /*8b80*/  SHFL.IDX PT, R2, R9, 0x1, 0x181f ;  /* 0x00381f0009027f89 */ /* 0x001e2800000e0000 */
[----:B------:R-:W1:Y:S01]  /*8b90*/  SHFL.IDX PT, R3, R10, 0x1, 0x181f ;  /* 0x00381f000a037f89 */ /* 0x000e6200000e0000 */
[----:B0-----:R-:W-:-:S05]  /*8ba0*/  IADD3 R2, P0, R2, R7, RZ ;  /* 0x0000000702027210 */ /* 0x001fca0007f1e0ff */
[----:B-1----:R-:W-:-:S05]  /*8bb0*/  IMAD.X R3, RZ, RZ, R3, P0 ;  /* 0x000000ffff037224 */ /* 0x002fca00000e0603 */
        /* <DEDUP_REMOVED lines=18> */
[----:B0-----:R-:W-:-:S04]  /*8ce0*/  IADD3 R2, P0, R2, R7, RZ ;  /* 0x0000000702027210 */ /* 0x001fc80007f1e0ff */
[----:B-1----:R-:W-:-:S05]  /*8cf0*/  IADD3.X R3, RZ, R3, RZ, P0, !PT ;  /* 0x00000003ff037210 */ /* 0x002fca00007fe4ff */
[----:B------:R0:W-:Y:S04]  /*8d00*/  LDGSTS.E.BYPASS.LTC128B.128 [R8+0x10c00], desc[UR50][R2.64], !P1 ;  /* 0x10c0000002087fae */ /* 0x0001e8000c901d72 */
[----:B0-----:R-:W0:Y:S04]  /*8d10*/  SHFL.IDX PT, R2, R9, 0x6, 0x181f ;  /* 0x00d81f0009027f89 */ /* 0x001e2800000e0000 */
[----:B------:R-:W1:Y:S04]  /*8d20*/  SHFL.IDX PT, R3, R10, 0x6, 0x181f ;  /* 0x00d81f000a037f89 */ /* 0x000e6800000e0000 */
[----:B------:R-:W2:Y:S01]  /*8d30*/  SHFL.IDX PT, R10, R10, 0x7, 0x181f ;  /* 0x00f81f000a0a7f89 */ /* 0x000ea200000e0000 */
[----:B0-----:R-:W-:-:S05]  /*8d40*/  IADD3 R2, P0, R2, R7, RZ ;  /* 0x0000000702027210 */ /* 0x001fca0007f1e0ff */
[----:B-1----:R-:W-:-:S05]  /*8d50*/  IMAD.X R3, RZ, RZ, R3, P0 ;  /* 0x000000ffff037224 */ /* 0x002fca00000e0603 */
[----:B------:R0:W-:Y:S04]  /*8d60*/  LDGSTS.E.BYPASS.LTC128B.128 [R8+0x11400], desc[UR50][R2.64], !P1 ;  /* 0x1140000002087fae */ /* 0x0001e8000c901d72 */
[----:B0-2---:R0:W1:Y:S02]  /*8d70*/  SHFL.IDX PT, R2, R9, 0x7, 0x181f ;  /* 0x00f81f0009027f89 */ /* 0x00506400000e0000 */
.L_x_12867:
[----:B-1----:R-:W-:-:S05]  /*8d80*/  IADD3 R2, P0, R2, R7, RZ ;  /* 0x0000000702027210 */ /* 0x002fca0007f1e0ff */
[----:B------:R-:W-:Y:S01]  /*8d90*/  IMAD.X R3, RZ, RZ, R10, P0 ;  /* 0x000000ffff037224 */ /* 0x000fe200000e060a */
[----:B------:R-:W-:-:S04]  /*8da0*/  PLOP3.LUT P0, PT, PT, PT, PT, 0x80, 0x0 ;  /* 0x000000000000781c */ /* 0x000fc80003f0f070 */
[----:B------:R-:W-:Y:S01]  /*8db0*/  @!PT LDS RZ, [RZ] ;  /* 0x00000000fffff984 */ /* 0x000fe20000000800 */
[----:B------:R-:W-:Y:S01]  /*8dc0*/  @!PT LDS RZ, [RZ] ;  /* 0x00000000fffff984 */ /* 0x000fe20000000800 */
[----:B------:R-:W-:Y:S01]  /*8dd0*/  @!PT LDS RZ, [RZ] ;  /* 0x00000000fffff984 */ /* 0x000fe20000000800 */
[----:B------:R1:W-:Y:S01]  /*8de0*/  LDGSTS.E.BYPASS.LTC128B.128 [R8+0x11c00], desc[UR50][R2.64], !P1 ;  /* 0x11c0000002087fae */ /* 0x0003e2000c901d72 */
[----:B------:R-:W-:-:S08]  /*8df0*/  NOP ;  /* 0x0000000000007918 */ /* 0x000fd00000000000 */
.L_x_12771:
        /* <DEDUP_REMOVED lines=11> */
.L_x_12772:
[----:B------:R1:W-:Y:S01]  /*8eb0*/  SYNCS.ARRIVE.TRANS64.A1T0 RZ, [R5+URZ+0x16830], RZ ;  /* 0x016830ff05ff79a7 */ /* 0x0003e2000810003f */
[----:B------:R-:W-:Y:S05]  /*8ec0*/  @!P2 BRA `(.L_x_12773) ;  /* 0x000000000004a947 */ /* 0x000fea0003800000 */
[----:B------:R-:W-:Y:S01]  /*8ed0*/  BPT.TRAP 0x1 ;  /* 0x000000040000795c */ /* 0x000fe20000300000 */
.L_x_12773:
[----:B------:R-:W-:Y:S01]  /*8ee0*/  SHF.L.U32 R2, R20, 0x1f, RZ ;  /* 0x0000001f14027819 */ /* 0x000fe200000006ff */
[----:B------:R-:W-:Y:S01]  /*8ef0*/  BSSY B1, `(.L_x_12774) ;  /* 0x0000004000017945 */ /* 0x000fe20003800000 */
[----:B-1----:R-:W-:-:S04]  /*8f00*/  LEA R5, R6, UR38, 0x3 ;  /* 0x0000002606057c11 */ /* 0x002fc8000f8e18ff */
[----:B------:R-:W1:Y:S02]  /*8f10*/  SYNCS.PHASECHK.TRANS64.TRYWAIT P0, [R5+URZ+0x16860], R2 ;  /* 0x01686002050075a7 */ /* 0x000e64000800017f */
[----:B-1----:R-:W-:Y:S05]  /*8f20*/  @!P0 BRA `(.L_x_12775) ;  /* 0x0000003400c48947 */ /* 0x002fea0003800000 */
.L_x_12868:
[----:B------:R-:W-:Y:S05]  /*8f30*/  BSYNC B1 ;  /* 0x0000000000017941 */ /* 0x000fea0003800000 */
.L_x_12774:
[----:B------:R-:W2:Y:S01]  /*8f40*/  S2R R3, SR_TID.X ;  /* 0x0000000000037919 */ /* 0x000ea20000002100 */
[----:B-1----:R-:W-:Y:S01]  /*8f50*/  IMAD.MOV.U32 R2, RZ, RZ, -0x80 ;  /* 0xffffff80ff027424 */ /* 0x002fe200078e00ff */
[----:B------:R-:W-:Y:S01]  /*8f60*/  UMOV UR4, 0xffffffff ;  /* 0xffffffff00047882 */ /* 0x000fe20000000000 */
[----:B------:R-:W-:Y:S01]  /*8f70*/  LOP3.LUT P2, RZ, R25, 0x2, RZ, 0xc0, !PT ;  /* 0x0000000219ff7812 */ /* 0x000fe2000784c0ff */
[----:B------:R-:W-:Y:S02]  /*8f80*/  IMAD R6, R6, 0x2000, R29 ;  /* 0x0000200006067824 */ /* 0x000fe400078e021d */
[----:B------:R-:W-:Y:S01]  /*8f90*/  IMAD R2, R26, R2, UR36 ;  /* 0x000000241a027e24 */ /* 0x000fe2000f8e0202 */
[----:B--2---:R-:W-:-:S04]  /*8fa0*/  SHF.R.U32.HI R3, RZ, 0x3, R3 ;  /* 0x00000003ff037819 */ /* 0x004fc80000011603 */
[----:B------:R-:W-:-:S05]  /*8fb0*/  LOP3.LUT R3, R3, 0xf, RZ, 0xc0, !PT ;  /* 0x0000000f03037812 */ /* 0x000fca00078ec0ff */
[----:B------:R-:W-:Y:S01]  /*8fc0*/  IMAD.IADD R8, R2, 0x1, -R3 ;  /* 0x0000000102087824 */ /* 0x000fe200078e0a03 */
[----:B------:R-:W-:Y:S06]  /*8fd0*/  BRA.DIV UR4, `(.L_x_12776) ;  /* 0x0000003604ac7947 */ /* 0x000fec000b800000 */
[----:B------:R-:W1:Y:S01]  /*8fe0*/  SHFL.IDX PT, R2, R16, RZ, 0x181f ;  /* 0x00181fff10027589 */ /* 0x000e6200000e0000 */
[----:B------:R-:W-:Y:S02]  /*8ff0*/  ISETP.LT.OR P0, PT, R8, 0x1, P2 ;  /* 0x000000010800780c */ /* 0x000fe40001701670 */
[----:B------:R-:W-:Y:S01]  /*9000*/  LEA R6, R6, UR38, 0x1 ;  /* 0x0000002606067c11 */ /* 0x000fe2000f8e08ff */
[----:B------:R-:W2:Y:S01]  /*9010*/  SHFL.IDX PT, R3, R17, RZ, 0x181f ;  /* 0x00181fff11037589 */ /* 0x000ea200000e0000 */
[----:B-1----:R-:W-:-:S05]  /*9020*/  IADD3 R2, P1, R2, R7, RZ ;  /* 0x0000000702027210 */ /* 0x002fca0007f3e0ff */
[----:B--2---:R-:W-:-:S05]  /*9030*/  IMAD.X R3, RZ, RZ, R3, P1 ;  /* 0x000000ffff037224 */ /* 0x004fca00008e0603 */
[----:B------:R-:W-:Y:S01]  /*9040*/  @!PT LDS RZ, [RZ] ;  /* 0x00000000fffff984 */ /* 0x000fe20000000800 */
[----:B------:R1:W-:Y:S01]  /*9050*/  LDGSTS.E.BYPASS.LTC128B.128 [R6+0x400], desc[UR50][R2.64], !P0 ;  /* 0x0040000002067fae */ /* 0x0003e2000c101d72 */
[----:B------:R-:W-:-:S03]  /*9060*/  ISETP.LT.OR P0, PT, R8, 0x11, P2 ;  /* 0x000000110800780c */ /* 0x000fc60001701670 */
[----:B-1----:R-:W1:Y:S04]  /*9070*/  SHFL.IDX PT, R2, R16, 0x1, 0x181f ;  /* 0x00381f0010027f89 */ /* 0x002e6800000e0000 */
[----:B------:R-:W2:Y:S01]  /*9080*/  SHFL.IDX PT, R3, R17, 0x1, 0x181f ;  /* 0x00381f0011037f89 */ /* 0x000ea200000e0000 */
[----:B-1----:R-:W-:-:S04]  /*9090*/  IADD3 R2, P1, R2, R7, RZ ;  /* 0x0000000702027210 */ /* 0x002fc80007f3e0ff */
[----:B--2---:R-:W-:-:S05]  /*90a0*/  IADD3.X R3, RZ, R3, RZ, P1, !PT ;  /* 0x00000003ff037210 */ /* 0x004fca0000ffe4ff */
[----:B------:R1:W-:Y:S01]  /*90b0*/  LDGSTS.E.BYPASS.LTC128B.128 [R6+0xc00], desc[UR50][R2.64], !P0 ;  /* 0x00c0000002067fae */ /* 0x0003e2000c101d72 */
[----:B------:R-:W-:-:S03]  /*90c0*/  ISETP.LT.OR P0, PT, R8, 0x21, P2 ;  /* 0x000000210800780c */ /* 0x000fc60001701670 */
[----:B-1----:R-:W1:Y:S04]  /*90d0*/  SHFL.IDX PT, R2, R16, 0x2, 0x181f ;  /* 0x00581f0010027f89 */ /* 0x002e6800000e0000 */
[----:B------:R-:W2:Y:S01]  /*90e0*/  SHFL.IDX PT, R3, R17, 0x2, 0x181f ;  /* 0x00581f0011037f89 */ /* 0x000ea200000e0000 */
[----:B-1----:R-:W-:-:S05]  /*90f0*/  IADD3 R2, P1, R2, R7, RZ ;  /* 0x0000000702027210 */ /* 0x002fca0007f3e0ff */
[----:B--2---:R-:W-:-:S05]  /*9100*/  IMAD.X R3, RZ, RZ, R3, P1 ;  /* 0x000000ffff037224 */ /* 0x004fca00008e0603 */
        /* <DEDUP_REMOVED lines=21> */
[----:B------:R-:W2:Y:S04]  /*9260*/  SHFL.IDX PT, R3, R17, 0x6, 0x181f ;  /* 0x00d81f0011037f89 */ /* 0x000ea800000e0000 */
[----:B------:R-:W3:Y:S01]  /*9270*/  SHFL.IDX PT, R17, R17, 0x7, 0x181f ;  /* 0x00f81f0011117f89 */ /* 0x000ee200000e0000 */
[----:B-1----:R-:W-:-:S05]  /*9280*/  IADD3 R2, P1, R2, R7, RZ ;  /* 0x0000000702027210 */ /* 0x002fca0007f3e0ff */
[----:B--2---:R-:W-:-:S05]  /*9290*/  IMAD.X R3, RZ, RZ, R3, P1 ;  /* 0x000000ffff037224 */ /* 0x004fca00008e0603 */
[----:B------:R1:W-:Y:S04]  /*92a0*/  LDGSTS.E.BYPASS.LTC128B.128 [R6+0x3400], desc[UR50][R2.64], !P0 ;  /* 0x0340000002067fae */ /* 0x0003e8000c101d72 */
[----:B-1-3--:R1:W2:Y:S02]  /*92b0*/  SHFL.IDX PT, R2, R16, 0x7, 0x181f ;  /* 0x00f81f0010027f89 */ /* 0x00a2a400000e0000 */
.L_x_12886:
[----:B------:R-:W-:Y:S01]  /*92c0*/  ISETP.LT.OR P0, PT, R8, 0x71, P2 ;  /* 0x000000710800780c */ /* 0x000fe20001701670 */
[----:B------:R-:W-:Y:S01]  /*92d0*/  ULDC.64 UR4, c[0x0][0x328] ;  /* 0x0000ca0000047ab9 */ /* 0x000fe20000000a00 */
[----:B--2---:R-:W-:Y:S01]  /*92e0*/  IADD3 R2, P1, R2, R7, RZ ;  /* 0x0000000702027210 */ /* 0x004fe20007f3e0ff */
[----:B------:R-:W-:-:S04]  /*92f0*/  IMAD R21, R21, UR4, RZ ;  /* 0x0000000415157c24 */ /* 0x000fc8000f8e02ff */
[----:B------:R-:W-:Y:S02]  /*9300*/  IMAD.X R3, RZ, RZ, R17, P1 ;  /* 0x000000ffff037224 */ /* 0x000fe400008e0611 */
[----:B------:R-:W-:-:S04]  /*9310*/  IMAD R21, R0, UR5, R21 ;  /* 0x0000000500157c24 */ /* 0x000fc8000f8e0215 */
[----:B------:R-:W-:Y:S01]  /*9320*/  @!PT LDS RZ, [RZ] ;  /* 0x00000000fffff984 */ /* 0x000fe20000000800 */
[----:B------:R-:W-:Y:S01]  /*9330*/  @!PT LDS RZ, [RZ] ;  /* 0x00000000fffff984 */ /* 0x000fe20000000800 */
[----:B------:R-:W-:Y:S01]  /*9340*/  @!PT LDS RZ, [RZ] ;  /* 0x00000000fffff984 */ /* 0x000fe20000000800 */
[----:B------:R2:W-:Y:S01]  /*9350*/  LDGSTS.E.BYPASS.LTC128B.128 [R6+0x3c00], desc[UR50][R2.64], !P0 ;  /* 0x03c0000002067fae */ /* 0x0005e2000c101d72 */
[----:B------:R-:W-:Y:S01]  /*9360*/  PLOP3.LUT P0, PT, PT, PT, PT, 0x80, 0x0 ;  /* 0x000000000000781c */ /* 0x000fe20003f0f070 */
[----:B------:R-:W-:Y:S01]  /*9370*/  NOP ;  /* 0x0000000000007918 */ /* 0x000fe20000000000 */
[----:B--2---:R-:W-:Y:S01]  /*9380*/  IMAD.WIDE.U32 R2, R0, UR4, RZ ;  /* 0x0000000400027c25 */ /* 0x004fe2000f8e00ff */
        /* <DEDUP_REMOVED lines=12> */
[----:B-1----:R-:W-:-:S04]  /*9450*/  LEA R16, P1, R2, UR4, 0x1 ;  /* 0x0000000402107c11 */ /* 0x002fc8000f8208ff */
[----:B------:R-:W-:-:S09]  /*9460*/  LEA.HI.X R17, R2, UR5, R3, 0x1, P1 ;  /* 0x0000000502117c11 */ /* 0x000fd200088f0c03 */
.L_x_12777:
        /* <DEDUP_REMOVED lines=11> */
.L_x_12778:
        /* <DEDUP_REMOVED lines=8> */
.L_x_12766:
[----:B0-----:R-:W-:-:S05]  /*95a0*/  IMAD.U32 R0, RZ, RZ, UR41 ;  /* 0x00000029ff007e24 */ /* 0x001fca000f8e00ff */
[----:B------:R-:W-:-:S13]  /*95b0*/  ISETP.NE.AND P0, PT, R0, 0x3, PT ;  /* 0x000000030000780c */ /* 0x000fda0003f05270 */
[----:B------:R-:W-:Y:S05]  /*95c0*/  @!P0 BRA `(.L_x_12780) ;  /* 0x0000000000048947 */ /* 0x000fea0003800000 */
[----:B------:R-:W-:Y:S01]  /*95d0*/  BPT.TRAP 0x1 ;  /* 0x000000040000795c */ /* 0x000fe20000300000 */
.L_x_12780:
[----:B------:R-:W-:Y:S01]  /*95e0*/  LEA R4, R22, UR38, 0x3 ;  /* 0x0000002616047c11 */ /* 0x000fe2000f8e18ff */
[----:B------:R-:W-:Y:S01]  /*95f0*/  BSSY B0, `(.L_x_12781) ;  /* 0x0000006000007945 */ /* 0x000fe20003800000 */
[----:B------:R-:W-:Y:S02]  /*9600*/  SHF.L.U32 R3, R24, 0x1f, RZ ;  /* 0x0000001f18037819 */ /* 0x000fe400000006ff */
[----:B------:R-:W-:Y:S02]  /*9610*/  MOV R5, 0xffffff80 ;  /* 0xffffff8000057802 */ /* 0x000fe40000000f00 */
[----:B------:R-:W0:Y:S03]  /*9620*/  SYNCS.PHASECHK.TRANS64.TRYWAIT P0, [R4+URZ+0x16860], R3 ;  /* 0x01686003040075a7 */ /* 0x000e26000800017f */
[----:B------:R-:W-:Y:S01]  /*9630*/  IMAD R6, R18, R5, UR36 ;  /* 0x0000002412067e24 */ /* 0x000fe2000f8e0205 */
[----:B0-----:R-:W-:Y:S06]  /*9640*/  @!P0 BRA `(.L_x_12782) ;  /* 0x0000003800588947 */ /* 0x001fec0003800000 */
.L_x_12887:
[----:B------:R-:W-:Y:S05]  /*9650*/  BSYNC B0 ;  /* 0x0000000000007941 */ /* 0x000fea0003800000 */
.L_x_12781:
[----:B------:R-:W1:Y:S01]  /*9660*/  S2R R0, SR_TID.X ;  /* 0x0000000000007919 */ /* 0x000e620000002100 */
[----:B------:R-:W-:Y:S01]  /*9670*/  UMOV UR4, 0xffffffff ;  /* 0xffffffff00047882 */ /* 0x000fe20000000000 */
[----:B------:R-:W-:Y:S01]  /*9680*/  LOP3.LUT P2, RZ, R25, 0x2, RZ, 0xc0, !PT ;  /* 0x0000000219ff7812 */ /* 0x000fe2000784c0ff */
[----:B------:R-:W-:Y:S01]  /*9690*/  IMAD R8, R22, 0x2000, R29 ;  /* 0x0000200016087824 */ /* 0x000fe200078e021d */
[----:B-1----:R-:W-:-:S04]  /*96a0*/  SHF.R.U32.HI R0, RZ, 0x3, R0 ;  /* 0x00000003ff007819 */ /* 0x002fc80000011600 */
[----:B------:R-:W-:-:S05]  /*96b0*/  LOP3.LUT R0, R0, 0xf, RZ, 0xc0, !PT ;  /* 0x0000000f00007812 */ /* 0x000fca00078ec0ff */
[----:B------:R-:W-:Y:S01]  /*96c0*/  IMAD.IADD R6, R6, 0x1, -R0 ;  /* 0x0000000106067824 */ /* 0x000fe200078e0a00 */
[----:B------:R-:W-:Y:S06]  /*96d0*/  BRA.DIV UR4, `(.L_x_12783) ;  /* 0x0000003a04487947 */ /* 0x000fec000b800000 */
[----:B------:R-:W0:Y:S01]  /*96e0*/  S2R R2, SR_TID.X ;  /* 0x0000000000027919 */ /* 0x000e220000002100 */
[----:B------:R-:W-:Y:S01]  /*96f0*/  ISETP.LT.OR P0, PT, R6, 0x1, P2 ;  /* 0x000000010600780c */ /* 0x000fe20001701670 */
[----:B------:R-:W-:Y:S04]  /*9700*/  SHFL.IDX PT, R0, R17, RZ, 0x181f ;  /* 0x00181fff11007589 */ /* 0x000fe800000e0000 */
[----:B------:R-:W-:Y:S04]  /*9710*/  SHFL.IDX PT, R14, R16, 0x1, 0x181f ;  /* 0x00381f00100e7f89 */ /* 0x000fe800000e0000 */
[----:B------:R-:W-:Y:S04]  /*9720*/  SHFL.IDX PT, R7, R17, 0x1, 0x181f ;  /* 0x00381f0011077f89 */ /* 0x000fe800000e0000 */
[----:B------:R-:W-:Y:S01]  /*9730*/  SHFL.IDX PT, R10, R16, 0x2, 0x181f ;  /* 0x00581f00100a7f89 */ /* 0x000fe200000e0000 */
[----:B0-----:R-:W-:-:S03]  /*9740*/  IMAD.SHL.U32 R3, R2, 0x8, RZ ;  /* 0x0000000802037824 */ /* 0x001fc600078e00ff */
[----:B------:R-:W0:Y:S02]  /*9750*/  SHFL.IDX PT, R2, R16, RZ, 0x181f ;  /* 0x00181fff10027589 */ /* 0x000e2400000e0000 */
[----:B------:R-:W-:-:S05]  /*9760*/  LOP3.LUT R3, R3, 0x38, RZ, 0xc0, !PT ;  /* 0x0000003803037812 */ /* 0x000fca00078ec0ff */
[----:B------:R-:W-:-:S05]  /*9770*/  IMAD.SHL.U32 R5, R3, 0x2, RZ ;  /* 0x0000000203057824 */ /* 0x000fca00078e00ff */
[----:B0-----:R-:W-:-:S05]  /*9780*/  IADD3 R2, P1, R2, R5, RZ ;  /* 0x0000000502027210 */ /* 0x001fca0007f3e0ff */
[----:B------:R-:W-:Y:S01]  /*9790*/  IMAD.X R3, RZ, RZ, R0, P1 ;  /* 0x000000ffff037224 */ /* 0x000fe200008e0600 */
[----:B------:R-:W-:Y:S02]  /*97a0*/  LEA R0, R8, UR38, 0x1 ;  /* 0x0000002608007c11 */ /* 0x000fe4000f8e08ff */
[----:B------:R-:W0:Y:S04]  /*97b0*/  SHFL.IDX PT, R8, R17, 0x2, 0x181f ;  /* 0x00581f0011087f89 */ /* 0x000e2800000e0000 */
[----:B------:R1:W-:Y:S01]  /*97c0*/  LDGSTS.E.BYPASS.LTC128B.128 [R0+0x400], desc[UR50][R2.64], !P0 ;  /* 0x0040000002007fae */ /* 0x0003e2000c101d72 */
[----:B------:R-:W-:Y:S02]  /*97d0*/  ISETP.LT.OR P0, PT, R6, 0x11, P2 ;  /* 0x000000110600780c */ /* 0x000fe40001701670 */
[----:B-1----:R-:W-:-:S02]  /*97e0*/  IADD3 R2, P1, R14, R5, RZ ;  /* 0x000000050e027210 */ /* 0x002fc40007f3e0ff */
[----:B------:R-:W1:Y:S03]  /*97f0*/  SHFL.IDX PT, R14, R16, 0x3, 0x181f ;  /* 0x00781f00100e7f89 */ /* 0x000e6600000e0000 */
[----:B------:R-:W-:Y:S02]  /*9800*/  IMAD.X R3, RZ, RZ, R7, P1 ;  /* 0x000000ffff037224 */ /* 0x000fe400008e0607 */
[----:B------:R-:W2:Y:S04]  /*9810*/  SHFL.IDX PT, R7, R17, 0x3, 0x181f ;  /* 0x00781f0011077f89 */ /* 0x000ea800000e0000 */
[----:B------:R3:W-:Y:S01]  /*9820*/  LDGSTS.E.BYPASS.LTC128B.128 [R0+0xc00], desc[UR50][R2.64], !P0 ;  /* 0x00c0000002007fae */ /* 0x0007e2000c101d72 */
[----:B------:R-:W-:-:S02]  /*9830*/  ISETP.LT.OR P0, PT, R6, 0x21, P2 ;  /* 0x000000210600780c */ /* 0x000fc40001701670 */
[----:B---3--:R-:W-:Y:S02]  /*9840*/  IADD3 R2, P1, R10, R5, RZ ;  /* 0x000000050a027210 */ /* 0x008fe40007f3e0ff */
[----:B------:R-:W3:Y:S03]  /*9850*/  SHFL.IDX PT, R10, R16, 0x4, 0x181f ;  /* 0x00981f00100a7f89 */ /* 0x000ee600000e0000 */
[----:B0-----:R-:W-:Y:S02]  /*9860*/  IMAD.X R3, RZ, RZ, R8, P1 ;  /* 0x000000ffff037224 */ /* 0x001fe400008e0608 */
[----:B------:R-:W0:Y:S04]  /*9870*/  SHFL.IDX PT, R8, R17, 0x4, 0x181f ;  /* 0x00981f0011087f89 */ /* 0x000e2800000e0000 */
[----:B------:R1:W-:Y:S01]  /*9880*/  LDGSTS.E.BYPASS.LTC128B.128 [R0+0x1400], desc[UR50][R2.64], !P0 ;  /* 0x0140000002007fae */ /* 0x0003e2000c101d72 */
[----:B------:R-:W-:-:S02]  /*9890*/  ISETP.LT.OR P0, PT, R6, 0x31, P2 ;  /* 0x000000310600780c */ /* 0x000fc40001701670 */
[----:B-1----:R-:W-:Y:S02]  /*98a0*/  IADD3 R2, P1, R14, R5, RZ ;  /* 0x000000050e027210 */ /* 0x002fe40007f3e0ff */
[----:B------:R-:W1:Y:S02]  /*98b0*/  SHFL.IDX PT, R14, R16, 0x5, 0x181f ;  /* 0x00b81f00100e7f89 */ /* 0x000e6400000e0000 */
[----:B--2---:R-:W-:Y:S02]  /*98c0*/  IADD3.X R3, RZ, R7, RZ, P1, !PT ;  /* 0x00000007ff037210 */ /* 0x004fe40000ffe4ff */
[----:B------:R-:W2:Y:S05]  /*98d0*/  SHFL.IDX PT, R7, R17, 0x5, 0x181f ;  /* 0x00b81f0011077f89 */ /* 0x000eaa00000e0000 */
        /* <DEDUP_REMOVED lines=9> */
[----:B------:R1:W4:Y:S03]  /*9970*/  SHFL.IDX PT, R14, R16, 0x7, 0x181f ;  /* 0x00f81f00100e7f89 */ /* 0x00032600000e0000 */
[----:B--2---:R-:W-:Y:S02]  /*9980*/  IMAD.X R3, RZ, RZ, R7, P1 ;  /* 0x000000ffff037224 */ /* 0x004fe400008e0607 */
[----:B------:R1:W2:Y:S04]  /*9990*/  SHFL.IDX PT, R7, R17, 0x7, 0x181f ;  /* 0x00f81f0011077f89 */ /* 0x0002a800000e0000 */
[----:B------:R3:W-:Y:S01]  /*99a0*/  LDGSTS.E.BYPASS.LTC128B.128 [R0+0x2c00], desc[UR50][R2.64], !P0 ;  /* 0x02c0000002007fae */ /* 0x0007e2000c101d72 */
[----:B------:R-:W-:-:S02]  /*99b0*/  ISETP.LT.OR P0, PT, R6, 0x61, P2 ;  /* 0x000000610600780c */ /* 0x000fc40001701670 */
[----:B---3--:R-:W-:-:S05]  /*99c0*/  IADD3 R2, P1, R10, R5, RZ ;  /* 0x000000050a027210 */ /* 0x008fca0007f3e0ff */
[----:B0-----:R-:W-:-:S06]  /*99d0*/  IMAD.X R3, RZ, RZ, R8, P1 ;  /* 0x000000ffff037224 */ /* 0x001fcc00008e0608 */
[----:B--2-4-:R1:W-:Y:S02]  /*99e0*/  LDGSTS.E.BYPASS.LTC128B.128 [R0+0x3400], desc[UR50][R2.64], !P0 ;  /* 0x0340000002007fae */ /* 0x0143e4000c101d72 */
.L_x_12905:
[----:B------:R-:W-:Y:S02]  /*99f0*/  ISETP.LT.OR P0, PT, R6, 0x71, P2 ;  /* 0x000000710600780c */ /* 0x000fe40001701670 */
[----:B-1----:R-:W-:-:S05]  /*9a00*/  IADD3 R2, P1, R14, R5, RZ ;  /* 0x000000050e027210 */ /* 0x002fca0007f3e0ff */
[----:B------:R-:W-:-:S06]  /*9a10*/  IMAD.X R3, RZ, RZ, R7, P1 ;  /* 0x000000ffff037224 */ /* 0x000fcc00008e0607 */
[----:B------:R-:W-:Y:S01]  /*9a20*/  @!PT LDS RZ, [RZ] ;  /* 0x00000000fffff984 */ /* 0x000fe20000000800 */
[----:B------:R-:W-:Y:S01]  /*9a30*/  @!PT LDS RZ, [RZ] ;  /* 0x00000000fffff984 */ /* 0x000fe20000000800 */
[----:B------:R-:W-:Y:S01]  /*9a40*/  @!PT LDS RZ, [RZ] ;  /* 0x00000000fffff984 */ /* 0x000fe20000000800 */
[----:B------:R0:W-:Y:S01]  /*9a50*/  LDGSTS.E.BYPASS.LTC128B.128 [R0+0x3c00], desc[UR50][R2.64], !P0 ;  /* 0x03c0000002007fae */ /* 0x0001e2000c101d72 */
[----:B------:R-:W-:Y:S01]  /*9a60*/  PLOP3.LUT P0, PT, PT, PT, PT, 0x80, 0x0 ;  /* 0x000000000000781c */ /* 0x000fe20003f0f070 */
[----:B------:R-:W-:-:S12]  /*9a70*/  NOP ;  /* 0x0000000000007918 */ /* 0x000fd80000000000 */
.L_x_12784:
        /* <DEDUP_REMOVED lines=11> */
.L_x_12785:
[----:B------:R-:W2:Y:S01]  /*9b30*/  LDL.LU R2, [R1+0x8] ;  /* 0x0000080001027983 */ /* 0x000ea20000300800 */
[----:B------:R-:W-:Y:S01]  /*9b40*/  ULDC UR4, c[0x0][0xc34] ;  /* 0x00030d0000047ab9 */ /* 0x000fe20000000800 */
[----:B------:R0:W-:Y:S02]  /*9b50*/  SYNCS.ARRIVE.TRANS64.A1T0 RZ, [R4+URZ+0x16850], RZ ;  /* 0x016850ff04ff79a7 */ /* 0x0001e4000810003f */
[----:B------:R-:W3:Y:S01]  /*9b60*/  LDL.LU R0, [R1+0xc] ;  /* 0x00000c0001007983 */ /* 0x000ee20000300800 */
[----:B------:R-:W-:-:S05]  /*9b70*/  VIADD R22, R22, 0x1 ;  /* 0x0000000116167836 */ /* 0x000fca0000000000 */
[----:B------:R-:W-:-:S04]  /*9b80*/  ISETP.NE.AND P0, PT, R22, 0x2, PT ;  /* 0x000000021600780c */ /* 0x000fc80003f05270 */
[----:B------:R-:W-:Y:S02]  /*9b90*/  SEL R3, RZ, 0x1, P0 ;  /* 0x00000001ff037807 */ /* 0x000fe40000000000 */
[----:B------:R-:W-:Y:S02]  /*9ba0*/  SEL R22, R22, RZ, P0 ;  /* 0x000000ff16167207 */ /* 0x000fe40000000000 */
[----:B------:R-:W-:Y:S01]  /*9bb0*/  LOP3.LUT R24, R24, R3, RZ, 0x3c, !PT ;  /* 0x0000000318187212 */ /* 0x000fe200078e3cff */
[----:B--2---:R-:W-:Y:S01]  /*9bc0*/  VIADD R2, R2, UR43 ;  /* 0x0000002b02027c36 */ /* 0x004fe20008000000 */
[----:B---3--:R-:W-:-:S04]  /*9bd0*/  IADD3 R0, R0, 0x1, RZ ;  /* 0x0000000100007810 */ /* 0x008fc80007ffe0ff */
[----:B------:R0:W-:Y:S01]  /*9be0*/  STL [R1+0x8], R2 ;  /* 0x0000080201007387 */ /* 0x0001e20000100800 */
[----:B------:R-:W-:-:S03]  /*9bf0*/  ISETP.GE.AND P1, PT, R2, UR4, PT ;  /* 0x0000000402007c0c */ /* 0x000fc6000bf26270 */
[----:B------:R0:W-:Y:S10]  /*9c00*/  STL [R1+0xc], R0 ;  /* 0x00000c0001007387 */ /* 0x0001f40000100800 */
[----:B0-----:R-:W-:Y:S05]  /*9c10*/  @!P1 BRA `(.L_x_12786) ;  /* 0xffffffc800909947 */ /* 0x001fea000383ffff */
[----:B------:R-:W-:-:S07]  /*9c20*/  LOP3.LUT R0, R0, 0x1, RZ, 0xc, !PT ;  /* 0x0000000100007812 */ /* 0x000fce00078e0cff */
.L_x_12751:
[----:B------:R-:W0:Y:S01]  /*9c30*/  S2R R3, SR_CgaCtaId ;  /* 0x0000000000037919 */ /* 0x000e220000008800 */
[----:B------:R-:W-:Y:S01]  /*9c40*/  MOV R2, 0x400 ;  /* 0x0000040000027802 */ /* 0x000fe20000000f00 */
[----:B------:R-:W-:Y:S01]  /*9c50*/  BSSY B0, `(.L_x_12787) ;  /* 0x0000005000007945 */ /* 0x000fe20003800000 */
[----:B------:R-:W-:Y:S02]  /*9c60*/  SHF.L.U32 R0, R0, 0x1f, RZ ;  /* 0x0000001f00007819 */ /* 0x000fe400000006ff */
[----:B0-----:R-:W-:-:S04]  /*9c70*/  LEA R7, R3, R2, 0x18 ;  /* 0x0000000203077211 */ /* 0x001fc800078ec0ff */
[----:B------:R-:W0:Y:S02]  /*9c80*/  SYNCS.PHASECHK.TRANS64.TRYWAIT P0, [R7+URZ+0x16820], R0 ;  /* 0x01682000070075a7 */ /* 0x000e24000800017f */
[----:B0-----:R-:W-:Y:S05]  /*9c90*/  @!P0 BRA `(.L_x_12788) ;  /* 0x0000003c00208947 */ /* 0x001fea0003800000 */
.L_x_12906:
[----:B-1----:R-:W-:Y:S05]  /*9ca0*/  BSYNC B0 ;  /* 0x0000000000007941 */ /* 0x002fea0003800000 */
.L_x_12787:
[----:B------:R-:W-:-:S03]  /*9cb0*/  UMOV UR4, 0xffffffff ;  /* 0xffffffff00047882 */ /* 0x000fc60000000000 */
[----:B------:R-:W-:Y:S05]  /*9cc0*/  BRA.DIV UR4, `(.L_x_12789) ;  /* 0x0000003e04287947 */ /* 0x000fea000b800000 */
[----:B0-----:R-:W0:Y:S02]  /*9cd0*/  S2R R0, SR_TID.X ;  /* 0x0000000000007919 */ /* 0x001e240000002100 */
[----:B0-----:R-:W-:-:S04]  /*9ce0*/  SHF.R.U32.HI R0, RZ, 0x5, R0 ;  /* 0x00000005ff007819 */ /* 0x001fc80000011600 */
[----:B------:R-:W-:-:S05]  /*9cf0*/  LOP3.LUT R0, R0, 0x3, RZ, 0xc0, !PT ;  /* 0x0000000300007812 */ /* 0x000fca00078ec0ff */
[----:B------:R0:W1:Y:S02]  /*9d00*/  SHFL.IDX PT, R14, R0, RZ, 0x1f ;  /* 0x00001fff000e7589 */ /* 0x00006400000e0000 */
.L_x_12909:
[----:B-1----:R-:W-:Y:S01]  /*9d10*/  ISETP.NE.AND P0, PT, R14, RZ, PT ;  /* 0x000000ff0e00720c */ /* 0x002fe20003f05270 */
[----:B------:R-:W-:-:S12]  /*9d20*/  BSSY B0, `(.L_x_12790) ;  /* 0x0000024000007945 */ /* 0x000fd80003800000 */
[----:B------:R-:W-:Y:S05]  /*9d30*/  @P0 BRA `(.L_x_12791) ;  /* 0x0000000000880947 */ /* 0x000fea0003800000 */
[----:B------:R-:W-:-:S03]  /*9d40*/  UMOV UR4, 0xffffffff ;  /* 0xffffffff00047882 */ /* 0x000fc60000000000 */
[----:B------:R-:W-:Y:S05]  /*9d50*/  BRA.DIV UR4, `(.L_x_12792) ;  /* 0x0000003e04387947 */ /* 0x000fea000b800000 */
[----:B------:R-:W-:-:S13]  /*9d60*/  ELECT P6, URZ, PT ;  /* 0x00000000003f782f */ /* 0x000fda00038c0000 */
.L_x_12912:
[----:B------:R-:W-:Y:S05]  /*9d70*/  @!P6 BRA `(.L_x_12791) ;  /* 0x000000000078e947 */ /* 0x000fea0003800000 */
[----:B------:R-:W-:-:S06]  /*9d80*/  ULOP3.LUT UR4, UR39, 0x2, URZ, 0xfc, !UPT ;  /* 0x0000000227047892 */ /* 0x000fcc000f8efc3f */
[----:B0-----:R-:W-:-:S05]  /*9d90*/  IMAD.U32 R0, RZ, RZ, UR4 ;  /* 0x00000004ff007e24 */ /* 0x001fca000f8e00ff */
[----:B------:R-:W-:-:S13]  /*9da0*/  ISETP.NE.AND P0, PT, R0, 0x3, PT ;  /* 0x000000030000780c */ /* 0x000fda0003f05270 */
[----:B------:R-:W-:Y:S05]  /*9db0*/  @!P0 BRA `(.L_x_12793) ;  /* 0x0000000000048947 */ /* 0x000fea0003800000 */
[----:B------:R-:W-:Y:S01]  /*9dc0*/  BPT.TRAP 0x1 ;  /* 0x000000040000795c */ /* 0x000fe20000300000 */
.L_x_12793:
[----:B------:R-:W-:Y:S01]  /*9dd0*/  IMAD R5, R22, 0x8, R7 ;  /* 0x0000000816057824 */ /* 0x000fe200078e0207 */
[----:B------:R-:W-:Y:S01]  /*9de0*/  SHF.L.U32 R0, R24, 0x1f, RZ ;  /* 0x0000001f18007819 */ /* 0x000fe200000006ff */
[----:B------:R-:W-:-:S03]  /*9df0*/  VIADD R22, R22, 0x1 ;  /* 0x0000000116167836 */ /* 0x000fc60000000000 */
[----:B------:R-:W0:Y:S02]  /*9e00*/  SYNCS.PHASECHK.TRANS64.TRYWAIT P1, [R5+URZ+0x16840], R0 ;  /* 0x01684000050075a7 */ /* 0x000e24000802017f */
[----:B------:R-:W-:-:S04]  /*9e10*/  ISETP.NE.AND P2, PT, R22, 0x2, PT ;  /* 0x000000021600780c */ /* 0x000fc80003f45270 */
[----:B------:R-:W-:Y:S01]  /*9e20*/  SEL R3, RZ, 0x1, P2 ;  /* 0x00000001ff037807 */ /* 0x000fe20001000000 */
[----:B0-----:R-:W-:Y:S08]  /*9e30*/  @!P1 BRA `(.L_x_12794) ;  /* 0x0000003c00209947 */ /* 0x001ff00003800000 */
.L_x_12913:
[----:B------:R-:W-:Y:S02]  /*9e40*/  SEL R22, R22, RZ, P2 ;  /* 0x000000ff16167207 */ /* 0x000fe40001000000 */
[----:B------:R-:W-:Y:S01]  /*9e50*/  LOP3.LUT R2, R24, R3, RZ, 0x3c, !PT ;  /* 0x0000000318027212 */ /* 0x000fe200078e3cff */
[----:B------:R-:W-:Y:S06]  /*9e60*/  @!P0 BRA `(.L_x_12795) ;  /* 0x0000000000048947 */ /* 0x000fec0003800000 */
[----:B------:R-:W-:Y:S01]  /*9e70*/  BPT.TRAP 0x1 ;  /* 0x000000040000795c */ /* 0x000fe20000300000 */
.L_x_12795:
[----:B------:R-:W-:Y:S01]  /*9e80*/  IMAD R3, R22, 0x8, R7 ;  /* 0x0000000816037824 */ /* 0x000fe200078e0207 */
[----:B------:R-:W-:-:S04]  /*9e90*/  SHF.L.U32 R2, R2, 0x1f, RZ ;  /* 0x0000001f02027819 */ /* 0x000fc800000006ff */
[----:B------:R-:W1:Y:S02]  /*9ea0*/  SYNCS.PHASECHK.TRANS64.TRYWAIT P1, [R3+URZ+0x16840], R2 ;  /* 0x01684002030075a7 */ /* 0x000e64000802017f */
[----:B-1----:R-:W-:Y:S05]  /*9eb0*/  @!P1 BRA `(.L_x_12796) ;  /* 0x0000003c00149947 */ /* 0x002fea0003800000 */
.L_x_12914:
[----:B------:R-:W-:Y:S05]  /*9ec0*/  @!P0 BRA `(.L_x_12797) ;  /* 0x0000000000048947 */ /* 0x000fea0003800000 */
[----:B------:R-:W-:Y:S01]  /*9ed0*/  BPT.TRAP 0x1 ;  /* 0x000000040000795c */ /* 0x000fe20000300000 */
.L_x_12797:
[----:B------:R-:W2:Y:S02]  /*9ee0*/  SYNCS.PHASECHK.TRANS64.TRYWAIT P1, [R5+URZ+0x16860], R0 ;  /* 0x01686000050075a7 */ /* 0x000ea4000802017f */
[----:B--2---:R-:W-:Y:S05]  /*9ef0*/  @!P1 BRA `(.L_x_12798) ;  /* 0x0000003c00189947 */ /* 0x004fea0003800000 */
.L_x_12915:
[----:B------:R-:W-:Y:S05]  /*9f00*/  @!P0 BRA `(.L_x_12799) ;  /* 0x0000000000048947 */ /* 0x000fea0003800000 */
[----:B------:R-:W-:Y:S01]  /*9f10*/  BPT.TRAP 0x1 ;  /* 0x000000040000795c */ /* 0x000fe20000300000 */
.L_x_12799:
[----:B---3--:R3:W4:Y:S02]  /*9f20*/  SYNCS.PHASECHK.TRANS64.TRYWAIT P0, [R3+URZ+0x16860], R2 ;  /* 0x01686002030075a7 */ /* 0x008724000800017f */
[----:B----4-:R-:W-:Y:S05]  /*9f30*/  @!P0 NANOSLEEP.SYNCS 0x989680 ;  /* 0x009896800000895d */ /* 0x010fea0003900000 */
[----:B------:R-:W4:Y:S02]  /*9f40*/  @!P0 SYNCS.PHASECHK.TRANS64 P0, [R3+URZ+0x16860], R2 ;  /* 0x01686002030085a7 */ /* 0x000f24000800007f */
[----:B----4-:R-:W-:Y:S05]  /*9f50*/  @!P0 BRA `(.L_x_12799) ;  /* 0xfffffffc00f08947 */ /* 0x010fea000383ffff */
.L_x_12791:
[----:B------:R-:W-:Y:S05]  /*9f60*/  BSYNC B0 ;  /* 0x0000000000007941 */ /* 0x000fea0003800000 */
.L_x_12790:
[----:B------:R-:W-:Y:S05]  /*9f70*/  EXIT ;  /* 0x000000000000794d */ /* 0x000fea0003800000 */
.L_x_12727:
[----:B0-----:R-:W-:-:S04]  /*9f80*/  IMAD.U32 R3, RZ, RZ, UR44 ;  /* 0x0000002cff037e24 */ /* 0x001fc8000f8e00ff */
[----:B------:R0:W1:Y:S03]  /*9f90*/  SYNCS.PHASECHK.TRANS64.TRYWAIT P1, [R3+URZ+0x16800], R0 ;  /* 0x01680000030075a7 */ /* 0x000066000802017f */
[----:B-1----:R-:W-:Y:S05]  /*9fa0*/  @!P1 NANOSLEEP.SYNCS 0x989680 ;  /* 0x009896800000995d */ /* 0x002fea0003900000 */
[----:B------:R-:W1:Y:S02]  /*9fb0*/  @!P1 SYNCS.PHASECHK.TRANS64 P1, [R3+URZ+0x16800], R0 ;  /* 0x01680000030095a7 */ /* 0x000e64000802007f */
[----:B-1----:R-:W-:Y:S05]  /*9fc0*/  @!P1 BRA `(.L_x_12727) ;  /* 0xfffffffc00ec9947 */ /* 0x002fea000383ffff */
[----:B------:R-:W-:Y:S05]  /*9fd0*/  BRA `(.L_x_12800) ;  /* 0xffffff7000287947 */ /* 0x000fea000383ffff */
.L_x_12731:
[----:B-1----:R1:W2:Y:S02]  /*9fe0*/  SYNCS.PHASECHK.TRANS64.TRYWAIT P1, [R4+URZ+0x16830], R3 ;  /* 0x01683003040075a7 */ /* 0x0022a4000802017f */
[----:B--2---:R-:W-:Y:S05]  /*9ff0*/  @!P1 NANOSLEEP.SYNCS 0x989680 ;  /* 0x009896800000995d */ /* 0x004fea0003900000 */
[----:B------:R-:W2:Y:S02]  /*a000*/  @!P1 SYNCS.PHASECHK.TRANS64 P1, [R4+URZ+0x16830], R3 ;  /* 0x01683003040095a7 */ /* 0x000ea4000802007f */
[----:B--2---:R-:W-:Y:S05]  /*a010*/  @!P1 BRA `(.L_x_12731) ;  /* 0xfffffffc00f09947 */ /* 0x004fea000383ffff */
[----:B------:R-:W-:Y:S05]  /*a020*/  BRA `(.L_x_12730) ;  /* 0xffffff7000487947 */ /* 0x000fea000383ffff */
.L_x_12737:
[----:B-1----:R-:W-:-:S04]  /*a030*/  IMAD.U32 R3, RZ, RZ, UR6 ;  /* 0x00000006ff037e24 */ /* 0x002fc8000f8e00ff */
[----:B------:R1:W2:Y:S03]  /*a040*/  SYNCS.PHASECHK.TRANS64.TRYWAIT P1, [R3+URZ+0x16830], R0 ;  /* 0x01683000030075a7 */ /* 0x0002a6000802017f */
[----:B--2---:R-:W-:Y:S05]  /*a050*/  @!P1 NANOSLEEP.SYNCS 0x989680 ;  /* 0x009896800000995d */ /* 0x004fea0003900000 */
[----:B------:R-:W2:Y:S02]  /*a060*/  @!P1 SYNCS.PHASECHK.TRANS64 P1, [R3+URZ+0x16830], R0 ;  /* 0x01683000030095a7 */ /* 0x000ea4000802007f */
[----:B--2---:R-:W-:Y:S05]  /*a070*/  @!P1 BRA `(.L_x_12737) ;  /* 0xfffffffc00ec9947 */ /* 0x004fea000383ffff */
[----:B------:R-:W-:Y:S05]  /*a080*/  BRA `(.L_x_12734) ;  /* 0xffffff9000647947 */ /* 0x000fea000383ffff */
.L_x_12741:
[----:B-1----:R-:W-:-:S04]  /*a090*/  IMAD.U32 R3, RZ, RZ, UR6 ;  /* 0x00000006ff037e24 */ /* 0x002fc8000f8e00ff */
[----:B------:R1:W2:Y:S03]  /*a0a0*/  SYNCS.PHASECHK.TRANS64.TRYWAIT P1, [R3+URZ+0x16850], R0 ;  /* 0x01685000030075a7 */ /* 0x0002a6000802017f */
[----:B--2---:R-:W-:Y:S05]  /*a0b0*/  @!P1 NANOSLEEP.SYNCS 0x989680 ;  /* 0x009896800000995d */ /* 0x004fea0003900000 */
[----:B------:R-:W2:Y:S02]  /*a0c0*/  @!P1 SYNCS.PHASECHK.TRANS64 P1, [R3+URZ+0x16850], R0 ;  /* 0x01685000030095a7 */ /* 0x000ea4000802007f */
[----:B--2---:R-:W-:Y:S05]  /*a0d0*/  @!P1 BRA `(.L_x_12741) ;  /* 0xfffffffc00ec9947 */ /* 0x004fea000383ffff */
[----:B------:R-:W-:Y:S05]  /*a0e0*/  BRA `(.L_x_12738) ;  /* 0xffffff9000e07947 */ /* 0x000fea000383ffff */
.L_x_12748:
[----:B-1----:R-:W-:-:S04]  /*a0f0*/  MOV R11, UR4 ;  /* 0x00000004000b7c02 */ /* 0x002fc80008000f00 */
[----:B------:R1:W2:Y:S03]  /*a100*/  SYNCS.PHASECHK.TRANS64.TRYWAIT P1, [R11+URZ+0x16850], R4 ;  /* 0x016850040b0075a7 */ /* 0x0002a6000802017f */
[----:B--2---:R-:W-:Y:S05]  /*a110*/  @!P1 NANOSLEEP.SYNCS 0x989680 ;  /* 0x009896800000995d */ /* 0x004fea0003900000 */
[----:B------:R-:W2:Y:S02]  /*a120*/  @!P1 SYNCS.PHASECHK.TRANS64 P1, [R11+URZ+0x16850], R4 ;  /* 0x016850040b0095a7 */ /* 0x000ea4000802007f */
[----:B--2---:R-:W-:Y:S05]  /*a130*/  @!P1 BRA `(.L_x_12748) ;  /* 0xfffffffc00ec9947 */ /* 0x004fea000383ffff */
[----:B------:R-:W-:Y:S05]  /*a140*/  BRA `(.L_x_12747) ;  /* 0xffffffac00507947 */ /* 0x000fea000383ffff */
.L_x_12755:
        /* <DEDUP_REMOVED lines=11> */
.L_x_12802:
[----:B------:R-:W-:Y:S05]  /*a200*/  BSYNC B0 ;  /* 0x0000000000007941 */ /* 0x000fea0003800000 */
.L_x_12801:
[----:B------:R-:W-:Y:S05]  /*a210*/  BRA `(.L_x_12803) ;  /* 0xffffffcc00107947 */ /* 0x000fea000383ffff */
.L_x_12758:
[----:B0-----:R0:W1:Y:S02]  /*a220*/  SYNCS.PHASECHK.TRANS64.TRYWAIT P0, [R0+URZ+0x16840], R2 ;  /* 0x01684002000075a7 */ /* 0x001064000800017f */
[----:B-1----:R-:W-:Y:S05]  /*a230*/  @!P0 NANOSLEEP.SYNCS 0x989680 ;  /* 0x009896800000895d */ /* 0x002fea0003900000 */
[----:B------:R-:W1:Y:S02]  /*a240*/  @!P0 SYNCS.PHASECHK.TRANS64 P0, [R0+URZ+0x16840], R2 ;  /* 0x01684002000085a7 */ /* 0x000e64000800007f */
[----:B-1----:R-:W-:Y:S05]  /*a250*/  @!P0 BRA `(.L_x_12758) ;  /* 0xfffffffc00f08947 */ /* 0x002fea000383ffff */
[----:B------:R-:W-:Y:S05]  /*a260*/  BRA `(.L_x_12804) ;  /* 0xffffffcc006c7947 */ /* 0x000fea000383ffff */
.L_x_12759:
        /* <DEDUP_REMOVED lines=8> */
.L_x_12806:
[----:B------:R-:W-:Y:S05]  /*a2f0*/  BSYNC B0 ;  /* 0x0000000000007941 */ /* 0x000fea0003800000 */
.L_x_12805:
[----:B------:R-:W-:Y:S01]  /*a300*/  IMAD.MOV.U32 R13, RZ, RZ, R4 ;  /* 0x000000ffff0d7224 */ /* 0x000fe200078e0004 */
[----:B------:R-:W-:Y:S01]  /*a310*/  ISETP.GE.AND P1, PT, R9, 0x1, PT ;  /* 0x000000010900780c */ /* 0x000fe20003f26270 */
[----:B------:R-:W-:Y:S02]  /*a320*/  IMAD.MOV.U32 R12, RZ, RZ, RZ ;  /* 0x000000ffff0c7224 */ /* 0x000fe400078e00ff */
[----:B------:R-:W-:Y:S02]  /*a330*/  IMAD.MOV.U32 R11, RZ, RZ, 0x181f ;  /* 0x0000181fff0b7424 */ /* 0x000fe400078e00ff */
[----:B------:R-:W-:Y:S02]  /*a340*/  IMAD.MOV.U32 R15, RZ, RZ, -0x1 ;  /* 0xffffffffff0f7424 */ /* 0x000fe400078e00ff */
[----:B------:R-:W-:-:S07]  /*a350*/  IMAD.MOV.U32 R2, RZ, RZ, R14 ;  /* 0x000000ffff027224 */ /* 0x000fce00078e000e */
[----:B------:R-:W-:Y:S05]  /*a360*/  WARPSYNC.COLLECTIVE R15, `(.L_x_12807) ;  /* 0x000000000f087348 */ /* 0x000fea0003c00000 */
[----:B------:R0:W1:Y:S02]  /*a370*/  SHFL.IDX P6, R14, R13, R12, R11 ;  /* 0x0000000c0d0e7389 */ /* 0x00006400000c000b */
[----:B01----:R-:W-:Y:S01]  /*a380*/  ENDCOLLECTIVE ;  /* 0x000000000000791b */ /* 0x003fe20003800000 */
.L_x_12807:
[----:B------:R-:W-:Y:S02]  /*a390*/  @P1 LEA R7, R6, UR38, 0x1 ;  /* 0x0000002606071c11 */ /* 0x000fe4000f8e08ff */
[----:B------:R-:W-:Y:S01]  /*a3a0*/  MOV R13, R5 ;  /* 0x00000005000d7202 */ /* 0x000fe20000000f00 */
[----:B------:R-:W-:Y:S02]  /*a3b0*/  IMAD.MOV.U32 R12, RZ, RZ, 0x1 ;  /* 0x00000001ff0c7424 */ /* 0x000fe400078e00ff */
[----:B------:R-:W-:-:S07]  /*a3c0*/  IMAD.MOV.U32 R3, RZ, RZ, R14 ;  /* 0x000000ffff037224 */ /* 0x000fce00078e000e */
[----:B------:R-:W-:Y:S05]  /*a3d0*/  WARPSYNC.COLLECTIVE R15, `(.L_x_12808) ;  /* 0x000000000f087348 */ /* 0x000fea0003c00000 */
[----:B------:R0:W1:Y:S02]  /*a3e0*/  SHFL.IDX P6, R14, R13, R12, R11 ;  /* 0x0000000c0d0e7389 */ /* 0x00006400000c000b */
[----:B01----:R-:W-:Y:S01]  /*a3f0*/  ENDCOLLECTIVE ;  /* 0x000000000000791b */ /* 0x003fe20003800000 */
.L_x_12808:
        /* <DEDUP_REMOVED lines=9> */
[----:B------:R0:W-:Y:S01]  /*a490*/  @P1 LDGSTS.E.BYPASS.LTC128B.128 [R7+0xe400], desc[UR50][R2.64], !P2 ;  /* 0x0e40000002071fae */ /* 0x0001e2000d101d72 */
[----:B------:R-:W-:Y:S01]  /*a4a0*/  ISETP.GE.AND P1, PT, R9, 0x11, PT ;  /* 0x000000110900780c */ /* 0x000fe20003f26270 */
[----:B0-----:R-:W-:-:S12]  /*a4b0*/  IMAD.MOV.U32 R2, RZ, RZ, R14 ;  /* 0x000000ffff027224 */ /* 0x001fd800078e000e */
[----:B------:R-:W-:Y:S05]  /*a4c0*/  WARPSYNC.COLLECTIVE R15, `(.L_x_12809) ;  /* 0x000000000f087348 */ /* 0x000fea0003c00000 */
[----:B------:R0:W1:Y:S02]  /*a4d0*/  SHFL.IDX P6, R14, R13, R12, R11 ;  /* 0x0000000c0d0e7389 */ /* 0x00006400000c000b */
[----:B01----:R-:W-:Y:S01]  /*a4e0*/  ENDCOLLECTIVE ;  /* 0x000000000000791b */ /* 0x003fe20003800000 */
.L_x_12809:
[----:B------:R-:W-:Y:S01]  /*a4f0*/  @P1 LEA R7, R6, UR38, 0x1 ;  /* 0x0000002606071c11 */ /* 0x000fe2000f8e08ff */
[----:B------:R-:W-:Y:S02]  /*a500*/  IMAD.MOV.U32 R13, RZ, RZ, R5 ;  /* 0x000000ffff0d7224 */ /* 0x000fe400078e0005 */
[----:B------:R-:W-:Y:S02]  /*a510*/  IMAD.MOV.U32 R12, RZ, RZ, 0x2 ;  /* 0x00000002ff0c7424 */ /* 0x000fe400078e00ff */
[----:B------:R-:W-:-:S07]  /*a520*/  IMAD.MOV.U32 R3, RZ, RZ, R14 ;  /* 0x000000ffff037224 */ /* 0x000fce00078e000e */
[----:B------:R-:W-:Y:S05]  /*a530*/  WARPSYNC.COLLECTIVE R15, `(.L_x_12810) ;  /* 0x000000000f087348 */ /* 0x000fea0003c00000 */
[----:B------:R0:W1:Y:S02]  /*a540*/  SHFL.IDX P6, R14, R13, R12, R11 ;  /* 0x0000000c0d0e7389 */ /* 0x00006400000c000b */
[----:B01----:R-:W-:Y:S01]  /*a550*/  ENDCOLLECTIVE ;  /* 0x000000000000791b */ /* 0x003fe20003800000 */
.L_x_12810:
        /* <DEDUP_REMOVED lines=10> */
[----:B------:R-:W-:Y:S02]  /*a600*/  ISETP.GE.AND P1, PT, R9, 0x21, PT ;  /* 0x000000210900780c */ /* 0x000fe40003f26270 */
[----:B0-----:R-:W-:-:S11]  /*a610*/  MOV R2, R14 ;  /* 0x0000000e00027202 */ /* 0x001fd60000000f00 */
[----:B------:R-:W-:Y:S05]  /*a620*/  WARPSYNC.COLLECTIVE R15, `(.L_x_12811) ;  /* 0x000000000f087348 */ /* 0x000fea0003c00000 */
[----:B------:R0:W1:Y:S02]  /*a630*/  SHFL.IDX P6, R14, R13, R12, R11 ;  /* 0x0000000c0d0e7389 */ /* 0x00006400000c000b */
[----:B01----:R-:W-:Y:S01]  /*a640*/  ENDCOLLECTIVE ;  /* 0x000000000000791b */ /* 0x003fe20003800000 */
.L_x_12811:
[----:B------:R-:W-:Y:S01]  /*a650*/  @P1 LEA R7, R6, UR38, 0x1 ;  /* 0x0000002606071c11 */ /* 0x000fe2000f8e08ff */
[----:B------:R-:W-:Y:S02]  /*a660*/  IMAD.MOV.U32 R13, RZ, RZ, R5 ;  /* 0x000000ffff0d7224 */ /* 0x000fe400078e0005 */
[----:B------:R-:W-:Y:S02]  /*a670*/  IMAD.MOV.U32 R12, RZ, RZ, 0x3 ;  /* 0x00000003ff0c7424 */ /* 0x000fe400078e00ff */
[----:B------:R-:W-:-:S07]  /*a680*/  IMAD.MOV.U32 R3, RZ, RZ, R14 ;  /* 0x000000ffff037224 */ /* 0x000fce00078e000e */
[----:B------:R-:W-:Y:S05]  /*a690*/  WARPSYNC.COLLECTIVE R15, `(.L_x_12812) ;  /* 0x000000000f087348 */ /* 0x000fea0003c00000 */
[----:B------:R0:W1:Y:S02]  /*a6a0*/  SHFL.IDX P6, R14, R13, R12, R11 ;  /* 0x0000000c0d0e7389 */ /* 0x00006400000c000b */
[----:B01----:R-:W-:Y:S01]  /*a6b0*/  ENDCOLLECTIVE ;  /* 0x000000000000791b */ /* 0x003fe20003800000 */
.L_x_12812:
        /* <DEDUP_REMOVED lines=15> */
.L_x_12813:
[----:B------:R-:W-:Y:S01]  /*a7b0*/  @P1 LEA R7, R6, UR38, 0x1 ;  /* 0x0000002606071c11 */ /* 0x000fe2000f8e08ff */
[----:B------:R-:W-:Y:S02]  /*a7c0*/  IMAD.MOV.U32 R13, RZ, RZ, R5 ;  /* 0x000000ffff0d7224 */ /* 0x000fe400078e0005 */
[----:B------:R-:W-:Y:S01]  /*a7d0*/  IMAD.MOV.U32 R12, RZ, RZ, 0x4 ;  /* 0x00000004ff0c7424 */ /* 0x000fe200078e00ff */
[----:B------:R-:W-:-:S07]  /*a7e0*/  MOV R3, R14 ;  /* 0x0000000e00037202 */ /* 0x000fce0000000f00 */
[----:B------:R-:W-:Y:S05]  /*a7f0*/  WARPSYNC.COLLECTIVE R15, `(.L_x_12814) ;  /* 0x000000000f087348 */ /* 0x000fea0003c00000 */
[----:B------:R0:W1:Y:S02]  /*a800*/  SHFL.IDX P6, R14, R13, R12, R11 ;  /* 0x0000000c0d0e7389 */ /* 0x00006400000c000b */
[----:B01----:R-:W-:Y:S01]  /*a810*/  ENDCOLLECTIVE ;  /* 0x000000000000791b */ /* 0x003fe20003800000 */
.L_x_12814:
        /* <DEDUP_REMOVED lines=15> */
.L_x_12815:
[----:B------:R-:W-:Y:S02]  /*a910*/  @P1 LEA R7, R6, UR38, 0x1 ;  /* 0x0000002606071c11 */ /* 0x000fe4000f8e08ff */
[----:B------:R-:W-:Y:S01]  /*a920*/  MOV R13, R5 ;  /* 0x00000005000d7202 */ /* 0x000fe20000000f00 */
[----:B------:R-:W-:Y:S02]  /*a930*/  IMAD.MOV.U32 R12, RZ, RZ, 0x5 ;  /* 0x00000005ff0c7424 */ /* 0x000fe400078e00ff */
[----:B------:R-:W-:-:S07]  /*a940*/  IMAD.MOV.U32 R3, RZ, RZ, R14 ;  /* 0x000000ffff037224 */ /* 0x000fce00078e000e */
[----:B------:R-:W-:Y:S05]  /*a950*/  WARPSYNC.COLLECTIVE R15, `(.L_x_12816) ;  /* 0x000000000f087348 */ /* 0x000fea0003c00000 */
[----:B------:R0:W1:Y:S02]  /*a960*/  SHFL.IDX P6, R14, R13, R12, R11 ;  /* 0x0000000c0d0e7389 */ /* 0x00006400000c000b */
[----:B01----:R-:W-:Y:S01]  /*a970*/  ENDCOLLECTIVE ;  /* 0x000000000000791b */ /* 0x003fe20003800000 */
.L_x_12816:
        /* <DEDUP_REMOVED lines=15> */
.L_x_12817:
[----:B------:R-:W-:Y:S01]  /*aa70*/  @P1 LEA R7, R6, UR38, 0x1 ;  /* 0x0000002606071c11 */ /* 0x000fe2000f8e08ff */
[----:B------:R-:W-:Y:S02]  /*aa80*/  IMAD.MOV.U32 R13, RZ, RZ, R5 ;  /* 0x000000ffff0d7224 */ /* 0x000fe400078e0005 */
[----:B------:R-:W-:Y:S02]  /*aa90*/  IMAD.MOV.U32 R12, RZ, RZ, 0x6 ;  /* 0x00000006ff0c7424 */ /* 0x000fe400078e00ff */
[----:B------:R-:W-:-:S07]  /*aaa0*/  IMAD.MOV.U32 R3, RZ, RZ, R14 ;  /* 0x000000ffff037224 */ /* 0x000fce00078e000e */
[----:B------:R-:W-:Y:S05]  /*aab0*/  WARPSYNC.COLLECTIVE R15, `(.L_x_12818) ;  /* 0x000000000f087348 */ /* 0x000fea0003c00000 */
[----:B------:R0:W1:Y:S02]  /*aac0*/  SHFL.IDX P6, R14, R13, R12, R11 ;  /* 0x0000000c0d0e7389 */ /* 0x00006400000c000b */
[----:B01----:R-:W-:Y:S01]  /*aad0*/  ENDCOLLECTIVE ;  /* 0x000000000000791b */ /* 0x003fe20003800000 */
.L_x_12818:
        /* <DEDUP_REMOVED lines=15> */
.L_x_12819:
[----:B------:R-:W-:Y:S01]  /*abd0*/  @P1 LEA R7, R6, UR38, 0x1 ;  /* 0x0000002606071c11 */ /* 0x000fe2000f8e08ff */
[----:B------:R-:W-:Y:S02]  /*abe0*/  IMAD.MOV.U32 R13, RZ, RZ, R5 ;  /* 0x000000ffff0d7224 */ /* 0x000fe400078e0005 */
[----:B------:R-:W-:Y:S02]  /*abf0*/  IMAD.MOV.U32 R12, RZ, RZ, 0x7 ;  /* 0x00000007ff0c7424 */ /* 0x000fe400078e00ff */
[----:B------:R-:W-:-:S07]  /*ac00*/  IMAD.MOV.U32 R3, RZ, RZ, R14 ;  /* 0x000000ffff037224 */ /* 0x000fce00078e000e */
[----:B------:R-:W-:Y:S05]  /*ac10*/  WARPSYNC.COLLECTIVE R15, `(.L_x_12820) ;  /* 0x000000000f087348 */ /* 0x000fea0003c00000 */
[----:B------:R0:W1:Y:S02]  /*ac20*/  SHFL.IDX P6, R14, R13, R12, R11 ;  /* 0x0000000c0d0e7389 */ /* 0x00006400000c000b */
[----:B01----:R-:W-:Y:S01]  /*ac30*/  ENDCOLLECTIVE ;  /* 0x000000000000791b */ /* 0x003fe20003800000 */
.L_x_12820:
        /* <DEDUP_REMOVED lines=14> */
.L_x_12821:
[----:B------:R-:W-:Y:S05]  /*ad20*/  BRA `(.L_x_12822) ;  /* 0xffffffc800587947 */ /* 0x000fea000383ffff */
.L_x_12763:
        /* <DEDUP_REMOVED lines=8> */
.L_x_12823:
[C---:B------:R-:W-:Y:S02]  /*adb0*/  ISETP.GE.AND P1, PT, R0.reuse, UR37, PT ;  /* 0x0000002500007c0c */ /* 0x040fe4000bf26270 */
[----:B------:R-:W-:Y:S01]  /*adc0*/  IADD3 R8, R0, 0x10, RZ ;  /* 0x0000001000087810 */ /* 0x000fe20007ffe0ff */
[----:B------:R-:W-:Y:S02]  /*add0*/  IMAD.MOV.U32 R13, RZ, RZ, R5 ;  /* 0x000000ffff0d7224 */ /* 0x000fe400078e0005 */
[----:B------:R-:W-:-:S08]  /*ade0*/  IMAD.MOV.U32 R2, RZ, RZ, R14 ;  /* 0x000000ffff027224 */ /* 0x000fd000078e000e */
[----:B------:R-:W-:Y:S05]  /*adf0*/  WARPSYNC.COLLECTIVE R15, `(.L_x_12824) ;  /* 0x000000000f087348 */ /* 0x000fea0003c00000 */
[----:B------:R0:W1:Y:S02]  /*ae00*/  SHFL.IDX P6, R14, R13, R12, R11 ;  /* 0x0000000c0d0e7389 */ /* 0x00006400000c000b */
[----:B01----:R-:W-:Y:S01]  /*ae10*/  ENDCOLLECTIVE ;  /* 0x000000000000791b */ /* 0x003fe20003800000 */
.L_x_12824:
[----:B------:R-:W-:Y:S02]  /*ae20*/  IMAD.MOV.U32 R13, RZ, RZ, R4 ;  /* 0x000000ffff0d7224 */ /* 0x000fe400078e0004 */
[----:B------:R-:W-:Y:S02]  /*ae30*/  IMAD.MOV.U32 R12, RZ, RZ, 0x1 ;  /* 0x00000001ff0c7424 */ /* 0x000fe400078e00ff */
[----:B------:R-:W-:-:S07]  /*ae40*/  IMAD.MOV.U32 R3, RZ, RZ, R14 ;  /* 0x000000ffff037224 */ /* 0x000fce00078e000e */
[----:B------:R-:W-:Y:S05]  /*ae50*/  WARPSYNC.COLLECTIVE R15, `(.L_x_12825) ;  /* 0x000000000f087348 */ /* 0x000fea0003c00000 */
[----:B------:R0:W1:Y:S02]  /*ae60*/  SHFL.IDX P6, R14, R13, R12, R11 ;  /* 0x0000000c0d0e7389 */ /* 0x00006400000c000b */
[----:B01----:R-:W-:Y:S01]  /*ae70*/  ENDCOLLECTIVE ;  /* 0x000000000000791b */ /* 0x003fe20003800000 */
.L_x_12825:
[----:B------:R-:W-:-:S05]  /*ae80*/  @!P1 LEA R3, P0, R20, R3, 0x1 ;  /* 0x0000000314039211 */ /* 0x000fca00078008ff */
[----:B------:R-:W-:Y:S01]  /*ae90*/  @!P1 IMAD.X R2, RZ, RZ, R2, P0 ;  /* 0x000000ffff029224 */ /* 0x000fe200000e0602 */
[----:B------:R-:W-:Y:S01]  /*aea0*/  ISETP.GE.AND P0, PT, R8, UR37, PT ;  /* 0x0000002508007c0c */ /* 0x000fe2000bf06270 */
[----:B------:R-:W-:-:S03]  /*aeb0*/  VIADD R8, R0, 0x20 ;  /* 0x0000002000087836 */ /* 0x000fc60000000000 */
[----:B------:R-:W-:Y:S01]  /*aec0*/  @!P1 LOP3.LUT R3, R3, R2, RZ, 0x3c, !PT ;  /* 0x0000000203039212 */ /* 0x000fe200078e3cff */
[----:B------:R-:W-:-:S03]  /*aed0*/  IMAD.MOV.U32 R13, RZ, RZ, R5 ;  /* 0x000000ffff0d7224 */ /* 0x000fc600078e0005 */
[----:B------:R-:W-:-:S04]  /*aee0*/  @!P1 LOP3.LUT R2, R3, R2, RZ, 0x3c, !PT ;  /* 0x0000000203029212 */ /* 0x000fc800078e3cff */
[----:B------:R-:W-:-:S05]  /*aef0*/  @!P1 LOP3.LUT R3, R3, R2, RZ, 0x3c, !PT ;  /* 0x0000000203039212 */ /* 0x000fca00078e3cff */
[----:B------:R-:W-:Y:S01]  /*af00*/  @!PT LDS RZ, [RZ] ;  /* 0x00000000fffff984 */ /* 0x000fe20000000800 */
[----:B------:R-:W-:Y:S01]  /*af10*/  @!PT LDS RZ, [RZ] ;  /* 0x00000000fffff984 */ /* 0x000fe20000000800 */
[----:B------:R-:W-:Y:S01]  /*af20*/  @!PT LDS RZ, [RZ] ;  /* 0x00000000fffff984 */ /* 0x000fe20000000800 */
[----:B------:R0:W-:Y:S02]  /*af30*/  @!P1 LDGSTS.E.BYPASS.LTC128B.128 [R18+0x8400], desc[UR50][R2.64], !P5 ;  /* 0x0840000002129fae */ /* 0x0001e4000e901d72 */
[----:B0-----:R-:W-:-:S07]  /*af40*/  IMAD.MOV.U32 R2, RZ, RZ, R14 ;  /* 0x000000ffff027224 */ /* 0x001fce00078e000e */
[----:B------:R-:W-:Y:S05]  /*af50*/  WARPSYNC.COLLECTIVE R15, `(.L_x_12826) ;  /* 0x000000000f087348 */ /* 0x000fea0003c00000 */
[----:B------:R0:W1:Y:S02]  /*af60*/  SHFL.IDX P6, R14, R13, R12, R11 ;  /* 0x0000000c0d0e7389 */ /* 0x00006400000c000b */
[----:B01----:R-:W-:Y:S01]  /*af70*/  ENDCOLLECTIVE ;  /* 0x000000000000791b */ /* 0x003fe20003800000 */
.L_x_12826:
[----:B------:R-:W-:Y:S01]  /*af80*/  MOV R13, R4 ;  /* 0x00000004000d7202 */ /* 0x000fe20000000f00 */
[----:B------:R-:W-:Y:S02]  /*af90*/  IMAD.MOV.U32 R12, RZ, RZ, 0x2 ;  /* 0x00000002ff0c7424 */ /* 0x000fe400078e00ff */
[----:B------:R-:W-:-:S07]  /*afa0*/  IMAD.MOV.U32 R3, RZ, RZ, R14 ;  /* 0x000000ffff037224 */ /* 0x000fce00078e000e */
[----:B------:R-:W-:Y:S05]  /*afb0*/  WARPSYNC.COLLECTIVE R15, `(.L_x_12827) ;  /* 0x000000000f087348 */ /* 0x000fea0003c00000 */
[----:B------:R0:W1:Y:S02]  /*afc0*/  SHFL.IDX P6, R14, R13, R12, R11 ;  /* 0x0000000c0d0e7389 */ /* 0x00006400000c000b */
[----:B01----:R-:W-:Y:S01]  /*afd0*/  ENDCOLLECTIVE ;  /* 0x000000000000791b */ /* 0x003fe20003800000 */
.L_x_12827:
        /* <DEDUP_REMOVED lines=9> */
[----:B------:R0:W-:Y:S01]  /*b070*/  @!P0 LDGSTS.E.BYPASS.LTC128B.128 [R18+0x8c00], desc[UR50][R2.64], !P5 ;  /* 0x08c0000002128fae */ /* 0x0001e2000e901d72 */
[----:B------:R-:W-:Y:S01]  /*b080*/  ISETP.GE.AND P0, PT, R8, UR37, PT ;  /* 0x0000002508007c0c */ /* 0x000fe2000bf06270 */
[----:B------:R-:W-:Y:S02]  /*b090*/  VIADD R8, R0, 0x30 ;  /* 0x0000003000087836 */ /* 0x000fe40000000000 */
[----:B0-----:R-:W-:-:S10]  /*b0a0*/  IMAD.MOV.U32 R2, RZ, RZ, R14 ;  /* 0x000000ffff027224 */ /* 0x001fd400078e000e */
[----:B------:R-:W-:Y:S05]  /*b0b0*/  WARPSYNC.COLLECTIVE R15, `(.L_x_12828) ;  /* 0x000000000f087348 */ /* 0x000fea0003c00000 */
[----:B------:R0:W1:Y:S02]  /*b0c0*/  SHFL.IDX P6, R14, R13, R12, R11 ;  /* 0x0000000c0d0e7389 */ /* 0x00006400000c000b */
[----:B01----:R-:W-:Y:S01]  /*b0d0*/  ENDCOLLECTIVE ;  /* 0x000000000000791b */ /* 0x003fe20003800000 */
.L_x_12828:
[----:B------:R-:W-:Y:S01]  /*b0e0*/  IMAD.MOV.U32 R13, RZ, RZ, R4 ;  /* 0x000000ffff0d7224 */ /* 0x000fe200078e0004 */
[----:B------:R-:W-:Y:S01]  /*b0f0*/  MOV R12, 0x3 ;  /* 0x00000003000c7802 */ /* 0x000fe20000000f00 */
[----:B------:R-:W-:-:S07]  /*b100*/  IMAD.MOV.U32 R3, RZ, RZ, R14 ;  /* 0x000000ffff037224 */ /* 0x000fce00078e000e */
[----:B------:R-:W-:Y:S05]  /*b110*/  WARPSYNC.COLLECTIVE R15, `(.L_x_12829) ;  /* 0x000000000f087348 */ /* 0x000fea0003c00000 */
[----:B------:R0:W1:Y:S02]  /*b120*/  SHFL.IDX P6, R14, R13, R12, R11 ;  /* 0x0000000c0d0e7389 */ /* 0x00006400000c000b */
[----:B01----:R-:W-:Y:S01]  /*b130*/  ENDCOLLECTIVE ;  /* 0x000000000000791b */ /* 0x003fe20003800000 */
.L_x_12829:
        /* <DEDUP_REMOVED lines=16> */
.L_x_12830:
[----:B------:R-:W-:Y:S02]  /*b240*/  IMAD.MOV.U32 R13, RZ, RZ, R4 ;  /* 0x000000ffff0d7224 */ /* 0x000fe400078e0004 */
[----:B------:R-:W-:Y:S02]  /*b250*/  IMAD.MOV.U32 R12, RZ, RZ, 0x4 ;  /* 0x00000004ff0c7424 */ /* 0x000fe400078e00ff */
[----:B------:R-:W-:-:S07]  /*b260*/  IMAD.MOV.U32 R3, RZ, RZ, R14 ;  /* 0x000000ffff037224 */ /* 0x000fce00078e000e */
[----:B------:R-:W-:Y:S05]  /*b270*/  WARPSYNC.COLLECTIVE R15, `(.L_x_12831) ;  /* 0x000000000f087348 */ /* 0x000fea0003c00000 */
[----:B------:R0:W1:Y:S02]  /*b280*/  SHFL.IDX P6, R14, R13, R12, R11 ;  /* 0x0000000c0d0e7389 */ /* 0x00006400000c000b */
[----:B01----:R-:W-:Y:S01]  /*b290*/  ENDCOLLECTIVE ;  /* 0x000000000000791b */ /* 0x003fe20003800000 */
.L_x_12831:
        /* <DEDUP_REMOVED lines=11> */
[----:B------:R-:W-:Y:S01]  /*b350*/  VIADD R8, R0, 0x50 ;  /* 0x0000005000087836 */ /* 0x000fe20000000000 */
[----:B0-----:R-:W-:-:S11]  /*b360*/  MOV R2, R14 ;  /* 0x0000000e00027202 */ /* 0x001fd60000000f00 */
[----:B------:R-:W-:Y:S05]  /*b370*/  WARPSYNC.COLLECTIVE R15, `(.L_x_12832) ;  /* 0x000000000f087348 */ /* 0x000fea0003c00000 */
[----:B------:R0:W1:Y:S02]  /*b380*/  SHFL.IDX P6, R14, R13, R12, R11 ;  /* 0x0000000c0d0e7389 */ /* 0x00006400000c000b */
[----:B01----:R-:W-:Y:S01]  /*b390*/  ENDCOLLECTIVE ;  /* 0x000000000000791b */ /* 0x003fe20003800000 */
.L_x_12832:
[----:B------:R-:W-:Y:S02]  /*b3a0*/  IMAD.MOV.U32 R13, RZ, RZ, R4 ;  /* 0x000000ffff0d7224 */ /* 0x000fe400078e0004 */
[----:B------:R-:W-:Y:S02]  /*b3b0*/  IMAD.MOV.U32 R12, RZ, RZ, 0x5 ;  /* 0x00000005ff0c7424 */ /* 0x000fe400078e00ff */
[----:B------:R-:W-:-:S07]  /*b3c0*/  IMAD.MOV.U32 R3, RZ, RZ, R14 ;  /* 0x000000ffff037224 */ /* 0x000fce00078e000e */
[----:B------:R-:W-:Y:S05]  /*b3d0*/  WARPSYNC.COLLECTIVE R15, `(.L_x_12833) ;  /* 0x000000000f087348 */ /* 0x000fea0003c00000 */
[----:B------:R0:W1:Y:S02]  /*b3e0*/  SHFL.IDX P6, R14, R13, R12, R11 ;  /* 0x0000000c0d0e7389 */ /* 0x00006400000c000b */
[----:B01----:R-:W-:Y:S01]  /*b3f0*/  ENDCOLLECTIVE ;  /* 0x000000000000791b */ /* 0x003fe20003800000 */
.L_x_12833:
[----:B------:R-:W-:-:S05]  /*b400*/  @!P0 LEA R3, P1, R20, R3, 0x1 ;  /* 0x0000000314038211 */ /* 0x000fca00078208ff */
[----:B------:R-:W-:-:S05]  /*b410*/  @!P0 IMAD.X R2, RZ, RZ, R2, P1 ;  /* 0x000000ffff028224 */ /* 0x000fca00008e0602 */
[-C--:B------:R-:W-:Y:S02]  /*b420*/  @!P0 LOP3.LUT R3, R3, R2.reuse, RZ, 0x3c, !PT ;  /* 0x0000000203038212 */ /* 0x080fe400078e3cff */
[----:B------:R-:W-:Y:S02]  /*b430*/  MOV R13, R5 ;  /* 0x00000005000d7202 */ /* 0x000fe40000000f00 */
        /* <DEDUP_REMOVED lines=12> */
.L_x_12834:
[----:B------:R-:W-:Y:S02]  /*b500*/  IMAD.MOV.U32 R13, RZ, RZ, R4 ;  /* 0x000000ffff0d7224 */ /* 0x000fe400078e0004 */
[----:B------:R-:W-:Y:S02]  /*b510*/  IMAD.MOV.U32 R12, RZ, RZ, 0x6 ;  /* 0x00000006ff0c7424 */ /* 0x000fe400078e00ff */
[----:B------:R-:W-:-:S07]  /*b520*/  IMAD.MOV.U32 R3, RZ, RZ, R14 ;  /* 0x000000ffff037224 */ /* 0x000fce00078e000e */
[----:B------:R-:W-:Y:S05]  /*b530*/  WARPSYNC.COLLECTIVE R15, `(.L_x_12835) ;  /* 0x000000000f087348 */ /* 0x000fea0003c00000 */
[----:B------:R0:W1:Y:S02]  /*b540*/  SHFL.IDX P6, R14, R13, R12, R11 ;  /* 0x0000000c0d0e7389 */ /* 0x00006400000c000b */
[----:B01----:R-:W-:Y:S01]  /*b550*/  ENDCOLLECTIVE ;  /* 0x000000000000791b */ /* 0x003fe20003800000 */
.L_x_12835:
        /* <DEDUP_REMOVED lines=11> */
[----:B0-----:R-:W-:-:S12]  /*b610*/  IMAD.MOV.U32 R2, RZ, RZ, R14 ;  /* 0x000000ffff027224 */ /* 0x001fd800078e000e */
[----:B------:R-:W-:Y:S05]  /*b620*/  WARPSYNC.COLLECTIVE R15, `(.L_x_12836) ;  /* 0x000000000f087348 */ /* 0x000fea0003c00000 */
[----:B------:R0:W1:Y:S02]  /*b630*/  SHFL.IDX P6, R14, R13, R12, R11 ;  /* 0x0000000c0d0e7389 */ /* 0x00006400000c000b */
[----:B01----:R-:W-:Y:S01]  /*b640*/  ENDCOLLECTIVE ;  /* 0x000000000000791b */ /* 0x003fe20003800000 */
.L_x_12836:
[----:B------:R-:W-:Y:S02]  /*b650*/  IMAD.MOV.U32 R13, RZ, RZ, R4 ;  /* 0x000000ffff0d7224 */ /* 0x000fe400078e0004 */
[----:B------:R-:W-:Y:S01]  /*b660*/  IMAD.MOV.U32 R12, RZ, RZ, 0x7 ;  /* 0x00000007ff0c7424 */ /* 0x000fe200078e00ff */
[----:B------:R-:W-:-:S07]  /*b670*/  MOV R3, R14 ;  /* 0x0000000e00037202 */ /* 0x000fce0000000f00 */
[----:B------:R-:W-:Y:S05]  /*b680*/  WARPSYNC.COLLECTIVE R15, `(.L_x_12837) ;  /* 0x000000000f087348 */ /* 0x000fea0003c00000 */
[----:B------:R0:W1:Y:S02]  /*b690*/  SHFL.IDX P6, R14, R13, R12, R11 ;  /* 0x0000000c0d0e7389 */ /* 0x00006400000c000b */
[----:B01----:R-:W-:Y:S01]  /*b6a0*/  ENDCOLLECTIVE ;  /* 0x000000000000791b */ /* 0x003fe20003800000 */
.L_x_12837:
        /* <DEDUP_REMOVED lines=10> */
[----:B------:R0:W-:Y:S03]  /*b750*/  @!P0 LDGSTS.E.BYPASS.LTC128B.128 [R18+0xb400], desc[UR50][R2.64], !P5 ;  /* 0x0b40000002128fae */ /* 0x0001e6000e901d72 */
[----:B0-----:R-:W-:Y:S05]  /*b760*/  WARPSYNC.COLLECTIVE R15, `(.L_x_12838) ;  /* 0x000000000f087348 */ /* 0x001fea0003c00000 */
[----:B------:R1:W2:Y:S02]  /*b770*/  SHFL.IDX P6, R14, R13, R12, R11 ;  /* 0x0000000c0d0e7389 */ /* 0x0002a400000c000b */
[----:B012---:R-:W-:Y:S01]  /*b780*/  ENDCOLLECTIVE ;  /* 0x000000000000791b */ /* 0x007fe20003800000 */
.L_x_12838:
[----:B------:R-:W-:-:S05]  /*b790*/  VIADD R2, R0, 0x70 ;  /* 0x0000007000027836 */ /* 0x000fca0000000000 */
[----:B------:R-:W-:Y:S01]  /*b7a0*/  ISETP.GE.AND P0, PT, R2, UR37, PT ;  /* 0x0000002502007c0c */ /* 0x000fe2000bf06270 */
[----:B------:R-:W-:Y:S02]  /*b7b0*/  IMAD.MOV.U32 R13, RZ, RZ, R7 ;  /* 0x000000ffff0d7224 */ /* 0x000fe400078e0007 */
[----:B------:R-:W-:-:S10]  /*b7c0*/  IMAD.MOV.U32 R12, RZ, RZ, RZ ;  /* 0x000000ffff0c7224 */ /* 0x000fd400078e00ff */
[----:B------:R-:W-:-:S13]  /*b7d0*/  @!P0 LEA R3, P1, R20, R14, 0x1 ;  /* 0x0000000e14038211 */ /* 0x000fda00078208ff */
[----:B------:R-:W-:Y:S05]  /*b7e0*/  WARPSYNC.COLLECTIVE R15, `(.L_x_12839) ;  /* 0x000000000f087348 */ /* 0x000fea0003c00000 */
[----:B------:R0:W1:Y:S02]  /*b7f0*/  SHFL.IDX P6, R14, R13, R12, R11 ;  /* 0x0000000c0d0e7389 */ /* 0x00006400000c000b */
[----:B01----:R-:W-:Y:S01]  /*b800*/  ENDCOLLECTIVE ;  /* 0x000000000000791b */ /* 0x003fe20003800000 */
.L_x_12839:
[----:B------:R-:W-:Y:S01]  /*b810*/  @!P0 MOV R2, R3 ;  /* 0x0000000300028202 */ /* 0x000fe20000000f00 */
[----:B------:R-:W-:Y:S02]  /*b820*/  @!P0 IMAD.X R8, RZ, RZ, R4, P1 ;  /* 0x000000ffff088224 */ /* 0x000fe400008e0604 */
[----:B------:R-:W-:Y:S02]  /*b830*/  VIADD R4, R0, 0x80 ;  /* 0x0000008000047836 */ /* 0x000fe40000000000 */
[----:B------:R-:W-:-:S05]  /*b840*/  @!P0 IMAD.MOV.U32 R3, RZ, RZ, R8 ;  /* 0x000000ffff038224 */ /* 0x000fca00078e0008 */
[----:B------:R-:W-:Y:S01]  /*b850*/  @!PT LDS RZ, [RZ] ;  /* 0x00000000fffff984 */ /* 0x000fe20000000800 */
[----:B------:R-:W-:Y:S01]  /*b860*/  @!PT LDS RZ, [RZ] ;  /* 0x00000000fffff984 */ /* 0x000fe20000000800 */
[----:B------:R-:W-:Y:S01]  /*b870*/  @!PT LDS RZ, [RZ] ;  /* 0x00000000fffff984 */ /* 0x000fe20000000800 */
[----:B------:R0:W-:Y:S01]  /*b880*/  @!P0 LDGSTS.E.BYPASS.LTC128B.128 [R18+0xbc00], desc[UR50][R2.64], !P5 ;  /* 0x0bc0000002128fae */ /* 0x0001e2000e901d72 */
[----:B------:R-:W-:Y:S01]  /*b890*/  ISETP.GE.AND P0, PT, R4, UR37, PT ;  /* 0x0000002504007c0c */ /* 0x000fe2000bf06270 */
[----:B------:R-:W-:Y:S02]  /*b8a0*/  IMAD.MOV.U32 R13, RZ, RZ, R6 ;  /* 0x000000ffff0d7224 */ /* 0x000fe400078e0006 */
[----:B0-----:R-:W-:-:S10]  /*b8b0*/  IMAD.MOV.U32 R2, RZ, RZ, R14 ;  /* 0x000000ffff027224 */ /* 0x001fd400078e000e */
[----:B------:R-:W-:Y:S05]  /*b8c0*/  WARPSYNC.COLLECTIVE R15, `(.L_x_12840) ;  /* 0x000000000f087348 */ /* 0x000fea0003c00000 */
[----:B------:R0:W1:Y:S02]  /*b8d0*/  SHFL.IDX P6, R14, R13, R12, R11 ;  /* 0x0000000c0d0e7389 */ /* 0x00006400000c000b */
[----:B01----:R-:W-:Y:S01]  /*b8e0*/  ENDCOLLECTIVE ;  /* 0x000000000000791b */ /* 0x003fe20003800000 */
.L_x_12840:
[----:B------:R-:W-:Y:S02]  /*b8f0*/  IMAD.MOV.U32 R13, RZ, RZ, R7 ;  /* 0x000000ffff0d7224 */ /* 0x000fe400078e0007 */
[----:B------:R-:W-:Y:S02]  /*b900*/  IMAD.MOV.U32 R12, RZ, RZ, 0x1 ;  /* 0x00000001ff0c7424 */ /* 0x000fe400078e00ff */
[----:B------:R-:W-:-:S07]  /*b910*/  IMAD.MOV.U32 R4, RZ, RZ, R14 ;  /* 0x000000ffff047224 */ /* 0x000fce00078e000e */
[----:B------:R-:W-:Y:S05]  /*b920*/  WARPSYNC.COLLECTIVE R15, `(.L_x_12841) ;  /* 0x000000000f087348 */ /* 0x000fea0003c00000 */
[----:B------:R0:W1:Y:S02]  /*b930*/  SHFL.IDX P6, R14, R13, R12, R11 ;  /* 0x0000000c0d0e7389 */ /* 0x00006400000c000b */
[----:B01----:R-:W-:Y:S01]  /*b940*/  ENDCOLLECTIVE ;  /* 0x000000000000791b */ /* 0x003fe20003800000 */
.L_x_12841:
[----:B------:R-:W-:-:S04]  /*b950*/  @!P0 LEA R4, P2, R20, R4, 0x1 ;  /* 0x0000000414048211 */ /* 0x000fc800078408ff */
[----:B------:R-:W-:Y:S01]  /*b960*/  @!P0 IADD3.X R5, RZ, R2, RZ, P2, !PT ;  /* 0x00000002ff058210 */ /* 0x000fe200017fe4ff */
[----:B------:R-:W-:Y:S02]  /*b970*/  @!P0 IMAD.MOV.U32 R2, RZ, RZ, R4 ;  /* 0x000000ffff028224 */ /* 0x000fe400078e0004 */
[----:B------:R-:W-:Y:S02]  /*b980*/  VIADD R4, R0, 0x90 ;  /* 0x0000009000047836 */ /* 0x000fe40000000000 */
[----:B------:R-:W-:Y:S02]  /*b990*/  @!P0 IMAD.MOV.U32 R3, RZ, RZ, R5 ;  /* 0x000000ffff038224 */ /* 0x000fe400078e0005 */
[----:B------:R-:W-:-:S03]  /*b9a0*/  IMAD.MOV.U32 R13, RZ, RZ, R6 ;  /* 0x000000ffff0d7224 */ /* 0x000fc600078e0006 */
        /* <DEDUP_REMOVED lines=9> */
.L_x_12842:
        /* <DEDUP_REMOVED lines=8> */
.L_x_12843:
[----:B------:R-:W-:-:S05]  /*bac0*/  @!P0 IMAD.MOV.U32 R3, RZ, RZ, R5 ;  /* 0x000000ffff038224 */ /* 0x000fca00078e0005 */
[----:B------:R-:W-:Y:S01]  /*bad0*/  @!PT LDS RZ, [RZ] ;  /* 0x00000000fffff984 */ /* 0x000fe20000000800 */
[----:B------:R-:W-:Y:S01]  /*bae0*/  @!PT LDS RZ, [RZ] ;  /* 0x00000000fffff984 */ /* 0x000fe20000000800 */
[----:B------:R-:W-:Y:S01]  /*baf0*/  @!PT LDS RZ, [RZ] ;  /* 0x00000000fffff984 */ /* 0x000fe20000000800 */
[----:B------:R0:W-:Y:S01]  /*bb00*/  @!P0 LDGSTS.E.BYPASS.LTC128B.128 [R18+0xcc00], desc[UR50][R2.64], !P5 ;  /* 0x0cc0000002128fae */ /* 0x0001e2000e901d72 */
[----:B------:R-:W-:Y:S02]  /*bb10*/  IMAD.MOV.U32 R13, RZ, RZ, R6 ;  /* 0x000000ffff0d7224 */ /* 0x000fe400078e0006 */
[----:B0-----:R-:W-:Y:S02]  /*bb20*/  VIADD R3, R0, 0xa0 ;  /* 0x000000a000037836 */ /* 0x001fe40000000000 */
[----:B------:R-:W-:-:S03]  /*bb30*/  IMAD.MOV.U32 R2, RZ, RZ, R14 ;  /* 0x000000ffff027224 */ /* 0x000fc600078e000e */
[----:B------:R-:W-:-:S13]  /*bb40*/  ISETP.GE.AND P1, PT, R3, UR37, PT ;  /* 0x0000002503007c0c */ /* 0x000fda000bf26270 */
[----:B------:R-:W-:Y:S05]  /*bb50*/  WARPSYNC.COLLECTIVE R15, `(.L_x_12844) ;  /* 0x000000000f087348 */ /* 0x000fea0003c00000 */
[----:B------:R0:W1:Y:S02]  /*bb60*/  SHFL.IDX P6, R14, R13, R12, R11 ;  /* 0x0000000c0d0e7389 */ /* 0x00006400000c000b */
[----:B01----:R-:W-:Y:S01]  /*bb70*/  ENDCOLLECTIVE ;  /* 0x000000000000791b */ /* 0x003fe20003800000 */
.L_x_12844:
        /* <DEDUP_REMOVED lines=8> */
.L_x_12845:
[----:B------:R-:W-:Y:S01]  /*bc00*/  @!PT LDS RZ, [RZ] ;  /* 0x00000000fffff984 */ /* 0x000fe20000000800 */
[----:B------:R-:W-:Y:S01]  /*bc10*/  @!PT LDS RZ, [RZ] ;  /* 0x00000000fffff984 */ /* 0x000fe20000000800 */
[----:B------:R-:W-:Y:S01]  /*bc20*/  @!PT LDS RZ, [RZ] ;  /* 0x00000000fffff984 */ /* 0x000fe20000000800 */
[----:B------:R0:W-:Y:S01]  /*bc30*/  @!P1 LDGSTS.E.BYPASS.LTC128B.128 [R18+0xd400], desc[UR50][R2.64], !P5 ;  /* 0x0d40000002129fae */ /* 0x0001e2000e901d72 */
[----:B------:R-:W-:Y:S02]  /*bc40*/  IMAD.MOV.U32 R13, RZ, RZ, R6 ;  /* 0x000000ffff0d7224 */ /* 0x000fe400078e0006 */
[----:B------:R-:W-:-:S07]  /*bc50*/  IMAD.MOV.U32 R7, RZ, RZ, R14 ;  /* 0x000000ffff077224 */ /* 0x000fce00078e000e */
[----:B0-----:R-:W-:Y:S05]  /*bc60*/  WARPSYNC.COLLECTIVE R15, `(.L_x_12846) ;  /* 0x000000000f087348 */ /* 0x001fea0003c00000 */
[----:B------:R1:W2:Y:S02]  /*bc70*/  SHFL.IDX P6, R14, R13, R12, R11 ;  /* 0x0000000c0d0e7389 */ /* 0x0002a400000c000b */
[----:B012---:R-:W-:Y:S01]  /*bc80*/  ENDCOLLECTIVE ;  /* 0x000000000000791b */ /* 0x007fe20003800000 */
.L_x_12846:
[----:B------:R-:W-:Y:S05]  /*bc90*/  BRA `(.L_x_12847) ;  /* 0xffffffc800047947 */ /* 0x000fea000383ffff */
.L_x_12765:
[----:B0-----:R-:W-:-:S04]  /*bca0*/  IMAD.U32 R3, RZ, RZ, UR38 ;  /* 0x00000026ff037e24 */ /* 0x001fc8000f8e00ff */
[----:B------:R0:W1:Y:S03]  /*bcb0*/  SYNCS.PHASECHK.TRANS64.TRYWAIT P0, [R3+URZ+0x16820], R0 ;  /* 0x01682000030075a7 */ /* 0x000066000800017f */
[----:B-1----:R-:W-:Y:S05]  /*bcc0*/  @!P0 NANOSLEEP.SYNCS 0x989680 ;  /* 0x009896800000895d */ /* 0x002fea0003900000 */
[----:B------:R-:W1:Y:S02]  /*bcd0*/  @!P0 SYNCS.PHASECHK.TRANS64 P0, [R3+URZ+0x16820], R0 ;  /* 0x01682000030085a7 */ /* 0x000e64000800007f */
[----:B-1----:R-:W-:Y:S05]  /*bce0*/  @!P0 BRA `(.L_x_12765) ;  /* 0xfffffffc00ec8947 */ /* 0x002fea000383ffff */
[----:B------:R-:W-:Y:S05]  /*bcf0*/  BRA `(.L_x_12848) ;  /* 0xffffffc800387947 */ /* 0x000fea000383ffff */
.L_x_12769:
[----:B0-----:R0:W1:Y:S02]  /*bd00*/  SYNCS.PHASECHK.TRANS64.TRYWAIT P0, [R5+URZ+0x16840], R2 ;  /* 0x01684002050075a7 */ /* 0x001064000800017f */
[----:B-1----:R-:W-:Y:S05]  /*bd10*/  @!P0 NANOSLEEP.SYNCS 0x989680 ;  /* 0x009896800000895d */ /* 0x002fea0003900000 */
[----:B------:R-:W1:Y:S02]  /*bd20*/  @!P0 SYNCS.PHASECHK.TRANS64 P0, [R5+URZ+0x16840], R2 ;  /* 0x01684002050085a7 */ /* 0x000e64000800007f */
[----:B-1----:R-:W-:Y:S05]  /*bd30*/  @!P0 BRA `(.L_x_12769) ;  /* 0xfffffffc00f08947 */ /* 0x002fea000383ffff */
[----:B------:R-:W-:Y:S05]  /*bd40*/  BRA `(.L_x_12849) ;  /* 0xffffffcc00007947 */ /* 0x000fea000383ffff */
.L_x_12770:
        /* <DEDUP_REMOVED lines=8> */
.L_x_12851:
[----:B------:R-:W-:Y:S05]  /*bdd0*/  BSYNC B1 ;  /* 0x0000000000017941 */ /* 0x000fea0003800000 */
.L_x_12850:
        /* <DEDUP_REMOVED lines=10> */
.L_x_12852:
[----:B------:R-:W-:Y:S02]  /*be80*/  IMAD.MOV.U32 R13, RZ, RZ, R10 ;  /* 0x000000ffff0d7224 */ /* 0x000fe400078e000a */
[----:B------:R-:W-:Y:S01]  /*be90*/  IMAD.MOV.U32 R12, RZ, RZ, 0x1 ;  /* 0x00000001ff0c7424 */ /* 0x000fe200078e00ff */
[----:B------:R-:W-:Y:S01]  /*bea0*/  SHF.L.U32 R7, R7, 0x3, RZ ;  /* 0x0000000307077819 */ /* 0x000fe200000006ff */
[----:B------:R-:W-:-:S03]  /*beb0*/  IMAD.MOV.U32 R2, RZ, RZ, R14 ;  /* 0x000000ffff027224 */ /* 0x000fc600078e000e */
[----:B------:R-:W-:-:S07]  /*bec0*/  LOP3.LUT R7, R7, 0x38, RZ, 0xc0, !PT ;  /* 0x0000003807077812 */ /* 0x000fce00078ec0ff */
[----:B------:R-:W-:Y:S05]  /*bed0*/  WARPSYNC.COLLECTIVE R15, `(.L_x_12853) ;  /* 0x000000000f087348 */ /* 0x000fea0003c00000 */
[----:B------:R0:W1:Y:S02]  /*bee0*/  SHFL.IDX P6, R14, R13, R12, R11 ;  /* 0x0000000c0d0e7389 */ /* 0x00006400000c000b */
[----:B01----:R-:W-:Y:S01]  /*bef0*/  ENDCOLLECTIVE ;  /* 0x000000000000791b */ /* 0x003fe20003800000 */
.L_x_12853:
[----:B------:R-:W-:-:S05]  /*bf00*/  IMAD.SHL.U32 R7, R7, 0x2, RZ ;  /* 0x0000000207077824 */ /* 0x000fca00078e00ff */
[----:B------:R-:W-:-:S05]  /*bf10*/  IADD3 R2, P0, R2, R7, RZ ;  /* 0x0000000702027210 */ /* 0x000fca0007f1e0ff */
[----:B------:R-:W-:Y:S02]  /*bf20*/  IMAD.X R3, RZ, RZ, R3, P0 ;  /* 0x000000ffff037224 */ /* 0x000fe400000e0603 */
[----:B------:R-:W-:-:S03]  /*bf30*/  IMAD.MOV.U32 R13, RZ, RZ, R9 ;  /* 0x000000ffff0d7224 */ /* 0x000fc600078e0009 */
[----:B------:R-:W-:Y:S01]  /*bf40*/  @!PT LDS RZ, [RZ] ;  /* 0x00000000fffff984 */ /* 0x000fe20000000800 */
[----:B------:R-:W-:Y:S01]  /*bf50*/  @!PT LDS RZ, [RZ] ;  /* 0x00000000fffff984 */ /* 0x000fe20000000800 */
[----:B------:R-:W-:Y:S01]  /*bf60*/  @!PT LDS RZ, [RZ] ;  /* 0x00000000fffff984 */ /* 0x000fe20000000800 */
[----:B------:R0:W-:Y:S02]  /*bf70*/  LDGSTS.E.BYPASS.LTC128B.128 [R8+0xe400], desc[UR50][R2.64], !P1 ;  /* 0x0e40000002087fae */ /* 0x0001e4000c901d72 */
[----:B0-----:R-:W-:-:S07]  /*bf80*/  MOV R3, R14 ;  /* 0x0000000e00037202 */ /* 0x001fce0000000f00 */
[----:B------:R-:W-:Y:S05]  /*bf90*/  WARPSYNC.COLLECTIVE R15, `(.L_x_12854) ;  /* 0x000000000f087348 */ /* 0x000fea0003c00000 */
[----:B------:R0:W1:Y:S02]  /*bfa0*/  SHFL.IDX P6, R14, R13, R12, R11 ;  /* 0x0000000c0d0e7389 */ /* 0x00006400000c000b */
[----:B01----:R-:W-:Y:S01]  /*bfb0*/  ENDCOLLECTIVE ;  /* 0x000000000000791b */ /* 0x003fe20003800000 */
.L_x_12854:
[----:B------:R-:W-:Y:S02]  /*bfc0*/  IMAD.MOV.U32 R13, RZ, RZ, R10 ;  /* 0x000000ffff0d7224 */ /* 0x000fe400078e000a */
[----:B------:R-:W-:Y:S02]  /*bfd0*/  IMAD.MOV.U32 R12, RZ, RZ, 0x2 ;  /* 0x00000002ff0c7424 */ /* 0x000fe400078e00ff */
[----:B------:R-:W-:-:S07]  /*bfe0*/  IMAD.MOV.U32 R2, RZ, RZ, R14 ;  /* 0x000000ffff027224 */ /* 0x000fce00078e000e */
[----:B------:R-:W-:Y:S05]  /*bff0*/  WARPSYNC.COLLECTIVE R15, `(.L_x_12855) ;  /* 0x000000000f087348 */ /* 0x000fea0003c00000 */
[----:B------:R0:W1:Y:S02]  /*c000*/  SHFL.IDX P6, R14, R13, R12, R11 ;  /* 0x0000000c0d0e7389 */ /* 0x00006400000c000b */
[----:B01----:R-:W-:Y:S01]  /*c010*/  ENDCOLLECTIVE ;  /* 0x000000000000791b */ /* 0x003fe20003800000 */
.L_x_12855:
[----:B------:R-:W-:-:S05]  /*c020*/  IADD3 R2, P0, R2, R7, RZ ;  /* 0x0000000702027210 */ /* 0x000fca0007f1e0ff */
[----:B------:R-:W-:-:S05]  /*c030*/  IMAD.X R3, RZ, RZ, R3, P0 ;  /* 0x000000ffff037224 */ /* 0x000fca00000e0603 */
[----:B------:R-:W-:Y:S01]  /*c040*/  @!PT LDS RZ, [RZ] ;  /* 0x00000000fffff984 */ /* 0x000fe20000000800 */
[----:B------:R-:W-:Y:S01]  /*c050*/  @!PT LDS RZ, [RZ] ;  /* 0x00000000fffff984 */ /* 0x000fe20000000800 */
[----:B------:R-:W-:Y:S01]  /*c060*/  @!PT LDS RZ, [RZ] ;  /* 0x00000000fffff984 */ /* 0x000fe20000000800 */
[----:B------:R0:W-:Y:S01]  /*c070*/  LDGSTS.E.BYPASS.LTC128B.128 [R8+0xec00], desc[UR50][R2.64], !P1 ;  /* 0x0ec0000002087fae */ /* 0x0001e2000c901d72 */
[----:B------:R-:W-:Y:S01]  /*c080*/  MOV R13, R9 ;  /* 0x00000009000d7202 */ /* 0x000fe20000000f00 */
[----:B0-----:R-:W-:-:S07]  /*c090*/  IMAD.MOV.U32 R3, RZ, RZ, R14 ;  /* 0x000000ffff037224 */ /* 0x001fce00078e000e */
[----:B------:R-:W-:Y:S05]  /*c0a0*/  WARPSYNC.COLLECTIVE R15, `(.L_x_12856) ;  /* 0x000000000f087348 */ /* 0x000fea0003c00000 */
[----:B------:R0:W1:Y:S02]  /*c0b0*/  SHFL.IDX P6, R14, R13, R12, R11 ;  /* 0x0000000c0d0e7389 */ /* 0x00006400000c000b */
[----:B01----:R-:W-:Y:S01]  /*c0c0*/  ENDCOLLECTIVE ;  /* 0x000000000000791b */ /* 0x003fe20003800000 */
.L_x_12856:
[----:B------:R-:W-:Y:S02]  /*c0d0*/  IMAD.MOV.U32 R13, RZ, RZ, R10 ;  /* 0x000000ffff0d7224 */ /* 0x000fe400078e000a */
[----:B------:R-:W-:Y:S02]  /*c0e0*/  IMAD.MOV.U32 R12, RZ, RZ, 0x3 ;  /* 0x00000003ff0c7424 */ /* 0x000fe400078e00ff */
[----:B------:R-:W-:-:S07]  /*c0f0*/  IMAD.MOV.U32 R2, RZ, RZ, R14 ;  /* 0x000000ffff027224 */ /* 0x000fce00078e000e */
[----:B------:R-:W-:Y:S05]  /*c100*/  WARPSYNC.COLLECTIVE R15, `(.L_x_12857) ;  /* 0x000000000f087348 */ /* 0x000fea0003c00000 */
[----:B------:R0:W1:Y:S02]  /*c110*/  SHFL.IDX P6, R14, R13, R12, R11 ;  /* 0x0000000c0d0e7389 */ /* 0x00006400000c000b */
[----:B01----:R-:W-:Y:S01]  /*c120*/  ENDCOLLECTIVE ;  /* 0x000000000000791b */ /* 0x003fe20003800000 */
.L_x_12857:
[----:B------:R-:W-:-:S05]  /*c130*/  IADD3 R2, P0, R2, R7, RZ ;  /* 0x0000000702027210 */ /* 0x000fca0007f1e0ff */
[----:B------:R-:W-:-:S05]  /*c140*/  IMAD.X R3, RZ, RZ, R3, P0 ;  /* 0x000000ffff037224 */ /* 0x000fca00000e0603 */
[----:B------:R-:W-:Y:S01]  /*c150*/  @!PT LDS RZ, [RZ] ;  /* 0x00000000fffff984 */ /* 0x000fe20000000800 */
[----:B------:R-:W-:Y:S01]  /*c160*/  @!PT LDS RZ, [RZ] ;  /* 0x00000000fffff984 */ /* 0x000fe20000000800 */
[----:B------:R-:W-:Y:S01]  /*c170*/  @!PT LDS RZ, [RZ] ;  /* 0x00000000fffff984 */ /* 0x000fe20000000800 */
[----:B------:R0:W-:Y:S01]  /*c180*/  LDGSTS.E.BYPASS.LTC128B.128 [R8+0xf400], desc[UR50][R2.64], !P1 ;  /* 0x0f40000002087fae */ /* 0x0001e2000c901d72 */
[----:B------:R-:W-:Y:S02]  /*c190*/  IMAD.MOV.U32 R13, RZ, RZ, R9 ;  /* 0x000000ffff0d7224 */ /* 0x000fe400078e0009 */
[----:B0-----:R-:W-:-:S07]  /*c1a0*/  IMAD.MOV.U32 R3, RZ, RZ, R14 ;  /* 0x000000ffff037224 */ /* 0x001fce00078e000e */
[----:B------:R-:W-:Y:S05]  /*c1b0*/  WARPSYNC.COLLECTIVE R15, `(.L_x_12858) ;  /* 0x000000000f087348 */ /* 0x000fea0003c00000 */
[----:B------:R0:W1:Y:S02]  /*c1c0*/  SHFL.IDX P6, R14, R13, R12, R11 ;  /* 0x0000000c0d0e7389 */ /* 0x00006400000c000b */
[----:B01----:R-:W-:Y:S01]  /*c1d0*/  ENDCOLLECTIVE ;  /* 0x000000000000791b */ /* 0x003fe20003800000 */
.L_x_12858:
[----:B------:R-:W-:Y:S02]  /*c1e0*/  IMAD.MOV.U32 R13, RZ, RZ, R10 ;  /* 0x000000ffff0d7224 */ /* 0x000fe400078e000a */
[----:B------:R-:W-:Y:S01]  /*c1f0*/  IMAD.MOV.U32 R12, RZ, RZ, 0x4 ;  /* 0x00000004ff0c7424 */ /* 0x000fe200078e00ff */
[----:B------:R-:W-:-:S07]  /*c200*/  MOV R2, R14 ;  /* 0x0000000e00027202 */ /* 0x000fce0000000f00 */
[----:B------:R-:W-:Y:S05]  /*c210*/  WARPSYNC.COLLECTIVE R15, `(.L_x_12859) ;  /* 0x000000000f087348 */ /* 0x000fea0003c00000 */
[----:B------:R0:W1:Y:S02]  /*c220*/  SHFL.IDX P6, R14, R13, R12, R11 ;  /* 0x0000000c0d0e7389 */ /* 0x00006400000c000b */
[----:B01----:R-:W-:Y:S01]  /*c230*/  ENDCOLLECTIVE ;  /* 0x000000000000791b */ /* 0x003fe20003800000 */
.L_x_12859:
        /* <DEDUP_REMOVED lines=11> */
.L_x_12860:
[----:B------:R-:W-:Y:S02]  /*c2f0*/  IMAD.MOV.U32 R13, RZ, RZ, R10 ;  /* 0x000000ffff0d7224 */ /* 0x000fe400078e000a */
[----:B------:R-:W-:Y:S02]  /*c300*/  IMAD.MOV.U32 R12, RZ, RZ, 0x5 ;  /* 0x00000005ff0c7424 */ /* 0x000fe400078e00ff */
[----:B------:R-:W-:-:S07]  /*c310*/  IMAD.MOV.U32 R2, RZ, RZ, R14 ;  /* 0x000000ffff027224 */ /* 0x000fce00078e000e */
[----:B------:R-:W-:Y:S05]  /*c320*/  WARPSYNC.COLLECTIVE R15, `(.L_x_12861) ;  /* 0x000000000f087348 */ /* 0x000fea0003c00000 */
[----:B------:R0:W1:Y:S02]  /*c330*/  SHFL.IDX P6, R14, R13, R12, R11 ;  /* 0x0000000c0d0e7389 */ /* 0x00006400000c000b */
[----:B01----:R-:W-:Y:S01]  /*c340*/  ENDCOLLECTIVE ;  /* 0x000000000000791b */ /* 0x003fe20003800000 */
.L_x_12861:
[----:B------:R-:W-:-:S04]  /*c350*/  IADD3 R2, P0, R2, R7, RZ ;  /* 0x0000000702027210 */ /* 0x000fc80007f1e0ff */
[----:B------:R-:W-:-:S05]  /*c360*/  IADD3.X R3, RZ, R3, RZ, P0, !PT ;  /* 0x00000003ff037210 */ /* 0x000fca00007fe4ff */
        /* <DEDUP_REMOVED lines=9> */
.L_x_12862:
[----:B------:R-:W-:Y:S01]  /*c400*/  MOV R13, R10 ;  /* 0x0000000a000d7202 */ /* 0x000fe20000000f00 */
[----:B------:R-:W-:Y:S02]  /*c410*/  IMAD.MOV.U32 R12, RZ, RZ, 0x6 ;  /* 0x00000006ff0c7424 */ /* 0x000fe400078e00ff */
[----:B------:R-:W-:-:S07]  /*c420*/  IMAD.MOV.U32 R2, RZ, RZ, R14 ;  /* 0x000000ffff027224 */ /* 0x000fce00078e000e */
[----:B------:R-:W-:Y:S05]  /*c430*/  WARPSYNC.COLLECTIVE R15, `(.L_x_12863) ;  /* 0x000000000f087348 */ /* 0x000fea0003c00000 */
[----:B------:R0:W1:Y:S02]  /*c440*/  SHFL.IDX P6, R14, R13, R12, R11 ;  /* 0x0000000c0d0e7389 */ /* 0x00006400000c000b */
[----:B01----:R-:W-:Y:S01]  /*c450*/  ENDCOLLECTIVE ;  /* 0x000000000000791b */ /* 0x003fe20003800000 */
.L_x_12863:
        /* <DEDUP_REMOVED lines=11> */
.L_x_12864:
[----:B------:R-:W-:Y:S01]  /*c510*/  IMAD.MOV.U32 R13, RZ, RZ, R10 ;  /* 0x000000ffff0d7224 */ /* 0x000fe200078e000a */
[----:B------:R-:W-:Y:S01]  /*c520*/  MOV R12, 0x7 ;  /* 0x00000007000c7802 */ /* 0x000fe20000000f00 */
[----:B------:R-:W-:-:S07]  /*c530*/  IMAD.MOV.U32 R2, RZ, RZ, R14 ;  /* 0x000000ffff027224 */ /* 0x000fce00078e000e */
[----:B------:R-:W-:Y:S05]  /*c540*/  WARPSYNC.COLLECTIVE R15, `(.L_x_12865) ;  /* 0x000000000f087348 */ /* 0x000fea0003c00000 */
[----:B------:R0:W1:Y:S02]  /*c550*/  SHFL.IDX P6, R14, R13, R12, R11 ;  /* 0x0000000c0d0e7389 */ /* 0x00006400000c000b */
[----:B01----:R-:W-:Y:S01]  /*c560*/  ENDCOLLECTIVE ;  /* 0x000000000000791b */ /* 0x003fe20003800000 */
.L_x_12865:
[----:B------:R-:W-:-:S05]  /*c570*/  IADD3 R2, P0, R2, R7, RZ ;  /* 0x0000000702027210 */ /* 0x000fca0007f1e0ff */
[----:B------:R-:W-:-:S05]  /*c580*/  IMAD.X R3, RZ, RZ, R3, P0 ;  /* 0x000000ffff037224 */ /* 0x000fca00000e0603 */
        /* <DEDUP_REMOVED lines=9> */
.L_x_12866:
[----:B------:R-:W-:Y:S01]  /*c620*/  IMAD.MOV.U32 R2, RZ, RZ, R14 ;  /* 0x000000ffff027224 */ /* 0x000fe200078e000e */
[----:B------:R-:W-:Y:S06]  /*c630*/  BRA `(.L_x_12867) ;  /* 0xffffffc400d07947 */ /* 0x000fec000383ffff */
.L_x_12775:
[----:B-1----:R1:W2:Y:S02]  /*c640*/  SYNCS.PHASECHK.TRANS64.TRYWAIT P0, [R5+URZ+0x16860], R2 ;  /* 0x01686002050075a7 */ /* 0x0022a4000800017f */
[----:B--2---:R-:W-:Y:S05]  /*c650*/  @!P0 NANOSLEEP.SYNCS 0x989680 ;  /* 0x009896800000895d */ /* 0x004fea0003900000 */
[----:B------:R-:W2:Y:S02]  /*c660*/  @!P0 SYNCS.PHASECHK.TRANS64 P0, [R5+URZ+0x16860], R2 ;  /* 0x01686002050085a7 */ /* 0x000ea4000800007f */
[----:B--2---:R-:W-:Y:S05]  /*c670*/  @!P0 BRA `(.L_x_12775) ;  /* 0xfffffffc00f08947 */ /* 0x004fea000383ffff */
[----:B------:R-:W-:Y:S05]  /*c680*/  BRA `(.L_x_12868) ;  /* 0xffffffc800287947 */ /* 0x000fea000383ffff */
.L_x_12776:
        /* <DEDUP_REMOVED lines=8> */
.L_x_12870:
[----:B------:R-:W-:Y:S05]  /*c710*/  BSYNC B1 ;  /* 0x0000000000017941 */ /* 0x000fea0003800000 */
.L_x_12869:
[----:B------:R-:W-:Y:S01]  /*c720*/  IMAD.MOV.U32 R13, RZ, RZ, R16 ;  /* 0x000000ffff0d7224 */ /* 0x000fe200078e0010 */
[----:B------:R-:W-:Y:S01]  /*c730*/  ISETP.LT.OR P1, PT, R8, 0x1, P2 ;  /* 0x000000010800780c */ /* 0x000fe20001721670 */
        /* <DEDUP_REMOVED lines=8> */
.L_x_12871:
[----:B------:R-:W-:Y:S02]  /*c7c0*/  IMAD.MOV.U32 R13, RZ, RZ, R17 ;  /* 0x000000ffff0d7224 */ /* 0x000fe400078e0011 */
[----:B------:R-:W-:Y:S02]  /*c7d0*/  IMAD.MOV.U32 R12, RZ, RZ, 0x1 ;  /* 0x00000001ff0c7424 */ /* 0x000fe400078e00ff */
[----:B------:R-:W-:-:S07]  /*c7e0*/  IMAD.MOV.U32 R2, RZ, RZ, R14 ;  /* 0x000000ffff027224 */ /* 0x000fce00078e000e */
[----:B------:R-:W-:Y:S05]  /*c7f0*/  WARPSYNC.COLLECTIVE R15, `(.L_x_12872) ;  /* 0x000000000f087348 */ /* 0x000fea0003c00000 */
[----:B------:R0:W1:Y:S02]  /*c800*/  SHFL.IDX P6, R14, R13, R12, R11 ;  /* 0x0000000c0d0e7389 */ /* 0x00006400000c000b */
[----:B01----:R-:W-:Y:S01]  /*c810*/  ENDCOLLECTIVE ;  /* 0x000000000000791b */ /* 0x003fe20003800000 */
.L_x_12872:
[----:B------:R-:W-:-:S04]  /*c820*/  IADD3 R2, P0, R2, R7, RZ ;  /* 0x0000000702027210 */ /* 0x000fc80007f1e0ff */
[----:B------:R-:W-:-:S05]  /*c830*/  IADD3.X R3, RZ, R3, RZ, P0, !PT ;  /* 0x00000003ff037210 */ /* 0x000fca00007fe4ff */
[----:B------:R-:W-:Y:S01]  /*c840*/  @!PT LDS RZ, [RZ] ;  /* 0x00000000fffff984 */ /* 0x000fe20000000800 */
[----:B------:R-:W-:Y:S01]  /*c850*/  @!PT LDS RZ, [RZ] ;  /* 0x00000000fffff984 */ /* 0x000fe20000000800 */
[----:B------:R-:W-:Y:S01]  /*c860*/  @!PT LDS RZ, [RZ] ;  /* 0x00000000fffff984 */ /* 0x000fe20000000800 */
[----:B------:R0:W-:Y:S01]  /*c870*/  LDGSTS.E.BYPASS.LTC128B.128 [R6+0x400], desc[UR50][R2.64], !P1 ;  /* 0x0040000002067fae */ /* 0x0001e2000c901d72 */
[----:B------:R-:W-:Y:S01]  /*c880*/  ISETP.LT.OR P1, PT, R8, 0x11, P2 ;  /* 0x000000110800780c */ /* 0x000fe20001721670 */
[----:B------:R-:W-:Y:S02]  /*c890*/  IMAD.MOV.U32 R13, RZ, RZ, R16 ;  /* 0x000000ffff0d7224 */ /* 0x000fe400078e0010 */
[----:B0-----:R-:W-:-:S10]  /*c8a0*/  IMAD.MOV.U32 R3, RZ, RZ, R14 ;  /* 0x000000ffff037224 */ /* 0x001fd400078e000e */
[----:B------:R-:W-:Y:S05]  /*c8b0*/  WARPSYNC.COLLECTIVE R15, `(.L_x_12873) ;  /* 0x000000000f087348 */ /* 0x000fea0003c00000 */
[----:B------:R0:W1:Y:S02]  /*c8c0*/  SHFL.IDX P6, R14, R13, R12, R11 ;  /* 0x0000000c0d0e7389 */ /* 0x00006400000c000b */
[----:B01----:R-:W-:Y:S01]  /*c8d0*/  ENDCOLLECTIVE ;  /* 0x000000000000791b */ /* 0x003fe20003800000 */
.L_x_12873:
[----:B------:R-:W-:Y:S01]  /*c8e0*/  MOV R13, R17 ;  /* 0x00000011000d7202 */ /* 0x000fe20000000f00 */
[----:B------:R-:W-:Y:S02]  /*c8f0*/  IMAD.MOV.U32 R12, RZ, RZ, 0x2 ;  /* 0x00000002ff0c7424 */ /* 0x000fe400078e00ff */
[----:B------:R-:W-:-:S07]  /*c900*/  IMAD.MOV.U32 R2, RZ, RZ, R14 ;  /* 0x000000ffff027224 */ /* 0x000fce00078e000e */
[----:B------:R-:W-:Y:S05]  /*c910*/  WARPSYNC.COLLECTIVE R15, `(.L_x_12874) ;  /* 0x000000000f087348 */ /* 0x000fea0003c00000 */
[----:B------:R0:W1:Y:S02]  /*c920*/  SHFL.IDX P6, R14, R13, R12, R11 ;  /* 0x0000000c0d0e7389 */ /* 0x00006400000c000b */
[----:B01----:R-:W-:Y:S01]  /*c930*/  ENDCOLLECTIVE ;  /* 0x000000000000791b */ /* 0x003fe20003800000 */
.L_x_12874:
[----:B------:R-:W-:-:S05]  /*c940*/  IADD3 R2, P0, R2, R7, RZ ;  /* 0x0000000702027210 */ /* 0x000fca0007f1e0ff */
[----:B------:R-:W-:-:S05]  /*c950*/  IMAD.X R3, RZ, RZ, R3, P0 ;  /* 0x000000ffff037224 */ /* 0x000fca00000e0603 */
[----:B------:R-:W-:Y:S01]  /*c960*/  @!PT LDS RZ, [RZ] ;  /* 0x00000000fffff984 */ /* 0x000fe20000000800 */
[----:B------:R-:W-:Y:S01]  /*c970*/  @!PT LDS RZ, [RZ] ;  /* 0x00000000fffff984 */ /* 0x000fe20000000800 */
[----:B------:R-:W-:Y:S01]  /*c980*/  @!PT LDS RZ, [RZ] ;  /* 0x00000000fffff984 */ /* 0x000fe20000000800 */
[----:B------:R0:W-:Y:S01]  /*c990*/  LDGSTS.E.BYPASS.LTC128B.128 [R6+0xc00], desc[UR50][R2.64], !P1 ;  /* 0x00c0000002067fae */ /* 0x0001e2000c901d72 */
[----:B------:R-:W-:Y:S01]  /*c9a0*/  IMAD.MOV.U32 R13, RZ, RZ, R16 ;  /* 0x000000ffff0d7224 */ /* 0x000fe200078e0010 */
[----:B------:R-:W-:Y:S01]  /*c9b0*/  ISETP.LT.OR P1, PT, R8, 0x21, P2 ;  /* 0x000000210800780c */ /* 0x000fe20001721670 */
[----:B0-----:R-:W-:-:S12]  /*c9c0*/  IMAD.MOV.U32 R3, RZ, RZ, R14 ;  /* 0x000000ffff037224 */ /* 0x001fd800078e000e */
[----:B------:R-:W-:Y:S05]  /*c9d0*/  WARPSYNC.COLLECTIVE R15, `(.L_x_12875) ;  /* 0x000000000f087348 */ /* 0x000fea0003c00000 */
[----:B------:R0:W1:Y:S02]  /*c9e0*/  SHFL.IDX P6, R14, R13, R12, R11 ;  /* 0x0000000c0d0e7389 */ /* 0x00006400000c000b */
[----:B01----:R-:W-:Y:S01]  /*c9f0*/  ENDCOLLECTIVE ;  /* 0x000000000000791b */ /* 0x003fe20003800000 */
.L_x_12875:
[----:B------:R-:W-:Y:S01]  /*ca00*/  IMAD.MOV.U32 R13, RZ, RZ, R17 ;  /* 0x000000ffff0d7224 */ /* 0x000fe200078e0011 */
[----:B------:R-:W-:Y:S01]  /*ca10*/  MOV R12, 0x3 ;  /* 0x00000003000c7802 */ /* 0x000fe20000000f00 */
[----:B------:R-:W-:-:S07]  /*ca20*/  IMAD.MOV.U32 R2, RZ, RZ, R14 ;  /* 0x000000ffff027224 */ /* 0x000fce00078e000e */
[----:B------:R-:W-:Y:S05]  /*ca30*/  WARPSYNC.COLLECTIVE R15, `(.L_x_12876) ;  /* 0x000000000f087348 */ /* 0x000fea0003c00000 */
[----:B------:R0:W1:Y:S02]  /*ca40*/  SHFL.IDX P6, R14, R13, R12, R11 ;  /* 0x0000000c0d0e7389 */ /* 0x00006400000c000b */
[----:B01----:R-:W-:Y:S01]  /*ca50*/  ENDCOLLECTIVE ;  /* 0x000000000000791b */ /* 0x003fe20003800000 */
.L_x_12876:
        /* <DEDUP_REMOVED lines=12> */
.L_x_12877:
[----:B------:R-:W-:Y:S02]  /*cb20*/  IMAD.MOV.U32 R13, RZ, RZ, R17 ;  /* 0x000000ffff0d7224 */ /* 0x000fe400078e0011 */
[----:B------:R-:W-:Y:S02]  /*cb30*/  IMAD.MOV.U32 R12, RZ, RZ, 0x4 ;  /* 0x00000004ff0c7424 */ /* 0x000fe400078e00ff */
[----:B------:R-:W-:-:S07]  /*cb40*/  IMAD.MOV.U32 R2, RZ, RZ, R14 ;  /* 0x000000ffff027224 */ /* 0x000fce00078e000e */
[----:B------:R-:W-:Y:S05]  /*cb50*/  WARPSYNC.COLLECTIVE R15, `(.L_x_12878) ;  /* 0x000000000f087348 */ /* 0x000fea0003c00000 */
[----:B------:R0:W1:Y:S02]  /*cb60*/  SHFL.IDX P6, R14, R13, R12, R11 ;  /* 0x0000000c0d0e7389 */ /* 0x00006400000c000b */
[----:B01----:R-:W-:Y:S01]  /*cb70*/  ENDCOLLECTIVE ;  /* 0x000000000000791b */ /* 0x003fe20003800000 */
.L_x_12878:
[----:B------:R-:W-:-:S05]  /*cb80*/  IADD3 R2, P0, R2, R7, RZ ;  /* 0x0000000702027210 */ /* 0x000fca0007f1e0ff */
[----:B------:R-:W-:-:S05]  /*cb90*/  IMAD.X R3, RZ, RZ, R3, P0 ;  /* 0x000000ffff037224 */ /* 0x000fca00000e0603 */
[----:B------:R-:W-:Y:S01]  /*cba0*/  @!PT LDS RZ, [RZ] ;  /* 0x00000000fffff984 */ /* 0x000fe20000000800 */
[----:B------:R-:W-:Y:S01]  /*cbb0*/  @!PT LDS RZ, [RZ] ;  /* 0x00000000fffff984 */ /* 0x000fe20000000800 */
[----:B------:R-:W-:Y:S01]  /*cbc0*/  @!PT LDS RZ, [RZ] ;  /* 0x00000000fffff984 */ /* 0x000fe20000000800 */
[----:B------:R0:W-:Y:S01]  /*cbd0*/  LDGSTS.E.BYPASS.LTC128B.128 [R6+0x1c00], desc[UR50][R2.64], !P1 ;  /* 0x01c0000002067fae */ /* 0x0001e2000c901d72 */
[----:B------:R-:W-:Y:S01]  /*cbe0*/  IMAD.MOV.U32 R13, RZ, RZ, R16 ;  /* 0x000000ffff0d7224 */ /* 0x000fe200078e0010 */
[----:B------:R-:W-:Y:S02]  /*cbf0*/  ISETP.LT.OR P1, PT, R8, 0x41, P2 ;  /* 0x000000410800780c */ /* 0x000fe40001721670 */
[----:B0-----:R-:W-:-:S11]  /*cc00*/  MOV R3, R14 ;  /* 0x0000000e00037202 */ /* 0x001fd60000000f00 */
[----:B------:R-:W-:Y:S05]  /*cc10*/  WARPSYNC.COLLECTIVE R15, `(.L_x_12879) ;  /* 0x000000000f087348 */ /* 0x000fea0003c00000 */
[----:B------:R0:W1:Y:S02]  /*cc20*/  SHFL.IDX P6, R14, R13, R12, R11 ;  /* 0x0000000c0d0e7389 */ /* 0x00006400000c000b */
[----:B01----:R-:W-:Y:S01]  /*cc30*/  ENDCOLLECTIVE ;  /* 0x000000000000791b */ /* 0x003fe20003800000 */
.L_x_12879:
[----:B------:R-:W-:Y:S02]  /*cc40*/  IMAD.MOV.U32 R13, RZ, RZ, R17 ;  /* 0x000000ffff0d7224 */ /* 0x000fe400078e0011 */
[----:B------:R-:W-:Y:S02]  /*cc50*/  IMAD.MOV.U32 R12, RZ, RZ, 0x5 ;  /* 0x00000005ff0c7424 */ /* 0x000fe400078e00ff */
[----:B------:R-:W-:-:S07]  /*cc60*/  IMAD.MOV.U32 R2, RZ, RZ, R14 ;  /* 0x000000ffff027224 */ /* 0x000fce00078e000e */
[----:B------:R-:W-:Y:S05]  /*cc70*/  WARPSYNC.COLLECTIVE R15, `(.L_x_12880) ;  /* 0x000000000f087348 */ /* 0x000fea0003c00000 */
[----:B------:R0:W1:Y:S02]  /*cc80*/  SHFL.IDX P6, R14, R13, R12, R11 ;  /* 0x0000000c0d0e7389 */ /* 0x00006400000c000b */
[----:B01----:R-:W-:Y:S01]  /*cc90*/  ENDCOLLECTIVE ;  /* 0x000000000000791b */ /* 0x003fe20003800000 */
.L_x_12880:
[----:B------:R-:W-:-:S05]  /*cca0*/  IADD3 R2, P0, R2, R7, RZ ;  /* 0x0000000702027210 */ /* 0x000fca0007f1e0ff */
[----:B------:R-:W-:-:S05]  /*ccb0*/  IMAD.X R3, RZ, RZ, R3, P0 ;  /* 0x000000ffff037224 */ /* 0x000fca00000e0603 */
[----:B------:R-:W-:Y:S01]  /*ccc0*/  @!PT LDS RZ, [RZ] ;  /* 0x00000000fffff984 */ /* 0x000fe20000000800 */
[----:B------:R-:W-:Y:S01]  /*ccd0*/  @!PT LDS RZ, [RZ] ;  /* 0x00000000fffff984 */ /* 0x000fe20000000800 */
[----:B------:R-:W-:Y:S01]  /*cce0*/  @!PT LDS RZ, [RZ] ;  /* 0x00000000fffff984 */ /* 0x000fe20000000800 */
[----:B------:R0:W-:Y:S01]  /*ccf0*/  LDGSTS.E.BYPASS.LTC128B.128 [R6+0x2400], desc[UR50][R2.64], !P1 ;  /* 0x0240000002067fae */ /* 0x0001e2000c901d72 */
[----:B------:R-:W-:Y:S02]  /*cd00*/  MOV R13, R16 ;  /* 0x00000010000d7202 */ /* 0x000fe40000000f00 */
[----:B------:R-:W-:Y:S01]  /*cd10*/  ISETP.LT.OR P1, PT, R8, 0x51, P2 ;  /* 0x000000510800780c */ /* 0x000fe20001721670 */
[----:B0-----:R-:W-:-:S12]  /*cd20*/  IMAD.MOV.U32 R3, RZ, RZ, R14 ;  /* 0x000000ffff037224 */ /* 0x001fd800078e000e */
[----:B------:R-:W-:Y:S05]  /*cd30*/  WARPSYNC.COLLECTIVE R15, `(.L_x_12881) ;  /* 0x000000000f087348 */ /* 0x000fea0003c00000 */
[----:B------:R0:W1:Y:S02]  /*cd40*/  SHFL.IDX P6, R14, R13, R12, R11 ;  /* 0x0000000c0d0e7389 */ /* 0x00006400000c000b */
[----:B01----:R-:W-:Y:S01]  /*cd50*/  ENDCOLLECTIVE ;  /* 0x000000000000791b */ /* 0x003fe20003800000 */
.L_x_12881:
[----:B------:R-:W-:Y:S02]  /*cd60*/  IMAD.MOV.U32 R13, RZ, RZ, R17 ;  /* 0x000000ffff0d7224 */ /* 0x000fe400078e0011 */
[----:B------:R-:W-:Y:S02]  /*cd70*/  IMAD.MOV.U32 R12, RZ, RZ, 0x6 ;  /* 0x00000006ff0c7424 */ /* 0x000fe400078e00ff */
[----:B------:R-:W-:-:S07]  /*cd80*/  IMAD.MOV.U32 R2, RZ, RZ, R14 ;  /* 0x000000ffff027224 */ /* 0x000fce00078e000e */
[----:B------:R-:W-:Y:S05]  /*cd90*/  WARPSYNC.COLLECTIVE R15, `(.L_x_12882) ;  /* 0x000000000f087348 */ /* 0x000fea0003c00000 */
[----:B------:R0:W1:Y:S02]  /*cda0*/  SHFL.IDX P6, R14, R13, R12, R11 ;  /* 0x0000000c0d0e7389 */ /* 0x00006400000c000b */
[----:B01----:R-:W-:Y:S01]  /*cdb0*/  ENDCOLLECTIVE ;  /* 0x000000000000791b */ /* 0x003fe20003800000 */
.L_x_12882:
        /* <DEDUP_REMOVED lines=12> */
.L_x_12883:
[----:B------:R-:W-:Y:S02]  /*ce80*/  IMAD.MOV.U32 R13, RZ, RZ, R17 ;  /* 0x000000ffff0d7224 */ /* 0x000fe400078e0011 */
[----:B------:R-:W-:Y:S01]  /*ce90*/  IMAD.MOV.U32 R12, RZ, RZ, 0x7 ;  /* 0x00000007ff0c7424 */ /* 0x000fe200078e00ff */
[----:B------:R-:W-:-:S07]  /*cea0*/  MOV R2, R14 ;  /* 0x0000000e00027202 */ /* 0x000fce0000000f00 */
[----:B------:R-:W-:Y:S05]  /*ceb0*/  WARPSYNC.COLLECTIVE R15, `(.L_x_12884) ;  /* 0x000000000f087348 */ /* 0x000fea0003c00000 */
[----:B------:R0:W1:Y:S02]  /*cec0*/  SHFL.IDX P6, R14, R13, R12, R11 ;  /* 0x0000000c0d0e7389 */ /* 0x00006400000c000b */
[----:B01----:R-:W-:Y:S01]  /*ced0*/  ENDCOLLECTIVE ;  /* 0x000000000000791b */ /* 0x003fe20003800000 */
.L_x_12884:
        /* <DEDUP_REMOVED lines=11> */
.L_x_12885:
[----:B------:R-:W-:Y:S01]  /*cf90*/  IMAD.MOV.U32 R2, RZ, RZ, R14 ;  /* 0x000000ffff027224 */ /* 0x000fe200078e000e */
[----:B------:R-:W-:Y:S06]  /*cfa0*/  BRA `(.L_x_12886) ;  /* 0xffffffc000c47947 */ /* 0x000fec000383ffff */
.L_x_12782:
[----:B0-----:R0:W1:Y:S02]  /*cfb0*/  SYNCS.PHASECHK.TRANS64.TRYWAIT P0, [R4+URZ+0x16860], R3 ;  /* 0x01686003040075a7 */ /* 0x001064000800017f */
[----:B-1----:R-:W-:Y:S05]  /*cfc0*/  @!P0 NANOSLEEP.SYNCS 0x989680 ;  /* 0x009896800000895d */ /* 0x002fea0003900000 */
[----:B------:R-:W1:Y:S02]  /*cfd0*/  @!P0 SYNCS.PHASECHK.TRANS64 P0, [R4+URZ+0x16860], R3 ;  /* 0x01686003040085a7 */ /* 0x000e64000800007f */
[----:B-1----:R-:W-:Y:S05]  /*cfe0*/  @!P0 BRA `(.L_x_12782) ;  /* 0xfffffffc00f08947 */ /* 0x002fea000383ffff */
[----:B------:R-:W-:Y:S05]  /*cff0*/  BRA `(.L_x_12887) ;  /* 0xffffffc400947947 */ /* 0x000fea000383ffff */
.L_x_12783:
        /* <DEDUP_REMOVED lines=8> */
.L_x_12889:
[----:B------:R-:W-:Y:S05]  /*d080*/  BSYNC B0 ;  /* 0x0000000000007941 */ /* 0x000fea0003800000 */
.L_x_12888:
[----:B------:R-:W0:Y:S01]  /*d090*/  S2R R2, SR_TID.X ;  /* 0x0000000000027919 */ /* 0x000e220000002100 */
[----:B------:R-:W-:Y:S01]  /*d0a0*/  IMAD.MOV.U32 R13, RZ, RZ, R16 ;  /* 0x000000ffff0d7224 */ /* 0x000fe200078e0010 */
[----:B------:R-:W-:Y:S01]  /*d0b0*/  MOV R11, 0x181f ;  /* 0x0000181f000b7802 */ /* 0x000fe20000000f00 */
[----:B------:R-:W-:Y:S01]  /*d0c0*/  IMAD.MOV.U32 R12, RZ, RZ, RZ ;  /* 0x000000ffff0c7224 */ /* 0x000fe200078e00ff */
[----:B------:R-:W-:Y:S01]  /*d0d0*/  ISETP.LT.OR P1, PT, R6, 0x1, P2 ;  /* 0x000000010600780c */ /* 0x000fe20001721670 */
[----:B------:R-:W-:Y:S02]  /*d0e0*/  IMAD.MOV.U32 R15, RZ, RZ, -0x1 ;  /* 0xffffffffff0f7424 */ /* 0x000fe400078e00ff */
[----:B------:R-:W-:-:S10]  /*d0f0*/  IMAD.MOV.U32 R0, RZ, RZ, R14 ;  /* 0x000000ffff007224 */ /* 0x000fd400078e000e */
[----:B0-----:R-:W-:Y:S05]  /*d100*/  WARPSYNC.COLLECTIVE R15, `(.L_x_12890) ;  /* 0x000000000f087348 */ /* 0x001fea0003c00000 */
[----:B------:R1:W2:Y:S02]  /*d110*/  SHFL.IDX P6, R14, R13, R12, R11 ;  /* 0x0000000c0d0e7389 */ /* 0x0002a400000c000b */
[----:B012---:R-:W-:Y:S01]  /*d120*/  ENDCOLLECTIVE ;  /* 0x000000000000791b */ /* 0x007fe20003800000 */
.L_x_12890:
[----:B------:R-:W-:Y:S01]  /*d130*/  IMAD.MOV.U32 R13, RZ, RZ, R17 ;  /* 0x000000ffff0d7224 */ /* 0x000fe200078e0011 */
[----:B------:R-:W-:Y:S01]  /*d140*/  MOV R12, 0x1 ;  /* 0x00000001000c7802 */ /* 0x000fe20000000f00 */
[----:B------:R-:W-:Y:S02]  /*d150*/  IMAD.SHL.U32 R5, R2, 0x8, RZ ;  /* 0x0000000802057824 */ /* 0x000fe400078e00ff */
[----:B------:R-:W-:-:S07]  /*d160*/  IMAD.MOV.U32 R2, RZ, RZ, R14 ;  /* 0x000000ffff027224 */ /* 0x000fce00078e000e */
[----:B------:R-:W-:Y:S05]  /*d170*/  WARPSYNC.COLLECTIVE R15, `(.L_x_12891) ;  /* 0x000000000f087348 */ /* 0x000fea0003c00000 */
[----:B------:R0:W1:Y:S02]  /*d180*/  SHFL.IDX P6, R14, R13, R12, R11 ;  /* 0x0000000c0d0e7389 */ /* 0x00006400000c000b */
[----:B01----:R-:W-:Y:S01]  /*d190*/  ENDCOLLECTIVE ;  /* 0x000000000000791b */ /* 0x003fe20003800000 */
.L_x_12891:
[----:B------:R-:W-:-:S05]  /*d1a0*/  LOP3.LUT R5, R5, 0x38, RZ, 0xc0, !PT ;  /* 0x0000003805057812 */ /* 0x000fca00078ec0ff */
[----:B------:R-:W-:-:S05]  /*d1b0*/  IMAD.SHL.U32 R5, R5, 0x2, RZ ;  /* 0x0000000205057824 */ /* 0x000fca00078e00ff */
[----:B------:R-:W-:Y:S01]  /*d1c0*/  IADD3 R2, P0, R2, R5, RZ ;  /* 0x0000000502027210 */ /* 0x000fe20007f1e0ff */
[----:B------:R-:W-:-:S04]  /*d1d0*/  IMAD.MOV.U32 R13, RZ, RZ, R16 ;  /* 0x000000ffff0d7224 */ /* 0x000fc800078e0010 */
[----:B------:R-:W-:Y:S01]  /*d1e0*/  IMAD.X R3, RZ, RZ, R0, P0 ;  /* 0x000000ffff037224 */ /* 0x000fe200000e0600 */
[----:B------:R-:W-:-:S05]  /*d1f0*/  LEA R0, R8, UR38, 0x1 ;  /* 0x0000002608007c11 */ /* 0x000fca000f8e08ff */
        /* <DEDUP_REMOVED lines=9> */
.L_x_12892:
[----:B------:R-:W-:Y:S02]  /*d290*/  IMAD.MOV.U32 R13, RZ, RZ, R17 ;  /* 0x000000ffff0d7224 */ /* 0x000fe400078e0011 */
[----:B------:R-:W-:Y:S01]  /*d2a0*/  IMAD.MOV.U32 R12, RZ, RZ, 0x2 ;  /* 0x00000002ff0c7424 */ /* 0x000fe200078e00ff */
[----:B------:R-:W-:-:S13]  /*d2b0*/  IADD3 R2, P0, R14, R5, RZ ;  /* 0x000000050e027210 */ /* 0x000fda0007f1e0ff */
[----:B------:R-:W-:Y:S05]  /*d2c0*/  WARPSYNC.COLLECTIVE R15, `(.L_x_12893) ;  /* 0x000000000f087348 */ /* 0x000fea0003c00000 */
[----:B------:R0:W1:Y:S02]  /*d2d0*/  SHFL.IDX P6, R14, R13, R12, R11 ;  /* 0x0000000c0d0e7389 */ /* 0x00006400000c000b */
[----:B01----:R-:W-:Y:S01]  /*d2e0*/  ENDCOLLECTIVE ;  /* 0x000000000000791b */ /* 0x003fe20003800000 */
.L_x_12893:
[----:B------:R-:W-:-:S05]  /*d2f0*/  IMAD.X R3, RZ, RZ, R7, P0 ;  /* 0x000000ffff037224 */ /* 0x000fca00000e0607 */
[----:B------:R-:W-:Y:S01]  /*d300*/  @!PT LDS RZ, [RZ] ;  /* 0x00000000fffff984 */ /* 0x000fe20000000800 */
[----:B------:R-:W-:Y:S01]  /*d310*/  @!PT LDS RZ, [RZ] ;  /* 0x00000000fffff984 */ /* 0x000fe20000000800 */
[----:B------:R-:W-:Y:S01]  /*d320*/  @!PT LDS RZ, [RZ] ;  /* 0x00000000fffff984 */ /* 0x000fe20000000800 */
[----:B------:R0:W-:Y:S01]  /*d330*/  LDGSTS.E.BYPASS.LTC128B.128 [R0+0xc00], desc[UR50][R2.64], !P1 ;  /* 0x00c0000002007fae */ /* 0x0001e2000c901d72 */
[----:B------:R-:W-:Y:S02]  /*d340*/  ISETP.LT.OR P1, PT, R6, 0x21, P2 ;  /* 0x000000210600780c */ /* 0x000fe40001721670 */
[----:B------:R-:W-:Y:S01]  /*d350*/  MOV R13, R16 ;  /* 0x00000010000d7202 */ /* 0x000fe20000000f00 */
[----:B------:R-:W-:-:S10]  /*d360*/  IMAD.MOV.U32 R8, RZ, RZ, R14 ;  /* 0x000000ffff087224 */ /* 0x000fd400078e000e */
[----:B0-----:R-:W-:Y:S05]  /*d370*/  WARPSYNC.COLLECTIVE R15, `(.L_x_12894) ;  /* 0x000000000f087348 */ /* 0x001fea0003c00000 */
[----:B------:R1:W2:Y:S02]  /*d380*/  SHFL.IDX P6, R14, R13, R12, R11 ;  /* 0x0000000c0d0e7389 */ /* 0x0002a400000c000b */
[----:B012---:R-:W-:Y:S01]  /*d390*/  ENDCOLLECTIVE ;  /* 0x000000000000791b */ /* 0x007fe20003800000 */
.L_x_12894:
[----:B------:R-:W-:Y:S02]  /*d3a0*/  IMAD.MOV.U32 R13, RZ, RZ, R17 ;  /* 0x000000ffff0d7224 */ /* 0x000fe400078e0011 */
[----:B------:R-:W-:Y:S02]  /*d3b0*/  IMAD.MOV.U32 R12, RZ, RZ, 0x3 ;  /* 0x00000003ff0c7424 */ /* 0x000fe400078e00ff */
[----:B------:R-:W-:-:S07]  /*d3c0*/  IMAD.MOV.U32 R10, RZ, RZ, R14 ;  /* 0x000000ffff0a7224 */ /* 0x000fce00078e000e */
[----:B------:R-:W-:Y:S05]  /*d3d0*/  WARPSYNC.COLLECTIVE R15, `(.L_x_12895) ;  /* 0x000000000f087348 */ /* 0x000fea0003c00000 */
[----:B------:R0:W1:Y:S02]  /*d3e0*/  SHFL.IDX P6, R14, R13, R12, R11 ;  /* 0x0000000c0d0e7389 */ /* 0x00006400000c000b */
[----:B01----:R-:W-:Y:S01]  /*d3f0*/  ENDCOLLECTIVE ;  /* 0x000000000000791b */ /* 0x003fe20003800000 */
.L_x_12895:
        /* <DEDUP_REMOVED lines=8> */
[----:B------:R-:W-:-:S12]  /*d480*/  IMAD.MOV.U32 R7, RZ, RZ, R14 ;  /* 0x000000ffff077224 */ /* 0x000fd800078e000e */
[----:B0-----:R-:W-:Y:S05]  /*d490*/  WARPSYNC.COLLECTIVE R15, `(.L_x_12896) ;  /* 0x000000000f087348 */ /* 0x001fea0003c00000 */
[----:B------:R1:W2:Y:S02]  /*d4a0*/  SHFL.IDX P6, R14, R13, R12, R11 ;  /* 0x0000000c0d0e7389 */ /* 0x0002a400000c000b */
[----:B012---:R-:W-:Y:S01]  /*d4b0*/  ENDCOLLECTIVE ;  /* 0x000000000000791b */ /* 0x007fe20003800000 */
.L_x_12896:
[----:B------:R-:W-:Y:S02]  /*d4c0*/  IMAD.MOV.U32 R13, RZ, RZ, R17 ;  /* 0x000000ffff0d7224 */ /* 0x000fe400078e0011 */
[----:B------:R-:W-:Y:S01]  /*d4d0*/  IMAD.MOV.U32 R12, RZ, RZ, 0x4 ;  /* 0x00000004ff0c7424 */ /* 0x000fe200078e00ff */
[----:B------:R-:W-:-:S13]  /*d4e0*/  IADD3 R2, P0, R14, R5, RZ ;  /* 0x000000050e027210 */ /* 0x000fda0007f1e0ff */
[----:B------:R-:W-:Y:S05]  /*d4f0*/  WARPSYNC.COLLECTIVE R15, `(.L_x_12897) ;  /* 0x000000000f087348 */ /* 0x000fea0003c00000 */
[----:B------:R0:W1:Y:S02]  /*d500*/  SHFL.IDX P6, R14, R13, R12, R11 ;  /* 0x0000000c0d0e7389 */ /* 0x00006400000c000b */
[----:B01----:R-:W-:Y:S01]  /*d510*/  ENDCOLLECTIVE ;  /* 0x000000000000791b */ /* 0x003fe20003800000 */
.L_x_12897:
[----:B------:R-:W-:-:S05]  /*d520*/  IADD3.X R3, RZ, R7, RZ, P0, !PT ;  /* 0x00000007ff037210 */ /* 0x000fca00007fe4ff */
[----:B------:R-:W-:Y:S01]  /*d530*/  @!PT LDS RZ, [RZ] ;  /* 0x00000000fffff984 */ /* 0x000fe20000000800 */
[----:B------:R-:W-:Y:S01]  /*d540*/  @!PT LDS RZ, [RZ] ;  /* 0x00000000fffff984 */ /* 0x000fe20000000800 */
[----:B------:R-:W-:Y:S01]  /*d550*/  @!PT LDS RZ, [RZ] ;  /* 0x00000000fffff984 */ /* 0x000fe20000000800 */
[----:B------:R0:W-:Y:S01]  /*d560*/  LDGSTS.E.BYPASS.LTC128B.128 [R0+0x1c00], desc[UR50][R2.64], !P1 ;  /* 0x01c0000002007fae */ /* 0x0001e2000c901d72 */
[----:B------:R-:W-:Y:S01]  /*d570*/  ISETP.LT.OR P1, PT, R6, 0x41, P2 ;  /* 0x000000410600780c */ /* 0x000fe20001721670 */
[----:B------:R-:W-:Y:S02]  /*d580*/  IMAD.MOV.U32 R13, RZ, RZ, R16 ;  /* 0x000000ffff0d7224 */ /* 0x000fe400078e0010 */
[----:B------:R-:W-:-:S10]  /*d590*/  IMAD.MOV.U32 R8, RZ, RZ, R14 ;  /* 0x000000ffff087224 */ /* 0x000fd400078e000e */
[----:B0-----:R-:W-:Y:S05]  /*d5a0*/  WARPSYNC.COLLECTIVE R15, `(.L_x_12898) ;  /* 0x000000000f087348 */ /* 0x001fea0003c00000 */
[----:B------:R1:W2:Y:S02]  /*d5b0*/  SHFL.IDX P6, R14, R13, R12, R11 ;  /* 0x0000000c0d0e7389 */ /* 0x0002a400000c000b */
[----:B012---:R-:W-:Y:S01]  /*d5c0*/  ENDCOLLECTIVE ;  /* 0x000000000000791b */ /* 0x007fe20003800000 */
.L_x_12898:
[----:B------:R-:W-:Y:S01]  /*d5d0*/  MOV R13, R17 ;  /* 0x00000011000d7202 */ /* 0x000fe20000000f00 */
[----:B------:R-:W-:Y:S02]  /*d5e0*/  IMAD.MOV.U32 R12, RZ, RZ, 0x5 ;  /* 0x00000005ff0c7424 */ /* 0x000fe400078e00ff */
[----:B------:R-:W-:-:S07]  /*d5f0*/  IMAD.MOV.U32 R10, RZ, RZ, R14 ;  /* 0x000000ffff0a7224 */ /* 0x000fce00078e000e */
[----:B------:R-:W-:Y:S05]  /*d600*/  WARPSYNC.COLLECTIVE R15, `(.L_x_12899) ;  /* 0x000000000f087348 */ /* 0x000fea0003c00000 */
[----:B------:R0:W1:Y:S02]  /*d610*/  SHFL.IDX P6, R14, R13, R12, R11 ;  /* 0x0000000c0d0e7389 */ /* 0x00006400000c000b */
[----:B01----:R-:W-:Y:S01]  /*d620*/  ENDCOLLECTIVE ;  /* 0x000000000000791b */ /* 0x003fe20003800000 */
.L_x_12899:
        /* <DEDUP_REMOVED lines=12> */
.L_x_12900:
[----:B------:R-:W-:Y:S02]  /*d6f0*/  IMAD.MOV.U32 R13, RZ, RZ, R17 ;  /* 0x000000ffff0d7224 */ /* 0x000fe400078e0011 */
[----:B------:R-:W-:Y:S01]  /*d700*/  IMAD.MOV.U32 R12, RZ, RZ, 0x6 ;  /* 0x00000006ff0c7424 */ /* 0x000fe200078e00ff */
[----:B------:R-:W-:-:S13]  /*d710*/  IADD3 R2, P0, R14, R5, RZ ;  /* 0x000000050e027210 */ /* 0x000fda0007f1e0ff */
[----:B------:R-:W-:Y:S05]  /*d720*/  WARPSYNC.COLLECTIVE R15, `(.L_x_12901) ;  /* 0x000000000f087348 */ /* 0x000fea0003c00000 */
[----:B------:R0:W1:Y:S02]  /*d730*/  SHFL.IDX P6, R14, R13, R12, R11 ;  /* 0x0000000c0d0e7389 */ /* 0x00006400000c000b */
[----:B01----:R-:W-:Y:S01]  /*d740*/  ENDCOLLECTIVE ;  /* 0x000000000000791b */ /* 0x003fe20003800000 */
.L_x_12901:
[----:B------:R-:W-:-:S05]  /*d750*/  IMAD.X R3, RZ, RZ, R7, P0 ;  /* 0x000000ffff037224 */ /* 0x000fca00000e0607 */
[----:B------:R-:W-:Y:S01]  /*d760*/  @!PT LDS RZ, [RZ] ;  /* 0x00000000fffff984 */ /* 0x000fe20000000800 */
[----:B------:R-:W-:Y:S01]  /*d770*/  @!PT LDS RZ, [RZ] ;  /* 0x00000000fffff984 */ /* 0x000fe20000000800 */
[----:B------:R-:W-:Y:S01]  /*d780*/  @!PT LDS RZ, [RZ] ;  /* 0x00000000fffff984 */ /* 0x000fe20000000800 */
[----:B------:R0:W-:Y:S01]  /*d790*/  LDGSTS.E.BYPASS.LTC128B.128 [R0+0x2c00], desc[UR50][R2.64], !P1 ;  /* 0x02c0000002007fae */ /* 0x0001e2000c901d72 */
[----:B------:R-:W-:Y:S01]  /*d7a0*/  ISETP.LT.OR P1, PT, R6, 0x61, P2 ;  /* 0x000000610600780c */ /* 0x000fe20001721670 */
[----:B------:R-:W-:Y:S01]  /*d7b0*/  IMAD.MOV.U32 R13, RZ, RZ, R16 ;  /* 0x000000ffff0d7224 */ /* 0x000fe200078e0010 */
[----:B------:R-:W-:-:S11]  /*d7c0*/  MOV R8, R14 ;  /* 0x0000000e00087202 */ /* 0x000fd60000000f00 */
[----:B0-----:R-:W-:Y:S05]  /*d7d0*/  WARPSYNC.COLLECTIVE R15, `(.L_x_12902) ;  /* 0x000000000f087348 */ /* 0x001fea0003c00000 */
[----:B------:R1:W2:Y:S02]  /*d7e0*/  SHFL.IDX P6, R14, R13, R12, R11 ;  /* 0x0000000c0d0e7389 */ /* 0x0002a400000c000b */
[----:B012---:R-:W-:Y:S01]  /*d7f0*/  ENDCOLLECTIVE ;  /* 0x000000000000791b */ /* 0x007fe20003800000 */
.L_x_12902:
[----:B------:R-:W-:Y:S02]  /*d800*/  IMAD.MOV.U32 R13, RZ, RZ, R17 ;  /* 0x000000ffff0d7224 */ /* 0x000fe400078e0011 */
[----:B------:R-:W-:Y:S02]  /*d810*/  IMAD.MOV.U32 R12, RZ, RZ, 0x7 ;  /* 0x00000007ff0c7424 */ /* 0x000fe400078e00ff */
[----:B------:R-:W-:-:S07]  /*d820*/  IMAD.MOV.U32 R10, RZ, RZ, R14 ;  /* 0x000000ffff0a7224 */ /* 0x000fce00078e000e */
[----:B------:R-:W-:Y:S05]  /*d830*/  WARPSYNC.COLLECTIVE R15, `(.L_x_12903) ;  /* 0x000000000f087348 */ /* 0x000fea0003c00000 */
[----:B------:R0:W1:Y:S02]  /*d840*/  SHFL.IDX P6, R14, R13, R12, R11 ;  /* 0x0000000c0d0e7389 */ /* 0x00006400000c000b */
[----:B01----:R-:W-:Y:S01]  /*d850*/  ENDCOLLECTIVE ;  /* 0x000000000000791b */ /* 0x003fe20003800000 */
.L_x_12903:
[----:B------:R-:W-:-:S05]  /*d860*/  IADD3 R2, P0, R10, R5, RZ ;  /* 0x000000050a027210 */ /* 0x000fca0007f1e0ff */
[----:B------:R-:W-:-:S05]  /*d870*/  IMAD.X R3, RZ, RZ, R8, P0 ;  /* 0x000000ffff037224 */ /* 0x000fca00000e0608 */
[----:B------:R-:W-:Y:S01]  /*d880*/  @!PT LDS RZ, [RZ] ;  /* 0x00000000fffff984 */ /* 0x000fe20000000800 */
[----:B------:R-:W-:Y:S01]  /*d890*/  @!PT LDS RZ, [RZ] ;  /* 0x00000000fffff984 */ /* 0x000fe20000000800 */
[----:B------:R-:W-:Y:S01]  /*d8a0*/  @!PT LDS RZ, [RZ] ;  /* 0x00000000fffff984 */ /* 0x000fe20000000800 */
[----:B------:R0:W-:Y:S01]  /*d8b0*/  LDGSTS.E.BYPASS.LTC128B.128 [R0+0x3400], desc[UR50][R2.64], !P1 ;  /* 0x0340000002007fae */ /* 0x0001e2000c901d72 */
[----:B------:R-:W-:Y:S01]  /*d8c0*/  MOV R13, R16 ;  /* 0x00000010000d7202 */ /* 0x000fe20000000f00 */
[----:B------:R-:W-:-:S07]  /*d8d0*/  IMAD.MOV.U32 R7, RZ, RZ, R14 ;  /* 0x000000ffff077224 */ /* 0x000fce00078e000e */
[----:B0-----:R-:W-:Y:S05]  /*d8e0*/  WARPSYNC.COLLECTIVE R15, `(.L_x_12904) ;  /* 0x000000000f087348 */ /* 0x001fea0003c00000 */
[----:B------:R1:W2:Y:S02]  /*d8f0*/  SHFL.IDX P6, R14, R13, R12, R11 ;  /* 0x0000000c0d0e7389 */ /* 0x0002a400000c000b */
[----:B012---:R-:W-:Y:S01]  /*d900*/  ENDCOLLECTIVE ;  /* 0x000000000000791b */ /* 0x007fe20003800000 */
.L_x_12904:
[----:B------:R-:W-:Y:S05]  /*d910*/  BRA `(.L_x_12905) ;  /* 0xffffffc000347947 */ /* 0x000fea000383ffff */
.L_x_12788:
[----:B0-----:R0:W2:Y:S02]  /*d920*/  SYNCS.PHASECHK.TRANS64.TRYWAIT P0, [R7+URZ+0x16820], R0 ;  /* 0x01682000070075a7 */ /* 0x0010a4000800017f */
[----:B--2---:R-:W-:Y:S05]  /*d930*/  @!P0 NANOSLEEP.SYNCS 0x989680 ;  /* 0x009896800000895d */ /* 0x004fea0003900000 */
[----:B------:R-:W2:Y:S02]  /*d940*/  @!P0 SYNCS.PHASECHK.TRANS64 P0, [R7+URZ+0x16820], R0 ;  /* 0x01682000070085a7 */ /* 0x000ea4000800007f */
[----:B--2---:R-:W-:Y:S05]  /*d950*/  @!P0 BRA `(.L_x_12788) ;  /* 0xfffffffc00f08947 */ /* 0x004fea000383ffff */
[----:B------:R-:W-:Y:S05]  /*d960*/  BRA `(.L_x_12906) ;  /* 0xffffffc000cc7947 */ /* 0x000fea000383ffff */
.L_x_12789:
        /* <DEDUP_REMOVED lines=11> */
.L_x_12908:
[----:B------:R-:W-:Y:S05]  /*da20*/  BSYNC B0 ;  /* 0x0000000000007941 */ /* 0x000fea0003800000 */
.L_x_12907:
[----:B------:R-:W-:Y:S05]  /*da30*/  BRA `(.L_x_12909) ;  /* 0xffffffc000b47947 */ /* 0x000fea000383ffff */
.L_x_12792:
[----:B------:R-:W-:Y:S01]  /*da40*/  BSSY B1, `(.L_x_12910) ;  /* 0x0000006000017945 */ /* 0x000fe20003800000 */
[----:B------:R-:W-:-:S07]  /*da50*/  IMAD.MOV.U32 R15, RZ, RZ, -0x1 ;  /* 0xffffffffff0f7424 */ /* 0x000fce00078e00ff */
[----:B0-----:R-:W-:Y:S05]  /*da60*/  WARPSYNC.COLLECTIVE R15, `(.L_x_12911) ;  /* 0x000000000f0c7348 */ /* 0x001fea0003c00000 */
[----:B------:R-:W-:Y:S02]  /*da70*/  ELECT P6, UR62, PT ;  /* 0x00000000003e782f */ /* 0x000fe400038c0000 */
[----:B------:R-:W-:Y:S01]  /*da80*/  MOV R14, UR62 ;  /* 0x0000003e000e7c02 */ /* 0x000fe20008000f00 */
[----:B0-----:R-:W-:Y:S10]  /*da90*/  ENDCOLLECTIVE ;  /* 0x000000000000791b */ /* 0x001ff40003800000 */
.L_x_12911:
[----:B------:R-:W-:Y:S05]  /*daa0*/  BSYNC B1 ;  /* 0x0000000000017941 */ /* 0x000fea0003800000 */
.L_x_12910:
[----:B------:R-:W-:Y:S05]  /*dab0*/  BRA `(.L_x_12912) ;  /* 0xffffffc000ac7947 */ /* 0x000fea000383ffff */
.L_x_12794:
[----:B0-----:R0:W1:Y:S02]  /*dac0*/  SYNCS.PHASECHK.TRANS64.TRYWAIT P1, [R5+URZ+0x16840], R0 ;  /* 0x01684000050075a7 */ /* 0x001064000802017f */
[----:B-1----:R-:W-:Y:S05]  /*dad0*/  @!P1 NANOSLEEP.SYNCS 0x989680 ;  /* 0x009896800000995d */ /* 0x002fea0003900000 */
[----:B------:R-:W1:Y:S02]  /*dae0*/  @!P1 SYNCS.PHASECHK.TRANS64 P1, [R5+URZ+0x16840], R0 ;  /* 0x01684000050095a7 */ /* 0x000e64000802007f */
[----:B-1----:R-:W-:Y:S05]  /*daf0*/  @!P1 BRA `(.L_x_12794) ;  /* 0xfffffffc00f09947 */ /* 0x002fea000383ffff */
[----:B------:R-:W-:Y:S05]  /*db00*/  BRA `(.L_x_12913) ;  /* 0xffffffc000cc7947 */ /* 0x000fea000383ffff */
.L_x_12796:
[----:B-1----:R1:W2:Y:S02]  /*db10*/  SYNCS.PHASECHK.TRANS64.TRYWAIT P1, [R3+URZ+0x16840], R2 ;  /* 0x01684002030075a7 */ /* 0x0022a4000802017f */
[----:B--2---:R-:W-:Y:S05]  /*db20*/  @!P1 NANOSLEEP.SYNCS 0x989680 ;  /* 0x009896800000995d */ /* 0x004fea0003900000 */
[----:B------:R-:W2:Y:S02]  /*db30*/  @!P1 SYNCS.PHASECHK.TRANS64 P1, [R3+URZ+0x16840], R2 ;  /* 0x01684002030095a7 */ /* 0x000ea4000802007f */
[----:B--2---:R-:W-:Y:S05]  /*db40*/  @!P1 BRA `(.L_x_12796) ;  /* 0xfffffffc00f09947 */ /* 0x004fea000383ffff */
[----:B------:R-:W-:Y:S05]  /*db50*/  BRA `(.L_x_12914) ;  /* 0xffffffc000d87947 */ /* 0x000fea000383ffff */
.L_x_12798:
[----:B--2---:R2:W3:Y:S02]  /*db60*/  SYNCS.PHASECHK.TRANS64.TRYWAIT P1, [R5+URZ+0x16860], R0 ;  /* 0x01686000050075a7 */ /* 0x0044e4000802017f */
[----:B---3--:R-:W-:Y:S05]  /*db70*/  @!P1 NANOSLEEP.SYNCS 0x989680 ;  /* 0x009896800000995d */ /* 0x008fea0003900000 */
[----:B------:R-:W3:Y:S02]  /*db80*/  @!P1 SYNCS.PHASECHK.TRANS64 P1, [R5+URZ+0x16860], R0 ;  /* 0x01686000050095a7 */ /* 0x000ee4000802007f */
[----:B---3--:R-:W-:Y:S05]  /*db90*/  @!P1 BRA `(.L_x_12798) ;  /* 0xfffffffc00f09947 */ /* 0x008fea000383ffff */
[----:B------:R-:W-:Y:S05]  /*dba0*/  BRA `(.L_x_12915) ;  /* 0xffffffc000d47947 */ /* 0x000fea000383ffff */
.L_x_12916:
        /* <DEDUP_REMOVED lines=13> */
.L_x_15861:


//--------------------- .text._ZN7cutlass13device_kernelIN5flash11enable_sm90INS1_16FlashAttnFwdSm90INS1_25CollectiveMainloopFwdSm90ILi2EN4cute5tupleIJNS5_1CILi1EEES8_S8_EEENS6_IJNS7_ILi192EEENS7_ILi128EEENS7_ILi64EEEEEELi64ENS_10bfloat16_tEfNS_4arch4Sm90ELb0ELb0ELb0ELb1ELb1ELb0ELb0ELb1ELb1ELb1ELb0ELb0EEENS1_21CollectiveEpilogueFwdINS6_IJSA_SC_SB_EEES9_SE_SG_Li384ELb1ELb1ELb0ELb0EEENS1_36VarlenDynamicPersistentTileSchedulerILi192ELi128ELi384ELi128ELb0ELb1ELb1ELb0ELb1ELb1EEEEEEEEEvNT_6ParamsE --------------------------
	.section	.text._ZN7cutlass13device_kernelIN5flash11enable_sm90INS1_16FlashAttnFwdSm90INS1_25CollectiveMainloopFwdSm90ILi2EN4cute5tupleIJNS5_1CILi1EEES8_S8_EEENS6_IJNS7_ILi192EEENS7_ILi128EEENS7_ILi64EEEEEELi64ENS_10bfloat16_tEfNS_4arch4Sm90ELb0ELb0ELb0ELb1ELb1ELb0ELb0ELb1ELb1ELb1ELb0ELb0EEENS1_21CollectiveEpilogueFwdINS6_IJSA_SC_SB_EEES9_SE_SG_Li384ELb1ELb1ELb0ELb0EEENS1_36VarlenDynamicPersistentTileSchedulerILi192ELi128ELi384ELi128ELb0ELb1ELb1ELb0ELb1ELb1EEEEEEEEEvNT_6ParamsE,"ax",@progbits
	.align	128
.text._ZN7cutlass13device_kernelIN5flash11enable_sm90INS1_16FlashAttnFwdSm90INS1_25CollectiveMainloopFwdSm90ILi2EN4cute5tupleIJNS5_1CILi1EEES8_S8_EEENS6_IJNS7_ILi192EEENS7_ILi128EEENS7_ILi64EEEEEELi64ENS_10bfloat16_tEfNS_4arch4Sm90ELb0ELb0ELb0ELb1ELb1ELb0ELb0ELb1ELb1ELb1ELb0ELb0EEENS1_21CollectiveEpilogueFwdINS6_IJSA_SC_SB_EEES9_SE_SG_Li384ELb1ELb1ELb0ELb0EEENS1_36VarlenDynamicPersistentTileSchedulerILi192ELi128ELi384ELi128ELb0ELb1ELb1ELb0ELb1ELb1EEEEEEEEEvNT_6ParamsE:
        .type           _ZN7cutlass13device_kernelIN5flash11enable_sm90INS1_16FlashAttnFwdSm90INS1_25CollectiveMainloopFwdSm90ILi2EN4cute5tupleIJNS5_1CILi1EEES8_S8_EEENS6_IJNS7_ILi192EEENS7_ILi128EEENS7_ILi64EEEEEELi64ENS_10bfloat16_tEfNS_4arch4Sm90ELb0ELb0ELb0ELb1ELb1ELb0ELb0ELb1ELb1ELb1ELb0ELb0EEENS1_21CollectiveEpilogueFwdINS6_IJSA_SC_SB_EEES9_SE_SG_Li384ELb1ELb1ELb0ELb0EEENS1_36VarlenDynamicPersistentTileSchedulerILi192ELi128ELi384ELi128ELb0ELb1ELb1ELb0ELb1ELb1EEEEEEEEEvNT_6ParamsE,@function
        .size           _ZN7cutlass13device_kernelIN5flash11enable_sm90INS1_16FlashAttnFwdSm90INS1_25CollectiveMainloopFwdSm90ILi2EN4cute5tupleIJNS5_1CILi1EEES8_S8_EEENS6_IJNS7_ILi192EEENS7_ILi128EEENS7_ILi64EEEEEELi64ENS_10bfloat16_tEfNS_4arch4Sm90ELb0ELb0ELb0ELb1ELb1ELb0ELb0ELb1ELb1ELb1ELb0ELb0EEENS1_21CollectiveEpilogueFwdINS6_IJSA_SC_SB_EEES9_SE_SG_Li384ELb1ELb1ELb0ELb0EEENS1_36VarlenDynamicPersistentTileSchedulerILi192ELi128ELi384ELi128ELb0ELb1ELb1ELb0ELb1ELb1EEEEEEEEEvNT_6ParamsE,(.L_x_15862 - _ZN7cutlass13device_kernelIN5flash11enable_sm90INS1_16FlashAttnFwdSm90INS1_25CollectiveMainloopFwdSm90ILi2EN4cute5tupleIJNS5_1CILi1EEES8_S8_EEENS6_IJNS7_ILi192EEENS7_ILi128EEENS7_ILi64EEEEEELi64ENS_10bfloat16_tEfNS_4arch4Sm90ELb0ELb0ELb0ELb1ELb1ELb0ELb0ELb1ELb1ELb1ELb0ELb0EEENS1_21CollectiveEpilogueFwdINS6_IJSA_SC_SB_EEES9_SE_SG_Li384ELb1ELb1ELb0ELb0EEENS1_36VarlenDynamicPersistentTileSchedulerILi192ELi128ELi384ELi128ELb0ELb1ELb1ELb0ELb1ELb1EEEEEEEEEvNT_6ParamsE)
        .other          _ZN7cutlass13device_kernelIN5flash11enable_sm90INS1_16FlashAttnFwdSm90INS1_25CollectiveMainloopFwdSm90ILi2EN4cute5tupleIJNS5_1CILi1EEES8_S8_EEENS6_IJNS7_ILi192EEENS7_ILi128EEENS7_ILi64EEEEEELi64ENS_10bfloat16_tEfNS_4arch4Sm90ELb0ELb0ELb0ELb1ELb1ELb0ELb0ELb1ELb1ELb1ELb0ELb0EEENS1_21CollectiveEpilogueFwdINS6_IJSA_SC_SB_EEES9_SE_SG_Li384ELb1ELb1ELb0ELb0EEENS1_36VarlenDynamicPersistentTileSchedulerILi192ELi128ELi384ELi128ELb0ELb1ELb1ELb0ELb1ELb1EEEEEEEEEvNT_6ParamsE,@"STO_CUDA_ENTRY STV_DEFAULT"
_ZN7cutlass13device_kernelIN5flash11enable_sm90INS1_16FlashAttnFwdSm90INS1_25CollectiveMainloopFwdSm90ILi2EN4cute5tupleIJNS5_1CILi1EEES8_S8_EEENS6_IJNS7_ILi192EEENS7_ILi128EEENS7_ILi64EEEEEELi64ENS_10bfloat16_tEfNS_4arch4Sm90ELb0ELb0ELb0ELb1ELb1ELb0ELb0ELb1ELb1ELb1ELb0ELb0EEENS1_21CollectiveEpilogueFwdINS6_IJSA_SC_SB_EEES9_SE_SG_Li384ELb1ELb1ELb0ELb0EEENS1_36VarlenDynamicPersistentTileSchedulerILi192ELi128ELi384ELi128ELb0ELb1ELb1ELb0ELb1ELb1EEEEEEEEEvNT_6ParamsE:
        /* <DEDUP_REMOVED lines=45> */
.L_x_12917:
        /* <DEDUP_REMOVED lines=22> */
.L_x_12918:
        /* <DEDUP_REMOVED lines=18> */
.L_x_12919:
        /* <DEDUP_REMOVED lines=22> */
.L_x_12920:
        /* <DEDUP_REMOVED lines=23> */
.L_x_12921:
        /* <DEDUP_REMOVED lines=8> */
.L_x_12923:
        /* <DEDUP_REMOVED lines=30> */
[----:B------:R-:W-:Y:S02]  /*0a80*/  LEA.HI R2, R3, R156, RZ, 0x5 ;  /* 0x0000009c03027211 */ /* 0x000fe400078f28ff */
[----:B------:R-:W-:Y:S01]  /*0a90*/  SHF.R.S32.HI R7, RZ, 0x4, R0 ;  /* 0x00000004ff077819 */ /* 0x000fe20000011400 */
[----:B------:R-:W-:Y:S01]  /*0aa0*/  IMAD.IADD R18, R156, 0x1, -R5 ;  /* 0x000000019c127824 */ /* 0x000fe200078e0a05 */
[----:B------:R-:W-:Y:S01]  /*0ab0*/  LOP3.LUT R5, R0, 0x3fffff0, RZ, 0xc0, !PT ;  /* 0x03fffff000057812 */ /* 0x000fe200078ec0ff */
[----:B------:R-:W-:Y:S01]  /*0ac0*/  IMAD.SHL.U32 R2, R2, 0x20, RZ ;  /* 0x0000002002027824 */ /* 0x000fe200078e00ff */
[----:B------:R-:W-:Y:S02]  /*0ad0*/  LEA.HI R0, R0, R7, RZ, 0x1 ;  /* 0x0000000700007211 */ /* 0x000fe400078f08ff */
[----:B------:R-:W-:Y:S01]  /*0ae0*/  SHF.R.S32.HI R9, RZ, 0x1f, R18 ;  /* 0x0000001fff097819 */ /* 0x000fe20000011412 */
[----:B------:R-:W-:Y:S01]  /*0af0*/  IMAD.IADD R5, R156, 0x1, -R5 ;  /* 0x000000019c057824 */ /* 0x000fe200078e0a05 */
[----:B------:R-:W-:-:S02]  /*0b00*/  LOP3.LUT R2, R2, 0xfffffc00, RZ, 0xc0, !PT ;  /* 0xfffffc0002027812 */ /* 0x000fc400078ec0ff */
[----:B------:R-:W-:Y:S02]  /*0b10*/  LOP3.LUT R0, R0, 0x1ffffffe, RZ, 0xc0, !PT ;  /* 0x1ffffffe00007812 */ /* 0x000fe400078ec0ff */
[----:B------:R-:W-:Y:S01]  /*0b20*/  LEA.HI R4, R9, R18, RZ, 0x2 ;  /* 0x0000001209047211 */ /* 0x000fe200078f10ff */
[----:B------:R-:W-:Y:S01]  /*0b30*/  IMAD R5, R5, 0x40, R2 ;  /* 0x0000004005057824 */ /* 0x000fe200078e0202 */
[----:B------:R-:W-:Y:S01]  /*0b40*/  LEA.HI R2, R3, R156, RZ, 0x2 ;  /* 0x0000009c03027211 */ /* 0x000fe200078f10ff */
[----:B------:R-:W-:Y:S01]  /*0b50*/  IMAD.IADD R0, R7, 0x1, -R0 ;  /* 0x0000000107007824 */ /* 0x000fe200078e0a00 */
[----:B------:R-:W-:Y:S02]  /*0b60*/  SHF.R.S32.HI R22, RZ, 0x7, R22 ;  /* 0x00000007ff167819 */ /* 0x000fe40000011416 */
[--C-:B------:R-:W-:Y:S02]  /*0b70*/  SHF.R.S32.HI R6, RZ, 0x2, R4.reuse ;  /* 0x00000002ff067819 */ /* 0x100fe40000011404 */
[----:B------:R-:W-:Y:S01]  /*0b80*/  LEA R154, R0, R5, 0x3 ;  /* 0x00000005009a7211 */ /* 0x000fe200078e18ff */
[----:B------:R-:W-:Y:S01]  /*0b90*/  IMAD.HI R0, R22, 0x55555556, RZ ;  /* 0x5555555616007827 */ /* 0x000fe200078e02ff */
[----:B------:R-:W-:-:S02]  /*0ba0*/  SHF.R.S32.HI R11, RZ, 0x1f, R4 ;  /* 0x0000001fff0b7819 */ /* 0x000fc40000011404 */
[----:B------:R-:W-:Y:S02]  /*0bb0*/  LOP3.LUT R5, R2, 0xfffffffc, RZ, 0xc0, !PT ;  /* 0xfffffffc02057812 */ /* 0x000fe400078ec0ff */
[----:B------:R-:W-:Y:S02]  /*0bc0*/  LEA.HI R11, R11, R6, RZ, 0x3 ;  /* 0x000000060b0b7211 */ /* 0x000fe400078f18ff */
[----:B------:R-:W-:Y:S01]  /*0bd0*/  LEA.HI R7, R0, R0, RZ, 0x1 ;  /* 0x0000000000077211 */ /* 0x000fe200078f08ff */
[----:B------:R-:W-:Y:S01]  /*0be0*/  IMAD.IADD R2, R156, 0x1, -R5 ;  /* 0x000000019c027824 */ /* 0x000fe200078e0a05 */
[----:B------:R-:W-:Y:S02]  /*0bf0*/  LOP3.LUT R11, R11, 0xfffffff8, RZ, 0xc0, !PT ;  /* 0xfffffff80b0b7812 */ /* 0x000fe400078ec0ff */
[----:B------:R-:W-:Y:S01]  /*0c00*/  LEA.HI R9, R9, R18, RZ, 0x5 ;  /* 0x0000001209097211 */ /* 0x000fe200078f28ff */
[----:B------:R-:W-:Y:S01]  /*0c10*/  IMAD R7, R7, -0x3, R22 ;  /* 0xfffffffd07077824 */ /* 0x000fe200078e0216 */
[----:B------:R-:W-:Y:S01]  /*0c20*/  LEA.HI R0, R2, R2, RZ, 0x1 ;  /* 0x0000000202007211 */ /* 0x000fe200078f08ff */
[----:B------:R-:W-:Y:S01]  /*0c30*/  IMAD.IADD R6, R6, 0x1, -R11 ;  /* 0x0000000106067824 */ /* 0x000fe200078e0a0b */
[----:B------:R-:W-:-:S02]  /*0c40*/  LEA.HI R3, R3, R156, RZ, 0x3 ;  /* 0x0000009c03037211 */ /* 0x000fc400078f18ff */
[----:B------:R-:W-:Y:S02]  /*0c50*/  SHF.R.S32.HI R9, RZ, 0x5, R9 ;  /* 0x00000005ff097819 */ /* 0x000fe40000011409 */
[----:B------:R-:W-:Y:S02]  /*0c60*/  LOP3.LUT R11, R0, 0x1ffffffe, RZ, 0xc0, !PT ;  /* 0x1ffffffe000b7812 */ /* 0x000fe400078ec0ff */
[----:B------:R-:W-:Y:S01]  /*0c70*/  LOP3.LUT R5, R3, 0xfffffff8, RZ, 0xc0, !PT ;  /* 0xfffffff803057812 */ /* 0x000fe200078ec0ff */
[----:B------:R-:W-:Y:S01]  /*0c80*/  IMAD R6, R9, 0x10, R6 ;  /* 0x0000001009067824 */ /* 0x000fe200078e0206 */
[----:B------:R-:W-:Y:S01]  /*0c90*/  LOP3.LUT R13, R4, 0x7ffffffc, RZ, 0xc0, !PT ;  /* 0x7ffffffc040d7812 */ /* 0x000fe200078ec0ff */
[----:B------:R-:W-:Y:S01]  /*0ca0*/  IMAD.IADD R0, R2, 0x1, -R11 ;  /* 0x0000000102007824 */ /* 0x000fe200078e0a0b */
[----:B------:R-:W-:Y:S01]  /*0cb0*/  SHF.R.S32.HI R17, RZ, 0x3, R3 ;  /* 0x00000003ff117819 */ /* 0x000fe20000011403 */
[----:B------:R-:W-:Y:S01]  /*0cc0*/  IMAD.IADD R2, R156, 0x1, -R5 ;  /* 0x000000019c027824 */ /* 0x000fe200078e0a05 */
[----:B------:R-:W-:Y:S01]  /*0cd0*/  LEA R23, R7, R6, 0x6 ;  /* 0x0000000607177211 */ /* 0x000fe200078e30ff */
[----:B------:R-:W-:-:S02]  /*0ce0*/  IMAD.IADD R13, R18, 0x1, -R13 ;  /* 0x00000001120d7824 */ /* 0x000fc400078e0a0d */
[----:B------:R-:W-:Y:S02]  /*0cf0*/  IMAD.SHL.U32 R16, R2, 0x8, RZ ;  /* 0x0000000802107824 */ /* 0x000fe400078e00ff */
[----:B------:R-:W-:Y:S02]  /*0d00*/  IMAD R152, R13, R152, 0x80 ;  /* 0x000000800d987424 */ /* 0x000fe400078e0298 */
[----:B------:R-:W-:Y:S01]  /*0d10*/  IMAD R153, R0, 0x8, R23 ;  /* 0x0000000800997824 */ /* 0x000fe200078e0217 */
[----:B------:R-:W-:-:S07]  /*0d20*/  SHF.R.S32.HI R155, RZ, 0x1f, R16 ;  /* 0x0000001fff9b7819 */ /* 0x000fce0000011410 */
.L_x_12957:
        /* <DEDUP_REMOVED lines=24> */
[----:B------:R-:W3:Y:S01]  /*0eb0*/  @P1 LDG.E R6, desc[UR50][R6.64] ;  /* 0x0000003206061981 */ /* 0x000ee2000c1e1900 */
        /* <DEDUP_REMOVED lines=9> */
[----:B------:R-:W-:-:S02]  /*0f50*/  CS2R R24, SRZ ;  /* 0x0000000000187805 */ /* 0x000fc4000001ff00 */
[----:B------:R-:W-:Y:S02]  /*0f60*/  MOV R3, RZ ;  /* 0x000000ff00037202 */ /* 0x000fe40000000f00 */
[----:B------:R-:W-:Y:S01]  /*0f70*/  CS2R R26, SRZ ;  /* 0x00000000001a7805 */ /* 0x000fe2000001ff00 */
[----:B------:R-:W-:Y:S01]  /*0f80*/  UIMAD UR4, UR4, UR6, URZ ;  /* 0x00000006040472a4 */ /* 0x000fe2000f8e023f */
[----:B------:R-:W-:Y:S02]  /*0f90*/  CS2R R30, SRZ ;  /* 0x00000000001e7805 */ /* 0x000fe4000001ff00 */
[----:B------:R-:W-:Y:S02]  /*0fa0*/  CS2R R36, SRZ ;  /* 0x0000000000247805 */ /* 0x000fe4000001ff00 */
[----:B-----5:R-:W-:Y:S02]  /*0fb0*/  CS2R R14, SRZ ;  /* 0x00000000000e7805 */ /* 0x020fe4000001ff00 */
[----:B------:R-:W-:-:S02]  /*0fc0*/  CS2R R38, SRZ ;  /* 0x0000000000267805 */ /* 0x000fc4000001ff00 */
[----:B------:R-:W-:Y:S02]  /*0fd0*/  CS2R R12, SRZ ;  /* 0x00000000000c7805 */ /* 0x000fe4000001ff00 */
[----:B------:R-:W-:Y:S01]  /*0fe0*/  CS2R R40, SRZ ;  /* 0x0000000000287805 */ /* 0x000fe2000001ff00 */
[----:B------:R-:W-:Y:S01]  /*0ff0*/  IMAD.MOV.U32 R42, RZ, RZ, RZ ;  /* 0x000000ffff2a7224 */ /* 0x000fe200078e00ff */
[----:B--2---:R-:W-:Y:S02]  /*1000*/  @P0 R2UR UR42, R4 ;  /* 0x00000000042a02ca */ /* 0x004fe400000e0000 */
[----:B------:R-:W-:Y:S02]  /*1010*/  PLOP3.LUT P0, PT, PT, PT, PT, 0x80, 0x0 ;  /* 0x000000000000781c */ /* 0x000fe40003f0f070 */
[----:B---3--:R-:W-:Y:S01]  /*1020*/  @P1 R2UR UR4, R6 ;  /* 0x00000000060412ca */ /* 0x008fe200000e0000 */
[----:B------:R-:W-:-:S14]  /*1030*/  @P1 BRA `(.L_x_12924) ;  /* 0x0000000000341947 */ /* 0x000fdc0003800000 */
        /* <DEDUP_REMOVED lines=13> */
.L_x_12924:
[----:B------:R-:W-:Y:S01]  /*1110*/  UIADD3 UR42, -UR42, UR4, URZ ;  /* 0x000000042a2a7290 */ /* 0x000fe2000fffe13f */
[----:B------:R-:W-:Y:S01]  /*1120*/  CS2R R44, SRZ ;  /* 0x00000000002c7805 */ /* 0x000fe2000001ff00 */
[----:B------:R-:W-:Y:S01]  /*1130*/  IMAD.MOV.U32 R43, RZ, RZ, RZ ;  /* 0x000000ffff2b7224 */ /* 0x000fe200078e00ff */
[----:B------:R-:W-:Y:S01]  /*1140*/  CS2R R46, SRZ ;  /* 0x00000000002e7805 */ /* 0x000fe2000001ff00 */
[----:B------:R-:W-:Y:S01]  /*1150*/  UISETP.GE.AND UP0, UPT, UR42, 0x1, UPT ;  /* 0x000000012a00788c */ /* 0x000fe2000bf06270 */
[----:B------:R-:W-:Y:S01]  /*1160*/  CS2R R48, SRZ ;  /* 0x0000000000307805 */ /* 0x000fe2000001ff00 */
[----:B------:R-:W-:Y:S01]  /*1170*/  UIADD3 UR4, UR42, 0x7f, URZ ;  /* 0x0000007f2a047890 */ /* 0x000fe2000fffe03f */
[----:B------:R-:W-:Y:S02]  /*1180*/  CS2R R50, SRZ ;  /* 0x0000000000327805 */ /* 0x000fe4000001ff00 */
[----:B------:R-:W-:Y:S01]  /*1190*/  CS2R R52, SRZ ;  /* 0x0000000000347805 */ /* 0x000fe2000001ff00 */
[----:B------:R-:W-:Y:S01]  /*11a0*/  IMAD.MOV.U32 R54, RZ, RZ, RZ ;  /* 0x000000ffff367224 */ /* 0x000fe200078e00ff */
[----:B------:R-:W-:Y:S01]  /*11b0*/  PLOP3.LUT P1, PT, PT, PT, UP0, 0x80, 0x0 ;  /* 0x000000000000781c */ /* 0x000fe20003f2f008 */
[----:B------:R-:W-:Y:S01]  /*11c0*/  USHF.R.S32.HI UR5, URZ, 0x1f, UR4 ;  /* 0x0000001f3f057899 */ /* 0x000fe20008011404 */
[----:B------:R-:W-:-:S03]  /*11d0*/  IMAD.MOV.U32 R56, RZ, RZ, RZ ;  /* 0x000000ffff387224 */ /* 0x000fc600078e00ff */
[----:B------:R-:W-:-:S08]  /*11e0*/  ULEA.HI UR45, UR5, UR4, URZ, 0x7 ;  /* 0x00000004052d7291 */ /* 0x000fd0000f8f383f */
[----:B------:R-:W-:Y:S05]  /*11f0*/  @!P1 BRA `(.L_x_12925) ;  /* 0x0000004800309947 */ /* 0x000fea0003800000 */
[----:B------:R-:W0:Y:S01]  /*1200*/  SHFL.IDX PT, R0, R22, RZ, 0x1f ;  /* 0x00001fff16007589 */ /* 0x000e2200000e0000 */
[----:B------:R-:W1:Y:S01]  /*1210*/  S2UR UR43, SR_CgaCtaId ;  /* 0x00000000002b79c3 */ /* 0x000e620000008800 */
[----:B------:R-:W-:Y:S01]  /*1220*/  UMOV UR49, 0x400 ;  /* 0x0000040000317882 */ /* 0x000fe20000000000 */
[----:B------:R-:W-:Y:S01]  /*1230*/  USHF.R.S32.HI UR45, URZ, 0x7, UR45 ;  /* 0x000000073f2d7899 */ /* 0x000fe2000801142d */
[----:B0-----:R-:W-:Y:S01]  /*1240*/  R2UR UR44, R0 ;  /* 0x00000000002c72ca */ /* 0x001fe200000e0000 */
[----:B-1----:R-:W-:-:S12]  /*1250*/  ULEA UR49, UR43, UR49, 0x18 ;  /* 0x000000312b317291 */ /* 0x002fd8000f8ec03f */
[----:B------:R-:W-:Y:S02]  /*1260*/  UIMAD.WIDE UR4, UR44, 0x55555556, URZ ;  /* 0x555555562c0478a5 */ /* 0x000fe4000f8e023f */
[----:B------:R-:W-:Y:S02]  /*1270*/  UIADD3 UR4, UR49, 0x8400, URZ ;  /* 0x0000840031047890 */ /* 0x000fe4000fffe03f */
[----:B------:R-:W-:Y:S02]  /*1280*/  ULEA.HI UR5, UR5, UR5, URZ, 0x1 ;  /* 0x0000000505057291 */ /* 0x000fe4000f8f083f */
[----:B------:R-:W-:Y:S02]  /*1290*/  ULOP3.LUT UP0, URZ, UR4, 0x3ff, URZ, 0xc0, !UPT ;  /* 0x000003ff043f7892 */ /* 0x000fe4000f80c03f */
[----:B------:R-:W-:-:S04]  /*12a0*/  UIMAD UR5, UR5, -0x3, UR44 ;  /* 0xfffffffd050578a4 */ /* 0x000fc8000f8e022c */
[----:B------:R-:W-:Y:S01]  /*12b0*/  PLOP3.LUT P0, PT, PT, PT, UP0, 0x80, 0x0 ;  /* 0x000000000000781c */ /* 0x000fe20003f0f008 */
[----:B------:R-:W-:-:S04]  /*12c0*/  ULEA UR5, UR5, UR4, 0xd ;  /* 0x0000000405057291 */ /* 0x000fc8000f8e683f */
[----:B------:R-:W-:-:S04]  /*12d0*/  USHF.R.U32.HI UR5, URZ, 0x4, UR5 ;  /* 0x000000043f057899 */ /* 0x000fc80008011605 */
[----:B------:R-:W-:-:S04]  /*12e0*/  ULOP3.LUT UR52, UR5, 0x3fff, URZ, 0xc0, !UPT ;  /* 0x00003fff05347892 */ /* 0x000fc8000f8ec03f */
[----:B------:R-:W-:Y:S08]  /*12f0*/  @!P0 BRA `(.L_x_12926) ;  /* 0x0000000000408947 */ /* 0x000ff00003800000 */
        /* <DEDUP_REMOVED lines=16> */
.L_x_12926:
[----:B------:R-:W-:Y:S01]  /*1400*/  ULEA.HI UR4, UR47, UR47, URZ, 0x1 ;  /* 0x0000002f2f047291 */ /* 0x000fe2000f8f083f */
[----:B------:R-:W-:-:S03]  /*1410*/  IMAD.U32 R3, RZ, RZ, UR48 ;  /* 0x00000030ff037e24 */ /* 0x000fc6000f8e00ff */
[----:B------:R-:W-:Y:S02]  /*1420*/  ULOP3.LUT UR4, UR4, 0xfffffffe, URZ, 0xc0, !UPT ;  /* 0xfffffffe04047892 */ /* 0x000fe4000f8ec03f */
[----:B------:R-:W-:Y:S02]  /*1430*/  ISETP.NE.AND P0, PT, R3, 0x3, PT ;  /* 0x000000030300780c */ /* 0x000fe40003f05270 */
[----:B------:R-:W-:-:S06]  /*1440*/  UIADD3 UR4, UR47, -UR4, URZ ;  /* 0x800000042f047290 */ /* 0x000fcc000fffe03f */
[----:B------:R-:W-:-:S04]  /*1450*/  MOV R0, UR4 ;  /* 0x0000000400007c02 */ /* 0x000fc80008000f00 */
[----:B------:R-:W-:-:S04]  /*1460*/  SHF.L.U32 R0, R0, 0x1f, RZ ;  /* 0x0000001f00007819 */ /* 0x000fc800000006ff */
[----:B------:R-:W0:Y:S02]  /*1470*/  SYNCS.PHASECHK.TRANS64.TRYWAIT P1, [UR49+0x16800], R0 ;  /* 0x01680000ff0075a7 */ /* 0x000e240008020171 */
[----:B0-----:R-:W-:Y:S05]  /*1480*/  @!P1 BRA `(.L_x_12927) ;  /* 0x000000b400b89947 */ /* 0x001fea0003800000 */
.L_x_13042:
[----:B------:R-:W-:Y:S05]  /*1490*/  @!P0 BRA `(.L_x_12928) ;  /* 0x0000000000048947 */ /* 0x000fea0003800000 */
[----:B------:R-:W-:Y:S01]  /*14a0*/  BPT.TRAP 0x1 ;  /* 0x000000040000795c */ /* 0x000fe20000300000 */
.L_x_12928:
[----:B------:R-:W-:Y:S02]  /*14b0*/  IMAD.U32 R4, RZ, RZ, UR36 ;  /* 0x00000024ff047e24 */ /* 0x000fe4000f8e00ff */
[----:B0-----:R-:W-:-:S03]  /*14c0*/  IMAD.U32 R3, RZ, RZ, UR46 ;  /* 0x0000002eff037e24 */ /* 0x001fc6000f8e00ff */
[----:B------:R-:W-:Y:S02]  /*14d0*/  LEA R4, R4, UR49, 0x3 ;  /* 0x0000003104047c11 */ /* 0x000fe4000f8e18ff */
[----:B------:R-:W-:-:S04]  /*14e0*/  SHF.L.U32 R3, R3, 0x1f, RZ ;  /* 0x0000001f03037819 */ /* 0x000fc800000006ff */
[----:B------:R0:W1:Y:S01]  /*14f0*/  SYNCS.PHASECHK.TRANS64.TRYWAIT P1, [R4+URZ+0x16830], R3 ;  /* 0x01683003040075a7 */ /* 0x000062000802017f */
[----:B------:R-:W-:Y:S05]  /*1500*/  @!P0 BRA `(.L_x_12929) ;  /* 0x0000000000048947 */ /* 0x000fea0003800000 */
[----:B------:R-:W-:Y:S01]  /*1510*/  BPT.TRAP 0x1 ;  /* 0x000000040000795c */ /* 0x000fe20000300000 */
.L_x_12929:
[----:B------:R-:W-:Y:S01]  /*1520*/  IMAD.MOV.U32 R119, RZ, RZ, RZ ;  /* 0x000000ffff777224 */ /* 0x000fe200078e00ff */
[----:B-1----:R-:W-:Y:S06]  /*1530*/  @P1 BRA `(.L_x_12930) ;  /* 0x0000000000081947 */ /* 0x002fec0003800000 */
[----:B------:R-:W1:Y:S02]  /*1540*/  SYNCS.PHASECHK.TRANS64.TRYWAIT P1, [R4+URZ+0x16830], R3 ;  /* 0x01683003040075a7 */ /* 0x000e64000802017f */
[----:B-1----:R-:W-:Y:S05]  /*1550*/  @!P1 BRA `(.L_x_12931) ;  /* 0x000000b4009c9947 */ /* 0x002fea0003800000 */
.L_x_12930:
        /* <DEDUP_REMOVED lines=35> */
.L_x_12932:
[----:B------:R-:W-:Y:S01]  /*1790*/  VIADD R8, R152, UR42 ;  /* 0x0000002a98087c36 */ /* 0x000fe20008000000 */
[----:B------:R-:W-:Y:S01]  /*17a0*/  P2R R10, PR, RZ, 0x1 ;  /* 0x00000001ff0a7803 */ /* 0x000fe20000000000 */
[----:B01----:R-:W-:Y:S01]  /*17b0*/  IMAD.U32 R3, RZ, RZ, UR45 ;  /* 0x0000002dff037e24 */ /* 0x003fe2000f8e00ff */
[----:B------:R-:W-:Y:S01]  /*17c0*/  ULDC UR6, c[0x0][0x988] ;  /* 0x0002620000067ab9 */ /* 0x000fe20000000800 */
[----:B------:R-:W-:Y:S01]  /*17d0*/  UISETP.GE.AND UP0, UPT, UR42, 0x81, UPT ;  /* 0x000000812a00788c */ /* 0x000fe2000bf06270 */
        /* <DEDUP_REMOVED lines=25> */
[----:B------:R-:W-:Y:S01]  /*1970*/  IMAD.MOV.U32 R88, RZ, RZ, R119 ;  /* 0x000000ffff587224 */ /* 0x000fe200078e0077 */
        /* <DEDUP_REMOVED lines=69> */
[C---:B------:R-:W-:Y:S02]  /*1dd0*/  ISETP.GT.AND P6, PT, R8.reuse, 0x58, PT ;  /* 0x000000580800780c */ /* 0x040fe40003fc4270 */
        /* <DEDUP_REMOVED lines=27> */
[C---:B------:R-:W-:Y:S02]  /*1f90*/  ISETP.GT.AND P4, PT, R8.reuse, 0x71, PT ;  /* 0x000000710800780c */ /* 0x040fe40003f84270 */
        /* <DEDUP_REMOVED lines=9> */
[----:B------:R-:W-:Y:S01]  /*2030*/  FMNMX.FTZ R12, R85, R0, !PT ;  /* 0x00000000550c7209 */ /* 0x000fe20007810000 */
[----:B------:R-:W-:Y:S01]  /*2040*/  IMAD.U32 R0, RZ, RZ, UR6 ;  /* 0x00000006ff007e24 */ /* 0x000fe2000f8e00ff */
[----:B------:R-:W-:-:S02]  /*2050*/  P2R R30, PR, RZ, 0x1 ;  /* 0x00000001ff1e7803 */ /* 0x000fc40000000000 */
[----:B------:R-:W-:Y:S01]  /*2060*/  P2R R28, PR, RZ, 0x2 ;  /* 0x00000002ff1c7803 */ /* 0x000fe20000000000 */
[----:B------:R-:W0:Y:S01]  /*2070*/  SHFL.BFLY PT, R3, R12, 0x2, 0x1f ;  /* 0x0c401f000c037f89 */ /* 0x000e2200000e0000 */
[----:B------:R-:W-:Y:S02]  /*2080*/  P2R R26, PR, RZ, 0x4 ;  /* 0x00000004ff1a7803 */ /* 0x000fe40000000000 */
[C---:B------:R-:W-:Y:S02]  /*2090*/  ISETP.GT.AND P2, PT, R8.reuse, 0x58, PT ;  /* 0x000000580800780c */ /* 0x040fe40003f44270 */
[C---:B------:R-:W-:Y:S02]  /*20a0*/  ISETP.GT.AND P1, PT, R8.reuse, 0x59, PT ;  /* 0x000000590800780c */ /* 0x040fe40003f24270 */
[----:B------:R-:W-:Y:S02]  /*20b0*/  ISETP.GT.AND P0, PT, R8, 0x60, PT ;  /* 0x000000600800780c */ /* 0x000fe40003f04270 */
[----:B------:R-:W-:-:S02]  /*20c0*/  FSEL R45, R70, -INF , P2 ;  /* 0xff800000462d7808 */ /* 0x000fc40001000000 */
[----:B------:R-:W-:Y:S02]  /*20d0*/  FSEL R71, R71, -INF , P1 ;  /* 0xff80000047477808 */ /* 0x000fe40000800000 */
[----:B------:R-:W-:Y:S02]  /*20e0*/  FSEL R49, R74, -INF , P0 ;  /* 0xff8000004a317808 */ /* 0x000fe40000000000 */
[----:B------:R-:W-:Y:S02]  /*20f0*/  ISETP.NE.AND P0, PT, R30, RZ, PT ;  /* 0x000000ff1e00720c */ /* 0x000fe40003f05270 */
[----:B------:R-:W-:Y:S02]  /*2100*/  ISETP.NE.AND P1, PT, R28, RZ, PT ;  /* 0x000000ff1c00720c */ /* 0x000fe40003f25270 */
[----:B------:R-:W-:Y:S02]  /*2110*/  FSEL R75, R75, -INF , P0 ;  /* 0xff8000004b4b7808 */ /* 0x000fe40000000000 */
[----:B------:R-:W-:-:S02]  /*2120*/  ISETP.NE.AND P2, PT, R26, RZ, PT ;  /* 0x000000ff1a00720c */ /* 0x000fc40003f45270 */
[----:B------:R-:W-:Y:S02]  /*2130*/  ISETP.NE.AND P0, PT, R10, RZ, PT ;  /* 0x000000ff0a00720c */ /* 0x000fe40003f05270 */
[----:B0-----:R-:W-:Y:S02]  /*2140*/  FMNMX.FTZ R14, R12, R3, !PT ;  /* 0x000000030c0e7209 */ /* 0x001fe40007810000 */
[----:B------:R-:W-:Y:S02]  /*2150*/  R2UR UR6, R4 ;  /* 0x00000000040672ca */ /* 0x000fe400000e0000 */
[----:B------:R-:W-:Y:S01]  /*2160*/  MOV R94, R119 ;  /* 0x00000077005e7202 */ /* 0x000fe20000000f00 */
[----:B------:R-:W0:Y:S10]  /*2170*/  SHFL.BFLY PT, R3, R14, 0x1, 0x1f ;  /* 0x0c201f000e037f89 */ /* 0x000e3400000e0000 */
[----:B------:R-:W-:-:S04]  /*2180*/  UIADD3 UR6, UR6, 0x16840, URZ ;  /* 0x0001684006067890 */ /* 0x000fc8000fffe03f */
[----:B------:R-:W-:-:S09]  /*2190*/  UPRMT UR6, UR43, 0x654, UR6 ;  /* 0x000006542b067896 */ /* 0x000fd20008000006 */
[----:B------:R-:W-:Y:S01]  /*21a0*/  SYNCS.ARRIVE.TRANS64.RED.A1T0 RZ, [UR6], RZ ;  /* 0x000000ffffff79a7 */ /* 0x000fe20008100406 */
[----:B0-----:R-:W-:-:S04]  /*21b0*/  FMNMX.FTZ R3, R14, R3, !PT ;  /* 0x000000030e037209 */ /* 0x001fc80007810000 */
        /* <DEDUP_REMOVED lines=60> */
[----:B------:R-:W-:Y:S01]  /*2580*/  FFMA.FTZ R81, R85, R0, -R8 ;  /* 0x0000000055517223 */ /* 0x000fe20000010808 */
[----:B------:R-:W-:Y:S01]  /*2590*/  FMNMX.FTZ R6, R55, R6, !PT ;  /* 0x0000000637067209 */ /* 0x000fe20007810000 */
[----:B------:R-:W-:-:S02]  /*25a0*/  IMAD.MOV.U32 R117, RZ, RZ, R119 ;  /* 0x000000ffff757224 */ /* 0x000fc400078e0077 */
[----:B------:R-:W4:Y:S01]  /*25b0*/  MUFU.EX2 R124, R124 ;  /* 0x0000007c007c7308 */ /* 0x000f220000000800 */
[----:B------:R-:W-:Y:S01]  /*25c0*/  FMNMX.FTZ R6, R33, R6, !PT ;  /* 0x0000000621067209 */ /* 0x000fe20007810000 */
[--C-:B------:R-:W-:Y:S02]  /*25d0*/  IMAD.MOV.U32 R115, RZ, RZ, R119.reuse ;  /* 0x000000ffff737224 */ /* 0x100fe400078e0077 */
[--C-:B------:R-:W-:Y:S01]  /*25e0*/  IMAD.MOV.U32 R113, RZ, RZ, R119.reuse ;  /* 0x000000ffff717224 */ /* 0x100fe200078e0077 */
[----:B------:R-:W-:Y:S01]  /*25f0*/  FMNMX.FTZ R6, R59, R6, !PT ;  /* 0x000000063b067209 */ /* 0x000fe20007810000 */
[----:B------:R-:W-:Y:S02]  /*2600*/  IMAD.MOV.U32 R111, RZ, RZ, R119 ;  /* 0x000000ffff6f7224 */ /* 0x000fe400078e0077 */
        /* <DEDUP_REMOVED lines=93> */
[----:B------:R-:W-:Y:S01]  /*2be0*/  F2FP.BF16.F32.PACK_AB R130, R91, R130 ;  /* 0x000000825b82723e */ /* 0x000fe200000010ff */
[----:B------:R-:W-:Y:S01]  /*2bf0*/  IMAD.MOV.U32 R89, RZ, RZ, R119 ;  /* 0x000000ffff597224 */ /* 0x000fe200078e0077 */
[----:B------:R-:W-:Y:S01]  /*2c00*/  F2FP.BF16.F32.PACK_AB R120, R53, R120 ;  /* 0x000000783578723e */ /* 0x000fe200000010ff */
[----:B------:R-:W-:Y:S01]  /*2c10*/  FADD.FTZ R9, R91, R34 ;  /* 0x000000225b097221 */ /* 0x000fe20000010000 */
[----:B------:R-:W-:Y:S01]  /*2c20*/  FFMA.FTZ R34, R67, R0, -R26 ;  /* 0x0000000043227223 */ /* 0x000fe2000001081a */
[----:B------:R-:W0:Y:S01]  /*2c30*/  MUFU.EX2 R12, R12 ;  /* 0x0000000c000c7308 */ /* 0x000e220000000800 */
[----:B-1----:R-:W-:Y:S01]  /*2c40*/  FADD.FTZ R36, R10, R7 ;  /* 0x000000070a247221 */ /* 0x002fe20000010000 */
[----:B------:R-:W-:Y:S01]  /*2c50*/  FADD.FTZ R38, R132, R9 ;  /* 0x0000000984267221 */ /* 0x000fe20000010000 */
[----:B------:R-:W-:Y:S01]  /*2c60*/  F2FP.BF16.F32.PACK_AB R132, R93, R132 ;  /* 0x000000845d84723e */ /* 0x000fe200000010ff */
[----:B------:R-:W-:Y:S01]  /*2c70*/  IMAD.MOV.U32 R91, RZ, RZ, R119 ;  /* 0x000000ffff5b7224 */ /* 0x000fe200078e0077 */
[----:B------:R-:W-:Y:S01]  /*2c80*/  F2FP.BF16.F32.PACK_AB R122, R57, R122 ;  /* 0x0000007a397a723e */ /* 0x000fe200000010ff */
[----:B------:R-:W-:Y:S01]  /*2c90*/  FADD.FTZ R9, R93, R38 ;  /* 0x000000265d097221 */ /* 0x000fe20000010000 */
[----:B------:R-:W-:Y:S01]  /*2ca0*/  F2FP.BF16.F32.PACK_AB R124, R61, R124 ;  /* 0x0000007c3d7c723e */ /* 0x000fe200000010ff */
[----:B------:R-:W1:Y:S01]  /*2cb0*/  MUFU.EX2 R129, R129 ;  /* 0x0000008100817308 */ /* 0x000e620000000800 */
[----:B--2---:R-:W-:Y:S01]  /*2cc0*/  FADD.FTZ R7, R127, R36 ;  /* 0x000000247f077221 */ /* 0x004fe20000010000 */
[----:B------:R-:W-:Y:S01]  /*2cd0*/  FADD.FTZ R38, R134, R9 ;  /* 0x0000000986267221 */ /* 0x000fe20000010000 */
[----:B------:R-:W-:Y:S01]  /*2ce0*/  F2FP.BF16.F32.PACK_AB R126, R69, R126 ;  /* 0x0000007e457e723e */ /* 0x000fe200000010ff */
[----:B------:R-:W-:Y:S01]  /*2cf0*/  IMAD.MOV.U32 R93, RZ, RZ, R119 ;  /* 0x000000ffff5d7224 */ /* 0x000fe200078e0077 */
[C---:B------:R-:W-:Y:S01]  /*2d00*/  F2FP.BF16.F32.PACK_AB R134, R79.reuse, R134 ;  /* 0x000000864f86723e */ /* 0x040fe200000010ff */
[----:B------:R-:W-:Y:S01]  /*2d10*/  FADD.FTZ R9, R79, R38 ;  /* 0x000000264f097221 */ /* 0x000fe20000010000 */
[----:B------:R-:W-:Y:S01]  /*2d20*/  F2FP.BF16.F32.PACK_AB R125, R10, R125 ;  /* 0x0000007d0a7d723e */ /* 0x000fe200000010ff */
[----:B------:R-:W2:Y:S01]  /*2d30*/  MUFU.EX2 R14, R14 ;  /* 0x0000000e000e7308 */ /* 0x000ea20000000800 */
[----:B0-----:R-:W-:Y:S01]  /*2d40*/  FADD.FTZ R36, R12, R7 ;  /* 0x000000070c247221 */ /* 0x001fe20000010000 */
[----:B------:R-:W-:Y:S01]  /*2d50*/  FADD.FTZ R38, R136, R9 ;  /* 0x0000000988267221 */ /* 0x000fe20000010000 */
[----:B------:R-:W-:-:S02]  /*2d60*/  F2FP.BF16.F32.PACK_AB R136, R83, R136 ;  /* 0x000000885388723e */ /* 0x000fc400000010ff */
        /* <DEDUP_REMOVED lines=39> */
[----:B------:R-:W-:Y:S01]  /*2fe0*/  F2FP.BF16.F32.PACK_AB R142, R107, R142 ;  /* 0x0000008e6b8e723e */ /* 0x000fe200000010ff */
[----:B------:R-:W-:-:S05]  /*2ff0*/  IMAD.MOV.U32 R107, RZ, RZ, R119 ;  /* 0x000000ffff6b7224 */ /* 0x000fca00078e0077 */
        /* <DEDUP_REMOVED lines=30> */
[----:B--2---:R-:W-:-:S06]  /*31e0*/  IMAD.MOV.U32 R97, RZ, RZ, R119 ;  /* 0x000000ffff617224 */ /* 0x004fcc00078e0077 */
        /* <DEDUP_REMOVED lines=17> */
[----:B------:R2:W3:Y:S01]  /*3300*/  MUFU.EX2 R6, R105 ;  /* 0x0000006900067308 */ /* 0x0004e20000000800 */
[----:B-1----:R-:W-:-:S07]  /*3310*/  FADD.FTZ R42, R150, R9 ;  /* 0x00000009962a7221 */ /* 0x002fce0000010000 */
[----:B------:R-:W1:Y:S01]  /*3320*/  MUFU.EX2 R81, R81 ;  /* 0x0000005100517308 */ /* 0x000e620000000800 */
[----:B0-----:R-:W-:Y:S01]  /*3330*/  FADD.FTZ R7, R103, R8 ;  /* 0x0000000867077221 */ /* 0x001fe20000010000 */
[----:B--2---:R-:W-:Y:S01]  /*3340*/  IMAD.MOV.U32 R105, RZ, RZ, R119 ;  /* 0x000000ffff697224 */ /* 0x004fe200078e0077 */
[C---:B---3--:R-:W-:Y:S02]  /*3350*/  F2FP.BF16.F32.PACK_AB R151, R6.reuse, R103 ;  /* 0x000000670697723e */ /* 0x048fe400000010ff */
[----:B------:R-:W-:Y:S01]  /*3360*/  FADD.FTZ R7, R6, R7 ;  /* 0x0000000706077221 */ /* 0x000fe20000010000 */
[----:B------:R-:W-:Y:S02]  /*3370*/  IMAD.MOV.U32 R103, RZ, RZ, R119 ;  /* 0x000000ffff677224 */ /* 0x000fe400078e0077 */
[C---:B-1----:R-:W-:Y:S01]  /*3380*/  FADD.FTZ R9, R81.reuse, R42 ;  /* 0x0000002a51097221 */ /* 0x042fe20000010000 */
[----:B------:R-:W-:Y:S01]  /*3390*/  F2FP.BF16.F32.PACK_AB R150, R81, R150 ;  /* 0x000000965196723e */ /* 0x000fe200000010ff */
[----:B------:R-:W-:Y:S06]  /*33a0*/  @!P1 BRA `(.L_x_12933) ;  /* 0x0000001c00b09947 */ /* 0x000fec0003800000 */
[----:B------:R-:W-:Y:S01]  /*33b0*/  IMAD.MOV.U32 R6, RZ, RZ, R5 ;  /* 0x000000ffff067224 */ /* 0x000fe200078e0005 */
[----:B------:R-:W-:Y:S02]  /*33c0*/  MOV R4, R3 ;  /* 0x0000000300047202 */ /* 0x000fe40000000f00 */
        /* <DEDUP_REMOVED lines=19> */
.L_x_12944:
[----:B------:R-:W-:Y:S01]  /*3500*/  ISETP.NE.AND P2, PT, RZ, UR44, PT ;  /* 0x0000002cff007c0c */ /* 0x000fe2000bf45270 */
[----:B------:R-:W-:-:S04]  /*3510*/  UISETP.NE.AND UP0, UPT, UR21, 0x1, UPT ;  /* 0x000000011500788c */ /* 0x000fc8000bf05270 */
[----:B------:R-:W-:-:S04]  /*3520*/  USEL UR46, URZ, 0x1, UP0 ;  /* 0x000000013f2e7887 */ /* 0x000fc80008000000 */
[----:B------:R-:W-:-:S04]  /*3530*/  ULOP3.LUT UR46, UR22, UR46, URZ, 0x3c, !UPT ;  /* 0x0000002e162e7292 */ /* 0x000fc8000f8e3c3f */
[----:B------:R-:W-:Y:S08]  /*3540*/  @P2 BRA `(.L_x_12934) ;  /* 0x0000000000442947 */ /* 0x000ff00003800000 */
[----:B------:R-:W-:Y:S05]  /*3550*/  @!P0 BRA `(.L_x_12935) ;  /* 0x0000000000048947 */ /* 0x000fea0003800000 */
[----:B------:R-:W-:Y:S01]  /*3560*/  BPT.TRAP 0x1 ;  /* 0x000000040000795c */ /* 0x000fe20000300000 */
.L_x_12935:
        /* <DEDUP_REMOVED lines=12> */
.L_x_12936:
[----:B-1----:R-:W-:Y:S05]  /*3630*/  @P1 BRA `(.L_x_12934) ;  /* 0x0000000000081947 */ /* 0x002fea0003800000 */
[----:B------:R-:W1:Y:S02]  /*3640*/  SYNCS.PHASECHK.TRANS64.TRYWAIT P1, [UR6+0x16830], R0 ;  /* 0x01683000ff0075a7 */ /* 0x000e640008020146 */
[----:B-1----:R-:W-:Y:S05]  /*3650*/  @!P1 BRA `(.L_x_12937) ;  /* 0x0000009400709947 */ /* 0x002fea0003800000 */
.L_x_12934:
        /* <DEDUP_REMOVED lines=28> */
.L_x_12939:
        /* <DEDUP_REMOVED lines=9> */
.L_x_12940:
[----:B-1----:R-:W-:Y:S05]  /*38b0*/  @P1 BRA `(.L_x_12938) ;  /* 0x0000000000081947 */ /* 0x002fea0003800000 */
[----:B------:R-:W1:Y:S02]  /*38c0*/  SYNCS.PHASECHK.TRANS64.TRYWAIT P1, [UR6+0x16850], R0 ;  /* 0x01685000ff0075a7 */ /* 0x000e640008020146 */
[----:B-1----:R-:W-:Y:S05]  /*38d0*/  @!P1 BRA `(.L_x_12941) ;  /* 0x0000009000e89947 */ /* 0x002fea0003800000 */
.L_x_12938:
[----:B------:R-:W2:Y:S01]  /*38e0*/  S2UR UR11, SR_CgaCtaId ;  /* 0x00000000000b79c3 */ /* 0x000ea20000008800 */
[----:B------:R-:W-:Y:S01]  /*38f0*/  UMOV UR6, 0x400 ;  /* 0x0000040000067882 */ /* 0x000fe20000000000 */
[----:B------:R-:W-:Y:S01]  /*3900*/  WARPGROUP.ARRIVE ;  /* 0x00000000000079c5 */ /* 0x000fe20000000000 */
[----:B------:R-:W-:-:S05]  /*3910*/  UMOV UR7, 0x40000040 ;  /* 0x4000004000077882 */ /* 0x000fca0000000000 */
[----:B-1----:R-:W1:Y:S01]  /*3920*/  S2R R3, SR_TID.X ;  /* 0x0000000000037919 */ /* 0x002e620000002100 */
[----:B0-----:R-:W-:Y:S01]  /*3930*/  VIADD R0, R19, 0x9 ;  /* 0x0000000913007836 */ /* 0x001fe20000000000 */
[----:B--2---:R-:W-:-:S04]  /*3940*/  ULEA UR14, UR11, UR6, 0x18 ;  /* 0x000000060b0e7291 */ /* 0x004fc8000f8ec03f */
[----:B------:R-:W-:-:S04]  /*3950*/  UIADD3 UR6, UR14, 0x400, URZ ;  /* 0x000004000e067890 */ /* 0x000fc8000fffe03f */
[----:B------:R-:W-:-:S04]  /*3960*/  USHF.R.U32.HI UR6, URZ, 0x4, UR6 ;  /* 0x000000043f067899 */ /* 0x000fc80008011606 */
[----:B------:R-:W-:Y:S01]  /*3970*/  ULOP3.LUT UR6, UR6, 0x3fff, URZ, 0xc0, !UPT ;  /* 0x00003fff06067892 */ /* 0x000fe2000f8ec03f */
[----:B-1----:R-:W-:-:S03]  /*3980*/  ISETP.GE.U32.AND P1, PT, R3, 0x180, PT ;  /* 0x000001800300780c */ /* 0x002fc60003f26070 */
[----:B------:R-:W-:Y:S01]  /*3990*/  ULEA UR10, UR21, UR6, 0xa ;  /* 0x00000006150a7291 */ /* 0x000fe2000f8e503f */
[----:B------:R-:W-:-:S06]  /*39a0*/  SEL R0, R0, 0x9, !P1 ;  /* 0x0000000900007807 */ /* 0x000fcc0004800000 */
[----:B------:R-:W-:Y:S02]  /*39b0*/  UMOV UR6, UR10 ;  /* 0x0000000a00067c82 */ /* 0x000fe40008000000 */
        /* <DEDUP_REMOVED lines=40> */
.L_x_12942:
        /* <DEDUP_REMOVED lines=279> */
.L_x_12943:
        /* <DEDUP_REMOVED lines=76> */
.L_x_12933:
[----:B------:R-:W-:Y:S06]  /*5270*/  BAR.ARV 0x8, 0x200 ;  /* 0x0208000000007b1d */ /* 0x000fec0000002000 */
[----:B------:R-:W-:Y:S05]  /*5280*/  @!P0 BRA `(.L_x_12945) ;  /* 0x0000000000048947 */ /* 0x000fea0003800000 */
[----:B------:R-:W-:Y:S01]  /*5290*/  BPT.TRAP 0x1 ;  /* 0x000000040000795c */ /* 0x000fe20000300000 */
.L_x_12945:
        /* <DEDUP_REMOVED lines=9> */
.L_x_12946:
[----:B-1----:R-:W-:Y:S05]  /*5330*/  @P1 BRA `(.L_x_12947) ;  /* 0x0000000000081947 */ /* 0x002fea0003800000 */
[----:B------:R-:W1:Y:S02]  /*5340*/  SYNCS.PHASECHK.TRANS64.TRYWAIT P1, [UR5+0x16850], R4 ;  /* 0x01685004ff0075a7 */ /* 0x000e640008020145 */
[----:B-1----:R-:W-:Y:S05]  /*5350*/  @!P1 BRA `(.L_x_12948) ;  /* 0x0000007800609947 */ /* 0x002fea0003800000 */
.L_x_12947:
[----:B------:R-:W-:Y:S01]  /*5360*/  UIADD3 UR4, UR4, 0x400, URZ ;  /* 0x0000040004047890 */ /* 0x000fe2000fffe03f */
[----:B------:R-:W-:Y:S01]  /*5370*/  WARPGROUP.ARRIVE ;  /* 0x00000000000079c5 */ /* 0x000fe20000000000 */
[----:B------:R-:W-:Y:S01]  /*5380*/  UMOV UR11, 0x40000040 ;  /* 0x40000040000b7882 */ /* 0x000fe20000000000 */
[----:B01----:R-:W0:Y:S01]  /*5390*/  SHFL.BFLY PT, R4, R9, 0x2, 0x1f ;  /* 0x0c401f0009047f89 */ /* 0x003e2200000e0000 */
[----:B------:R-:W-:Y:S01]  /*53a0*/  USHF.R.U32.HI UR4, URZ, 0x4, UR4 ;  /* 0x000000043f047899 */ /* 0x000fe20008011604 */
[----:B------:R-:W-:Y:S01]  /*53b0*/  MOV R29, 0xff800000 ;  /* 0xff800000001d7802 */ /* 0x000fe20000000f00 */
[----:B------:R-:W-:Y:S01]  /*53c0*/  IMAD.MOV.U32 R28, RZ, RZ, -0x800000 ;  /* 0xff800000ff1c7424 */ /* 0x000fe200078e00ff */
[----:B------:R-:W1:Y:S01]  /*53d0*/  SHFL.BFLY PT, R6, R7, 0x2, 0x1f ;  /* 0x0c401f0007067f89 */ /* 0x000e6200000e0000 */
[----:B------:R-:W-:-:S04]  /*53e0*/  ULOP3.LUT UR4, UR4, 0x3fff, URZ, 0xc0, !UPT ;  /* 0x00003fff04047892 */ /* 0x000fc8000f8ec03f */
[----:B------:R-:W-:-:S04]  /*53f0*/  ULEA UR4, UR36, UR4, 0xa ;  /* 0x0000000424047291 */ /* 0x000fc8000f8e503f */
[----:B------:R-:W-:-:S03]  /*5400*/  UIADD3 UR6, UR4, 0x80, URZ ;  /* 0x0000008004067890 */ /* 0x000fc6000fffe03f */
[----:B------:R-:W-:Y:S02]  /*5410*/  UMOV UR10, UR4 ;  /* 0x00000004000a7c82 */ /* 0x000fe40008000000 */
        /* <DEDUP_REMOVED lines=10> */
[----:B------:R-:W-:Y:S02]  /*54c0*/  FSETP.NE.FTZ.AND P1, PT, R11, RZ, PT ;  /* 0x000000ff0b00720b */ /* 0x000fe40003f35000 */
[----:B------:R-:W-:Y:S02]  /*54d0*/  CS2R R6, SRZ ;  /* 0x0000000000067805 */ /* 0x000fe4000001ff00 */
        /* <DEDUP_REMOVED lines=9> */
[----:B------:R-:W-:Y:S02]  /*5570*/  WARPGROUP.DEPBAR.LE gsb0, 0x0 ;  /* 0x00008000000079c5 */ /* 0x000fe40000010000 */
[----:B------:R-:W-:Y:S01]  /*5580*/  WARPGROUP.ARRIVE ;  /* 0x00000000000079c5 */ /* 0x000fe20000000000 */
[----:B-1----:R-:W-:-:S04]  /*5590*/  @P2 FMUL.FTZ R10, R10, 0.69314718246459960938 ;  /* 0x3f3172180a0a2820 */ /* 0x002fc80000410000 */
[----:B------:R-:W-:Y:S01]  /*55a0*/  @P2 FFMA.FTZ R28, R15, R5, R10 ;  /* 0x000000050f1c2223 */ /* 0x000fe2000001000a */
        /* <DEDUP_REMOVED lines=37> */
[----:B0-23--:R-:W-:Y:S05]  /*5800*/  @!P0 BRA `(.L_x_12949) ;  /* 0x0000000000048947 */ /* 0x00dfea0003800000 */
[----:B------:R-:W-:Y:S01]  /*5810*/  BPT.TRAP 0x1 ;  /* 0x000000040000795c */ /* 0x000fe20000300000 */
.L_x_12949:
        /* <DEDUP_REMOVED lines=42> */
.L_x_12925:
        /* <DEDUP_REMOVED lines=18> */
[----:B------:R-:W-:Y:S01]  /*5be0*/  F2FP.BF16.F32.PACK_AB R36, R27, R36 ;  /* 0x000000241b24723e */ /* 0x000fe200000010ff */
[----:B------:R-:W-:Y:S01]  /*5bf0*/  BAR.SYNC.DEFER_BLOCKING 0x1, 0x180 ;  /* 0x0046000000007b1d */ /* 0x000fe20000010000 */
[----:B------:R-:W-:-:S02]  /*5c00*/  F2FP.BF16.F32.PACK_AB R37, R25, R30 ;  /* 0x0000001e1925723e */ /* 0x000fc400000010ff */
[----:B------:R-:W-:-:S03]  /*5c10*/  F2FP.BF16.F32.PACK_AB R38, R3, R26 ;  /* 0x0000001a0326723e */ /* 0x000fc600000010ff */
[----:B------:R-:W-:Y:S02]  /*5c20*/  ULDC.64 UR8, c[0x0][0xc00] ;  /* 0x0003000000087ab9 */ /* 0x000fe40000000a00 */
[----:B------:R-:W1:Y:S01]  /*5c30*/  LDC R30, c[0x0][0xbe8] ;  /* 0x0002fa00ff1e7b82 */ /* 0x000e620000000800 */
[----:B------:R-:W-:Y:S01]  /*5c40*/  UIMAD.WIDE UR8, UR38, 0x4, UR8 ;  /* 0x00000004260878a5 */ /* 0x000fe2000f8e0208 */
[----:B------:R-:W-:Y:S01]  /*5c50*/  UMOV UR4, URZ ;  /* 0x0000003f00047c82 */ /* 0x000fe20008000000 */
[----:B------:R-:W-:Y:S01]  /*5c60*/  USHF.R.S32.HI UR18, URZ, 0x1f, UR41 ;  /* 0x0000001f3f127899 */ /* 0x000fe20008011429 */
[----:B------:R-:W-:-:S03]  /*5c70*/  ULDC.64 UR10, c[0x0][0xb90] ;  /* 0x0002e400000a7ab9 */ /* 0x000fc60000000a00 */
[----:B------:R-:W-:Y:S01]  /*5c80*/  IMAD.U32 R25, RZ, RZ, UR9 ;  /* 0x00000009ff197e24 */ /* 0x000fe2000f8e00ff */
[----:B------:R-:W-:Y:S01]  /*5c90*/  ULDC.64 UR14, c[0x0][0xc08] ;  /* 0x00030200000e7ab9 */ /* 0x000fe20000000a00 */
[----:B------:R-:W-:Y:S01]  /*5ca0*/  ULDC.64 UR16, c[0x0][0xb98] ;  /* 0x0002e60000107ab9 */ /* 0x000fe20000000a00 */
[----:B------:R-:W-:Y:S02]  /*5cb0*/  MOV R20, R0 ;  /* 0x0000000000147202 */ /* 0x000fe40000000f00 */
[----:B0-----:R-:W-:-:S03]  /*5cc0*/  MOV R21, R5 ;  /* 0x0000000500157202 */ /* 0x001fc60000000f00 */
[----:B------:R-:W-:-:S03]  /*5cd0*/  IMAD.WIDE R4, R154, 0x2, R20 ;  /* 0x000000029a047825 */ /* 0x000fc600078e0214 */
[C---:B------:R-:W-:Y:S02]  /*5ce0*/  IADD3 R9, P1, R4.reuse, 0x40, RZ ;  /* 0x0000004004097810 */ /* 0x040fe40007f3e0ff */
[C---:B------:R-:W-:Y:S02]  /*5cf0*/  IADD3 R11, P2, R4.reuse, 0x20, RZ ;  /* 0x00000020040b7810 */ /* 0x040fe40007f5e0ff */
[C---:B------:R-:W-:Y:S02]  /*5d00*/  IADD3 R33, P0, R4.reuse, 0x60, RZ ;  /* 0x0000006004217810 */ /* 0x040fe40007f1e0ff */
[----:B------:R-:W-:Y:S02]  /*5d10*/  LOP3.LUT R8, R9, 0x380, RZ, 0xc0, !PT ;  /* 0x0000038009087812 */ /* 0x000fe400078ec0ff */
[----:B------:R-:W-:Y:S02]  /*5d20*/  LOP3.LUT R10, R11, 0x380, RZ, 0xc0, !PT ;  /* 0x000003800b0a7812 */ /* 0x000fe400078ec0ff */
[----:B------:R-:W-:-:S02]  /*5d30*/  LOP3.LUT R7, R4, 0x380, RZ, 0xc0, !PT ;  /* 0x0000038004077812 */ /* 0x000fc400078ec0ff */
[----:B------:R-:W-:Y:S02]  /*5d40*/  LOP3.LUT R6, R33, 0x380, RZ, 0xc0, !PT ;  /* 0x0000038021067812 */ /* 0x000fe400078ec0ff */
        /* <DEDUP_REMOVED lines=11> */
[----:B------:R-:W-:Y:S02]  /*5e00*/  MOV R33, R8 ;  /* 0x0000000800217202 */ /* 0x000fe40000000f00 */
        /* <DEDUP_REMOVED lines=8> */
[----:B------:R-:W-:Y:S01]  /*5e90*/  F2FP.BF16.F32.PACK_AB R5, R43, R46 ;  /* 0x0000002e2b05723e */ /* 0x000fe200000010ff */
[----:B------:R-:W-:Y:S01]  /*5ea0*/  STSM.16.M88.4 [R55], R8 ;  /* 0x0000000837007844 */ /* 0x000fe20000000200 */
[----:B------:R-:W-:Y:S02]  /*5eb0*/  F2FP.BF16.F32.PACK_AB R6, R41, R44 ;  /* 0x0000002c2906723e */ /* 0x000fe400000010ff */
[----:B------:R-:W-:-:S02]  /*5ec0*/  F2FP.BF16.F32.PACK_AB R7, R39, R42 ;  /* 0x0000002a2707723e */ /* 0x000fc400000010ff */
[----:B------:R-:W-:Y:S01]  /*5ed0*/  F2FP.BF16.F32.PACK_AB R39, R119, R24 ;  /* 0x000000187727723e */ /* 0x000fe200000010ff */
[----:B------:R-:W-:Y:S01]  /*5ee0*/  IMAD.U32 R24, RZ, RZ, UR8 ;  /* 0x00000008ff187e24 */ /* 0x000fe2000f8e00ff */
[----:B------:R-:W-:Y:S01]  /*5ef0*/  PLOP3.LUT P2, PT, PT, PT, UP0, 0x80, 0x0 ;  /* 0x000000000000781c */ /* 0x000fe20003f4f008 */
[----:B------:R0:W-:Y:S04]  /*5f00*/  STSM.16.M88.4 [R34], R4 ;  /* 0x0000000422007844 */ /* 0x0001e80000000200 */
[----:B------:R2:W-:Y:S04]  /*5f10*/  STSM.16.M88.4 [R33], R12 ;  /* 0x0000000c21007844 */ /* 0x0005e80000000200 */
[----:B------:R2:W-:Y:S01]  /*5f20*/  STSM.16.M88.4 [R32], R36 ;  /* 0x0000002420007844 */ /* 0x0005e20000000200 */
[----:B------:R-:W-:Y:S06]  /*5f30*/  BAR.SYNC.DEFER_BLOCKING 0x1, 0x180 ;  /* 0x0046000000007b1d */ /* 0x000fec0000010000 */
[----:B------:R-:W3:Y:S01]  /*5f40*/  @P2 LDG.E R3, desc[UR50][R24.64] ;  /* 0x0000003218032981 */ /* 0x000ee2000c1e1900 */
[----:B-1----:R-:W-:Y:S01]  /*5f50*/  ISETP.NE.AND P1, PT, R30, 0x1, PT ;  /* 0x000000011e00780c */ /* 0x002fe20003f25270 */
[----:B0-----:R-:W-:Y:S01]  /*5f60*/  IMAD.U32 R4, RZ, RZ, UR40 ;  /* 0x00000028ff047e24 */ /* 0x001fe2000f8e00ff */
[----:B------:R-:W-:Y:S01]  /*5f70*/  UIMAD UR7, UR18, UR10, URZ ;  /* 0x0000000a120772a4 */ /* 0x000fe2000f8e023f */
[----:B------:R-:W-:Y:S01]  /*5f80*/  IMAD.U32 R10, RZ, RZ, UR40 ;  /* 0x00000028ff0a7e24 */ /* 0x000fe2000f8e00ff */
[----:B------:R-:W-:Y:S01]  /*5f90*/  USEL UR19, UR39, URZ, !UP0 ;  /* 0x0000003f27137287 */ /* 0x000fe2000c000000 */
[----:B------:R-:W-:Y:S01]  /*5fa0*/  IMAD R5, R4, 0xc0, R153 ;  /* 0x000000c004057824 */ /* 0x000fe200078e0299 */
[----:B------:R-:W-:-:S02]  /*5fb0*/  UIMAD UR12, UR41, UR11, UR7 ;  /* 0x0000000b290c72a4 */ /* 0x000fc4000f8e0207 */
[----:B------:R-:W-:Y:S02]  /*5fc0*/  UISETP.NE.U32.AND UP1, UPT, UR14, URZ, UPT ;  /* 0x0000003f0e00728c */ /* 0x000fe4000bf25070 */
[----:B------:R-:W-:Y:S01]  /*5fd0*/  MOV R4, R5 ;  /* 0x0000000500047202 */ /* 0x000fe20000000f00 */
[----:B------:R-:W-:Y:S02]  /*5fe0*/  USEL UR7, UR38, URZ, !UP0 ;  /* 0x0000003f26077287 */ /* 0x000fe4000c000000 */
[----:B------:R-:W0:Y:S01]  /*5ff0*/  @P1 LDC R26, c[0x0][0xbec] ;  /* 0x0002fb00ff1a1b82 */ /* 0x000e220000000800 */
[----:B------:R-:W-:-:S06]  /*6000*/  UISETP.NE.AND.EX UP0, UPT, UR15, URZ, UPT, UP1 ;  /* 0x0000003f0f00728c */ /* 0x000fcc000bf05310 */
[----:B------:R-:W-:Y:S01]  /*6010*/  PLOP3.LUT P3, PT, PT, PT, UP0, 0x80, 0x0 ;  /* 0x000000000000781c */ /* 0x000fe20003f6f008 */
[----:B------:R-:W1:Y:S01]  /*6020*/  @P1 LDC R8, c[0x0][0xbf0] ;  /* 0x0002fc00ff081b82 */ /* 0x000e620000000800 */
[----:B---3--:R-:W-:Y:S01]  /*6030*/  @P2 R2UR UR4, R3 ;  /* 0x00000000030422ca */ /* 0x008fe200000e0000 */
[----:B0-----:R-:W-:-:S05]  /*6040*/  @P1 IMAD.HI.U32 R3, R5, R26, RZ ;  /* 0x0000001a05031227 */ /* 0x001fca00078e00ff */
[----:B-1----:R-:W-:-:S04]  /*6050*/  @P1 SHF.R.U32.HI R4, RZ, R8, R3 ;  /* 0x00000008ff041219 */ /* 0x002fc80000011603 */
[--C-:B------:R-:W-:Y:S01]  /*6060*/  SHF.R.S32.HI R6, RZ, 0x1f, R4.reuse ;  /* 0x0000001fff067819 */ /* 0x100fe20000011404 */
[----:B------:R-:W-:Y:S02]  /*6070*/  IMAD.MOV R3, RZ, RZ, -R4 ;  /* 0x000000ffff037224 */ /* 0x000fe400078e0a04 */
[----:B------:R-:W-:Y:S02]  /*6080*/  USHF.R.S32.HI UR9, URZ, 0x1f, UR4 ;  /* 0x0000001f3f097899 */ /* 0x000fe40008011404 */
[----:B------:R-:W-:Y:S01]  /*6090*/  UMOV UR8, UR4 ;  /* 0x0000000400087c82 */ /* 0x000fe20008000000 */
[----:B------:R-:W-:Y:S01]  /*60a0*/  IMAD R3, R30, R3, R5 ;  /* 0x000000031e037224 */ /* 0x000fe200078e0205 */
[----:B------:R-:W-:-:S04]  /*60b0*/  UIMAD.WIDE.U32 UR10, UR41, UR10, UR8 ;  /* 0x0000000a290a72a5 */ /* 0x000fc8000f8e0008 */
[----:B------:R-:W-:Y:S01]  /*60c0*/  UIADD3 UR11, UR11, UR12, URZ ;  /* 0x0000000c0b0b7290 */ /* 0x000fe2000fffe03f */
[----:B------:R-:W-:Y:S01]  /*60d0*/  SHF.R.S32.HI R5, RZ, 0x1f, R3 ;  /* 0x0000001fff057819 */ /* 0x000fe20000011403 */
[----:B------:R-:W-:Y:S02]  /*60e0*/  UIMAD UR12, UR19, UR16, URZ ;  /* 0x00000010130c72a4 */ /* 0x000fe4000f8e023f */
[----:B------:R-:W-:Y:S02]  /*60f0*/  UIMAD.WIDE.U32 UR10, UR7, UR16, UR10 ;  /* 0x00000010070a72a5 */ /* 0x000fe4000f8e000a */
[----:B------:R-:W-:-:S03]  /*6100*/  UIMAD UR12, UR7, UR17, UR12 ;  /* 0x00000011070c72a4 */ /* 0x000fc6000f8e020c */
[----:B------:R-:W-:Y:S01]  /*6110*/  ULDC.64 UR16, c[0x0][0xb88] ;  /* 0x0002e20000107ab9 */ /* 0x000fe20000000a00 */
[----:B------:R-:W-:Y:S01]  /*6120*/  IADD3 R4, P0, R4, UR10, RZ ;  /* 0x0000000a04047c10 */ /* 0x000fe2000ff1e0ff */
[----:B------:R-:W-:Y:S01]  /*6130*/  @UP0 ULEA UR10, UP1, UR38, UR14, 0x2 ;  /* 0x0000000e260a0291 */ /* 0x000fe2000f82103f */
[----:B------:R-:W-:Y:S01]  /*6140*/  IMAD.U32 R7, RZ, RZ, UR12 ;  /* 0x0000000cff077e24 */ /* 0x000fe2000f8e00ff */
[----:B------:R-:W-:Y:S01]  /*6150*/  ULDC.64 UR12, c[0x0][0xb50] ;  /* 0x0002d400000c7ab9 */ /* 0x000fe20000000a00 */
[----:B------:R-:W-:Y:S01]  /*6160*/  IMAD R8, R5, UR16, RZ ;  /* 0x0000001005087c24 */ /* 0x000fe2000f8e02ff */
[----:B------:R-:W-:Y:S02]  /*6170*/  ULDC UR14, c[0x0][0xa88] ;  /* 0x0002a200000e7ab9 */ /* 0x000fe40000000800 */
[----:B------:R-:W-:Y:S01]  /*6180*/  IADD3.X R5, R6, UR11, R7, P0, !PT ;  /* 0x0000000b06057c10 */ /* 0x000fe200087fe407 */
[----:B------:R-:W-:Y:S01]  /*6190*/  @UP0 ULEA.HI.X UR11, UR38, UR15, UR39, 0x2, UP1 ;  /* 0x0000000f260b0291 */ /* 0x000fe200088f1427 */
[----:B------:R-:W-:-:S02]  /*61a0*/  IMAD R7, R3, UR17, R8 ;  /* 0x0000001103077c24 */ /* 0x000fc4000f8e0208 */
[----:B------:R-:W-:Y:S02]  /*61b0*/  IMAD.U32 R8, RZ, RZ, UR10 ;  /* 0x0000000aff087e24 */ /* 0x000fe4000f8e00ff */
[----:B------:R-:W-:-:S04]  /*61c0*/  IMAD.WIDE.U32 R4, R3, UR16, R4 ;  /* 0x0000001003047c25 */ /* 0x000fc8000f8e0004 */
[----:B------:R-:W-:Y:S01]  /*61d0*/  IMAD.U32 R3, RZ, RZ, UR14 ;  /* 0x0000000eff037e24 */ /* 0x000fe2000f8e00ff */
[----:B------:R-:W-:Y:S01]  /*61e0*/  LEA R6, P0, R4, UR12, 0x2 ;  /* 0x0000000c04067c11 */ /* 0x000fe2000f8010ff */
[----:B------:R-:W-:Y:S02]  /*61f0*/  IMAD.U32 R9, RZ, RZ, UR11 ;  /* 0x0000000bff097e24 */ /* 0x000fe4000f8e00ff */
[----:B------:R-:W-:-:S03]  /*6200*/  IMAD.IADD R5, R5, 0x1, R7 ;  /* 0x0000000105057824 */ /* 0x000fc600078e0207 */
[----:B------:R2:W5:Y:S02]  /*6210*/  @P3 LDG.E R3, desc[UR50][R8.64] ;  /* 0x0000003208033981 */ /* 0x000564000c1e1900 */
[----:B------:R-:W-:Y:S01]  /*6220*/  LEA.HI.X R4, R4, UR13, R5, 0x2, P0 ;  /* 0x0000000d04047c11 */ /* 0x000fe200080f1405 */
[----:B------:R-:W-:Y:S06]  /*6230*/  @P3 BRA `(.L_x_12952) ;  /* 0x0000000000103947 */ /* 0x000fec0003800000 */
[----:B------:R-:W-:Y:S05]  /*6240*/  @!P2 BRA `(.L_x_12952) ;  /* 0x00000000000ca947 */ /* 0x000fea0003800000 */
[----:B--2---:R-:W2:Y:S04]  /*6250*/  LDG.E R8, desc[UR50][R24.64] ;  /* 0x0000003218087981 */ /* 0x004ea8000c1e1900 */
[----:B-----5:R-:W2:Y:S02]  /*6260*/  LDG.E R3, desc[UR50][R24.64+0x4] ;  /* 0x0000043218037981 */ /* 0x020ea4000c1e1900 */
[----:B--2---:R-:W-:-:S07]  /*6270*/  IADD3 R3, -R8, R3, RZ ;  /* 0x0000000308037210 */ /* 0x004fce0007ffe1ff */
.L_x_12952:
[----:B------:R-:W-:Y:S01]  /*6280*/  IMAD R5, R17, 0x40, R16 ;  /* 0x0000004011057824 */ /* 0x000fe200078e0210 */
[----:B--2---:R-:W-:Y:S01]  /*6290*/  SHFL.IDX PT, R12, R6, RZ, 0x1c1f ;  /* 0x001c1fff060c7589 */ /* 0x004fe200000e0000 */
[----:B-----5:R-:W-:Y:S01]  /*62a0*/  IMAD R32, R3, R30, RZ ;  /* 0x0000001e03207224 */ /* 0x020fe200078e02ff */
[----:B------:R-:W-:Y:S01]  /*62b0*/  LOP3.LUT P0, RZ, R18, 0x3, RZ, 0xc0, !PT ;  /* 0x0000000312ff7812 */ /* 0x000fe2000780c0ff */
[----:B------:R-:W-:Y:S01]  /*62c0*/  IMAD.WIDE R20, R5, 0x2, R20 ;  /* 0x0000000205147825 */ /* 0x000fe200078e0214 */
[----:B------:R-:W0:Y:S01]  /*62d0*/  SHFL.IDX PT, R13, R4, RZ, 0x1c1f ;  /* 0x001c1fff040d7589 */ /* 0x000e2200000e0000 */
[----:B------:R-:W-:Y:S02]  /*62e0*/  ULDC.64 UR12, c[0x0][0xaa0] ;  /* 0x0002a800000c7ab9 */ /* 0x000fe40000000a00 */
[----:B------:R-:W-:Y:S01]  /*62f0*/  IMAD R5, R10, 0xc0, R23 ;  /* 0x000000c00a057824 */ /* 0x000fe200078e0217 */
[----:B------:R-:W-:Y:S01]  /*6300*/  SHFL.IDX PT, R14, R6, 0x1, 0x1c1f ;  /* 0x003c1f00060e7f89 */ /* 0x000fe200000e0000 */
[----:B------:R-:W-:-:S02]  /*6310*/  IADD3 R9, P3, R20, 0x1800, RZ ;  /* 0x0000180014097810 */ /* 0x000fc40007f7e0ff */
[C---:B------:R-:W-:Y:S01]  /*6320*/  VIADD R3, R5.reuse, 0x8 ;  /* 0x0000000805037836 */ /* 0x040fe20000000000 */
[----:B------:R1:W2:Y:S01]  /*6330*/  SHFL.IDX PT, R15, R4, 0x1, 0x1c1f ;  /* 0x003c1f00040f7f89 */ /* 0x0002a200000e0000 */
[C---:B------:R-:W-:Y:S02]  /*6340*/  IADD3 R25, P4, R20.reuse, 0x3000, RZ ;  /* 0x0000300014197810 */ /* 0x040fe40007f9e0ff */
[-C--:B------:R-:W-:Y:S02]  /*6350*/  ISETP.GE.OR P2, PT, R5, R32.reuse, P0 ;  /* 0x000000200500720c */ /* 0x080fe40000746670 */
[----:B------:R-:W-:Y:S02]  /*6360*/  LOP3.LUT R5, R20, 0x380, RZ, 0xc0, !PT ;  /* 0x0000038014057812 */ /* 0x000fe400078ec0ff */
[----:B------:R-:W-:Y:S02]  /*6370*/  LOP3.LUT R8, R9, 0x380, RZ, 0xc0, !PT ;  /* 0x0000038009087812 */ /* 0x000fe400078ec0ff */
[----:B------:R-:W-:-:S02]  /*6380*/  ISETP.GE.OR P0, PT, R3, R32, P0 ;  /* 0x000000200300720c */ /* 0x000fc40000706670 */
[----:B------:R-:W-:Y:S02]  /*6390*/  LOP3.LUT R24, R25, 0x380, RZ, 0xc0, !PT ;  /* 0x0000038019187812 */ /* 0x000fe400078ec0ff */
[----:B------:R-:W-:Y:S02]  /*63a0*/  SHF.R.U64 R5, R5, 0x3, RZ ;  /* 0x0000000305057819 */ /* 0x000fe400000012ff */
[----:B------:R-:W-:Y:S01]  /*63b0*/  SHF.R.U64 R8, R8, 0x3, RZ ;  /* 0x0000000308087819 */ /* 0x000fe200000012ff */
[----:B0-----:R0:W-:Y:S01]  /*63c0*/  @!P2 ST.E desc[UR50][R12.64], R29 ;  /* 0x0000001d0c00a985 */ /* 0x0011e2000c101932 */
[----:B------:R-:W-:Y:S02]  /*63d0*/  SHF.R.U64 R24, R24, 0x3, RZ ;  /* 0x0000000318187819 */ /* 0x000fe400000012ff */
[----:B-1----:R-:W-:Y:S01]  /*63e0*/  LOP3.LUT R4, R5, R20, RZ, 0x3c, !PT ;  /* 0x0000001405047212 */ /* 0x002fe200078e3cff */
[--C-:B------:R-:W-:Y:S01]  /*63f0*/  IMAD.MOV.U32 R5, RZ, RZ, R21.reuse ;  /* 0x000000ffff057224 */ /* 0x100fe200078e0015 */
[----:B------:R-:W-:Y:S01]  /*6400*/  LOP3.LUT R8, R8, R9, RZ, 0x3c, !PT ;  /* 0x0000000908087212 */ /* 0x000fe200078e3cff */
[--C-:B------:R-:W-:Y:S01]  /*6410*/  IMAD.X R9, RZ, RZ, R21.reuse, P3 ;  /* 0x000000ffff097224 */ /* 0x100fe200018e0615 */
[----:B------:R-:W-:Y:S01]  /*6420*/  LOP3.LUT R24, R24, R25, RZ, 0x3c, !PT ;  /* 0x0000001918187212 */ /* 0x000fe200078e3cff */
[----:B------:R-:W-:Y:S01]  /*6430*/  IMAD.X R25, RZ, RZ, R21, P4 ;  /* 0x000000ffff197224 */ /* 0x000fe200020e0615 */
[----:B--2---:R1:W-:Y:S04]  /*6440*/  @!P0 ST.E desc[UR50][R14.64], R28 ;  /* 0x0000001c0e008985 */ /* 0x0043e8000c101932 */
[----:B------:R-:W2:Y:S04]  /*6450*/  LD.E.128 R4, desc[UR50][R4.64] ;  /* 0x0000003204047980 */ /* 0x000ea8000c101d00 */
[----:B------:R-:W3:Y:S04]  /*6460*/  LD.E.128 R8, desc[UR50][R8.64] ;  /* 0x0000003208087980 */ /* 0x000ee8000c101d00 */
[----:B------:R-:W4:Y:S01]  /*6470*/  LD.E.128 R24, desc[UR50][R24.64] ;  /* 0x0000003218187980 */ /* 0x000f22000c101d00 */
[----:B------:R-:W-:-:S04]  /*6480*/  IADD3 R20, P0, R20, 0x4800, RZ ;  /* 0x0000480014147810 */ /* 0x000fc80007f1e0ff */
[----:B------:R-:W-:Y:S01]  /*6490*/  LOP3.LUT R3, R20, 0x380, RZ, 0xc0, !PT ;  /* 0x0000038014037812 */ /* 0x000fe200078ec0ff */
[----:B0-----:R-:W-:Y:S02]  /*64a0*/  IMAD.X R13, RZ, RZ, R21, P0 ;  /* 0x000000ffff0d7224 */ /* 0x001fe400000e0615 */
[----:B------:R-:W0:Y:S01]  /*64b0*/  @P1 LDC R21, c[0x0][0xbf0] ;  /* 0x0002fc00ff151b82 */ /* 0x000e220000000800 */
[----:B------:R-:W-:-:S04]  /*64c0*/  SHF.R.U64 R3, R3, 0x3, RZ ;  /* 0x0000000303037819 */ /* 0x000fc800000012ff */
[----:B------:R-:W-:-:S03]  /*64d0*/  LOP3.LUT R12, R3, R20, RZ, 0x3c, !PT ;  /* 0x00000014030c7212 */ /* 0x000fc600078e3cff */
[----:B------:R-:W0:Y:S01]  /*64e0*/  @P1 LDC R20, c[0x0][0xbec] ;  /* 0x0002fb00ff141b82 */ /* 0x000e220000000800 */
[----:B------:R-:W-:Y:S02]  /*64f0*/  UIMAD UR10, UR9, UR12, URZ ;  /* 0x0000000c090a72a4 */ /* 0x000fe4000f8e023f */
[----:B------:R-:W-:Y:S01]  /*6500*/  UIMAD.WIDE.U32 UR8, UR4, UR12, URZ ;  /* 0x0000000c040872a5 */ /* 0x000fe2000f8e003f */
[----:B------:R-:W-:Y:S01]  /*6510*/  IMAD R3, R2, 0x30, R17 ;  /* 0x0000003002037824 */ /* 0x000fe200078e0211 */
[----:B------:R-:W-:Y:S01]  /*6520*/  UIMAD UR10, UR4, UR13, UR10 ;  /* 0x0000000d040a72a4 */ /* 0x000fe2000f8e020a */
[----:B-1----:R-:W-:Y:S01]  /*6530*/  IMAD.U32 R28, RZ, RZ, UR40 ;  /* 0x00000028ff1c7e24 */ /* 0x002fe2000f8e00ff */
[----:B------:R-:W5:Y:S01]  /*6540*/  LD.E.128 R12, desc[UR50][R12.64] ;  /* 0x000000320c0c7980 */ /* 0x000f62000c101d00 */
[----:B------:R-:W-:Y:S01]  /*6550*/  ULDC.64 UR12, c[0x0][0xae8] ;  /* 0x0002ba00000c7ab9 */ /* 0x000fe20000000a00 */
[----:B------:R-:W-:Y:S01]  /*6560*/  UIADD3 UR9, UR9, UR10, URZ ;  /* 0x0000000a09097290 */ /* 0x000fe2000fffe03f */
[----:B------:R-:W-:Y:S01]  /*6570*/  IMAD R31, R28, 0xc0, R3 ;  /* 0x000000c01c1f7824 */ /* 0x000fe200078e0203 */
[----:B------:R-:W-:Y:S01]  /*6580*/  UIMAD UR4, UR18, UR12, URZ ;  /* 0x0000000c120472a4 */ /* 0x000fe2000f8e023f */
[----:B------:R-:W-:Y:S01]  /*6590*/  @!PT LDS RZ, [RZ] ;  /* 0x00000000fffff984 */ /* 0x000fe20000000800 */
[----:B------:R-:W-:Y:S01]  /*65a0*/  @!PT LDS RZ, [RZ] ;  /* 0x00000000fffff984 */ /* 0x000fe20000000800 */
[----:B------:R-:W-:Y:S01]  /*65b0*/  @!PT LDS RZ, [RZ] ;  /* 0x00000000fffff984 */ /* 0x000fe20000000800 */
[----:B------:R-:W-:Y:S01]  /*65c0*/  @!PT LDS RZ, [RZ] ;  /* 0x00000000fffff984 */ /* 0x000fe20000000800 */
[----:B------:R1:W-:Y:S06]  /*65d0*/  MEMBAR.ALL.CTA ;  /* 0x0000000000007992 */ /* 0x0003ec0000008000 */
[----:B-1----:R-:W1:Y:S01]  /*65e0*/  FENCE.VIEW.ASYNC.S ;  /* 0x00000000000073c6 */ /* 0x002e620000000000 */
[----:B------:R-:W-:Y:S01]  /*65f0*/  UIMAD.WIDE.U32 UR8, UR41, UR12, UR8 ;  /* 0x0000000c290872a5 */ /* 0x000fe2000f8e0008 */
[----:B------:R-:W-:Y:S01]  /*6600*/  VIADD R0, R0, 0x16820 ;  /* 0x0001682000007836 */ /* 0x000fe20000000000 */
[----:B------:R-:W-:Y:S01]  /*6610*/  UIMAD UR4, UR41, UR13, UR4 ;  /* 0x0000000d290472a4 */ /* 0x000fe2000f8e0204 */
[----:B------:R-:W-:Y:S01]  /*6620*/  MOV R3, R31 ;  /* 0x0000001f00037202 */ /* 0x000fe20000000f00 */
[----:B------:R-:W-:-:S02]  /*6630*/  ULDC.64 UR10, c[0x0][0xaf0] ;  /* 0x0002bc00000a7ab9 */ /* 0x000fc40000000a00 */
[----:B------:R-:W-:Y:S01]  /*6640*/  UIADD3 UR9, UR9, UR4, URZ ;  /* 0x0000000409097290 */ /* 0x000fe2000fffe03f */
[----:B------:R-:W-:Y:S01]  /*6650*/  PRMT R0, RZ, 0x654, R0 ;  /* 0x00000654ff007816 */ /* 0x000fe20000000000 */
[----:B------:R-:W-:Y:S02]  /*6660*/  UIMAD UR4, UR19, UR10, URZ ;  /* 0x0000000a130472a4 */ /* 0x000fe4000f8e023f */
[----:B------:R-:W-:Y:S01]  /*6670*/  UIMAD.WIDE.U32 UR8, UR7, UR10, UR8 ;  /* 0x0000000a070872a5 */ /* 0x000fe2000f8e0008 */
[----:B0-----:R-:W-:Y:S01]  /*6680*/  @P1 IMAD.HI.U32 R20, R31, R20, RZ ;  /* 0x000000141f141227 */ /* 0x001fe200078e00ff */
[----:B------:R-:W-:-:S03]  /*6690*/  UIMAD UR4, UR7, UR11, UR4 ;  /* 0x0000000b070472a4 */ /* 0x000fc6000f8e0204 */
[----:B------:R-:W-:Y:S01]  /*66a0*/  ULDC.64 UR10, c[0x0][0xae0] ;  /* 0x0002b800000a7ab9 */ /* 0x000fe20000000a00 */
[----:B------:R-:W-:Y:S01]  /*66b0*/  @P1 SHF.R.U32.HI R3, RZ, R21, R20 ;  /* 0x00000015ff031219 */ /* 0x000fe20000011614 */
[----:B------:R-:W-:Y:S02]  /*66c0*/  UIADD3 UR4, UR9, UR4, URZ ;  /* 0x0000000409047290 */ /* 0x000fe4000fffe03f */
[----:B------:R-:W-:Y:S01]  /*66d0*/  IMAD.U32 R21, RZ, RZ, UR9 ;  /* 0x00000009ff157e24 */ /* 0x000fe2000f8e00ff */
[--C-:B------:R-:W-:Y:S01]  /*66e0*/  SHF.R.S32.HI R28, RZ, 0x1f, R3.reuse ;  /* 0x0000001fff1c7819 */ /* 0x100fe20000011403 */
[----:B------:R-:W-:Y:S02]  /*66f0*/  IMAD.MOV R29, RZ, RZ, -R3 ;  /* 0x000000ffff1d7224 */ /* 0x000fe400078e0a03 */
[----:B------:R-:W-:Y:S01]  /*6700*/  IMAD.U32 R20, RZ, RZ, UR8 ;  /* 0x00000008ff147e24 */ /* 0x000fe2000f8e00ff */
[----:B------:R-:W-:Y:S01]  /*6710*/  ULDC.64 UR8, c[0x0][0xad8] ;  /* 0x0002b60000087ab9 */ /* 0x000fe20000000a00 */
[----:B------:R-:W-:Y:S01]  /*6720*/  IMAD.U32 R21, RZ, RZ, UR4 ;  /* 0x00000004ff157e24 */ /* 0x000fe2000f8e00ff */
[----:B------:R-:W-:Y:S01]  /*6730*/  ULDC UR4, c[0x0][0xac8] ;  /* 0x0002b20000047ab9 */ /* 0x000fe20000000800 */
[----:B------:R-:W-:Y:S01]  /*6740*/  IMAD R28, R28, UR10, RZ ;  /* 0x0000000a1c1c7c24 */ /* 0x000fe2000f8e02ff */
[----:B-1----:R0:W-:Y:S01]  /*6750*/  SYNCS.ARRIVE.TRANS64.RED.A1T0 RZ, [R0+URZ], RZ ;  /* 0x000000ff00ff79a7 */ /* 0x0021e2000810043f */
[----:B------:R-:W-:-:S02]  /*6760*/  IMAD R29, R30, R29, R31 ;  /* 0x0000001d1e1d7224 */ /* 0x000fc400078e021f */
[C---:B------:R-:W-:Y:S02]  /*6770*/  IMAD R31, R3.reuse, UR11, R28 ;  /* 0x0000000b031f7c24 */ /* 0x040fe4000f8e021c */
[----:B------:R-:W-:Y:S01]  /*6780*/  IMAD.WIDE.U32 R20, R3, UR10, R20 ;  /* 0x0000000a03147c25 */ /* 0x000fe2000f8e0014 */
[----:B------:R-:W-:-:S03]  /*6790*/  SHF.R.S32.HI R3, RZ, 0x1f, R29 ;  /* 0x0000001fff037819 */ /* 0x000fc6000001141d */
[----:B------:R-:W-:Y:S02]  /*67a0*/  IMAD.IADD R21, R21, 0x1, R31 ;  /* 0x0000000115157824 */ /* 0x000fe400078e021f */
[----:B------:R-:W-:Y:S02]  /*67b0*/  IMAD R28, R3, UR8, RZ ;  /* 0x00000008031c7c24 */ /* 0x000fe4000f8e02ff */
[----:B------:R-:W-:-:S04]  /*67c0*/  IMAD.WIDE.U32 R20, R29, UR8, R20 ;  /* 0x000000081d147c25 */ /* 0x000fc8000f8e0014 */
[----:B------:R-:W-:Y:S01]  /*67d0*/  IMAD R3, R29, UR9, R28 ;  /* 0x000000091d037c24 */ /* 0x000fe2000f8e021c */
[----:B------:R-:W-:Y:S01]  /*67e0*/  ULDC.64 UR8, c[0x0][0xa80] ;  /* 0x0002a00000087ab9 */ /* 0x000fe20000000a00 */
[----:B------:R-:W-:Y:S01]  /*67f0*/  IMAD.U32 R28, RZ, RZ, UR40 ;  /* 0x00000028ff1c7e24 */ /* 0x000fe2000f8e00ff */
[----:B------:R-:W-:Y:S01]  /*6800*/  LEA R33, P0, R20, UR8, 0x1 ;  /* 0x0000000814217c11 */ /* 0x000fe2000f8008ff */
[----:B------:R-:W-:Y:S02]  /*6810*/  IMAD.IADD R3, R21, 0x1, R3 ;  /* 0x0000000115037824 */ /* 0x000fe400078e0203 */
[----:B------:R-:W-:Y:S02]  /*6820*/  IMAD R37, R28, 0xc0, R17 ;  /* 0x000000c01c257824 */ /* 0x000fe400078e0211 */
[----:B------:R-:W1:Y:S01]  /*6830*/  SHFL.IDX PT, R29, R33, RZ, 0x181f ;  /* 0x00181fff211d7589 */ /* 0x000e6200000e0000 */
[----:B------:R-:W-:Y:S01]  /*6840*/  LEA.HI.X R34, R20, UR9, R3, 0x1, P0 ;  /* 0x0000000914227c11 */ /* 0x000fe200080f0c03 */
[C---:B------:R-:W-:Y:S01]  /*6850*/  VIADD R20, R37.reuse, 0x60 ;  /* 0x0000006025147836 */ /* 0x040fe20000000000 */
[----:B------:R-:W-:Y:S01]  /*6860*/  ISETP.GE.AND P0, PT, R16, UR4, PT ;  /* 0x0000000410007c0c */ /* 0x000fe2000bf06270 */
[----:B------:R-:W1:Y:S01]  /*6870*/  SHFL.IDX PT, R39, R33, 0x1, 0x181f ;  /* 0x00381f0021277f89 */ /* 0x000e6200000e0000 */
[C---:B------:R-:W-:Y:S01]  /*6880*/  IADD3 R3, R37.reuse, 0x30, RZ ;  /* 0x0000003025037810 */ /* 0x040fe20007ffe0ff */
[C---:B0-----:R-:W-:Y:S01]  /*6890*/  VIADD R0, R37.reuse, 0x90 ;  /* 0x0000009025007836 */ /* 0x041fe20000000000 */
[-C--:B------:R-:W-:Y:S01]  /*68a0*/  ISETP.GE.OR P1, PT, R37, R32.reuse, P0 ;  /* 0x000000202500720c */ /* 0x080fe20000726670 */
[----:B------:R-:W0:Y:S01]  /*68b0*/  SHFL.IDX PT, R41, R33, 0x2, 0x181f ;  /* 0x00581f0021297f89 */ /* 0x000e2200000e0000 */
[----:B------:R-:W-:-:S02]  /*68c0*/  ISETP.GE.OR P2, PT, R3, R32, P0 ;  /* 0x000000200300720c */ /* 0x000fc40000746670 */
[-C--:B------:R-:W-:Y:S01]  /*68d0*/  ISETP.GE.OR P3, PT, R20, R32.reuse, P0 ;  /* 0x000000201400720c */ /* 0x080fe20000766670 */
[----:B------:R-:W0:Y:S01]  /*68e0*/  SHFL.IDX PT, R21, R34, RZ, 0x181f ;  /* 0x00181fff22157589 */ /* 0x000e2200000e0000 */
[----:B------:R-:W-:-:S03]  /*68f0*/  ISETP.GE.OR P0, PT, R0, R32, P0 ;  /* 0x000000200000720c */ /* 0x000fc60000706670 */
[----:B------:R-:W0:Y:S04]  /*6900*/  SHFL.IDX PT, R31, R34, 0x1, 0x181f ;  /* 0x00381f00221f7f89 */ /* 0x000e2800000e0000 */
[----:B------:R-:W0:Y:S01]  /*6910*/  SHFL.IDX PT, R36, R34, 0x2, 0x181f ;  /* 0x00581f0022247f89 */ /* 0x000e2200000e0000 */
[----:B-1----:R-:W-:-:S03]  /*6920*/  @!P1 LEA R20, P4, R16, R29, 0x1 ;  /* 0x0000001d10149211 */ /* 0x002fc600078808ff */
[----:B------:R-:W1:Y:S01]  /*6930*/  SHFL.IDX PT, R33, R33, 0x3, 0x181f ;  /* 0x00781f0021217f89 */ /* 0x000e6200000e0000 */
[----:B------:R-:W-:-:S03]  /*6940*/  @!P2 LEA R28, P5, R16, R39, 0x1 ;  /* 0x00000027101ca211 */ /* 0x000fc600078a08ff */
[----:B------:R-:W1:Y:S01]  /*6950*/  SHFL.IDX PT, R34, R34, 0x3, 0x181f ;  /* 0x00781f0022227f89 */ /* 0x000e6200000e0000 */
[C---:B0-----:R-:W-:Y:S02]  /*6960*/  @!P3 LEA R30, P6, R16.reuse, R41, 0x1 ;  /* 0x00000029101eb211 */ /* 0x041fe400078c08ff */
[C-C-:B------:R-:W-:Y:S02]  /*6970*/  @!P1 LEA.HI.X R21, R16.reuse, R21, R155.reuse, 0x1, P4 ;  /* 0x0000001510159211 */ /* 0x140fe400020f0c9b */
[C-C-:B------:R-:W-:Y:S02]  /*6980*/  @!P2 LEA.HI.X R29, R16.reuse, R31, R155.reuse, 0x1, P5 ;  /* 0x0000001f101da211 */ /* 0x140fe400028f0c9b */
[----:B------:R-:W-:Y:S01]  /*6990*/  @!P3 LEA.HI.X R31, R16, R36, R155, 0x1, P6 ;  /* 0x00000024101fb211 */ /* 0x000fe200030f0c9b */
[----:B--2---:R0:W-:Y:S04]  /*69a0*/  @!P1 ST.E.128 desc[UR50][R20.64], R4 ;  /* 0x0000000414009985 */ /* 0x0041e8000c101d32 */
[----:B---3--:R0:W-:Y:S04]  /*69b0*/  @!P2 ST.E.128 desc[UR50][R28.64], R8 ;  /* 0x000000081c00a985 */ /* 0x0081e8000c101d32 */
[----:B----4-:R0:W-:Y:S01]  /*69c0*/  @!P3 ST.E.128 desc[UR50][R30.64], R24 ;  /* 0x000000181e00b985 */ /* 0x0101e2000c101d32 */
[----:B-1----:R-:W-:Y:S05]  /*69d0*/  @P0 BRA `(.L_x_12953) ;  /* 0x0000000800780947 */ /* 0x002fea0003800000 */
[----:B0-----:R-:W-:-:S04]  /*69e0*/  LEA R4, P0, R16, R33, 0x1 ;  /* 0x0000002110047211 */ /* 0x001fc800078008ff */
[----:B------:R-:W-:-:S05]  /*69f0*/  LEA.HI.X R5, R16, R34, R155, 0x1, P0 ;  /* 0x0000002210057211 */ /* 0x000fca00000f0c9b */
[----:B-----5:R2:W-:Y:S01]  /*6a00*/  ST.E.128 desc[UR50][R4.64], R12 ;  /* 0x0000000c04007985 */ /* 0x0205e2000c101d32 */
[----:B------:R-:W-:Y:S05]  /*6a10*/  BRA `(.L_x_12953) ;  /* 0x0000000800687947 */ /* 0x000fea0003800000 */
.L_x_12951:
        /* <DEDUP_REMOVED lines=11> */
[----:B------:R-:W-:-:S03]  /*6ad0*/  UISETP.NE.U32.AND UP1, UPT, UR8, URZ, UPT ;  /* 0x0000003f0800728c */ /* 0x000fc6000bf25070 */
[----:B------:R-:W2:Y:S01]  /*6ae0*/  @P2 LDG.E R3, desc[UR50][R4.64] ;  /* 0x0000003204032981 */ /* 0x000ea2000c1e1900 */
[----:B------:R-:W-:Y:S01]  /*6af0*/  UISETP.NE.AND.EX UP1, UPT, UR9, URZ, UPT, UP1 ;  /* 0x0000003f0900728c */ /* 0x000fe2000bf25310 */
[----:B------:R-:W-:-:S05]  /*6b00*/  IMAD.U32 R0, RZ, RZ, UR4 ;  /* 0x00000004ff007e24 */ /* 0x000fca000f8e00ff */
[----:B------:R-:W-:-:S05]  /*6b10*/  PLOP3.LUT P3, PT, PT, PT, UP1, 0x80, 0x0 ;  /* 0x000000000000781c */ /* 0x000fca0003f6f018 */
[----:B------:R-:W-:-:S04]  /*6b20*/  @UP1 ULEA UR8, UP2, UR38, UR8, 0x2 ;  /* 0x0000000826081291 */ /* 0x000fc8000f84103f */
[----:B------:R-:W-:Y:S02]  /*6b30*/  @UP1 ULEA.HI.X UR9, UR38, UR9, UR39, 0x2, UP2 ;  /* 0x0000000926091291 */ /* 0x000fe400090f1427 */
[----:B------:R-:W-:-:S04]  /*6b40*/  IMAD.U32 R6, RZ, RZ, UR8 ;  /* 0x00000008ff067e24 */ /* 0x000fc8000f8e00ff */
[----:B------:R-:W-:-:S05]  /*6b50*/  MOV R7, UR9 ;  /* 0x0000000900077c02 */ /* 0x000fca0008000f00 */
        /* <DEDUP_REMOVED lines=13> */
.L_x_12954:
[----:B------:R-:W-:Y:S01]  /*6c30*/  USEL UR38, UR38, URZ, !UP0 ;  /* 0x0000003f26267287 */ /* 0x000fe2000c000000 */
[----:B------:R-:W-:Y:S01]  /*6c40*/  BSSY B1, `(.L_x_12955) ;  /* 0x000002d000017945 */ /* 0x000fe20003800000 */
[----:B------:R-:W-:-:S03]  /*6c50*/  USEL UR39, UR39, URZ, !UP0 ;  /* 0x0000003f27277287 */ /* 0x000fc6000c000000 */
[----:B------:R-:W-:Y:S09]  /*6c60*/  @P1 BRA `(.L_x_12956) ;  /* 0x0000000000a81947 */ /* 0x000ff20003800000 */
[----:B------:R-:W0:Y:S01]  /*6c70*/  S2R R4, SR_TID.X ;  /* 0x0000000000047919 */ /* 0x000e220000002100 */
[----:B------:R-:W1:Y:S01]  /*6c80*/  LDC R6, c[0x0][0xbe8] ;  /* 0x0002fa00ff067b82 */ /* 0x000e620000000800 */
        /* <DEDUP_REMOVED lines=37> */
[----:B------:R-:W-:Y:S02]  /*6ee0*/  LEA.HI.X R7, R4, UR9, R3, 0x2, P1 ;  /* 0x0000000904077c11 */ /* 0x000fe400088f1403 */
[----:B------:R-:W-:-:S05]  /*6ef0*/  MOV R3, 0xff800000 ;  /* 0xff80000000037802 */ /* 0x000fca0000000f00 */
[----:B------:R0:W-:Y:S02]  /*6f00*/  STG.E desc[UR50][R6.64], R3 ;  /* 0x0000000306007986 */ /* 0x0001e4000c101932 */
.L_x_12956:
[----:B------:R-:W-:Y:S05]  /*6f10*/  BSYNC B1 ;  /* 0x0000000000017941 */ /* 0x000fea0003800000 */
.L_x_12955:
[----:B------:R-:W1:Y:S01]  /*6f20*/  @P0 LDC R5, c[0x0][0xbf0] ;  /* 0x0002fc00ff050b82 */ /* 0x000e620000000800 */
[----:B------:R-:W-:Y:S01]  /*6f30*/  ULDC.64 UR12, c[0x0][0xaa0] ;  /* 0x0002a800000c7ab9 */ /* 0x000fe20000000a00 */
[----:B0-----:R-:W-:Y:S01]  /*6f40*/  IMAD.U32 R6, RZ, RZ, UR40 ;  /* 0x00000028ff067e24 */ /* 0x001fe2000f8e00ff */
[----:B------:R-:W-:Y:S01]  /*6f50*/  UIMAD UR7, UR10, UR12, URZ ;  /* 0x0000000c0a0772a4 */ /* 0x000fe2000f8e023f */
[----:B------:R-:W-:Y:S01]  /*6f60*/  IMAD R3, R2, 0x30, R17 ;  /* 0x0000003002037824 */ /* 0x000fe200078e0211 */
[----:B------:R-:W-:Y:S01]  /*6f70*/  UIMAD.WIDE.U32 UR8, UR4, UR12, URZ ;  /* 0x0000000c040872a5 */ /* 0x000fe2000f8e003f */
[----:B-----5:R-:W-:Y:S01]  /*6f80*/  IMAD R25, R0, R11, RZ ;  /* 0x0000000b00197224 */ /* 0x020fe200078e02ff */
[----:B------:R-:W-:Y:S01]  /*6f90*/  UIMAD UR7, UR4, UR13, UR7 ;  /* 0x0000000d040772a4 */ /* 0x000fe2000f8e0207 */
[----:B------:R-:W-:Y:S02]  /*6fa0*/  IMAD R6, R6, 0xc0, R3 ;  /* 0x000000c006067824 */ /* 0x000fe400078e0203 */
        /* <DEDUP_REMOVED lines=21> */
[----:B------:R-:W-:Y:S01]  /*7100*/  SHF.R.S32.HI R6, RZ, 0x1f, R7 ;  /* 0x0000001fff067819 */ /* 0x000fe20000011407 */
[----:B------:R-:W-:Y:S01]  /*7110*/  IMAD.U32 R5, RZ, RZ, UR4 ;  /* 0x00000004ff057e24 */ /* 0x000fe2000f8e00ff */
[----:B------:R-:W-:Y:S01]  /*7120*/  ULDC.64 UR8, c[0x0][0xad8] ;  /* 0x0002b60000087ab9 */ /* 0x000fe20000000a00 */
[C---:B------:R-:W-:Y:S01]  /*7130*/  IMAD R9, R3.reuse, UR11, R8 ;  /* 0x0000000b03097c24 */ /* 0x040fe2000f8e0208 */
[----:B------:R-:W-:Y:S01]  /*7140*/  MOV R8, UR40 ;  /* 0x0000002800087c02 */ /* 0x000fe20008000f00 */
[----:B------:R-:W-:Y:S01]  /*7150*/  IMAD.WIDE.U32 R4, R3, UR10, R4 ;  /* 0x0000000a03047c25 */ /* 0x000fe2000f8e0004 */
[----:B------:R-:W-:-:S03]  /*7160*/  ULDC UR4, c[0x0][0xac8] ;  /* 0x0002b20000047ab9 */ /* 0x000fc60000000800 */
[----:B------:R-:W-:Y:S02]  /*7170*/  IMAD R6, R6, UR8, RZ ;  /* 0x0000000806067c24 */ /* 0x000fe4000f8e02ff */
[----:B------:R-:W-:Y:S02]  /*7180*/  IMAD.IADD R5, R5, 0x1, R9 ;  /* 0x0000000105057824 */ /* 0x000fe400078e0209 */
[C---:B------:R-:W-:Y:S02]  /*7190*/  IMAD R3, R7.reuse, UR9, R6 ;  /* 0x0000000907037c24 */ /* 0x040fe4000f8e0206 */
[----:B------:R-:W-:Y:S01]  /*71a0*/  IMAD.WIDE.U32 R4, R7, UR8, R4 ;  /* 0x0000000807047c25 */ /* 0x000fe2000f8e0004 */
[----:B------:R-:W-:-:S03]  /*71b0*/  ULDC.64 UR8, c[0x0][0xa80] ;  /* 0x0002a00000087ab9 */ /* 0x000fc60000000a00 */
[----:B------:R-:W-:Y:S01]  /*71c0*/  IMAD.IADD R3, R5, 0x1, R3 ;  /* 0x0000000105037824 */ /* 0x000fe200078e0203 */
[----:B------:R-:W-:Y:S01]  /*71d0*/  LEA R5, P0, R4, UR8, 0x1 ;  /* 0x0000000804057c11 */ /* 0x000fe2000f8008ff */
[----:B------:R-:W-:-:S03]  /*71e0*/  IMAD R6, R8, 0xc0, R17 ;  /* 0x000000c008067824 */ /* 0x000fc600078e0211 */
[----:B------:R-:W-:Y:S01]  /*71f0*/  LEA.HI.X R10, R4, UR9, R3, 0x1, P0 ;  /* 0x00000009040a7c11 */ /* 0x000fe200080f0c03 */
[----:B------:R-:W0:Y:S01]  /*7200*/  SHFL.IDX PT, R9, R5, RZ, 0x181f ;  /* 0x00181fff05097589 */ /* 0x000e2200000e0000 */
[----:B------:R-:W-:Y:S01]  /*7210*/  ISETP.GE.AND P0, PT, R16, UR4, PT ;  /* 0x0000000410007c0c */ /* 0x000fe2000bf06270 */
[C---:B------:R-:W-:Y:S02]  /*7220*/  VIADD R0, R6.reuse, 0x30 ;  /* 0x0000003006007836 */ /* 0x040fe40000000000 */
[----:B------:R-:W1:Y:S01]  /*7230*/  SHFL.IDX PT, R13, R5, 0x1, 0x181f ;  /* 0x00381f00050d7f89 */ /* 0x000e6200000e0000 */
[C---:B------:R-:W-:Y:S01]  /*7240*/  VIADD R3, R6.reuse, 0x60 ;  /* 0x0000006006037836 */ /* 0x040fe20000000000 */
[CC--:B------:R-:W-:Y:S01]  /*7250*/  ISETP.GE.OR P3, PT, R6.reuse, R25.reuse, P0 ;  /* 0x000000190600720c */ /* 0x0c0fe20000766670 */
[----:B------:R-:W-:Y:S01]  /*7260*/  VIADD R4, R6, 0x90 ;  /* 0x0000009006047836 */ /* 0x000fe20000000000 */
[----:B------:R-:W2:Y:S01]  /*7270*/  SHFL.IDX PT, R15, R5, 0x2, 0x181f ;  /* 0x00581f00050f7f89 */ /* 0x000ea200000e0000 */
[----:B------:R-:W-:-:S02]  /*7280*/  ISETP.GE.OR P2, PT, R0, R25, P0 ;  /* 0x000000190000720c */ /* 0x000fc40000746670 */
[-C--:B------:R-:W-:Y:S01]  /*7290*/  ISETP.GE.OR P1, PT, R3, R25.reuse, P0 ;  /* 0x000000190300720c */ /* 0x080fe20000726670 */
[----:B------:R-:W3:Y:S01]  /*72a0*/  SHFL.IDX PT, R7, R10, RZ, 0x181f ;  /* 0x00181fff0a077589 */ /* 0x000ee200000e0000 */
[----:B------:R-:W-:-:S03]  /*72b0*/  ISETP.GE.OR P0, PT, R4, R25, P0 ;  /* 0x000000190400720c */ /* 0x000fc60000706670 */
[----:B------:R3:W4:Y:S04]  /*72c0*/  SHFL.IDX PT, R21, R5, 0x3, 0x181f ;  /* 0x00781f0005157f89 */ /* 0x00072800000e0000 */
[----:B------:R-:W4:Y:S04]  /*72d0*/  SHFL.IDX PT, R11, R10, 0x1, 0x181f ;  /* 0x00381f000a0b7f89 */ /* 0x000f2800000e0000 */
[----:B------:R-:W4:Y:S01]  /*72e0*/  SHFL.IDX PT, R12, R10, 0x2, 0x181f ;  /* 0x00581f000a0c7f89 */ /* 0x000f2200000e0000 */
[----:B0-----:R-:W-:-:S03]  /*72f0*/  @!P3 LEA R4, P6, R16, R9, 0x1 ;  /* 0x000000091004b211 */ /* 0x001fc600078c08ff */
[----:B------:R4:W0:Y:S01]  /*7300*/  SHFL.IDX PT, R14, R10, 0x3, 0x181f ;  /* 0x00781f000a0e7f89 */ /* 0x00082200000e0000 */
[C---:B-1----:R-:W-:Y:S02]  /*7310*/  @!P2 LEA R6, P5, R16.reuse, R13, 0x1 ;  /* 0x0000000d1006a211 */ /* 0x042fe400078a08ff */
[C---:B--2---:R-:W-:Y:S02]  /*7320*/  @!P1 LEA R8, P4, R16.reuse, R15, 0x1 ;  /* 0x0000000f10089211 */ /* 0x044fe400078808ff */
[C---:B---3--:R-:W-:Y:S02]  /*7330*/  @!P3 LEA.HI.X R5, R16.reuse, R7, R155, 0x1, P6 ;  /* 0x000000071005b211 */ /* 0x048fe400030f0c9b */
[----:B----4-:R-:W-:-:S03]  /*7340*/  @!P0 LEA R10, P6, R16, R21, 0x1 ;  /* 0x00000015100a8211 */ /* 0x010fc600078c08ff */
[----:B------:R1:W-:Y:S01]  /*7350*/  @!P3 ST.E.128 desc[UR50][R4.64], RZ ;  /* 0x000000ff0400b985 */ /* 0x0003e2000c101d32 */
[C-C-:B------:R-:W-:Y:S02]  /*7360*/  @!P2 LEA.HI.X R7, R16.reuse, R11, R155.reuse, 0x1, P5 ;  /* 0x0000000b1007a211 */ /* 0x140fe400028f0c9b */
[----:B------:R-:W-:-:S03]  /*7370*/  @!P1 LEA.HI.X R9, R16, R12, R155, 0x1, P4 ;  /* 0x0000000c10099211 */ /* 0x000fc600020f0c9b */
[----:B------:R1:W-:Y:S01]  /*7380*/  @!P2 ST.E.128 desc[UR50][R6.64], RZ ;  /* 0x000000ff0600a985 */ /* 0x0003e2000c101d32 */
[----:B0-----:R-:W-:-:S03]  /*7390*/  @!P0 LEA.HI.X R11, R16, R14, R155, 0x1, P6 ;  /* 0x0000000e100b8211 */ /* 0x001fc600030f0c9b */
[----:B------:R1:W-:Y:S04]  /*73a0*/  @!P1 ST.E.128 desc[UR50][R8.64], RZ ;  /* 0x000000ff08009985 */ /* 0x0003e8000c101d32 */
[----:B------:R1:W-:Y:S02]  /*73b0*/  @!P0 ST.E.128 desc[UR50][R10.64], RZ ;  /* 0x000000ff0a008985 */ /* 0x0003e4000c101d32 */
.L_x_12953:
[----:B------:R-:W-:Y:S05]  /*73c0*/  BSYNC B0 ;  /* 0x0000000000007941 */ /* 0x000fea0003800000 */
.L_x_12950:
[----:B------:R-:W-:Y:S02]  /*73d0*/  ULDC UR4, c[0x0][0xc3c] ;  /* 0x00030f0000047ab9 */ /* 0x000fe40000000800 */
[----:B------:R-:W-:-:S13]  /*73e0*/  ISETP.GE.AND P0, PT, R35, UR4, PT ;  /* 0x0000000423007c0c */ /* 0x000fda000bf06270 */
[----:B------:R-:W-:Y:S05]  /*73f0*/  @!P0 BRA `(.L_x_12957) ;  /* 0xffffff98004c8947 */ /* 0x000fea000383ffff */
[----:B------:R-:W-:Y:S05]  /*7400*/  EXIT ;  /* 0x000000000000794d */ /* 0x000fea0003800000 */
.L_x_12922:
[----:B------:R-:W-:-:S08]  /*7410*/  NOP ;  /* 0x0000000000007918 */ /* 0x000fd00000000000 */
[----:B------:R-:W0:-:S00]  /*7420*/  USETMAXREG.DEALLOC.CTAPOOL 0x20 ;  /* 0x00000020000079c8 */ /* 0x000e0000080e0500 */
[----:B0-----:R-:W2:Y:S01]  /*7430*/  LDL.LU R2, [R1+0x8] ;  /* 0x0000080001027983 */ /* 0x001ea20000300800 */
[----:B------:R-:W-:-:S06]  /*7440*/  LOP3.LUT R0, R0, 0x3, RZ, 0xc0, !PT ;  /* 0x0000000300007812 */ /* 0x000fcc00078ec0ff */
[----:B------:R-:W0:Y:S02]  /*7450*/  SHFL.IDX PT, R0, R0, RZ, 0x1f ;  /* 0x00001fff00007589 */ /* 0x000e2400000e0000 */
[----:B0-----:R-:W-:Y:S01]  /*7460*/  ISETP.NE.AND P0, PT, R0, RZ, PT ;  /* 0x000000ff0000720c */ /* 0x001fe20003f05270 */
[----:B------:R-:W-:Y:S01]  /*7470*/  IMAD.MOV.U32 R0, RZ, RZ, RZ ;  /* 0x000000ffff007224 */ /* 0x000fe200078e00ff */
[----:B--2---:R-:W-:-:S11]  /*7480*/  LOP3.LUT R2, R2, 0xffffffef, RZ, 0xc0, !PT ;  /* 0xffffffef02027812 */ /* 0x004fd600078ec0ff */
[----:B------:R-:W-:-:S05]  /*7490*/  @P0 LOP3.LUT R2, R2, 0x10, RZ, 0xfc, !PT ;  /* 0x0000001002020812 */ /* 0x000fca00078efcff */
[----:B------:R0:W-:Y:S01]  /*74a0*/  STL [R1+0x8], R2 ;  /* 0x0000080201007387 */ /* 0x0001e20000100800 */
[----:B------:R-:W-:Y:S05]  /*74b0*/  @!P0 BRA `(.L_x_12958) ;  /* 0x00000000001c8947 */ /* 0x000fea0003800000 */
[----:B-1----:R-:W1:Y:S08]  /*74c0*/  S2UR UR5, SR_CgaCtaId ;  /* 0x00000000000579c3 */ /* 0x002e700000008800 */
[----:B------:R-:W-:Y:S06]  /*74d0*/  BAR.SYNC.DEFER_BLOCKING 0x5, 0x200 ;  /* 0x0148000000007b1d */ /* 0x000fec0000010000 */
[----:B------:R-:W-:-:S02]  /*74e0*/  UMOV UR4, 0x400 ;  /* 0x0000040000047882 */ /* 0x000fc40000000000 */
[----:B-1----:R-:W-:-:S09]  /*74f0*/  ULEA UR4, UR5, UR4, 0x18 ;  /* 0x0000000405047291 */ /* 0x002fd2000f8ec03f */
[----:B------:R-:W1:Y:S01]  /*7500*/  LDS.128 R16, [UR4+0x168d0] ;  /* 0x0168d004ff107984 */ /* 0x000e620008000c00 */
[----:B------:R-:W-:Y:S06]  /*7510*/  BAR.ARV 0x4, 0x200 ;  /* 0x0108000000007b1d */ /* 0x000fec0000002000 */
[----:B------:R-:W-:Y:S05]  /*7520*/  BRA `(.L_x_12959) ;  /* 0x0000000800007947 */ /* 0x000fea0003800000 */
.L_x_12958:
[----:B0-----:R-:W0:Y:S01]  /*7530*/  S2R R2, SR_TID.X ;  /* 0x0000000000027919 */ /* 0x001e220000002100 */
        /* <DEDUP_REMOVED lines=39> */
.L_x_12964:
        /* <DEDUP_REMOVED lines=12> */
.L_x_12963:
[----:B------:R-:W-:Y:S05]  /*7870*/  BSYNC B0 ;  /* 0x0000000000007941 */ /* 0x000fea0003800000 */
.L_x_12962:
        /* <DEDUP_REMOVED lines=21> */
.L_x_12960:
        /* <DEDUP_REMOVED lines=10> */
[----:B0-----:R-:W-:-:S06]  /*7a70*/  IADD3 R2, R8, 0xffffffe, RZ ;  /* 0x0ffffffe08027810 */ /* 0x001fcc0007ffe0ff */
[----:B------:R0:W1:Y:S01]  /*7a80*/  F2I.FTZ.U32.TRUNC.NTZ R3, R2 ;  /* 0x0000000200037305 */ /* 0x000062000021f000 */
[----:B------:R-:W-:Y:S05]  /*7a90*/  @!P0 BRA `(.L_x_12965) ;  /* 0x0000000000088947 */ /* 0x000fea0003800000 */
[----:B------:R-:W-:-:S06]  /*7aa0*/  VIADD R16, R19, 0xffffffff ;  /* 0xffffffff13107836 */ /* 0x000fcc0000000000 */
[----:B------:R2:W3:Y:S02]  /*7ab0*/  SHFL.IDX PT, R16, R7, R16, 0x1f ;  /* 0x00001f1007107589 */ /* 0x0004e400000e0000 */
.L_x_12965:
        /* <DEDUP_REMOVED lines=28> */
.L_x_12961:
[----:B------:R-:W-:Y:S01]  /*7c80*/  ULDC UR4, c[0x0][0xc3c] ;  /* 0x00030f0000047ab9 */ /* 0x000fe20000000800 */
[----:B------:R-:W-:Y:S01]  /*7c90*/  IMAD.MOV.U32 R17, RZ, RZ, RZ ;  /* 0x000000ffff117224 */ /* 0x000fe200078e00ff */
[----:B------:R-:W-:Y:S01]  /*7ca0*/  MOV R18, RZ ;  /* 0x000000ff00127202 */ /* 0x000fe20000000f00 */
[----:B------:R-:W-:Y:S02]  /*7cb0*/  IMAD.U32 R16, RZ, RZ, UR6 ;  /* 0x00000006ff107e24 */ /* 0x000fe4000f8e00ff */
[----:B------:R-:W-:-:S07]  /*7cc0*/  IMAD.U32 R19, RZ, RZ, UR4 ;  /* 0x00000004ff137e24 */ /* 0x000fce000f8e00ff */
.L_x_12966:
[----:B------:R-:W-:-:S13]  /*7cd0*/  ISETP.NE.AND P0, PT, R5, RZ, PT ;  /* 0x000000ff0500720c */ /* 0x000fda0003f05270 */
[----:B------:R-:W0:Y:S01]  /*7ce0*/  @!P0 S2R R3, SR_CgaCtaId ;  /* 0x0000000000038919 */ /* 0x000e220000008800 */
[----:B------:R-:W-:-:S04]  /*7cf0*/  @!P0 MOV R0, 0x400 ;  /* 0x0000040000008802 */ /* 0x000fc80000000f00 */
[----:B0-----:R-:W-:-:S05]  /*7d00*/  @!P0 LEA R0, R3, R0, 0x18 ;  /* 0x0000000003008211 */ /* 0x001fca00078ec0ff */
[----:B------:R0:W-:Y:S01]  /*7d10*/  @!P0 STS.128 [R0+0x168d0], R16 ;  /* 0x0168d01000008388 */ /* 0x0001e20000000c00 */
[----:B------:R-:W-:Y:S06]  /*7d20*/  BAR.ARV 0x5, 0x200 ;  /* 0x0148000000007b1d */ /* 0x000fec0000002000 */
.L_x_12959:
        /* <DEDUP_REMOVED lines=16> */
[----:B------:R-:W-:Y:S01]  /*7e30*/  IMAD.U32 R22, RZ, RZ, UR4 ;  /* 0x00000004ff167e24 */ /* 0x000fe2000f8e00ff */
[C---:B-1----:R-:W-:Y:S01]  /*7e40*/  LOP3.LUT R4, R3.reuse, 0x7f, RZ, 0xc0, !PT ;  /* 0x0000007f03047812 */ /* 0x042fe200078ec0ff */
[C---:B------:R-:W-:Y:S02]  /*7e50*/  IMAD.SHL.U32 R28, R3.reuse, 0x8, RZ ;  /* 0x00000008031c7824 */ /* 0x040fe400078e00ff */
[----:B0-----:R-:W-:Y:S01]  /*7e60*/  IMAD.SHL.U32 R2, R3, 0x10, RZ ;  /* 0x0000001003027824 */ /* 0x001fe200078e00ff */
[----:B------:R-:W-:Y:S02]  /*7e70*/  SHF.R.U32.HI R4, RZ, 0x3, R4 ;  /* 0x00000003ff047819 */ /* 0x000fe40000011604 */
[----:B------:R-:W-:Y:S02]  /*7e80*/  LOP3.LUT R0, R28, 0x1f8, RZ, 0xc0, !PT ;  /* 0x000001f81c007812 */ /* 0x000fe400078ec0ff */
[----:B------:R-:W-:Y:S02]  /*7e90*/  LOP3.LUT R2, R2, 0x70, RZ, 0xc0, !PT ;  /* 0x0000007002027812 */ /* 0x000fe400078ec0ff */
[----:B------:R-:W-:-:S02]  /*7ea0*/  LOP3.LUT R3, R0, 0x38, R3, 0x78, !PT ;  /* 0x0000003800037812 */ /* 0x000fc400078e7803 */
[----:B------:R-:W-:Y:S02]  /*7eb0*/  LOP3.LUT R2, R4, R2, RZ, 0xfc, !PT ;  /* 0x0000000204027212 */ /* 0x000fe400078efcff */
[----:B------:R-:W-:Y:S02]  /*7ec0*/  LOP3.LUT R0, R3, 0x200, R28, 0xf8, !PT ;  /* 0x0000020003007812 */ /* 0x000fe400078ef81c */
[----:B------:R-:W-:-:S03]  /*7ed0*/  LOP3.LUT R28, R28, 0x38, RZ, 0xc0, !PT ;  /* 0x000000381c1c7812 */ /* 0x000fc600078ec0ff */
[----:B------:R-:W-:-:S05]  /*7ee0*/  IMAD R0, R0, 0x2, R22 ;  /* 0x0000000200007824 */ /* 0x000fca00078e0216 */
[----:B------:R3:W-:Y:S02]  /*7ef0*/  STL [R1+0x1c], R0 ;  /* 0x00001c0001007387 */ /* 0x0007e40000100800 */
.L_x_13028:
[----:B0-----:R-:W0:Y:S01]  /*7f00*/  LDC.64 R2, c[0x0][0xc88] ;  /* 0x00032200ff027b82 */ /* 0x001e220000000a00 */
[----:B--23--:R-:W2:Y:S01]  /*7f10*/  LDL.LU R0, [R1+0x8] ;  /* 0x0000080001007983 */ /* 0x00cea20000300800 */
        /* <DEDUP_REMOVED lines=8> */
[----:B--2---:R-:W-:Y:S02]  /*7fa0*/  LOP3.LUT R0, R0, 0xfffffff7, RZ, 0xc0, !PT ;  /* 0xfffffff700007812 */ /* 0x004fe400078ec0ff */
[----:B-1-3--:R-:W-:-:S09]  /*7fb0*/  SHF.R.S32.HI R4, RZ, 0x1f, R29 ;  /* 0x0000001fff047819 */ /* 0x00afd2000001141d */
[C---:B------:R-:W-:Y:S01]  /*7fc0*/  @P0 LEA R2, P1, R29.reuse, UR4, 0x2 ;  /* 0x000000041d020c11 */ /* 0x040fe2000f8210ff */
[C---:B------:R-:W-:Y:S01]  /*7fd0*/  IMAD.SHL.U32 R23, R29.reuse, 0x4, RZ ;  /* 0x000000041d177824 */ /* 0x040fe200078e00ff */
[C-C-:B------:R-:W-:Y:S01]  /*7fe0*/  SHF.L.U64.HI R24, R29.reuse, 0x2, R4.reuse ;  /* 0x000000021d187819 */ /* 0x140fe20000010204 */
[----:B------:R0:W-:Y:S01]  /*7ff0*/  STL [R1+0x28], R4 ;  /* 0x0000280401007387 */ /* 0x0001e20000100800 */
[----:B------:R-:W-:Y:S01]  /*8000*/  @P0 LEA.HI.X R3, R29, UR5, R4, 0x2, P1 ;  /* 0x000000051d030c11 */ /* 0x000fe200088f1404 */
[----:B------:R-:W-:-:S04]  /*8010*/  ULDC.64 UR4, c[0x0][0xa00] ;  /* 0x0002800000047ab9 */ /* 0x000fc80000000a00 */
[----:B------:R1:W2:Y:S01]  /*8020*/  @P0 LDG.E R6, desc[UR50][R2.64] ;  /* 0x0000003202060981 */ /* 0x0002a2000c1e1900 */
[----:B------:R-:W-:-:S04]  /*8030*/  ISETP.NE.U32.AND P0, PT, RZ, UR4, PT ;  /* 0x00000004ff007c0c */ /* 0x000fc8000bf05070 */
[----:B------:R-:W-:Y:S02]  /*8040*/  ISETP.NE.AND.EX P2, PT, RZ, UR5, PT, P0 ;  /* 0x00000005ff007c0c */ /* 0x000fe4000bf45300 */
[----:B------:R-:W-:Y:S02]  /*8050*/  ISETP.NE.U32.AND P0, PT, RZ, UR6, PT ;  /* 0x00000006ff007c0c */ /* 0x000fe4000bf05070 */
[----:B-1----:R-:W-:Y:S02]  /*8060*/  IADD3 R2, P1, R23, UR4, RZ ;  /* 0x0000000417027c10 */ /* 0x002fe4000ff3e0ff */
[----:B------:R-:W-:Y:S02]  /*8070*/  ISETP.NE.AND.EX P0, PT, RZ, UR7, PT, P0 ;  /* 0x00000007ff007c0c */ /* 0x000fe4000bf05300 */
[----:B------:R-:W-:Y:S01]  /*8080*/  IADD3.X R3, R24, UR5, RZ, P1, !PT ;  /* 0x0000000518037c10 */ /* 0x000fe20008ffe4ff */
[----:B------:R-:W-:-:S04]  /*8090*/  ULDC.64 UR4, c[0x0][0x418] ;  /* 0x0001060000047ab9 */ /* 0x000fc80000000a00 */
[----:B------:R-:W-:-:S05]  /*80a0*/  @P2 LOP3.LUT R0, R0, 0x8, RZ, 0xfc, !PT ;  /* 0x0000000800002812 */ /* 0x000fca00078efcff */
[----:B------:R1:W-:Y:S01]  /*80b0*/  STL [R1+0x8], R0 ;  /* 0x0000080001007387 */ /* 0x0003e20000100800 */
[----:B0-----:R-:W-:-:S04]  /*80c0*/  @P0 IADD3 R4, P1, R23, UR6, RZ ;  /* 0x0000000617040c10 */ /* 0x001fc8000ff3e0ff */
[----:B------:R-:W-:Y:S01]  /*80d0*/  @P0 IADD3.X R5, R24, UR7, RZ, P1, !PT ;  /* 0x0000000718050c10 */ /* 0x000fe20008ffe4ff */
[----:B-1----:R-:W-:-:S04]  /*80e0*/  IMAD.MOV.U32 R0, RZ, RZ, RZ ;  /* 0x000000ffff007224 */ /* 0x002fc800078e00ff */
[----:B------:R-:W3:Y:S04]  /*80f0*/  @P0 LDG.E R4, desc[UR50][R4.64] ;  /* 0x0000003204040981 */ /* 0x000ee8000c1e1900 */
[----:B------:R-:W4:Y:S01]  /*8100*/  @P2 LDG.E R0, desc[UR50][R2.64] ;  /* 0x0000003202002981 */ /* 0x000f22000c1e1900 */
[----:B------:R-:W-:-:S03]  /*8110*/  UISETP.NE.U32.AND UP0, UPT, UR4, URZ, UPT ;  /* 0x0000003f0400728c */ /* 0x000fc6000bf05070 */
[----:B------:R-:W-:Y:S01]  /*8120*/  ULDC UR4, c[0x0][0x424] ;  /* 0x0001090000047ab9 */ /* 0x000fe20000000800 */
[----:B------:R-:W-:-:S03]  /*8130*/  UISETP.NE.AND.EX UP0, UPT, UR5, URZ, UPT, UP0 ;  /* 0x0000003f0500728c */ /* 0x000fc6000bf05300 */
[----:B------:R-:W-:Y:S01]  /*8140*/  ULDC UR5, c[0x0][0x2f0] ;  /* 0x0000bc0000057ab9 */ /* 0x000fe20000000800 */
[----:B------:R-:W-:-:S04]  /*8150*/  USEL UR4, UR4, 0x1, UP0 ;  /* 0x0000000104047887 */ /* 0x000fc80008000000 */
[----:B------:R-:W-:Y:S01]  /*8160*/  UIMAD UR4, UR4, UR5, URZ ;  /* 0x00000005040472a4 */ /* 0x000fe2000f8e023f */
[----:B----4-:R0:W-:Y:S04]  /*8170*/  STL [R1+0x20], R0 ;  /* 0x0000200001007387 */ /* 0x0101e80000100800 */
[----:B--2---:R1:W-:Y:S04]  /*8180*/  STL [R1+0x14], R6 ;  /* 0x0000140601007387 */ /* 0x0043e80000100800 */
[----:B---3--:R1:W-:Y:S01]  /*8190*/  @P0 STL [R1+0x2c], R4 ;  /* 0x00002c0401000387 */ /* 0x0083e20000100800 */
[----:B0-----:R-:W-:Y:S01]  /*81a0*/  IMAD.U32 R0, RZ, RZ, UR4 ;  /* 0x00000004ff007e24 */ /* 0x001fe2000f8e00ff */
[----:B------:R-:W-:Y:S06]  /*81b0*/  @P0 BRA `(.L_x_12968) ;  /* 0x0000000000200947 */ /* 0x000fec0003800000 */
        /* <DEDUP_REMOVED lines=8> */
.L_x_12968:
[----:B01----:R-:W-:Y:S01]  /*8240*/  MOV R4, R29 ;  /* 0x0000001d00047202 */ /* 0x003fe20000000f00 */
        /* <DEDUP_REMOVED lines=9> */
.L_x_12969:
        /* <DEDUP_REMOVED lines=9> */
.L_x_12970:
[----:B0-2--5:R-:W-:Y:S01]  /*8370*/  IMAD.IADD R2, R0, 0x1, -R6 ;  /* 0x0000000100027824 */ /* 0x025fe200078e0a06 */
[----:B------:R-:W-:Y:S03]  /*8380*/  BSSY B7, `(.L_x_12971) ;  /* 0x00003a4000077945 */ /* 0x000fe60003800000 */
[C---:B------:R-:W-:Y:S01]  /*8390*/  VIADD R0, R2.reuse, 0x7f ;  /* 0x0000007f02007836 */ /* 0x040fe20000000000 */
[----:B------:R0:W-:Y:S01]  /*83a0*/  STL [R1+0x10], R2 ;  /* 0x0000100201007387 */ /* 0x0001e20000100800 */
[----:B------:R-:W-:-:S03]  /*83b0*/  ISETP.GT.AND P0, PT, R2, RZ, PT ;  /* 0x000000ff0200720c */ /* 0x000fc60003f04270 */
[----:B------:R-:W-:-:S04]  /*83c0*/  SHF.R.S32.HI R3, RZ, 0x1f, R0 ;  /* 0x0000001fff037819 */ /* 0x000fc80000011400 */
[----:B------:R-:W-:-:S05]  /*83d0*/  LEA.HI R0, R3, R0, RZ, 0x7 ;  /* 0x0000000003007211 */ /* 0x000fca00078f38ff */
[----:B------:R0:W-:Y:S01]  /*83e0*/  STL [R1+0x34], R0 ;  /* 0x0000340001007387 */ /* 0x0001e20000100800 */
[----:B------:R-:W-:Y:S05]  /*83f0*/  @P0 BRA `(.L_x_12972) ;  /* 0x0000000000440947 */ /* 0x000fea0003800000 */
[----:B0-----:R-:W0:Y:S02]  /*8400*/  S2R R2, SR_TID.X ;  /* 0x0000000000027919 */ /* 0x001e240000002100 */
        /* <DEDUP_REMOVED lines=16> */
.L_x_12972:
        /* <DEDUP_REMOVED lines=20> */
.L_x_12975:
[----:B------:R-:W-:Y:S05]  /*8650*/  BSYNC B6 ;  /* 0x0000000000067941 */ /* 0x000fea0003800000 */
.L_x_12974:
        /* <DEDUP_REMOVED lines=20> */
.L_x_12978:
[----:B------:R0:W1:Y:S01]  /*87a0*/  LDC.64 R2, c[0x4][R26] ;  /* 0x010000001a027b82 */ /* 0x0000620000000a00 */
[----:B------:R-:W-:Y:S01]  /*87b0*/  ULDC.64 UR6, c[0x4][0x138] ;  /* 0x01004e0000067ab9 */ /* 0x000fe20000000a00 */
[----:B------:R-:W-:Y:S01]  /*87c0*/  ULDC.64 UR8, c[0x4][0x140] ;  /* 0x0100500000087ab9 */ /* 0x000fe20000000a00 */
[----:B------:R-:W-:Y:S01]  /*87d0*/  ULDC.64 UR4, c[0x4][0x18] ;  /* 0x0100060000047ab9 */ /* 0x000fe20000000a00 */
[----:B------:R-:W-:Y:S01]  /*87e0*/  MOV R4, UR6 ;  /* 0x0000000600047c02 */ /* 0x000fe20008000f00 */
[----:B------:R-:W-:Y:S01]  /*87f0*/  IMAD.U32 R5, RZ, RZ, UR7 ;  /* 0x00000007ff057e24 */ /* 0x000fe2000f8e00ff */
[----:B------:R-:W-:Y:S01]  /*8800*/  MOV R13, RZ ;  /* 0x000000ff000d7202 */ /* 0x000fe20000000f00 */
        /* <DEDUP_REMOVED lines=8> */
.L_x_12977:
[----:B------:R-:W-:Y:S05]  /*8890*/  BSYNC B6 ;  /* 0x0000000000067941 */ /* 0x000fea0003800000 */
.L_x_12976:
[----:B------:R0:W2:Y:S01]  /*88a0*/  LDL R21, [R1+0x4] ;  /* 0x0000040001157983 */ /* 0x0000a20000100800 */
[----:B------:R-:W-:Y:S01]  /*88b0*/  ULDC.64 UR4, c[0x0][0x9f8] ;  /* 0x00027e0000047ab9 */ /* 0x000fe20000000a00 */
[----:B------:R-:W1:Y:S01]  /*88c0*/  LDC R7, c[0x0][0x430] ;  /* 0x00010c00ff077b82 */ /* 0x000e620000000800 */
[----:B------:R-:W-:Y:S01]  /*88d0*/  ISETP.NE.U32.AND P0, PT, RZ, UR4, PT ;  /* 0x00000004ff007c0c */ /* 0x000fe2000bf05070 */
[----:B------:R-:W3:Y:S03]  /*88e0*/  LDL R26, [R1+0x34] ;  /* 0x00003400011a7983 */ /* 0x000ee60000100800 */
[----:B------:R-:W-:Y:S01]  /*88f0*/  ISETP.NE.AND.EX P0, PT, RZ, UR5, PT, P0 ;  /* 0x00000005ff007c0c */ /* 0x000fe2000bf05300 */
[----:B------:R-:W4:Y:S04]  /*8900*/  LDL R9, [R1+0x10] ;  /* 0x0000100001097983 */ /* 0x000f280000100800 */
[----:B------:R-:W4:Y:S01]  /*8910*/  LDL R4, [R1+0x14] ;  /* 0x0000140001047983 */ /* 0x000f220000100800 */
[----:B------:R-:W0:Y:S07]  /*8920*/  S2R R5, SR_TID.X ;  /* 0x0000000000057919 */ /* 0x000e2e0000002100 */
[----:B------:R-:W-:Y:S01]  /*8930*/  @P0 IADD3 R2, P1, R23, UR4, RZ ;  /* 0x0000000417020c10 */ /* 0x000fe2000ff3e0ff */
[----:B------:R-:W3:Y:S03]  /*8940*/  S2R R0, SR_TID.X ;  /* 0x0000000000007919 */ /* 0x000ee60000002100 */
[----:B------:R-:W-:Y:S01]  /*8950*/  @P0 IADD3.X R3, R24, UR5, RZ, P1, !PT ;  /* 0x0000000518030c10 */ /* 0x000fe20008ffe4ff */
[----:B------:R-:W4:Y:S04]  /*8960*/  LDL.LU R20, [R1+0x8] ;  /* 0x0000080001147983 */ /* 0x000f280000300800 */
[----:B--2---:R-:W2:Y:S01]  /*8970*/  @P0 LDG.E R21, desc[UR50][R2.64] ;  /* 0x0000003202150981 */ /* 0x004ea2000c1e1900 */
[----:B-1----:R-:W-:Y:S01]  /*8980*/  ISETP.NE.AND P2, PT, R7, 0x1, PT ;  /* 0x000000010700780c */ /* 0x002fe20003f45270 */
[----:B0-----:R-:W-:Y:S01]  /*8990*/  IMAD.SHL.U32 R5, R5, 0x10, RZ ;  /* 0x0000001005057824 */ /* 0x001fe200078e00ff */
[----:B---3--:R-:W-:-:S02]  /*89a0*/  LEA.HI.SX32 R26, R26, 0xffffffff, 0x19 ;  /* 0xffffffff1a1a7811 */ /* 0x008fc400078fcaff */
[----:B------:R-:W-:Y:S02]  /*89b0*/  LOP3.LUT R0, R0, 0x7f, RZ, 0xc0, !PT ;  /* 0x0000007f00007812 */ /* 0x000fe400078ec0ff */
[----:B------:R-:W-:Y:S01]  /*89c0*/  LOP3.LUT R5, R5, 0x70, RZ, 0xc0, !PT ;  /* 0x0000007005057812 */ /* 0x000fe200078ec0ff */
[----:B------:R-:W-:Y:S01]  /*89d0*/  IMAD.SHL.U32 R8, R26, 0x80, RZ ;  /* 0x000000801a087824 */ /* 0x000fe200078e00ff */
[----:B------:R-:W-:-:S04]  /*89e0*/  SHF.R.U32.HI R0, RZ, 0x3, R0 ;  /* 0x00000003ff007819 */ /* 0x000fc80000011600 */
[----:B------:R-:W-:Y:S01]  /*89f0*/  LOP3.LUT R5, R8, R0, R5, 0xfe, !PT ;  /* 0x0000000008057212 */ /* 0x000fe200078efe05 */
[----:B------:R-:W0:Y:S08]  /*8a00*/  @P2 LDC R6, c[0x0][0x434] ;  /* 0x00010d00ff062b82 */ /* 0x000e300000000800 */
[----:B------:R-:W1:Y:S01]  /*8a10*/  @P2 LDC R0, c[0x0][0x438] ;  /* 0x00010e00ff002b82 */ /* 0x000e620000000800 */
[----:B--2---:R-:W-:Y:S01]  /*8a20*/  @P0 STL [R1+0x4], R21 ;  /* 0x0000041501000387 */ /* 0x004fe20000100800 */
[C---:B----4-:R-:W-:Y:S01]  /*8a30*/  ISETP.GE.AND P0, PT, R5.reuse, R9, PT ;  /* 0x000000090500720c */ /* 0x050fe20003f06270 */
[----:B------:R-:W-:-:S04]  /*8a40*/  IMAD.IADD R5, R5, 0x1, R4 ;  /* 0x0000000105057824 */ /* 0x000fc800078e0204 */
[----:B0-----:R-:W-:-:S08]  /*8a50*/  @P2 IMAD.HI.U32 R6, R5, R6, RZ ;  /* 0x0000000605062227 */ /* 0x001fd000078e00ff */
[----:B------:R-:W0:Y:S01]  /*8a60*/  @!P0 LDC.64 R2, c[0x0][0x428] ;  /* 0x00010a00ff028b82 */ /* 0x000e220000000a00 */
[----:B------:R-:W-:Y:S01]  /*8a70*/  IMAD.MOV.U32 R4, RZ, RZ, R5 ;  /* 0x000000ffff047224 */ /* 0x000fe200078e0005 */
[----:B-1----:R-:W-:Y:S02]  /*8a80*/  @P2 SHF.R.U32.HI R4, RZ, R0, R6 ;  /* 0x00000000ff042219 */ /* 0x002fe40000011606 */
[----:B------:R-:W-:-:S03]  /*8a90*/  SHF.R.S32.HI R6, RZ, 0x1f, R21 ;  /* 0x0000001fff067819 */ /* 0x000fc60000011415 */
[--C-:B------:R-:W-:Y:S02]  /*8aa0*/  IMAD.MOV R0, RZ, RZ, -R4.reuse ;  /* 0x000000ffff007224 */ /* 0x100fe400078e0a04 */
[----:B------:R0:W-:Y:S02]  /*8ab0*/  STL [R1+0x18], R6 ;  /* 0x0000180601007387 */ /* 0x0001e40000100800 */
[----:B------:R-:W-:Y:S01]  /*8ac0*/  IMAD R0, R7, R0, R5 ;  /* 0x0000000007007224 */ /* 0x000fe200078e0205 */
[--C-:B------:R-:W-:Y:S01]  /*8ad0*/  @!P0 SHF.R.S32.HI R5, RZ, 0x1f, R4.reuse ;  /* 0x0000001fff058819 */ /* 0x100fe20000011404 */
[-C--:B0-----:R-:W-:Y:S02]  /*8ae0*/  @!P0 IMAD R6, R6, R2.reuse, RZ ;  /* 0x0000000206068224 */ /* 0x081fe400078e02ff */
[----:B------:R-:W-:-:S04]  /*8af0*/  @!P0 IMAD.WIDE.U32 R4, R21, R2, R4 ;  /* 0x0000000215048225 */ /* 0x000fc800078e0004 */
[----:B------:R-:W-:Y:S02]  /*8b00*/  @!P0 IMAD R7, R21, R3, R6 ;  /* 0x0000000315078224 */ /* 0x000fe400078e0206 */
[----:B------:R-:W0:Y:S02]  /*8b10*/  @!P0 LDC.64 R2, c[0x0][0x418] ;  /* 0x00010600ff028b82 */ /* 0x000e240000000a00 */
[----:B------:R-:W-:Y:S01]  /*8b20*/  @!P0 IMAD.IADD R7, R5, 0x1, R7 ;  /* 0x0000000105078824 */ /* 0x000fe200078e0207 */
[----:B0-----:R-:W-:Y:S01]  /*8b30*/  @!P0 LEA R6, P1, R4, R2, 0x2 ;  /* 0x0000000204068211 */ /* 0x001fe200078210ff */
[----:B------:R-:W-:-:S03]  /*8b40*/  IMAD.MOV.U32 R2, RZ, RZ, RZ ;  /* 0x000000ffff027224 */ /* 0x000fc600078e00ff */
[----:B------:R-:W-:-:S05]  /*8b50*/  @!P0 LEA.HI.X R7, R4, R3, R7, 0x2, P1 ;  /* 0x0000000304078211 */ /* 0x000fca00008f1407 */
[----:B------:R0:W5:Y:S01]  /*8b60*/  @!P0 LDG.E R2, desc[UR50][R6.64] ;  /* 0x0000003206028981 */ /* 0x000162000c1e1900 */
[----:B------:R-:W-:Y:S02]  /*8b70*/  LOP3.LUT R20, R20, 0xfffffffb, RZ, 0xc0, !PT ;  /* 0xfffffffb14147812 */ /* 0x000fe400078ec0ff */
[----:B------:R-:W-:Y:S02]  /*8b80*/  MOV R9, UR36 ;  /* 0x0000002400097c02 */ /* 0x000fe40008000f00 */
[----:B------:R-:W-:Y:S02]  /*8b90*/  @P2 LOP3.LUT R20, R20, 0x4, RZ, 0xfc, !PT ;  /* 0x0000000414142812 */ /* 0x000fe400078efcff */
[----:B------:R-:W-:Y:S02]  /*8ba0*/  ISETP.NE.AND P2, PT, R9, 0x3, PT ;  /* 0x000000030900780c */ /* 0x000fe40003f45270 */
[----:B------:R-:W-:-:S11]  /*8bb0*/  LOP3.LUT R20, R20, 0xfffffffd, RZ, 0xc0, !PT ;  /* 0xfffffffd14147812 */ /* 0x000fd600078ec0ff */
[----:B------:R-:W-:-:S05]  /*8bc0*/  @P2 LOP3.LUT R20, R20, 0x2, RZ, 0xfc, !PT ;  /* 0x0000000214142812 */ /* 0x000fca00078efcff */
[----:B------:R0:W-:Y:S01]  /*8bd0*/  STL [R1+0x8], R20 ;  /* 0x0000081401007387 */ /* 0x0001e20000100800 */
[----:B------:R-:W-:-:S03]  /*8be0*/  UMOV UR4, 0xffffffff ;  /* 0xffffffff00047882 */ /* 0x000fc60000000000 */
[----:B------:R-:W-:Y:S05]  /*8bf0*/  BRA.DIV UR4, `(.L_x_12979) ;  /* 0x0000004204507947 */ /* 0x000fea000b800000 */
.L_x_13045:
[----:B------:R-:W-:-:S05]  /*8c00*/  SHF.R.S32.HI R9, RZ, 0x1f, R18 ;  /* 0x0000001fff097819 */ /* 0x000fca0000011412 */
[----:B------:R1:W-:Y:S01]  /*8c10*/  STL [R1], R9 ;  /* 0x0000000901007387 */ /* 0x0003e20000100800 */
[----:B------:R-:W-:Y:S05]  /*8c20*/  @!P2 BRA `(.L_x_12980) ;  /* 0x000000000004a947 */ /* 0x000fea0003800000 */
[----:B------:R-:W-:Y:S01]  /*8c30*/  BPT.TRAP 0x1 ;  /* 0x000000040000795c */ /* 0x000fe20000300000 */
.L_x_12980:
[----:B0-----:R-:W-:Y:S01]  /*8c40*/  SHF.R.S32.HI R6, RZ, 0x1f, R0 ;  /* 0x0000001fff067819 */ /* 0x001fe20000011400 */
        /* <DEDUP_REMOVED lines=24> */
.L_x_13046:
[----:B------:R-:W-:Y:S05]  /*8dd0*/  BSYNC B0 ;  /* 0x0000000000007941 */ /* 0x000fea0003800000 */
.L_x_12981:
[----:B------:R-:W2:Y:S01]  /*8de0*/  LDL R12, [R1] ;  /* 0x00000000010c7983 */ /* 0x000ea20000100800 */
[----:B------:R-:W-:-:S03]  /*8df0*/  ULDC.64 UR4, c[0x0][0x300] ;  /* 0x0000c00000047ab9 */ /* 0x000fc60000000a00 */
[----:B------:R-:W3:Y:S04]  /*8e00*/  LDL R11, [R1+0x10] ;  /* 0x00001000010b7983 */ /* 0x000ee80000100800 */
[----:B-1----:R-:W4:Y:S01]  /*8e10*/  LDL.LU R9, [R1+0x8] ;  /* 0x0000080001097983 */ /* 0x002f220000300800 */
[----:B------:R-:W-:Y:S02]  /*8e20*/  IMAD R6, R6, UR4, RZ ;  /* 0x0000000406067c24 */ /* 0x000fe4000f8e02ff */
[C---:B0-----:R-:W-:Y:S01]  /*8e30*/  IMAD.WIDE.U32 R4, R0.reuse, UR4, RZ ;  /* 0x0000000400047c25 */ /* 0x041fe2000f8e00ff */
[----:B------:R-:W0:Y:S03]  /*8e40*/  S2R R10, SR_TID.X ;  /* 0x00000000000a7919 */ /* 0x000e260000002100 */
        /* <DEDUP_REMOVED lines=14> */
[----:B------:R-:W-:-:S03]  /*8f30*/  ULDC.64 UR4, c[0x0][0x2e8] ;  /* 0x0000ba0000047ab9 */ /* 0x000fc60000000a00 */
[----:B------:R-:W-:Y:S01]  /*8f40*/  IMAD.IADD R2, R5, 0x1, R0 ;  /* 0x0000000105027824 */ /* 0x000fe200078e0200 */
[----:B------:R-:W-:Y:S01]  /*8f50*/  LEA R0, P0, R4, UR4, 0x1 ;  /* 0x0000000404007c11 */ /* 0x000fe2000f8008ff */
[----:B------:R-:W-:Y:S01]  /*8f60*/  ULDC UR4, c[0x0][0x2f4] ;  /* 0x0000bd0000047ab9 */ /* 0x000fe20000000800 */
[----:B----4-:R-:W-:Y:S02]  /*8f70*/  LOP3.LUT R9, R9, 0xfffffffe, RZ, 0xc0, !PT ;  /* 0xfffffffe09097812 */ /* 0x010fe400078ec0ff */
[----:B------:R-:W-:Y:S01]  /*8f80*/  ISETP.GE.AND P2, PT, R28, UR4, PT ;  /* 0x000000041c007c0c */ /* 0x000fe2000bf46270 */
[----:B------:R-:W-:Y:S01]  /*8f90*/  UMOV UR4, 0xffffffff ;  /* 0xffffffff00047882 */ /* 0x000fe20000000000 */
[----:B------:R-:W-:Y:S02]  /*8fa0*/  LEA.HI.X R2, R4, UR5, R2, 0x1, P0 ;  /* 0x0000000504027c11 */ /* 0x000fe400080f0c02 */
[----:B---3--:R-:W-:-:S04]  /*8fb0*/  IADD3 R4, -R10, R11, -R8 ;  /* 0x0000000b0a047210 */ /* 0x008fc80007ffe908 */
[----:B------:R-:W-:-:S05]  /*8fc0*/  ISETP.GE.AND P0, PT, R4, 0x1, PT ;  /* 0x000000010400780c */ /* 0x000fca0003f06270 */
[----:B------:R-:W-:-:S05]  /*8fd0*/  @P2 LOP3.LUT R9, R9, 0x1, RZ, 0xfc, !PT ;  /* 0x0000000109092812 */ /* 0x000fca00078efcff */
[----:B------:R1:W-:Y:S01]  /*8fe0*/  STL [R1+0x8], R9 ;  /* 0x0000080901007387 */ /* 0x0003e20000100800 */
[C---:B0-----:R-:W-:Y:S01]  /*8ff0*/  IMAD.SHL.U32 R10, R12.reuse, 0x8, RZ ;  /* 0x000000080c0a7824 */ /* 0x041fe200078e00ff */
[----:B------:R-:W-:-:S04]  /*9000*/  SHF.L.U32 R11, R12, 0x3, RZ ;  /* 0x000000030c0b7819 */ /* 0x000fc800000006ff */
[----:B------:R-:W-:-:S04]  /*9010*/  LOP3.LUT R10, R10, 0x1f8, RZ, 0xc0, !PT ;  /* 0x000001f80a0a7812 */ /* 0x000fc800078ec0ff */
[----:B------:R-:W-:-:S04]  /*9020*/  LOP3.LUT R10, R10, 0x38, R12, 0x78, !PT ;  /* 0x000000380a0a7812 */ /* 0x000fc800078e780c */
[----:B------:R-:W-:-:S05]  /*9030*/  LOP3.LUT R10, R10, 0x200, R11, 0xf8, !PT ;  /* 0x000002000a0a7812 */ /* 0x000fca00078ef80b */
[----:B------:R-:W-:Y:S01]  /*9040*/  IMAD R5, R25, 0x2000, R10 ;  /* 0x0000200019057824 */ /* 0x000fe200078e020a */
[----:B-1----:R-:W-:Y:S06]  /*9050*/  BRA.DIV UR4, `(.L_x_12983) ;  /* 0x0000003e04807947 */ /* 0x002fec000b800000 */
        /* <DEDUP_REMOVED lines=71> */
[----:B--23--:R1:W-:Y:S02]  /*94d0*/  @P1 LDGSTS.E.BYPASS.LTC128B.128 [R8+0x11400], desc[UR50][R6.64], !P2 ;  /* 0x1140000006081fae */ /* 0x00c3e4000d101d72 */
.L_x_13064:
[----:B------:R-:W-:-:S13]  /*94e0*/  ISETP.GE.AND P0, PT, R4, 0x71, PT ;  /* 0x000000710400780c */ /* 0x000fda0003f06270 */
[----:B01----:R-:W-:Y:S01]  /*94f0*/  @P0 LEA R6, P1, R28, R0, 0x1 ;  /* 0x000000001c060211 */ /* 0x003fe200078208ff */
[----:B------:R-:W-:-:S04]  /*9500*/  @P0 IMAD R5, R5, 0x2, R22 ;  /* 0x0000000205050824 */ /* 0x000fc800078e0216 */
[----:B------:R-:W-:-:S05]  /*9510*/  @P0 IMAD.X R7, RZ, RZ, R2, P1 ;  /* 0x000000ffff070224 */ /* 0x000fca00008e0602 */
[----:B------:R-:W-:Y:S01]  /*9520*/  @!PT LDS RZ, [RZ] ;  /* 0x00000000fffff984 */ /* 0x000fe20000000800 */
[----:B------:R-:W-:Y:S01]  /*9530*/  @!PT LDS RZ, [RZ] ;  /* 0x00000000fffff984 */ /* 0x000fe20000000800 */
[----:B------:R-:W-:Y:S01]  /*9540*/  @!PT LDS RZ, [RZ] ;  /* 0x00000000fffff984 */ /* 0x000fe20000000800 */
[----:B------:R0:W-:Y:S01]  /*9550*/  @P0 LDGSTS.E.BYPASS.LTC128B.128 [R5+0x11c00], desc[UR50][R6.64], !P2 ;  /* 0x11c0000006050fae */ /* 0x0001e2000d101d72 */
[----:B------:R-:W-:Y:S01]  /*9560*/  PLOP3.LUT P0, PT, PT, PT, PT, 0x80, 0x0 ;  /* 0x000000000000781c */ /* 0x000fe20003f0f070 */
[----:B------:R-:W-:-:S12]  /*9570*/  NOP ;  /* 0x0000000000007918 */ /* 0x000fd80000000000 */
.L_x_12984:
        /* <DEDUP_REMOVED lines=11> */
.L_x_12985:
[----:B------:R1:W5:Y:S01]  /*9630*/  LDL R0, [R1+0x8] ;  /* 0x0000080001007983 */ /* 0x0003620000100800 */
[----:B------:R1:W-:Y:S03]  /*9640*/  SYNCS.ARRIVE.TRANS64.A1T0 RZ, [R3+URZ+0x16830], RZ ;  /* 0x016830ff03ff79a7 */ /* 0x0003e6000810003f */
[----:B0-----:R1:W5:Y:S04]  /*9650*/  LDL.LU R5, [R1+0x20] ;  /* 0x0000200001057983 */ /* 0x0013680000300800 */
[----:B------:R1:W5:Y:S02]  /*9660*/  LDL.LU R4, [R1+0x28] ;  /* 0x0000280001047983 */ /* 0x0003640000300800 */
[----:B------:R-:W-:Y:S05]  /*9670*/  WARPSYNC.ALL ;  /* 0x0000000000007948 */ /* 0x000fea0003800000 */
[----:B------:R-:W-:Y:S01]  /*9680*/  ULDC.64 UR4, c[0x0][0x298] ;  /* 0x0000a60000047ab9 */ /* 0x000fe20000000a00 */
[----:B------:R-:W-:Y:S01]  /*9690*/  VIADD R2, R22, 0x8400 ;  /* 0x0000840016027836 */ /* 0x000fe20000000000 */
[----:B------:R-:W-:Y:S01]  /*96a0*/  BSSY B6, `(.L_x_12986) ;  /* 0x000001f000067945 */ /* 0x000fe20003800000 */
[----:B------:R-:W-:Y:S03]  /*96b0*/  BAR.SYNC.DEFER_BLOCKING 0x8, 0x200 ;  /* 0x0208000000007b1d */ /* 0x000fe60000010000 */
[----:B------:R-:W-:-:S02]  /*96c0*/  LOP3.LUT P0, RZ, R2, 0x3ff, RZ, 0xc0, !PT ;  /* 0x000003ff02ff7812 */ /* 0x000fc4000780c0ff */
[----:B-----5:R-:W-:Y:S02]  /*96d0*/  LOP3.LUT P1, RZ, R0, 0x8, RZ, 0xc0, !PT ;  /* 0x0000000800ff7812 */ /* 0x020fe4000782c0ff */
[----:B------:R-:W-:Y:S01]  /*96e0*/  SHF.R.S32.HI R0, RZ, 0x1f, R5 ;  /* 0x0000001fff007819 */ /* 0x000fe20000011405 */
[----:B-1----:R-:W-:Y:S01]  /*96f0*/  IMAD.WIDE.U32 R2, R5, UR4, RZ ;  /* 0x0000000405027c25 */ /* 0x002fe2000f8e00ff */
[----:B------:R-:W-:Y:S02]  /*9700*/  SEL R29, R29, RZ, !P1 ;  /* 0x000000ff1d1d7207 */ /* 0x000fe40004800000 */
[----:B------:R-:W-:Y:S01]  /*9710*/  SEL R4, R4, RZ, !P1 ;  /* 0x000000ff04047207 */ /* 0x000fe20004800000 */
[----:B------:R-:W-:Y:S01]  /*9720*/  IMAD R0, R0, UR4, RZ ;  /* 0x0000000400007c24 */ /* 0x000fe2000f8e02ff */
[----:B------:R0:W-:Y:S03]  /*9730*/  STL.64 [R1+0x20], R2 ;  /* 0x0000200201007387 */ /* 0x0001e60000100a00 */
[----:B------:R-:W-:Y:S01]  /*9740*/  IMAD R0, R5, UR5, R0 ;  /* 0x0000000505007c24 */ /* 0x000fe2000f8e0200 */
[----:B------:R0:W-:Y:S03]  /*9750*/  STL [R1+0x30], R4 ;  /* 0x0000300401007387 */ /* 0x0001e60000100800 */
[----:B------:R-:W-:-:S05]  /*9760*/  IMAD.IADD R0, R3, 0x1, R0 ;  /* 0x0000000103007824 */ /* 0x000fca00078e0200 */
        /* <DEDUP_REMOVED lines=18> */
.L_x_12987:
[----:B------:R-:W-:Y:S05]  /*9890*/  BSYNC B6 ;  /* 0x0000000000067941 */ /* 0x000fea0003800000 */
.L_x_12986:
[----:B0-----:R-:W2:Y:S01]  /*98a0*/  LDL.LU R0, [R1+0x30] ;  /* 0x0000300001007983 */ /* 0x001ea20000300800 */
[----:B------:R-:W-:Y:S01]  /*98b0*/  ULDC.64 UR4, c[0x0][0x2d8] ;  /* 0x0000b60000047ab9 */ /* 0x000fe20000000a00 */
[----:B------:R-:W0:Y:S01]  /*98c0*/  LDC R9, c[0x0][0x448] ;  /* 0x00011200ff097b82 */ /* 0x000e220000000800 */
[----:B------:R-:W-:Y:S01]  /*98d0*/  ULDC.64 UR6, c[0x0][0x2c8] ;  /* 0x0000b20000067ab9 */ /* 0x000fe20000000a00 */
[----:B------:R-:W3:Y:S01]  /*98e0*/  LDL.LU R21, [R1+0x28] ;  /* 0x0000280001157983 */ /* 0x000ee20000300800 */
[----:B------:R-:W-:-:S03]  /*98f0*/  ULDC.64 UR8, c[0x0][0x280] ;  /* 0x0000a00000087ab9 */ /* 0x000fc60000000a00 */
[----:B------:R-:W3:Y:S04]  /*9900*/  LDL.LU.64 R2, [R1+0x20] ;  /* 0x0000200001027983 */ /* 0x000ee80000300a00 */
[----:B------:R-:W4:Y:S04]  /*9910*/  LDL R20, [R1] ;  /* 0x0000000001147983 */ /* 0x000f280000100800 */
[----:B------:R1:W5:Y:S01]  /*9920*/  LDL R10, [R1+0x1c] ;  /* 0x00001c00010a7983 */ /* 0x0003620000100800 */
[----:B0-----:R-:W-:-:S13]  /*9930*/  ISETP.NE.AND P0, PT, R9, 0x1, PT ;  /* 0x000000010900780c */ /* 0x001fda0003f05270 */
[----:B------:R-:W0:Y:S08]  /*9940*/  @P0 LDC R5, c[0x0][0x450] ;  /* 0x00011400ff050b82 */ /* 0x000e300000000800 */
[----:B------:R-:W1:Y:S01]  /*9950*/  @P0 LDC R8, c[0x0][0x450] ;  /* 0x00011400ff080b82 */ /* 0x000e620000000800 */
[----:B--2---:R-:W-:Y:S01]  /*9960*/  IMAD.MOV.U32 R4, RZ, RZ, R0 ;  /* 0x000000ffff047224 */ /* 0x004fe200078e0000 */
[----:B---3--:R-:W-:-:S02]  /*9970*/  MOV R3, R21 ;  /* 0x0000001500037202 */ /* 0x008fc40000000f00 */
        /* <DEDUP_REMOVED lines=8> */
[----:B------:R-:W4:Y:S01]  /*9a00*/  @P0 LDC R4, c[0x0][0x44c] ;  /* 0x00011300ff040b82 */ /* 0x000f220000000800 */
        /* <DEDUP_REMOVED lines=11> */
[----:B----4-:R-:W-:-:S04]  /*9ac0*/  @P0 IMAD.HI.U32 R0, R6, R4, RZ ;  /* 0x0000000406000227 */ /* 0x010fc800078e00ff */
[----:B------:R-:W-:Y:S01]  /*9ad0*/  IMAD.MOV.U32 R4, RZ, RZ, R6 ;  /* 0x000000ffff047224 */ /* 0x000fe200078e0006 */
[----:B0-----:R-:W-:-:S04]  /*9ae0*/  @P0 SHF.R.U32.HI R4, RZ, R5, R0 ;  /* 0x00000005ff040219 */ /* 0x001fc80000011600 */
[----:B------:R-:W-:-:S05]  /*9af0*/  SHF.R.S32.HI R0, RZ, 0x1f, R4 ;  /* 0x0000001fff007819 */ /* 0x000fca0000011404 */
[----:B------:R-:W-:-:S04]  /*9b00*/  IMAD R0, R0, UR4, RZ ;  /* 0x0000000400007c24 */ /* 0x000fc8000f8e02ff */
[C---:B------:R-:W-:Y:S02]  /*9b10*/  IMAD R7, R4.reuse, UR5, R0 ;  /* 0x0000000504077c24 */ /* 0x040fe4000f8e0200 */
[----:B------:R-:W-:Y:S02]  /*9b20*/  IMAD.MOV R0, RZ, RZ, -R4 ;  /* 0x000000ffff007224 */ /* 0x000fe400078e0a04 */
[----:B------:R-:W-:-:S04]  /*9b30*/  IMAD.WIDE.U32 R4, R4, UR4, R2 ;  /* 0x0000000404047c25 */ /* 0x000fc8000f8e0002 */
[----:B------:R-:W-:Y:S02]  /*9b40*/  IMAD R0, R9, R0, R6 ;  /* 0x0000000009007224 */ /* 0x000fe400078e0206 */
[----:B------:R-:W-:-:S03]  /*9b50*/  IMAD.IADD R5, R5, 0x1, R7 ;  /* 0x0000000105057824 */ /* 0x000fc600078e0207 */
[----:B------:R-:W-:-:S05]  /*9b60*/  SHF.R.S32.HI R7, RZ, 0x1f, R0 ;  /* 0x0000001fff077819 */ /* 0x000fca0000011400 */
[----:B------:R-:W-:Y:S02]  /*9b70*/  IMAD R7, R7, UR6, RZ ;  /* 0x0000000607077c24 */ /* 0x000fe4000f8e02ff */
[----:B------:R-:W-:-:S04]  /*9b80*/  IMAD.WIDE.U32 R4, R0, UR6, R4 ;  /* 0x0000000600047c25 */ /* 0x000fc8000f8e0004 */
[----:B------:R-:W-:-:S04]  /*9b90*/  IMAD R7, R0, UR7, R7 ;  /* 0x0000000700077c24 */ /* 0x000fc8000f8e0207 */
[----:B------:R-:W-:Y:S02]  /*9ba0*/  IMAD.IADD R5, R5, 0x1, R7 ;  /* 0x0000000105057824 */ /* 0x000fe400078e0207 */
[----:B------:R-:W0:Y:S01]  /*9bb0*/  @P0 LDC R7, c[0x0][0x44c] ;  /* 0x00011300ff070b82 */ /* 0x000e220000000800 */
[----:B------:R-:W-:-:S04]  /*9bc0*/  LEA R0, P1, R4, UR8, 0x1 ;  /* 0x0000000804007c11 */ /* 0x000fc8000f8208ff */
[----:B------:R-:W-:Y:S02]  /*9bd0*/  LEA.HI.X R4, R4, UR9, R5, 0x1, P1 ;  /* 0x0000000904047c11 */ /* 0x000fe400088f0c05 */
[----:B------:R-:W-:-:S05]  /*9be0*/  IADD3 R5, R6, 0x80, RZ ;  /* 0x0000008006057810 */ /* 0x000fca0007ffe0ff */
[----:B------:R-:W-:Y:S01]  /*9bf0*/  IMAD.MOV.U32 R6, RZ, RZ, R5 ;  /* 0x000000ffff067224 */ /* 0x000fe200078e0005 */
[----:B------:R-:W3:Y:S01]  /*9c00*/  S2R R20, SR_TID.X ;  /* 0x0000000000147919 */ /* 0x000ee20000002100 */
[----:B0-----:R-:W-:-:S05]  /*9c10*/  @P0 IMAD.HI.U32 R7, R5, R7, RZ ;  /* 0x0000000705070227 */ /* 0x001fca00078e00ff */
[----:B-1----:R-:W-:-:S05]  /*9c20*/  @P0 SHF.R.U32.HI R6, RZ, R8, R7 ;  /* 0x00000008ff060219 */ /* 0x002fca0000011607 */
[----:B------:R-:W-:-:S04]  /*9c30*/  IMAD.MOV R7, RZ, RZ, -R6 ;  /* 0x000000ffff077224 */ /* 0x000fc800078e0a06 */
[----:B------:R-:W-:Y:S01]  /*9c40*/  IMAD R5, R9, R7, R5 ;  /* 0x0000000709057224 */ /* 0x000fe200078e0205 */
[----:B------:R-:W-:Y:S01]  /*9c50*/  SHF.R.S32.HI R7, RZ, 0x1f, R6 ;  /* 0x0000001fff077819 */ /* 0x000fe20000011406 */
[----:B------:R-:W-:-:S04]  /*9c60*/  IMAD.WIDE.U32 R2, R6, UR4, R2 ;  /* 0x0000000406027c25 */ /* 0x000fc8000f8e0002 */
[----:B------:R-:W-:Y:S01]  /*9c70*/  IMAD R7, R7, UR4, RZ ;  /* 0x0000000407077c24 */ /* 0x000fe2000f8e02ff */
[----:B------:R-:W-:-:S03]  /*9c80*/  ULDC UR4, c[0x0][0x2b8] ;  /* 0x0000ae0000047ab9 */ /* 0x000fc60000000800 */
[----:B------:R-:W-:Y:S01]  /*9c90*/  IMAD R7, R6, UR5, R7 ;  /* 0x0000000506077c24 */ /* 0x000fe2000f8e0207 */
[----:B------:R-:W-:-:S03]  /*9ca0*/  SHF.R.S32.HI R6, RZ, 0x1f, R5 ;  /* 0x0000001fff067819 */ /* 0x000fc60000011405 */
[----:B------:R-:W-:Y:S02]  /*9cb0*/  IMAD.IADD R3, R3, 0x1, R7 ;  /* 0x0000000103037824 */ /* 0x000fe400078e0207 */
[----:B------:R-:W-:Y:S02]  /*9cc0*/  IMAD R6, R6, UR6, RZ ;  /* 0x0000000606067c24 */ /* 0x000fe4000f8e02ff */
[----:B------:R-:W-:-:S04]  /*9cd0*/  IMAD.WIDE.U32 R2, R5, UR6, R2 ;  /* 0x0000000605027c25 */ /* 0x000fc8000f8e0002 */
[----:B------:R-:W-:Y:S01]  /*9ce0*/  IMAD R6, R5, UR7, R6 ;  /* 0x0000000705067c24 */ /* 0x000fe2000f8e0206 */
[----:B------:R-:W-:-:S03]  /*9cf0*/  LEA R5, P1, R2, UR8, 0x1 ;  /* 0x0000000802057c11 */ /* 0x000fc6000f8208ff */
[----:B------:R-:W-:Y:S01]  /*9d00*/  IMAD.IADD R6, R3, 0x1, R6 ;  /* 0x0000000103067824 */ /* 0x000fe200078e0206 */
[----:B------:R-:W-:Y:S01]  /*9d10*/  ISETP.GE.AND P0, PT, R28, UR4, PT ;  /* 0x000000041c007c0c */ /* 0x000fe2000bf06270 */
[----:B------:R-:W-:Y:S01]  /*9d20*/  UMOV UR4, 0xffffffff ;  /* 0xffffffff00047882 */ /* 0x000fe20000000000 */
[----:B---3--:R-:W-:Y:S02]  /*9d30*/  LOP3.LUT R20, R20, 0x7f, RZ, 0xc0, !PT ;  /* 0x0000007f14147812 */ /* 0x008fe400078ec0ff */
[----:B------:R-:W-:Y:S02]  /*9d40*/  LEA.HI.X R2, R2, UR9, R6, 0x1, P1 ;  /* 0x0000000902027c11 */ /* 0x000fe400088f0c06 */
[----:B------:R-:W-:Y:S01]  /*9d50*/  SHF.R.U32.HI R20, RZ, 0x3, R20 ;  /* 0x00000003ff147819 */ /* 0x000fe20000011614 */
[----:B--2---:R-:W-:Y:S06]  /*9d60*/  BRA.DIV UR4, `(.L_x_12988) ;  /* 0x0000003a04ec7947 */ /* 0x004fec000b800000 */
[----:B------:R-:W0:Y:S01]  /*9d70*/  SHFL.IDX PT, R7, R0, RZ, 0x181f ;  /* 0x00181fff00077589 */ /* 0x000e2200000e0000 */
[----:B-----5:R-:W-:Y:S02]  /*9d80*/  IMAD R3, R21, R9, RZ ;  /* 0x0000000915037224 */ /* 0x020fe400078e02ff */
[----:B------:R-:W-:Y:S01]  /*9d90*/  IMAD R17, R17, 0xc0, R20 ;  /* 0x000000c011117824 */ /* 0x000fe200078e0214 */
[----:B------:R-:W1:Y:S04]  /*9da0*/  SHFL.IDX PT, R6, R4, RZ, 0x181f ;  /* 0x00181fff04067589 */ /* 0x000e6800000e0000 */
[----:B------:R-:W-:-:S13]  /*9db0*/  ISETP.GE.AND P2, PT, R17, R3, PT ;  /* 0x000000031100720c */ /* 0x000fda0003f46270 */
[----:B0-----:R-:W-:-:S05]  /*9dc0*/  @!P2 LEA R7, P1, R28, R7, 0x1 ;  /* 0x000000071c07a211 */ /* 0x001fca00078208ff */
[----:B-1----:R-:W-:-:S05]  /*9dd0*/  @!P2 IMAD.X R6, RZ, RZ, R6, P1 ;  /* 0x000000ffff06a224 */ /* 0x002fca00008e0606 */
[----:B------:R-:W-:-:S04]  /*9de0*/  @!P2 LOP3.LUT R7, R7, R6, RZ, 0x3c, !PT ;  /* 0x000000060707a212 */ /* 0x000fc800078e3cff */
[----:B------:R-:W-:-:S04]  /*9df0*/  @!P2 LOP3.LUT R6, R7, R6, RZ, 0x3c, !PT ;  /* 0x000000060706a212 */ /* 0x000fc800078e3cff */
[----:B------:R-:W-:-:S05]  /*9e00*/  @!P2 LOP3.LUT R7, R7, R6, RZ, 0x3c, !PT ;  /* 0x000000060707a212 */ /* 0x000fca00078e3cff */
[----:B------:R-:W-:Y:S01]  /*9e10*/  @!PT LDS RZ, [RZ] ;  /* 0x00000000fffff984 */ /* 0x000fe20000000800 */
[----:B------:R0:W-:Y:S02]  /*9e20*/  @!P2 LDGSTS.E.BYPASS.LTC128B.128 [R10+0x8400], desc[UR50][R6.64], !P0 ;  /* 0x08400000060aafae */ /* 0x0001e4000c101d72 */
[----:B0-----:R-:W-:Y:S02]  /*9e30*/  VIADD R6, R17, 0x10 ;  /* 0x0000001011067836 */ /* 0x001fe40000000000 */
        /* <DEDUP_REMOVED lines=8> */
[----:B------:R0:W-:Y:S02]  /*9ec0*/  @!P1 LDGSTS.E.BYPASS.LTC128B.128 [R10+0x8c00], desc[UR50][R6.64], !P0 ;  /* 0x08c00000060a9fae */ /* 0x0001e4000c101d72 */
[----:B0-----:R-:W-:Y:S02]  /*9ed0*/  IADD3 R6, R17, 0x20, RZ ;  /* 0x0000002011067810 */ /* 0x001fe40007ffe0ff */
[----:B------:R-:W0:Y:S02]  /*9ee0*/  SHFL.IDX PT, R7, R0, 0x2, 0x181f ;  /* 0x00581f0000077f89 */ /* 0x000e2400000e0000 */
        /* <DEDUP_REMOVED lines=41> */
[----:B------:R-:W1:Y:S04]  /*a180*/  SHFL.IDX PT, R6, R4, 0x6, 0x181f ;  /* 0x00d81f0004067f89 */ /* 0x000e6800000e0000 */
[----:B------:R-:W-:Y:S07]  /*a190*/  SHFL.IDX PT, R4, R4, 0x7, 0x181f ;  /* 0x00f81f0004047f89 */ /* 0x000fee00000e0000 */
[----:B0-----:R-:W-:-:S05]  /*a1a0*/  @!P1 LEA R7, P2, R28, R7, 0x1 ;  /* 0x000000071c079211 */ /* 0x001fca00078408ff */
[----:B-1----:R-:W-:-:S05]  /*a1b0*/  @!P1 IMAD.X R6, RZ, RZ, R6, P2 ;  /* 0x000000ffff069224 */ /* 0x002fca00010e0606 */
[----:B------:R-:W-:-:S04]  /*a1c0*/  @!P1 LOP3.LUT R7, R7, R6, RZ, 0x3c, !PT ;  /* 0x0000000607079212 */ /* 0x000fc800078e3cff */
[----:B------:R-:W-:-:S04]  /*a1d0*/  @!P1 LOP3.LUT R6, R7, R6, RZ, 0x3c, !PT ;  /* 0x0000000607069212 */ /* 0x000fc800078e3cff */
[----:B------:R-:W-:-:S05]  /*a1e0*/  @!P1 LOP3.LUT R7, R7, R6, RZ, 0x3c, !PT ;  /* 0x0000000607079212 */ /* 0x000fca00078e3cff */
[----:B------:R0:W-:Y:S04]  /*a1f0*/  @!P1 LDGSTS.E.BYPASS.LTC128B.128 [R10+0xb400], desc[UR50][R6.64], !P0 ;  /* 0x0b400000060a9fae */ /* 0x0001e8000c101d72 */
[----:B0-----:R0:W1:Y:S02]  /*a200*/  SHFL.IDX PT, R6, R0, 0x7, 0x181f ;  /* 0x00f81f0000067f89 */ /* 0x00106400000e0000 */
[----:B0-----:R-:W-:-:S05]  /*a210*/  VIADD R0, R17, 0x80 ;  /* 0x0000008011007836 */ /* 0x001fca0000000000 */
[----:B------:R-:W-:Y:S01]  /*a220*/  ISETP.GE.AND P1, PT, R0, R3, PT ;  /* 0x000000030000720c */ /* 0x000fe20003f26270 */
[----:B------:R-:W-:-:S05]  /*a230*/  VIADD R0, R17, 0x70 ;  /* 0x0000007011007836 */ /* 0x000fca0000000000 */
[----:B------:R-:W-:Y:S02]  /*a240*/  ISETP.GE.AND P2, PT, R0, R3, PT ;  /* 0x000000030000720c */ /* 0x000fe40003f46270 */
[----:B------:R-:W-:Y:S11]  /*a250*/  SHFL.IDX PT, R0, R2, RZ, 0x181f ;  /* 0x00181fff02007589 */ /* 0x000ff600000e0000 */
[----:B-1----:R-:W-:-:S05]  /*a260*/  @!P2 LEA R6, P3, R28, R6, 0x1 ;  /* 0x000000061c06a211 */ /* 0x002fca00078608ff */
[----:B------:R-:W-:Y:S02]  /*a270*/  @!P2 IMAD.X R7, RZ, RZ, R4, P3 ;  /* 0x000000ffff07a224 */ /* 0x000fe400018e0604 */
[----:B------:R-:W0:Y:S04]  /*a280*/  SHFL.IDX PT, R4, R5, RZ, 0x181f ;  /* 0x00181fff05047589 */ /* 0x000e2800000e0000 */
[----:B------:R1:W-:Y:S01]  /*a290*/  @!P2 LDGSTS.E.BYPASS.LTC128B.128 [R10+0xbc00], desc[UR50][R6.64], !P0 ;  /* 0x0bc00000060aafae */ /* 0x0003e2000c101d72 */
[----:B0-----:R-:W-:-:S05]  /*a2a0*/  @!P1 LEA R4, P3, R28, R4, 0x1 ;  /* 0x000000041c049211 */ /* 0x001fca00078608ff */
[----:B------:R-:W-:Y:S02]  /*a2b0*/  @!P1 IMAD.X R0, RZ, RZ, R0, P3 ;  /* 0x000000ffff009224 */ /* 0x000fe400018e0600 */
[----:B-1----:R-:W-:Y:S02]  /*a2c0*/  @!P1 IMAD.MOV.U32 R6, RZ, RZ, R4 ;  /* 0x000000ffff069224 */ /* 0x002fe400078e0004 */
[----:B------:R-:W-:Y:S01]  /*a2d0*/  @!P1 IMAD.MOV.U32 R7, RZ, RZ, R0 ;  /* 0x000000ffff079224 */ /* 0x000fe200078e0000 */
[----:B------:R-:W-:-:S04]  /*a2e0*/  IADD3 R0, R17, 0x90, RZ ;  /* 0x0000009011007810 */ /* 0x000fc80007ffe0ff */
[----:B------:R0:W-:Y:S01]  /*a2f0*/  @!P1 LDGSTS.E.BYPASS.LTC128B.128 [R10+0xc400], desc[UR50][R6.64], !P0 ;  /* 0x0c400000060a9fae */ /* 0x0001e2000c101d72 */
[----:B------:R-:W-:-:S03]  /*a300*/  ISETP.GE.AND P1, PT, R0, R3, PT ;  /* 0x000000030000720c */ /* 0x000fc60003f26270 */
[----:B------:R-:W-:Y:S04]  /*a310*/  SHFL.IDX PT, R0, R2, 0x1, 0x181f ;  /* 0x00381f0002007f89 */ /* 0x000fe800000e0000 */
[----:B0-----:R-:W0:Y:S06]  /*a320*/  SHFL.IDX PT, R6, R5, 0x1, 0x181f ;  /* 0x00381f0005067f89 */ /* 0x001e2c00000e0000 */
[----:B0-----:R-:W-:-:S05]  /*a330*/  @!P1 LEA R6, P2, R28, R6, 0x1 ;  /* 0x000000061c069211 */ /* 0x001fca00078408ff */
[----:B------:R-:W-:-:S04]  /*a340*/  @!P1 IMAD.X R0, RZ, RZ, R0, P2 ;  /* 0x000000ffff009224 */ /* 0x000fc800010e0600 */
[----:B------:R-:W-:Y:S02]  /*a350*/  @!P1 IMAD.MOV.U32 R7, RZ, RZ, R0 ;  /* 0x000000ffff079224 */ /* 0x000fe400078e0000 */
[----:B------:R-:W-:-:S03]  /*a360*/  VIADD R0, R17, 0xa0 ;  /* 0x000000a011007836 */ /* 0x000fc60000000000 */
[----:B------:R0:W-:Y:S02]  /*a370*/  @!P1 LDGSTS.E.BYPASS.LTC128B.128 [R10+0xcc00], desc[UR50][R6.64], !P0 ;  /* 0x0cc00000060a9fae */ /* 0x0001e4000c101d72 */
[----:B------:R-:W-:Y:S02]  /*a380*/  ISETP.GE.AND P2, PT, R0, R3, PT ;  /* 0x000000030000720c */ /* 0x000fe40003f46270 */
[----:B------:R-:W-:Y:S04]  /*a390*/  SHFL.IDX PT, R0, R2, 0x2, 0x181f ;  /* 0x00581f0002007f89 */ /* 0x000fe800000e0000 */
[----:B0-----:R-:W0:Y:S07]  /*a3a0*/  SHFL.IDX PT, R6, R5, 0x2, 0x181f ;  /* 0x00581f0005067f89 */ /* 0x001e2e00000e0000 */
[----:B0-----:R-:W-:-:S05]  /*a3b0*/  @!P2 LEA R6, P1, R28, R6, 0x1 ;  /* 0x000000061c06a211 */ /* 0x001fca00078208ff */
[----:B------:R-:W-:-:S04]  /*a3c0*/  @!P2 IMAD.X R0, RZ, RZ, R0, P1 ;  /* 0x000000ffff00a224 */ /* 0x000fc800008e0600 */
[----:B------:R-:W-:Y:S02]  /*a3d0*/  @!P2 IMAD.MOV.U32 R7, RZ, RZ, R0 ;  /* 0x000000ffff07a224 */ /* 0x000fe400078e0000 */
[----:B------:R0:W1:Y:S04]  /*a3e0*/  SHFL.IDX PT, R0, R2, 0x3, 0x181f ;  /* 0x00781f0002007f89 */ /* 0x00006800000e0000 */
[----:B------:R0:W-:Y:S04]  /*a3f0*/  @!P2 LDGSTS.E.BYPASS.LTC128B.128 [R10+0xd400], desc[UR50][R6.64], !P0 ;  /* 0x0d400000060aafae */ /* 0x0001e8000c101d72 */
[----:B------:R0:W2:Y:S02]  /*a400*/  SHFL.IDX PT, R2, R5, 0x3, 0x181f ;  /* 0x00781f0005027f89 */ /* 0x0000a400000e0000 */
.L_x_13089:
[----:B------:R-:W-:-:S05]  /*a410*/  VIADD R17, R17, 0xb0 ;  /* 0x000000b011117836 */ /* 0x000fca0000000000 */
[----:B------:R-:W-:-:S13]  /*a420*/  ISETP.GE.AND P1, PT, R17, R3, PT ;  /* 0x000000031100720c */ /* 0x000fda0003f26270 */
[----:B0-2---:R-:W-:-:S05]  /*a430*/  @!P1 LEA R2, P2, R28, R2, 0x1 ;  /* 0x000000021c029211 */ /* 0x005fca00078408ff */
[----:B-1----:R-:W-:-:S05]  /*a440*/  @!P1 IMAD.X R3, RZ, RZ, R0, P2 ;  /* 0x000000ffff039224 */ /* 0x002fca00010e0600 */
[----:B------:R-:W-:Y:S01]  /*a450*/  @!PT LDS RZ, [RZ] ;  /* 0x00000000fffff984 */ /* 0x000fe20000000800 */
[----:B------:R-:W-:Y:S01]  /*a460*/  @!PT LDS RZ, [RZ] ;  /* 0x00000000fffff984 */ /* 0x000fe20000000800 */
[----:B------:R-:W-:Y:S01]  /*a470*/  @!PT LDS RZ, [RZ] ;  /* 0x00000000fffff984 */ /* 0x000fe20000000800 */
[----:B------:R0:W-:Y:S01]  /*a480*/  @!P1 LDGSTS.E.BYPASS.LTC128B.128 [R10+0xdc00], desc[UR50][R2.64], !P0 ;  /* 0x0dc00000020a9fae */ /* 0x0001e2000c101d72 */
[----:B------:R-:W-:Y:S01]  /*a490*/  PLOP3.LUT P0, PT, PT, PT, PT, 0x80, 0x0 ;  /* 0x000000000000781c */ /* 0x000fe20003f0f070 */
[----:B------:R-:W-:-:S12]  /*a4a0*/  NOP ;  /* 0x0000000000007918 */ /* 0x000fd80000000000 */
.L_x_12989:
[----:B------:R-:W-:Y:S02]  /*a4b0*/  PLOP3.LUT P1, PT, P1, P0, PT, 0xa2, 0x0 ;  /* 0x000000000000781c */ /* 0x000fe40000f21472 */
[----:B------:R-:W-:-:S08]  /*a4c0*/  @P0 R2UR P1, UR4, R22 ;  /* 0x00000000160402ca */ /* 0x000fd00000020000 */
[----:B------:R-:W-:-:S05]  /*a4d0*/  @P0 PLOP3.LUT P0, PT, P1, PT, PT, 0x80, 0x0 ;  /* 0x000000000000081c */ /* 0x000fca0000f0f070 */
[----:B------:R-:W-:Y:S01]  /*a4e0*/  @!P1 SYNCS.ARRIVE.TRANS64.RED.A0T1 RZ, [UR4+0x16800], RZ ;  /* 0x016800ffffff99a7 */ /* 0x000fe20008200404 */
[----:B------:R-:W-:Y:S07]  /*a4f0*/  @!P1 ARRIVES.LDGSTSBAR.64.TRANSCNT [UR4+0x16800] ;  /* 0x01680000ff0099b0 */ /* 0x000fee0008000a84 */
[----:B------:R-:W-:Y:S05]  /*a500*/  @P0 BRA.U.ANY `(.L_x_12989) ;  /* 0xfffffffd00e80947 */ /* 0x000fea000393ffff */
[----:B0-----:R-:W2:Y:S02]  /*a510*/  LDL.LU R2, [R1+0x38] ;  /* 0x0000380001027983 */ /* 0x001ea40000300800 */
[----:B--2---:R-:W-:-:S04]  /*a520*/  IADD3 R2, R2, 0x1, RZ ;  /* 0x0000000102027810 */ /* 0x004fc80007ffe0ff */
[----:B------:R-:W-:Y:S01]  /*a530*/  LEA.HI R0, R2, R2, RZ, 0x1 ;  /* 0x0000000202007211 */ /* 0x000fe200078f08ff */
[----:B------:R0:W-:Y:S03]  /*a540*/  STL [R1+0x38], R2 ;  /* 0x0000380201007387 */ /* 0x0001e60000100800 */
[----:B------:R-:W-:-:S05]  /*a550*/  LOP3.LUT R0, R0, 0xfffffffe, RZ, 0xc0, !PT ;  /* 0xfffffffe00007812 */ /* 0x000fca00078ec0ff */
[----:B------:R-:W-:-:S05]  /*a560*/  IMAD.IADD R0, R2, 0x1, -R0 ;  /* 0x0000000102007824 */ /* 0x000fca00078e0a00 */
[----:B------:R-:W-:Y:S01]  /*a570*/  SHF.L.U32 R3, R0, 0x1f, RZ ;  /* 0x0000001f00037819 */ /* 0x000fe200000006ff */
[----:B------:R-:W-:Y:S01]  /*a580*/  NOP ;  /* 0x0000000000007918 */ /* 0x000fe20000000000 */
[----:B0-----:R-:W2:Y:S01]  /*a590*/  LDL R2, [R1+0x10] ;  /* 0x0000100001027983 */ /* 0x001ea20000100800 */
[----:B------:R0:W-:Y:S01]  /*a5a0*/  SYNCS.ARRIVE.TRANS64.A1T0 RZ, [R22+URZ+0x16800], RZ ;  /* 0x016800ff16ff79a7 */ /* 0x0001e2000810003f */
[----:B------:R-:W-:Y:S01]  /*a5b0*/  BSSY B0, `(.L_x_12990) ;  /* 0x0000004000007945 */ /* 0x000fe20003800000 */
[----:B------:R-:W1:Y:S01]  /*a5c0*/  SYNCS.PHASECHK.TRANS64.TRYWAIT P0, [R22+URZ+0x16820], R3 ;  /* 0x01682003160075a7 */ /* 0x000e62000800017f */
[----:B--2---:R-:W-:Y:S02]  /*a5d0*/  ISETP.GE.AND P1, PT, R2, 0x81, PT ;  /* 0x000000810200780c */ /* 0x004fe40003f26270 */
[----:B01----:R-:W-:Y:S11]  /*a5e0*/  @!P0 BRA `(.L_x_12991) ;  /* 0x0000004000b08947 */ /* 0x003ff60003800000 */
.L_x_13090:
[----:B------:R-:W-:Y:S05]  /*a5f0*/  BSYNC B0 ;  /* 0x0000000000007941 */ /* 0x000fea0003800000 */
.L_x_12990:
[----:B------:R-:W-:Y:S04]  /*a600*/  BSSY B0, `(.L_x_12992) ;  /* 0x0000106000007945 */ /* 0x000fe80003800000 */
[----:B------:R-:W-:Y:S05]  /*a610*/  @!P1 BRA `(.L_x_12993) ;  /* 0x0000001000109947 */ /* 0x000fea0003800000 */
[----:B------:R-:W2:Y:S01]  /*a620*/  LDL.LU R0, [R1+0x34] ;  /* 0x0000340001007983 */ /* 0x000ea20000300800 */
[----:B------:R-:W-:Y:S01]  /*a630*/  ULDC UR4, c[0x0][0x2f4] ;  /* 0x0000bd0000047ab9 */ /* 0x000fe20000000800 */
[----:B------:R-:W-:Y:S01]  /*a640*/  IMAD.MOV.U32 R17, RZ, RZ, R27 ;  /* 0x000000ffff117224 */ /* 0x000fe200078e001b */
[----:B------:R-:W-:Y:S01]  /*a650*/  ISETP.GE.AND P1, PT, R28, UR4, PT ;  /* 0x000000041c007c0c */ /* 0x000fe2000bf26270 */
[----:B------:R-:W-:Y:S02]  /*a660*/  IMAD.MOV.U32 R6, RZ, RZ, R25 ;  /* 0x000000ffff067224 */ /* 0x000fe400078e0019 */
[----:B------:R-:W-:Y:S01]  /*a670*/  IMAD.MOV.U32 R29, RZ, RZ, R26 ;  /* 0x000000ffff1d7224 */ /* 0x000fe200078e001a */
[----:B--2---:R-:W-:-:S09]  /*a680*/  LEA.HI.SX32 R7, R0, 0xfffffffe, 0x19 ;  /* 0xfffffffe00077811 */ /* 0x004fd200078fcaff */
.L_x_13006:
[----:B------:R-:W2:Y:S01]  /*a690*/  LDL R9, [R1+0x14] ;  /* 0x0000140001097983 */ /* 0x000ea20000100800 */
[----:B0-----:R-:W0:Y:S03]  /*a6a0*/  LDC R3, c[0x0][0x430] ;  /* 0x00010c00ff037b82 */ /* 0x001e260000000800 */
        /* <DEDUP_REMOVED lines=17> */
[----:B------:R-:W-:-:S05]  /*a7c0*/  IADD3 R0, -R2, RZ, RZ ;  /* 0x000000ff02007210 */ /* 0x000fca0007ffe1ff */
[----:B------:R-:W-:Y:S01]  /*a7d0*/  IMAD R0, R0, UR4, R3 ;  /* 0x0000000400007c24 */ /* 0x000fe2000f8e0203 */
[----:B------:R-:W-:Y:S01]  /*a7e0*/  ULDC.64 UR4, c[0x0][0x428] ;  /* 0x00010a0000047ab9 */ /* 0x000fe20000000a00 */
        /* <DEDUP_REMOVED lines=20> */
.L_x_12994:
[----:B------:R-:W-:Y:S01]  /*a930*/  IMAD R5, R25, 0x8, R22 ;  /* 0x0000000819057824 */ /* 0x000fe200078e0216 */
[----:B------:R-:W-:Y:S01]  /*a940*/  SHF.L.U32 R2, R27, 0x1f, RZ ;  /* 0x0000001f1b027819 */ /* 0x000fe200000006ff */
[----:B------:R-:W-:Y:S03]  /*a950*/  BSSY B1, `(.L_x_12995) ;  /* 0x0000003000017945 */ /* 0x000fe60003800000 */
[----:B------:R-:W0:Y:S02]  /*a960*/  SYNCS.PHASECHK.TRANS64.TRYWAIT P0, [R5+URZ+0x16840], R2 ;  /* 0x01684002050075a7 */ /* 0x000e24000800017f */
[----:B0-----:R-:W-:Y:S05]  /*a970*/  @!P0 BRA `(.L_x_12996) ;  /* 0x0000003c00e08947 */ /* 0x001fea0003800000 */
.L_x_13091:
[----:B------:R-:W-:Y:S05]  /*a980*/  BSYNC B1 ;  /* 0x0000000000017941 */ /* 0x000fea0003800000 */
.L_x_12995:
[----:B------:R-:W2:Y:S04]  /*a990*/  LDL R3, [R1+0x8] ;  /* 0x0000080001037983 */ /* 0x000ea80000100800 */
[----:B------:R-:W3:Y:S01]  /*a9a0*/  LDL R8, [R1] ;  /* 0x0000000001087983 */ /* 0x000ee20000100800 */
[----:B------:R-:W-:Y:S01]  /*a9b0*/  SHF.R.S32.HI R20, RZ, 0x1f, R0 ;  /* 0x0000001fff147819 */ /* 0x000fe20000011400 */
[----:B------:R-:W-:Y:S01]  /*a9c0*/  ULDC.64 UR4, c[0x0][0x300] ;  /* 0x0000c00000047ab9 */ /* 0x000fe20000000a00 */
[----:B------:R-:W1:Y:S03]  /*a9d0*/  S2R R9, SR_TID.X ;  /* 0x0000000000097919 */ /* 0x000e660000002100 */
[----:B------:R-:W-:-:S04]  /*a9e0*/  IMAD R7, R20, UR4, RZ ;  /* 0x0000000414077c24 */ /* 0x000fc8000f8e02ff */
[C---:B------:R-:W-:Y:S01]  /*a9f0*/  IMAD R7, R0.reuse, UR5, R7 ;  /* 0x0000000500077c24 */ /* 0x040fe2000f8e0207 */
[----:B-1----:R-:W-:Y:S02]  /*aa00*/  SHF.L.U32 R11, R9, 0x3, RZ ;  /* 0x00000003090b7819 */ /* 0x002fe400000006ff */
[----:B--2---:R-:W-:Y:S01]  /*aa10*/  LOP3.LUT P2, RZ, R3, 0x1, RZ, 0xc0, !PT ;  /* 0x0000000103ff7812 */ /* 0x004fe2000784c0ff */
        /* <DEDUP_REMOVED lines=8> */
[----:B---3--:R-:W-:Y:S02]  /*aaa0*/  IMAD R7, R8, UR4, RZ ;  /* 0x0000000408077c24 */ /* 0x008fe4000f8e02ff */
[----:B------:R-:W-:Y:S02]  /*aab0*/  IMAD.SHL.U32 R8, R9, 0x8, RZ ;  /* 0x0000000809087824 */ /* 0x000fe400078e00ff */
[C---:B------:R-:W-:Y:S02]  /*aac0*/  IMAD R7, R18.reuse, UR5, R7 ;  /* 0x0000000512077c24 */ /* 0x040fe4000f8e0207 */
[----:B------:R-:W-:Y:S01]  /*aad0*/  IMAD.WIDE.U32 R2, R18, UR4, R2 ;  /* 0x0000000412027c25 */ /* 0x000fe2000f8e0002 */
[----:B------:R-:W-:Y:S01]  /*aae0*/  LOP3.LUT R8, R8, 0x1f8, RZ, 0xc0, !PT ;  /* 0x000001f808087812 */ /* 0x000fe200078ec0ff */
[----:B------:R-:W-:-:S02]  /*aaf0*/  ULDC.64 UR4, c[0x0][0x2e8] ;  /* 0x0000ba0000047ab9 */ /* 0x000fc40000000a00 */
[----:B------:R-:W-:Y:S01]  /*ab00*/  IMAD.IADD R7, R7, 0x1, R3 ;  /* 0x0000000107077824 */ /* 0x000fe200078e0203 */
[----:B------:R-:W-:Y:S02]  /*ab10*/  LOP3.LUT R8, R8, 0x38, R9, 0x78, !PT ;  /* 0x0000003808087812 */ /* 0x000fe400078e7809 */
[----:B------:R-:W-:Y:S01]  /*ab20*/  LEA R9, P0, R2, UR4, 0x1 ;  /* 0x0000000402097c11 */ /* 0x000fe2000f8008ff */
[----:B------:R-:W-:Y:S01]  /*ab30*/  UMOV UR4, 0xffffffff ;  /* 0xffffffff00047882 */ /* 0x000fe20000000000 */
[----:B------:R-:W-:Y:S02]  /*ab40*/  LOP3.LUT R8, R8, 0x200, R11, 0xf8, !PT ;  /* 0x0000020008087812 */ /* 0x000fe400078ef80b */
[----:B------:R-:W-:-:S03]  /*ab50*/  LEA.HI.X R10, R2, UR5, R7, 0x1, P0 ;  /* 0x00000005020a7c11 */ /* 0x000fc600080f0c07 */
[----:B------:R-:W-:Y:S01]  /*ab60*/  IMAD R8, R25, 0x2000, R8 ;  /* 0x0000200019087824 */ /* 0x000fe200078e0208 */
        /* <DEDUP_REMOVED lines=41> */
.L_x_13109:
        /* <DEDUP_REMOVED lines=8> */
.L_x_12998:
        /* <DEDUP_REMOVED lines=11> */
.L_x_12999:
[----:B------:R1:W-:Y:S01]  /*af30*/  SYNCS.ARRIVE.TRANS64.A1T0 RZ, [R5+URZ+0x16830], RZ ;  /* 0x016830ff05ff79a7 */ /* 0x0003e2000810003f */
[----:B------:R-:W-:Y:S05]  /*af40*/  @!P3 BRA `(.L_x_13000) ;  /* 0x000000000004b947 */ /* 0x000fea0003800000 */
[----:B------:R-:W-:Y:S01]  /*af50*/  BPT.TRAP 0x1 ;  /* 0x000000040000795c */ /* 0x000fe20000300000 */
.L_x_13000:
[----:B------:R-:W-:Y:S01]  /*af60*/  SHF.L.U32 R2, R17, 0x1f, RZ ;  /* 0x0000001f11027819 */ /* 0x000fe200000006ff */
[----:B-1----:R-:W-:Y:S01]  /*af70*/  IMAD R5, R6, 0x8, R22 ;  /* 0x0000000806057824 */ /* 0x002fe200078e0216 */
[----:B------:R-:W-:Y:S03]  /*af80*/  BSSY B1, `(.L_x_13001) ;  /* 0x0000003000017945 */ /* 0x000fe60003800000 */
[----:B------:R-:W1:Y:S02]  /*af90*/  SYNCS.PHASECHK.TRANS64.TRYWAIT P0, [R5+URZ+0x16860], R2 ;  /* 0x01686002050075a7 */ /* 0x000e64000800017f */
[----:B-1----:R-:W-:Y:S05]  /*afa0*/  @!P0 BRA `(.L_x_13002) ;  /* 0x0000004000988947 */ /* 0x002fea0003800000 */
.L_x_13110:
[----:B------:R-:W-:Y:S05]  /*afb0*/  BSYNC B1 ;  /* 0x0000000000017941 */ /* 0x000fea0003800000 */
.L_x_13001:
[----:B------:R-:W2:Y:S01]  /*afc0*/  LDL R8, [R1+0x10] ;  /* 0x0000100001087983 */ /* 0x000ea20000100800 */
[----:B------:R-:W0:Y:S01]  /*afd0*/  S2R R11, SR_TID.X ;  /* 0x00000000000b7919 */ /* 0x000e220000002100 */
[----:B------:R-:W-:Y:S01]  /*afe0*/  UMOV UR4, 0xffffffff ;  /* 0xffffffff00047882 */ /* 0x000fe20000000000 */
[C---:B0-----:R-:W-:Y:S01]  /*aff0*/  IMAD.SHL.U32 R9, R11.reuse, 0x8, RZ ;  /* 0x000000080b097824 */ /* 0x041fe200078e00ff */
[----:B------:R-:W-:-:S04]  /*b000*/  SHF.L.U32 R10, R11, 0x3, RZ ;  /* 0x000000030b0a7819 */ /* 0x000fc800000006ff */
[----:B------:R-:W-:Y:S02]  /*b010*/  LOP3.LUT R9, R9, 0x1f8, RZ, 0xc0, !PT ;  /* 0x000001f809097812 */ /* 0x000fe400078ec0ff */
[----:B------:R-:W-:Y:S02]  /*b020*/  LOP3.LUT R3, R11, 0x7f, RZ, 0xc0, !PT ;  /* 0x0000007f0b037812 */ /* 0x000fe400078ec0ff */
        /* <DEDUP_REMOVED lines=8> */
[----:B------:R-:W-:Y:S01]  /*b0b0*/  ISETP.LT.OR P0, PT, R8, 0x1, P1 ;  /* 0x000000010800780c */ /* 0x000fe20000f01670 */
[----:B------:R-:W-:Y:S02]  /*b0c0*/  IMAD R6, R6, 0x2, R22 ;  /* 0x0000000206067824 */ /* 0x000fe400078e0216 */
[----:B------:R-:W1:Y:S01]  /*b0d0*/  SHFL.IDX PT, R3, R24, RZ, 0x181f ;  /* 0x00181fff18037589 */ /* 0x000e6200000e0000 */
[----:B0-----:R-:W-:-:S05]  /*b0e0*/  IADD3 R2, P2, R2, R7, RZ ;  /* 0x0000000702027210 */ /* 0x001fca0007f5e0ff */
[----:B-1----:R-:W-:-:S05]  /*b0f0*/  IMAD.X R3, RZ, RZ, R3, P2 ;  /* 0x000000ffff037224 */ /* 0x002fca00010e0603 */
[----:B------:R-:W-:Y:S01]  /*b100*/  @!PT LDS RZ, [RZ] ;  /* 0x00000000fffff984 */ /* 0x000fe20000000800 */
[----:B------:R0:W-:Y:S01]  /*b110*/  LDGSTS.E.BYPASS.LTC128B.128 [R6+0x400], desc[UR50][R2.64], !P0 ;  /* 0x0040000002067fae */ /* 0x0001e2000c101d72 */
[----:B------:R-:W-:-:S03]  /*b120*/  ISETP.LT.OR P0, PT, R8, 0x11, P1 ;  /* 0x000000110800780c */ /* 0x000fc60000f01670 */
[----:B0-----:R-:W0:Y:S04]  /*b130*/  SHFL.IDX PT, R2, R23, 0x1, 0x181f ;  /* 0x00381f0017027f89 */ /* 0x001e2800000e0000 */
[----:B------:R-:W1:Y:S01]  /*b140*/  SHFL.IDX PT, R3, R24, 0x1, 0x181f ;  /* 0x00381f0018037f89 */ /* 0x000e6200000e0000 */
[----:B0-----:R-:W-:-:S05]  /*b150*/  IADD3 R2, P2, R2, R7, RZ ;  /* 0x0000000702027210 */ /* 0x001fca0007f5e0ff */
[----:B-1----:R-:W-:-:S05]  /*b160*/  IMAD.X R3, RZ, RZ, R3, P2 ;  /* 0x000000ffff037224 */ /* 0x002fca00010e0603 */
        /* <DEDUP_REMOVED lines=10> */
[----:B0-----:R-:W-:-:S04]  /*b210*/  IADD3 R2, P2, R2, R7, RZ ;  /* 0x0000000702027210 */ /* 0x001fc80007f5e0ff */
[----:B-1----:R-:W-:-:S05]  /*b220*/  IADD3.X R3, RZ, R3, RZ, P2, !PT ;  /* 0x00000003ff037210 */ /* 0x002fca00017fe4ff */
        /* <DEDUP_REMOVED lines=15> */
[----:B------:R-:W1:Y:S04]  /*b320*/  SHFL.IDX PT, R3, R24, 0x6, 0x181f ;  /* 0x00d81f0018037f89 */ /* 0x000e6800000e0000 */
[----:B------:R-:W2:Y:S01]  /*b330*/  SHFL.IDX PT, R24, R24, 0x7, 0x181f ;  /* 0x00f81f0018187f89 */ /* 0x000ea200000e0000 */
[----:B0-----:R-:W-:-:S05]  /*b340*/  IADD3 R2, P2, R2, R7, RZ ;  /* 0x0000000702027210 */ /* 0x001fca0007f5e0ff */
[----:B-1----:R-:W-:-:S05]  /*b350*/  IMAD.X R3, RZ, RZ, R3, P2 ;  /* 0x000000ffff037224 */ /* 0x002fca00010e0603 */
[----:B------:R0:W-:Y:S04]  /*b360*/  LDGSTS.E.BYPASS.LTC128B.128 [R6+0x3400], desc[UR50][R2.64], !P0 ;  /* 0x0340000002067fae */ /* 0x0001e8000c101d72 */
[----:B0-2---:R0:W1:Y:S02]  /*b370*/  SHFL.IDX PT, R2, R23, 0x7, 0x181f ;  /* 0x00f81f0017027f89 */ /* 0x00506400000e0000 */
.L_x_13128:
[----:B------:R-:W2:Y:S01]  /*b380*/  LDL R9, [R1] ;  /* 0x0000000001097983 */ /* 0x000ea20000100800 */
[----:B------:R-:W-:Y:S01]  /*b390*/  ISETP.LT.OR P0, PT, R8, 0x71, P1 ;  /* 0x000000710800780c */ /* 0x000fe20000f01670 */
[----:B------:R-:W-:Y:S01]  /*b3a0*/  ULDC.64 UR4, c[0x0][0x328] ;  /* 0x0000ca0000047ab9 */ /* 0x000fe20000000a00 */
[----:B-1----:R-:W-:-:S05]  /*b3b0*/  IADD3 R2, P2, R2, R7, RZ ;  /* 0x0000000702027210 */ /* 0x002fca0007f5e0ff */
[----:B------:R-:W-:-:S06]  /*b3c0*/  IMAD.X R3, RZ, RZ, R24, P2 ;  /* 0x000000ffff037224 */ /* 0x000fcc00010e0618 */
[----:B------:R-:W-:Y:S01]  /*b3d0*/  @!PT LDS RZ, [RZ] ;  /* 0x00000000fffff984 */ /* 0x000fe20000000800 */
[----:B------:R-:W-:Y:S01]  /*b3e0*/  @!PT LDS RZ, [RZ] ;  /* 0x00000000fffff984 */ /* 0x000fe20000000800 */
[----:B------:R-:W-:Y:S01]  /*b3f0*/  @!PT LDS RZ, [RZ] ;  /* 0x00000000fffff984 */ /* 0x000fe20000000800 */
[----:B------:R1:W-:Y:S01]  /*b400*/  LDGSTS.E.BYPASS.LTC128B.128 [R6+0x3c00], desc[UR50][R2.64], !P0 ;  /* 0x03c0000002067fae */ /* 0x0003e2000c101d72 */
[----:B------:R-:W-:Y:S01]  /*b410*/  PLOP3.LUT P0, PT, PT, PT, PT, 0x80, 0x0 ;  /* 0x000000000000781c */ /* 0x000fe20003f0f070 */
[----:B-1----:R-:W-:Y:S02]  /*b420*/  IMAD R6, R20, UR4, RZ ;  /* 0x0000000414067c24 */ /* 0x002fe4000f8e02ff */
[----:B------:R-:W-:-:S04]  /*b430*/  IMAD.WIDE.U32 R2, R0, UR4, RZ ;  /* 0x0000000400027c25 */ /* 0x000fc8000f8e00ff */
[----:B------:R-:W-:Y:S01]  /*b440*/  IMAD R6, R0, UR5, R6 ;  /* 0x0000000500067c24 */ /* 0x000fe2000f8e0206 */
[----:B------:R-:W-:Y:S01]  /*b450*/  ULDC.64 UR4, c[0x0][0x338] ;  /* 0x0000ce0000047ab9 */ /* 0x000fe20000000a00 */
[----:B------:R-:W-:Y:S02]  /*b460*/  NOP ;  /* 0x0000000000007918 */ /* 0x000fe40000000000 */
[----:B------:R-:W-:Y:S02]  /*b470*/  IMAD.IADD R3, R3, 0x1, R6 ;  /* 0x0000000103037824 */ /* 0x000fe400078e0206 */
[----:B------:R-:W-:-:S04]  /*b480*/  IMAD.WIDE.U32 R2, R4, UR4, R2 ;  /* 0x0000000404027c25 */ /* 0x000fc8000f8e0002 */
[----:B------:R-:W-:-:S04]  /*b490*/  IMAD R0, R21, UR4, RZ ;  /* 0x0000000415007c24 */ /* 0x000fc8000f8e02ff */
        /* <DEDUP_REMOVED lines=9> */
[----:B------:R-:W-:-:S07]  /*b530*/  LEA.HI.X R24, R2, UR5, R0, 0x1, P2 ;  /* 0x0000000502187c11 */ /* 0x000fce00090f0c00 */
.L_x_13004:
[----:B------:R-:W-:Y:S02]  /*b540*/  PLOP3.LUT P2, PT, P2, P0, PT, 0xa2, 0x0 ;  /* 0x000000000000781c */ /* 0x000fe40001741472 */
[----:B------:R-:W-:-:S08]  /*b550*/  @P0 R2UR P2, UR4, R5 ;  /* 0x00000000050402ca */ /* 0x000fd00000040000 */
[----:B------:R-:W-:-:S05]  /*b560*/  @P0 PLOP3.LUT P0, PT, P2, PT, PT, 0x80, 0x0 ;  /* 0x000000000000081c */ /* 0x000fca000170f070 */
[----:B------:R-:W-:Y:S01]  /*b570*/  @!P2 SYNCS.ARRIVE.TRANS64.RED.A0T1 RZ, [UR4+0x16850], RZ ;  /* 0x016850ffffffa9a7 */ /* 0x000fe20008200404 */
[----:B------:R-:W-:Y:S07]  /*b580*/  @!P2 ARRIVES.LDGSTSBAR.64.TRANSCNT [UR4+0x16850] ;  /* 0x01685000ff00a9b0 */ /* 0x000fee0008000a84 */
[----:B------:R-:W-:Y:S05]  /*b590*/  @P0 BRA.U.ANY `(.L_x_13004) ;  /* 0xfffffffd00e80947 */ /* 0x000fea000393ffff */
[----:B------:R-:W-:Y:S01]  /*b5a0*/  NOP ;  /* 0x0000000000007918 */ /* 0x000fe20000000000 */
[----:B------:R-:W-:-:S04]  /*b5b0*/  MOV R0, UR36 ;  /* 0x0000002400007c02 */ /* 0x000fc80008000f00 */
[----:B------:R-:W-:-:S13]  /*b5c0*/  ISETP.NE.AND P3, PT, R0, 0x3, PT ;  /* 0x000000030000780c */ /* 0x000fda0003f65270 */
[----:B------:R-:W-:Y:S05]  /*b5d0*/  @!P3 BRA `(.L_x_13005) ;  /* 0x000000000004b947 */ /* 0x000fea0003800000 */
[----:B------:R-:W-:Y:S01]  /*b5e0*/  BPT.TRAP 0x1 ;  /* 0x000000040000795c */ /* 0x000fe20000300000 */
.L_x_13005:
[C---:B------:R-:W-:Y:S01]  /*b5f0*/  ISETP.GT.AND P0, PT, R26.reuse, RZ, PT ;  /* 0x000000ff1a00720c */ /* 0x040fe20003f04270 */
[----:B------:R1:W-:Y:S01]  /*b600*/  SYNCS.ARRIVE.TRANS64.A1T0 RZ, [R5+URZ+0x16850], RZ ;  /* 0x016850ff05ff79a7 */ /* 0x0003e2000810003f */
[----:B------:R-:W-:Y:S02]  /*b610*/  VIADD R7, R26, 0xffffffff ;  /* 0xffffffff1a077836 */ /* 0x000fe40000000000 */
[----:B------:R-:W-:Y:S02]  /*b620*/  IMAD.MOV.U32 R17, RZ, RZ, R27 ;  /* 0x000000ffff117224 */ /* 0x000fe400078e001b */
[----:B------:R-:W-:Y:S02]  /*b630*/  IMAD.MOV.U32 R6, RZ, RZ, R25 ;  /* 0x000000ffff067224 */ /* 0x000fe400078e0019 */
[----:B------:R-:W-:-:S05]  /*b640*/  IMAD.MOV.U32 R29, RZ, RZ, R26 ;  /* 0x000000ffff1d7224 */ /* 0x000fca00078e001a */
[----:B-1----:R-:W-:Y:S05]  /*b650*/  @P0 BRA `(.L_x_13006) ;  /* 0xfffffff0000c0947 */ /* 0x002fea000383ffff */
.L_x_12993:
[----:B------:R-:W-:Y:S05]  /*b660*/  BSYNC B0 ;  /* 0x0000000000007941 */ /* 0x000fea0003800000 */
.L_x_12992:
        /* <DEDUP_REMOVED lines=17> */
.L_x_13008:
[----:B------:R-:W-:Y:S05]  /*b780*/  BSYNC B0 ;  /* 0x0000000000007941 */ /* 0x000fea0003800000 */
.L_x_13007:
[----:B------:R-:W-:-:S05]  /*b790*/  IMAD.U32 R0, RZ, RZ, UR36 ;  /* 0x00000024ff007e24 */ /* 0x000fca000f8e00ff */
[----:B------:R-:W-:-:S13]  /*b7a0*/  ISETP.NE.AND P0, PT, R0, 0x3, PT ;  /* 0x000000030000780c */ /* 0x000fda0003f05270 */
[----:B------:R-:W-:Y:S05]  /*b7b0*/  @!P0 BRA `(.L_x_13009) ;  /* 0x0000000000048947 */ /* 0x000fea0003800000 */
[----:B------:R-:W-:Y:S01]  /*b7c0*/  BPT.TRAP 0x1 ;  /* 0x000000040000795c */ /* 0x000fe20000300000 */
.L_x_13009:
[----:B------:R-:W2:Y:S01]  /*b7d0*/  LDL.LU R2, [R1+0x10] ;  /* 0x0000100001027983 */ /* 0x000ea20000300800 */
[----:B------:R-:W-:Y:S01]  /*b7e0*/  IMAD R0, R25, 0x8, R22 ;  /* 0x0000000819007824 */ /* 0x000fe200078e0216 */
[----:B0-----:R-:W-:Y:S01]  /*b7f0*/  SHF.L.U32 R3, R27, 0x1f, RZ ;  /* 0x0000001f1b037819 */ /* 0x001fe200000006ff */
[----:B------:R-:W-:Y:S03]  /*b800*/  BSSY B0, `(.L_x_13010) ;  /* 0x0000004000007945 */ /* 0x000fe60003800000 */
[----:B------:R-:W0:Y:S01]  /*b810*/  SYNCS.PHASECHK.TRANS64.TRYWAIT P0, [R0+URZ+0x16860], R3 ;  /* 0x01686003000075a7 */ /* 0x000e22000800017f */
[----:B--2---:R-:W-:Y:S01]  /*b820*/  IMAD R6, R26, -0x80, R2 ;  /* 0xffffff801a067824 */ /* 0x004fe200078e0202 */
[----:B0-----:R-:W-:Y:S06]  /*b830*/  @!P0 BRA `(.L_x_13011) ;  /* 0x0000004000d08947 */ /* 0x001fec0003800000 */
.L_x_13129:
[----:B------:R-:W-:Y:S05]  /*b840*/  BSYNC B0 ;  /* 0x0000000000007941 */ /* 0x000fea0003800000 */
.L_x_13010:
[----:B------:R-:W1:Y:S01]  /*b850*/  S2R R2, SR_TID.X ;  /* 0x0000000000027919 */ /* 0x000e620000002100 */
[----:B------:R-:W-:Y:S01]  /*b860*/  UMOV UR4, 0xffffffff ;  /* 0xffffffff00047882 */ /* 0x000fe20000000000 */
[----:B------:R-:W2:Y:S01]  /*b870*/  S2R R7, SR_TID.X ;  /* 0x0000000000077919 */ /* 0x000ea20000002100 */
[----:B-1----:R-:W-:Y:S02]  /*b880*/  LOP3.LUT R5, R2, 0x7f, RZ, 0xc0, !PT ;  /* 0x0000007f02057812 */ /* 0x002fe400078ec0ff */
[C---:B--2---:R-:W-:Y:S01]  /*b890*/  SHF.L.U32 R2, R7.reuse, 0x3, RZ ;  /* 0x0000000307027819 */ /* 0x044fe200000006ff */
        /* <DEDUP_REMOVED lines=13> */
[----:B------:R-:W-:Y:S02]  /*b970*/  IMAD R4, R4, 0x2, R22 ;  /* 0x0000000204047824 */ /* 0x000fe400078e0216 */
[----:B------:R-:W-:Y:S01]  /*b980*/  ISETP.LT.OR P1, PT, R6, 0x1, P0 ;  /* 0x000000010600780c */ /* 0x000fe20000721670 */
[----:B------:R-:W2:Y:S04]  /*b990*/  SHFL.IDX PT, R9, R23, 0x1, 0x181f ;  /* 0x00381f0017097f89 */ /* 0x000ea800000e0000 */
[----:B------:R-:W3:Y:S04]  /*b9a0*/  SHFL.IDX PT, R7, R24, 0x1, 0x181f ;  /* 0x00381f0018077f89 */ /* 0x000ee800000e0000 */
[----:B------:R-:W4:Y:S04]  /*b9b0*/  SHFL.IDX PT, R10, R23, 0x2, 0x181f ;  /* 0x00581f00170a7f89 */ /* 0x000f2800000e0000 */
[----:B------:R-:W5:Y:S01]  /*b9c0*/  SHFL.IDX PT, R8, R24, 0x2, 0x181f ;  /* 0x00581f0018087f89 */ /* 0x000f6200000e0000 */
[----:B-1----:R-:W-:-:S03]  /*b9d0*/  IADD3 R2, P2, R14, R5, RZ ;  /* 0x000000050e027210 */ /* 0x002fc60007f5e0ff */
[----:B------:R-:W-:Y:S02]  /*b9e0*/  SHFL.IDX PT, R14, R23, 0x6, 0x181f ;  /* 0x00d81f00170e7f89 */ /* 0x000fe400000e0000 */
[----:B0-----:R-:W-:-:S05]  /*b9f0*/  IMAD.X R3, RZ, RZ, R3, P2 ;  /* 0x000000ffff037224 */ /* 0x001fca00010e0603 */
[----:B------:R2:W-:Y:S01]  /*ba00*/  LDGSTS.E.BYPASS.LTC128B.128 [R4+0x400], desc[UR50][R2.64], !P1 ;  /* 0x0040000002047fae */ /* 0x0005e2000c901d72 */
[C---:B------:R-:W-:Y:S02]  /*ba10*/  ISETP.LT.OR P1, PT, R6.reuse, 0x11, P0 ;  /* 0x000000110600780c */ /* 0x040fe40000721670 */
[----:B--2---:R-:W-:Y:S02]  /*ba20*/  IADD3 R2, P2, R9, R5, RZ ;  /* 0x0000000509027210 */ /* 0x004fe40007f5e0ff */
[----:B------:R-:W0:Y:S03]  /*ba30*/  SHFL.IDX PT, R9, R23, 0x3, 0x181f ;  /* 0x00781f0017097f89 */ /* 0x000e2600000e0000 */
[----:B---3--:R-:W-:Y:S02]  /*ba40*/  IMAD.X R3, RZ, RZ, R7, P2 ;  /* 0x000000ffff037224 */ /* 0x008fe400010e0607 */
[----:B------:R-:W1:Y:S04]  /*ba50*/  SHFL.IDX PT, R7, R24, 0x3, 0x181f ;  /* 0x00781f0018077f89 */ /* 0x000e6800000e0000 */
[----:B------:R4:W-:Y:S01]  /*ba60*/  LDGSTS.E.BYPASS.LTC128B.128 [R4+0xc00], desc[UR50][R2.64], !P1 ;  /* 0x00c0000002047fae */ /* 0x0009e2000c901d72 */
[----:B------:R-:W-:-:S02]  /*ba70*/  ISETP.LT.OR P1, PT, R6, 0x21, P0 ;  /* 0x000000210600780c */ /* 0x000fc40000721670 */
[----:B----4-:R-:W-:Y:S02]  /*ba80*/  IADD3 R2, P2, R10, R5, RZ ;  /* 0x000000050a027210 */ /* 0x010fe40007f5e0ff */
[----:B------:R-:W2:Y:S03]  /*ba90*/  SHFL.IDX PT, R10, R23, 0x4, 0x181f ;  /* 0x00981f00170a7f89 */ /* 0x000ea600000e0000 */
[----:B-----5:R-:W-:Y:S02]  /*baa0*/  IMAD.X R3, RZ, RZ, R8, P2 ;  /* 0x000000ffff037224 */ /* 0x020fe400010e0608 */
[----:B------:R-:W3:Y:S04]  /*bab0*/  SHFL.IDX PT, R8, R24, 0x4, 0x181f ;  /* 0x00981f0018087f89 */ /* 0x000ee800000e0000 */
[----:B------:R0:W-:Y:S01]  /*bac0*/  LDGSTS.E.BYPASS.LTC128B.128 [R4+0x1400], desc[UR50][R2.64], !P1 ;  /* 0x0140000002047fae */ /* 0x0001e2000c901d72 */
[----:B------:R-:W-:-:S02]  /*bad0*/  ISETP.LT.OR P1, PT, R6, 0x31, P0 ;  /* 0x000000310600780c */ /* 0x000fc40000721670 */
[----:B0-----:R-:W-:Y:S02]  /*bae0*/  IADD3 R2, P2, R9, R5, RZ ;  /* 0x0000000509027210 */ /* 0x001fe40007f5e0ff */
[----:B------:R-:W0:Y:S02]  /*baf0*/  SHFL.IDX PT, R9, R23, 0x5, 0x181f ;  /* 0x00b81f0017097f89 */ /* 0x000e2400000e0000 */
[----:B-1----:R-:W-:Y:S02]  /*bb00*/  IADD3.X R3, RZ, R7, RZ, P2, !PT ;  /* 0x00000007ff037210 */ /* 0x002fe400017fe4ff */
[----:B------:R-:W1:Y:S05]  /*bb10*/  SHFL.IDX PT, R7, R24, 0x5, 0x181f ;  /* 0x00b81f0018077f89 */ /* 0x000e6a00000e0000 */
[----:B------:R2:W-:Y:S01]  /*bb20*/  LDGSTS.E.BYPASS.LTC128B.128 [R4+0x1c00], desc[UR50][R2.64], !P1 ;  /* 0x01c0000002047fae */ /* 0x0005e2000c901d72 */
[----:B------:R-:W-:-:S02]  /*bb30*/  ISETP.LT.OR P1, PT, R6, 0x41, P0 ;  /* 0x000000410600780c */ /* 0x000fc40000721670 */
[----:B--2---:R-:W-:-:S05]  /*bb40*/  IADD3 R2, P2, R10, R5, RZ ;  /* 0x000000050a027210 */ /* 0x004fca0007f5e0ff */
[----:B---3--:R-:W-:Y:S02]  /*bb50*/  IMAD.X R3, RZ, RZ, R8, P2 ;  /* 0x000000ffff037224 */ /* 0x008fe400010e0608 */
[----:B------:R-:W2:Y:S04]  /*bb60*/  SHFL.IDX PT, R8, R24, 0x6, 0x181f ;  /* 0x00d81f0018087f89 */ /* 0x000ea800000e0000 */
[----:B------:R0:W-:Y:S01]  /*bb70*/  LDGSTS.E.BYPASS.LTC128B.128 [R4+0x2400], desc[UR50][R2.64], !P1 ;  /* 0x0240000002047fae */ /* 0x0001e2000c901d72 */
[----:B------:R-:W-:-:S03]  /*bb80*/  ISETP.LT.OR P1, PT, R6, 0x51, P0 ;  /* 0x000000510600780c */ /* 0x000fc60000721670 */
[----:B------:R-:W3:Y:S01]  /*bb90*/  SHFL.IDX PT, R24, R24, 0x7, 0x181f ;  /* 0x00f81f0018187f89 */ /* 0x000ee200000e0000 */
[----:B0-----:R-:W-:-:S05]  /*bba0*/  IADD3 R2, P2, R9, R5, RZ ;  /* 0x0000000509027210 */ /* 0x001fca0007f5e0ff */
[----:B-1----:R-:W-:-:S05]  /*bbb0*/  IMAD.X R3, RZ, RZ, R7, P2 ;  /* 0x000000ffff037224 */ /* 0x002fca00010e0607 */
[----:B------:R0:W-:Y:S01]  /*bbc0*/  LDGSTS.E.BYPASS.LTC128B.128 [R4+0x2c00], desc[UR50][R2.64], !P1 ;  /* 0x02c0000002047fae */ /* 0x0001e2000c901d72 */
[----:B------:R-:W-:Y:S02]  /*bbd0*/  ISETP.LT.OR P1, PT, R6, 0x61, P0 ;  /* 0x000000610600780c */ /* 0x000fe40000721670 */
[----:B0-----:R-:W-:Y:S02]  /*bbe0*/  IADD3 R2, P2, R14, R5, RZ ;  /* 0x000000050e027210 */ /* 0x001fe40007f5e0ff */
[----:B------:R0:W1:Y:S03]  /*bbf0*/  SHFL.IDX PT, R14, R23, 0x7, 0x181f ;  /* 0x00f81f00170e7f89 */ /* 0x00006600000e0000 */
[----:B--2---:R-:W-:-:S06]  /*bc00*/  IMAD.X R3, RZ, RZ, R8, P2 ;  /* 0x000000ffff037224 */ /* 0x004fcc00010e0608 */
[----:B---3--:R0:W-:Y:S02]  /*bc10*/  LDGSTS.E.BYPASS.LTC128B.128 [R4+0x3400], desc[UR50][R2.64], !P1 ;  /* 0x0340000002047fae */ /* 0x0081e4000c901d72 */
.L_x_13147:
[----:B------:R-:W-:Y:S02]  /*bc20*/  ISETP.LT.OR P0, PT, R6, 0x71, P0 ;  /* 0x000000710600780c */ /* 0x000fe40000701670 */
[----:B01----:R-:W-:-:S05]  /*bc30*/  IADD3 R2, P1, R14, R5, RZ ;  /* 0x000000050e027210 */ /* 0x003fca0007f3e0ff */
[----:B------:R-:W-:-:S06]  /*bc40*/  IMAD.X R3, RZ, RZ, R24, P1 ;  /* 0x000000ffff037224 */ /* 0x000fcc00008e0618 */
[----:B------:R-:W-:Y:S01]  /*bc50*/  @!PT LDS RZ, [RZ] ;  /* 0x00000000fffff984 */ /* 0x000fe20000000800 */
[----:B------:R-:W-:Y:S01]  /*bc60*/  @!PT LDS RZ, [RZ] ;  /* 0x00000000fffff984 */ /* 0x000fe20000000800 */
[----:B------:R-:W-:Y:S01]  /*bc70*/  @!PT LDS RZ, [RZ] ;  /* 0x00000000fffff984 */ /* 0x000fe20000000800 */
[----:B------:R0:W-:Y:S01]  /*bc80*/  LDGSTS.E.BYPASS.LTC128B.128 [R4+0x3c00], desc[UR50][R2.64], !P0 ;  /* 0x03c0000002047fae */ /* 0x0001e2000c101d72 */
[----:B------:R-:W-:Y:S01]  /*bc90*/  PLOP3.LUT P0, PT, PT, PT, PT, 0x80, 0x0 ;  /* 0x000000000000781c */ /* 0x000fe20003f0f070 */
[----:B------:R-:W-:-:S12]  /*bca0*/  NOP ;  /* 0x0000000000007918 */ /* 0x000fd80000000000 */
.L_x_13013:
        /* <DEDUP_REMOVED lines=11> */
.L_x_13014:
[----:B------:R-:W-:Y:S01]  /*bd60*/  VIADD R25, R25, 0x1 ;  /* 0x0000000119197836 */ /* 0x000fe20000000000 */
[----:B------:R0:W-:Y:S04]  /*bd70*/  SYNCS.ARRIVE.TRANS64.A1T0 RZ, [R0+URZ+0x16850], RZ ;  /* 0x016850ff00ff79a7 */ /* 0x0001e8000810003f */
[----:B------:R-:W-:-:S04]  /*bd80*/  ISETP.NE.AND P0, PT, R25, 0x2, PT ;  /* 0x000000021900780c */ /* 0x000fc80003f05270 */
[----:B0-----:R-:W-:Y:S02]  /*bd90*/  SEL R0, RZ, 0x1, P0 ;  /* 0x00000001ff007807 */ /* 0x001fe40000000000 */
[----:B------:R-:W-:Y:S02]  /*bda0*/  SEL R25, R25, RZ, P0 ;  /* 0x000000ff19197207 */ /* 0x000fe40000000000 */
[----:B------:R-:W-:-:S07]  /*bdb0*/  LOP3.LUT R27, R27, R0, RZ, 0x3c, !PT ;  /* 0x000000001b1b7212 */ /* 0x000fce00078e3cff */
.L_x_12973:
[----:B------:R-:W-:Y:S05]  /*bdc0*/  BSYNC B7 ;  /* 0x0000000000077941 */ /* 0x000fea0003800000 */
.L_x_12971:
[----:B------:R-:W2:Y:S02]  /*bdd0*/  LDL R0, [R1+0x8] ;  /* 0x0000080001007983 */ /* 0x000ea40000100800 */
[----:B--2---:R-:W-:-:S13]  /*bde0*/  LOP3.LUT P0, RZ, R0, 0x10, RZ, 0xc0, !PT ;  /* 0x0000001000ff7812 */ /* 0x004fda000780c0ff */
        /* <DEDUP_REMOVED lines=10> */
.L_x_13015:
[----:B------:R-:W0:Y:S01]  /*be90*/  S2R R0, SR_TID.X ;  /* 0x0000000000007919 */ /* 0x000e220000002100 */
[----:B------:R-:W-:Y:S01]  /*bea0*/  UMOV UR4, 0xffffffff ;  /* 0xffffffff00047882 */ /* 0x000fe20000000000 */
[----:B0-----:R-:W-:-:S04]  /*beb0*/  LOP3.LUT R8, R0, 0x1f, RZ, 0xc0, !PT ;  /* 0x0000001f00087812 */ /* 0x001fc800078ec0ff */
[----:B------:R-:W-:Y:S01]  /*bec0*/  ISETP.NE.AND P0, PT, R8, 0x1f, PT ;  /* 0x0000001f0800780c */ /* 0x000fe20003f05270 */
[----:B------:R-:W-:-:S12]  /*bed0*/  BRA.DIV UR4, `(.L_x_13017) ;  /* 0x0000004604847947 */ /* 0x000fd8000b800000 */
[----:B------:R-:W-:Y:S01]  /*bee0*/  IADD3 R5, R19, R8, RZ ;  /* 0x0000000813057210 */ /* 0x000fe20007ffe0ff */
        /* <DEDUP_REMOVED lines=30> */
.L_x_13157:
[----:B------:R-:W-:Y:S02]  /*c0d0*/  ULDC UR4, c[0x0][0xc38] ;  /* 0x00030e0000047ab9 */ /* 0x000fe40000000800 */
[----:B------:R-:W-:-:S05]  /*c0e0*/  MOV R7, UR4 ;  /* 0x0000000400077c02 */ /* 0x000fca0008000f00 */
[----:B-1----:R-:W-:-:S04]  /*c0f0*/  IMAD R14, R14, R7, RZ ;  /* 0x000000070e0e7224 */ /* 0x002fc800078e02ff */
[----:B------:R-:W-:-:S05]  /*c100*/  IMAD.IADD R9, R4, 0x1, R14 ;  /* 0x0000000104097824 */ /* 0x000fca00078e020e */
[----:B------:R-:W-:-:S13]  /*c110*/  ISETP.GT.AND P6, PT, R9, R0, PT ;  /* 0x000000000900720c */ /* 0x000fda0003fc4270 */
[----:B------:R-:W-:Y:S05]  /*c120*/  @P6 BRA `(.L_x_13018) ;  /* 0x00000000009c6947 */ /* 0x000fea0003800000 */
.L_x_13023:
        /* <DEDUP_REMOVED lines=14> */
.L_x_13021:
[----:B------:R-:W-:Y:S05]  /*c210*/  BSYNC B0 ;  /* 0x0000000000007941 */ /* 0x000fea0003800000 */
.L_x_13020:
[----:B------:R-:W-:-:S03]  /*c220*/  UMOV UR4, 0xffffffff ;  /* 0xffffffff00047882 */ /* 0x000fc60000000000 */
[----:B------:R-:W-:Y:S05]  /*c230*/  BRA.DIV UR4, `(.L_x_13022) ;  /* 0x0000004604d07947 */ /* 0x000fea000b800000 */
[----:B-----5:R-:W1:Y:S02]  /*c240*/  SHFL.UP PT, R14, R5, 0x1, RZ ;  /* 0x04200000050e7989 */ /* 0x020e6400000e00ff */
        /* <DEDUP_REMOVED lines=14> */
[----:B------:R0:W1:Y:S02]  /*c330*/  SHFL.IDX PT, R14, R2, 0x1f, 0x1f ;  /* 0x03e01f00020e7f89 */ /* 0x00006400000e0000 */
.L_x_13165:
[----:B------:R-:W-:Y:S02]  /*c340*/  ULDC UR4, c[0x0][0xc38] ;  /* 0x00030e0000047ab9 */ /* 0x000fe40000000800 */
[----:B------:R-:W-:-:S04]  /*c350*/  IMAD.U32 R7, RZ, RZ, UR4 ;  /* 0x00000004ff077e24 */ /* 0x000fc8000f8e00ff */
[----:B-1----:R-:W-:-:S04]  /*c360*/  IMAD R14, R14, R7, RZ ;  /* 0x000000070e0e7224 */ /* 0x002fc800078e02ff */
[----:B------:R-:W-:-:S05]  /*c370*/  IMAD.IADD R9, R14, 0x1, R9 ;  /* 0x000000010e097824 */ /* 0x000fca00078e0209 */
[----:B------:R-:W-:-:S13]  /*c380*/  ISETP.GT.AND P6, PT, R9, R0, PT ;  /* 0x000000000900720c */ /* 0x000fda0003fc4270 */
[----:B------:R-:W-:Y:S05]  /*c390*/  @!P6 BRA `(.L_x_13023) ;  /* 0xfffffffc0064e947 */ /* 0x000fea000383ffff */
.L_x_13018:
        /* <DEDUP_REMOVED lines=8> */
.L_x_13169:
[----:B------:R-:W-:Y:S01]  /*c420*/  ISETP.NE.AND P0, PT, R3, RZ, PT ;  /* 0x000000ff0300720c */ /* 0x000fe20003f05270 */
[----:B------:R-:W-:-:S12]  /*c430*/  IMAD.MOV.U32 R14, RZ, RZ, RZ ;  /* 0x000000ffff0e7224 */ /* 0x000fd800078e00ff */
[----:B------:R-:W-:Y:S05]  /*c440*/  @!P0 BRA `(.L_x_13025) ;  /* 0x0000000000108947 */ /* 0x000fea0003800000 */
[----:B------:R-:W-:Y:S01]  /*c450*/  UMOV UR4, 0xffffffff ;  /* 0xffffffff00047882 */ /* 0x000fe20000000000 */
[----:B------:R-:W-:Y:S02]  /*c460*/  VIADD R12, R4, 0xffffffff ;  /* 0xffffffff040c7836 */ /* 0x000fe40000000000 */
[----:B------:R-:W-:Y:S05]  /*c470*/  BRA.DIV UR4, `(.L_x_13026) ;  /* 0x0000004a04447947 */ /* 0x000fea000b800000 */
[----:B------:R3:W4:Y:S02]  /*c480*/  SHFL.IDX PT, R14, R2, R12, 0x1f ;  /* 0x00001f0c020e7589 */ /* 0x00072400000e0000 */
.L_x_13025:
[----:B--2---:R-:W-:Y:S01]  /*c490*/  IABS R6, R5 ;  /* 0x0000000500067213 */ /* 0x004fe20000000000 */
[----:B----4-:R-:W-:Y:S02]  /*c4a0*/  IMAD R16, R14, R7, R16 ;  /* 0x000000070e107224 */ /* 0x010fe400078e0210 */
[----:B------:R-:W-:Y:S01]  /*c4b0*/  IMAD.IADD R19, R4, 0x1, R19 ;  /* 0x0000000104137824 */ /* 0x000fe200078e0213 */
[----:B------:R-:W2:Y:S01]  /*c4c0*/  I2F.RP R8, R6 ;  /* 0x0000000600087306 */ /* 0x000ea20000209400 */
[----:B------:R-:W-:-:S07]  /*c4d0*/  IMAD.IADD R0, R0, 0x1, -R16 ;  /* 0x0000000100007824 */ /* 0x000fce00078e0a10 */
[----:B--2---:R-:W0:Y:S02]  /*c4e0*/  MUFU.RCP R8, R8 ;  /* 0x0000000800087308 */ /* 0x004e240000001000 */
[----:B0--3--:R-:W-:-:S06]  /*c4f0*/  VIADD R2, R8, 0xffffffe ;  /* 0x0ffffffe08027836 */ /* 0x009fcc0000000000 */
[----:B------:R0:W2:Y:S02]  /*c500*/  F2I.FTZ.U32.TRUNC.NTZ R3, R2 ;  /* 0x0000000200037305 */ /* 0x0000a4000021f000 */
[----:B0-----:R-:W-:Y:S01]  /*c510*/  IMAD.MOV.U32 R2, RZ, RZ, RZ ;  /* 0x000000ffff027224 */ /* 0x001fe200078e00ff */
[----:B--2---:R-:W-:-:S05]  /*c520*/  IADD3 R7, RZ, -R3, RZ ;  /* 0x80000003ff077210 */ /* 0x004fca0007ffe0ff */
[----:B------:R-:W-:-:S04]  /*c530*/  IMAD R7, R7, R6, RZ ;  /* 0x0000000607077224 */ /* 0x000fc800078e02ff */
[----:B------:R-:W-:Y:S01]  /*c540*/  IMAD.HI.U32 R3, R3, R7, R2 ;  /* 0x0000000703037227 */ /* 0x000fe200078e0002 */
[----:B------:R-:W-:Y:S02]  /*c550*/  IABS R7, R5 ;  /* 0x0000000500077213 */ /* 0x000fe40000000000 */
[----:B------:R-:W-:-:S03]  /*c560*/  IABS R2, R0 ;  /* 0x0000000000027213 */ /* 0x000fc60000000000 */
[----:B------:R-:W-:Y:S02]  /*c570*/  IMAD.MOV R7, RZ, RZ, -R7 ;  /* 0x000000ffff077224 */ /* 0x000fe400078e0a07 */
        /* <DEDUP_REMOVED lines=11> */
[----:B------:R-:W-:-:S04]  /*c630*/  @!P1 LOP3.LUT R3, RZ, R5, RZ, 0x33, !PT ;  /* 0x00000005ff039212 */ /* 0x000fc800078e33ff */
[----:B------:R-:W-:Y:S01]  /*c640*/  IADD3 R17, -R3, RZ, RZ ;  /* 0x000000ff03117210 */ /* 0x000fe20007ffe1ff */
[----:B------:R-:W-:-:S04]  /*c650*/  IMAD.MOV.U32 R18, RZ, RZ, R3 ;  /* 0x000000ffff127224 */ /* 0x000fc800078e0003 */
[----:B------:R-:W-:Y:S01]  /*c660*/  IMAD R17, R5, R17, R0 ;  /* 0x0000001105117224 */ /* 0x000fe200078e0200 */
[----:B------:R-:W-:Y:S06]  /*c670*/  BRA `(.L_x_13027) ;  /* 0x00000000001c7947 */ /* 0x000fec0003800000 */
.L_x_13019:
[----:B------:R-:W-:Y:S01]  /*c680*/  UMOV UR4, URZ ;  /* 0x0000003f00047c82 */ /* 0x000fe20008000000 */
[----:B------:R-:W-:Y:S01]  /*c690*/  UMOV UR5, URZ ;  /* 0x0000003f00057c82 */ /* 0x000fe20008000000 */
[----:B------:R-:W-:Y:S01]  /*c6a0*/  ULDC UR6, c[0x0][0xc3c] ;  /* 0x00030f0000067ab9 */ /* 0x000fe20000000800 */
[----:B------:R-:W-:Y:S02]  /*c6b0*/  IMAD.MOV.U32 R16, RZ, RZ, R0 ;  /* 0x000000ffff107224 */ /* 0x000fe400078e0000 */
[----:B------:R-:W-:Y:S02]  /*c6c0*/  IMAD.U32 R17, RZ, RZ, UR4 ;  /* 0x00000004ff117e24 */ /* 0x000fe4000f8e00ff */
[----:B------:R-:W-:Y:S02]  /*c6d0*/  IMAD.U32 R18, RZ, RZ, UR5 ;  /* 0x00000005ff127e24 */ /* 0x000fe4000f8e00ff */
[----:B------:R-:W-:-:S07]  /*c6e0*/  IMAD.U32 R19, RZ, RZ, UR6 ;  /* 0x00000006ff137e24 */ /* 0x000fce000f8e00ff */
.L_x_13027:
        /* <DEDUP_REMOVED lines=10> */
.L_x_13016:
[----:B------:R-:W-:Y:S02]  /*c790*/  ULDC UR4, c[0x0][0xc3c] ;  /* 0x00030f0000047ab9 */ /* 0x000fe40000000800 */
[----:B---3--:R-:W-:-:S13]  /*c7a0*/  ISETP.GE.AND P0, PT, R19, UR4, PT ;  /* 0x0000000413007c0c */ /* 0x008fda000bf06270 */
[----:B------:R-:W-:Y:S05]  /*c7b0*/  @!P0 BRA `(.L_x_13028) ;  /* 0xffffffb400d08947 */ /* 0x000fea000383ffff */
[----:B------:R-:W-:Y:S05]  /*c7c0*/  BSYNC B8 ;  /* 0x0000000000087941 */ /* 0x000fea0003800000 */
.L_x_12967:
[----:B0-----:R-:W3:Y:S01]  /*c7d0*/  LDL.LU R0, [R1+0x38] ;  /* 0x0000380001007983 */ /* 0x001ee20000300800 */
[----:B------:R-:W-:Y:S01]  /*c7e0*/  BSSY B0, `(.L_x_13029) ;  /* 0x000000b000007945 */ /* 0x000fe20003800000 */
[----:B------:R-:W0:Y:S01]  /*c7f0*/  S2R R5, SR_CgaCtaId ;  /* 0x0000000000057919 */ /* 0x000e220000008800 */
[----:B---3--:R-:W-:-:S05]  /*c800*/  VIADD R0, R0, 0x1 ;  /* 0x0000000100007836 */ /* 0x008fca0000000000 */
[----:B------:R-:W-:-:S04]  /*c810*/  LEA.HI R2, R0, R0, RZ, 0x1 ;  /* 0x0000000000027211 */ /* 0x000fc800078f08ff */
[----:B------:R-:W-:Y:S02]  /*c820*/  LOP3.LUT R3, R2, 0xfffffffe, RZ, 0xc0, !PT ;  /* 0xfffffffe02037812 */ /* 0x000fe400078ec0ff */
[----:B------:R-:W-:Y:S02]  /*c830*/  MOV R2, 0x400 ;  /* 0x0000040000027802 */ /* 0x000fe40000000f00 */
[----:B------:R-:W-:Y:S02]  /*c840*/  IADD3 R0, R0, -R3, RZ ;  /* 0x8000000300007210 */ /* 0x000fe40007ffe0ff */
[----:B0-----:R-:W-:Y:S02]  /*c850*/  LEA R5, R5, R2, 0x18 ;  /* 0x0000000205057211 */ /* 0x001fe400078ec0ff */
[----:B------:R-:W-:-:S04]  /*c860*/  SHF.L.U32 R0, R0, 0x1f, RZ ;  /* 0x0000001f00007819 */ /* 0x000fc800000006ff */
[----:B------:R-:W0:Y:S02]  /*c870*/  SYNCS.PHASECHK.TRANS64.TRYWAIT P0, [R5+URZ+0x16820], R0 ;  /* 0x01682000050075a7 */ /* 0x000e24000800017f */
[----:B0-----:R-:W-:Y:S05]  /*c880*/  @!P0 BRA `(.L_x_13030) ;  /* 0x0000004400648947 */ /* 0x001fea0003800000 */
.L_x_13172:
[----:B------:R-:W-:Y:S05]  /*c890*/  BSYNC B0 ;  /* 0x0000000000007941 */ /* 0x000fea0003800000 */
.L_x_13029:
[----:B------:R-:W-:-:S03]  /*c8a0*/  UMOV UR4, 0xffffffff ;  /* 0xffffffff00047882 */ /* 0x000fc60000000000 */
[----:B------:R-:W-:Y:S05]  /*c8b0*/  BRA.DIV UR4, `(.L_x_13031) ;  /* 0x00000046046c7947 */ /* 0x000fea000b800000 */
[----:B0-----:R-:W0:Y:S02]  /*c8c0*/  S2R R0, SR_TID.X ;  /* 0x0000000000007919 */ /* 0x001e240000002100 */
[----:B0-----:R-:W-:-:S04]  /*c8d0*/  SHF.R.U32.HI R0, RZ, 0x5, R0 ;  /* 0x00000005ff007819 */ /* 0x001fc80000011600 */
[----:B------:R-:W-:-:S05]  /*c8e0*/  LOP3.LUT R0, R0, 0x3, RZ, 0xc0, !PT ;  /* 0x0000000300007812 */ /* 0x000fca00078ec0ff */
[----:B------:R0:W3:Y:S02]  /*c8f0*/  SHFL.IDX PT, R14, R0, RZ, 0x1f ;  /* 0x00001fff000e7589 */ /* 0x0000e400000e0000 */
.L_x_13175:
[----:B---3--:R-:W-:Y:S01]  /*c900*/  ISETP.NE.AND P0, PT, R14, RZ, PT ;  /* 0x000000ff0e00720c */ /* 0x008fe20003f05270 */
[----:B------:R-:W-:-:S12]  /*c910*/  BSSY B0, `(.L_x_13032) ;  /* 0x0000024000007945 */ /* 0x000fd80003800000 */
[----:B------:R-:W-:Y:S05]  /*c920*/  @P0 BRA `(.L_x_13033) ;  /* 0x0000000000880947 */ /* 0x000fea0003800000 */
[----:B------:R-:W-:-:S03]  /*c930*/  UMOV UR4, 0xffffffff ;  /* 0xffffffff00047882 */ /* 0x000fc60000000000 */
[----:B------:R-:W-:Y:S05]  /*c940*/  BRA.DIV UR4, `(.L_x_13034) ;  /* 0x00000046047c7947 */ /* 0x000fea000b800000 */
[----:B------:R-:W-:-:S13]  /*c950*/  ELECT P6, URZ, PT ;  /* 0x00000000003f782f */ /* 0x000fda00038c0000 */
.L_x_13178:
[----:B------:R-:W-:Y:S05]  /*c960*/  @!P6 BRA `(.L_x_13033) ;  /* 0x000000000078e947 */ /* 0x000fea0003800000 */
[----:B------:R-:W-:-:S06]  /*c970*/  ULOP3.LUT UR4, UR37, 0x2, URZ, 0xfc, !UPT ;  /* 0x0000000225047892 */ /* 0x000fcc000f8efc3f */
[----:B0-----:R-:W-:-:S05]  /*c980*/  IMAD.U32 R0, RZ, RZ, UR4 ;  /* 0x00000004ff007e24 */ /* 0x001fca000f8e00ff */
[----:B------:R-:W-:-:S13]  /*c990*/  ISETP.NE.AND P0, PT, R0, 0x3, PT ;  /* 0x000000030000780c */ /* 0x000fda0003f05270 */
[----:B------:R-:W-:Y:S05]  /*c9a0*/  @!P0 BRA `(.L_x_13035) ;  /* 0x0000000000048947 */ /* 0x000fea0003800000 */
[----:B------:R-:W-:Y:S01]  /*c9b0*/  BPT.TRAP 0x1 ;  /* 0x000000040000795c */ /* 0x000fe20000300000 */
.L_x_13035:
[----:B------:R-:W-:Y:S01]  /*c9c0*/  IMAD R3, R25, 0x8, R5 ;  /* 0x0000000819037824 */ /* 0x000fe200078e0205 */
[----:B------:R-:W-:Y:S01]  /*c9d0*/  SHF.L.U32 R2, R27, 0x1f, RZ ;  /* 0x0000001f1b027819 */ /* 0x000fe200000006ff */
[----:B------:R-:W-:-:S03]  /*c9e0*/  VIADD R25, R25, 0x1 ;  /* 0x0000000119197836 */ /* 0x000fc60000000000 */
[----:B------:R-:W0:Y:S02]  /*c9f0*/  SYNCS.PHASECHK.TRANS64.TRYWAIT P1, [R3+URZ+0x16840], R2 ;  /* 0x01684002030075a7 */ /* 0x000e24000802017f */
[----:B------:R-:W-:-:S04]  /*ca00*/  ISETP.NE.AND P2, PT, R25, 0x2, PT ;  /* 0x000000021900780c */ /* 0x000fc80003f45270 */
[----:B------:R-:W-:Y:S01]  /*ca10*/  SEL R0, RZ, 0x1, P2 ;  /* 0x00000001ff007807 */ /* 0x000fe20001000000 */
[----:B0-----:R-:W-:Y:S08]  /*ca20*/  @!P1 BRA `(.L_x_13036) ;  /* 0x0000004400649947 */ /* 0x001ff00003800000 */
.L_x_13179:
[----:B------:R-:W-:Y:S02]  /*ca30*/  SEL R25, R25, RZ, P2 ;  /* 0x000000ff19197207 */ /* 0x000fe40001000000 */
[----:B------:R-:W-:Y:S01]  /*ca40*/  LOP3.LUT R0, R27, R0, RZ, 0x3c, !PT ;  /* 0x000000001b007212 */ /* 0x000fe200078e3cff */
[----:B------:R-:W-:Y:S06]  /*ca50*/  @!P0 BRA `(.L_x_13037) ;  /* 0x0000000000048947 */ /* 0x000fec0003800000 */
[----:B------:R-:W-:Y:S01]  /*ca60*/  BPT.TRAP 0x1 ;  /* 0x000000040000795c */ /* 0x000fe20000300000 */
.L_x_13037:
[----:B------:R-:W-:Y:S01]  /*ca70*/  IMAD R25, R25, 0x8, R5 ;  /* 0x0000000819197824 */ /* 0x000fe200078e0205 */
[----:B------:R-:W-:-:S04]  /*ca80*/  SHF.L.U32 R0, R0, 0x1f, RZ ;  /* 0x0000001f00007819 */ /* 0x000fc800000006ff */
[----:B------:R-:W3:Y:S02]  /*ca90*/  SYNCS.PHASECHK.TRANS64.TRYWAIT P1, [R25+URZ+0x16840], R0 ;  /* 0x01684000190075a7 */ /* 0x000ee4000802017f */
[----:B---3--:R-:W-:Y:S05]  /*caa0*/  @!P1 BRA `(.L_x_13038) ;  /* 0x0000004400589947 */ /* 0x008fea0003800000 */
.L_x_13180:
[----:B------:R-:W-:Y:S05]  /*cab0*/  @!P0 BRA `(.L_x_13039) ;  /* 0x0000000000048947 */ /* 0x000fea0003800000 */
[----:B------:R-:W-:Y:S01]  /*cac0*/  BPT.TRAP 0x1 ;  /* 0x000000040000795c */ /* 0x000fe20000300000 */
.L_x_13039:
[----:B------:R-:W4:Y:S02]  /*cad0*/  SYNCS.PHASECHK.TRANS64.TRYWAIT P1, [R3+URZ+0x16860], R2 ;  /* 0x01686002030075a7 */ /* 0x000f24000802017f */
[----:B----4-:R-:W-:Y:S05]  /*cae0*/  @!P1 BRA `(.L_x_13040) ;  /* 0x00000044005c9947 */ /* 0x010fea0003800000 */
.L_x_13181:
[----:B------:R-:W-:Y:S05]  /*caf0*/  @!P0 BRA `(.L_x_13041) ;  /* 0x0000000000048947 */ /* 0x000fea0003800000 */
[----:B------:R-:W-:Y:S01]  /*cb00*/  BPT.TRAP 0x1 ;  /* 0x000000040000795c */ /* 0x000fe20000300000 */
.L_x_13041:
[----:B------:R0:W0:Y:S02]  /*cb10*/  SYNCS.PHASECHK.TRANS64.TRYWAIT P0, [R25+URZ+0x16860], R0 ;  /* 0x01686000190075a7 */ /* 0x000024000800017f */
[----:B0-----:R-:W-:Y:S05]  /*cb20*/  @!P0 NANOSLEEP.SYNCS 0x989680 ;  /* 0x009896800000895d */ /* 0x001fea0003900000 */
[----:B------:R-:W0:Y:S02]  /*cb30*/  @!P0 SYNCS.PHASECHK.TRANS64 P0, [R25+URZ+0x16860], R0 ;  /* 0x01686000190085a7 */ /* 0x000e24000800007f */
[----:B0-----:R-:W-:Y:S05]  /*cb40*/  @!P0 BRA `(.L_x_13041) ;  /* 0xfffffffc00f08947 */ /* 0x001fea000383ffff */
.L_x_13033:
[----:B------:R-:W-:Y:S05]  /*cb50*/  BSYNC B0 ;  /* 0x0000000000007941 */ /* 0x000fea0003800000 */
.L_x_13032:
[----:B------:R-:W-:Y:S05]  /*cb60*/  EXIT ;  /* 0x000000000000794d */ /* 0x000fea0003800000 */
.L_x_12927:
[----:B0-----:R-:W-:-:S04]  /*cb70*/  IMAD.U32 R3, RZ, RZ, UR49 ;  /* 0x00000031ff037e24 */ /* 0x001fc8000f8e00ff */
[----:B------:R0:W1:Y:S03]  /*cb80*/  SYNCS.PHASECHK.TRANS64.TRYWAIT P1, [R3+URZ+0x16800], R0 ;  /* 0x01680000030075a7 */ /* 0x000066000802017f */
[----:B-1----:R-:W-:Y:S05]  /*cb90*/  @!P1 NANOSLEEP.SYNCS 0x989680 ;  /* 0x009896800000995d */ /* 0x002fea0003900000 */
[----:B------:R-:W1:Y:S02]  /*cba0*/  @!P1 SYNCS.PHASECHK.TRANS64 P1, [R3+URZ+0x16800], R0 ;  /* 0x01680000030095a7 */ /* 0x000e64000802007f */
[----:B-1----:R-:W-:Y:S05]  /*cbb0*/  @!P1 BRA `(.L_x_12927) ;  /* 0xfffffffc00ec9947 */ /* 0x002fea000383ffff */
[----:B------:R-:W-:Y:S05]  /*cbc0*/  BRA `(.L_x_13042) ;  /* 0xffffff4800307947 */ /* 0x000fea000383ffff */
.L_x_12931:
[----:B-1----:R1:W2:Y:S02]  /*cbd0*/  SYNCS.PHASECHK.TRANS64.TRYWAIT P1, [R4+URZ+0x16830], R3 ;  /* 0x01683003040075a7 */ /* 0x0022a4000802017f */
[----:B--2---:R-:W-:Y:S05]  /*cbe0*/  @!P1 NANOSLEEP.SYNCS 0x989680 ;  /* 0x009896800000995d */ /* 0x004fea0003900000 */
[----:B------:R-:W2:Y:S02]  /*cbf0*/  @!P1 SYNCS.PHASECHK.TRANS64 P1, [R4+URZ+0x16830], R3 ;  /* 0x01683003040095a7 */ /* 0x000ea4000802007f */
[----:B--2---:R-:W-:Y:S05]  /*cc00*/  @!P1 BRA `(.L_x_12931) ;  /* 0xfffffffc00f09947 */ /* 0x004fea000383ffff */
[----:B------:R-:W-:Y:S05]  /*cc10*/  BRA `(.L_x_12930) ;  /* 0xffffff4800507947 */ /* 0x000fea000383ffff */
.L_x_12937:
[----:B-1----:R-:W-:-:S04]  /*cc20*/  IMAD.U32 R3, RZ, RZ, UR6 ;  /* 0x00000006ff037e24 */ /* 0x002fc8000f8e00ff */
[----:B------:R1:W2:Y:S03]  /*cc30*/  SYNCS.PHASECHK.TRANS64.TRYWAIT P1, [R3+URZ+0x16830], R0 ;  /* 0x01683000030075a7 */ /* 0x0002a6000802017f */
[----:B--2---:R-:W-:Y:S05]  /*cc40*/  @!P1 NANOSLEEP.SYNCS 0x989680 ;  /* 0x009896800000995d */ /* 0x004fea0003900000 */
[----:B------:R-:W2:Y:S02]  /*cc50*/  @!P1 SYNCS.PHASECHK.TRANS64 P1, [R3+URZ+0x16830], R0 ;  /* 0x01683000030095a7 */ /* 0x000ea4000802007f */
[----:B--2---:R-:W-:Y:S05]  /*cc60*/  @!P1 BRA `(.L_x_12937) ;  /* 0xfffffffc00ec9947 */ /* 0x004fea000383ffff */
[----:B------:R-:W-:Y:S05]  /*cc70*/  BRA `(.L_x_12934) ;  /* 0xffffff6800787947 */ /* 0x000fea000383ffff */
.L_x_12941:
[----:B-1----:R-:W-:-:S04]  /*cc80*/  MOV R3, UR6 ;  /* 0x0000000600037c02 */ /* 0x002fc80008000f00 */
[----:B------:R1:W2:Y:S03]  /*cc90*/  SYNCS.PHASECHK.TRANS64.TRYWAIT P1, [R3+URZ+0x16850], R0 ;  /* 0x01685000030075a7 */ /* 0x0002a6000802017f */
[----:B--2---:R-:W-:Y:S05]  /*cca0*/  @!P1 NANOSLEEP.SYNCS 0x989680 ;  /* 0x009896800000995d */ /* 0x004fea0003900000 */
[----:B------:R-:W2:Y:S02]  /*ccb0*/  @!P1 SYNCS.PHASECHK.TRANS64 P1, [R3+URZ+0x16850], R0 ;  /* 0x01685000030095a7 */ /* 0x000ea4000802007f */
[----:B--2---:R-:W-:Y:S05]  /*ccc0*/  @!P1 BRA `(.L_x_12941) ;  /* 0xfffffffc00ec9947 */ /* 0x004fea000383ffff */
[----:B------:R-:W-:Y:S05]  /*ccd0*/  BRA `(.L_x_12938) ;  /* 0xffffff6c00007947 */ /* 0x000fea000383ffff */
.L_x_12948:
[----:B-1----:R-:W-:-:S04]  /*cce0*/  IMAD.U32 R11, RZ, RZ, UR5 ;  /* 0x00000005ff0b7e24 */ /* 0x002fc8000f8e00ff */
[----:B------:R1:W2:Y:S03]  /*ccf0*/  SYNCS.PHASECHK.TRANS64.TRYWAIT P1, [R11+URZ+0x16850], R4 ;  /* 0x016850040b0075a7 */ /* 0x0002a6000802017f */
[----:B--2---:R-:W-:Y:S05]  /*cd00*/  @!P1 NANOSLEEP.SYNCS 0x989680 ;  /* 0x009896800000995d */ /* 0x004fea0003900000 */
[----:B------:R-:W2:Y:S02]  /*cd10*/  @!P1 SYNCS.PHASECHK.TRANS64 P1, [R11+URZ+0x16850], R4 ;  /* 0x016850040b0095a7 */ /* 0x000ea4000802007f */
[----:B--2---:R-:W-:Y:S05]  /*cd20*/  @!P1 BRA `(.L_x_12948) ;  /* 0xfffffffc00ec9947 */ /* 0x004fea000383ffff */
[----:B------:R-:W-:Y:S05]  /*cd30*/  BRA `(.L_x_12947) ;  /* 0xffffff8400887947 */ /* 0x000fea000383ffff */
.L_x_12979:
        /* <DEDUP_REMOVED lines=11> */
.L_x_13044:
[----:B------:R-:W-:Y:S05]  /*cdf0*/  BSYNC B0 ;  /* 0x0000000000007941 */ /* 0x000fea0003800000 */
.L_x_13043:
[----:B------:R-:W-:Y:S05]  /*ce00*/  BRA `(.L_x_13045) ;  /* 0xffffffbc007c7947 */ /* 0x000fea000383ffff */
.L_x_12982:
[----:B0-----:R0:W2:Y:S02]  /*ce10*/  SYNCS.PHASECHK.TRANS64.TRYWAIT P0, [R3+URZ+0x16840], R4 ;  /* 0x01684004030075a7 */ /* 0x0010a4000800017f */
[----:B--2---:R-:W-:Y:S05]  /*ce20*/  @!P0 NANOSLEEP.SYNCS 0x989680 ;  /* 0x009896800000895d */ /* 0x004fea0003900000 */
[----:B------:R-:W2:Y:S02]  /*ce30*/  @!P0 SYNCS.PHASECHK.TRANS64 P0, [R3+URZ+0x16840], R4 ;  /* 0x01684004030085a7 */ /* 0x000ea4000800007f */
[----:B--2---:R-:W-:Y:S05]  /*ce40*/  @!P0 BRA `(.L_x_12982) ;  /* 0xfffffffc00f08947 */ /* 0x004fea000383ffff */
[----:B------:R-:W-:Y:S05]  /*ce50*/  BRA `(.L_x_13046) ;  /* 0xffffffbc00dc7947 */ /* 0x000fea000383ffff */
.L_x_12983:
        /* <DEDUP_REMOVED lines=8> */
.L_x_13048:
[----:B------:R-:W-:Y:S05]  /*cee0*/  BSYNC B0 ;  /* 0x0000000000007941 */ /* 0x000fea0003800000 */
.L_x_13047:
        /* <DEDUP_REMOVED lines=9> */
.L_x_13049:
[----:B------:R-:W-:Y:S02]  /*cf80*/  IMAD.MOV.U32 R13, RZ, RZ, R2 ;  /* 0x000000ffff0d7224 */ /* 0x000fe400078e0002 */
[----:B------:R-:W-:Y:S02]  /*cf90*/  IMAD.MOV.U32 R12, RZ, RZ, 0x1 ;  /* 0x00000001ff0c7424 */ /* 0x000fe400078e00ff */
[----:B------:R-:W-:-:S07]  /*cfa0*/  IMAD.MOV.U32 R7, RZ, RZ, R14 ;  /* 0x000000ffff077224 */ /* 0x000fce00078e000e */
[----:B------:R-:W-:Y:S05]  /*cfb0*/  WARPSYNC.COLLECTIVE R15, `(.L_x_13050) ;  /* 0x000000000f087348 */ /* 0x000fea0003c00000 */
[----:B------:R0:W1:Y:S02]  /*cfc0*/  SHFL.IDX P6, R14, R13, R12, R11 ;  /* 0x0000000c0d0e7389 */ /* 0x00006400000c000b */
[----:B01----:R-:W-:Y:S01]  /*cfd0*/  ENDCOLLECTIVE ;  /* 0x000000000000791b */ /* 0x003fe20003800000 */
.L_x_13050:
[----:B------:R-:W-:-:S05]  /*cfe0*/  @P0 LEA R7, P1, R28, R7, 0x1 ;  /* 0x000000071c070211 */ /* 0x000fca00078208ff */
[----:B------:R-:W-:Y:S01]  /*cff0*/  @P0 IMAD.X R6, RZ, RZ, R6, P1 ;  /* 0x000000ffff060224 */ /* 0x000fe200008e0606 */
[----:B------:R-:W-:-:S04]  /*d000*/  ISETP.GE.AND P1, PT, R4, 0x11, PT ;  /* 0x000000110400780c */ /* 0x000fc80003f26270 */
[----:B------:R-:W-:Y:S02]  /*d010*/  @P0 LOP3.LUT R7, R7, R6, RZ, 0x3c, !PT ;  /* 0x0000000607070212 */ /* 0x000fe400078e3cff */
[----:B------:R-:W-:Y:S02]  /*d020*/  MOV R13, R0 ;  /* 0x00000000000d7202 */ /* 0x000fe40000000f00 */
[----:B------:R-:W-:-:S04]  /*d030*/  @P0 LOP3.LUT R6, R7, R6, RZ, 0x3c, !PT ;  /* 0x0000000607060212 */ /* 0x000fc800078e3cff */
[----:B------:R-:W-:-:S05]  /*d040*/  @P0 LOP3.LUT R7, R7, R6, RZ, 0x3c, !PT ;  /* 0x0000000607070212 */ /* 0x000fca00078e3cff */
[----:B------:R-:W-:Y:S01]  /*d050*/  @!PT LDS RZ, [RZ] ;  /* 0x00000000fffff984 */ /* 0x000fe20000000800 */
[----:B------:R-:W-:Y:S01]  /*d060*/  @!PT LDS RZ, [RZ] ;  /* 0x00000000fffff984 */ /* 0x000fe20000000800 */
[----:B------:R-:W-:Y:S01]  /*d070*/  @!PT LDS RZ, [RZ] ;  /* 0x00000000fffff984 */ /* 0x000fe20000000800 */
[----:B------:R0:W-:Y:S02]  /*d080*/  @P0 LDGSTS.E.BYPASS.LTC128B.128 [R8+0xe400], desc[UR50][R6.64], !P2 ;  /* 0x0e40000006080fae */ /* 0x0001e4000d101d72 */
[----:B0-----:R-:W-:-:S07]  /*d090*/  IMAD.MOV.U32 R6, RZ, RZ, R14 ;  /* 0x000000ffff067224 */ /* 0x001fce00078e000e */
[----:B------:R-:W-:Y:S05]  /*d0a0*/  WARPSYNC.COLLECTIVE R15, `(.L_x_13051) ;  /* 0x000000000f087348 */ /* 0x000fea0003c00000 */
[----:B------:R0:W1:Y:S02]  /*d0b0*/  SHFL.IDX P6, R14, R13, R12, R11 ;  /* 0x0000000c0d0e7389 */ /* 0x00006400000c000b */
[----:B01----:R-:W-:Y:S01]  /*d0c0*/  ENDCOLLECTIVE ;  /* 0x000000000000791b */ /* 0x003fe20003800000 */
.L_x_13051:
[----:B------:R-:W-:Y:S02]  /*d0d0*/  @P1 IMAD R8, R5, 0x2, R22 ;  /* 0x0000000205081824 */ /* 0x000fe400078e0216 */
[----:B------:R-:W-:Y:S02]  /*d0e0*/  IMAD.MOV.U32 R13, RZ, RZ, R2 ;  /* 0x000000ffff0d7224 */ /* 0x000fe400078e0002 */
[----:B------:R-:W-:Y:S02]  /*d0f0*/  IMAD.MOV.U32 R12, RZ, RZ, 0x2 ;  /* 0x00000002ff0c7424 */ /* 0x000fe400078e00ff */
[----:B------:R-:W-:-:S07]  /*d100*/  IMAD.MOV.U32 R7, RZ, RZ, R14 ;  /* 0x000000ffff077224 */ /* 0x000fce00078e000e */
[----:B------:R-:W-:Y:S05]  /*d110*/  WARPSYNC.COLLECTIVE R15, `(.L_x_13052) ;  /* 0x000000000f087348 */ /* 0x000fea0003c00000 */
[----:B------:R0:W1:Y:S02]  /*d120*/  SHFL.IDX P6, R14, R13, R12, R11 ;  /* 0x0000000c0d0e7389 */ /* 0x00006400000c000b */
[----:B01----:R-:W-:Y:S01]  /*d130*/  ENDCOLLECTIVE ;  /* 0x000000000000791b */ /* 0x003fe20003800000 */
.L_x_13052:
        /* <DEDUP_REMOVED lines=15> */
.L_x_13053:
[----:B------:R-:W-:Y:S02]  /*d230*/  @P1 IMAD R8, R5, 0x2, R22 ;  /* 0x0000000205081824 */ /* 0x000fe400078e0216 */
[----:B------:R-:W-:Y:S02]  /*d240*/  IMAD.MOV.U32 R13, RZ, RZ, R2 ;  /* 0x000000ffff0d7224 */ /* 0x000fe400078e0002 */
[----:B------:R-:W-:Y:S02]  /*d250*/  IMAD.MOV.U32 R12, RZ, RZ, 0x3 ;  /* 0x00000003ff0c7424 */ /* 0x000fe400078e00ff */
[----:B------:R-:W-:-:S07]  /*d260*/  IMAD.MOV.U32 R7, RZ, RZ, R14 ;  /* 0x000000ffff077224 */ /* 0x000fce00078e000e */
[----:B------:R-:W-:Y:S05]  /*d270*/  WARPSYNC.COLLECTIVE R15, `(.L_x_13054) ;  /* 0x000000000f087348 */ /* 0x000fea0003c00000 */
[----:B------:R0:W1:Y:S02]  /*d280*/  SHFL.IDX P6, R14, R13, R12, R11 ;  /* 0x0000000c0d0e7389 */ /* 0x00006400000c000b */
[----:B01----:R-:W-:Y:S01]  /*d290*/  ENDCOLLECTIVE ;  /* 0x000000000000791b */ /* 0x003fe20003800000 */
.L_x_13054:
        /* <DEDUP_REMOVED lines=15> */
.L_x_13055:
[----:B------:R-:W-:Y:S02]  /*d390*/  @P1 IMAD R8, R5, 0x2, R22 ;  /* 0x0000000205081824 */ /* 0x000fe400078e0216 */
[----:B------:R-:W-:Y:S02]  /*d3a0*/  IMAD.MOV.U32 R13, RZ, RZ, R2 ;  /* 0x000000ffff0d7224 */ /* 0x000fe400078e0002 */
[----:B------:R-:W-:Y:S02]  /*d3b0*/  IMAD.MOV.U32 R12, RZ, RZ, 0x4 ;  /* 0x00000004ff0c7424 */ /* 0x000fe400078e00ff */
[----:B------:R-:W-:-:S07]  /*d3c0*/  IMAD.MOV.U32 R7, RZ, RZ, R14 ;  /* 0x000000ffff077224 */ /* 0x000fce00078e000e */
[----:B------:R-:W-:Y:S05]  /*d3d0*/  WARPSYNC.COLLECTIVE R15, `(.L_x_13056) ;  /* 0x000000000f087348 */ /* 0x000fea0003c00000 */
[----:B------:R0:W1:Y:S02]  /*d3e0*/  SHFL.IDX P6, R14, R13, R12, R11 ;  /* 0x0000000c0d0e7389 */ /* 0x00006400000c000b */
[----:B01----:R-:W-:Y:S01]  /*d3f0*/  ENDCOLLECTIVE ;  /* 0x000000000000791b */ /* 0x003fe20003800000 */
.L_x_13056:
        /* <DEDUP_REMOVED lines=15> */
.L_x_13057:
[----:B------:R-:W-:Y:S02]  /*d4f0*/  @P1 IMAD R8, R5, 0x2, R22 ;  /* 0x0000000205081824 */ /* 0x000fe400078e0216 */
[----:B------:R-:W-:Y:S02]  /*d500*/  IMAD.MOV.U32 R13, RZ, RZ, R2 ;  /* 0x000000ffff0d7224 */ /* 0x000fe400078e0002 */
[----:B------:R-:W-:Y:S02]  /*d510*/  IMAD.MOV.U32 R12, RZ, RZ, 0x5 ;  /* 0x00000005ff0c7424 */ /* 0x000fe400078e00ff */
[----:B------:R-:W-:-:S07]  /*d520*/  IMAD.MOV.U32 R7, RZ, RZ, R14 ;  /* 0x000000ffff077224 */ /* 0x000fce00078e000e */
[----:B------:R-:W-:Y:S05]  /*d530*/  WARPSYNC.COLLECTIVE R15, `(.L_x_13058) ;  /* 0x000000000f087348 */ /* 0x000fea0003c00000 */
[----:B------:R0:W1:Y:S02]  /*d540*/  SHFL.IDX P6, R14, R13, R12, R11 ;  /* 0x0000000c0d0e7389 */ /* 0x00006400000c000b */
[----:B01----:R-:W-:Y:S01]  /*d550*/  ENDCOLLECTIVE ;  /* 0x000000000000791b */ /* 0x003fe20003800000 */
.L_x_13058:
        /* <DEDUP_REMOVED lines=15> */
.L_x_13059:
[----:B------:R-:W-:Y:S02]  /*d650*/  @P1 IMAD R8, R5, 0x2, R22 ;  /* 0x0000000205081824 */ /* 0x000fe400078e0216 */
[----:B------:R-:W-:Y:S02]  /*d660*/  IMAD.MOV.U32 R13, RZ, RZ, R2 ;  /* 0x000000ffff0d7224 */ /* 0x000fe400078e0002 */
[----:B------:R-:W-:Y:S02]  /*d670*/  IMAD.MOV.U32 R12, RZ, RZ, 0x6 ;  /* 0x00000006ff0c7424 */ /* 0x000fe400078e00ff */
[----:B------:R-:W-:-:S07]  /*d680*/  IMAD.MOV.U32 R7, RZ, RZ, R14 ;  /* 0x000000ffff077224 */ /* 0x000fce00078e000e */
[----:B------:R-:W-:Y:S05]  /*d690*/  WARPSYNC.COLLECTIVE R15, `(.L_x_13060) ;  /* 0x000000000f087348 */ /* 0x000fea0003c00000 */
[----:B------:R0:W1:Y:S02]  /*d6a0*/  SHFL.IDX P6, R14, R13, R12, R11 ;  /* 0x0000000c0d0e7389 */ /* 0x00006400000c000b */
[----:B01----:R-:W-:Y:S01]  /*d6b0*/  ENDCOLLECTIVE ;  /* 0x000000000000791b */ /* 0x003fe20003800000 */
.L_x_13060:
        /* <DEDUP_REMOVED lines=15> */
.L_x_13061:
[----:B------:R-:W-:Y:S02]  /*d7b0*/  @P1 IMAD R8, R5, 0x2, R22 ;  /* 0x0000000205081824 */ /* 0x000fe400078e0216 */
[----:B------:R-:W-:Y:S02]  /*d7c0*/  IMAD.MOV.U32 R13, RZ, RZ, R2 ;  /* 0x000000ffff0d7224 */ /* 0x000fe400078e0002 */
[----:B------:R-:W-:Y:S02]  /*d7d0*/  IMAD.MOV.U32 R12, RZ, RZ, 0x7 ;  /* 0x00000007ff0c7424 */ /* 0x000fe400078e00ff */
[----:B------:R-:W-:-:S07]  /*d7e0*/  IMAD.MOV.U32 R7, RZ, RZ, R14 ;  /* 0x000000ffff077224 */ /* 0x000fce00078e000e */
[----:B------:R-:W-:Y:S05]  /*d7f0*/  WARPSYNC.COLLECTIVE R15, `(.L_x_13062) ;  /* 0x000000000f087348 */ /* 0x000fea0003c00000 */
[----:B------:R0:W1:Y:S02]  /*d800*/  SHFL.IDX P6, R14, R13, R12, R11 ;  /* 0x0000000c0d0e7389 */ /* 0x00006400000c000b */
[----:B01----:R-:W-:Y:S01]  /*d810*/  ENDCOLLECTIVE ;  /* 0x000000000000791b */ /* 0x003fe20003800000 */
.L_x_13062:
        /* <DEDUP_REMOVED lines=10> */
.L_x_13063:
[----:B------:R-:W-:Y:S01]  /*d8c0*/  @!PT LDS RZ, [RZ] ;  /* 0x00000000fffff984 */ /* 0x000fe20000000800 */
[----:B------:R-:W-:Y:S01]  /*d8d0*/  @!PT LDS RZ, [RZ] ;  /* 0x00000000fffff984 */ /* 0x000fe20000000800 */
[----:B------:R-:W-:Y:S01]  /*d8e0*/  @!PT LDS RZ, [RZ] ;  /* 0x00000000fffff984 */ /* 0x000fe20000000800 */
[----:B------:R0:W-:Y:S01]  /*d8f0*/  @P1 LDGSTS.E.BYPASS.LTC128B.128 [R8+0x11400], desc[UR50][R6.64], !P2 ;  /* 0x1140000006081fae */ /* 0x0001e2000d101d72 */
[----:B------:R-:W-:Y:S01]  /*d900*/  IMAD.MOV.U32 R0, RZ, RZ, R14 ;  /* 0x000000ffff007224 */ /* 0x000fe200078e000e */
[----:B------:R-:W-:Y:S06]  /*d910*/  BRA `(.L_x_13064) ;  /* 0xffffffb800f07947 */ /* 0x000fec000383ffff */
.L_x_12988:
        /* <DEDUP_REMOVED lines=9> */
.L_x_13065:
[C---:B------:R-:W-:Y:S01]  /*d9b0*/  VIADD R8, R17.reuse, 0x10 ;  /* 0x0000001011087836 */ /* 0x040fe20000000000 */
[----:B------:R-:W-:Y:S02]  /*d9c0*/  ISETP.GE.AND P2, PT, R17, R3, PT ;  /* 0x000000031100720c */ /* 0x000fe40003f46270 */
[----:B------:R-:W-:Y:S01]  /*d9d0*/  MOV R13, R0 ;  /* 0x00000000000d7202 */ /* 0x000fe20000000f00 */
[----:B------:R-:W-:-:S10]  /*d9e0*/  IMAD.MOV.U32 R6, RZ, RZ, R14 ;  /* 0x000000ffff067224 */ /* 0x000fd400078e000e */
[----:B------:R-:W-:Y:S05]  /*d9f0*/  WARPSYNC.COLLECTIVE R15, `(.L_x_13066) ;  /* 0x000000000f087348 */ /* 0x000fea0003c00000 */
[----:B------:R0:W1:Y:S02]  /*da00*/  SHFL.IDX P6, R14, R13, R12, R11 ;  /* 0x0000000c0d0e7389 */ /* 0x00006400000c000b */
[----:B01----:R-:W-:Y:S01]  /*da10*/  ENDCOLLECTIVE ;  /* 0x000000000000791b */ /* 0x003fe20003800000 */
.L_x_13066:
[----:B------:R-:W-:Y:S02]  /*da20*/  IMAD.MOV.U32 R13, RZ, RZ, R4 ;  /* 0x000000ffff0d7224 */ /* 0x000fe400078e0004 */
[----:B------:R-:W-:Y:S02]  /*da30*/  IMAD.MOV.U32 R12, RZ, RZ, 0x1 ;  /* 0x00000001ff0c7424 */ /* 0x000fe400078e00ff */
[----:B------:R-:W-:-:S07]  /*da40*/  IMAD.MOV.U32 R7, RZ, RZ, R14 ;  /* 0x000000ffff077224 */ /* 0x000fce00078e000e */
[----:B------:R-:W-:Y:S05]  /*da50*/  WARPSYNC.COLLECTIVE R15, `(.L_x_13067) ;  /* 0x000000000f087348 */ /* 0x000fea0003c00000 */
[----:B------:R0:W1:Y:S02]  /*da60*/  SHFL.IDX P6, R14, R13, R12, R11 ;  /* 0x0000000c0d0e7389 */ /* 0x00006400000c000b */
[----:B01----:R-:W-:Y:S01]  /*da70*/  ENDCOLLECTIVE ;  /* 0x000000000000791b */ /* 0x003fe20003800000 */
.L_x_13067:
[----:B------:R-:W-:-:S05]  /*da80*/  @!P2 LEA R7, P1, R28, R7, 0x1 ;  /* 0x000000071c07a211 */ /* 0x000fca00078208ff */
[----:B------:R-:W-:Y:S01]  /*da90*/  @!P2 IMAD.X R6, RZ, RZ, R6, P1 ;  /* 0x000000ffff06a224 */ /* 0x000fe200008e0606 */
[----:B------:R-:W-:-:S04]  /*daa0*/  ISETP.GE.AND P1, PT, R8, R3, PT ;  /* 0x000000030800720c */ /* 0x000fc80003f26270 */
[----:B------:R-:W-:Y:S02]  /*dab0*/  @!P2 LOP3.LUT R7, R7, R6, RZ, 0x3c, !PT ;  /* 0x000000060707a212 */ /* 0x000fe400078e3cff */
[----:B------:R-:W-:Y:S02]  /*dac0*/  MOV R13, R0 ;  /* 0x00000000000d7202 */ /* 0x000fe40000000f00 */
        /* <DEDUP_REMOVED lines=10> */
.L_x_13068:
[----:B------:R-:W-:Y:S02]  /*db70*/  IMAD.MOV.U32 R13, RZ, RZ, R4 ;  /* 0x000000ffff0d7224 */ /* 0x000fe400078e0004 */
[----:B------:R-:W-:Y:S02]  /*db80*/  IMAD.MOV.U32 R12, RZ, RZ, 0x2 ;  /* 0x00000002ff0c7424 */ /* 0x000fe400078e00ff */
[----:B------:R-:W-:-:S07]  /*db90*/  IMAD.MOV.U32 R7, RZ, RZ, R14 ;  /* 0x000000ffff077224 */ /* 0x000fce00078e000e */
[----:B------:R-:W-:Y:S05]  /*dba0*/  WARPSYNC.COLLECTIVE R15, `(.L_x_13069) ;  /* 0x000000000f087348 */ /* 0x000fea0003c00000 */
[----:B------:R0:W1:Y:S02]  /*dbb0*/  SHFL.IDX P6, R14, R13, R12, R11 ;  /* 0x0000000c0d0e7389 */ /* 0x00006400000c000b */
[----:B01----:R-:W-:Y:S01]  /*dbc0*/  ENDCOLLECTIVE ;  /* 0x000000000000791b */ /* 0x003fe20003800000 */
.L_x_13069:
[----:B------:R-:W-:-:S05]  /*dbd0*/  @!P1 LEA R7, P2, R28, R7, 0x1 ;  /* 0x000000071c079211 */ /* 0x000fca00078408ff */
[----:B------:R-:W-:-:S05]  /*dbe0*/  @!P1 IMAD.X R6, RZ, RZ, R6, P2 ;  /* 0x000000ffff069224 */ /* 0x000fca00010e0606 */
        /* <DEDUP_REMOVED lines=8> */
[----:B0-----:R-:W-:-:S05]  /*dc70*/  VIADD R6, R17, 0x20 ;  /* 0x0000002011067836 */ /* 0x001fca0000000000 */
[----:B------:R-:W-:Y:S01]  /*dc80*/  ISETP.GE.AND P1, PT, R6, R3, PT ;  /* 0x000000030600720c */ /* 0x000fe20003f26270 */
[----:B------:R-:W-:-:S12]  /*dc90*/  IMAD.MOV.U32 R6, RZ, RZ, R14 ;  /* 0x000000ffff067224 */ /* 0x000fd800078e000e */
[----:B------:R-:W-:Y:S05]  /*dca0*/  WARPSYNC.COLLECTIVE R15, `(.L_x_13070) ;  /* 0x000000000f087348 */ /* 0x000fea0003c00000 */
[----:B------:R0:W1:Y:S02]  /*dcb0*/  SHFL.IDX P6, R14, R13, R12, R11 ;  /* 0x0000000c0d0e7389 */ /* 0x00006400000c000b */
[----:B01----:R-:W-:Y:S01]  /*dcc0*/  ENDCOLLECTIVE ;  /* 0x000000000000791b */ /* 0x003fe20003800000 */
.L_x_13070:
[----:B------:R-:W-:Y:S02]  /*dcd0*/  IMAD.MOV.U32 R13, RZ, RZ, R4 ;  /* 0x000000ffff0d7224 */ /* 0x000fe400078e0004 */
[----:B------:R-:W-:Y:S02]  /*dce0*/  IMAD.MOV.U32 R12, RZ, RZ, 0x3 ;  /* 0x00000003ff0c7424 */ /* 0x000fe400078e00ff */
[----:B------:R-:W-:-:S07]  /*dcf0*/  IMAD.MOV.U32 R7, RZ, RZ, R14 ;  /* 0x000000ffff077224 */ /* 0x000fce00078e000e */
[----:B------:R-:W-:Y:S05]  /*dd00*/  WARPSYNC.COLLECTIVE R15, `(.L_x_13071) ;  /* 0x000000000f087348 */ /* 0x000fea0003c00000 */
[----:B------:R0:W1:Y:S02]  /*dd10*/  SHFL.IDX P6, R14, R13, R12, R11 ;  /* 0x0000000c0d0e7389 */ /* 0x00006400000c000b */
[----:B01----:R-:W-:Y:S01]  /*dd20*/  ENDCOLLECTIVE ;  /* 0x000000000000791b */ /* 0x003fe20003800000 */
.L_x_13071:
        /* <DEDUP_REMOVED lines=16> */
.L_x_13072:
[----:B------:R-:W-:Y:S02]  /*de30*/  IMAD.MOV.U32 R13, RZ, RZ, R4 ;  /* 0x000000ffff0d7224 */ /* 0x000fe400078e0004 */
[----:B------:R-:W-:Y:S02]  /*de40*/  IMAD.MOV.U32 R12, RZ, RZ, 0x4 ;  /* 0x00000004ff0c7424 */ /* 0x000fe400078e00ff */
[----:B------:R-:W-:-:S07]  /*de50*/  IMAD.MOV.U32 R7, RZ, RZ, R14 ;  /* 0x000000ffff077224 */ /* 0x000fce00078e000e */
[----:B------:R-:W-:Y:S05]  /*de60*/  WARPSYNC.COLLECTIVE R15, `(.L_x_13073) ;  /* 0x000000000f087348 */ /* 0x000fea0003c00000 */
[----:B------:R0:W1:Y:S02]  /*de70*/  SHFL.IDX P6, R14, R13, R12, R11 ;  /* 0x0000000c0d0e7389 */ /* 0x00006400000c000b */
[----:B01----:R-:W-:Y:S01]  /*de80*/  ENDCOLLECTIVE ;  /* 0x000000000000791b */ /* 0x003fe20003800000 */
.L_x_13073:
        /* <DEDUP_REMOVED lines=16> */
.L_x_13074:
[----:B------:R-:W-:Y:S02]  /*df90*/  IMAD.MOV.U32 R13, RZ, RZ, R4 ;  /* 0x000000ffff0d7224 */ /* 0x000fe400078e0004 */
[----:B------:R-:W-:Y:S02]  /*dfa0*/  IMAD.MOV.U32 R12, RZ, RZ, 0x5 ;  /* 0x00000005ff0c7424 */ /* 0x000fe400078e00ff */
[----:B------:R-:W-:-:S07]  /*dfb0*/  IMAD.MOV.U32 R7, RZ, RZ, R14 ;  /* 0x000000ffff077224 */ /* 0x000fce00078e000e */
[----:B------:R-:W-:Y:S05]  /*dfc0*/  WARPSYNC.COLLECTIVE R15, `(.L_x_13075) ;  /* 0x000000000f087348 */ /* 0x000fea0003c00000 */
[----:B------:R0:W1:Y:S02]  /*dfd0*/  SHFL.IDX P6, R14, R13, R12, R11 ;  /* 0x0000000c0d0e7389 */ /* 0x00006400000c000b */
[----:B01----:R-:W-:Y:S01]  /*dfe0*/  ENDCOLLECTIVE ;  /* 0x000000000000791b */ /* 0x003fe20003800000 */
.L_x_13075:
        /* <DEDUP_REMOVED lines=16> */
.L_x_13076:
[----:B------:R-:W-:Y:S02]  /*e0f0*/  IMAD.MOV.U32 R13, RZ, RZ, R4 ;  /* 0x000000ffff0d7224 */ /* 0x000fe400078e0004 */
[----:B------:R-:W-:Y:S02]  /*e100*/  IMAD.MOV.U32 R12, RZ, RZ, 0x6 ;  /* 0x00000006ff0c7424 */ /* 0x000fe400078e00ff */
[----:B------:R-:W-:-:S07]  /*e110*/  IMAD.MOV.U32 R7, RZ, RZ, R14 ;  /* 0x000000ffff077224 */ /* 0x000fce00078e000e */
[----:B------:R-:W-:Y:S05]  /*e120*/  WARPSYNC.COLLECTIVE R15, `(.L_x_13077) ;  /* 0x000000000f087348 */ /* 0x000fea0003c00000 */
[----:B------:R0:W1:Y:S02]  /*e130*/  SHFL.IDX P6, R14, R13, R12, R11 ;  /* 0x0000000c0d0e7389 */ /* 0x00006400000c000b */
[----:B01----:R-:W-:Y:S01]  /*e140*/  ENDCOLLECTIVE ;  /* 0x000000000000791b */ /* 0x003fe20003800000 */
.L_x_13077:
        /* <DEDUP_REMOVED lines=16> */
.L_x_13078:
[----:B------:R-:W-:Y:S02]  /*e250*/  IMAD.MOV.U32 R13, RZ, RZ, R4 ;  /* 0x000000ffff0d7224 */ /* 0x000fe400078e0004 */
[----:B------:R-:W-:Y:S02]  /*e260*/  IMAD.MOV.U32 R12, RZ, RZ, 0x7 ;  /* 0x00000007ff0c7424 */ /* 0x000fe400078e00ff */
[----:B------:R-:W-:-:S07]  /*e270*/  IMAD.MOV.U32 R7, RZ, RZ, R14 ;  /* 0x000000ffff077224 */ /* 0x000fce00078e000e */
[----:B------:R-:W-:Y:S05]  /*e280*/  WARPSYNC.COLLECTIVE R15, `(.L_x_13079) ;  /* 0x000000000f087348 */ /* 0x000fea0003c00000 */
[----:B------:R0:W1:Y:S02]  /*e290*/  SHFL.IDX P6, R14, R13, R12, R11 ;  /* 0x0000000c0d0e7389 */ /* 0x00006400000c000b */
[----:B01----:R-:W-:Y:S01]  /*e2a0*/  ENDCOLLECTIVE ;  /* 0x000000000000791b */ /* 0x003fe20003800000 */
.L_x_13079:
        /* <DEDUP_REMOVED lines=11> */
.L_x_13080:
[----:B------:R-:W-:Y:S01]  /*e360*/  @!PT LDS RZ, [RZ] ;  /* 0x00000000fffff984 */ /* 0x000fe20000000800 */
[----:B------:R-:W-:Y:S01]  /*e370*/  @!PT LDS RZ, [RZ] ;  /* 0x00000000fffff984 */ /* 0x000fe20000000800 */
[----:B------:R-:W-:Y:S01]  /*e380*/  @!PT LDS RZ, [RZ] ;  /* 0x00000000fffff984 */ /* 0x000fe20000000800 */
[----:B------:R0:W-:Y:S01]  /*e390*/  @!P1 LDGSTS.E.BYPASS.LTC128B.128 [R10+0xb400], desc[UR50][R6.64], !P0 ;  /* 0x0b400000060a9fae */ /* 0x0001e2000c101d72 */
[----:B------:R-:W-:Y:S01]  /*e3a0*/  ISETP.GE.AND P1, PT, R0, R3, PT ;  /* 0x000000030000720c */ /* 0x000fe20003f26270 */
[----:B------:R-:W-:Y:S02]  /*e3b0*/  VIADD R0, R17, 0x80 ;  /* 0x0000008011007836 */ /* 0x000fe40000000000 */
[----:B------:R-:W-:Y:S02]  /*e3c0*/  IMAD.MOV.U32 R13, RZ, RZ, R2 ;  /* 0x000000ffff0d7224 */ /* 0x000fe400078e0002 */
[----:B------:R-:W-:Y:S01]  /*e3d0*/  IMAD.MOV.U32 R12, RZ, RZ, RZ ;  /* 0x000000ffff0c7224 */ /* 0x000fe200078e00ff */
[----:B0-----:R-:W-:-:S07]  /*e3e0*/  MOV R6, R14 ;  /* 0x0000000e00067202 */ /* 0x001fce0000000f00 */
[----:B------:R-:W-:Y:S05]  /*e3f0*/  WARPSYNC.COLLECTIVE R15, `(.L_x_13081) ;  /* 0x000000000f087348 */ /* 0x000fea0003c00000 */
[----:B------:R0:W1:Y:S02]  /*e400*/  SHFL.IDX P6, R14, R13, R12, R11 ;  /* 0x0000000c0d0e7389 */ /* 0x00006400000c000b */
[----:B01----:R-:W-:Y:S01]  /*e410*/  ENDCOLLECTIVE ;  /* 0x000000000000791b */ /* 0x003fe20003800000 */
.L_x_13081:
[----:B------:R-:W-:-:S05]  /*e420*/  @!P1 LEA R6, P3, R28, R6, 0x1 ;  /* 0x000000061c069211 */ /* 0x000fca00078608ff */
[----:B------:R-:W-:-:S05]  /*e430*/  @!P1 IMAD.X R7, RZ, RZ, R4, P3 ;  /* 0x000000ffff079224 */ /* 0x000fca00018e0604 */
[----:B------:R-:W-:Y:S01]  /*e440*/  @!PT LDS RZ, [RZ] ;  /* 0x00000000fffff984 */ /* 0x000fe20000000800 */
[----:B------:R-:W-:Y:S01]  /*e450*/  @!PT LDS RZ, [RZ] ;  /* 0x00000000fffff984 */ /* 0x000fe20000000800 */
[----:B------:R-:W-:Y:S01]  /*e460*/  @!PT LDS RZ, [RZ] ;  /* 0x00000000fffff984 */ /* 0x000fe20000000800 */
[----:B------:R0:W-:Y:S01]  /*e470*/  @!P1 LDGSTS.E.BYPASS.LTC128B.128 [R10+0xbc00], desc[UR50][R6.64], !P0 ;  /* 0x0bc00000060a9fae */ /* 0x0001e2000c101d72 */
[----:B------:R-:W-:Y:S02]  /*e480*/  ISETP.GE.AND P1, PT, R0, R3, PT ;  /* 0x000000030000720c */ /* 0x000fe40003f26270 */
[----:B------:R-:W-:Y:S01]  /*e490*/  MOV R13, R5 ;  /* 0x00000005000d7202 */ /* 0x000fe20000000f00 */
[----:B------:R-:W-:-:S10]  /*e4a0*/  IMAD.MOV.U32 R0, RZ, RZ, R14 ;  /* 0x000000ffff007224 */ /* 0x000fd400078e000e */
[----:B0-----:R-:W-:Y:S05]  /*e4b0*/  WARPSYNC.COLLECTIVE R15, `(.L_x_13082) ;  /* 0x000000000f087348 */ /* 0x001fea0003c00000 */
[----:B------:R1:W2:Y:S02]  /*e4c0*/  SHFL.IDX P6, R14, R13, R12, R11 ;  /* 0x0000000c0d0e7389 */ /* 0x0002a400000c000b */
[----:B012---:R-:W-:Y:S01]  /*e4d0*/  ENDCOLLECTIVE ;  /* 0x000000000000791b */ /* 0x007fe20003800000 */
.L_x_13082:
[----:B------:R-:W-:Y:S01]  /*e4e0*/  IMAD.MOV.U32 R13, RZ, RZ, R2 ;  /* 0x000000ffff0d7224 */ /* 0x000fe200078e0002 */
[----:B------:R-:W-:Y:S01]  /*e4f0*/  MOV R12, 0x1 ;  /* 0x00000001000c7802 */ /* 0x000fe20000000f00 */
[----:B------:R-:W-:-:S07]  /*e500*/  IMAD.MOV.U32 R4, RZ, RZ, R14 ;  /* 0x000000ffff047224 */ /* 0x000fce00078e000e */
[----:B------:R-:W-:Y:S05]  /*e510*/  WARPSYNC.COLLECTIVE R15, `(.L_x_13083) ;  /* 0x000000000f087348 */ /* 0x000fea0003c00000 */
[----:B------:R0:W1:Y:S02]  /*e520*/  SHFL.IDX P6, R14, R13, R12, R11 ;  /* 0x0000000c0d0e7389 */ /* 0x00006400000c000b */
[----:B01----:R-:W-:Y:S01]  /*e530*/  ENDCOLLECTIVE ;  /* 0x000000000000791b */ /* 0x003fe20003800000 */
.L_x_13083:
[----:B------:R-:W-:-:S05]  /*e540*/  @!P1 LEA R4, P3, R28, R4, 0x1 ;  /* 0x000000041c049211 */ /* 0x000fca00078608ff */
[----:B------:R-:W-:Y:S02]  /*e550*/  @!P1 IMAD.X R0, RZ, RZ, R0, P3 ;  /* 0x000000ffff009224 */ /* 0x000fe400018e0600 */
[----:B------:R-:W-:Y:S02]  /*e560*/  @!P1 IMAD.MOV.U32 R6, RZ, RZ, R4 ;  /* 0x000000ffff069224 */ /* 0x000fe400078e0004 */
[----:B------:R-:W-:Y:S02]  /*e570*/  @!P1 IMAD.MOV.U32 R7, RZ, RZ, R0 ;  /* 0x000000ffff079224 */ /* 0x000fe400078e0000 */
[C---:B------:R-:W-:Y:S02]  /*e580*/  VIADD R0, R17.reuse, 0x90 ;  /* 0x0000009011007836 */ /* 0x040fe40000000000 */
[----:B------:R-:W-:Y:S01]  /*e590*/  IMAD.MOV.U32 R13, RZ, RZ, R5 ;  /* 0x000000ffff0d7224 */ /* 0x000fe200078e0005 */
[----:B------:R-:W-:Y:S01]  /*e5a0*/  @!PT LDS RZ, [RZ] ;  /* 0x00000000fffff984 */ /* 0x000fe20000000800 */
[----:B------:R-:W-:Y:S01]  /*e5b0*/  @!PT LDS RZ, [RZ] ;  /* 0x00000000fffff984 */ /* 0x000fe20000000800 */
[----:B------:R-:W-:Y:S01]  /*e5c0*/  @!PT LDS RZ, [RZ] ;  /* 0x00000000fffff984 */ /* 0x000fe20000000800 */
[----:B------:R0:W-:Y:S01]  /*e5d0*/  @!P1 LDGSTS.E.BYPASS.LTC128B.128 [R10+0xc400], desc[UR50][R6.64], !P0 ;  /* 0x0c400000060a9fae */ /* 0x0001e2000c101d72 */
[----:B------:R-:W-:Y:S01]  /*e5e0*/  VIADD R4, R17, 0xa0 ;  /* 0x000000a011047836 */ /* 0x000fe20000000000 */
[----:B------:R-:W-:Y:S01]  /*e5f0*/  ISETP.GE.AND P1, PT, R0, R3, PT ;  /* 0x000000030000720c */ /* 0x000fe20003f26270 */
[----:B------:R-:W-:-:S12]  /*e600*/  IMAD.MOV.U32 R0, RZ, RZ, R14 ;  /* 0x000000ffff007224 */ /* 0x000fd800078e000e */
[----:B0-----:R-:W-:Y:S05]  /*e610*/  WARPSYNC.COLLECTIVE R15, `(.L_x_13084) ;  /* 0x000000000f087348 */ /* 0x001fea0003c00000 */
[----:B------:R1:W2:Y:S02]  /*e620*/  SHFL.IDX P6, R14, R13, R12, R11 ;  /* 0x0000000c0d0e7389 */ /* 0x0002a400000c000b */
[----:B012---:R-:W-:Y:S01]  /*e630*/  ENDCOLLECTIVE ;  /* 0x000000000000791b */ /* 0x007fe20003800000 */
.L_x_13084:
[----:B------:R-:W-:Y:S01]  /*e640*/  IMAD.MOV.U32 R13, RZ, RZ, R2 ;  /* 0x000000ffff0d7224 */ /* 0x000fe200078e0002 */
[----:B------:R-:W-:Y:S01]  /*e650*/  MOV R12, 0x2 ;  /* 0x00000002000c7802 */ /* 0x000fe20000000f00 */
[----:B------:R-:W-:-:S07]  /*e660*/  IMAD.MOV.U32 R6, RZ, RZ, R14 ;  /* 0x000000ffff067224 */ /* 0x000fce00078e000e */
[----:B------:R-:W-:Y:S05]  /*e670*/  WARPSYNC.COLLECTIVE R15, `(.L_x_13085) ;  /* 0x000000000f087348 */ /* 0x000fea0003c00000 */
[----:B------:R0:W1:Y:S02]  /*e680*/  SHFL.IDX P6, R14, R13, R12, R11 ;  /* 0x0000000c0d0e7389 */ /* 0x00006400000c000b */
[----:B01----:R-:W-:Y:S01]  /*e690*/  ENDCOLLECTIVE ;  /* 0x000000000000791b */ /* 0x003fe20003800000 */
.L_x_13085:
[----:B------:R-:W-:-:S05]  /*e6a0*/  @!P1 LEA R6, P2, R28, R6, 0x1 ;  /* 0x000000061c069211 */ /* 0x000fca00078408ff */
[----:B------:R-:W-:Y:S01]  /*e6b0*/  @!P1 IMAD.X R0, RZ, RZ, R0, P2 ;  /* 0x000000ffff009224 */ /* 0x000fe200010e0600 */
[----:B------:R-:W-:-:S03]  /*e6c0*/  ISETP.GE.AND P2, PT, R4, R3, PT ;  /* 0x000000030400720c */ /* 0x000fc60003f46270 */
[----:B------:R-:W-:Y:S02]  /*e6d0*/  @!P1 IMAD.MOV.U32 R7, RZ, RZ, R0 ;  /* 0x000000ffff079224 */ /* 0x000fe400078e0000 */
[----:B------:R-:W-:-:S03]  /*e6e0*/  IMAD.MOV.U32 R13, RZ, RZ, R5 ;  /* 0x000000ffff0d7224 */ /* 0x000fc600078e0005 */
[----:B------:R-:W-:Y:S01]  /*e6f0*/  @!PT LDS RZ, [RZ] ;  /* 0x00000000fffff984 */ /* 0x000fe20000000800 */
[----:B------:R-:W-:Y:S01]  /*e700*/  @!PT LDS RZ, [RZ] ;  /* 0x00000000fffff984 */ /* 0x000fe20000000800 */
[----:B------:R-:W-:Y:S01]  /*e710*/  @!PT LDS RZ, [RZ] ;  /* 0x00000000fffff984 */ /* 0x000fe20000000800 */
[----:B------:R0:W-:Y:S01]  /*e720*/  @!P1 LDGSTS.E.BYPASS.LTC128B.128 [R10+0xcc00], desc[UR50][R6.64], !P0 ;  /* 0x0cc00000060a9fae */ /* 0x0001e2000c101d72 */
[----:B------:R-:W-:-:S07]  /*e730*/  IMAD.MOV.U32 R0, RZ, RZ, R14 ;  /* 0x000000ffff007224 */ /* 0x000fce00078e000e */
[----:B0-----:R-:W-:Y:S05]  /*e740*/  WARPSYNC.COLLECTIVE R15, `(.L_x_13086) ;  /* 0x000000000f087348 */ /* 0x001fea0003c00000 */
[----:B------:R1:W2:Y:S02]  /*e750*/  SHFL.IDX P6, R14, R13, R12, R11 ;  /* 0x0000000c0d0e7389 */ /* 0x0002a400000c000b */
[----:B012---:R-:W-:Y:S01]  /*e760*/  ENDCOLLECTIVE ;  /* 0x000000000000791b */ /* 0x007fe20003800000 */
.L_x_13086:
[----:B------:R-:W-:Y:S01]  /*e770*/  MOV R13, R2 ;  /* 0x00000002000d7202 */ /* 0x000fe20000000f00 */
[----:B------:R-:W-:Y:S02]  /*e780*/  IMAD.MOV.U32 R12, RZ, RZ, 0x3 ;  /* 0x00000003ff0c7424 */ /* 0x000fe400078e00ff */
[----:B------:R-:W-:-:S07]  /*e790*/  IMAD.MOV.U32 R6, RZ, RZ, R14 ;  /* 0x000000ffff067224 */ /* 0x000fce00078e000e */
[----:B------:R-:W-:Y:S05]  /*e7a0*/  WARPSYNC.COLLECTIVE R15, `(.L_x_13087) ;  /* 0x000000000f087348 */ /* 0x000fea0003c00000 */
[----:B------:R0:W1:Y:S02]  /*e7b0*/  SHFL.IDX P6, R14, R13, R12, R11 ;  /* 0x0000000c0d0e7389 */ /* 0x00006400000c000b */
[----:B01----:R-:W-:Y:S01]  /*e7c0*/  ENDCOLLECTIVE ;  /* 0x000000000000791b */ /* 0x003fe20003800000 */
.L_x_13087:
[----:B------:R-:W-:-:S05]  /*e7d0*/  @!P2 LEA R6, P1, R28, R6, 0x1 ;  /* 0x000000061c06a211 */ /* 0x000fca00078208ff */
[----:B------:R-:W-:-:S04]  /*e7e0*/  @!P2 IMAD.X R0, RZ, RZ, R0, P1 ;  /* 0x000000ffff00a224 */ /* 0x000fc800008e0600 */
        /* <DEDUP_REMOVED lines=10> */
.L_x_13088:
[----:B------:R-:W-:Y:S01]  /*e890*/  IMAD.MOV.U32 R2, RZ, RZ, R14 ;  /* 0x000000ffff027224 */ /* 0x000fe200078e000e */
[----:B------:R-:W-:Y:S06]  /*e8a0*/  BRA `(.L_x_13089) ;  /* 0xffffffb800d87947 */ /* 0x000fec000383ffff */
.L_x_12991:
[----:B0-----:R0:W1:Y:S02]  /*e8b0*/  SYNCS.PHASECHK.TRANS64.TRYWAIT P0, [R22+URZ+0x16820], R3 ;  /* 0x01682003160075a7 */ /* 0x001064000800017f */
[----:B-1----:R-:W-:Y:S05]  /*e8c0*/  @!P0 NANOSLEEP.SYNCS 0x989680 ;  /* 0x009896800000895d */ /* 0x002fea0003900000 */
[----:B------:R-:W1:Y:S02]  /*e8d0*/  @!P0 SYNCS.PHASECHK.TRANS64 P0, [R22+URZ+0x16820], R3 ;  /* 0x01682003160085a7 */ /* 0x000e64000800007f */
[----:B-1----:R-:W-:Y:S05]  /*e8e0*/  @!P0 BRA `(.L_x_12991) ;  /* 0xfffffffc00f08947 */ /* 0x002fea000383ffff */
[----:B------:R-:W-:Y:S05]  /*e8f0*/  BRA `(.L_x_13090) ;  /* 0xffffffbc003c7947 */ /* 0x000fea000383ffff */
.L_x_12996:
[----:B0-----:R0:W1:Y:S02]  /*e900*/  SYNCS.PHASECHK.TRANS64.TRYWAIT P0, [R5+URZ+0x16840], R2 ;  /* 0x01684002050075a7 */ /* 0x001064000800017f */
[----:B-1----:R-:W-:Y:S05]  /*e910*/  @!P0 NANOSLEEP.SYNCS 0x989680 ;  /* 0x009896800000895d */ /* 0x002fea0003900000 */
[----:B------:R-:W1:Y:S02]  /*e920*/  @!P0 SYNCS.PHASECHK.TRANS64 P0, [R5+URZ+0x16840], R2 ;  /* 0x01684002050085a7 */ /* 0x000e64000800007f */
[----:B-1----:R-:W-:Y:S05]  /*e930*/  @!P0 BRA `(.L_x_12996) ;  /* 0xfffffffc00f08947 */ /* 0x002fea000383ffff */
[----:B------:R-:W-:Y:S05]  /*e940*/  BRA `(.L_x_13091) ;  /* 0xffffffc0000c7947 */ /* 0x000fea000383ffff */
.L_x_12997:
        /* <DEDUP_REMOVED lines=8> */
.L_x_13093:
[----:B------:R-:W-:Y:S05]  /*e9d0*/  BSYNC B1 ;  /* 0x0000000000017941 */ /* 0x000fea0003800000 */
.L_x_13092:
        /* <DEDUP_REMOVED lines=9> */
.L_x_13094:
[----:B------:R-:W-:Y:S02]  /*ea70*/  IMAD R8, R8, 0x2, R22 ;  /* 0x0000000208087824 */ /* 0x000fe400078e0216 */
[----:B------:R-:W-:Y:S02]  /*ea80*/  IMAD.MOV.U32 R13, RZ, RZ, R10 ;  /* 0x000000ffff0d7224 */ /* 0x000fe400078e000a */
[----:B------:R-:W-:Y:S01]  /*ea90*/  IMAD.MOV.U32 R12, RZ, RZ, 0x1 ;  /* 0x00000001ff0c7424 */ /* 0x000fe200078e00ff */
[----:B------:R-:W-:-:S07]  /*eaa0*/  MOV R2, R14 ;  /* 0x0000000e00027202 */ /* 0x000fce0000000f00 */
[----:B------:R-:W-:Y:S05]  /*eab0*/  WARPSYNC.COLLECTIVE R15, `(.L_x_13095) ;  /* 0x000000000f087348 */ /* 0x000fea0003c00000 */
[----:B------:R0:W1:Y:S02]  /*eac0*/  SHFL.IDX P6, R14, R13, R12, R11 ;  /* 0x0000000c0d0e7389 */ /* 0x00006400000c000b */
[----:B01----:R-:W-:Y:S01]  /*ead0*/  ENDCOLLECTIVE ;  /* 0x000000000000791b */ /* 0x003fe20003800000 */
.L_x_13095:
        /* <DEDUP_REMOVED lines=11> */
.L_x_13096:
[----:B------:R-:W-:Y:S02]  /*eb90*/  IMAD.MOV.U32 R13, RZ, RZ, R10 ;  /* 0x000000ffff0d7224 */ /* 0x000fe400078e000a */
[----:B------:R-:W-:Y:S02]  /*eba0*/  IMAD.MOV.U32 R12, RZ, RZ, 0x2 ;  /* 0x00000002ff0c7424 */ /* 0x000fe400078e00ff */
[----:B------:R-:W-:-:S07]  /*ebb0*/  IMAD.MOV.U32 R2, RZ, RZ, R14 ;  /* 0x000000ffff027224 */ /* 0x000fce00078e000e */
[----:B------:R-:W-:Y:S05]  /*ebc0*/  WARPSYNC.COLLECTIVE R15, `(.L_x_13097) ;  /* 0x000000000f087348 */ /* 0x000fea0003c00000 */
[----:B------:R0:W1:Y:S02]  /*ebd0*/  SHFL.IDX P6, R14, R13, R12, R11 ;  /* 0x0000000c0d0e7389 */ /* 0x00006400000c000b */
[----:B01----:R-:W-:Y:S01]  /*ebe0*/  ENDCOLLECTIVE ;  /* 0x000000000000791b */ /* 0x003fe20003800000 */
.L_x_13097:
        /* <DEDUP_REMOVED lines=11> */
.L_x_13098:
[----:B------:R-:W-:Y:S02]  /*eca0*/  IMAD.MOV.U32 R13, RZ, RZ, R10 ;  /* 0x000000ffff0d7224 */ /* 0x000fe400078e000a */
[----:B------:R-:W-:Y:S01]  /*ecb0*/  IMAD.MOV.U32 R12, RZ, RZ, 0x3 ;  /* 0x00000003ff0c7424 */ /* 0x000fe200078e00ff */
[----:B------:R-:W-:-:S07]  /*ecc0*/  MOV R2, R14 ;  /* 0x0000000e00027202 */ /* 0x000fce0000000f00 */
[----:B------:R-:W-:Y:S05]  /*ecd0*/  WARPSYNC.COLLECTIVE R15, `(.L_x_13099) ;  /* 0x000000000f087348 */ /* 0x000fea0003c00000 */
[----:B------:R0:W1:Y:S02]  /*ece0*/  SHFL.IDX P6, R14, R13, R12, R11 ;  /* 0x0000000c0d0e7389 */ /* 0x00006400000c000b */
[----:B01----:R-:W-:Y:S01]  /*ecf0*/  ENDCOLLECTIVE ;  /* 0x000000000000791b */ /* 0x003fe20003800000 */
.L_x_13099:
        /* <DEDUP_REMOVED lines=11> */
.L_x_13100:
[----:B------:R-:W-:Y:S02]  /*edb0*/  IMAD.MOV.U32 R13, RZ, RZ, R10 ;  /* 0x000000ffff0d7224 */ /* 0x000fe400078e000a */
[----:B------:R-:W-:Y:S02]  /*edc0*/  IMAD.MOV.U32 R12, RZ, RZ, 0x4 ;  /* 0x00000004ff0c7424 */ /* 0x000fe400078e00ff */
[----:B------:R-:W-:-:S07]  /*edd0*/  IMAD.MOV.U32 R2, RZ, RZ, R14 ;  /* 0x000000ffff027224 */ /* 0x000fce00078e000e */
[----:B------:R-:W-:Y:S05]  /*ede0*/  WARPSYNC.COLLECTIVE R15, `(.L_x_13101) ;  /* 0x000000000f087348 */ /* 0x000fea0003c00000 */
[----:B------:R0:W1:Y:S02]  /*edf0*/  SHFL.IDX P6, R14, R13, R12, R11 ;  /* 0x0000000c0d0e7389 */ /* 0x00006400000c000b */
[----:B01----:R-:W-:Y:S01]  /*ee00*/  ENDCOLLECTIVE ;  /* 0x000000000000791b */ /* 0x003fe20003800000 */
.L_x_13101:
        /* <DEDUP_REMOVED lines=11> */
.L_x_13102:
[----:B------:R-:W-:Y:S01]  /*eec0*/  MOV R13, R10 ;  /* 0x0000000a000d7202 */ /* 0x000fe20000000f00 */
[----:B------:R-:W-:Y:S02]  /*eed0*/  IMAD.MOV.U32 R12, RZ, RZ, 0x5 ;  /* 0x00000005ff0c7424 */ /* 0x000fe400078e00ff */
[----:B------:R-:W-:-:S07]  /*eee0*/  IMAD.MOV.U32 R2, RZ, RZ, R14 ;  /* 0x000000ffff027224 */ /* 0x000fce00078e000e */
[----:B------:R-:W-:Y:S05]  /*eef0*/  WARPSYNC.COLLECTIVE R15, `(.L_x_13103) ;  /* 0x000000000f087348 */ /* 0x000fea0003c00000 */
[----:B------:R0:W1:Y:S02]  /*ef00*/  SHFL.IDX P6, R14, R13, R12, R11 ;  /* 0x0000000c0d0e7389 */ /* 0x00006400000c000b */
[----:B01----:R-:W-:Y:S01]  /*ef10*/  ENDCOLLECTIVE ;  /* 0x000000000000791b */ /* 0x003fe20003800000 */
.L_x_13103:
        /* <DEDUP_REMOVED lines=11> */
.L_x_13104:
[----:B------:R-:W-:Y:S01]  /*efd0*/  IMAD.MOV.U32 R13, RZ, RZ, R10 ;  /* 0x000000ffff0d7224 */ /* 0x000fe200078e000a */
[----:B------:R-:W-:Y:S01]  /*efe0*/  MOV R12, 0x6 ;  /* 0x00000006000c7802 */ /* 0x000fe20000000f00 */
[----:B------:R-:W-:-:S07]  /*eff0*/  IMAD.MOV.U32 R2, RZ, RZ, R14 ;  /* 0x000000ffff027224 */ /* 0x000fce00078e000e */
[----:B------:R-:W-:Y:S05]  /*f000*/  WARPSYNC.COLLECTIVE R15, `(.L_x_13105) ;  /* 0x000000000f087348 */ /* 0x000fea0003c00000 */
[----:B------:R0:W1:Y:S02]  /*f010*/  SHFL.IDX P6, R14, R13, R12, R11 ;  /* 0x0000000c0d0e7389 */ /* 0x00006400000c000b */
[----:B01----:R-:W-:Y:S01]  /*f020*/  ENDCOLLECTIVE ;  /* 0x000000000000791b */ /* 0x003fe20003800000 */
.L_x_13105:
        /* <DEDUP_REMOVED lines=11> */
.L_x_13106:
[----:B------:R-:W-:Y:S02]  /*f0e0*/  IMAD.MOV.U32 R13, RZ, RZ, R10 ;  /* 0x000000ffff0d7224 */ /* 0x000fe400078e000a */
[----:B------:R-:W-:Y:S02]  /*f0f0*/  IMAD.MOV.U32 R12, RZ, RZ, 0x7 ;  /* 0x00000007ff0c7424 */ /* 0x000fe400078e00ff */
[----:B------:R-:W-:-:S07]  /*f100*/  IMAD.MOV.U32 R2, RZ, RZ, R14 ;  /* 0x000000ffff027224 */ /* 0x000fce00078e000e */
[----:B------:R-:W-:Y:S05]  /*f110*/  WARPSYNC.COLLECTIVE R15, `(.L_x_13107) ;  /* 0x000000000f087348 */ /* 0x000fea0003c00000 */
[----:B------:R0:W1:Y:S02]  /*f120*/  SHFL.IDX P6, R14, R13, R12, R11 ;  /* 0x0000000c0d0e7389 */ /* 0x00006400000c000b */
[----:B01----:R-:W-:Y:S01]  /*f130*/  ENDCOLLECTIVE ;  /* 0x000000000000791b */ /* 0x003fe20003800000 */
.L_x_13107:
[----:B------:R-:W-:-:S05]  /*f140*/  IADD3 R2, P0, R2, R7, RZ ;  /* 0x0000000702027210 */ /* 0x000fca0007f1e0ff */
[----:B------:R-:W-:-:S05]  /*f150*/  IMAD.X R3, RZ, RZ, R3, P0 ;  /* 0x000000ffff037224 */ /* 0x000fca00000e0603 */
[----:B------:R-:W-:Y:S01]  /*f160*/  @!PT LDS RZ, [RZ] ;  /* 0x00000000fffff984 */ /* 0x000fe20000000800 */
[----:B------:R-:W-:Y:S01]  /*f170*/  @!PT LDS RZ, [RZ] ;  /* 0x00000000fffff984 */ /* 0x000fe20000000800 */
[----:B------:R-:W-:Y:S01]  /*f180*/  @!PT LDS RZ, [RZ] ;  /* 0x00000000fffff984 */ /* 0x000fe20000000800 */
[----:B------:R0:W-:Y:S01]  /*f190*/  LDGSTS.E.BYPASS.LTC128B.128 [R8+0x11400], desc[UR50][R2.64], !P2 ;  /* 0x1140000002087fae */ /* 0x0001e2000d101d72 */
[----:B------:R-:W-:Y:S01]  /*f1a0*/  IMAD.MOV.U32 R13, RZ, RZ, R9 ;  /* 0x000000ffff0d7224 */ /* 0x000fe200078e0009 */
[----:B------:R-:W-:-:S07]  /*f1b0*/  MOV R10, R14 ;  /* 0x0000000e000a7202 */ /* 0x000fce0000000f00 */
[----:B0-----:R-:W-:Y:S05]  /*f1c0*/  WARPSYNC.COLLECTIVE R15, `(.L_x_13108) ;  /* 0x000000000f087348 */ /* 0x001fea0003c00000 */
[----:B------:R1:W2:Y:S02]  /*f1d0*/  SHFL.IDX P6, R14, R13, R12, R11 ;  /* 0x0000000c0d0e7389 */ /* 0x0002a400000c000b */
[----:B012---:R-:W-:Y:S01]  /*f1e0*/  ENDCOLLECTIVE ;  /* 0x000000000000791b */ /* 0x007fe20003800000 */
.L_x_13108:
[----:B------:R-:W-:Y:S01]  /*f1f0*/  IMAD.MOV.U32 R2, RZ, RZ, R14 ;  /* 0x000000ffff027224 */ /* 0x000fe200078e000e */
[----:B------:R-:W-:Y:S06]  /*f200*/  BRA `(.L_x_13109) ;  /* 0xffffffb800fc7947 */ /* 0x000fec000383ffff */
.L_x_13002:
[----:B-1----:R1:W2:Y:S02]  /*f210*/  SYNCS.PHASECHK.TRANS64.TRYWAIT P0, [R5+URZ+0x16860], R2 ;  /* 0x01686002050075a7 */ /* 0x0022a4000800017f */
[----:B--2---:R-:W-:Y:S05]  /*f220*/  @!P0 NANOSLEEP.SYNCS 0x989680 ;  /* 0x009896800000895d */ /* 0x004fea0003900000 */
[----:B------:R-:W2:Y:S02]  /*f230*/  @!P0 SYNCS.PHASECHK.TRANS64 P0, [R5+URZ+0x16860], R2 ;  /* 0x01686002050085a7 */ /* 0x000ea4000800007f */
[----:B--2---:R-:W-:Y:S05]  /*f240*/  @!P0 BRA `(.L_x_13002) ;  /* 0xfffffffc00f08947 */ /* 0x004fea000383ffff */
[----:B------:R-:W-:Y:S05]  /*f250*/  BRA `(.L_x_13110) ;  /* 0xffffffbc00547947 */ /* 0x000fea000383ffff */
.L_x_13003:
        /* <DEDUP_REMOVED lines=8> */
.L_x_13112:
[----:B------:R-:W-:Y:S05]  /*f2e0*/  BSYNC B1 ;  /* 0x0000000000017941 */ /* 0x000fea0003800000 */
.L_x_13111:
[----:B------:R-:W-:Y:S01]  /*f2f0*/  IMAD.MOV.U32 R13, RZ, RZ, R23 ;  /* 0x000000ffff0d7224 */ /* 0x000fe200078e0017 */
[----:B------:R-:W-:Y:S01]  /*f300*/  MOV R3, R14 ;  /* 0x0000000e00037202 */ /* 0x000fe20000000f00 */
[----:B------:R-:W-:Y:S01]  /*f310*/  IMAD.MOV.U32 R12, RZ, RZ, RZ ;  /* 0x000000ffff0c7224 */ /* 0x000fe200078e00ff */
[----:B------:R-:W-:Y:S01]  /*f320*/  ISETP.LT.OR P2, PT, R8, 0x1, P1 ;  /* 0x000000010800780c */ /* 0x000fe20000f41670 */
[----:B------:R-:W-:Y:S01]  /*f330*/  IMAD.MOV.U32 R11, RZ, RZ, 0x181f ;  /* 0x0000181fff0b7424 */ /* 0x000fe200078e00ff */
[----:B------:R-:W-:Y:S01]  /*f340*/  LEA R6, R6, R22, 0x1 ;  /* 0x0000001606067211 */ /* 0x000fe200078e08ff */
[----:B------:R-:W-:-:S10]  /*f350*/  IMAD.MOV.U32 R15, RZ, RZ, -0x1 ;  /* 0xffffffffff0f7424 */ /* 0x000fd400078e00ff */
[----:B------:R-:W-:Y:S05]  /*f360*/  WARPSYNC.COLLECTIVE R15, `(.L_x_13113) ;  /* 0x000000000f087348 */ /* 0x000fea0003c00000 */
[----:B------:R0:W1:Y:S02]  /*f370*/  SHFL.IDX P6, R14, R13, R12, R11 ;  /* 0x0000000c0d0e7389 */ /* 0x00006400000c000b */
[----:B01----:R-:W-:Y:S01]  /*f380*/  ENDCOLLECTIVE ;  /* 0x000000000000791b */ /* 0x003fe20003800000 */
.L_x_13113:
[----:B------:R-:W-:Y:S02]  /*f390*/  IMAD.MOV.U32 R13, RZ, RZ, R24 ;  /* 0x000000ffff0d7224 */ /* 0x000fe400078e0018 */
[----:B------:R-:W-:Y:S02]  /*f3a0*/  IMAD.MOV.U32 R12, RZ, RZ, 0x1 ;  /* 0x00000001ff0c7424 */ /* 0x000fe400078e00ff */
[----:B------:R-:W-:-:S07]  /*f3b0*/  IMAD.MOV.U32 R2, RZ, RZ, R14 ;  /* 0x000000ffff027224 */ /* 0x000fce00078e000e */
[----:B------:R-:W-:Y:S05]  /*f3c0*/  WARPSYNC.COLLECTIVE R15, `(.L_x_13114) ;  /* 0x000000000f087348 */ /* 0x000fea0003c00000 */
[----:B------:R0:W1:Y:S02]  /*f3d0*/  SHFL.IDX P6, R14, R13, R12, R11 ;  /* 0x0000000c0d0e7389 */ /* 0x00006400000c000b */
[----:B01----:R-:W-:Y:S01]  /*f3e0*/  ENDCOLLECTIVE ;  /* 0x000000000000791b */ /* 0x003fe20003800000 */
.L_x_13114:
        /* <DEDUP_REMOVED lines=12> */
.L_x_13115:
[----:B------:R-:W-:Y:S01]  /*f4b0*/  MOV R13, R24 ;  /* 0x00000018000d7202 */ /* 0x000fe20000000f00 */
[----:B------:R-:W-:Y:S02]  /*f4c0*/  IMAD.MOV.U32 R12, RZ, RZ, 0x2 ;  /* 0x00000002ff0c7424 */ /* 0x000fe400078e00ff */
[----:B------:R-:W-:-:S07]  /*f4d0*/  IMAD.MOV.U32 R2, RZ, RZ, R14 ;  /* 0x000000ffff027224 */ /* 0x000fce00078e000e */
[----:B------:R-:W-:Y:S05]  /*f4e0*/  WARPSYNC.COLLECTIVE R15, `(.L_x_13116) ;  /* 0x000000000f087348 */ /* 0x000fea0003c00000 */
[----:B------:R0:W1:Y:S02]  /*f4f0*/  SHFL.IDX P6, R14, R13, R12, R11 ;  /* 0x0000000c0d0e7389 */ /* 0x00006400000c000b */
[----:B01----:R-:W-:Y:S01]  /*f500*/  ENDCOLLECTIVE ;  /* 0x000000000000791b */ /* 0x003fe20003800000 */
.L_x_13116:
        /* <DEDUP_REMOVED lines=12> */
.L_x_13117:
[----:B------:R-:W-:Y:S01]  /*f5d0*/  IMAD.MOV.U32 R13, RZ, RZ, R24 ;  /* 0x000000ffff0d7224 */ /* 0x000fe200078e0018 */
[----:B------:R-:W-:Y:S01]  /*f5e0*/  MOV R12, 0x3 ;  /* 0x00000003000c7802 */ /* 0x000fe20000000f00 */
[----:B------:R-:W-:-:S07]  /*f5f0*/  IMAD.MOV.U32 R2, RZ, RZ, R14 ;  /* 0x000000ffff027224 */ /* 0x000fce00078e000e */
[----:B------:R-:W-:Y:S05]  /*f600*/  WARPSYNC.COLLECTIVE R15, `(.L_x_13118) ;  /* 0x000000000f087348 */ /* 0x000fea0003c00000 */
[----:B------:R0:W1:Y:S02]  /*f610*/  SHFL.IDX P6, R14, R13, R12, R11 ;  /* 0x0000000c0d0e7389 */ /* 0x00006400000c000b */
[----:B01----:R-:W-:Y:S01]  /*f620*/  ENDCOLLECTIVE ;  /* 0x000000000000791b */ /* 0x003fe20003800000 */
.L_x_13118:
        /* <DEDUP_REMOVED lines=12> */
.L_x_13119:
[----:B------:R-:W-:Y:S02]  /*f6f0*/  IMAD.MOV.U32 R13, RZ, RZ, R24 ;  /* 0x000000ffff0d7224 */ /* 0x000fe400078e0018 */
[----:B------:R-:W-:Y:S02]  /*f700*/  IMAD.MOV.U32 R12, RZ, RZ, 0x4 ;  /* 0x00000004ff0c7424 */ /* 0x000fe400078e00ff */
[----:B------:R-:W-:-:S07]  /*f710*/  IMAD.MOV.U32 R2, RZ, RZ, R14 ;  /* 0x000000ffff027224 */ /* 0x000fce00078e000e */
[----:B------:R-:W-:Y:S05]  /*f720*/  WARPSYNC.COLLECTIVE R15, `(.L_x_13120) ;  /* 0x000000000f087348 */ /* 0x000fea0003c00000 */
[----:B------:R0:W1:Y:S02]  /*f730*/  SHFL.IDX P6, R14, R13, R12, R11 ;  /* 0x0000000c0d0e7389 */ /* 0x00006400000c000b */
[----:B01----:R-:W-:Y:S01]  /*f740*/  ENDCOLLECTIVE ;  /* 0x000000000000791b */ /* 0x003fe20003800000 */
.L_x_13120:
        /* <DEDUP_REMOVED lines=12> */
.L_x_13121:
[----:B------:R-:W-:Y:S02]  /*f810*/  IMAD.MOV.U32 R13, RZ, RZ, R24 ;  /* 0x000000ffff0d7224 */ /* 0x000fe400078e0018 */
[----:B------:R-:W-:Y:S02]  /*f820*/  IMAD.MOV.U32 R12, RZ, RZ, 0x5 ;  /* 0x00000005ff0c7424 */ /* 0x000fe400078e00ff */
[----:B------:R-:W-:-:S07]  /*f830*/  IMAD.MOV.U32 R2, RZ, RZ, R14 ;  /* 0x000000ffff027224 */ /* 0x000fce00078e000e */
[----:B------:R-:W-:Y:S05]  /*f840*/  WARPSYNC.COLLECTIVE R15, `(.L_x_13122) ;  /* 0x000000000f087348 */ /* 0x000fea0003c00000 */
[----:B------:R0:W1:Y:S02]  /*f850*/  SHFL.IDX P6, R14, R13, R12, R11 ;  /* 0x0000000c0d0e7389 */ /* 0x00006400000c000b */
[----:B01----:R-:W-:Y:S01]  /*f860*/  ENDCOLLECTIVE ;  /* 0x000000000000791b */ /* 0x003fe20003800000 */
.L_x_13122:
        /* <DEDUP_REMOVED lines=12> */
.L_x_13123:
[----:B------:R-:W-:Y:S02]  /*f930*/  IMAD.MOV.U32 R13, RZ, RZ, R24 ;  /* 0x000000ffff0d7224 */ /* 0x000fe400078e0018 */
[----:B------:R-:W-:Y:S02]  /*f940*/  IMAD.MOV.U32 R12, RZ, RZ, 0x6 ;  /* 0x00000006ff0c7424 */ /* 0x000fe400078e00ff */
[----:B------:R-:W-:-:S07]  /*f950*/  IMAD.MOV.U32 R2, RZ, RZ, R14 ;  /* 0x000000ffff027224 */ /* 0x000fce00078e000e */
[----:B------:R-:W-:Y:S05]  /*f960*/  WARPSYNC.COLLECTIVE R15, `(.L_x_13124) ;  /* 0x000000000f087348 */ /* 0x000fea0003c00000 */
[----:B------:R0:W1:Y:S02]  /*f970*/  SHFL.IDX P6, R14, R13, R12, R11 ;  /* 0x0000000c0d0e7389 */ /* 0x00006400000c000b */
[----:B01----:R-:W-:Y:S01]  /*f980*/  ENDCOLLECTIVE ;  /* 0x000000000000791b */ /* 0x003fe20003800000 */
.L_x_13124:
        /* <DEDUP_REMOVED lines=12> */
.L_x_13125:
[----:B------:R-:W-:Y:S02]  /*fa50*/  IMAD.MOV.U32 R13, RZ, RZ, R24 ;  /* 0x000000ffff0d7224 */ /* 0x000fe400078e0018 */
[----:B------:R-:W-:Y:S01]  /*fa60*/  IMAD.MOV.U32 R12, RZ, RZ, 0x7 ;  /* 0x00000007ff0c7424 */ /* 0x000fe200078e00ff */
[----:B------:R-:W-:-:S07]  /*fa70*/  MOV R2, R14 ;  /* 0x0000000e00027202 */ /* 0x000fce0000000f00 */
[----:B------:R-:W-:Y:S05]  /*fa80*/  WARPSYNC.COLLECTIVE R15, `(.L_x_13126) ;  /* 0x000000000f087348 */ /* 0x000fea0003c00000 */
[----:B------:R0:W1:Y:S02]  /*fa90*/  SHFL.IDX P6, R14, R13, R12, R11 ;  /* 0x0000000c0d0e7389 */ /* 0x00006400000c000b */
[----:B01----:R-:W-:Y:S01]  /*faa0*/  ENDCOLLECTIVE ;  /* 0x000000000000791b */ /* 0x003fe20003800000 */
.L_x_13126:
        /* <DEDUP_REMOVED lines=11> */
.L_x_13127:
[----:B------:R-:W-:Y:S01]  /*fb60*/  IMAD.MOV.U32 R2, RZ, RZ, R14 ;  /* 0x000000ffff027224 */ /* 0x000fe200078e000e */
[----:B------:R-:W-:Y:S06]  /*fb70*/  BRA `(.L_x_13128) ;  /* 0xffffffb800007947 */ /* 0x000fec000383ffff */
.L_x_13011:
[----:B0-----:R0:W1:Y:S02]  /*fb80*/  SYNCS.PHASECHK.TRANS64.TRYWAIT P0, [R0+URZ+0x16860], R3 ;  /* 0x01686003000075a7 */ /* 0x001064000800017f */
[----:B-1----:R-:W-:Y:S05]  /*fb90*/  @!P0 NANOSLEEP.SYNCS 0x989680 ;  /* 0x009896800000895d */ /* 0x002fea0003900000 */
[----:B------:R-:W1:Y:S02]  /*fba0*/  @!P0 SYNCS.PHASECHK.TRANS64 P0, [R0+URZ+0x16860], R3 ;  /* 0x01686003000085a7 */ /* 0x000e64000800007f */
[----:B-1----:R-:W-:Y:S05]  /*fbb0*/  @!P0 BRA `(.L_x_13011) ;  /* 0xfffffffc00f08947 */ /* 0x002fea000383ffff */
[----:B------:R-:W-:Y:S05]  /*fbc0*/  BRA `(.L_x_13129) ;  /* 0xffffffbc001c7947 */ /* 0x000fea000383ffff */
.L_x_13012:
        /* <DEDUP_REMOVED lines=8> */
.L_x_13131:
[----:B------:R-:W-:Y:S05]  /*fc50*/  BSYNC B0 ;  /* 0x0000000000007941 */ /* 0x000fea0003800000 */
.L_x_13130:
        /* <DEDUP_REMOVED lines=9> */
.L_x_13132:
[----:B------:R-:W-:Y:S01]  /*fcf0*/  ULDC UR4, c[0x0][0x2f4] ;  /* 0x0000bd0000047ab9 */ /* 0x000fe20000000800 */
[----:B------:R-:W-:Y:S01]  /*fd00*/  IMAD R4, R4, 0x2, R22 ;  /* 0x0000000204047824 */ /* 0x000fe200078e0216 */
[----:B------:R-:W-:-:S04]  /*fd10*/  ISETP.GE.AND P0, PT, R28, UR4, PT ;  /* 0x000000041c007c0c */ /* 0x000fc8000bf06270 */
[----:B------:R-:W-:Y:S01]  /*fd20*/  ISETP.LT.OR P2, PT, R6, 0x1, P0 ;  /* 0x000000010600780c */ /* 0x000fe20000741670 */
[----:B------:R-:W-:Y:S02]  /*fd30*/  IMAD.MOV.U32 R13, RZ, RZ, R24 ;  /* 0x000000ffff0d7224 */ /* 0x000fe400078e0018 */
[----:B------:R-:W-:Y:S01]  /*fd40*/  IMAD.MOV.U32 R12, RZ, RZ, 0x1 ;  /* 0x00000001ff0c7424 */ /* 0x000fe200078e00ff */
[----:B------:R-:W-:-:S13]  /*fd50*/  IADD3 R2, P1, R14, R5, RZ ;  /* 0x000000050e027210 */ /* 0x000fda0007f3e0ff */
[----:B------:R-:W-:Y:S05]  /*fd60*/  WARPSYNC.COLLECTIVE R15, `(.L_x_13133) ;  /* 0x000000000f087348 */ /* 0x000fea0003c00000 */
[----:B------:R0:W1:Y:S02]  /*fd70*/  SHFL.IDX P6, R14, R13, R12, R11 ;  /* 0x0000000c0d0e7389 */ /* 0x00006400000c000b */
[----:B01----:R-:W-:Y:S01]  /*fd80*/  ENDCOLLECTIVE ;  /* 0x000000000000791b */ /* 0x003fe20003800000 */
.L_x_13133:
        /* <DEDUP_REMOVED lines=11> */
.L_x_13134:
[----:B------:R-:W-:Y:S02]  /*fe40*/  IMAD.MOV.U32 R13, RZ, RZ, R24 ;  /* 0x000000ffff0d7224 */ /* 0x000fe400078e0018 */
[----:B------:R-:W-:Y:S02]  /*fe50*/  IMAD.MOV.U32 R12, RZ, RZ, 0x2 ;  /* 0x00000002ff0c7424 */ /* 0x000fe400078e00ff */
[----:B------:R-:W-:-:S07]  /*fe60*/  IMAD.MOV.U32 R9, RZ, RZ, R14 ;  /* 0x000000ffff097224 */ /* 0x000fce00078e000e */
[----:B------:R-:W-:Y:S05]  /*fe70*/  WARPSYNC.COLLECTIVE R15, `(.L_x_13135) ;  /* 0x000000000f087348 */ /* 0x000fea0003c00000 */
[----:B------:R0:W1:Y:S02]  /*fe80*/  SHFL.IDX P6, R14, R13, R12, R11 ;  /* 0x0000000c0d0e7389 */ /* 0x00006400000c000b */
[----:B01----:R-:W-:Y:S01]  /*fe90*/  ENDCOLLECTIVE ;  /* 0x000000000000791b */ /* 0x003fe20003800000 */
.L_x_13135:
        /* <DEDUP_REMOVED lines=8> */
[----:B------:R-:W-:-:S12]  /*ff20*/  IMAD.MOV.U32 R8, RZ, RZ, R14 ;  /* 0x000000ffff087224 */ /* 0x000fd800078e000e */
[----:B0-----:R-:W-:Y:S05]  /*ff30*/  WARPSYNC.COLLECTIVE R15, `(.L_x_13136) ;  /* 0x000000000f087348 */ /* 0x001fea0003c00000 */
[----:B------:R1:W2:Y:S02]  /*ff40*/  SHFL.IDX P6, R14, R13, R12, R11 ;  /* 0x0000000c0d0e7389 */ /* 0x0002a400000c000b */
[----:B012---:R-:W-:Y:S01]  /*ff50*/  ENDCOLLECTIVE ;  /* 0x000000000000791b */ /* 0x007fe20003800000 */
.L_x_13136:
[----:B------:R-:W-:Y:S02]  /*ff60*/  IMAD.MOV.U32 R13, RZ, RZ, R24 ;  /* 0x000000ffff0d7224 */ /* 0x000fe400078e0018 */
[----:B------:R-:W-:Y:S02]  /*ff70*/  IMAD.MOV.U32 R12, RZ, RZ, 0x3 ;  /* 0x00000003ff0c7424 */ /* 0x000fe400078e00ff */
[----:B------:R-:W-:-:S07]  /*ff80*/  IMAD.MOV.U32 R10, RZ, RZ, R14 ;  /* 0x000000ffff0a7224 */ /* 0x000fce00078e000e */
[----:B------:R-:W-:Y:S05]  /*ff90*/  WARPSYNC.COLLECTIVE R15, `(.L_x_13137) ;  /* 0x000000000f087348 */ /* 0x000fea0003c00000 */
[----:B------:R0:W1:Y:S02]  /*ffa0*/  SHFL.IDX P6, R14, R13, R12, R11 ;  /* 0x0000000c0d0e7389 */ /* 0x00006400000c000b */
[----:B01----:R-:W-:Y:S01]  /*ffb0*/  ENDCOLLECTIVE ;  /* 0x000000000000791b */ /* 0x003fe20003800000 */
.L_x_13137:
        /* <DEDUP_REMOVED lines=12> */
.L_x_13138:
[----:B------:R-:W-:Y:S02]  /*10080*/  IMAD.MOV.U32 R13, RZ, RZ, R24 ;  /* 0x000000ffff0d7224 */ /* 0x000fe400078e0018 */
[----:B------:R-:W-:Y:S01]  /*10090*/  IMAD.MOV.U32 R12, RZ, RZ, 0x4 ;  /* 0x00000004ff0c7424 */ /* 0x000fe200078e00ff */
[----:B------:R-:W-:-:S07]  /*100a0*/  MOV R9, R14 ;  /* 0x0000000e00097202 */ /* 0x000fce0000000f00 */
[----:B------:R-:W-:Y:S05]  /*100b0*/  WARPSYNC.COLLECTIVE R15, `(.L_x_13139) ;  /* 0x000000000f087348 */ /* 0x000fea0003c00000 */
[----:B------:R0:W1:Y:S02]  /*100c0*/  SHFL.IDX P6, R14, R13, R12, R11 ;  /* 0x0000000c0d0e7389 */ /* 0x00006400000c000b */
[----:B01----:R-:W-:Y:S01]  /*100d0*/  ENDCOLLECTIVE ;  /* 0x000000000000791b */ /* 0x003fe20003800000 */
.L_x_13139:
[----:B------:R-:W-:-:S05]  /*100e0*/  IADD3 R2, P1, R9, R5, RZ ;  /* 0x0000000509027210 */ /* 0x000fca0007f3e0ff */
[----:B------:R-:W-:-:S05]  /*100f0*/  IMAD.X R3, RZ, RZ, R7, P1 ;  /* 0x000000ffff037224 */ /* 0x000fca00008e0607 */
        /* <DEDUP_REMOVED lines=10> */
.L_x_13140:
[----:B------:R-:W-:Y:S02]  /*101a0*/  IMAD.MOV.U32 R13, RZ, RZ, R24 ;  /* 0x000000ffff0d7224 */ /* 0x000fe400078e0018 */
[----:B------:R-:W-:Y:S02]  /*101b0*/  IMAD.MOV.U32 R12, RZ, RZ, 0x5 ;  /* 0x00000005ff0c7424 */ /* 0x000fe400078e00ff */
[----:B------:R-:W-:-:S07]  /*101c0*/  IMAD.MOV.U32 R10, RZ, RZ, R14 ;  /* 0x000000ffff0a7224 */ /* 0x000fce00078e000e */
[----:B------:R-:W-:Y:S05]  /*101d0*/  WARPSYNC.COLLECTIVE R15, `(.L_x_13141) ;  /* 0x000000000f087348 */ /* 0x000fea0003c00000 */
[----:B------:R0:W1:Y:S02]  /*101e0*/  SHFL.IDX P6, R14, R13, R12, R11 ;  /* 0x0000000c0d0e7389 */ /* 0x00006400000c000b */
[----:B01----:R-:W-:Y:S01]  /*101f0*/  ENDCOLLECTIVE ;  /* 0x000000000000791b */ /* 0x003fe20003800000 */
.L_x_13141:
        /* <DEDUP_REMOVED lines=12> */
.L_x_13142:
[----:B------:R-:W-:Y:S01]  /*102c0*/  MOV R13, R24 ;  /* 0x00000018000d7202 */ /* 0x000fe20000000f00 */
[----:B------:R-:W-:Y:S02]  /*102d0*/  IMAD.MOV.U32 R12, RZ, RZ, 0x6 ;  /* 0x00000006ff0c7424 */ /* 0x000fe400078e00ff */
[----:B------:R-:W-:-:S07]  /*102e0*/  IMAD.MOV.U32 R9, RZ, RZ, R14 ;  /* 0x000000ffff097224 */ /* 0x000fce00078e000e */
[----:B------:R-:W-:Y:S05]  /*102f0*/  WARPSYNC.COLLECTIVE R15, `(.L_x_13143) ;  /* 0x000000000f087348 */ /* 0x000fea0003c00000 */
[----:B------:R0:W1:Y:S02]  /*10300*/  SHFL.IDX P6, R14, R13, R12, R11 ;  /* 0x0000000c0d0e7389 */ /* 0x00006400000c000b */
[----:B01----:R-:W-:Y:S01]  /*10310*/  ENDCOLLECTIVE ;  /* 0x000000000000791b */ /* 0x003fe20003800000 */
.L_x_13143:
        /* <DEDUP_REMOVED lines=12> */
.L_x_13144:
[----:B------:R-:W-:Y:S02]  /*103e0*/  IMAD.MOV.U32 R13, RZ, RZ, R24 ;  /* 0x000000ffff0d7224 */ /* 0x000fe400078e0018 */
[----:B------:R-:W-:Y:S01]  /*103f0*/  IMAD.MOV.U32 R12, RZ, RZ, 0x7 ;  /* 0x00000007ff0c7424 */ /* 0x000fe200078e00ff */
[----:B------:R-:W-:-:S13]  /*10400*/  IADD3 R2, P1, R14, R5, RZ ;  /* 0x000000050e027210 */ /* 0x000fda0007f3e0ff */
[----:B------:R-:W-:Y:S05]  /*10410*/  WARPSYNC.COLLECTIVE R15, `(.L_x_13145) ;  /* 0x000000000f087348 */ /* 0x000fea0003c00000 */
[----:B------:R0:W1:Y:S02]  /*10420*/  SHFL.IDX P6, R14, R13, R12, R11 ;  /* 0x0000000c0d0e7389 */ /* 0x00006400000c000b */
[----:B01----:R-:W-:Y:S01]  /*10430*/  ENDCOLLECTIVE ;  /* 0x000000000000791b */ /* 0x003fe20003800000 */
.L_x_13145:
        /* <DEDUP_REMOVED lines=10> */
.L_x_13146:
[----:B------:R-:W-:Y:S05]  /*104e0*/  BRA `(.L_x_13147) ;  /* 0xffffffb400cc7947 */ /* 0x000fea000383ffff */
.L_x_13017:
        /* <DEDUP_REMOVED lines=8> */
.L_x_13149:
[----:B------:R-:W-:Y:S05]  /*10570*/  BSYNC B0 ;  /* 0x0000000000007941 */ /* 0x000fea0003800000 */
.L_x_13148:
        /* <DEDUP_REMOVED lines=9> */
.L_x_13150:
        /* <DEDUP_REMOVED lines=11> */
[----:B------:R-:W-:Y:S02]  /*106c0*/  ISETP.GE.U32.AND P5, PT, R8, 0x10, PT ;  /* 0x000000100800780c */ /* 0x000fe40003fa6070 */
[----:B--2---:R-:W-:-:S02]  /*106d0*/  @!P1 MOV R5, R2 ;  /* 0x0000000200059202 */ /* 0x004fc40000000f00 */
[----:B------:R-:W-:-:S03]  /*106e0*/  ISETP.NE.AND P1, PT, R8, RZ, PT ;  /* 0x000000ff0800720c */ /* 0x000fc60003f25270 */
[----:B------:R-:W-:-:S10]  /*106f0*/  IMAD.MOV.U32 R13, RZ, RZ, R5 ;  /* 0x000000ffff0d7224 */ /* 0x000fd400078e0005 */
[----:B------:R-:W-:Y:S05]  /*10700*/  WARPSYNC.COLLECTIVE R15, `(.L_x_13151) ;  /* 0x000000000f087348 */ /* 0x000fea0003c00000 */
[----:B------:R0:W1:Y:S02]  /*10710*/  SHFL.UP P6, R14, R13, R12, R11 ;  /* 0x0400000c0d0e7389 */ /* 0x00006400000c000b */
[----:B01----:R-:W-:Y:S01]  /*10720*/  ENDCOLLECTIVE ;  /* 0x000000000000791b */ /* 0x003fe20003800000 */
.L_x_13151:
[----:B------:R-:W-:Y:S01]  /*10730*/  IMAD.MOV.U32 R12, RZ, RZ, 0x2 ;  /* 0x00000002ff0c7424 */ /* 0x000fe200078e00ff */
[----:B------:R-:W-:-:S05]  /*10740*/  SEL R6, R14, RZ, P1 ;  /* 0x000000ff0e067207 */ /* 0x000fca0000800000 */
[----:B------:R-:W-:-:S04]  /*10750*/  IMAD.IADD R6, R5, 0x1, R6 ;  /* 0x0000000105067824 */ /* 0x000fc800078e0206 */
[----:B------:R-:W-:-:S07]  /*10760*/  IMAD.MOV.U32 R13, RZ, RZ, R6 ;  /* 0x000000ffff0d7224 */ /* 0x000fce00078e0006 */
[----:B------:R-:W-:Y:S05]  /*10770*/  WARPSYNC.COLLECTIVE R15, `(.L_x_13152) ;  /* 0x000000000f087348 */ /* 0x000fea0003c00000 */
[----:B------:R0:W1:Y:S02]  /*10780*/  SHFL.UP P6, R14, R13, R12, R11 ;  /* 0x0400000c0d0e7389 */ /* 0x00006400000c000b */
[----:B01----:R-:W-:Y:S01]  /*10790*/  ENDCOLLECTIVE ;  /* 0x000000000000791b */ /* 0x003fe20003800000 */
.L_x_13152:
[----:B------:R-:W-:Y:S01]  /*107a0*/  IMAD.MOV.U32 R12, RZ, RZ, 0x4 ;  /* 0x00000004ff0c7424 */ /* 0x000fe200078e00ff */
[----:B------:R-:W-:-:S05]  /*107b0*/  SEL R7, R14, RZ, P2 ;  /* 0x000000ff0e077207 */ /* 0x000fca0001000000 */
[----:B------:R-:W-:-:S05]  /*107c0*/  IMAD.IADD R7, R6, 0x1, R7 ;  /* 0x0000000106077824 */ /* 0x000fca00078e0207 */
[----:B------:R-:W-:-:S07]  /*107d0*/  MOV R13, R7 ;  /* 0x00000007000d7202 */ /* 0x000fce0000000f00 */
[----:B------:R-:W-:Y:S05]  /*107e0*/  WARPSYNC.COLLECTIVE R15, `(.L_x_13153) ;  /* 0x000000000f087348 */ /* 0x000fea0003c00000 */
[----:B------:R0:W1:Y:S02]  /*107f0*/  SHFL.UP P6, R14, R13, R12, R11 ;  /* 0x0400000c0d0e7389 */ /* 0x00006400000c000b */
[----:B01----:R-:W-:Y:S01]  /*10800*/  ENDCOLLECTIVE ;  /* 0x000000000000791b */ /* 0x003fe20003800000 */
.L_x_13153:
[----:B------:R-:W-:Y:S01]  /*10810*/  IMAD.MOV.U32 R12, RZ, RZ, 0x8 ;  /* 0x00000008ff0c7424 */ /* 0x000fe200078e00ff */
[----:B------:R-:W-:-:S05]  /*10820*/  SEL R2, R14, RZ, P3 ;  /* 0x000000ff0e027207 */ /* 0x000fca0001800000 */
[----:B------:R-:W-:-:S04]  /*10830*/  IMAD.IADD R2, R7, 0x1, R2 ;  /* 0x0000000107027824 */ /* 0x000fc800078e0202 */
[----:B------:R-:W-:-:S07]  /*10840*/  IMAD.MOV.U32 R13, RZ, RZ, R2 ;  /* 0x000000ffff0d7224 */ /* 0x000fce00078e0002 */
[----:B------:R-:W-:Y:S05]  /*10850*/  WARPSYNC.COLLECTIVE R15, `(.L_x_13154) ;  /* 0x000000000f087348 */ /* 0x000fea0003c00000 */
[----:B------:R0:W1:Y:S02]  /*10860*/  SHFL.UP P6, R14, R13, R12, R11 ;  /* 0x0400000c0d0e7389 */ /* 0x00006400000c000b */
[----:B01----:R-:W-:Y:S01]  /*10870*/  ENDCOLLECTIVE ;  /* 0x000000000000791b */ /* 0x003fe20003800000 */
.L_x_13154:
[----:B------:R-:W-:Y:S02]  /*10880*/  MOV R12, 0x10 ;  /* 0x00000010000c7802 */ /* 0x000fe40000000f00 */
[----:B------:R-:W-:-:S05]  /*10890*/  SEL R3, R14, RZ, P4 ;  /* 0x000000ff0e037207 */ /* 0x000fca0002000000 */
[----:B------:R-:W-:-:S04]  /*108a0*/  IMAD.IADD R3, R2, 0x1, R3 ;  /* 0x0000000102037824 */ /* 0x000fc800078e0203 */
[----:B------:R-:W-:-:S07]  /*108b0*/  IMAD.MOV.U32 R13, RZ, RZ, R3 ;  /* 0x000000ffff0d7224 */ /* 0x000fce00078e0003 */
[----:B------:R-:W-:Y:S05]  /*108c0*/  WARPSYNC.COLLECTIVE R15, `(.L_x_13155) ;  /* 0x000000000f087348 */ /* 0x000fea0003c00000 */
[----:B------:R0:W1:Y:S02]  /*108d0*/  SHFL.UP P6, R14, R13, R12, R11 ;  /* 0x0400000c0d0e7389 */ /* 0x00006400000c000b */
[----:B01----:R-:W-:Y:S01]  /*108e0*/  ENDCOLLECTIVE ;  /* 0x000000000000791b */ /* 0x003fe20003800000 */
.L_x_13155:
        /* <DEDUP_REMOVED lines=8> */
.L_x_13156:
[----:B------:R-:W-:Y:S05]  /*10970*/  BRA `(.L_x_13157) ;  /* 0xffffffb400d47947 */ /* 0x000fea000383ffff */
.L_x_13022:
[----:B------:R-:W-:Y:S01]  /*10980*/  BSSY B0, `(.L_x_13158) ;  /* 0x0000008000007945 */ /* 0x000fe20003800000 */
[----:B-----5:R-:W-:Y:S01]  /*10990*/  IMAD.MOV.U32 R13, RZ, RZ, R5 ;  /* 0x000000ffff0d7224 */ /* 0x020fe200078e0005 */
[----:B------:R-:W-:Y:S01]  /*109a0*/  MOV R11, RZ ;  /* 0x000000ff000b7202 */ /* 0x000fe20000000f00 */
[----:B------:R-:W-:Y:S02]  /*109b0*/  IMAD.MOV.U32 R12, RZ, RZ, 0x1 ;  /* 0x00000001ff0c7424 */ /* 0x000fe400078e00ff */
[----:B------:R-:W-:-:S07]  /*109c0*/  IMAD.MOV.U32 R15, RZ, RZ, -0x1 ;  /* 0xffffffffff0f7424 */ /* 0x000fce00078e00ff */
[----:B0-----:R-:W-:Y:S05]  /*109d0*/  WARPSYNC.COLLECTIVE R15, `(.L_x_13159) ;  /* 0x000000000f087348 */ /* 0x001fea0003c00000 */
[----:B------:R1:W2:Y:S02]  /*109e0*/  SHFL.UP P6, R14, R13, R12, R11 ;  /* 0x0400000c0d0e7389 */ /* 0x0002a400000c000b */
[----:B012---:R-:W-:Y:S01]  /*109f0*/  ENDCOLLECTIVE ;  /* 0x000000000000791b */ /* 0x007fe20003800000 */
.L_x_13159:
[----:B------:R-:W-:Y:S05]  /*10a00*/  BSYNC B0 ;  /* 0x0000000000007941 */ /* 0x000fea0003800000 */
.L_x_13158:
        /* <DEDUP_REMOVED lines=8> */
.L_x_13160:
[----:B------:R-:W-:Y:S01]  /*10a90*/  IMAD.MOV.U32 R12, RZ, RZ, 0x4 ;  /* 0x00000004ff0c7424 */ /* 0x000fe200078e00ff */
[----:B------:R-:W-:-:S05]  /*10aa0*/  SEL R2, R14, RZ, P2 ;  /* 0x000000ff0e027207 */ /* 0x000fca0001000000 */
[----:B------:R-:W-:-:S05]  /*10ab0*/  IMAD.IADD R2, R13, 0x1, R2 ;  /* 0x000000010d027824 */ /* 0x000fca00078e0202 */
[----:B------:R-:W-:-:S07]  /*10ac0*/  MOV R13, R2 ;  /* 0x00000002000d7202 */ /* 0x000fce0000000f00 */
[----:B------:R-:W-:Y:S05]  /*10ad0*/  WARPSYNC.COLLECTIVE R15, `(.L_x_13161) ;  /* 0x000000000f087348 */ /* 0x000fea0003c00000 */
[----:B------:R0:W1:Y:S02]  /*10ae0*/  SHFL.UP P6, R14, R13, R12, R11 ;  /* 0x0400000c0d0e7389 */ /* 0x00006400000c000b */
[----:B01----:R-:W-:Y:S01]  /*10af0*/  ENDCOLLECTIVE ;  /* 0x000000000000791b */ /* 0x003fe20003800000 */
.L_x_13161:
[----:B------:R-:W-:Y:S01]  /*10b00*/  IMAD.MOV.U32 R12, RZ, RZ, 0x8 ;  /* 0x00000008ff0c7424 */ /* 0x000fe200078e00ff */
[----:B------:R-:W-:-:S05]  /*10b10*/  SEL R3, R14, RZ, P3 ;  /* 0x000000ff0e037207 */ /* 0x000fca0001800000 */
[----:B------:R-:W-:-:S04]  /*10b20*/  IMAD.IADD R3, R2, 0x1, R3 ;  /* 0x0000000102037824 */ /* 0x000fc800078e0203 */
[----:B------:R-:W-:-:S07]  /*10b30*/  IMAD.MOV.U32 R13, RZ, RZ, R3 ;  /* 0x000000ffff0d7224 */ /* 0x000fce00078e0003 */
[----:B------:R-:W-:Y:S05]  /*10b40*/  WARPSYNC.COLLECTIVE R15, `(.L_x_13162) ;  /* 0x000000000f087348 */ /* 0x000fea0003c00000 */
[----:B------:R0:W1:Y:S02]  /*10b50*/  SHFL.UP P6, R14, R13, R12, R11 ;  /* 0x0400000c0d0e7389 */ /* 0x00006400000c000b */
[----:B01----:R-:W-:Y:S01]  /*10b60*/  ENDCOLLECTIVE ;  /* 0x000000000000791b */ /* 0x003fe20003800000 */
.L_x_13162:
[----:B------:R-:W-:Y:S02]  /*10b70*/  MOV R12, 0x10 ;  /* 0x00000010000c7802 */ /* 0x000fe40000000f00 */
[----:B------:R-:W-:-:S05]  /*10b80*/  SEL R4, R14, RZ, P4 ;  /* 0x000000ff0e047207 */ /* 0x000fca0002000000 */
[----:B------:R-:W-:-:S04]  /*10b90*/  IMAD.IADD R4, R3, 0x1, R4 ;  /* 0x0000000103047824 */ /* 0x000fc800078e0204 */
[----:B------:R-:W-:-:S07]  /*10ba0*/  IMAD.MOV.U32 R13, RZ, RZ, R4 ;  /* 0x000000ffff0d7224 */ /* 0x000fce00078e0004 */
[----:B------:R-:W-:Y:S05]  /*10bb0*/  WARPSYNC.COLLECTIVE R15, `(.L_x_13163) ;  /* 0x000000000f087348 */ /* 0x000fea0003c00000 */
[----:B------:R0:W1:Y:S02]  /*10bc0*/  SHFL.UP P6, R14, R13, R12, R11 ;  /* 0x0400000c0d0e7389 */ /* 0x00006400000c000b */
[----:B01----:R-:W-:Y:S01]  /*10bd0*/  ENDCOLLECTIVE ;  /* 0x000000000000791b */ /* 0x003fe20003800000 */
.L_x_13163:
        /* <DEDUP_REMOVED lines=8> */
.L_x_13164:
[----:B------:R-:W-:Y:S05]  /*10c60*/  BRA `(.L_x_13165) ;  /* 0xffffffb400b47947 */ /* 0x000fea000383ffff */
.L_x_13024:
[----:B------:R-:W-:Y:S01]  /*10c70*/  BSSY B0, `(.L_x_13166) ;  /* 0x0000006000007945 */ /* 0x000fe20003800000 */
[----:B------:R-:W-:Y:S01]  /*10c80*/  PLOP3.LUT P6, PT, P6, PT, PT, 0x8, 0x0 ;  /* 0x000000000000781c */ /* 0x000fe200037ce170 */
[----:B------:R-:W-:-:S12]  /*10c90*/  IMAD.MOV.U32 R15, RZ, RZ, -0x1 ;  /* 0xffffffffff0f7424 */ /* 0x000fd800078e00ff */
[----:B0-----:R-:W-:Y:S05]  /*10ca0*/  WARPSYNC.COLLECTIVE R15, `(.L_x_13167) ;  /* 0x000000000f087348 */ /* 0x001fea0003c00000 */
[----:B------:R-:W-:Y:S01]  /*10cb0*/  VOTE.ANY R14, PT, P6 ;  /* 0x00000000000e7806 */ /* 0x000fe200030e0100 */
[----:B0-----:R-:W-:Y:S06]  /*10cc0*/  ENDCOLLECTIVE ;  /* 0x000000000000791b */ /* 0x001fec0003800000 */
.L_x_13167:
[----:B------:R-:W-:Y:S05]  /*10cd0*/  BSYNC B0 ;  /* 0x0000000000007941 */ /* 0x000fea0003800000 */
.L_x_13166:
        /* <DEDUP_REMOVED lines=9> */
.L_x_13168:
[----:B------:R-:W-:Y:S01]  /*10d70*/  IMAD.MOV.U32 R5, RZ, RZ, R14 ;  /* 0x000000ffff057224 */ /* 0x000fe200078e000e */
[----:B------:R-:W-:Y:S06]  /*10d80*/  BRA `(.L_x_13169) ;  /* 0xffffffb400a47947 */ /* 0x000fec000383ffff */
.L_x_13026:
[----:B------:R-:W-:Y:S01]  /*10d90*/  BSSY B0, `(.L_x_13170) ;  /* 0x0000007000007945 */ /* 0x000fe20003800000 */
[----:B------:R-:W-:Y:S01]  /*10da0*/  IMAD.MOV.U32 R13, RZ, RZ, R2 ;  /* 0x000000ffff0d7224 */ /* 0x000fe200078e0002 */
[----:B------:R-:W-:Y:S01]  /*10db0*/  MOV R15, 0xffffffff ;  /* 0xffffffff000f7802 */ /* 0x000fe20000000f00 */
[----:B------:R-:W-:-:S07]  /*10dc0*/  IMAD.MOV.U32 R11, RZ, RZ, 0x1f ;  /* 0x0000001fff0b7424 */ /* 0x000fce00078e00ff */
[----:B012---:R-:W-:Y:S05]  /*10dd0*/  WARPSYNC.COLLECTIVE R15, `(.L_x_13171) ;  /* 0x000000000f087348 */ /* 0x007fea0003c00000 */
[----:B------:R3:W4:Y:S02]  /*10de0*/  SHFL.IDX P6, R14, R13, R12, R11 ;  /* 0x0000000c0d0e7389 */ /* 0x00072400000c000b */
[----:B01234-:R-:W-:Y:S01]  /*10df0*/  ENDCOLLECTIVE ;  /* 0x000000000000791b */ /* 0x01ffe20003800000 */
.L_x_13171:
[----:B------:R-:W-:Y:S05]  /*10e00*/  BSYNC B0 ;  /* 0x0000000000007941 */ /* 0x000fea0003800000 */
.L_x_13170:
[----:B------:R-:W-:Y:S05]  /*10e10*/  BRA `(.L_x_13025) ;  /* 0xffffffb4009c7947 */ /* 0x000fea000383ffff */
.L_x_13030:
[----:B0-----:R0:W3:Y:S02]  /*10e20*/  SYNCS.PHASECHK.TRANS64.TRYWAIT P0, [R5+URZ+0x16820], R0 ;  /* 0x01682000050075a7 */ /* 0x0010e4000800017f */
[----:B---3--:R-:W-:Y:S05]  /*10e30*/  @!P0 NANOSLEEP.SYNCS 0x989680 ;  /* 0x009896800000895d */ /* 0x008fea0003900000 */
[----:B------:R-:W3:Y:S02]  /*10e40*/  @!P0 SYNCS.PHASECHK.TRANS64 P0, [R5+URZ+0x16820], R0 ;  /* 0x01682000050085a7 */ /* 0x000ee4000800007f */
[----:B---3--:R-:W-:Y:S05]  /*10e50*/  @!P0 BRA `(.L_x_13030) ;  /* 0xfffffffc00f08947 */ /* 0x008fea000383ffff */
[----:B------:R-:W-:Y:S05]  /*10e60*/  BRA `(.L_x_13172) ;  /* 0xffffffb800887947 */ /* 0x000fea000383ffff */
.L_x_13031:
        /* <DEDUP_REMOVED lines=11> */
.L_x_13174:
[----:B------:R-:W-:Y:S05]  /*10f20*/  BSYNC B0 ;  /* 0x0000000000007941 */ /* 0x000fea0003800000 */
.L_x_13173:
[----:B------:R-:W-:Y:S05]  /*10f30*/  BRA `(.L_x_13175) ;  /* 0xffffffb800707947 */ /* 0x000fea000383ffff */
.L_x_13034:
[----:B------:R-:W-:Y:S01]  /*10f40*/  BSSY B1, `(.L_x_13176) ;  /* 0x0000006000017945 */ /* 0x000fe20003800000 */
[----:B------:R-:W-:-:S07]  /*10f50*/  IMAD.MOV.U32 R15, RZ, RZ, -0x1 ;  /* 0xffffffffff0f7424 */ /* 0x000fce00078e00ff */
[----:B012---:R-:W-:Y:S05]  /*10f60*/  WARPSYNC.COLLECTIVE R15, `(.L_x_13177) ;  /* 0x000000000f0c7348 */ /* 0x007fea0003c00000 */
[----:B------:R-:W-:Y:S02]  /*10f70*/  ELECT P6, UR62, PT ;  /* 0x00000000003e782f */ /* 0x000fe400038c0000 */
[----:B------:R-:W-:Y:S01]  /*10f80*/  MOV R14, UR62 ;  /* 0x0000003e000e7c02 */ /* 0x000fe20008000f00 */
[----:B012---:R-:W-:Y:S10]  /*10f90*/  ENDCOLLECTIVE ;  /* 0x000000000000791b */ /* 0x007ff40003800000 */
.L_x_13177:
[----:B------:R-:W-:Y:S05]  /*10fa0*/  BSYNC B1 ;  /* 0x0000000000017941 */ /* 0x000fea0003800000 */
.L_x_13176:
[----:B------:R-:W-:Y:S05]  /*10fb0*/  BRA `(.L_x_13178) ;  /* 0xffffffb800687947 */ /* 0x000fea000383ffff */
.L_x_13036:
[----:B0-----:R0:W3:Y:S02]  /*10fc0*/  SYNCS.PHASECHK.TRANS64.TRYWAIT P1, [R3+URZ+0x16840], R2 ;  /* 0x01684002030075a7 */ /* 0x0010e4000802017f */
[----:B---3--:R-:W-:Y:S05]  /*10fd0*/  @!P1 NANOSLEEP.SYNCS 0x989680 ;  /* 0x009896800000995d */ /* 0x008fea0003900000 */
[----:B------:R-:W3:Y:S02]  /*10fe0*/  @!P1 SYNCS.PHASECHK.TRANS64 P1, [R3+URZ+0x16840], R2 ;  /* 0x01684002030095a7 */ /* 0x000ee4000802007f */
[----:B---3--:R-:W-:Y:S05]  /*10ff0*/  @!P1 BRA `(.L_x_13036) ;  /* 0xfffffffc00f09947 */ /* 0x008fea000383ffff */
[----:B------:R-:W-:Y:S05]  /*11000*/  BRA `(.L_x_13179) ;  /* 0xffffffb800887947 */ /* 0x000fea000383ffff */
.L_x_13038:
[----:B---3--:R3:W4:Y:S02]  /*11010*/  SYNCS.PHASECHK.TRANS64.TRYWAIT P1, [R25+URZ+0x16840], R0 ;  /* 0x01684000190075a7 */ /* 0x008724000802017f */
[----:B----4-:R-:W-:Y:S05]  /*11020*/  @!P1 NANOSLEEP.SYNCS 0x989680 ;  /* 0x009896800000995d */ /* 0x010fea0003900000 */
[----:B------:R-:W4:Y:S02]  /*11030*/  @!P1 SYNCS.PHASECHK.TRANS64 P1, [R25+URZ+0x16840], R0 ;  /* 0x01684000190095a7 */ /* 0x000f24000802007f */
[----:B----4-:R-:W-:Y:S05]  /*11040*/  @!P1 BRA `(.L_x_13038) ;  /* 0xfffffffc00f09947 */ /* 0x010fea000383ffff */
[----:B------:R-:W-:Y:S05]  /*11050*/  BRA `(.L_x_13180) ;  /* 0xffffffb800947947 */ /* 0x000fea000383ffff */
.L_x_13040:
[----:B----4-:R4:W0:Y:S02]  /*11060*/  SYNCS.PHASECHK.TRANS64.TRYWAIT P1, [R3+URZ+0x16860], R2 ;  /* 0x01686002030075a7 */ /* 0x010824000802017f */
[----:B0-----:R-:W-:Y:S05]  /*11070*/  @!P1 NANOSLEEP.SYNCS 0x989680 ;  /* 0x009896800000995d */ /* 0x001fea0003900000 */
[----:B------:R-:W0:Y:S02]  /*11080*/  @!P1 SYNCS.PHASECHK.TRANS64 P1, [R3+URZ+0x16860], R2 ;  /* 0x01686002030095a7 */ /* 0x000e24000802007f */
[----:B0-----:R-:W-:Y:S05]  /*11090*/  @!P1 BRA `(.L_x_13040) ;  /* 0xfffffffc00f09947 */ /* 0x001fea000383ffff */
[----:B------:R-:W-:Y:S05]  /*110a0*/  BRA `(.L_x_13181) ;  /* 0xffffffb800907947 */ /* 0x000fea000383ffff */
.L_x_13182:
        /* <DEDUP_REMOVED lines=13> */
.L_x_15862:


//--------------------- .text._ZN7cutlass13device_kernelIN5flash11enable_sm90INS1_16FlashAttnFwdSm90INS1_25CollectiveMainloopFwdSm90ILi2EN4cute5tupleIJNS5_1CILi1EEES8_S8_EEENS6_IJNS7_ILi192EEENS7_ILi128EEENS7_ILi64EEEEEELi64ENS_10bfloat16_tEfNS_4arch4Sm90ELb0ELb0ELb0ELb1ELb1ELb1ELb0ELb1ELb1ELb1ELb0ELb0EEENS1_21CollectiveEpilogueFwdINS6_IJSA_SC_SB_EEES9_SE_SG_Li384ELb1ELb1ELb0ELb0EEENS1_36VarlenDynamicPersistentTileSchedulerILi192ELi128ELi384ELi128ELb0ELb1ELb1ELb0ELb1ELb1EEEEEEEEEvNT_6ParamsE --------------------------
	.section	.text._ZN7cutlass13device_kernelIN5flash11enable_sm90INS1_16FlashAttnFwdSm90INS1_25CollectiveMainloopFwdSm90ILi2EN4cute5tupleIJNS5_1CILi1EEES8_S8_EEENS6_IJNS7_ILi192EEENS7_ILi128EEENS7_ILi64EEEEEELi64ENS_10bfloat16_tEfNS_4arch4Sm90ELb0ELb0ELb0ELb1ELb1ELb1ELb0ELb1ELb1ELb1ELb0ELb0EEENS1_21CollectiveEpilogueFwdINS6_IJSA_SC_SB_EEES9_SE_SG_Li384ELb1ELb1ELb0ELb0EEENS1_36VarlenDynamicPersistentTileSchedulerILi192ELi128ELi384ELi128ELb0ELb1ELb1ELb0ELb1ELb1EEEEEEEEEvNT_6ParamsE,"ax",@progbits
	.align	128
.text._ZN7cutlass13device_kernelIN5flash11enable_sm90INS1_16FlashAttnFwdSm90INS1_25CollectiveMainloopFwdSm90ILi2EN4cute5tupleIJNS5_1CILi1EEES8_S8_EEENS6_IJNS7_ILi192EEENS7_ILi128EEENS7_ILi64EEEEEELi64ENS_10bfloat16_tEfNS_4arch4Sm90ELb0ELb0ELb0ELb1ELb1ELb1ELb0ELb1ELb1ELb1ELb0ELb0EEENS1_21CollectiveEpilogueFwdINS6_IJSA_SC_SB_EEES9_SE_SG_Li384ELb1ELb1ELb0ELb0EEENS1_36VarlenDynamicPersistentTileSchedulerILi192ELi128ELi384ELi128ELb0ELb1ELb1ELb0ELb1ELb1EEEEEEEEEvNT_6ParamsE:
        .type           _ZN7cutlass13device_kernelIN5flash11enable_sm90INS1_16FlashAttnFwdSm90INS1_25CollectiveMainloopFwdSm90ILi2EN4cute5tupleIJNS5_1CILi1EEES8_S8_EEENS6_IJNS7_ILi192EEENS7_ILi128EEENS7_ILi64EEEEEELi64ENS_10bfloat16_tEfNS_4arch4Sm90ELb0ELb0ELb0ELb1ELb1ELb1ELb0ELb1ELb1ELb1ELb0ELb0EEENS1_21CollectiveEpilogueFwdINS6_IJSA_SC_SB_EEES9_SE_SG_Li384ELb1ELb1ELb0ELb0EEENS1_36VarlenDynamicPersistentTileSchedulerILi192ELi128ELi384ELi128ELb0ELb1ELb1ELb0ELb1ELb1EEEEEEEEEvNT_6ParamsE,@function
        .size           _ZN7cutlass13device_kernelIN5flash11enable_sm90INS1_16FlashAttnFwdSm90INS1_25CollectiveMainloopFwdSm90ILi2EN4cute5tupleIJNS5_1CILi1EEES8_S8_EEENS6_IJNS7_ILi192EEENS7_ILi128EEENS7_ILi64EEEEEELi64ENS_10bfloat16_tEfNS_4arch4Sm90ELb0ELb0ELb0ELb1ELb1ELb1ELb0ELb1ELb1ELb1ELb0ELb0EEENS1_21CollectiveEpilogueFwdINS6_IJSA_SC_SB_EEES9_SE_SG_Li384ELb1ELb1ELb0ELb0EEENS1_36VarlenDynamicPersistentTileSchedulerILi192ELi128ELi384ELi128ELb0ELb1ELb1ELb0ELb1ELb1EEEEEEEEEvNT_6ParamsE,(.L_x_15863 - _ZN7cutlass13device_kernelIN5flash11enable_sm90INS1_16FlashAttnFwdSm90INS1_25CollectiveMainloopFwdSm90ILi2EN4cute5tupleIJNS5_1CILi1EEES8_S8_EEENS6_IJNS7_ILi192EEENS7_ILi128EEENS7_ILi64EEEEEELi64ENS_10bfloat16_tEfNS_4arch4Sm90ELb0ELb0ELb0ELb1ELb1ELb1ELb0ELb1ELb1ELb1ELb0ELb0EEENS1_21CollectiveEpilogueFwdINS6_IJSA_SC_SB_EEES9_SE_SG_Li384ELb1ELb1ELb0ELb0EEENS1_36VarlenDynamicPersistentTileSchedulerILi192ELi128ELi384ELi128ELb0ELb1ELb1ELb0ELb1ELb1EEEEEEEEEvNT_6ParamsE)
        .other          _ZN7cutlass13device_kernelIN5flash11enable_sm90INS1_16FlashAttnFwdSm90INS1_25CollectiveMainloopFwdSm90ILi2EN4cute5tupleIJNS5_1CILi1EEES8_S8_EEENS6_IJNS7_ILi192EEENS7_ILi128EEENS7_ILi64EEEEEELi64ENS_10bfloat16_tEfNS_4arch4Sm90ELb0ELb0ELb0ELb1ELb1ELb1ELb0ELb1ELb1ELb1ELb0ELb0EEENS1_21CollectiveEpilogueFwdINS6_IJSA_SC_SB_EEES9_SE_SG_Li384ELb1ELb1ELb0ELb0EEENS1_36VarlenDynamicPersistentTileSchedulerILi192ELi128ELi384ELi128ELb0ELb1ELb1ELb0ELb1ELb1EEEEEEEEEvNT_6ParamsE,@"STO_CUDA_ENTRY STV_DEFAULT"
_ZN7cutlass13device_kernelIN5flash11enable_sm90INS1_16FlashAttnFwdSm90INS1_25CollectiveMainloopFwdSm90ILi2EN4cute5tupleIJNS5_1CILi1EEES8_S8_EEENS6_IJNS7_ILi192EEENS7_ILi128EEENS7_ILi64EEEEEELi64ENS_10bfloat16_tEfNS_4arch4Sm90ELb0ELb0ELb0ELb1ELb1ELb1ELb0ELb1ELb1ELb1ELb0ELb0EEENS1_21CollectiveEpilogueFwdINS6_IJSA_SC_SB_EEES9_SE_SG_Li384ELb1ELb1ELb0ELb0EEENS1_36VarlenDynamicPersistentTileSchedulerILi192ELi128ELi384ELi128ELb0ELb1ELb1ELb0ELb1ELb1EEEEEEEEEvNT_6ParamsE:
        /* <DEDUP_REMOVED lines=18> */
.L_x_13184:
[----:B------:R-:W-:Y:S05]  /*0120*/  BSYNC B0 ;  /* 0x0000000000007941 */ /* 0x000fea0003800000 */
.L_x_13183:
        /* <DEDUP_REMOVED lines=41> */
.L_x_13185:
        /* <DEDUP_REMOVED lines=22> */
.L_x_13186:
        /* <DEDUP_REMOVED lines=18> */
.L_x_13187:
        /* <DEDUP_REMOVED lines=22> */
.L_x_13188:
        /* <DEDUP_REMOVED lines=22> */
.L_x_13189:
        /* <DEDUP_REMOVED lines=8> */
.L_x_13192:
[----:B------:R-:W-:-:S08]  /*0980*/  NOP ;  /* 0x0000000000007918 */ /* 0x000fd00000000000 */
[----:B------:R-:W0:Y:S02]  /*0990*/  USETMAXREG.TRY_ALLOC.CTAPOOL UP0, 0xa0 ;  /* 0x000000a0000079c8 */ /* 0x000e240008000600 */
[----:B0-----:R-:W-:-:S13]  /*09a0*/  PLOP3.LUT P0, PT, PT, PT, UP0, 0x80, 0x0 ;  /* 0x000000000000781c */ /* 0x001fda0003f0f008 */
[----:B------:R-:W-:Y:S05]  /*09b0*/  @!P0 BRA `(.L_x_13192) ;  /* 0xfffffffc00f08947 */ /* 0x000fea000383ffff */
[----:B------:R-:W2:Y:S01]  /*09c0*/  LDL.LU R0, [R1] ;  /* 0x0000000001007983 */ /* 0x000ea20000300800 */
[----:B------:R-:W0:Y:S01]  /*09d0*/  S2R R2, SR_TID.X ;  /* 0x0000000000027919 */ /* 0x000e220000002100 */
[----:B------:R-:W1:Y:S01]  /*09e0*/  S2UR UR38, SR_CgaCtaId ;  /* 0x00000000002679c3 */ /* 0x000e620000008800 */
[----:B------:R-:W-:Y:S01]  /*09f0*/  UMOV UR4, 0x400 ;  /* 0x0000040000047882 */ /* 0x000fe20000000000 */
[----:B0-----:R-:W-:-:S06]  /*0a00*/  SHF.R.U32.HI R2, RZ, 0x7, R2 ;  /* 0x00000007ff027819 */ /* 0x001fcc0000011602 */
[----:B------:R-:W-:Y:S06]  /*0a10*/  BAR.ARV 0x8, 0x200 ;  /* 0x0208000000007b1d */ /* 0x000fec0000002000 */
[----:B------:R-:W-:-:S13]  /*0a20*/  ISETP.NE.AND P0, PT, R2, 0x1, PT ;  /* 0x000000010200780c */ /* 0x000fda0003f05270 */
[----:B------:R-:W-:Y:S08]  /*0a30*/  @!P0 BAR.ARV 0x9, 0x100 ;  /* 0x0244000000008b1d */ /* 0x000ff00000002000 */
[----:B------:R-:W-:Y:S01]  /*0a40*/  BAR.SYNC.DEFER_BLOCKING 0x5, 0x200 ;  /* 0x0148000000007b1d */ /* 0x000fe20000010000 */
[----:B-1----:R-:W-:-:S06]  /*0a50*/  ULEA UR4, UR38, UR4, 0x18 ;  /* 0x0000000426047291 */ /* 0x002fcc000f8ec03f */
[----:B------:R-:W-:Y:S01]  /*0a60*/  IMAD.U32 R18, RZ, RZ, UR4 ;  /* 0x00000004ff127e24 */ /* 0x000fe2000f8e00ff */
[----:B------:R-:W-:-:S04]  /*0a70*/  ULDC UR4, c[0x0][0xc3c] ;  /* 0x00030f0000047ab9 */ /* 0x000fc80000000800 */
[----:B------:R-:W0:Y:S01]  /*0a80*/  LDS.128 R32, [R18+0x168d0] ;  /* 0x0168d00012207984 */ /* 0x000e220000000c00 */
[----:B------:R-:W-:Y:S06]  /*0a90*/  BAR.ARV 0x4, 0x200 ;  /* 0x0108000000007b1d */ /* 0x000fec0000002000 */
[----:B--2---:R-:W-:-:S04]  /*0aa0*/  LOP3.LUT R0, R0, 0xffffffef, RZ, 0xc0, !PT ;  /* 0xffffffef00007812 */ /* 0x004fc800078ec0ff */
[----:B------:R-:W-:-:S05]  /*0ab0*/  @P0 LOP3.LUT R0, R0, 0x10, RZ, 0xfc, !PT ;  /* 0x0000001000000812 */ /* 0x000fca00078efcff */
[----:B------:R4:W-:Y:S01]  /*0ac0*/  STL [R1], R0 ;  /* 0x0000000001007387 */ /* 0x0009e20000100800 */
[----:B0-----:R-:W-:-:S13]  /*0ad0*/  ISETP.GE.AND P0, PT, R35, UR4, PT ;  /* 0x0000000423007c0c */ /* 0x001fda000bf06270 */
[----:B----4-:R-:W-:Y:S05]  /*0ae0*/  @P0 BRA `(.L_x_13193) ;  /* 0x0000014000e40947 */ /* 0x010fea0003800000 */
[----:B------:R-:W0:Y:S01]  /*0af0*/  S2R R0, SR_TID.X ;  /* 0x0000000000007919 */ /* 0x000e220000002100 */
[----:B------:R-:W-:Y:S01]  /*0b00*/  IMAD.MOV.U32 R19, RZ, RZ, RZ ;  /* 0x000000ffff137224 */ /* 0x000fe200078e00ff */
[----:B------:R-:W-:Y:S01]  /*0b10*/  CS2R R154, SRZ ;  /* 0x00000000009a7805 */ /* 0x000fe2000001ff00 */
[----:B------:R-:W-:Y:S01]  /*0b20*/  IMAD.MOV.U32 R157, RZ, RZ, RZ ;  /* 0x000000ffff9d7224 */ /* 0x000fe200078e00ff */
[----:B------:R-:W-:Y:S01]  /*0b30*/  ULOP3.LUT UR39, UR36, 0x1, URZ, 0xfc, !UPT ;  /* 0x0000000124277892 */ /* 0x000fe2000f8efc3f */
[----:B------:R-:W-:Y:S01]  /*0b40*/  UMOV UR37, URZ ;  /* 0x0000003f00257c82 */ /* 0x000fe20008000000 */
[----:B0-----:R-:W-:-:S05]  /*0b50*/  VIADD R10, R0, 0xffffff80 ;  /* 0xffffff80000a7836 */ /* 0x001fca0000000000 */
[----:B------:R-:W-:-:S04]  /*0b60*/  SHF.R.S32.HI R0, RZ, 0x1f, R10 ;  /* 0x0000001fff007819 */ /* 0x000fc8000001140a */
[----:B------:R-:W-:-:S04]  /*0b70*/  LEA.HI R2, R0, R10, RZ, 0x7 ;  /* 0x0000000a00027211 */ /* 0x000fc800078f38ff */
[----:B------:R-:W-:Y:S02]  /*0b80*/  LOP3.LUT R3, R2, 0xffffff80, RZ, 0xc0, !PT ;  /* 0xffffff8002037812 */ /* 0x000fe400078ec0ff */
[----:B------:R-:W-:Y:S02]  /*0b90*/  SHF.R.S32.HI R11, RZ, 0x7, R2 ;  /* 0x00000007ff0b7819 */ /* 0x000fe40000011402 */
[-C--:B------:R-:W-:Y:S01]  /*0ba0*/  LEA.HI R2, R0, R10.reuse, RZ, 0x5 ;  /* 0x0000000a00027211 */ /* 0x080fe200078f28ff */
[----:B------:R-:W-:Y:S01]  /*0bb0*/  IMAD.IADD R12, R10, 0x1, -R3 ;  /* 0x000000010a0c7824 */ /* 0x000fe200078e0a03 */
[----:B------:R-:W-:Y:S02]  /*0bc0*/  LEA.HI R3, R0, R10, RZ, 0x4 ;  /* 0x0000000a00037211 */ /* 0x000fe400078f20ff */
[----:B------:R-:W-:Y:S02]  /*0bd0*/  SHF.R.S32.HI R13, RZ, 0x5, R2 ;  /* 0x00000005ff0d7819 */ /* 0x000fe40000011402 */
[----:B------:R-:W-:-:S02]  /*0be0*/  SHF.R.S32.HI R6, RZ, 0x1f, R12 ;  /* 0x0000001fff067819 */ /* 0x000fc4000001140c */
[----:B------:R-:W-:Y:S02]  /*0bf0*/  SHF.R.S32.HI R4, RZ, 0x4, R3 ;  /* 0x00000004ff047819 */ /* 0x000fe40000011403 */
[----:B------:R-:W-:Y:S02]  /*0c00*/  LEA.HI R7, R6, R12, RZ, 0x2 ;  /* 0x0000000c06077211 */ /* 0x000fe400078f10ff */
[C---:B------:R-:W-:Y:S02]  /*0c10*/  LEA.HI R5, R3.reuse, R4, RZ, 0x1 ;  /* 0x0000000403057211 */ /* 0x040fe400078f08ff */
[--C-:B------:R-:W-:Y:S02]  /*0c20*/  SHF.R.S32.HI R8, RZ, 0x2, R7.reuse ;  /* 0x00000002ff087819 */ /* 0x100fe40000011407 */
[----:B------:R-:W-:Y:S02]  /*0c30*/  SHF.R.S32.HI R9, RZ, 0x1f, R7 ;  /* 0x0000001fff097819 */ /* 0x000fe40000011407 */
[----:B------:R-:W-:-:S02]  /*0c40*/  LOP3.LUT R3, R3, 0x3fffff0, RZ, 0xc0, !PT ;  /* 0x03fffff003037812 */ /* 0x000fc400078ec0ff */
[----:B------:R-:W-:Y:S02]  /*0c50*/  LEA.HI R9, R9, R8, RZ, 0x3 ;  /* 0x0000000809097211 */ /* 0x000fe400078f18ff */
[----:B------:R-:W-:Y:S01]  /*0c60*/  LOP3.LUT R5, R5, 0x1ffffffe, RZ, 0xc0, !PT ;  /* 0x1ffffffe05057812 */ /* 0x000fe200078ec0ff */
[----:B------:R-:W-:Y:S01]  /*0c70*/  IMAD.IADD R3, R10, 0x1, -R3 ;  /* 0x000000010a037824 */ /* 0x000fe200078e0a03 */
[----:B------:R-:W-:Y:S02]  /*0c80*/  LOP3.LUT R9, R9, 0xfffffff8, RZ, 0xc0, !PT ;  /* 0xfffffff809097812 */ /* 0x000fe400078ec0ff */
[----:B------:R-:W-:Y:S01]  /*0c90*/  LOP3.LUT R7, R7, 0x7ffffffc, RZ, 0xc0, !PT ;  /* 0x7ffffffc07077812 */ /* 0x000fe200078ec0ff */
[----:B------:R-:W-:Y:S01]  /*0ca0*/  IMAD.IADD R5, R4, 0x1, -R5 ;  /* 0x0000000104057824 */ /* 0x000fe200078e0a05 */
[----:B------:R-:W-:Y:S01]  /*0cb0*/  LEA.HI R6, R6, R12, RZ, 0x5 ;  /* 0x0000000c06067211 */ /* 0x000fe200078f28ff */
[----:B------:R-:W-:Y:S01]  /*0cc0*/  IMAD.IADD R9, R8, 0x1, -R9 ;  /* 0x0000000108097824 */ /* 0x000fe200078e0a09 */
[----:B------:R-:W-:Y:S01]  /*0cd0*/  IADD3 R7, R12, -R7, RZ ;  /* 0x800000070c077210 */ /* 0x000fe20007ffe0ff */
[----:B------:R-:W-:Y:S01]  /*0ce0*/  IMAD R2, R13, 0x10, R3 ;  /* 0x000000100d027824 */ /* 0x000fe200078e0203 */
[----:B------:R-:W-:Y:S01]  /*0cf0*/  SHF.R.S32.HI R6, RZ, 0x5, R6 ;  /* 0x00000005ff067819 */ /* 0x000fe20000011406 */
[----:B------:R-:W-:-:S02]  /*0d00*/  IMAD.MOV.U32 R8, RZ, RZ, -0x2 ;  /* 0xfffffffeff087424 */ /* 0x000fc400078e00ff */
[----:B------:R-:W-:-:S04]  /*0d10*/  IMAD.HI R4, R11, 0x55555556, RZ ;  /* 0x555555560b047827 */ /* 0x000fc800078e02ff */
[----:B------:R-:W-:Y:S01]  /*0d20*/  IMAD R5, R2, 0x8, R5 ;  /* 0x0000000802057824 */ /* 0x000fe200078e0205 */
[----:B------:R-:W-:Y:S01]  /*0d30*/  LEA.HI R4, R4, R4, RZ, 0x1 ;  /* 0x0000000404047211 */ /* 0x000fe200078f08ff */
[----:B------:R-:W-:Y:S02]  /*0d40*/  IMAD R2, R7, R8, 0x80 ;  /* 0x0000008007027424 */ /* 0x000fe400078e0208 */
[----:B------:R-:W-:Y:S02]  /*0d50*/  IMAD R9, R6, 0x10, R9 ;  /* 0x0000001006097824 */ /* 0x000fe400078e0209 */
[----:B------:R-:W-:Y:S01]  /*0d60*/  IMAD R4, R4, -0x3, R11 ;  /* 0xfffffffd04047824 */ /* 0x000fe200078e020b */
[----:B------:R0:W-:Y:S01]  /*0d70*/  STL [R1+0x5c], R2 ;  /* 0x00005c0201007387 */ /* 0x0001e20000100800 */
[----:B------:R-:W-:Y:S02]  /*0d80*/  IMAD.SHL.U32 R5, R5, 0x8, RZ ;  /* 0x0000000805057824 */ /* 0x000fe400078e00ff */
[----:B------:R-:W-:-:S05]  /*0d90*/  IMAD R6, R4, 0x40, R9 ;  /* 0x0000004004067824 */ /* 0x000fca00078e0209 */
[----:B------:R-:W-:Y:S01]  /*0da0*/  STL [R1+0x58], R6 ;  /* 0x0000580601007387 */ /* 0x000fe20000100800 */
[CC--:B0-----:R-:W-:Y:S02]  /*0db0*/  LEA.HI R2, R0.reuse, R10.reuse, RZ, 0x2 ;  /* 0x0000000a00027211 */ /* 0x0c1fe400078f10ff */
[----:B------:R-:W-:Y:S02]  /*0dc0*/  LEA.HI R0, R0, R10, RZ, 0x3 ;  /* 0x0000000a00007211 */ /* 0x000fe400078f18ff */
[--C-:B------:R-:W-:Y:S02]  /*0dd0*/  SHF.R.S32.HI R152, RZ, 0x2, R2.reuse ;  /* 0x00000002ff987819 */ /* 0x100fe40000011402 */
[----:B------:R-:W-:Y:S02]  /*0de0*/  SHF.R.S32.HI R3, RZ, 0x1f, R2 ;  /* 0x0000001fff037819 */ /* 0x000fe40000011402 */
[----:B------:R-:W-:Y:S01]  /*0df0*/  SHF.R.S32.HI R4, RZ, 0x3, R0 ;  /* 0x00000003ff047819 */ /* 0x000fe20000011400 */
[----:B------:R-:W-:Y:S01]  /*0e00*/  VIADD R9, R152, 0x60 ;  /* 0x0000006098097836 */ /* 0x000fe20000000000 */
[----:B------:R-:W-:-:S02]  /*0e10*/  LOP3.LUT R0, R0, 0xfffffff8, RZ, 0xc0, !PT ;  /* 0xfffffff800007812 */ /* 0x000fc400078ec0ff */
[----:B------:R-:W-:Y:S02]  /*0e20*/  LEA.HI R3, R3, R152, RZ, 0x3 ;  /* 0x0000009803037211 */ /* 0x000fe400078f18ff */
[----:B------:R-:W-:Y:S01]  /*0e30*/  LOP3.LUT R2, R2, 0xfffffffc, RZ, 0xc0, !PT ;  /* 0xfffffffc02027812 */ /* 0x000fe200078ec0ff */
[C---:B------:R-:W-:Y:S01]  /*0e40*/  IMAD.IADD R8, R10.reuse, 0x1, -R0 ;  /* 0x000000010a087824 */ /* 0x040fe200078e0a00 */
[----:B------:R-:W-:Y:S02]  /*0e50*/  LOP3.LUT R3, R3, 0xfffffff8, RZ, 0xc0, !PT ;  /* 0xfffffff803037812 */ /* 0x000fe400078ec0ff */
[----:B------:R-:W-:Y:S01]  /*0e60*/  SHF.R.S32.HI R4, RZ, 0x1f, R9 ;  /* 0x0000001fff047819 */ /* 0x000fe20000011409 */
[----:B------:R-:W-:Y:S02]  /*0e70*/  IMAD.IADD R7, R10, 0x1, -R2 ;  /* 0x000000010a077824 */ /* 0x000fe400078e0a02 */
[----:B------:R-:W-:Y:S01]  /*0e80*/  IMAD.SHL.U32 R8, R8, 0x8, RZ ;  /* 0x0000000808087824 */ /* 0x000fe200078e00ff */
[----:B------:R-:W-:Y:S01]  /*0e90*/  LEA.HI R4, R4, R9, RZ, 0x3 ;  /* 0x0000000904047211 */ /* 0x000fe200078f18ff */
[----:B------:R-:W-:Y:S01]  /*0ea0*/  IMAD.IADD R3, R152, 0x1, -R3 ;  /* 0x0000000198037824 */ /* 0x000fe200078e0a03 */
[----:B------:R-:W-:Y:S01]  /*0eb0*/  LEA.HI R0, R7, R7, RZ, 0x1 ;  /* 0x0000000707007211 */ /* 0x000fe200078f08ff */
[----:B------:R-:W-:Y:S01]  /*0ec0*/  IMAD.SHL.U32 R2, R9, 0x40, RZ ;  /* 0x0000004009027824 */ /* 0x000fe200078e00ff */
[----:B------:R-:W-:Y:S01]  /*0ed0*/  STL [R1+0x40], R8 ;  /* 0x0000400801007387 */ /* 0x000fe20000100800 */
[C---:B------:R-:W-:Y:S01]  /*0ee0*/  IMAD.SHL.U32 R22, R7.reuse, 0x4, RZ ;  /* 0x0000000407167824 */ /* 0x040fe200078e00ff */
[----:B------:R-:W-:Y:S01]  /*0ef0*/  SHF.L.U32 R16, R7, 0x3, RZ ;  /* 0x0000000307107819 */ /* 0x000fe200000006ff */
[----:B------:R-:W-:Y:S01]  /*0f00*/  IMAD.SHL.U32 R4, R4, 0x40, RZ ;  /* 0x0000004004047824 */ /* 0x000fe200078e00ff */
[----:B------:R0:W-:Y:S01]  /*0f10*/  STL [R1+0x1c], R3 ;  /* 0x00001c0301007387 */ /* 0x0001e20000100800 */
[----:B------:R-:W-:Y:S01]  /*0f20*/  LOP3.LUT R0, R0, 0x1ffffffe, RZ, 0xc0, !PT ;  /* 0x1ffffffe00007812 */ /* 0x000fe200078ec0ff */
[----:B------:R-:W-:Y:S01]  /*0f30*/  VIADD R156, R22, 0x10 ;  /* 0x00000010169c7836 */ /* 0x000fe20000000000 */
[----:B------:R-:W-:-:S02]  /*0f40*/  SHF.R.S32.HI R17, RZ, 0x1f, R16 ;  /* 0x0000001fff117819 */ /* 0x000fc40000011410 */
[----:B------:R-:W-:Y:S01]  /*0f50*/  LOP3.LUT R4, R4, 0xfffffe00, RZ, 0xc0, !PT ;  /* 0xfffffe0004047812 */ /* 0x000fe200078ec0ff */
[----:B------:R-:W-:Y:S01]  /*0f60*/  IMAD.IADD R0, R7, 0x1, -R0 ;  /* 0x0000000107007824 */ /* 0x000fe200078e0a00 */
[----:B------:R-:W-:Y:S02]  /*0f70*/  SHF.R.S32.HI R7, RZ, 0x1f, R156 ;  /* 0x0000001fff077819 */ /* 0x000fe4000001149c */
[----:B0-----:R-:W-:Y:S01]  /*0f80*/  LOP3.LUT R3, R2, 0x1c0, RZ, 0xc0, !PT ;  /* 0x000001c002037812 */ /* 0x001fe200078ec0ff */
[----:B------:R-:W-:Y:S01]  /*0f90*/  IMAD R0, R0, 0x8, R6 ;  /* 0x0000000800007824 */ /* 0x000fe200078e0206 */
[----:B------:R-:W-:Y:S02]  /*0fa0*/  SHF.R.S32.HI R2, RZ, 0x1f, R8 ;  /* 0x0000001fff027819 */ /* 0x000fe40000011408 */
[----:B------:R-:W-:Y:S02]  /*0fb0*/  SHF.R.U32.HI R8, RZ, 0x3, R3 ;  /* 0x00000003ff087819 */ /* 0x000fe40000011603 */
[----:B------:R-:W-:Y:S01]  /*0fc0*/  LOP3.LUT R3, R3, 0x38, R16, 0xf8, !PT ;  /* 0x0000003803037812 */ /* 0x000fe200078ef810 */
[----:B------:R0:W-:Y:S03]  /*0fd0*/  STL [R1+0x68], R2 ;  /* 0x0000680201007387 */ /* 0x0001e60000100800 */
[----:B------:R-:W-:Y:S01]  /*0fe0*/  LOP3.LUT R3, R4, R3, R8, 0xf6, !PT ;  /* 0x0000000304037212 */ /* 0x000fe200078ef608 */
[----:B------:R-:W-:Y:S01]  /*0ff0*/  IMAD.SHL.U32 R8, R156, 0x2, RZ ;  /* 0x000000029c087824 */ /* 0x000fe200078e00ff */
[----:B------:R1:W-:Y:S02]  /*1000*/  STL [R1+0x24], R4 ;  /* 0x0000240401007387 */ /* 0x0003e40000100800 */
[----:B------:R-:W-:-:S02]  /*1010*/  LEA R3, R3, R18, 0x1 ;  /* 0x0000001203037211 */ /* 0x000fc400078e08ff */
[----:B------:R2:W-:Y:S01]  /*1020*/  STL [R1+0x50], R8 ;  /* 0x0000500801007387 */ /* 0x0005e20000100800 */
[----:B0-----:R-:W-:-:S03]  /*1030*/  VIADD R2, R16, 0x20 ;  /* 0x0000002010027836 */ /* 0x001fc60000000000 */
[----:B------:R2:W-:Y:S01]  /*1040*/  STL [R1+0x64], R5 ;  /* 0x0000640501007387 */ /* 0x0005e20000100800 */
[----:B-1----:R-:W-:Y:S02]  /*1050*/  SHF.L.U64.HI R4, R156, 0x1, R7 ;  /* 0x000000019c047819 */ /* 0x002fe40000010207 */
[----:B------:R-:W-:-:S03]  /*1060*/  SHF.R.S32.HI R153, RZ, 0x1f, R2 ;  /* 0x0000001fff997819 */ /* 0x000fc60000011402 */
[----:B------:R2:W-:Y:S04]  /*1070*/  STL [R1+0x4c], R4 ;  /* 0x00004c0401007387 */ /* 0x0005e80000100800 */
[----:B------:R2:W-:Y:S04]  /*1080*/  STL [R1+0x54], R3 ;  /* 0x0000540301007387 */ /* 0x0005e80000100800 */
[----:B------:R2:W-:Y:S02]  /*1090*/  STL [R1+0x60], R0 ;  /* 0x0000600001007387 */ /* 0x0005e40000100800 */
.L_x_13322:
[----:B0-2--5:R-:W0:Y:S02]  /*10a0*/  LDC.64 R4, c[0x0][0xc88] ;  /* 0x00032200ff047b82 */ /* 0x025e240000000a00 */
[----:B0-----:R-:W-:-:S05]  /*10b0*/  IMAD.WIDE R4, R35, 0x4, R4 ;  /* 0x0000000423047825 */ /* 0x001fca00078e0204 */
[----:B------:R-:W2:Y:S01]  /*10c0*/  LDG.E R3, desc[UR42][R4.64] ;  /* 0x0000002a04037981 */ /* 0x000ea2000c1e1900 */
        /* <DEDUP_REMOVED lines=11> */
[C---:B------:R-:W-:Y:S01]  /*1180*/  @P1 LEA R6, P2, R3.reuse, UR4, 0x2 ;  /* 0x0000000403061c11 */ /* 0x040fe2000f8410ff */
[C---:B------:R-:W-:Y:S01]  /*1190*/  IMAD.SHL.U32 R36, R3.reuse, 0x4, RZ ;  /* 0x0000000403247824 */ /* 0x040fe200078e00ff */
[C-C-:B------:R-:W-:Y:S01]  /*11a0*/  SHF.L.U64.HI R32, R3.reuse, 0x2, R0.reuse ;  /* 0x0000000203207819 */ /* 0x140fe20000010200 */
[----:B------:R0:W-:Y:S01]  /*11b0*/  STL [R1+0x44], R0 ;  /* 0x0000440001007387 */ /* 0x0001e20000100800 */
[----:B------:R-:W-:-:S02]  /*11c0*/  @P1 LEA.HI.X R7, R3, UR5, R0, 0x2, P2 ;  /* 0x0000000503071c11 */ /* 0x000fc400090f1400 */
[----:B------:R-:W-:Y:S01]  /*11d0*/  ISETP.NE.U32.AND P2, PT, RZ, UR8, PT ;  /* 0x00000008ff007c0c */ /* 0x000fe2000bf45070 */
[----:B------:R-:W-:Y:S01]  /*11e0*/  ULDC UR4, c[0x0][0x288] ;  /* 0x0000a20000047ab9 */ /* 0x000fe20000000800 */
[----:B------:R-:W-:Y:S01]  /*11f0*/  IADD3 R8, P3, R36, UR6, RZ ;  /* 0x0000000624087c10 */ /* 0x000fe2000ff7e0ff */
[----:B-1----:R1:W-:Y:S01]  /*1200*/  STL [R1+0x2c], R36 ;  /* 0x00002c2401007387 */ /* 0x0023e20000100800 */
[----:B------:R-:W-:Y:S01]  /*1210*/  ISETP.NE.AND.EX P2, PT, RZ, UR9, PT, P2 ;  /* 0x00000009ff007c0c */ /* 0x000fe2000bf45320 */
[----:B0-----:R-:W-:Y:S01]  /*1220*/  IMAD.MOV.U32 R0, RZ, RZ, RZ ;  /* 0x000000ffff007224 */ /* 0x001fe200078e00ff */
[----:B------:R-:W-:Y:S01]  /*1230*/  IADD3.X R9, R32, UR7, RZ, P3, !PT ;  /* 0x0000000720097c10 */ /* 0x000fe20009ffe4ff */
        /* <DEDUP_REMOVED lines=27> */
[----:B--2---:R-:W-:-:S07]  /*13f0*/  IADD3 R25, -R25, R6, RZ ;  /* 0x0000000619197210 */ /* 0x004fce0007ffe1ff */
.L_x_13194:
        /* <DEDUP_REMOVED lines=10> */
.L_x_13195:
[----:B------:R-:W-:Y:S05]  /*14a0*/  @!P0 BRA `(.L_x_13196) ;  /* 0x00000000000c8947 */ /* 0x000fea0003800000 */
[----:B------:R-:W2:Y:S04]  /*14b0*/  LDG.E R4, desc[UR42][R8.64] ;  /* 0x0000002a08047981 */ /* 0x000ea8000c1e1900 */
[----:B------:R-:W2:Y:S02]  /*14c0*/  LDG.E R31, desc[UR42][R8.64+0x4] ;  /* 0x0000042a081f7981 */ /* 0x000ea4000c1e1900 */
[----:B--2---:R-:W-:-:S07]  /*14d0*/  IMAD.IADD R31, R31, 0x1, -R4 ;  /* 0x000000011f1f7824 */ /* 0x004fce00078e0a04 */
.L_x_13196:
        /* <DEDUP_REMOVED lines=25> */
[----:B------:R-:W-:-:S04]  /*1670*/  SHF.R.U32.HI R28, RZ, 0x7, R28 ;  /* 0x00000007ff1c7819 */ /* 0x000fc8000001161c */
[----:B------:R-:W-:-:S07]  /*1680*/  MOV R27, R28 ;  /* 0x0000001c001b7202 */ /* 0x000fce0000000f00 */
        /* <DEDUP_REMOVED lines=29> */
.L_x_13199:
[----:B------:R-:W-:Y:S05]  /*1860*/  BSYNC B6 ;  /* 0x0000000000067941 */ /* 0x000fea0003800000 */
.L_x_13198:
        /* <DEDUP_REMOVED lines=20> */
.L_x_13201:
[----:B------:R-:W-:Y:S05]  /*19b0*/  BSYNC B6 ;  /* 0x0000000000067941 */ /* 0x000fea0003800000 */
.L_x_13200:
[----:B------:R-:W-:Y:S01]  /*19c0*/  ULDC.64 UR4, c[0x0][0x9f8] ;  /* 0x00027e0000047ab9 */ /* 0x000fe20000000a00 */
[----:B------:R-:W2:Y:S01]  /*19d0*/  LDL R38, [R1+0x1c] ;  /* 0x00001c0001267983 */ /* 0x000ea20000100800 */
[----:B------:R-:W-:Y:S01]  /*19e0*/  ISETP.NE.U32.AND P0, PT, RZ, UR4, PT ;  /* 0x00000004ff007c0c */ /* 0x000fe2000bf05070 */
[----:B------:R-:W0:Y:S03]  /*19f0*/  LDC.64 R4, c[0x0][0x3f8] ;  /* 0x0000fe00ff047b82 */ /* 0x000e260000000a00 */
[----:B------:R-:W-:-:S05]  /*1a00*/  ISETP.NE.AND.EX P0, PT, RZ, UR5, PT, P0 ;  /* 0x00000005ff007c0c */ /* 0x000fca000bf05300 */
[----:B------:R-:W1:Y:S08]  /*1a10*/  LDC.64 R64, c[0x0][0x408] ;  /* 0x00010200ff407b82 */ /* 0x000e700000000a00 */
[----:B------:R-:W-:Y:S01]  /*1a20*/  @P0 IADD3 R6, P1, R36, UR4, RZ ;  /* 0x0000000424060c10 */ /* 0x000fe2000ff3e0ff */
[----:B------:R-:W3:Y:S03]  /*1a30*/  LDC R37, c[0x0][0x3f4] ;  /* 0x0000fd00ff257b82 */ /* 0x000ee60000000800 */
[----:B------:R-:W-:-:S02]  /*1a40*/  @P0 IADD3.X R7, R32, UR5, RZ, P1, !PT ;  /* 0x0000000520070c10 */ /* 0x000fc40008ffe4ff */
[----:B------:R-:W4:Y:S04]  /*1a50*/  LDL.LU R32, [R1] ;  /* 0x0000000001207983 */ /* 0x000f280000300800 */
[----:B------:R-:W4:Y:S04]  /*1a60*/  LDL R14, [R1+0x24] ;  /* 0x00002400010e7983 */ /* 0x000f280000100800 */
[----:B------:R1:W4:Y:S01]  /*1a70*/  @P0 LDG.E R29, desc[UR42][R6.64] ;  /* 0x0000002a061d0981 */ /* 0x000322000c1e1900 */
[----:B------:R-:W1:Y:S01]  /*1a80*/  S2R R36, SR_TID.X ;  /* 0x0000000000247919 */ /* 0x000e620000002100 */
[----:B------:R-:W-:-:S02]  /*1a90*/  SHF.R.S32.HI R3, RZ, 0x1f, R152 ;  /* 0x0000001fff037819 */ /* 0x000fc40000011498 */
[----:B------:R-:W-:-:S03]  /*1aa0*/  SHF.R.S32.HI R23, RZ, 0x1f, R22 ;  /* 0x0000001fff177819 */ /* 0x000fc60000011416 */
[-C--:B0-----:R-:W-:Y:S02]  /*1ab0*/  IMAD R0, R3, R4.reuse, RZ ;  /* 0x0000000403007224 */ /* 0x081fe400078e02ff */
[----:B------:R-:W-:-:S04]  /*1ac0*/  IMAD.WIDE.U32 R8, R152, R4, R22 ;  /* 0x0000000498087225 */ /* 0x000fc800078e0016 */
[C---:B------:R-:W-:Y:S02]  /*1ad0*/  IMAD R13, R152.reuse, R5, R0 ;  /* 0x00000005980d7224 */ /* 0x040fe400078e0200 */
[----:B------:R-:W-:Y:S01]  /*1ae0*/  IMAD.WIDE.U32 R10, R152, R4, R16 ;  /* 0x00000004980a7225 */ /* 0x000fe200078e0010 */
[----:B---3--:R-:W-:-:S03]  /*1af0*/  ISETP.GE.AND P0, PT, R16, R37, PT ;  /* 0x000000251000720c */ /* 0x008fc60003f06270 */
[----:B-1----:R-:W-:Y:S02]  /*1b00*/  IMAD R3, R3, R64, RZ ;  /* 0x0000004003037224 */ /* 0x002fe400078e02ff */
[----:B------:R-:W-:Y:S02]  /*1b10*/  IMAD.IADD R9, R9, 0x1, R13 ;  /* 0x0000000109097824 */ /* 0x000fe400078e020d */
[----:B------:R-:W-:Y:S01]  /*1b20*/  IMAD.IADD R11, R13, 0x1, R11 ;  /* 0x000000010d0b7824 */ /* 0x000fe200078e020b */
[----:B-----5:R-:W-:Y:S01]  /*1b30*/  SHF.R.S32.HI R13, RZ, 0x1f, R24 ;  /* 0x0000001fff0d7819 */ /* 0x020fe20000011418 */
[----:B------:R-:W-:Y:S01]  /*1b40*/  IMAD R15, R152, R65, R3 ;  /* 0x00000041980f7224 */ /* 0x000fe200078e0203 */
[----:B------:R-:W-:-:S03]  /*1b50*/  SEL R3, R37, RZ, P0 ;  /* 0x000000ff25037207 */ /* 0x000fc60000000000 */
[C---:B------:R-:W-:Y:S02]  /*1b60*/  IMAD R12, R13.reuse, R4, RZ ;  /* 0x000000040d0c7224 */ /* 0x040fe400078e02ff */
[----:B------:R-:W-:Y:S02]  /*1b70*/  VIADD R39, R36, 0xffffff80 ;  /* 0xffffff8024277836 */ /* 0x000fe40000000000 */
[----:B------:R-:W-:Y:S02]  /*1b80*/  IMAD R13, R13, R64, RZ ;  /* 0x000000400d0d7224 */ /* 0x000fe400078e02ff */
[----:B------:R-:W-:Y:S01]  /*1b90*/  IMAD.IADD R3, R16, 0x1, R3 ;  /* 0x0000000110037824 */ /* 0x000fe200078e0203 */
[----:B------:R-:W-:Y:S01]  /*1ba0*/  SHF.L.U64.HI R68, R4, 0x7, R5 ;  /* 0x0000000704447819 */ /* 0x000fe20000010205 */
[----:B------:R-:W-:Y:S01]  /*1bb0*/  IMAD.WIDE.U32 R20, R24, R4, R8 ;  /* 0x0000000418147225 */ /* 0x000fe200078e0008 */
[----:B------:R-:W-:-:S03]  /*1bc0*/  SHF.L.U64.HI R66, R64, 0x7, R65 ;  /* 0x0000000740427819 */ /* 0x000fc60000010241 */
[----:B------:R-:W-:Y:S01]  /*1bd0*/  IMAD.WIDE.U32 R52, R24, R4, R10 ;  /* 0x0000000418347225 */ /* 0x000fe200078e000a */
[----:B------:R-:W-:-:S03]  /*1be0*/  SHF.R.S32.HI R0, RZ, 0x1f, R3 ;  /* 0x0000001fff007819 */ /* 0x000fc60000011403 */
[----:B------:R-:W-:Y:S02]  /*1bf0*/  IMAD.SHL.U32 R67, R4, 0x80, RZ ;  /* 0x0000008004437824 */ /* 0x000fe400078e00ff */
[----:B------:R-:W-:Y:S02]  /*1c00*/  IMAD R13, R24, R65, R13 ;  /* 0x00000041180d7224 */ /* 0x000fe400078e020d */
[----:B------:R-:W-:Y:S01]  /*1c10*/  IMAD.WIDE.U32 R6, R152, R64, R16 ;  /* 0x0000004098067225 */ /* 0x000fe200078e0010 */
[----:B------:R-:W-:-:S03]  /*1c20*/  LEA.HI R0, R0, R3, RZ, 0x3 ;  /* 0x0000000300007211 */ /* 0x000fc600078f18ff */
[----:B------:R-:W-:Y:S02]  /*1c30*/  IMAD.IADD R7, R15, 0x1, R7 ;  /* 0x000000010f077824 */ /* 0x000fe400078e0207 */
[-C--:B------:R-:W-:Y:S01]  /*1c40*/  IMAD.WIDE.U32 R56, R24, R64.reuse, R6 ;  /* 0x0000004018387225 */ /* 0x080fe200078e0006 */
[----:B------:R-:W-:Y:S02]  /*1c50*/  SHF.R.S32.HI R7, RZ, 0x3, R0 ;  /* 0x00000003ff077819 */ /* 0x000fe40000011400 */
[----:B------:R-:W-:Y:S01]  /*1c60*/  LOP3.LUT R6, R0, 0xfffffff8, RZ, 0xc0, !PT ;  /* 0xfffffff800067812 */ /* 0x000fe200078ec0ff */
[----:B------:R-:W-:-:S04]  /*1c70*/  IMAD.WIDE.U32 R54, R152, R64, R22 ;  /* 0x0000004098367225 */ /* 0x000fc800078e0016 */
[----:B------:R-:W-:Y:S02]  /*1c80*/  IMAD.IADD R55, R55, 0x1, R15 ;  /* 0x0000000137377824 */ /* 0x000fe400078e020f */
[C---:B------:R-:W-:Y:S02]  /*1c90*/  IMAD R35, R24.reuse, R5, R12 ;  /* 0x0000000518237224 */ /* 0x040fe400078e020c */
[----:B------:R-:W-:Y:S01]  /*1ca0*/  IMAD.WIDE.U32 R54, R24, R64, R54 ;  /* 0x0000004018367225 */ /* 0x000fe200078e0036 */
[----:B------:R-:W-:-:S03]  /*1cb0*/  SHF.R.S32.HI R63, RZ, 0x1f, R34 ;  /* 0x0000001fff3f7819 */ /* 0x000fc60000011422 */
[----:B------:R-:W-:Y:S02]  /*1cc0*/  IMAD.IADD R70, R70, 0x1, R31 ;  /* 0x0000000146467824 */ /* 0x000fe400078e021f */
[----:B------:R-:W-:Y:S01]  /*1cd0*/  IMAD.IADD R58, R21, 0x1, R35 ;  /* 0x00000001153a7824 */ /* 0x000fe200078e0223 */
[----:B------:R-:W-:Y:S01]  /*1ce0*/  IADD3 R35, R35, R53, RZ ;  /* 0x0000003523237210 */ /* 0x000fe20007ffe0ff */
[----:B------:R-:W-:Y:S02]  /*1cf0*/  IMAD.SHL.U32 R64, R64, 0x80, RZ ;  /* 0x0000008040407824 */ /* 0x000fe400078e00ff */
[----:B------:R-:W-:Y:S02]  /*1d00*/  IMAD.SHL.U32 R60, R37, 0x2, RZ ;  /* 0x00000002253c7824 */ /* 0x000fe400078e00ff */
[----:B------:R-:W-:Y:S01]  /*1d10*/  IMAD.IADD R31, R13, 0x1, R57 ;  /* 0x000000010d1f7824 */ /* 0x000fe200078e0239 */
[C---:B--2---:R-:W-:Y:S02]  /*1d20*/  SHF.L.U32 R69, R38.reuse, 0x6, RZ ;  /* 0x0000000626457819 */ /* 0x044fe400000006ff */
[----:B------:R-:W-:-:S02]  /*1d30*/  LOP3.LUT P1, RZ, R38, 0x4, RZ, 0xc0, !PT ;  /* 0x0000000426ff7812 */ /* 0x000fc4000782c0ff */
[----:B------:R-:W-:Y:S02]  /*1d40*/  SHF.R.U32.HI R38, RZ, 0x7, R36 ;  /* 0x00000007ff267819 */ /* 0x000fe40000011624 */
[----:B------:R-:W-:Y:S02]  /*1d50*/  LOP3.LUT R69, R69, 0x1c0, RZ, 0xc0, !PT ;  /* 0x000001c045457812 */ /* 0x000fe400078ec0ff */
[----:B------:R-:W-:Y:S01]  /*1d60*/  SHF.R.S32.HI R36, RZ, 0x1f, R39 ;  /* 0x0000001fff247819 */ /* 0x000fe20000011427 */
[C---:B------:R-:W-:Y:S01]  /*1d70*/  VIADD R62, R38.reuse, 0x8 ;  /* 0x00000008263e7836 */ /* 0x040fe20000000000 */
[----:B------:R-:W-:Y:S01]  /*1d80*/  ISETP.NE.AND P6, PT, R38, 0x1, PT ;  /* 0x000000012600780c */ /* 0x000fe20003fc5270 */
[----:B------:R-:W-:Y:S01]  /*1d90*/  VIADD R38, R152, 0x60 ;  /* 0x0000006098267836 */ /* 0x000fe20000000000 */
[----:B------:R-:W-:Y:S02]  /*1da0*/  SHF.R.U32.HI R65, RZ, 0x3, R69 ;  /* 0x00000003ff417819 */ /* 0x000fe40000011645 */
[----:B------:R-:W-:-:S02]  /*1db0*/  LOP3.LUT R4, R69, 0x18, R16, 0xf8, !PT ;  /* 0x0000001845047812 */ /* 0x000fc400078ef810 */
[----:B------:R-:W-:Y:S01]  /*1dc0*/  LEA.HI R36, R36, R39, RZ, 0x5 ;  /* 0x0000002724247211 */ /* 0x000fe200078f28ff */
[----:B------:R-:W-:Y:S01]  /*1dd0*/  IMAD.SHL.U32 R38, R38, 0x40, RZ ;  /* 0x0000004026267824 */ /* 0x000fe200078e00ff */
[----:B------:R-:W-:Y:S02]  /*1de0*/  LOP3.LUT R4, R4, R65, RZ, 0x3c, !PT ;  /* 0x0000004104047212 */ /* 0x000fe400078e3cff */
[----:B------:R-:W-:Y:S02]  /*1df0*/  SHF.R.S32.HI R36, RZ, 0x5, R36 ;  /* 0x00000005ff247819 */ /* 0x000fe40000011424 */
[----:B------:R-:W-:Y:S02]  /*1e00*/  LOP3.LUT R38, R38, 0x1c0, RZ, 0xc0, !PT ;  /* 0x000001c026267812 */ /* 0x000fe400078ec0ff */
[----:B----4-:R-:W-:Y:S01]  /*1e10*/  LOP3.LUT R32, R32, 0xfffffffd, RZ, 0xc0, !PT ;  /* 0xfffffffd20207812 */ /* 0x010fe200078ec0ff */
[----:B------:R-:W-:Y:S01]  /*1e20*/  IMAD R59, R36, 0x200, R4 ;  /* 0x00000200243b7824 */ /* 0x000fe200078e0204 */
[----:B------:R-:W-:-:S02]  /*1e30*/  LOP3.LUT R4, R69, 0x38, R0, 0xf8, !PT ;  /* 0x0000003845047812 */ /* 0x000fc400078ef800 */
[----:B------:R-:W-:Y:S02]  /*1e40*/  @P1 LOP3.LUT R32, R32, 0x2, RZ, 0xfc, !PT ;  /* 0x0000000220201812 */ /* 0x000fe400078efcff */
[----:B------:R-:W-:Y:S01]  /*1e50*/  LOP3.LUT R0, R38, 0x38, R0, 0xf8, !PT ;  /* 0x0000003826007812 */ /* 0x000fe200078ef800 */
[----:B------:R-:W-:Y:S01]  /*1e60*/  VIADD R38, R152, 0x60 ;  /* 0x0000006098267836 */ /* 0x000fe20000000000 */
[----:B------:R-:W-:Y:S05]  /*1e70*/  @!P6 WARPSYNC.ALL ;  /* 0x000000000000e948 */ /* 0x000fea0003800000 */
[----:B------:R0:W-:Y:S01]  /*1e80*/  STL [R1], R32 ;  /* 0x0000002001007387 */ /* 0x0001e20000100800 */
[----:B------:R-:W-:Y:S01]  /*1e90*/  IMAD.SHL.U32 R38, R38, 0x40, RZ ;  /* 0x0000004026267824 */ /* 0x000fe200078e00ff */
[----:B------:R-:W-:Y:S01]  /*1ea0*/  LOP3.LUT R3, R4, R65, RZ, 0x3c, !PT ;  /* 0x0000004104037212 */ /* 0x000fe200078e3cff */
[----:B------:R-:W-:Y:S01]  /*1eb0*/  ULDC UR4, c[0x0][0x2f4] ;  /* 0x0000bd0000047ab9 */ /* 0x000fe20000000800 */
[----:B0-----:R-:W-:-:S02]  /*1ec0*/  SHF.R.S32.HI R32, RZ, 0x1f, R39 ;  /* 0x0000001fff207819 */ /* 0x001fc40000011427 */
[----:B------:R-:W-:Y:S02]  /*1ed0*/  LOP3.LUT R38, R38, 0x1c0, RZ, 0xc0, !PT ;  /* 0x000001c026267812 */ /* 0x000fe400078ec0ff */
[----:B------:R-:W-:Y:S02]  /*1ee0*/  LEA.HI R32, R32, R39, RZ, 0x2 ;  /* 0x0000002720207211 */ /* 0x000fe400078f10ff */
[----:B------:R-:W-:Y:S02]  /*1ef0*/  SHF.R.U32.HI R38, RZ, 0x3, R38 ;  /* 0x00000003ff267819 */ /* 0x000fe40000011626 */
[----:B------:R-:W-:Y:S02]  /*1f00*/  LOP3.LUT R32, R32, 0xfffffffc, RZ, 0xc0, !PT ;  /* 0xfffffffc20207812 */ /* 0x000fe400078ec0ff */
[----:B------:R-:W-:-:S03]  /*1f10*/  LOP3.LUT R0, R0, R38, RZ, 0x3c, !PT ;  /* 0x0000002600007212 */ /* 0x000fc600078e3cff */
[----:B------:R-:W-:Y:S01]  /*1f20*/  IMAD.IADD R32, R39, 0x1, -R32 ;  /* 0x0000000127207824 */ /* 0x000fe200078e0a20 */
[----:B------:R-:W-:Y:S01]  /*1f30*/  @!P6 BAR.SYNC.DEFER_BLOCKING 0x9, 0x100 ;  /* 0x024400000000eb1d */ /* 0x000fe20000010000 */
[----:B------:R-:W-:Y:S01]  /*1f40*/  ISETP.GE.AND P1, PT, R16, UR4, PT ;  /* 0x0000000410007c0c */ /* 0x000fe2000bf26270 */
[----:B------:R-:W-:Y:S01]  /*1f50*/  IMAD R3, R36, 0x200, R3 ;  /* 0x0000020024037824 */ /* 0x000fe200078e0203 */
[----:B------:R-:W-:Y:S01]  /*1f60*/  ISETP.GE.AND P2, PT, R2, UR4, PT ;  /* 0x0000000402007c0c */ /* 0x000fe2000bf46270 */
[----:B------:R-:W-:Y:S01]  /*1f70*/  IMAD R61, R32, 0x60, R152 ;  /* 0x00000060203d7824 */ /* 0x000fe200078e0298 */
[----:B------:R-:W-:Y:S01]  /*1f80*/  SHF.R.S32.HI R5, RZ, 0x1f, R29 ;  /* 0x0000001fff057819 */ /* 0x000fe2000001141d */
[----:B------:R-:W-:Y:S01]  /*1f90*/  IMAD.IADD R32, R55, 0x1, R13 ;  /* 0x0000000137207824 */ /* 0x000fe200078e020d */
[----:B------:R-:W-:Y:S01]  /*1fa0*/  SHF.R.S32.HI R4, RZ, 0x1f, R6 ;  /* 0x0000001fff047819 */ /* 0x000fe20000011406 */
[----:B------:R-:W-:-:S08]  /*1fb0*/  IMAD.IADD R0, R14, 0x1, R0 ;  /* 0x000000010e007824 */ /* 0x000fd000078e0200 */
.L_x_13257:
[----:B--2---:R-:W2:Y:S01]  /*1fc0*/  LDL R38, [R1+0x1c] ;  /* 0x00001c0001267983 */ /* 0x004ea20000100800 */
[----:B------:R-:W0:Y:S03]  /*1fd0*/  LDC R75, c[0x0][0x430] ;  /* 0x00010c00ff4b7b82 */ /* 0x000e260000000800 */
[----:B----4-:R-:W3:Y:S01]  /*1fe0*/  LDL.LU R37, [R1] ;  /* 0x0000000001257983 */ /* 0x010ee20000300800 */
[----:B------:R-:W-:Y:S01]  /*1ff0*/  IADD3 R27, R27, -0x1, RZ ;  /* 0xffffffff1b1b7810 */ /* 0x000fe20007ffe0ff */
[----:B------:R-:W-:-:S03]  /*2000*/  IMAD.MOV.U32 R74, RZ, RZ, RZ ;  /* 0x000000ffff4a7224 */ /* 0x000fc600078e00ff */
[----:B------:R-:W1:Y:S01]  /*2010*/  LDC R80, c[0x0][0x3f4] ;  /* 0x0000fd00ff507b82 */ /* 0x000e620000000800 */
[----:B------:R-:W-:-:S04]  /*2020*/  IMAD R9, R27, 0x80, R61 ;  /* 0x000000801b097824 */ /* 0x000fc800078e023d */
[----:B------:R-:W-:Y:S01]  /*2030*/  IMAD.IADD R36, R70, 0x1, R9 ;  /* 0x0000000146247824 */ /* 0x000fe200078e0209 */
[----:B------:R-:W-:-:S03]  /*2040*/  ISETP.GE.AND P3, PT, R9, R30, PT ;  /* 0x0000001e0900720c */ /* 0x000fc60003f66270 */
[----:B------:R-:W-:Y:S01]  /*2050*/  IMAD.MOV.U32 R12, RZ, RZ, R36 ;  /* 0x000000ffff0c7224 */ /* 0x000fe200078e0024 */
[----:B------:R-:W-:Y:S02]  /*2060*/  ISETP.GT.OR P3, PT, R61, 0x7f, P3 ;  /* 0x0000007f3d00780c */ /* 0x000fe40001f64670 */
[----:B0-----:R-:W-:-:S11]  /*2070*/  ISETP.NE.AND P4, PT, R75, 0x1, PT ;  /* 0x000000014b00780c */ /* 0x001fd60003f85270 */
[----:B------:R-:W0:Y:S08]  /*2080*/  @!P3 LDC.64 R10, c[0x0][0x428] ;  /* 0x00010a00ff0abb82 */ /* 0x000e300000000a00 */
[----:B------:R-:W4:Y:S08]  /*2090*/  @P4 LDC R13, c[0x0][0x434] ;  /* 0x00010d00ff0d4b82 */ /* 0x000f300000000800 */
[----:B------:R-:W1:Y:S08]  /*20a0*/  @P4 LDC R14, c[0x0][0x438] ;  /* 0x00010e00ff0e4b82 */ /* 0x000e700000000800 */
[----:B------:R-:W0:Y:S01]  /*20b0*/  @!P3 LDC.64 R8, c[0x0][0x418] ;  /* 0x00010600ff08bb82 */ /* 0x000e220000000a00 */
[----:B----4-:R-:W-:-:S05]  /*20c0*/  @P4 IMAD.HI.U32 R13, R36, R13, RZ ;  /* 0x0000000d240d4227 */ /* 0x010fca00078e00ff */
[----:B-1----:R-:W-:Y:S01]  /*20d0*/  @P4 SHF.R.U32.HI R12, RZ, R14, R13 ;  /* 0x0000000eff0c4219 */ /* 0x002fe2000001160d */
[----:B0-----:R-:W-:-:S03]  /*20e0*/  @!P3 IMAD R14, R5, R10, RZ ;  /* 0x0000000a050eb224 */ /* 0x001fc600078e02ff */
[----:B------:R-:W-:Y:S01]  /*20f0*/  @!P3 SHF.R.S32.HI R13, RZ, 0x1f, R12 ;  /* 0x0000001fff0db819 */ /* 0x000fe2000001140c */
[C---:B------:R-:W-:Y:S02]  /*2100*/  @!P3 IMAD R15, R29.reuse, R11, R14 ;  /* 0x0000000b1d0fb224 */ /* 0x040fe400078e020e */
[----:B------:R-:W-:-:S04]  /*2110*/  @!P3 IMAD.WIDE.U32 R10, R29, R10, R12 ;  /* 0x0000000a1d0ab225 */ /* 0x000fc800078e000c */
[----:B------:R-:W-:Y:S01]  /*2120*/  @!P3 IMAD.IADD R11, R11, 0x1, R15 ;  /* 0x000000010b0bb824 */ /* 0x000fe200078e020f */
[----:B------:R-:W-:-:S04]  /*2130*/  @!P3 LEA R8, P4, R10, R8, 0x2 ;  /* 0x000000080a08b211 */ /* 0x000fc800078810ff */
[----:B------:R-:W-:-:S05]  /*2140*/  @!P3 LEA.HI.X R9, R10, R9, R11, 0x2, P4 ;  /* 0x000000090a09b211 */ /* 0x000fca00020f140b */
[----:B------:R0:W5:Y:S01]  /*2150*/  @!P3 LDG.E R74, desc[UR42][R8.64] ;  /* 0x0000002a084ab981 */ /* 0x000162000c1e1900 */
[----:B------:R-:W-:Y:S01]  /*2160*/  ISETP.GT.AND P3, PT, R27, R28, PT ;  /* 0x0000001c1b00720c */ /* 0x000fe20003f64270 */
[----:B------:R-:W-:Y:S01]  /*2170*/  IMAD R73, R19, 0x2000, R59 ;  /* 0x0000200013497824 */ /* 0x000fe200078e023b */
[----:B------:R-:W-:Y:S05]  /*2180*/  YIELD ;  /* 0x0000000000007946 */ /* 0x000fea0003800000 */
[----:B------:R-:W-:Y:S01]  /*2190*/  VIADD R11, R73, 0x20 ;  /* 0x00000020490b7836 */ /* 0x000fe20000000000 */
[----:B------:R-:W-:Y:S01]  /*21a0*/  BSSY B0, `(.L_x_13202) ;  /* 0x000032f000007945 */ /* 0x000fe20003800000 */
[----:B------:R-:W-:-:S04]  /*21b0*/  IMAD.MOV R10, RZ, RZ, -R12 ;  /* 0x000000ffff0a7224 */ /* 0x000fc800078e0a0c */
[----:B------:R-:W-:Y:S01]  /*21c0*/  IMAD R75, R75, R10, R36 ;  /* 0x0000000a4b4b7224 */ /* 0x000fe200078e0224 */
[----:B--2---:R-:W-:Y:S02]  /*21d0*/  LOP3.LUT P5, RZ, R38, 0x4, RZ, 0xc0, !PT ;  /* 0x0000000426ff7812 */ /* 0x004fe400078ac0ff */
[----:B---3--:R-:W-:-:S04]  /*21e0*/  LOP3.LUT R37, R37, 0xfffffffe, RZ, 0xc0, !PT ;  /* 0xfffffffe25257812 */ /* 0x008fc800078ec0ff */
[----:B------:R-:W-:Y:S02]  /*21f0*/  @P3 LOP3.LUT R37, R37, 0x1, RZ, 0xfc, !PT ;  /* 0x0000000125253812 */ /* 0x000fe400078efcff */
[----:B------:R-:W-:-:S03]  /*2200*/  ISETP.GE.AND P3, PT, R80, 0x1, PT ;  /* 0x000000015000780c */ /* 0x000fc60003f66270 */
[----:B------:R0:W-:Y:S02]  /*2210*/  STL [R1], R37 ;  /* 0x0000002501007387 */ /* 0x0001e40000100800 */
[C---:B------:R-:W-:Y:S01]  /*2220*/  @P5 IADD3 R11, R73.reuse, -0x20, RZ ;  /* 0xffffffe0490b5810 */ /* 0x040fe20007ffe0ff */
[----:B------:R-:W-:-:S04]  /*2230*/  IMAD R73, R73, 0x2, R26 ;  /* 0x0000000249497824 */ /* 0x000fc800078e021a */
[----:B------:R-:W-:-:S03]  /*2240*/  IMAD R72, R11, 0x2, R26 ;  /* 0x000000020b487824 */ /* 0x000fc600078e021a */
[----:B0-----:R-:W-:Y:S05]  /*2250*/  @!P3 BRA `(.L_x_13203) ;  /* 0x0000002c0078b947 */ /* 0x001fea0003800000 */
        /* <DEDUP_REMOVED lines=8> */
[----:B------:R-:W-:Y:S01]  /*22e0*/  SHF.R.S32.HI R10, RZ, 0x1f, R27 ;  /* 0x0000001fff0a7819 */ /* 0x000fe2000001141b */
[----:B------:R-:W-:Y:S02]  /*22f0*/  IMAD R13, R77, UR4, RZ ;  /* 0x000000044d0d7c24 */ /* 0x000fe4000f8e02ff */
[----:B------:R-:W-:Y:S02]  /*2300*/  IMAD.IADD R9, R9, 0x1, R11 ;  /* 0x0000000109097824 */ /* 0x000fe400078e020b */
[----:B------:R-:W-:-:S02]  /*2310*/  IMAD R13, R74, UR5, R13 ;  /* 0x000000054a0d7c24 */ /* 0x000fc4000f8e020d */
        /* <DEDUP_REMOVED lines=15> */
[----:B------:R-:W-:-:S02]  /*2410*/  IMAD R78, R27, -0x80, R30 ;  /* 0xffffff801b4e7824 */ /* 0x000fc400078e021e */
[----:B------:R-:W-:-:S03]  /*2420*/  IMAD.WIDE.U32 R10, R67, R27, RZ ;  /* 0x0000001b430a7225 */ /* 0x000fc600078e00ff */
[----:B------:R-:W-:Y:S01]  /*2430*/  VIMNMX R78, R78, 0x80, PT ;  /* 0x000000804e4e7848 */ /* 0x000fe20003fe0100 */
        /* <DEDUP_REMOVED lines=20> */
[----:B------:R-:W-:-:S04]  /*2580*/  IADD3 R15, P4, R54, R8, RZ ;  /* 0x00000008360f7210 */ /* 0x000fc80007f9e0ff */
[----:B------:R-:W-:Y:S02]  /*2590*/  IADD3.X R44, R71, R32, RZ, P4, !PT ;  /* 0x00000020472c7210 */ /* 0x000fe400027fe4ff */
        /* <DEDUP_REMOVED lines=13> */
.L_x_13206:
[----:B------:R-:W-:Y:S05]  /*2670*/  BSYNC B1 ;  /* 0x0000000000017941 */ /* 0x000fea0003800000 */
.L_x_13205:
[----:B0-----:R-:W-:Y:S01]  /*2680*/  VIADD R12, R152, 0x60 ;  /* 0x00000060980c7836 */ /* 0x001fe20000000000 */
[----:B------:R-:W-:Y:S01]  /*2690*/  BSSY B1, `(.L_x_13207) ;  /* 0x0000021000017945 */ /* 0x000fe20003800000 */
[----:B-----5:R-:W-:Y:S02]  /*26a0*/  IMAD.MOV.U32 R81, RZ, RZ, R44 ;  /* 0x000000ffff517224 */ /* 0x020fe400078e002c */
[----:B------:R-:W-:Y:S01]  /*26b0*/  IMAD.MOV.U32 R82, RZ, RZ, R45 ;  /* 0x000000ffff527224 */ /* 0x000fe200078e002d */
[----:B------:R-:W-:-:S13]  /*26c0*/  ISETP.GE.AND P4, PT, R12, R78, PT ;  /* 0x0000004e0c00720c */ /* 0x000fda0003f86270 */
[----:B------:R-:W-:Y:S05]  /*26d0*/  @P4 BRA `(.L_x_13208) ;  /* 0x0000000000704947 */ /* 0x000fea0003800000 */
[----:B------:R-:W0:Y:S01]  /*26e0*/  LDC.64 R12, c[0x0][0x3f8] ;  /* 0x0000fe00ff0c7b82 */ /* 0x000e220000000a00 */
[----:B------:R-:W-:Y:S01]  /*26f0*/  IMAD.MOV.U32 R11, RZ, RZ, R79 ;  /* 0x000000ffff0b7224 */ /* 0x000fe200078e004f */
[----:B------:R-:W-:Y:S01]  /*2700*/  ULDC.64 UR4, c[0x0][0x3e8] ;  /* 0x0000fa0000047ab9 */ /* 0x000fe20000000a00 */
[----:B------:R-:W-:Y:S02]  /*2710*/  CS2R R40, SRZ ;  /* 0x0000000000287805 */ /* 0x000fe4000001ff00 */
[----:B------:R-:W-:Y:S01]  /*2720*/  CS2R R42, SRZ ;  /* 0x00000000002a7805 */ /* 0x000fe2000001ff00 */
[----:B0-----:R-:W-:-:S04]  /*2730*/  IMAD.WIDE.U32 R10, R12, 0x60, R10 ;  /* 0x000000600c0a7825 */ /* 0x001fc800078e000a */
[----:B------:R-:W-:Y:S01]  /*2740*/  IMAD R9, R13, 0x60, RZ ;  /* 0x000000600d097824 */ /* 0x000fe200078e02ff */
[----:B------:R-:W-:-:S04]  /*2750*/  IADD3 R13, P5, R20, R10, RZ ;  /* 0x0000000a140d7210 */ /* 0x000fc80007fbe0ff */
[----:B------:R-:W-:Y:S01]  /*2760*/  IADD3.X R14, R58, R11, R9, P5, !PT ;  /* 0x0000000b3a0e7210 */ /* 0x000fe20002ffe409 */
[----:B------:R-:W-:Y:S01]  /*2770*/  IMAD.MOV.U32 R9, RZ, RZ, R71 ;  /* 0x000000ffff097224 */ /* 0x000fe200078e0047 */
[----:B------:R-:W0:Y:S02]  /*2780*/  LDC.64 R10, c[0x0][0x408] ;  /* 0x00010200ff0a7b82 */ /* 0x000e240000000a00 */
[----:B0-----:R-:W-:-:S04]  /*2790*/  IMAD.WIDE.U32 R8, R10, 0x60, R8 ;  /* 0x000000600a087825 */ /* 0x001fc800078e0008 */
        /* <DEDUP_REMOVED lines=16> */
.L_x_13208:
[----:B------:R-:W-:Y:S05]  /*28a0*/  BSYNC B1 ;  /* 0x0000000000017941 */ /* 0x000fea0003800000 */
.L_x_13207:
[----:B0-----:R-:W-:Y:S01]  /*28b0*/  IMAD.MOV.U32 R8, RZ, RZ, R48 ;  /* 0x000000ffff087224 */ /* 0x001fe200078e0030 */
        /* <DEDUP_REMOVED lines=8> */
[----:B------:R-:W-:Y:S02]  /*2940*/  MOV R9, R47 ;  /* 0x0000002f00097202 */ /* 0x000fe40000000f00 */
[----:B------:R-:W-:-:S02]  /*2950*/  PLOP3.LUT P5, PT, PT, PT, UP0, 0x80, 0x0 ;  /* 0x000000000000781c */ /* 0x000fc40003faf008 */
        /* <DEDUP_REMOVED lines=23> */
.L_x_13209:
[----:B------:R-:W-:Y:S01]  /*2ad0*/  IMAD R71, R19, 0x8, R18 ;  /* 0x0000000813477824 */ /* 0x000fe200078e0212 */
[----:B------:R-:W-:Y:S01]  /*2ae0*/  SHF.L.U32 R79, R154, 0x1f, RZ ;  /* 0x0000001f9a4f7819 */ /* 0x000fe200000006ff */
[----:B------:R-:W-:Y:S03]  /*2af0*/  BSSY B1, `(.L_x_13210) ;  /* 0x0000003000017945 */ /* 0x000fe60003800000 */
[----:B------:R-:W0:Y:S02]  /*2b00*/  SYNCS.PHASECHK.TRANS64.TRYWAIT P6, [R71+URZ+0x16890], R79 ;  /* 0x0168904f470075a7 */ /* 0x000e2400080c017f */
[----:B0-----:R-:W-:Y:S05]  /*2b10*/  @!P6 BRA `(.L_x_13211) ;  /* 0x0000012000e0e947 */ /* 0x001fea0003800000 */
.L_x_13437:
[----:B------:R-:W-:Y:S05]  /*2b20*/  BSYNC B1 ;  /* 0x0000000000017941 */ /* 0x000fea0003800000 */
.L_x_13210:
[----:B------:R-:W-:-:S03]  /*2b30*/  UMOV UR4, 0xffffffff ;  /* 0xffffffff00047882 */ /* 0x000fc60000000000 */
[----:B------:R-:W-:Y:S05]  /*2b40*/  BRA.DIV UR4, `(.L_x_13212) ;  /* 0x0000012204e87947 */ /* 0x000fea000b800000 */
[----:B------:R1:W2:Y:S04]  /*2b50*/  SHFL.IDX PT, R81, R85, RZ, 0x1c1f ;  /* 0x001c1fff55517589 */ /* 0x0002a800000e0000 */
[----:B------:R1:W3:Y:S02]  /*2b60*/  SHFL.IDX PT, R14, R84, RZ, 0x1c1f ;  /* 0x001c1fff540e7589 */ /* 0x0002e400000e0000 */
.L_x_13441:
[----:B------:R-:W-:Y:S04]  /*2b70*/  BSSY B1, `(.L_x_13213) ;  /* 0x0000070000017945 */ /* 0x000fe80003800000 */
        /* <DEDUP_REMOVED lines=9> */
[----:B------:R-:W-:Y:S02]  /*2c10*/  SHF.R.U64 R100, R50, 0x10, R51 ;  /* 0x0000001032647819 */ /* 0x000fe40000001233 */
[----:B------:R-:W-:Y:S01]  /*2c20*/  SHF.R.U64 R97, R48, 0x10, R49 ;  /* 0x0000001030617819 */ /* 0x000fe20000001231 */
[C---:B0-----:R-:W-:Y:S01]  /*2c30*/  IMAD.U32 R48, R10.reuse, 0x10000, RZ ;  /* 0x000100000a307824 */ /* 0x041fe200078e00ff */
[----:B------:R-:W-:Y:S02]  /*2c40*/  SHF.R.U32.HI R102, RZ, 0x10, R51 ;  /* 0x00000010ff667819 */ /* 0x000fe40000011633 */
[----:B------:R-:W-:Y:S01]  /*2c50*/  SHF.R.U32.HI R98, RZ, 0x10, R49 ;  /* 0x00000010ff627819 */ /* 0x000fe20000011631 */
[----:B------:R-:W-:Y:S01]  /*2c60*/  IMAD.U32 R49, R9, 0x10000, RZ ;  /* 0x0001000009317824 */ /* 0x000fe200078e00ff */
[----:B------:R-:W-:Y:S01]  /*2c70*/  LOP3.LUT R51, R10, 0xffff0000, RZ, 0xc0, !PT ;  /* 0xffff00000a337812 */ /* 0x000fe200078ec0ff */
[C---:B------:R-:W-:Y:S01]  /*2c80*/  IMAD.U32 R10, R11.reuse, 0x10000, RZ ;  /* 0x000100000b0a7824 */ /* 0x040fe200078e00ff */
[----:B------:R-:W-:-:S02]  /*2c90*/  LOP3.LUT R15, R11, 0xffff0000, RZ, 0xc0, !PT ;  /* 0xffff00000b0f7812 */ /* 0x000fc400078ec0ff */
[----:B------:R-:W-:Y:S02]  /*2ca0*/  PRMT R100, R83, 0x5432, R100 ;  /* 0x0000543253647816 */ /* 0x000fe40000000064 */
[----:B------:R-:W-:Y:S02]  /*2cb0*/  PRMT R11, R99, 0x5410, R97 ;  /* 0x00005410630b7816 */ /* 0x000fe40000000061 */
[----:B------:R-:W-:Y:S02]  /*2cc0*/  PRMT R102, R86, 0x5432, R102 ;  /* 0x0000543256667816 */ /* 0x000fe40000000066 */
[----:B------:R-:W-:Y:S02]  /*2cd0*/  PRMT R98, R82, 0x5432, R98 ;  /* 0x0000543252627816 */ /* 0x000fe40000000062 */
[----:B------:R-:W-:Y:S01]  /*2ce0*/  LOP3.LUT R50, R9, 0xffff0000, RZ, 0xc0, !PT ;  /* 0xffff000009327812 */ /* 0x000fe200078ec0ff */
[----:B------:R-:W-:Y:S01]  /*2cf0*/  IMAD.U32 R103, R102, 0x10000, RZ ;  /* 0x0001000066677824 */ /* 0x000fe200078e00ff */
[----:B------:R-:W-:Y:S01]  /*2d00*/  LOP3.LUT R101, R100, 0xffff0000, RZ, 0xc0, !PT ;  /* 0xffff000064657812 */ /* 0x000fe200078ec0ff */
[----:B------:R-:W-:Y:S01]  /*2d10*/  IMAD.U32 R99, R98, 0x10000, RZ ;  /* 0x0001000062637824 */ /* 0x000fe200078e00ff */
[----:B------:R-:W-:Y:S01]  /*2d20*/  LOP3.LUT R97, R11, 0xffff0000, RZ, 0xc0, !PT ;  /* 0xffff00000b617812 */ /* 0x000fe200078ec0ff */
[C---:B------:R-:W-:Y:S01]  /*2d30*/  FMUL.FTZ R105, R51.reuse, R103 ;  /* 0x0000006733697220 */ /* 0x040fe20000410000 */
[----:B------:R-:W-:Y:S01]  /*2d40*/  LOP3.LUT R102, R102, 0xffff0000, RZ, 0xc0, !PT ;  /* 0xffff000066667812 */ /* 0x000fe200078ec0ff */
[C---:B------:R-:W-:Y:S01]  /*2d50*/  FMUL.FTZ R104, R50.reuse, R101 ;  /* 0x0000006532687220 */ /* 0x040fe20000410000 */
[----:B------:R-:W-:Y:S01]  /*2d60*/  FMUL.FTZ R51, R51, R99 ;  /* 0x0000006333337220 */ /* 0x000fe20000410000 */
[-C--:B------:R-:W-:Y:S01]  /*2d70*/  FMUL.FTZ R50, R50, R97.reuse ;  /* 0x0000006132327220 */ /* 0x080fe20000410000 */
[----:B------:R-:W-:Y:S01]  /*2d80*/  IMAD.U32 R9, R8, 0x10000, RZ ;  /* 0x0001000008097824 */ /* 0x000fe200078e00ff */
[----:B------:R-:W-:Y:S01]  /*2d90*/  LOP3.LUT R98, R98, 0xffff0000, RZ, 0xc0, !PT ;  /* 0xffff000062627812 */ /* 0x000fe200078ec0ff */
[C---:B------:R-:W-:Y:S01]  /*2da0*/  FFMA.FTZ R104, R49.reuse, R97, -R104 ;  /* 0x0000006131687223 */ /* 0x040fe20000010868 */
[----:B------:R-:W-:Y:S01]  /*2db0*/  LOP3.LUT R8, R8, 0xffff0000, RZ, 0xc0, !PT ;  /* 0xffff000008087812 */ /* 0x000fe200078ec0ff */
[----:B------:R-:W-:Y:S01]  /*2dc0*/  FFMA.FTZ R49, R49, R101, R50 ;  /* 0x0000006531317223 */ /* 0x000fe20000010032 */
[----:B------:R-:W-:Y:S01]  /*2dd0*/  SHF.L.U32 R100, R100, 0x10, RZ ;  /* 0x0000001064647819 */ /* 0x000fe200000006ff */
[----:B------:R-:W-:-:S02]  /*2de0*/  IMAD.U32 R11, R11, 0x10000, RZ ;  /* 0x000100000b0b7824 */ /* 0x000fc400078e00ff */
[C---:B------:R-:W-:Y:S01]  /*2df0*/  FFMA.FTZ R50, R48.reuse, R103, R51 ;  /* 0x0000006730327223 */ /* 0x040fe20000010033 */
[C---:B------:R-:W-:Y:S01]  /*2e00*/  FMUL.FTZ R51, R15.reuse, R102 ;  /* 0x000000660f337220 */ /* 0x040fe20000410000 */
[----:B------:R-:W-:Y:S01]  /*2e10*/  FFMA.FTZ R105, R48, R99, -R105 ;  /* 0x0000006330697223 */ /* 0x000fe20000010869 */
        /* <DEDUP_REMOVED lines=11> */
.L_x_13218:
[----:B------:R-:W-:Y:S05]  /*2ed0*/  BSYNC B3 ;  /* 0x0000000000037941 */ /* 0x000fea0003800000 */
.L_x_13217:
[----:B0-----:R4:W-:Y:S02]  /*2ee0*/  ST.E.128 desc[UR42][R12.64], R8 ;  /* 0x000000080c007985 */ /* 0x0019e4000c101d2a */
.L_x_13216:
[----:B------:R-:W-:Y:S05]  /*2ef0*/  BSYNC B2 ;  /* 0x0000000000027941 */ /* 0x000fea0003800000 */
.L_x_13215:
[----:B------:R-:W-:Y:S05]  /*2f00*/  @P2 BRA `(.L_x_13214) ;  /* 0x0000000000d82947 */ /* 0x000fea0003800000 */
        /* <DEDUP_REMOVED lines=9> */
[--C-:B------:R-:W-:Y:S02]  /*2fa0*/  SHF.R.U32.HI R48, RZ, 0x10, R45.reuse ;  /* 0x00000010ff307819 */ /* 0x100fe4000001162d */
[----:B------:R-:W-:Y:S02]  /*2fb0*/  PRMT R93, R93, 0x5410, R46 ;  /* 0x000054105d5d7816 */ /* 0x000fe4000000002e */
[----:B------:R-:W-:Y:S01]  /*2fc0*/  SHF.R.U64 R51, R44, 0x10, R45 ;  /* 0x000000102c337819 */ /* 0x000fe2000000122d */
[----:B------:R-:W-:Y:S01]  /*2fd0*/  IMAD.U32 R44, R11, 0x10000, RZ ;  /* 0x000100000b2c7824 */ /* 0x000fe200078e00ff */
        /* <DEDUP_REMOVED lines=21> */
[----:B------:R-:W-:Y:S01]  /*3130*/  SHF.L.U32 R96, R96, 0x10, RZ ;  /* 0x0000001060607819 */ /* 0x000fe200000006ff */
[----:B------:R-:W-:Y:S01]  /*3140*/  FFMA.FTZ R14, R14, R49, R15 ;  /* 0x000000310e0e7223 */ /* 0x000fe2000001000f */
[----:B------:R-:W-:-:S02]  /*3150*/  IMAD.U32 R94, R94, 0x10000, RZ ;  /* 0x000100005e5e7824 */ /* 0x000fc400078e00ff */
[C---:B------:R-:W-:Y:S01]  /*3160*/  FMUL.FTZ R15, R45.reuse, R93 ;  /* 0x0000005d2d0f7220 */ /* 0x040fe20000410000 */
        /* <DEDUP_REMOVED lines=12> */
[----:B------:R-:W-:Y:S01]  /*3230*/  F2FP.BF16.F32.PACK_AB R9, R48, R51 ;  /* 0x000000333009723e */ /* 0x000fe200000010ff */
[----:B------:R-:W-:-:S07]  /*3240*/  IMAD.MOV.U32 R11, RZ, RZ, R15 ;  /* 0x000000ffff0b7224 */ /* 0x000fce00078e000f */
.L_x_13220:
[----:B------:R-:W-:Y:S05]  /*3250*/  BSYNC B2 ;  /* 0x0000000000027941 */ /* 0x000fea0003800000 */
.L_x_13219:
[----:B0-----:R0:W-:Y:S02]  /*3260*/  ST.E.128 desc[UR42][R12.64], R8 ;  /* 0x000000080c007985 */ /* 0x0011e4000c101d2a */
.L_x_13214:
[----:B------:R-:W-:Y:S05]  /*3270*/  BSYNC B1 ;  /* 0x0000000000017941 */ /* 0x000fea0003800000 */
.L_x_13213:
[----:B------:R-:W-:-:S03]  /*3280*/  UMOV UR4, 0xffffffff ;  /* 0xffffffff00047882 */ /* 0x000fc60000000000 */
[----:B------:R-:W-:Y:S05]  /*3290*/  BRA.DIV UR4, `(.L_x_13221) ;  /* 0x0000011e045c7947 */ /* 0x000fea000b800000 */
[----:B-1----:R-:W1:Y:S04]  /*32a0*/  SHFL.IDX PT, R85, R85, 0x1, 0x1c1f ;  /* 0x003c1f0055557f89 */ /* 0x002e6800000e0000 */
[----:B---3--:R3:W0:Y:S02]  /*32b0*/  SHFL.IDX PT, R14, R84, 0x1, 0x1c1f ;  /* 0x003c1f00540e7f89 */ /* 0x00862400000e0000 */
.L_x_13445:
        /* <DEDUP_REMOVED lines=23> */
[----:B------:R-:W-:Y:S02]  /*3430*/  LOP3.LUT R45, R91, 0xffff0000, RZ, 0xc0, !PT ;  /* 0xffff00005b2d7812 */ /* 0x000fe400078ec0ff */
[C---:B------:R-:W-:Y:S01]  /*3440*/  LOP3.LUT R43, R89.reuse, 0xffff0000, RZ, 0xc0, !PT ;  /* 0xffff0000592b7812 */ /* 0x040fe200078ec0ff */
        /* <DEDUP_REMOVED lines=8> */
[----:B------:R-:W-:Y:S01]  /*34d0*/  SHF.L.U32 R91, R91, 0x10, RZ ;  /* 0x000000105b5b7819 */ /* 0x000fe200000006ff */
[-C--:B------:R-:W-:Y:S01]  /*34e0*/  FMUL.FTZ R40, R40, R44.reuse ;  /* 0x0000002c28287220 */ /* 0x080fe20000410000 */
[----:B------:R-:W-:Y:S01]  /*34f0*/  LOP3.LUT R92, R92, 0xffff0000, RZ, 0xc0, !PT ;  /* 0xffff00005c5c7812 */ /* 0x000fe200078ec0ff */
[----:B------:R-:W-:Y:S01]  /*3500*/  FFMA.FTZ R47, R10, R43, -R47 ;  /* 0x0000002b0a2f7223 */ /* 0x000fe2000001082f */
[----:B------:R-:W-:Y:S01]  /*3510*/  LOP3.LUT R90, R90, 0xffff0000, RZ, 0xc0, !PT ;  /* 0xffff00005a5a7812 */ /* 0x000fe200078ec0ff */
[----:B------:R-:W-:Y:S01]  /*3520*/  FFMA.FTZ R48, R10, R45, R48 ;  /* 0x0000002d0a307223 */ /* 0x000fe20000010030 */
[C---:B------:R-:W-:Y:S01]  /*3530*/  FFMA.FTZ R50, R15.reuse, R44, -R50 ;  /* 0x0000002c0f327223 */ /* 0x040fe20000010832 */
[C---:B------:R-:W-:Y:S01]  /*3540*/  FMUL.FTZ R10, R8.reuse, R91 ;  /* 0x0000005b080a7220 */ /* 0x040fe20000410000 */
[----:B------:R-:W-:Y:S01]  /*3550*/  FFMA.FTZ R15, R15, R46, R40 ;  /* 0x0000002e0f0f7223 */ /* 0x000fe20000010028 */
        /* <DEDUP_REMOVED lines=13> */
.L_x_13226:
[----:B------:R-:W-:Y:S05]  /*3630*/  BSYNC B2 ;  /* 0x0000000000027941 */ /* 0x000fea0003800000 */
.L_x_13225:
[----:B----4-:R0:W-:Y:S02]  /*3640*/  ST.E.128 desc[UR42][R12.64], R8 ;  /* 0x000000080c007985 */ /* 0x0101e4000c101d2a */
.L_x_13224:
[----:B------:R-:W-:Y:S05]  /*3650*/  BSYNC B1 ;  /* 0x0000000000017941 */ /* 0x000fea0003800000 */
.L_x_13223:
[----:B------:R-:W-:Y:S05]  /*3660*/  @P2 BRA `(.L_x_13222) ;  /* 0x0000001c00882947 */ /* 0x000fea0003800000 */
[----:B0---4-:R0:W4:Y:S01]  /*3670*/  LDS.128 R8, [R72+0x11000] ;  /* 0x0110000048087984 */ /* 0x0111220000000c00 */
[C---:B------:R-:W-:Y:S01]  /*3680*/  LEA R12, P3, R2.reuse, R14, 0x1 ;  /* 0x0000000e020c7211 */ /* 0x040fe200078608ff */
[----:B------:R-:W-:Y:S03]  /*3690*/  BSSY B1, `(.L_x_13227) ;  /* 0x0000032000017945 */ /* 0x000fe60003800000 */
[----:B-1----:R-:W-:Y:S02]  /*36a0*/  LEA.HI.X R13, R2, R85, R153, 0x1, P3 ;  /* 0x00000055020d7211 */ /* 0x002fe400018f0c99 */
[----:B------:R-:W-:-:S13]  /*36b0*/  ISETP.GE.AND P3, PT, R156, R80, PT ;  /* 0x000000509c00720c */ /* 0x000fda0003f66270 */
[----:B0-----:R-:W-:Y:S05]  /*36c0*/  @P3 BRA `(.L_x_13228) ;  /* 0x0000000000b83947 */ /* 0x001fea0003800000 */
[--C-:B------:R-:W-:Y:S01]  /*36d0*/  SHF.R.U64 R41, R38, 0x10, R39.reuse ;  /* 0x0000001026297819 */ /* 0x100fe20000001227 */
[----:B----4-:R-:W-:Y:S01]  /*36e0*/  IMAD.U32 R14, R10, 0x10000, RZ ;  /* 0x000100000a0e7824 */ /* 0x010fe200078e00ff */
        /* <DEDUP_REMOVED lines=10> */
[----:B------:R-:W-:Y:S02]  /*3790*/  LOP3.LUT R37, R11, 0xffff0000, RZ, 0xc0, !PT ;  /* 0xffff00000b257812 */ /* 0x000fe400078ec0ff */
[----:B------:R-:W-:Y:S01]  /*37a0*/  PRMT R82, R82, 0x5410, R43 ;  /* 0x0000541052527816 */ /* 0x000fe2000000002b */
[----:B------:R-:W-:Y:S01]  /*37b0*/  FMUL.FTZ R45, R15, R41 ;  /* 0x000000290f2d7220 */ /* 0x000fe20000410000 */
[----:B------:R-:W-:Y:S01]  /*37c0*/  LOP3.LUT R11, R9, 0xffff0000, RZ, 0xc0, !PT ;  /* 0xffff0000090b7812 */ /* 0x000fe200078ec0ff */
[----:B------:R-:W-:Y:S01]  /*37d0*/  IMAD.U32 R9, R8, 0x10000, RZ ;  /* 0x0001000008097824 */ /* 0x000fe200078e00ff */
[C---:B------:R-:W-:Y:S01]  /*37e0*/  LOP3.LUT R40, R86.reuse, 0xffff0000, RZ, 0xc0, !PT ;  /* 0xffff000056287812 */ /* 0x040fe200078ec0ff */
[----:B------:R-:W-:Y:S01]  /*37f0*/  IMAD.U32 R86, R86, 0x10000, RZ ;  /* 0x0001000056567824 */ /* 0x000fe200078e00ff */
[----:B------:R-:W-:-:S02]  /*3800*/  SHF.L.U32 R39, R83, 0x10, RZ ;  /* 0x0000001053277819 */ /* 0x000fc400000006ff */
        /* <DEDUP_REMOVED lines=26> */
.L_x_13228:
[----:B------:R-:W-:Y:S05]  /*39b0*/  BSYNC B1 ;  /* 0x0000000000017941 */ /* 0x000fea0003800000 */
.L_x_13227:
[----:B----4-:R0:W-:Y:S01]  /*39c0*/  ST.E.128 desc[UR42][R12.64], R8 ;  /* 0x000000080c007985 */ /* 0x0101e2000c101d2a */
[----:B------:R-:W-:Y:S05]  /*39d0*/  BRA `(.L_x_13222) ;  /* 0x0000001800ac7947 */ /* 0x000fea0003800000 */
.L_x_13204:
[C---:B------:R-:W-:Y:S01]  /*39e0*/  ISETP.GE.AND P3, PT, R152.reuse, R78, PT ;  /* 0x0000004e9800720c */ /* 0x040fe20003f66270 */
[----:B------:R-:W-:Y:S01]  /*39f0*/  VIADD R44, R152, 0x60 ;  /* 0x00000060982c7836 */ /* 0x000fe20000000000 */
[----:B------:R-:W-:Y:S02]  /*3a00*/  CS2R R38, SRZ ;  /* 0x0000000000267805 */ /* 0x000fe4000001ff00 */
[----:B------:R-:W-:Y:S02]  /*3a10*/  CS2R R42, SRZ ;  /* 0x00000000002a7805 */ /* 0x000fe4000001ff00 */
[----:B------:R-:W-:Y:S02]  /*3a20*/  ISETP.GE.OR P3, PT, R16, R80, P3 ;  /* 0x000000501000720c */ /* 0x000fe40001f66670 */
[----:B------:R-:W-:-:S11]  /*3a30*/  CS2R R40, SRZ ;  /* 0x0000000000287805 */ /* 0x000fd6000001ff00 */
[----:B------:R-:W0:Y:S01]  /*3a40*/  @!P3 LDC.64 R12, c[0x0][0x3e8] ;  /* 0x0000fa00ff0cbb82 */ /* 0x000e220000000a00 */
[----:B------:R-:W-:-:S05]  /*3a50*/  @!P3 IADD3 R14, P4, R52, R10, RZ ;  /* 0x0000000a340eb210 */ /* 0x000fca0007f9e0ff */
[----:B------:R-:W-:Y:S01]  /*3a60*/  @!P3 IMAD.X R15, R79, 0x1, R35, P4 ;  /* 0x000000014f0fb824 */ /* 0x000fe200020e0623 */
[----:B------:R-:W-:-:S05]  /*3a70*/  @!P3 IADD3 R36, P4, R56, R8, RZ ;  /* 0x000000083824b210 */ /* 0x000fca0007f9e0ff */
[----:B------:R-:W-:Y:S01]  /*3a80*/  @!P3 IMAD.X R37, R71, 0x1, R31, P4 ;  /* 0x000000014725b824 */ /* 0x000fe200020e061f */
[----:B0-----:R-:W-:-:S04]  /*3a90*/  @!P3 LEA R12, P4, R14, R12, 0x1 ;  /* 0x0000000c0e0cb211 */ /* 0x001fc800078808ff */
[----:B------:R-:W-:Y:S02]  /*3aa0*/  @!P3 LEA.HI.X R13, R14, R13, R15, 0x1, P4 ;  /* 0x0000000d0e0db211 */ /* 0x000fe400020f0c0f */
[----:B------:R-:W0:Y:S01]  /*3ab0*/  @!P3 LDC.64 R14, c[0x0][0x400] ;  /* 0x00010000ff0ebb82 */ /* 0x000e220000000a00 */
[----:B------:R-:W-:Y:S01]  /*3ac0*/  BSSY B1, `(.L_x_13229) ;  /* 0x0000022000017945 */ /* 0x000fe20003800000 */
[----:B0-----:R-:W-:-:S04]  /*3ad0*/  @!P3 LEA R14, P4, R36, R14, 0x1 ;  /* 0x0000000e240eb211 */ /* 0x001fc800078808ff */
[----:B------:R-:W-:Y:S02]  /*3ae0*/  @!P3 LEA.HI.X R15, R36, R15, R37, 0x1, P4 ;  /* 0x0000000f240fb211 */ /* 0x000fe400020f0c25 */
[----:B------:R-:W-:Y:S02]  /*3af0*/  CS2R R36, SRZ ;  /* 0x0000000000247805 */ /* 0x000fe4000001ff00 */
[----:B------:R-:W-:Y:S02]  /*3b00*/  ISETP.GE.AND P4, PT, R44, R78, PT ;  /* 0x0000004e2c00720c */ /* 0x000fe40003f86270 */
[----:B------:R-:W-:Y:S02]  /*3b10*/  CS2R R46, SRZ ;  /* 0x00000000002e7805 */ /* 0x000fe4000001ff00 */
[----:B------:R-:W-:Y:S01]  /*3b20*/  CS2R R50, SRZ ;  /* 0x0000000000327805 */ /* 0x000fe2000001ff00 */
[----:B------:R0:W5:Y:S01]  /*3b30*/  @!P3 LDG.E.128 R40, desc[UR42][R14.64] ;  /* 0x0000002a0e28b981 */ /* 0x000162000c1e1d00 */
[----:B------:R-:W-:-:S02]  /*3b40*/  ISETP.GE.OR P4, PT, R16, R80, P4 ;  /* 0x000000501000720c */ /* 0x000fc40002786670 */
[----:B------:R-:W-:Y:S02]  /*3b50*/  CS2R R44, SRZ ;  /* 0x00000000002c7805 */ /* 0x000fe4000001ff00 */
[----:B------:R-:W-:Y:S01]  /*3b60*/  CS2R R48, SRZ ;  /* 0x0000000000307805 */ /* 0x000fe2000001ff00 */
[----:B------:R0:W5:Y:S01]  /*3b70*/  @!P3 LDG.E.128 R36, desc[UR42][R12.64] ;  /* 0x0000002a0c24b981 */ /* 0x000162000c1e1d00 */
[----:B------:R-:W-:-:S07]  /*3b80*/  ISETP.GE.AND P3, PT, R16, R80, PT ;  /* 0x000000501000720c */ /* 0x000fce0003f66270 */
[----:B------:R-:W-:Y:S06]  /*3b90*/  @P4 BRA `(.L_x_13230) ;  /* 0x0000000000504947 */ /* 0x000fec0003800000 */
[----:B0-----:R-:W0:Y:S01]  /*3ba0*/  LDC.64 R12, c[0x0][0x3f8] ;  /* 0x0000fe00ff0c7b82 */ /* 0x001e220000000a00 */
[----:B------:R-:W-:Y:S01]  /*3bb0*/  IMAD.MOV.U32 R11, RZ, RZ, R79 ;  /* 0x000000ffff0b7224 */ /* 0x000fe200078e004f */
[----:B------:R-:W-:Y:S01]  /*3bc0*/  MOV R9, R71 ;  /* 0x0000004700097202 */ /* 0x000fe20000000f00 */
[----:B------:R-:W-:Y:S01]  /*3bd0*/  ULDC.64 UR4, c[0x0][0x3e8] ;  /* 0x0000fa0000047ab9 */ /* 0x000fe20000000a00 */
[----:B0-----:R-:W-:-:S04]  /*3be0*/  IMAD.WIDE.U32 R10, R12, 0x60, R10 ;  /* 0x000000600c0a7825 */ /* 0x001fc800078e000a */
[----:B------:R-:W-:Y:S01]  /*3bf0*/  IMAD R13, R13, 0x60, RZ ;  /* 0x000000600d0d7824 */ /* 0x000fe200078e02ff */
[----:B------:R-:W-:-:S04]  /*3c00*/  IADD3 R12, P4, R52, R10, RZ ;  /* 0x0000000a340c7210 */ /* 0x000fc80007f9e0ff */
[----:B------:R-:W-:Y:S02]  /*3c10*/  IADD3.X R13, R35, R11, R13, P4, !PT ;  /* 0x0000000b230d7210 */ /* 0x000fe400027fe40d */
        /* <DEDUP_REMOVED lines=8> */
[----:B------:R-:W-:-:S03]  /*3ca0*/  LEA R48, P4, R8, UR4, 0x1 ;  /* 0x0000000408307c11 */ /* 0x000fc6000f8808ff */
[----:B------:R-:W5:Y:S01]  /*3cb0*/  LDG.E.128 R44, desc[UR42][R44.64] ;  /* 0x0000002a2c2c7981 */ /* 0x000f62000c1e1d00 */
[----:B------:R-:W-:-:S06]  /*3cc0*/  LEA.HI.X R49, R8, UR5, R9, 0x1, P4 ;  /* 0x0000000508317c11 */ /* 0x000fcc000a0f0c09 */
[----:B------:R-:W5:Y:S03]  /*3cd0*/  LDG.E.128 R48, desc[UR42][R48.64] ;  /* 0x0000002a30307981 */ /* 0x000f66000c1e1d00 */
.L_x_13230:
[----:B------:R-:W-:Y:S05]  /*3ce0*/  BSYNC B1 ;  /* 0x0000000000017941 */ /* 0x000fea0003800000 */
.L_x_13229:
        /* <DEDUP_REMOVED lines=36> */
.L_x_13231:
[----:B------:R-:W-:Y:S01]  /*3f30*/  IMAD R71, R19, 0x8, R18 ;  /* 0x0000000813477824 */ /* 0x000fe200078e0212 */
[----:B------:R-:W-:Y:S01]  /*3f40*/  SHF.L.U32 R79, R154, 0x1f, RZ ;  /* 0x0000001f9a4f7819 */ /* 0x000fe200000006ff */
[----:B------:R-:W1:Y:S01]  /*3f50*/  LDC R87, c[0x0][0x2f4] ;  /* 0x0000bd00ff577b82 */ /* 0x000e620000000800 */
[----:B------:R-:W-:Y:S02]  /*3f60*/  BSSY B1, `(.L_x_13232) ;  /* 0x0000003000017945 */ /* 0x000fe40003800000 */
[----:B------:R-:W2:Y:S02]  /*3f70*/  SYNCS.PHASECHK.TRANS64.TRYWAIT P4, [R71+URZ+0x16890], R79 ;  /* 0x0168904f470075a7 */ /* 0x000ea4000808017f */
[----:B--2---:R-:W-:Y:S05]  /*3f80*/  @!P4 BRA `(.L_x_13233) ;  /* 0x000001100068c947 */ /* 0x004fea0003800000 */
.L_x_13446:
[----:B------:R-:W-:Y:S05]  /*3f90*/  BSYNC B1 ;  /* 0x0000000000017941 */ /* 0x000fea0003800000 */
.L_x_13232:
[----:B------:R-:W-:Y:S01]  /*3fa0*/  UMOV UR4, 0xffffffff ;  /* 0xffffffff00047882 */ /* 0x000fe20000000000 */
[----:B-1----:R-:W-:Y:S02]  /*3fb0*/  IADD3 R89, -R60, R87, RZ ;  /* 0x000000573c597210 */ /* 0x002fe40007ffe1ff */
[----:B------:R-:W-:Y:S05]  /*3fc0*/  BRA.DIV UR4, `(.L_x_13234) ;  /* 0x00000112046c7947 */ /* 0x000fea000b800000 */
[----:B------:R1:W3:Y:S04]  /*3fd0*/  SHFL.IDX PT, R83, R85, RZ, 0x1c1f ;  /* 0x001c1fff55537589 */ /* 0x0002e800000e0000 */
[----:B------:R1:W4:Y:S02]  /*3fe0*/  SHFL.IDX PT, R82, R84, RZ, 0x1c1f ;  /* 0x001c1fff54527589 */ /* 0x00032400000e0000 */
.L_x_13450:
[----:B------:R-:W-:Y:S01]  /*3ff0*/  ISETP.GE.OR P4, PT, R152, R78, P1 ;  /* 0x0000004e9800720c */ /* 0x000fe20000f86670 */
[----:B------:R-:W-:-:S12]  /*4000*/  BSSY B1, `(.L_x_13235) ;  /* 0x000007c000017945 */ /* 0x000fd80003800000 */
[----:B------:R-:W-:Y:S05]  /*4010*/  @P4 BRA `(.L_x_13236) ;  /* 0x0000000400e84947 */ /* 0x000fea0003800000 */
[----:B------:R-:W5:Y:S01]  /*4020*/  S2R R9, SR_TID.X ;  /* 0x0000000000097919 */ /* 0x000f620000002100 */
[----:B------:R-:W-:Y:S01]  /*4030*/  SEL R8, R60, R89, !P0 ;  /* 0x000000593c087207 */ /* 0x000fe20004000000 */
[----:B------:R-:W-:Y:S01]  /*4040*/  BSSY B2, `(.L_x_13237) ;  /* 0x0000073000027945 */ /* 0x000fe20003800000 */
[----:B----4-:R-:W-:-:S04]  /*4050*/  LEA R80, P4, R6, R82, 0x1 ;  /* 0x0000005206507211 */ /* 0x010fc800078808ff */
[----:B---3--:R-:W-:Y:S01]  /*4060*/  LEA.HI.X R81, R6, R83, R4, 0x1, P4 ;  /* 0x0000005306517211 */ /* 0x008fe200020f0c04 */
[----:B-----5:R-:W-:Y:S01]  /*4070*/  VIADD R11, R9, 0xffffff80 ;  /* 0xffffff80090b7836 */ /* 0x020fe20000000000 */
[----:B------:R-:W-:-:S04]  /*4080*/  SHF.R.S32.HI R9, RZ, 0x1f, R8 ;  /* 0x0000001fff097819 */ /* 0x000fc80000011408 */
[----:B------:R-:W-:Y:S01]  /*4090*/  LEA.HI R8, R9, R8, RZ, 0x4 ;  /* 0x0000000809087211 */ /* 0x000fe200078f20ff */
[----:B------:R-:W-:Y:S01]  /*40a0*/  IMAD R9, R19, 0x2000, R3 ;  /* 0x0000200013097824 */ /* 0x000fe200078e0203 */
[----:B------:R-:W-:Y:S02]  /*40b0*/  SHF.R.S32.HI R10, RZ, 0x1f, R11 ;  /* 0x0000001fff0a7819 */ /* 0x000fe4000001140b */
[----:B------:R-:W-:Y:S01]  /*40c0*/  LEA.HI.SX32 R8, R8, R7, 0x1c ;  /* 0x0000000708087211 */ /* 0x000fe200078fe2ff */
[----:B------:R-:W-:Y:S01]  /*40d0*/  IMAD R9, R9, 0x2, R18 ;  /* 0x0000000209097824 */ /* 0x000fe200078e0212 */
[----:B------:R-:W-:-:S03]  /*40e0*/  LEA.HI R10, R10, R11, RZ, 0x5 ;  /* 0x0000000b0a0a7211 */ /* 0x000fc600078f28ff */
[----:B------:R-:W-:Y:S01]  /*40f0*/  IMAD.SHL.U32 R86, R8, 0x8, RZ ;  /* 0x0000000808567824 */ /* 0x000fe200078e00ff */
[----:B------:R-:W-:-:S04]  /*4100*/  SHF.R.S32.HI R10, RZ, 0x5, R10 ;  /* 0x00000005ff0a7819 */ /* 0x000fc8000001140a */
[----:B------:R-:W-:-:S04]  /*4110*/  LOP3.LUT R8, R69, 0x38, R86, 0xf8, !PT ;  /* 0x0000003845087812 */ /* 0x000fc800078ef856 */
[----:B------:R-:W-:-:S05]  /*4120*/  LOP3.LUT R8, R8, R65, RZ, 0x3c, !PT ;  /* 0x0000004108087212 */ /* 0x000fca00078e3cff */
[----:B------:R-:W-:-:S04]  /*4130*/  IMAD R8, R10, 0x200, R8 ;  /* 0x000002000a087824 */ /* 0x000fc800078e0208 */
[----:B------:R-:W-:-:S04]  /*4140*/  IMAD R11, R19, 0x2000, R8 ;  /* 0x00002000130b7824 */ /* 0x000fc800078e0208 */
[----:B0-----:R-:W-:Y:S02]  /*4150*/  IMAD R12, R11, 0x2, R18 ;  /* 0x000000020b0c7824 */ /* 0x001fe400078e0212 */
[----:B------:R-:W0:Y:S04]  /*4160*/  LDS.128 R8, [R9+0xe400] ;  /* 0x00e4000009087984 */ /* 0x000e280000000c00 */
[----:B------:R-:W3:Y:S01]  /*4170*/  LDS.128 R12, [R12+0xe400] ;  /* 0x00e400000c0c7984 */ /* 0x000ee20000000c00 */
[----:B------:R-:W-:Y:S05]  /*4180*/  @P3 BRA `(.L_x_13238) ;  /* 0x0000000400783947 */ /* 0x000fea0003800000 */
[----:B------:R-:W-:Y:S01]  /*4190*/  SHF.R.U32.HI R103, RZ, 0x10, R41 ;  /* 0x00000010ff677819 */ /* 0x000fe20000011629 */
[----:B---3--:R-:W-:Y:S01]  /*41a0*/  IMAD.U32 R104, R13, 0x10000, RZ ;  /* 0x000100000d687824 */ /* 0x008fe200078e00ff */
[----:B------:R-:W-:Y:S01]  /*41b0*/  SHF.R.U32.HI R100, RZ, 0x10, R37 ;  /* 0x00000010ff647819 */ /* 0x000fe20000011625 */
[----:B------:R-:W-:Y:S01]  /*41c0*/  IMAD.U32 R105, R15, 0x10000, RZ ;  /* 0x000100000f697824 */ /* 0x000fe200078e00ff */
[----:B------:R-:W-:Y:S02]  /*41d0*/  PRMT R109, R109, 0x5410, R103 ;  /* 0x000054106d6d7816 */ /* 0x000fe40000000067 */
[----:B------:R-:W-:Y:S02]  /*41e0*/  SHF.R.U32.HI R99, RZ, 0x10, R39 ;  /* 0x00000010ff637819 */ /* 0x000fe40000011627 */
[----:B------:R-:W-:Y:S01]  /*41f0*/  PRMT R106, R106, 0x5410, R100 ;  /* 0x000054106a6a7816 */ /* 0x000fe20000000064 */
[----:B------:R-:W-:Y:S01]  /*4200*/  IMAD.U32 R103, R109, 0x10000, RZ ;  /* 0x000100006d677824 */ /* 0x000fe200078e00ff */
[----:B------:R-:W-:-:S02]  /*4210*/  SHF.R.U32.HI R101, RZ, 0x10, R43 ;  /* 0x00000010ff657819 */ /* 0x000fc4000001162b */
[----:B------:R-:W-:Y:S01]  /*4220*/  PRMT R100, R108, 0x5410, R99 ;  /* 0x000054106c647816 */ /* 0x000fe20000000063 */
[----:B------:R-:W-:Y:S01]  /*4230*/  IMAD.U32 R99, R106, 0x10000, RZ ;  /* 0x000100006a637824 */ /* 0x000fe200078e00ff */
[----:B------:R-:W-:Y:S01]  /*4240*/  LOP3.LUT R102, R13, 0xffff0000, RZ, 0xc0, !PT ;  /* 0xffff00000d667812 */ /* 0x000fe200078ec0ff */
[----:B------:R-:W-:Y:S01]  /*4250*/  FMUL.FTZ R111, R104, R103 ;  /* 0x00000067686f7220 */ /* 0x000fe20000410000 */
[----:B------:R-:W-:Y:S01]  /*4260*/  LOP3.LUT R109, R109, 0xffff0000, RZ, 0xc0, !PT ;  /* 0xffff00006d6d7812 */ /* 0x000fe200078ec0ff */
[----:B------:R-:W-:Y:S01]  /*4270*/  IMAD.U32 R108, R100, 0x10000, RZ ;  /* 0x00010000646c7824 */ /* 0x000fe200078e00ff */
[----:B------:R-:W-:Y:S01]  /*4280*/  PRMT R107, R107, 0x5410, R101 ;  /* 0x000054106b6b7816 */ /* 0x000fe20000000065 */
[----:B------:R-:W-:Y:S01]  /*4290*/  FMUL.FTZ R101, R104, R99 ;  /* 0x0000006368657220 */ /* 0x000fe20000410000 */
[----:B------:R-:W-:Y:S01]  /*42a0*/  SHF.R.U64 R36, R36, 0x10, R37 ;  /* 0x0000001024247819 */ /* 0x000fe20000001225 */
[----:B------:R-:W-:Y:S01]  /*42b0*/  FMUL.FTZ R104, R102, R109 ;  /* 0x0000006d66687220 */ /* 0x000fe20000410000 */
[----:B------:R-:W-:Y:S01]  /*42c0*/  LOP3.LUT R106, R106, 0xffff0000, RZ, 0xc0, !PT ;  /* 0xffff00006a6a7812 */ /* 0x000fe200078ec0ff */
[----:B------:R-:W-:Y:S01]  /*42d0*/  IMAD.U32 R13, R12, 0x10000, RZ ;  /* 0x000100000c0d7824 */ /* 0x000fe200078e00ff */
[----:B0-----:R-:W-:-:S02]  /*42e0*/  LOP3.LUT R37, R9, 0xffff0000, RZ, 0xc0, !PT ;  /* 0xffff000009257812 */ /* 0x001fc400078ec0ff */
[----:B------:R-:W-:Y:S01]  /*42f0*/  SHF.R.U64 R98, R38, 0x10, R39 ;  /* 0x0000001026627819 */ /* 0x000fe20000001227 */
[-C--:B------:R-:W-:Y:S01]  /*4300*/  FMUL.FTZ R112, R102, R106.reuse ;  /* 0x0000006a66707220 */ /* 0x080fe20000410000 */
[----:B------:R-:W-:Y:S01]  /*4310*/  SHF.L.U32 R110, R107, 0x10, RZ ;  /* 0x000000106b6e7819 */ /* 0x000fe200000006ff */
[----:B------:R-:W-:Y:S01]  /*4320*/  FFMA.FTZ R102, R37, R106, -R104 ;  /* 0x0000006a25667223 */ /* 0x000fe20000010868 */
[----:B------:R-:W-:Y:S01]  /*4330*/  SHF.R.U64 R38, R40, 0x10, R41 ;  /* 0x0000001028267819 */ /* 0x000fe20000001229 */
[----:B------:R-:W-:Y:S01]  /*4340*/  IMAD.U32 R40, R9, 0x10000, RZ ;  /* 0x0001000009287824 */ /* 0x000fe200078e00ff */
[----:B------:R-:W-:Y:S01]  /*4350*/  PRMT R36, R93, 0x5432, R36 ;  /* 0x000054325d247816 */ /* 0x000fe20000000024 */
[----:B------:R-:W-:Y:S01]  /*4360*/  IMAD.U32 R41, R11, 0x10000, RZ ;  /* 0x000100000b297824 */ /* 0x000fe200078e00ff */
[----:B------:R-:W-:Y:S01]  /*4370*/  PRMT R38, R92, 0x5432, R38 ;  /* 0x000054325c267816 */ /* 0x000fe20000000026 */
[----:B------:R-:W-:Y:S01]  /*4380*/  FMUL.FTZ R106, R105, R110 ;  /* 0x0000006e696a7220 */ /* 0x000fe20000410000 */
[C---:B------:R-:W-:Y:S01]  /*4390*/  FFMA.FTZ R99, R40.reuse, R99, -R111 ;  /* 0x0000006328637223 */ /* 0x040fe2000001086f */
[----:B------:R-:W-:Y:S01]  /*43a0*/  LOP3.LUT R15, R15, 0xffff0000, RZ, 0xc0, !PT ;  /* 0xffff00000f0f7812 */ /* 0x000fe200078ec0ff */
[----:B------:R-:W-:Y:S01]  /*43b0*/  FFMA.FTZ R40, R40, R103, R101 ;  /* 0x0000006728287223 */ /* 0x000fe20000010065 */
[----:B------:R-:W-:Y:S01]  /*43c0*/  LOP3.LUT R104, R107, 0xffff0000, RZ, 0xc0, !PT ;  /* 0xffff00006b687812 */ /* 0x000fe200078ec0ff */
[-C--:B------:R-:W-:Y:S01]  /*43d0*/  FMUL.FTZ R105, R105, R108.reuse ;  /* 0x0000006c69697220 */ /* 0x080fe20000410000 */
[----:B------:R-:W-:Y:S01]  /*43e0*/  LOP3.LUT R100, R100, 0xffff0000, RZ, 0xc0, !PT ;  /* 0xffff000064647812 */ /* 0x000fe200078ec0ff */
[----:B------:R-:W-:Y:S01]  /*43f0*/  FFMA.FTZ R101, R41, R108, -R106 ;  /* 0x0000006c29657223 */ /* 0x000fe2000001086a */
[----:B------:R-:W-:Y:S01]  /*4400*/  IMAD.U32 R108, R38, 0x10000, RZ ;  /* 0x00010000266c7824 */ /* 0x000fe200078e00ff */
[----:B------:R-:W-:Y:S01]  /*4410*/  SHF.R.U64 R42, R42, 0x10, R43 ;  /* 0x000000102a2a7819 */ /* 0x000fe2000000122b */
[----:B------:R-:W-:Y:S01]  /*4420*/  IMAD.U32 R106, R36, 0x10000, RZ ;  /* 0x00010000246a7824 */ /* 0x000fe200078e00ff */
[----:B------:R-:W-:Y:S01]  /*4430*/  LOP3.LUT R11, R11, 0xffff0000, RZ, 0xc0, !PT ;  /* 0xffff00000b0b7812 */ /* 0x000fe200078ec0ff */
[----:B------:R-:W-:Y:S01]  /*4440*/  FFMA.FTZ R37, R37, R109, R112 ;  /* 0x0000006d25257223 */ /* 0x000fe20000010070 */
[----:B------:R-:W-:Y:S01]  /*4450*/  FFMA.FTZ R41, R41, R110, R105 ;  /* 0x0000006e29297223 */ /* 0x000fe20000010069 */
[----:B------:R-:W-:Y:S01]  /*4460*/  SHF.L.U32 R9, R8, 0x10, RZ ;  /* 0x0000001008097819 */ /* 0x000fe200000006ff */
[C---:B------:R-:W-:Y:S01]  /*4470*/  FMUL.FTZ R110, R15.reuse, R104 ;  /* 0x000000680f6e7220 */ /* 0x040fe20000410000 */
[----:B------:R-:W-:Y:S01]  /*4480*/  FMUL.FTZ R112, R15, R100 ;  /* 0x000000640f707220 */ /* 0x000fe20000410000 */
[----:B------:R-:W-:Y:S01]  /*4490*/  LOP3.LUT R103, R38, 0xffff0000, RZ, 0xc0, !PT ;  /* 0xffff000026677812 */ /* 0x000fe200078ec0ff */
[C---:B------:R-:W-:Y:S01]  /*44a0*/  FMUL.FTZ R38, R13.reuse, R108 ;  /* 0x0000006c0d267220 */ /* 0x040fe20000410000 */
[----:B------:R-:W-:Y:S01]  /*44b0*/  LOP3.LUT R12, R12, 0xffff0000, RZ, 0xc0, !PT ;  /* 0xffff00000c0c7812 */ /* 0x000fe200078ec0ff */
[----:B------:R-:W-:Y:S01]  /*44c0*/  FMUL.FTZ R13, R13, R106 ;  /* 0x0000006a0d0d7220 */ /* 0x000fe20000410000 */
[----:B------:R-:W-:Y:S01]  /*44d0*/  PRMT R42, R90, 0x5432, R42 ;  /* 0x000054325a2a7816 */ /* 0x000fe2000000002a */
[C---:B------:R-:W-:Y:S01]  /*44e0*/  FFMA.FTZ R100, R11.reuse, R100, -R110 ;  /* 0x000000640b647223 */ /* 0x040fe2000001086e */
[----:B------:R-:W-:Y:S01]  /*44f0*/  LOP3.LUT R15, R36, 0xffff0000, RZ, 0xc0, !PT ;  /* 0xffff0000240f7812 */ /* 0x000fe200078ec0ff */
[----:B------:R-:W-:Y:S01]  /*4500*/  FFMA.FTZ R36, R11, R104, R112 ;  /* 0x000000680b247223 */ /* 0x000fe20000010070 */
[----:B------:R-:W-:Y:S01]  /*4510*/  PRMT R98, R91, 0x5432, R98 ;  /* 0x000054325b627816 */ /* 0x000fe20000000062 */
[C---:B------:R-:W-:Y:S01]  /*4520*/  FFMA.FTZ R11, R9.reuse, R106, -R38 ;  /* 0x0000006a090b7223 */ /* 0x040fe20000010826 */
[C---:B------:R-:W-:Y:S01]  /*4530*/  IMAD.U32 R39, R10.reuse, 0x10000, RZ ;  /* 0x000100000a277824 */ /* 0x040fe200078e00ff */
[----:B------:R-:W-:Y:S01]  /*4540*/  LOP3.LUT R43, R10, 0xffff0000, RZ, 0xc0, !PT ;  /* 0xffff00000a2b7812 */ /* 0x000fe200078ec0ff */
[----:B------:R-:W-:Y:S01]  /*4550*/  FFMA.FTZ R9, R9, R108, R13 ;  /* 0x0000006c09097223 */ /* 0x000fe2000001000d */
[----:B------:R-:W-:-:S02]  /*4560*/  IMAD.U32 R10, R14, 0x10000, RZ ;  /* 0x000100000e0a7824 */ /* 0x000fc400078e00ff */
        /* <DEDUP_REMOVED lines=30> */
[----:B------:R-:W-:Y:S01]  /*4750*/  MOV R10, R37 ;  /* 0x00000025000a7202 */ /* 0x000fe20000000f00 */
[----:B------:R-:W-:-:S07]  /*4760*/  IMAD.MOV.U32 R15, RZ, RZ, R36 ;  /* 0x000000ffff0f7224 */ /* 0x000fce00078e0024 */
.L_x_13238:
[----:B------:R-:W-:Y:S05]  /*4770*/  BSYNC B2 ;  /* 0x0000000000027941 */ /* 0x000fea0003800000 */
.L_x_13237:
[----:B------:R-:W-:Y:S01]  /*4780*/  ISETP.GE.AND P4, PT, R86, R87, PT ;  /* 0x000000575600720c */ /* 0x000fe20003f86270 */
[----:B0-----:R0:W-:-:S12]  /*4790*/  ST.E.128 desc[UR42][R80.64], R8 ;  /* 0x0000000850007985 */ /* 0x0011d8000c101d2a */
[----:B------:R-:W-:-:S05]  /*47a0*/  @!P4 IMAD.WIDE R82, R86, 0x2, R82 ;  /* 0x000000025652c825 */ /* 0x000fca00078e0252 */
[----:B---3--:R0:W-:Y:S02]  /*47b0*/  @!P4 ST.E.128 desc[UR42][R82.64], R12 ;  /* 0x0000000c5200c985 */ /* 0x0081e4000c101d2a */
.L_x_13236:
[----:B------:R-:W-:Y:S05]  /*47c0*/  BSYNC B1 ;  /* 0x0000000000017941 */ /* 0x000fea0003800000 */
.L_x_13235:
[----:B------:R-:W-:-:S03]  /*47d0*/  UMOV UR4, 0xffffffff ;  /* 0xffffffff00047882 */ /* 0x000fc60000000000 */
[----:B------:R-:W-:Y:S05]  /*47e0*/  BRA.DIV UR4, `(.L_x_13239) ;  /* 0x0000010a04b07947 */ /* 0x000fea000b800000 */
[----:B-1----:R-:W1:Y:S04]  /*47f0*/  SHFL.IDX PT, R85, R85, 0x1, 0x1c1f ;  /* 0x003c1f0055557f89 */ /* 0x002e6800000e0000 */
[----:B------:R-:W0:Y:S02]  /*4800*/  SHFL.IDX PT, R84, R84, 0x1, 0x1c1f ;  /* 0x003c1f0054547f89 */ /* 0x000e2400000e0000 */
.L_x_13454:
[----:B0-----:R-:W-:-:S05]  /*4810*/  VIADD R8, R152, 0x60 ;  /* 0x0000006098087836 */ /* 0x001fca0000000000 */
[----:B------:R-:W-:-:S13]  /*4820*/  ISETP.GE.OR P4, PT, R8, R78, P1 ;  /* 0x0000004e0800720c */ /* 0x000fda0000f86670 */
[----:B------:R-:W-:Y:S05]  /*4830*/  @P4 BRA `(.L_x_13222) ;  /* 0x0000000c00144947 */ /* 0x000fea0003800000 */
[----:B------:R-:W5:Y:S01]  /*4840*/  LDL R9, [R1+0x24] ;  /* 0x0000240001097983 */ /* 0x000f620000100800 */
[----:B------:R-:W-:Y:S01]  /*4850*/  SEL R89, R60, R89, !P0 ;  /* 0x000000593c597207 */ /* 0x000fe20004000000 */
[----:B------:R-:W-:Y:S01]  /*4860*/  VIADD R10, R152, 0x60 ;  /* 0x00000060980a7836 */ /* 0x000fe20000000000 */
[----:B------:R-:W-:Y:S01]  /*4870*/  LEA R36, P4, R6, R84, 0x1 ;  /* 0x0000005406247211 */ /* 0x000fe200078808ff */
[----:B------:R-:W-:Y:S01]  /*4880*/  VIADD R11, R152, 0x60 ;  /* 0x00000060980b7836 */ /* 0x000fe20000000000 */
[----:B------:R-:W-:Y:S01]  /*4890*/  SHF.R.S32.HI R8, RZ, 0x1f, R89 ;  /* 0x0000001fff087819 */ /* 0x000fe20000011459 */
[----:B------:R-:W-:Y:S01]  /*48a0*/  IMAD.SHL.U32 R10, R10, 0x40, RZ ;  /* 0x000000400a0a7824 */ /* 0x000fe200078e00ff */
[----:B------:R-:W-:Y:S01]  /*48b0*/  BSSY B1, `(.L_x_13240) ;  /* 0x0000070000017945 */ /* 0x000fe20003800000 */
[----:B------:R-:W-:Y:S01]  /*48c0*/  IMAD.SHL.U32 R11, R11, 0x40, RZ ;  /* 0x000000400b0b7824 */ /* 0x000fe200078e00ff */
[----:B------:R-:W-:Y:S02]  /*48d0*/  LEA.HI R8, R8, R89, RZ, 0x4 ;  /* 0x0000005908087211 */ /* 0x000fe400078f20ff */
[----:B------:R-:W-:-:S02]  /*48e0*/  LOP3.LUT R10, R10, 0x1c0, RZ, 0xc0, !PT ;  /* 0x000001c00a0a7812 */ /* 0x000fc400078ec0ff */
[----:B------:R-:W-:Y:S02]  /*48f0*/  LEA.HI.SX32 R8, R8, R7, 0x1c ;  /* 0x0000000708087211 */ /* 0x000fe400078fe2ff */
[----:B------:R-:W-:Y:S02]  /*4900*/  LOP3.LUT R11, R11, 0x1c0, RZ, 0xc0, !PT ;  /* 0x000001c00b0b7812 */ /* 0x000fe400078ec0ff */
[----:B------:R-:W-:Y:S01]  /*4910*/  SHF.R.U32.HI R10, RZ, 0x3, R10 ;  /* 0x00000003ff0a7819 */ /* 0x000fe2000001160a */
[----:B------:R-:W-:Y:S01]  /*4920*/  IMAD.SHL.U32 R38, R8, 0x8, RZ ;  /* 0x0000000808267824 */ /* 0x000fe200078e00ff */
[----:B-1----:R-:W-:-:S04]  /*4930*/  LEA.HI.X R37, R6, R85, R4, 0x1, P4 ;  /* 0x0000005506257211 */ /* 0x002fc800020f0c04 */
[----:B------:R-:W-:-:S04]  /*4940*/  LOP3.LUT R8, R11, 0x38, R38, 0xf8, !PT ;  /* 0x000000380b087812 */ /* 0x000fc800078ef826 */
[----:B------:R-:W-:-:S04]  /*4950*/  LOP3.LUT R8, R8, R10, RZ, 0x3c, !PT ;  /* 0x0000000a08087212 */ /* 0x000fc800078e3cff */
[----:B-----5:R-:W-:Y:S01]  /*4960*/  IADD3 R8, R9, R8, RZ ;  /* 0x0000000809087210 */ /* 0x020fe20007ffe0ff */
[----:B------:R-:W-:-:S04]  /*4970*/  IMAD R9, R19, 0x2000, R0 ;  /* 0x0000200013097824 */ /* 0x000fc800078e0200 */
[----:B------:R-:W-:Y:S02]  /*4980*/  IMAD R11, R19, 0x2000, R8 ;  /* 0x00002000130b7824 */ /* 0x000fe400078e0208 */
[--C-:B------:R-:W-:Y:S02]  /*4990*/  IMAD R9, R9, 0x2, R18.reuse ;  /* 0x0000000209097824 */ /* 0x100fe400078e0212 */
[----:B------:R-:W-:-:S04]  /*49a0*/  IMAD R12, R11, 0x2, R18 ;  /* 0x000000020b0c7824 */ /* 0x000fc800078e0212 */
[----:B------:R-:W0:Y:S04]  /*49b0*/  LDS.128 R8, [R9+0xe400] ;  /* 0x00e4000009087984 */ /* 0x000e280000000c00 */
[----:B------:R-:W1:Y:S01]  /*49c0*/  LDS.128 R12, [R12+0xe400] ;  /* 0x00e400000c0c7984 */ /* 0x000e620000000c00 */
[----:B------:R-:W-:Y:S05]  /*49d0*/  @P3 BRA `(.L_x_13241) ;  /* 0x0000000400743947 */ /* 0x000fea0003800000 */
[--C-:B------:R-:W-:Y:S01]  /*49e0*/  SHF.R.U64 R81, R48, 0x10, R49.reuse ;  /* 0x0000001030517819 */ /* 0x100fe20000001231 */
[----:B-1----:R-:W-:Y:S01]  /*49f0*/  IMAD.U32 R42, R13, 0x10000, RZ ;  /* 0x000100000d2a7824 */ /* 0x002fe200078e00ff */
[----:B------:R-:W-:Y:S01]  /*4a00*/  SHF.R.U32.HI R48, RZ, 0x10, R49 ;  /* 0x00000010ff307819 */ /* 0x000fe20000011631 */
[----:B0-----:R-:W-:Y:S01]  /*4a10*/  IMAD.U32 R41, R9, 0x10000, RZ ;  /* 0x0001000009297824 */ /* 0x001fe200078e00ff */
[----:B------:R-:W-:Y:S01]  /*4a20*/  SHF.R.U32.HI R86, RZ, 0x10, R45 ;  /* 0x00000010ff567819 */ /* 0x000fe2000001162d */
[----:B------:R-:W-:Y:S01]  /*4a30*/  IMAD.U32 R39, R8, 0x10000, RZ ;  /* 0x0001000008277824 */ /* 0x000fe200078e00ff */
[----:B------:R-:W-:Y:S02]  /*4a40*/  PRMT R97, R97, 0x5410, R48 ;  /* 0x0000541061617816 */ /* 0x000fe40000000030 */
[----:B------:R-:W-:Y:S02]  /*4a50*/  PRMT R93, R93, 0x5410, R86 ;  /* 0x000054105d5d7816 */ /* 0x000fe40000000056 */
[--C-:B---3--:R-:W-:Y:S01]  /*4a60*/  SHF.R.U64 R83, R46, 0x10, R47.reuse ;  /* 0x000000102e537819 */ /* 0x108fe2000000122f */
[----:B------:R-:W-:Y:S01]  /*4a70*/  IMAD.U32 R48, R97, 0x10000, RZ ;  /* 0x0001000061307824 */ /* 0x000fe200078e00ff */
[----:B----4-:R-:W-:Y:S01]  /*4a80*/  SHF.R.U32.HI R82, RZ, 0x10, R47 ;  /* 0x00000010ff527819 */ /* 0x010fe2000001162f */
[----:B------:R-:W-:Y:S01]  /*4a90*/  IMAD.U32 R47, R15, 0x10000, RZ ;  /* 0x000100000f2f7824 */ /* 0x000fe200078e00ff */
[----:B------:R-:W-:-:S02]  /*4aa0*/  SHF.R.U32.HI R80, RZ, 0x10, R51 ;  /* 0x00000010ff507819 */ /* 0x000fc40000011633 */
[----:B------:R-:W-:Y:S01]  /*4ab0*/  LOP3.LUT R43, R15, 0xffff0000, RZ, 0xc0, !PT ;  /* 0xffff00000f2b7812 */ /* 0x000fe200078ec0ff */
[----:B------:R-:W-:Y:S01]  /*4ac0*/  IMAD.U32 R15, R93, 0x10000, RZ ;  /* 0x000100005d0f7824 */ /* 0x000fe200078e00ff */
[----:B------:R-:W-:Y:S01]  /*4ad0*/  SHF.R.U64 R49, R50, 0x10, R51 ;  /* 0x0000001032317819 */ /* 0x000fe20000001233 */
[CC--:B------:R-:W-:Y:S01]  /*4ae0*/  FMUL.FTZ R50, R42.reuse, R48.reuse ;  /* 0x000000302a327220 */ /* 0x0c0fe20000410000 */
[----:B------:R-:W-:Y:S01]  /*4af0*/  PRMT R95, R95, 0x5410, R80 ;  /* 0x000054105f5f7816 */ /* 0x000fe20000000050 */
[-C--:B------:R-:W-:Y:S01]  /*4b00*/  FMUL.FTZ R42, R42, R15.reuse ;  /* 0x0000000f2a2a7220 */ /* 0x080fe20000410000 */
[----:B------:R-:W-:Y:S01]  /*4b10*/  PRMT R91, R91, 0x5410, R82 ;  /* 0x000054105b5b7816 */ /* 0x000fe20000000052 */
[----:B------:R-:W-:Y:S01]  /*4b20*/  FFMA.FTZ R15, R41, R15, -R50 ;  /* 0x0000000f290f7223 */ /* 0x000fe20000010832 */
[----:B------:R-:W-:Y:S01]  /*4b30*/  LOP3.LUT R46, R13, 0xffff0000, RZ, 0xc0, !PT ;  /* 0xffff00000d2e7812 */ /* 0x000fe200078ec0ff */
[----:B------:R-:W-:Y:S01]  /*4b40*/  IMAD.U32 R50, R95, 0x10000, RZ ;  /* 0x000100005f327824 */ /* 0x000fe200078e00ff */
[----:B------:R-:W-:Y:S01]  /*4b50*/  LOP3.LUT R97, R97, 0xffff0000, RZ, 0xc0, !PT ;  /* 0xffff000061617812 */ /* 0x000fe200078ec0ff */
[----:B------:R-:W-:Y:S01]  /*4b60*/  FFMA.FTZ R41, R41, R48, R42 ;  /* 0x0000003029297223 */ /* 0x000fe2000001002a */
[----:B------:R-:W-:Y:S01]  /*4b70*/  LOP3.LUT R93, R93, 0xffff0000, RZ, 0xc0, !PT ;  /* 0xffff00005d5d7812 */ /* 0x000fe200078ec0ff */
[----:B------:R-:W-:Y:S01]  /*4b80*/  IMAD.U32 R48, R91, 0x10000, RZ ;  /* 0x000100005b307824 */ /* 0x000fe200078e00ff */
[----:B------:R-:W-:Y:S01]  /*4b90*/  SHF.R.U64 R89, R44, 0x10, R45 ;  /* 0x000000102c597819 */ /* 0x000fe2000000122d */
[----:B------:R-:W-:Y:S01]  /*4ba0*/  IMAD.U32 R13, R12, 0x10000, RZ ;  /* 0x000100000c0d7824 */ /* 0x000fe200078e00ff */
[----:B------:R-:W-:Y:S01]  /*4bb0*/  PRMT R94, R94, 0x5410, R49 ;  /* 0x000054105e5e7816 */ /* 0x000fe20000000031 */
[C---:B------:R-:W-:Y:S01]  /*4bc0*/  FMUL.FTZ R49, R46.reuse, R97 ;  /* 0x000000612e317220 */ /* 0x040fe20000410000 */
[----:B------:R-:W-:Y:S01]  /*4bd0*/  LOP3.LUT R44, R9, 0xffff0000, RZ, 0xc0, !PT ;  /* 0xffff0000092c7812 */ /* 0x000fe200078ec0ff */
[----:B------:R-:W-:Y:S01]  /*4be0*/  FMUL.FTZ R51, R46, R93 ;  /* 0x0000005d2e337220 */ /* 0x000fe20000410000 */
[----:B------:R-:W-:Y:S01]  /*4bf0*/  SHF.L.U32 R45, R11, 0x10, RZ ;  /* 0x000000100b2d7819 */ /* 0x000fe200000006ff */
[----:B------:R-:W-:Y:S01]  /*4c00*/  FMUL.FTZ R46, R47, R50 ;  /* 0x000000322f2e7220 */ /* 0x000fe20000410000 */
[----:B------:R-:W-:Y:S01]  /*4c10*/  LOP3.LUT R95, R95, 0xffff0000, RZ, 0xc0, !PT ;  /* 0xffff00005f5f7812 */ /* 0x000fe200078ec0ff */
[-C--:B------:R-:W-:Y:S01]  /*4c20*/  FMUL.FTZ R47, R47, R48.reuse ;  /* 0x000000302f2f7220 */ /* 0x080fe20000410000 */
[----:B------:R-:W-:Y:S01]  /*4c30*/  PRMT R96, R96, 0x5410, R81 ;  /* 0x0000541060607816 */ /* 0x000fe20000000051 */
[----:B------:R-:W-:Y:S01]  /*4c40*/  FFMA.FTZ R80, R44, R97, R51 ;  /* 0x000000612c507223 */ /* 0x000fe20000010033 */
[----:B------:R-:W-:Y:S01]  /*4c50*/  PRMT R92, R92, 0x5410, R89 ;  /* 0x000054105c5c7816 */ /* 0x000fe20000000059 */
[----:B------:R-:W-:Y:S01]  /*4c60*/  FFMA.FTZ R51, R45, R48, -R46 ;  /* 0x000000302d337223 */ /* 0x000fe2000001082e */
[----:B------:R-:W-:Y:S01]  /*4c70*/  LOP3.LUT R40, R11, 0xffff0000, RZ, 0xc0, !PT ;  /* 0xffff00000b287812 */ /* 0x000fe200078ec0ff */
[----:B------:R-:W-:Y:S01]  /*4c80*/  FFMA.FTZ R50, R45, R50, R47 ;  /* 0x000000322d327223 */ /* 0x000fe2000001002f */
[----:B------:R-:W-:Y:S01]  /*4c90*/  LOP3.LUT R91, R91, 0xffff0000, RZ, 0xc0, !PT ;  /* 0xffff00005b5b7812 */ /* 0x000fe200078ec0ff */
[----:B------:R-:W-:Y:S01]  /*4ca0*/  FMUL.FTZ R45, R43, R95 ;  /* 0x0000005f2b2d7220 */ /* 0x000fe20000410000 */
[----:B------:R-:W-:Y:S01]  /*4cb0*/  SHF.L.U32 R46, R96, 0x10, RZ ;  /* 0x00000010602e7819 */ /* 0x000fe200000006ff */
[----:B------:R-:W-:Y:S01]  /*4cc0*/  FFMA.FTZ R42, R44, R93, -R49 ;  /* 0x0000005d2c2a7223 */ /* 0x000fe20000010831 */
[----:B------:R-:W-:-:S02]  /*4cd0*/  IMAD.U32 R44, R92, 0x10000, RZ ;  /* 0x000100005c2c7824 */ /* 0x000fc400078e00ff */
[-C--:B------:R-:W-:Y:S01]  /*4ce0*/  FMUL.FTZ R47, R43, R91.reuse ;  /* 0x0000005b2b2f7220 */ /* 0x080fe20000410000 */
[----:B------:R-:W-:Y:S01]  /*4cf0*/  FFMA.FTZ R82, R40, R91, -R45 ;  /* 0x0000005b28527223 */ /* 0x000fe2000001082d */
[----:B------:R-:W-:Y:S01]  /*4d00*/  LOP3.LUT R12, R12, 0xffff0000, RZ, 0xc0, !PT ;  /* 0xffff00000c0c7812 */ /* 0x000fe200078ec0ff */
[C---:B------:R-:W-:Y:S01]  /*4d10*/  FMUL.FTZ R48, R13.reuse, R46 ;  /* 0x0000002e0d307220 */ /* 0x040fe20000410000 */
[----:B------:R-:W-:Y:S01]  /*4d20*/  LOP3.LUT R45, R96, 0xffff0000, RZ, 0xc0, !PT ;  /* 0xffff0000602d7812 */ /* 0x000fe200078ec0ff */
[-C--:B------:R-:W-:Y:S01]  /*4d30*/  FMUL.FTZ R13, R13, R44.reuse ;  /* 0x0000002c0d0d7220 */ /* 0x080fe20000410000 */
[----:B------:R-:W-:Y:S01]  /*4d40*/  LOP3.LUT R43, R92, 0xffff0000, RZ, 0xc0, !PT ;  /* 0xffff00005c2b7812 */ /* 0x000fe200078ec0ff */
[----:B------:R-:W-:Y:S01]  /*4d50*/  FFMA.FTZ R95, R40, R95, R47 ;  /* 0x0000005f285f7223 */ /* 0x000fe2000001002f */
[----:B------:R-:W-:Y:S01]  /*4d60*/  PRMT R90, R90, 0x5410, R83 ;  /* 0x000054105a5a7816 */ /* 0x000fe20000000053 */
[C---:B------:R-:W-:Y:S01]  /*4d70*/  FFMA.FTZ R48, R39.reuse, R44, -R48 ;  /* 0x0000002c27307223 */ /* 0x040fe20000010830 */
[C---:B------:R-:W-:Y:S01]  /*4d80*/  IMAD.U32 R9, R10.reuse, 0x10000, RZ ;  /* 0x000100000a097824 */ /* 0x040fe200078e00ff */
[----:B------:R-:W-:Y:S01]  /*4d90*/  LOP3.LUT R11, R10, 0xffff0000, RZ, 0xc0, !PT ;  /* 0xffff00000a0b7812 */ /* 0x000fe200078ec0ff */
[C---:B------:R-:W-:Y:S01]  /*4da0*/  FMUL.FTZ R47, R12.reuse, R45 ;  /* 0x0000002d0c2f7220 */ /* 0x040fe20000410000 */
[----:B------:R-:W-:Y:S01]  /*4db0*/  FFMA.FTZ R39, R39, R46, R13 ;  /* 0x0000002e27277223 */ /* 0x000fe2000001000d */
[----:B------:R-:W-:Y:S01]  /*4dc0*/  FMUL.FTZ R49, R12, R43 ;  /* 0x0000002b0c317220 */ /* 0x000fe20000410000 */
        /* <DEDUP_REMOVED lines=8> */
[----:B------:R-:W-:Y:S01]  /*4e50*/  FFMA.FTZ R47, R8, R43, -R47 ;  /* 0x0000002b082f7223 */ /* 0x000fe2000001082f */
[----:B------:R-:W-:Y:S01]  /*4e60*/  FMUL.FTZ R10, R10, R12 ;  /* 0x0000000c0a0a7220 */ /* 0x000fe20000410000 */
[C---:B------:R-:W-:Y:S01]  /*4e70*/  FMUL.FTZ R44, R14.reuse, R94 ;  /* 0x0000005e0e2c7220 */ /* 0x040fe20000410000 */
[----:B------:R-:W-:Y:S01]  /*4e80*/  FMUL.FTZ R43, R14, R90 ;  /* 0x0000005a0e2b7220 */ /* 0x000fe20000410000 */
[C---:B------:R-:W-:Y:S01]  /*4e90*/  FFMA.FTZ R40, R9.reuse, R12, -R40 ;  /* 0x0000000c09287223 */ /* 0x040fe20000010828 */
[----:B------:R-:W-:Y:S01]  /*4ea0*/  FFMA.FTZ R10, R9, R13, R10 ;  /* 0x0000000d090a7223 */ /* 0x000fe2000001000a */
        /* <DEDUP_REMOVED lines=16> */
.L_x_13241:
[----:B------:R-:W-:Y:S05]  /*4fb0*/  BSYNC B1 ;  /* 0x0000000000017941 */ /* 0x000fea0003800000 */
.L_x_13240:
[----:B------:R-:W-:Y:S01]  /*4fc0*/  ISETP.GE.AND P3, PT, R38, R87, PT ;  /* 0x000000572600720c */ /* 0x000fe20003f66270 */
[----:B0-----:R0:W-:Y:S02]  /*4fd0*/  ST.E.128 desc[UR42][R36.64], R8 ;  /* 0x0000000824007985 */ /* 0x0011e4000c101d2a */
[----:B0-----:R-:W-:Y:S01]  /*4fe0*/  IMAD.MOV.U32 R8, RZ, RZ, R84 ;  /* 0x000000ffff087224 */ /* 0x001fe200078e0054 */
[----:B------:R-:W-:-:S09]  /*4ff0*/  MOV R9, R85 ;  /* 0x0000005500097202 */ /* 0x000fd20000000f00 */
[----:B------:R-:W-:Y:S05]  /*5000*/  @P3 BRA `(.L_x_13222) ;  /* 0x0000000400203947 */ /* 0x000fea0003800000 */
[----:B------:R-:W-:-:S05]  /*5010*/  IMAD.WIDE R8, R38, 0x2, R8 ;  /* 0x0000000226087825 */ /* 0x000fca00078e0208 */
[----:B-1----:R0:W-:Y:S01]  /*5020*/  ST.E.128 desc[UR42][R8.64], R12 ;  /* 0x0000000c08007985 */ /* 0x0021e2000c101d2a */
[----:B------:R-:W-:Y:S05]  /*5030*/  BRA `(.L_x_13222) ;  /* 0x0000000400147947 */ /* 0x000fea0003800000 */
.L_x_13203:
[----:B------:R-:W-:-:S06]  /*5040*/  UISETP.NE.AND UP0, UPT, UR39, 0x3, UPT ;  /* 0x000000032700788c */ /* 0x000fcc000bf05270 */
[----:B------:R-:W-:-:S13]  /*5050*/  PLOP3.LUT P5, PT, PT, PT, UP0, 0x80, 0x0 ;  /* 0x000000000000781c */ /* 0x000fda0003faf008 */
[----:B------:R-:W-:Y:S05]  /*5060*/  @!P5 BRA `(.L_x_13242) ;  /* 0x000000000004d947 */ /* 0x000fea0003800000 */
[----:B------:R-:W-:Y:S01]  /*5070*/  BPT.TRAP 0x1 ;  /* 0x000000040000795c */ /* 0x000fe20000300000 */
.L_x_13242:
[----:B------:R-:W-:Y:S01]  /*5080*/  IMAD R71, R19, 0x8, R18 ;  /* 0x0000000813477824 */ /* 0x000fe200078e0212 */
[----:B------:R-:W-:Y:S01]  /*5090*/  SHF.L.U32 R79, R154, 0x1f, RZ ;  /* 0x0000001f9a4f7819 */ /* 0x000fe200000006ff */
[----:B------:R-:W-:Y:S01]  /*50a0*/  BSSY B1, `(.L_x_13243) ;  /* 0x0000004000017945 */ /* 0x000fe20003800000 */
[----:B------:R-:W-:Y:S02]  /*50b0*/  SHF.R.S32.HI R76, RZ, 0x1f, R75 ;  /* 0x0000001fff4c7819 */ /* 0x000fe4000001144b */
[----:B------:R-:W0:Y:S02]  /*50c0*/  SYNCS.PHASECHK.TRANS64.TRYWAIT P3, [R71+URZ+0x16890], R79 ;  /* 0x0168904f470075a7 */ /* 0x000e24000806017f */
[----:B0-----:R-:W-:Y:S05]  /*50d0*/  @!P3 BRA `(.L_x_13244) ;  /* 0x0000010000c0b947 */ /* 0x001fea0003800000 */
.L_x_13455:
[----:B------:R-:W-:Y:S05]  /*50e0*/  BSYNC B1 ;  /* 0x0000000000017941 */ /* 0x000fea0003800000 */
.L_x_13243:
        /* <DEDUP_REMOVED lines=27> */
.L_x_13459:
[----:B------:R-:W-:Y:S04]  /*52a0*/  BSSY B1, `(.L_x_13246) ;  /* 0x000000d000017945 */ /* 0x000fe80003800000 */
[----:B------:R-:W-:Y:S05]  /*52b0*/  @!P3 BRA `(.L_x_13247) ;  /* 0x00000000002cb947 */ /* 0x000fea0003800000 */
[----:B------:R-:W-:Y:S02]  /*52c0*/  ULDC UR4, c[0x0][0x2f4] ;  /* 0x0000bd0000047ab9 */ /* 0x000fe40000000800 */
[----:B------:R-:W-:-:S13]  /*52d0*/  ISETP.GE.AND P3, PT, R16, UR4, PT ;  /* 0x0000000410007c0c */ /* 0x000fda000bf66270 */
[----:B---3--:R-:W-:-:S04]  /*52e0*/  @!P3 LEA R14, P4, R16, R37, 0x1 ;  /* 0x00000025100eb211 */ /* 0x008fc800078808ff */
[----:B--2---:R-:W-:Y:S02]  /*52f0*/  @!P3 LEA.HI.X R15, R16, R9, R17, 0x1, P4 ;  /* 0x00000009100fb211 */ /* 0x004fe400020f0c11 */
[----:B------:R-:W-:-:S13]  /*5300*/  ISETP.GE.AND P4, PT, R2, UR4, PT ;  /* 0x0000000402007c0c */ /* 0x000fda000bf86270 */
[----:B------:R-:W-:-:S04]  /*5310*/  @!P4 LEA R12, P6, R2, R37, 0x1 ;  /* 0x00000025020cc211 */ /* 0x000fc800078c08ff */
[----:B------:R-:W-:Y:S02]  /*5320*/  @!P4 LEA.HI.X R13, R2, R9, R153, 0x1, P6 ;  /* 0x00000009020dc211 */ /* 0x000fe400030f0c99 */
[----:B------:R-:W2:Y:S04]  /*5330*/  @!P3 LDS.128 R8, [R73+0xe000] ;  /* 0x00e000004908b984 */ /* 0x000ea80000000c00 */
[----:B--2---:R-:W-:Y:S04]  /*5340*/  @!P3 ST.E.128 desc[UR42][R14.64], R8 ;  /* 0x000000080e00b985 */ /* 0x004fe8000c101d2a */
[----:B------:R-:W2:Y:S04]  /*5350*/  @!P4 LDS.128 R8, [R72+0xe000] ;  /* 0x00e000004808c984 */ /* 0x000ea80000000c00 */
[----:B--2---:R4:W-:Y:S02]  /*5360*/  @!P4 ST.E.128 desc[UR42][R12.64], R8 ;  /* 0x000000080c00c985 */ /* 0x0049e4000c101d2a */
.L_x_13247:
[----:B------:R-:W-:Y:S05]  /*5370*/  BSYNC B1 ;  /* 0x0000000000017941 */ /* 0x000fea0003800000 */
.L_x_13246:
[----:B------:R-:W-:-:S03]  /*5380*/  UMOV UR4, 0xffffffff ;  /* 0xffffffff00047882 */ /* 0x000fc60000000000 */
[----:B------:R-:W-:Y:S05]  /*5390*/  BRA.DIV UR4, `(.L_x_13248) ;  /* 0x0000010204707947 */ /* 0x000fea000b800000 */
[----:B--2-4-:R2:W4:Y:S04]  /*53a0*/  SHFL.IDX PT, R9, R38, 0x1, 0x1c1f ;  /* 0x003c1f0026097f89 */ /* 0x01452800000e0000 */
[----:B---3--:R2:W3:Y:S02]  /*53b0*/  SHFL.IDX PT, R37, R36, 0x1, 0x1c1f ;  /* 0x003c1f0024257f89 */ /* 0x0084e400000e0000 */
.L_x_13463:
[----:B------:R-:W-:-:S13]  /*53c0*/  ISETP.GE.AND P3, PT, R39, 0x61, PT ;  /* 0x000000612700780c */ /* 0x000fda0003f66270 */
[----:B------:R-:W-:Y:S05]  /*53d0*/  @!P3 BRA `(.L_x_13222) ;  /* 0x00000000002cb947 */ /* 0x000fea0003800000 */
[----:B------:R-:W-:Y:S02]  /*53e0*/  ULDC UR4, c[0x0][0x2f4] ;  /* 0x0000bd0000047ab9 */ /* 0x000fe40000000800 */
[----:B------:R-:W-:-:S13]  /*53f0*/  ISETP.GE.AND P3, PT, R16, UR4, PT ;  /* 0x0000000410007c0c */ /* 0x000fda000bf66270 */
[----:B---3--:R-:W-:-:S04]  /*5400*/  @!P3 LEA R14, P4, R16, R37, 0x1 ;  /* 0x00000025100eb211 */ /* 0x008fc800078808ff */
[----:B----4-:R-:W-:Y:S02]  /*5410*/  @!P3 LEA.HI.X R15, R16, R9, R17, 0x1, P4 ;  /* 0x00000009100fb211 */ /* 0x010fe400020f0c11 */
[----:B------:R-:W-:-:S13]  /*5420*/  ISETP.GE.AND P4, PT, R2, UR4, PT ;  /* 0x0000000402007c0c */ /* 0x000fda000bf86270 */
[----:B------:R-:W-:-:S04]  /*5430*/  @!P4 LEA R12, P6, R2, R37, 0x1 ;  /* 0x00000025020cc211 */ /* 0x000fc800078c08ff */
[----:B------:R-:W-:Y:S02]  /*5440*/  @!P4 LEA.HI.X R13, R2, R9, R153, 0x1, P6 ;  /* 0x00000009020dc211 */ /* 0x000fe400030f0c99 */
[----:B------:R-:W3:Y:S04]  /*5450*/  @!P3 LDS.128 R8, [R73+0x11000] ;  /* 0x011000004908b984 */ /* 0x000ee80000000c00 */
[----:B---3--:R-:W-:Y:S04]  /*5460*/  @!P3 ST.E.128 desc[UR42][R14.64], R8 ;  /* 0x000000080e00b985 */ /* 0x008fe8000c101d2a */
[----:B------:R-:W3:Y:S04]  /*5470*/  @!P4 LDS.128 R8, [R72+0x11000] ;  /* 0x011000004808c984 */ /* 0x000ee80000000c00 */
[----:B---3--:R3:W-:Y:S02]  /*5480*/  @!P4 ST.E.128 desc[UR42][R12.64], R8 ;  /* 0x000000080c00c985 */ /* 0x0087e4000c101d2a */
.L_x_13222:
[----:B------:R-:W-:Y:S05]  /*5490*/  BSYNC B0 ;  /* 0x0000000000007941 */ /* 0x000fea0003800000 */
.L_x_13202:
[----:B0--34-:R-:W0:Y:S01]  /*54a0*/  S2R R8, SR_TID.X ;  /* 0x0000000000087919 */ /* 0x019e220000002100 */
        /* <DEDUP_REMOVED lines=8> */
[----:B---3--:R3:W-:Y:S01]  /*5530*/  BAR.SYNC.DEFER_BLOCKING R62, 0x80 ;  /* 0x0002003e0000751d */ /* 0x0087e20000010000 */
[----:B0-----:R-:W-:-:S13]  /*5540*/  LOP3.LUT P3, RZ, R8, 0x7f, RZ, 0xc0, !PT ;  /* 0x0000007f08ff7812 */ /* 0x001fda000786c0ff */
[----:B------:R-:W-:-:S05]  /*5550*/  @!P3 VIADD R8, R71, 0x168a0 ;  /* 0x000168a04708b836 */ /* 0x000fca0000000000 */
[----:B------:R-:W-:-:S04]  /*5560*/  @!P3 PRMT R8, RZ, 0x654, R8 ;  /* 0x00000654ff08b816 */ /* 0x000fc80000000008 */
[----:B------:R3:W-:Y:S01]  /*5570*/  @!P3 SYNCS.ARRIVE.TRANS64.RED.A1T0 RZ, [R8+URZ], RZ ;  /* 0x000000ff08ffb9a7 */ /* 0x0007e2000810043f */
[----:B------:R-:W-:Y:S05]  /*5580*/  @!P5 BRA `(.L_x_13250) ;  /* 0x000000000004d947 */ /* 0x000fea0003800000 */
[----:B------:R-:W-:Y:S01]  /*5590*/  BPT.TRAP 0x1 ;  /* 0x000000040000795c */ /* 0x000fe20000300000 */
.L_x_13250:
[----:B------:R-:W-:Y:S05]  /*55a0*/  BSYNC B0 ;  /* 0x0000000000007941 */ /* 0x000fea0003800000 */
.L_x_13249:
[----:B------:R-:W0:Y:S01]  /*55b0*/  SYNCS.PHASECHK.TRANS64.TRYWAIT P4, [R71+URZ+0x168b0], R79 ;  /* 0x0168b04f470075a7 */ /* 0x000e22000808017f */
[----:B------:R-:W-:Y:S01]  /*55c0*/  ULDC UR40, c[0x0][0x2f4] ;  /* 0x0000bd0000287ab9 */ /* 0x000fe20000000800 */
[----:B------:R-:W-:Y:S04]  /*55d0*/  BSSY B0, `(.L_x_13251) ;  /* 0x0000002000007945 */ /* 0x000fe80003800000 */
[----:B0-----:R-:W-:Y:S05]  /*55e0*/  @!P4 BRA `(.L_x_13252) ;  /* 0x000001000028c947 */ /* 0x001fea0003800000 */
.L_x_13464:
[----:B------:R-:W-:Y:S05]  /*55f0*/  BSYNC B0 ;  /* 0x0000000000007941 */ /* 0x000fea0003800000 */
.L_x_13251:
[----:B------:R-:W-:Y:S01]  /*5600*/  ULDC.64 UR4, c[0x0][0x328] ;  /* 0x0000ca0000047ab9 */ /* 0x000fe20000000a00 */
[----:B------:R-:W-:Y:S01]  /*5610*/  IMAD.IADD R78, R78, 0x1, -R152 ;  /* 0x000000014e4e7824 */ /* 0x000fe200078e0a98 */
[----:B------:R-:W-:Y:S01]  /*5620*/  BSSY B0, `(.L_x_13253) ;  /* 0x0000020000007945 */ /* 0x000fe20003800000 */
[----:B------:R-:W-:Y:S02]  /*5630*/  IMAD R76, R76, UR4, RZ ;  /* 0x000000044c4c7c24 */ /* 0x000fe4000f8e02ff */
[----:B---3--:R-:W-:-:S04]  /*5640*/  IMAD.WIDE.U32 R8, R75, UR4, RZ ;  /* 0x000000044b087c25 */ /* 0x008fc8000f8e00ff */
        /* <DEDUP_REMOVED lines=13> */
[----:B-12---:R-:W-:-:S04]  /*5720*/  LEA R36, P4, R8, UR4, 0x1 ;  /* 0x0000000408247c11 */ /* 0x006fc8000f8808ff */
[----:B------:R-:W-:Y:S01]  /*5730*/  LEA.HI.X R37, R8, UR5, R9, 0x1, P4 ;  /* 0x0000000508257c11 */ /* 0x000fe2000a0f0c09 */
[----:B------:R1:W2:Y:S01]  /*5740*/  SHFL.IDX PT, R13, R36, RZ, 0x1c1f ;  /* 0x001c1fff240d7589 */ /* 0x0002a200000e0000 */
[----:B------:R-:W-:-:S03]  /*5750*/  ISETP.GE.AND P4, PT, R78, 0x1, PT ;  /* 0x000000014e00780c */ /* 0x000fc60003f86270 */
[----:B------:R1:W3:Y:S10]  /*5760*/  SHFL.IDX PT, R9, R37, RZ, 0x1c1f ;  /* 0x001c1fff25097589 */ /* 0x0002f400000e0000 */
[----:B-1----:R-:W-:Y:S05]  /*5770*/  @!P4 BRA `(.L_x_13254) ;  /* 0x000000000028c947 */ /* 0x002fea0003800000 */
[----:B------:R-:W-:-:S13]  /*5780*/  ISETP.GE.AND P4, PT, R16, UR40, PT ;  /* 0x0000002810007c0c */ /* 0x000fda000bf86270 */
[----:B--2---:R-:W-:-:S04]  /*5790*/  @!P4 LEA R14, P5, R16, R13, 0x1 ;  /* 0x0000000d100ec211 */ /* 0x004fc800078a08ff */
[----:B---3--:R-:W-:Y:S02]  /*57a0*/  @!P4 LEA.HI.X R15, R16, R9, R17, 0x1, P5 ;  /* 0x00000009100fc211 */ /* 0x008fe400028f0c11 */
[----:B------:R-:W-:-:S13]  /*57b0*/  ISETP.GE.AND P5, PT, R2, UR40, PT ;  /* 0x0000002802007c0c */ /* 0x000fda000bfa6270 */
[----:B------:R-:W-:-:S04]  /*57c0*/  @!P5 LEA R12, P6, R2, R13, 0x1 ;  /* 0x0000000d020cd211 */ /* 0x000fc800078c08ff */
[----:B------:R-:W-:Y:S02]  /*57d0*/  @!P5 LEA.HI.X R13, R2, R9, R153, 0x1, P6 ;  /* 0x00000009020dd211 */ /* 0x000fe400030f0c99 */
[----:B------:R-:W1:Y:S04]  /*57e0*/  @!P4 LDS.128 R8, [R73] ;  /* 0x000000004908c984 */ /* 0x000e680000000c00 */
[----:B-1----:R-:W-:Y:S04]  /*57f0*/  @!P4 ST.E.128 desc[UR42][R14.64], R8 ;  /* 0x000000080e00c985 */ /* 0x002fe8000c101d2a */
[----:B------:R-:W1:Y:S04]  /*5800*/  @!P5 LDS.128 R8, [R72] ;  /* 0x000000004808d984 */ /* 0x000e680000000c00 */
[----:B-1----:R1:W-:Y:S02]  /*5810*/  @!P5 ST.E.128 desc[UR42][R12.64], R8 ;  /* 0x000000080c00d985 */ /* 0x0023e4000c101d2a */
.L_x_13254:
[----:B------:R-:W-:Y:S05]  /*5820*/  BSYNC B0 ;  /* 0x0000000000007941 */ /* 0x000fea0003800000 */
.L_x_13253:
[----:B------:R-:W-:Y:S01]  /*5830*/  ISETP.GE.AND P4, PT, R78, 0x61, PT ;  /* 0x000000614e00780c */ /* 0x000fe20003f86270 */
[----:B------:R-:W4:Y:S01]  /*5840*/  SHFL.IDX PT, R37, R37, 0x1, 0x1c1f ;  /* 0x003c1f0025257f89 */ /* 0x000f2200000e0000 */
[----:B------:R-:W-:Y:S03]  /*5850*/  BSSY B0, `(.L_x_13255) ;  /* 0x000000d000007945 */ /* 0x000fe60003800000 */
[----:B-12---:R1:W2:Y:S08]  /*5860*/  SHFL.IDX PT, R13, R36, 0x1, 0x1c1f ;  /* 0x003c1f00240d7f89 */ /* 0x0062b000000e0000 */
[----:B-1----:R-:W-:Y:S05]  /*5870*/  @!P4 BRA `(.L_x_13256) ;  /* 0x000000000028c947 */ /* 0x002fea0003800000 */
[----:B------:R-:W-:-:S13]  /*5880*/  ISETP.GE.AND P4, PT, R16, UR40, PT ;  /* 0x0000002810007c0c */ /* 0x000fda000bf86270 */
[----:B---3--:R-:W1:Y:S01]  /*5890*/  @!P4 LDS.128 R8, [R73+0x3000] ;  /* 0x003000004908c984 */ /* 0x008e620000000c00 */
[----:B--2---:R-:W-:-:S04]  /*58a0*/  @!P4 LEA R14, P5, R16, R13, 0x1 ;  /* 0x0000000d100ec211 */ /* 0x004fc800078a08ff */
[----:B----4-:R-:W-:Y:S02]  /*58b0*/  @!P4 LEA.HI.X R15, R16, R37, R17, 0x1, P5 ;  /* 0x00000025100fc211 */ /* 0x010fe400028f0c11 */
[----:B------:R-:W-:-:S13]  /*58c0*/  ISETP.GE.AND P5, PT, R2, UR40, PT ;  /* 0x0000002802007c0c */ /* 0x000fda000bfa6270 */
[----:B------:R-:W-:-:S04]  /*58d0*/  @!P5 LEA R12, P6, R2, R13, 0x1 ;  /* 0x0000000d020cd211 */ /* 0x000fc800078c08ff */
[----:B------:R-:W-:Y:S01]  /*58e0*/  @!P5 LEA.HI.X R13, R2, R37, R153, 0x1, P6 ;  /* 0x00000025020dd211 */ /* 0x000fe200030f0c99 */
[----:B-1----:R-:W-:Y:S04]  /*58f0*/  @!P4 ST.E.128 desc[UR42][R14.64], R8 ;  /* 0x000000080e00c985 */ /* 0x002fe8000c101d2a */
[----:B------:R-:W1:Y:S04]  /*5900*/  @!P5 LDS.128 R8, [R72+0x3000] ;  /* 0x003000004808d984 */ /* 0x000e680000000c00 */
[----:B-1----:R1:W-:Y:S02]  /*5910*/  @!P5 ST.E.128 desc[UR42][R12.64], R8 ;  /* 0x000000080c00d985 */ /* 0x0023e4000c101d2a */
.L_x_13256:
[----:B------:R-:W-:Y:S05]  /*5920*/  BSYNC B0 ;  /* 0x0000000000007941 */ /* 0x000fea0003800000 */
.L_x_13255:
[----:B-1----:R-:W5:Y:S01]  /*5930*/  LDL R8, [R1] ;  /* 0x0000000001087983 */ /* 0x002f620000100800 */
[----:B0-----:R-:W-:Y:S02]  /*5940*/  @!P3 VIADD R71, R71, 0x168c0 ;  /* 0x000168c04747b836 */ /* 0x001fe40000000000 */
        /* <DEDUP_REMOVED lines=11> */
[----:B---3--:R-:W-:Y:S02]  /*5a00*/  SEL R9, RZ, 0x1, P3 ;  /* 0x00000001ff097807 */ /* 0x008fe40001800000 */
[----:B------:R-:W-:Y:S02]  /*5a10*/  SEL R19, R19, RZ, P3 ;  /* 0x000000ff13137207 */ /* 0x000fe40001800000 */
[----:B------:R-:W-:Y:S02]  /*5a20*/  LOP3.LUT R154, R154, R9, RZ, 0x3c, !PT ;  /* 0x000000099a9a7212 */ /* 0x000fe400078e3cff */
[----:B-----5:R-:W-:-:S13]  /*5a30*/  LOP3.LUT P4, RZ, R8, 0x1, RZ, 0xc0, !PT ;  /* 0x0000000108ff7812 */ /* 0x020fda000788c0ff */
[----:B0-----:R-:W-:Y:S05]  /*5a40*/  @P4 BRA `(.L_x_13257) ;  /* 0xffffffc4005c4947 */ /* 0x001fea000383ffff */
[----:B------:R-:W0:Y:S01]  /*5a50*/  S2R R8, SR_TID.X ;  /* 0x0000000000087919 */ /* 0x000e220000002100 */
[----:B------:R-:W-:Y:S02]  /*5a60*/  PLOP3.LUT P0, PT, PT, PT, PT, 0x8, 0x0 ;  /* 0x000000000000781c */ /* 0x000fe40003f0e170 */
[----:B0-----:R-:W-:-:S04]  /*5a70*/  SHF.R.U32.HI R8, RZ, 0x7, R8 ;  /* 0x00000007ff087819 */ /* 0x001fc80000011608 */
[----:B------:R-:W-:-:S13]  /*5a80*/  ISETP.NE.AND P4, PT, R8, 0x1, PT ;  /* 0x000000010800780c */ /* 0x000fda0003f85270 */
[----:B------:R-:W-:Y:S06]  /*5a90*/  @!P4 BAR.ARV 0x9, 0x100 ;  /* 0x024400000000cb1d */ /* 0x000fec0000002000 */
.L_x_13197:
[----:B------:R-:W-:Y:S01]  /*5aa0*/  ISETP.GE.AND P2, PT, R88, 0x1, PT ;  /* 0x000000015800780c */ /* 0x000fe20003f46270 */
[----:B------:R-:W-:Y:S01]  /*5ab0*/  IMAD.MOV.U32 R3, RZ, RZ, RZ ;  /* 0x000000ffff037224 */ /* 0x000fe200078e00ff */
[----:B------:R-:W-:Y:S02]  /*5ac0*/  PLOP3.LUT P1, PT, PT, PT, PT, 0x80, 0x0 ;  /* 0x000000000000781c */ /* 0x000fe40003f2f070 */
[----:B------:R-:W-:Y:S01]  /*5ad0*/  CS2R R28, SRZ ;  /* 0x00000000001c7805 */ /* 0x000fe2000001ff00 */
[----:B------:R-:W-:Y:S01]  /*5ae0*/  IMAD.MOV.U32 R119, RZ, RZ, RZ ;  /* 0x000000ffff777224 */ /* 0x000fe200078e00ff */
[----:B------:R-:W-:Y:S01]  /*5af0*/  CS2R R26, SRZ ;  /* 0x00000000001a7805 */ /* 0x000fe2000001ff00 */
[----:B------:R-:W-:Y:S01]  /*5b00*/  IMAD.MOV.U32 R0, RZ, RZ, RZ ;  /* 0x000000ffff007224 */ /* 0x000fe200078e00ff */
[----:B------:R-:W-:Y:S02]  /*5b10*/  CS2R R30, SRZ ;  /* 0x00000000001e7805 */ /* 0x000fe4000001ff00 */
[----:B----4-:R-:W-:-:S02]  /*5b20*/  CS2R R36, SRZ ;  /* 0x0000000000247805 */ /* 0x010fc4000001ff00 */
        /* <DEDUP_REMOVED lines=10> */
[----:B------:R-:W-:Y:S01]  /*5bd0*/  MOV R56, RZ ;  /* 0x000000ff00387202 */ /* 0x000fe20000000f00 */
[----:B--2---:R-:W-:Y:S01]  /*5be0*/  IMAD.MOV.U32 R13, RZ, RZ, RZ ;  /* 0x000000ffff0d7224 */ /* 0x004fe200078e00ff */
[----:B------:R-:W-:Y:S06]  /*5bf0*/  @P0 BRA `(.L_x_13258) ;  /* 0x00000000000c0947 */ /* 0x000fec0003800000 */
[----:B------:R-:W0:Y:S01]  /*5c00*/  FENCE.VIEW.ASYNC.G ;  /* 0x00000000000073c6 */ /* 0x000e220000000100 */
[----:B------:R-:W-:Y:S05]  /*5c10*/  WARPSYNC.ALL ;  /* 0x0000000000007948 */ /* 0x000fea0003800000 */
[----:B0-----:R-:W-:Y:S06]  /*5c20*/  BAR.ARV 0xc, 0x200 ;  /* 0x0308000000007b1d */ /* 0x001fec0000002000 */
.L_x_13258:
        /* <DEDUP_REMOVED lines=12> */
.L_x_13467:
[----:B------:R-:W0:Y:S01]  /*5cf0*/  LDL R3, [R1+0x20] ;  /* 0x0000200001037983 */ /* 0x000e220000100800 */
[----:B------:R-:W-:Y:S01]  /*5d00*/  BSSY B6, `(.L_x_13261) ;  /* 0x000001b000067945 */ /* 0x000fe20003800000 */
[----:B0-----:R-:W-:-:S05]  /*5d10*/  IMAD.HI R0, R3, 0x55555556, RZ ;  /* 0x5555555603007827 */ /* 0x001fca00078e02ff */
[----:B------:R-:W-:-:S05]  /*5d20*/  LEA.HI R0, R0, R0, RZ, 0x1 ;  /* 0x0000000000007211 */ /* 0x000fca00078f08ff */
[----:B------:R-:W-:Y:S02]  /*5d30*/  IMAD R0, R0, -0x3, R3 ;  /* 0xfffffffd00007824 */ /* 0x000fe400078e0203 */
[----:B------:R-:W-:-:S04]  /*5d40*/  VIADD R3, R18, 0x8400 ;  /* 0x0000840012037836 */ /* 0x000fc80000000000 */
[----:B------:R-:W-:Y:S01]  /*5d50*/  IMAD R0, R0, 0x2000, R3 ;  /* 0x0000200000007824 */ /* 0x000fe200078e0203 */
[----:B------:R-:W-:-:S04]  /*5d60*/  LOP3.LUT P0, RZ, R3, 0x3ff, RZ, 0xc0, !PT ;  /* 0x000003ff03ff7812 */ /* 0x000fc8000780c0ff */
[----:B------:R-:W-:Y:S02]  /*5d70*/  SHF.R.U32.HI R0, RZ, 0x4, R0 ;  /* 0x00000004ff007819 */ /* 0x000fe40000011600 */
[----:B------:R-:W-:Y:S02]  /*5d80*/  P2R R26, PR, RZ, 0x1 ;  /* 0x00000001ff1a7803 */ /* 0x000fe40000000000 */
[----:B------:R-:W-:-:S05]  /*5d90*/  LOP3.LUT R29, R0, 0x3fff, RZ, 0xc0, !PT ;  /* 0x00003fff001d7812 */ /* 0x000fca00078ec0ff */
[----:B------:R-:W-:Y:S05]  /*5da0*/  @!P0 BRA `(.L_x_13262) ;  /* 0x0000000000408947 */ /* 0x000fea0003800000 */
[----:B------:R-:W-:Y:S01]  /*5db0*/  MOV R0, 0x0 ;  /* 0x0000000000007802 */ /* 0x000fe20000000f00 */
[----:B------:R-:W-:Y:S01]  /*5dc0*/  ULDC.64 UR4, c[0x4][0x138] ;  /* 0x01004e0000047ab9 */ /* 0x000fe20000000a00 */
[----:B------:R-:W-:Y:S01]  /*5dd0*/  ULDC.64 UR6, c[0x4][0x140] ;  /* 0x0100500000067ab9 */ /* 0x000fe20000000a00 */
[----:B------:R-:W-:Y:S01]  /*5de0*/  IMAD.U32 R4, RZ, RZ, UR4 ;  /* 0x00000004ff047e24 */ /* 0x000fe2000f8e00ff */
[----:B-1----:R0:W1:Y:S01]  /*5df0*/  LDC.64 R14, c[0x4][R0] ;  /* 0x01000000000e7b82 */ /* 0x0020620000000a00 */
        /* <DEDUP_REMOVED lines=11> */
.L_x_13262:
[----:B------:R-:W-:Y:S05]  /*5eb0*/  BSYNC B6 ;  /* 0x0000000000067941 */ /* 0x000fea0003800000 */
.L_x_13261:
        /* <DEDUP_REMOVED lines=8> */
[----:B------:R0:W2:Y:S03]  /*5f40*/  SYNCS.PHASECHK.TRANS64.TRYWAIT P0, [R18+URZ+0x16800], R3 ;  /* 0x01680003120075a7 */ /* 0x0000a6000800017f */
[----:B--2---:R-:W-:Y:S05]  /*5f50*/  @!P0 NANOSLEEP.SYNCS 0x989680 ;  /* 0x009896800000895d */ /* 0x004fea0003900000 */
[----:B------:R-:W2:Y:S01]  /*5f60*/  @!P0 SYNCS.PHASECHK.TRANS64 P0, [R18+URZ+0x16800], R3 ;  /* 0x01680003120085a7 */ /* 0x000ea2000800007f */
[----:B------:R-:W-:Y:S04]  /*5f70*/  BSSY B0, `(.L_x_13264) ;  /* 0x0000006000007945 */ /* 0x000fe80003800000 */
[----:B--2---:R-:W-:Y:S05]  /*5f80*/  @P0 BRA `(.L_x_13265) ;  /* 0x0000000000100947 */ /* 0x004fea0003800000 */
.L_x_13266:
[----:B--2---:R2:W3:Y:S02]  /*5f90*/  SYNCS.PHASECHK.TRANS64.TRYWAIT P0, [R18+URZ+0x16800], R3 ;  /* 0x01680003120075a7 */ /* 0x0044e4000800017f */
[----:B---3--:R-:W-:Y:S05]  /*5fa0*/  @!P0 NANOSLEEP.SYNCS 0x989680 ;  /* 0x009896800000895d */ /* 0x008fea0003900000 */
[----:B------:R-:W3:Y:S02]  /*5fb0*/  @!P0 SYNCS.PHASECHK.TRANS64 P0, [R18+URZ+0x16800], R3 ;  /* 0x01680003120085a7 */ /* 0x000ee4000800007f */
[----:B---3--:R-:W-:Y:S05]  /*5fc0*/  @!P0 BRA `(.L_x_13266) ;  /* 0xfffffffc00f08947 */ /* 0x008fea000383ffff */
.L_x_13265:
[----:B------:R-:W-:Y:S05]  /*5fd0*/  BSYNC B0 ;  /* 0x0000000000007941 */ /* 0x000fea0003800000 */
.L_x_13264:
[----:B------:R-:W-:Y:S05]  /*5fe0*/  BRA `(.L_x_13267) ;  /* 0x0000002000ec7947 */ /* 0x000fea0003800000 */
.L_x_13263:
[----:B-----5:R-:W-:Y:S01]  /*5ff0*/  SHF.R.S32.HI R0, RZ, 0x1f, R24 ;  /* 0x0000001fff007819 */ /* 0x020fe20000011418 */
[----:B------:R-:W-:Y:S01]  /*6000*/  ULDC.64 UR4, c[0x0][0x3f8] ;  /* 0x0000fe0000047ab9 */ /* 0x000fe20000000a00 */
[----:B------:R-:W-:Y:S01]  /*6010*/  ULDC.64 UR6, c[0x0][0x408] ;  /* 0x0001020000067ab9 */ /* 0x000fe20000000a00 */
[----:B------:R-:W-:Y:S01]  /*6020*/  ISETP.NE.AND P2, PT, R26, RZ, PT ;  /* 0x000000ff1a00720c */ /* 0x000fe20003f45270 */
[----:B------:R-:W-:Y:S01]  /*6030*/  IMAD.WIDE.U32 R4, R24, UR4, RZ ;  /* 0x0000000418047c25 */ /* 0x000fe2000f8e00ff */
[----:B------:R-:W-:Y:S03]  /*6040*/  BSSY B6, `(.L_x_13268) ;  /* 0x000001f000067945 */ /* 0x000fe60003800000 */
[C---:B------:R-:W-:Y:S02]  /*6050*/  IMAD R3, R0.reuse, UR4, RZ ;  /* 0x0000000400037c24 */ /* 0x040fe4000f8e02ff */
[----:B------:R-:W-:-:S02]  /*6060*/  IMAD R9, R0, UR6, RZ ;  /* 0x0000000600097c24 */ /* 0x000fc4000f8e02ff */
        /* <DEDUP_REMOVED lines=16> */
[----:B-1----:R0:W1:Y:S01]  /*6170*/  LDC.64 R14, c[0x4][R0] ;  /* 0x01000000000e7b82 */ /* 0x0020620000000a00 */
        /* <DEDUP_REMOVED lines=11> */
.L_x_13269:
[----:B------:R-:W-:Y:S05]  /*6230*/  BSYNC B6 ;  /* 0x0000000000067941 */ /* 0x000fea0003800000 */
.L_x_13268:
        /* <DEDUP_REMOVED lines=10> */
[----:B-1----:R0:W1:Y:S02]  /*62e0*/  SHFL.IDX PT, R14, R27, RZ, 0x1c1f ;  /* 0x001c1fff1b0e7589 */ /* 0x00206400000e0000 */
.L_x_13473:
[----:B------:R-:W-:Y:S01]  /*62f0*/  ULDC UR4, c[0x0][0x448] ;  /* 0x0001120000047ab9 */ /* 0x000fe20000000800 */
[----:B------:R-:W-:Y:S01]  /*6300*/  BSSY B1, `(.L_x_13273) ;  /* 0x000001e000017945 */ /* 0x000fe20003800000 */
[----:B0-----:R-:W-:Y:S01]  /*6310*/  IMAD R26, R25, UR4, RZ ;  /* 0x00000004191a7c24 */ /* 0x001fe2000f8e02ff */
[----:B------:R-:W-:Y:S02]  /*6320*/  CS2R R8, SRZ ;  /* 0x0000000000087805 */ /* 0x000fe4000001ff00 */
[----:B------:R-:W-:Y:S02]  /*6330*/  CS2R R6, SRZ ;  /* 0x0000000000067805 */ /* 0x000fe4000001ff00 */
[----:B------:R-:W-:Y:S02]  /*6340*/  CS2R R10, SRZ ;  /* 0x00000000000a7805 */ /* 0x000fe4000001ff00 */
[----:B------:R-:W-:Y:S02]  /*6350*/  CS2R R12, SRZ ;  /* 0x00000000000c7805 */ /* 0x000fe4000001ff00 */
[----:B------:R-:W-:-:S13]  /*6360*/  ISETP.GE.AND P0, PT, R4, R26, PT ;  /* 0x0000001a0400720c */ /* 0x000fda0003f06270 */
[----:B------:R-:W-:Y:S05]  /*6370*/  @P0 BRA `(.L_x_13274) ;  /* 0x0000000000580947 */ /* 0x000fea0003800000 */
[----:B------:R-:W3:Y:S01]  /*6380*/  LDL R28, [R1+0x50] ;  /* 0x00005000011c7983 */ /* 0x000ee20000100800 */
[----:B------:R-:W-:-:S03]  /*6390*/  ULDC UR4, c[0x0][0x3f4] ;  /* 0x0000fd0000047ab9 */ /* 0x000fc60000000800 */
[----:B------:R-:W3:Y:S01]  /*63a0*/  LDL R27, [R1+0x4c] ;  /* 0x00004c00011b7983 */ /* 0x000ee20000100800 */
[----:B------:R-:W-:Y:S01]  /*63b0*/  ISETP.GE.AND P3, PT, R156, UR4, PT ;  /* 0x000000049c007c0c */ /* 0x000fe2000bf66270 */
[----:B--2---:R-:W-:Y:S01]  /*63c0*/  IMAD.MOV.U32 R7, RZ, RZ, R3 ;  /* 0x000000ffff077224 */ /* 0x004fe200078e0003 */
[----:B------:R-:W-:Y:S01]  /*63d0*/  ISETP.GE.AND P2, PT, R22, UR4, PT ;  /* 0x0000000416007c0c */ /* 0x000fe2000bf46270 */
[----:B----4-:R-:W-:Y:S01]  /*63e0*/  IMAD.MOV.U32 R15, RZ, RZ, R5 ;  /* 0x000000ffff0f7224 */ /* 0x010fe200078e0005 */
[----:B---3--:R-:W-:Y:S02]  /*63f0*/  MOV R6, R0 ;  /* 0x0000000000067202 */ /* 0x008fe40000000f00 */
[----:B------:R-:W-:Y:S02]  /*6400*/  CS2R R10, SRZ ;  /* 0x00000000000a7805 */ /* 0x000fe4000001ff00 */
[----:B------:R-:W-:Y:S02]  /*6410*/  CS2R R8, SRZ ;  /* 0x0000000000087805 */ /* 0x000fe4000001ff00 */
[----:B------:R-:W-:-:S05]  /*6420*/  CS2R R12, SRZ ;  /* 0x00000000000c7805 */ /* 0x000fca000001ff00 */
[----:B------:R-:W-:Y:S01]  /*6430*/  @!P2 IMAD.WIDE R20, R22, 0x2, R6 ;  /* 0x000000021614a825 */ /* 0x000fe200078e0206 */
[----:B------:R-:W-:-:S04]  /*6440*/  CS2R R6, SRZ ;  /* 0x0000000000067805 */ /* 0x000fc8000001ff00 */
[----:B------:R0:W5:Y:S01]  /*6450*/  @!P2 LD.E.64 R10, desc[UR42][R20.64] ;  /* 0x0000002a140aa980 */ /* 0x000162000c101b00 */
[-C--:B------:R-:W-:Y:S02]  /*6460*/  @!P3 IADD3 R24, P0, R0, R28.reuse, RZ ;  /* 0x0000001c0018b210 */ /* 0x080fe40007f1e0ff */
[----:B-1----:R-:W-:Y:S01]  /*6470*/  @!P3 IADD3 R4, P1, R14, R28, RZ ;  /* 0x0000001c0e04b210 */ /* 0x002fe20007f3e0ff */
[----:B------:R-:W-:-:S04]  /*6480*/  @!P2 IMAD.WIDE R14, R22, 0x2, R14 ;  /* 0x00000002160ea825 */ /* 0x000fc800078e020e */
[--C-:B------:R-:W-:Y:S01]  /*6490*/  @!P3 IMAD.X R25, R3, 0x1, R27.reuse, P0 ;  /* 0x000000010319b824 */ /* 0x100fe200000e061b */
[----:B------:R0:W5:Y:S01]  /*64a0*/  @!P2 LD.E.64 R8, desc[UR42][R14.64] ;  /* 0x0000002a0e08a980 */ /* 0x000162000c101b00 */
[----:B------:R-:W-:-:S03]  /*64b0*/  @!P3 IMAD.X R5, R5, 0x1, R27, P1 ;  /* 0x000000010505b824 */ /* 0x000fc600008e061b */
[----:B------:R0:W5:Y:S04]  /*64c0*/  @!P3 LD.E.64 R12, desc[UR42][R24.64] ;  /* 0x0000002a180cb980 */ /* 0x000168000c101b00 */
[----:B------:R0:W5:Y:S02]  /*64d0*/  @!P3 LD.E.64 R6, desc[UR42][R4.64] ;  /* 0x0000002a0406b980 */ /* 0x000164000c101b00 */
.L_x_13274:
[----:B------:R-:W-:Y:S05]  /*64e0*/  BSYNC B1 ;  /* 0x0000000000017941 */ /* 0x000fea0003800000 */
.L_x_13273:
[----:B------:R-:W3:Y:S01]  /*64f0*/  LDL R28, [R1+0x1c] ;  /* 0x00001c00011c7983 */ /* 0x000ee20000100800 */
[----:B------:R-:W-:Y:S01]  /*6500*/  ULEA.HI UR4, UR37, UR37, URZ, 0x1 ;  /* 0x0000002525047291 */ /* 0x000fe2000f8f083f */
[----:B0-----:R-:W-:Y:S01]  /*6510*/  IMAD R15, R33, -0xc0, R26 ;  /* 0xffffff40210f7824 */ /* 0x001fe200078e021a */
[--C-:B-----5:R-:W-:Y:S01]  /*6520*/  SHF.R.U64 R33, R10, 0x10, R11.reuse ;  /* 0x000000100a217819 */ /* 0x120fe2000000120b */
[----:B------:R-:W0:Y:S01]  /*6530*/  S2R R21, SR_TID.X ;  /* 0x0000000000157919 */ /* 0x000e220000002100 */
[----:B------:R-:W-:Y:S01]  /*6540*/  ULOP3.LUT UR4, UR4, 0xfffffffe, URZ, 0xc0, !UPT ;  /* 0xfffffffe04047892 */ /* 0x000fe2000f8ec03f */
[----:B------:R-:W-:Y:S01]  /*6550*/  SHF.R.U32.HI R31, RZ, 0x10, R11 ;  /* 0x00000010ff1f7819 */ /* 0x000fe2000001160b */
[--C-:B------:R-:W-:Y:S01]  /*6560*/  IMAD.MOV.U32 R4, RZ, RZ, R13.reuse ;  /* 0x000000ffff047224 */ /* 0x100fe200078e000d */
[--C-:B------:R-:W-:Y:S01]  /*6570*/  SHF.R.U32.HI R27, RZ, 0x10, R13.reuse ;  /* 0x00000010ff1b7819 */ /* 0x100fe2000001160d */
[----:B------:R-:W-:Y:S01]  /*6580*/  UIADD3 UR4, UR37, -UR4, URZ ;  /* 0x8000000425047290 */ /* 0x000fe2000fffe03f */
[----:B-1----:R-:W-:Y:S01]  /*6590*/  IMAD.MOV.U32 R14, RZ, RZ, R10 ;  /* 0x000000ffff0e7224 */ /* 0x002fe200078e000a */
[----:B------:R-:W-:Y:S01]  /*65a0*/  SHF.R.U64 R24, R12, 0x10, R13 ;  /* 0x000000100c187819 */ /* 0x000fe2000000120d */
[----:B------:R-:W-:Y:S01]  /*65b0*/  IMAD.MOV.U32 R20, RZ, RZ, R8 ;  /* 0x000000ffff147224 */ /* 0x000fe200078e0008 */
[----:B------:R-:W-:Y:S01]  /*65c0*/  SHF.R.U64 R25, R8, 0x10, R9 ;  /* 0x0000001008197819 */ /* 0x000fe20000001209 */
[----:B------:R-:W-:Y:S01]  /*65d0*/  BSSY B1, `(.L_x_13275) ;  /* 0x0000022000017945 */ /* 0x000fe20003800000 */
[----:B----4-:R-:W-:Y:S01]  /*65e0*/  IMAD.U32 R5, RZ, RZ, UR4 ;  /* 0x00000004ff057e24 */ /* 0x010fe2000f8e00ff */
[----:B------:R-:W-:Y:S01]  /*65f0*/  VIMNMX R15, R15, 0xc0, PT ;  /* 0x000000c00f0f7848 */ /* 0x000fe20003fe0100 */
[----:B------:R-:W-:Y:S01]  /*6600*/  IMAD.MOV.U32 R10, RZ, RZ, R7 ;  /* 0x000000ffff0a7224 */ /* 0x000fe200078e0007 */
[----:B------:R-:W-:-:S02]  /*6610*/  PRMT R8, R4, 0x5410, R27 ;  /* 0x0000541004087816 */ /* 0x000fc4000000001b */
[----:B------:R-:W-:Y:S02]  /*6620*/  SHF.L.U32 R5, R5, 0x1f, RZ ;  /* 0x0000001f05057819 */ /* 0x000fe400000006ff */
[----:B------:R-:W-:Y:S02]  /*6630*/  PRMT R14, R14, 0x5410, R33 ;  /* 0x000054100e0e7816 */ /* 0x000fe40000000021 */
[----:B------:R-:W1:Y:S01]  /*6640*/  SYNCS.PHASECHK.TRANS64.TRYWAIT P0, [R18+URZ+0x16800], R5 ;  /* 0x01680005120075a7 */ /* 0x000e62000800017f */
[----:B------:R-:W-:Y:S02]  /*6650*/  ISETP.GE.AND P1, PT, R152, R15, PT ;  /* 0x0000000f9800720c */ /* 0x000fe40003f26270 */
[----:B------:R-:W-:Y:S01]  /*6660*/  PRMT R20, R20, 0x5410, R25 ;  /* 0x0000541014147816 */ /* 0x000fe20000000019 */
[----:B0-----:R-:W-:Y:S01]  /*6670*/  VIADD R32, R21, 0xffffff80 ;  /* 0xffffff8015207836 */ /* 0x001fe20000000000 */
[----:B------:R-:W-:-:S04]  /*6680*/  SHF.R.U32.HI R21, RZ, 0x10, R9 ;  /* 0x00000010ff157819 */ /* 0x000fc80000011609 */
[----:B------:R-:W-:-:S04]  /*6690*/  SHF.R.S32.HI R30, RZ, 0x1f, R32 ;  /* 0x0000001fff1e7819 */ /* 0x000fc80000011420 */
[----:B------:R-:W-:-:S04]  /*66a0*/  LEA.HI R30, R30, R32, RZ, 0x5 ;  /* 0x000000201e1e7211 */ /* 0x000fc800078f28ff */
[----:B------:R-:W-:Y:S01]  /*66b0*/  SHF.R.S32.HI R30, RZ, 0x5, R30 ;  /* 0x00000005ff1e7819 */ /* 0x000fe2000001141e */
[C---:B---3--:R-:W-:Y:S01]  /*66c0*/  IMAD.SHL.U32 R0, R28.reuse, 0x40, RZ ;  /* 0x000000401c007824 */ /* 0x048fe200078e00ff */
[----:B------:R-:W-:-:S04]  /*66d0*/  LOP3.LUT P2, RZ, R28, 0x4, RZ, 0xc0, !PT ;  /* 0x000000041cff7812 */ /* 0x000fc8000784c0ff */
[----:B--2---:R-:W-:-:S04]  /*66e0*/  LOP3.LUT R3, R0, 0x1c0, RZ, 0xc0, !PT ;  /* 0x000001c000037812 */ /* 0x004fc800078ec0ff */
[----:B------:R-:W-:Y:S02]  /*66f0*/  LOP3.LUT R0, R3, 0x18, R16, 0xf8, !PT ;  /* 0x0000001803007812 */ /* 0x000fe400078ef810 */
[----:B------:R-:W-:-:S04]  /*6700*/  SHF.R.U32.HI R3, RZ, 0x3, R3 ;  /* 0x00000003ff037819 */ /* 0x000fc80000011603 */
[----:B------:R-:W-:Y:S01]  /*6710*/  LOP3.LUT R26, R0, R3, RZ, 0x3c, !PT ;  /* 0x00000003001a7212 */ /* 0x000fe200078e3cff */
[----:B------:R-:W-:Y:S01]  /*6720*/  IMAD.MOV.U32 R0, RZ, RZ, R11 ;  /* 0x000000ffff007224 */ /* 0x000fe200078e000b */
[----:B------:R-:W-:Y:S01]  /*6730*/  MOV R3, R12 ;  /* 0x0000000c00037202 */ /* 0x000fe20000000f00 */
[----:B------:R-:W-:Y:S02]  /*6740*/  IMAD.MOV.U32 R12, RZ, RZ, R9 ;  /* 0x000000ffff0c7224 */ /* 0x000fe400078e0009 */
[----:B------:R-:W-:Y:S01]  /*6750*/  IMAD R11, R30, 0x200, R26 ;  /* 0x000002001e0b7824 */ /* 0x000fe200078e021a */
[----:B------:R-:W-:Y:S01]  /*6760*/  PRMT R13, R0, 0x5410, R31 ;  /* 0x00005410000d7816 */ /* 0x000fe2000000001f */
[----:B------:R-:W-:Y:S01]  /*6770*/  IMAD.MOV.U32 R9, RZ, RZ, R6 ;  /* 0x000000ffff097224 */ /* 0x000fe200078e0006 */
[--C-:B------:R-:W-:Y:S01]  /*6780*/  SHF.R.U64 R6, R6, 0x10, R7.reuse ;  /* 0x0000001006067819 */ /* 0x100fe20000001207 */
[----:B------:R-:W-:Y:S01]  /*6790*/  IMAD R11, R11, 0x2, R18 ;  /* 0x000000020b0b7824 */ /* 0x000fe200078e0212 */
[----:B------:R-:W-:-:S02]  /*67a0*/  SHF.R.U32.HI R7, RZ, 0x10, R7 ;  /* 0x00000010ff077819 */ /* 0x000fc40000011607 */
[----:B------:R-:W-:Y:S01]  /*67b0*/  PRMT R3, R3, 0x5410, R24 ;  /* 0x0000541003037816 */ /* 0x000fe20000000018 */
[C---:B------:R-:W-:Y:S01]  /*67c0*/  VIADD R0, R11.reuse, 0x8440 ;  /* 0x000084400b007836 */ /* 0x040fe20000000000 */
[----:B------:R-:W-:Y:S01]  /*67d0*/  IADD3 R4, R11, 0x8400, RZ ;  /* 0x000084000b047810 */ /* 0x000fe20007ffe0ff */
[----:B-1----:R-:W-:Y:S06]  /*67e0*/  @!P0 BRA `(.L_x_13276) ;  /* 0x000000f0006c8947 */ /* 0x002fec0003800000 */
.L_x_13474:
[----:B------:R-:W-:Y:S05]  /*67f0*/  BSYNC B1 ;  /* 0x0000000000017941 */ /* 0x000fea0003800000 */
.L_x_13275:
[----:B------:R-:W-:Y:S01]  /*6800*/  BSSY B1, `(.L_x_13277) ;  /* 0x0000059000017945 */ /* 0x000fe20003800000 */
[----:B------:R-:W-:Y:S01]  /*6810*/  PRMT R12, R12, 0x5410, R21 ;  /* 0x000054100c0c7816 */ /* 0x000fe20000000015 */
[----:B------:R-:W-:Y:S01]  /*6820*/  @P2 VIADD R0, R4, 0xffffffc0 ;  /* 0xffffffc004002836 */ /* 0x000fe20000000000 */
        /* <DEDUP_REMOVED lines=8> */
[----:B------:R-:W0:Y:S01]  /*68b0*/  LDS.128 R4, [R11+0x8400] ;  /* 0x008400000b047984 */ /* 0x000e220000000c00 */
        /* <DEDUP_REMOVED lines=16> */
[-C--:B------:R-:W-:Y:S01]  /*69c0*/  FMUL.FTZ R37, R5, R28.reuse ;  /* 0x0000001c05257220 */ /* 0x080fe20000410000 */
[----:B------:R-:W-:Y:S01]  /*69d0*/  LOP3.LUT R7, R7, 0xffff0000, RZ, 0xc0, !PT ;  /* 0xffff000007077812 */ /* 0x000fe200078ec0ff */
[C---:B------:R-:W-:Y:S01]  /*69e0*/  IMAD.U32 R4, R13.reuse, 0x10000, RZ ;  /* 0x000100000d047824 */ /* 0x040fe200078e00ff */
[----:B------:R-:W-:Y:S01]  /*69f0*/  SHF.L.U32 R21, R12, 0x10, RZ ;  /* 0x000000100c157819 */ /* 0x000fe200000006ff */
        /* <DEDUP_REMOVED lines=17> */
.L_x_13280:
[----:B------:R-:W-:Y:S05]  /*6b10*/  BSYNC B2 ;  /* 0x0000000000027941 */ /* 0x000fea0003800000 */
.L_x_13279:
[----:B------:R-:W-:Y:S05]  /*6b20*/  @P1 BRA `(.L_x_13278) ;  /* 0x0000000000981947 */ /* 0x000fea0003800000 */
[----:B0-----:R-:W0:Y:S01]  /*6b30*/  LDS.128 R4, [R0] ;  /* 0x0000000000047984 */ /* 0x001e220000000c00 */
        /* <DEDUP_REMOVED lines=15> */
[----:B------:R-:W-:Y:S01]  /*6c30*/  FMUL.FTZ R37, R5, R28 ;  /* 0x0000001c05257220 */ /* 0x000fe20000410000 */
[----:B------:R-:W-:Y:S01]  /*6c40*/  LOP3.LUT R7, R7, 0xffff0000, RZ, 0xc0, !PT ;  /* 0xffff000007077812 */ /* 0x000fe200078ec0ff */
[----:B------:R-:W-:Y:S01]  /*6c50*/  FFMA.FTZ R33, R21, R30, R33 ;  /* 0x0000001e15217223 */ /* 0x000fe20000010021 */
[----:B------:R-:W-:Y:S01]  /*6c60*/  SHF.L.U32 R4, R8, 0x10, RZ ;  /* 0x0000001008047819 */ /* 0x000fe200000006ff */
[C---:B------:R-:W-:Y:S01]  /*6c70*/  IMAD.U32 R21, R10.reuse, 0x10000, RZ ;  /* 0x000100000a157824 */ /* 0x040fe200078e00ff */
        /* <DEDUP_REMOVED lines=17> */
.L_x_13278:
[----:B------:R-:W-:Y:S05]  /*6d90*/  BSYNC B1 ;  /* 0x0000000000017941 */ /* 0x000fea0003800000 */
.L_x_13277:
[----:B01----:R-:W-:-:S05]  /*6da0*/  VIADD R4, R152, 0x60 ;  /* 0x0000006098047836 */ /* 0x003fca0000000000 */
[----:B------:R-:W-:-:S13]  /*6db0*/  ISETP.GE.AND P0, PT, R4, R15, PT ;  /* 0x0000000f0400720c */ /* 0x000fda0003f06270 */
[----:B------:R-:W-:Y:S05]  /*6dc0*/  @P0 BRA `(.L_x_13281) ;  /* 0x0000001400500947 */ /* 0x000fea0003800000 */
[----:B------:R-:W0:Y:S01]  /*6dd0*/  LDC R5, c[0x0][0x3f4] ;  /* 0x0000fd00ff057b82 */ /* 0x000e220000000800 */
        /* <DEDUP_REMOVED lines=22> */
[----:B------:R-:W-:Y:S01]  /*6f40*/  FFMA.FTZ R5, R27, R21, -R28 ;  /* 0x000000151b057223 */ /* 0x000fe2000001081c */
[----:B------:R-:W-:Y:S01]  /*6f50*/  FFMA.FTZ R15, R31, R15, R26 ;  /* 0x0000000f1f0f7223 */ /* 0x000fe2000001001a */
[----:B------:R-:W-:Y:S01]  /*6f60*/  IMAD.U32 R28, R12, 0x10000, RZ ;  /* 0x000100000c1c7824 */ /* 0x000fe200078e00ff */
        /* <DEDUP_REMOVED lines=17> */
.L_x_13283:
[----:B------:R-:W-:Y:S05]  /*7080*/  BSYNC B1 ;  /* 0x0000000000017941 */ /* 0x000fea0003800000 */
.L_x_13282:
        /* <DEDUP_REMOVED lines=40> */
.L_x_13271:
[----:B------:R-:W-:-:S03]  /*7310*/  UMOV UR4, 0xffffffff ;  /* 0xffffffff00047882 */ /* 0x000fc60000000000 */
[----:B------:R-:W-:Y:S05]  /*7320*/  BRA.DIV UR4, `(.L_x_13284) ;  /* 0x000000e604b07947 */ /* 0x000fea000b800000 */
[----:B------:R0:W2:Y:S04]  /*7330*/  SHFL.IDX PT, R0, R26, RZ, 0x1c1f ;  /* 0x001c1fff1a007589 */ /* 0x0000a800000e0000 */
[----:B------:R0:W3:Y:S04]  /*7340*/  SHFL.IDX PT, R3, R24, RZ, 0x1c1f ;  /* 0x001c1fff18037589 */ /* 0x0000e800000e0000 */
[----:B------:R0:W4:Y:S04]  /*7350*/  SHFL.IDX PT, R20, R28, RZ, 0x1c1f ;  /* 0x001c1fff1c147589 */ /* 0x00012800000e0000 */
[----:B-1----:R0:W1:Y:S02]  /*7360*/  SHFL.IDX PT, R14, R27, RZ, 0x1c1f ;  /* 0x001c1fff1b0e7589 */ /* 0x00206400000e0000 */
.L_x_13480:
[----:B------:R-:W-:Y:S01]  /*7370*/  ULDC UR4, c[0x0][0x448] ;  /* 0x0001120000047ab9 */ /* 0x000fe20000000800 */
[----:B------:R-:W-:Y:S01]  /*7380*/  BSSY B1, `(.L_x_13285) ;  /* 0x0000014000017945 */ /* 0x000fe20003800000 */
[----:B------:R-:W-:Y:S01]  /*7390*/  IMAD R21, R25, UR4, RZ ;  /* 0x0000000419157c24 */ /* 0x000fe2000f8e02ff */
[----:B------:R-:W-:Y:S02]  /*73a0*/  CS2R R6, SRZ ;  /* 0x0000000000067805 */ /* 0x000fe4000001ff00 */
[----:B------:R-:W-:Y:S02]  /*73b0*/  CS2R R8, SRZ ;  /* 0x0000000000087805 */ /* 0x000fe4000001ff00 */
[----:B------:R-:W-:Y:S02]  /*73c0*/  CS2R R10, SRZ ;  /* 0x00000000000a7805 */ /* 0x000fe4000001ff00 */
[----:B------:R-:W-:Y:S02]  /*73d0*/  ISETP.GE.AND P0, PT, R4, R21, PT ;  /* 0x000000150400720c */ /* 0x000fe40003f06270 */
[----:B------:R-:W-:-:S11]  /*73e0*/  CS2R R4, SRZ ;  /* 0x0000000000047805 */ /* 0x000fd6000001ff00 */
[----:B------:R-:W-:Y:S05]  /*73f0*/  @P0 BRA `(.L_x_13286) ;  /* 0x0000000000300947 */ /* 0x000fea0003800000 */
[----:B------:R-:W-:Y:S01]  /*7400*/  ULDC UR4, c[0x0][0x3f4] ;  /* 0x0000fd0000047ab9 */ /* 0x000fe20000000800 */
[C---:B------:R-:W-:Y:S02]  /*7410*/  SHF.L.U32 R15, R16.reuse, 0x1, RZ ;  /* 0x00000001100f7819 */ /* 0x040fe400000006ff */
[C---:B------:R-:W-:Y:S02]  /*7420*/  ISETP.GE.AND P2, PT, R16.reuse, UR4, PT ;  /* 0x0000000410007c0c */ /* 0x040fe4000bf46270 */
[----:B------:R-:W-:Y:S02]  /*7430*/  SHF.L.U64.HI R5, R16, 0x1, R17 ;  /* 0x0000000110057819 */ /* 0x000fe40000010211 */
[-C--:B---3--:R-:W-:Y:S02]  /*7440*/  IADD3 R12, P0, R3, R15.reuse, RZ ;  /* 0x0000000f030c7210 */ /* 0x088fe40007f1e0ff */
[----:B-1----:R-:W-:-:S03]  /*7450*/  IADD3 R14, P1, R14, R15, RZ ;  /* 0x0000000f0e0e7210 */ /* 0x002fc60007f3e0ff */
[--C-:B--2---:R-:W-:Y:S02]  /*7460*/  IMAD.X R13, R0, 0x1, R5.reuse, P0 ;  /* 0x00000001000d7824 */ /* 0x104fe400000e0605 */
[----:B----4-:R-:W-:Y:S01]  /*7470*/  IMAD.X R15, R20, 0x1, R5, P1 ;  /* 0x00000001140f7824 */ /* 0x010fe200008e0605 */
[----:B------:R-:W-:Y:S01]  /*7480*/  CS2R R4, SRZ ;  /* 0x0000000000047805 */ /* 0x000fe2000001ff00 */
[----:B------:R-:W-:Y:S06]  /*7490*/  @P2 BRA `(.L_x_13286) ;  /* 0x0000000000082947 */ /* 0x000fec0003800000 */
[----:B------:R1:W5:Y:S04]  /*74a0*/  LD.E.128 R4, desc[UR42][R12.64] ;  /* 0x0000002a0c047980 */ /* 0x000368000c101d00 */
[----:B------:R1:W5:Y:S02]  /*74b0*/  LD.E.128 R8, desc[UR42][R14.64] ;  /* 0x0000002a0e087980 */ /* 0x000364000c101d00 */
.L_x_13286:
[----:B------:R-:W-:Y:S05]  /*74c0*/  BSYNC B1 ;  /* 0x0000000000017941 */ /* 0x000fea0003800000 */
.L_x_13285:
[----:B------:R-:W-:Y:S01]  /*74d0*/  ULEA.HI UR4, UR37, UR37, URZ, 0x1 ;  /* 0x0000002525047291 */ /* 0x000fe2000f8f083f */
[----:B------:R-:W4:Y:S01]  /*74e0*/  LDC R25, c[0x0][0x3f4] ;  /* 0x0000fd00ff197b82 */ /* 0x000f220000000800 */
[----:B--2---:R-:W-:Y:S01]  /*74f0*/  IMAD R0, R33, -0xc0, R21 ;  /* 0xffffff4021007824 */ /* 0x004fe200078e0215 */
[--C-:B0----5:R-:W-:Y:S01]  /*7500*/  SHF.R.U64 R26, R4, 0x10, R5.reuse ;  /* 0x00000010041a7819 */ /* 0x121fe20000001205 */
[----:B------:R-:W-:Y:S01]  /*7510*/  ULOP3.LUT UR4, UR4, 0xfffffffe, URZ, 0xc0, !UPT ;  /* 0xfffffffe04047892 */ /* 0x000fe2000f8ec03f */
[----:B------:R-:W-:Y:S01]  /*7520*/  IMAD.MOV.U32 R21, RZ, RZ, R4 ;  /* 0x000000ffff157224 */ /* 0x000fe200078e0004 */
[--C-:B------:R-:W-:Y:S01]  /*7530*/  SHF.R.U32.HI R24, RZ, 0x10, R5.reuse ;  /* 0x00000010ff187819 */ /* 0x100fe20000011605 */
[----:B---3--:R-:W-:Y:S01]  /*7540*/  IMAD.MOV.U32 R3, RZ, RZ, R6 ;  /* 0x000000ffff037224 */ /* 0x008fe200078e0006 */
[----:B------:R-:W-:Y:S01]  /*7550*/  UIADD3 UR4, UR37, -UR4, URZ ;  /* 0x8000000425047290 */ /* 0x000fe2000fffe03f */
[----:B------:R-:W-:Y:S01]  /*7560*/  VIMNMX R33, R0, 0xc0, PT ;  /* 0x000000c000217848 */ /* 0x000fe20003fe0100 */
[----:B-1----:R-:W-:Y:S01]  /*7570*/  IMAD.MOV.U32 R13, RZ, RZ, R5 ;  /* 0x000000ffff0d7224 */ /* 0x002fe200078e0005 */
[--C-:B------:R-:W-:Y:S01]  /*7580*/  SHF.R.U64 R6, R6, 0x10, R7.reuse ;  /* 0x0000001006067819 */ /* 0x100fe20000001207 */
[--C-:B------:R-:W-:Y:S01]  /*7590*/  IMAD.MOV.U32 R15, RZ, RZ, R7.reuse ;  /* 0x000000ffff0f7224 */ /* 0x100fe200078e0007 */
[----:B------:R-:W-:Y:S01]  /*75a0*/  SHF.R.U32.HI R4, RZ, 0x10, R7 ;  /* 0x00000010ff047819 */ /* 0x000fe20000011607 */
[----:B------:R-:W-:Y:S01]  /*75b0*/  IMAD.U32 R27, RZ, RZ, UR4 ;  /* 0x00000004ff1b7e24 */ /* 0x000fe2000f8e00ff */
[----:B------:R-:W-:Y:S01]  /*75c0*/  SHF.R.U64 R31, R8, 0x10, R9 ;  /* 0x00000010081f7819 */ /* 0x000fe20000001209 */
[----:B------:R-:W-:Y:S01]  /*75d0*/  IMAD.MOV.U32 R12, RZ, RZ, R8 ;  /* 0x000000ffff0c7224 */ /* 0x000fe200078e0008 */
[----:B------:R-:W-:Y:S01]  /*75e0*/  MOV R14, R9 ;  /* 0x00000009000e7202 */ /* 0x000fe20000000f00 */
[----:B----4-:R-:W-:Y:S01]  /*75f0*/  IMAD.MOV.U32 R20, RZ, RZ, R10 ;  /* 0x000000ffff147224 */ /* 0x010fe200078e000a */
[----:B------:R-:W-:Y:S01]  /*7600*/  SHF.L.U32 R27, R27, 0x1f, RZ ;  /* 0x0000001f1b1b7819 */ /* 0x000fe200000006ff */
[----:B------:R-:W-:Y:S01]  /*7610*/  IMAD.MOV.U32 R0, RZ, RZ, R11 ;  /* 0x000000ffff007224 */ /* 0x000fe200078e000b */
[----:B------:R-:W-:Y:S01]  /*7620*/  SHF.R.U32.HI R9, RZ, 0x10, R9 ;  /* 0x00000010ff097819 */ /* 0x000fe20000011609 */
[----:B------:R-:W-:Y:S01]  /*7630*/  VIADD R28, R152, 0x60 ;  /* 0x00000060981c7836 */ /* 0x000fe20000000000 */
[----:B------:R-:W0:Y:S01]  /*7640*/  SYNCS.PHASECHK.TRANS64.TRYWAIT P1, [R18+URZ+0x16800], R27 ;  /* 0x0168001b120075a7 */ /* 0x000e22000802017f */
[----:B------:R-:W-:Y:S01]  /*7650*/  SHF.R.U64 R7, R10, 0x10, R11 ;  /* 0x000000100a077819 */ /* 0x000fe2000000120b */
[----:B------:R-:W-:Y:S01]  /*7660*/  BSSY B1, `(.L_x_13287) ;  /* 0x000000e000017945 */ /* 0x000fe20003800000 */
[----:B------:R-:W-:-:S02]  /*7670*/  ISETP.GE.AND P0, PT, R16, R25, PT ;  /* 0x000000191000720c */ /* 0x000fc40003f06270 */
[----:B------:R-:W-:Y:S02]  /*7680*/  SHF.R.U32.HI R5, RZ, 0x10, R11 ;  /* 0x00000010ff057819 */ /* 0x000fe4000001160b */
[-C--:B------:R-:W-:Y:S02]  /*7690*/  ISETP.GE.OR P2, PT, R152, R33.reuse, P0 ;  /* 0x000000219800720c */ /* 0x080fe40000746670 */
[----:B------:R-:W-:Y:S02]  /*76a0*/  PRMT R21, R21, 0x5410, R26 ;  /* 0x0000541015157816 */ /* 0x000fe4000000001a */
[----:B------:R-:W-:Y:S02]  /*76b0*/  ISETP.GE.OR P0, PT, R28, R33, P0 ;  /* 0x000000211c00720c */ /* 0x000fe40000706670 */
[----:B------:R-:W-:Y:S02]  /*76c0*/  PRMT R13, R13, 0x5410, R24 ;  /* 0x000054100d0d7816 */ /* 0x000fe40000000018 */
[----:B------:R-:W-:-:S02]  /*76d0*/  PRMT R3, R3, 0x5410, R6 ;  /* 0x0000541003037816 */ /* 0x000fc40000000006 */
[----:B------:R-:W-:Y:S02]  /*76e0*/  PRMT R15, R15, 0x5410, R4 ;  /* 0x000054100f0f7816 */ /* 0x000fe40000000004 */
[----:B------:R-:W-:Y:S02]  /*76f0*/  PRMT R12, R12, 0x5410, R31 ;  /* 0x000054100c0c7816 */ /* 0x000fe4000000001f */
[----:B------:R-:W-:Y:S02]  /*7700*/  PRMT R14, R14, 0x5410, R9 ;  /* 0x000054100e0e7816 */ /* 0x000fe40000000009 */
[----:B------:R-:W-:Y:S02]  /*7710*/  PRMT R20, R20, 0x5410, R7 ;  /* 0x0000541014147816 */ /* 0x000fe40000000007 */
[----:B------:R-:W-:Y:S01]  /*7720*/  PRMT R0, R0, 0x5410, R5 ;  /* 0x0000541000007816 */ /* 0x000fe20000000005 */
[----:B0-----:R-:W-:Y:S06]  /*7730*/  @!P1 BRA `(.L_x_13288) ;  /* 0x000000e4001c9947 */ /* 0x001fec0003800000 */
.L_x_13481:
[----:B------:R-:W-:Y:S05]  /*7740*/  BSYNC B1 ;  /* 0x0000000000017941 */ /* 0x000fea0003800000 */
.L_x_13287:
[----:B------:R-:W-:Y:S04]  /*7750*/  BSSY B1, `(.L_x_13289) ;  /* 0x0000060000017945 */ /* 0x000fe80003800000 */
[----:B------:R-:W-:Y:S05]  /*7760*/  @P2 BRA `(.L_x_13290) ;  /* 0x0000000400782947 */ /* 0x000fea0003800000 */
[----:B------:R-:W2:Y:S01]  /*7770*/  LDL R4, [R1+0x1c] ;  /* 0x00001c0001047983 */ /* 0x000ea20000100800 */
[C---:B------:R-:W-:Y:S01]  /*7780*/  IMAD.U32 R37, R12.reuse, 0x10000, RZ ;  /* 0x000100000c257824 */ /* 0x040fe200078e00ff */
[----:B------:R-:W-:Y:S01]  /*7790*/  SHF.L.U32 R35, R21, 0x10, RZ ;  /* 0x0000001015237819 */ /* 0x000fe200000006ff */
[----:B------:R-:W1:Y:S01]  /*77a0*/  S2R R5, SR_TID.X ;  /* 0x0000000000057919 */ /* 0x000e620000002100 */
[----:B------:R-:W-:Y:S01]  /*77b0*/  LOP3.LUT R39, R12, 0xffff0000, RZ, 0xc0, !PT ;  /* 0xffff00000c277812 */ /* 0x000fe200078ec0ff */
[----:B-1----:R-:W-:-:S05]  /*77c0*/  VIADD R5, R5, 0xffffff80 ;  /* 0xffffff8005057836 */ /* 0x002fca0000000000 */
[----:B------:R-:W-:-:S04]  /*77d0*/  SHF.R.S32.HI R8, RZ, 0x1f, R5 ;  /* 0x0000001fff087819 */ /* 0x000fc80000011405 */
[----:B------:R-:W-:Y:S01]  /*77e0*/  LEA.HI R8, R8, R5, RZ, 0x5 ;  /* 0x0000000508087211 */ /* 0x000fe200078f28ff */
[----:B------:R-:W-:-:S03]  /*77f0*/  IMAD.IADD R5, R16, 0x1, R25 ;  /* 0x0000000110057824 */ /* 0x000fc600078e0219 */
[----:B------:R-:W-:Y:S01]  /*7800*/  SHF.R.S32.HI R8, RZ, 0x5, R8 ;  /* 0x00000005ff087819 */ /* 0x000fe20000011408 */
[----:B--2---:R-:W-:-:S05]  /*7810*/  IMAD.SHL.U32 R4, R4, 0x40, RZ ;  /* 0x0000004004047824 */ /* 0x004fca00078e00ff */
[----:B------:R-:W-:-:S04]  /*7820*/  LOP3.LUT R6, R4, 0x1c0, RZ, 0xc0, !PT ;  /* 0x000001c004067812 */ /* 0x000fc800078ec0ff */
[C---:B------:R-:W-:Y:S02]  /*7830*/  LOP3.LUT R4, R6.reuse, 0x38, R16, 0xf8, !PT ;  /* 0x0000003806047812 */ /* 0x040fe400078ef810 */
[----:B------:R-:W-:Y:S02]  /*7840*/  SHF.R.U32.HI R7, RZ, 0x3, R6 ;  /* 0x00000003ff077819 */ /* 0x000fe40000011606 */
[----:B------:R-:W-:Y:S02]  /*7850*/  LOP3.LUT R6, R6, 0x38, R5, 0xf8, !PT ;  /* 0x0000003806067812 */ /* 0x000fe400078ef805 */
[-C--:B------:R-:W-:Y:S02]  /*7860*/  LOP3.LUT R4, R4, R7.reuse, RZ, 0x3c, !PT ;  /* 0x0000000704047212 */ /* 0x080fe400078e3cff */
[----:B------:R-:W-:-:S03]  /*7870*/  LOP3.LUT R6, R6, R7, RZ, 0x3c, !PT ;  /* 0x0000000706067212 */ /* 0x000fc600078e3cff */
[C---:B------:R-:W-:Y:S01]  /*7880*/  IMAD R5, R8.reuse, 0x200, R4 ;  /* 0x0000020008057824 */ /* 0x040fe200078e0204 */
[----:B------:R-:W-:-:S03]  /*7890*/  LEA R9, R8, R6, 0x9 ;  /* 0x0000000608097211 */ /* 0x000fc600078e48ff */
[--C-:B------:R-:W-:Y:S02]  /*78a0*/  IMAD R40, R5, 0x2, R18.reuse ;  /* 0x0000000205287824 */ /* 0x100fe400078e0212 */
[----:B------:R-:W-:-:S03]  /*78b0*/  IMAD R42, R9, 0x2, R18 ;  /* 0x00000002092a7824 */ /* 0x000fc600078e0212 */
[----:B------:R-:W1:Y:S04]  /*78c0*/  LDS.128 R4, [R40+0x8400] ;  /* 0x0084000028047984 */ /* 0x000e680000000c00 */
[----:B------:R-:W2:Y:S01]  /*78d0*/  LDS.128 R8, [R42+0x8400] ;  /* 0x008400002a087984 */ /* 0x000ea20000000c00 */
[C---:B-1----:R-:W-:Y:S01]  /*78e0*/  IMAD.U32 R24, R4.reuse, 0x10000, RZ ;  /* 0x0001000004187824 */ /* 0x042fe200078e00ff */
[----:B------:R-:W-:Y:S01]  /*78f0*/  LOP3.LUT R4, R4, 0xffff0000, RZ, 0xc0, !PT ;  /* 0xffff000004047812 */ /* 0x000fe200078ec0ff */
[C---:B0-----:R-:W-:Y:S01]  /*7900*/  IMAD.U32 R27, R6.reuse, 0x10000, RZ ;  /* 0x00010000061b7824 */ /* 0x041fe200078e00ff */
[----:B------:R-:W-:Y:S01]  /*7910*/  LOP3.LUT R6, R6, 0xffff0000, RZ, 0xc0, !PT ;  /* 0xffff000006067812 */ /* 0x000fe200078ec0ff */
[C---:B--2---:R-:W-:Y:S01]  /*7920*/  IMAD.U32 R30, R8.reuse, 0x10000, RZ ;  /* 0x00010000081e7824 */ /* 0x044fe200078e00ff */
        /* <DEDUP_REMOVED lines=15> */
[C---:B------:R-:W-:Y:S01]  /*7a20*/  FMUL.FTZ R8, R32.reuse, R30 ;  /* 0x0000001e20087220 */ /* 0x040fe20000410000 */
[-C--:B------:R-:W-:Y:S01]  /*7a30*/  FMUL.FTZ R45, R32, R24.reuse ;  /* 0x00000018202d7220 */ /* 0x080fe20000410000 */
[----:B------:R-:W-:Y:S01]  /*7a40*/  LOP3.LUT R35, R3, 0xffff0000, RZ, 0xc0, !PT ;  /* 0xffff000003237812 */ /* 0x000fe200078ec0ff */
[----:B------:R-:W-:Y:S01]  /*7a50*/  FFMA.FTZ R32, R4, R39, R47 ;  /* 0x0000002704207223 */ /* 0x000fe2000001002f */
[C---:B------:R-:W-:Y:S01]  /*7a60*/  FFMA.FTZ R36, R27.reuse, R24, -R8 ;  /* 0x000000181b247223 */ /* 0x040fe20000010808 */
[----:B------:R-:W-:Y:S01]  /*7a70*/  FFMA.FTZ R45, R27, R30, R45 ;  /* 0x0000001e1b2d7223 */ /* 0x000fe2000001002d */
[----:B------:R-:W-:Y:S01]  /*7a80*/  FMUL.FTZ R27, R10, R37 ;  /* 0x000000250a1b7220 */ /* 0x000fe20000410000 */
[----:B------:R-:W-:-:S02]  /*7a90*/  IMAD.U32 R24, R14, 0x10000, RZ ;  /* 0x000100000e187824 */ /* 0x000fc400078e00ff */
[-C--:B------:R-:W-:Y:S01]  /*7aa0*/  FMUL.FTZ R39, R10, R35.reuse ;  /* 0x000000230a277220 */ /* 0x080fe20000410000 */
[----:B------:R-:W-:Y:S02]  /*7ab0*/  IMAD.U32 R33, R11, 0x10000, RZ ;  /* 0x000100000b217824 */ /* 0x000fe400078e00ff */
[----:B------:R-:W-:Y:S01]  /*7ac0*/  FFMA.FTZ R35, R6, R35, -R27 ;  /* 0x0000002306237223 */ /* 0x000fe2000001081b */
[----:B------:R-:W-:Y:S02]  /*7ad0*/  IMAD.U32 R4, R13, 0x10000, RZ ;  /* 0x000100000d047824 */ /* 0x000fe400078e00ff */
[----:B------:R-:W-:Y:S01]  /*7ae0*/  FMUL.FTZ R27, R31, R24 ;  /* 0x000000181f1b7220 */ /* 0x000fe20000410000 */
[----:B------:R-:W-:Y:S02]  /*7af0*/  IMAD.U32 R10, R0, 0x10000, RZ ;  /* 0x00010000000a7824 */ /* 0x000fe400078e00ff */
[----:B------:R-:W-:Y:S01]  /*7b00*/  FFMA.FTZ R30, R6, R37, R39 ;  /* 0x00000025061e7223 */ /* 0x000fe20000010027 */
[----:B------:R-:W-:-:S02]  /*7b10*/  IMAD.U32 R26, R5, 0x10000, RZ ;  /* 0x00010000051a7824 */ /* 0x000fc400078e00ff */
[----:B------:R-:W-:Y:S01]  /*7b20*/  FMUL.FTZ R31, R31, R4 ;  /* 0x000000041f1f7220 */ /* 0x000fe20000410000 */
[----:B------:R-:W-:Y:S02]  /*7b30*/  IMAD.U32 R28, R7, 0x10000, RZ ;  /* 0x00010000071c7824 */ /* 0x000fe400078e00ff */
[----:B------:R-:W-:Y:S01]  /*7b40*/  FMUL.FTZ R37, R33, R10 ;  /* 0x0000000a21257220 */ /* 0x000fe20000410000 */
[----:B------:R-:W-:Y:S02]  /*7b50*/  IMAD.U32 R8, R15, 0x10000, RZ ;  /* 0x000100000f087824 */ /* 0x000fe400078e00ff */
[C---:B------:R-:W-:Y:S01]  /*7b60*/  FFMA.FTZ R31, R26.reuse, R24, R31 ;  /* 0x000000181a1f7223 */ /* 0x040fe2000001001f */
[----:B------:R-:W-:Y:S01]  /*7b70*/  LOP3.LUT R9, R9, 0xffff0000, RZ, 0xc0, !PT ;  /* 0xffff000009097812 */ /* 0x000fe200078ec0ff */
[----:B------:R-:W-:Y:S01]  /*7b80*/  FFMA.FTZ R27, R26, R4, -R27 ;  /* 0x000000041a1b7223 */ /* 0x000fe2000001081b */
[-C--:B------:R-:W-:Y:S01]  /*7b90*/  FMUL.FTZ R33, R33, R8.reuse ;  /* 0x0000000821217220 */ /* 0x080fe20000410000 */
[----:B------:R-:W-:Y:S01]  /*7ba0*/  FFMA.FTZ R37, R28, R8, -R37 ;  /* 0x000000081c257223 */ /* 0x000fe20000010825 */
[----:B------:R-:W-:-:S02]  /*7bb0*/  LOP3.LUT R11, R11, 0xffff0000, RZ, 0xc0, !PT ;  /* 0xffff00000b0b7812 */ /* 0x000fc400078ec0ff */
[----:B------:R-:W-:Y:S01]  /*7bc0*/  LOP3.LUT R8, R14, 0xffff0000, RZ, 0xc0, !PT ;  /* 0xffff00000e087812 */ /* 0x000fe200078ec0ff */
[----:B------:R-:W-:Y:S01]  /*7bd0*/  FFMA.FTZ R33, R28, R10, R33 ;  /* 0x0000000a1c217223 */ /* 0x000fe20000010021 */
[----:B------:R-:W-:Y:S02]  /*7be0*/  LOP3.LUT R24, R0, 0xffff0000, RZ, 0xc0, !PT ;  /* 0xffff000000187812 */ /* 0x000fe400078ec0ff */
[----:B------:R-:W-:Y:S01]  /*7bf0*/  LOP3.LUT R4, R13, 0xffff0000, RZ, 0xc0, !PT ;  /* 0xffff00000d047812 */ /* 0x000fe200078ec0ff */
[----:B------:R-:W-:Y:S01]  /*7c00*/  FMUL.FTZ R10, R9, R8 ;  /* 0x00000008090a7220 */ /* 0x000fe20000410000 */
        /* <DEDUP_REMOVED lines=15> */
[----:B------:R-:W-:Y:S01]  /*7d00*/  F2FP.BF16.F32.PACK_AB R10, R30, R45 ;  /* 0x0000002d1e0a723e */ /* 0x000fe200000010ff */
[----:B------:R1:W-:Y:S01]  /*7d10*/  STS.128 [R40+0x8400], R4 ;  /* 0x0084000428007388 */ /* 0x0003e20000000c00 */
[----:B------:R-:W-:Y:S02]  /*7d20*/  F2FP.BF16.F32.PACK_AB R9, R28, R31 ;  /* 0x0000001f1c09723e */ /* 0x000fe400000010ff */
[----:B------:R-:W-:-:S05]  /*7d30*/  F2FP.BF16.F32.PACK_AB R11, R24, R33 ;  /* 0x00000021180b723e */ /* 0x000fca00000010ff */
[----:B------:R1:W-:Y:S02]  /*7d40*/  STS.128 [R42+0x8400], R8 ;  /* 0x008400082a007388 */ /* 0x0003e40000000c00 */
.L_x_13290:
[----:B------:R-:W-:Y:S05]  /*7d50*/  BSYNC B1 ;  /* 0x0000000000017941 */ /* 0x000fea0003800000 */
.L_x_13289:
[----:B------:R-:W-:Y:S05]  /*7d60*/  @P0 BRA `(.L_x_13281) ;  /* 0x0000000400680947 */ /* 0x000fea0003800000 */
[----:B-1----:R-:W2:Y:S01]  /*7d70*/  LDL R5, [R1+0x24] ;  /* 0x0000240001057983 */ /* 0x002ea20000100800 */
[C---:B------:R-:W-:Y:S01]  /*7d80*/  IADD3 R6, R152.reuse, 0x60, RZ ;  /* 0x0000006098067810 */ /* 0x040fe20007ffe0ff */
[----:B------:R-:W-:Y:S02]  /*7d90*/  VIADD R7, R152, 0x60 ;  /* 0x0000006098077836 */ /* 0x000fe40000000000 */
[----:B------:R-:W3:Y:S02]  /*7da0*/  LDL R42, [R1+0x54] ;  /* 0x00005400012a7983 */ /* 0x000ee40000100800 */
[----:B------:R-:W-:Y:S02]  /*7db0*/  IMAD.SHL.U32 R6, R6, 0x40, RZ ;  /* 0x0000004006067824 */ /* 0x000fe400078e00ff */
[----:B------:R-:W-:Y:S02]  /*7dc0*/  IMAD.SHL.U32 R7, R7, 0x40, RZ ;  /* 0x0000004007077824 */ /* 0x000fe400078e00ff */
[----:B------:R-:W-:Y:S01]  /*7dd0*/  IMAD.IADD R4, R16, 0x1, R25 ;  /* 0x0000000110047824 */ /* 0x000fe200078e0219 */
[----:B------:R-:W-:-:S02]  /*7de0*/  LOP3.LUT R6, R6, 0x1c0, RZ, 0xc0, !PT ;  /* 0x000001c006067812 */ /* 0x000fc400078ec0ff */
[----:B------:R-:W-:Y:S02]  /*7df0*/  LOP3.LUT R7, R7, 0x1c0, RZ, 0xc0, !PT ;  /* 0x000001c007077812 */ /* 0x000fe400078ec0ff */
[----:B------:R-:W-:Y:S02]  /*7e00*/  SHF.R.U32.HI R6, RZ, 0x3, R6 ;  /* 0x00000003ff067819 */ /* 0x000fe40000011606 */
[----:B------:R-:W-:-:S04]  /*7e10*/  LOP3.LUT R4, R7, 0x38, R4, 0xf8, !PT ;  /* 0x0000003807047812 */ /* 0x000fc800078ef804 */
[----:B------:R-:W-:Y:S01]  /*7e20*/  LOP3.LUT R4, R4, R6, RZ, 0x3c, !PT ;  /* 0x0000000604047212 */ /* 0x000fe200078e3cff */
[C---:B------:R-:W-:Y:S02]  /*7e30*/  IMAD.U32 R37, R12.reuse, 0x10000, RZ ;  /* 0x000100000c257824 */ /* 0x040fe400078e00ff */
[C---:B------:R-:W-:Y:S01]  /*7e40*/  IMAD.U32 R35, R21.reuse, 0x10000, RZ ;  /* 0x0001000015237824 */ /* 0x040fe200078e00ff */
[----:B------:R-:W-:Y:S02]  /*7e50*/  LOP3.LUT R38, R12, 0xffff0000, RZ, 0xc0, !PT ;  /* 0xffff00000c267812 */ /* 0x000fe400078ec0ff */
[----:B------:R-:W-:Y:S01]  /*7e60*/  LOP3.LUT R12, R21, 0xffff0000, RZ, 0xc0, !PT ;  /* 0xffff0000150c7812 */ /* 0x000fe200078ec0ff */
[C---:B------:R-:W-:Y:S01]  /*7e70*/  IMAD.U32 R41, R20.reuse, 0x10000, RZ ;  /* 0x0001000014297824 */ /* 0x040fe200078e00ff */
[----:B------:R-:W-:Y:S01]  /*7e80*/  LOP3.LUT R20, R20, 0xffff0000, RZ, 0xc0, !PT ;  /* 0xffff000014147812 */ /* 0x000fe200078ec0ff */
[----:B------:R-:W-:Y:S01]  /*7e90*/  IMAD.U32 R40, R14, 0x10000, RZ ;  /* 0x000100000e287824 */ /* 0x000fe200078e00ff */
[----:B------:R-:W-:-:S02]  /*7ea0*/  SHF.L.U32 R36, R13, 0x10, RZ ;  /* 0x000000100d247819 */ /* 0x000fc400000006ff */
[----:B------:R-:W-:Y:S01]  /*7eb0*/  LOP3.LUT R13, R13, 0xffff0000, RZ, 0xc0, !PT ;  /* 0xffff00000d0d7812 */ /* 0x000fe200078ec0ff */
[----:B--2---:R-:W-:-:S04]  /*7ec0*/  IMAD.IADD R9, R5, 0x1, R4 ;  /* 0x0000000105097824 */ /* 0x004fc800078e0204 */
[----:B------:R-:W-:Y:S01]  /*7ed0*/  IMAD R24, R9, 0x2, R18 ;  /* 0x0000000209187824 */ /* 0x000fe200078e0212 */
[----:B---3--:R-:W-:Y:S04]  /*7ee0*/  LDS.128 R4, [R42+0x8400] ;  /* 0x008400002a047984 */ /* 0x008fe80000000c00 */
[----:B------:R-:W1:Y:S02]  /*7ef0*/  LDS.128 R8, [R24+0x8400] ;  /* 0x0084000018087984 */ /* 0x000e640000000c00 */
[C---:B-1----:R-:W-:Y:S01]  /*7f00*/  IMAD.U32 R30, R8.reuse, 0x10000, RZ ;  /* 0x00010000081e7824 */ /* 0x042fe200078e00ff */
[----:B------:R-:W-:Y:S01]  /*7f10*/  LOP3.LUT R8, R8, 0xffff0000, RZ, 0xc0, !PT ;  /* 0xffff000008087812 */ /* 0x000fe200078ec0ff */
[C---:B------:R-:W-:Y:S02]  /*7f20*/  IMAD.U32 R25, R4.reuse, 0x10000, RZ ;  /* 0x0001000004197824 */ /* 0x040fe400078e00ff */
[-C--:B------:R-:W-:Y:S01]  /*7f30*/  FMUL.FTZ R34, R37, R30.reuse ;  /* 0x0000001e25227220 */ /* 0x080fe20000410000 */
[C---:B------:R-:W-:Y:S01]  /*7f40*/  FMUL.FTZ R30, R35.reuse, R30 ;  /* 0x0000001e231e7220 */ /* 0x040fe20000410000 */
[----:B------:R-:W-:Y:S01]  /*7f50*/  LOP3.LUT R4, R4, 0xffff0000, RZ, 0xc0, !PT ;  /* 0xffff000004047812 */ /* 0x000fe200078ec0ff */
[-C--:B------:R-:W-:Y:S01]  /*7f60*/  FMUL.FTZ R21, R38, R8.reuse ;  /* 0x0000000826157220 */ /* 0x080fe20000410000 */
[-C--:B------:R-:W-:Y:S01]  /*7f70*/  FFMA.FTZ R34, R35, R25.reuse, -R34 ;  /* 0x0000001923227223 */ /* 0x080fe20000010822 */
[----:B------:R-:W-:Y:S01]  /*7f80*/  FFMA.FTZ R30, R37, R25, R30 ;  /* 0x00000019251e7223 */ /* 0x000fe2000001001e */
[----:B------:R-:W-:Y:S01]  /*7f90*/  FMUL.FTZ R25, R12, R8 ;  /* 0x000000080c197220 */ /* 0x000fe20000410000 */
[----:B------:R-:W-:Y:S01]  /*7fa0*/  IMAD.U32 R32, R10, 0x10000, RZ ;  /* 0x000100000a207824 */ /* 0x000fe200078e00ff */
[----:B0-----:R-:W-:Y:S01]  /*7fb0*/  SHF.L.U32 R27, R6, 0x10, RZ ;  /* 0x00000010061b7819 */ /* 0x001fe200000006ff */
[-C--:B------:R-:W-:Y:S01]  /*7fc0*/  FFMA.FTZ R21, R12, R4.reuse, -R21 ;  /* 0x000000040c157223 */ /* 0x080fe20000010815 */
[----:B------:R-:W-:Y:S01]  /*7fd0*/  FFMA.FTZ R25, R38, R4, R25 ;  /* 0x0000000426197223 */ /* 0x000fe20000010019 */
[----:B------:R-:W-:Y:S01]  /*7fe0*/  LOP3.LUT R10, R10, 0xffff0000, RZ, 0xc0, !PT ;  /* 0xffff00000a0a7812 */ /* 0x000fe200078ec0ff */
[----:B------:R-:W-:-:S02]  /*7ff0*/  IMAD.U32 R37, R3, 0x10000, RZ ;  /* 0x0001000003257824 */ /* 0x000fc400078e00ff */
[-C--:B------:R-:W-:Y:S01]  /*8000*/  FMUL.FTZ R4, R41, R32.reuse ;  /* 0x0000002029047220 */ /* 0x080fe20000410000 */
[----:B------:R-:W-:Y:S02]  /*8010*/  LOP3.LUT R8, R3, 0xffff0000, RZ, 0xc0, !PT ;  /* 0xffff000003087812 */ /* 0x000fe400078ec0ff */
[----:B------:R-:W-:Y:S01]  /*8020*/  LOP3.LUT R6, R6, 0xffff0000, RZ, 0xc0, !PT ;  /* 0xffff000006067812 */ /* 0x000fe200078ec0ff */
[C---:B------:R-:W-:Y:S01]  /*8030*/  FMUL.FTZ R32, R37.reuse, R32 ;  /* 0x0000002025207220 */ /* 0x040fe20000410000 */
[----:B------:R-:W-:Y:S01]  /*8040*/  FFMA.FTZ R3, R37, R27, -R4 ;  /* 0x0000001b25037223 */ /* 0x000fe20000010804 */
[-C--:B------:R-:W-:Y:S01]  /*8050*/  FMUL.FTZ R37, R20, R10.reuse ;  /* 0x0000000a14257220 */ /* 0x080fe20000410000 */
[----:B------:R-:W-:Y:S02]  /*8060*/  IMAD.U32 R33, R11, 0x10000, RZ ;  /* 0x000100000b217824 */ /* 0x000fe400078e00ff */
[----:B------:R-:W-:Y:S01]  /*8070*/  FMUL.FTZ R39, R8, R10 ;  /* 0x0000000a08277220 */ /* 0x000fe20000410000 */
[----:B------:R-:W-:-:S02]  /*8080*/  IMAD.U32 R12, R0, 0x10000, RZ ;  /* 0x00010000000c7824 */ /* 0x000fc400078e00ff */
[----:B------:R-:W-:Y:S01]  /*8090*/  FFMA.FTZ R10, R41, R27, R32 ;  /* 0x0000001b290a7223 */ /* 0x000fe20000010020 */
[C---:B------:R-:W-:Y:S02]  /*80a0*/  IMAD.U32 R31, R9.reuse, 0x10000, RZ ;  /* 0x00010000091f7824 */ /* 0x040fe400078e00ff */
[----:B------:R-:W-:Y:S01]  /*80b0*/  FFMA.FTZ R8, R8, R6, -R37 ;  /* 0x0000000608087223 */ /* 0x000fe20000010825 */
[----:B------:R-:W-:Y:S01]  /*80c0*/  LOP3.LUT R9, R9, 0xffff0000, RZ, 0xc0, !PT ;  /* 0xffff000009097812 */ /* 0x000fe200078ec0ff */
[----:B------:R-:W-:Y:S01]  /*80d0*/  IMAD.U32 R4, R15, 0x10000, RZ ;  /* 0x000100000f047824 */ /* 0x000fe200078e00ff */
[----:B------:R-:W-:Y:S01]  /*80e0*/  LOP3.LUT R11, R11, 0xffff0000, RZ, 0xc0, !PT ;  /* 0xffff00000b0b7812 */ /* 0x000fe200078ec0ff */
[----:B------:R-:W-:Y:S01]  /*80f0*/  IMAD.U32 R28, R7, 0x10000, RZ ;  /* 0x00010000071c7824 */ /* 0x000fe200078e00ff */
[----:B------:R-:W-:Y:S01]  /*8100*/  LOP3.LUT R37, R14, 0xffff0000, RZ, 0xc0, !PT ;  /* 0xffff00000e257812 */ /* 0x000fe200078ec0ff */
[----:B------:R-:W-:Y:S01]  /*8110*/  FMUL.FTZ R27, R12, R33 ;  /* 0x000000210c1b7220 */ /* 0x000fe20000410000 */
[----:B------:R-:W-:-:S02]  /*8120*/  LOP3.LUT R41, R0, 0xffff0000, RZ, 0xc0, !PT ;  /* 0xffff000000297812 */ /* 0x000fc400078ec0ff */
[----:B------:R-:W-:Y:S01]  /*8130*/  LOP3.LUT R15, R15, 0xffff0000, RZ, 0xc0, !PT ;  /* 0xffff00000f0f7812 */ /* 0x000fe200078ec0ff */
[C---:B------:R-:W-:Y:S01]  /*8140*/  IMAD.U32 R26, R5.reuse, 0x10000, RZ ;  /* 0x00010000051a7824 */ /* 0x040fe200078e00ff */
[----:B------:R-:W-:Y:S01]  /*8150*/  LOP3.LUT R5, R5, 0xffff0000, RZ, 0xc0, !PT ;  /* 0xffff000005057812 */ /* 0x000fe200078ec0ff */
[----:B------:R-:W-:Y:S01]  /*8160*/  FFMA.FTZ R39, R20, R6, R39 ;  /* 0x0000000614277223 */ /* 0x000fe20000010027 */
[----:B------:R-:W-:Y:S01]  /*8170*/  LOP3.LUT R7, R7, 0xffff0000, RZ, 0xc0, !PT ;  /* 0xffff000007077812 */ /* 0x000fe200078ec0ff */
[----:B------:R-:W-:Y:S01]  /*8180*/  FMUL.FTZ R35, R40, R31 ;  /* 0x0000001f28237220 */ /* 0x000fe20000410000 */
[C---:B------:R-:W-:Y:S01]  /*8190*/  FMUL.FTZ R33, R4.reuse, R33 ;  /* 0x0000002104217220 */ /* 0x040fe20000410000 */
[----:B------:R-:W-:Y:S01]  /*81a0*/  FFMA.FTZ R27, R4, R28, -R27 ;  /* 0x0000001c041b7223 */ /* 0x000fe2000001081b */
[----:B------:R-:W-:Y:S01]  /*81b0*/  FMUL.FTZ R0, R37, R9 ;  /* 0x0000000925007220 */ /* 0x000fe20000410000 */
[----:B------:R-:W-:Y:S01]  /*81c0*/  FMUL.FTZ R6, R41, R11 ;  /* 0x0000000b29067220 */ /* 0x000fe20000410000 */
[C---:B------:R-:W-:Y:S01]  /*81d0*/  FMUL.FTZ R31, R36.reuse, R31 ;  /* 0x0000001f241f7220 */ /* 0x040fe20000410000 */
[----:B------:R-:W-:Y:S01]  /*81e0*/  FMUL.FTZ R4, R13, R9 ;  /* 0x000000090d047220 */ /* 0x000fe20000410000 */
[----:B------:R-:W-:Y:S01]  /*81f0*/  FMUL.FTZ R20, R15, R11 ;  /* 0x0000000b0f147220 */ /* 0x000fe20000410000 */
[----:B------:R-:W-:Y:S01]  /*8200*/  FFMA.FTZ R35, R36, R26, -R35 ;  /* 0x0000001a24237223 */ /* 0x000fe20000010823 */
[----:B------:R-:W-:Y:S01]  /*8210*/  FFMA.FTZ R33, R12, R28, R33 ;  /* 0x0000001c0c217223 */ /* 0x000fe20000010021 */
        /* <DEDUP_REMOVED lines=13> */
[----:B------:R2:W-:Y:S04]  /*82f0*/  STS.128 [R42+0x8400], R4 ;  /* 0x008400042a007388 */ /* 0x0005e80000000c00 */
[----:B------:R2:W-:Y:S02]  /*8300*/  STS.128 [R24+0x8400], R8 ;  /* 0x0084000818007388 */ /* 0x0005e40000000c00 */
.L_x_13281:
[----:B------:R-:W-:Y:S05]  /*8310*/  BSYNC B0 ;  /* 0x0000000000007941 */ /* 0x000fea0003800000 */
.L_x_13270:
[----:B------:R-:W-:Y:S01]  /*8320*/  @!PT LDS RZ, [RZ] ;  /* 0x00000000fffff984 */ /* 0x000fe20000000800 */
[----:B------:R-:W-:Y:S01]  /*8330*/  @!PT LDS RZ, [RZ] ;  /* 0x00000000fffff984 */ /* 0x000fe20000000800 */
[----:B------:R-:W-:Y:S01]  /*8340*/  @!PT LDS RZ, [RZ] ;  /* 0x00000000fffff984 */ /* 0x000fe20000000800 */
[----:B------:R-:W-:Y:S01]  /*8350*/  @!PT LDS RZ, [RZ] ;  /* 0x00000000fffff984 */ /* 0x000fe20000000800 */
[----:B------:R4:W-:Y:S06]  /*8360*/  MEMBAR.ALL.CTA ;  /* 0x0000000000007992 */ /* 0x0009ec0000008000 */
[----:B----4-:R-:W4:Y:S01]  /*8370*/  FENCE.VIEW.ASYNC.S ;  /* 0x00000000000073c6 */ /* 0x010f220000000000 */
[----:B------:R-:W-:Y:S05]  /*8380*/  WARPSYNC.ALL ;  /* 0x0000000000007948 */ /* 0x000fea0003800000 */
[----:B----4-:R-:W-:Y:S06]  /*8390*/  BAR.SYNC.DEFER_BLOCKING 0xd, 0x180 ;  /* 0x0346000000007b1d */ /* 0x010fec0000010000 */
.L_x_13267:
[----:B---3--:R-:W-:-:S05]  /*83a0*/  IMAD.U32 R0, RZ, RZ, UR39 ;  /* 0x00000027ff007e24 */ /* 0x008fca000f8e00ff */
[----:B------:R-:W-:-:S13]  /*83b0*/  ISETP.NE.AND P0, PT, R0, 0x3, PT ;  /* 0x000000030000780c */ /* 0x000fda0003f05270 */
[----:B------:R-:W-:Y:S05]  /*83c0*/  @!P0 BRA `(.L_x_13291) ;  /* 0x0000000000048947 */ /* 0x000fea0003800000 */
[----:B------:R-:W-:Y:S01]  /*83d0*/  BPT.TRAP 0x1 ;  /* 0x000000040000795c */ /* 0x000fe20000300000 */
.L_x_13291:
[----:B0-2---:R-:W-:Y:S01]  /*83e0*/  IMAD R3, R155, 0x8, R18 ;  /* 0x000000089b037824 */ /* 0x005fe200078e0212 */
[----:B-1----:R-:W-:-:S04]  /*83f0*/  SHF.L.U32 R4, R157, 0x1f, RZ ;  /* 0x0000001f9d047819 */ /* 0x002fc800000006ff */
[----:B------:R0:W1:Y:S01]  /*8400*/  SYNCS.PHASECHK.TRANS64.TRYWAIT P1, [R3+URZ+0x16830], R4 ;  /* 0x01683004030075a7 */ /* 0x000062000802017f */
[----:B------:R-:W-:Y:S05]  /*8410*/  @!P0 BRA `(.L_x_13292) ;  /* 0x0000000000048947 */ /* 0x000fea0003800000 */
[----:B------:R-:W-:Y:S01]  /*8420*/  BPT.TRAP 0x1 ;  /* 0x000000040000795c */ /* 0x000fe20000300000 */
.L_x_13292:
[----:B------:R-:W-:Y:S01]  /*8430*/  VIADD R0, R18, 0xe400 ;  /* 0x0000e40012007836 */ /* 0x000fe20000000000 */
[----:B------:R-:W-:Y:S01]  /*8440*/  LOP3.LUT R14, R29, 0x10000, RZ, 0xfc, !PT ;  /* 0x000100001d0e7812 */ /* 0x000fe200078efcff */
[----:B------:R-:W-:-:S03]  /*8450*/  IMAD.MOV.U32 R15, RZ, RZ, 0x40000040 ;  /* 0x40000040ff0f7424 */ /* 0x000fc600078e00ff */
[----:B------:R-:W-:-:S04]  /*8460*/  SHF.R.U32.HI R0, RZ, 0x4, R0 ;  /* 0x00000004ff007819 */ /* 0x000fc80000011600 */
[----:B------:R-:W-:-:S04]  /*8470*/  LOP3.LUT R0, R0, 0x3fff, RZ, 0xc0, !PT ;  /* 0x00003fff00007812 */ /* 0x000fc800078ec0ff */
[----:B------:R-:W-:Y:S01]  /*8480*/  LOP3.LUT R13, R0, 0x10000, RZ, 0xfc, !PT ;  /* 0x00010000000d7812 */ /* 0x000fe200078efcff */
[----:B-1----:R-:W-:Y:S06]  /*8490*/  @P1 BRA `(.L_x_13293) ;  /* 0x0000000000081947 */ /* 0x002fec0003800000 */
[----:B------:R-:W1:Y:S02]  /*84a0*/  SYNCS.PHASECHK.TRANS64.TRYWAIT P1, [R3+URZ+0x16830], R4 ;  /* 0x01683004030075a7 */ /* 0x000e64000802017f */
[----:B-1----:R-:W-:Y:S05]  /*84b0*/  @!P1 BRA `(.L_x_13294) ;  /* 0x000000d400d09947 */ /* 0x002fea0003800000 */
.L_x_13293:
[----:B------:R-:W-:Y:S01]  /*84c0*/  IMAD.MOV.U32 R5, RZ, RZ, 0x40000040 ;  /* 0x40000040ff057424 */ /* 0x000fe200078e00ff */
[----:B01----:R-:W-:Y:S01]  /*84d0*/  LEA R4, R155, R13, 0xa ;  /* 0x0000000d9b047211 */ /* 0x003fe200078e50ff */
[----:B------:R-:W-:Y:S05]  /*84e0*/  WARPSYNC.ALL ;  /* 0x0000000000007948 */ /* 0x000fea0003800000 */
[C---:B------:R-:W-:Y:S01]  /*84f0*/  R2UR UR4, R14.reuse ;  /* 0x000000000e0472ca */ /* 0x040fe200000e0000 */
[----:B-----5:R-:W-:Y:S01]  /*8500*/  WARPGROUP.ARRIVE ;  /* 0x00000000000079c5 */ /* 0x020fe20000000000 */
[----:B------:R-:W-:Y:S01]  /*8510*/  R2UR UR5, R15 ;  /* 0x000000000f0572ca */ /* 0x000fe200000e0000 */
[----:B------:R-:W-:Y:S01]  /*8520*/  VIADD R10, R14, 0x2 ;  /* 0x000000020e0a7836 */ /* 0x000fe20000000000 */
[C---:B------:R-:W-:Y:S01]  /*8530*/  R2UR UR6, R4.reuse ;  /* 0x00000000040672ca */ /* 0x040fe200000e0000 */
[----:B------:R-:W-:Y:S01]  /*8540*/  VIADD R6, R4, 0x2 ;  /* 0x0000000204067836 */ /* 0x000fe20000000000 */
[----:B------:R-:W-:Y:S01]  /*8550*/  R2UR UR7, R5 ;  /* 0x00000000050772ca */ /* 0x000fe200000e0000 */
[----:B------:R-:W-:-:S02]  /*8560*/  IMAD.MOV.U32 R11, RZ, RZ, 0x40000040 ;  /* 0x40000040ff0b7424 */ /* 0x000fc400078e00ff */
[----:B------:R-:W-:Y:S02]  /*8570*/  IMAD.MOV.U32 R7, RZ, RZ, 0x40000040 ;  /* 0x40000040ff077424 */ /* 0x000fe400078e00ff */
[C---:B------:R-:W-:Y:S01]  /*8580*/  VIADD R8, R14.reuse, 0x4 ;  /* 0x000000040e087836 */ /* 0x040fe20000000000 */
[----:B------:R0:W-:Y:S01]  /*8590*/  STL.64 [R1+0x10], R10 ;  /* 0x0000100a01007387 */ /* 0x0001e20000100a00 */
[----:B------:R-:W-:Y:S02]  /*85a0*/  IMAD.MOV.U32 R9, RZ, RZ, 0x40000040 ;  /* 0x40000040ff097424 */ /* 0x000fe400078e00ff */
[----:B------:R-:W-:Y:S02]  /*85b0*/  VIADD R20, R14, 0x6 ;  /* 0x000000060e147836 */ /* 0x000fe40000000000 */
[----:B------:R-:W-:Y:S01]  /*85c0*/  IMAD.MOV.U32 R21, RZ, RZ, 0x40000040 ;  /* 0x40000040ff157424 */ /* 0x000fe200078e00ff */
[----:B------:R0:W-:Y:S01]  /*85d0*/  STL.64 [R1+0x8], R8 ;  /* 0x0000080801007387 */ /* 0x0001e20000100a00 */
[----:B------:R-:W-:Y:S01]  /*85e0*/  HGMMA.64x128x16.F32.BF16 R24, gdesc[UR4], RZ, !UPT, gsb0 ;  /* 0x01e00000041879f0 */ /* 0x000fe2000c0018ff */
[----:B------:R-:W-:Y:S01]  /*85f0*/  R2UR UR4, R10 ;  /* 0x000000000a0472ca */ /* 0x000fe200000e0000 */
[----:B------:R-:W-:Y:S01]  /*8600*/  IMAD.MOV.U32 R5, RZ, RZ, 0x40000040 ;  /* 0x40000040ff057424 */ /* 0x000fe200078e00ff */
[----:B------:R-:W-:Y:S01]  /*8610*/  R2UR UR5, R11 ;  /* 0x000000000b0572ca */ /* 0x000fe200000e0000 */
[----:B------:R-:W-:Y:S01]  /*8620*/  IMAD.MOV.U32 R119, RZ, RZ, RZ ;  /* 0x000000ffff777224 */ /* 0x000fe200078e00ff */
[----:B------:R-:W-:Y:S01]  /*8630*/  R2UR UR6, R6 ;  /* 0x00000000060672ca */ /* 0x000fe200000e0000 */
[C---:B------:R-:W-:Y:S01]  /*8640*/  VIADD R6, R4.reuse, 0x4 ;  /* 0x0000000404067836 */ /* 0x040fe20000000000 */
[----:B------:R-:W-:Y:S01]  /*8650*/  R2UR UR7, R7 ;  /* 0x00000000070772ca */ /* 0x000fe200000e0000 */
[----:B------:R-:W-:Y:S01]  /*8660*/  VIADD R4, R4, 0x6 ;  /* 0x0000000604047836 */ /* 0x000fe20000000000 */
[----:B------:R-:W-:Y:S01]  /*8670*/  MOV R7, 0x40000040 ;  /* 0x4000004000077802 */ /* 0x000fe20000000f00 */
[----:B------:R-:W-:-:S02]  /*8680*/  WARPGROUP.DEPBAR.LE gsb0, 0x0 ;  /* 0x00008000000079c5 */ /* 0x000fc40000010000 */
[----:B------:R-:W-:-:S08]  /*8690*/  WARPGROUP.ARRIVE ;  /* 0x00000000000079c5 */ /* 0x000fd00000000000 */
        /* <DEDUP_REMOVED lines=16> */
[----:B0-----:R-:W-:Y:S05]  /*87a0*/  @!P0 BRA `(.L_x_13295) ;  /* 0x0000000000048947 */ /* 0x001fea0003800000 */
[----:B------:R-:W-:Y:S01]  /*87b0*/  BPT.TRAP 0x1 ;  /* 0x000000040000795c */ /* 0x000fe20000300000 */
.L_x_13295:
[----:B------:R-:W2:Y:S04]  /*87c0*/  LDL R4, [R1+0x5c] ;  /* 0x00005c0001047983 */ /* 0x000ea80000100800 */
[----:B------:R-:W3:Y:S01]  /*87d0*/  LDL R0, [R1+0x48] ;  /* 0x0000480001007983 */ /* 0x000ee20000100800 */
[----:B------:R-:W-:Y:S01]  /*87e0*/  P2R R5, PR, RZ, 0x1 ;  /* 0x00000001ff057803 */ /* 0x000fe20000000000 */
[----:B------:R-:W-:Y:S01]  /*87f0*/  ULDC UR4, c[0x0][0x988] ;  /* 0x0002620000047ab9 */ /* 0x000fe20000000800 */
[----:B------:R-:W-:Y:S01]  /*8800*/  VIADD R3, R3, 0x16840 ;  /* 0x0001684003037836 */ /* 0x000fe20000000000 */
[----:B------:R-:W-:Y:S01]  /*8810*/  ULDC UR5, c[0x0][0x988] ;  /* 0x0002620000057ab9 */ /* 0x000fe20000000800 */
[-C--:B------:R-:W-:Y:S01]  /*8820*/  MOV R118, R119.reuse ;  /* 0x0000007700767202 */ /* 0x080fe20000000f00 */
[--C-:B------:R-:W-:Y:S01]  /*8830*/  IMAD.MOV.U32 R117, RZ, RZ, R119.reuse ;  /* 0x000000ffff757224 */ /* 0x100fe200078e0077 */
        /* <DEDUP_REMOVED lines=27> */
[----:B------:R-:W-:Y:S02]  /*89f0*/  IMAD.MOV.U32 R89, RZ, RZ, R119 ;  /* 0x000000ffff597224 */ /* 0x000fe400078e0077 */
        /* <DEDUP_REMOVED lines=121> */
[----:B------:R-:W-:-:S02]  /*9190*/  P2R R11, PR, RZ, 0x2 ;  /* 0x00000002ff0b7803 */ /* 0x000fc40000000000 */
[C---:B------:R-:W-:Y:S01]  /*91a0*/  ISETP.GT.AND P1, PT, R4.reuse, 0x59, PT ;  /* 0x000000590400780c */ /* 0x040fe20003f24270 */
[----:B------:R-:W0:Y:S01]  /*91b0*/  SHFL.BFLY PT, R0, R7, 0x2, 0x1f ;  /* 0x0c401f0007007f89 */ /* 0x000e2200000e0000 */
[----:B------:R-:W-:Y:S02]  /*91c0*/  ISETP.GT.AND P0, PT, R4, 0x60, PT ;  /* 0x000000600400780c */ /* 0x000fe40003f04270 */
[----:B------:R-:W-:Y:S02]  /*91d0*/  FSEL R71, R71, -INF , P1 ;  /* 0xff80000047477808 */ /* 0x000fe40000800000 */
[----:B------:R-:W-:Y:S02]  /*91e0*/  ISETP.NE.AND P1, PT, R11, RZ, PT ;  /* 0x000000ff0b00720c */ /* 0x000fe40003f25270 */
[----:B------:R-:W-:Y:S02]  /*91f0*/  P2R R10, PR, RZ, 0x4 ;  /* 0x00000004ff0a7803 */ /* 0x000fe40000000000 */
[----:B------:R-:W-:-:S02]  /*9200*/  FSEL R74, R74, -INF , P0 ;  /* 0xff8000004a4a7808 */ /* 0x000fc40000000000 */
[----:B------:R-:W-:Y:S02]  /*9210*/  ISETP.NE.AND P0, PT, R12, RZ, PT ;  /* 0x000000ff0c00720c */ /* 0x000fe40003f05270 */
[----:B------:R-:W-:Y:S02]  /*9220*/  FSEL R78, R78, -INF , P1 ;  /* 0xff8000004e4e7808 */ /* 0x000fe40000800000 */
[----:B------:R-:W-:Y:S02]  /*9230*/  FSEL R75, R75, -INF , P0 ;  /* 0xff8000004b4b7808 */ /* 0x000fe40000000000 */
[----:B------:R-:W-:Y:S02]  /*9240*/  ISETP.NE.AND P0, PT, R5, RZ, PT ;  /* 0x000000ff0500720c */ /* 0x000fe40003f05270 */
[----:B------:R-:W-:Y:S02]  /*9250*/  FSEL R82, R82, -INF , P3 ;  /* 0xff80000052527808 */ /* 0x000fe40001800000 */
[----:B------:R-:W-:-:S02]  /*9260*/  FSEL R83, R83, -INF , P4 ;  /* 0xff80000053537808 */ /* 0x000fc40002000000 */
[----:B------:R-:W-:Y:S02]  /*9270*/  FSEL R86, R86, -INF , P5 ;  /* 0xff80000056567808 */ /* 0x000fe40002800000 */
[----:B0-----:R-:W-:Y:S02]  /*9280*/  FMNMX.FTZ R8, R7, R0, !PT ;  /* 0x0000000007087209 */ /* 0x001fe40007810000 */
[----:B------:R-:W-:-:S03]  /*9290*/  FSEL R87, R87, -INF , P6 ;  /* 0xff80000057577808 */ /* 0x000fc60003000000 */
[----:B------:R-:W0:Y:S02]  /*92a0*/  SHFL.BFLY PT, R9, R8, 0x1, 0x1f ;  /* 0x0c201f0008097f89 */ /* 0x000e2400000e0000 */
[----:B0-----:R-:W-:Y:S02]  /*92b0*/  FMNMX.FTZ R0, R8, R9, !PT ;  /* 0x0000000908007209 */ /* 0x001fe40007810000 */
[----:B------:R-:W-:Y:S02]  /*92c0*/  FMNMX.FTZ R9, R26, R27, !PT ;  /* 0x0000001b1a097209 */ /* 0x000fe40007810000 */
[C---:B------:R-:W-:Y:S01]  /*92d0*/  FSETP.NEU.FTZ.AND P2, PT, R0.reuse, -INF , PT ;  /* 0xff8000000000780b */ /* 0x040fe20003f5d000 */
[----:B------:R-:W-:Y:S01]  /*92e0*/  FMUL.FTZ R6, R0, UR4 ;  /* 0x0000000400067c20 */ /* 0x000fe20008410000 */
[----:B------:R-:W-:-:S04]  /*92f0*/  FMNMX.FTZ R4, R30, R9, !PT ;  /* 0x000000091e047209 */ /* 0x000fc80007810000 */
[----:B------:R-:W-:Y:S02]  /*9300*/  FMNMX.FTZ R9, R31, R4, !PT ;  /* 0x000000041f097209 */ /* 0x000fe40007810000 */
[----:B------:R-:W-:Y:S02]  /*9310*/  FSEL R6, R6, RZ, P2 ;  /* 0x000000ff06067208 */ /* 0x000fe40001000000 */
[----:B------:R-:W-:Y:S02]  /*9320*/  FMNMX.FTZ R4, R34, R9, !PT ;  /* 0x0000000922047209 */ /* 0x000fe40007810000 */
[----:B------:R-:W-:Y:S01]  /*9330*/  ISETP.NE.AND P2, PT, R10, RZ, PT ;  /* 0x000000ff0a00720c */ /* 0x000fe20003f45270 */
[--C-:B------:R-:W-:Y:S01]  /*9340*/  FFMA.FTZ R5, R25, UR4, -R6.reuse ;  /* 0x0000000419057c23 */ /* 0x100fe20008010806 */
[----:B------:R-:W-:Y:S01]  /*9350*/  FMNMX.FTZ R11, R35, R4, !PT ;  /* 0x00000004230b7209 */ /* 0x000fe20007810000 */
[--C-:B------:R-:W-:Y:S01]  /*9360*/  FFMA.FTZ R7, R29, UR4, -R6.reuse ;  /* 0x000000041d077c23 */ /* 0x100fe20008010806 */
[--C-:B------:R-:W-:Y:S01]  /*9370*/  FFMA.FTZ R9, R33, UR4, -R6.reuse ;  /* 0x0000000421097c23 */ /* 0x100fe20008010806 */
[----:B------:R-:W-:Y:S01]  /*9380*/  FSEL R79, R79, -INF , P2 ;  /* 0xff8000004f4f7808 */ /* 0x000fe20001000000 */
        /* <DEDUP_REMOVED lines=19> */
[----:B------:R-:W1:Y:S01]  /*94c0*/  MUFU.EX2 R150, R150 ;  /* 0x0000009600967308 */ /* 0x000e620000000800 */
[--C-:B------:R-:W-:Y:S01]  /*94d0*/  FFMA.FTZ R138, R68, UR4, -R6.reuse ;  /* 0x00000004448a7c23 */ /* 0x100fe20008010806 */
[----:B------:R-:W-:Y:S01]  /*94e0*/  FMNMX.FTZ R25, R47, R4, !PT ;  /* 0x000000042f197209 */ /* 0x000fe20007810000 */
[--C-:B------:R-:W-:Y:S01]  /*94f0*/  FFMA.FTZ R140, R72, UR4, -R6.reuse ;  /* 0x00000004488c7c23 */ /* 0x100fe20008010806 */
[--C-:B------:R-:W-:Y:S01]  /*9500*/  FFMA.FTZ R142, R76, UR4, -R6.reuse ;  /* 0x000000044c8e7c23 */ /* 0x100fe20008010806 */
[--C-:B------:R-:W-:Y:S01]  /*9510*/  FFMA.FTZ R144, R80, UR4, -R6.reuse ;  /* 0x0000000450907c23 */ /* 0x100fe20008010806 */
[----:B------:R-:W-:Y:S01]  /*9520*/  FMNMX.FTZ R4, R50, R25, !PT ;  /* 0x0000001932047209 */ /* 0x000fe20007810000 */
[--C-:B------:R-:W-:Y:S01]  /*9530*/  FFMA.FTZ R25, R41, UR4, -R6.reuse ;  /* 0x0000000429197c23 */ /* 0x100fe20008010806 */
[----:B------:R-:W2:Y:S01]  /*9540*/  MUFU.EX2 R7, R7 ;  /* 0x0000000700077308 */ /* 0x000ea20000000800 */
[--C-:B------:R-:W-:Y:S01]  /*9550*/  FFMA.FTZ R81, R81, UR4, -R6.reuse ;  /* 0x0000000451517c23 */ /* 0x100fe20008010806 */
[----:B------:R-:W-:Y:S01]  /*9560*/  FMNMX.FTZ R29, R51, R4, !PT ;  /* 0x00000004331d7209 */ /* 0x000fe20007810000 */
[----:B------:R-:W-:Y:S01]  /*9570*/  FFMA.FTZ R146, R84, UR4, -R6 ;  /* 0x0000000454927c23 */ /* 0x000fe20008010806 */
[----:B------:R-:W-:-:S02]  /*9580*/  IMAD.U32 R44, RZ, RZ, UR38 ;  /* 0x00000026ff2c7e24 */ /* 0x000fc4000f8e00ff */
[----:B------:R-:W-:Y:S02]  /*9590*/  FMNMX.FTZ R4, R54, R29, !PT ;  /* 0x0000001d36047209 */ /* 0x000fe40007810000 */
[----:B------:R-:W3:Y:S01]  /*95a0*/  MUFU.EX2 R120, R120 ;  /* 0x0000007800787308 */ /* 0x000ee20000000800 */
[----:B------:R-:W-:Y:S02]  /*95b0*/  PRMT R3, R44, 0x654, R3 ;  /* 0x000006542c037816 */ /* 0x000fe40000000003 */
[----:B------:R-:W-:Y:S02]  /*95c0*/  FMNMX.FTZ R29, R55, R4, !PT ;  /* 0x00000004371d7209 */ /* 0x000fe40007810000 */
[----:B------:R4:W-:Y:S02]  /*95d0*/  SYNCS.ARRIVE.TRANS64.RED.A1T0 RZ, [R3+URZ], RZ ;  /* 0x000000ff03ff79a7 */ /* 0x0009e4000810043f */
[----:B------:R-:W-:Y:S01]  /*95e0*/  FMNMX.FTZ R4, R58, R29, !PT ;  /* 0x0000001d3a047209 */ /* 0x000fe20007810000 */
[----:B------:R-:W-:Y:S01]  /*95f0*/  FFMA.FTZ R29, R45, UR4, -R6 ;  /* 0x000000042d1d7c23 */ /* 0x000fe20008010806 */
[----:B------:R-:W5:Y:S02]  /*9600*/  MUFU.EX2 R9, R9 ;  /* 0x0000000900097308 */ /* 0x000f640000000800 */
[----:B------:R-:W-:-:S04]  /*9610*/  FMNMX.FTZ R33, R59, R4, !PT ;  /* 0x000000043b217209 */ /* 0x000fc80007810000 */
[----:B------:R-:W-:Y:S02]  /*9620*/  FMNMX.FTZ R4, R62, R33, !PT ;  /* 0x000000213e047209 */ /* 0x000fe40007810000 */
[----:B------:R-:W4:Y:S02]  /*9630*/  MUFU.EX2 R122, R122 ;  /* 0x0000007a007a7308 */ /* 0x000f240000000800 */
[----:B------:R-:W-:-:S04]  /*9640*/  FMNMX.FTZ R33, R63, R4, !PT ;  /* 0x000000043f217209 */ /* 0x000fc80007810000 */
[----:B------:R-:W-:Y:S01]  /*9650*/  FMNMX.FTZ R4, R66, R33, !PT ;  /* 0x0000002142047209 */ /* 0x000fe20007810000 */
[--C-:B------:R-:W-:Y:S01]  /*9660*/  FFMA.FTZ R33, R49, UR4, -R6.reuse ;  /* 0x0000000431217c23 */ /* 0x100fe20008010806 */
[----:B------:R-:W-:Y:S01]  /*9670*/  FFMA.FTZ R49, R65, UR4, -R6 ;  /* 0x0000000441317c23 */ /* 0x000fe20008010806 */
[----:B------:R-:W4:Y:S01]  /*9680*/  MUFU.EX2 R11, R11 ;  /* 0x0000000b000b7308 */ /* 0x000f220000000800 */
[----:B------:R-:W-:-:S04]  /*9690*/  FMNMX.FTZ R37, R67, R4, !PT ;  /* 0x0000000443257209 */ /* 0x000fc80007810000 */
[----:B------:R-:W-:-:S03]  /*96a0*/  FMNMX.FTZ R4, R70, R37, !PT ;  /* 0x0000002546047209 */ /* 0x000fc60007810000 */
[----:B------:R-:W-:Y:S01]  /*96b0*/  MUFU.EX2 R124, R124 ;  /* 0x0000007c007c7308 */ /* 0x000fe20000000800 */
[----:B------:R-:W-:-:S04]  /*96c0*/  FMNMX.FTZ R37, R71, R4, !PT ;  /* 0x0000000447257209 */ /* 0x000fc80007810000 */
[----:B------:R-:W-:Y:S01]  /*96d0*/  FMNMX.FTZ R4, R74, R37, !PT ;  /* 0x000000254a047209 */ /* 0x000fe20007810000 */
[--C-:B------:R-:W-:Y:S01]  /*96e0*/  FFMA.FTZ R37, R53, UR4, -R6.reuse ;  /* 0x0000000435257c23 */ /* 0x100fe20008010806 */
[--C-:B------:R-:W-:Y:S01]  /*96f0*/  FFMA.FTZ R53, R69, UR4, -R6.reuse ;  /* 0x0000000445357c23 */ /* 0x100fe20008010806 */
[----:B------:R-:W-:Y:S01]  /*9700*/  FFMA.FTZ R69, R85, UR4, -R6 ;  /* 0x0000000455457c23 */ /* 0x000fe20008010806 */
        /* <DEDUP_REMOVED lines=9> */
[----:B------:R-:W-:Y:S01]  /*97a0*/  FMNMX.FTZ R4, R86, R45, !PT ;  /* 0x0000002d56047209 */ /* 0x000fe20007810000 */
[--C-:B------:R-:W-:Y:S01]  /*97b0*/  FFMA.FTZ R45, R61, UR4, -R6.reuse ;  /* 0x000000043d2d7c23 */ /* 0x100fe20008010806 */
[--C-:B------:R-:W-:Y:S02]  /*97c0*/  FFMA.FTZ R61, R77, UR4, -R6.reuse ;  /* 0x000000044d3d7c23 */ /* 0x100fe40008010806 */
[----:B------:R-:W-:Y:S01]  /*97d0*/  FMNMX.FTZ R4, R87, R4, !PT ;  /* 0x0000000457047209 */ /* 0x000fe20007810000 */
[----:B------:R-:W-:Y:S04]  /*97e0*/  MUFU.EX2 R128, R128 ;  /* 0x0000008000807308 */ /* 0x000fe80000000800 */
[----:B------:R-:W0:Y:S04]  /*97f0*/  SHFL.BFLY PT, R57, R4, 0x2, 0x1f ;  /* 0x0c401f0004397f89 */ /* 0x000e2800000e0000 */
[----:B------:R-:W-:Y:S08]  /*9800*/  MUFU.EX2 R33, R33 ;  /* 0x0000002100217308 */ /* 0x000ff00000000800 */
[----:B------:R-:W-:Y:S08]  /*9810*/  MUFU.EX2 R130, R130 ;  /* 0x0000008200827308 */ /* 0x000ff00000000800 */
[----:B------:R-:W-:Y:S01]  /*9820*/  MUFU.EX2 R37, R37 ;  /* 0x0000002500257308 */ /* 0x000fe20000000800 */
[----:B0-----:R-:W-:Y:S01]  /*9830*/  FMNMX.FTZ R8, R4, R57, !PT ;  /* 0x0000003904087209 */ /* 0x001fe20007810000 */
[----:B------:R-:W-:-:S06]  /*9840*/  FFMA.FTZ R57, R73, UR4, -R6 ;  /* 0x0000000449397c23 */ /* 0x000fcc0008010806 */
        /* <DEDUP_REMOVED lines=9> */
[----:B------:R-:W-:Y:S02]  /*98e0*/  FSEL R40, R40, RZ, P1 ;  /* 0x000000ff28287208 */ /* 0x000fe40000800000 */
[----:B------:R-:W-:Y:S01]  /*98f0*/  ISETP.GE.AND P1, PT, R88, 0x81, PT ;  /* 0x000000815800780c */ /* 0x000fe20003f26270 */
[----:B------:R-:W-:Y:S02]  /*9900*/  IMAD.MOV.U32 R88, RZ, RZ, R119 ;  /* 0x000000ffff587224 */ /* 0x000fe400078e0077 */
[--C-:B------:R-:W-:Y:S01]  /*9910*/  FFMA.FTZ R149, R26, UR4, -R40.reuse ;  /* 0x000000041a957c23 */ /* 0x100fe20008010828 */
[--C-:B------:R-:W-:Y:S01]  /*9920*/  FFMA.FTZ R6, R27, UR4, -R40.reuse ;  /* 0x000000041b067c23 */ /* 0x100fe20008010828 */
[--C-:B------:R-:W-:Y:S01]  /*9930*/  FFMA.FTZ R151, R30, UR4, -R40.reuse ;  /* 0x000000041e977c23 */ /* 0x100fe20008010828 */
[----:B------:R-:W-:Y:S01]  /*9940*/  FADD.FTZ R27, R148, R5 ;  /* 0x00000005941b7221 */ /* 0x000fe20000010000 */
[--C-:B------:R-:W-:Y:S01]  /*9950*/  FFMA.FTZ R8, R31, UR4, -R40.reuse ;  /* 0x000000041f087c23 */ /* 0x100fe20008010828 */
[--C-:B------:R-:W-:Y:S01]  /*9960*/  FFMA.FTZ R121, R34, UR4, -R40.reuse ;  /* 0x0000000422797c23 */ /* 0x100fe20008010828 */
[----:B------:R-:W-:Y:S01]  /*9970*/  MUFU.EX2 R149, R149 ;  /* 0x0000009500957308 */ /* 0x000fe20000000800 */
[----:B-1----:R-:W-:Y:S01]  /*9980*/  FADD.FTZ R32, R150, R27 ;  /* 0x0000001b96207221 */ /* 0x002fe20000010000 */
[--C-:B------:R-:W-:Y:S01]  /*9990*/  FFMA.FTZ R10, R35, UR4, -R40.reuse ;  /* 0x00000004230a7c23 */ /* 0x100fe20008010828 */
[--C-:B------:R-:W-:Y:S01]  /*99a0*/  FFMA.FTZ R123, R38, UR4, -R40.reuse ;  /* 0x00000004267b7c23 */ /* 0x100fe20008010828 */
[----:B------:R-:W-:Y:S01]  /*99b0*/  FFMA.FTZ R12, R39, UR4, -R40 ;  /* 0x00000004270c7c23 */ /* 0x000fe20008010828 */
[----:B--2---:R-:W-:Y:S01]  /*99c0*/  FADD.FTZ R27, R7, R32 ;  /* 0x00000020071b7221 */ /* 0x004fe20000010000 */
[--C-:B------:R-:W-:Y:S01]  /*99d0*/  FFMA.FTZ R125, R42, UR4, -R40.reuse ;  /* 0x000000042a7d7c23 */ /* 0x100fe20008010828 */
[--C-:B------:R-:W-:Y:S01]  /*99e0*/  FFMA.FTZ R24, R43, UR4, -R40.reuse ;  /* 0x000000042b187c23 */ /* 0x100fe20008010828 */
[----:B------:R-:W0:Y:S01]  /*99f0*/  MUFU.EX2 R6, R6 ;  /* 0x0000000600067308 */ /* 0x000e220000000800 */
[----:B---3--:R-:W-:Y:S01]  /*9a00*/  FADD.FTZ R34, R120, R27 ;  /* 0x0000001b78227221 */ /* 0x008fe20000010000 */
[--C-:B------:R-:W-:Y:S01]  /*9a10*/  FFMA.FTZ R127, R46, UR4, -R40.reuse ;  /* 0x000000042e7f7c23 */ /* 0x100fe20008010828 */
[--C-:B------:R-:W-:Y:S01]  /*9a20*/  FFMA.FTZ R26, R47, UR4, -R40.reuse ;  /* 0x000000042f1a7c23 */ /* 0x100fe20008010828 */
[----:B------:R-:W-:Y:S01]  /*9a30*/  FFMA.FTZ R129, R50, UR4, -R40 ;  /* 0x0000000432817c23 */ /* 0x000fe20008010828 */
[----:B-----5:R-:W-:Y:S01]  /*9a40*/  FADD.FTZ R27, R9, R34 ;  /* 0x00000022091b7221 */ /* 0x020fe20000010000 */
[--C-:B------:R-:W-:Y:S01]  /*9a50*/  FFMA.FTZ R28, R51, UR4, -R40.reuse ;  /* 0x00000004331c7c23 */ /* 0x100fe20008010828 */
[--C-:B------:R-:W-:Y:S01]  /*9a60*/  FFMA.FTZ R131, R54, UR4, -R40.reuse ;  /* 0x0000000436837c23 */ /* 0x100fe20008010828 */
[----:B------:R-:W1:Y:S01]  /*9a70*/  MUFU.EX2 R151, R151 ;  /* 0x0000009700977308 */ /* 0x000e620000000800 */
[----:B----4-:R-:W-:Y:S01]  /*9a80*/  FADD.FTZ R34, R122, R27 ;  /* 0x0000001b7a227221 */ /* 0x010fe20000010000 */
[--C-:B------:R-:W-:Y:S01]  /*9a90*/  FFMA.FTZ R30, R55, UR4, -R40.reuse ;  /* 0x00000004371e7c23 */ /* 0x100fe20008010828 */
[--C-:B------:R-:W-:Y:S01]  /*9aa0*/  FFMA.FTZ R133, R58, UR4, -R40.reuse ;  /* 0x000000043a857c23 */ /* 0x100fe20008010828 */
[----:B------:R-:W-:Y:S01]  /*9ab0*/  FFMA.FTZ R32, R59, UR4, -R40 ;  /* 0x000000043b207c23 */ /* 0x000fe20008010828 */
[----:B------:R-:W-:Y:S01]  /*9ac0*/  FADD.FTZ R31, R11, R34 ;  /* 0x000000220b1f7221 */ /* 0x000fe20000010000 */
[--C-:B------:R-:W-:Y:S01]  /*9ad0*/  FFMA.FTZ R135, R62, UR4, -R40.reuse ;  /* 0x000000043e877c23 */ /* 0x100fe20008010828 */
[----:B------:R-:W-:Y:S01]  /*9ae0*/  FFMA.FTZ R34, R63, UR4, -R40 ;  /* 0x000000043f227c23 */ /* 0x000fe20008010828 */
[----:B------:R-:W2:Y:S01]  /*9af0*/  MUFU.EX2 R8, R8 ;  /* 0x0000000800087308 */ /* 0x000ea20000000800 */
[----:B0-----:R-:W-:Y:S01]  /*9b00*/  FADD.FTZ R36, R149, R6 ;  /* 0x0000000695247221 */ /* 0x001fe20000010000 */
[----:B------:R-:W-:Y:S01]  /*9b10*/  FADD.FTZ R38, R124, R31 ;  /* 0x0000001f7c267221 */ /* 0x000fe20000010000 */
[--C-:B------:R-:W-:Y:S01]  /*9b20*/  FFMA.FTZ R137, R66, UR4, -R40.reuse ;  /* 0x0000000442897c23 */ /* 0x100fe20008010828 */
[--C-:B------:R-:W-:Y:S01]  /*9b30*/  FFMA.FTZ R139, R70, UR4, -R40.reuse ;  /* 0x00000004468b7c23 */ /* 0x100fe20008010828 */
[----:B------:R-:W-:Y:S01]  /*9b40*/  FFMA.FTZ R141, R74, UR4, -R40 ;  /* 0x000000044a8d7c23 */ /* 0x000fe20008010828 */
[----:B------:R-:W-:Y:S01]  /*9b50*/  FADD.FTZ R31, R25, R38 ;  /* 0x00000026191f7221 */ /* 0x000fe20000010000 */
[----:B------:R-:W-:Y:S01]  /*9b60*/  F2FP.BF16.F32.PACK_AB R148, R5, R148 ;  /* 0x000000940594723e */ /* 0x000fe200000010ff */
        /* <DEDUP_REMOVED lines=10> */
[----:B------:R-:W-:-:S02]  /*9c10*/  F2FP.BF16.F32.PACK_AB R149, R6, R149 ;  /* 0x000000950695723e */ /* 0x000fc400000010ff */
[----:B------:R-:W-:Y:S02]  /*9c20*/  F2FP.BF16.F32.PACK_AB R150, R7, R150 ;  /* 0x000000960796723e */ /* 0x000fe400000010ff */
[----:B------:R-:W-:Y:S02]  /*9c30*/  F2FP.BF16.F32.PACK_AB R120, R9, R120 ;  /* 0x000000780978723e */ /* 0x000fe400000010ff */
[----:B------:R-:W2:Y:S01]  /*9c40*/  MUFU.EX2 R123, R123 ;  /* 0x0000007b007b7308 */ /* 0x000ea20000000800 */
[----:B0-----:R-:W-:Y:S01]  /*9c50*/  FADD.FTZ R27, R121, R36 ;  /* 0x00000024791b7221 */ /* 0x001fe20000010000 */
[----:B------:R-:W-:Y:S01]  /*9c60*/  FADD.FTZ R36, R126, R31 ;  /* 0x0000001f7e247221 */ /* 0x000fe20000010000 */
[----:B------:R-:W-:Y:S02]  /*9c70*/  F2FP.BF16.F32.PACK_AB R122, R11, R122 ;  /* 0x0000007a0b7a723e */ /* 0x000fe400000010ff */
[----:B------:R-:W-:Y:S01]  /*9c80*/  F2FP.BF16.F32.PACK_AB R124, R25, R124 ;  /* 0x0000007c197c723e */ /* 0x000fe200000010ff */
[----:B------:R-:W-:Y:S01]  /*9c90*/  FADD.FTZ R31, R29, R36 ;  /* 0x000000241d1f7221 */ /* 0x000fe20000010000 */
[----:B------:R-:W-:Y:S01]  /*9ca0*/  FFMA.FTZ R36, R67, UR4, -R40 ;  /* 0x0000000443247c23 */ /* 0x000fe20008010828 */
[----:B------:R-:W0:Y:S01]  /*9cb0*/  MUFU.EX2 R12, R12 ;  /* 0x0000000c000c7308 */ /* 0x000e220000000800 */
[----:B-1----:R-:W-:Y:S01]  /*9cc0*/  FADD.FTZ R38, R10, R27 ;  /* 0x0000001b0a267221 */ /* 0x002fe20000010000 */
[----:B------:R-:W-:Y:S01]  /*9cd0*/  FADD.FTZ R42, R128, R31 ;  /* 0x0000001f802a7221 */ /* 0x000fe20000010000 */
[----:B------:R-:W-:-:S02]  /*9ce0*/  F2FP.BF16.F32.PACK_AB R126, R29, R126 ;  /* 0x0000007e1d7e723e */ /* 0x000fc400000010ff */
[C---:B------:R-:W-:Y:S01]  /*9cf0*/  F2FP.BF16.F32.PACK_AB R128, R33.reuse, R128 ;  /* 0x000000802180723e */ /* 0x040fe200000010ff */
[----:B------:R-:W-:Y:S01]  /*9d00*/  FADD.FTZ R31, R33, R42 ;  /* 0x0000002a211f7221 */ /* 0x000fe20000010000 */
[----:B------:R-:W-:Y:S01]  /*9d10*/  F2FP.BF16.F32.PACK_AB R151, R8, R151 ;  /* 0x000000970897723e */ /* 0x000fe200000010ff */
[----:B------:R-:W1:Y:S01]  /*9d20*/  MUFU.EX2 R125, R125 ;  /* 0x0000007d007d7308 */ /* 0x000e620000000800 */
[----:B--2---:R-:W-:Y:S01]  /*9d30*/  FADD.FTZ R27, R123, R38 ;  /* 0x000000267b1b7221 */ /* 0x004fe20000010000 */
[----:B------:R-:W-:-:S06]  /*9d40*/  F2FP.BF16.F32.PACK_AB R121, R10, R121 ;  /* 0x000000790a79723e */ /* 0x000fcc00000010ff */
[----:B------:R-:W2:Y:S01]  /*9d50*/  MUFU.EX2 R24, R24 ;  /* 0x0000001800187308 */ /* 0x000ea20000000800 */
[C---:B0-----:R-:W-:Y:S01]  /*9d60*/  FADD.FTZ R38, R12.reuse, R27 ;  /* 0x0000001b0c267221 */ /* 0x041fe20000010000 */
[----:B------:R-:W-:-:S06]  /*9d70*/  F2FP.BF16.F32.PACK_AB R123, R12, R123 ;  /* 0x0000007b0c7b723e */ /* 0x000fcc00000010ff */
[----:B------:R-:W0:Y:S01]  /*9d80*/  MUFU.EX2 R127, R127 ;  /* 0x0000007f007f7308 */ /* 0x000e220000000800 */
[----:B-1----:R-:W-:Y:S01]  /*9d90*/  FADD.FTZ R27, R125, R38 ;  /* 0x000000267d1b7221 */ /* 0x002fe20000010000 */
[----:B------:R-:W-:Y:S01]  /*9da0*/  FADD.FTZ R38, R130, R31 ;  /* 0x0000001f82267221 */ /* 0x000fe20000010000 */
[----:B------:R-:W-:-:S05]  /*9db0*/  F2FP.BF16.F32.PACK_AB R130, R37, R130 ;  /* 0x000000822582723e */ /* 0x000fca00000010ff */
[----:B------:R-:W1:Y:S01]  /*9dc0*/  MUFU.EX2 R26, R26 ;  /* 0x0000001a001a7308 */ /* 0x000e620000000800 */
[C---:B--2---:R-:W-:Y:S01]  /*9dd0*/  FADD.FTZ R42, R24.reuse, R27 ;  /* 0x0000001b182a7221 */ /* 0x044fe20000010000 */
[----:B------:R-:W-:Y:S01]  /*9de0*/  FADD.FTZ R27, R37, R38 ;  /* 0x00000026251b7221 */ /* 0x000fe20000010000 */
[----:B------:R-:W-:Y:S01]  /*9df0*/  FFMA.FTZ R38, R71, UR4, -R40 ;  /* 0x0000000447267c23 */ /* 0x000fe20008010828 */
[----:B------:R-:W-:-:S04]  /*9e00*/  F2FP.BF16.F32.PACK_AB R125, R24, R125 ;  /* 0x0000007d187d723e */ /* 0x000fc800000010ff */
[----:B------:R-:W2:Y:S01]  /*9e10*/  MUFU.EX2 R129, R129 ;  /* 0x0000008100817308 */ /* 0x000ea20000000800 */
[----:B0-----:R-:W-:Y:S01]  /*9e20*/  FADD.FTZ R3, R127, R42 ;  /* 0x0000002a7f037221 */ /* 0x001fe20000010000 */
[----:B------:R-:W-:Y:S01]  /*9e30*/  FADD.FTZ R42, R132, R27 ;  /* 0x0000001b842a7221 */ /* 0x000fe20000010000 */
[----:B------:R-:W-:-:S03]  /*9e40*/  F2FP.BF16.F32.PACK_AB R132, R41, R132 ;  /* 0x000000842984723e */ /* 0x000fc600000010ff */
[----:B------:R-:W-:Y:S01]  /*9e50*/  FADD.FTZ R27, R41, R42 ;  /* 0x0000002a291b7221 */ /* 0x000fe20000010000 */
[----:B------:R-:W-:Y:S01]  /*9e60*/  FFMA.FTZ R42, R79, UR4, -R40 ;  /* 0x000000044f2a7c23 */ /* 0x000fe20008010828 */
[----:B------:R-:W0:Y:S01]  /*9e70*/  MUFU.EX2 R28, R28 ;  /* 0x0000001c001c7308 */ /* 0x000e220000000800 */
[----:B-1----:R-:W-:Y:S01]  /*9e80*/  FADD.FTZ R44, R26, R3 ;  /* 0x000000031a2c7221 */ /* 0x002fe20000010000 */
[----:B------:R-:W-:Y:S01]  /*9e90*/  FADD.FTZ R46, R134, R27 ;  /* 0x0000001b862e7221 */ /* 0x000fe20000010000 */
[C---:B------:R-:W-:Y:S02]  /*9ea0*/  F2FP.BF16.F32.PACK_AB R134, R45.reuse, R134 ;  /* 0x000000862d86723e */ /* 0x040fe400000010ff */
[----:B------:R-:W-:Y:S01]  /*9eb0*/  F2FP.BF16.F32.PACK_AB R127, R26, R127 ;  /* 0x0000007f1a7f723e */ /* 0x000fe200000010ff */
[----:B------:R-:W-:Y:S02]  /*9ec0*/  FADD.FTZ R27, R45, R46 ;  /* 0x0000002e2d1b7221 */ /* 0x000fe40000010000 */
[----:B------:R-:W1:Y:S01]  /*9ed0*/  MUFU.EX2 R131, R131 ;  /* 0x0000008300837308 */ /* 0x000e620000000800 */
[----:B--2---:R-:W-:Y:S01]  /*9ee0*/  FADD.FTZ R3, R129, R44 ;  /* 0x0000002c81037221 */ /* 0x004fe20000010000 */
[----:B------:R-:W-:-:S06]  /*9ef0*/  FADD.FTZ R46, R136, R27 ;  /* 0x0000001b882e7221 */ /* 0x000fcc0000010000 */
        /* <DEDUP_REMOVED lines=70> */
[C---:B-1----:R-:W-:Y:S01]  /*a360*/  FADD.FTZ R3, R69.reuse, R46 ;  /* 0x0000002e45037221 */ /* 0x042fe20000010000 */
[----:B------:R-:W-:Y:S02]  /*a370*/  F2FP.BF16.F32.PACK_AB R146, R69, R146 ;  /* 0x000000924592723e */ /* 0x000fe400000010ff */
[C---:B--2---:R-:W-:Y:S01]  /*a380*/  FADD.FTZ R6, R87.reuse, R6 ;  /* 0x0000000657067221 */ /* 0x044fe20000010000 */
[----:B------:R-:W-:Y:S01]  /*a390*/  F2FP.BF16.F32.PACK_AB R147, R87, R86 ;  /* 0x000000565793723e */ /* 0x000fe200000010ff */
[----:B------:R-:W-:Y:S06]  /*a3a0*/  @!P1 BRA `(.L_x_13296) ;  /* 0x0000002000389947 */ /* 0x000fec0003800000 */
        /* <DEDUP_REMOVED lines=21> */
[----:B--2---:R-:W-:-:S07]  /*a500*/  VIADD R7, R48, 0xfffffffe ;  /* 0xfffffffe30077836 */ /* 0x004fce0000000000 */
.L_x_13308:
        /* <DEDUP_REMOVED lines=9> */
.L_x_13298:
[----:B------:R-:W-:-:S04]  /*a5a0*/  IADD3 R0, R12, 0x1, RZ ;  /* 0x000000010c007810 */ /* 0x000fc80007ffe0ff */
[----:B------:R-:W-:-:S04]  /*a5b0*/  ISETP.NE.AND P2, PT, R0, 0x2, PT ;  /* 0x000000020000780c */ /* 0x000fc80003f45270 */
[----:B------:R-:W-:Y:S02]  /*a5c0*/  SEL R9, R0, RZ, P2 ;  /* 0x000000ff00097207 */ /* 0x000fe40001000000 */
[----:B------:R-:W-:-:S03]  /*a5d0*/  SHF.L.U32 R0, R157, 0x1f, RZ ;  /* 0x0000001f9d007819 */ /* 0x000fc600000006ff */
[----:B------:R-:W-:-:S04]  /*a5e0*/  IMAD R9, R9, 0x8, R18 ;  /* 0x0000000809097824 */ /* 0x000fc800078e0212 */
[----:B------:R0:W1:Y:S01]  /*a5f0*/  SYNCS.PHASECHK.TRANS64.TRYWAIT P2, [R9+URZ+0x16830], R0 ;  /* 0x01683000090075a7 */ /* 0x000062000804017f */
[----:B------:R-:W-:Y:S05]  /*a600*/  @!P0 BRA `(.L_x_13299) ;  /* 0x0000000000048947 */ /* 0x000fea0003800000 */
[----:B------:R-:W-:Y:S01]  /*a610*/  BPT.TRAP 0x1 ;  /* 0x000000040000795c */ /* 0x000fe20000300000 */
.L_x_13299:
[----:B------:R-:W-:Y:S04]  /*a620*/  BSSY B0, `(.L_x_13297) ;  /* 0x0000004000007945 */ /* 0x000fe80003800000 */
[----:B-1----:R-:W-:Y:S05]  /*a630*/  @P2 BRA `(.L_x_13300) ;  /* 0x0000000000082947 */ /* 0x002fea0003800000 */
[----:B------:R-:W1:Y:S02]  /*a640*/  SYNCS.PHASECHK.TRANS64.TRYWAIT P2, [R9+URZ+0x16830], R0 ;  /* 0x01683000090075a7 */ /* 0x000e64000804017f */
[----:B-1----:R-:W-:Y:S05]  /*a650*/  @!P2 BRA `(.L_x_13301) ;  /* 0x000000b4007ca947 */ /* 0x002fea0003800000 */
.L_x_13300:
[----:B------:R-:W-:Y:S05]  /*a660*/  BSYNC B0 ;  /* 0x0000000000007941 */ /* 0x000fea0003800000 */
.L_x_13297:
[----:B------:R2:W-:Y:S01]  /*a670*/  STL.64 [R1+0x70], R2 ;  /* 0x0000700201007387 */ /* 0x0005e20000100a00 */
[----:B01----:R-:W0:Y:S03]  /*a680*/  S2R R0, SR_TID.X ;  /* 0x0000000000007919 */ /* 0x003e260000002100 */
[----:B--2---:R-:W2:Y:S01]  /*a690*/  LDL.64 R2, [R1+0x10] ;  /* 0x0000100001027983 */ /* 0x004ea20000100a00 */
[----:B------:R-:W-:Y:S01]  /*a6a0*/  VIADD R155, R12, 0x1 ;  /* 0x000000010c9b7836 */ /* 0x000fe20000000000 */
[----:B------:R-:W-:Y:S05]  /*a6b0*/  WARPSYNC.ALL ;  /* 0x0000000000007948 */ /* 0x000fea0003800000 */
[C---:B------:R-:W-:Y:S01]  /*a6c0*/  ISETP.NE.AND P2, PT, R155.reuse, 0x2, PT ;  /* 0x000000029b00780c */ /* 0x040fe20003f45270 */
[----:B------:R-:W-:Y:S01]  /*a6d0*/  IMAD.MOV.U32 R9, RZ, RZ, 0x40000040 ;  /* 0x40000040ff097424 */ /* 0x000fe200078e00ff */
[----:B------:R-:W-:Y:S01]  /*a6e0*/  R2UR UR8, R14 ;  /* 0x000000000e0872ca */ /* 0x000fe200000e0000 */
[----:B------:R-:W-:Y:S01]  /*a6f0*/  IMAD.MOV.U32 R27, RZ, RZ, 0x40000040 ;  /* 0x40000040ff1b7424 */ /* 0x000fe200078e00ff */
[----:B------:R-:W-:-:S02]  /*a700*/  SEL R155, R155, RZ, P2 ;  /* 0x000000ff9b9b7207 */ /* 0x000fc40001000000 */
[----:B------:R-:W-:Y:S02]  /*a710*/  R2UR UR19, R9 ;  /* 0x00000000091372ca */ /* 0x000fe400000e0000 */
[----:B------:R-:W-:Y:S01]  /*a720*/  R2UR UR9, R15 ;  /* 0x000000000f0972ca */ /* 0x000fe200000e0000 */
[----:B------:R-:W-:Y:S01]  /*a730*/  IMAD R26, R155, 0x400, R13 ;  /* 0x000004009b1a7824 */ /* 0x000fe200078e020d */
[----:B------:R-:W-:Y:S02]  /*a740*/  R2UR UR11, R27 ;  /* 0x000000001b0b72ca */ /* 0x000fe400000e0000 */
[----:B------:R-:W-:Y:S01]  /*a750*/  MOV R25, 0x40000040 ;  /* 0x4000004000197802 */ /* 0x000fe20000000f00 */
[C---:B------:R-:W-:Y:S01]  /*a760*/  VIADD R8, R26.reuse, 0x4 ;  /* 0x000000041a087836 */ /* 0x040fe20000000000 */
[C---:B------:R-:W-:Y:S01]  /*a770*/  R2UR UR10, R26.reuse ;  /* 0x000000001a0a72ca */ /* 0x040fe200000e0000 */
[C---:B------:R-:W-:Y:S01]  /*a780*/  VIADD R24, R26.reuse, 0x2 ;  /* 0x000000021a187836 */ /* 0x040fe20000000000 */
[----:B------:R-:W-:Y:S01]  /*a790*/  R2UR UR15, R25 ;  /* 0x00000000190f72ca */ /* 0x000fe200000e0000 */
[----:B------:R-:W-:Y:S01]  /*a7a0*/  VIADD R26, R26, 0x6 ;  /* 0x000000061a1a7836 */ /* 0x000fe20000000000 */
[----:B------:R-:W-:-:S02]  /*a7b0*/  R2UR UR18, R8 ;  /* 0x00000000081272ca */ /* 0x000fc400000e0000 */
[----:B------:R-:W3:Y:S01]  /*a7c0*/  LDL.64 R8, [R1+0x8] ;  /* 0x0000080001087983 */ /* 0x000ee20000100a00 */
[----:B0-----:R-:W-:Y:S02]  /*a7d0*/  SHF.R.U32.HI R0, RZ, 0x7, R0 ;  /* 0x00000007ff007819 */ /* 0x001fe40000011600 */
[----:B------:R-:W-:-:S03]  /*a7e0*/  R2UR UR14, R24 ;  /* 0x00000000180e72ca */ /* 0x000fc600000e0000 */
[----:B------:R-:W-:Y:S01]  /*a7f0*/  VIADD R0, R0, 0x8 ;  /* 0x0000000800007836 */ /* 0x000fe20000000000 */
[----:B------:R-:W-:Y:S02]  /*a800*/  R2UR UR22, R26 ;  /* 0x000000001a1672ca */ /* 0x000fe400000e0000 */
[----:B------:R-:W-:Y:S02]  /*a810*/  R2UR UR23, R27 ;  /* 0x000000001b1772ca */ /* 0x000fe400000e0000 */
[----:B------:R0:W-:Y:S06]  /*a820*/  BAR.SYNC.DEFER_BLOCKING R0, 0x100 ;  /* 0x000400000000751d */ /* 0x0001ec0000010000 */
[----:B------:R-:W-:-:S06]  /*a830*/  WARPGROUP.ARRIVE ;  /* 0x00000000000079c5 */ /* 0x000fcc0000000000 */
[----:B------:R-:W-:Y:S03]  /*a840*/  HGMMA.64x128x16.F32.BF16 R24, gdesc[UR8], RZ, !UPT, gsb0 ;  /* 0x01e00000081879f0 */ /* 0x000fe6000c0018ff */
[----:B------:R-:W-:Y:S02]  /*a850*/  WARPGROUP.DEPBAR.LE gsb0, 0x0 ;  /* 0x00008000000079c5 */ /* 0x000fe40000010000 */
[----:B------:R-:W-:Y:S01]  /*a860*/  WARPGROUP.ARRIVE ;  /* 0x00000000000079c5 */ /* 0x000fe20000000000 */
[----:B--2---:R-:W-:Y:S02]  /*a870*/  R2UR UR12, R2 ;  /* 0x00000000020c72ca */ /* 0x004fe400000e0000 */
[----:B------:R-:W-:Y:S02]  /*a880*/  R2UR UR13, R3 ;  /* 0x00000000030d72ca */ /* 0x000fe400000e0000 */
[----:B------:R0:W5:Y:S11]  /*a890*/  LDL.LU.64 R2, [R1+0x70] ;  /* 0x0000700001027983 */ /* 0x0001760000300a00 */
[----:B------:R-:W-:Y:S01]  /*a8a0*/  HGMMA.64x128x16.F32.BF16 R24, gdesc[UR12], R24, gsb0 ;  /* 0x01e000000c1879f0 */ /* 0x000fe20008001818 */
[----:B---3--:R-:W-:-:S02]  /*a8b0*/  R2UR UR16, R8 ;  /* 0x00000000081072ca */ /* 0x008fc400000e0000 */
        /* <DEDUP_REMOVED lines=13> */
.L_x_13303:
[----:B------:R-:W-:Y:S01]  /*a990*/  SHF.L.U32 R0, R5, 0x1f, RZ ;  /* 0x0000001f05007819 */ /* 0x000fe200000006ff */
[----:B------:R-:W-:-:S04]  /*a9a0*/  IMAD R4, R12, 0x8, R18 ;  /* 0x000000080c047824 */ /* 0x000fc800078e0212 */
[----:B------:R0:W1:Y:S01]  /*a9b0*/  SYNCS.PHASECHK.TRANS64.TRYWAIT P1, [R4+URZ+0x16850], R0 ;  /* 0x01685000040075a7 */ /* 0x000062000802017f */
[----:B------:R-:W-:Y:S05]  /*a9c0*/  @!P0 BRA `(.L_x_13304) ;  /* 0x0000000000048947 */ /* 0x000fea0003800000 */
[----:B------:R-:W-:Y:S01]  /*a9d0*/  BPT.TRAP 0x1 ;  /* 0x000000040000795c */ /* 0x000fe20000300000 */
.L_x_13304:
[----:B-1----:R-:W-:Y:S05]  /*a9e0*/  @P1 BRA `(.L_x_13302) ;  /* 0x0000000000081947 */ /* 0x002fea0003800000 */
[----:B------:R-:W1:Y:S02]  /*a9f0*/  SYNCS.PHASECHK.TRANS64.TRYWAIT P1, [R4+URZ+0x16850], R0 ;  /* 0x01685000040075a7 */ /* 0x000e64000802017f */
[----:B-1----:R-:W-:Y:S05]  /*aa00*/  @!P1 BRA `(.L_x_13305) ;  /* 0x000000b000a49947 */ /* 0x002fea0003800000 */
.L_x_13302:
[----:B01----:R-:W-:Y:S01]  /*aa10*/  VIADD R0, R18, 0x400 ;  /* 0x0000040012007836 */ /* 0x003fe20000000000 */
[----:B------:R-:W-:Y:S05]  /*aa20*/  WARPSYNC.ALL ;  /* 0x0000000000007948 */ /* 0x000fea0003800000 */
[----:B------:R-:W-:Y:S01]  /*aa30*/  SHF.R.U32.HI R0, RZ, 0x4, R0 ;  /* 0x00000004ff007819 */ /* 0x000fe20000011600 */
[----:B------:R-:W-:Y:S01]  /*aa40*/  IMAD.MOV.U32 R5, RZ, RZ, 0x40000040 ;  /* 0x40000040ff057424 */ /* 0x000fe200078e00ff */
[----:B------:R-:W-:Y:S01]  /*aa50*/  WARPGROUP.ARRIVE ;  /* 0x00000000000079c5 */ /* 0x000fe20000000000 */
[----:B------:R-:W-:Y:S01]  /*aa60*/  IMAD.MOV.U32 R9, RZ, RZ, 0x40000040 ;  /* 0x40000040ff097424 */ /* 0x000fe200078e00ff */
[----:B------:R-:W-:-:S02]  /*aa70*/  LOP3.LUT R0, R0, 0x3fff, RZ, 0xc0, !PT ;  /* 0x00003fff00007812 */ /* 0x000fc400078ec0ff */
[----:B------:R-:W-:Y:S01]  /*aa80*/  R2UR UR7, R5 ;  /* 0x00000000050772ca */ /* 0x000fe200000e0000 */
[----:B------:R-:W-:Y:S02]  /*aa90*/  IMAD.MOV.U32 R5, RZ, RZ, 0x40000040 ;  /* 0x40000040ff057424 */ /* 0x000fe400078e00ff */
[----:B------:R-:W-:-:S04]  /*aaa0*/  IMAD R4, R12, 0x400, R0 ;  /* 0x000004000c047824 */ /* 0x000fc800078e0200 */
[C---:B------:R-:W-:Y:S01]  /*aab0*/  VIADD R8, R4.reuse, 0x80 ;  /* 0x0000008004087836 */ /* 0x040fe20000000000 */
[----:B------:R-:W-:-:S13]  /*aac0*/  R2UR UR6, R4 ;  /* 0x00000000040672ca */ /* 0x000fda00000e0000 */
[----:B------:R-:W-:Y:S01]  /*aad0*/  HGMMA.64x64x16.F32.BF16 R88, R148, gdesc[UR4].tnspB, R88, gsb0 ;  /* 0x40e0000494587df0 */ /* 0x000fe20008001858 */
[----:B------:R-:W-:Y:S01]  /*aae0*/  R2UR UR6, R8 ;  /* 0x00000000080672ca */ /* 0x000fe200000e0000 */
[----:B------:R-:W-:Y:S01]  /*aaf0*/  VIADD R8, R4, 0x100 ;  /* 0x0000010004087836 */ /* 0x000fe20000000000 */
[----:B------:R-:W-:Y:S02]  /*ab00*/  R2UR UR7, R9 ;  /* 0x00000000090772ca */ /* 0x000fe400000e0000 */
[----:B------:R-:W-:Y:S01]  /*ab10*/  MOV R9, 0x40000040 ;  /* 0x4000004000097802 */ /* 0x000fe20000000f00 */
[----:B------:R-:W-:Y:S02]  /*ab20*/  WARPGROUP.DEPBAR.LE gsb0, 0x0 ;  /* 0x00008000000079c5 */ /* 0x000fe40000010000 */
[----:B------:R-:W-:-:S06]  /*ab30*/  WARPGROUP.ARRIVE ;  /* 0x00000000000079c5 */ /* 0x000fcc0000000000 */
[----:B------:R-:W0:Y:S02]  /*ab40*/  S2R R151, SR_TID.X ;  /* 0x0000000000977919 */ /* 0x000e240000002100 */
[----:B------:R-:W-:Y:S01]  /*ab50*/  HGMMA.64x64x16.F32.BF16 R88, R120, gdesc[UR4].tnspB, R88, gsb0 ;  /* 0x40e0000478587df0 */ /* 0x000fe20008001858 */
[----:B------:R-:W-:Y:S01]  /*ab60*/  R2UR UR6, R8 ;  /* 0x00000000080672ca */ /* 0x000fe200000e0000 */
[----:B------:R-:W-:Y:S01]  /*ab70*/  VIADD R8, R4, 0x180 ;  /* 0x0000018004087836 */ /* 0x000fe20000000000 */
[----:B------:R-:W-:Y:S01]  /*ab80*/  R2UR UR7, R9 ;  /* 0x00000000090772ca */ /* 0x000fe200000e0000 */
[----:B------:R-:W-:Y:S01]  /*ab90*/  IMAD.MOV.U32 R9, RZ, RZ, 0x40000040 ;  /* 0x40000040ff097424 */ /* 0x000fe200078e00ff */
[----:B0-----:R-:W-:Y:S02]  /*aba0*/  SHF.R.U32.HI R0, RZ, 0x7, R151 ;  /* 0x00000007ff007819 */ /* 0x001fe40000011697 */
[----:B------:R-:W-:-:S03]  /*abb0*/  ISETP.GE.U32.AND P1, PT, R151, 0x180, PT ;  /* 0x000001809700780c */ /* 0x000fc60003f26070 */
[----:B------:R-:W-:-:S05]  /*abc0*/  VIADD R0, R0, 0x9 ;  /* 0x0000000900007836 */ /* 0x000fca0000000000 */
[----:B------:R-:W-:Y:S01]  /*abd0*/  SEL R0, R0, 0x9, !P1 ;  /* 0x0000000900007807 */ /* 0x000fe20004800000 */
[----:B------:R-:W-:Y:S02]  /*abe0*/  WARPGROUP.DEPBAR.LE gsb0, 0x0 ;  /* 0x00008000000079c5 */ /* 0x000fe40000010000 */
[----:B------:R-:W-:-:S06]  /*abf0*/  WARPGROUP.ARRIVE ;  /* 0x00000000000079c5 */ /* 0x000fcc0000000000 */
[----:B------:R-:W-:Y:S01]  /*ac00*/  HGMMA.64x64x16.F32.BF16 R88, R124, gdesc[UR4].tnspB, R88, gsb0 ;  /* 0x40e000047c587df0 */ /* 0x000fe20008001858 */
[----:B------:R-:W-:Y:S01]  /*ac10*/  R2UR UR6, R8 ;  /* 0x00000000080672ca */ /* 0x000fe200000e0000 */
[----:B------:R-:W-:Y:S01]  /*ac20*/  VIADD R8, R4, 0x200 ;  /* 0x0000020004087836 */ /* 0x000fe20000000000 */
[----:B------:R-:W-:Y:S01]  /*ac30*/  R2UR UR7, R9 ;  /* 0x00000000090772ca */ /* 0x000fe200000e0000 */
[----:B------:R-:W-:Y:S01]  /*ac40*/  IMAD.MOV.U32 R9, RZ, RZ, 0x40000040 ;  /* 0x40000040ff097424 */ /* 0x000fe200078e00ff */
[----:B------:R-:W-:Y:S02]  /*ac50*/  WARPGROUP.DEPBAR.LE gsb0, 0x0 ;  /* 0x00008000000079c5 */ /* 0x000fe40000010000 */
[----:B------:R-:W-:-:S09]  /*ac60*/  WARPGROUP.ARRIVE ;  /* 0x00000000000079c5 */ /* 0x000fd20000000000 */
        /* <DEDUP_REMOVED lines=9> */
[C---:B------:R-:W-:Y:S01]  /*ad00*/  VIADD R8, R4.reuse, 0x300 ;  /* 0x0000030004087836 */ /* 0x040fe20000000000 */
[----:B------:R-:W-:Y:S01]  /*ad10*/  R2UR UR7, R9 ;  /* 0x00000000090772ca */ /* 0x000fe200000e0000 */
[----:B------:R-:W-:Y:S01]  /*ad20*/  IMAD.MOV.U32 R9, RZ, RZ, 0x40000040 ;  /* 0x40000040ff097424 */ /* 0x000fe200078e00ff */
[----:B------:R-:W-:Y:S01]  /*ad30*/  IADD3 R4, R4, 0x380, RZ ;  /* 0x0000038004047810 */ /* 0x000fe20007ffe0ff */
[----:B------:R-:W-:Y:S02]  /*ad40*/  WARPGROUP.DEPBAR.LE gsb0, 0x0 ;  /* 0x00008000000079c5 */ /* 0x000fe40000010000 */
[----:B------:R-:W-:-:S08]  /*ad50*/  WARPGROUP.ARRIVE ;  /* 0x00000000000079c5 */ /* 0x000fd00000000000 */
[----:B------:R-:W-:Y:S01]  /*ad60*/  HGMMA.64x64x16.F32.BF16 R88, R136, gdesc[UR4].tnspB, R88, gsb0 ;  /* 0x40e0000488587df0 */ /* 0x000fe20008001858 */
[----:B------:R-:W-:Y:S02]  /*ad70*/  R2UR UR6, R8 ;  /* 0x00000000080672ca */ /* 0x000fe400000e0000 */
[----:B------:R-:W-:Y:S01]  /*ad80*/  R2UR UR7, R9 ;  /* 0x00000000090772ca */ /* 0x000fe200000e0000 */
[----:B------:R-:W-:Y:S02]  /*ad90*/  WARPGROUP.DEPBAR.LE gsb0, 0x0 ;  /* 0x00008000000079c5 */ /* 0x000fe40000010000 */
[----:B------:R-:W-:-:S10]  /*ada0*/  WARPGROUP.ARRIVE ;  /* 0x00000000000079c5 */ /* 0x000fd40000000000 */
[----:B------:R-:W-:Y:S01]  /*adb0*/  HGMMA.64x64x16.F32.BF16 R88, R140, gdesc[UR4].tnspB, R88, gsb0 ;  /* 0x40e000048c587df0 */ /* 0x000fe20008001858 */
[----:B------:R-:W-:Y:S02]  /*adc0*/  R2UR UR6, R4 ;  /* 0x00000000040672ca */ /* 0x000fe400000e0000 */
[----:B------:R-:W-:Y:S01]  /*add0*/  R2UR UR7, R5 ;  /* 0x00000000050772ca */ /* 0x000fe200000e0000 */
[----:B------:R-:W-:Y:S02]  /*ade0*/  WARPGROUP.DEPBAR.LE gsb0, 0x0 ;  /* 0x00008000000079c5 */ /* 0x000fe40000010000 */
[----:B------:R-:W-:-:S10]  /*adf0*/  WARPGROUP.ARRIVE ;  /* 0x00000000000079c5 */ /* 0x000fd40000000000 */
[----:B------:R-:W-:Y:S03]  /*ae00*/  HGMMA.64x64x16.F32.BF16 R88, R144, gdesc[UR4].tnspB, R88, gsb0 ;  /* 0x40e0000490587df0 */ /* 0x000fe60008001858 */
[----:B------:R-:W-:Y:S02]  /*ae10*/  WARPGROUP.DEPBAR.LE gsb0, 0x0 ;  /* 0x00008000000079c5 */ /* 0x000fe40000010000 */
[----:B------:R0:W-:Y:S06]  /*ae20*/  BAR.ARV R0, 0x100 ;  /* 0x000400000000751d */ /* 0x0001ec0000002000 */
[----:B------:R-:W-:Y:S05]  /*ae30*/  @!P0 BRA `(.L_x_13306) ;  /* 0x0000000000048947 */ /* 0x000fea0003800000 */
[----:B------:R-:W-:Y:S01]  /*ae40*/  BPT.TRAP 0x1 ;  /* 0x000000040000795c */ /* 0x000fe20000300000 */
.L_x_13306:
[----:B0-----:R-:W-:Y:S01]  /*ae50*/  IMAD R0, R155, 0x8, R18 ;  /* 0x000000089b007824 */ /* 0x001fe200078e0212 */
[----:B------:R-:W-:Y:S01]  /*ae60*/  FMNMX.FTZ R4, R26, R10, !PT ;  /* 0x0000000a1a047209 */ /* 0x000fe20007810000 */
[----:B------:R-:W-:Y:S01]  /*ae70*/  IMAD.U32 R5, RZ, RZ, UR38 ;  /* 0x00000026ff057e24 */ /* 0x000fe2000f8e00ff */
[----:B------:R-:W-:Y:S01]  /*ae80*/  UMOV UR4, UR5 ;  /* 0x0000000500047c82 */ /* 0x000fe20008000000 */
        /* <DEDUP_REMOVED lines=47> */
[----:B------:R-:W-:Y:S01]  /*b180*/  FMUL.FTZ R9, R0, UR4 ;  /* 0x0000000400097c20 */ /* 0x000fe20008410000 */
[----:B------:R-:W-:-:S03]  /*b190*/  FMNMX.FTZ R5, R43, R4, !PT ;  /* 0x000000042b057209 */ /* 0x000fc60007810000 */
        /* <DEDUP_REMOVED lines=50> */
[----:B------:R-:W-:-:S03]  /*b4c0*/  FFMA.FTZ R9, R85, UR4, -R9 ;  /* 0x0000000455097c23 */ /* 0x000fc60008010809 */
        /* <DEDUP_REMOVED lines=25> */
[----:B------:R-:W-:-:S04]  /*b660*/  FADD.FTZ R5, -R0, R11 ;  /* 0x0000000b00057221 */ /* 0x000fc80000010100 */
        /* <DEDUP_REMOVED lines=28> */
[----:B0----5:R-:W-:Y:S01]  /*b830*/  FFMA.FTZ R3, R5, R3, R24 ;  /* 0x0000000305037223 */ /* 0x021fe20000010018 */
[--C-:B------:R-:W-:Y:S01]  /*b840*/  FFMA.FTZ R66, R66, UR4, -R10.reuse ;  /* 0x0000000442427c23 */ /* 0x100fe2000801080a */
[--C-:B------:R-:W-:Y:S01]  /*b850*/  FFMA.FTZ R67, R67, UR4, -R10.reuse ;  /* 0x0000000443437c23 */ /* 0x100fe2000801080a */
[--C-:B------:R-:W-:Y:S01]  /*b860*/  FFMA.FTZ R70, R70, UR4, -R10.reuse ;  /* 0x0000000446467c23 */ /* 0x100fe2000801080a */
[----:B------:R-:W-:Y:S01]  /*b870*/  FADD.FTZ R3, R25, R3 ;  /* 0x0000000319037221 */ /* 0x000fe20000010000 */
        /* <DEDUP_REMOVED lines=11> */
[----:B-1----:R-:W-:Y:S01]  /*b930*/  FFMA.FTZ R6, R8, R6, R26 ;  /* 0x0000000608067223 */ /* 0x002fe2000001001a */
[----:B------:R-:W-:Y:S01]  /*b940*/  FADD.FTZ R3, R32, R3 ;  /* 0x0000000320037221 */ /* 0x000fe20000010000 */
[--C-:B------:R-:W-:Y:S01]  /*b950*/  FFMA.FTZ R86, R86, UR4, -R10.reuse ;  /* 0x0000000456567c23 */ /* 0x100fe2000801080a */
[----:B------:R-:W-:-:S02]  /*b960*/  FFMA.FTZ R147, R87, UR4, -R10 ;  /* 0x0000000457937c23 */ /* 0x000fc4000801080a */
        /* <DEDUP_REMOVED lines=102> */
.L_x_13307:
[----:B------:R-:W-:Y:S01]  /*bfd0*/  IMAD R10, R12, 0x8, R18 ;  /* 0x000000080c0a7824 */ /* 0x000fe200078e0212 */
[----:B------:R-:W-:Y:S01]  /*bfe0*/  ISETP.GT.AND P1, PT, R7, RZ, PT ;  /* 0x000000ff0700720c */ /* 0x000fe20003f24270 */
[----:B------:R-:W-:Y:S02]  /*bff0*/  IMAD.U32 R11, RZ, RZ, UR38 ;  /* 0x00000026ff0b7e24 */ /* 0x000fe4000f8e00ff */
[-C--:B------:R-:W-:Y:S01]  /*c000*/  FMUL.FTZ R88, R88, R5.reuse ;  /* 0x0000000558587220 */ /* 0x080fe20000410000 */
        /* <DEDUP_REMOVED lines=51> */
[----:B0-----:R-:W-:Y:S01]  /*c340*/  IMAD.MOV.U32 R10, RZ, RZ, R4 ;  /* 0x000000ffff0a7224 */ /* 0x001fe200078e0004 */
[----:B------:R-:W-:Y:S01]  /*c350*/  F2FP.BF16.F32.PACK_AB R133, R59, R58 ;  /* 0x0000003a3b85723e */ /* 0x000fe200000010ff */
[----:B------:R-:W-:Y:S01]  /*c360*/  IMAD.MOV.U32 R11, RZ, RZ, R0 ;  /* 0x000000ffff0b7224 */ /* 0x000fe200078e0000 */
        /* <DEDUP_REMOVED lines=16> */
[----:B------:R-:W-:Y:S01]  /*c470*/  IADD3 R7, R7, -0x1, RZ ;  /* 0xffffffff07077810 */ /* 0x000fe20007ffe0ff */
[----:B------:R-:W-:Y:S06]  /*c480*/  @P1 BRA `(.L_x_13308) ;  /* 0xffffffe000201947 */ /* 0x000fec000383ffff */
.L_x_13296:
[----:B------:R-:W-:Y:S05]  /*c490*/  WARPSYNC.ALL ;  /* 0x0000000000007948 */ /* 0x000fea0003800000 */
[----:B------:R-:W-:Y:S06]  /*c4a0*/  BAR.ARV 0x8, 0x200 ;  /* 0x0208000000007b1d */ /* 0x000fec0000002000 */
[----:B------:R-:W-:Y:S05]  /*c4b0*/  @!P0 BRA `(.L_x_13309) ;  /* 0x0000000000048947 */ /* 0x000fea0003800000 */
[----:B------:R-:W-:Y:S01]  /*c4c0*/  BPT.TRAP 0x1 ;  /* 0x000000040000795c */ /* 0x000fe20000300000 */
.L_x_13309:
[----:B------:R-:W-:Y:S01]  /*c4d0*/  IMAD R12, R155, 0x8, R18 ;  /* 0x000000089b0c7824 */ /* 0x000fe200078e0212 */
[----:B------:R-:W-:-:S04]  /*c4e0*/  SHF.L.U32 R5, R157, 0x1f, RZ ;  /* 0x0000001f9d057819 */ /* 0x000fc800000006ff */
[----:B------:R0:W1:Y:S01]  /*c4f0*/  SYNCS.PHASECHK.TRANS64.TRYWAIT P1, [R12+URZ+0x16850], R5 ;  /* 0x016850050c0075a7 */ /* 0x000062000802017f */
[----:B------:R-:W-:Y:S05]  /*c500*/  @!P0 BRA `(.L_x_13310) ;  /* 0x0000000000048947 */ /* 0x000fea0003800000 */
[----:B------:R-:W-:Y:S01]  /*c510*/  BPT.TRAP 0x1 ;  /* 0x000000040000795c */ /* 0x000fe20000300000 */
.L_x_13310:
[----:B------:R-:W-:-:S05]  /*c520*/  VIADD R18, R18, 0x400 ;  /* 0x0000040012127836 */ /* 0x000fca0000000000 */
[----:B------:R-:W-:-:S04]  /*c530*/  SHF.R.U32.HI R18, RZ, 0x4, R18 ;  /* 0x00000004ff127819 */ /* 0x000fc80000011612 */
[----:B------:R-:W-:Y:S01]  /*c540*/  LOP3.LUT R18, R18, 0x3fff, RZ, 0xc0, !PT ;  /* 0x00003fff12127812 */ /* 0x000fe200078ec0ff */
[----:B-1----:R-:W-:Y:S06]  /*c550*/  @P1 BRA `(.L_x_13311) ;  /* 0x0000000000081947 */ /* 0x002fec0003800000 */
[----:B------:R-:W1:Y:S02]  /*c560*/  SYNCS.PHASECHK.TRANS64.TRYWAIT P1, [R12+URZ+0x16850], R5 ;  /* 0x016850050c0075a7 */ /* 0x000e64000802017f */
[----:B-1----:R-:W-:Y:S05]  /*c570*/  @!P1 BRA `(.L_x_13312) ;  /* 0x0000009400dc9947 */ /* 0x002fea0003800000 */
.L_x_13311:
[----:B------:R-:W-:Y:S01]  /*c580*/  IMAD R8, R155, 0x400, R18 ;  /* 0x000004009b087824 */ /* 0x000fe200078e0212 */
[----:B------:R-:W-:Y:S05]  /*c590*/  WARPSYNC.ALL ;  /* 0x0000000000007948 */ /* 0x000fea0003800000 */
[----:B------:R-:W-:Y:S01]  /*c5a0*/  IMAD.MOV.U32 R9, RZ, RZ, 0x40000040 ;  /* 0x40000040ff097424 */ /* 0x000fe200078e00ff */
[C---:B------:R-:W-:Y:S01]  /*c5b0*/  R2UR UR6, R8.reuse ;  /* 0x00000000080672ca */ /* 0x040fe200000e0000 */
[----:B------:R-:W-:Y:S01]  /*c5c0*/  WARPGROUP.ARRIVE ;  /* 0x00000000000079c5 */ /* 0x000fe20000000000 */
[----:B------:R-:W-:Y:S01]  /*c5d0*/  IMAD.MOV.U32 R11, RZ, RZ, 0x40000040 ;  /* 0x40000040ff0b7424 */ /* 0x000fe200078e00ff */
[----:B------:R-:W-:Y:S01]  /*c5e0*/  IADD3 R10, R8, 0x80, RZ ;  /* 0x00000080080a7810 */ /* 0x000fe20007ffe0ff */
[----:B01----:R-:W0:Y:S01]  /*c5f0*/  SHFL.BFLY PT, R5, R6, 0x2, 0x1f ;  /* 0x0c401f0006057f89 */ /* 0x003e2200000e0000 */
[----:B------:R-:W-:Y:S01]  /*c600*/  R2UR UR7, R9 ;  /* 0x00000000090772ca */ /* 0x000fe200000e0000 */
[----:B------:R-:W-:Y:S01]  /*c610*/  IMAD.MOV.U32 R9, RZ, RZ, 0x40000040 ;  /* 0x40000040ff097424 */ /* 0x000fe200078e00ff */
[----:B------:R-:W-:Y:S01]  /*c620*/  MOV R28, 0xff800000 ;  /* 0xff800000001c7802 */ /* 0x000fe20000000f00 */
[----:B------:R-:W-:-:S10]  /*c630*/  IMAD.MOV.U32 R26, RZ, RZ, RZ ;  /* 0x000000ffff1a7224 */ /* 0x000fd400078e00ff */
[----:B------:R-:W-:Y:S01]  /*c640*/  HGMMA.64x64x16.F32.BF16 R88, R148, gdesc[UR4].tnspB, R88, gsb0 ;  /* 0x40e0000494587df0 */ /* 0x000fe20008001858 */
[----:B------:R-:W-:Y:S01]  /*c650*/  R2UR UR6, R10 ;  /* 0x000000000a0672ca */ /* 0x000fe200000e0000 */
[----:B------:R-:W-:Y:S01]  /*c660*/  VIADD R10, R8, 0x100 ;  /* 0x00000100080a7836 */ /* 0x000fe20000000000 */
[----:B------:R-:W-:Y:S01]  /*c670*/  R2UR UR7, R11 ;  /* 0x000000000b0772ca */ /* 0x000fe200000e0000 */
[----:B------:R-:W-:Y:S02]  /*c680*/  IMAD.MOV.U32 R11, RZ, RZ, 0x40000040 ;  /* 0x40000040ff0b7424 */ /* 0x000fe400078e00ff */
[----:B0-----:R-:W-:Y:S01]  /*c690*/  FADD.FTZ R7, R5, R6 ;  /* 0x0000000605077221 */ /* 0x001fe20000010000 */
[----:B------:R-:W-:Y:S02]  /*c6a0*/  WARPGROUP.DEPBAR.LE gsb0, 0x0 ;  /* 0x00008000000079c5 */ /* 0x000fe40000010000 */
[----:B------:R-:W-:-:S07]  /*c6b0*/  WARPGROUP.ARRIVE ;  /* 0x00000000000079c5 */ /* 0x000fce0000000000 */
        /* <DEDUP_REMOVED lines=17> */
[----:B------:R-:W-:Y:S02]  /*c7d0*/  R2UR UR7, R11 ;  /* 0x000000000b0772ca */ /* 0x000fe400000e0000 */
[----:B------:R-:W-:Y:S01]  /*c7e0*/  MOV R11, 0x40000040 ;  /* 0x40000040000b7802 */ /* 0x000fe20000000f00 */
[----:B------:R-:W-:Y:S02]  /*c7f0*/  WARPGROUP.DEPBAR.LE gsb0, 0x0 ;  /* 0x00008000000079c5 */ /* 0x000fe40000010000 */
[----:B------:R-:W-:-:S08]  /*c800*/  WARPGROUP.ARRIVE ;  /* 0x00000000000079c5 */ /* 0x000fd00000000000 */
[----:B------:R-:W-:Y:S01]  /*c810*/  HGMMA.64x64x16.F32.BF16 R88, R132, gdesc[UR4].tnspB, R88, gsb0 ;  /* 0x40e0000484587df0 */ /* 0x000fe20008001858 */
[----:B------:R-:W-:Y:S01]  /*c820*/  R2UR UR6, R10 ;  /* 0x000000000a0672ca */ /* 0x000fe200000e0000 */
[C---:B------:R-:W-:Y:S01]  /*c830*/  VIADD R10, R8.reuse, 0x300 ;  /* 0x00000300080a7836 */ /* 0x040fe20000000000 */
[----:B------:R-:W-:Y:S01]  /*c840*/  R2UR UR7, R11 ;  /* 0x000000000b0772ca */ /* 0x000fe200000e0000 */
[----:B------:R-:W-:Y:S02]  /*c850*/  IMAD.MOV.U32 R11, RZ, RZ, 0x40000040 ;  /* 0x40000040ff0b7424 */ /* 0x000fe400078e00ff */
[----:B------:R-:W-:Y:S01]  /*c860*/  VIADD R8, R8, 0x380 ;  /* 0x0000038008087836 */ /* 0x000fe20000000000 */
[----:B------:R-:W-:Y:S02]  /*c870*/  WARPGROUP.DEPBAR.LE gsb0, 0x0 ;  /* 0x00008000000079c5 */ /* 0x000fe40000010000 */
[----:B------:R-:W-:-:S07]  /*c880*/  WARPGROUP.ARRIVE ;  /* 0x00000000000079c5 */ /* 0x000fce0000000000 */
[----:B------:R-:W-:Y:S01]  /*c890*/  HGMMA.64x64x16.F32.BF16 R88, R136, gdesc[UR4].tnspB, R88, gsb0 ;  /* 0x40e0000488587df0 */ /* 0x000fe20008001858 */
[----:B------:R-:W-:Y:S02]  /*c8a0*/  R2UR UR6, R10 ;  /* 0x000000000a0672ca */ /* 0x000fe400000e0000 */
[----:B------:R-:W-:Y:S01]  /*c8b0*/  R2UR UR7, R11 ;  /* 0x000000000b0772ca */ /* 0x000fe200000e0000 */
[----:B------:R-:W0:Y:S02]  /*c8c0*/  SHFL.BFLY PT, R10, R3, 0x2, 0x1f ;  /* 0x0c401f00030a7f89 */ /* 0x000e2400000e0000 */
[----:B0-----:R-:W-:Y:S01]  /*c8d0*/  FADD.FTZ R10, R10, R3 ;  /* 0x000000030a0a7221 */ /* 0x001fe20000010000 */
[----:B------:R-:W-:-:S04]  /*c8e0*/  IMAD.MOV.U32 R3, RZ, RZ, -0x800000 ;  /* 0xff800000ff037424 */ /* 0x000fc800078e00ff */
[----:B------:R-:W0:Y:S02]  /*c8f0*/  SHFL.BFLY PT, R5, R10, 0x1, 0x1f ;  /* 0x0c201f000a057f89 */ /* 0x000e2400000e0000 */
[----:B0-----:R-:W-:Y:S01]  /*c900*/  FADD.FTZ R11, R10, R5 ;  /* 0x000000050a0b7221 */ /* 0x001fe20000010000 */
[----:B------:R-:W-:Y:S02]  /*c910*/  IMAD.U32 R5, RZ, RZ, UR4 ;  /* 0x00000004ff057e24 */ /* 0x000fe4000f8e00ff */
[----:B------:R-:W-:Y:S02]  /*c920*/  IMAD.U32 R10, RZ, RZ, UR4 ;  /* 0x00000004ff0a7e24 */ /* 0x000fe4000f8e00ff */
[----:B------:R-:W-:-:S13]  /*c930*/  FSETP.NE.FTZ.AND P1, PT, R11, RZ, PT ;  /* 0x000000ff0b00720b */ /* 0x000fda0003f35000 */
[----:B------:R-:W0:Y:S01]  /*c940*/  @P1 MUFU.LG2 R6, R11 ;  /* 0x0000000b00061308 */ /* 0x000e220000000c00 */
[----:B------:R-:W-:Y:S01]  /*c950*/  @P1 FMUL.FTZ R5, R5, 0.69314718246459960938 ;  /* 0x3f31721805051820 */ /* 0x000fe20000410000 */
[----:B------:R-:W-:Y:S02]  /*c960*/  WARPGROUP.DEPBAR.LE gsb0, 0x0 ;  /* 0x00008000000079c5 */ /* 0x000fe40000010000 */
[----:B------:R-:W-:-:S04]  /*c970*/  WARPGROUP.ARRIVE ;  /* 0x00000000000079c5 */ /* 0x000fc80000000000 */
[----:B------:R-:W-:Y:S02]  /*c980*/  @P1 MUFU.RCP R26, R11 ;  /* 0x0000000b001a1308 */ /* 0x000fe40000001000 */
[----:B------:R-:W-:Y:S01]  /*c990*/  HGMMA.64x64x16.F32.BF16 R88, R140, gdesc[UR4].tnspB, R88, gsb0 ;  /* 0x40e000048c587df0 */ /* 0x000fe20008001858 */
[----:B------:R-:W-:Y:S02]  /*c9a0*/  R2UR UR6, R8 ;  /* 0x00000000080672ca */ /* 0x000fe400000e0000 */
[----:B------:R-:W-:Y:S01]  /*c9b0*/  R2UR UR7, R9 ;  /* 0x00000000090772ca */ /* 0x000fe200000e0000 */
[----:B------:R-:W1:Y:S01]  /*c9c0*/  SHFL.BFLY PT, R8, R7, 0x1, 0x1f ;  /* 0x0c201f0007087f89 */ /* 0x000e6200000e0000 */
[----:B0-----:R-:W-:-:S04]  /*c9d0*/  @P1 FMUL.FTZ R6, R6, 0.69314718246459960938 ;  /* 0x3f31721806061820 */ /* 0x001fc80000410000 */
[----:B------:R-:W-:Y:S01]  /*c9e0*/  @P1 FFMA.FTZ R28, R5, R0, R6 ;  /* 0x00000000051c1223 */ /* 0x000fe20000010006 */
[----:B-1----:R-:W-:Y:S01]  /*c9f0*/  FADD.FTZ R13, R7, R8 ;  /* 0x00000008070d7221 */ /* 0x002fe20000010000 */
[----:B------:R-:W-:-:S04]  /*ca00*/  IMAD.MOV.U32 R8, RZ, RZ, RZ ;  /* 0x000000ffff087224 */ /* 0x000fc800078e00ff */
[----:B------:R-:W-:-:S13]  /*ca10*/  FSETP.NE.FTZ.AND P2, PT, R13, RZ, PT ;  /* 0x000000ff0d00720b */ /* 0x000fda0003f55000 */
[----:B------:R-:W0:Y:S01]  /*ca20*/  @P2 MUFU.LG2 R9, R13 ;  /* 0x0000000d00092308 */ /* 0x000e220000000c00 */
[----:B------:R-:W-:-:S07]  /*ca30*/  @P2 FMUL.FTZ R10, R10, 0.69314718246459960938 ;  /* 0x3f3172180a0a2820 */ /* 0x000fce0000410000 */
[----:B------:R1:W2:Y:S01]  /*ca40*/  @P2 MUFU.RCP R8, R13 ;  /* 0x0000000d00082308 */ /* 0x0002a20000001000 */
[----:B0-----:R-:W-:-:S04]  /*ca50*/  @P2 FMUL.FTZ R9, R9, 0.69314718246459960938 ;  /* 0x3f31721809092820 */ /* 0x001fc80000410000 */
[----:B------:R-:W-:Y:S01]  /*ca60*/  @P2 FFMA.FTZ R3, R10, R4, R9 ;  /* 0x000000040a032223 */ /* 0x000fe20000010009 */
[----:B------:R-:W-:Y:S02]  /*ca70*/  WARPGROUP.DEPBAR.LE gsb0, 0x0 ;  /* 0x00008000000079c5 */ /* 0x000fe40000010000 */
[----:B------:R-:W-:-:S06]  /*ca80*/  WARPGROUP.ARRIVE ;  /* 0x00000000000079c5 */ /* 0x000fcc0000000000 */
[----:B------:R-:W-:Y:S03]  /*ca90*/  HGMMA.64x64x16.F32.BF16 R88, R144, gdesc[UR4].tnspB, R88, gsb0 ;  /* 0x40e0000490587df0 */ /* 0x000fe60008001858 */
[----:B------:R-:W-:Y:S02]  /*caa0*/  WARPGROUP.DEPBAR.LE gsb0, 0x0 ;  /* 0x00008000000079c5 */ /* 0x000fe40000010000 */
[----:B-12---:R-:W-:Y:S05]  /*cab0*/  @!P0 BRA `(.L_x_13313) ;  /* 0x0000000000048947 */ /* 0x006fea0003800000 */
[----:B------:R-:W-:Y:S01]  /*cac0*/  BPT.TRAP 0x1 ;  /* 0x000000040000795c */ /* 0x000fe20000300000 */
.L_x_13313:
[----:B------:R-:W-:Y:S02]  /*cad0*/  VIADD R155, R155, 0x1 ;  /* 0x000000019b9b7836 */ /* 0x000fe40000000000 */
[-C--:B------:R-:W-:Y:S01]  /*cae0*/  FMUL.FTZ R55, R88, R26.reuse ;  /* 0x0000001a58377220 */ /* 0x080fe20000410000 */
[----:B------:R-:W-:Y:S02]  /*caf0*/  VIADD R0, R12, 0x16860 ;  /* 0x000168600c007836 */ /* 0x000fe40000000000 */
[-C--:B------:R-:W-:Y:S01]  /*cb00*/  FMUL.FTZ R12, R89, R26.reuse ;  /* 0x0000001a590c7220 */ /* 0x080fe20000410000 */
[----:B------:R-:W-:Y:S01]  /*cb10*/  IMAD.U32 R5, RZ, RZ, UR38 ;  /* 0x00000026ff057e24 */ /* 0x000fe2000f8e00ff */
[----:B------:R-:W-:Y:S01]  /*cb20*/  ISETP.NE.AND P0, PT, R155, 0x2, PT ;  /* 0x000000029b00780c */ /* 0x000fe20003f05270 */
[-C--:B------:R-:W-:Y:S01]  /*cb30*/  FMUL.FTZ R53, R92, R26.reuse ;  /* 0x0000001a5c357220 */ /* 0x080fe20000410000 */
[-C--:B------:R-:W-:Y:S01]  /*cb40*/  FMUL.FTZ R14, R93, R26.reuse ;  /* 0x0000001a5d0e7220 */ /* 0x080fe20000410000 */
[-C--:B------:R-:W-:Y:S01]  /*cb50*/  FMUL.FTZ R52, R96, R26.reuse ;  /* 0x0000001a60347220 */ /* 0x080fe20000410000 */
[----:B------:R-:W-:Y:S01]  /*cb60*/  PRMT R0, R5, 0x654, R0 ;  /* 0x0000065405007816 */ /* 0x000fe20000000000 */
        /* <DEDUP_REMOVED lines=11> */
[----:B------:R0:W-:Y:S01]  /*cc20*/  SYNCS.ARRIVE.TRANS64.RED.A1T0 RZ, [R0+URZ], RZ ;  /* 0x000000ff00ff79a7 */ /* 0x0001e2000810043f */
        /* <DEDUP_REMOVED lines=16> */
[-C--:B0-----:R-:W-:Y:S01]  /*cd30*/  FMUL.FTZ R0, R118, R8.reuse ;  /* 0x0000000876007220 */ /* 0x081fe20000410000 */
[----:B------:R-:W-:Y:S01]  /*cd40*/  FMUL.FTZ R119, R119, R8 ;  /* 0x0000000877777220 */ /* 0x000fe20000410000 */
[----:B------:R-:W-:Y:S01]  /*cd50*/  LOP3.LUT R157, R157, R4, RZ, 0x3c, !PT ;  /* 0x000000049d9d7212 */ /* 0x000fe200078e3cff */
[----:B------:R-:W-:Y:S01]  /*cd60*/  UIADD3 UR37, UR37, 0x1, URZ ;  /* 0x0000000125257890 */ /* 0x000fe2000fffe03f */
[----:B------:R-:W-:-:S11]  /*cd70*/  SEL R155, R155, RZ, P0 ;  /* 0x000000ff9b9b7207 */ /* 0x000fd60000000000 */
.L_x_13259:
        /* <DEDUP_REMOVED lines=19> */
[----:B------:R-:W-:-:S02]  /*ceb0*/  F2FP.BF16.F32.PACK_AB R14, R14, R53 ;  /* 0x000000350e0e723e */ /* 0x000fc400000010ff */
[----:B------:R-:W-:Y:S01]  /*cec0*/  F2FP.BF16.F32.PACK_AB R15, R15, R54 ;  /* 0x000000360f0f723e */ /* 0x000fe200000010ff */
[----:B------:R-:W4:Y:S01]  /*ced0*/  LDL R58, [R1+0x3c] ;  /* 0x00003c00013a7983 */ /* 0x000f220000100800 */
[----:B------:R-:W-:Y:S02]  /*cee0*/  MOV R20, R18 ;  /* 0x0000001200147202 */ /* 0x000fe40000000f00 */
[----:B0-----:R-:W-:Y:S01]  /*cef0*/  MOV R21, R5 ;  /* 0x0000000500157202 */ /* 0x001fe20000000f00 */
[----:B------:R-:W-:Y:S02]  /*cf00*/  BAR.SYNC.DEFER_BLOCKING 0x1, 0x180 ;  /* 0x0046000000007b1d */ /* 0x000fe40000010000 */
[----:B--2---:R-:W-:-:S03]  /*cf10*/  IMAD.WIDE R10, R4, 0x2, R20 ;  /* 0x00000002040a7825 */ /* 0x004fc600078e0214 */
[C---:B------:R-:W-:Y:S02]  /*cf20*/  IADD3 R25, P2, R10.reuse, 0x20, RZ ;  /* 0x000000200a197810 */ /* 0x040fe40007f5e0ff */
[C---:B------:R-:W-:Y:S02]  /*cf30*/  LOP3.LUT R9, R10.reuse, 0x380, RZ, 0xc0, !PT ;  /* 0x000003800a097812 */ /* 0x040fe400078ec0ff */
[C---:B------:R-:W-:Y:S02]  /*cf40*/  IADD3 R59, P0, R10.reuse, 0x60, RZ ;  /* 0x000000600a3b7810 */ /* 0x040fe40007f1e0ff */
[----:B------:R-:W-:Y:S02]  /*cf50*/  IADD3 R57, P1, R10, 0x40, RZ ;  /* 0x000000400a397810 */ /* 0x000fe40007f3e0ff */
[----:B------:R-:W-:Y:S02]  /*cf60*/  LOP3.LUT R4, R25, 0x380, RZ, 0xc0, !PT ;  /* 0x0000038019047812 */ /* 0x000fe400078ec0ff */
[----:B------:R-:W-:-:S02]  /*cf70*/  SHF.R.U64 R9, R9, 0x3, RZ ;  /* 0x0000000309097819 */ /* 0x000fc400000012ff */
[----:B------:R-:W-:Y:S02]  /*cf80*/  LOP3.LUT R6, R57, 0x380, RZ, 0xc0, !PT ;  /* 0x0000038039067812 */ /* 0x000fe400078ec0ff */
[----:B-----5:R-:W-:Y:S02]  /*cf90*/  LOP3.LUT R24, R59, 0x380, RZ, 0xc0, !PT ;  /* 0x000003803b187812 */ /* 0x020fe400078ec0ff */
[----:B------:R-:W-:Y:S02]  /*cfa0*/  SHF.R.U64 R4, R4, 0x3, RZ ;  /* 0x0000000304047819 */ /* 0x000fe400000012ff */
[----:B------:R-:W-:Y:S02]  /*cfb0*/  LOP3.LUT R10, R9, R10, RZ, 0x3c, !PT ;  /* 0x0000000a090a7212 */ /* 0x000fe400078e3cff */
[----:B------:R-:W-:Y:S02]  /*cfc0*/  SHF.R.U64 R6, R6, 0x3, RZ ;  /* 0x0000000306067819 */ /* 0x000fe400000012ff */
[----:B------:R-:W-:Y:S01]  /*cfd0*/  SHF.R.U64 R24, R24, 0x3, RZ ;  /* 0x0000000318187819 */ /* 0x000fe200000012ff */
        /* <DEDUP_REMOVED lines=8> */
[----:B-1----:R-:W-:Y:S01]  /*d060*/  MOV R32, R4 ;  /* 0x0000000400207202 */ /* 0x002fe20000000f00 */
[----:B------:R0:W-:Y:S01]  /*d070*/  STSM.16.M88.4 [R10], R12 ;  /* 0x0000000c0a007844 */ /* 0x0001e20000000200 */
[----:B------:R-:W-:Y:S02]  /*d080*/  ISETP.NE.U32.AND P0, PT, RZ, UR4, PT ;  /* 0x00000004ff007c0c */ /* 0x000fe4000bf05070 */
[----:B---3--:R-:W-:Y:S02]  /*d090*/  IADD3 R24, P1, R62, UR4, RZ ;  /* 0x000000043e187c10 */ /* 0x008fe4000ff3e0ff */
[----:B------:R-:W-:-:S02]  /*d0a0*/  MOV R54, R8 ;  /* 0x0000000800367202 */ /* 0x000fc40000000f00 */
[----:B------:R-:W-:Y:S02]  /*d0b0*/  F2FP.BF16.F32.PACK_AB R4, R51, R52 ;  /* 0x000000343304723e */ /* 0x000fe400000010ff */
[----:B------:R-:W-:Y:S02]  /*d0c0*/  F2FP.BF16.F32.PACK_AB R5, R49, R50 ;  /* 0x000000323105723e */ /* 0x000fe400000010ff */
[----:B------:R-:W-:Y:S02]  /*d0d0*/  F2FP.BF16.F32.PACK_AB R6, R47, R48 ;  /* 0x000000302f06723e */ /* 0x000fe400000010ff */
[----:B------:R-:W-:Y:S02]  /*d0e0*/  F2FP.BF16.F32.PACK_AB R7, R45, R46 ;  /* 0x0000002e2d07723e */ /* 0x000fe400000010ff */
[----:B------:R-:W-:Y:S02]  /*d0f0*/  F2FP.BF16.F32.PACK_AB R8, R43, R44 ;  /* 0x0000002c2b08723e */ /* 0x000fe400000010ff */
[----:B------:R-:W-:-:S02]  /*d100*/  F2FP.BF16.F32.PACK_AB R9, R41, R42 ;  /* 0x0000002a2909723e */ /* 0x000fc400000010ff */
[----:B0-----:R-:W-:Y:S02]  /*d110*/  F2FP.BF16.F32.PACK_AB R10, R39, R40 ;  /* 0x00000028270a723e */ /* 0x001fe400000010ff */
[----:B------:R-:W-:Y:S02]  /*d120*/  F2FP.BF16.F32.PACK_AB R11, R37, R38 ;  /* 0x00000026250b723e */ /* 0x000fe400000010ff */
[----:B------:R-:W-:Y:S02]  /*d130*/  F2FP.BF16.F32.PACK_AB R12, R31, R36 ;  /* 0x000000241f0c723e */ /* 0x000fe400000010ff */
[----:B------:R-:W-:Y:S02]  /*d140*/  F2FP.BF16.F32.PACK_AB R13, R29, R30 ;  /* 0x0000001e1d0d723e */ /* 0x000fe400000010ff */
[----:B------:R-:W-:Y:S02]  /*d150*/  F2FP.BF16.F32.PACK_AB R14, R26, R27 ;  /* 0x0000001b1a0e723e */ /* 0x000fe400000010ff */
[----:B------:R-:W-:-:S02]  /*d160*/  F2FP.BF16.F32.PACK_AB R15, R119, R0 ;  /* 0x00000000770f723e */ /* 0x000fc400000010ff */
[----:B------:R-:W-:Y:S02]  /*d170*/  ISETP.NE.AND.EX P0, PT, RZ, UR5, PT, P0 ;  /* 0x00000005ff007c0c */ /* 0x000fe4000bf05300 */
[----:B----4-:R-:W-:Y:S01]  /*d180*/  IADD3.X R25, R61, UR5, RZ, P1, !PT ;  /* 0x000000053d197c10 */ /* 0x010fe20008ffe4ff */
[----:B------:R-:W-:Y:S01]  /*d190*/  ULDC.64 UR4, c[0x0][0xc08] ;  /* 0x0003020000047ab9 */ /* 0x000fe20000000a00 */
[----:B------:R0:W-:Y:S01]  /*d1a0*/  STSM.16.M88.4 [R54], R4 ;  /* 0x0000000436007844 */ /* 0x0001e20000000200 */
[----:B------:R-:W-:Y:S01]  /*d1b0*/  ISETP.NE.U32.AND P1, PT, RZ, UR4, PT ;  /* 0x00000004ff007c0c */ /* 0x000fe2000bf25070 */
[----:B------:R-:W1:Y:S02]  /*d1c0*/  LDC R0, c[0x0][0xbe8] ;  /* 0x0002fa00ff007b82 */ /* 0x000e640000000800 */
[----:B------:R2:W-:Y:S01]  /*d1d0*/  STSM.16.M88.4 [R53], R8 ;  /* 0x0000000835007844 */ /* 0x0005e20000000200 */
[----:B------:R-:W-:-:S03]  /*d1e0*/  ISETP.NE.AND.EX P1, PT, RZ, UR5, PT, P1 ;  /* 0x00000005ff007c0c */ /* 0x000fc6000bf25310 */
[----:B------:R3:W-:Y:S01]  /*d1f0*/  STSM.16.M88.4 [R32], R12 ;  /* 0x0000000c20007844 */ /* 0x0007e20000000200 */
[----:B------:R-:W-:Y:S01]  /*d200*/  MOV R30, RZ ;  /* 0x000000ff001e7202 */ /* 0x000fe20000000f00 */
[----:B------:R-:W-:Y:S08]  /*d210*/  BAR.SYNC.DEFER_BLOCKING 0x1, 0x180 ;  /* 0x0046000000007b1d */ /* 0x000ff00000010000 */
[----:B0-----:R-:W-:Y:S01]  /*d220*/  @P1 IADD3 R4, P3, R62, UR4, RZ ;  /* 0x000000043e041c10 */ /* 0x001fe2000ff7e0ff */
[----:B------:R-:W-:-:S02]  /*d230*/  ULDC UR4, c[0x0][0xa88] ;  /* 0x0002a20000047ab9 */ /* 0x000fc40000000800 */
[----:B--2---:R-:W-:Y:S01]  /*d240*/  IMAD.U32 R9, RZ, RZ, UR4 ;  /* 0x00000004ff097e24 */ /* 0x004fe2000f8e00ff */
[----:B------:R-:W-:Y:S01]  /*d250*/  @P1 IADD3.X R5, R61, UR5, RZ, P3, !PT ;  /* 0x000000053d051c10 */ /* 0x000fe20009ffe4ff */
[----:B------:R0:W5:Y:S04]  /*d260*/  @P0 LDG.E R30, desc[UR42][R24.64] ;  /* 0x0000002a181e0981 */ /* 0x000168000c1e1900 */
[----:B------:R0:W5:Y:S01]  /*d270*/  @P1 LDG.E R9, desc[UR42][R4.64] ;  /* 0x0000002a04091981 */ /* 0x000162000c1e1900 */
[----:B-1----:R-:W-:-:S13]  /*d280*/  ISETP.NE.AND P2, PT, R0, 0x1, PT ;  /* 0x000000010000780c */ /* 0x002fda0003f45270 */
[----:B------:R-:W1:Y:S08]  /*d290*/  @P2 LDC R6, c[0x0][0xbec] ;  /* 0x0002fb00ff062b82 */ /* 0x000e700000000800 */
[----:B------:R-:W2:Y:S01]  /*d2a0*/  @P2 LDC R27, c[0x0][0xbf0] ;  /* 0x0002fc00ff1b2b82 */ /* 0x000ea20000000800 */
[----:B---3--:R-:W-:Y:S01]  /*d2b0*/  IMAD R15, R58, 0xc0, R60 ;  /* 0x000000c03a0f7824 */ /* 0x008fe200078e023c */
[----:B0-----:R-:W-:Y:S06]  /*d2c0*/  @P1 BRA `(.L_x_13316) ;  /* 0x0000000000101947 */ /* 0x001fec0003800000 */
[----:B------:R-:W-:Y:S05]  /*d2d0*/  @!P0 BRA `(.L_x_13316) ;  /* 0x00000000000c8947 */ /* 0x000fea0003800000 */
[----:B------:R-:W3:Y:S04]  /*d2e0*/  LDG.E R4, desc[UR42][R24.64] ;  /* 0x0000002a18047981 */ /* 0x000ee8000c1e1900 */
[----:B-----5:R-:W3:Y:S02]  /*d2f0*/  LDG.E R9, desc[UR42][R24.64+0x4] ;  /* 0x0000042a18097981 */ /* 0x020ee4000c1e1900 */
[----:B---3--:R-:W-:-:S07]  /*d300*/  IMAD.IADD R9, R9, 0x1, -R4 ;  /* 0x0000000109097824 */ /* 0x008fce00078e0a04 */
.L_x_13316:
[----:B------:R-:W3:Y:S01]  /*d310*/  LDL.LU R10, [R1+0x44] ;  /* 0x00004400010a7983 */ /* 0x000ee20000300800 */
[----:B-1----:R-:W-:Y:S01]  /*d320*/  @P2 IMAD.HI.U32 R4, R15, R6, RZ ;  /* 0x000000060f042227 */ /* 0x002fe200078e00ff */
[----:B------:R-:W-:Y:S01]  /*d330*/  ULDC.64 UR4, c[0x0][0xb90] ;  /* 0x0002e40000047ab9 */ /* 0x000fe20000000a00 */
[----:B-----5:R-:W-:Y:S01]  /*d340*/  SHF.R.S32.HI R31, RZ, 0x1f, R30 ;  /* 0x0000001fff1f7819 */ /* 0x020fe2000001141e */
[----:B------:R-:W4:Y:S01]  /*d350*/  LDL.LU R8, [R1+0x38] ;  /* 0x0000380001087983 */ /* 0x000f220000300800 */
[----:B------:R-:W0:Y:S01]  /*d360*/  S2R R24, SR_TID.X ;  /* 0x0000000000187919 */ /* 0x000e220000002100 */
[----:B------:R-:W-:Y:S01]  /*d370*/  IMAD.MOV.U32 R7, RZ, RZ, R15 ;  /* 0x000000ffff077224 */ /* 0x000fe200078e000f */
[----:B------:R-:W1:Y:S01]  /*d380*/  @P2 LDC R41, c[0x0][0xbec] ;  /* 0x0002fb00ff292b82 */ /* 0x000e620000000800 */
[----:B------:R-:W4:Y:S04]  /*d390*/  LDL.LU R42, [R1+0x28] ;  /* 0x00002800012a7983 */ /* 0x000f280000300800 */
[----:B------:R-:W4:Y:S04]  /*d3a0*/  LDL R12, [R1+0x58] ;  /* 0x00005800010c7983 */ /* 0x000f280000100800 */
[----:B------:R-:W4:Y:S01]  /*d3b0*/  LDL R40, [R1+0x40] ;  /* 0x0000400001287983 */ /* 0x000f220000100800 */
[----:B--2---:R-:W-:-:S05]  /*d3c0*/  @P2 SHF.R.U32.HI R7, RZ, R27, R4 ;  /* 0x0000001bff072219 */ /* 0x004fca0000011604 */
[----:B------:R-:W-:Y:S01]  /*d3d0*/  IMAD.MOV R13, RZ, RZ, -R7 ;  /* 0x000000ffff0d7224 */ /* 0x000fe200078e0a07 */
[C---:B0-----:R-:W-:Y:S01]  /*d3e0*/  IADD3 R25, R24.reuse, -0x80, RZ ;  /* 0xffffff8018197810 */ /* 0x041fe20007ffe0ff */
[----:B------:R-:W-:-:S03]  /*d3f0*/  VIADD R44, R24, 0xffffff80 ;  /* 0xffffff80182c7836 */ /* 0x000fc60000000000 */
[----:B------:R-:W-:-:S04]  /*d400*/  SHF.R.S32.HI R24, RZ, 0x1f, R25 ;  /* 0x0000001fff187819 */ /* 0x000fc80000011419 */
[----:B------:R-:W-:Y:S02]  /*d410*/  LEA.HI R24, R24, R25, RZ, 0x7 ;  /* 0x0000001918187211 */ /* 0x000fe400078f38ff */
[----:B------:R-:W-:Y:S02]  /*d420*/  SHF.R.S32.HI R38, RZ, 0x1f, R44 ;  /* 0x0000001fff267819 */ /* 0x000fe4000001142c */
[----:B------:R-:W-:Y:S02]  /*d430*/  LOP3.LUT R24, R24, 0xffffff80, RZ, 0xc0, !PT ;  /* 0xffffff8018187812 */ /* 0x000fe400078ec0ff */
[----:B------:R-:W-:-:S03]  /*d440*/  LEA.HI R38, R38, R44, RZ, 0x3 ;  /* 0x0000002c26267211 */ /* 0x000fc600078f18ff */
[----:B------:R-:W-:Y:S01]  /*d450*/  IMAD.IADD R24, R25, 0x1, -R24 ;  /* 0x0000000119187824 */ /* 0x000fe200078e0a18 */
[----:B------:R-:W-:Y:S01]  /*d460*/  SHF.R.S32.HI R38, RZ, 0x3, R38 ;  /* 0x00000003ff267819 */ /* 0x000fe20000011426 */
[----:B------:R-:W-:Y:S01]  /*d470*/  IMAD R39, R9, R0, RZ ;  /* 0x0000000009277224 */ /* 0x000fe200078e02ff */
[----:B---3--:R-:W-:Y:S02]  /*d480*/  SEL R32, R10, RZ, !P0 ;  /* 0x000000ff0a207207 */ /* 0x008fe40004000000 */
[----:B----4-:R-:W-:Y:S02]  /*d490*/  SEL R37, R8, RZ, !P0 ;  /* 0x000000ff08257207 */ /* 0x010fe40004000000 */
[----:B------:R-:W-:Y:S01]  /*d4a0*/  SHF.R.S32.HI R36, RZ, 0x1f, R42 ;  /* 0x0000001fff247819 */ /* 0x000fe2000001142a */
[----:B------:R-:W-:-:S04]  /*d4b0*/  IMAD.WIDE.U32 R4, R42, UR4, R30 ;  /* 0x000000042a047c25 */ /* 0x000fc8000f8e001e */
[----:B------:R-:W-:-:S04]  /*d4c0*/  IMAD R6, R36, UR4, RZ ;  /* 0x0000000424067c24 */ /* 0x000fc8000f8e02ff */
[----:B------:R-:W-:Y:S01]  /*d4d0*/  IMAD R11, R42, UR5, R6 ;  /* 0x000000052a0b7c24 */ /* 0x000fe2000f8e0206 */
[----:B------:R-:W-:-:S03]  /*d4e0*/  ULDC.64 UR4, c[0x0][0xb98] ;  /* 0x0002e60000047ab9 */ /* 0x000fc60000000a00 */
[----:B------:R-:W-:Y:S02]  /*d4f0*/  IMAD.IADD R5, R5, 0x1, R11 ;  /* 0x0000000105057824 */ /* 0x000fe400078e020b */
[----:B------:R-:W-:Y:S02]  /*d500*/  IMAD R11, R0, R13, R15 ;  /* 0x0000000d000b7224 */ /* 0x000fe400078e020f */
[----:B------:R-:W-:Y:S02]  /*d510*/  IMAD R8, R32, UR4, RZ ;  /* 0x0000000420087c24 */ /* 0x000fe4000f8e02ff */
[C---:B------:R-:W-:Y:S01]  /*d520*/  IMAD.WIDE.U32 R4, R37.reuse, UR4, R4 ;  /* 0x0000000425047c25 */ /* 0x040fe2000f8e0004 */
[----:B------:R-:W-:Y:S02]  /*d530*/  SHF.R.S32.HI R6, RZ, 0x1f, R11 ;  /* 0x0000001fff067819 */ /* 0x000fe4000001140b */
[----:B------:R-:W-:Y:S01]  /*d540*/  SHF.R.S32.HI R13, RZ, 0x1f, R7 ;  /* 0x0000001fff0d7819 */ /* 0x000fe20000011407 */
[----:B------:R-:W-:Y:S01]  /*d550*/  IMAD R8, R37, UR5, R8 ;  /* 0x0000000525087c24 */ /* 0x000fe2000f8e0208 */
[----:B------:R-:W-:Y:S01]  /*d560*/  IADD3 R4, P0, R7, R4, RZ ;  /* 0x0000000407047210 */ /* 0x000fe20007f1e0ff */
[----:B------:R-:W-:-:S02]  /*d570*/  ULDC.64 UR4, c[0x0][0xb88] ;  /* 0x0002e20000047ab9 */ /* 0x000fc40000000a00 */
[----:B------:R-:W-:Y:S01]  /*d580*/  IMAD R6, R6, UR4, RZ ;  /* 0x0000000406067c24 */ /* 0x000fe2000f8e02ff */
[----:B------:R-:W-:-:S03]  /*d590*/  IADD3.X R5, R13, R5, R8, P0, !PT ;  /* 0x000000050d057210 */ /* 0x000fc600007fe408 */
[C---:B------:R-:W-:Y:S02]  /*d5a0*/  IMAD R7, R11.reuse, UR5, R6 ;  /* 0x000000050b077c24 */ /* 0x040fe4000f8e0206 */
[----:B------:R-:W-:Y:S01]  /*d5b0*/  IMAD.WIDE.U32 R4, R11, UR4, R4 ;  /* 0x000000040b047c25 */ /* 0x000fe2000f8e0004 */
[----:B------:R-:W-:-:S03]  /*d5c0*/  ULDC.64 UR4, c[0x0][0xb50] ;  /* 0x0002d40000047ab9 */ /* 0x000fc60000000a00 */
[----:B------:R-:W-:Y:S01]  /*d5d0*/  IMAD.IADD R5, R5, 0x1, R7 ;  /* 0x0000000105057824 */ /* 0x000fe200078e0207 */
[----:B------:R-:W-:-:S04]  /*d5e0*/  LEA R10, P0, R4, UR4, 0x2 ;  /* 0x00000004040a7c11 */ /* 0x000fc8000f8010ff */
[----:B------:R-:W-:Y:S01]  /*d5f0*/  LEA.HI.X R14, R4, UR5, R5, 0x2, P0 ;  /* 0x00000005040e7c11 */ /* 0x000fe200080f1405 */
[----:B------:R-:W-:Y:S01]  /*d600*/  SHFL.IDX PT, R6, R10, 0x1, 0x1c1f ;  /* 0x003c1f000a067f89 */ /* 0x000fe200000e0000 */
[----:B------:R-:W-:Y:S01]  /*d610*/  IMAD R12, R58, 0xc0, R12 ;  /* 0x000000c03a0c7824 */ /* 0x000fe200078e020c */
[----:B------:R-:W-:Y:S02]  /*d620*/  ULDC.64 UR4, c[0x0][0xaa0] ;  /* 0x0002a80000047ab9 */ /* 0x000fe40000000a00 */
[----:B------:R-:W-:Y:S04]  /*d630*/  SHFL.IDX PT, R4, R10, RZ, 0x1c1f ;  /* 0x001c1fff0a047589 */ /* 0x000fe800000e0000 */
[----:B------:R-:W0:Y:S04]  /*d640*/  SHFL.IDX PT, R5, R14, RZ, 0x1c1f ;  /* 0x001c1fff0e057589 */ /* 0x000e2800000e0000 */
[----:B------:R-:W2:Y:S01]  /*d650*/  SHFL.IDX PT, R7, R14, 0x1, 0x1c1f ;  /* 0x003c1f000e077f89 */ /* 0x000ea200000e0000 */
[----:B------:R-:W-:Y:S01]  /*d660*/  LOP3.LUT P0, RZ, R24, 0x3, RZ, 0xc0, !PT ;  /* 0x0000000318ff7812 */ /* 0x000fe2000780c0ff */
[----:B------:R-:W-:-:S02]  /*d670*/  VIADD R8, R12, 0x8 ;  /* 0x000000080c087836 */ /* 0x000fc40000000000 */
[----:B------:R-:W-:Y:S01]  /*d680*/  IMAD R11, R38, 0x40, R40 ;  /* 0x00000040260b7824 */ /* 0x000fe200078e0228 */
[-C--:B------:R-:W-:Y:S02]  /*d690*/  ISETP.GE.OR P1, PT, R12, R39.reuse, P0 ;  /* 0x000000270c00720c */ /* 0x080fe40000726670 */
[----:B------:R-:W-:Y:S01]  /*d6a0*/  ISETP.GE.OR P0, PT, R8, R39, P0 ;  /* 0x000000270800720c */ /* 0x000fe20000706670 */
[----:B------:R-:W-:-:S03]  /*d6b0*/  IMAD.WIDE R20, R11, 0x2, R20 ;  /* 0x000000020b147825 */ /* 0x000fc600078e0214 */
[C---:B------:R-:W-:Y:S02]  /*d6c0*/  IADD3 R13, P3, R20.reuse, 0x1800, RZ ;  /* 0x00001800140d7810 */ /* 0x040fe40007f7e0ff */
[C---:B------:R-:W-:Y:S02]  /*d6d0*/  IADD3 R25, P4, R20.reuse, 0x3000, RZ ;  /* 0x0000300014197810 */ /* 0x040fe40007f9e0ff */
[C---:B------:R-:W-:Y:S02]  /*d6e0*/  LOP3.LUT R9, R20.reuse, 0x380, RZ, 0xc0, !PT ;  /* 0x0000038014097812 */ /* 0x040fe400078ec0ff */
[----:B------:R-:W-:Y:S01]  /*d6f0*/  LOP3.LUT R12, R13, 0x380, RZ, 0xc0, !PT ;  /* 0x000003800d0c7812 */ /* 0x000fe200078ec0ff */
[----:B0-----:R-:W-:Y:S01]  /*d700*/  @!P1 ST.E desc[UR42][R4.64], R28 ;  /* 0x0000001c04009985 */ /* 0x001fe2000c10192a */
[----:B------:R-:W-:Y:S02]  /*d710*/  LOP3.LUT R24, R25, 0x380, RZ, 0xc0, !PT ;  /* 0x0000038019187812 */ /* 0x000fe400078ec0ff */
[----:B------:R-:W-:Y:S01]  /*d720*/  SHF.R.U64 R9, R9, 0x3, RZ ;  /* 0x0000000309097819 */ /* 0x000fe200000012ff */
[----:B--2---:R0:W-:Y:S01]  /*d730*/  @!P0 ST.E desc[UR42][R6.64], R3 ;  /* 0x0000000306008985 */ /* 0x0041e2000c10192a */
[----:B------:R-:W-:-:S02]  /*d740*/  IADD3 R29, P0, R20, 0x4800, RZ ;  /* 0x00004800141d7810 */ /* 0x000fc40007f1e0ff */
[----:B------:R-:W-:Y:S02]  /*d750*/  SHF.R.U64 R12, R12, 0x3, RZ ;  /* 0x000000030c0c7819 */ /* 0x000fe400000012ff */
[----:B------:R-:W-:Y:S02]  /*d760*/  SHF.R.U64 R24, R24, 0x3, RZ ;  /* 0x0000000318187819 */ /* 0x000fe400000012ff */
[----:B------:R-:W-:Y:S02]  /*d770*/  LOP3.LUT R8, R9, R20, RZ, 0x3c, !PT ;  /* 0x0000001409087212 */ /* 0x000fe400078e3cff */
[----:B------:R-:W-:Y:S01]  /*d780*/  LOP3.LUT R20, R29, 0x380, RZ, 0xc0, !PT ;  /* 0x000003801d147812 */ /* 0x000fe200078ec0ff */
[----:B0-----:R-:W-:Y:S01]  /*d790*/  IMAD R3, R31, UR4, RZ ;  /* 0x000000041f037c24 */ /* 0x001fe2000f8e02ff */
[----:B------:R-:W-:Y:S01]  /*d7a0*/  LOP3.LUT R12, R12, R13, RZ, 0x3c, !PT ;  /* 0x0000000d0c0c7212 */ /* 0x000fe200078e3cff */
[--C-:B------:R-:W-:Y:S01]  /*d7b0*/  IMAD.X R13, RZ, RZ, R21.reuse, P3 ;  /* 0x000000ffff0d7224 */ /* 0x100fe200018e0615 */
[----:B------:R-:W-:Y:S01]  /*d7c0*/  LOP3.LUT R24, R24, R25, RZ, 0x3c, !PT ;  /* 0x0000001918187212 */ /* 0x000fe200078e3cff */
[--C-:B------:R-:W-:Y:S01]  /*d7d0*/  IMAD.X R25, RZ, RZ, R21.reuse, P4 ;  /* 0x000000ffff197224 */ /* 0x100fe200020e0615 */
[----:B------:R-:W-:Y:S01]  /*d7e0*/  SHF.R.U64 R4, R20, 0x3, RZ ;  /* 0x0000000314047819 */ /* 0x000fe200000012ff */
[--C-:B------:R-:W-:Y:S01]  /*d7f0*/  IMAD.MOV.U32 R9, RZ, RZ, R21.reuse ;  /* 0x000000ffff097224 */ /* 0x100fe200078e0015 */
[----:B------:R-:W-:Y:S01]  /*d800*/  SHF.R.S32.HI R43, RZ, 0x1f, R44 ;  /* 0x0000001fff2b7819 */ /* 0x000fe2000001142c */
[----:B------:R-:W-:Y:S01]  /*d810*/  IMAD.X R5, RZ, RZ, R21, P0 ;  /* 0x000000ffff057224 */ /* 0x000fe200000e0615 */
[----:B------:R-:W2:Y:S01]  /*d820*/  LD.E.128 R12, desc[UR42][R12.64] ;  /* 0x0000002a0c0c7980 */ /* 0x000ea2000c101d00 */
[C---:B------:R-:W-:Y:S01]  /*d830*/  IMAD R3, R30.reuse, UR5, R3 ;  /* 0x000000051e037c24 */ /* 0x040fe2000f8e0203 */
[----:B------:R-:W0:Y:S01]  /*d840*/  @P2 LDC R31, c[0x0][0xbf0] ;  /* 0x0002fc00ff1f2b82 */ /* 0x000e220000000800 */
[----:B------:R-:W-:Y:S01]  /*d850*/  IMAD.WIDE.U32 R20, R30, UR4, RZ ;  /* 0x000000041e147c25 */ /* 0x000fe2000f8e00ff */
[----:B------:R-:W-:Y:S01]  /*d860*/  ULDC.64 UR4, c[0x0][0xae8] ;  /* 0x0002ba0000047ab9 */ /* 0x000fe20000000a00 */
[----:B------:R-:W-:Y:S01]  /*d870*/  LOP3.LUT R4, R4, R29, RZ, 0x3c, !PT ;  /* 0x0000001d04047212 */ /* 0x000fe200078e3cff */
[----:B------:R-:W3:Y:S01]  /*d880*/  LD.E.128 R8, desc[UR42][R8.64] ;  /* 0x0000002a08087980 */ /* 0x000ee2000c101d00 */
[----:B------:R-:W-:-:S02]  /*d890*/  IMAD.IADD R21, R21, 0x1, R3 ;  /* 0x0000000115157824 */ /* 0x000fc400078e0203 */
[----:B------:R-:W-:Y:S01]  /*d8a0*/  IMAD R28, R36, UR4, RZ ;  /* 0x00000004241c7c24 */ /* 0x000fe2000f8e02ff */
[----:B------:R-:W4:Y:S01]  /*d8b0*/  LD.E.128 R24, desc[UR42][R24.64] ;  /* 0x0000002a18187980 */ /* 0x000f22000c101d00 */
[C---:B------:R-:W-:Y:S01]  /*d8c0*/  IMAD.WIDE.U32 R20, R42.reuse, UR4, R20 ;  /* 0x000000042a147c25 */ /* 0x040fe2000f8e0014 */
[----:B------:R-:W-:Y:S02]  /*d8d0*/  LEA.HI R43, R43, R44, RZ, 0x3 ;  /* 0x0000002c2b2b7211 */ /* 0x000fe400078f18ff */
[----:B------:R-:W5:Y:S01]  /*d8e0*/  LD.E.128 R4, desc[UR42][R4.64] ;  /* 0x0000002a04047980 */ /* 0x000f62000c101d00 */
[----:B------:R-:W-:Y:S01]  /*d8f0*/  IMAD R29, R42, UR5, R28 ;  /* 0x000000052a1d7c24 */ /* 0x000fe2000f8e021c */
[----:B------:R-:W-:Y:S01]  /*d900*/  LOP3.LUT R43, R43, 0xfffffff8, RZ, 0xc0, !PT ;  /* 0xfffffff82b2b7812 */ /* 0x000fe200078ec0ff */
[----:B------:R-:W-:Y:S01]  /*d910*/  ULDC.64 UR4, c[0x0][0xaf0] ;  /* 0x0002bc0000047ab9 */ /* 0x000fe20000000a00 */
[----:B------:R-:W2:Y:S03]  /*d920*/  LDL R42, [R1+0x68] ;  /* 0x00006800012a7983 */ /* 0x000ea60000100800 */
[----:B------:R-:W-:Y:S01]  /*d930*/  IMAD.IADD R43, R44, 0x1, -R43 ;  /* 0x000000012c2b7824 */ /* 0x000fe200078e0a2b */
[----:B------:R-:W-:Y:S01]  /*d940*/  @!PT LDS RZ, [RZ] ;  /* 0x00000000fffff984 */ /* 0x000fe20000000800 */
[----:B------:R-:W-:Y:S01]  /*d950*/  @!PT LDS RZ, [RZ] ;  /* 0x00000000fffff984 */ /* 0x000fe20000000800 */
[----:B------:R-:W-:Y:S01]  /*d960*/  @!PT LDS RZ, [RZ] ;  /* 0x00000000fffff984 */ /* 0x000fe20000000800 */
[----:B------:R-:W-:Y:S01]  /*d970*/  @!PT LDS RZ, [RZ] ;  /* 0x00000000fffff984 */ /* 0x000fe20000000800 */
[----:B------:R1:W-:Y:S06]  /*d980*/  MEMBAR.ALL.CTA ;  /* 0x0000000000007992 */ /* 0x0003ec0000008000 */
[----:B-1----:R-:W1:Y:S01]  /*d990*/  FENCE.VIEW.ASYNC.S ;  /* 0x00000000000073c6 */ /* 0x002e620000000000 */
[----:B------:R-:W-:-:S04]  /*d9a0*/  IMAD R3, R43, 0x30, R38 ;  /* 0x000000302b037824 */ /* 0x000fc800078e0226 */
[----:B------:R-:W-:-:S04]  /*d9b0*/  IMAD R30, R58, 0xc0, R3 ;  /* 0x000000c03a1e7824 */ /* 0x000fc800078e0203 */
[----:B------:R-:W-:Y:S01]  /*d9c0*/  @P2 IMAD.HI.U32 R28, R30, R41, RZ ;  /* 0x000000291e1c2227 */ /* 0x000fe200078e00ff */
[----:B------:R-:W-:-:S03]  /*d9d0*/  IADD3 R21, R21, R29, RZ ;  /* 0x0000001d15157210 */ /* 0x000fc60007ffe0ff */
[----:B------:R-:W-:Y:S01]  /*d9e0*/  IMAD.MOV.U32 R3, RZ, RZ, R30 ;  /* 0x000000ffff037224 */ /* 0x000fe200078e001e */
[----:B0-----:R-:W-:Y:S01]  /*d9f0*/  @P2 SHF.R.U32.HI R3, RZ, R31, R28 ;  /* 0x0000001fff032219 */ /* 0x001fe2000001161c */
[----:B------:R-:W-:Y:S02]  /*da00*/  IMAD R29, R32, UR4, RZ ;  /* 0x00000004201d7c24 */ /* 0x000fe4000f8e02ff */
[----:B------:R-:W-:Y:S01]  /*da10*/  IMAD.WIDE.U32 R20, R37, UR4, R20 ;  /* 0x0000000425147c25 */ /* 0x000fe2000f8e0014 */
[----:B------:R-:W-:-:S03]  /*da20*/  SHF.R.S32.HI R28, RZ, 0x1f, R3 ;  /* 0x0000001fff1c7819 */ /* 0x000fc60000011403 */
[----:B------:R-:W-:Y:S01]  /*da30*/  IMAD R29, R37, UR5, R29 ;  /* 0x00000005251d7c24 */ /* 0x000fe2000f8e021d */
[----:B------:R-:W-:Y:S01]  /*da40*/  ULDC.64 UR4, c[0x0][0xae0] ;  /* 0x0002b80000047ab9 */ /* 0x000fe20000000a00 */
[----:B------:R-:W-:Y:S02]  /*da50*/  IMAD.MOV R31, RZ, RZ, -R3 ;  /* 0x000000ffff1f7224 */ /* 0x000fe400078e0a03 */
        /* <DEDUP_REMOVED lines=14> */
[----:B------:R-:W-:-:S03]  /*db40*/  ULDC UR4, c[0x0][0xac8] ;  /* 0x0002b20000047ab9 */ /* 0x000fc60000000800 */
[----:B------:R-:W-:Y:S02]  /*db50*/  LEA.HI.X R36, R20, UR5, R3, 0x1, P0 ;  /* 0x0000000514247c11 */ /* 0x000fe400080f0c03 */
[----:B-1----:R-:W0:Y:S01]  /*db60*/  SHFL.IDX PT, R20, R32, RZ, 0x181f ;  /* 0x00181fff20147589 */ /* 0x002e2200000e0000 */
[----:B------:R-:W-:-:S03]  /*db70*/  IMAD R38, R58, 0xc0, R38 ;  /* 0x000000c03a267824 */ /* 0x000fc600078e0226 */
[----:B------:R-:W1:Y:S01]  /*db80*/  SHFL.IDX PT, R28, R32, 0x1, 0x181f ;  /* 0x00381f00201c7f89 */ /* 0x000e6200000e0000 */
[----:B------:R-:W-:-:S03]  /*db90*/  ISETP.GE.AND P0, PT, R40, UR4, PT ;  /* 0x0000000428007c0c */ /* 0x000fc6000bf06270 */
[----:B------:R-:W2:Y:S04]  /*dba0*/  SHFL.IDX PT, R21, R36, RZ, 0x181f ;  /* 0x00181fff24157589 */ /* 0x000ea800000e0000 */
[----:B------:R-:W2:Y:S01]  /*dbb0*/  SHFL.IDX PT, R30, R32, 0x2, 0x181f ;  /* 0x00581f00201e7f89 */ /* 0x000ea200000e0000 */
[----:B------:R-:W-:-:S03]  /*dbc0*/  VIADD R0, R38, 0x30 ;  /* 0x0000003026007836 */ /* 0x000fc60000000000 */
[----:B------:R-:W2:Y:S01]  /*dbd0*/  SHFL.IDX PT, R29, R36, 0x1, 0x181f ;  /* 0x00381f00241d7f89 */ /* 0x000ea200000e0000 */
[CC--:B------:R-:W-:Y:S01]  /*dbe0*/  ISETP.GE.OR P3, PT, R38.reuse, R39.reuse, P0 ;  /* 0x000000272600720c */ /* 0x0c0fe20000766670 */
[----:B------:R-:W-:Y:S02]  /*dbf0*/  VIADD R3, R38, 0x60 ;  /* 0x0000006026037836 */ /* 0x000fe40000000000 */
[----:B------:R-:W2:Y:S01]  /*dc00*/  SHFL.IDX PT, R31, R36, 0x2, 0x181f ;  /* 0x00581f00241f7f89 */ /* 0x000ea200000e0000 */
[-C--:B------:R-:W-:Y:S02]  /*dc10*/  ISETP.GE.OR P2, PT, R0, R39.reuse, P0 ;  /* 0x000000270000720c */ /* 0x080fe40000746670 */
[----:B------:R-:W-:Y:S01]  /*dc20*/  ISETP.GE.OR P1, PT, R3, R39, P0 ;  /* 0x000000270300720c */ /* 0x000fe20000726670 */
[----:B------:R-:W-:-:S06]  /*dc30*/  VIADD R0, R18, 0x16820 ;  /* 0x0001682012007836 */ /* 0x000fcc0000000000 */
[----:B0-----:R-:W-:-:S04]  /*dc40*/  @!P3 LEA R20, P5, R40, R20, 0x1 ;  /* 0x000000142814b211 */ /* 0x001fc800078a08ff */
[----:B-1----:R-:W-:Y:S02]  /*dc50*/  @!P2 LEA R28, P4, R40, R28, 0x1 ;  /* 0x0000001c281ca211 */ /* 0x002fe400078808ff */
[----:B------:R-:W-:-:S04]  /*dc60*/  PRMT R0, RZ, 0x654, R0 ;  /* 0x00000654ff007816 */ /* 0x000fc80000000000 */
[----:B------:R0:W-:Y:S02]  /*dc70*/  SYNCS.ARRIVE.TRANS64.RED.A1T0 RZ, [R0+URZ], RZ ;  /* 0x000000ff00ff79a7 */ /* 0x0001e4000810043f */
[----:B0-----:R-:W-:-:S04]  /*dc80*/  IADD3 R0, R38, 0x90, RZ ;  /* 0x0000009026007810 */ /* 0x001fc80007ffe0ff */
[----:B------:R-:W-:Y:S01]  /*dc90*/  ISETP.GE.OR P0, PT, R0, R39, P0 ;  /* 0x000000270000720c */ /* 0x000fe20000706670 */
[----:B------:R-:W0:Y:S04]  /*dca0*/  SHFL.IDX PT, R32, R32, 0x3, 0x181f ;  /* 0x00781f0020207f89 */ /* 0x000e2800000e0000 */
[----:B------:R-:W1:Y:S01]  /*dcb0*/  SHFL.IDX PT, R36, R36, 0x3, 0x181f ;  /* 0x00781f0024247f89 */ /* 0x000e6200000e0000 */
[C-C-:B--2---:R-:W-:Y:S02]  /*dcc0*/  @!P3 LEA.HI.X R21, R40.reuse, R21, R42.reuse, 0x1, P5 ;  /* 0x000000152815b211 */ /* 0x144fe400028f0c2a */
[C---:B------:R-:W-:Y:S02]  /*dcd0*/  @!P1 LEA R30, P5, R40.reuse, R30, 0x1 ;  /* 0x0000001e281e9211 */ /* 0x040fe400078a08ff */
[----:B------:R-:W-:-:S02]  /*dce0*/  @!P2 LEA.HI.X R29, R40, R29, R42, 0x1, P4 ;  /* 0x0000001d281da211 */ /* 0x000fc400020f0c2a */
[----:B------:R-:W-:Y:S01]  /*dcf0*/  @!P1 LEA.HI.X R31, R40, R31, R42, 0x1, P5 ;  /* 0x0000001f281f9211 */ /* 0x000fe200028f0c2a */
[----:B---3--:R2:W-:Y:S04]  /*dd00*/  @!P3 ST.E.128 desc[UR42][R20.64], R8 ;  /* 0x000000081400b985 */ /* 0x0085e8000c101d2a */
[----:B------:R2:W-:Y:S04]  /*dd10*/  @!P2 ST.E.128 desc[UR42][R28.64], R12 ;  /* 0x0000000c1c00a985 */ /* 0x0005e8000c101d2a */
[----:B----4-:R2:W-:Y:S01]  /*dd20*/  @!P1 ST.E.128 desc[UR42][R30.64], R24 ;  /* 0x000000181e009985 */ /* 0x0105e2000c101d2a */
[----:B01----:R-:W-:Y:S05]  /*dd30*/  @P0 BRA `(.L_x_13317) ;  /* 0x0000000800980947 */ /* 0x003fea0003800000 */
[----:B--2---:R-:W-:-:S04]  /*dd40*/  LEA R8, P0, R40, R32, 0x1 ;  /* 0x0000002028087211 */ /* 0x004fc800078008ff */
[----:B------:R-:W-:-:S05]  /*dd50*/  LEA.HI.X R9, R40, R36, R42, 0x1, P0 ;  /* 0x0000002428097211 */ /* 0x000fca00000f0c2a */
[----:B-----5:R0:W-:Y:S01]  /*dd60*/  ST.E.128 desc[UR42][R8.64], R4 ;  /* 0x0000000408007985 */ /* 0x0201e2000c101d2a */
[----:B------:R-:W-:Y:S05]  /*dd70*/  BRA `(.L_x_13317) ;  /* 0x0000000800887947 */ /* 0x000fea0003800000 */
.L_x_13315:
        /* <DEDUP_REMOVED lines=29> */
.L_x_13318:
[----:B------:R-:W2:Y:S04]  /*df50*/  LDL.LU R4, [R1+0x38] ;  /* 0x0000380001047983 */ /* 0x000ea80000300800 */
[----:B------:R-:W3:Y:S04]  /*df60*/  LDL.LU R3, [R1+0x44] ;  /* 0x0000440001037983 */ /* 0x000ee80000300800 */
[----:B-----5:R-:W4:Y:S04]  /*df70*/  LDL R24, [R1+0x28] ;  /* 0x0000280001187983 */ /* 0x020f280000100800 */
[----:B------:R0:W5:Y:S01]  /*df80*/  LDL R28, [R1+0x3c] ;  /* 0x00003c00011c7983 */ /* 0x0001620000100800 */
[----:B------:R-:W-:Y:S01]  /*df90*/  BSSY B1, `(.L_x_13319) ;  /* 0x000002d000017945 */ /* 0x000fe20003800000 */
[----:B------:R-:W-:-:S02]  /*dfa0*/  SHF.R.S32.HI R11, RZ, 0x1f, R0 ;  /* 0x0000001fff0b7819 */ /* 0x000fc40000011400 */
[----:B--2---:R-:W-:Y:S02]  /*dfb0*/  SEL R13, R4, RZ, !P0 ;  /* 0x000000ff040d7207 */ /* 0x004fe40004000000 */
[----:B---3--:R-:W-:Y:S02]  /*dfc0*/  SEL R12, R3, RZ, !P0 ;  /* 0x000000ff030c7207 */ /* 0x008fe40004000000 */
[----:B----4-:R-:W-:Y:S01]  /*dfd0*/  SHF.R.S32.HI R10, RZ, 0x1f, R24 ;  /* 0x0000001fff0a7819 */ /* 0x010fe20000011418 */
[----:B0-----:R-:W-:Y:S06]  /*dfe0*/  @P3 BRA `(.L_x_13320) ;  /* 0x00000000009c3947 */ /* 0x001fec0003800000 */
[----:B------:R-:W0:Y:S01]  /*dff0*/  LDC R14, c[0x0][0xbe8] ;  /* 0x0002fa00ff0e7b82 */ /* 0x000e220000000800 */
[----:B-----5:R-:W-:-:S04]  /*e000*/  IMAD R3, R28, 0xc0, R9 ;  /* 0x000000c01c037824 */ /* 0x020fc800078e0209 */
        /* <DEDUP_REMOVED lines=9> */
[C---:B------:R-:W-:Y:S02]  /*e0a0*/  IMAD R7, R24.reuse, UR5, R7 ;  /* 0x0000000518077c24 */ /* 0x040fe4000f8e0207 */
[----:B------:R-:W-:Y:S01]  /*e0b0*/  IMAD.WIDE.U32 R4, R24, UR4, R4 ;  /* 0x0000000418047c25 */ /* 0x000fe2000f8e0004 */
[----:B------:R-:W-:-:S02]  /*e0c0*/  ULDC.64 UR4, c[0x0][0xb98] ;  /* 0x0002e60000047ab9 */ /* 0x000fc40000000a00 */
[----:B------:R-:W0:Y:S01]  /*e0d0*/  @P0 LDC R6, c[0x0][0xbec] ;  /* 0x0002fb00ff060b82 */ /* 0x000e220000000800 */
[----:B------:R-:W-:Y:S01]  /*e0e0*/  IMAD.MOV.U32 R3, RZ, RZ, R9 ;  /* 0x000000ffff037224 */ /* 0x000fe200078e0009 */
[----:B------:R-:W-:-:S03]  /*e0f0*/  IADD3 R5, R5, R7, RZ ;  /* 0x0000000705057210 */ /* 0x000fc60007ffe0ff */
[----:B------:R-:W-:-:S03]  /*e100*/  IMAD.WIDE.U32 R4, R13, UR4, R4 ;  /* 0x000000040d047c25 */ /* 0x000fc6000f8e0004 */
[----:B------:R-:W2:Y:S01]  /*e110*/  @P0 LDC R15, c[0x0][0xbf0] ;  /* 0x0002fc00ff0f0b82 */ /* 0x000ea20000000800 */
        /* <DEDUP_REMOVED lines=20> */
.L_x_13320:
[----:B------:R-:W-:Y:S05]  /*e260*/  BSYNC B1 ;  /* 0x0000000000017941 */ /* 0x000fea0003800000 */
.L_x_13319:
[----:B0-----:R-:W2:Y:S04]  /*e270*/  LDL R6, [R1+0x40] ;  /* 0x0000400001067983 */ /* 0x001ea80000100800 */
[----:B------:R-:W3:Y:S01]  /*e280*/  LDL R14, [R1+0x68] ;  /* 0x00006800010e7983 */ /* 0x000ee20000100800 */
[--C-:B------:R-:W-:Y:S01]  /*e290*/  SHF.R.S32.HI R7, RZ, 0x1f, R26.reuse ;  /* 0x0000001fff077819 */ /* 0x100fe2000001141a */
[----:B------:R-:W-:Y:S01]  /*e2a0*/  ULDC.64 UR4, c[0x0][0xaa0] ;  /* 0x0002a80000047ab9 */ /* 0x000fe20000000a00 */
[----:B------:R-:W-:Y:S01]  /*e2b0*/  SHF.R.S32.HI R29, RZ, 0x1f, R26 ;  /* 0x0000001fff1d7819 */ /* 0x000fe2000001141a */
[----:B------:R-:W-:Y:S01]  /*e2c0*/  IMAD R3, R11, UR4, RZ ;  /* 0x000000040b037c24 */ /* 0x000fe2000f8e02ff */
[-C--:B------:R-:W-:Y:S01]  /*e2d0*/  LEA.HI R7, R7, R26.reuse, RZ, 0x3 ;  /* 0x0000001a07077211 */ /* 0x080fe200078f18ff */
[C---:B------:R-:W-:Y:S01]  /*e2e0*/  IMAD.WIDE.U32 R4, R0.reuse, UR4, RZ ;  /* 0x0000000400047c25 */ /* 0x040fe2000f8e00ff */
[----:B------:R-:W-:Y:S01]  /*e2f0*/  LEA.HI R29, R29, R26, RZ, 0x3 ;  /* 0x0000001a1d1d7211 */ /* 0x000fe200078f18ff */
[----:B------:R-:W-:Y:S01]  /*e300*/  ULDC.64 UR6, c[0x0][0xa80] ;  /* 0x0002a00000067ab9 */ /* 0x000fe20000000a00 */
[----:B------:R-:W-:Y:S01]  /*e310*/  LOP3.LUT R7, R7, 0xfffffff8, RZ, 0xc0, !PT ;  /* 0xfffffff807077812 */ /* 0x000fe200078ec0ff */
[----:B------:R-:W-:Y:S01]  /*e320*/  IMAD R3, R0, UR5, R3 ;  /* 0x0000000500037c24 */ /* 0x000fe2000f8e0203 */
[----:B------:R-:W-:Y:S01]  /*e330*/  SHF.R.S32.HI R29, RZ, 0x3, R29 ;  /* 0x00000003ff1d7819 */ /* 0x000fe2000001141d */
[----:B------:R-:W-:-:S02]  /*e340*/  ULDC.64 UR4, c[0x0][0xae8] ;  /* 0x0002ba0000047ab9 */ /* 0x000fc40000000a00 */
[----:B------:R-:W-:Y:S02]  /*e350*/  IMAD.IADD R7, R26, 0x1, -R7 ;  /* 0x000000011a077824 */ /* 0x000fe400078e0a07 */
[----:B------:R-:W-:Y:S02]  /*e360*/  IMAD.IADD R5, R5, 0x1, R3 ;  /* 0x0000000105057824 */ /* 0x000fe400078e0203 */
[----:B------:R-:W-:Y:S02]  /*e370*/  IMAD R0, R7, 0x30, R29 ;  /* 0x0000003007007824 */ /* 0x000fe400078e021d */
[----:B------:R-:W-:-:S04]  /*e380*/  IMAD.WIDE.U32 R4, R24, UR4, R4 ;  /* 0x0000000418047c25 */ /* 0x000fc8000f8e0004 */
[----:B-----5:R-:W-:-:S04]  /*e390*/  IMAD R9, R28, 0xc0, R0 ;  /* 0x000000c01c097824 */ /* 0x020fc800078e0200 */
[----:B------:R-:W-:-:S04]  /*e3a0*/  @P2 IMAD.HI.U32 R0, R9, R20, RZ ;  /* 0x0000001409002227 */ /* 0x000fc800078e00ff */
[----:B------:R-:W-:Y:S01]  /*e3b0*/  IMAD.MOV.U32 R3, RZ, RZ, R9 ;  /* 0x000000ffff037224 */ /* 0x000fe200078e0009 */
[----:B------:R-:W-:-:S04]  /*e3c0*/  @P2 SHF.R.U32.HI R3, RZ, R21, R0 ;  /* 0x00000015ff032219 */ /* 0x000fc80000011600 */
[----:B------:R-:W-:Y:S01]  /*e3d0*/  SHF.R.S32.HI R0, RZ, 0x1f, R3 ;  /* 0x0000001fff007819 */ /* 0x000fe20000011403 */
[----:B--2---:R-:W-:Y:S02]  /*e3e0*/  IMAD.MOV.U32 R26, RZ, RZ, R6 ;  /* 0x000000ffff1a7224 */ /* 0x004fe400078e0006 */
[----:B------:R-:W-:Y:S02]  /*e3f0*/  IMAD R6, R10, UR4, RZ ;  /* 0x000000040a067c24 */ /* 0x000fe4000f8e02ff */
[----:B---3--:R-:W-:Y:S02]  /*e400*/  IMAD.MOV.U32 R27, RZ, RZ, R14 ;  /* 0x000000ffff1b7224 */ /* 0x008fe400078e000e */
[----:B------:R-:W-:Y:S01]  /*e410*/  IMAD R7, R24, UR5, R6 ;  /* 0x0000000518077c24 */ /* 0x000fe2000f8e0206 */
[----:B------:R-:W-:Y:S02]  /*e420*/  ULDC.64 UR4, c[0x0][0xaf0] ;  /* 0x0002bc0000047ab9 */ /* 0x000fe40000000a00 */
[----:B------:R-:W-:-:S02]  /*e430*/  IMAD R6, R12, UR4, RZ ;  /* 0x000000040c067c24 */ /* 0x000fc4000f8e02ff */
[----:B------:R-:W-:Y:S02]  /*e440*/  IADD3 R5, R5, R7, RZ ;  /* 0x0000000705057210 */ /* 0x000fe40007ffe0ff */
[C---:B------:R-:W-:Y:S02]  /*e450*/  IMAD R7, R13.reuse, UR5, R6 ;  /* 0x000000050d077c24 */ /* 0x040fe4000f8e0206 */
[----:B------:R-:W-:Y:S02]  /*e460*/  IMAD.MOV R6, RZ, RZ, -R3 ;  /* 0x000000ffff067224 */ /* 0x000fe400078e0a03 */
[----:B------:R-:W-:Y:S01]  /*e470*/  IMAD.WIDE.U32 R4, R13, UR4, R4 ;  /* 0x000000040d047c25 */ /* 0x000fe2000f8e0004 */
[----:B------:R-:W-:-:S03]  /*e480*/  ULDC.64 UR4, c[0x0][0xae0] ;  /* 0x0002b80000047ab9 */ /* 0x000fc60000000a00 */
        /* <DEDUP_REMOVED lines=9> */
[C---:B------:R-:W-:Y:S01]  /*e520*/  IMAD.WIDE.U32 R20, R7.reuse, UR4, R4 ;  /* 0x0000000407147c25 */ /* 0x040fe2000f8e0004 */
[----:B------:R-:W-:Y:S02]  /*e530*/  ULDC UR4, c[0x0][0xac8] ;  /* 0x0002b20000047ab9 */ /* 0x000fe40000000800 */
[----:B------:R-:W-:Y:S01]  /*e540*/  ISETP.GE.AND P0, PT, R26, UR4, PT ;  /* 0x000000041a007c0c */ /* 0x000fe2000bf06270 */
[----:B------:R-:W-:Y:S01]  /*e550*/  IMAD R3, R7, UR5, R0 ;  /* 0x0000000507037c24 */ /* 0x000fe2000f8e0200 */
[----:B------:R-:W-:Y:S01]  /*e560*/  LEA R7, P1, R20, UR6, 0x1 ;  /* 0x0000000614077c11 */ /* 0x000fe2000f8208ff */
[----:B------:R-:W-:-:S02]  /*e570*/  UMOV UR4, 0xffffffff ;  /* 0xffffffff00047882 */ /* 0x000fc40000000000 */
[----:B------:R-:W-:-:S05]  /*e580*/  IMAD.IADD R3, R21, 0x1, R3 ;  /* 0x0000000115037824 */ /* 0x000fca00078e0203 */
[----:B------:R-:W-:Y:S01]  /*e590*/  LEA.HI.X R20, R20, UR7, R3, 0x1, P1 ;  /* 0x0000000714147c11 */ /* 0x000fe200088f0c03 */
[----:B------:R-:W-:Y:S06]  /*e5a0*/  BRA.DIV UR4, `(.L_x_13321) ;  /* 0x0000007604e47947 */ /* 0x000fec000b800000 */
[----:B------:R-:W0:Y:S01]  /*e5b0*/  SHFL.IDX PT, R3, R7, RZ, 0x181f ;  /* 0x00181fff07037589 */ /* 0x000e2200000e0000 */
[----:B------:R-:W-:Y:S02]  /*e5c0*/  IMAD R21, R8, R25, RZ ;  /* 0x0000001908157224 */ /* 0x000fe400078e02ff */
[----:B------:R-:W-:Y:S01]  /*e5d0*/  IMAD R24, R28, 0xc0, R29 ;  /* 0x000000c01c187824 */ /* 0x000fe200078e021d */
[----:B------:R-:W2:Y:S03]  /*e5e0*/  SHFL.IDX PT, R0, R20, RZ, 0x181f ;  /* 0x00181fff14007589 */ /* 0x000ea600000e0000 */
[C---:B------:R-:W-:Y:S01]  /*e5f0*/  VIADD R8, R24.reuse, 0x30 ;  /* 0x0000003018087836 */ /* 0x040fe20000000000 */
[----:B------:R-:W3:Y:S01]  /*e600*/  SHFL.IDX PT, R5, R7, 0x1, 0x181f ;  /* 0x00381f0007057f89 */ /* 0x000ee200000e0000 */
[C---:B------:R-:W-:Y:S01]  /*e610*/  ISETP.GE.OR P2, PT, R24.reuse, R21, P0 ;  /* 0x000000151800720c */ /* 0x040fe20000746670 */
[----:B------:R-:W-:-:S02]  /*e620*/  VIADD R10, R24, 0x60 ;  /* 0x00000060180a7836 */ /* 0x000fc40000000000 */
[----:B------:R-:W4:Y:S01]  /*e630*/  SHFL.IDX PT, R14, R7, 0x2, 0x181f ;  /* 0x00581f00070e7f89 */ /* 0x000f2200000e0000 */
[-C--:B------:R-:W-:Y:S02]  /*e640*/  ISETP.GE.OR P3, PT, R8, R21.reuse, P0 ;  /* 0x000000150800720c */ /* 0x080fe40000766670 */
[----:B------:R-:W-:Y:S01]  /*e650*/  ISETP.GE.OR P4, PT, R10, R21, P0 ;  /* 0x000000150a00720c */ /* 0x000fe20000786670 */
[----:B------:R-:W5:Y:S04]  /*e660*/  SHFL.IDX PT, R4, R20, 0x1, 0x181f ;  /* 0x00381f0014047f89 */ /* 0x000f6800000e0000 */
[----:B------:R-:W1:Y:S02]  /*e670*/  SHFL.IDX PT, R6, R20, 0x2, 0x181f ;  /* 0x00581f0014067f89 */ /* 0x000e6400000e0000 */
[----:B0-----:R-:W-:-:S04]  /*e680*/  @!P2 LEA R10, P5, R26, R3, 0x1 ;  /* 0x000000031a0aa211 */ /* 0x001fc800078a08ff */
[C---:B--2---:R-:W-:Y:S02]  /*e690*/  @!P2 LEA.HI.X R3, R26.reuse, R0, R27, 0x1, P5 ;  /* 0x000000001a03a211 */ /* 0x044fe400028f0c1b */
[----:B------:R0:W2:Y:S01]  /*e6a0*/  SHFL.IDX PT, R0, R20, 0x3, 0x181f ;  /* 0x00781f0014007f89 */ /* 0x0000a200000e0000 */
[C---:B---3--:R-:W-:Y:S02]  /*e6b0*/  @!P3 LEA R8, P1, R26.reuse, R5, 0x1 ;  /* 0x000000051a08b211 */ /* 0x048fe400078208ff */
[----:B------:R-:W-:Y:S01]  /*e6c0*/  @!P2 IMAD.MOV.U32 R11, RZ, RZ, R3 ;  /* 0x000000ffff0ba224 */ /* 0x000fe200078e0003 */
[----:B----4-:R-:W-:-:S04]  /*e6d0*/  @!P4 LEA R25, P5, R26, R14, 0x1 ;  /* 0x0000000e1a19c211 */ /* 0x010fc800078a08ff */
[----:B------:R0:W-:Y:S01]  /*e6e0*/  @!P2 ST.E.128 desc[UR42][R10.64], RZ ;  /* 0x000000ff0a00a985 */ /* 0x0001e2000c101d2a */
[C---:B-----5:R-:W-:Y:S01]  /*e6f0*/  @!P3 LEA.HI.X R9, R26.reuse, R4, R27, 0x1, P1 ;  /* 0x000000041a09b211 */ /* 0x060fe200008f0c1b */
[----:B------:R-:W-:Y:S02]  /*e700*/  @!P4 IMAD.MOV.U32 R4, RZ, RZ, R25 ;  /* 0x000000ffff04c224 */ /* 0x000fe400078e0019 */
[----:B------:R0:W3:Y:S01]  /*e710*/  SHFL.IDX PT, R14, R7, 0x3, 0x181f ;  /* 0x00781f00070e7f89 */ /* 0x0000e200000e0000 */
[----:B-1----:R-:W-:-:S03]  /*e720*/  @!P4 LEA.HI.X R5, R26, R6, R27, 0x1, P5 ;  /* 0x000000061a05c211 */ /* 0x002fc600028f0c1b */
[----:B------:R0:W-:Y:S04]  /*e730*/  @!P3 ST.E.128 desc[UR42][R8.64], RZ ;  /* 0x000000ff0800b985 */ /* 0x0001e8000c101d2a */
[----:B------:R0:W-:Y:S02]  /*e740*/  @!P4 ST.E.128 desc[UR42][R4.64], RZ ;  /* 0x000000ff0400c985 */ /* 0x0001e4000c101d2a */
.L_x_13490:
[----:B------:R-:W-:-:S04]  /*e750*/  IADD3 R24, R24, 0x90, RZ ;  /* 0x0000009018187810 */ /* 0x000fc80007ffe0ff */
[----:B------:R-:W-:-:S13]  /*e760*/  ISETP.GE.OR P0, PT, R24, R21, P0 ;  /* 0x000000151800720c */ /* 0x000fda0000706670 */
[----:B---3--:R-:W-:-:S04]  /*e770*/  @!P0 LEA R14, P1, R26, R14, 0x1 ;  /* 0x0000000e1a0e8211 */ /* 0x008fc800078208ff */
[----:B--2---:R-:W-:-:S05]  /*e780*/  @!P0 LEA.HI.X R15, R26, R0, R27, 0x1, P1 ;  /* 0x000000001a0f8211 */ /* 0x004fca00008f0c1b */
[----:B------:R1:W-:Y:S04]  /*e790*/  @!P0 ST.E.128 desc[UR42][R14.64], RZ ;  /* 0x000000ff0e008985 */ /* 0x0003e8000c101d2a */
.L_x_13317:
[----:B------:R-:W-:Y:S05]  /*e7a0*/  BSYNC B0 ;  /* 0x0000000000007941 */ /* 0x000fea0003800000 */
.L_x_13314:
[----:B------:R-:W-:Y:S02]  /*e7b0*/  ULDC UR4, c[0x0][0xc3c] ;  /* 0x00030f0000047ab9 */ /* 0x000fe40000000800 */
[----:B------:R-:W-:-:S13]  /*e7c0*/  ISETP.GE.AND P0, PT, R35, UR4, PT ;  /* 0x0000000423007c0c */ /* 0x000fda000bf06270 */
[----:B------:R-:W-:Y:S05]  /*e7d0*/  @!P0 BRA `(.L_x_13322) ;  /* 0xffffff2800308947 */ /* 0x000fea000383ffff */
[----:B------:R-:W-:Y:S05]  /*e7e0*/  BRA `(.L_x_13193) ;  /* 0x0000006400a47947 */ /* 0x000fea0003800000 */
.L_x_13191:
[----:B------:R-:W-:-:S08]  /*e7f0*/  NOP ;  /* 0x0000000000007918 */ /* 0x000fd00000000000 */
[----:B------:R-:W0:-:S00]  /*e800*/  USETMAXREG.DEALLOC.CTAPOOL 0x20 ;  /* 0x00000020000079c8 */ /* 0x000e0000080e0500 */
[----:B0-----:R-:W2:Y:S01]  /*e810*/  LDL.LU R2, [R1] ;  /* 0x0000000001027983 */ /* 0x001ea20000300800 */
[----:B------:R-:W-:-:S06]  /*e820*/  LOP3.LUT R0, R0, 0x3, RZ, 0xc0, !PT ;  /* 0x0000000300007812 */ /* 0x000fcc00078ec0ff */
[----:B------:R-:W0:Y:S02]  /*e830*/  SHFL.IDX PT, R0, R0, RZ, 0x1f ;  /* 0x00001fff00007589 */ /* 0x000e2400000e0000 */
[----:B0-----:R-:W-:Y:S01]  /*e840*/  ISETP.NE.AND P0, PT, R0, RZ, PT ;  /* 0x000000ff0000720c */ /* 0x001fe20003f05270 */
[----:B------:R-:W-:Y:S01]  /*e850*/  IMAD.MOV.U32 R0, RZ, RZ, RZ ;  /* 0x000000ffff007224 */ /* 0x000fe200078e00ff */
        /* <DEDUP_REMOVED lines=11> */
.L_x_13323:
[----:B0-----:R-:W0:Y:S01]  /*e910*/  S2R R2, SR_TID.X ;  /* 0x0000000000027919 */ /* 0x001e220000002100 */
        /* <DEDUP_REMOVED lines=37> */
[----:B------:R-:W-:Y:S01]  /*eb70*/  MOV R4, R3 ;  /* 0x0000000300047202 */ /* 0x000fe20000000f00 */
[----:B------:R-:W-:Y:S01]  /*eb80*/  UMOV UR4, URZ ;  /* 0x0000003f00047c82 */ /* 0x000fe20008000000 */
[----:B------:R-:W-:Y:S01]  /*eb90*/  ULDC UR7, c[0x0][0xc3c] ;  /* 0x00030f0000077ab9 */ /* 0x000fe20000000800 */
[----:B------:R-:W-:-:S05]  /*eba0*/  ULDC UR5, c[0x0][0xc38] ;  /* 0x00030e0000057ab9 */ /* 0x000fca0000000800 */
.L_x_13329:
        /* <DEDUP_REMOVED lines=12> */
.L_x_13328:
[----:B------:R-:W-:Y:S05]  /*ec70*/  BSYNC B0 ;  /* 0x0000000000007941 */ /* 0x000fea0003800000 */
.L_x_13327:
        /* <DEDUP_REMOVED lines=21> */
.L_x_13325:
        /* <DEDUP_REMOVED lines=15> */
.L_x_13330:
        /* <DEDUP_REMOVED lines=10> */
[----:B------:R-:W-:Y:S01]  /*ef60*/  IMAD.MOV.U32 R3, RZ, RZ, R6 ;  /* 0x000000ffff037224 */ /* 0x000fe200078e0006 */
[----:B------:R-:W-:-:S03]  /*ef70*/  MOV R6, R8 ;  /* 0x0000000800067202 */ /* 0x000fc60000000f00 */
        /* <DEDUP_REMOVED lines=16> */
.L_x_13326:
[----:B------:R-:W-:Y:S01]  /*f080*/  IMAD.MOV.U32 R17, RZ, RZ, RZ ;  /* 0x000000ffff117224 */ /* 0x000fe200078e00ff */
[----:B------:R-:W-:Y:S01]  /*f090*/  MOV R16, UR6 ;  /* 0x0000000600107c02 */ /* 0x000fe20008000f00 */
[----:B------:R-:W-:-:S07]  /*f0a0*/  IMAD.MOV.U32 R18, RZ, RZ, RZ ;  /* 0x000000ffff127224 */ /* 0x000fce00078e00ff */
.L_x_13331:
[----:B------:R-:W-:-:S13]  /*f0b0*/  ISETP.NE.AND P0, PT, R5, RZ, PT ;  /* 0x000000ff0500720c */ /* 0x000fda0003f05270 */
[----:B------:R-:W0:Y:S01]  /*f0c0*/  @!P0 S2R R3, SR_CgaCtaId ;  /* 0x0000000000038919 */ /* 0x000e220000008800 */
[----:B------:R-:W-:-:S04]  /*f0d0*/  @!P0 MOV R0, 0x400 ;  /* 0x0000040000008802 */ /* 0x000fc80000000f00 */
[----:B0-----:R-:W-:-:S05]  /*f0e0*/  @!P0 LEA R0, R3, R0, 0x18 ;  /* 0x0000000003008211 */ /* 0x001fca00078ec0ff */
[----:B------:R2:W-:Y:S01]  /*f0f0*/  @!P0 STS.128 [R0+0x168d0], R16 ;  /* 0x0168d01000008388 */ /* 0x0005e20000000c00 */
[----:B------:R-:W-:Y:S06]  /*f100*/  BAR.ARV 0x5, 0x200 ;  /* 0x0148000000007b1d */ /* 0x000fec0000002000 */
.L_x_13324:
[----:B------:R3:W-:Y:S01]  /*f110*/  STL [R1+0x40], RZ ;  /* 0x000040ff01007387 */ /* 0x0007e20000100800 */
[----:B------:R-:W-:Y:S01]  /*f120*/  ULDC UR4, c[0x0][0xc3c] ;  /* 0x00030f0000047ab9 */ /* 0x000fe20000000800 */
[----:B------:R-:W-:Y:S01]  /*f130*/  IMAD.MOV.U32 R28, RZ, RZ, 0x1 ;  /* 0x00000001ff1c7424 */ /* 0x000fe200078e00ff */
[----:B-1----:R-:W-:Y:S01]  /*f140*/  ISETP.GE.AND P0, PT, R19, UR4, PT ;  /* 0x0000000413007c0c */ /* 0x002fe2000bf06270 */
[----:B------:R-:W-:-:S12]  /*f150*/  IMAD.MOV.U32 R25, RZ, RZ, RZ ;  /* 0x000000ffff197224 */ /* 0x000fd800078e00ff */
[----:B---3--:R-:W-:Y:S05]  /*f160*/  @P0 BRA `(.L_x_13332) ;  /* 0x0000005800680947 */ /* 0x008fea0003800000 */
[----:B------:R-:W1:Y:S01]  /*f170*/  S2R R6, SR_TID.X ;  /* 0x0000000000067919 */ /* 0x000e620000002100 */
[----:B------:R-:W3:Y:S01]  /*f180*/  S2UR UR5, SR_CgaCtaId ;  /* 0x00000000000579c3 */ /* 0x000ee20000008800 */
[----:B------:R-:W-:Y:S01]  /*f190*/  UMOV UR4, 0x400 ;  /* 0x0000040000047882 */ /* 0x000fe20000000000 */
[----:B------:R-:W-:Y:S01]  /*f1a0*/  BSSY B8, `(.L_x_13332) ;  /* 0x0000596000087945 */ /* 0x000fe20003800000 */
[----:B------:R4:W-:Y:S01]  /*f1b0*/  STL [R1+0x40], RZ ;  /* 0x000040ff01007387 */ /* 0x0009e20000100800 */
[----:B------:R-:W-:Y:S01]  /*f1c0*/  IMAD.MOV.U32 R29, RZ, RZ, 0x1 ;  /* 0x00000001ff1d7424 */ /* 0x000fe200078e00ff */
[----:B------:R-:W-:Y:S01]  /*f1d0*/  MOV R28, 0x1 ;  /* 0x00000001001c7802 */ /* 0x000fe20000000f00 */
[----:B------:R-:W-:Y:S01]  /*f1e0*/  IMAD.MOV.U32 R27, RZ, RZ, RZ ;  /* 0x000000ffff1b7224 */ /* 0x000fe200078e00ff */
[----:B------:R-:W-:Y:S01]  /*f1f0*/  ULDC.64 UR40, c[0x0][0x198] ;  /* 0x0000660000287ab9 */ /* 0x000fe20000000a00 */
[----:B------:R-:W-:Y:S01]  /*f200*/  IMAD.MOV.U32 R25, RZ, RZ, RZ ;  /* 0x000000ffff197224 */ /* 0x000fe200078e00ff */
[----:B------:R-:W-:Y:S01]  /*f210*/  ULOP3.LUT UR38, UR36, 0x2, URZ, 0xfc, !UPT ;  /* 0x0000000224267892 */ /* 0x000fe2000f8efc3f */
[----:B------:R-:W-:Y:S01]  /*f220*/  ULDC UR37, c[0x0][0xc] ;  /* 0x0000030000257ab9 */ /* 0x000fe20000000800 */
[----:B---3--:R-:W-:-:S06]  /*f230*/  ULEA UR4, UR5, UR4, 0x18 ;  /* 0x0000000405047291 */ /* 0x008fcc000f8ec03f */
[----:B------:R-:W-:Y:S01]  /*f240*/  IMAD.U32 R22, RZ, RZ, UR4 ;  /* 0x00000004ff167e24 */ /* 0x000fe2000f8e00ff */
[C---:B-1----:R-:W-:Y:S01]  /*f250*/  LOP3.LUT R5, R6.reuse, 0x7f, RZ, 0xc0, !PT ;  /* 0x0000007f06057812 */ /* 0x042fe200078ec0ff */
[----:B--2---:R-:W-:-:S04]  /*f260*/  IMAD.SHL.U32 R0, R6, 0x8, RZ ;  /* 0x0000000806007824 */ /* 0x004fc800078e00ff */
[----:B------:R-:W-:Y:S01]  /*f270*/  IMAD.SHL.U32 R3, R5, 0x8, RZ ;  /* 0x0000000805037824 */ /* 0x000fe200078e00ff */
[----:B0-----:R-:W-:-:S04]  /*f280*/  LOP3.LUT R2, R0, 0x1f8, RZ, 0xc0, !PT ;  /* 0x000001f800027812 */ /* 0x001fc800078ec0ff */
[----:B------:R-:W-:-:S04]  /*f290*/  LOP3.LUT R2, R2, 0x38, R6, 0x78, !PT ;  /* 0x0000003802027812 */ /* 0x000fc800078e7806 */
[----:B------:R-:W-:Y:S01]  /*f2a0*/  LOP3.LUT R4, R2, 0x200, R3, 0xf8, !PT ;  /* 0x0000020002047812 */ /* 0x000fe200078ef803 */
[----:B------:R-:W-:Y:S01]  /*f2b0*/  IMAD.SHL.U32 R2, R6, 0x10, RZ ;  /* 0x0000001006027824 */ /* 0x000fe200078e00ff */
[----:B------:R-:W-:-:S03]  /*f2c0*/  SHF.R.U32.HI R3, RZ, 0x3, R5 ;  /* 0x00000003ff037819 */ /* 0x000fc60000011605 */
[----:B------:R-:W-:Y:S01]  /*f2d0*/  IMAD R0, R4, 0x2, R22 ;  /* 0x0000000204007824 */ /* 0x000fe200078e0216 */
[----:B------:R-:W-:-:S04]  /*f2e0*/  LOP3.LUT R2, R2, 0x70, RZ, 0xc0, !PT ;  /* 0x0000007002027812 */ /* 0x000fc800078ec0ff */
[----:B------:R4:W-:Y:S01]  /*f2f0*/  STL [R1+0x24], R0 ;  /* 0x0000240001007387 */ /* 0x0009e20000100800 */
[----:B------:R-:W-:-:S07]  /*f300*/  LOP3.LUT R2, R3, R2, RZ, 0xfc, !PT ;  /* 0x0000000203027212 */ /* 0x000fce00078efcff */
.L_x_13425:
[----:B0-----:R-:W0:Y:S02]  /*f310*/  LDC.64 R2, c[0x0][0xc88] ;  /* 0x00032200ff027b82 */ /* 0x001e240000000a00 */
[----:B0-----:R-:W-:-:S05]  /*f320*/  IMAD.WIDE R2, R19, 0x4, R2 ;  /* 0x0000000413027825 */ /* 0x001fca00078e0202 */
[----:B------:R-:W4:Y:S01]  /*f330*/  LDG.E R10, desc[UR42][R2.64] ;  /* 0x0000002a020a7981 */ /* 0x000f22000c1e1900 */
        /* <DEDUP_REMOVED lines=8> */
[----:B----4-:R-:W-:Y:S01]  /*f3c0*/  SHF.R.S32.HI R0, RZ, 0x1f, R10 ;  /* 0x0000001fff007819 */ /* 0x010fe2000001140a */
[----:B------:R-:W-:-:S10]  /*f3d0*/  IMAD.SHL.U32 R23, R10, 0x4, RZ ;  /* 0x000000040a177824 */ /* 0x000fd400078e00ff */
[C---:B------:R-:W-:Y:S01]  /*f3e0*/  @P0 LEA R2, P1, R10.reuse, UR4, 0x2 ;  /* 0x000000040a020c11 */ /* 0x040fe2000f8210ff */
[----:B------:R-:W-:Y:S03]  /*f3f0*/  STL [R1+0x8], R10 ;  /* 0x0000080a01007387 */ /* 0x000fe60000100800 */
[C-C-:B------:R-:W-:Y:S01]  /*f400*/  @P0 LEA.HI.X R3, R10.reuse, UR5, R0.reuse, 0x2, P1 ;  /* 0x000000050a030c11 */ /* 0x140fe200088f1400 */
[----:B------:R-:W-:Y:S01]  /*f410*/  ULDC.64 UR4, c[0x0][0xa00] ;  /* 0x0002800000047ab9 */ /* 0x000fe20000000a00 */
[----:B------:R-:W-:Y:S01]  /*f420*/  SHF.L.U64.HI R24, R10, 0x2, R0 ;  /* 0x000000020a187819 */ /* 0x000fe20000010200 */
[----:B------:R0:W-:Y:S04]  /*f430*/  STL [R1+0x30], R0 ;  /* 0x0000300001007387 */ /* 0x0001e80000100800 */
[----:B--2---:R1:W2:Y:S01]  /*f440*/  @P0 LDG.E R9, desc[UR42][R2.64] ;  /* 0x0000002a02090981 */ /* 0x0042a2000c1e1900 */
[----:B------:R-:W-:-:S02]  /*f450*/  ISETP.NE.U32.AND P0, PT, RZ, UR4, PT ;  /* 0x00000004ff007c0c */ /* 0x000fc4000bf05070 */
[----:B------:R-:W-:Y:S02]  /*f460*/  ISETP.NE.U32.AND P2, PT, RZ, UR8, PT ;  /* 0x00000008ff007c0c */ /* 0x000fe4000bf45070 */
[----:B------:R-:W-:Y:S01]  /*f470*/  ISETP.NE.AND.EX P0, PT, RZ, UR5, PT, P0 ;  /* 0x00000005ff007c0c */ /* 0x000fe2000bf05300 */
[----:B0-----:R-:W-:Y:S01]  /*f480*/  IMAD.MOV.U32 R0, RZ, RZ, RZ ;  /* 0x000000ffff007224 */ /* 0x001fe200078e00ff */
[----:B------:R-:W-:Y:S02]  /*f490*/  ISETP.NE.AND.EX P2, PT, RZ, UR9, PT, P2 ;  /* 0x00000009ff007c0c */ /* 0x000fe4000bf45320 */
[----:B------:R-:W-:Y:S02]  /*f4a0*/  ISETP.NE.U32.AND P1, PT, RZ, UR6, PT ;  /* 0x00000006ff007c0c */ /* 0x000fe4000bf25070 */
[----:B-1----:R-:W-:Y:S02]  /*f4b0*/  IADD3 R2, P3, R23, UR4, RZ ;  /* 0x0000000417027c10 */ /* 0x002fe4000ff7e0ff */
[----:B------:R-:W-:-:S02]  /*f4c0*/  ISETP.NE.AND.EX P1, PT, RZ, UR7, PT, P1 ;  /* 0x00000007ff007c0c */ /* 0x000fc4000bf25310 */
        /* <DEDUP_REMOVED lines=20> */
[----:B0-----:R-:W-:Y:S01]  /*f610*/  MOV R6, UR5 ;  /* 0x0000000500067c02 */ /* 0x001fe20008000f00 */
[----:B------:R-:W-:Y:S01]  /*f620*/  IMAD.U32 R7, RZ, RZ, UR4 ;  /* 0x00000004ff077e24 */ /* 0x000fe2000f8e00ff */
[----:B---3--:R1:W-:Y:S01]  /*f630*/  STL [R1+0x34], R8 ;  /* 0x0000340801007387 */ /* 0x0083e20000100800 */
[----:B------:R-:W-:Y:S05]  /*f640*/  @P2 BRA `(.L_x_13333) ;  /* 0x0000000000142947 */ /* 0x000fea0003800000 */
[----:B------:R-:W-:Y:S05]  /*f650*/  @!P0 BRA `(.L_x_13333) ;  /* 0x0000000000108947 */ /* 0x000fea0003800000 */
[----:B-1----:R-:W2:Y:S04]  /*f660*/  LDG.E R8, desc[UR42][R2.64] ;  /* 0x0000002a02087981 */ /* 0x002ea8000c1e1900 */
[----:B------:R-:W2:Y:S02]  /*f670*/  LDG.E R2, desc[UR42][R2.64+0x4] ;  /* 0x0000042a02027981 */ /* 0x000ea4000c1e1900 */
[----:B--2---:R-:W-:-:S05]  /*f680*/  IMAD.IADD R2, R2, 0x1, -R8 ;  /* 0x0000000102027824 */ /* 0x004fca00078e0a08 */
[----:B------:R0:W-:Y:S02]  /*f690*/  STL [R1+0x34], R2 ;  /* 0x0000340201007387 */ /* 0x0001e40000100800 */
.L_x_13333:
        /* <DEDUP_REMOVED lines=10> */
.L_x_13334:
        /* <DEDUP_REMOVED lines=9> */
.L_x_13335:
[----:B01----:R-:W2:Y:S04]  /*f7d0*/  @P1 LDG.E R2, desc[UR42][R4.64] ;  /* 0x0000002a04021981 */ /* 0x003ea8000c1e1900 */
        /* <DEDUP_REMOVED lines=8> */
[----:B------:R-:W-:Y:S02]  /*f860*/  LEA.HI R4, R3, R2, RZ, 0x7 ;  /* 0x0000000203047211 */ /* 0x000fe400078f38ff */
[----:B------:R-:W-:Y:S02]  /*f870*/  IADD3 R3, -R7, RZ, RZ ;  /* 0x000000ff07037210 */ /* 0x000fe40007ffe1ff */
        /* <DEDUP_REMOVED lines=21> */
.L_x_13493:
[----:B-1----:R-:W-:Y:S02]  /*f9d0*/  ISETP.NE.AND P0, PT, R14, RZ, PT ;  /* 0x000000ff0e00720c */ /* 0x002fe40003f05270 */
[----:B------:R-:W-:-:S11]  /*f9e0*/  PLOP3.LUT P6, PT, PT, PT, PT, 0x8, 0x0 ;  /* 0x000000000000781c */ /* 0x000fd60003fce170 */
[----:B------:R-:W-:Y:S05]  /*f9f0*/  @P0 BRA `(.L_x_13339) ;  /* 0x00000000000c0947 */ /* 0x000fea0003800000 */
[----:B------:R-:W-:-:S03]  /*fa00*/  UMOV UR4, 0xffffffff ;  /* 0xffffffff00047882 */ /* 0x000fc60000000000 */
[----:B------:R-:W-:Y:S05]  /*fa10*/  BRA.DIV UR4, `(.L_x_13340) ;  /* 0x0000006604fc7947 */ /* 0x000fea000b800000 */
[----:B------:R-:W-:-:S13]  /*fa20*/  ELECT P6, URZ, PT ;  /* 0x00000000003f782f */ /* 0x000fda00038c0000 */
.L_x_13339:
        /* <DEDUP_REMOVED lines=9> */
.L_x_13496:
[----:B------:R-:W-:Y:S05]  /*fac0*/  BSYNC B1 ;  /* 0x0000000000017941 */ /* 0x000fea0003800000 */
.L_x_13341:
[----:B------:R-:W-:Y:S04]  /*fad0*/  BSSY B1, `(.L_x_13343) ;  /* 0x000004f000017945 */ /* 0x000fe80003800000 */
[----:B------:R-:W-:Y:S05]  /*fae0*/  @!P6 BRA `(.L_x_13344) ;  /* 0x000000040034e947 */ /* 0x000fea0003800000 */
[----:B------:R-:W1:Y:S01]  /*faf0*/  S2R R6, SR_TID.X ;  /* 0x0000000000067919 */ /* 0x000e620000002100 */
[----:B0-----:R-:W-:Y:S01]  /*fb00*/  IMAD R5, R27, 0x8, R22 ;  /* 0x000000081b057824 */ /* 0x001fe200078e0216 */
[----:B------:R-:W-:Y:S01]  /*fb10*/  BSSY B2, `(.L_x_13345) ;  /* 0x0000006000027945 */ /* 0x000fe20003800000 */
[----:B-1----:R-:W-:Y:S02]  /*fb20*/  LOP3.LUT R7, R6, 0x7f, RZ, 0xc0, !PT ;  /* 0x0000007f06077812 */ /* 0x002fe400078ec0ff */
[----:B------:R-:W-:Y:S02]  /*fb30*/  SHF.L.U32 R6, R29, 0x1f, RZ ;  /* 0x0000001f1d067819 */ /* 0x000fe400000006ff */
[----:B------:R-:W-:Y:S02]  /*fb40*/  ISETP.NE.AND P1, PT, R7, RZ, PT ;  /* 0x000000ff0700720c */ /* 0x000fe40003f25270 */
[----:B------:R-:W0:Y:S02]  /*fb50*/  SYNCS.PHASECHK.TRANS64.TRYWAIT P0, [R5+URZ+0x168a0], R6 ;  /* 0x0168a006050075a7 */ /* 0x000e24000800017f */
[----:B0-----:R-:W-:Y:S09]  /*fb60*/  @!P0 BRA `(.L_x_13346) ;  /* 0x0000006400dc8947 */ /* 0x001ff20003800000 */
.L_x_13497:
[----:B------:R-:W-:Y:S05]  /*fb70*/  BSYNC B2 ;  /* 0x0000000000027941 */ /* 0x000fea0003800000 */
.L_x_13345:
        /* <DEDUP_REMOVED lines=9> */
.L_x_13348:
[----:B------:R-:W-:Y:S05]  /*fc10*/  BSYNC B2 ;  /* 0x0000000000027941 */ /* 0x000fea0003800000 */
.L_x_13347:
[----:B------:R-:W-:Y:S01]  /*fc20*/  IMAD.MOV.U32 R11, RZ, RZ, RZ ;  /* 0x000000ffff0b7224 */ /* 0x000fe200078e00ff */
[C---:B------:R-:W-:Y:S01]  /*fc30*/  LEA R8, R27.reuse, R22, 0xe ;  /* 0x000000161b087211 */ /* 0x040fe200078e70ff */
[----:B------:R-:W-:Y:S01]  /*fc40*/  IMAD R7, R4, 0x80, R0 ;  /* 0x0000008004077824 */ /* 0x000fe200078e0200 */
        /* <DEDUP_REMOVED lines=10> */
.L_x_13349:
        /* <DEDUP_REMOVED lines=13> */
.L_x_13498:
[----:B------:R-:W-:Y:S05]  /*fdc0*/  BSYNC B2 ;  /* 0x0000000000027941 */ /* 0x000fea0003800000 */
.L_x_13350:
        /* <DEDUP_REMOVED lines=11> */
.L_x_13353:
[----:B------:R-:W-:Y:S05]  /*fe80*/  BSYNC B2 ;  /* 0x0000000000027941 */ /* 0x000fea0003800000 */
.L_x_13352:
[----:B------:R-:W-:Y:S01]  /*fe90*/  R2UR UR10, R11 ;  /* 0x000000000b0a72ca */ /* 0x000fe200000e0000 */
[----:B------:R-:W-:Y:S01]  /*fea0*/  IMAD R10, R10, 0x2, R22 ;  /* 0x000000020a0a7824 */ /* 0x000fe200078e0216 */
[----:B------:R-:W-:Y:S01]  /*feb0*/  R2UR UR6, R8 ;  /* 0x00000000080672ca */ /* 0x000fe200000e0000 */
[----:B------:R-:W-:Y:S01]  /*fec0*/  UIADD3 UR4, UP0, UR40, 0x670, URZ ;  /* 0x0000067028047890 */ /* 0x000fe2000ff1e03f */
[----:B------:R-:W-:Y:S01]  /*fed0*/  R2UR UR7, R9 ;  /* 0x00000000090772ca */ /* 0x000fe200000e0000 */
[----:B------:R-:W-:Y:S01]  /*fee0*/  VIADD R10, R10, 0x400 ;  /* 0x000004000a0a7836 */ /* 0x000fe20000000000 */
[----:B------:R-:W-:Y:S01]  /*fef0*/  PLOP3.LUT P0, PT, PT, PT, PT, 0x80, 0x0 ;  /* 0x000000000000781c */ /* 0x000fe20003f0f070 */
[----:B------:R-:W-:Y:S01]  /*ff00*/  UIADD3.X UR5, URZ, UR41, URZ, UP0, !UPT ;  /* 0x000000293f057290 */ /* 0x000fe200087fe43f */
[----:B01----:R-:W-:-:S11]  /*ff10*/  IADD3 R5, R5, 0x168b0, RZ ;  /* 0x000168b005057810 */ /* 0x003fd60007ffe0ff */
.L_x_13354:
        /* <DEDUP_REMOVED lines=10> */
.L_x_13344:
[----:B------:R-:W-:Y:S05]  /*ffc0*/  BSYNC B1 ;  /* 0x0000000000017941 */ /* 0x000fea0003800000 */
.L_x_13343:
[----:B------:R-:W-:Y:S01]  /*ffd0*/  VIADD R4, R4, 0xfffffffe ;  /* 0xfffffffe04047836 */ /* 0x000fe20000000000 */
[----:B------:R-:W-:Y:S01]  /*ffe0*/  PLOP3.LUT P0, PT, PT, PT, PT, 0x8, 0x0 ;  /* 0x000000000000781c */ /* 0x000fe20003f0e170 */
[----:B------:R-:W-:-:S03]  /*fff0*/  VIADD R27, R27, 0x1 ;  /* 0x000000011b1b7836 */ /* 0x000fc60000000000 */
[----:B------:R-:W-:Y:S02]  /*10000*/  ISETP.GE.AND P2, PT, R4, R3, PT ;  /* 0x000000030400720c */ /* 0x000fe40003f46270 */
[----:B------:R-:W-:-:S04]  /*10010*/  ISETP.NE.AND P1, PT, R27, 0x2, PT ;  /* 0x000000021b00780c */ /* 0x000fc80003f25270 */
[----:B0-----:R-:W-:Y:S02]  /*10020*/  SEL R5, RZ, 0x1, P1 ;  /* 0x00000001ff057807 */ /* 0x001fe40000800000 */
[----:B------:R-:W-:Y:S02]  /*10030*/  SEL R27, R27, RZ, P1 ;  /* 0x000000ff1b1b7207 */ /* 0x000fe40000800000 */
[----:B------:R-:W-:-:S03]  /*10040*/  LOP3.LUT R29, R29, R5, RZ, 0x3c, !PT ;  /* 0x000000051d1d7212 */ /* 0x000fc600078e3cff */
[----:B------:R-:W-:Y:S05]  /*10050*/  @!P2 BRA `(.L_x_13337) ;  /* 0x000000040058a947 */ /* 0x000fea0003800000 */
.L_x_13367:
[----:B------:R-:W-:Y:S05]  /*10060*/  YIELD ;  /* 0x0000000000007946 */ /* 0x000fea0003800000 */
[----:B------:R-:W-:Y:S04]  /*10070*/  BSSY B1, `(.L_x_13355) ;  /* 0x000004c000017945 */ /* 0x000fe80003800000 */
[----:B------:R-:W-:Y:S05]  /*10080*/  @!P6 BRA `(.L_x_13356) ;  /* 0x000000040028e947 */ /* 0x000fea0003800000 */
[----:B------:R-:W0:Y:S01]  /*10090*/  S2R R5, SR_TID.X ;  /* 0x0000000000057919 */ /* 0x000e220000002100 */
[----:B------:R-:W-:Y:S01]  /*100a0*/  SHF.L.U32 R6, R29, 0x1f, RZ ;  /* 0x0000001f1d067819 */ /* 0x000fe200000006ff */
[----:B------:R-:W-:Y:S01]  /*100b0*/  BSSY B2, `(.L_x_13357) ;  /* 0x0000006000027945 */ /* 0x000fe20003800000 */
[----:B0-----:R-:W-:Y:S01]  /*100c0*/  LOP3.LUT R7, R5, 0x7f, RZ, 0xc0, !PT ;  /* 0x0000007f05077812 */ /* 0x001fe200078ec0ff */
[----:B------:R-:W-:-:S03]  /*100d0*/  IMAD R5, R27, 0x8, R22 ;  /* 0x000000081b057824 */ /* 0x000fc600078e0216 */
[----:B------:R-:W-:Y:S01]  /*100e0*/  ISETP.NE.AND P2, PT, R7, RZ, PT ;  /* 0x000000ff0700720c */ /* 0x000fe20003f45270 */
[----:B------:R-:W0:Y:S02]  /*100f0*/  SYNCS.PHASECHK.TRANS64.TRYWAIT P1, [R5+URZ+0x168a0], R6 ;  /* 0x0168a006050075a7 */ /* 0x000e24000802017f */
[----:B0-----:R-:W-:Y:S10]  /*10100*/  @!P1 BRA `(.L_x_13358) ;  /* 0x00000060009c9947 */ /* 0x001ff40003800000 */
.L_x_13499:
[----:B------:R-:W-:Y:S05]  /*10110*/  BSYNC B2 ;  /* 0x0000000000027941 */ /* 0x000fea0003800000 */
.L_x_13357:
        /* <DEDUP_REMOVED lines=9> */
.L_x_13360:
[----:B------:R-:W-:Y:S05]  /*101b0*/  BSYNC B2 ;  /* 0x0000000000027941 */ /* 0x000fea0003800000 */
.L_x_13359:
[----:B------:R-:W-:Y:S01]  /*101c0*/  IMAD.MOV.U32 R11, RZ, RZ, RZ ;  /* 0x000000ffff0b7224 */ /* 0x000fe200078e00ff */
[----:B------:R-:W-:Y:S01]  /*101d0*/  UIADD3 UR4, UP0, UR40, 0x570, URZ ;  /* 0x0000057028047890 */ /* 0x000fe2000ff1e03f */
[----:B------:R-:W-:Y:S01]  /*101e0*/  IMAD R7, R27, 0x4000, R22 ;  /* 0x000040001b077824 */ /* 0x000fe200078e0216 */
[----:B------:R-:W-:Y:S01]  /*101f0*/  PLOP3.LUT P1, PT, PT, PT, PT, 0x80, 0x0 ;  /* 0x000000000000781c */ /* 0x000fe20003f2f070 */
[----:B------:R-:W-:Y:S01]  /*10200*/  IMAD R8, R4, 0x80, R0 ;  /* 0x0000008004087824 */ /* 0x000fe200078e0200 */
[----:B------:R-:W-:Y:S01]  /*10210*/  R2UR UR10, R11 ;  /* 0x000000000b0a72ca */ /* 0x000fe200000e0000 */
[----:B------:R-:W-:Y:S01]  /*10220*/  VIADD R10, R7, 0xe400 ;  /* 0x0000e400070a7836 */ /* 0x000fe20000000000 */
[----:B------:R-:W-:Y:S01]  /*10230*/  IADD3 R9, R5, 0x16890, RZ ;  /* 0x0001689005097810 */ /* 0x000fe20007ffe0ff */
[----:B------:R-:W-:Y:S01]  /*10240*/  UIADD3.X UR5, URZ, UR41, URZ, UP0, !UPT ;  /* 0x000000293f057290 */ /* 0x000fe200087fe43f */
[----:B------:R-:W-:Y:S01]  /*10250*/  UMOV UR6, 0x0 ;  /* 0x0000000000067882 */ /* 0x000fe20000000000 */
[----:B------:R-:W-:-:S10]  /*10260*/  UMOV UR7, 0x12f00000 ;  /* 0x12f0000000077882 */ /* 0x000fd40000000000 */
.L_x_13361:
        /* <DEDUP_REMOVED lines=13> */
.L_x_13500:
[----:B------:R-:W-:Y:S05]  /*10340*/  BSYNC B2 ;  /* 0x0000000000027941 */ /* 0x000fea0003800000 */
.L_x_13362:
        /* <DEDUP_REMOVED lines=11> */
.L_x_13365:
[----:B------:R-:W-:Y:S05]  /*10400*/  BSYNC B2 ;  /* 0x0000000000027941 */ /* 0x000fea0003800000 */
.L_x_13364:
[----:B------:R-:W-:Y:S01]  /*10410*/  R2UR UR10, R11 ;  /* 0x000000000b0a72ca */ /* 0x000fe200000e0000 */
[----:B------:R-:W-:Y:S01]  /*10420*/  UIADD3 UR4, UP0, UR40, 0x670, URZ ;  /* 0x0000067028047890 */ /* 0x000fe2000ff1e03f */
[----:B------:R-:W-:Y:S01]  /*10430*/  R2UR UR6, R12 ;  /* 0x000000000c0672ca */ /* 0x000fe200000e0000 */
[----:B------:R-:W-:Y:S01]  /*10440*/  VIADD R7, R7, 0x400 ;  /* 0x0000040007077836 */ /* 0x000fe20000000000 */
[----:B------:R-:W-:Y:S01]  /*10450*/  R2UR UR7, R13 ;  /* 0x000000000d0772ca */ /* 0x000fe200000e0000 */
[----:B01----:R-:W-:Y:S01]  /*10460*/  VIADD R5, R5, 0x168b0 ;  /* 0x000168b005057836 */ /* 0x003fe20000000000 */
[----:B------:R-:W-:Y:S01]  /*10470*/  PLOP3.LUT P1, PT, PT, PT, PT, 0x80, 0x0 ;  /* 0x000000000000781c */ /* 0x000fe20003f2f070 */
[----:B------:R-:W-:-:S12]  /*10480*/  UIADD3.X UR5, URZ, UR41, URZ, UP0, !UPT ;  /* 0x000000293f057290 */ /* 0x000fd800087fe43f */
.L_x_13366:
        /* <DEDUP_REMOVED lines=10> */
.L_x_13356:
[----:B------:R-:W-:Y:S05]  /*10530*/  BSYNC B1 ;  /* 0x0000000000017941 */ /* 0x000fea0003800000 */
.L_x_13355:
        /* <DEDUP_REMOVED lines=8> */
.L_x_13337:
[----:B------:R-:W-:Y:S05]  /*105c0*/  BSYNC B0 ;  /* 0x0000000000007941 */ /* 0x000fea0003800000 */
.L_x_13336:
[----:B------:R-:W2:Y:S01]  /*105d0*/  LDL R5, [R1+0x18] ;  /* 0x0000180001057983 */ /* 0x000ea20000100800 */
[----:B------:R-:W-:Y:S05]  /*105e0*/  @!P0 WARPSYNC.ALL ;  /* 0x0000000000008948 */ /* 0x000fea0003800000 */
[----:B------:R-:W-:Y:S06]  /*105f0*/  @!P0 BAR.SYNC.DEFER_BLOCKING 0xc, 0x200 ;  /* 0x0308000000008b1d */ /* 0x000fec0000010000 */
[----:B------:R-:W-:Y:S01]  /*10600*/  BSSY B7, `(.L_x_13368) ;  /* 0x00003b0000077945 */ /* 0x000fe20003800000 */
[----:B--2---:R-:W-:-:S13]  /*10610*/  ISETP.GT.AND P0, PT, R5, RZ, PT ;  /* 0x000000ff0500720c */ /* 0x004fda0003f04270 */
        /* <DEDUP_REMOVED lines=18> */
.L_x_13369:
        /* <DEDUP_REMOVED lines=20> */
.L_x_13372:
[----:B------:R-:W-:Y:S05]  /*10880*/  BSYNC B6 ;  /* 0x0000000000067941 */ /* 0x000fea0003800000 */
.L_x_13371:
        /* <DEDUP_REMOVED lines=20> */
.L_x_13375:
        /* <DEDUP_REMOVED lines=15> */
.L_x_13374:
[----:B------:R-:W-:Y:S05]  /*10ac0*/  BSYNC B6 ;  /* 0x0000000000067941 */ /* 0x000fea0003800000 */
.L_x_13373:
        /* <DEDUP_REMOVED lines=12> */
[----:B------:R-:W4:Y:S04]  /*10b90*/  LDL.LU R9, [R1] ;  /* 0x0000000001097983 */ /* 0x000f280000300800 */
        /* <DEDUP_REMOVED lines=30> */
[----:B------:R0:W5:Y:S04]  /*10d80*/  @!P0 LDG.E R2, desc[UR42][R6.64] ;  /* 0x0000002a06028981 */ /* 0x000168000c1e1900 */
[----:B------:R1:W-:Y:S02]  /*10d90*/  STL [R1+0x20], R10 ;  /* 0x0000200a01007387 */ /* 0x0003e40000100800 */
[----:B-1----:R-:W-:-:S04]  /*10da0*/  MOV R10, UR38 ;  /* 0x00000026000a7c02 */ /* 0x002fc80008000f00 */
[----:B------:R-:W-:Y:S02]  /*10db0*/  ISETP.NE.AND P2, PT, R10, 0x3, PT ;  /* 0x000000030a00780c */ /* 0x000fe40003f45270 */
[----:B------:R-:W-:-:S11]  /*10dc0*/  LOP3.LUT R9, R9, 0xfffffffd, RZ, 0xc0, !PT ;  /* 0xfffffffd09097812 */ /* 0x000fd600078ec0ff */
[----:B------:R-:W-:-:S05]  /*10dd0*/  @P2 LOP3.LUT R9, R9, 0x2, RZ, 0xfc, !PT ;  /* 0x0000000209092812 */ /* 0x000fca00078efcff */
[----:B------:R0:W-:Y:S01]  /*10de0*/  STL [R1], R9 ;  /* 0x0000000901007387 */ /* 0x0001e20000100800 */
[----:B------:R-:W-:-:S03]  /*10df0*/  UMOV UR4, 0xffffffff ;  /* 0xffffffff00047882 */ /* 0x000fc60000000000 */
[----:B------:R-:W-:Y:S05]  /*10e00*/  BRA.DIV UR4, `(.L_x_13376) ;  /* 0x0000005604847947 */ /* 0x000fea000b800000 */
.L_x_13503:
[----:B0-----:R-:W-:-:S05]  /*10e10*/  SHF.R.S32.HI R9, RZ, 0x1f, R18 ;  /* 0x0000001fff097819 */ /* 0x001fca0000011412 */
[----:B------:R0:W-:Y:S01]  /*10e20*/  STL [R1+0x10], R9 ;  /* 0x0000100901007387 */ /* 0x0001e20000100800 */
[----:B------:R-:W-:Y:S05]  /*10e30*/  @!P2 BRA `(.L_x_13377) ;  /* 0x000000000004a947 */ /* 0x000fea0003800000 */
[----:B------:R-:W-:Y:S01]  /*10e40*/  BPT.TRAP 0x1 ;  /* 0x000000040000795c */ /* 0x000fe20000300000 */
.L_x_13377:
        /* <DEDUP_REMOVED lines=23> */
[----:B------:R-:W1:Y:S02]  /*10fc0*/  SYNCS.PHASECHK.TRANS64.TRYWAIT P0, [R3+URZ+0x16840], R4 ;  /* 0x01684004030075a7 */ /* 0x000e64000800017f */
[----:B-1----:R-:W-:Y:S05]  /*10fd0*/  @!P0 BRA `(.L_x_13379) ;  /* 0x0000005400448947 */ /* 0x002fea0003800000 */
.L_x_13504:
[----:B------:R-:W-:Y:S05]  /*10fe0*/  BSYNC B0 ;  /* 0x0000000000007941 */ /* 0x000fea0003800000 */
.L_x_13378:
[----:B0-----:R-:W2:Y:S01]  /*10ff0*/  LDL R9, [R1+0x10] ;  /* 0x0000100001097983 */ /* 0x001ea20000100800 */
[----:B------:R-:W-:-:S03]  /*11000*/  ULDC.64 UR4, c[0x0][0x300] ;  /* 0x0000c00000047ab9 */ /* 0x000fc60000000a00 */
[----:B------:R-:W3:Y:S04]  /*11010*/  LDL R14, [R1+0x18] ;  /* 0x00001800010e7983 */ /* 0x000ee80000100800 */
[----:B------:R-:W4:Y:S01]  /*11020*/  LDL.LU R10, [R1] ;  /* 0x00000000010a7983 */ /* 0x000f220000300800 */
[----:B------:R-:W-:Y:S02]  /*11030*/  IMAD R6, R6, UR4, RZ ;  /* 0x0000000406067c24 */ /* 0x000fe4000f8e02ff */
[C---:B-1----:R-:W-:Y:S01]  /*11040*/  IMAD.WIDE.U32 R4, R0.reuse, UR4, RZ ;  /* 0x0000000400047c25 */ /* 0x042fe2000f8e00ff */
        /* <DEDUP_REMOVED lines=9> */
[----:B------:R-:W-:-:S04]  /*110e0*/  IMAD.WIDE.U32 R4, R18, UR4, R4 ;  /* 0x0000000412047c25 */ /* 0x000fc8000f8e0004 */
[----:B--2---:R-:W-:Y:S02]  /*110f0*/  IMAD R2, R9, UR4, RZ ;  /* 0x0000000409027c24 */ /* 0x004fe4000f8e02ff */
[----:B------:R-:W1:Y:S02]  /*11100*/  S2R R9, SR_TID.X ;  /* 0x0000000000097919 */ /* 0x000e640000002100 */
[----:B------:R-:W-:Y:S01]  /*11110*/  IMAD R2, R18, UR5, R2 ;  /* 0x0000000512027c24 */ /* 0x000fe2000f8e0202 */
[----:B------:R-:W-:Y:S02]  /*11120*/  ULDC.64 UR4, c[0x0][0x2e8] ;  /* 0x0000ba0000047ab9 */ /* 0x000fe40000000a00 */
[----:B------:R-:W-:Y:S01]  /*11130*/  LEA R0, P0, R4, UR4, 0x1 ;  /* 0x0000000404007c11 */ /* 0x000fe2000f8008ff */
[----:B------:R-:W-:Y:S01]  /*11140*/  ULDC UR4, c[0x0][0x2f4] ;  /* 0x0000bd0000047ab9 */ /* 0x000fe20000000800 */
[----:B----4-:R-:W-:Y:S01]  /*11150*/  LOP3.LUT R10, R10, 0xfffffffe, RZ, 0xc0, !PT ;  /* 0xfffffffe0a0a7812 */ /* 0x010fe200078ec0ff */
[----:B------:R-:W-:-:S05]  /*11160*/  IMAD.IADD R2, R5, 0x1, R2 ;  /* 0x0000000105027824 */ /* 0x000fca00078e0202 */
[----:B------:R-:W-:Y:S02]  /*11170*/  LEA.HI.X R2, R4, UR5, R2, 0x1, P0 ;  /* 0x0000000504027c11 */ /* 0x000fe400080f0c02 */
[----:B-1----:R-:W-:Y:S01]  /*11180*/  LOP3.LUT R11, R9, 0x7f, RZ, 0xc0, !PT ;  /* 0x0000007f090b7812 */ /* 0x002fe200078ec0ff */
[----:B0-----:R-:W-:-:S03]  /*11190*/  IMAD.SHL.U32 R9, R13, 0x8, RZ ;  /* 0x000000080d097824 */ /* 0x001fc600078e00ff */
[----:B------:R-:W-:Y:S02]  /*111a0*/  SHF.R.U32.HI R12, RZ, 0x3, R11 ;  /* 0x00000003ff0c7819 */ /* 0x000fe4000001160b */
[----:B------:R-:W-:Y:S02]  /*111b0*/  LOP3.LUT R9, R9, 0x38, RZ, 0xc0, !PT ;  /* 0x0000003809097812 */ /* 0x000fe400078ec0ff */
[----:B---3--:R-:W-:Y:S02]  /*111c0*/  IADD3 R4, -R12, R14, -R8 ;  /* 0x0000000e0c047210 */ /* 0x008fe40007ffe908 */
[----:B------:R-:W-:Y:S01]  /*111d0*/  ISETP.GE.AND P2, PT, R9, UR4, PT ;  /* 0x0000000409007c0c */ /* 0x000fe2000bf46270 */
[----:B------:R-:W-:Y:S01]  /*111e0*/  UMOV UR4, 0xffffffff ;  /* 0xffffffff00047882 */ /* 0x000fe20000000000 */
[----:B------:R-:W-:Y:S01]  /*111f0*/  SHF.L.U32 R12, R11, 0x3, RZ ;  /* 0x000000030b0c7819 */ /* 0x000fe200000006ff */
[----:B------:R-:W-:Y:S01]  /*11200*/  IMAD.SHL.U32 R11, R13, 0x8, RZ ;  /* 0x000000080d0b7824 */ /* 0x000fe200078e00ff */
[----:B------:R-:W-:-:S04]  /*11210*/  ISETP.GE.AND P0, PT, R4, 0x1, PT ;  /* 0x000000010400780c */ /* 0x000fc80003f06270 */
[----:B------:R-:W-:-:S04]  /*11220*/  LOP3.LUT R11, R11, 0x1f8, RZ, 0xc0, !PT ;  /* 0x000001f80b0b7812 */ /* 0x000fc800078ec0ff */
[----:B------:R-:W-:Y:S02]  /*11230*/  LOP3.LUT R11, R11, 0x38, R13, 0x78, !PT ;  /* 0x000000380b0b7812 */ /* 0x000fe400078e780d */
[----:B------:R-:W-:Y:S02]  /*11240*/  @P2 LOP3.LUT R10, R10, 0x1, RZ, 0xfc, !PT ;  /* 0x000000010a0a2812 */ /* 0x000fe400078efcff */
[----:B------:R-:W-:-:S03]  /*11250*/  LOP3.LUT R11, R11, 0x200, R12, 0xf8, !PT ;  /* 0x000002000b0b7812 */ /* 0x000fc600078ef80c */
[----:B------:R0:W-:Y:S02]  /*11260*/  STL [R1], R10 ;  /* 0x0000000a01007387 */ /* 0x0001e40000100800 */
[----:B------:R-:W-:Y:S01]  /*11270*/  IMAD R5, R25, 0x2000, R11 ;  /* 0x0000200019057824 */ /* 0x000fe200078e020b */
[----:B------:R-:W-:Y:S06]  /*11280*/  BRA.DIV UR4, `(.L_x_13380) ;  /* 0x0000005204ac7947 */ /* 0x000fec000b800000 */
[----:B------:R-:W1:Y:S01]  /*11290*/  SHFL.IDX PT, R7, R0, RZ, 0x181f ;  /* 0x00181fff00077589 */ /* 0x000e6200000e0000 */
[----:B------:R-:W-:-:S03]  /*112a0*/  @P0 IMAD R8, R5, 0x2, R22 ;  /* 0x0000000205080824 */ /* 0x000fc600078e0216 */
[----:B------:R-:W2:Y:S01]  /*112b0*/  SHFL.IDX PT, R6, R2, RZ, 0x181f ;  /* 0x00181fff02067589 */ /* 0x000ea200000e0000 */
[----:B-1----:R-:W-:-:S05]  /*112c0*/  @P0 LEA R7, P1, R9, R7, 0x1 ;  /* 0x0000000709070211 */ /* 0x002fca00078208ff */
[----:B--2---:R-:W-:-:S05]  /*112d0*/  @P0 IMAD.X R6, RZ, RZ, R6, P1 ;  /* 0x000000ffff060224 */ /* 0x004fca00008e0606 */
[----:B------:R-:W-:-:S04]  /*112e0*/  @P0 LOP3.LUT R7, R7, R6, RZ, 0x3c, !PT ;  /* 0x0000000607070212 */ /* 0x000fc800078e3cff */
[----:B------:R-:W-:-:S04]  /*112f0*/  @P0 LOP3.LUT R6, R7, R6, RZ, 0x3c, !PT ;  /* 0x0000000607060212 */ /* 0x000fc800078e3cff */
[----:B------:R-:W-:-:S05]  /*11300*/  @P0 LOP3.LUT R7, R7, R6, RZ, 0x3c, !PT ;  /* 0x0000000607070212 */ /* 0x000fca00078e3cff */
[----:B------:R-:W-:Y:S01]  /*11310*/  @!PT LDS RZ, [RZ] ;  /* 0x00000000fffff984 */ /* 0x000fe20000000800 */
[----:B------:R1:W-:Y:S01]  /*11320*/  @P0 LDGSTS.E.BYPASS.LTC128B.128 [R8+0xe400], desc[UR42][R6.64], !P2 ;  /* 0x0e40000006080fae */ /* 0x0003e2000d101d6a */
[----:B------:R-:W-:-:S03]  /*11330*/  ISETP.GE.AND P0, PT, R4, 0x11, PT ;  /* 0x000000110400780c */ /* 0x000fc60003f06270 */
[----:B-1----:R-:W1:Y:S10]  /*11340*/  SHFL.IDX PT, R7, R0, 0x1, 0x181f ;  /* 0x00381f0000077f89 */ /* 0x002e7400000e0000 */
[----:B------:R-:W-:Y:S01]  /*11350*/  @P0 IMAD R8, R5, 0x2, R22 ;  /* 0x0000000205080824 */ /* 0x000fe200078e0216 */
[----:B------:R-:W2:Y:S01]  /*11360*/  SHFL.IDX PT, R6, R2, 0x1, 0x181f ;  /* 0x00381f0002067f89 */ /* 0x000ea200000e0000 */
[----:B-1----:R-:W-:-:S05]  /*11370*/  @P0 LEA R7, P1, R9, R7, 0x1 ;  /* 0x0000000709070211 */ /* 0x002fca00078208ff */
[----:B--2---:R-:W-:-:S05]  /*11380*/  @P0 IMAD.X R6, RZ, RZ, R6, P1 ;  /* 0x000000ffff060224 */ /* 0x004fca00008e0606 */
[----:B------:R-:W-:-:S04]  /*11390*/  @P0 LOP3.LUT R7, R7, R6, RZ, 0x3c, !PT ;  /* 0x0000000607070212 */ /* 0x000fc800078e3cff */
[----:B------:R-:W-:-:S04]  /*113a0*/  @P0 LOP3.LUT R6, R7, R6, RZ, 0x3c, !PT ;  /* 0x0000000607060212 */ /* 0x000fc800078e3cff */
[----:B------:R-:W-:-:S05]  /*113b0*/  @P0 LOP3.LUT R7, R7, R6, RZ, 0x3c, !PT ;  /* 0x0000000607070212 */ /* 0x000fca00078e3cff */
        /* <DEDUP_REMOVED lines=15> */
[----:B-1----:R-:W-:-:S04]  /*114b0*/  @P0 LEA R7, P1, R9, R7, 0x1 ;  /* 0x0000000709070211 */ /* 0x002fc800078208ff */
[----:B--2---:R-:W-:-:S04]  /*114c0*/  @P0 IADD3.X R6, RZ, R6, RZ, P1, !PT ;  /* 0x00000006ff060210 */ /* 0x004fc80000ffe4ff */
        /* <DEDUP_REMOVED lines=27> */
[----:B------:R-:W2:Y:S04]  /*11680*/  SHFL.IDX PT, R6, R2, 0x6, 0x181f ;  /* 0x00d81f0002067f89 */ /* 0x000ea800000e0000 */
[----:B------:R-:W3:Y:S04]  /*11690*/  SHFL.IDX PT, R2, R2, 0x7, 0x181f ;  /* 0x00f81f0002027f89 */ /* 0x000ee800000e0000 */
[----:B------:R-:W4:Y:S01]  /*116a0*/  SHFL.IDX PT, R0, R0, 0x7, 0x181f ;  /* 0x00f81f0000007f89 */ /* 0x000f2200000e0000 */
[----:B-1----:R-:W-:-:S05]  /*116b0*/  @P0 LEA R7, P1, R9, R7, 0x1 ;  /* 0x0000000709070211 */ /* 0x002fca00078208ff */
[----:B--2---:R-:W-:-:S05]  /*116c0*/  @P0 IMAD.X R6, RZ, RZ, R6, P1 ;  /* 0x000000ffff060224 */ /* 0x004fca00008e0606 */
[----:B------:R-:W-:-:S04]  /*116d0*/  @P0 LOP3.LUT R7, R7, R6, RZ, 0x3c, !PT ;  /* 0x0000000607070212 */ /* 0x000fc800078e3cff */
[----:B------:R-:W-:-:S04]  /*116e0*/  @P0 LOP3.LUT R6, R7, R6, RZ, 0x3c, !PT ;  /* 0x0000000607060212 */ /* 0x000fc800078e3cff */
[----:B------:R-:W-:-:S05]  /*116f0*/  @P0 LOP3.LUT R7, R7, R6, RZ, 0x3c, !PT ;  /* 0x0000000607070212 */ /* 0x000fca00078e3cff */
[----:B---34-:R1:W-:Y:S02]  /*11700*/  @P0 LDGSTS.E.BYPASS.LTC128B.128 [R8+0x11400], desc[UR42][R6.64], !P2 ;  /* 0x1140000006080fae */ /* 0x0183e4000d101d6a */
.L_x_13522:
[----:B------:R-:W-:-:S13]  /*11710*/  ISETP.GE.AND P0, PT, R4, 0x71, PT ;  /* 0x000000710400780c */ /* 0x000fda0003f06270 */
[----:B-12---:R-:W-:Y:S02]  /*11720*/  @P0 LEA R6, P1, R9, R0, 0x1 ;  /* 0x0000000009060211 */ /* 0x006fe400078208ff */
[----:B------:R-:W-:-:S03]  /*11730*/  @P0 LEA R5, R5, R22, 0x1 ;  /* 0x0000001605050211 */ /* 0x000fc600078e08ff */
[----:B------:R-:W-:-:S05]  /*11740*/  @P0 IMAD.X R7, RZ, RZ, R2, P1 ;  /* 0x000000ffff070224 */ /* 0x000fca00008e0602 */
[----:B------:R-:W-:Y:S01]  /*11750*/  @!PT LDS RZ, [RZ] ;  /* 0x00000000fffff984 */ /* 0x000fe20000000800 */
[----:B------:R-:W-:Y:S01]  /*11760*/  @!PT LDS RZ, [RZ] ;  /* 0x00000000fffff984 */ /* 0x000fe20000000800 */
[----:B------:R-:W-:Y:S01]  /*11770*/  @!PT LDS RZ, [RZ] ;  /* 0x00000000fffff984 */ /* 0x000fe20000000800 */
[----:B------:R1:W-:Y:S01]  /*11780*/  @P0 LDGSTS.E.BYPASS.LTC128B.128 [R5+0x11c00], desc[UR42][R6.64], !P2 ;  /* 0x11c0000006050fae */ /* 0x0003e2000d101d6a */
[----:B------:R-:W-:Y:S01]  /*11790*/  PLOP3.LUT P0, PT, PT, PT, PT, 0x80, 0x0 ;  /* 0x000000000000781c */ /* 0x000fe20003f0f070 */
[----:B------:R-:W-:-:S12]  /*117a0*/  NOP ;  /* 0x0000000000007918 */ /* 0x000fd80000000000 */
.L_x_13381:
        /* <DEDUP_REMOVED lines=11> */
.L_x_13382:
[----:B------:R2:W5:Y:S01]  /*11860*/  LDL.LU R4, [R1+0x28] ;  /* 0x0000280001047983 */ /* 0x0005620000300800 */
[----:B------:R2:W-:Y:S03]  /*11870*/  SYNCS.ARRIVE.TRANS64.A1T0 RZ, [R3+URZ+0x16830], RZ ;  /* 0x016830ff03ff79a7 */ /* 0x0005e6000810003f */
[----:B-1----:R2:W5:Y:S04]  /*11880*/  LDL.LU R7, [R1+0x8] ;  /* 0x0000080001077983 */ /* 0x0025680000300800 */
[----:B------:R2:W5:Y:S02]  /*11890*/  LDL.LU R6, [R1+0x30] ;  /* 0x0000300001067983 */ /* 0x0005640000300800 */
        /* <DEDUP_REMOVED lines=9> */
[----:B-----5:R-:W-:Y:S02]  /*11930*/  SHF.R.S32.HI R2, RZ, 0x1f, R4 ;  /* 0x0000001fff027819 */ /* 0x020fe40000011404 */
[----:B--2---:R-:W-:-:S03]  /*11940*/  SEL R3, R7, RZ, !P0 ;  /* 0x000000ff07037207 */ /* 0x004fc60004000000 */
[----:B------:R-:W-:-:S04]  /*11950*/  IMAD R2, R2, UR4, RZ ;  /* 0x0000000402027c24 */ /* 0x000fc8000f8e02ff */
[----:B------:R-:W-:Y:S01]  /*11960*/  IMAD R0, R4, UR5, R2 ;  /* 0x0000000504007c24 */ /* 0x000fe2000f8e0202 */
[----:B------:R-:W-:Y:S01]  /*11970*/  SEL R2, R6, RZ, !P0 ;  /* 0x000000ff06027207 */ /* 0x000fe20004000000 */
[----:B------:R-:W-:-:S04]  /*11980*/  IMAD.WIDE.U32 R4, R4, UR4, RZ ;  /* 0x0000000404047c25 */ /* 0x000fc8000f8e00ff */
[----:B------:R-:W-:Y:S01]  /*11990*/  IMAD.IADD R0, R5, 0x1, R0 ;  /* 0x0000000105007824 */ /* 0x000fe200078e0200 */
[----:B------:R1:W-:Y:S04]  /*119a0*/  STL.64 [R1+0x28], R4 ;  /* 0x0000280401007387 */ /* 0x0003e80000100a00 */
[----:B------:R1:W-:Y:S04]  /*119b0*/  STL [R1+0x8], R3 ;  /* 0x0000080301007387 */ /* 0x0003e80000100800 */
[----:B------:R1:W-:Y:S04]  /*119c0*/  STL [R1+0x38], R2 ;  /* 0x0000380201007387 */ /* 0x0003e80000100800 */
[----:B------:R1:W-:Y:S01]  /*119d0*/  STL [R1+0x30], R0 ;  /* 0x0000300001007387 */ /* 0x0003e20000100800 */
[----:B------:R-:W-:Y:S05]  /*119e0*/  @!P1 BRA `(.L_x_13384) ;  /* 0x0000000000409947 */ /* 0x000fea0003800000 */
[----:B-1----:R-:W-:Y:S01]  /*119f0*/  MOV R2, 0x0 ;  /* 0x0000000000027802 */ /* 0x002fe20000000f00 */
        /* <DEDUP_REMOVED lines=9> */
[----:B0-----:R-:W-:Y:S02]  /*11a90*/  IMAD.U32 R10, RZ, RZ, UR8 ;  /* 0x00000008ff0a7e24 */ /* 0x001fe4000f8e00ff */
[----:B------:R-:W-:Y:S02]  /*11aa0*/  IMAD.MOV.U32 R8, RZ, RZ, 0x70 ;  /* 0x00000070ff087424 */ /* 0x000fe400078e00ff */
[----:B------:R-:W-:Y:S02]  /*11ab0*/  IMAD.MOV.U32 R12, RZ, RZ, 0x1 ;  /* 0x00000001ff0c7424 */ /* 0x000fe400078e00ff */
[----:B------:R-:W-:-:S07]  /*11ac0*/  IMAD.MOV.U32 R13, RZ, RZ, RZ ;  /* 0x000000ffff0d7224 */ /* 0x000fce00078e00ff */
[----:B------:R-:W-:-:S07]  /*11ad0*/  LEPC R20, `(.L_x_13384) ;  /* 0x000000001014794e */ /* 0x000fce0000000000 */
[----:B-1----:R-:W-:Y:S05]  /*11ae0*/  CALL.ABS.NOINC R2 ;  /* 0x0000000002007343 */ /* 0x002fea0003c00000 */
.L_x_13384:
[----:B------:R-:W-:Y:S05]  /*11af0*/  BSYNC B6 ;  /* 0x0000000000067941 */ /* 0x000fea0003800000 */
.L_x_13383:
[----:B------:R-:W2:Y:S01]  /*11b00*/  LDL.LU R21, [R1+0x30] ;  /* 0x0000300001157983 */ /* 0x000ea20000300800 */
[----:B------:R-:W-:Y:S01]  /*11b10*/  ULDC.64 UR4, c[0x0][0x2d8] ;  /* 0x0000b60000047ab9 */ /* 0x000fe20000000a00 */
[----:B0-----:R-:W0:Y:S01]  /*11b20*/  LDC R10, c[0x0][0x448] ;  /* 0x00011200ff0a7b82 */ /* 0x001e220000000800 */
[----:B------:R-:W-:Y:S01]  /*11b30*/  ULDC.64 UR6, c[0x0][0x2c8] ;  /* 0x0000b20000067ab9 */ /* 0x000fe20000000a00 */
[----:B-1----:R-:W2:Y:S01]  /*11b40*/  LDL.LU.64 R2, [R1+0x28] ;  /* 0x0000280001027983 */ /* 0x002ea20000300a00 */
[----:B------:R-:W-:-:S03]  /*11b50*/  ULDC.64 UR8, c[0x0][0x280] ;  /* 0x0000a00000087ab9 */ /* 0x000fc60000000a00 */
[----:B------:R-:W3:Y:S04]  /*11b60*/  LDL R20, [R1+0x10] ;  /* 0x0000100001147983 */ /* 0x000ee80000100800 */
[----:B------:R-:W4:Y:S04]  /*11b70*/  LDL.LU R6, [R1+0x38] ;  /* 0x0000380001067983 */ /* 0x000f280000300800 */
[----:B------:R-:W4:Y:S01]  /*11b80*/  LDL.LU R5, [R1+0x8] ;  /* 0x0000080001057983 */ /* 0x000f220000300800 */
[----:B0-----:R-:W-:-:S13]  /*11b90*/  ISETP.NE.AND P0, PT, R10, 0x1, PT ;  /* 0x000000010a00780c */ /* 0x001fda0003f05270 */
[----:B------:R-:W0:Y:S08]  /*11ba0*/  @P0 LDC R7, c[0x0][0x44c] ;  /* 0x00011300ff070b82 */ /* 0x000e300000000800 */
[----:B------:R-:W1:Y:S01]  /*11bb0*/  @P0 LDC R8, c[0x0][0x450] ;  /* 0x00011400ff080b82 */ /* 0x000e620000000800 */
[----:B--2---:R-:W-:Y:S02]  /*11bc0*/  IMAD.MOV.U32 R3, RZ, RZ, R21 ;  /* 0x000000ffff037224 */ /* 0x004fe400078e0015 */
[----:B------:R-:W2:Y:S01]  /*11bd0*/  S2R R21, SR_TID.X ;  /* 0x0000000000157919 */ /* 0x000ea20000002100 */
[----:B---3--:R-:W-:-:S02]  /*11be0*/  IMAD R0, R20, UR4, RZ ;  /* 0x0000000414007c24 */ /* 0x008fc4000f8e02ff */
[----:B------:R-:W3:Y:S01]  /*11bf0*/  S2R R20, SR_TID.X ;  /* 0x0000000000147919 */ /* 0x000ee20000002100 */
[----:B------:R-:W-:-:S04]  /*11c00*/  IMAD.WIDE.U32 R2, R18, UR4, R2 ;  /* 0x0000000412027c25 */ /* 0x000fc8000f8e0002 */
[----:B------:R-:W-:Y:S01]  /*11c10*/  IMAD R0, R18, UR5, R0 ;  /* 0x0000000512007c24 */ /* 0x000fe2000f8e0200 */
[----:B------:R-:W-:-:S03]  /*11c20*/  ULDC.64 UR4, c[0x0][0x2e0] ;  /* 0x0000b80000047ab9 */ /* 0x000fc60000000a00 */
[----:B------:R-:W-:Y:S02]  /*11c30*/  IMAD.IADD R3, R3, 0x1, R0 ;  /* 0x0000000103037824 */ /* 0x000fe400078e0200 */
[----:B----4-:R-:W-:Y:S02]  /*11c40*/  IMAD R0, R6, UR4, RZ ;  /* 0x0000000406007c24 */ /* 0x010fe4000f8e02ff */
[----:B------:R-:W-:-:S04]  /*11c50*/  IMAD.WIDE.U32 R2, R5, UR4, R2 ;  /* 0x0000000405027c25 */ /* 0x000fc8000f8e0002 */
[----:B------:R-:W-:Y:S02]  /*11c60*/  IMAD.MOV.U32 R4, RZ, RZ, R2 ;  /* 0x000000ffff047224 */ /* 0x000fe400078e0002 */
[----:B------:R-:W-:Y:S01]  /*11c70*/  IMAD R0, R5, UR5, R0 ;  /* 0x0000000505007c24 */ /* 0x000fe2000f8e0200 */
[----:B------:R-:W-:-:S03]  /*11c80*/  ULDC.64 UR4, c[0x0][0x2d0] ;  /* 0x0000b40000047ab9 */ /* 0x000fc60000000a00 */
[----:B------:R-:W-:Y:S02]  /*11c90*/  IMAD.IADD R5, R3, 0x1, R0 ;  /* 0x0000000103057824 */ /* 0x000fe400078e0200 */
[----:B--2---:R-:W-:Y:S01]  /*11ca0*/  IMAD.SHL.U32 R21, R21, 0x10, RZ ;  /* 0x0000001015157824 */ /* 0x004fe200078e00ff */
[----:B---3--:R-:W-:-:S04]  /*11cb0*/  LOP3.LUT R20, R20, 0x7f, RZ, 0xc0, !PT ;  /* 0x0000007f14147812 */ /* 0x008fc800078ec0ff */
[----:B------:R-:W-:Y:S02]  /*11cc0*/  LOP3.LUT R21, R21, 0x70, RZ, 0xc0, !PT ;  /* 0x0000007015157812 */ /* 0x000fe400078ec0ff */
[----:B------:R-:W-:-:S04]  /*11cd0*/  SHF.R.U32.HI R20, RZ, 0x3, R20 ;  /* 0x00000003ff147819 */ /* 0x000fc80000011614 */
[----:B------:R-:W-:-:S05]  /*11ce0*/  LOP3.LUT R20, R20, R21, RZ, 0xfc, !PT ;  /* 0x0000001514147212 */ /* 0x000fca00078efcff */
[----:B------:R-:W-:Y:S02]  /*11cf0*/  IMAD R6, R17, 0xc0, R20 ;  /* 0x000000c011067824 */ /* 0x000fe400078e0214 */
[----:B------:R2:W5:Y:S02]  /*11d00*/  LDL R20, [R1+0x24] ;  /* 0x0000240001147983 */ /* 0x0005640000100800 */
[----:B0-----:R-:W-:Y:S01]  /*11d10*/  @P0 IMAD.HI.U32 R7, R6, R7, RZ ;  /* 0x0000000706070227 */ /* 0x001fe200078e00ff */
[----:B------:R-:W-:Y:S01]  /*11d20*/  MOV R2, R6 ;  /* 0x0000000600027202 */ /* 0x000fe20000000f00 */
[----:B------:R-:W0:Y:S03]  /*11d30*/  S2R R11, SR_TID.X ;  /* 0x00000000000b7919 */ /* 0x000e260000002100 */
        /* <DEDUP_REMOVED lines=10> */
[----:B------:R-:W-:Y:S01]  /*11de0*/  IMAD R7, R7, UR6, RZ ;  /* 0x0000000607077c24 */ /* 0x000fe2000f8e02ff */
[----:B------:R-:W-:Y:S01]  /*11df0*/  LEA R2, P1, R8, UR8, 0x1 ;  /* 0x0000000808027c11 */ /* 0x000fe2000f8208ff */
[----:B------:R-:W-:Y:S02]  /*11e00*/  VIADD R3, R6, 0x80 ;  /* 0x0000008006037836 */ /* 0x000fe40000000000 */
[----:B------:R-:W-:Y:S02]  /*11e10*/  IMAD R0, R0, UR7, R7 ;  /* 0x0000000700007c24 */ /* 0x000fe4000f8e0207 */
[----:B------:R-:W1:Y:S01]  /*11e20*/  @P0 LDC R7, c[0x0][0x44c] ;  /* 0x00011300ff070b82 */ /* 0x000e620000000800 */
[----:B------:R-:W-:Y:S02]  /*11e30*/  IMAD.MOV.U32 R6, RZ, RZ, R3 ;  /* 0x000000ffff067224 */ /* 0x000fe400078e0003 */
[----:B------:R-:W-:Y:S02]  /*11e40*/  IMAD.IADD R0, R9, 0x1, R0 ;  /* 0x0000000109007824 */ /* 0x000fe400078e0200 */
[C---:B0-----:R-:W-:Y:S01]  /*11e50*/  IMAD.SHL.U32 R21, R11.reuse, 0x8, RZ ;  /* 0x000000080b157824 */ /* 0x041fe200078e00ff */
[----:B------:R-:W-:-:S02]  /*11e60*/  LOP3.LUT R11, R11, 0x7f, RZ, 0xc0, !PT ;  /* 0x0000007f0b0b7812 */ /* 0x000fc400078ec0ff */
[----:B------:R-:W-:Y:S02]  /*11e70*/  LEA.HI.X R0, R8, UR9, R0, 0x1, P1 ;  /* 0x0000000908007c11 */ /* 0x000fe400088f0c00 */
[----:B------:R-:W0:Y:S01]  /*11e80*/  @P0 LDC R8, c[0x0][0x450] ;  /* 0x00011400ff080b82 */ /* 0x000e220000000800 */
[----:B------:R-:W-:Y:S02]  /*11e90*/  LOP3.LUT R21, R21, 0x38, RZ, 0xc0, !PT ;  /* 0x0000003815157812 */ /* 0x000fe400078ec0ff */
[----:B------:R-:W-:Y:S01]  /*11ea0*/  SHF.R.U32.HI R9, RZ, 0x3, R11 ;  /* 0x00000003ff097819 */ /* 0x000fe2000001160b */
[----:B-1----:R-:W-:-:S05]  /*11eb0*/  @P0 IMAD.HI.U32 R7, R3, R7, RZ ;  /* 0x0000000703070227 */ /* 0x002fca00078e00ff */
[----:B0-----:R-:W-:-:S05]  /*11ec0*/  @P0 SHF.R.U32.HI R6, RZ, R8, R7 ;  /* 0x00000008ff060219 */ /* 0x001fca0000011607 */
[----:B------:R-:W-:Y:S02]  /*11ed0*/  IMAD.MOV R7, RZ, RZ, -R6 ;  /* 0x000000ffff077224 */ /* 0x000fe400078e0a06 */
[----:B------:R-:W-:-:S04]  /*11ee0*/  IMAD.WIDE.U32 R4, R6, UR4, R4 ;  /* 0x0000000406047c25 */ /* 0x000fc8000f8e0004 */
[----:B------:R-:W-:Y:S01]  /*11ef0*/  IMAD R3, R10, R7, R3 ;  /* 0x000000070a037224 */ /* 0x000fe200078e0203 */
[----:B------:R-:W-:-:S04]  /*11f00*/  SHF.R.S32.HI R7, RZ, 0x1f, R6 ;  /* 0x0000001fff077819 */ /* 0x000fc80000011406 */
[----:B------:R-:W-:Y:S01]  /*11f10*/  SHF.R.S32.HI R8, RZ, 0x1f, R3 ;  /* 0x0000001fff087819 */ /* 0x000fe20000011403 */
[----:B------:R-:W-:Y:S01]  /*11f20*/  IMAD R7, R7, UR4, RZ ;  /* 0x0000000407077c24 */ /* 0x000fe2000f8e02ff */
[----:B------:R-:W-:Y:S02]  /*11f30*/  ULDC UR4, c[0x0][0x2b8] ;  /* 0x0000ae0000047ab9 */ /* 0x000fe40000000800 */
[----:B------:R-:W-:Y:S01]  /*11f40*/  ISETP.GE.AND P0, PT, R21, UR4, PT ;  /* 0x0000000415007c0c */ /* 0x000fe2000bf06270 */
[----:B------:R-:W-:Y:S01]  /*11f50*/  IMAD R7, R6, UR5, R7 ;  /* 0x0000000506077c24 */ /* 0x000fe2000f8e0207 */
[----:B------:R-:W-:Y:S01]  /*11f60*/  UMOV UR4, 0xffffffff ;  /* 0xffffffff00047882 */ /* 0x000fe20000000000 */
[----:B------:R-:W-:Y:S02]  /*11f70*/  IMAD R8, R8, UR6, RZ ;  /* 0x0000000608087c24 */ /* 0x000fe4000f8e02ff */
[----:B------:R-:W-:Y:S02]  /*11f80*/  IMAD.IADD R5, R5, 0x1, R7 ;  /* 0x0000000105057824 */ /* 0x000fe400078e0207 */
[----:B------:R-:W-:-:S02]  /*11f90*/  IMAD R8, R3, UR7, R8 ;  /* 0x0000000703087c24 */ /* 0x000fc4000f8e0208 */
[----:B------:R-:W-:-:S03]  /*11fa0*/  IMAD.WIDE.U32 R6, R3, UR6, R4 ;  /* 0x0000000603067c25 */ /* 0x000fc6000f8e0004 */
[----:B------:R-:W-:Y:S02]  /*11fb0*/  LEA R5, P1, R6, UR8, 0x1 ;  /* 0x0000000806057c11 */ /* 0x000fe4000f8208ff */
[----:B------:R-:W-:-:S04]  /*11fc0*/  IADD3 R4, R7, R8, RZ ;  /* 0x0000000807047210 */ /* 0x000fc80007ffe0ff */
[----:B------:R-:W-:Y:S01]  /*11fd0*/  LEA.HI.X R4, R6, UR9, R4, 0x1, P1 ;  /* 0x0000000906047c11 */ /* 0x000fe200088f0c04 */
[----:B--2---:R-:W-:Y:S06]  /*11fe0*/  BRA.DIV UR4, `(.L_x_13385) ;  /* 0x0000005204047947 */ /* 0x004fec000b800000 */
[----:B------:R-:W2:Y:S01]  /*11ff0*/  LDL.LU R6, [R1+0x34] ;  /* 0x0000340001067983 */ /* 0x000ea20000300800 */
[----:B------:R-:W-:-:S03]  /*12000*/  IMAD R17, R17, 0xc0, R9 ;  /* 0x000000c011117824 */ /* 0x000fc600078e0209 */
[----:B------:R-:W0:Y:S04]  /*12010*/  SHFL.IDX PT, R7, R2, RZ, 0x181f ;  /* 0x00181fff02077589 */ /* 0x000e2800000e0000 */
[----:B------:R-:W-:Y:S01]  /*12020*/  SHFL.IDX PT, R8, R5, RZ, 0x181f ;  /* 0x00181fff05087589 */ /* 0x000fe200000e0000 */
[----:B--2---:R-:W-:-:S03]  /*12030*/  IMAD R3, R6, R10, RZ ;  /* 0x0000000a06037224 */ /* 0x004fc600078e02ff */
[----:B------:R-:W1:Y:S02]  /*12040*/  SHFL.IDX PT, R6, R0, RZ, 0x181f ;  /* 0x00181fff00067589 */ /* 0x000e6400000e0000 */
[----:B------:R-:W-:-:S13]  /*12050*/  ISETP.GE.AND P1, PT, R17, R3, PT ;  /* 0x000000031100720c */ /* 0x000fda0003f26270 */
[----:B0-----:R-:W-:-:S05]  /*12060*/  @!P1 LEA R7, P2, R21, R7, 0x1 ;  /* 0x0000000715079211 */ /* 0x001fca00078408ff */
[----:B-1----:R-:W-:-:S05]  /*12070*/  @!P1 IMAD.X R6, RZ, RZ, R6, P2 ;  /* 0x000000ffff069224 */ /* 0x002fca00010e0606 */
[----:B------:R-:W-:-:S04]  /*12080*/  @!P1 LOP3.LUT R7, R7, R6, RZ, 0x3c, !PT ;  /* 0x0000000607079212 */ /* 0x000fc800078e3cff */
[----:B------:R-:W-:-:S04]  /*12090*/  @!P1 LOP3.LUT R6, R7, R6, RZ, 0x3c, !PT ;  /* 0x0000000607069212 */ /* 0x000fc800078e3cff */
[----:B------:R-:W-:-:S05]  /*120a0*/  @!P1 LOP3.LUT R7, R7, R6, RZ, 0x3c, !PT ;  /* 0x0000000607079212 */ /* 0x000fca00078e3cff */
[----:B-----5:R0:W-:Y:S02]  /*120b0*/  @!P1 LDGSTS.E.BYPASS.LTC128B.128 [R20+0x8400], desc[UR42][R6.64], !P0 ;  /* 0x0840000006149fae */ /* 0x0201e4000c101d6a */
        /* <DEDUP_REMOVED lines=34> */
[----:B0-----:R-:W-:-:S04]  /*122e0*/  @!P1 LEA R7, P2, R21, R7, 0x1 ;  /* 0x0000000715079211 */ /* 0x001fc800078408ff */
[----:B-1----:R-:W-:-:S04]  /*122f0*/  @!P1 IADD3.X R6, RZ, R6, RZ, P2, !PT ;  /* 0x00000006ff069210 */ /* 0x002fc800017fe4ff */
        /* <DEDUP_REMOVED lines=30> */
[----:B------:R-:W0:Y:S11]  /*124e0*/  SHFL.IDX PT, R2, R4, RZ, 0x181f ;  /* 0x00181fff04027589 */ /* 0x000e3600000e0000 */
[----:B-1----:R-:W-:-:S05]  /*124f0*/  @!P3 LEA R6, P2, R21, R6, 0x1 ;  /* 0x000000061506b211 */ /* 0x002fca00078408ff */
[----:B------:R-:W-:-:S04]  /*12500*/  @!P3 IMAD.X R0, RZ, RZ, R0, P2 ;  /* 0x000000ffff00b224 */ /* 0x000fc800010e0600 */
[----:B------:R-:W-:Y:S02]  /*12510*/  @!P3 IMAD.MOV.U32 R7, RZ, RZ, R0 ;  /* 0x000000ffff07b224 */ /* 0x000fe400078e0000 */
[----:B------:R-:W-:-:S03]  /*12520*/  VIADD R0, R17, 0x90 ;  /* 0x0000009011007836 */ /* 0x000fc60000000000 */
[----:B------:R1:W-:Y:S02]  /*12530*/  @!P3 LDGSTS.E.BYPASS.LTC128B.128 [R20+0xbc00], desc[UR42][R6.64], !P0 ;  /* 0x0bc000000614bfae */ /* 0x0003e4000c101d6a */
[----:B-1----:R-:W-:-:S04]  /*12540*/  @!P1 LEA R6, P2, R21, R8, 0x1 ;  /* 0x0000000815069211 */ /* 0x002fc800078408ff */
[----:B0-----:R-:W-:-:S05]  /*12550*/  @!P1 IADD3.X R2, RZ, R2, RZ, P2, !PT ;  /* 0x00000002ff029210 */ /* 0x001fca00017fe4ff */
[----:B------:R-:W-:Y:S02]  /*12560*/  @!P1 IMAD.MOV.U32 R7, RZ, RZ, R2 ;  /* 0x000000ffff079224 */ /* 0x000fe400078e0002 */
[----:B------:R-:W-:Y:S04]  /*12570*/  SHFL.IDX PT, R2, R5, 0x3, 0x181f ;  /* 0x00781f0005027f89 */ /* 0x000fe800000e0000 */
        /* <DEDUP_REMOVED lines=11> */
[----:B------:R-:W-:Y:S04]  /*12630*/  SHFL.IDX PT, R4, R4, 0x3, 0x181f ;  /* 0x00781f0004047f89 */ /* 0x000fe800000e0000 */
[----:B0-----:R-:W0:Y:S03]  /*12640*/  SHFL.IDX PT, R6, R5, 0x2, 0x181f ;  /* 0x00581f0005067f89 */ /* 0x001e2600000e0000 */
[----:B0-----:R-:W-:-:S05]  /*12650*/  @!P1 LEA R6, P2, R21, R6, 0x1 ;  /* 0x0000000615069211 */ /* 0x001fca00078408ff */
[----:B------:R-:W-:-:S04]  /*12660*/  @!P1 IMAD.X R0, RZ, RZ, R0, P2 ;  /* 0x000000ffff009224 */ /* 0x000fc800010e0600 */
[----:B------:R-:W-:-:S05]  /*12670*/  @!P1 IMAD.MOV.U32 R7, RZ, RZ, R0 ;  /* 0x000000ffff079224 */ /* 0x000fca00078e0000 */
[----:B------:R0:W-:Y:S02]  /*12680*/  @!P1 LDGSTS.E.BYPASS.LTC128B.128 [R20+0xd400], desc[UR42][R6.64], !P0 ;  /* 0x0d40000006149fae */ /* 0x0001e4000c101d6a */
.L_x_13547:
[----:B------:R-:W-:-:S05]  /*12690*/  VIADD R17, R17, 0xb0 ;  /* 0x000000b011117836 */ /* 0x000fca0000000000 */
[----:B------:R-:W-:-:S13]  /*126a0*/  ISETP.GE.AND P1, PT, R17, R3, PT ;  /* 0x000000031100720c */ /* 0x000fda0003f26270 */
[----:B------:R-:W-:-:S04]  /*126b0*/  @!P1 LEA R2, P2, R21, R2, 0x1 ;  /* 0x0000000215029211 */ /* 0x000fc800078408ff */
[----:B------:R-:W-:-:S05]  /*126c0*/  @!P1 IADD3.X R3, RZ, R4, RZ, P2, !PT ;  /* 0x00000004ff039210 */ /* 0x000fca00017fe4ff */
[----:B------:R-:W-:Y:S01]  /*126d0*/  @!PT LDS RZ, [RZ] ;  /* 0x00000000fffff984 */ /* 0x000fe20000000800 */
[----:B------:R-:W-:Y:S01]  /*126e0*/  @!PT LDS RZ, [RZ] ;  /* 0x00000000fffff984 */ /* 0x000fe20000000800 */
[----:B------:R-:W-:Y:S01]  /*126f0*/  @!PT LDS RZ, [RZ] ;  /* 0x00000000fffff984 */ /* 0x000fe20000000800 */
[----:B------:R1:W-:Y:S01]  /*12700*/  @!P1 LDGSTS.E.BYPASS.LTC128B.128 [R20+0xdc00], desc[UR42][R2.64], !P0 ;  /* 0x0dc0000002149fae */ /* 0x0003e2000c101d6a */
[----:B------:R-:W-:Y:S01]  /*12710*/  PLOP3.LUT P0, PT, PT, PT, PT, 0x80, 0x0 ;  /* 0x000000000000781c */ /* 0x000fe20003f0f070 */
[----:B------:R-:W-:-:S12]  /*12720*/  NOP ;  /* 0x0000000000007918 */ /* 0x000fd80000000000 */
.L_x_13386:
        /* <DEDUP_REMOVED lines=18> */
.L_x_13548:
[----:B------:R-:W-:Y:S05]  /*12850*/  BSYNC B0 ;  /* 0x0000000000007941 */ /* 0x000fea0003800000 */
.L_x_13387:
[----:B------:R-:W2:Y:S01]  /*12860*/  LDL R2, [R1+0x18] ;  /* 0x0000180001027983 */ /* 0x000ea20000100800 */
[----:B------:R-:W-:Y:S01]  /*12870*/  BSSY B0, `(.L_x_13389) ;  /* 0x0000110000007945 */ /* 0x000fe20003800000 */
[----:B--2---:R-:W-:-:S13]  /*12880*/  ISETP.GE.AND P0, PT, R2, 0x81, PT ;  /* 0x000000810200780c */ /* 0x004fda0003f06270 */
[----:B------:R-:W-:Y:S05]  /*12890*/  @!P0 BRA `(.L_x_13390) ;  /* 0x0000001000348947 */ /* 0x000fea0003800000 */
[----:B------:R-:W2:Y:S01]  /*128a0*/  S2R R2, SR_TID.X ;  /* 0x0000000000027919 */ /* 0x000ea20000002100 */
[----:B------:R-:W-:Y:S01]  /*128b0*/  ULDC UR4, c[0x0][0x2f4] ;  /* 0x0000bd0000047ab9 */ /* 0x000fe20000000800 */
[----:B--2---:R-:W-:Y:S02]  /*128c0*/  IMAD.SHL.U32 R3, R2, 0x8, RZ ;  /* 0x0000000802037824 */ /* 0x004fe400078e00ff */
[----:B------:R-:W2:Y:S03]  /*128d0*/  LDL.LU R2, [R1+0x3c] ;  /* 0x00003c0001027983 */ /* 0x000ea60000300800 */
[----:B------:R-:W-:Y:S01]  /*128e0*/  LOP3.LUT R3, R3, 0x38, RZ, 0xc0, !PT ;  /* 0x0000003803037812 */ /* 0x000fe200078ec0ff */
[----:B------:R3:W-:Y:S01]  /*128f0*/  STL [R1+0x8], R26 ;  /* 0x0000081a01007387 */ /* 0x0007e20000100800 */
[----:B------:R-:W-:Y:S02]  /*12900*/  IMAD.MOV.U32 R17, RZ, RZ, R28 ;  /* 0x000000ffff117224 */ /* 0x000fe400078e001c */
[----:B------:R-:W-:Y:S01]  /*12910*/  ISETP.GE.AND P1, PT, R3, UR4, PT ;  /* 0x0000000403007c0c */ /* 0x000fe2000bf26270 */
[----:B0-----:R-:W-:Y:S01]  /*12920*/  IMAD.MOV.U32 R6, RZ, RZ, R25 ;  /* 0x000000ffff067224 */ /* 0x001fe200078e0019 */
[----:B--23--:R-:W-:-:S11]  /*12930*/  LEA.HI.SX32 R7, R2, 0xfffffffe, 0x19 ;  /* 0xfffffffe02077811 */ /* 0x00cfd600078fcaff */
.L_x_13403:
[----:B------:R-:W2:Y:S01]  /*12940*/  LDL R10, [R1+0x1c] ;  /* 0x00001c00010a7983 */ /* 0x000ea20000100800 */
[----:B-1----:R-:W0:Y:S03]  /*12950*/  LDC R0, c[0x0][0x430] ;  /* 0x00010c00ff007b82 */ /* 0x002e260000000800 */
        /* <DEDUP_REMOVED lines=16> */
[----:B-1----:R-:W-:-:S04]  /*12a60*/  @P0 SHF.R.U32.HI R2, RZ, R3, R5 ;  /* 0x00000003ff020219 */ /* 0x002fc80000011605 */
[----:B------:R-:W-:-:S05]  /*12a70*/  IADD3 R3, -R2, RZ, RZ ;  /* 0x000000ff02037210 */ /* 0x000fca0007ffe1ff */
        /* <DEDUP_REMOVED lines=21> */
.L_x_13391:
[----:B------:R-:W-:Y:S01]  /*12bd0*/  IMAD R5, R25, 0x8, R22 ;  /* 0x0000000819057824 */ /* 0x000fe200078e0216 */
[----:B------:R-:W-:Y:S01]  /*12be0*/  SHF.L.U32 R2, R28, 0x1f, RZ ;  /* 0x0000001f1c027819 */ /* 0x000fe200000006ff */
[----:B------:R-:W-:Y:S03]  /*12bf0*/  BSSY B1, `(.L_x_13392) ;  /* 0x0000003000017945 */ /* 0x000fe60003800000 */
[----:B------:R-:W0:Y:S02]  /*12c00*/  SYNCS.PHASECHK.TRANS64.TRYWAIT P0, [R5+URZ+0x16840], R2 ;  /* 0x01684002050075a7 */ /* 0x000e24000800017f */
[----:B0-----:R-:W-:Y:S05]  /*12c10*/  @!P0 BRA `(.L_x_13393) ;  /* 0x0000005000f48947 */ /* 0x001fea0003800000 */
.L_x_13549:
[----:B------:R-:W-:Y:S05]  /*12c20*/  BSYNC B1 ;  /* 0x0000000000017941 */ /* 0x000fea0003800000 */
.L_x_13392:
[----:B------:R-:W2:Y:S04]  /*12c30*/  LDL R3, [R1] ;  /* 0x0000000001037983 */ /* 0x000ea80000100800 */
[----:B------:R-:W3:Y:S01]  /*12c40*/  LDL R9, [R1+0x10] ;  /* 0x0000100001097983 */ /* 0x000ee20000100800 */
[----:B------:R-:W-:Y:S01]  /*12c50*/  SHF.R.S32.HI R20, RZ, 0x1f, R0 ;  /* 0x0000001fff147819 */ /* 0x000fe20000011400 */
[----:B------:R-:W-:Y:S01]  /*12c60*/  ULDC.64 UR4, c[0x0][0x300] ;  /* 0x0000c00000047ab9 */ /* 0x000fe20000000a00 */
[----:B------:R-:W1:Y:S03]  /*12c70*/  S2R R8, SR_TID.X ;  /* 0x0000000000087919 */ /* 0x000e660000002100 */
[----:B------:R-:W-:-:S04]  /*12c80*/  IMAD R7, R20, UR4, RZ ;  /* 0x0000000414077c24 */ /* 0x000fc8000f8e02ff */
[----:B------:R-:W-:Y:S01]  /*12c90*/  IMAD R7, R0, UR5, R7 ;  /* 0x0000000500077c24 */ /* 0x000fe2000f8e0207 */
[----:B-1----:R-:W-:-:S05]  /*12ca0*/  LOP3.LUT R8, R8, 0x7f, RZ, 0xc0, !PT ;  /* 0x0000007f08087812 */ /* 0x002fca00078ec0ff */
[----:B------:R-:W-:Y:S01]  /*12cb0*/  IMAD.SHL.U32 R11, R8, 0x8, RZ ;  /* 0x00000008080b7824 */ /* 0x000fe200078e00ff */
        /* <DEDUP_REMOVED lines=10> */
[----:B------:R-:W0:Y:S01]  /*12d60*/  S2R R9, SR_TID.X ;  /* 0x0000000000097919 */ /* 0x000e220000002100 */
[----:B------:R-:W-:-:S04]  /*12d70*/  IMAD.WIDE.U32 R2, R18, UR4, R2 ;  /* 0x0000000412027c25 */ /* 0x000fc8000f8e0002 */
[----:B------:R-:W-:Y:S01]  /*12d80*/  IMAD R7, R18, UR5, R7 ;  /* 0x0000000512077c24 */ /* 0x000fe2000f8e0207 */
[----:B------:R-:W-:-:S03]  /*12d90*/  ULDC.64 UR4, c[0x0][0x2e8] ;  /* 0x0000ba0000047ab9 */ /* 0x000fc60000000a00 */
[----:B------:R-:W-:Y:S01]  /*12da0*/  IMAD.IADD R7, R7, 0x1, R3 ;  /* 0x0000000107077824 */ /* 0x000fe200078e0203 */
[----:B0-----:R-:W-:-:S04]  /*12db0*/  SHF.L.U32 R8, R9, 0x3, RZ ;  /* 0x0000000309087819 */ /* 0x001fc800000006ff */
[----:B------:R-:W-:-:S04]  /*12dc0*/  LOP3.LUT R8, R8, 0x1f8, RZ, 0xc0, !PT ;  /* 0x000001f808087812 */ /* 0x000fc800078ec0ff */
        /* <DEDUP_REMOVED lines=50> */
.L_x_13567:
        /* <DEDUP_REMOVED lines=8> */
.L_x_13395:
        /* <DEDUP_REMOVED lines=11> */
.L_x_13396:
[----:B------:R1:W-:Y:S01]  /*13220*/  SYNCS.ARRIVE.TRANS64.A1T0 RZ, [R5+URZ+0x16830], RZ ;  /* 0x016830ff05ff79a7 */ /* 0x0003e2000810003f */
[----:B------:R-:W-:Y:S05]  /*13230*/  @!P3 BRA `(.L_x_13397) ;  /* 0x000000000004b947 */ /* 0x000fea0003800000 */
[----:B------:R-:W-:Y:S01]  /*13240*/  BPT.TRAP 0x1 ;  /* 0x000000040000795c */ /* 0x000fe20000300000 */
.L_x_13397:
[----:B------:R-:W-:Y:S01]  /*13250*/  SHF.L.U32 R2, R17, 0x1f, RZ ;  /* 0x0000001f11027819 */ /* 0x000fe200000006ff */
[----:B-1----:R-:W-:Y:S01]  /*13260*/  IMAD R5, R6, 0x8, R22 ;  /* 0x0000000806057824 */ /* 0x002fe200078e0216 */
[----:B------:R-:W-:Y:S03]  /*13270*/  BSSY B1, `(.L_x_13398) ;  /* 0x0000003000017945 */ /* 0x000fe60003800000 */
[----:B------:R-:W1:Y:S02]  /*13280*/  SYNCS.PHASECHK.TRANS64.TRYWAIT P0, [R5+URZ+0x16860], R2 ;  /* 0x01686002050075a7 */ /* 0x000e64000800017f */
[----:B-1----:R-:W-:Y:S05]  /*13290*/  @!P0 BRA `(.L_x_13399) ;  /* 0x0000005400a48947 */ /* 0x002fea0003800000 */
.L_x_13568:
[----:B------:R-:W-:Y:S05]  /*132a0*/  BSYNC B1 ;  /* 0x0000000000017941 */ /* 0x000fea0003800000 */
.L_x_13398:
[----:B------:R-:W2:Y:S04]  /*132b0*/  LDL R11, [R1+0x18] ;  /* 0x00001800010b7983 */ /* 0x000ea80000100800 */
[----:B------:R-:W2:Y:S01]  /*132c0*/  LDL.LU R8, [R1+0x8] ;  /* 0x0000080001087983 */ /* 0x000ea20000300800 */
[----:B------:R-:W0:Y:S01]  /*132d0*/  S2R R12, SR_TID.X ;  /* 0x00000000000c7919 */ /* 0x000e220000002100 */
[----:B------:R-:W-:Y:S01]  /*132e0*/  UMOV UR4, 0xffffffff ;  /* 0xffffffff00047882 */ /* 0x000fe20000000000 */
[C---:B0-----:R-:W-:Y:S01]  /*132f0*/  IMAD.SHL.U32 R9, R12.reuse, 0x8, RZ ;  /* 0x000000080c097824 */ /* 0x041fe200078e00ff */
[----:B------:R-:W-:-:S04]  /*13300*/  LOP3.LUT R3, R12, 0x7f, RZ, 0xc0, !PT ;  /* 0x0000007f0c037812 */ /* 0x000fc800078ec0ff */
[----:B------:R-:W-:Y:S01]  /*13310*/  LOP3.LUT R9, R9, 0x1f8, RZ, 0xc0, !PT ;  /* 0x000001f809097812 */ /* 0x000fe200078ec0ff */
[----:B------:R-:W-:-:S03]  /*13320*/  IMAD.SHL.U32 R10, R3, 0x8, RZ ;  /* 0x00000008030a7824 */ /* 0x000fc600078e00ff */
[----:B------:R-:W-:Y:S02]  /*13330*/  LOP3.LUT R9, R9, 0x38, R12, 0x78, !PT ;  /* 0x0000003809097812 */ /* 0x000fe400078e780c */
[----:B------:R-:W-:Y:S02]  /*13340*/  SHF.R.U32.HI R3, RZ, 0x3, R3 ;  /* 0x00000003ff037819 */ /* 0x000fe40000011603 */
[----:B------:R-:W-:-:S04]  /*13350*/  LOP3.LUT R9, R9, 0x200, R10, 0xf8, !PT ;  /* 0x0000020009097812 */ /* 0x000fc800078ef80a */
[----:B------:R-:W-:Y:S01]  /*13360*/  LEA R6, R6, R9, 0xd ;  /* 0x0000000906067211 */ /* 0x000fe200078e68ff */
        /* <DEDUP_REMOVED lines=45> */
[----:B0-----:R-:W-:-:S04]  /*13640*/  IADD3 R2, P2, R2, R7, RZ ;  /* 0x0000000702027210 */ /* 0x001fc80007f5e0ff */
[----:B-1----:R-:W-:-:S05]  /*13650*/  IADD3.X R3, RZ, R3, RZ, P2, !PT ;  /* 0x00000003ff037210 */ /* 0x002fca00017fe4ff */
[----:B------:R0:W-:Y:S04]  /*13660*/  LDGSTS.E.BYPASS.LTC128B.128 [R6+0x3400], desc[UR42][R2.64], !P0 ;  /* 0x0340000002067fae */ /* 0x0001e8000c101d6a */
[----:B0-2---:R0:W1:Y:S02]  /*13670*/  SHFL.IDX PT, R2, R23, 0x7, 0x181f ;  /* 0x00f81f0017027f89 */ /* 0x00506400000e0000 */
.L_x_13586:
[----:B------:R-:W2:Y:S01]  /*13680*/  LDL R9, [R1+0x10] ;  /* 0x0000100001097983 */ /* 0x000ea20000100800 */
        /* <DEDUP_REMOVED lines=27> */
.L_x_13401:
        /* <DEDUP_REMOVED lines=12> */
.L_x_13402:
[----:B------:R2:W-:Y:S01]  /*13900*/  STL [R1+0x8], R26 ;  /* 0x0000081a01007387 */ /* 0x0005e20000100800 */
[C---:B------:R-:W-:Y:S01]  /*13910*/  ISETP.GT.AND P0, PT, R26.reuse, RZ, PT ;  /* 0x000000ff1a00720c */ /* 0x040fe20003f04270 */
[----:B------:R2:W-:Y:S01]  /*13920*/  SYNCS.ARRIVE.TRANS64.A1T0 RZ, [R5+URZ+0x16850], RZ ;  /* 0x016850ff05ff79a7 */ /* 0x0005e2000810003f */
[----:B------:R-:W-:Y:S01]  /*13930*/  VIADD R7, R26, 0xffffffff ;  /* 0xffffffff1a077836 */ /* 0x000fe20000000000 */
[----:B------:R-:W-:Y:S01]  /*13940*/  MOV R6, R25 ;  /* 0x0000001900067202 */ /* 0x000fe20000000f00 */
[----:B------:R-:W-:-:S09]  /*13950*/  IMAD.MOV.U32 R17, RZ, RZ, R28 ;  /* 0x000000ffff117224 */ /* 0x000fd200078e001c */
[----:B--2---:R-:W-:Y:S05]  /*13960*/  @P0 BRA `(.L_x_13403) ;  /* 0xffffffec00f40947 */ /* 0x004fea000383ffff */
.L_x_13390:
[----:B------:R-:W-:Y:S05]  /*13970*/  BSYNC B0 ;  /* 0x0000000000007941 */ /* 0x000fea0003800000 */
.L_x_13389:
[----:B-1----:R-:W1:Y:S01]  /*13980*/  S2R R0, SR_TID.X ;  /* 0x0000000000007919 */ /* 0x002e620000002100 */
        /* <DEDUP_REMOVED lines=16> */
.L_x_13405:
[----:B------:R-:W-:Y:S05]  /*13a90*/  BSYNC B0 ;  /* 0x0000000000007941 */ /* 0x000fea0003800000 */
.L_x_13404:
[----:B------:R-:W-:-:S05]  /*13aa0*/  IMAD.U32 R0, RZ, RZ, UR38 ;  /* 0x00000026ff007e24 */ /* 0x000fca000f8e00ff */
[----:B------:R-:W-:-:S13]  /*13ab0*/  ISETP.NE.AND P0, PT, R0, 0x3, PT ;  /* 0x000000030000780c */ /* 0x000fda0003f05270 */
[----:B------:R-:W-:Y:S05]  /*13ac0*/  @!P0 BRA `(.L_x_13406) ;  /* 0x0000000000048947 */ /* 0x000fea0003800000 */
[----:B------:R-:W-:Y:S01]  /*13ad0*/  BPT.TRAP 0x1 ;  /* 0x000000040000795c */ /* 0x000fe20000300000 */
.L_x_13406:
[----:B------:R-:W0:Y:S01]  /*13ae0*/  LDL.LU R2, [R1+0x18] ;  /* 0x0000180001027983 */ /* 0x000e220000300800 */
[----:B------:R-:W-:Y:S01]  /*13af0*/  IMAD R0, R25, 0x8, R22 ;  /* 0x0000000819007824 */ /* 0x000fe200078e0216 */
[----:B------:R-:W-:Y:S01]  /*13b00*/  SHF.L.U32 R3, R28, 0x1f, RZ ;  /* 0x0000001f1c037819 */ /* 0x000fe200000006ff */
[----:B------:R-:W-:Y:S03]  /*13b10*/  BSSY B0, `(.L_x_13407) ;  /* 0x0000004000007945 */ /* 0x000fe60003800000 */
[----:B------:R-:W1:Y:S01]  /*13b20*/  SYNCS.PHASECHK.TRANS64.TRYWAIT P0, [R0+URZ+0x16860], R3 ;  /* 0x01686003000075a7 */ /* 0x000e62000800017f */
[----:B0-----:R-:W-:Y:S01]  /*13b30*/  IMAD R6, R26, -0x80, R2 ;  /* 0xffffff801a067824 */ /* 0x001fe200078e0202 */
[----:B-1----:R-:W-:Y:S06]  /*13b40*/  @!P0 BRA `(.L_x_13408) ;  /* 0x0000005400d48947 */ /* 0x002fec0003800000 */
.L_x_13587:
[----:B------:R-:W-:Y:S05]  /*13b50*/  BSYNC B0 ;  /* 0x0000000000007941 */ /* 0x000fea0003800000 */
.L_x_13407:
        /* <DEDUP_REMOVED lines=13> */
[----:B------:R-:W1:Y:S01]  /*13c30*/  S2R R2, SR_TID.X ;  /* 0x0000000000027919 */ /* 0x000e620000002100 */
[----:B------:R-:W-:Y:S01]  /*13c40*/  ULDC UR4, c[0x0][0x2f4] ;  /* 0x0000bd0000047ab9 */ /* 0x000fe20000000800 */
[----:B------:R-:W-:Y:S01]  /*13c50*/  IMAD R4, R4, 0x2, R22 ;  /* 0x0000000204047824 */ /* 0x000fe200078e0216 */
[----:B------:R-:W2:Y:S04]  /*13c60*/  SHFL.IDX PT, R14, R23, RZ, 0x181f ;  /* 0x00181fff170e7589 */ /* 0x000ea800000e0000 */
[----:B0-----:R-:W0:Y:S01]  /*13c70*/  SHFL.IDX PT, R3, R24, RZ, 0x181f ;  /* 0x00181fff18037589 */ /* 0x001e2200000e0000 */
[----:B-1----:R-:W-:-:S05]  /*13c80*/  IMAD.SHL.U32 R2, R2, 0x8, RZ ;  /* 0x0000000802027824 */ /* 0x002fca00078e00ff */
[----:B------:R-:W-:-:S04]  /*13c90*/  LOP3.LUT R2, R2, 0x38, RZ, 0xc0, !PT ;  /* 0x0000003802027812 */ /* 0x000fc800078ec0ff */
[C---:B------:R-:W-:Y:S01]  /*13ca0*/  ISETP.GE.AND P0, PT, R2.reuse, UR4, PT ;  /* 0x0000000402007c0c */ /* 0x040fe2000bf06270 */
[----:B------:R-:W-:-:S03]  /*13cb0*/  IMAD.SHL.U32 R5, R2, 0x2, RZ ;  /* 0x0000000202057824 */ /* 0x000fc600078e00ff */
[----:B------:R-:W-:Y:S02]  /*13cc0*/  ISETP.LT.OR P1, PT, R6, 0x1, P0 ;  /* 0x000000010600780c */ /* 0x000fe40000721670 */
[----:B--2---:R-:W-:Y:S02]  /*13cd0*/  IADD3 R2, P2, R14, R5, RZ ;  /* 0x000000050e027210 */ /* 0x004fe40007f5e0ff */
[----:B------:R-:W1:Y:S02]  /*13ce0*/  SHFL.IDX PT, R14, R23, 0x1, 0x181f ;  /* 0x00381f00170e7f89 */ /* 0x000e6400000e0000 */
[----:B0-----:R-:W-:-:S07]  /*13cf0*/  IADD3.X R3, RZ, R3, RZ, P2, !PT ;  /* 0x00000003ff037210 */ /* 0x001fce00017fe4ff */
[----:B------:R0:W-:Y:S01]  /*13d00*/  LDGSTS.E.BYPASS.LTC128B.128 [R4+0x400], desc[UR42][R2.64], !P1 ;  /* 0x0040000002047fae */ /* 0x0001e2000c901d6a */
[----:B------:R-:W-:-:S03]  /*13d10*/  ISETP.LT.OR P1, PT, R6, 0x11, P0 ;  /* 0x000000110600780c */ /* 0x000fc60000721670 */
[----:B0-----:R-:W0:Y:S01]  /*13d20*/  SHFL.IDX PT, R3, R24, 0x1, 0x181f ;  /* 0x00381f0018037f89 */ /* 0x001e2200000e0000 */
[----:B-1----:R-:W-:-:S03]  /*13d30*/  IADD3 R2, P2, R14, R5, RZ ;  /* 0x000000050e027210 */ /* 0x002fc60007f5e0ff */
[----:B------:R-:W1:Y:S02]  /*13d40*/  SHFL.IDX PT, R14, R23, 0x2, 0x181f ;  /* 0x00581f00170e7f89 */ /* 0x000e6400000e0000 */
[----:B0-----:R-:W-:-:S05]  /*13d50*/  IMAD.X R3, RZ, RZ, R3, P2 ;  /* 0x000000ffff037224 */ /* 0x001fca00010e0603 */
        /* <DEDUP_REMOVED lines=28> */
[----:B------:R-:W1:Y:S04]  /*13f20*/  SHFL.IDX PT, R24, R24, 0x7, 0x181f ;  /* 0x00f81f0018187f89 */ /* 0x000e6800000e0000 */
[----:B------:R2:W3:Y:S01]  /*13f30*/  SHFL.IDX PT, R14, R23, 0x7, 0x181f ;  /* 0x00f81f00170e7f89 */ /* 0x0004e200000e0000 */
[----:B0-----:R-:W-:-:S05]  /*13f40*/  IMAD.X R3, RZ, RZ, R3, P2 ;  /* 0x000000ffff037224 */ /* 0x001fca00010e0603 */
[----:B-1----:R2:W-:Y:S02]  /*13f50*/  LDGSTS.E.BYPASS.LTC128B.128 [R4+0x3400], desc[UR42][R2.64], !P1 ;  /* 0x0340000002047fae */ /* 0x0025e4000c901d6a */
.L_x_13605:
[----:B------:R-:W-:Y:S02]  /*13f60*/  ISETP.LT.OR P0, PT, R6, 0x71, P0 ;  /* 0x000000710600780c */ /* 0x000fe40000701670 */
[----:B--23--:R-:W-:-:S05]  /*13f70*/  IADD3 R2, P1, R14, R5, RZ ;  /* 0x000000050e027210 */ /* 0x00cfca0007f3e0ff */
[----:B------:R-:W-:-:S06]  /*13f80*/  IMAD.X R3, RZ, RZ, R24, P1 ;  /* 0x000000ffff037224 */ /* 0x000fcc00008e0618 */
[----:B------:R-:W-:Y:S01]  /*13f90*/  @!PT LDS RZ, [RZ] ;  /* 0x00000000fffff984 */ /* 0x000fe20000000800 */
[----:B------:R-:W-:Y:S01]  /*13fa0*/  @!PT LDS RZ, [RZ] ;  /* 0x00000000fffff984 */ /* 0x000fe20000000800 */
[----:B------:R-:W-:Y:S01]  /*13fb0*/  @!PT LDS RZ, [RZ] ;  /* 0x00000000fffff984 */ /* 0x000fe20000000800 */
[----:B------:R0:W-:Y:S01]  /*13fc0*/  LDGSTS.E.BYPASS.LTC128B.128 [R4+0x3c00], desc[UR42][R2.64], !P0 ;  /* 0x03c0000002047fae */ /* 0x0001e2000c101d6a */
[----:B------:R-:W-:Y:S01]  /*13fd0*/  PLOP3.LUT P0, PT, PT, PT, PT, 0x80, 0x0 ;  /* 0x000000000000781c */ /* 0x000fe20003f0f070 */
[----:B------:R-:W-:-:S12]  /*13fe0*/  NOP ;  /* 0x0000000000007918 */ /* 0x000fd80000000000 */
.L_x_13410:
        /* <DEDUP_REMOVED lines=11> */
.L_x_13411:
[----:B------:R0:W-:Y:S01]  /*140a0*/  SYNCS.ARRIVE.TRANS64.A1T0 RZ, [R0+URZ+0x16850], RZ ;  /* 0x016850ff00ff79a7 */ /* 0x0001e2000810003f */
[----:B------:R-:W-:-:S05]  /*140b0*/  VIADD R25, R25, 0x1 ;  /* 0x0000000119197836 */ /* 0x000fca0000000000 */
[----:B------:R-:W-:-:S04]  /*140c0*/  ISETP.NE.AND P0, PT, R25, 0x2, PT ;  /* 0x000000021900780c */ /* 0x000fc80003f05270 */
[----:B------:R-:W-:Y:S02]  /*140d0*/  SEL R3, RZ, 0x1, P0 ;  /* 0x00000001ff037807 */ /* 0x000fe40000000000 */
[----:B------:R-:W-:Y:S02]  /*140e0*/  SEL R25, R25, RZ, P0 ;  /* 0x000000ff19197207 */ /* 0x000fe40000000000 */
[----:B0-----:R-:W-:-:S07]  /*140f0*/  LOP3.LUT R28, R28, R3, RZ, 0x3c, !PT ;  /* 0x000000031c1c7212 */ /* 0x001fce00078e3cff */
.L_x_13370:
[----:B------:R-:W-:Y:S05]  /*14100*/  BSYNC B7 ;  /* 0x0000000000077941 */ /* 0x000fea0003800000 */
.L_x_13368:
[----:B------:R-:W2:Y:S02]  /*14110*/  LDL R0, [R1] ;  /* 0x0000000001007983 */ /* 0x000ea40000100800 */
        /* <DEDUP_REMOVED lines=11> */
.L_x_13412:
        /* <DEDUP_REMOVED lines=36> */
.L_x_13615:
[----:B------:R-:W-:Y:S02]  /*14410*/  ULDC UR4, c[0x0][0xc38] ;  /* 0x00030e0000047ab9 */ /* 0x000fe40000000800 */
[----:B------:R-:W-:-:S04]  /*14420*/  IMAD.U32 R16, RZ, RZ, UR4 ;  /* 0x00000004ff107e24 */ /* 0x000fc8000f8e00ff */
[----:B-1----:R-:W-:-:S04]  /*14430*/  IMAD R5, R14, R16, RZ ;  /* 0x000000100e057224 */ /* 0x002fc800078e02ff */
[----:B------:R-:W-:-:S05]  /*14440*/  IMAD.IADD R4, R4, 0x1, R5 ;  /* 0x0000000104047824 */ /* 0x000fca00078e0205 */
[----:B------:R-:W-:-:S13]  /*14450*/  ISETP.GT.AND P6, PT, R4, R0, PT ;  /* 0x000000000400720c */ /* 0x000fda0003fc4270 */
[----:B------:R-:W-:Y:S05]  /*14460*/  @P6 BRA `(.L_x_13415) ;  /* 0x00000000009c6947 */ /* 0x000fea0003800000 */
.L_x_13420:
        /* <DEDUP_REMOVED lines=14> */
.L_x_13418:
[----:B------:R-:W-:Y:S05]  /*14550*/  BSYNC B0 ;  /* 0x0000000000007941 */ /* 0x000fea0003800000 */
.L_x_13417:
        /* <DEDUP_REMOVED lines=18> */
.L_x_13623:
[----:B------:R-:W-:Y:S02]  /*14680*/  ULDC UR4, c[0x0][0xc38] ;  /* 0x00030e0000047ab9 */ /* 0x000fe40000000800 */
[----:B------:R-:W-:-:S04]  /*14690*/  IMAD.U32 R16, RZ, RZ, UR4 ;  /* 0x00000004ff107e24 */ /* 0x000fc8000f8e00ff */
[----:B-1----:R-:W-:-:S04]  /*146a0*/  IMAD R5, R14, R16, RZ ;  /* 0x000000100e057224 */ /* 0x002fc800078e02ff */
[----:B------:R-:W-:-:S05]  /*146b0*/  IMAD.IADD R4, R5, 0x1, R4 ;  /* 0x0000000105047824 */ /* 0x000fca00078e0204 */
[----:B------:R-:W-:-:S13]  /*146c0*/  ISETP.GT.AND P6, PT, R4, R0, PT ;  /* 0x000000000400720c */ /* 0x000fda0003fc4270 */
[----:B------:R-:W-:Y:S05]  /*146d0*/  @!P6 BRA `(.L_x_13420) ;  /* 0xfffffffc0064e947 */ /* 0x000fea000383ffff */
.L_x_13415:
        /* <DEDUP_REMOVED lines=8> */
.L_x_13627:
[----:B------:R-:W-:Y:S01]  /*14760*/  ISETP.NE.AND P0, PT, R6, RZ, PT ;  /* 0x000000ff0600720c */ /* 0x000fe20003f05270 */
[----:B------:R-:W-:-:S12]  /*14770*/  IMAD.MOV.U32 R14, RZ, RZ, RZ ;  /* 0x000000ffff0e7224 */ /* 0x000fd800078e00ff */
[----:B------:R-:W-:Y:S05]  /*14780*/  @!P0 BRA `(.L_x_13422) ;  /* 0x0000000000108947 */ /* 0x000fea0003800000 */
[----:B------:R-:W-:Y:S01]  /*14790*/  UMOV UR4, 0xffffffff ;  /* 0xffffffff00047882 */ /* 0x000fe20000000000 */
[----:B------:R-:W-:Y:S02]  /*147a0*/  VIADD R12, R4, 0xffffffff ;  /* 0xffffffff040c7836 */ /* 0x000fe40000000000 */
[----:B------:R-:W-:Y:S05]  /*147b0*/  BRA.DIV UR4, `(.L_x_13423) ;  /* 0x0000005e04347947 */ /* 0x000fea000b800000 */
[----:B------:R3:W4:Y:S02]  /*147c0*/  SHFL.IDX PT, R14, R3, R12, 0x1f ;  /* 0x00001f0c030e7589 */ /* 0x00072400000e0000 */
.L_x_13422:
[----:B--2---:R-:W-:Y:S01]  /*147d0*/  IABS R6, R17 ;  /* 0x0000001100067213 */ /* 0x004fe20000000000 */
[----:B----4-:R-:W-:Y:S01]  /*147e0*/  IMAD R16, R14, R16, R5 ;  /* 0x000000100e107224 */ /* 0x010fe200078e0205 */
[----:B------:R-:W-:Y:S02]  /*147f0*/  IADD3 R19, R4, R19, RZ ;  /* 0x0000001304137210 */ /* 0x000fe40007ffe0ff */
[----:B------:R-:W2:Y:S01]  /*14800*/  I2F.RP R7, R6 ;  /* 0x0000000600077306 */ /* 0x000ea20000209400 */
[----:B------:R-:W-:-:S07]  /*14810*/  IMAD.IADD R0, R0, 0x1, -R16 ;  /* 0x0000000100007824 */ /* 0x000fce00078e0a10 */
[----:B--2---:R-:W1:Y:S02]  /*14820*/  MUFU.RCP R7, R7 ;  /* 0x0000000700077308 */ /* 0x004e640000001000 */
[----:B-1----:R-:W-:-:S06]  /*14830*/  VIADD R2, R7, 0xffffffe ;  /* 0x0ffffffe07027836 */ /* 0x002fcc0000000000 */
[----:B0--3--:R0:W1:Y:S02]  /*14840*/  F2I.FTZ.U32.TRUNC.NTZ R3, R2 ;  /* 0x0000000200037305 */ /* 0x009064000021f000 */
[----:B0-----:R-:W-:Y:S01]  /*14850*/  IMAD.MOV.U32 R2, RZ, RZ, RZ ;  /* 0x000000ffff027224 */ /* 0x001fe200078e00ff */
[----:B-1----:R-:W-:-:S05]  /*14860*/  IADD3 R5, RZ, -R3, RZ ;  /* 0x80000003ff057210 */ /* 0x002fca0007ffe0ff */
        /* <DEDUP_REMOVED lines=21> */
.L_x_13416:
[----:B------:R-:W-:Y:S01]  /*149c0*/  UMOV UR4, URZ ;  /* 0x0000003f00047c82 */ /* 0x000fe20008000000 */
[----:B------:R-:W-:Y:S01]  /*149d0*/  UMOV UR5, URZ ;  /* 0x0000003f00057c82 */ /* 0x000fe20008000000 */
[----:B------:R-:W-:Y:S01]  /*149e0*/  ULDC UR6, c[0x0][0xc3c] ;  /* 0x00030f0000067ab9 */ /* 0x000fe20000000800 */
[----:B------:R-:W-:Y:S02]  /*149f0*/  IMAD.MOV.U32 R16, RZ, RZ, R0 ;  /* 0x000000ffff107224 */ /* 0x000fe400078e0000 */
[----:B------:R-:W-:Y:S02]  /*14a00*/  IMAD.U32 R17, RZ, RZ, UR4 ;  /* 0x00000004ff117e24 */ /* 0x000fe4000f8e00ff */
[----:B------:R-:W-:Y:S02]  /*14a10*/  IMAD.U32 R18, RZ, RZ, UR5 ;  /* 0x00000005ff127e24 */ /* 0x000fe4000f8e00ff */
[----:B------:R-:W-:-:S07]  /*14a20*/  IMAD.U32 R19, RZ, RZ, UR6 ;  /* 0x00000006ff137e24 */ /* 0x000fce000f8e00ff */
.L_x_13424:
        /* <DEDUP_REMOVED lines=10> */
.L_x_13413:
[----:B------:R-:W-:Y:S02]  /*14ad0*/  ULDC UR4, c[0x0][0xc3c] ;  /* 0x00030f0000047ab9 */ /* 0x000fe40000000800 */
[----:B-1----:R-:W-:-:S13]  /*14ae0*/  ISETP.GE.AND P0, PT, R19, UR4, PT ;  /* 0x0000000413007c0c */ /* 0x002fda000bf06270 */
[----:B------:R-:W-:Y:S05]  /*14af0*/  @!P0 BRA `(.L_x_13425) ;  /* 0xffffffa800048947 */ /* 0x000fea000383ffff */
[----:B------:R-:W-:Y:S05]  /*14b00*/  BSYNC B8 ;  /* 0x0000000000087941 */ /* 0x000fea0003800000 */
.L_x_13332:
[----:B--2---:R-:W2:Y:S01]  /*14b10*/  LDL.LU R0, [R1+0x40] ;  /* 0x0000400001007983 */ /* 0x004ea20000300800 */
[----:B------:R-:W-:Y:S01]  /*14b20*/  BSSY B0, `(.L_x_13426) ;  /* 0x000000b000007945 */ /* 0x000fe20003800000 */
[----:B------:R-:W1:Y:S01]  /*14b30*/  S2R R5, SR_CgaCtaId ;  /* 0x0000000000057919 */ /* 0x000e620000008800 */
[----:B--2---:R-:W-:-:S05]  /*14b40*/  VIADD R0, R0, 0x1 ;  /* 0x0000000100007836 */ /* 0x004fca0000000000 */
[----:B0-----:R-:W-:-:S04]  /*14b50*/  LEA.HI R2, R0, R0, RZ, 0x1 ;  /* 0x0000000000027211 */ /* 0x001fc800078f08ff */
[----:B------:R-:W-:Y:S02]  /*14b60*/  LOP3.LUT R3, R2, 0xfffffffe, RZ, 0xc0, !PT ;  /* 0xfffffffe02037812 */ /* 0x000fe400078ec0ff */
[----:B------:R-:W-:-:S03]  /*14b70*/  MOV R2, 0x400 ;  /* 0x0000040000027802 */ /* 0x000fc60000000f00 */
[----:B------:R-:W-:Y:S01]  /*14b80*/  IMAD.IADD R0, R0, 0x1, -R3 ;  /* 0x0000000100007824 */ /* 0x000fe200078e0a03 */
[----:B-1----:R-:W-:-:S04]  /*14b90*/  LEA R4, R5, R2, 0x18 ;  /* 0x0000000205047211 */ /* 0x002fc800078ec0ff */
[----:B------:R-:W-:-:S04]  /*14ba0*/  SHF.L.U32 R0, R0, 0x1f, RZ ;  /* 0x0000001f00007819 */ /* 0x000fc800000006ff */
[----:B------:R-:W0:Y:S02]  /*14bb0*/  SYNCS.PHASECHK.TRANS64.TRYWAIT P0, [R4+URZ+0x16820], R0 ;  /* 0x01682000040075a7 */ /* 0x000e24000800017f */
[----:B0-----:R-:W-:Y:S05]  /*14bc0*/  @!P0 BRA `(.L_x_13427) ;  /* 0x0000005800548947 */ /* 0x001fea0003800000 */
.L_x_13630:
[----:B------:R-:W-:Y:S05]  /*14bd0*/  BSYNC B0 ;  /* 0x0000000000007941 */ /* 0x000fea0003800000 */
.L_x_13426:
[----:B------:R-:W-:-:S03]  /*14be0*/  UMOV UR4, 0xffffffff ;  /* 0xffffffff00047882 */ /* 0x000fc60000000000 */
[----:B------:R-:W-:Y:S05]  /*14bf0*/  BRA.DIV UR4, `(.L_x_13428) ;  /* 0x0000005a045c7947 */ /* 0x000fea000b800000 */
[----:B0-----:R-:W0:Y:S02]  /*14c00*/  S2R R0, SR_TID.X ;  /* 0x0000000000007919 */ /* 0x001e240000002100 */
[----:B0-----:R-:W-:-:S04]  /*14c10*/  SHF.R.U32.HI R0, RZ, 0x5, R0 ;  /* 0x00000005ff007819 */ /* 0x001fc80000011600 */
[----:B------:R-:W-:-:S05]  /*14c20*/  LOP3.LUT R0, R0, 0x3, RZ, 0xc0, !PT ;  /* 0x0000000300007812 */ /* 0x000fca00078ec0ff */
[----:B------:R0:W1:Y:S02]  /*14c30*/  SHFL.IDX PT, R14, R0, RZ, 0x1f ;  /* 0x00001fff000e7589 */ /* 0x00006400000e0000 */
.L_x_13633:
[----:B-1----:R-:W-:-:S13]  /*14c40*/  ISETP.NE.AND P0, PT, R14, RZ, PT ;  /* 0x000000ff0e00720c */ /* 0x002fda0003f05270 */
[----:B------:R-:W-:Y:S05]  /*14c50*/  @P0 BRA `(.L_x_13193) ;  /* 0x0000000000880947 */ /* 0x000fea0003800000 */
[----:B------:R-:W-:-:S03]  /*14c60*/  UMOV UR4, 0xffffffff ;  /* 0xffffffff00047882 */ /* 0x000fc60000000000 */
[----:B------:R-:W-:Y:S05]  /*14c70*/  BRA.DIV UR4, `(.L_x_13429) ;  /* 0x0000005a04707947 */ /* 0x000fea000b800000 */
[----:B------:R-:W-:-:S13]  /*14c80*/  ELECT P6, URZ, PT ;  /* 0x00000000003f782f */ /* 0x000fda00038c0000 */
.L_x_13636:
[----:B------:R-:W-:Y:S05]  /*14c90*/  @!P6 BRA `(.L_x_13193) ;  /* 0x000000000078e947 */ /* 0x000fea0003800000 */
[----:B------:R-:W-:-:S06]  /*14ca0*/  ULOP3.LUT UR4, UR36, 0x2, URZ, 0xfc, !UPT ;  /* 0x0000000224047892 */ /* 0x000fcc000f8efc3f */
[----:B0-----:R-:W-:-:S05]  /*14cb0*/  IMAD.U32 R0, RZ, RZ, UR4 ;  /* 0x00000004ff007e24 */ /* 0x001fca000f8e00ff */
[----:B------:R-:W-:-:S13]  /*14cc0*/  ISETP.NE.AND P0, PT, R0, 0x3, PT ;  /* 0x000000030000780c */ /* 0x000fda0003f05270 */
[----:B------:R-:W-:Y:S05]  /*14cd0*/  @!P0 BRA `(.L_x_13430) ;  /* 0x0000000000048947 */ /* 0x000fea0003800000 */
[----:B------:R-:W-:Y:S01]  /*14ce0*/  BPT.TRAP 0x1 ;  /* 0x000000040000795c */ /* 0x000fe20000300000 */
.L_x_13430:
[C---:B------:R-:W-:Y:S01]  /*14cf0*/  LEA R5, R25.reuse, R4, 0x3 ;  /* 0x0000000419057211 */ /* 0x040fe200078e18ff */
[----:B------:R-:W-:Y:S01]  /*14d00*/  VIADD R25, R25, 0x1 ;  /* 0x0000000119197836 */ /* 0x000fe20000000000 */
[----:B------:R-:W-:-:S04]  /*14d10*/  SHF.L.U32 R0, R28, 0x1f, RZ ;  /* 0x0000001f1c007819 */ /* 0x000fc800000006ff */
[----:B------:R-:W0:Y:S01]  /*14d20*/  SYNCS.PHASECHK.TRANS64.TRYWAIT P1, [R5+URZ+0x16840], R0 ;  /* 0x01684000050075a7 */ /* 0x000e22000802017f */
[----:B------:R-:W-:-:S04]  /*14d30*/  ISETP.NE.AND P2, PT, R25, 0x2, PT ;  /* 0x000000021900780c */ /* 0x000fc80003f45270 */
[----:B------:R-:W-:Y:S01]  /*14d40*/  SEL R3, RZ, 0x1, P2 ;  /* 0x00000001ff037807 */ /* 0x000fe20001000000 */
[----:B0-----:R-:W-:Y:S08]  /*14d50*/  @!P1 BRA `(.L_x_13431) ;  /* 0x0000005800589947 */ /* 0x001ff00003800000 */
.L_x_13637:
[----:B------:R-:W-:Y:S02]  /*14d60*/  SEL R25, R25, RZ, P2 ;  /* 0x000000ff19197207 */ /* 0x000fe40001000000 */
[----:B------:R-:W-:Y:S01]  /*14d70*/  LOP3.LUT R2, R28, R3, RZ, 0x3c, !PT ;  /* 0x000000031c027212 */ /* 0x000fe200078e3cff */
[----:B------:R-:W-:Y:S06]  /*14d80*/  @!P0 BRA `(.L_x_13432) ;  /* 0x0000000000048947 */ /* 0x000fec0003800000 */
[----:B------:R-:W-:Y:S01]  /*14d90*/  BPT.TRAP 0x1 ;  /* 0x000000040000795c */ /* 0x000fe20000300000 */
.L_x_13432:
[----:B------:R-:W-:Y:S01]  /*14da0*/  IMAD R25, R25, 0x8, R4 ;  /* 0x0000000819197824 */ /* 0x000fe200078e0204 */
[----:B------:R-:W-:-:S04]  /*14db0*/  SHF.L.U32 R2, R2, 0x1f, RZ ;  /* 0x0000001f02027819 */ /* 0x000fc800000006ff */
[----:B------:R-:W1:Y:S02]  /*14dc0*/  SYNCS.PHASECHK.TRANS64.TRYWAIT P1, [R25+URZ+0x16840], R2 ;  /* 0x01684002190075a7 */ /* 0x000e64000802017f */
[----:B-1----:R-:W-:Y:S05]  /*14dd0*/  @!P1 BRA `(.L_x_13433) ;  /* 0x00000058004c9947 */ /* 0x002fea0003800000 */
.L_x_13638:
[----:B------:R-:W-:Y:S05]  /*14de0*/  @!P0 BRA `(.L_x_13434) ;  /* 0x0000000000048947 */ /* 0x000fea0003800000 */
[----:B------:R-:W-:Y:S01]  /*14df0*/  BPT.TRAP 0x1 ;  /* 0x000000040000795c */ /* 0x000fe20000300000 */
.L_x_13434:
[----:B------:R-:W2:Y:S02]  /*14e00*/  SYNCS.PHASECHK.TRANS64.TRYWAIT P1, [R5+URZ+0x16860], R0 ;  /* 0x01686000050075a7 */ /* 0x000ea4000802017f */
[----:B--2---:R-:W-:Y:S05]  /*14e10*/  @!P1 BRA `(.L_x_13435) ;  /* 0x0000005800509947 */ /* 0x004fea0003800000 */
.L_x_13639:
[----:B------:R-:W-:Y:S05]  /*14e20*/  @!P0 BRA `(.L_x_13436) ;  /* 0x0000000000048947 */ /* 0x000fea0003800000 */
[----:B------:R-:W-:Y:S01]  /*14e30*/  BPT.TRAP 0x1 ;  /* 0x000000040000795c */ /* 0x000fe20000300000 */
.L_x_13436:
[----:B---3--:R3:W4:Y:S02]  /*14e40*/  SYNCS.PHASECHK.TRANS64.TRYWAIT P0, [R25+URZ+0x16860], R2 ;  /* 0x01686002190075a7 */ /* 0x008724000800017f */
[----:B----4-:R-:W-:Y:S05]  /*14e50*/  @!P0 NANOSLEEP.SYNCS 0x989680 ;  /* 0x009896800000895d */ /* 0x010fea0003900000 */
[----:B------:R-:W4:Y:S02]  /*14e60*/  @!P0 SYNCS.PHASECHK.TRANS64 P0, [R25+URZ+0x16860], R2 ;  /* 0x01686002190085a7 */ /* 0x000f24000800007f */
[----:B----4-:R-:W-:Y:S05]  /*14e70*/  @!P0 BRA `(.L_x_13436) ;  /* 0xfffffffc00f08947 */ /* 0x010fea000383ffff */
.L_x_13193:
[----:B------:R-:W-:Y:S05]  /*14e80*/  BSYNC B9 ;  /* 0x0000000000097941 */ /* 0x000fea0003800000 */
.L_x_13190:
[----:B------:R-:W-:Y:S05]  /*14e90*/  EXIT ;  /* 0x000000000000794d */ /* 0x000fea0003800000 */
.L_x_13211:
[----:B0-----:R0:W1:Y:S02]  /*14ea0*/  SYNCS.PHASECHK.TRANS64.TRYWAIT P6, [R71+URZ+0x16890], R79 ;  /* 0x0168904f470075a7 */ /* 0x00106400080c017f */
[----:B-1----:R-:W-:Y:S05]  /*14eb0*/  @!P6 NANOSLEEP.SYNCS 0x989680 ;  /* 0x009896800000e95d */ /* 0x002fea0003900000 */
[----:B------:R-:W1:Y:S02]  /*14ec0*/  @!P6 SYNCS.PHASECHK.TRANS64 P6, [R71+URZ+0x16890], R79 ;  /* 0x0168904f4700e5a7 */ /* 0x000e6400080c007f */
[----:B-1----:R-:W-:Y:S05]  /*14ed0*/  @!P6 BRA `(.L_x_13211) ;  /* 0xfffffffc00f0e947 */ /* 0x002fea000383ffff */
[----:B------:R-:W-:Y:S05]  /*14ee0*/  BRA `(.L_x_13437) ;  /* 0xfffffedc000c7947 */ /* 0x000fea000383ffff */
.L_x_13212:
        /* <DEDUP_REMOVED lines=8> */
.L_x_13439:
[----:B------:R-:W-:Y:S05]  /*14f70*/  BSYNC B1 ;  /* 0x0000000000017941 */ /* 0x000fea0003800000 */
.L_x_13438:
        /* <DEDUP_REMOVED lines=8> */
.L_x_13440:
[----:B------:R-:W-:Y:S05]  /*15000*/  BRA `(.L_x_13441) ;  /* 0xfffffed800d87947 */ /* 0x000fea000383ffff */
.L_x_13221:
[----:B------:R-:W-:Y:S01]  /*15010*/  BSSY B1, `(.L_x_13442) ;  /* 0x0000008000017945 */ /* 0x000fe20003800000 */
[----:B0---4-:R-:W-:Y:S02]  /*15020*/  IMAD.MOV.U32 R13, RZ, RZ, R85 ;  /* 0x000000ffff0d7224 */ /* 0x011fe400078e0055 */
[----:B------:R-:W-:Y:S02]  /*15030*/  IMAD.MOV.U32 R12, RZ, RZ, 0x1 ;  /* 0x00000001ff0c7424 */ /* 0x000fe400078e00ff */
[----:B------:R-:W-:Y:S02]  /*15040*/  IMAD.MOV.U32 R11, RZ, RZ, 0x1c1f ;  /* 0x00001c1fff0b7424 */ /* 0x000fe400078e00ff */
[----:B------:R-:W-:-:S07]  /*15050*/  IMAD.MOV.U32 R15, RZ, RZ, -0x1 ;  /* 0xffffffffff0f7424 */ /* 0x000fce00078e00ff */
[----:B-123--:R-:W-:Y:S05]  /*15060*/  WARPSYNC.COLLECTIVE R15, `(.L_x_13443) ;  /* 0x000000000f087348 */ /* 0x00efea0003c00000 */
[----:B---3--:R0:W3:Y:S02]  /*15070*/  SHFL.IDX P6, R14, R13, R12, R11 ;  /* 0x0000000c0d0e7389 */ /* 0x0080e400000c000b */
[----:B0123--:R-:W-:Y:S01]  /*15080*/  ENDCOLLECTIVE ;  /* 0x000000000000791b */ /* 0x00ffe20003800000 */
.L_x_13443:
[----:B------:R-:W-:Y:S05]  /*15090*/  BSYNC B1 ;  /* 0x0000000000017941 */ /* 0x000fea0003800000 */
.L_x_13442:
        /* <DEDUP_REMOVED lines=8> */
.L_x_13444:
[----:B------:R-:W-:Y:S05]  /*15120*/  BRA `(.L_x_13445) ;  /* 0xfffffee000647947 */ /* 0x000fea000383ffff */
.L_x_13233:
[----:B--2---:R2:W3:Y:S02]  /*15130*/  SYNCS.PHASECHK.TRANS64.TRYWAIT P4, [R71+URZ+0x16890], R79 ;  /* 0x0168904f470075a7 */ /* 0x0044e4000808017f */
[----:B---3--:R-:W-:Y:S05]  /*15140*/  @!P4 NANOSLEEP.SYNCS 0x989680 ;  /* 0x009896800000c95d */ /* 0x008fea0003900000 */
[----:B------:R-:W3:Y:S02]  /*15150*/  @!P4 SYNCS.PHASECHK.TRANS64 P4, [R71+URZ+0x16890], R79 ;  /* 0x0168904f4700c5a7 */ /* 0x000ee4000808007f */
[----:B---3--:R-:W-:Y:S05]  /*15160*/  @!P4 BRA `(.L_x_13233) ;  /* 0xfffffffc00f0c947 */ /* 0x008fea000383ffff */
[----:B------:R-:W-:Y:S05]  /*15170*/  BRA `(.L_x_13446) ;  /* 0xfffffeec00847947 */ /* 0x000fea000383ffff */
.L_x_13234:
[----:B------:R-:W-:Y:S01]  /*15180*/  BSSY B1, `(.L_x_13447) ;  /* 0x0000008000017945 */ /* 0x000fe20003800000 */
[----:B0-----:R-:W-:Y:S02]  /*15190*/  IMAD.MOV.U32 R13, RZ, RZ, R85 ;  /* 0x000000ffff0d7224 */ /* 0x001fe400078e0055 */
[----:B------:R-:W-:Y:S02]  /*151a0*/  IMAD.MOV.U32 R12, RZ, RZ, RZ ;  /* 0x000000ffff0c7224 */ /* 0x000fe400078e00ff */
[----:B------:R-:W-:Y:S02]  /*151b0*/  IMAD.MOV.U32 R11, RZ, RZ, 0x1c1f ;  /* 0x00001c1fff0b7424 */ /* 0x000fe400078e00ff */
[----:B------:R-:W-:-:S07]  /*151c0*/  IMAD.MOV.U32 R15, RZ, RZ, -0x1 ;  /* 0xffffffffff0f7424 */ /* 0x000fce00078e00ff */
[----:B--2---:R-:W-:Y:S05]  /*151d0*/  WARPSYNC.COLLECTIVE R15, `(.L_x_13448) ;  /* 0x000000000f087348 */ /* 0x004fea0003c00000 */
[----:B------:R0:W1:Y:S02]  /*151e0*/  SHFL.IDX P6, R14, R13, R12, R11 ;  /* 0x0000000c0d0e7389 */ /* 0x00006400000c000b */
[----:B012---:R-:W-:Y:S01]  /*151f0*/  ENDCOLLECTIVE ;  /* 0x000000000000791b */ /* 0x007fe20003800000 */
.L_x_13448:
[----:B------:R-:W-:Y:S05]  /*15200*/  BSYNC B1 ;  /* 0x0000000000017941 */ /* 0x000fea0003800000 */
.L_x_13447:
        /* <DEDUP_REMOVED lines=8> */
.L_x_13449:
[----:B------:R-:W-:Y:S01]  /*15290*/  IMAD.MOV.U32 R82, RZ, RZ, R14 ;  /* 0x000000ffff527224 */ /* 0x000fe200078e000e */
[----:B------:R-:W-:Y:S06]  /*152a0*/  BRA `(.L_x_13450) ;  /* 0xfffffeec00507947 */ /* 0x000fec000383ffff */
.L_x_13239:
        /* <DEDUP_REMOVED lines=8> */
.L_x_13452:
[----:B------:R-:W-:Y:S05]  /*15330*/  BSYNC B1 ;  /* 0x0000000000017941 */ /* 0x000fea0003800000 */
.L_x_13451:
        /* <DEDUP_REMOVED lines=8> */
.L_x_13453:
[----:B------:R-:W-:Y:S01]  /*153c0*/  IMAD.MOV.U32 R84, RZ, RZ, R14 ;  /* 0x000000ffff547224 */ /* 0x000fe200078e000e */
[----:B------:R-:W-:Y:S06]  /*153d0*/  BRA `(.L_x_13454) ;  /* 0xfffffef4000c7947 */ /* 0x000fec000383ffff */
.L_x_13244:
[----:B0-----:R0:W1:Y:S02]  /*153e0*/  SYNCS.PHASECHK.TRANS64.TRYWAIT P3, [R71+URZ+0x16890], R79 ;  /* 0x0168904f470075a7 */ /* 0x001064000806017f */
[----:B-1----:R-:W-:Y:S05]  /*153f0*/  @!P3 NANOSLEEP.SYNCS 0x989680 ;  /* 0x009896800000b95d */ /* 0x002fea0003900000 */
[----:B------:R-:W1:Y:S02]  /*15400*/  @!P3 SYNCS.PHASECHK.TRANS64 P3, [R71+URZ+0x16890], R79 ;  /* 0x0168904f4700b5a7 */ /* 0x000e64000806007f */
[----:B-1----:R-:W-:Y:S05]  /*15410*/  @!P3 BRA `(.L_x_13244) ;  /* 0xfffffffc00f0b947 */ /* 0x002fea000383ffff */
[----:B------:R-:W-:Y:S05]  /*15420*/  BRA `(.L_x_13455) ;  /* 0xfffffefc002c7947 */ /* 0x000fea000383ffff */
.L_x_13245:
        /* <DEDUP_REMOVED lines=8> */
.L_x_13457:
[----:B------:R-:W-:Y:S05]  /*154b0*/  BSYNC B1 ;  /* 0x0000000000017941 */ /* 0x000fea0003800000 */
.L_x_13456:
        /* <DEDUP_REMOVED lines=8> */
.L_x_13458:
[----:B------:R-:W-:Y:S01]  /*15540*/  IMAD.MOV.U32 R37, RZ, RZ, R14 ;  /* 0x000000ffff257224 */ /* 0x000fe200078e000e */
[----:B------:R-:W-:Y:S06]  /*15550*/  BRA `(.L_x_13459) ;  /* 0xfffffefc00507947 */ /* 0x000fec000383ffff */
.L_x_13248:
[----:B------:R-:W-:Y:S01]  /*15560*/  BSSY B1, `(.L_x_13460) ;  /* 0x0000008000017945 */ /* 0x000fe20003800000 */
[----:B----4-:R-:W-:Y:S01]  /*15570*/  IMAD.MOV.U32 R13, RZ, RZ, R38 ;  /* 0x000000ffff0d7224 */ /* 0x010fe200078e0026 */
[----:B------:R-:W-:Y:S01]  /*15580*/  MOV R15, 0xffffffff ;  /* 0xffffffff000f7802 */ /* 0x000fe20000000f00 */
[----:B------:R-:W-:Y:S02]  /*15590*/  IMAD.MOV.U32 R12, RZ, RZ, 0x1 ;  /* 0x00000001ff0c7424 */ /* 0x000fe400078e00ff */
[----:B------:R-:W-:-:S07]  /*155a0*/  IMAD.MOV.U32 R11, RZ, RZ, 0x1c1f ;  /* 0x00001c1fff0b7424 */ /* 0x000fce00078e00ff */
[----:B0123--:R-:W-:Y:S05]  /*155b0*/  WARPSYNC.COLLECTIVE R15, `(.L_x_13461) ;  /* 0x000000000f087348 */ /* 0x00ffea0003c00000 */
[----:B------:R4:W0:Y:S02]  /*155c0*/  SHFL.IDX P6, R14, R13, R12, R11 ;  /* 0x0000000c0d0e7389 */ /* 0x00082400000c000b */
[----:B01234-:R-:W-:Y:S01]  /*155d0*/  ENDCOLLECTIVE ;  /* 0x000000000000791b */ /* 0x01ffe20003800000 */
.L_x_13461:
[----:B------:R-:W-:Y:S05]  /*155e0*/  BSYNC B1 ;  /* 0x0000000000017941 */ /* 0x000fea0003800000 */
.L_x_13460:
        /* <DEDUP_REMOVED lines=8> */
.L_x_13462:
[----:B------:R-:W-:Y:S01]  /*15670*/  IMAD.MOV.U32 R37, RZ, RZ, R14 ;  /* 0x000000ffff257224 */ /* 0x000fe200078e000e */
[----:B------:R-:W-:Y:S06]  /*15680*/  BRA `(.L_x_13463) ;  /* 0xfffffefc004c7947 */ /* 0x000fec000383ffff */
.L_x_13252:
[----:B0-----:R0:W4:Y:S02]  /*15690*/  SYNCS.PHASECHK.TRANS64.TRYWAIT P4, [R71+URZ+0x168b0], R79 ;  /* 0x0168b04f470075a7 */ /* 0x001124000808017f */
[----:B----4-:R-:W-:Y:S05]  /*156a0*/  @!P4 NANOSLEEP.SYNCS 0x989680 ;  /* 0x009896800000c95d */ /* 0x010fea0003900000 */
[----:B------:R-:W4:Y:S02]  /*156b0*/  @!P4 SYNCS.PHASECHK.TRANS64 P4, [R71+URZ+0x168b0], R79 ;  /* 0x0168b04f4700c5a7 */ /* 0x000f24000808007f */
[----:B----4-:R-:W-:Y:S05]  /*156c0*/  @!P4 BRA `(.L_x_13252) ;  /* 0xfffffffc00f0c947 */ /* 0x010fea000383ffff */
[----:B------:R-:W-:Y:S05]  /*156d0*/  BRA `(.L_x_13464) ;  /* 0xfffffefc00c47947 */ /* 0x000fea000383ffff */
.L_x_13260:
[----:B------:R-:W0:Y:S01]  /*156e0*/  S2R R4, SR_TID.X ;  /* 0x0000000000047919 */ /* 0x000e220000002100 */
[----:B------:R-:W-:Y:S01]  /*156f0*/  BSSY B0, `(.L_x_13465) ;  /* 0x000000c000007945 */ /* 0x000fe20003800000 */
[----:B------:R-:W-:Y:S01]  /*15700*/  MOV R12, RZ ;  /* 0x000000ff000c7202 */ /* 0x000fe20000000f00 */
        /* <DEDUP_REMOVED lines=10> */
.L_x_13466:
[----:B------:R-:W-:Y:S05]  /*157b0*/  BSYNC B0 ;  /* 0x0000000000007941 */ /* 0x000fea0003800000 */
.L_x_13465:
[----:B------:R1:W-:Y:S01]  /*157c0*/  STL [R1+0x20], R14 ;  /* 0x0000200e01007387 */ /* 0x0003e20000100800 */
[----:B------:R-:W-:Y:S05]  /*157d0*/  BRA `(.L_x_13467) ;  /* 0xffffff0400447947 */ /* 0x000fea000383ffff */
.L_x_13272:
[----:B------:R-:W-:Y:S01]  /*157e0*/  BSSY B1, `(.L_x_13468) ;  /* 0x0000008000017945 */ /* 0x000fe20003800000 */
[----:B------:R-:W-:Y:S02]  /*157f0*/  IMAD.MOV.U32 R13, RZ, RZ, R26 ;  /* 0x000000ffff0d7224 */ /* 0x000fe400078e001a */
[----:B------:R-:W-:Y:S02]  /*15800*/  IMAD.MOV.U32 R12, RZ, RZ, RZ ;  /* 0x000000ffff0c7224 */ /* 0x000fe400078e00ff */
[----:B------:R-:W-:Y:S02]  /*15810*/  IMAD.MOV.U32 R11, RZ, RZ, 0x1c1f ;  /* 0x00001c1fff0b7424 */ /* 0x000fe400078e00ff */
[----:B------:R-:W-:-:S07]  /*15820*/  IMAD.MOV.U32 R15, RZ, RZ, -0x1 ;  /* 0xffffffffff0f7424 */ /* 0x000fce00078e00ff */
[----:B-1----:R-:W-:Y:S05]  /*15830*/  WARPSYNC.COLLECTIVE R15, `(.L_x_13469) ;  /* 0x000000000f087348 */ /* 0x002fea0003c00000 */
[----:B-1----:R0:W1:Y:S02]  /*15840*/  SHFL.IDX P6, R14, R13, R12, R11 ;  /* 0x0000000c0d0e7389 */ /* 0x00206400000c000b */
[----:B01----:R-:W-:Y:S01]  /*15850*/  ENDCOLLECTIVE ;  /* 0x000000000000791b */ /* 0x003fe20003800000 */
.L_x_13469:
[----:B------:R-:W-:Y:S05]  /*15860*/  BSYNC B1 ;  /* 0x0000000000017941 */ /* 0x000fea0003800000 */
.L_x_13468:
        /* <DEDUP_REMOVED lines=8> */
.L_x_13470:
[----:B------:R-:W-:Y:S02]  /*158f0*/  IMAD.MOV.U32 R13, RZ, RZ, R28 ;  /* 0x000000ffff0d7224 */ /* 0x000fe400078e001c */
[----:B------:R-:W-:-:S07]  /*15900*/  IMAD.MOV.U32 R0, RZ, RZ, R14 ;  /* 0x000000ffff007224 */ /* 0x000fce00078e000e */
[----:B------:R-:W-:Y:S05]  /*15910*/  WARPSYNC.COLLECTIVE R15, `(.L_x_13471) ;  /* 0x000000000f087348 */ /* 0x000fea0003c00000 */
[----:B------:R0:W1:Y:S02]  /*15920*/  SHFL.IDX P6, R14, R13, R12, R11 ;  /* 0x0000000c0d0e7389 */ /* 0x00006400000c000b */
[----:B01----:R-:W-:Y:S01]  /*15930*/  ENDCOLLECTIVE ;  /* 0x000000000000791b */ /* 0x003fe20003800000 */
.L_x_13471:
[----:B------:R-:W-:Y:S02]  /*15940*/  IMAD.MOV.U32 R13, RZ, RZ, R27 ;  /* 0x000000ffff0d7224 */ /* 0x000fe400078e001b */
[----:B------:R-:W-:-:S07]  /*15950*/  IMAD.MOV.U32 R5, RZ, RZ, R14 ;  /* 0x000000ffff057224 */ /* 0x000fce00078e000e */
[----:B------:R-:W-:Y:S05]  /*15960*/  WARPSYNC.COLLECTIVE R15, `(.L_x_13472) ;  /* 0x000000000f087348 */ /* 0x000fea0003c00000 */
[----:B------:R0:W1:Y:S02]  /*15970*/  SHFL.IDX P6, R14, R13, R12, R11 ;  /* 0x0000000c0d0e7389 */ /* 0x00006400000c000b */
[----:B01----:R-:W-:Y:S01]  /*15980*/  ENDCOLLECTIVE ;  /* 0x000000000000791b */ /* 0x003fe20003800000 */
.L_x_13472:
[----:B------:R-:W-:Y:S05]  /*15990*/  BRA `(.L_x_13473) ;  /* 0xffffff0800547947 */ /* 0x000fea000383ffff */
.L_x_13276:
[----:B0-----:R0:W1:Y:S02]  /*159a0*/  SYNCS.PHASECHK.TRANS64.TRYWAIT P0, [R18+URZ+0x16800], R5 ;  /* 0x01680005120075a7 */ /* 0x001064000800017f */
[----:B-1----:R-:W-:Y:S05]  /*159b0*/  @!P0 NANOSLEEP.SYNCS 0x989680 ;  /* 0x009896800000895d */ /* 0x002fea0003900000 */
[----:B------:R-:W1:Y:S02]  /*159c0*/  @!P0 SYNCS.PHASECHK.TRANS64 P0, [R18+URZ+0x16800], R5 ;  /* 0x01680005120085a7 */ /* 0x000e64000800007f */
[----:B-1----:R-:W-:Y:S05]  /*159d0*/  @!P0 BRA `(.L_x_13276) ;  /* 0xfffffffc00f08947 */ /* 0x002fea000383ffff */
[----:B------:R-:W-:Y:S05]  /*159e0*/  BRA `(.L_x_13474) ;  /* 0xffffff0c00807947 */ /* 0x000fea000383ffff */
.L_x_13284:
[----:B------:R-:W-:Y:S01]  /*159f0*/  BSSY B1, `(.L_x_13475) ;  /* 0x0000008000017945 */ /* 0x000fe20003800000 */
[----:B------:R-:W-:Y:S01]  /*15a00*/  IMAD.MOV.U32 R13, RZ, RZ, R26 ;  /* 0x000000ffff0d7224 */ /* 0x000fe200078e001a */
[----:B------:R-:W-:Y:S01]  /*15a10*/  MOV R11, 0x1c1f ;  /* 0x00001c1f000b7802 */ /* 0x000fe20000000f00 */
[----:B------:R-:W-:Y:S02]  /*15a20*/  IMAD.MOV.U32 R12, RZ, RZ, RZ ;  /* 0x000000ffff0c7224 */ /* 0x000fe400078e00ff */
[----:B------:R-:W-:-:S07]  /*15a30*/  IMAD.MOV.U32 R15, RZ, RZ, -0x1 ;  /* 0xffffffffff0f7424 */ /* 0x000fce00078e00ff */
[----:B-1----:R-:W-:Y:S05]  /*15a40*/  WARPSYNC.COLLECTIVE R15, `(.L_x_13476) ;  /* 0x000000000f087348 */ /* 0x002fea0003c00000 */
[----:B-1----:R0:W1:Y:S02]  /*15a50*/  SHFL.IDX P6, R14, R13, R12, R11 ;  /* 0x0000000c0d0e7389 */ /* 0x00206400000c000b */
[----:B01----:R-:W-:Y:S01]  /*15a60*/  ENDCOLLECTIVE ;  /* 0x000000000000791b */ /* 0x003fe20003800000 */
.L_x_13476:
[----:B------:R-:W-:Y:S05]  /*15a70*/  BSYNC B1 ;  /* 0x0000000000017941 */ /* 0x000fea0003800000 */
.L_x_13475:
        /* <DEDUP_REMOVED lines=8> */
.L_x_13477:
[----:B------:R-:W-:Y:S02]  /*15b00*/  IMAD.MOV.U32 R13, RZ, RZ, R28 ;  /* 0x000000ffff0d7224 */ /* 0x000fe400078e001c */
[----:B------:R-:W-:-:S07]  /*15b10*/  IMAD.MOV.U32 R3, RZ, RZ, R14 ;  /* 0x000000ffff037224 */ /* 0x000fce00078e000e */
[----:B------:R-:W-:Y:S05]  /*15b20*/  WARPSYNC.COLLECTIVE R15, `(.L_x_13478) ;  /* 0x000000000f087348 */ /* 0x000fea0003c00000 */
[----:B------:R0:W1:Y:S02]  /*15b30*/  SHFL.IDX P6, R14, R13, R12, R11 ;  /* 0x0000000c0d0e7389 */ /* 0x00006400000c000b */
[----:B01----:R-:W-:Y:S01]  /*15b40*/  ENDCOLLECTIVE ;  /* 0x000000000000791b */ /* 0x003fe20003800000 */
.L_x_13478:
[----:B------:R-:W-:Y:S01]  /*15b50*/  IMAD.MOV.U32 R13, RZ, RZ, R27 ;  /* 0x000000ffff0d7224 */ /* 0x000fe200078e001b */
[----:B------:R-:W-:-:S07]  /*15b60*/  MOV R20, R14 ;  /* 0x0000000e00147202 */ /* 0x000fce0000000f00 */
[----:B------:R-:W-:Y:S05]  /*15b70*/  WARPSYNC.COLLECTIVE R15, `(.L_x_13479) ;  /* 0x000000000f087348 */ /* 0x000fea0003c00000 */
[----:B------:R0:W1:Y:S02]  /*15b80*/  SHFL.IDX P6, R14, R13, R12, R11 ;  /* 0x0000000c0d0e7389 */ /* 0x00006400000c000b */
[----:B01----:R-:W-:Y:S01]  /*15b90*/  ENDCOLLECTIVE ;  /* 0x000000000000791b */ /* 0x003fe20003800000 */
.L_x_13479:
[----:B------:R-:W-:Y:S05]  /*15ba0*/  BRA `(.L_x_13480) ;  /* 0xffffff1400f07947 */ /* 0x000fea000383ffff */
.L_x_13288:
[----:B0-----:R0:W1:Y:S02]  /*15bb0*/  SYNCS.PHASECHK.TRANS64.TRYWAIT P1, [R18+URZ+0x16800], R27 ;  /* 0x0168001b120075a7 */ /* 0x001064000802017f */
[----:B-1----:R-:W-:Y:S05]  /*15bc0*/  @!P1 NANOSLEEP.SYNCS 0x989680 ;  /* 0x009896800000995d */ /* 0x002fea0003900000 */
[----:B------:R-:W1:Y:S02]  /*15bd0*/  @!P1 SYNCS.PHASECHK.TRANS64 P1, [R18+URZ+0x16800], R27 ;  /* 0x0168001b120095a7 */ /* 0x000e64000802007f */
[----:B-1----:R-:W-:Y:S05]  /*15be0*/  @!P1 BRA `(.L_x_13288) ;  /* 0xfffffffc00f09947 */ /* 0x002fea000383ffff */
[----:B------:R-:W-:Y:S05]  /*15bf0*/  BRA `(.L_x_13481) ;  /* 0xffffff1800d07947 */ /* 0x000fea000383ffff */
.L_x_13294:
[----:B-1----:R1:W2:Y:S02]  /*15c00*/  SYNCS.PHASECHK.TRANS64.TRYWAIT P1, [R3+URZ+0x16830], R4 ;  /* 0x01683004030075a7 */ /* 0x0022a4000802017f */
[----:B--2---:R-:W-:Y:S05]  /*15c10*/  @!P1 NANOSLEEP.SYNCS 0x989680 ;  /* 0x009896800000995d */ /* 0x004fea0003900000 */
[----:B------:R-:W2:Y:S02]  /*15c20*/  @!P1 SYNCS.PHASECHK.TRANS64 P1, [R3+URZ+0x16830], R4 ;  /* 0x01683004030095a7 */ /* 0x000ea4000802007f */
[----:B--2---:R-:W-:Y:S05]  /*15c30*/  @!P1 BRA `(.L_x_13294) ;  /* 0xfffffffc00f09947 */ /* 0x004fea000383ffff */
[----:B------:R-:W-:Y:S05]  /*15c40*/  BRA `(.L_x_13293) ;  /* 0xffffff28001c7947 */ /* 0x000fea000383ffff */
.L_x_13301:
[----:B-1----:R1:W2:Y:S02]  /*15c50*/  SYNCS.PHASECHK.TRANS64.TRYWAIT P2, [R9+URZ+0x16830], R0 ;  /* 0x01683000090075a7 */ /* 0x0022a4000804017f */
[----:B--2---:R-:W-:Y:S05]  /*15c60*/  @!P2 NANOSLEEP.SYNCS 0x989680 ;  /* 0x009896800000a95d */ /* 0x004fea0003900000 */
[----:B------:R-:W2:Y:S02]  /*15c70*/  @!P2 SYNCS.PHASECHK.TRANS64 P2, [R9+URZ+0x16830], R0 ;  /* 0x016830000900a5a7 */ /* 0x000ea4000804007f */
[----:B--2---:R-:W-:Y:S05]  /*15c80*/  @!P2 BRA `(.L_x_13301) ;  /* 0xfffffffc00f0a947 */ /* 0x004fea000383ffff */
[----:B------:R-:W-:Y:S05]  /*15c90*/  BRA `(.L_x_13300) ;  /* 0xffffff4800707947 */ /* 0x000fea000383ffff */
.L_x_13305:
[----:B-1----:R1:W2:Y:S02]  /*15ca0*/  SYNCS.PHASECHK.TRANS64.TRYWAIT P1, [R4+URZ+0x16850], R0 ;  /* 0x01685000040075a7 */ /* 0x0022a4000802017f */
[----:B--2---:R-:W-:Y:S05]  /*15cb0*/  @!P1 NANOSLEEP.SYNCS 0x989680 ;  /* 0x009896800000995d */ /* 0x004fea0003900000 */
[----:B------:R-:W2:Y:S02]  /*15cc0*/  @!P1 SYNCS.PHASECHK.TRANS64 P1, [R4+URZ+0x16850], R0 ;  /* 0x01685000040095a7 */ /* 0x000ea4000802007f */
[----:B--2---:R-:W-:Y:S05]  /*15cd0*/  @!P1 BRA `(.L_x_13305) ;  /* 0xfffffffc00f09947 */ /* 0x004fea000383ffff */
[----:B------:R-:W-:Y:S05]  /*15ce0*/  BRA `(.L_x_13302) ;  /* 0xffffff4c00487947 */ /* 0x000fea000383ffff */
.L_x_13312:
[----:B-1----:R1:W2:Y:S02]  /*15cf0*/  SYNCS.PHASECHK.TRANS64.TRYWAIT P1, [R12+URZ+0x16850], R5 ;  /* 0x016850050c0075a7 */ /* 0x0022a4000802017f */
[----:B--2---:R-:W-:Y:S05]  /*15d00*/  @!P1 NANOSLEEP.SYNCS 0x989680 ;  /* 0x009896800000995d */ /* 0x004fea0003900000 */
[----:B------:R-:W2:Y:S02]  /*15d10*/  @!P1 SYNCS.PHASECHK.TRANS64 P1, [R12+URZ+0x16850], R5 ;  /* 0x016850050c0095a7 */ /* 0x000ea4000802007f */
[----:B--2---:R-:W-:Y:S05]  /*15d20*/  @!P1 BRA `(.L_x_13312) ;  /* 0xfffffffc00f09947 */ /* 0x004fea000383ffff */
[----:B------:R-:W-:Y:S05]  /*15d30*/  BRA `(.L_x_13311) ;  /* 0xffffff6800107947 */ /* 0x000fea000383ffff */
.L_x_13321:
[----:B------:R-:W-:Y:S02]  /*15d40*/  IMAD.MOV.U32 R13, RZ, RZ, R20 ;  /* 0x000000ffff0d7224 */ /* 0x000fe400078e0014 */
[----:B------:R-:W-:Y:S02]  /*15d50*/  IMAD.MOV.U32 R12, RZ, RZ, RZ ;  /* 0x000000ffff0c7224 */ /* 0x000fe400078e00ff */
[----:B------:R-:W-:Y:S02]  /*15d60*/  IMAD.MOV.U32 R11, RZ, RZ, 0x181f ;  /* 0x0000181fff0b7424 */ /* 0x000fe400078e00ff */
[----:B------:R-:W-:Y:S02]  /*15d70*/  IMAD.MOV.U32 R15, RZ, RZ, -0x1 ;  /* 0xffffffffff0f7424 */ /* 0x000fe400078e00ff */
[----:B------:R-:W-:Y:S02]  /*15d80*/  IMAD R24, R28, 0xc0, R29 ;  /* 0x000000c01c187824 */ /* 0x000fe400078e021d */
[----:B------:R-:W-:-:S07]  /*15d90*/  IMAD R21, R8, R25, RZ ;  /* 0x0000001908157224 */ /* 0x000fce00078e02ff */
[----:B-1----:R-:W-:Y:S05]  /*15da0*/  WARPSYNC.COLLECTIVE R15, `(.L_x_13482) ;  /* 0x000000000f087348 */ /* 0x002fea0003c00000 */
[----:B------:R0:W2:Y:S02]  /*15db0*/  SHFL.IDX P6, R14, R13, R12, R11 ;  /* 0x0000000c0d0e7389 */ /* 0x0000a400000c000b */
[----:B012---:R-:W-:Y:S01]  /*15dc0*/  ENDCOLLECTIVE ;  /* 0x000000000000791b */ /* 0x007fe20003800000 */
.L_x_13482:
[C---:B------:R-:W-:Y:S02]  /*15dd0*/  IADD3 R8, R24.reuse, 0x30, RZ ;  /* 0x0000003018087810 */ /* 0x040fe40007ffe0ff */
[-C--:B------:R-:W-:Y:S02]  /*15de0*/  ISETP.GE.OR P3, PT, R24, R21.reuse, P0 ;  /* 0x000000151800720c */ /* 0x080fe40000766670 */
[----:B------:R-:W-:Y:S01]  /*15df0*/  ISETP.GE.OR P4, PT, R8, R21, P0 ;  /* 0x000000150800720c */ /* 0x000fe20000786670 */
[----:B------:R-:W-:-:S05]  /*15e00*/  VIADD R8, R24, 0x60 ;  /* 0x0000006018087836 */ /* 0x000fca0000000000 */
[----:B------:R-:W-:Y:S01]  /*15e10*/  ISETP.GE.OR P2, PT, R8, R21, P0 ;  /* 0x000000150800720c */ /* 0x000fe20000746670 */
[----:B------:R-:W-:Y:S02]  /*15e20*/  IMAD.MOV.U32 R13, RZ, RZ, R7 ;  /* 0x000000ffff0d7224 */ /* 0x000fe400078e0007 */
[----:B------:R-:W-:-:S10]  /*15e30*/  IMAD.MOV.U32 R0, RZ, RZ, R14 ;  /* 0x000000ffff007224 */ /* 0x000fd400078e000e */
[----:B------:R-:W-:Y:S05]  /*15e40*/  WARPSYNC.COLLECTIVE R15, `(.L_x_13483) ;  /* 0x000000000f087348 */ /* 0x000fea0003c00000 */
[----:B------:R0:W1:Y:S02]  /*15e50*/  SHFL.IDX P6, R14, R13, R12, R11 ;  /* 0x0000000c0d0e7389 */ /* 0x00006400000c000b */
[----:B01----:R-:W-:Y:S01]  /*15e60*/  ENDCOLLECTIVE ;  /* 0x000000000000791b */ /* 0x003fe20003800000 */
.L_x_13483:
[----:B------:R-:W-:Y:S01]  /*15e70*/  MOV R13, R20 ;  /* 0x00000014000d7202 */ /* 0x000fe20000000f00 */
[----:B------:R-:W-:Y:S02]  /*15e80*/  IMAD.MOV.U32 R12, RZ, RZ, 0x1 ;  /* 0x00000001ff0c7424 */ /* 0x000fe400078e00ff */
[----:B------:R-:W-:-:S07]  /*15e90*/  IMAD.MOV.U32 R3, RZ, RZ, R14 ;  /* 0x000000ffff037224 */ /* 0x000fce00078e000e */
[----:B------:R-:W-:Y:S05]  /*15ea0*/  WARPSYNC.COLLECTIVE R15, `(.L_x_13484) ;  /* 0x000000000f087348 */ /* 0x000fea0003c00000 */
[----:B------:R0:W1:Y:S02]  /*15eb0*/  SHFL.IDX P6, R14, R13, R12, R11 ;  /* 0x0000000c0d0e7389 */ /* 0x00006400000c000b */
[----:B01----:R-:W-:Y:S01]  /*15ec0*/  ENDCOLLECTIVE ;  /* 0x000000000000791b */ /* 0x003fe20003800000 */
.L_x_13484:
[----:B------:R-:W-:-:S04]  /*15ed0*/  @!P3 LEA R10, P5, R26, R3, 0x1 ;  /* 0x000000031a0ab211 */ /* 0x000fc800078a08ff */
[----:B------:R-:W-:Y:S01]  /*15ee0*/  @!P3 LEA.HI.X R3, R26, R0, R27, 0x1, P5 ;  /* 0x000000001a03b211 */ /* 0x000fe200028f0c1b */
[----:B------:R-:W-:Y:S02]  /*15ef0*/  IMAD.MOV.U32 R13, RZ, RZ, R7 ;  /* 0x000000ffff0d7224 */ /* 0x000fe400078e0007 */
[----:B------:R-:W-:-:S07]  /*15f00*/  IMAD.MOV.U32 R4, RZ, RZ, R14 ;  /* 0x000000ffff047224 */ /* 0x000fce00078e000e */
[----:B------:R-:W-:Y:S05]  /*15f10*/  WARPSYNC.COLLECTIVE R15, `(.L_x_13485) ;  /* 0x000000000f087348 */ /* 0x000fea0003c00000 */
[----:B------:R0:W1:Y:S02]  /*15f20*/  SHFL.IDX P6, R14, R13, R12, R11 ;  /* 0x0000000c0d0e7389 */ /* 0x00006400000c000b */
[----:B01----:R-:W-:Y:S01]  /*15f30*/  ENDCOLLECTIVE ;  /* 0x000000000000791b */ /* 0x003fe20003800000 */
.L_x_13485:
[----:B------:R-:W-:Y:S02]  /*15f40*/  IMAD.MOV.U32 R13, RZ, RZ, R20 ;  /* 0x000000ffff0d7224 */ /* 0x000fe400078e0014 */
[----:B------:R-:W-:Y:S02]  /*15f50*/  IMAD.MOV.U32 R12, RZ, RZ, 0x2 ;  /* 0x00000002ff0c7424 */ /* 0x000fe400078e00ff */
[----:B------:R-:W-:-:S07]  /*15f60*/  IMAD.MOV.U32 R5, RZ, RZ, R14 ;  /* 0x000000ffff057224 */ /* 0x000fce00078e000e */
[----:B------:R-:W-:Y:S05]  /*15f70*/  WARPSYNC.COLLECTIVE R15, `(.L_x_13486) ;  /* 0x000000000f087348 */ /* 0x000fea0003c00000 */
[----:B------:R0:W1:Y:S02]  /*15f80*/  SHFL.IDX P6, R14, R13, R12, R11 ;  /* 0x0000000c0d0e7389 */ /* 0x00006400000c000b */
[----:B01----:R-:W-:Y:S01]  /*15f90*/  ENDCOLLECTIVE ;  /* 0x000000000000791b */ /* 0x003fe20003800000 */
.L_x_13486:
[----:B------:R-:W-:-:S04]  /*15fa0*/  @!P4 LEA R8, P1, R26, R5, 0x1 ;  /* 0x000000051a08c211 */ /* 0x000fc800078208ff */
[----:B------:R-:W-:Y:S01]  /*15fb0*/  @!P4 LEA.HI.X R9, R26, R4, R27, 0x1, P1 ;  /* 0x000000041a09c211 */ /* 0x000fe200008f0c1b */
[----:B------:R-:W-:Y:S02]  /*15fc0*/  IMAD.MOV.U32 R13, RZ, RZ, R7 ;  /* 0x000000ffff0d7224 */ /* 0x000fe400078e0007 */
[----:B------:R-:W-:-:S07]  /*15fd0*/  IMAD.MOV.U32 R6, RZ, RZ, R14 ;  /* 0x000000ffff067224 */ /* 0x000fce00078e000e */
[----:B------:R-:W-:Y:S05]  /*15fe0*/  WARPSYNC.COLLECTIVE R15, `(.L_x_13487) ;  /* 0x000000000f087348 */ /* 0x000fea0003c00000 */
[----:B------:R0:W1:Y:S02]  /*15ff0*/  SHFL.IDX P6, R14, R13, R12, R11 ;  /* 0x0000000c0d0e7389 */ /* 0x00006400000c000b */
[----:B01----:R-:W-:Y:S01]  /*16000*/  ENDCOLLECTIVE ;  /* 0x000000000000791b */ /* 0x003fe20003800000 */
.L_x_13487:
[----:B------:R-:W-:Y:S02]  /*16010*/  @!P3 IMAD.MOV.U32 R11, RZ, RZ, R3 ;  /* 0x000000ffff0bb224 */ /* 0x000fe400078e0003 */
[----:B------:R-:W-:Y:S02]  /*16020*/  IMAD.MOV.U32 R13, RZ, RZ, R20 ;  /* 0x000000ffff0d7224 */ /* 0x000fe400078e0014 */
[----:B------:R-:W-:Y:S01]  /*16030*/  IMAD.MOV.U32 R12, RZ, RZ, 0x3 ;  /* 0x00000003ff0c7424 */ /* 0x000fe200078e00ff */
[----:B------:R0:W-:Y:S04]  /*16040*/  @!P3 ST.E.128 desc[UR42][R10.64], RZ ;  /* 0x000000ff0a00b985 */ /* 0x0001e8000c101d2a */
[----:B------:R1:W-:Y:S01]  /*16050*/  @!P4 ST.E.128 desc[UR42][R8.64], RZ ;  /* 0x000000ff0800c985 */ /* 0x0003e2000c101d2a */
[----:B------:R-:W-:-:S04]  /*16060*/  @!P2 LEA R25, P5, R26, R14, 0x1 ;  /* 0x0000000e1a19a211 */ /* 0x000fc800078a08ff */
[----:B------:R-:W-:Y:S01]  /*16070*/  @!P2 LEA.HI.X R5, R26, R6, R27, 0x1, P5 ;  /* 0x000000061a05a211 */ /* 0x000fe200028f0c1b */
[----:B0-----:R-:W-:Y:S02]  /*16080*/  IMAD.MOV.U32 R11, RZ, RZ, 0x181f ;  /* 0x0000181fff0b7424 */ /* 0x001fe400078e00ff */
[----:B------:R-:W-:-:S07]  /*16090*/  @!P2 IMAD.MOV.U32 R4, RZ, RZ, R25 ;  /* 0x000000ffff04a224 */ /* 0x000fce00078e0019 */
[----:B-1----:R-:W-:Y:S05]  /*160a0*/  WARPSYNC.COLLECTIVE R15, `(.L_x_13488) ;  /* 0x000000000f087348 */ /* 0x002fea0003c00000 */
[----:B------:R0:W2:Y:S02]  /*160b0*/  SHFL.IDX P6, R14, R13, R12, R11 ;  /* 0x0000000c0d0e7389 */ /* 0x0000a400000c000b */
[----:B012---:R-:W-:Y:S01]  /*160c0*/  ENDCOLLECTIVE ;  /* 0x000000000000791b */ /* 0x007fe20003800000 */
.L_x_13488:
[----:B------:R0:W-:Y:S01]  /*160d0*/  @!P2 ST.E.128 desc[UR42][R4.64], RZ ;  /* 0x000000ff0400a985 */ /* 0x0001e2000c101d2a */
[----:B------:R-:W-:Y:S02]  /*160e0*/  IMAD.MOV.U32 R13, RZ, RZ, R7 ;  /* 0x000000ffff0d7224 */ /* 0x000fe400078e0007 */
[----:B------:R-:W-:-:S07]  /*160f0*/  IMAD.MOV.U32 R0, RZ, RZ, R14 ;  /* 0x000000ffff007224 */ /* 0x000fce00078e000e */
[----:B0-----:R-:W-:Y:S05]  /*16100*/  WARPSYNC.COLLECTIVE R15, `(.L_x_13489) ;  /* 0x000000000f087348 */ /* 0x001fea0003c00000 */
[----:B------:R1:W2:Y:S02]  /*16110*/  SHFL.IDX P6, R14, R13, R12, R11 ;  /* 0x0000000c0d0e7389 */ /* 0x0002a400000c000b */
[----:B012---:R-:W-:Y:S01]  /*16120*/  ENDCOLLECTIVE ;  /* 0x000000000000791b */ /* 0x007fe20003800000 */
.L_x_13489:
[----:B------:R-:W-:Y:S05]  /*16130*/  BRA `(.L_x_13490) ;  /* 0xffffff8400847947 */ /* 0x000fea000383ffff */
.L_x_13338:
[----:B------:R-:W0:Y:S01]  /*16140*/  S2R R8, SR_TID.X ;  /* 0x0000000000087919 */ /* 0x000e220000002100 */
[----:B------:R-:W-:Y:S01]  /*16150*/  BSSY B1, `(.L_x_13491) ;  /* 0x000000a000017945 */ /* 0x000fe20003800000 */
[----:B------:R-:W-:Y:S02]  /*16160*/  IMAD.MOV.U32 R12, RZ, RZ, RZ ;  /* 0x000000ffff0c7224 */ /* 0x000fe400078e00ff */
[----:B------:R-:W-:Y:S02]  /*16170*/  IMAD.MOV.U32 R11, RZ, RZ, 0x1f ;  /* 0x0000001fff0b7424 */ /* 0x000fe400078e00ff */
[----:B------:R-:W-:Y:S01]  /*16180*/  IMAD.MOV.U32 R15, RZ, RZ, -0x1 ;  /* 0xffffffffff0f7424 */ /* 0x000fe200078e00ff */
[----:B0-----:R-:W-:-:S04]  /*16190*/  SHF.R.U32.HI R8, RZ, 0x5, R8 ;  /* 0x00000005ff087819 */ /* 0x001fc80000011608 */
[----:B------:R-:W-:-:S04]  /*161a0*/  LOP3.LUT R8, R8, 0x3, RZ, 0xc0, !PT ;  /* 0x0000000308087812 */ /* 0x000fc800078ec0ff */
[----:B------:R-:W-:-:S07]  /*161b0*/  MOV R13, R8 ;  /* 0x00000008000d7202 */ /* 0x000fce0000000f00 */
[----:B------:R-:W-:Y:S05]  /*161c0*/  WARPSYNC.COLLECTIVE R15, `(.L_x_13492) ;  /* 0x000000000f087348 */ /* 0x000fea0003c00000 */
[----:B------:R0:W1:Y:S02]  /*161d0*/  SHFL.IDX P6, R14, R13, R12, R11 ;  /* 0x0000000c0d0e7389 */ /* 0x00006400000c000b */
[----:B01----:R-:W-:Y:S01]  /*161e0*/  ENDCOLLECTIVE ;  /* 0x000000000000791b */ /* 0x003fe20003800000 */
.L_x_13492:
[----:B------:R-:W-:Y:S05]  /*161f0*/  BSYNC B1 ;  /* 0x0000000000017941 */ /* 0x000fea0003800000 */
.L_x_13491:
[----:B------:R-:W-:Y:S05]  /*16200*/  BRA `(.L_x_13493) ;  /* 0xffffff9400f07947 */ /* 0x000fea000383ffff */
.L_x_13340:
[----:B------:R-:W-:Y:S01]  /*16210*/  BSSY B1, `(.L_x_13494) ;  /* 0x0000006000017945 */ /* 0x000fe20003800000 */
[----:B------:R-:W-:-:S07]  /*16220*/  IMAD.MOV.U32 R15, RZ, RZ, -0x1 ;  /* 0xffffffffff0f7424 */ /* 0x000fce00078e00ff */
[----:B0-----:R-:W-:Y:S05]  /*16230*/  WARPSYNC.COLLECTIVE R15, `(.L_x_13495) ;  /* 0x000000000f0c7348 */ /* 0x001fea0003c00000 */
[----:B------:R-:W-:Y:S02]  /*16240*/  ELECT P6, UR62, PT ;  /* 0x00000000003e782f */ /* 0x000fe400038c0000 */
[----:B------:R-:W-:Y:S01]  /*16250*/  MOV R14, UR62 ;  /* 0x0000003e000e7c02 */ /* 0x000fe20008000f00 */
[----:B0-----:R-:W-:Y:S10]  /*16260*/  ENDCOLLECTIVE ;  /* 0x000000000000791b */ /* 0x001ff40003800000 */
.L_x_13495:
[----:B------:R-:W-:Y:S05]  /*16270*/  BSYNC B1 ;  /* 0x0000000000017941 */ /* 0x000fea0003800000 */
.L_x_13494:
[----:B------:R-:W-:Y:S05]  /*16280*/  BRA `(.L_x_13339) ;  /* 0xffffff9400e87947 */ /* 0x000fea000383ffff */
.L_x_13342:
[----:B0-----:R0:W1:Y:S02]  /*16290*/  SYNCS.PHASECHK.TRANS64.TRYWAIT P0, [R22+URZ+0x16820], R5 ;  /* 0x01682005160075a7 */ /* 0x001064000800017f */
[----:B-1----:R-:W-:Y:S05]  /*162a0*/  @!P0 NANOSLEEP.SYNCS 0x989680 ;  /* 0x009896800000895d */ /* 0x002fea0003900000 */
[----:B------:R-:W1:Y:S02]  /*162b0*/  @!P0 SYNCS.PHASECHK.TRANS64 P0, [R22+URZ+0x16820], R5 ;  /* 0x01682005160085a7 */ /* 0x000e64000800007f */
[----:B-1----:R-:W-:Y:S05]  /*162c0*/  @!P0 BRA `(.L_x_13342) ;  /* 0xfffffffc00f08947 */ /* 0x002fea000383ffff */
[----:B------:R-:W-:Y:S05]  /*162d0*/  BRA `(.L_x_13496) ;  /* 0xffffff9400f87947 */ /* 0x000fea000383ffff */
.L_x_13346:
[----:B0-----:R0:W1:Y:S02]  /*162e0*/  SYNCS.PHASECHK.TRANS64.TRYWAIT P0, [R5+URZ+0x168a0], R6 ;  /* 0x0168a006050075a7 */ /* 0x001064000800017f */
[----:B-1----:R-:W-:Y:S05]  /*162f0*/  @!P0 NANOSLEEP.SYNCS 0x989680 ;  /* 0x009896800000895d */ /* 0x002fea0003900000 */
[----:B------:R-:W1:Y:S02]  /*16300*/  @!P0 SYNCS.PHASECHK.TRANS64 P0, [R5+URZ+0x168a0], R6 ;  /* 0x0168a006050085a7 */ /* 0x000e64000800007f */
[----:B-1----:R-:W-:Y:S05]  /*16310*/  @!P0 BRA `(.L_x_13346) ;  /* 0xfffffffc00f08947 */ /* 0x002fea000383ffff */
[----:B------:R-:W-:Y:S05]  /*16320*/  BRA `(.L_x_13497) ;  /* 0xffffff9800107947 */ /* 0x000fea000383ffff */
.L_x_13351:
[----:B-1----:R1:W2:Y:S02]  /*16330*/  SYNCS.PHASECHK.TRANS64.TRYWAIT P0, [R5+URZ+0x168c0], R6 ;  /* 0x0168c006050075a7 */ /* 0x0022a4000800017f */
[----:B--2---:R-:W-:Y:S05]  /*16340*/  @!P0 NANOSLEEP.SYNCS 0x989680 ;  /* 0x009896800000895d */ /* 0x004fea0003900000 */
[----:B------:R-:W2:Y:S02]  /*16350*/  @!P0 SYNCS.PHASECHK.TRANS64 P0, [R5+URZ+0x168c0], R6 ;  /* 0x0168c006050085a7 */ /* 0x000ea4000800007f */
[----:B--2---:R-:W-:Y:S05]  /*16360*/  @!P0 BRA `(.L_x_13351) ;  /* 0xfffffffc00f08947 */ /* 0x004fea000383ffff */
[----:B------:R-:W-:Y:S05]  /*16370*/  BRA `(.L_x_13498) ;  /* 0xffffff9800907947 */ /* 0x000fea000383ffff */
.L_x_13358:
[----:B0-----:R0:W1:Y:S02]  /*16380*/  SYNCS.PHASECHK.TRANS64.TRYWAIT P1, [R5+URZ+0x168a0], R6 ;  /* 0x0168a006050075a7 */ /* 0x001064000802017f */
[----:B-1----:R-:W-:Y:S05]  /*16390*/  @!P1 NANOSLEEP.SYNCS 0x989680 ;  /* 0x009896800000995d */ /* 0x002fea0003900000 */
[----:B------:R-:W1:Y:S02]  /*163a0*/  @!P1 SYNCS.PHASECHK.TRANS64 P1, [R5+URZ+0x168a0], R6 ;  /* 0x0168a006050095a7 */ /* 0x000e64000802007f */
[----:B-1----:R-:W-:Y:S05]  /*163b0*/  @!P1 BRA `(.L_x_13358) ;  /* 0xfffffffc00f09947 */ /* 0x002fea000383ffff */
[----:B------:R-:W-:Y:S05]  /*163c0*/  BRA `(.L_x_13499) ;  /* 0xffffff9c00507947 */ /* 0x000fea000383ffff */
.L_x_13363:
[----:B-1----:R1:W2:Y:S02]  /*163d0*/  SYNCS.PHASECHK.TRANS64.TRYWAIT P1, [R5+URZ+0x168c0], R6 ;  /* 0x0168c006050075a7 */ /* 0x0022a4000802017f */
[----:B--2---:R-:W-:Y:S05]  /*163e0*/  @!P1 NANOSLEEP.SYNCS 0x989680 ;  /* 0x009896800000995d */ /* 0x004fea0003900000 */
[----:B------:R-:W2:Y:S02]  /*163f0*/  @!P1 SYNCS.PHASECHK.TRANS64 P1, [R5+URZ+0x168c0], R6 ;  /* 0x0168c006050095a7 */ /* 0x000ea4000802007f */
[----:B--2---:R-:W-:Y:S05]  /*16400*/  @!P1 BRA `(.L_x_13363) ;  /* 0xfffffffc00f09947 */ /* 0x004fea000383ffff */
[----:B------:R-:W-:Y:S05]  /*16410*/  BRA `(.L_x_13500) ;  /* 0xffffff9c00c87947 */ /* 0x000fea000383ffff */
.L_x_13376:
        /* <DEDUP_REMOVED lines=11> */
.L_x_13502:
[----:B------:R-:W-:Y:S05]  /*164d0*/  BSYNC B0 ;  /* 0x0000000000007941 */ /* 0x000fea0003800000 */
.L_x_13501:
[----:B------:R-:W-:Y:S05]  /*164e0*/  BRA `(.L_x_13503) ;  /* 0xffffffa800487947 */ /* 0x000fea000383ffff */
.L_x_13379:
[----:B-1----:R1:W2:Y:S02]  /*164f0*/  SYNCS.PHASECHK.TRANS64.TRYWAIT P0, [R3+URZ+0x16840], R4 ;  /* 0x01684004030075a7 */ /* 0x0022a4000800017f */
[----:B--2---:R-:W-:Y:S05]  /*16500*/  @!P0 NANOSLEEP.SYNCS 0x989680 ;  /* 0x009896800000895d */ /* 0x004fea0003900000 */
[----:B------:R-:W2:Y:S02]  /*16510*/  @!P0 SYNCS.PHASECHK.TRANS64 P0, [R3+URZ+0x16840], R4 ;  /* 0x01684004030085a7 */ /* 0x000ea4000800007f */
[----:B--2---:R-:W-:Y:S05]  /*16520*/  @!P0 BRA `(.L_x_13379) ;  /* 0xfffffffc00f08947 */ /* 0x004fea000383ffff */
[----:B------:R-:W-:Y:S05]  /*16530*/  BRA `(.L_x_13504) ;  /* 0xffffffa800a87947 */ /* 0x000fea000383ffff */
.L_x_13380:
        /* <DEDUP_REMOVED lines=8> */
.L_x_13506:
[----:B------:R-:W-:Y:S05]  /*165c0*/  BSYNC B0 ;  /* 0x0000000000007941 */ /* 0x000fea0003800000 */
.L_x_13505:
        /* <DEDUP_REMOVED lines=9> */
.L_x_13507:
[----:B------:R-:W-:Y:S02]  /*16660*/  IMAD.MOV.U32 R13, RZ, RZ, R2 ;  /* 0x000000ffff0d7224 */ /* 0x000fe400078e0002 */
[----:B------:R-:W-:Y:S01]  /*16670*/  IMAD.MOV.U32 R12, RZ, RZ, 0x1 ;  /* 0x00000001ff0c7424 */ /* 0x000fe200078e00ff */
[----:B------:R-:W-:-:S07]  /*16680*/  MOV R7, R14 ;  /* 0x0000000e00077202 */ /* 0x000fce0000000f00 */
[----:B------:R-:W-:Y:S05]  /*16690*/  WARPSYNC.COLLECTIVE R15, `(.L_x_13508) ;  /* 0x000000000f087348 */ /* 0x000fea0003c00000 */
[----:B------:R0:W1:Y:S02]  /*166a0*/  SHFL.IDX P6, R14, R13, R12, R11 ;  /* 0x0000000c0d0e7389 */ /* 0x00006400000c000b */
[----:B01----:R-:W-:Y:S01]  /*166b0*/  ENDCOLLECTIVE ;  /* 0x000000000000791b */ /* 0x003fe20003800000 */
.L_x_13508:
        /* <DEDUP_REMOVED lines=15> */
.L_x_13509:
[----:B------:R-:W-:Y:S01]  /*167b0*/  @P0 LEA R8, R5, R22, 0x1 ;  /* 0x0000001605080211 */ /* 0x000fe200078e08ff */
[----:B------:R-:W-:Y:S02]  /*167c0*/  IMAD.MOV.U32 R13, RZ, RZ, R2 ;  /* 0x000000ffff0d7224 */ /* 0x000fe400078e0002 */
[----:B------:R-:W-:Y:S02]  /*167d0*/  IMAD.MOV.U32 R12, RZ, RZ, 0x2 ;  /* 0x00000002ff0c7424 */ /* 0x000fe400078e00ff */
[----:B------:R-:W-:-:S07]  /*167e0*/  IMAD.MOV.U32 R7, RZ, RZ, R14 ;  /* 0x000000ffff077224 */ /* 0x000fce00078e000e */
[----:B------:R-:W-:Y:S05]  /*167f0*/  WARPSYNC.COLLECTIVE R15, `(.L_x_13510) ;  /* 0x000000000f087348 */ /* 0x000fea0003c00000 */
[----:B------:R0:W1:Y:S02]  /*16800*/  SHFL.IDX P6, R14, R13, R12, R11 ;  /* 0x0000000c0d0e7389 */ /* 0x00006400000c000b */
[----:B01----:R-:W-:Y:S01]  /*16810*/  ENDCOLLECTIVE ;  /* 0x000000000000791b */ /* 0x003fe20003800000 */
.L_x_13510:
        /* <DEDUP_REMOVED lines=15> */
.L_x_13511:
[----:B------:R-:W-:Y:S02]  /*16910*/  @P0 IMAD R8, R5, 0x2, R22 ;  /* 0x0000000205080824 */ /* 0x000fe400078e0216 */
[----:B------:R-:W-:Y:S01]  /*16920*/  IMAD.MOV.U32 R13, RZ, RZ, R2 ;  /* 0x000000ffff0d7224 */ /* 0x000fe200078e0002 */
[----:B------:R-:W-:Y:S01]  /*16930*/  MOV R12, 0x3 ;  /* 0x00000003000c7802 */ /* 0x000fe20000000f00 */
[----:B------:R-:W-:-:S07]  /*16940*/  IMAD.MOV.U32 R7, RZ, RZ, R14 ;  /* 0x000000ffff077224 */ /* 0x000fce00078e000e */
[----:B------:R-:W-:Y:S05]  /*16950*/  WARPSYNC.COLLECTIVE R15, `(.L_x_13512) ;  /* 0x000000000f087348 */ /* 0x000fea0003c00000 */
[----:B------:R0:W1:Y:S02]  /*16960*/  SHFL.IDX P6, R14, R13, R12, R11 ;  /* 0x0000000c0d0e7389 */ /* 0x00006400000c000b */
[----:B01----:R-:W-:Y:S01]  /*16970*/  ENDCOLLECTIVE ;  /* 0x000000000000791b */ /* 0x003fe20003800000 */
.L_x_13512:
        /* <DEDUP_REMOVED lines=15> */
.L_x_13513:
[----:B------:R-:W-:Y:S02]  /*16a70*/  @P0 IMAD R8, R5, 0x2, R22 ;  /* 0x0000000205080824 */ /* 0x000fe400078e0216 */
[----:B------:R-:W-:Y:S02]  /*16a80*/  IMAD.MOV.U32 R13, RZ, RZ, R2 ;  /* 0x000000ffff0d7224 */ /* 0x000fe400078e0002 */
[----:B------:R-:W-:Y:S02]  /*16a90*/  IMAD.MOV.U32 R12, RZ, RZ, 0x4 ;  /* 0x00000004ff0c7424 */ /* 0x000fe400078e00ff */
[----:B------:R-:W-:-:S07]  /*16aa0*/  IMAD.MOV.U32 R7, RZ, RZ, R14 ;  /* 0x000000ffff077224 */ /* 0x000fce00078e000e */
[----:B------:R-:W-:Y:S05]  /*16ab0*/  WARPSYNC.COLLECTIVE R15, `(.L_x_13514) ;  /* 0x000000000f087348 */ /* 0x000fea0003c00000 */
[----:B------:R0:W1:Y:S02]  /*16ac0*/  SHFL.IDX P6, R14, R13, R12, R11 ;  /* 0x0000000c0d0e7389 */ /* 0x00006400000c000b */
[----:B01----:R-:W-:Y:S01]  /*16ad0*/  ENDCOLLECTIVE ;  /* 0x000000000000791b */ /* 0x003fe20003800000 */
.L_x_13514:
        /* <DEDUP_REMOVED lines=15> */
.L_x_13515:
[----:B------:R-:W-:Y:S02]  /*16bd0*/  @P0 IMAD R8, R5, 0x2, R22 ;  /* 0x0000000205080824 */ /* 0x000fe400078e0216 */
[----:B------:R-:W-:Y:S02]  /*16be0*/  IMAD.MOV.U32 R13, RZ, RZ, R2 ;  /* 0x000000ffff0d7224 */ /* 0x000fe400078e0002 */
[----:B------:R-:W-:Y:S02]  /*16bf0*/  IMAD.MOV.U32 R12, RZ, RZ, 0x5 ;  /* 0x00000005ff0c7424 */ /* 0x000fe400078e00ff */
[----:B------:R-:W-:-:S07]  /*16c00*/  IMAD.MOV.U32 R7, RZ, RZ, R14 ;  /* 0x000000ffff077224 */ /* 0x000fce00078e000e */
[----:B------:R-:W-:Y:S05]  /*16c10*/  WARPSYNC.COLLECTIVE R15, `(.L_x_13516) ;  /* 0x000000000f087348 */ /* 0x000fea0003c00000 */
[----:B------:R0:W1:Y:S02]  /*16c20*/  SHFL.IDX P6, R14, R13, R12, R11 ;  /* 0x0000000c0d0e7389 */ /* 0x00006400000c000b */
[----:B01----:R-:W-:Y:S01]  /*16c30*/  ENDCOLLECTIVE ;  /* 0x000000000000791b */ /* 0x003fe20003800000 */
.L_x_13516:
        /* <DEDUP_REMOVED lines=15> */
.L_x_13517:
[----:B------:R-:W-:Y:S02]  /*16d30*/  @P0 IMAD R8, R5, 0x2, R22 ;  /* 0x0000000205080824 */ /* 0x000fe400078e0216 */
[----:B------:R-:W-:Y:S02]  /*16d40*/  IMAD.MOV.U32 R13, RZ, RZ, R2 ;  /* 0x000000ffff0d7224 */ /* 0x000fe400078e0002 */
[----:B------:R-:W-:Y:S02]  /*16d50*/  IMAD.MOV.U32 R12, RZ, RZ, 0x6 ;  /* 0x00000006ff0c7424 */ /* 0x000fe400078e00ff */
[----:B------:R-:W-:-:S07]  /*16d60*/  IMAD.MOV.U32 R7, RZ, RZ, R14 ;  /* 0x000000ffff077224 */ /* 0x000fce00078e000e */
[----:B------:R-:W-:Y:S05]  /*16d70*/  WARPSYNC.COLLECTIVE R15, `(.L_x_13518) ;  /* 0x000000000f087348 */ /* 0x000fea0003c00000 */
[----:B------:R0:W1:Y:S02]  /*16d80*/  SHFL.IDX P6, R14, R13, R12, R11 ;  /* 0x0000000c0d0e7389 */ /* 0x00006400000c000b */
[----:B01----:R-:W-:Y:S01]  /*16d90*/  ENDCOLLECTIVE ;  /* 0x000000000000791b */ /* 0x003fe20003800000 */
.L_x_13518:
        /* <DEDUP_REMOVED lines=15> */
.L_x_13519:
[----:B------:R-:W-:Y:S01]  /*16e90*/  @P0 IMAD R8, R5, 0x2, R22 ;  /* 0x0000000205080824 */ /* 0x000fe200078e0216 */
[----:B------:R-:W-:Y:S01]  /*16ea0*/  MOV R13, R2 ;  /* 0x00000002000d7202 */ /* 0x000fe20000000f00 */
[----:B------:R-:W-:Y:S02]  /*16eb0*/  IMAD.MOV.U32 R12, RZ, RZ, 0x7 ;  /* 0x00000007ff0c7424 */ /* 0x000fe400078e00ff */
[----:B------:R-:W-:-:S07]  /*16ec0*/  IMAD.MOV.U32 R7, RZ, RZ, R14 ;  /* 0x000000ffff077224 */ /* 0x000fce00078e000e */
[----:B------:R-:W-:Y:S05]  /*16ed0*/  WARPSYNC.COLLECTIVE R15, `(.L_x_13520) ;  /* 0x000000000f087348 */ /* 0x000fea0003c00000 */
[----:B------:R0:W1:Y:S02]  /*16ee0*/  SHFL.IDX P6, R14, R13, R12, R11 ;  /* 0x0000000c0d0e7389 */ /* 0x00006400000c000b */
[----:B01----:R-:W-:Y:S01]  /*16ef0*/  ENDCOLLECTIVE ;  /* 0x000000000000791b */ /* 0x003fe20003800000 */
.L_x_13520:
        /* <DEDUP_REMOVED lines=10> */
.L_x_13521:
[----:B------:R-:W-:Y:S01]  /*16fa0*/  @!PT LDS RZ, [RZ] ;  /* 0x00000000fffff984 */ /* 0x000fe20000000800 */
[----:B------:R-:W-:Y:S01]  /*16fb0*/  @!PT LDS RZ, [RZ] ;  /* 0x00000000fffff984 */ /* 0x000fe20000000800 */
[----:B------:R-:W-:Y:S01]  /*16fc0*/  @!PT LDS RZ, [RZ] ;  /* 0x00000000fffff984 */ /* 0x000fe20000000800 */
[----:B------:R2:W-:Y:S01]  /*16fd0*/  @P0 LDGSTS.E.BYPASS.LTC128B.128 [R8+0x11400], desc[UR42][R6.64], !P2 ;  /* 0x1140000006080fae */ /* 0x0005e2000d101d6a */
[----:B------:R-:W-:Y:S01]  /*16fe0*/  IMAD.MOV.U32 R0, RZ, RZ, R14 ;  /* 0x000000ffff007224 */ /* 0x000fe200078e000e */
[----:B------:R-:W-:Y:S06]  /*16ff0*/  BRA `(.L_x_13522) ;  /* 0xffffffa400c47947 */ /* 0x000fec000383ffff */
.L_x_13385:
[----:B------:R-:W2:Y:S01]  /*17000*/  LDL.LU R11, [R1+0x34] ;  /* 0x00003400010b7983 */ /* 0x000ea20000300800 */
[----:B------:R-:W-:Y:S02]  /*17010*/  IMAD.MOV.U32 R13, RZ, RZ, R0 ;  /* 0x000000ffff0d7224 */ /* 0x000fe400078e0000 */
[----:B------:R-:W-:Y:S02]  /*17020*/  IMAD.MOV.U32 R12, RZ, RZ, RZ ;  /* 0x000000ffff0c7224 */ /* 0x000fe400078e00ff */
[----:B------:R-:W-:Y:S02]  /*17030*/  IMAD.MOV.U32 R15, RZ, RZ, -0x1 ;  /* 0xffffffffff0f7424 */ /* 0x000fe400078e00ff */
[----:B------:R-:W-:-:S04]  /*17040*/  IMAD R17, R17, 0xc0, R9 ;  /* 0x000000c011117824 */ /* 0x000fc800078e0209 */
[----:B------:R-:W-:Y:S02]  /*17050*/  VIADD R8, R17, 0x10 ;  /* 0x0000001011087836 */ /* 0x000fe40000000000 */
[----:B--2---:R-:W-:Y:S02]  /*17060*/  IMAD R3, R11, R10, RZ ;  /* 0x0000000a0b037224 */ /* 0x004fe400078e02ff */
[----:B------:R-:W-:-:S03]  /*17070*/  IMAD.MOV.U32 R11, RZ, RZ, 0x181f ;  /* 0x0000181fff0b7424 */ /* 0x000fc600078e00ff */
[----:B------:R-:W-:-:S13]  /*17080*/  ISETP.GE.AND P1, PT, R17, R3, PT ;  /* 0x000000031100720c */ /* 0x000fda0003f26270 */
[----:B-----5:R-:W-:Y:S05]  /*17090*/  WARPSYNC.COLLECTIVE R15, `(.L_x_13523) ;  /* 0x000000000f087348 */ /* 0x020fea0003c00000 */
[----:B------:R0:W1:Y:S02]  /*170a0*/  SHFL.IDX P6, R14, R13, R12, R11 ;  /* 0x0000000c0d0e7389 */ /* 0x00006400000c000b */
[----:B01---5:R-:W-:Y:S01]  /*170b0*/  ENDCOLLECTIVE ;  /* 0x000000000000791b */ /* 0x023fe20003800000 */
.L_x_13523:
[----:B------:R-:W-:Y:S01]  /*170c0*/  IMAD.MOV.U32 R13, RZ, RZ, R2 ;  /* 0x000000ffff0d7224 */ /* 0x000fe200078e0002 */
[----:B------:R-:W-:-:S07]  /*170d0*/  MOV R6, R14 ;  /* 0x0000000e00067202 */ /* 0x000fce0000000f00 */
[----:B------:R-:W-:Y:S05]  /*170e0*/  WARPSYNC.COLLECTIVE R15, `(.L_x_13524) ;  /* 0x000000000f087348 */ /* 0x000fea0003c00000 */
[----:B------:R0:W1:Y:S02]  /*170f0*/  SHFL.IDX P6, R14, R13, R12, R11 ;  /* 0x0000000c0d0e7389 */ /* 0x00006400000c000b */
[----:B01----:R-:W-:Y:S01]  /*17100*/  ENDCOLLECTIVE ;  /* 0x000000000000791b */ /* 0x003fe20003800000 */
.L_x_13524:
[----:B------:R-:W-:Y:S02]  /*17110*/  IMAD.MOV.U32 R13, RZ, RZ, R0 ;  /* 0x000000ffff0d7224 */ /* 0x000fe400078e0000 */
[----:B------:R-:W-:Y:S02]  /*17120*/  IMAD.MOV.U32 R12, RZ, RZ, 0x1 ;  /* 0x00000001ff0c7424 */ /* 0x000fe400078e00ff */
[----:B------:R-:W-:-:S07]  /*17130*/  IMAD.MOV.U32 R7, RZ, RZ, R14 ;  /* 0x000000ffff077224 */ /* 0x000fce00078e000e */
[----:B------:R-:W-:Y:S05]  /*17140*/  WARPSYNC.COLLECTIVE R15, `(.L_x_13525) ;  /* 0x000000000f087348 */ /* 0x000fea0003c00000 */
[----:B------:R0:W1:Y:S02]  /*17150*/  SHFL.IDX P6, R14, R13, R12, R11 ;  /* 0x0000000c0d0e7389 */ /* 0x00006400000c000b */
[----:B01----:R-:W-:Y:S01]  /*17160*/  ENDCOLLECTIVE ;  /* 0x000000000000791b */ /* 0x003fe20003800000 */
.L_x_13525:
        /* <DEDUP_REMOVED lines=10> */
[----:B------:R-:W-:Y:S01]  /*17210*/  ISETP.GE.AND P1, PT, R8, R3, PT ;  /* 0x000000030800720c */ /* 0x000fe20003f26270 */
[----:B0-----:R-:W-:-:S12]  /*17220*/  IMAD.MOV.U32 R6, RZ, RZ, R14 ;  /* 0x000000ffff067224 */ /* 0x001fd800078e000e */
[----:B------:R-:W-:Y:S05]  /*17230*/  WARPSYNC.COLLECTIVE R15, `(.L_x_13526) ;  /* 0x000000000f087348 */ /* 0x000fea0003c00000 */
[----:B------:R0:W1:Y:S02]  /*17240*/  SHFL.IDX P6, R14, R13, R12, R11 ;  /* 0x0000000c0d0e7389 */ /* 0x00006400000c000b */
[----:B01----:R-:W-:Y:S01]  /*17250*/  ENDCOLLECTIVE ;  /* 0x000000000000791b */ /* 0x003fe20003800000 */
.L_x_13526:
[----:B------:R-:W-:Y:S02]  /*17260*/  IMAD.MOV.U32 R13, RZ, RZ, R0 ;  /* 0x000000ffff0d7224 */ /* 0x000fe400078e0000 */
[----:B------:R-:W-:Y:S01]  /*17270*/  IMAD.MOV.U32 R12, RZ, RZ, 0x2 ;  /* 0x00000002ff0c7424 */ /* 0x000fe200078e00ff */
[----:B------:R-:W-:-:S07]  /*17280*/  MOV R7, R14 ;  /* 0x0000000e00077202 */ /* 0x000fce0000000f00 */
[----:B------:R-:W-:Y:S05]  /*17290*/  WARPSYNC.COLLECTIVE R15, `(.L_x_13527) ;  /* 0x000000000f087348 */ /* 0x000fea0003c00000 */
[----:B------:R0:W1:Y:S02]  /*172a0*/  SHFL.IDX P6, R14, R13, R12, R11 ;  /* 0x0000000c0d0e7389 */ /* 0x00006400000c000b */
[----:B01----:R-:W-:Y:S01]  /*172b0*/  ENDCOLLECTIVE ;  /* 0x000000000000791b */ /* 0x003fe20003800000 */
.L_x_13527:
        /* <DEDUP_REMOVED lines=16> */
.L_x_13528:
[----:B------:R-:W-:Y:S02]  /*173c0*/  IMAD.MOV.U32 R13, RZ, RZ, R0 ;  /* 0x000000ffff0d7224 */ /* 0x000fe400078e0000 */
[----:B------:R-:W-:Y:S02]  /*173d0*/  IMAD.MOV.U32 R12, RZ, RZ, 0x3 ;  /* 0x00000003ff0c7424 */ /* 0x000fe400078e00ff */
[----:B------:R-:W-:-:S07]  /*173e0*/  IMAD.MOV.U32 R7, RZ, RZ, R14 ;  /* 0x000000ffff077224 */ /* 0x000fce00078e000e */
[----:B------:R-:W-:Y:S05]  /*173f0*/  WARPSYNC.COLLECTIVE R15, `(.L_x_13529) ;  /* 0x000000000f087348 */ /* 0x000fea0003c00000 */
[----:B------:R0:W1:Y:S02]  /*17400*/  SHFL.IDX P6, R14, R13, R12, R11 ;  /* 0x0000000c0d0e7389 */ /* 0x00006400000c000b */
[----:B01----:R-:W-:Y:S01]  /*17410*/  ENDCOLLECTIVE ;  /* 0x000000000000791b */ /* 0x003fe20003800000 */
.L_x_13529:
        /* <DEDUP_REMOVED lines=10> */
[----:B0-----:R-:W-:-:S04]  /*174c0*/  IADD3 R6, R17, 0x30, RZ ;  /* 0x0000003011067810 */ /* 0x001fc80007ffe0ff */
[----:B------:R-:W-:Y:S01]  /*174d0*/  ISETP.GE.AND P1, PT, R6, R3, PT ;  /* 0x000000030600720c */ /* 0x000fe20003f26270 */
[----:B------:R-:W-:-:S12]  /*174e0*/  IMAD.MOV.U32 R6, RZ, RZ, R14 ;  /* 0x000000ffff067224 */ /* 0x000fd800078e000e */
[----:B------:R-:W-:Y:S05]  /*174f0*/  WARPSYNC.COLLECTIVE R15, `(.L_x_13530) ;  /* 0x000000000f087348 */ /* 0x000fea0003c00000 */
[----:B------:R0:W1:Y:S02]  /*17500*/  SHFL.IDX P6, R14, R13, R12, R11 ;  /* 0x0000000c0d0e7389 */ /* 0x00006400000c000b */
[----:B01----:R-:W-:Y:S01]  /*17510*/  ENDCOLLECTIVE ;  /* 0x000000000000791b */ /* 0x003fe20003800000 */
.L_x_13530:
[----:B------:R-:W-:Y:S01]  /*17520*/  IMAD.MOV.U32 R13, RZ, RZ, R0 ;  /* 0x000000ffff0d7224 */ /* 0x000fe200078e0000 */
[----:B------:R-:W-:Y:S01]  /*17530*/  MOV R12, 0x4 ;  /* 0x00000004000c7802 */ /* 0x000fe20000000f00 */
[----:B------:R-:W-:-:S07]  /*17540*/  IMAD.MOV.U32 R7, RZ, RZ, R14 ;  /* 0x000000ffff077224 */ /* 0x000fce00078e000e */
[----:B------:R-:W-:Y:S05]  /*17550*/  WARPSYNC.COLLECTIVE R15, `(.L_x_13531) ;  /* 0x000000000f087348 */ /* 0x000fea0003c00000 */
[----:B------:R0:W1:Y:S02]  /*17560*/  SHFL.IDX P6, R14, R13, R12, R11 ;  /* 0x0000000c0d0e7389 */ /* 0x00006400000c000b */
[----:B01----:R-:W-:Y:S01]  /*17570*/  ENDCOLLECTIVE ;  /* 0x000000000000791b */ /* 0x003fe20003800000 */
.L_x_13531:
        /* <DEDUP_REMOVED lines=16> */
.L_x_13532:
[----:B------:R-:W-:Y:S02]  /*17680*/  IMAD.MOV.U32 R13, RZ, RZ, R0 ;  /* 0x000000ffff0d7224 */ /* 0x000fe400078e0000 */
[----:B------:R-:W-:Y:S02]  /*17690*/  IMAD.MOV.U32 R12, RZ, RZ, 0x5 ;  /* 0x00000005ff0c7424 */ /* 0x000fe400078e00ff */
[----:B------:R-:W-:-:S07]  /*176a0*/  IMAD.MOV.U32 R7, RZ, RZ, R14 ;  /* 0x000000ffff077224 */ /* 0x000fce00078e000e */
[----:B------:R-:W-:Y:S05]  /*176b0*/  WARPSYNC.COLLECTIVE R15, `(.L_x_13533) ;  /* 0x000000000f087348 */ /* 0x000fea0003c00000 */
[----:B------:R0:W1:Y:S02]  /*176c0*/  SHFL.IDX P6, R14, R13, R12, R11 ;  /* 0x0000000c0d0e7389 */ /* 0x00006400000c000b */
[----:B01----:R-:W-:Y:S01]  /*176d0*/  ENDCOLLECTIVE ;  /* 0x000000000000791b */ /* 0x003fe20003800000 */
.L_x_13533:
        /* <DEDUP_REMOVED lines=16> */
.L_x_13534:
[----:B------:R-:W-:Y:S02]  /*177e0*/  IMAD.MOV.U32 R13, RZ, RZ, R0 ;  /* 0x000000ffff0d7224 */ /* 0x000fe400078e0000 */
[----:B------:R-:W-:Y:S02]  /*177f0*/  IMAD.MOV.U32 R12, RZ, RZ, 0x6 ;  /* 0x00000006ff0c7424 */ /* 0x000fe400078e00ff */
[----:B------:R-:W-:-:S07]  /*17800*/  IMAD.MOV.U32 R7, RZ, RZ, R14 ;  /* 0x000000ffff077224 */ /* 0x000fce00078e000e */
[----:B------:R-:W-:Y:S05]  /*17810*/  WARPSYNC.COLLECTIVE R15, `(.L_x_13535) ;  /* 0x000000000f087348 */ /* 0x000fea0003c00000 */
[----:B------:R0:W1:Y:S02]  /*17820*/  SHFL.IDX P6, R14, R13, R12, R11 ;  /* 0x0000000c0d0e7389 */ /* 0x00006400000c000b */
[----:B01----:R-:W-:Y:S01]  /*17830*/  ENDCOLLECTIVE ;  /* 0x000000000000791b */ /* 0x003fe20003800000 */
.L_x_13535:
        /* <DEDUP_REMOVED lines=16> */
.L_x_13536:
[----:B------:R-:W-:Y:S02]  /*17940*/  IMAD.MOV.U32 R13, RZ, RZ, R0 ;  /* 0x000000ffff0d7224 */ /* 0x000fe400078e0000 */
[----:B------:R-:W-:Y:S02]  /*17950*/  IMAD.MOV.U32 R12, RZ, RZ, 0x7 ;  /* 0x00000007ff0c7424 */ /* 0x000fe400078e00ff */
[----:B------:R-:W-:-:S07]  /*17960*/  IMAD.MOV.U32 R7, RZ, RZ, R14 ;  /* 0x000000ffff077224 */ /* 0x000fce00078e000e */
[----:B------:R-:W-:Y:S05]  /*17970*/  WARPSYNC.COLLECTIVE R15, `(.L_x_13537) ;  /* 0x000000000f087348 */ /* 0x000fea0003c00000 */
[----:B------:R0:W1:Y:S02]  /*17980*/  SHFL.IDX P6, R14, R13, R12, R11 ;  /* 0x0000000c0d0e7389 */ /* 0x00006400000c000b */
[----:B01----:R-:W-:Y:S01]  /*17990*/  ENDCOLLECTIVE ;  /* 0x000000000000791b */ /* 0x003fe20003800000 */
.L_x_13537:
[----:B------:R-:W-:-:S04]  /*179a0*/  @!P1 LEA R7, P2, R21, R7, 0x1 ;  /* 0x0000000715079211 */ /* 0x000fc800078408ff */
[----:B------:R-:W-:-:S04]  /*179b0*/  @!P1 IADD3.X R6, RZ, R6, RZ, P2, !PT ;  /* 0x00000006ff069210 */ /* 0x000fc800017fe4ff */
[----:B------:R-:W-:Y:S01]  /*179c0*/  @!P1 LOP3.LUT R7, R7, R6, RZ, 0x3c, !PT ;  /* 0x0000000607079212 */ /* 0x000fe200078e3cff */
[----:B------:R-:W-:-:S03]  /*179d0*/  IMAD.MOV.U32 R13, RZ, RZ, R2 ;  /* 0x000000ffff0d7224 */ /* 0x000fc600078e0002 */
[----:B------:R-:W-:Y:S01]  /*179e0*/  @!P1 LOP3.LUT R6, R7, R6, RZ, 0x3c, !PT ;  /* 0x0000000607069212 */ /* 0x000fe200078e3cff */
[----:B------:R-:W-:-:S03]  /*179f0*/  VIADD R2, R17, 0x70 ;  /* 0x0000007011027836 */ /* 0x000fc60000000000 */
[----:B------:R-:W-:Y:S01]  /*17a00*/  @!P1 LOP3.LUT R7, R7, R6, RZ, 0x3c, !PT ;  /* 0x0000000607079212 */ /* 0x000fe200078e3cff */
[----:B------:R-:W-:-:S04]  /*17a10*/  IMAD.MOV.U32 R0, RZ, RZ, R14 ;  /* 0x000000ffff007224 */ /* 0x000fc800078e000e */
[----:B------:R-:W-:Y:S01]  /*17a20*/  @!PT LDS RZ, [RZ] ;  /* 0x00000000fffff984 */ /* 0x000fe20000000800 */
[----:B------:R-:W-:Y:S01]  /*17a30*/  @!PT LDS RZ, [RZ] ;  /* 0x00000000fffff984 */ /* 0x000fe20000000800 */
[----:B------:R-:W-:Y:S01]  /*17a40*/  @!PT LDS RZ, [RZ] ;  /* 0x00000000fffff984 */ /* 0x000fe20000000800 */
[----:B------:R0:W-:Y:S01]  /*17a50*/  @!P1 LDGSTS.E.BYPASS.LTC128B.128 [R20+0xb400], desc[UR42][R6.64], !P0 ;  /* 0x0b40000006149fae */ /* 0x0001e2000c101d6a */
[----:B------:R-:W-:-:S13]  /*17a60*/  ISETP.GE.AND P1, PT, R2, R3, PT ;  /* 0x000000030200720c */ /* 0x000fda0003f26270 */
[----:B0-----:R-:W-:Y:S05]  /*17a70*/  WARPSYNC.COLLECTIVE R15, `(.L_x_13538) ;  /* 0x000000000f087348 */ /* 0x001fea0003c00000 */
[----:B------:R1:W2:Y:S02]  /*17a80*/  SHFL.IDX P6, R14, R13, R12, R11 ;  /* 0x0000000c0d0e7389 */ /* 0x0002a400000c000b */
[----:B012---:R-:W-:Y:S01]  /*17a90*/  ENDCOLLECTIVE ;  /* 0x000000000000791b */ /* 0x007fe20003800000 */
.L_x_13538:
[----:B------:R-:W-:Y:S02]  /*17aa0*/  IMAD.MOV.U32 R13, RZ, RZ, R4 ;  /* 0x000000ffff0d7224 */ /* 0x000fe400078e0004 */
[----:B------:R-:W-:Y:S02]  /*17ab0*/  IMAD.MOV.U32 R12, RZ, RZ, RZ ;  /* 0x000000ffff0c7224 */ /* 0x000fe400078e00ff */
[----:B------:R-:W-:-:S07]  /*17ac0*/  IMAD.MOV.U32 R6, RZ, RZ, R14 ;  /* 0x000000ffff067224 */ /* 0x000fce00078e000e */
[----:B------:R-:W-:Y:S05]  /*17ad0*/  WARPSYNC.COLLECTIVE R15, `(.L_x_13539) ;  /* 0x000000000f087348 */ /* 0x000fea0003c00000 */
[----:B------:R0:W1:Y:S02]  /*17ae0*/  SHFL.IDX P6, R14, R13, R12, R11 ;  /* 0x0000000c0d0e7389 */ /* 0x00006400000c000b */
[----:B01----:R-:W-:Y:S01]  /*17af0*/  ENDCOLLECTIVE ;  /* 0x000000000000791b */ /* 0x003fe20003800000 */
.L_x_13539:
[----:B------:R-:W-:-:S05]  /*17b00*/  @!P1 LEA R6, P2, R21, R6, 0x1 ;  /* 0x0000000615069211 */ /* 0x000fca00078408ff */
[----:B------:R-:W-:-:S04]  /*17b10*/  @!P1 IMAD.X R0, RZ, RZ, R0, P2 ;  /* 0x000000ffff009224 */ /* 0x000fc800010e0600 */
[----:B------:R-:W-:Y:S01]  /*17b20*/  @!P1 IMAD.MOV.U32 R7, RZ, RZ, R0 ;  /* 0x000000ffff079224 */ /* 0x000fe200078e0000 */
[----:B------:R-:W-:Y:S01]  /*17b30*/  IADD3 R0, R17, 0x80, RZ ;  /* 0x0000008011007810 */ /* 0x000fe20007ffe0ff */
[----:B------:R-:W-:-:S03]  /*17b40*/  IMAD.MOV.U32 R13, RZ, RZ, R5 ;  /* 0x000000ffff0d7224 */ /* 0x000fc600078e0005 */
[----:B------:R-:W-:Y:S01]  /*17b50*/  @!PT LDS RZ, [RZ] ;  /* 0x00000000fffff984 */ /* 0x000fe20000000800 */
[----:B------:R-:W-:Y:S01]  /*17b60*/  @!PT LDS RZ, [RZ] ;  /* 0x00000000fffff984 */ /* 0x000fe20000000800 */
[----:B------:R-:W-:Y:S01]  /*17b70*/  @!PT LDS RZ, [RZ] ;  /* 0x00000000fffff984 */ /* 0x000fe20000000800 */
[----:B------:R0:W-:Y:S01]  /*17b80*/  @!P1 LDGSTS.E.BYPASS.LTC128B.128 [R20+0xbc00], desc[UR42][R6.64], !P0 ;  /* 0x0bc0000006149fae */ /* 0x0001e2000c101d6a */
[----:B------:R-:W-:Y:S01]  /*17b90*/  ISETP.GE.AND P1, PT, R0, R3, PT ;  /* 0x000000030000720c */ /* 0x000fe20003f26270 */
[----:B------:R-:W-:Y:S02]  /*17ba0*/  VIADD R0, R17, 0x90 ;  /* 0x0000009011007836 */ /* 0x000fe40000000000 */
[----:B------:R-:W-:-:S10]  /*17bb0*/  IMAD.MOV.U32 R2, RZ, RZ, R14 ;  /* 0x000000ffff027224 */ /* 0x000fd400078e000e */
[----:B0-----:R-:W-:Y:S05]  /*17bc0*/  WARPSYNC.COLLECTIVE R15, `(.L_x_13540) ;  /* 0x000000000f087348 */ /* 0x001fea0003c00000 */
[----:B------:R1:W2:Y:S02]  /*17bd0*/  SHFL.IDX P6, R14, R13, R12, R11 ;  /* 0x0000000c0d0e7389 */ /* 0x0002a400000c000b */
[----:B012---:R-:W-:Y:S01]  /*17be0*/  ENDCOLLECTIVE ;  /* 0x000000000000791b */ /* 0x007fe20003800000 */
.L_x_13540:
[----:B------:R-:W-:Y:S01]  /*17bf0*/  MOV R13, R4 ;  /* 0x00000004000d7202 */ /* 0x000fe20000000f00 */
[----:B------:R-:W-:Y:S02]  /*17c00*/  IMAD.MOV.U32 R12, RZ, RZ, 0x1 ;  /* 0x00000001ff0c7424 */ /* 0x000fe400078e00ff */
[----:B------:R-:W-:-:S07]  /*17c10*/  IMAD.MOV.U32 R8, RZ, RZ, R14 ;  /* 0x000000ffff087224 */ /* 0x000fce00078e000e */
[----:B------:R-:W-:Y:S05]  /*17c20*/  WARPSYNC.COLLECTIVE R15, `(.L_x_13541) ;  /* 0x000000000f087348 */ /* 0x000fea0003c00000 */
[----:B------:R0:W1:Y:S02]  /*17c30*/  SHFL.IDX P6, R14, R13, R12, R11 ;  /* 0x0000000c0d0e7389 */ /* 0x00006400000c000b */
[----:B01----:R-:W-:Y:S01]  /*17c40*/  ENDCOLLECTIVE ;  /* 0x000000000000791b */ /* 0x003fe20003800000 */
.L_x_13541:
[----:B------:R-:W-:-:S05]  /*17c50*/  @!P1 LEA R6, P2, R21, R8, 0x1 ;  /* 0x0000000815069211 */ /* 0x000fca00078408ff */
[----:B------:R-:W-:-:S04]  /*17c60*/  @!P1 IMAD.X R2, RZ, RZ, R2, P2 ;  /* 0x000000ffff029224 */ /* 0x000fc800010e0602 */
[----:B------:R-:W-:Y:S02]  /*17c70*/  @!P1 IMAD.MOV.U32 R7, RZ, RZ, R2 ;  /* 0x000000ffff079224 */ /* 0x000fe400078e0002 */
[----:B------:R-:W-:Y:S02]  /*17c80*/  IMAD.MOV.U32 R13, RZ, RZ, R5 ;  /* 0x000000ffff0d7224 */ /* 0x000fe400078e0005 */
[----:B------:R-:W-:Y:S01]  /*17c90*/  VIADD R2, R17, 0xa0 ;  /* 0x000000a011027836 */ /* 0x000fe20000000000 */
[----:B------:R-:W-:Y:S01]  /*17ca0*/  @!PT LDS RZ, [RZ] ;  /* 0x00000000fffff984 */ /* 0x000fe20000000800 */
[----:B------:R-:W-:Y:S01]  /*17cb0*/  @!PT LDS RZ, [RZ] ;  /* 0x00000000fffff984 */ /* 0x000fe20000000800 */
[----:B------:R-:W-:Y:S01]  /*17cc0*/  @!PT LDS RZ, [RZ] ;  /* 0x00000000fffff984 */ /* 0x000fe20000000800 */
[----:B------:R0:W-:Y:S01]  /*17cd0*/  @!P1 LDGSTS.E.BYPASS.LTC128B.128 [R20+0xc400], desc[UR42][R6.64], !P0 ;  /* 0x0c40000006149fae */ /* 0x0001e2000c101d6a */
[----:B------:R-:W-:Y:S01]  /*17ce0*/  ISETP.GE.AND P1, PT, R0, R3, PT ;  /* 0x000000030000720c */ /* 0x000fe20003f26270 */
[----:B------:R-:W-:-:S12]  /*17cf0*/  IMAD.MOV.U32 R0, RZ, RZ, R14 ;  /* 0x000000ffff007224 */ /* 0x000fd800078e000e */
[----:B0-----:R-:W-:Y:S05]  /*17d00*/  WARPSYNC.COLLECTIVE R15, `(.L_x_13542) ;  /* 0x000000000f087348 */ /* 0x001fea0003c00000 */
[----:B------:R1:W2:Y:S02]  /*17d10*/  SHFL.IDX P6, R14, R13, R12, R11 ;  /* 0x0000000c0d0e7389 */ /* 0x0002a400000c000b */
[----:B012---:R-:W-:Y:S01]  /*17d20*/  ENDCOLLECTIVE ;  /* 0x000000000000791b */ /* 0x007fe20003800000 */
.L_x_13542:
[----:B------:R-:W-:Y:S02]  /*17d30*/  IMAD.MOV.U32 R13, RZ, RZ, R4 ;  /* 0x000000ffff0d7224 */ /* 0x000fe400078e0004 */
[----:B------:R-:W-:Y:S02]  /*17d40*/  IMAD.MOV.U32 R12, RZ, RZ, 0x2 ;  /* 0x00000002ff0c7424 */ /* 0x000fe400078e00ff */
[----:B------:R-:W-:-:S07]  /*17d50*/  IMAD.MOV.U32 R6, RZ, RZ, R14 ;  /* 0x000000ffff067224 */ /* 0x000fce00078e000e */
[----:B------:R-:W-:Y:S05]  /*17d60*/  WARPSYNC.COLLECTIVE R15, `(.L_x_13543) ;  /* 0x000000000f087348 */ /* 0x000fea0003c00000 */
[----:B------:R0:W1:Y:S02]  /*17d70*/  SHFL.IDX P6, R14, R13, R12, R11 ;  /* 0x0000000c0d0e7389 */ /* 0x00006400000c000b */
[----:B01----:R-:W-:Y:S01]  /*17d80*/  ENDCOLLECTIVE ;  /* 0x000000000000791b */ /* 0x003fe20003800000 */
.L_x_13543:
        /* <DEDUP_REMOVED lines=8> */
[----:B------:R-:W-:Y:S02]  /*17e10*/  ISETP.GE.AND P1, PT, R2, R3, PT ;  /* 0x000000030200720c */ /* 0x000fe40003f26270 */
[----:B------:R-:W-:-:S11]  /*17e20*/  MOV R0, R14 ;  /* 0x0000000e00007202 */ /* 0x000fd60000000f00 */
[----:B0-----:R-:W-:Y:S05]  /*17e30*/  WARPSYNC.COLLECTIVE R15, `(.L_x_13544) ;  /* 0x000000000f087348 */ /* 0x001fea0003c00000 */
[----:B------:R1:W2:Y:S02]  /*17e40*/  SHFL.IDX P6, R14, R13, R12, R11 ;  /* 0x0000000c0d0e7389 */ /* 0x0002a400000c000b */
[----:B012---:R-:W-:Y:S01]  /*17e50*/  ENDCOLLECTIVE ;  /* 0x000000000000791b */ /* 0x007fe20003800000 */
.L_x_13544:
[----:B------:R-:W-:Y:S02]  /*17e60*/  IMAD.MOV.U32 R13, RZ, RZ, R4 ;  /* 0x000000ffff0d7224 */ /* 0x000fe400078e0004 */
[----:B------:R-:W-:Y:S02]  /*17e70*/  IMAD.MOV.U32 R12, RZ, RZ, 0x3 ;  /* 0x00000003ff0c7424 */ /* 0x000fe400078e00ff */
[----:B------:R-:W-:-:S07]  /*17e80*/  IMAD.MOV.U32 R6, RZ, RZ, R14 ;  /* 0x000000ffff067224 */ /* 0x000fce00078e000e */
[----:B------:R-:W-:Y:S05]  /*17e90*/  WARPSYNC.COLLECTIVE R15, `(.L_x_13545) ;  /* 0x000000000f087348 */ /* 0x000fea0003c00000 */
[----:B------:R0:W1:Y:S02]  /*17ea0*/  SHFL.IDX P6, R14, R13, R12, R11 ;  /* 0x0000000c0d0e7389 */ /* 0x00006400000c000b */
[----:B01----:R-:W-:Y:S01]  /*17eb0*/  ENDCOLLECTIVE ;  /* 0x000000000000791b */ /* 0x003fe20003800000 */
.L_x_13545:
[----:B------:R-:W-:-:S05]  /*17ec0*/  @!P1 LEA R6, P2, R21, R6, 0x1 ;  /* 0x0000000615069211 */ /* 0x000fca00078408ff */
[----:B------:R-:W-:-:S04]  /*17ed0*/  @!P1 IMAD.X R0, RZ, RZ, R0, P2 ;  /* 0x000000ffff009224 */ /* 0x000fc800010e0600 */
[----:B------:R-:W-:Y:S01]  /*17ee0*/  @!P1 IMAD.MOV.U32 R7, RZ, RZ, R0 ;  /* 0x000000ffff079224 */ /* 0x000fe200078e0000 */
[----:B------:R-:W-:-:S04]  /*17ef0*/  MOV R13, R5 ;  /* 0x00000005000d7202 */ /* 0x000fc80000000f00 */
        /* <DEDUP_REMOVED lines=8> */
.L_x_13546:
[----:B------:R-:W-:Y:S01]  /*17f80*/  IMAD.MOV.U32 R2, RZ, RZ, R14 ;  /* 0x000000ffff027224 */ /* 0x000fe200078e000e */
[----:B------:R-:W-:Y:S06]  /*17f90*/  BRA `(.L_x_13547) ;  /* 0xffffffa400bc7947 */ /* 0x000fec000383ffff */
.L_x_13388:
[----:B-1----:R1:W2:Y:S02]  /*17fa0*/  SYNCS.PHASECHK.TRANS64.TRYWAIT P0, [R22+URZ+0x16820], R0 ;  /* 0x01682000160075a7 */ /* 0x0022a4000800017f */
[----:B--2---:R-:W-:Y:S05]  /*17fb0*/  @!P0 NANOSLEEP.SYNCS 0x989680 ;  /* 0x009896800000895d */ /* 0x004fea0003900000 */
[----:B------:R-:W2:Y:S02]  /*17fc0*/  @!P0 SYNCS.PHASECHK.TRANS64 P0, [R22+URZ+0x16820], R0 ;  /* 0x01682000160085a7 */ /* 0x000ea4000800007f */
[----:B--2---:R-:W-:Y:S05]  /*17fd0*/  @!P0 BRA `(.L_x_13388) ;  /* 0xfffffffc00f08947 */ /* 0x004fea000383ffff */
[----:B------:R-:W-:Y:S05]  /*17fe0*/  BRA `(.L_x_13548) ;  /* 0xffffffa800187947 */ /* 0x000fea000383ffff */
.L_x_13393:
[----:B0-----:R0:W1:Y:S02]  /*17ff0*/  SYNCS.PHASECHK.TRANS64.TRYWAIT P0, [R5+URZ+0x16840], R2 ;  /* 0x01684002050075a7 */ /* 0x001064000800017f */
[----:B-1----:R-:W-:Y:S05]  /*18000*/  @!P0 NANOSLEEP.SYNCS 0x989680 ;  /* 0x009896800000895d */ /* 0x002fea0003900000 */
[----:B------:R-:W1:Y:S02]  /*18010*/  @!P0 SYNCS.PHASECHK.TRANS64 P0, [R5+URZ+0x16840], R2 ;  /* 0x01684002050085a7 */ /* 0x000e64000800007f */
[----:B-1----:R-:W-:Y:S05]  /*18020*/  @!P0 BRA `(.L_x_13393) ;  /* 0xfffffffc00f08947 */ /* 0x002fea000383ffff */
[----:B------:R-:W-:Y:S05]  /*18030*/  BRA `(.L_x_13549) ;  /* 0xffffffa800f87947 */ /* 0x000fea000383ffff */
.L_x_13394:
        /* <DEDUP_REMOVED lines=8> */
.L_x_13551:
[----:B------:R-:W-:Y:S05]  /*180c0*/  BSYNC B1 ;  /* 0x0000000000017941 */ /* 0x000fea0003800000 */
.L_x_13550:
[----:B------:R-:W0:Y:S01]  /*180d0*/  S2R R7, SR_TID.X ;  /* 0x0000000000077919 */ /* 0x000e220000002100 */
[----:B------:R-:W-:Y:S01]  /*180e0*/  IMAD.MOV.U32 R13, RZ, RZ, R9 ;  /* 0x000000ffff0d7224 */ /* 0x000fe200078e0009 */
[----:B------:R-:W-:Y:S01]  /*180f0*/  MOV R11, 0x181f ;  /* 0x0000181f000b7802 */ /* 0x000fe20000000f00 */
[----:B------:R-:W-:Y:S02]  /*18100*/  IMAD.MOV.U32 R12, RZ, RZ, RZ ;  /* 0x000000ffff0c7224 */ /* 0x000fe400078e00ff */
[----:B------:R-:W-:Y:S02]  /*18110*/  IMAD.MOV.U32 R15, RZ, RZ, -0x1 ;  /* 0xffffffffff0f7424 */ /* 0x000fe400078e00ff */
[----:B------:R-:W-:Y:S02]  /*18120*/  IMAD.MOV.U32 R3, RZ, RZ, R14 ;  /* 0x000000ffff037224 */ /* 0x000fe400078e000e */
[----:B------:R-:W-:-:S07]  /*18130*/  IMAD R8, R8, 0x2, R22 ;  /* 0x0000000208087824 */ /* 0x000fce00078e0216 */
[----:B0-----:R-:W-:Y:S05]  /*18140*/  WARPSYNC.COLLECTIVE R15, `(.L_x_13552) ;  /* 0x000000000f087348 */ /* 0x001fea0003c00000 */
[----:B------:R1:W2:Y:S02]  /*18150*/  SHFL.IDX P6, R14, R13, R12, R11 ;  /* 0x0000000c0d0e7389 */ /* 0x0002a400000c000b */
[----:B012---:R-:W-:Y:S01]  /*18160*/  ENDCOLLECTIVE ;  /* 0x000000000000791b */ /* 0x007fe20003800000 */
.L_x_13552:
[----:B------:R-:W-:Y:S02]  /*18170*/  IMAD.MOV.U32 R13, RZ, RZ, R10 ;  /* 0x000000ffff0d7224 */ /* 0x000fe400078e000a */
[----:B------:R-:W-:Y:S02]  /*18180*/  IMAD.MOV.U32 R12, RZ, RZ, 0x1 ;  /* 0x00000001ff0c7424 */ /* 0x000fe400078e00ff */
[----:B------:R-:W-:Y:S02]  /*18190*/  IMAD.SHL.U32 R7, R7, 0x8, RZ ;  /* 0x0000000807077824 */ /* 0x000fe400078e00ff */
[----:B------:R-:W-:-:S07]  /*181a0*/  IMAD.MOV.U32 R2, RZ, RZ, R14 ;  /* 0x000000ffff027224 */ /* 0x000fce00078e000e */
[----:B------:R-:W-:Y:S05]  /*181b0*/  WARPSYNC.COLLECTIVE R15, `(.L_x_13553) ;  /* 0x000000000f087348 */ /* 0x000fea0003c00000 */
[----:B------:R0:W1:Y:S02]  /*181c0*/  SHFL.IDX P6, R14, R13, R12, R11 ;  /* 0x0000000c0d0e7389 */ /* 0x00006400000c000b */
[----:B01----:R-:W-:Y:S01]  /*181d0*/  ENDCOLLECTIVE ;  /* 0x000000000000791b */ /* 0x003fe20003800000 */
.L_x_13553:
[----:B------:R-:W-:-:S05]  /*181e0*/  LOP3.LUT R7, R7, 0x38, RZ, 0xc0, !PT ;  /* 0x0000003807077812 */ /* 0x000fca00078ec0ff */
[----:B------:R-:W-:-:S05]  /*181f0*/  IMAD.SHL.U32 R7, R7, 0x2, RZ ;  /* 0x0000000207077824 */ /* 0x000fca00078e00ff */
[----:B------:R-:W-:Y:S01]  /*18200*/  IADD3 R2, P0, R2, R7, RZ ;  /* 0x0000000702027210 */ /* 0x000fe20007f1e0ff */
[----:B------:R-:W-:-:S04]  /*18210*/  IMAD.MOV.U32 R13, RZ, RZ, R9 ;  /* 0x000000ffff0d7224 */ /* 0x000fc800078e0009 */
[----:B------:R-:W-:-:S05]  /*18220*/  IMAD.X R3, RZ, RZ, R3, P0 ;  /* 0x000000ffff037224 */ /* 0x000fca00000e0603 */
        /* <DEDUP_REMOVED lines=8> */
.L_x_13554:
[----:B------:R-:W-:Y:S02]  /*182b0*/  IMAD.MOV.U32 R13, RZ, RZ, R10 ;  /* 0x000000ffff0d7224 */ /* 0x000fe400078e000a */
[----:B------:R-:W-:Y:S02]  /*182c0*/  IMAD.MOV.U32 R12, RZ, RZ, 0x2 ;  /* 0x00000002ff0c7424 */ /* 0x000fe400078e00ff */
[----:B------:R-:W-:-:S07]  /*182d0*/  IMAD.MOV.U32 R2, RZ, RZ, R14 ;  /* 0x000000ffff027224 */ /* 0x000fce00078e000e */
[----:B------:R-:W-:Y:S05]  /*182e0*/  WARPSYNC.COLLECTIVE R15, `(.L_x_13555) ;  /* 0x000000000f087348 */ /* 0x000fea0003c00000 */
[----:B------:R0:W1:Y:S02]  /*182f0*/  SHFL.IDX P6, R14, R13, R12, R11 ;  /* 0x0000000c0d0e7389 */ /* 0x00006400000c000b */
[----:B01----:R-:W-:Y:S01]  /*18300*/  ENDCOLLECTIVE ;  /* 0x000000000000791b */ /* 0x003fe20003800000 */
.L_x_13555:
        /* <DEDUP_REMOVED lines=11> */
.L_x_13556:
[----:B------:R-:W-:Y:S02]  /*183c0*/  IMAD.MOV.U32 R13, RZ, RZ, R10 ;  /* 0x000000ffff0d7224 */ /* 0x000fe400078e000a */
[----:B------:R-:W-:Y:S02]  /*183d0*/  IMAD.MOV.U32 R12, RZ, RZ, 0x3 ;  /* 0x00000003ff0c7424 */ /* 0x000fe400078e00ff */
[----:B------:R-:W-:-:S07]  /*183e0*/  IMAD.MOV.U32 R2, RZ, RZ, R14 ;  /* 0x000000ffff027224 */ /* 0x000fce00078e000e */
[----:B------:R-:W-:Y:S05]  /*183f0*/  WARPSYNC.COLLECTIVE R15, `(.L_x_13557) ;  /* 0x000000000f087348 */ /* 0x000fea0003c00000 */
[----:B------:R0:W1:Y:S02]  /*18400*/  SHFL.IDX P6, R14, R13, R12, R11 ;  /* 0x0000000c0d0e7389 */ /* 0x00006400000c000b */
[----:B01----:R-:W-:Y:S01]  /*18410*/  ENDCOLLECTIVE ;  /* 0x000000000000791b */ /* 0x003fe20003800000 */
.L_x_13557:
        /* <DEDUP_REMOVED lines=11> */
.L_x_13558:
[----:B------:R-:W-:Y:S02]  /*184d0*/  IMAD.MOV.U32 R13, RZ, RZ, R10 ;  /* 0x000000ffff0d7224 */ /* 0x000fe400078e000a */
[----:B------:R-:W-:Y:S02]  /*184e0*/  IMAD.MOV.U32 R12, RZ, RZ, 0x4 ;  /* 0x00000004ff0c7424 */ /* 0x000fe400078e00ff */
[----:B------:R-:W-:-:S07]  /*184f0*/  IMAD.MOV.U32 R2, RZ, RZ, R14 ;  /* 0x000000ffff027224 */ /* 0x000fce00078e000e */
[----:B------:R-:W-:Y:S05]  /*18500*/  WARPSYNC.COLLECTIVE R15, `(.L_x_13559) ;  /* 0x000000000f087348 */ /* 0x000fea0003c00000 */
[----:B------:R0:W1:Y:S02]  /*18510*/  SHFL.IDX P6, R14, R13, R12, R11 ;  /* 0x0000000c0d0e7389 */ /* 0x00006400000c000b */
[----:B01----:R-:W-:Y:S01]  /*18520*/  ENDCOLLECTIVE ;  /* 0x000000000000791b */ /* 0x003fe20003800000 */
.L_x_13559:
[----:B------:R-:W-:-:S05]  /*18530*/  IADD3 R2, P0, R2, R7, RZ ;  /* 0x0000000702027210 */ /* 0x000fca0007f1e0ff */
[----:B------:R-:W-:-:S05]  /*18540*/  IMAD.X R3, RZ, RZ, R3, P0 ;  /* 0x000000ffff037224 */ /* 0x000fca00000e0603 */
[----:B------:R-:W-:Y:S01]  /*18550*/  @!PT LDS RZ, [RZ] ;  /* 0x00000000fffff984 */ /* 0x000fe20000000800 */
[----:B------:R-:W-:Y:S01]  /*18560*/  @!PT LDS RZ, [RZ] ;  /* 0x00000000fffff984 */ /* 0x000fe20000000800 */
[----:B------:R-:W-:Y:S01]  /*18570*/  @!PT LDS RZ, [RZ] ;  /* 0x00000000fffff984 */ /* 0x000fe20000000800 */
[----:B------:R0:W-:Y:S01]  /*18580*/  LDGSTS.E.BYPASS.LTC128B.128 [R8+0xfc00], desc[UR42][R2.64], !P2 ;  /* 0x0fc0000002087fae */ /* 0x0001e2000d101d6a */
[----:B------:R-:W-:Y:S01]  /*18590*/  IMAD.MOV.U32 R13, RZ, RZ, R9 ;  /* 0x000000ffff0d7224 */ /* 0x000fe200078e0009 */
[----:B0-----:R-:W-:-:S07]  /*185a0*/  MOV R3, R14 ;  /* 0x0000000e00037202 */ /* 0x001fce0000000f00 */
[----:B------:R-:W-:Y:S05]  /*185b0*/  WARPSYNC.COLLECTIVE R15, `(.L_x_13560) ;  /* 0x000000000f087348 */ /* 0x000fea0003c00000 */
[----:B------:R0:W1:Y:S02]  /*185c0*/  SHFL.IDX P6, R14, R13, R12, R11 ;  /* 0x0000000c0d0e7389 */ /* 0x00006400000c000b */
[----:B01----:R-:W-:Y:S01]  /*185d0*/  ENDCOLLECTIVE ;  /* 0x000000000000791b */ /* 0x003fe20003800000 */
.L_x_13560:
[----:B------:R-:W-:Y:S02]  /*185e0*/  IMAD.MOV.U32 R13, RZ, RZ, R10 ;  /* 0x000000ffff0d7224 */ /* 0x000fe400078e000a */
[----:B------:R-:W-:Y:S02]  /*185f0*/  IMAD.MOV.U32 R12, RZ, RZ, 0x5 ;  /* 0x00000005ff0c7424 */ /* 0x000fe400078e00ff */
[----:B------:R-:W-:-:S07]  /*18600*/  IMAD.MOV.U32 R2, RZ, RZ, R14 ;  /* 0x000000ffff027224 */ /* 0x000fce00078e000e */
[----:B------:R-:W-:Y:S05]  /*18610*/  WARPSYNC.COLLECTIVE R15, `(.L_x_13561) ;  /* 0x000000000f087348 */ /* 0x000fea0003c00000 */
[----:B------:R0:W1:Y:S02]  /*18620*/  SHFL.IDX P6, R14, R13, R12, R11 ;  /* 0x0000000c0d0e7389 */ /* 0x00006400000c000b */
[----:B01----:R-:W-:Y:S01]  /*18630*/  ENDCOLLECTIVE ;  /* 0x000000000000791b */ /* 0x003fe20003800000 */
.L_x_13561:
        /* <DEDUP_REMOVED lines=11> */
.L_x_13562:
[----:B------:R-:W-:Y:S02]  /*186f0*/  IMAD.MOV.U32 R13, RZ, RZ, R10 ;  /* 0x000000ffff0d7224 */ /* 0x000fe400078e000a */
[----:B------:R-:W-:Y:S02]  /*18700*/  IMAD.MOV.U32 R12, RZ, RZ, 0x6 ;  /* 0x00000006ff0c7424 */ /* 0x000fe400078e00ff */
[----:B------:R-:W-:-:S07]  /*18710*/  IMAD.MOV.U32 R2, RZ, RZ, R14 ;  /* 0x000000ffff027224 */ /* 0x000fce00078e000e */
[----:B------:R-:W-:Y:S05]  /*18720*/  WARPSYNC.COLLECTIVE R15, `(.L_x_13563) ;  /* 0x000000000f087348 */ /* 0x000fea0003c00000 */
[----:B------:R0:W1:Y:S02]  /*18730*/  SHFL.IDX P6, R14, R13, R12, R11 ;  /* 0x0000000c0d0e7389 */ /* 0x00006400000c000b */
[----:B01----:R-:W-:Y:S01]  /*18740*/  ENDCOLLECTIVE ;  /* 0x000000000000791b */ /* 0x003fe20003800000 */
.L_x_13563:
        /* <DEDUP_REMOVED lines=11> */
.L_x_13564:
[----:B------:R-:W-:Y:S02]  /*18800*/  IMAD.MOV.U32 R13, RZ, RZ, R10 ;  /* 0x000000ffff0d7224 */ /* 0x000fe400078e000a */
[----:B------:R-:W-:Y:S02]  /*18810*/  IMAD.MOV.U32 R12, RZ, RZ, 0x7 ;  /* 0x00000007ff0c7424 */ /* 0x000fe400078e00ff */
[----:B------:R-:W-:-:S07]  /*18820*/  IMAD.MOV.U32 R2, RZ, RZ, R14 ;  /* 0x000000ffff027224 */ /* 0x000fce00078e000e */
[----:B------:R-:W-:Y:S05]  /*18830*/  WARPSYNC.COLLECTIVE R15, `(.L_x_13565) ;  /* 0x000000000f087348 */ /* 0x000fea0003c00000 */
[----:B------:R0:W1:Y:S02]  /*18840*/  SHFL.IDX P6, R14, R13, R12, R11 ;  /* 0x0000000c0d0e7389 */ /* 0x00006400000c000b */
[----:B01----:R-:W-:Y:S01]  /*18850*/  ENDCOLLECTIVE ;  /* 0x000000000000791b */ /* 0x003fe20003800000 */
.L_x_13565:
        /* <DEDUP_REMOVED lines=11> */
.L_x_13566:
[----:B------:R-:W-:Y:S01]  /*18910*/  IMAD.MOV.U32 R2, RZ, RZ, R14 ;  /* 0x000000ffff027224 */ /* 0x000fe200078e000e */
[----:B------:R-:W-:Y:S06]  /*18920*/  BRA `(.L_x_13567) ;  /* 0xffffffa400f07947 */ /* 0x000fec000383ffff */
.L_x_13399:
[----:B-1----:R1:W2:Y:S02]  /*18930*/  SYNCS.PHASECHK.TRANS64.TRYWAIT P0, [R5+URZ+0x16860], R2 ;  /* 0x01686002050075a7 */ /* 0x0022a4000800017f */
[----:B--2---:R-:W-:Y:S05]  /*18940*/  @!P0 NANOSLEEP.SYNCS 0x989680 ;  /* 0x009896800000895d */ /* 0x004fea0003900000 */
[----:B------:R-:W2:Y:S02]  /*18950*/  @!P0 SYNCS.PHASECHK.TRANS64 P0, [R5+URZ+0x16860], R2 ;  /* 0x01686002050085a7 */ /* 0x000ea4000800007f */
[----:B--2---:R-:W-:Y:S05]  /*18960*/  @!P0 BRA `(.L_x_13399) ;  /* 0xfffffffc00f08947 */ /* 0x004fea000383ffff */
[----:B------:R-:W-:Y:S05]  /*18970*/  BRA `(.L_x_13568) ;  /* 0xffffffa800487947 */ /* 0x000fea000383ffff */
.L_x_13400:
        /* <DEDUP_REMOVED lines=8> */
.L_x_13570:
[----:B------:R-:W-:Y:S05]  /*18a00*/  BSYNC B1 ;  /* 0x0000000000017941 */ /* 0x000fea0003800000 */
.L_x_13569:
[----:B------:R-:W-:Y:S01]  /*18a10*/  IMAD.MOV.U32 R13, RZ, RZ, R23 ;  /* 0x000000ffff0d7224 */ /* 0x000fe200078e0017 */
[----:B------:R-:W-:Y:S01]  /*18a20*/  MOV R12, RZ ;  /* 0x000000ff000c7202 */ /* 0x000fe20000000f00 */
[----:B------:R-:W-:Y:S01]  /*18a30*/  IMAD.MOV.U32 R11, RZ, RZ, 0x181f ;  /* 0x0000181fff0b7424 */ /* 0x000fe200078e00ff */
[----:B------:R-:W-:Y:S01]  /*18a40*/  ISETP.LT.OR P2, PT, R8, 0x1, P1 ;  /* 0x000000010800780c */ /* 0x000fe20000f41670 */
[----:B------:R-:W-:Y:S02]  /*18a50*/  IMAD.MOV.U32 R15, RZ, RZ, -0x1 ;  /* 0xffffffffff0f7424 */ /* 0x000fe400078e00ff */
[----:B------:R-:W-:Y:S02]  /*18a60*/  IMAD.MOV.U32 R3, RZ, RZ, R14 ;  /* 0x000000ffff037224 */ /* 0x000fe400078e000e */
[----:B------:R-:W-:-:S08]  /*18a70*/  IMAD R6, R6, 0x2, R22 ;  /* 0x0000000206067824 */ /* 0x000fd000078e0216 */
[----:B------:R-:W-:Y:S05]  /*18a80*/  WARPSYNC.COLLECTIVE R15, `(.L_x_13571) ;  /* 0x000000000f087348 */ /* 0x000fea0003c00000 */
[----:B------:R0:W1:Y:S02]  /*18a90*/  SHFL.IDX P6, R14, R13, R12, R11 ;  /* 0x0000000c0d0e7389 */ /* 0x00006400000c000b */
[----:B01----:R-:W-:Y:S01]  /*18aa0*/  ENDCOLLECTIVE ;  /* 0x000000000000791b */ /* 0x003fe20003800000 */
.L_x_13571:
[----:B------:R-:W-:Y:S02]  /*18ab0*/  IMAD.MOV.U32 R13, RZ, RZ, R24 ;  /* 0x000000ffff0d7224 */ /* 0x000fe400078e0018 */
[----:B------:R-:W-:Y:S02]  /*18ac0*/  IMAD.MOV.U32 R12, RZ, RZ, 0x1 ;  /* 0x00000001ff0c7424 */ /* 0x000fe400078e00ff */
[----:B------:R-:W-:-:S07]  /*18ad0*/  IMAD.MOV.U32 R2, RZ, RZ, R14 ;  /* 0x000000ffff027224 */ /* 0x000fce00078e000e */
[----:B------:R-:W-:Y:S05]  /*18ae0*/  WARPSYNC.COLLECTIVE R15, `(.L_x_13572) ;  /* 0x000000000f087348 */ /* 0x000fea0003c00000 */
[----:B------:R0:W1:Y:S02]  /*18af0*/  SHFL.IDX P6, R14, R13, R12, R11 ;  /* 0x0000000c0d0e7389 */ /* 0x00006400000c000b */
[----:B01----:R-:W-:Y:S01]  /*18b00*/  ENDCOLLECTIVE ;  /* 0x000000000000791b */ /* 0x003fe20003800000 */
.L_x_13572:
        /* <DEDUP_REMOVED lines=12> */
.L_x_13573:
[----:B------:R-:W-:Y:S02]  /*18bd0*/  IMAD.MOV.U32 R13, RZ, RZ, R24 ;  /* 0x000000ffff0d7224 */ /* 0x000fe400078e0018 */
[----:B------:R-:W-:Y:S02]  /*18be0*/  IMAD.MOV.U32 R12, RZ, RZ, 0x2 ;  /* 0x00000002ff0c7424 */ /* 0x000fe400078e00ff */
[----:B------:R-:W-:-:S07]  /*18bf0*/  IMAD.MOV.U32 R2, RZ, RZ, R14 ;  /* 0x000000ffff027224 */ /* 0x000fce00078e000e */
[----:B------:R-:W-:Y:S05]  /*18c00*/  WARPSYNC.COLLECTIVE R15, `(.L_x_13574) ;  /* 0x000000000f087348 */ /* 0x000fea0003c00000 */
[----:B------:R0:W1:Y:S02]  /*18c10*/  SHFL.IDX P6, R14, R13, R12, R11 ;  /* 0x0000000c0d0e7389 */ /* 0x00006400000c000b */
[----:B01----:R-:W-:Y:S01]  /*18c20*/  ENDCOLLECTIVE ;  /* 0x000000000000791b */ /* 0x003fe20003800000 */
.L_x_13574:
        /* <DEDUP_REMOVED lines=12> */
.L_x_13575:
[----:B------:R-:W-:Y:S01]  /*18cf0*/  MOV R13, R24 ;  /* 0x00000018000d7202 */ /* 0x000fe20000000f00 */
[----:B------:R-:W-:Y:S02]  /*18d00*/  IMAD.MOV.U32 R12, RZ, RZ, 0x3 ;  /* 0x00000003ff0c7424 */ /* 0x000fe400078e00ff */
[----:B------:R-:W-:-:S07]  /*18d10*/  IMAD.MOV.U32 R2, RZ, RZ, R14 ;  /* 0x000000ffff027224 */ /* 0x000fce00078e000e */
[----:B------:R-:W-:Y:S05]  /*18d20*/  WARPSYNC.COLLECTIVE R15, `(.L_x_13576) ;  /* 0x000000000f087348 */ /* 0x000fea0003c00000 */
[----:B------:R0:W1:Y:S02]  /*18d30*/  SHFL.IDX P6, R14, R13, R12, R11 ;  /* 0x0000000c0d0e7389 */ /* 0x00006400000c000b */
[----:B01----:R-:W-:Y:S01]  /*18d40*/  ENDCOLLECTIVE ;  /* 0x000000000000791b */ /* 0x003fe20003800000 */
.L_x_13576:
        /* <DEDUP_REMOVED lines=12> */
.L_x_13577:
[----:B------:R-:W-:Y:S02]  /*18e10*/  IMAD.MOV.U32 R13, RZ, RZ, R24 ;  /* 0x000000ffff0d7224 */ /* 0x000fe400078e0018 */
[----:B------:R-:W-:Y:S02]  /*18e20*/  IMAD.MOV.U32 R12, RZ, RZ, 0x4 ;  /* 0x00000004ff0c7424 */ /* 0x000fe400078e00ff */
[----:B------:R-:W-:-:S07]  /*18e30*/  IMAD.MOV.U32 R2, RZ, RZ, R14 ;  /* 0x000000ffff027224 */ /* 0x000fce00078e000e */
[----:B------:R-:W-:Y:S05]  /*18e40*/  WARPSYNC.COLLECTIVE R15, `(.L_x_13578) ;  /* 0x000000000f087348 */ /* 0x000fea0003c00000 */
[----:B------:R0:W1:Y:S02]  /*18e50*/  SHFL.IDX P6, R14, R13, R12, R11 ;  /* 0x0000000c0d0e7389 */ /* 0x00006400000c000b */
[----:B01----:R-:W-:Y:S01]  /*18e60*/  ENDCOLLECTIVE ;  /* 0x000000000000791b */ /* 0x003fe20003800000 */
.L_x_13578:
        /* <DEDUP_REMOVED lines=12> */
.L_x_13579:
[----:B------:R-:W-:Y:S02]  /*18f30*/  IMAD.MOV.U32 R13, RZ, RZ, R24 ;  /* 0x000000ffff0d7224 */ /* 0x000fe400078e0018 */
[----:B------:R-:W-:Y:S02]  /*18f40*/  IMAD.MOV.U32 R12, RZ, RZ, 0x5 ;  /* 0x00000005ff0c7424 */ /* 0x000fe400078e00ff */
[----:B------:R-:W-:-:S07]  /*18f50*/  IMAD.MOV.U32 R2, RZ, RZ, R14 ;  /* 0x000000ffff027224 */ /* 0x000fce00078e000e */
[----:B------:R-:W-:Y:S05]  /*18f60*/  WARPSYNC.COLLECTIVE R15, `(.L_x_13580) ;  /* 0x000000000f087348 */ /* 0x000fea0003c00000 */
[----:B------:R0:W1:Y:S02]  /*18f70*/  SHFL.IDX P6, R14, R13, R12, R11 ;  /* 0x0000000c0d0e7389 */ /* 0x00006400000c000b */
[----:B01----:R-:W-:Y:S01]  /*18f80*/  ENDCOLLECTIVE ;  /* 0x000000000000791b */ /* 0x003fe20003800000 */
.L_x_13580:
        /* <DEDUP_REMOVED lines=12> */
.L_x_13581:
[----:B------:R-:W-:Y:S01]  /*19050*/  MOV R13, R24 ;  /* 0x00000018000d7202 */ /* 0x000fe20000000f00 */
[----:B------:R-:W-:Y:S02]  /*19060*/  IMAD.MOV.U32 R12, RZ, RZ, 0x6 ;  /* 0x00000006ff0c7424 */ /* 0x000fe400078e00ff */
[----:B------:R-:W-:-:S07]  /*19070*/  IMAD.MOV.U32 R2, RZ, RZ, R14 ;  /* 0x000000ffff027224 */ /* 0x000fce00078e000e */
[----:B------:R-:W-:Y:S05]  /*19080*/  WARPSYNC.COLLECTIVE R15, `(.L_x_13582) ;  /* 0x000000000f087348 */ /* 0x000fea0003c00000 */
[----:B------:R0:W1:Y:S02]  /*19090*/  SHFL.IDX P6, R14, R13, R12, R11 ;  /* 0x0000000c0d0e7389 */ /* 0x00006400000c000b */
[----:B01----:R-:W-:Y:S01]  /*190a0*/  ENDCOLLECTIVE ;  /* 0x000000000000791b */ /* 0x003fe20003800000 */
.L_x_13582:
        /* <DEDUP_REMOVED lines=12> */
.L_x_13583:
[----:B------:R-:W-:Y:S02]  /*19170*/  IMAD.MOV.U32 R13, RZ, RZ, R24 ;  /* 0x000000ffff0d7224 */ /* 0x000fe400078e0018 */
[----:B------:R-:W-:Y:S02]  /*19180*/  IMAD.MOV.U32 R12, RZ, RZ, 0x7 ;  /* 0x00000007ff0c7424 */ /* 0x000fe400078e00ff */
[----:B------:R-:W-:-:S07]  /*19190*/  IMAD.MOV.U32 R2, RZ, RZ, R14 ;  /* 0x000000ffff027224 */ /* 0x000fce00078e000e */
[----:B------:R-:W-:Y:S05]  /*191a0*/  WARPSYNC.COLLECTIVE R15, `(.L_x_13584) ;  /* 0x000000000f087348 */ /* 0x000fea0003c00000 */
[----:B------:R0:W1:Y:S02]  /*191b0*/  SHFL.IDX P6, R14, R13, R12, R11 ;  /* 0x0000000c0d0e7389 */ /* 0x00006400000c000b */
[----:B01----:R-:W-:Y:S01]  /*191c0*/  ENDCOLLECTIVE ;  /* 0x000000000000791b */ /* 0x003fe20003800000 */
.L_x_13584:
        /* <DEDUP_REMOVED lines=11> */
.L_x_13585:
[----:B------:R-:W-:Y:S01]  /*19280*/  IMAD.MOV.U32 R2, RZ, RZ, R14 ;  /* 0x000000ffff027224 */ /* 0x000fe200078e000e */
[----:B------:R-:W-:Y:S06]  /*19290*/  BRA `(.L_x_13586) ;  /* 0xffffffa000f87947 */ /* 0x000fec000383ffff */
.L_x_13408:
[----:B0-----:R0:W1:Y:S02]  /*192a0*/  SYNCS.PHASECHK.TRANS64.TRYWAIT P0, [R0+URZ+0x16860], R3 ;  /* 0x01686003000075a7 */ /* 0x001064000800017f */
[----:B-1----:R-:W-:Y:S05]  /*192b0*/  @!P0 NANOSLEEP.SYNCS 0x989680 ;  /* 0x009896800000895d */ /* 0x002fea0003900000 */
[----:B------:R-:W1:Y:S02]  /*192c0*/  @!P0 SYNCS.PHASECHK.TRANS64 P0, [R0+URZ+0x16860], R3 ;  /* 0x01686003000085a7 */ /* 0x000e64000800007f */
[----:B-1----:R-:W-:Y:S05]  /*192d0*/  @!P0 BRA `(.L_x_13408) ;  /* 0xfffffffc00f08947 */ /* 0x002fea000383ffff */
[----:B------:R-:W-:Y:S05]  /*192e0*/  BRA `(.L_x_13587) ;  /* 0xffffffa800187947 */ /* 0x000fea000383ffff */
.L_x_13409:
        /* <DEDUP_REMOVED lines=8> */
.L_x_13589:
[----:B------:R-:W-:Y:S05]  /*19370*/  BSYNC B0 ;  /* 0x0000000000007941 */ /* 0x000fea0003800000 */
.L_x_13588:
        /* <DEDUP_REMOVED lines=10> */
.L_x_13590:
[----:B------:R-:W-:Y:S01]  /*19420*/  ULDC UR4, c[0x0][0x2f4] ;  /* 0x0000bd0000047ab9 */ /* 0x000fe20000000800 */
[----:B------:R-:W-:Y:S02]  /*19430*/  IMAD.MOV.U32 R13, RZ, RZ, R24 ;  /* 0x000000ffff0d7224 */ /* 0x000fe400078e0018 */
[----:B------:R-:W-:Y:S02]  /*19440*/  IMAD.MOV.U32 R12, RZ, RZ, 0x1 ;  /* 0x00000001ff0c7424 */ /* 0x000fe400078e00ff */
[----:B------:R-:W-:-:S05]  /*19450*/  IMAD.SHL.U32 R2, R2, 0x8, RZ ;  /* 0x0000000802027824 */ /* 0x000fca00078e00ff */
[----:B------:R-:W-:-:S04]  /*19460*/  LOP3.LUT R2, R2, 0x38, RZ, 0xc0, !PT ;  /* 0x0000003802027812 */ /* 0x000fc800078ec0ff */
[C---:B------:R-:W-:Y:S01]  /*19470*/  ISETP.GE.AND P0, PT, R2.reuse, UR4, PT ;  /* 0x0000000402007c0c */ /* 0x040fe2000bf06270 */
[----:B------:R-:W-:-:S03]  /*19480*/  IMAD.SHL.U32 R5, R2, 0x2, RZ ;  /* 0x0000000202057824 */ /* 0x000fc600078e00ff */
[----:B------:R-:W-:Y:S02]  /*19490*/  ISETP.LT.OR P2, PT, R6, 0x1, P0 ;  /* 0x000000010600780c */ /* 0x000fe40000741670 */
[----:B------:R-:W-:-:S13]  /*194a0*/  IADD3 R2, P1, R14, R5, RZ ;  /* 0x000000050e027210 */ /* 0x000fda0007f3e0ff */
[----:B------:R-:W-:Y:S05]  /*194b0*/  WARPSYNC.COLLECTIVE R15, `(.L_x_13591) ;  /* 0x000000000f087348 */ /* 0x000fea0003c00000 */
[----:B------:R0:W1:Y:S02]  /*194c0*/  SHFL.IDX P6, R14, R13, R12, R11 ;  /* 0x0000000c0d0e7389 */ /* 0x00006400000c000b */
[----:B01----:R-:W-:Y:S01]  /*194d0*/  ENDCOLLECTIVE ;  /* 0x000000000000791b */ /* 0x003fe20003800000 */
.L_x_13591:
[----:B------:R-:W-:-:S05]  /*194e0*/  IMAD.X R3, RZ, RZ, R3, P1 ;  /* 0x000000ffff037224 */ /* 0x000fca00008e0603 */
[----:B------:R-:W-:Y:S01]  /*194f0*/  @!PT LDS RZ, [RZ] ;  /* 0x00000000fffff984 */ /* 0x000fe20000000800 */
[----:B------:R-:W-:Y:S01]  /*19500*/  @!PT LDS RZ, [RZ] ;  /* 0x00000000fffff984 */ /* 0x000fe20000000800 */
[----:B------:R-:W-:Y:S01]  /*19510*/  @!PT LDS RZ, [RZ] ;  /* 0x00000000fffff984 */ /* 0x000fe20000000800 */
[----:B------:R0:W-:Y:S01]  /*19520*/  LDGSTS.E.BYPASS.LTC128B.128 [R4+0x400], desc[UR42][R2.64], !P2 ;  /* 0x0040000002047fae */ /* 0x0001e2000d101d6a */
[----:B------:R-:W-:Y:S02]  /*19530*/  ISETP.LT.OR P2, PT, R6, 0x11, P0 ;  /* 0x000000110600780c */ /* 0x000fe40000741670 */
[----:B------:R-:W-:Y:S01]  /*19540*/  MOV R13, R23 ;  /* 0x00000017000d7202 */ /* 0x000fe20000000f00 */
[----:B0-----:R-:W-:-:S10]  /*19550*/  IMAD.MOV.U32 R3, RZ, RZ, R14 ;  /* 0x000000ffff037224 */ /* 0x001fd400078e000e */
[----:B------:R-:W-:Y:S05]  /*19560*/  WARPSYNC.COLLECTIVE R15, `(.L_x_13592) ;  /* 0x000000000f087348 */ /* 0x000fea0003c00000 */
[----:B------:R0:W1:Y:S02]  /*19570*/  SHFL.IDX P6, R14, R13, R12, R11 ;  /* 0x0000000c0d0e7389 */ /* 0x00006400000c000b */
[----:B01----:R-:W-:Y:S01]  /*19580*/  ENDCOLLECTIVE ;  /* 0x000000000000791b */ /* 0x003fe20003800000 */
.L_x_13592:
[----:B------:R-:W-:Y:S02]  /*19590*/  IMAD.MOV.U32 R13, RZ, RZ, R24 ;  /* 0x000000ffff0d7224 */ /* 0x000fe400078e0018 */
[----:B------:R-:W-:Y:S01]  /*195a0*/  IMAD.MOV.U32 R12, RZ, RZ, 0x2 ;  /* 0x00000002ff0c7424 */ /* 0x000fe200078e00ff */
[----:B------:R-:W-:-:S13]  /*195b0*/  IADD3 R2, P1, R14, R5, RZ ;  /* 0x000000050e027210 */ /* 0x000fda0007f3e0ff */
[----:B------:R-:W-:Y:S05]  /*195c0*/  WARPSYNC.COLLECTIVE R15, `(.L_x_13593) ;  /* 0x000000000f087348 */ /* 0x000fea0003c00000 */
[----:B------:R0:W1:Y:S02]  /*195d0*/  SHFL.IDX P6, R14, R13, R12, R11 ;  /* 0x0000000c0d0e7389 */ /* 0x00006400000c000b */
[----:B01----:R-:W-:Y:S01]  /*195e0*/  ENDCOLLECTIVE ;  /* 0x000000000000791b */ /* 0x003fe20003800000 */
.L_x_13593:
[----:B------:R-:W-:-:S05]  /*195f0*/  IMAD.X R3, RZ, RZ, R3, P1 ;  /* 0x000000ffff037224 */ /* 0x000fca00008e0603 */
        /* <DEDUP_REMOVED lines=10> */
.L_x_13594:
[----:B------:R-:W-:Y:S02]  /*196a0*/  IMAD.MOV.U32 R13, RZ, RZ, R24 ;  /* 0x000000ffff0d7224 */ /* 0x000fe400078e0018 */
[----:B------:R-:W-:Y:S01]  /*196b0*/  IMAD.MOV.U32 R12, RZ, RZ, 0x3 ;  /* 0x00000003ff0c7424 */ /* 0x000fe200078e00ff */
[----:B------:R-:W-:-:S13]  /*196c0*/  IADD3 R2, P1, R14, R5, RZ ;  /* 0x000000050e027210 */ /* 0x000fda0007f3e0ff */
[----:B------:R-:W-:Y:S05]  /*196d0*/  WARPSYNC.COLLECTIVE R15, `(.L_x_13595) ;  /* 0x000000000f087348 */ /* 0x000fea0003c00000 */
[----:B------:R0:W1:Y:S02]  /*196e0*/  SHFL.IDX P6, R14, R13, R12, R11 ;  /* 0x0000000c0d0e7389 */ /* 0x00006400000c000b */
[----:B01----:R-:W-:Y:S01]  /*196f0*/  ENDCOLLECTIVE ;  /* 0x000000000000791b */ /* 0x003fe20003800000 */
.L_x_13595:
[----:B------:R-:W-:-:S05]  /*19700*/  IMAD.X R3, RZ, RZ, R3, P1 ;  /* 0x000000ffff037224 */ /* 0x000fca00008e0603 */
[----:B------:R-:W-:Y:S01]  /*19710*/  @!PT LDS RZ, [RZ] ;  /* 0x00000000fffff984 */ /* 0x000fe20000000800 */
[----:B------:R-:W-:Y:S01]  /*19720*/  @!PT LDS RZ, [RZ] ;  /* 0x00000000fffff984 */ /* 0x000fe20000000800 */
[----:B------:R-:W-:Y:S01]  /*19730*/  @!PT LDS RZ, [RZ] ;  /* 0x00000000fffff984 */ /* 0x000fe20000000800 */
[----:B------:R0:W-:Y:S01]  /*19740*/  LDGSTS.E.BYPASS.LTC128B.128 [R4+0x1400], desc[UR42][R2.64], !P2 ;  /* 0x0140000002047fae */ /* 0x0001e2000d101d6a */
[----:B------:R-:W-:Y:S01]  /*19750*/  ISETP.LT.OR P2, PT, R6, 0x31, P0 ;  /* 0x000000310600780c */ /* 0x000fe20000741670 */
[----:B------:R-:W-:Y:S01]  /*19760*/  IMAD.MOV.U32 R13, RZ, RZ, R23 ;  /* 0x000000ffff0d7224 */ /* 0x000fe200078e0017 */
[----:B0-----:R-:W-:-:S11]  /*19770*/  MOV R3, R14 ;  /* 0x0000000e00037202 */ /* 0x001fd60000000f00 */
[----:B------:R-:W-:Y:S05]  /*19780*/  WARPSYNC.COLLECTIVE R15, `(.L_x_13596) ;  /* 0x000000000f087348 */ /* 0x000fea0003c00000 */
[----:B------:R0:W1:Y:S02]  /*19790*/  SHFL.IDX P6, R14, R13, R12, R11 ;  /* 0x0000000c0d0e7389 */ /* 0x00006400000c000b */
[----:B01----:R-:W-:Y:S01]  /*197a0*/  ENDCOLLECTIVE ;  /* 0x000000000000791b */ /* 0x003fe20003800000 */
.L_x_13596:
[----:B------:R-:W-:Y:S02]  /*197b0*/  IMAD.MOV.U32 R13, RZ, RZ, R24 ;  /* 0x000000ffff0d7224 */ /* 0x000fe400078e0018 */
[----:B------:R-:W-:Y:S01]  /*197c0*/  IMAD.MOV.U32 R12, RZ, RZ, 0x4 ;  /* 0x00000004ff0c7424 */ /* 0x000fe200078e00ff */
[----:B------:R-:W-:-:S13]  /*197d0*/  IADD3 R2, P1, R14, R5, RZ ;  /* 0x000000050e027210 */ /* 0x000fda0007f3e0ff */
[----:B------:R-:W-:Y:S05]  /*197e0*/  WARPSYNC.COLLECTIVE R15, `(.L_x_13597) ;  /* 0x000000000f087348 */ /* 0x000fea0003c00000 */
[----:B------:R0:W1:Y:S02]  /*197f0*/  SHFL.IDX P6, R14, R13, R12, R11 ;  /* 0x0000000c0d0e7389 */ /* 0x00006400000c000b */
[----:B01----:R-:W-:Y:S01]  /*19800*/  ENDCOLLECTIVE ;  /* 0x000000000000791b */ /* 0x003fe20003800000 */
.L_x_13597:
        /* <DEDUP_REMOVED lines=11> */
.L_x_13598:
[----:B------:R-:W-:Y:S01]  /*198c0*/  IMAD.MOV.U32 R13, RZ, RZ, R24 ;  /* 0x000000ffff0d7224 */ /* 0x000fe200078e0018 */
[----:B------:R-:W-:Y:S02]  /*198d0*/  MOV R12, 0x5 ;  /* 0x00000005000c7802 */ /* 0x000fe40000000f00 */
[----:B------:R-:W-:-:S13]  /*198e0*/  IADD3 R2, P1, R14, R5, RZ ;  /* 0x000000050e027210 */ /* 0x000fda0007f3e0ff */
[----:B------:R-:W-:Y:S05]  /*198f0*/  WARPSYNC.COLLECTIVE R15, `(.L_x_13599) ;  /* 0x000000000f087348 */ /* 0x000fea0003c00000 */
[----:B------:R0:W1:Y:S02]  /*19900*/  SHFL.IDX P6, R14, R13, R12, R11 ;  /* 0x0000000c0d0e7389 */ /* 0x00006400000c000b */
[----:B01----:R-:W-:Y:S01]  /*19910*/  ENDCOLLECTIVE ;  /* 0x000000000000791b */ /* 0x003fe20003800000 */
.L_x_13599:
        /* <DEDUP_REMOVED lines=11> */
.L_x_13600:
[----:B------:R-:W-:Y:S02]  /*199d0*/  IMAD.MOV.U32 R13, RZ, RZ, R24 ;  /* 0x000000ffff0d7224 */ /* 0x000fe400078e0018 */
[----:B------:R-:W-:Y:S01]  /*199e0*/  IMAD.MOV.U32 R12, RZ, RZ, 0x6 ;  /* 0x00000006ff0c7424 */ /* 0x000fe200078e00ff */
[----:B------:R-:W-:-:S13]  /*199f0*/  IADD3 R2, P1, R14, R5, RZ ;  /* 0x000000050e027210 */ /* 0x000fda0007f3e0ff */
[----:B------:R-:W-:Y:S05]  /*19a00*/  WARPSYNC.COLLECTIVE R15, `(.L_x_13601) ;  /* 0x000000000f087348 */ /* 0x000fea0003c00000 */
[----:B------:R0:W1:Y:S02]  /*19a10*/  SHFL.IDX P6, R14, R13, R12, R11 ;  /* 0x0000000c0d0e7389 */ /* 0x00006400000c000b */
[----:B01----:R-:W-:Y:S01]  /*19a20*/  ENDCOLLECTIVE ;  /* 0x000000000000791b */ /* 0x003fe20003800000 */
.L_x_13601:
        /* <DEDUP_REMOVED lines=11> */
.L_x_13602:
[----:B------:R-:W-:Y:S01]  /*19ae0*/  MOV R13, R24 ;  /* 0x00000018000d7202 */ /* 0x000fe20000000f00 */
[----:B------:R-:W-:Y:S01]  /*19af0*/  IMAD.MOV.U32 R12, RZ, RZ, 0x7 ;  /* 0x00000007ff0c7424 */ /* 0x000fe200078e00ff */
[----:B------:R-:W-:-:S13]  /*19b00*/  IADD3 R2, P1, R14, R5, RZ ;  /* 0x000000050e027210 */ /* 0x000fda0007f3e0ff */
[----:B------:R-:W-:Y:S05]  /*19b10*/  WARPSYNC.COLLECTIVE R15, `(.L_x_13603) ;  /* 0x000000000f087348 */ /* 0x000fea0003c00000 */
[----:B------:R0:W1:Y:S02]  /*19b20*/  SHFL.IDX P6, R14, R13, R12, R11 ;  /* 0x0000000c0d0e7389 */ /* 0x00006400000c000b */
[----:B01----:R-:W-:Y:S01]  /*19b30*/  ENDCOLLECTIVE ;  /* 0x000000000000791b */ /* 0x003fe20003800000 */
.L_x_13603:
        /* <DEDUP_REMOVED lines=10> */
.L_x_13604:
[----:B------:R-:W-:Y:S05]  /*19be0*/  BRA `(.L_x_13605) ;  /* 0xffffffa000dc7947 */ /* 0x000fea000383ffff */
.L_x_13414:
        /* <DEDUP_REMOVED lines=8> */
.L_x_13607:
[----:B------:R-:W-:Y:S05]  /*19c70*/  BSYNC B0 ;  /* 0x0000000000007941 */ /* 0x000fea0003800000 */
.L_x_13606:
        /* <DEDUP_REMOVED lines=9> */
.L_x_13608:
        /* <DEDUP_REMOVED lines=18> */
.L_x_13609:
[----:B------:R-:W-:Y:S01]  /*19e30*/  IMAD.MOV.U32 R12, RZ, RZ, 0x2 ;  /* 0x00000002ff0c7424 */ /* 0x000fe200078e00ff */
[----:B------:R-:W-:-:S05]  /*19e40*/  SEL R5, R14, RZ, P1 ;  /* 0x000000ff0e057207 */ /* 0x000fca0000800000 */
[----:B------:R-:W-:-:S04]  /*19e50*/  IMAD.IADD R5, R2, 0x1, R5 ;  /* 0x0000000102057824 */ /* 0x000fc800078e0205 */
[----:B------:R-:W-:-:S07]  /*19e60*/  IMAD.MOV.U32 R13, RZ, RZ, R5 ;  /* 0x000000ffff0d7224 */ /* 0x000fce00078e0005 */
[----:B------:R-:W-:Y:S05]  /*19e70*/  WARPSYNC.COLLECTIVE R15, `(.L_x_13610) ;  /* 0x000000000f087348 */ /* 0x000fea0003c00000 */
[----:B------:R0:W1:Y:S02]  /*19e80*/  SHFL.UP P6, R14, R13, R12, R11 ;  /* 0x0400000c0d0e7389 */ /* 0x00006400000c000b */
[----:B01----:R-:W-:Y:S01]  /*19e90*/  ENDCOLLECTIVE ;  /* 0x000000000000791b */ /* 0x003fe20003800000 */
.L_x_13610:
[----:B------:R-:W-:Y:S01]  /*19ea0*/  IMAD.MOV.U32 R12, RZ, RZ, 0x4 ;  /* 0x00000004ff0c7424 */ /* 0x000fe200078e00ff */
[----:B------:R-:W-:-:S05]  /*19eb0*/  SEL R6, R14, RZ, P2 ;  /* 0x000000ff0e067207 */ /* 0x000fca0001000000 */
[----:B------:R-:W-:-:S04]  /*19ec0*/  IMAD.IADD R6, R5, 0x1, R6 ;  /* 0x0000000105067824 */ /* 0x000fc800078e0206 */
[----:B------:R-:W-:-:S07]  /*19ed0*/  IMAD.MOV.U32 R13, RZ, RZ, R6 ;  /* 0x000000ffff0d7224 */ /* 0x000fce00078e0006 */
[----:B------:R-:W-:Y:S05]  /*19ee0*/  WARPSYNC.COLLECTIVE R15, `(.L_x_13611) ;  /* 0x000000000f087348 */ /* 0x000fea0003c00000 */
[----:B------:R0:W1:Y:S02]  /*19ef0*/  SHFL.UP P6, R14, R13, R12, R11 ;  /* 0x0400000c0d0e7389 */ /* 0x00006400000c000b */
[----:B01----:R-:W-:Y:S01]  /*19f00*/  ENDCOLLECTIVE ;  /* 0x000000000000791b */ /* 0x003fe20003800000 */
.L_x_13611:
[----:B------:R-:W-:Y:S02]  /*19f10*/  MOV R12, 0x8 ;  /* 0x00000008000c7802 */ /* 0x000fe40000000f00 */
[----:B------:R-:W-:-:S05]  /*19f20*/  SEL R7, R14, RZ, P3 ;  /* 0x000000ff0e077207 */ /* 0x000fca0001800000 */
[----:B------:R-:W-:-:S04]  /*19f30*/  IMAD.IADD R7, R6, 0x1, R7 ;  /* 0x0000000106077824 */ /* 0x000fc800078e0207 */
[----:B------:R-:W-:-:S07]  /*19f40*/  IMAD.MOV.U32 R13, RZ, RZ, R7 ;  /* 0x000000ffff0d7224 */ /* 0x000fce00078e0007 */
[----:B------:R-:W-:Y:S05]  /*19f50*/  WARPSYNC.COLLECTIVE R15, `(.L_x_13612) ;  /* 0x000000000f087348 */ /* 0x000fea0003c00000 */
[----:B------:R0:W1:Y:S02]  /*19f60*/  SHFL.UP P6, R14, R13, R12, R11 ;  /* 0x0400000c0d0e7389 */ /* 0x00006400000c000b */
[----:B01----:R-:W-:Y:S01]  /*19f70*/  ENDCOLLECTIVE ;  /* 0x000000000000791b */ /* 0x003fe20003800000 */
.L_x_13612:
[----:B------:R-:W-:Y:S01]  /*19f80*/  IMAD.MOV.U32 R12, RZ, RZ, 0x10 ;  /* 0x00000010ff0c7424 */ /* 0x000fe200078e00ff */
[----:B------:R-:W-:-:S05]  /*19f90*/  SEL R14, R14, RZ, P4 ;  /* 0x000000ff0e0e7207 */ /* 0x000fca0002000000 */
[----:B------:R-:W-:-:S04]  /*19fa0*/  IMAD.IADD R5, R7, 0x1, R14 ;  /* 0x0000000107057824 */ /* 0x000fc800078e020e */
[----:B------:R-:W-:-:S07]  /*19fb0*/  IMAD.MOV.U32 R13, RZ, RZ, R5 ;  /* 0x000000ffff0d7224 */ /* 0x000fce00078e0005 */
[----:B------:R-:W-:Y:S05]  /*19fc0*/  WARPSYNC.COLLECTIVE R15, `(.L_x_13613) ;  /* 0x000000000f087348 */ /* 0x000fea0003c00000 */
[----:B------:R0:W1:Y:S02]  /*19fd0*/  SHFL.UP P6, R14, R13, R12, R11 ;  /* 0x0400000c0d0e7389 */ /* 0x00006400000c000b */
[----:B01----:R-:W-:Y:S01]  /*19fe0*/  ENDCOLLECTIVE ;  /* 0x000000000000791b */ /* 0x003fe20003800000 */
.L_x_13613:
        /* <DEDUP_REMOVED lines=8> */
.L_x_13614:
[----:B------:R-:W-:Y:S05]  /*1a070*/  BRA `(.L_x_13615) ;  /* 0xffffffa000e47947 */ /* 0x000fea000383ffff */
.L_x_13419:
        /* <DEDUP_REMOVED lines=8> */
.L_x_13617:
[----:B------:R-:W-:Y:S05]  /*1a100*/  BSYNC B0 ;  /* 0x0000000000007941 */ /* 0x000fea0003800000 */
.L_x_13616:
        /* <DEDUP_REMOVED lines=8> */
.L_x_13618:
[----:B------:R-:W-:Y:S02]  /*1a190*/  MOV R12, 0x4 ;  /* 0x00000004000c7802 */ /* 0x000fe40000000f00 */
[----:B------:R-:W-:-:S05]  /*1a1a0*/  SEL R14, R14, RZ, P2 ;  /* 0x000000ff0e0e7207 */ /* 0x000fca0001000000 */
[----:B------:R-:W-:-:S04]  /*1a1b0*/  IMAD.IADD R3, R13, 0x1, R14 ;  /* 0x000000010d037824 */ /* 0x000fc800078e020e */
[----:B------:R-:W-:-:S07]  /*1a1c0*/  IMAD.MOV.U32 R13, RZ, RZ, R3 ;  /* 0x000000ffff0d7224 */ /* 0x000fce00078e0003 */
[----:B------:R-:W-:Y:S05]  /*1a1d0*/  WARPSYNC.COLLECTIVE R15, `(.L_x_13619) ;  /* 0x000000000f087348 */ /* 0x000fea0003c00000 */
[----:B------:R0:W1:Y:S02]  /*1a1e0*/  SHFL.UP P6, R14, R13, R12, R11 ;  /* 0x0400000c0d0e7389 */ /* 0x00006400000c000b */
[----:B01----:R-:W-:Y:S01]  /*1a1f0*/  ENDCOLLECTIVE ;  /* 0x000000000000791b */ /* 0x003fe20003800000 */
.L_x_13619:
[----:B------:R-:W-:Y:S01]  /*1a200*/  IMAD.MOV.U32 R12, RZ, RZ, 0x8 ;  /* 0x00000008ff0c7424 */ /* 0x000fe200078e00ff */
[----:B------:R-:W-:-:S05]  /*1a210*/  SEL R14, R14, RZ, P3 ;  /* 0x000000ff0e0e7207 */ /* 0x000fca0001800000 */
[----:B------:R-:W-:-:S04]  /*1a220*/  IMAD.IADD R5, R3, 0x1, R14 ;  /* 0x0000000103057824 */ /* 0x000fc800078e020e */
[----:B------:R-:W-:-:S07]  /*1a230*/  IMAD.MOV.U32 R13, RZ, RZ, R5 ;  /* 0x000000ffff0d7224 */ /* 0x000fce00078e0005 */
[----:B------:R-:W-:Y:S05]  /*1a240*/  WARPSYNC.COLLECTIVE R15, `(.L_x_13620) ;  /* 0x000000000f087348 */ /* 0x000fea0003c00000 */
[----:B------:R0:W1:Y:S02]  /*1a250*/  SHFL.UP P6, R14, R13, R12, R11 ;  /* 0x0400000c0d0e7389 */ /* 0x00006400000c000b */
[----:B01----:R-:W-:Y:S01]  /*1a260*/  ENDCOLLECTIVE ;  /* 0x000000000000791b */ /* 0x003fe20003800000 */
.L_x_13620:
[----:B------:R-:W-:Y:S01]  /*1a270*/  IMAD.MOV.U32 R12, RZ, RZ, 0x10 ;  /* 0x00000010ff0c7424 */ /* 0x000fe200078e00ff */
[----:B------:R-:W-:-:S05]  /*1a280*/  SEL R6, R14, RZ, P4 ;  /* 0x000000ff0e067207 */ /* 0x000fca0002000000 */
[----:B------:R-:W-:-:S04]  /*1a290*/  IMAD.IADD R6, R5, 0x1, R6 ;  /* 0x0000000105067824 */ /* 0x000fc800078e0206 */
[----:B------:R-:W-:-:S07]  /*1a2a0*/  IMAD.MOV.U32 R13, RZ, RZ, R6 ;  /* 0x000000ffff0d7224 */ /* 0x000fce00078e0006 */
[----:B------:R-:W-:Y:S05]  /*1a2b0*/  WARPSYNC.COLLECTIVE R15, `(.L_x_13621) ;  /* 0x000000000f087348 */ /* 0x000fea0003c00000 */
[----:B------:R0:W1:Y:S02]  /*1a2c0*/  SHFL.UP P6, R14, R13, R12, R11 ;  /* 0x0400000c0d0e7389 */ /* 0x00006400000c000b */
[----:B01----:R-:W-:Y:S01]  /*1a2d0*/  ENDCOLLECTIVE ;  /* 0x000000000000791b */ /* 0x003fe20003800000 */
.L_x_13621:
        /* <DEDUP_REMOVED lines=8> */
.L_x_13622:
[----:B------:R-:W-:Y:S05]  /*1a360*/  BRA `(.L_x_13623) ;  /* 0xffffffa000c47947 */ /* 0x000fea000383ffff */
.L_x_13421:
[----:B------:R-:W-:Y:S01]  /*1a370*/  BSSY B0, `(.L_x_13624) ;  /* 0x0000006000007945 */ /* 0x000fe20003800000 */
[----:B------:R-:W-:Y:S01]  /*1a380*/  PLOP3.LUT P6, PT, P6, PT, PT, 0x8, 0x0 ;  /* 0x000000000000781c */ /* 0x000fe200037ce170 */
[----:B------:R-:W-:-:S12]  /*1a390*/  IMAD.MOV.U32 R15, RZ, RZ, -0x1 ;  /* 0xffffffffff0f7424 */ /* 0x000fd800078e00ff */
[----:B0-----:R-:W-:Y:S05]  /*1a3a0*/  WARPSYNC.COLLECTIVE R15, `(.L_x_13625) ;  /* 0x000000000f087348 */ /* 0x001fea0003c00000 */
[----:B------:R-:W-:Y:S01]  /*1a3b0*/  VOTE.ANY R14, PT, P6 ;  /* 0x00000000000e7806 */ /* 0x000fe200030e0100 */
[----:B0-----:R-:W-:Y:S06]  /*1a3c0*/  ENDCOLLECTIVE ;  /* 0x000000000000791b */ /* 0x001fec0003800000 */
.L_x_13625:
[----:B------:R-:W-:Y:S05]  /*1a3d0*/  BSYNC B0 ;  /* 0x0000000000007941 */ /* 0x000fea0003800000 */
.L_x_13624:
        /* <DEDUP_REMOVED lines=9> */
.L_x_13626:
[----:B------:R-:W-:Y:S01]  /*1a470*/  IMAD.MOV.U32 R17, RZ, RZ, R14 ;  /* 0x000000ffff117224 */ /* 0x000fe200078e000e */
[----:B------:R-:W-:Y:S06]  /*1a480*/  BRA `(.L_x_13627) ;  /* 0xffffffa000b47947 */ /* 0x000fec000383ffff */
.L_x_13423:
[----:B------:R-:W-:Y:S01]  /*1a490*/  BSSY B0, `(.L_x_13628) ;  /* 0x0000007000007945 */ /* 0x000fe20003800000 */
[----:B------:R-:W-:Y:S01]  /*1a4a0*/  MOV R13, R3 ;  /* 0x00000003000d7202 */ /* 0x000fe20000000f00 */
[----:B------:R-:W-:Y:S02]  /*1a4b0*/  IMAD.MOV.U32 R11, RZ, RZ, 0x1f ;  /* 0x0000001fff0b7424 */ /* 0x000fe400078e00ff */
[----:B------:R-:W-:-:S07]  /*1a4c0*/  IMAD.MOV.U32 R15, RZ, RZ, -0x1 ;  /* 0xffffffffff0f7424 */ /* 0x000fce00078e00ff */
[----:B012---:R-:W-:Y:S05]  /*1a4d0*/  WARPSYNC.COLLECTIVE R15, `(.L_x_13629) ;  /* 0x000000000f087348 */ /* 0x007fea0003c00000 */
[----:B------:R3:W4:Y:S02]  /*1a4e0*/  SHFL.IDX P6, R14, R13, R12, R11 ;  /* 0x0000000c0d0e7389 */ /* 0x00072400000c000b */
[----:B01234-:R-:W-:Y:S01]  /*1a4f0*/  ENDCOLLECTIVE ;  /* 0x000000000000791b */ /* 0x01ffe20003800000 */
.L_x_13629:
[----:B------:R-:W-:Y:S05]  /*1a500*/  BSYNC B0 ;  /* 0x0000000000007941 */ /* 0x000fea0003800000 */
.L_x_13628:
[----:B------:R-:W-:Y:S05]  /*1a510*/  BRA `(.L_x_13422) ;  /* 0xffffffa000ac7947 */ /* 0x000fea000383ffff */
.L_x_13427:
[----:B0-----:R0:W1:Y:S02]  /*1a520*/  SYNCS.PHASECHK.TRANS64.TRYWAIT P0, [R4+URZ+0x16820], R0 ;  /* 0x01682000040075a7 */ /* 0x001064000800017f */
[----:B-1----:R-:W-:Y:S05]  /*1a530*/  @!P0 NANOSLEEP.SYNCS 0x989680 ;  /* 0x009896800000895d */ /* 0x002fea0003900000 */
[----:B------:R-:W1:Y:S02]  /*1a540*/  @!P0 SYNCS.PHASECHK.TRANS64 P0, [R4+URZ+0x16820], R0 ;  /* 0x01682000040085a7 */ /* 0x000e64000800007f */
[----:B-1----:R-:W-:Y:S05]  /*1a550*/  @!P0 BRA `(.L_x_13427) ;  /* 0xfffffffc00f08947 */ /* 0x002fea000383ffff */
[----:B------:R-:W-:Y:S05]  /*1a560*/  BRA `(.L_x_13630) ;  /* 0xffffffa400987947 */ /* 0x000fea000383ffff */
.L_x_13428:
        /* <DEDUP_REMOVED lines=11> */
.L_x_13632:
[----:B------:R-:W-:Y:S05]  /*1a620*/  BSYNC B0 ;  /* 0x0000000000007941 */ /* 0x000fea0003800000 */
.L_x_13631:
[----:B------:R-:W-:Y:S05]  /*1a630*/  BRA `(.L_x_13633) ;  /* 0xffffffa400807947 */ /* 0x000fea000383ffff */
.L_x_13429:
[----:B------:R-:W-:Y:S01]  /*1a640*/  BSSY B0, `(.L_x_13634) ;  /* 0x0000006000007945 */ /* 0x000fe20003800000 */
[----:B------:R-:W-:-:S07]  /*1a650*/  IMAD.MOV.U32 R15, RZ, RZ, -0x1 ;  /* 0xffffffffff0f7424 */ /* 0x000fce00078e00ff */
[----:B0-----:R-:W-:Y:S05]  /*1a660*/  WARPSYNC.COLLECTIVE R15, `(.L_x_13635) ;  /* 0x000000000f0c7348 */ /* 0x001fea0003c00000 */
[----:B------:R-:W-:Y:S02]  /*1a670*/  ELECT P6, UR62, PT ;  /* 0x00000000003e782f */ /* 0x000fe400038c0000 */
[----:B------:R-:W-:Y:S01]  /*1a680*/  MOV R14, UR62 ;  /* 0x0000003e000e7c02 */ /* 0x000fe20008000f00 */
[----:B0-----:R-:W-:Y:S10]  /*1a690*/  ENDCOLLECTIVE ;  /* 0x000000000000791b */ /* 0x001ff40003800000 */
.L_x_13635:
[----:B------:R-:W-:Y:S05]  /*1a6a0*/  BSYNC B0 ;  /* 0x0000000000007941 */ /* 0x000fea0003800000 */
.L_x_13634:
[----:B------:R-:W-:Y:S05]  /*1a6b0*/  BRA `(.L_x_13636) ;  /* 0xffffffa400747947 */ /* 0x000fea000383ffff */
.L_x_13431:
[----:B0-----:R0:W1:Y:S02]  /*1a6c0*/  SYNCS.PHASECHK.TRANS64.TRYWAIT P1, [R5+URZ+0x16840], R0 ;  /* 0x01684000050075a7 */ /* 0x001064000802017f */
[----:B-1----:R-:W-:Y:S05]  /*1a6d0*/  @!P1 NANOSLEEP.SYNCS 0x989680 ;  /* 0x009896800000995d */ /* 0x002fea0003900000 */
[----:B------:R-:W1:Y:S02]  /*1a6e0*/  @!P1 SYNCS.PHASECHK.TRANS64 P1, [R5+URZ+0x16840], R0 ;  /* 0x01684000050095a7 */ /* 0x000e64000802007f */
[----:B-1----:R-:W-:Y:S05]  /*1a6f0*/  @!P1 BRA `(.L_x_13431) ;  /* 0xfffffffc00f09947 */ /* 0x002fea000383ffff */
[----:B------:R-:W-:Y:S05]  /*1a700*/  BRA `(.L_x_13637) ;  /* 0xffffffa400947947 */ /* 0x000fea000383ffff */
.L_x_13433:
[----:B-1----:R1:W2:Y:S02]  /*1a710*/  SYNCS.PHASECHK.TRANS64.TRYWAIT P1, [R25+URZ+0x16840], R2 ;  /* 0x01684002190075a7 */ /* 0x0022a4000802017f */
[----:B--2---:R-:W-:Y:S05]  /*1a720*/  @!P1 NANOSLEEP.SYNCS 0x989680 ;  /* 0x009896800000995d */ /* 0x004fea0003900000 */
[----:B------:R-:W2:Y:S02]  /*1a730*/  @!P1 SYNCS.PHASECHK.TRANS64 P1, [R25+URZ+0x16840], R2 ;  /* 0x01684002190095a7 */ /* 0x000ea4000802007f */
[----:B--2---:R-:W-:Y:S05]  /*1a740*/  @!P1 BRA `(.L_x_13433) ;  /* 0xfffffffc00f09947 */ /* 0x004fea000383ffff */
[----:B------:R-:W-:Y:S05]  /*1a750*/  BRA `(.L_x_13638) ;  /* 0xffffffa400a07947 */ /* 0x000fea000383ffff */
.L_x_13435:
[----:B--2---:R2:W3:Y:S02]  /*1a760*/  SYNCS.PHASECHK.TRANS64.TRYWAIT P1, [R5+URZ+0x16860], R0 ;  /* 0x01686000050075a7 */ /* 0x0044e4000802017f */
[----:B---3--:R-:W-:Y:S05]  /*1a770*/  @!P1 NANOSLEEP.SYNCS 0x989680 ;  /* 0x009896800000995d */ /* 0x008fea0003900000 */
[----:B------:R-:W3:Y:S02]  /*1a780*/  @!P1 SYNCS.PHASECHK.TRANS64 P1, [R5+URZ+0x16860], R0 ;  /* 0x01686000050095a7 */ /* 0x000ee4000802007f */
[----:B---3--:R-:W-:Y:S05]  /*1a790*/  @!P1 BRA `(.L_x_13435) ;  /* 0xfffffffc00f09947 */ /* 0x008fea000383ffff */
[----:B------:R-:W-:Y:S05]  /*1a7a0*/  BRA `(.L_x_13639) ;  /* 0xffffffa4009c7947 */ /* 0x000fea000383ffff */
.L_x_13640:
        /* <DEDUP_REMOVED lines=13> */
.L_x_15863:


//--------------------- .text._ZN7cutlass13device_kernelIN5flash11enable_sm90INS1_16FlashAttnFwdSm90INS1_25CollectiveMainloopFwdSm90ILi2EN4cute5tupleIJNS5_1CILi1EEES8_S8_EEENS6_IJNS7_ILi192EEENS7_ILi128EEENS7_ILi64EEEEEELi64ENS_10bfloat16_tEfNS_4arch4Sm90ELb0ELb1ELb0ELb0ELb1ELb0ELb0ELb1ELb1ELb1ELb0ELb0EEENS1_21CollectiveEpilogueFwdINS6_IJSA_SC_SB_EEES9_SE_SG_Li384ELb0ELb1ELb0ELb0EEENS1_30DynamicPersistentTileSchedulerILi384ELi128ELb0ELb1ELb1EEEEEEEEEvNT_6ParamsE --------------------------
	.section	.text._ZN7cutlass13device_kernelIN5flash11enable_sm90INS1_16FlashAttnFwdSm90INS1_25CollectiveMainloopFwdSm90ILi2EN4cute5tupleIJNS5_1CILi1EEES8_S8_EEENS6_IJNS7_ILi192EEENS7_ILi128EEENS7_ILi64EEEEEELi64ENS_10bfloat16_tEfNS_4arch4Sm90ELb0ELb1ELb0ELb0ELb1ELb0ELb0ELb1ELb1ELb1ELb0ELb0EEENS1_21CollectiveEpilogueFwdINS6_IJSA_SC_SB_EEES9_SE_SG_Li384ELb0ELb1ELb0ELb0EEENS1_30DynamicPersistentTileSchedulerILi384ELi128ELb0ELb1ELb1EEEEEEEEEvNT_6ParamsE,"ax",@progbits
	.align	128
.text._ZN7cutlass13device_kernelIN5flash11enable_sm90INS1_16FlashAttnFwdSm90INS1_25CollectiveMainloopFwdSm90ILi2EN4cute5tupleIJNS5_1CILi1EEES8_S8_EEENS6_IJNS7_ILi192EEENS7_ILi128EEENS7_ILi64EEEEEELi64ENS_10bfloat16_tEfNS_4arch4Sm90ELb0ELb1ELb0ELb0ELb1ELb0ELb0ELb1ELb1ELb1ELb0ELb0EEENS1_21CollectiveEpilogueFwdINS6_IJSA_SC_SB_EEES9_SE_SG_Li384ELb0ELb1ELb0ELb0EEENS1_30DynamicPersistentTileSchedulerILi384ELi128ELb0ELb1ELb1EEEEEEEEEvNT_6ParamsE:
        .type           _ZN7cutlass13device_kernelIN5flash11enable_sm90INS1_16FlashAttnFwdSm90INS1_25CollectiveMainloopFwdSm90ILi2EN4cute5tupleIJNS5_1CILi1EEES8_S8_EEENS6_IJNS7_ILi192EEENS7_ILi128EEENS7_ILi64EEEEEELi64ENS_10bfloat16_tEfNS_4arch4Sm90ELb0ELb1ELb0ELb0ELb1ELb0ELb0ELb1ELb1ELb1ELb0ELb0EEENS1_21CollectiveEpilogueFwdINS6_IJSA_SC_SB_EEES9_SE_SG_Li384ELb0ELb1ELb0ELb0EEENS1_30DynamicPersistentTileSchedulerILi384ELi128ELb0ELb1ELb1EEEEEEEEEvNT_6ParamsE,@function
        .size           _ZN7cutlass13device_kernelIN5flash11enable_sm90INS1_16FlashAttnFwdSm90INS1_25CollectiveMainloopFwdSm90ILi2EN4cute5tupleIJNS5_1CILi1EEES8_S8_EEENS6_IJNS7_ILi192EEENS7_ILi128EEENS7_ILi64EEEEEELi64ENS_10bfloat16_tEfNS_4arch4Sm90ELb0ELb1ELb0ELb0ELb1ELb0ELb0ELb1ELb1ELb1ELb0ELb0EEENS1_21CollectiveEpilogueFwdINS6_IJSA_SC_SB_EEES9_SE_SG_Li384ELb0ELb1ELb0ELb0EEENS1_30DynamicPersistentTileSchedulerILi384ELi128ELb0ELb1ELb1EEEEEEEEEvNT_6ParamsE,(.L_x_15864 - _ZN7cutlass13device_kernelIN5flash11enable_sm90INS1_16FlashAttnFwdSm90INS1_25CollectiveMainloopFwdSm90ILi2EN4cute5tupleIJNS5_1CILi1EEES8_S8_EEENS6_IJNS7_ILi192EEENS7_ILi128EEENS7_ILi64EEEEEELi64ENS_10bfloat16_tEfNS_4arch4Sm90ELb0ELb1ELb0ELb0ELb1ELb0ELb0ELb1ELb1ELb1ELb0ELb0EEENS1_21CollectiveEpilogueFwdINS6_IJSA_SC_SB_EEES9_SE_SG_Li384ELb0ELb1ELb0ELb0EEENS1_30DynamicPersistentTileSchedulerILi384ELi128ELb0ELb1ELb1EEEEEEEEEvNT_6ParamsE)
        .other          _ZN7cutlass13device_kernelIN5flash11enable_sm90INS1_16FlashAttnFwdSm90INS1_25CollectiveMainloopFwdSm90ILi2EN4cute5tupleIJNS5_1CILi1EEES8_S8_EEENS6_IJNS7_ILi192EEENS7_ILi128EEENS7_ILi64EEEEEELi64ENS_10bfloat16_tEfNS_4arch4Sm90ELb0ELb1ELb0ELb0ELb1ELb0ELb0ELb1ELb1ELb1ELb0ELb0EEENS1_21CollectiveEpilogueFwdINS6_IJSA_SC_SB_EEES9_SE_SG_Li384ELb0ELb1ELb0ELb0EEENS1_30DynamicPersistentTileSchedulerILi384ELi128ELb0ELb1ELb1EEEEEEEEEvNT_6ParamsE,@"STO_CUDA_ENTRY STV_DEFAULT"
_ZN7cutlass13device_kernelIN5flash11enable_sm90INS1_16FlashAttnFwdSm90INS1_25CollectiveMainloopFwdSm90ILi2EN4cute5tupleIJNS5_1CILi1EEES8_S8_EEENS6_IJNS7_ILi192EEENS7_ILi128EEENS7_ILi64EEEEEELi64ENS_10bfloat16_tEfNS_4arch4Sm90ELb0ELb1ELb0ELb0ELb1ELb0ELb0ELb1ELb1ELb1ELb0ELb0EEENS1_21CollectiveEpilogueFwdINS6_IJSA_SC_SB_EEES9_SE_SG_Li384ELb0ELb1ELb0ELb0EEENS1_30DynamicPersistentTileSchedulerILi384ELi128ELb0ELb1ELb1EEEEEEEEEvNT_6ParamsE:
        /* <DEDUP_REMOVED lines=45> */
.L_x_13641:
        /* <DEDUP_REMOVED lines=22> */
.L_x_13642:
        /* <DEDUP_REMOVED lines=18> */
.L_x_13643:
        /* <DEDUP_REMOVED lines=22> */
.L_x_13644:
        /* <DEDUP_REMOVED lines=23> */
.L_x_13645:
        /* <DEDUP_REMOVED lines=8> */
.L_x_13647:
[----:B------:R-:W-:-:S08]  /*08a0*/  NOP ;  /* 0x0000000000007918 */ /* 0x000fd00000000000 */
[----:B------:R-:W0:Y:S02]  /*08b0*/  USETMAXREG.TRY_ALLOC.CTAPOOL UP0, 0xa0 ;  /* 0x000000a0000079c8 */ /* 0x000e240008000600 */
[----:B0-----:R-:W-:-:S13]  /*08c0*/  PLOP3.LUT P0, PT, PT, PT, UP0, 0x80, 0x0 ;  /* 0x000000000000781c */ /* 0x001fda0003f0f008 */
[----:B------:R-:W-:Y:S05]  /*08d0*/  @!P0 BRA `(.L_x_13647) ;  /* 0xfffffffc00f08947 */ /* 0x000fea000383ffff */
[----:B------:R-:W0:Y:S01]  /*08e0*/  S2R R2, SR_TID.X ;  /* 0x0000000000027919 */ /* 0x000e220000002100 */
[----:B-1----:R-:W1:Y:S08]  /*08f0*/  S2UR UR4, SR_CTAID.X ;  /* 0x00000000000479c3 */ /* 0x002e700000002500 */
        /* <DEDUP_REMOVED lines=16> */
[----:B------:R-:W-:Y:S02]  /*0a00*/  LEA.HI R2, R0, R10, RZ, 0x4 ;  /* 0x0000000a00027211 */ /* 0x000fe400078f20ff */
[----:B------:R-:W-:Y:S01]  /*0a10*/  LOP3.LUT R153, R154, 0xffffff80, RZ, 0xc0, !PT ;  /* 0xffffff809a997812 */ /* 0x000fe200078ec0ff */
[----:B------:R-:W-:Y:S01]  /*0a20*/  IMAD.SHL.U32 R4, R3, 0x20, RZ ;  /* 0x0000002003047824 */ /* 0x000fe200078e00ff */
[----:B------:R-:W-:Y:S02]  /*0a30*/  SHF.R.S32.HI R5, RZ, 0x4, R2 ;  /* 0x00000004ff057819 */ /* 0x000fe40000011402 */
[----:B------:R-:W-:Y:S01]  /*0a40*/  LOP3.LUT R3, R2, 0x3fffff0, RZ, 0xc0, !PT ;  /* 0x03fffff002037812 */ /* 0x000fe200078ec0ff */
[----:B------:R-:W-:Y:S01]  /*0a50*/  IMAD.IADD R153, R10, 0x1, -R153 ;  /* 0x000000010a997824 */ /* 0x000fe200078e0a99 */
[----:B------:R-:W-:-:S02]  /*0a60*/  LEA.HI R2, R2, R5, RZ, 0x1 ;  /* 0x0000000502027211 */ /* 0x000fc400078f08ff */
[----:B------:R-:W-:Y:S01]  /*0a70*/  LOP3.LUT R4, R4, 0xfffffc00, RZ, 0xc0, !PT ;  /* 0xfffffc0004047812 */ /* 0x000fe200078ec0ff */
[----:B------:R-:W-:Y:S01]  /*0a80*/  IMAD.IADD R3, R10, 0x1, -R3 ;  /* 0x000000010a037824 */ /* 0x000fe200078e0a03 */
[----:B------:R-:W-:Y:S02]  /*0a90*/  SHF.R.S32.HI R6, RZ, 0x1f, R153 ;  /* 0x0000001fff067819 */ /* 0x000fe40000011499 */
[----:B------:R-:W-:Y:S01]  /*0aa0*/  LOP3.LUT R2, R2, 0x1ffffffe, RZ, 0xc0, !PT ;  /* 0x1ffffffe02027812 */ /* 0x000fe200078ec0ff */
[----:B------:R-:W-:Y:S01]  /*0ab0*/  IMAD R3, R3, 0x40, R4 ;  /* 0x0000004003037824 */ /* 0x000fe200078e0204 */
[----:B------:R-:W-:Y:S02]  /*0ac0*/  LEA.HI R4, R6, R153, RZ, 0x2 ;  /* 0x0000009906047211 */ /* 0x000fe400078f10ff */
[----:B------:R-:W-:Y:S01]  /*0ad0*/  LEA.HI R7, R0, R10, RZ, 0x2 ;  /* 0x0000000a00077211 */ /* 0x000fe200078f10ff */
[----:B------:R-:W-:Y:S01]  /*0ae0*/  IMAD.IADD R2, R5, 0x1, -R2 ;  /* 0x0000000105027824 */ /* 0x000fe200078e0a02 */
[----:B------:R-:W-:-:S02]  /*0af0*/  SHF.R.S32.HI R5, RZ, 0x2, R4 ;  /* 0x00000002ff057819 */ /* 0x000fc40000011404 */
[----:B------:R-:W-:Y:S01]  /*0b00*/  SHF.R.S32.HI R8, RZ, 0x1f, R4 ;  /* 0x0000001fff087819 */ /* 0x000fe20000011404 */
[----:B------:R-:W-:Y:S01]  /*0b10*/  IMAD R156, R2, 0x8, R3 ;  /* 0x00000008029c7824 */ /* 0x000fe200078e0203 */
[----:B------:R-:W-:Y:S02]  /*0b20*/  SHF.R.S32.HI R154, RZ, 0x7, R154 ;  /* 0x00000007ff9a7819 */ /* 0x000fe4000001149a */
[----:B------:R-:W-:Y:S02]  /*0b30*/  LOP3.LUT R7, R7, 0xfffffffc, RZ, 0xc0, !PT ;  /* 0xfffffffc07077812 */ /* 0x000fe400078ec0ff */
[----:B------:R-:W-:Y:S01]  /*0b40*/  LEA.HI R8, R8, R5, RZ, 0x3 ;  /* 0x0000000508087211 */ /* 0x000fe200078f18ff */
[----:B------:R-:W-:Y:S01]  /*0b50*/  IMAD.HI R2, R154, 0x55555556, RZ ;  /* 0x555555569a027827 */ /* 0x000fe200078e02ff */
[----:B------:R-:W-:Y:S02]  /*0b60*/  LEA.HI R0, R0, R10, RZ, 0x3 ;  /* 0x0000000a00007211 */ /* 0x000fe400078f18ff */
[----:B------:R-:W-:Y:S01]  /*0b70*/  LOP3.LUT R8, R8, 0xfffffff8, RZ, 0xc0, !PT ;  /* 0xfffffff808087812 */ /* 0x000fe200078ec0ff */
[----:B------:R-:W-:Y:S01]  /*0b80*/  IMAD.IADD R7, R10, 0x1, -R7 ;  /* 0x000000010a077824 */ /* 0x000fe200078e0a07 */
[----:B------:R-:W-:-:S02]  /*0b90*/  LEA.HI R6, R6, R153, RZ, 0x5 ;  /* 0x0000009906067211 */ /* 0x000fc400078f28ff */
[----:B------:R-:W-:Y:S01]  /*0ba0*/  LOP3.LUT R18, R0, 0xfffffff8, RZ, 0xc0, !PT ;  /* 0xfffffff800127812 */ /* 0x000fe200078ec0ff */
[----:B------:R-:W-:Y:S01]  /*0bb0*/  IMAD.IADD R5, R5, 0x1, -R8 ;  /* 0x0000000105057824 */ /* 0x000fe200078e0a08 */
[----:B------:R-:W-:Y:S02]  /*0bc0*/  LEA.HI R9, R7, R7, RZ, 0x1 ;  /* 0x0000000707097211 */ /* 0x000fe400078f08ff */
[----:B------:R-:W-:Y:S01]  /*0bd0*/  LEA.HI R3, R2, R2, RZ, 0x1 ;  /* 0x0000000202037211 */ /* 0x000fe200078f08ff */
[----:B------:R-:W-:Y:S01]  /*0be0*/  IMAD.IADD R18, R10, 0x1, -R18 ;  /* 0x000000010a127824 */ /* 0x000fe200078e0a12 */
[----:B------:R-:W-:Y:S02]  /*0bf0*/  SHF.R.S32.HI R6, RZ, 0x5, R6 ;  /* 0x00000005ff067819 */ /* 0x000fe40000011406 */
[----:B------:R-:W-:Y:S01]  /*0c00*/  LOP3.LUT R2, R9, 0x1ffffffe, RZ, 0xc0, !PT ;  /* 0x1ffffffe09027812 */ /* 0x000fe200078ec0ff */
[----:B------:R-:W-:Y:S01]  /*0c10*/  IMAD R3, R3, -0x3, R154 ;  /* 0xfffffffd03037824 */ /* 0x000fe200078e029a */
[----:B------:R-:W-:Y:S01]  /*0c20*/  LOP3.LUT R16, R4, 0x7ffffffc, RZ, 0xc0, !PT ;  /* 0x7ffffffc04107812 */ /* 0x000fe200078ec0ff */
[----:B------:R-:W-:Y:S01]  /*0c30*/  IMAD R6, R6, 0x10, R5 ;  /* 0x0000001006067824 */ /* 0x000fe200078e0205 */
[----:B------:R-:W-:Y:S01]  /*0c40*/  SHF.R.S32.HI R152, RZ, 0x3, R0 ;  /* 0x00000003ff987819 */ /* 0x000fe20000011400 */
[----:B------:R-:W-:-:S02]  /*0c50*/  IMAD.SHL.U32 R22, R18, 0x8, RZ ;  /* 0x0000000812167824 */ /* 0x000fc400078e00ff */
[----:B------:R-:W-:Y:S02]  /*0c60*/  IMAD.IADD R2, R7, 0x1, -R2 ;  /* 0x0000000107027824 */ /* 0x000fe400078e0a02 */
[----:B------:R-:W-:Y:S01]  /*0c70*/  IMAD R155, R3, 0x40, R6 ;  /* 0x00000040039b7824 */ /* 0x000fe200078e0206 */
[----:B------:R-:W-:Y:S01]  /*0c80*/  SHF.R.S32.HI R157, RZ, 0x1f, R22 ;  /* 0x0000001fff9d7819 */ /* 0x000fe20000011416 */
[----:B------:R-:W-:Y:S02]  /*0c90*/  IMAD.IADD R16, R153, 0x1, -R16 ;  /* 0x0000000199107824 */ /* 0x000fe400078e0a10 */
[----:B------:R-:W-:-:S07]  /*0ca0*/  IMAD R17, R2, 0x8, R155 ;  /* 0x0000000802117824 */ /* 0x000fce00078e029b */
.L_x_13740:
        /* <DEDUP_REMOVED lines=12> */
[----:B01---5:R-:W-:Y:S05]  /*0d70*/  @!P0 BRA `(.L_x_13648) ;  /* 0x0000000000208947 */ /* 0x023fea0003800000 */
        /* <DEDUP_REMOVED lines=8> */
.L_x_13648:
[----:B------:R-:W-:Y:S01]  /*0e00*/  ULDC UR7, c[0x0][0xc54] ;  /* 0x0003150000077ab9 */ /* 0x000fe20000000800 */
[----:B------:R-:W-:Y:S01]  /*0e10*/  UMOV UR6, UR9 ;  /* 0x0000000900067c82 */ /* 0x000fe20008000000 */
[----:B------:R-:W-:-:S11]  /*0e20*/  UISETP.NE.AND UP0, UPT, UR7, 0x1, UPT ;  /* 0x000000010700788c */ /* 0x000fd6000bf05270 */
[----:B------:R-:W-:Y:S02]  /*0e30*/  @UP0 ULDC.64 UR10, c[0x0][0xc58] ;  /* 0x00031600000a0ab9 */ /* 0x000fe40000000a00 */
[----:B------:R-:W-:-:S04]  /*0e40*/  UIMAD.WIDE.U32 UR4, UR9, UR10, URZ ;  /* 0x0000000a090472a5 */ /* 0x000fc8000f8e003f */
[----:B------:R-:W-:-:S04]  /*0e50*/  @UP0 USHF.R.U32.HI UR6, URZ, UR11, UR5 ;  /* 0x0000000b3f060299 */ /* 0x000fc80008011605 */
[----:B------:R-:W-:-:S12]  /*0e60*/  UIMAD UR4, UR6, UR7, URZ ;  /* 0x00000007060472a4 */ /* 0x000fd8000f8e023f */
.L_x_13649:
        /* <DEDUP_REMOVED lines=51> */
.L_x_13651:
[----:B------:R-:W-:-:S11]  /*11a0*/  UISETP.NE.AND UP0, UPT, UR5, 0x1, UPT ;  /* 0x000000010500788c */ /* 0x000fd6000bf05270 */
[----:B------:R-:W-:Y:S02]  /*11b0*/  @UP0 ULDC.64 UR8, c[0x0][0x9e8] ;  /* 0x00027a0000080ab9 */ /* 0x000fe40000000a00 */
[----:B------:R-:W-:-:S04]  /*11c0*/  UIMAD.WIDE.U32 UR6, UR4, UR8, URZ ;  /* 0x00000008040672a5 */ /* 0x000fc8000f8e003f */
[----:B------:R-:W-:-:S12]  /*11d0*/  @UP0 USHF.R.U32.HI UR4, URZ, UR9, UR7 ;  /* 0x000000093f040299 */ /* 0x000fd80008011607 */
.L_x_13652:
[----:B------:R-:W-:-:S06]  /*11e0*/  UIMAD UR4, UR4, UR5, UR5 ;  /* 0x00000005040472a4 */ /* 0x000fcc000f8e0205 */
[----:B------:R-:W-:-:S07]  /*11f0*/  VIMNMX R0, R0, UR4, PT ;  /* 0x0000000400007c48 */ /* 0x000fce000bfe0100 */
.L_x_13650:
        /* <DEDUP_REMOVED lines=32> */
.L_x_13654:
[----:B------:R-:W-:-:S11]  /*1400*/  UISETP.NE.AND UP0, UPT, UR5, 0x1, UPT ;  /* 0x000000010500788c */ /* 0x000fd6000bf05270 */
[----:B------:R-:W-:Y:S02]  /*1410*/  @UP0 ULDC.64 UR10, c[0x0][0x9e8] ;  /* 0x00027a00000a0ab9 */ /* 0x000fe40000000a00 */
[----:B------:R-:W-:-:S04]  /*1420*/  UIMAD.WIDE.U32 UR6, UR4, UR10, URZ ;  /* 0x0000000a040672a5 */ /* 0x000fc8000f8e003f */
[----:B------:R-:W-:-:S12]  /*1430*/  @UP0 USHF.R.U32.HI UR4, URZ, UR11, UR7 ;  /* 0x0000000b3f040299 */ /* 0x000fd80008011607 */
.L_x_13655:
[----:B------:R-:W-:-:S04]  /*1440*/  UIMAD UR4, UR4, UR5, URZ ;  /* 0x00000005040472a4 */ /* 0x000fc8000f8e023f */
[----:B------:R-:W-:-:S04]  /*1450*/  UISETP.LT.AND UP0, UPT, UR9, UR4, UPT ;  /* 0x000000040900728c */ /* 0x000fc8000bf01270 */
[----:B------:R-:W-:-:S12]  /*1460*/  USEL UR9, UR9, UR4, !UP0 ;  /* 0x0000000409097287 */ /* 0x000fd8000c000000 */
.L_x_13653:
[----:B------:R-:W-:Y:S01]  /*1470*/  USHF.R.S32.HI UR4, URZ, 0x1f, UR9 ;  /* 0x0000001f3f047899 */ /* 0x000fe20008011409 */
[----:B------:R-:W-:Y:S02]  /*1480*/  PLOP3.LUT P0, PT, PT, PT, PT, 0x80, 0x0 ;  /* 0x000000000000781c */ /* 0x000fe40003f0f070 */
[----:B------:R-:W-:Y:S02]  /*1490*/  CS2R R24, SRZ ;  /* 0x0000000000187805 */ /* 0x000fe4000001ff00 */
[----:B------:R-:W-:Y:S01]  /*14a0*/  CS2R R34, SRZ ;  /* 0x0000000000227805 */ /* 0x000fe2000001ff00 */
[----:B------:R-:W-:Y:S01]  /*14b0*/  ULEA.HI UR4, UR4, UR9, URZ, 0x7 ;  /* 0x0000000904047291 */ /* 0x000fe2000f8f383f */
[----:B------:R-:W-:Y:S01]  /*14c0*/  IMAD.MOV.U32 R118, RZ, RZ, RZ ;  /* 0x000000ffff767224 */ /* 0x000fe200078e00ff */
[----:B------:R-:W-:Y:S01]  /*14d0*/  CS2R R32, SRZ ;  /* 0x0000000000207805 */ /* 0x000fe2000001ff00 */
[----:B------:R-:W-:Y:S01]  /*14e0*/  IMAD.MOV.U32 R21, RZ, RZ, RZ ;  /* 0x000000ffff157224 */ /* 0x000fe200078e00ff */
        /* <DEDUP_REMOVED lines=9> */
[----:B------:R-:W-:Y:S01]  /*1580*/  IMAD.MOV.U32 R106, RZ, RZ, RZ ;  /* 0x000000ffff6a7224 */ /* 0x000fe200078e00ff */
[----:B------:R-:W-:Y:S01]  /*1590*/  CS2R R102, SRZ ;  /* 0x0000000000667805 */ /* 0x000fe2000001ff00 */
[----:B------:R-:W-:Y:S01]  /*15a0*/  IMAD.MOV.U32 R41, RZ, RZ, RZ ;  /* 0x000000ffff297224 */ /* 0x000fe200078e00ff */
[----:B------:R-:W-:-:S02]  /*15b0*/  CS2R R100, SRZ ;  /* 0x0000000000647805 */ /* 0x000fc4000001ff00 */
[----:B------:R-:W-:Y:S02]  /*15c0*/  CS2R R98, SRZ ;  /* 0x0000000000627805 */ /* 0x000fe4000001ff00 */
[----:B------:R-:W-:Y:S02]  /*15d0*/  ISETP.GT.AND P1, PT, R88, UR42, PT ;  /* 0x0000002a58007c0c */ /* 0x000fe4000bf24270 */
[----:B------:R-:W-:Y:S02]  /*15e0*/  CS2R R96, SRZ ;  /* 0x0000000000607805 */ /* 0x000fe4000001ff00 */
[----:B------:R-:W-:Y:S02]  /*15f0*/  CS2R R94, SRZ ;  /* 0x00000000005e7805 */ /* 0x000fe4000001ff00 */
[----:B------:R-:W-:Y:S02]  /*1600*/  CS2R R92, SRZ ;  /* 0x00000000005c7805 */ /* 0x000fe4000001ff00 */
[----:B------:R-:W-:Y:S01]  /*1610*/  CS2R R90, SRZ ;  /* 0x00000000005a7805 */ /* 0x000fe2000001ff00 */
[----:B------:R-:W-:-:S02]  /*1620*/  IMAD.MOV.U32 R89, RZ, RZ, RZ ;  /* 0x000000ffff597224 */ /* 0x000fc400078e00ff */
[----:B------:R-:W-:Y:S02]  /*1630*/  IMAD.MOV.U32 R26, RZ, RZ, RZ ;  /* 0x000000ffff1a7224 */ /* 0x000fe400078e00ff */
[----:B------:R-:W-:Y:S05]  /*1640*/  @!P1 BRA `(.L_x_13656) ;  /* 0x000000b8000c9947 */ /* 0x000fea0003800000 */
[----:B------:R-:W0:Y:S01]  /*1650*/  SHFL.IDX PT, R0, R154, RZ, 0x1f ;  /* 0x00001fff9a007589 */ /* 0x000e2200000e0000 */
[----:B------:R-:W1:Y:S01]  /*1660*/  S2UR UR43, SR_CgaCtaId ;  /* 0x00000000002b79c3 */ /* 0x000e620000008800 */
[----:B------:R-:W-:Y:S01]  /*1670*/  UMOV UR45, 0x400 ;  /* 0x00000400002d7882 */ /* 0x000fe20000000000 */
        /* <DEDUP_REMOVED lines=28> */
.L_x_13657:
        /* <DEDUP_REMOVED lines=9> */
.L_x_13810:
[----:B------:R-:W-:Y:S05]  /*18d0*/  @!P0 BRA `(.L_x_13659) ;  /* 0x0000000000048947 */ /* 0x000fea0003800000 */
[----:B------:R-:W-:Y:S01]  /*18e0*/  BPT.TRAP 0x1 ;  /* 0x000000040000795c */ /* 0x000fe20000300000 */
.L_x_13659:
[----:B0-----:R-:W-:Y:S02]  /*18f0*/  IMAD.U32 R3, RZ, RZ, UR36 ;  /* 0x00000024ff037e24 */ /* 0x001fe4000f8e00ff */
[----:B------:R-:W-:-:S03]  /*1900*/  IMAD.U32 R0, RZ, RZ, UR46 ;  /* 0x0000002eff007e24 */ /* 0x000fc6000f8e00ff */
[----:B------:R-:W-:Y:S02]  /*1910*/  LEA R3, R3, UR45, 0x3 ;  /* 0x0000002d03037c11 */ /* 0x000fe4000f8e18ff */
[----:B------:R-:W-:-:S04]  /*1920*/  SHF.L.U32 R0, R0, 0x1f, RZ ;  /* 0x0000001f00007819 */ /* 0x000fc800000006ff */
[----:B------:R0:W1:Y:S01]  /*1930*/  SYNCS.PHASECHK.TRANS64.TRYWAIT P1, [R3+URZ+0x16830], R0 ;  /* 0x01683000030075a7 */ /* 0x000062000802017f */
[----:B------:R-:W-:Y:S05]  /*1940*/  @!P0 BRA `(.L_x_13660) ;  /* 0x0000000000048947 */ /* 0x000fea0003800000 */
[----:B------:R-:W-:Y:S01]  /*1950*/  BPT.TRAP 0x1 ;  /* 0x000000040000795c */ /* 0x000fe20000300000 */
.L_x_13660:
[----:B-1----:R-:W-:Y:S05]  /*1960*/  @P1 BRA `(.L_x_13661) ;  /* 0x0000000000081947 */ /* 0x002fea0003800000 */
[----:B------:R-:W1:Y:S02]  /*1970*/  SYNCS.PHASECHK.TRANS64.TRYWAIT P1, [R3+URZ+0x16830], R0 ;  /* 0x01683000030075a7 */ /* 0x000e64000802017f */
[----:B-1----:R-:W-:Y:S05]  /*1980*/  @!P1 BRA `(.L_x_13662) ;  /* 0x0000011400049947 */ /* 0x002fea0003800000 */
.L_x_13661:
        /* <DEDUP_REMOVED lines=35> */
.L_x_13663:
        /* <DEDUP_REMOVED lines=48> */
.L_x_13666:
[----:B------:R-:W-:Y:S02]  /*1ec0*/  ULDC UR6, c[0x0][0x9e4] ;  /* 0x0002790000067ab9 */ /* 0x000fe40000000800 */
[----:B------:R-:W-:-:S05]  /*1ed0*/  IMAD.U32 R7, RZ, RZ, UR6 ;  /* 0x00000006ff077e24 */ /* 0x000fca000f8e00ff */
[----:B------:R-:W-:-:S13]  /*1ee0*/  ISETP.NE.AND P1, PT, R7, 0x1, PT ;  /* 0x000000010700780c */ /* 0x000fda0003f25270 */
[----:B------:R-:W0:Y:S02]  /*1ef0*/  @P1 LDC.64 R8, c[0x0][0x9e8] ;  /* 0x00027a00ff081b82 */ /* 0x000e240000000a00 */
[----:B0-----:R-:W-:-:S05]  /*1f00*/  @P1 IMAD.HI.U32 R8, R3, R8, RZ ;  /* 0x0000000803081227 */ /* 0x001fca00078e00ff */
[----:B------:R-:W-:-:S07]  /*1f10*/  @P1 SHF.R.U32.HI R3, RZ, R9, R8 ;  /* 0x00000009ff031219 */ /* 0x000fce0000011608 */
.L_x_13667:
[----:B------:R-:W-:Y:S05]  /*1f20*/  BSYNC B0 ;  /* 0x0000000000007941 */ /* 0x000fea0003800000 */
.L_x_13665:
[----:B------:R-:W-:-:S04]  /*1f30*/  IMAD R3, R3, R7, -R10 ;  /* 0x0000000703037224 */ /* 0x000fc800078e0a0a */
[----:B------:R-:W-:-:S05]  /*1f40*/  IMAD R3, R16, -0x2, R3 ;  /* 0xfffffffe10037824 */ /* 0x000fca00078e0203 */
[----:B------:R-:W-:Y:S02]  /*1f50*/  VIADDMNMX R2, R3, R7, R2, PT ;  /* 0x0000000703027246 */ /* 0x000fe40003800102 */
[----:B------:R-:W-:-:S07]  /*1f60*/  VIMNMX R4, R4, R3, !PT ;  /* 0x0000000304047248 */ /* 0x000fce0007fe0100 */
.L_x_13664:
        /* <DEDUP_REMOVED lines=14> */
[----:B------:R-:W-:Y:S01]  /*2050*/  FSEL R121, R28, -INF , !P3 ;  /* 0xff8000001c797808 */ /* 0x000fe20005800000 */
[----:B0-----:R-:W-:Y:S01]  /*2060*/  IMAD.IADD R8, R20, 0x1, R0 ;  /* 0x0000000114087824 */ /* 0x001fe200078e0200 */
[C---:B------:R-:W-:Y:S02]  /*2070*/  ISETP.GT.AND P4, PT, R4.reuse, 0x9, !P6 ;  /* 0x000000090400780c */ /* 0x040fe40007784270 */
        /* <DEDUP_REMOVED lines=185> */
.L_x_13670:
[----:B------:R-:W-:Y:S02]  /*2c10*/  ULDC UR6, c[0x0][0x9e4] ;  /* 0x0002790000067ab9 */ /* 0x000fe40000000800 */
[----:B------:R-:W-:-:S05]  /*2c20*/  IMAD.U32 R2, RZ, RZ, UR6 ;  /* 0x00000006ff027e24 */ /* 0x000fca000f8e00ff */
[----:B------:R-:W-:-:S13]  /*2c30*/  ISETP.NE.AND P6, PT, R2, 0x1, PT ;  /* 0x000000010200780c */ /* 0x000fda0003fc5270 */
[----:B------:R-:W0:Y:S02]  /*2c40*/  @P6 LDC.64 R100, c[0x0][0x9e8] ;  /* 0x00027a00ff646b82 */ /* 0x000e240000000a00 */
[----:B0-----:R-:W-:-:S05]  /*2c50*/  @P6 IMAD.HI.U32 R0, R99, R100, RZ ;  /* 0x0000006463006227 */ /* 0x001fca00078e00ff */
[----:B------:R-:W-:-:S07]  /*2c60*/  @P6 SHF.R.U32.HI R99, RZ, R101, R0 ;  /* 0x00000065ff636219 */ /* 0x000fce0000011600 */
.L_x_13671:
[----:B------:R-:W-:Y:S05]  /*2c70*/  BSYNC B0 ;  /* 0x0000000000007941 */ /* 0x000fea0003800000 */
.L_x_13669:
[----:B------:R-:W-:-:S04]  /*2c80*/  IMAD R99, R99, R2, -R10 ;  /* 0x0000000263637224 */ /* 0x000fc800078e0a0a */
[----:B------:R-:W-:-:S05]  /*2c90*/  IMAD R99, R16, -0x2, R99 ;  /* 0xfffffffe10637824 */ /* 0x000fca00078e0263 */
[----:B------:R-:W-:Y:S02]  /*2ca0*/  VIADDMNMX R4, R99, R2, R4, PT ;  /* 0x0000000263047246 */ /* 0x000fe40003800104 */
[----:B------:R-:W-:-:S07]  /*2cb0*/  VIMNMX R8, R8, R99, !PT ;  /* 0x0000006308087248 */ /* 0x000fce0007fe0100 */
.L_x_13668:
        /* <DEDUP_REMOVED lines=15> */
[----:B------:R-:W-:Y:S02]  /*2db0*/  LOP3.LUT P1, RZ, R19, 0x8, RZ, 0xc0, !PT ;  /* 0x0000000813ff7812 */ /* 0x000fe4000782c0ff */
[----:B------:R-:W-:-:S02]  /*2dc0*/  FMNMX.FTZ R0, R97, R0, !PT ;  /* 0x0000000061007209 */ /* 0x000fc40007810000 */
[----:B------:R-:W-:Y:S02]  /*2dd0*/  ISETP.GT.AND P1, PT, R8, 0x10, !P1 ;  /* 0x000000100800780c */ /* 0x000fe40004f24270 */
[----:B------:R-:W-:Y:S02]  /*2de0*/  FMNMX.FTZ R0, R33, R0, !PT ;  /* 0x0000000021007209 */ /* 0x000fe40007810000 */
[----:B------:R-:W-:Y:S02]  /*2df0*/  ISETP.LT.OR P1, PT, R4, 0x11, P1 ;  /* 0x000000110400780c */ /* 0x000fe40000f21670 */
        /* <DEDUP_REMOVED lines=9> */
[C---:B------:R-:W-:Y:S02]  /*2e90*/  LOP3.LUT P1, RZ, R19.reuse, 0x2000000, RZ, 0xc0, !PT ;  /* 0x0200000013ff7812 */ /* 0x040fe4000782c0ff */
        /* <DEDUP_REMOVED lines=61> */
[----:B------:R-:W-:Y:S01]  /*3270*/  FMNMX.FTZ R12, R85, R0, !PT ;  /* 0x00000000550c7209 */ /* 0x000fe20007810000 */
[----:B------:R-:W-:Y:S01]  /*3280*/  IMAD.U32 R0, RZ, RZ, UR6 ;  /* 0x00000006ff007e24 */ /* 0x000fe2000f8e00ff */
[----:B------:R-:W-:Y:S01]  /*3290*/  ISETP.LT.OR P1, PT, R4, 0x3a, P1 ;  /* 0x0000003a0400780c */ /* 0x000fe20000f21670 */
[----:B------:R-:W-:Y:S01]  /*32a0*/  @UP1 ULDC UR6, c[0x0][0x44c] ;  /* 0x0001130000061ab9 */ /* 0x000fe20000000800 */
[----:B------:R-:W-:Y:S01]  /*32b0*/  LOP3.LUT P2, RZ, R19, 0x80, RZ, 0xc0, !PT ;  /* 0x0000008013ff7812 */ /* 0x000fe2000784c0ff */
[----:B------:R-:W0:Y:S01]  /*32c0*/  SHFL.BFLY PT, R131, R12, 0x2, 0x1f ;  /* 0x0c401f000c837f89 */ /* 0x000e2200000e0000 */
[----:B------:R-:W-:Y:S01]  /*32d0*/  FSEL R55, R55, -INF , !P1 ;  /* 0xff80000037377808 */ /* 0x000fe20004800000 */
[----:B------:R-:W-:Y:S01]  /*32e0*/  UIMAD.WIDE.U32 UR6, UR38, UR6, URZ ;  /* 0x00000006260672a5 */ /* 0x000fe2000f8e003f */
[----:B------:R-:W-:-:S02]  /*32f0*/  LOP3.LUT P1, RZ, R19, 0x8000, RZ, 0xc0, !PT ;  /* 0x0000800013ff7812 */ /* 0x000fc4000782c0ff */
[----:B------:R-:W-:Y:S01]  /*3300*/  LOP3.LUT P6, RZ, R19, 0x40, RZ, 0xc0, !PT ;  /* 0x0000004013ff7812 */ /* 0x000fe200078cc0ff */
        /* <DEDUP_REMOVED lines=8> */
[----:B------:R-:W-:Y:S02]  /*3390*/  LOP3.LUT P1, RZ, R19, 0x4000, RZ, 0xc0, !PT ;  /* 0x0000400013ff7812 */ /* 0x000fe4000782c0ff */
[----:B------:R-:W-:Y:S02]  /*33a0*/  ISETP.LT.OR P3, PT, R4, 0x71, P3 ;  /* 0x000000710400780c */ /* 0x000fe40001f61670 */
        /* <DEDUP_REMOVED lines=9> */
[C---:B------:R-:W-:Y:S02]  /*3440*/  ISETP.LT.OR P5, PT, R4.reuse, 0x79, P5 ;  /* 0x000000790400780c */ /* 0x040fe40002fa1670 */
[----:B------:R-:W-:-:S02]  /*3450*/  ISETP.LT.OR P1, PT, R4, 0x49, P1 ;  /* 0x000000490400780c */ /* 0x000fc40000f21670 */
[----:B------:R-:W-:Y:S02]  /*3460*/  FSEL R83, R83, -INF , !P4 ;  /* 0xff80000053537808 */ /* 0x000fe40006000000 */
[----:B------:R-:W-:Y:S02]  /*3470*/  FSEL R31, R62, -INF , !P1 ;  /* 0xff8000003e1f7808 */ /* 0x000fe40004800000 */
[----:B------:R-:W-:-:S04]  /*3480*/  LOP3.LUT P1, RZ, R19, 0x1000, RZ, 0xc0, !PT ;  /* 0x0000100013ff7812 */ /* 0x000fc8000782c0ff */
[----:B------:R-:W-:-:S04]  /*3490*/  ISETP.GT.AND P1, PT, R8, 0x49, !P1 ;  /* 0x000000490800780c */ /* 0x000fc80004f24270 */
[----:B------:R-:W-:Y:S02]  /*34a0*/  ISETP.LT.OR P1, PT, R4, 0x4a, P1 ;  /* 0x0000004a0400780c */ /* 0x000fe40000f21670 */
[----:B0-----:R-:W-:Y:S02]  /*34b0*/  FMNMX.FTZ R2, R131, R2, !PT ;  /* 0x0000000283027209 */ /* 0x001fe40007810000 */
[----:B------:R-:W-:Y:S02]  /*34c0*/  FSEL R63, R63, -INF , !P1 ;  /* 0xff8000003f3f7808 */ /* 0x000fe40004800000 */
[----:B------:R-:W-:Y:S01]  /*34d0*/  LOP3.LUT P1, RZ, R19, 0x800, RZ, 0xc0, !PT ;  /* 0x0000080013ff7812 */ /* 0x000fe2000782c0ff */
[----:B------:R-:W-:-:S03]  /*34e0*/  FMUL.FTZ R10, R2, R0 ;  /* 0x00000000020a7220 */ /* 0x000fc60000410000 */
        /* <DEDUP_REMOVED lines=30> */
[-CC-:B------:R-:W-:Y:S01]  /*36d0*/  FFMA.FTZ R138, R29, R0.reuse, -R10.reuse ;  /* 0x000000001d8a7223 */ /* 0x180fe2000001080a */
[----:B------:R-:W-:Y:S01]  /*36e0*/  ISETP.LT.OR P1, PT, R4, 0x1, P1 ;  /* 0x000000010400780c */ /* 0x000fe20000f21670 */
[-CC-:B------:R-:W-:Y:S01]  /*36f0*/  FFMA.FTZ R29, R53, R0.reuse, -R10.reuse ;  /* 0x00000000351d7223 */ /* 0x180fe2000001080a */
[-CC-:B------:R-:W-:Y:S01]  /*3700*/  FFMA.FTZ R136, R89, R0.reuse, -R10.reuse ;  /* 0x0000000059887223 */ /* 0x180fe2000001080a */
[----:B------:R-:W-:Y:S01]  /*3710*/  FSEL R89, R82, -INF , !P3 ;  /* 0xff80000052597808 */ /* 0x000fe20005800000 */
[-CC-:B------:R-:W-:Y:S01]  /*3720*/  FFMA.FTZ R132, R25, R0.reuse, -R10.reuse ;  /* 0x0000000019847223 */ /* 0x180fe2000001080a */
[----:B------:R-:W-:Y:S01]  /*3730*/  FSEL R26, R26, -INF , !P1 ;  /* 0xff8000001a1a7808 */ /* 0x000fe20004800000 */
[-CC-:B------:R-:W-:Y:S01]  /*3740*/  FFMA.FTZ R25, R57, R0.reuse, -R10.reuse ;  /* 0x0000000039197223 */ /* 0x180fe2000001080a */
[----:B------:R-:W-:Y:S01]  /*3750*/  LOP3.LUT P1, RZ, R19, 0x4000000, RZ, 0xc0, !PT ;  /* 0x0400000013ff7812 */ /* 0x000fe2000782c0ff */
        /* <DEDUP_REMOVED lines=48> */
[----:B------:R-:W4:Y:S01]  /*3a60*/  MUFU.EX2 R33, R33 ;  /* 0x0000002100217308 */ /* 0x000f220000000800 */
[----:B------:R-:W-:Y:S01]  /*3a70*/  FMNMX.FTZ R12, R105, R12, !PT ;  /* 0x0000000c690c7209 */ /* 0x000fe20007810000 */
[-CC-:B------:R-:W-:Y:S01]  /*3a80*/  FFMA.FTZ R15, R77, R0.reuse, -R10.reuse ;  /* 0x000000004d0f7223 */ /* 0x180fe2000001080a */
[-CC-:B------:R-:W-:Y:S01]  /*3a90*/  FFMA.FTZ R21, R81, R0.reuse, -R10.reuse ;  /* 0x0000000051157223 */ /* 0x180fe2000001080a */
[----:B------:R-:W-:Y:S01]  /*3aa0*/  FFMA.FTZ R3, R85, R0, -R10 ;  /* 0x0000000055037223 */ /* 0x000fe2000001080a */
        /* <DEDUP_REMOVED lines=42> */
[----:B------:R-:W-:-:S03]  /*3d50*/  PLOP3.LUT P1, PT, PT, PT, UP0, 0x40, 0x0 ;  /* 0x000000000000781c */ /* 0x000fc60003f2e808 */
[----:B------:R-:W-:Y:S01]  /*3d60*/  MUFU.EX2 R61, R61 ;  /* 0x0000003d003d7308 */ /* 0x000fe20000000800 */
[-CC-:B------:R-:W-:Y:S01]  /*3d70*/  FFMA.FTZ R141, R35, R0.reuse, -R4.reuse ;  /* 0x00000000238d7223 */ /* 0x180fe20000010804 */
[----:B------:R-:W-:Y:S01]  /*3d80*/  FADD.FTZ R35, R148, R123 ;  /* 0x0000007b94237221 */ /* 0x000fe20000010000 */
[-CC-:B------:R-:W-:Y:S01]  /*3d90*/  FFMA.FTZ R149, R26, R0.reuse, -R4.reuse ;  /* 0x000000001a957223 */ /* 0x180fe20000010804 */
[-CC-:B------:R-:W-:Y:S01]  /*3da0*/  FFMA.FTZ R8, R117, R0.reuse, -R4.reuse ;  /* 0x0000000075087223 */ /* 0x180fe20000010804 */
[-CC-:B------:R-:W-:Y:S01]  /*3db0*/  FFMA.FTZ R151, R103, R0.reuse, -R4.reuse ;  /* 0x0000000067977223 */ /* 0x180fe20000010804 */
[----:B-1----:R-:W-:Y:S01]  /*3dc0*/  FADD.FTZ R28, R150, R35 ;  /* 0x00000023961c7221 */ /* 0x002fe20000010000 */
[-CC-:B------:R-:W-:Y:S01]  /*3dd0*/  FFMA.FTZ R10, R115, R0.reuse, -R4.reuse ;  /* 0x00000000730a7223 */ /* 0x180fe20000010804 */
[-C--:B------:R-:W-:Y:S01]  /*3de0*/  FFMA.FTZ R145, R99, R0.reuse, -R4 ;  /* 0x0000000063917223 */ /* 0x080fe20000010804 */
[----:B------:R-:W-:Y:S01]  /*3df0*/  MUFU.EX2 R149, R149 ;  /* 0x0000009500957308 */ /* 0x000fe20000000800 */
[----:B--2---:R-:W-:Y:S01]  /*3e00*/  FADD.FTZ R35, R119, R28 ;  /* 0x0000001c77237221 */ /* 0x004fe20000010000 */
[-CC-:B------:R-:W-:Y:S01]  /*3e10*/  FFMA.FTZ R12, R113, R0.reuse, -R4.reuse ;  /* 0x00000000710c7223 */ /* 0x180fe20000010804 */
[-CC-:B------:R-:W-:Y:S01]  /*3e20*/  FFMA.FTZ R147, R101, R0.reuse, -R4.reuse ;  /* 0x0000000065937223 */ /* 0x180fe20000010804 */
[-CC-:B------:R-:W-:Y:S01]  /*3e30*/  FFMA.FTZ R14, R111, R0.reuse, -R4.reuse ;  /* 0x000000006f0e7223 */ /* 0x180fe20000010804 */
[----:B---3--:R-:W-:Y:S01]  /*3e40*/  FADD.FTZ R30, R144, R35 ;  /* 0x00000023901e7221 */ /* 0x008fe20000010000 */
[-CC-:B------:R-:W-:Y:S01]  /*3e50*/  FFMA.FTZ R135, R31, R0.reuse, -R4.reuse ;  /* 0x000000001f877223 */ /* 0x180fe20000010804 */
[-C--:B------:R-:W-:Y:S01]  /*3e60*/  FFMA.FTZ R20, R109, R0.reuse, -R4 ;  /* 0x000000006d147223 */ /* 0x080fe20000010804 */
[----:B------:R-:W0:Y:S01]  /*3e70*/  MUFU.EX2 R8, R8 ;  /* 0x0000000800087308 */ /* 0x000e220000000800 */
[----:B----4-:R-:W-:Y:S01]  /*3e80*/  FADD.FTZ R35, R33, R30 ;  /* 0x0000001e21237221 */ /* 0x010fe20000010000 */
[-CC-:B------:R-:W-:Y:S01]  /*3e90*/  FFMA.FTZ R129, R27, R0.reuse, -R4.reuse ;  /* 0x000000001b817223 */ /* 0x180fe20000010804 */
[-CC-:B------:R-:W-:Y:S01]  /*3ea0*/  FFMA.FTZ R143, R39, R0.reuse, -R4.reuse ;  /* 0x00000000278f7223 */ /* 0x180fe20000010804 */
[-CC-:B------:R-:W-:Y:S01]  /*3eb0*/  FFMA.FTZ R24, R107, R0.reuse, -R4.reuse ;  /* 0x000000006b187223 */ /* 0x180fe20000010804 */
[----:B-----5:R-:W-:Y:S01]  /*3ec0*/  FADD.FTZ R30, R146, R35 ;  /* 0x00000023921e7221 */ /* 0x020fe20000010000 */
[-CC-:B------:R-:W-:Y:S01]  /*3ed0*/  FFMA.FTZ R137, R43, R0.reuse, -R4.reuse ;  /* 0x000000002b897223 */ /* 0x180fe20000010804 */
[-C--:B------:R-:W-:Y:S01]  /*3ee0*/  FFMA.FTZ R26, R105, R0.reuse, -R4 ;  /* 0x00000000691a7223 */ /* 0x080fe20000010804 */
[----:B------:R-:W1:Y:S01]  /*3ef0*/  MUFU.EX2 R151, R151 ;  /* 0x0000009700977308 */ /* 0x000e620000000800 */
[----:B------:R-:W-:Y:S01]  /*3f00*/  FADD.FTZ R35, R37, R30 ;  /* 0x0000001e25237221 */ /* 0x000fe20000010000 */
[-CC-:B------:R-:W-:Y:S01]  /*3f10*/  FFMA.FTZ R139, R51, R0.reuse, -R4.reuse ;  /* 0x00000000338b7223 */ /* 0x180fe20000010804 */
[-CC-:B------:R-:W-:Y:S01]  /*3f20*/  FFMA.FTZ R28, R55, R0.reuse, -R4.reuse ;  /* 0x00000000371c7223 */ /* 0x180fe20000010804 */
[-CC-:B------:R-:W-:Y:S01]  /*3f30*/  FFMA.FTZ R133, R47, R0.reuse, -R4.reuse ;  /* 0x000000002f857223 */ /* 0x180fe20000010804 */
[----:B------:R-:W-:Y:S01]  /*3f40*/  FADD.FTZ R32, R140, R35 ;  /* 0x000000238c207221 */ /* 0x000fe20000010000 */
[-CC-:B------:R-:W-:Y:S01]  /*3f50*/  FFMA.FTZ R30, R59, R0.reuse, -R4.reuse ;  /* 0x000000003b1e7223 */ /* 0x180fe20000010804 */
[-C--:B------:R-:W-:Y:S01]  /*3f60*/  FFMA.FTZ R131, R67, R0.reuse, -R4 ;  /* 0x0000000043837223 */ /* 0x080fe20000010804 */
[----:B------:R-:W2:Y:S01]  /*3f70*/  MUFU.EX2 R10, R10 ;  /* 0x0000000a000a7308 */ /* 0x000ea20000000800 */
[----:B------:R-:W-:Y:S01]  /*3f80*/  FADD.FTZ R35, R41, R32 ;  /* 0x0000002029237221 */ /* 0x000fe20000010000 */
[----:B0-----:R-:W-:Y:S01]  /*3f90*/  FADD.FTZ R34, R149, R8 ;  /* 0x0000000895227221 */ /* 0x001fe20000010000 */
[-CC-:B------:R-:W-:Y:S01]  /*3fa0*/  FFMA.FTZ R71, R71, R0.reuse, -R4.reuse ;  /* 0x0000000047477223 */ /* 0x180fe20000010804 */
[-CC-:B------:R-:W-:Y:S01]  /*3fb0*/  FFMA.FTZ R127, R127, R0.reuse, -R4.reuse ;  /* 0x000000007f7f7223 */ /* 0x180fe20000010804 */
[----:B------:R-:W-:Y:S01]  /*3fc0*/  FADD.FTZ R32, R142, R35 ;  /* 0x000000238e207221 */ /* 0x000fe20000010000 */
[-CC-:B------:R-:W-:Y:S01]  /*3fd0*/  FFMA.FTZ R75, R75, R0.reuse, -R4.reuse ;  /* 0x000000004b4b7223 */ /* 0x180fe20000010804 */
[-C--:B------:R-:W-:Y:S01]  /*3fe0*/  FFMA.FTZ R53, R53, R0.reuse, -R4 ;  /* 0x0000000035357223 */ /* 0x080fe20000010804 */
[----:B------:R-:W0:Y:S01]  /*3ff0*/  MUFU.EX2 R145, R145 ;  /* 0x0000009100917308 */ /* 0x000e220000000800 */
[----:B------:R-:W-:Y:S01]  /*4000*/  FADD.FTZ R35, R45, R32 ;  /* 0x000000202d237221 */ /* 0x000fe20000010000 */
[----:B-1----:R-:W-:Y:S01]  /*4010*/  FADD.FTZ R31, R151, R34 ;  /* 0x00000022971f7221 */ /* 0x002fe20000010000 */
[-CC-:B------:R-:W-:Y:S01]  /*4020*/  FFMA.FTZ R32, R63, R0.reuse, -R4.reuse ;  /* 0x000000003f207223 */ /* 0x180fe20000010804 */
[-CC-:B------:R-:W-:Y:S01]  /*4030*/  FFMA.FTZ R79, R79, R0.reuse, -R4.reuse ;  /* 0x000000004f4f7223 */ /* 0x180fe20000010804 */
[----:B------:R-:W-:Y:S01]  /*4040*/  FADD.FTZ R36, R136, R35 ;  /* 0x0000002388247221 */ /* 0x000fe20000010000 */
[-CC-:B------:R-:W-:Y:S01]  /*4050*/  FFMA.FTZ R89, R89, R0.reuse, -R4.reuse ;  /* 0x0000000059597223 */ /* 0x180fe20000010804 */
[-C--:B------:R-:W-:Y:S01]  /*4060*/  FFMA.FTZ R83, R83, R0.reuse, -R4 ;  /* 0x0000000053537223 */ /* 0x080fe20000010804 */
[----:B------:R-:W1:Y:S01]  /*4070*/  MUFU.EX2 R12, R12 ;  /* 0x0000000c000c7308 */ /* 0x000e620000000800 */
[C---:B--2---:R-:W-:Y:S01]  /*4080*/  FADD.FTZ R34, R10.reuse, R31 ;  /* 0x0000001f0a227221 */ /* 0x044fe20000010000 */
[----:B------:R-:W-:Y:S01]  /*4090*/  FADD.FTZ R31, R49, R36 ;  /* 0x00000024311f7221 */ /* 0x000fe20000010000 */
[-CC-:B------:R-:W-:Y:S01]  /*40a0*/  FFMA.FTZ R57, R57, R0.reuse, -R4.reuse ;  /* 0x0000000039397223 */ /* 0x180fe20000010804 */
[-C--:B------:R-:W-:Y:S01]  /*40b0*/  FFMA.FTZ R87, R87, R0.reuse, -R4 ;  /* 0x0000000057577223 */ /* 0x080fe20000010804 */
[----:B------:R-:W-:Y:S01]  /*40c0*/  F2FP.BF16.F32.PACK_AB R151, R10, R151 ;  /* 0x000000970a97723e */ /* 0x000fe200000010ff */
[----:B------:R-:W-:Y:S01]  /*40d0*/  FADD.FTZ R38, R138, R31 ;  /* 0x0000001f8a267221 */ /* 0x000fe20000010000 */
[----:B------:R-:W-:Y:S01]  /*40e0*/  F2FP.BF16.F32.PACK_AB R149, R8, R149 ;  /* 0x000000950895723e */ /* 0x000fe200000010ff */
[----:B------:R-:W2:Y:S01]  /*40f0*/  MUFU.EX2 R147, R147 ;  /* 0x0000009300937308 */ /* 0x000ea20000000800 */
[----:B0-----:R-:W-:Y:S01]  /*4100*/  FADD.FTZ R27, R145, R34 ;  /* 0x00000022911b7221 */ /* 0x001fe20000010000 */
[----:B------:R-:W-:Y:S01]  /*4110*/  FADD.FTZ R31, R29, R38 ;  /* 0x000000261d1f7221 */ /* 0x000fe20000010000 */
[----:B------:R-:W-:Y:S01]  /*4120*/  FFMA.FTZ R34, R125, R0, -R4 ;  /* 0x000000007d227223 */ /* 0x000fe20000010804 */
[----:B------:R-:W-:-:S02]  /*4130*/  F2FP.BF16.F32.PACK_AB R148, R123, R148 ;  /* 0x000000947b94723e */ /* 0x000fc400000010ff */
[----:B------:R-:W-:Y:S01]  /*4140*/  FADD.FTZ R38, R132, R31 ;  /* 0x0000001f84267221 */ /* 0x000fe20000010000 */
[C---:B------:R-:W-:Y:S01]  /*4150*/  F2FP.BF16.F32.PACK_AB R132, R25.reuse, R132 ;  /* 0x000000841984723e */ /* 0x040fe200000010ff */
        /* <DEDUP_REMOVED lines=13> */
[C---:B------:R-:W-:Y:S01]  /*4230*/  F2FP.BF16.F32.PACK_AB R128, R9.reuse, R128 ;  /* 0x000000800980723e */ /* 0x040fe200000010ff */
[----:B------:R-:W2:Y:S01]  /*4240*/  MUFU.EX2 R20, R20 ;  /* 0x0000001400147308 */ /* 0x000ea20000000800 */
[----:B0-----:R-:W-:Y:S01]  /*4250*/  FADD.FTZ R36, R14, R27 ;  /* 0x0000001b0e247221 */ /* 0x001fe20000010000 */
[----:B------:R-:W-:Y:S01]  /*4260*/  FADD.FTZ R31, R9, R40 ;  /* 0x00000028091f7221 */ /* 0x000fe20000010000 */
[----:B------:R-:W-:Y:S02]  /*4270*/  F2FP.BF16.F32.PACK_AB R140, R41, R140 ;  /* 0x0000008c298c723e */ /* 0x000fe400000010ff */
[----:B------:R-:W-:Y:S02]  /*4280*/  F2FP.BF16.F32.PACK_AB R142, R45, R142 ;  /* 0x0000008e2d8e723e */ /* 0x000fe400000010ff */
        /* <DEDUP_REMOVED lines=55> */
[----:B------:R-:W-:-:S06]  /*4600*/  VIADD R9, R88, 0xfffffffe ;  /* 0xfffffffe58097836 */ /* 0x000fcc0000000000 */
        /* <DEDUP_REMOVED lines=41> */
.L_x_13673:
[----:B------:R-:W-:Y:S02]  /*48a0*/  ULDC UR14, c[0x0][0x9e4] ;  /* 0x00027900000e7ab9 */ /* 0x000fe40000000800 */
[----:B------:R-:W-:-:S11]  /*48b0*/  UISETP.NE.AND UP0, UPT, UR14, 0x1, UPT ;  /* 0x000000010e00788c */ /* 0x000fd6000bf05270 */
[----:B------:R-:W-:Y:S02]  /*48c0*/  @UP0 ULDC.64 UR18, c[0x0][0x9e8] ;  /* 0x00027a0000120ab9 */ /* 0x000fe40000000a00 */
[----:B------:R-:W-:-:S04]  /*48d0*/  UIMAD.WIDE.U32 UR6, UR11, UR18, URZ ;  /* 0x000000120b0672a5 */ /* 0x000fc8000f8e003f */
[----:B------:R-:W-:-:S12]  /*48e0*/  @UP0 USHF.R.U32.HI UR11, URZ, UR19, UR7 ;  /* 0x000000133f0b0299 */ /* 0x000fd80008011607 */
.L_x_13674:
[----:B------:R-:W-:-:S04]  /*48f0*/  UIMAD UR11, UR11, UR14, UR14 ;  /* 0x0000000e0b0b72a4 */ /* 0x000fc8000f8e020e */
[----:B------:R-:W-:-:S04]  /*4900*/  UISETP.LT.AND UP0, UPT, UR10, UR11, UPT ;  /* 0x0000000b0a00728c */ /* 0x000fc8000bf01270 */
[----:B------:R-:W-:-:S12]  /*4910*/  USEL UR10, UR10, UR11, UP0 ;  /* 0x0000000b0a0a7287 */ /* 0x000fd80008000000 */
.L_x_13672:
        /* <DEDUP_REMOVED lines=21> */
[----:B------:R-:W-:-:S13]  /*4a70*/  ISETP.GE.AND P1, PT, R9, UR24, PT ;  /* 0x0000001809007c0c */ /* 0x000fda000bf26270 */
[----:B------:R-:W-:Y:S05]  /*4a80*/  @!P1 BRA `(.L_x_13675) ;  /* 0x0000002c00a09947 */ /* 0x000fea0003800000 */
        /* <DEDUP_REMOVED lines=8> */
.L_x_13694:
[----:B------:R-:W-:Y:S01]  /*4b10*/  ISETP.NE.AND P2, PT, RZ, UR44, PT ;  /* 0x0000002cff007c0c */ /* 0x000fe2000bf45270 */
[----:B------:R-:W-:-:S04]  /*4b20*/  UISETP.NE.AND UP0, UPT, UR25, 0x1, UPT ;  /* 0x000000011900788c */ /* 0x000fc8000bf05270 */
[----:B------:R-:W-:-:S04]  /*4b30*/  USEL UR46, URZ, 0x1, UP0 ;  /* 0x000000013f2e7887 */ /* 0x000fc80008000000 */
[----:B------:R-:W-:-:S04]  /*4b40*/  ULOP3.LUT UR46, UR26, UR46, URZ, 0x3c, !UPT ;  /* 0x0000002e1a2e7292 */ /* 0x000fc8000f8e3c3f */
[----:B------:R-:W-:Y:S08]  /*4b50*/  @P2 BRA `(.L_x_13676) ;  /* 0x0000000000382947 */ /* 0x000ff00003800000 */
[----:B------:R-:W-:Y:S05]  /*4b60*/  @!P0 BRA `(.L_x_13677) ;  /* 0x0000000000048947 */ /* 0x000fea0003800000 */
[----:B------:R-:W-:Y:S01]  /*4b70*/  BPT.TRAP 0x1 ;  /* 0x000000040000795c */ /* 0x000fe20000300000 */
.L_x_13677:
        /* <DEDUP_REMOVED lines=9> */
.L_x_13678:
[----:B-1----:R-:W-:Y:S05]  /*4c10*/  @P1 BRA `(.L_x_13676) ;  /* 0x0000000000081947 */ /* 0x002fea0003800000 */
[----:B------:R-:W1:Y:S02]  /*4c20*/  SYNCS.PHASECHK.TRANS64.TRYWAIT P1, [UR6+0x16830], R0 ;  /* 0x01683000ff0075a7 */ /* 0x000e640008020146 */
[----:B-1----:R-:W-:Y:S05]  /*4c30*/  @!P1 BRA `(.L_x_13679) ;  /* 0x000000e0006c9947 */ /* 0x002fea0003800000 */
.L_x_13676:
        /* <DEDUP_REMOVED lines=28> */
.L_x_13681:
[----:B------:R-:W-:Y:S01]  /*4e00*/  ULEA UR6, UR25, UR45, 0x3 ;  /* 0x0000002d19067291 */ /* 0x000fe2000f8e183f */
[----:B------:R-:W-:-:S05]  /*4e10*/  IMAD.U32 R0, RZ, RZ, UR26 ;  /* 0x0000001aff007e24 */ /* 0x000fca000f8e00ff */
[----:B------:R-:W-:-:S04]  /*4e20*/  SHF.L.U32 R0, R0, 0x1f, RZ ;  /* 0x0000001f00007819 */ /* 0x000fc800000006ff */
[----:B------:R0:W1:Y:S01]  /*4e30*/  SYNCS.PHASECHK.TRANS64.TRYWAIT P1, [UR6+0x16850], R0 ;  /* 0x01685000ff0075a7 */ /* 0x0000620008020146 */
[----:B------:R-:W-:Y:S05]  /*4e40*/  @!P0 BRA `(.L_x_13682) ;  /* 0x0000000000048947 */ /* 0x000fea0003800000 */
[----:B------:R-:W-:Y:S01]  /*4e50*/  BPT.TRAP 0x1 ;  /* 0x000000040000795c */ /* 0x000fe20000300000 */
.L_x_13682:
[----:B-1----:R-:W-:Y:S05]  /*4e60*/  @P1 BRA `(.L_x_13680) ;  /* 0x0000000000081947 */ /* 0x002fea0003800000 */
[----:B------:R-:W1:Y:S02]  /*4e70*/  SYNCS.PHASECHK.TRANS64.TRYWAIT P1, [UR6+0x16850], R0 ;  /* 0x01685000ff0075a7 */ /* 0x000e640008020146 */
[----:B-1----:R-:W-:Y:S05]  /*4e80*/  @!P1 BRA `(.L_x_13683) ;  /* 0x000000dc00f09947 */ /* 0x002fea0003800000 */
.L_x_13680:
[----:B------:R-:W-:Y:S01]  /*4e90*/  UIADD3 UR6, UR45, 0x400, URZ ;  /* 0x000004002d067890 */ /* 0x000fe2000fffe03f */
[----:B------:R-:W-:Y:S01]  /*4ea0*/  WARPGROUP.ARRIVE ;  /* 0x00000000000079c5 */ /* 0x000fe20000000000 */
[----:B------:R-:W-:-:S05]  /*4eb0*/  UMOV UR7, 0x40000040 ;  /* 0x4000004000077882 */ /* 0x000fca0000000000 */
[----:B------:R-:W2:Y:S01]  /*4ec0*/  S2R R2, SR_TID.X ;  /* 0x0000000000027919 */ /* 0x000ea20000002100 */
[----:B------:R-:W-:Y:S01]  /*4ed0*/  USHF.R.U32.HI UR6, URZ, 0x4, UR6 ;  /* 0x000000043f067899 */ /* 0x000fe20008011606 */
[----:B01----:R-:W-:-:S03]  /*4ee0*/  VIADD R0, R23, 0x9 ;  /* 0x0000000917007836 */ /* 0x003fc60000000000 */
[----:B------:R-:W-:-:S04]  /*4ef0*/  ULOP3.LUT UR6, UR6, 0x3fff, URZ, 0xc0, !UPT ;  /* 0x00003fff06067892 */ /* 0x000fc8000f8ec03f */
[----:B------:R-:W-:-:S07]  /*4f00*/  ULEA UR10, UR25, UR6, 0xa ;  /* 0x00000006190a7291 */ /* 0x000fce000f8e503f */
[----:B------:R-:W-:Y:S02]  /*4f10*/  UMOV UR6, UR10 ;  /* 0x0000000a00067c82 */ /* 0x000fe40008000000 */
[----:B------:R-:W-:Y:S01]  /*4f20*/  HGMMA.64x64x16.F32.BF16 R88, R148, gdesc[UR4].tnspB, R88, gsb0 ;  /* 0x40e0000494587df0 */ /* 0x000fe20008001858 */
[----:B------:R-:W-:Y:S01]  /*4f30*/  UIADD3 UR6, UR10, 0x80, URZ ;  /* 0x000000800a067890 */ /* 0x000fe2000fffe03f */
[----:B------:R-:W-:Y:S01]  /*4f40*/  UMOV UR7, 0x40000040 ;  /* 0x4000004000077882 */ /* 0x000fe20000000000 */
[----:B--2---:R-:W-:-:S04]  /*4f50*/  ISETP.GE.U32.AND P1, PT, R2, 0x180, PT ;  /* 0x000001800200780c */ /* 0x004fc80003f26070 */
        /* <DEDUP_REMOVED lines=38> */
.L_x_13684:
        /* <DEDUP_REMOVED lines=41> */
.L_x_13687:
[----:B------:R-:W-:-:S05]  /*5450*/  IMAD.U32 R15, RZ, RZ, UR21 ;  /* 0x00000015ff0f7e24 */ /* 0x000fca000f8e00ff */
[----:B------:R-:W-:-:S13]  /*5460*/  ISETP.NE.AND P1, PT, R15, 0x1, PT ;  /* 0x000000010f00780c */ /* 0x000fda0003f25270 */
[----:B------:R-:W0:Y:S02]  /*5470*/  @P1 LDC.64 R20, c[0x0][0x9e8] ;  /* 0x00027a00ff141b82 */ /* 0x000e240000000a00 */
[----:B0-----:R-:W-:-:S05]  /*5480*/  @P1 IMAD.HI.U32 R20, R13, R20, RZ ;  /* 0x000000140d141227 */ /* 0x001fca00078e00ff */
[----:B------:R-:W-:-:S07]  /*5490*/  @P1 SHF.R.U32.HI R13, RZ, R21, R20 ;  /* 0x00000015ff0d1219 */ /* 0x000fce0000011614 */
.L_x_13688:
[----:B------:R-:W-:Y:S05]  /*54a0*/  BSYNC B0 ;  /* 0x0000000000007941 */ /* 0x000fea0003800000 */
.L_x_13686:
[----:B------:R-:W-:-:S04]  /*54b0*/  IMAD R13, R13, R15, -R0 ;  /* 0x0000000f0d0d7224 */ /* 0x000fc800078e0a00 */
[----:B------:R-:W-:-:S05]  /*54c0*/  IMAD R13, R16, -0x2, R13 ;  /* 0xfffffffe100d7824 */ /* 0x000fca00078e020d */
[----:B------:R-:W-:Y:S02]  /*54d0*/  VIADDMNMX R2, R13, R15, R2, PT ;  /* 0x0000000f0d027246 */ /* 0x000fe40003800102 */
[----:B------:R-:W-:-:S07]  /*54e0*/  VIMNMX R10, R10, R13, !PT ;  /* 0x0000000d0a0a7248 */ /* 0x000fce0007fe0100 */
.L_x_13685:
        /* <DEDUP_REMOVED lines=116> */
.L_x_13691:
[----:B------:R-:W-:-:S05]  /*5c30*/  IMAD.U32 R2, RZ, RZ, UR21 ;  /* 0x00000015ff027e24 */ /* 0x000fca000f8e00ff */
[----:B------:R-:W-:-:S13]  /*5c40*/  ISETP.NE.AND P2, PT, R2, 0x1, PT ;  /* 0x000000010200780c */ /* 0x000fda0003f45270 */
[----:B------:R-:W0:Y:S02]  /*5c50*/  @P2 LDC.64 R10, c[0x0][0x9e8] ;  /* 0x00027a00ff0a2b82 */ /* 0x000e240000000a00 */
[----:B0-----:R-:W-:-:S05]  /*5c60*/  @P2 IMAD.HI.U32 R10, R145, R10, RZ ;  /* 0x0000000a910a2227 */ /* 0x001fca00078e00ff */
[----:B------:R-:W-:-:S07]  /*5c70*/  @P2 SHF.R.U32.HI R145, RZ, R11, R10 ;  /* 0x0000000bff912219 */ /* 0x000fce000001160a */
.L_x_13692:
[----:B------:R-:W-:Y:S05]  /*5c80*/  BSYNC B0 ;  /* 0x0000000000007941 */ /* 0x000fea0003800000 */
.L_x_13690:
[----:B------:R-:W-:-:S04]  /*5c90*/  IMAD R145, R145, R2, -R0 ;  /* 0x0000000291917224 */ /* 0x000fc800078e0a00 */
[----:B------:R-:W-:-:S05]  /*5ca0*/  IMAD R145, R16, -0x2, R145 ;  /* 0xfffffffe10917824 */ /* 0x000fca00078e0291 */
[----:B------:R-:W-:Y:S02]  /*5cb0*/  VIADDMNMX R14, R145, R2, R14, PT ;  /* 0x00000002910e7246 */ /* 0x000fe4000380010e */
[----:B------:R-:W-:-:S07]  /*5cc0*/  VIMNMX R12, R12, R145, !PT ;  /* 0x000000910c0c7248 */ /* 0x000fce0007fe0100 */
.L_x_13689:
        /* <DEDUP_REMOVED lines=25> */
[----:B------:R-:W-:Y:S02]  /*5e60*/  FSEL R145, R30, -INF , !P3 ;  /* 0xff8000001e917808 */ /* 0x000fe40005800000 */
[----:B------:R-:W-:Y:S02]  /*5e70*/  FMNMX.FTZ R0, R49, R0, !PT ;  /* 0x0000000031007209 */ /* 0x000fe40007810000 */
[----:B------:R-:W-:Y:S02]  /*5e80*/  ISETP.GT.AND P2, PT, R12, 0x11, P1 ;  /* 0x000000110c00780c */ /* 0x000fe40000f44270 */
        /* <DEDUP_REMOVED lines=9> */
[C---:B------:R-:W-:Y:S02]  /*5f20*/  ISETP.LT.OR P3, PT, R14.reuse, 0x19, P3 ;  /* 0x000000190e00780c */ /* 0x040fe40001f61670 */
[----:B------:R-:W-:Y:S02]  /*5f30*/  FMNMX.FTZ R0, R61, R0, !PT ;  /* 0x000000003d007209 */ /* 0x000fe40007810000 */
[----:B------:R-:W-:Y:S02]  /*5f40*/  FSEL R149, R35, -INF , !P2 ;  /* 0xff80000023957808 */ /* 0x000fe40005000000 */
        /* <DEDUP_REMOVED lines=23> */
[----:B------:R-:W0:Y:S01]  /*60c0*/  LDC R0, c[0x0][0x988] ;  /* 0x00026200ff007b82 */ /* 0x000e220000000800 */
[----:B------:R-:W-:Y:S02]  /*60d0*/  ISETP.LT.OR P4, PT, R14, 0x2a, P4 ;  /* 0x0000002a0e00780c */ /* 0x000fe40002781670 */
[----:B------:R-:W1:Y:S01]  /*60e0*/  SHFL.BFLY PT, R11, R10, 0x2, 0x1f ;  /* 0x0c401f000a0b7f89 */ /* 0x000e6200000e0000 */
[----:B------:R-:W-:-:S02]  /*60f0*/  ISETP.GT.AND P3, PT, R12, 0x31, P1 ;  /* 0x000000310c00780c */ /* 0x000fc40000f64270 */
[----:B------:R-:W-:Y:S02]  /*6100*/  ISETP.LT.OR P2, PT, R14, 0x31, P2 ;  /* 0x000000310e00780c */ /* 0x000fe40001741670 */
[----:B------:R-:W-:Y:S02]  /*6110*/  FSEL R47, R47, -INF , !P4 ;  /* 0xff8000002f2f7808 */ /* 0x000fe40006000000 */
[----:B------:R-:W-:Y:S02]  /*6120*/  FSEL R50, R50, -INF , !P2 ;  /* 0xff80000032327808 */ /* 0x000fe40005000000 */
[----:B------:R-:W-:Y:S02]  /*6130*/  ISETP.LT.OR P3, PT, R14, 0x32, P3 ;  /* 0x000000320e00780c */ /* 0x000fe40001f61670 */
[----:B------:R-:W-:Y:S02]  /*6140*/  ISETP.GT.AND P4, PT, R12, 0x39, P1 ;  /* 0x000000390c00780c */ /* 0x000fe40000f84270 */
[----:B------:R-:W-:-:S02]  /*6150*/  FSEL R51, R51, -INF , !P3 ;  /* 0xff80000033337808 */ /* 0x000fc40005800000 */
[----:B------:R-:W-:Y:S02]  /*6160*/  ISETP.GT.AND P2, PT, R12, 0x40, P1 ;  /* 0x000000400c00780c */ /* 0x000fe40000f44270 */
[----:B------:R-:W-:Y:S02]  /*6170*/  ISETP.LT.OR P4, PT, R14, 0x3a, P4 ;  /* 0x0000003a0e00780c */ /* 0x000fe40002781670 */
[----:B------:R-:W-:Y:S02]  /*6180*/  ISETP.GT.AND P3, PT, R12, 0x41, P1 ;  /* 0x000000410c00780c */ /* 0x000fe40000f64270 */
[----:B------:R-:W-:Y:S02]  /*6190*/  ISETP.LT.OR P2, PT, R14, 0x41, P2 ;  /* 0x000000410e00780c */ /* 0x000fe40001741670 */
[----:B------:R-:W-:Y:S02]  /*61a0*/  FSEL R55, R55, -INF , !P4 ;  /* 0xff80000037377808 */ /* 0x000fe40006000000 */
[----:B-1----:R-:W-:-:S02]  /*61b0*/  FMNMX.FTZ R11, R10, R11, !PT ;  /* 0x0000000b0a0b7209 */ /* 0x002fc40007810000 */
[----:B------:R-:W-:Y:S02]  /*61c0*/  FSEL R58, R58, -INF , !P2 ;  /* 0xff8000003a3a7808 */ /* 0x000fe40005000000 */
[----:B------:R-:W-:Y:S01]  /*61d0*/  ISETP.LT.OR P3, PT, R14, 0x42, P3 ;  /* 0x000000420e00780c */ /* 0x000fe20001f61670 */
[----:B------:R-:W1:Y:S01]  /*61e0*/  SHFL.BFLY PT, R2, R11, 0x1, 0x1f ;  /* 0x0c201f000b027f89 */ /* 0x000e6200000e0000 */
[C---:B------:R-:W-:Y:S02]  /*61f0*/  ISETP.GT.AND P4, PT, R12.reuse, 0x49, P1 ;  /* 0x000000490c00780c */ /* 0x040fe40000f84270 */
[----:B------:R-:W-:Y:S02]  /*6200*/  FSEL R59, R59, -INF , !P3 ;  /* 0xff8000003b3b7808 */ /* 0x000fe40005800000 */
[----:B------:R-:W-:Y:S02]  /*6210*/  ISETP.GT.AND P2, PT, R12, 0x50, P1 ;  /* 0x000000500c00780c */ /* 0x000fe40000f44270 */
[----:B------:R-:W-:-:S02]  /*6220*/  ISETP.LT.OR P4, PT, R14, 0x4a, P4 ;  /* 0x0000004a0e00780c */ /* 0x000fc40002781670 */
[----:B------:R-:W-:Y:S02]  /*6230*/  ISETP.GT.AND P3, PT, R12, 0x51, P1 ;  /* 0x000000510c00780c */ /* 0x000fe40000f64270 */
[C---:B------:R-:W-:Y:S02]  /*6240*/  ISETP.LT.OR P2, PT, R14.reuse, 0x51, P2 ;  /* 0x000000510e00780c */ /* 0x040fe40001741670 */
[----:B------:R-:W-:Y:S02]  /*6250*/  FSEL R63, R63, -INF , !P4 ;  /* 0xff8000003f3f7808 */ /* 0x000fe40006000000 */
[----:B------:R-:W-:Y:S02]  /*6260*/  ISETP.LT.OR P3, PT, R14, 0x52, P3 ;  /* 0x000000520e00780c */ /* 0x000fe40001f61670 */
[----:B------:R-:W-:Y:S02]  /*6270*/  ISETP.GT.AND P4, PT, R12, 0x59, P1 ;  /* 0x000000590c00780c */ /* 0x000fe40000f84270 */
[----:B------:R-:W-:-:S02]  /*6280*/  FSEL R67, R67, -INF , !P3 ;  /* 0xff80000043437808 */ /* 0x000fc40005800000 */
[----:B------:R-:W-:Y:S02]  /*6290*/  ISETP.LT.OR P4, PT, R14, 0x5a, P4 ;  /* 0x0000005a0e00780c */ /* 0x000fe40002781670 */
[----:B------:R-:W-:Y:S02]  /*62a0*/  ISETP.GT.AND P3, PT, R12, 0x61, P1 ;  /* 0x000000610c00780c */ /* 0x000fe40000f64270 */
[----:B-1----:R-:W-:Y:S02]  /*62b0*/  FMNMX.FTZ R2, R11, R2, !PT ;  /* 0x000000020b027209 */ /* 0x002fe40007810000 */
[----:B------:R-:W-:Y:S02]  /*62c0*/  ISETP.LT.OR P3, PT, R14, 0x62, P3 ;  /* 0x000000620e00780c */ /* 0x000fe40001f61670 */
        /* <DEDUP_REMOVED lines=8> */
[-CC-:B------:R-:W-:Y:S01]  /*6350*/  FFMA.FTZ R140, R121, R0.reuse, -R10.reuse ;  /* 0x00000000798c7223 */ /* 0x180fe2000001080a */
[-CC-:B------:R-:W-:Y:S01]  /*6360*/  FFMA.FTZ R24, R24, R0.reuse, -R10.reuse ;  /* 0x0000000018187223 */ /* 0x180fe2000001080a */
[----:B------:R-:W-:Y:S01]  /*6370*/  ISETP.LT.OR P5, PT, R14, 0x1, P5 ;  /* 0x000000010e00780c */ /* 0x000fe20002fa1670 */
[-CC-:B------:R-:W-:Y:S01]  /*6380*/  FFMA.FTZ R142, R123, R0.reuse, -R10.reuse ;  /* 0x000000007b8e7223 */ /* 0x180fe2000001080a */
[----:B------:R-:W-:Y:S01]  /*6390*/  FSEL R123, R66, -INF , !P2 ;  /* 0xff800000427b7808 */ /* 0x000fe20005000000 */
[----:B------:R0:W-:Y:S01]  /*63a0*/  MUFU.EX2 R35, R24 ;  /* 0x0000001800237308 */ /* 0x0001e20000000800 */
[----:B------:R-:W-:Y:S01]  /*63b0*/  FSEL R29, R26, -INF , !P5 ;  /* 0xff8000001a1d7808 */ /* 0x000fe20006800000 */
        /* <DEDUP_REMOVED lines=37> */
[----:B------:R-:W-:Y:S01]  /*6610*/  FSEL R125, R70, -INF , !P5 ;  /* 0xff800000467d7808 */ /* 0x000fe20006800000 */
[--C-:B------:R-:W-:Y:S01]  /*6620*/  FFMA.FTZ R53, R81, R0, -R10.reuse ;  /* 0x0000000051357223 */ /* 0x100fe2000001080a */
[----:B------:R-:W-:Y:S01]  /*6630*/  FMNMX.FTZ R11, R43, R20, !PT ;  /* 0x000000142b0b7209 */ /* 0x000fe20007810000 */
[----:B------:R-:W-:Y:S01]  /*6640*/  FFMA.FTZ R122, R143, R0, -R10 ;  /* 0x000000008f7a7223 */ /* 0x000fe2000001080a */
[----:B------:R-:W-:Y:S01]  /*6650*/  ISETP.LT.OR P2, PT, R14, 0x61, P2 ;  /* 0x000000610e00780c */ /* 0x000fe20001741670 */
[----:B------:R-:W-:Y:S01]  /*6660*/  MUFU.EX2 R148, R148 ;  /* 0x0000009400947308 */ /* 0x000fe20000000800 */
[----:B------:R-:W-:-:S02]  /*6670*/  FMNMX.FTZ R20, R46, R11, !PT ;  /* 0x0000000b2e147209 */ /* 0x000fc40007810000 */
[----:B------:R-:W-:Y:S02]  /*6680*/  ISETP.GT.AND P5, PT, R12, 0x68, P1 ;  /* 0x000000680c00780c */ /* 0x000fe40000fa4270 */
[----:B------:R-:W-:Y:S02]  /*6690*/  FMNMX.FTZ R11, R47, R20, !PT ;  /* 0x000000142f0b7209 */ /* 0x000fe40007810000 */
[----:B------:R-:W-:Y:S01]  /*66a0*/  FSEL R74, R74, -INF , !P2 ;  /* 0xff8000004a4a7808 */ /* 0x000fe20005000000 */
[----:B------:R-:W-:Y:S01]  /*66b0*/  MUFU.EX2 R150, R150 ;  /* 0x0000009600967308 */ /* 0x000fe20000000800 */
[----:B------:R-:W-:Y:S02]  /*66c0*/  FMNMX.FTZ R20, R50, R11, !PT ;  /* 0x0000000b32147209 */ /* 0x000fe40007810000 */
[----:B------:R-:W-:Y:S02]  /*66d0*/  ISETP.LT.OR P5, PT, R14, 0x69, P5 ;  /* 0x000000690e00780c */ /* 0x000fe40002fa1670 */
[----:B------:R-:W-:-:S02]  /*66e0*/  FMNMX.FTZ R11, R51, R20, !PT ;  /* 0x00000014330b7209 */ /* 0x000fc40007810000 */
[----:B------:R-:W-:Y:S01]  /*66f0*/  FSEL R127, R75, -INF , !P3 ;  /* 0xff8000004b7f7808 */ /* 0x000fe20005800000 */
[-CC-:B------:R-:W-:Y:S01]  /*6700*/  FFMA.FTZ R75, R61, R0.reuse, -R10.reuse ;  /* 0x000000003d4b7223 */ /* 0x180fe2000001080a */
[----:B------:R-:W-:Y:S01]  /*6710*/  FMNMX.FTZ R20, R54, R11, !PT ;  /* 0x0000000b36147209 */ /* 0x000fe20007810000 */
[----:B------:R-:W-:Y:S01]  /*6720*/  FFMA.FTZ R61, R73, R0, -R10 ;  /* 0x00000000493d7223 */ /* 0x000fe2000001080a */
[----:B------:R-:W-:Y:S01]  /*6730*/  ISETP.GT.AND P2, PT, R12, 0x70, P1 ;  /* 0x000000700c00780c */ /* 0x000fe20000f44270 */
[----:B------:R-:W-:Y:S01]  /*6740*/  MUFU.EX2 R13, R13 ;  /* 0x0000000d000d7308 */ /* 0x000fe20000000800 */
[----:B------:R-:W-:Y:S02]  /*6750*/  FMNMX.FTZ R11, R55, R20, !PT ;  /* 0x00000014370b7209 */ /* 0x000fe40007810000 */
[----:B------:R-:W-:Y:S02]  /*6760*/  FSEL R78, R78, -INF , !P5 ;  /* 0xff8000004e4e7808 */ /* 0x000fe40006800000 */
[----:B------:R-:W-:-:S02]  /*6770*/  FMNMX.FTZ R20, R58, R11, !PT ;  /* 0x0000000b3a147209 */ /* 0x000fc40007810000 */
[C---:B------:R-:W-:Y:S01]  /*6780*/  ISETP.GT.AND P3, PT, R12.reuse, 0x71, P1 ;  /* 0x000000710c00780c */ /* 0x040fe20000f64270 */
[----:B------:R-:W-:Y:S01]  /*6790*/  MUFU.EX2 R144, R144 ;  /* 0x0000009000907308 */ /* 0x000fe20000000800 */
[----:B------:R-:W-:Y:S02]  /*67a0*/  FMNMX.FTZ R20, R59, R20, !PT ;  /* 0x000000143b147209 */ /* 0x000fe40007810000 */
[----:B------:R-:W-:Y:S02]  /*67b0*/  ISETP.GT.AND P5, PT, R12, 0x78, P1 ;  /* 0x000000780c00780c */ /* 0x000fe40000fa4270 */
[----:B------:R-:W-:Y:S02]  /*67c0*/  FMNMX.FTZ R20, R121, R20, !PT ;  /* 0x0000001479147209 */ /* 0x000fe40007810000 */
[----:B------:R-:W-:Y:S01]  /*67d0*/  ISETP.LT.OR P2, PT, R14, 0x71, P2 ;  /* 0x000000710e00780c */ /* 0x000fe20001741670 */
[----:B------:R-:W-:Y:S01]  /*67e0*/  MUFU.EX2 R15, R15 ;  /* 0x0000000f000f7308 */ /* 0x000fe20000000800 */
[----:B0-----:R-:W-:-:S02]  /*67f0*/  FMNMX.FTZ R24, R63, R20, !PT ;  /* 0x000000143f187209 */ /* 0x001fc40007810000 */
[----:B------:R-:W-:Y:S01]  /*6800*/  FSEL R20, R71, -INF , !P4 ;  /* 0xff80000047147808 */ /* 0x000fe20006000000 */
[--C-:B------:R-:W-:Y:S01]  /*6810*/  FFMA.FTZ R71, R65, R0, -R10.reuse ;  /* 0x0000000041477223 */ /* 0x100fe2000001080a */
[----:B------:R-:W-:Y:S01]  /*6820*/  FMNMX.FTZ R24, R123, R24, !PT ;  /* 0x000000187b187209 */ /* 0x000fe20007810000 */
[----:B------:R-:W-:Y:S01]  /*6830*/  FFMA.FTZ R65, R69, R0, -R10 ;  /* 0x0000000045417223 */ /* 0x000fe2000001080a */
[----:B------:R-:W-:Y:S01]  /*6840*/  ISETP.GT.AND P4, PT, R12, 0x69, P1 ;  /* 0x000000690c00780c */ /* 0x000fe20000f84270 */
[----:B------:R-:W-:Y:S01]  /*6850*/  MUFU.EX2 R146, R146 ;  /* 0x0000009200927308 */ /* 0x000fe20000000800 */
[----:B------:R-:W-:Y:S02]  /*6860*/  FMNMX.FTZ R24, R67, R24, !PT ;  /* 0x0000001843187209 */ /* 0x000fe40007810000 */
[----:B------:R-:W-:Y:S02]  /*6870*/  ISETP.LT.OR P4, PT, R14, 0x6a, P4 ;  /* 0x0000006a0e00780c */ /* 0x000fe40002781670 */
[----:B------:R-:W-:-:S02]  /*6880*/  FMNMX.FTZ R11, R125, R24, !PT ;  /* 0x000000187d0b7209 */ /* 0x000fc40007810000 */
[----:B------:R-:W-:Y:S01]  /*6890*/  ISETP.GT.AND P1, PT, R12, 0x79, P1 ;  /* 0x000000790c00780c */ /* 0x000fe20000f24270 */
[----:B------:R-:W-:Y:S01]  /*68a0*/  MUFU.EX2 R21, R21 ;  /* 0x0000001500157308 */ /* 0x000fe20000000800 */
[----:B------:R-:W-:Y:S02]  /*68b0*/  FMNMX.FTZ R11, R20, R11, !PT ;  /* 0x0000000b140b7209 */ /* 0x000fe40007810000 */
[----:B------:R-:W-:Y:S02]  /*68c0*/  FSEL R79, R79, -INF , !P4 ;  /* 0xff8000004f4f7808 */ /* 0x000fe40006000000 */
[----:B------:R-:W-:Y:S02]  /*68d0*/  FMNMX.FTZ R24, R74, R11, !PT ;  /* 0x0000000b4a187209 */ /* 0x000fe40007810000 */
[----:B------:R-:W-:Y:S01]  /*68e0*/  ISETP.LT.OR P3, PT, R14, 0x72, P3 ;  /* 0x000000720e00780c */ /* 0x000fe20001f61670 */
[----:B------:R-:W-:Y:S01]  /*68f0*/  MUFU.EX2 R140, R140 ;  /* 0x0000008c008c7308 */ /* 0x000fe20000000800 */
[----:B------:R-:W-:-:S02]  /*6900*/  FMNMX.FTZ R11, R127, R24, !PT ;  /* 0x000000187f0b7209 */ /* 0x000fc40007810000 */
[----:B------:R-:W-:Y:S02]  /*6910*/  FSEL R129, R82, -INF , !P2 ;  /* 0xff80000052817808 */ /* 0x000fe40005000000 */
[----:B------:R-:W-:Y:S02]  /*6920*/  FMNMX.FTZ R12, R78, R11, !PT ;  /* 0x0000000b4e0c7209 */ /* 0x000fe40007810000 */
[----:B------:R-:W-:Y:S01]  /*6930*/  ISETP.LT.OR P5, PT, R14, 0x79, P5 ;  /* 0x000000790e00780c */ /* 0x000fe20002fa1670 */
[----:B------:R-:W-:Y:S01]  /*6940*/  MUFU.EX2 R33, R33 ;  /* 0x0000002100217308 */ /* 0x000fe20000000800 */
[----:B------:R-:W-:Y:S02]  /*6950*/  FMNMX.FTZ R12, R79, R12, !PT ;  /* 0x0000000c4f0c7209 */ /* 0x000fe40007810000 */
[----:B------:R-:W-:Y:S02]  /*6960*/  FSEL R83, R83, -INF , !P3 ;  /* 0xff80000053537808 */ /* 0x000fe40005800000 */
[----:B------:R-:W-:-:S02]  /*6970*/  FMNMX.FTZ R12, R129, R12, !PT ;  /* 0x0000000c810c7209 */ /* 0x000fc40007810000 */
[----:B------:R-:W-:Y:S01]  /*6980*/  ISETP.LT.OR P1, PT, R14, 0x7a, P1 ;  /* 0x0000007a0e00780c */ /* 0x000fe20000f21670 */
[----:B------:R-:W-:Y:S01]  /*6990*/  MUFU.EX2 R142, R142 ;  /* 0x0000008e008e7308 */ /* 0x000fe20000000800 */
[----:B------:R-:W-:Y:S02]  /*69a0*/  FSEL R86, R86, -INF , !P5 ;  /* 0xff80000056567808 */ /* 0x000fe40006800000 */
[----:B------:R-:W-:Y:S02]  /*69b0*/  FMNMX.FTZ R11, R83, R12, !PT ;  /* 0x0000000c530b7209 */ /* 0x000fe40007810000 */
[----:B------:R-:W-:Y:S02]  /*69c0*/  FSEL R87, R87, -INF , !P1 ;  /* 0xff80000057577808 */ /* 0x000fe40004800000 */
[----:B------:R-:W-:Y:S01]  /*69d0*/  FMNMX.FTZ R12, R86, R11, !PT ;  /* 0x0000000b560c7209 */ /* 0x000fe20007810000 */
[----:B------:R-:W-:Y:S01]  /*69e0*/  MUFU.EX2 R37, R37 ;  /* 0x0000002500257308 */ /* 0x000fe20000000800 */
[----:B------:R-:W-:-:S02]  /*69f0*/  FSEL R14, R2, RZ, P6 ;  /* 0x000000ff020e7208 */ /* 0x000fc40003000000 */
[----:B------:R-:W-:-:S03]  /*6a00*/  FMNMX.FTZ R12, R87, R12, !PT ;  /* 0x0000000c570c7209 */ /* 0x000fc60007810000 */
[----:B------:R-:W-:Y:S01]  /*6a10*/  FADD.FTZ R69, -R14, R7 ;  /* 0x000000070e457221 */ /* 0x000fe20000010100 */
[-C--:B------:R-:W-:Y:S01]  /*6a20*/  FFMA.FTZ R7, R85, R0.reuse, -R10 ;  /* 0x0000000055077223 */ /* 0x080fe2000001080a */
[----:B------:R-:W0:Y:S01]  /*6a30*/  SHFL.BFLY PT, R11, R12, 0x2, 0x1f ;  /* 0x0c401f000c0b7f89 */ /* 0x000e2200000e0000 */
[----:B------:R-:W-:Y:S01]  /*6a40*/  MUFU.EX2 R136, R136 ;  /* 0x0000008800887308 */ /* 0x000fe20000000800 */
[----:B------:R-:W-:-:S07]  /*6a50*/  FMUL.FTZ R10, R69, R0 ;  /* 0x00000000450a7220 */ /* 0x000fce0000410000 */
        /* <DEDUP_REMOVED lines=13> */
[----:B------:R-:W-:Y:S01]  /*6b30*/  MUFU.EX2 R75, R75 ;  /* 0x0000004b004b7308 */ /* 0x000fe20000000800 */
[-CC-:B------:R-:W-:Y:S01]  /*6b40*/  FFMA.FTZ R141, R25, R0.reuse, -R12.reuse ;  /* 0x00000000198d7223 */ /* 0x180fe2000001080c */
[----:B------:R-:W-:Y:S01]  /*6b50*/  FSEL R25, R11, RZ, P1 ;  /* 0x000000ff0b197208 */ /* 0x000fe20000800000 */
[-CC-:B------:R-:W-:Y:S01]  /*6b60*/  FFMA.FTZ R29, R29, R0.reuse, -R12.reuse ;  /* 0x000000001d1d7223 */ /* 0x180fe2000001080c */
[-CC-:B------:R-:W-:Y:S01]  /*6b70*/  FFMA.FTZ R14, R27, R0.reuse, -R12.reuse ;  /* 0x000000001b0e7223 */ /* 0x180fe2000001080c */
[-CC-:B------:R-:W-:Y:S01]  /*6b80*/  FFMA.FTZ R24, R145, R0.reuse, -R12.reuse ;  /* 0x0000000091187223 */ /* 0x180fe2000001080c */
[-C--:B------:R-:W-:Y:S01]  /*6b90*/  FFMA.FTZ R27, R31, R0.reuse, -R12 ;  /* 0x000000001f1b7223 */ /* 0x080fe2000001080c */
[----:B------:R-:W-:Y:S01]  /*6ba0*/  FADD.FTZ R25, -R25, R8 ;  /* 0x0000000819197221 */ /* 0x000fe20000010100 */
[-CC-:B------:R-:W-:Y:S01]  /*6bb0*/  FFMA.FTZ R145, R147, R0.reuse, -R12.reuse ;  /* 0x0000000093917223 */ /* 0x180fe2000001080c */
[----:B------:R-:W-:Y:S01]  /*6bc0*/  MUFU.EX2 R29, R29 ;  /* 0x0000001d001d7308 */ /* 0x000fe20000000800 */
[-CC-:B------:R-:W-:Y:S01]  /*6bd0*/  FFMA.FTZ R26, R149, R0.reuse, -R12.reuse ;  /* 0x00000000951a7223 */ /* 0x180fe2000001080c */
[----:B------:R-:W-:Y:S01]  /*6be0*/  FMUL.FTZ R8, R25, R0 ;  /* 0x0000000019087220 */ /* 0x000fe20000410000 */
[----:B-1----:R-:W-:Y:S01]  /*6bf0*/  FFMA.FTZ R25, R10, R4, R35 ;  /* 0x000000040a197223 */ /* 0x002fe20000010023 */
[-CC-:B------:R-:W-:Y:S01]  /*6c00*/  FFMA.FTZ R147, R151, R0.reuse, -R12.reuse ;  /* 0x0000000097937223 */ /* 0x180fe2000001080c */
[-CC-:B------:R-:W-:Y:S01]  /*6c10*/  FFMA.FTZ R28, R39, R0.reuse, -R12.reuse ;  /* 0x00000000271c7223 */ /* 0x180fe2000001080c */
[-CC-:B------:R-:W-:Y:S01]  /*6c20*/  FFMA.FTZ R30, R43, R0.reuse, -R12.reuse ;  /* 0x000000002b1e7223 */ /* 0x180fe2000001080c */
[----:B------:R-:W-:Y:S01]  /*6c30*/  FADD.FTZ R25, R148, R25 ;  /* 0x0000001994197221 */ /* 0x000fe20000010000 */
[----:B------:R-:W0:Y:S01]  /*6c40*/  MUFU.EX2 R8, R8 ;  /* 0x0000000800087308 */ /* 0x000e220000000800 */
[-CC-:B------:R-:W-:Y:S01]  /*6c50*/  FFMA.FTZ R143, R46, R0.reuse, -R12.reuse ;  /* 0x000000002e8f7223 */ /* 0x180fe2000001080c */
[-CC-:B------:R-:W-:Y:S01]  /*6c60*/  FFMA.FTZ R32, R47, R0.reuse, -R12.reuse ;  /* 0x000000002f207223 */ /* 0x180fe2000001080c */
[----:B------:R-:W-:Y:S01]  /*6c70*/  FADD.FTZ R4, R150, R25 ;  /* 0x0000001996047221 */ /* 0x000fe20000010000 */
        /* <DEDUP_REMOVED lines=16> */
[----:B------:R-:W-:-:S04]  /*6d80*/  FFMA.FTZ R123, R86, R0, -R12 ;  /* 0x00000000567b7223 */ /* 0x000fc8000001080c */
        /* <DEDUP_REMOVED lines=26> */
[-CC-:B------:R-:W-:Y:S01]  /*6f30*/  FFMA.FTZ R44, R127, R0.reuse, -R12.reuse ;  /* 0x000000007f2c7223 */ /* 0x180fe2000001080c */
[----:B------:R-:W-:Y:S02]  /*6f40*/  FFMA.FTZ R127, R78, R0, -R12 ;  /* 0x000000004e7f7223 */ /* 0x000fe4000001080c */
        /* <DEDUP_REMOVED lines=81> */
.L_x_13693:
        /* <DEDUP_REMOVED lines=75> */
.L_x_13675:
        /* <DEDUP_REMOVED lines=23> */
.L_x_13696:
[----:B------:R-:W0:Y:S02]  /*7a80*/  LDC R10, c[0x0][0x9e4] ;  /* 0x00027900ff0a7b82 */ /* 0x000e240000000800 */
[----:B0-----:R-:W-:-:S13]  /*7a90*/  ISETP.NE.AND P1, PT, R10, 0x1, PT ;  /* 0x000000010a00780c */ /* 0x001fda0003f25270 */
[----:B------:R-:W0:Y:S02]  /*7aa0*/  @P1 LDC.64 R12, c[0x0][0x9e8] ;  /* 0x00027a00ff0c1b82 */ /* 0x000e240000000a00 */
[----:B0-----:R-:W-:-:S05]  /*7ab0*/  @P1 IMAD.HI.U32 R8, R5, R12, RZ ;  /* 0x0000000c05081227 */ /* 0x001fca00078e00ff */
[----:B------:R-:W-:-:S07]  /*7ac0*/  @P1 SHF.R.U32.HI R5, RZ, R13, R8 ;  /* 0x0000000dff051219 */ /* 0x000fce0000011608 */
.L_x_13697:
[----:B------:R-:W-:-:S05]  /*7ad0*/  IMAD R5, R5, R10, RZ ;  /* 0x0000000a05057224 */ /* 0x000fca00078e02ff */
[----:B------:R-:W-:-:S07]  /*7ae0*/  VIMNMX R6, R6, R5, !PT ;  /* 0x0000000506067248 */ /* 0x000fce0007fe0100 */
.L_x_13695:
        /* <DEDUP_REMOVED lines=10> */
[----:B------:R-:W-:-:S06]  /*7b90*/  UMOV UR21, UR36 ;  /* 0x0000002400157c82 */ /* 0x000fcc0008000000 */
.L_x_13709:
[----:B------:R-:W-:Y:S01]  /*7ba0*/  ISETP.NE.AND P2, PT, RZ, UR44, PT ;  /* 0x0000002cff007c0c */ /* 0x000fe2000bf45270 */
[----:B------:R-:W-:-:S04]  /*7bb0*/  UISETP.NE.AND UP0, UPT, UR21, 0x1, UPT ;  /* 0x000000011500788c */ /* 0x000fc8000bf05270 */
[----:B------:R-:W-:-:S04]  /*7bc0*/  USEL UR46, URZ, 0x1, UP0 ;  /* 0x000000013f2e7887 */ /* 0x000fc80008000000 */
[----:B------:R-:W-:-:S04]  /*7bd0*/  ULOP3.LUT UR46, UR22, UR46, URZ, 0x3c, !UPT ;  /* 0x0000002e162e7292 */ /* 0x000fc8000f8e3c3f */
[----:B------:R-:W-:Y:S08]  /*7be0*/  @P2 BRA `(.L_x_13699) ;  /* 0x0000000000382947 */ /* 0x000ff00003800000 */
[----:B------:R-:W-:Y:S05]  /*7bf0*/  @!P0 BRA `(.L_x_13700) ;  /* 0x0000000000048947 */ /* 0x000fea0003800000 */
[----:B------:R-:W-:Y:S01]  /*7c00*/  BPT.TRAP 0x1 ;  /* 0x000000040000795c */ /* 0x000fe20000300000 */
.L_x_13700:
        /* <DEDUP_REMOVED lines=9> */
.L_x_13701:
[----:B-1----:R-:W-:Y:S05]  /*7ca0*/  @P1 BRA `(.L_x_13699) ;  /* 0x0000000000081947 */ /* 0x002fea0003800000 */
[----:B------:R-:W1:Y:S02]  /*7cb0*/  SYNCS.PHASECHK.TRANS64.TRYWAIT P1, [UR6+0x16830], R0 ;  /* 0x01683000ff0075a7 */ /* 0x000e640008020146 */
[----:B-1----:R-:W-:Y:S05]  /*7cc0*/  @!P1 BRA `(.L_x_13702) ;  /* 0x000000b000789947 */ /* 0x002fea0003800000 */
.L_x_13699:
        /* <DEDUP_REMOVED lines=28> */
.L_x_13704:
[----:B------:R-:W-:Y:S01]  /*7e90*/  ULEA UR6, UR21, UR45, 0x3 ;  /* 0x0000002d15067291 */ /* 0x000fe2000f8e183f */
[----:B------:R-:W-:-:S05]  /*7ea0*/  IMAD.U32 R0, RZ, RZ, UR22 ;  /* 0x00000016ff007e24 */ /* 0x000fca000f8e00ff */
[----:B------:R-:W-:-:S04]  /*7eb0*/  SHF.L.U32 R0, R0, 0x1f, RZ ;  /* 0x0000001f00007819 */ /* 0x000fc800000006ff */
[----:B------:R0:W1:Y:S01]  /*7ec0*/  SYNCS.PHASECHK.TRANS64.TRYWAIT P1, [UR6+0x16850], R0 ;  /* 0x01685000ff0075a7 */ /* 0x0000620008020146 */
[----:B------:R-:W-:Y:S05]  /*7ed0*/  @!P0 BRA `(.L_x_13705) ;  /* 0x0000000000048947 */ /* 0x000fea0003800000 */
[----:B------:R-:W-:Y:S01]  /*7ee0*/  BPT.TRAP 0x1 ;  /* 0x000000040000795c */ /* 0x000fe20000300000 */
.L_x_13705:
[----:B-1----:R-:W-:Y:S05]  /*7ef0*/  @P1 BRA `(.L_x_13703) ;  /* 0x0000000000081947 */ /* 0x002fea0003800000 */
[----:B------:R-:W1:Y:S02]  /*7f00*/  SYNCS.PHASECHK.TRANS64.TRYWAIT P1, [UR6+0x16850], R0 ;  /* 0x01685000ff0075a7 */ /* 0x000e640008020146 */
[----:B-1----:R-:W-:Y:S05]  /*7f10*/  @!P1 BRA `(.L_x_13706) ;  /* 0x000000ac00fc9947 */ /* 0x002fea0003800000 */
.L_x_13703:
        /* <DEDUP_REMOVED lines=51> */
.L_x_13707:
        /* <DEDUP_REMOVED lines=80> */
[-C--:B------:R-:W-:Y:S01]  /*8750*/  FFMA.FTZ R37, R53, R0.reuse, -R131 ;  /* 0x0000000035257223 */ /* 0x080fe20000010883 */
[CC--:B------:R-:W-:Y:S01]  /*8760*/  FMUL.FTZ R53, R11.reuse, R0.reuse ;  /* 0x000000000b357220 */ /* 0x0c0fe20000410000 */
[----:B------:R-:W-:Y:S01]  /*8770*/  FADD.FTZ R7, -R11, R7 ;  /* 0x000000070b077221 */ /* 0x000fe20000010100 */
[-C--:B------:R-:W-:Y:S01]  /*8780*/  FMUL.FTZ R5, R5, R0.reuse ;  /* 0x0000000005057220 */ /* 0x080fe20000410000 */
[-C--:B------:R-:W-:Y:S01]  /*8790*/  FFMA.FTZ R148, R24, R0.reuse, -R131 ;  /* 0x0000000018947223 */ /* 0x080fe20000010883 */
[-C--:B------:R-:W-:Y:S01]  /*87a0*/  FFMA.FTZ R149, R26, R0.reuse, -R53 ;  /* 0x000000001a957223 */ /* 0x080fe20000010835 */
[-C--:B------:R-:W-:Y:S01]  /*87b0*/  FMUL.FTZ R7, R7, R0.reuse ;  /* 0x0000000007077220 */ /* 0x080fe20000410000 */
        /* <DEDUP_REMOVED lines=31> */
[-CC-:B------:R-:W-:Y:S01]  /*89b0*/  FFMA.FTZ R139, R54, R0.reuse, -R53.reuse ;  /* 0x00000000368b7223 */ /* 0x180fe20000010835 */
        /* <DEDUP_REMOVED lines=12> */
[-CC-:B------:R-:W-:Y:S01]  /*8a80*/  FFMA.FTZ R128, R64, R0.reuse, -R131.reuse ;  /* 0x0000000040807223 */ /* 0x180fe20000010883 */
[-CC-:B------:R-:W-:Y:S01]  /*8a90*/  FFMA.FTZ R25, R65, R0.reuse, -R131.reuse ;  /* 0x0000000041197223 */ /* 0x180fe20000010883 */
[-CC-:B------:R-:W-:Y:S01]  /*8aa0*/  FFMA.FTZ R130, R68, R0.reuse, -R131.reuse ;  /* 0x0000000044827223 */ /* 0x180fe20000010883 */
[-CC-:B------:R-:W-:Y:S01]  /*8ab0*/  FFMA.FTZ R21, R69, R0.reuse, -R131.reuse ;  /* 0x0000000045157223 */ /* 0x180fe20000010883 */
[-CC-:B------:R-:W-:Y:S01]  /*8ac0*/  FFMA.FTZ R124, R72, R0.reuse, -R131.reuse ;  /* 0x00000000487c7223 */ /* 0x180fe20000010883 */
[-CC-:B------:R-:W-:Y:S01]  /*8ad0*/  FFMA.FTZ R15, R73, R0.reuse, -R131.reuse ;  /* 0x00000000490f7223 */ /* 0x180fe20000010883 */
[----:B------:R-:W1:Y:S01]  /*8ae0*/  MUFU.EX2 R150, R150 ;  /* 0x0000009600967308 */ /* 0x000e620000000800 */
        /* <DEDUP_REMOVED lines=9> */
[----:B------:R-:W-:-:S06]  /*8b80*/  FFMA.FTZ R131, R70, R0, -R53 ;  /* 0x0000000046837223 */ /* 0x000fcc0000010835 */
        /* <DEDUP_REMOVED lines=131> */
.L_x_13708:
[----:B------:R-:W-:Y:S01]  /*93c0*/  ULEA UR6, UR21, UR45, 0x3 ;  /* 0x0000002d15067291 */ /* 0x000fe2000f8e183f */
[----:B------:R-:W-:Y:S01]  /*93d0*/  ISETP.GT.AND P1, PT, R9, R6, PT ;  /* 0x000000060900720c */ /* 0x000fe20003f24270 */
[----:B------:R-:W-:Y:S01]  /*93e0*/  UMOV UR22, UR46 ;  /* 0x0000002e00167c82 */ /* 0x000fe20008000000 */
[----:B------:R-:W-:Y:S01]  /*93f0*/  UMOV UR21, UR36 ;  /* 0x0000002400157c82 */ /* 0x000fe20008000000 */
[----:B------:R-:W-:Y:S01]  /*9400*/  UIADD3 UR6, UR6, 0x16860, URZ ;  /* 0x0001686006067890 */ /* 0x000fe2000fffe03f */
[----:B------:R-:W-:Y:S01]  /*9410*/  F2FP.BF16.F32.PACK_AB R148, R129, R148 ;  /* 0x000000948194723e */ /* 0x000fe200000010ff */
[-C--:B------:R-:W-:Y:S01]  /*9420*/  FMUL.FTZ R88, R88, R5.reuse ;  /* 0x0000000558587220 */ /* 0x080fe20000410000 */
        /* <DEDUP_REMOVED lines=68> */
.L_x_13698:
        /* <DEDUP_REMOVED lines=10> */
.L_x_13729:
        /* <DEDUP_REMOVED lines=9> */
.L_x_13712:
[----:B------:R-:W-:Y:S01]  /*99a0*/  ULEA UR6, UR36, UR45, 0x3 ;  /* 0x0000002d24067291 */ /* 0x000fe2000f8e183f */
[----:B------:R-:W-:-:S05]  /*99b0*/  IMAD.U32 R0, RZ, RZ, UR46 ;  /* 0x0000002eff007e24 */ /* 0x000fca000f8e00ff */
[----:B------:R-:W-:-:S04]  /*99c0*/  SHF.L.U32 R0, R0, 0x1f, RZ ;  /* 0x0000001f00007819 */ /* 0x000fc800000006ff */
[----:B------:R0:W1:Y:S01]  /*99d0*/  SYNCS.PHASECHK.TRANS64.TRYWAIT P1, [UR6+0x16830], R0 ;  /* 0x01683000ff0075a7 */ /* 0x0000620008020146 */
[----:B------:R-:W-:Y:S05]  /*99e0*/  @!P0 BRA `(.L_x_13713) ;  /* 0x0000000000048947 */ /* 0x000fea0003800000 */
[----:B------:R-:W-:Y:S01]  /*99f0*/  BPT.TRAP 0x1 ;  /* 0x000000040000795c */ /* 0x000fe20000300000 */
.L_x_13713:
[----:B-1----:R-:W-:Y:S05]  /*9a00*/  @P1 BRA `(.L_x_13711) ;  /* 0x0000000000081947 */ /* 0x002fea0003800000 */
[----:B------:R-:W1:Y:S02]  /*9a10*/  SYNCS.PHASECHK.TRANS64.TRYWAIT P1, [UR6+0x16830], R0 ;  /* 0x01683000ff0075a7 */ /* 0x000e640008020146 */
[----:B-1----:R-:W-:Y:S05]  /*9a20*/  @!P1 BRA `(.L_x_13714) ;  /* 0x0000009400509947 */ /* 0x002fea0003800000 */
.L_x_13711:
        /* <DEDUP_REMOVED lines=25> */
.L_x_13716:
[----:B------:R-:W-:Y:S01]  /*9bc0*/  ULEA UR6, UR25, UR45, 0x3 ;  /* 0x0000002d19067291 */ /* 0x000fe2000f8e183f */
[----:B------:R-:W-:-:S05]  /*9bd0*/  IMAD.U32 R0, RZ, RZ, UR26 ;  /* 0x0000001aff007e24 */ /* 0x000fca000f8e00ff */
[----:B------:R-:W-:-:S04]  /*9be0*/  SHF.L.U32 R0, R0, 0x1f, RZ ;  /* 0x0000001f00007819 */ /* 0x000fc800000006ff */
[----:B------:R0:W1:Y:S01]  /*9bf0*/  SYNCS.PHASECHK.TRANS64.TRYWAIT P1, [UR6+0x16850], R0 ;  /* 0x01685000ff0075a7 */ /* 0x0000620008020146 */
[----:B------:R-:W-:Y:S05]  /*9c00*/  @!P0 BRA `(.L_x_13717) ;  /* 0x0000000000048947 */ /* 0x000fea0003800000 */
[----:B------:R-:W-:Y:S01]  /*9c10*/  BPT.TRAP 0x1 ;  /* 0x000000040000795c */ /* 0x000fe20000300000 */
.L_x_13717:
[----:B-1----:R-:W-:Y:S05]  /*9c20*/  @P1 BRA `(.L_x_13715) ;  /* 0x0000000000081947 */ /* 0x002fea0003800000 */
[----:B------:R-:W1:Y:S02]  /*9c30*/  SYNCS.PHASECHK.TRANS64.TRYWAIT P1, [UR6+0x16850], R0 ;  /* 0x01685000ff0075a7 */ /* 0x000e640008020146 */
[----:B-1----:R-:W-:Y:S05]  /*9c40*/  @!P1 BRA `(.L_x_13718) ;  /* 0x0000009000e09947 */ /* 0x002fea0003800000 */
.L_x_13715:
        /* <DEDUP_REMOVED lines=51> */
.L_x_13719:
        /* <DEDUP_REMOVED lines=40> */
.L_x_13722:
[----:B------:R-:W-:-:S05]  /*a200*/  IMAD.U32 R20, RZ, RZ, UR21 ;  /* 0x00000015ff147e24 */ /* 0x000fca000f8e00ff */
[----:B------:R-:W-:-:S13]  /*a210*/  ISETP.NE.AND P1, PT, R20, 0x1, PT ;  /* 0x000000011400780c */ /* 0x000fda0003f25270 */
[----:B------:R-:W0:Y:S02]  /*a220*/  @P1 LDC.64 R14, c[0x0][0x9e8] ;  /* 0x00027a00ff0e1b82 */ /* 0x000e240000000a00 */
[----:B0-----:R-:W-:-:S05]  /*a230*/  @P1 IMAD.HI.U32 R14, R13, R14, RZ ;  /* 0x0000000e0d0e1227 */ /* 0x001fca00078e00ff */
[----:B------:R-:W-:-:S07]  /*a240*/  @P1 SHF.R.U32.HI R13, RZ, R15, R14 ;  /* 0x0000000fff0d1219 */ /* 0x000fce000001160e */
.L_x_13723:
[----:B------:R-:W-:Y:S05]  /*a250*/  BSYNC B0 ;  /* 0x0000000000007941 */ /* 0x000fea0003800000 */
.L_x_13721:
[----:B------:R-:W-:-:S04]  /*a260*/  IMAD R13, R13, R20, -R0 ;  /* 0x000000140d0d7224 */ /* 0x000fc800078e0a00 */
[----:B------:R-:W-:-:S05]  /*a270*/  IMAD R13, R16, -0x2, R13 ;  /* 0xfffffffe100d7824 */ /* 0x000fca00078e020d */
[----:B------:R-:W-:Y:S02]  /*a280*/  VIADDMNMX R10, R13, R20, R10, PT ;  /* 0x000000140d0a7246 */ /* 0x000fe4000380010a */
[----:B------:R-:W-:-:S07]  /*a290*/  VIMNMX R11, R11, R13, !PT ;  /* 0x0000000d0b0b7248 */ /* 0x000fce0007fe0100 */
.L_x_13720:
[----:B------:R-:W-:Y:S01]  /*a2a0*/  ISETP.GT.AND P1, PT, R9, -0x1, PT ;  /* 0xffffffff0900780c */ /* 0x000fe20003f24270 */
[----:B------:R0:W1:Y:S01]  /*a2b0*/  SHFL.IDX PT, R143, R7, 0x1, 0x1c1f ;  /* 0x003c1f00078f7f89 */ /* 0x00006200000e0000 */
[----:B------:R-:W-:Y:S02]  /*a2c0*/  UISETP.NE.AND UP0, UPT, UR49, URZ, UPT ;  /* 0x0000003f3100728c */ /* 0x000fe4000bf05270 */
[C---:B------:R-:W-:Y:S02]  /*a2d0*/  ISETP.GT.AND P3, PT, R11.reuse, 0x8, P1 ;  /* 0x000000080b00780c */ /* 0x040fe40000f64270 */
[C---:B------:R-:W-:Y:S02]  /*a2e0*/  ISETP.GT.AND P6, PT, R11.reuse, RZ, P1 ;  /* 0x000000ff0b00720c */ /* 0x040fe40000fc4270 */
[----:B------:R-:W-:Y:S02]  /*a2f0*/  ISETP.LT.OR P3, PT, R10, 0x9, P3 ;  /* 0x000000090a00780c */ /* 0x000fe40001f61670 */
[----:B------:R-:W-:-:S02]  /*a300*/  ISETP.GT.AND P2, PT, R11, 0x1, P1 ;  /* 0x000000010b00780c */ /* 0x000fc40000f44270 */
[----:B0-----:R-:W-:Y:S02]  /*a310*/  FSEL R7, R28, -INF , !P3 ;  /* 0xff8000001c077808 */ /* 0x001fe40005800000 */
[----:B------:R-:W-:Y:S02]  /*a320*/  ISETP.GT.AND P3, PT, R11, 0x19, P1 ;  /* 0x000000190b00780c */ /* 0x000fe40000f64270 */
[C---:B------:R-:W-:Y:S02]  /*a330*/  ISETP.LT.OR P6, PT, R10.reuse, 0x1, P6 ;  /* 0x000000010a00780c */ /* 0x040fe400037c1670 */
[C---:B------:R-:W-:Y:S02]  /*a340*/  ISETP.LT.OR P2, PT, R10.reuse, 0x2, P2 ;  /* 0x000000020a00780c */ /* 0x040fe40001741670 */
[----:B------:R-:W-:Y:S02]  /*a350*/  ISETP.LT.OR P3, PT, R10, 0x1a, P3 ;  /* 0x0000001a0a00780c */ /* 0x000fe40001f61670 */
[----:B------:R-:W-:-:S02]  /*a360*/  FSEL R24, R24, -INF , !P6 ;  /* 0xff80000018187808 */ /* 0x000fc40007000000 */
[----:B------:R-:W-:Y:S01]  /*a370*/  FSEL R25, R25, -INF , !P2 ;  /* 0xff80000019197808 */ /* 0x000fe20005000000 */
[--C-:B-1----:R-:W-:Y:S01]  /*a380*/  IMAD.IADD R8, R8, 0x1, R143.reuse ;  /* 0x0000000108087824 */ /* 0x102fe200078e028f */
[C---:B------:R-:W-:Y:S01]  /*a390*/  ISETP.GT.AND P5, PT, R11.reuse, 0x9, P1 ;  /* 0x000000090b00780c */ /* 0x040fe20000fa4270 */
        /* <DEDUP_REMOVED lines=18> */
[C---:B------:R-:W-:Y:S02]  /*a4c0*/  ISETP.GT.AND P2, PT, R11.reuse, 0x29, P1 ;  /* 0x000000290b00780c */ /* 0x040fe40000f44270 */
        /* <DEDUP_REMOVED lines=81> */
.L_x_13726:
[----:B------:R-:W-:-:S05]  /*a9e0*/  IMAD.U32 R2, RZ, RZ, UR21 ;  /* 0x00000015ff027e24 */ /* 0x000fca000f8e00ff */
[----:B------:R-:W-:-:S13]  /*a9f0*/  ISETP.NE.AND P2, PT, R2, 0x1, PT ;  /* 0x000000010200780c */ /* 0x000fda0003f45270 */
[----:B------:R-:W0:Y:S02]  /*aa00*/  @P2 LDC.64 R10, c[0x0][0x9e8] ;  /* 0x00027a00ff0a2b82 */ /* 0x000e240000000a00 */
[----:B0-----:R-:W-:-:S05]  /*aa10*/  @P2 IMAD.HI.U32 R10, R143, R10, RZ ;  /* 0x0000000a8f0a2227 */ /* 0x001fca00078e00ff */
[----:B------:R-:W-:-:S07]  /*aa20*/  @P2 SHF.R.U32.HI R143, RZ, R11, R10 ;  /* 0x0000000bff8f2219 */ /* 0x000fce000001160a */
.L_x_13727:
[----:B------:R-:W-:Y:S05]  /*aa30*/  BSYNC B0 ;  /* 0x0000000000007941 */ /* 0x000fea0003800000 */
.L_x_13725:
[----:B------:R-:W-:-:S04]  /*aa40*/  IMAD R143, R143, R2, -R0 ;  /* 0x000000028f8f7224 */ /* 0x000fc800078e0a00 */
[----:B------:R-:W-:-:S05]  /*aa50*/  IMAD R143, R16, -0x2, R143 ;  /* 0xfffffffe108f7824 */ /* 0x000fca00078e028f */
[----:B------:R-:W-:Y:S02]  /*aa60*/  VIADDMNMX R8, R143, R2, R8, PT ;  /* 0x000000028f087246 */ /* 0x000fe40003800108 */
[----:B------:R-:W-:-:S07]  /*aa70*/  VIMNMX R12, R12, R143, !PT ;  /* 0x0000008f0c0c7248 */ /* 0x000fce0007fe0100 */
.L_x_13724:
        /* <DEDUP_REMOVED lines=109> */
[-CC-:B------:R-:W-:Y:S01]  /*b150*/  FFMA.FTZ R136, R123, R0.reuse, -R10.reuse ;  /* 0x000000007b887223 */ /* 0x180fe2000001080a */
        /* <DEDUP_REMOVED lines=39> */
[----:B------:R-:W-:Y:S01]  /*b3d0*/  FFMA.FTZ R122, R141, R0, -R10 ;  /* 0x000000008d7a7223 */ /* 0x000fe2000001080a */
[----:B------:R-:W-:Y:S01]  /*b3e0*/  FMNMX.FTZ R14, R43, R14, !PT ;  /* 0x0000000e2b0e7209 */ /* 0x000fe20007810000 */
[----:B------:R0:W-:Y:S01]  /*b3f0*/  MUFU.EX2 R35, R24 ;  /* 0x0000001800237308 */ /* 0x0001e20000000800 */
[----:B------:R-:W-:-:S02]  /*b400*/  ISETP.LT.OR P2, PT, R8, 0x61, P2 ;  /* 0x000000610800780c */ /* 0x000fc40001741670 */
[----:B------:R-:W-:Y:S02]  /*b410*/  FMNMX.FTZ R14, R151, R14, !PT ;  /* 0x0000000e970e7209 */ /* 0x000fe40007810000 */
[----:B------:R-:W-:Y:S02]  /*b420*/  ISETP.GT.AND P5, PT, R12, 0x68, P1 ;  /* 0x000000680c00780c */ /* 0x000fe40000fa4270 */
[----:B------:R-:W-:Y:S01]  /*b430*/  FMNMX.FTZ R11, R47, R14, !PT ;  /* 0x0000000e2f0b7209 */ /* 0x000fe20007810000 */
[----:B------:R-:W-:Y:S01]  /*b440*/  MUFU.EX2 R148, R148 ;  /* 0x0000009400947308 */ /* 0x000fe20000000800 */
[----:B------:R-:W-:Y:S02]  /*b450*/  FSEL R74, R74, -INF , !P2 ;  /* 0xff8000004a4a7808 */ /* 0x000fe40005000000 */
[----:B------:R-:W-:Y:S02]  /*b460*/  FMNMX.FTZ R14, R50, R11, !PT ;  /* 0x0000000b320e7209 */ /* 0x000fe40007810000 */
[----:B------:R-:W-:-:S02]  /*b470*/  ISETP.LT.OR P5, PT, R8, 0x69, P5 ;  /* 0x000000690800780c */ /* 0x000fc40002fa1670 */
[----:B------:R-:W-:Y:S01]  /*b480*/  FMNMX.FTZ R14, R51, R14, !PT ;  /* 0x0000000e330e7209 */ /* 0x000fe20007810000 */
[----:B------:R-:W-:Y:S01]  /*b490*/  MUFU.EX2 R150, R150 ;  /* 0x0000009600967308 */ /* 0x000fe20000000800 */
[----:B------:R-:W-:Y:S01]  /*b4a0*/  FSEL R125, R75, -INF , !P3 ;  /* 0xff8000004b7d7808 */ /* 0x000fe20005800000 */
[--C-:B------:R-:W-:Y:S01]  /*b4b0*/  FFMA.FTZ R75, R61, R0, -R10.reuse ;  /* 0x000000003d4b7223 */ /* 0x100fe2000001080a */
[----:B------:R-:W-:Y:S01]  /*b4c0*/  FMNMX.FTZ R14, R33, R14, !PT ;  /* 0x0000000e210e7209 */ /* 0x000fe20007810000 */
[----:B------:R-:W-:Y:S01]  /*b4d0*/  FFMA.FTZ R61, R73, R0, -R10 ;  /* 0x00000000493d7223 */ /* 0x000fe2000001080a */
[----:B------:R-:W-:Y:S02]  /*b4e0*/  ISETP.GT.AND P2, PT, R12, 0x70, P1 ;  /* 0x000000700c00780c */ /* 0x000fe40000f44270 */
[----:B------:R-:W-:Y:S01]  /*b4f0*/  FMNMX.FTZ R11, R55, R14, !PT ;  /* 0x0000000e370b7209 */ /* 0x000fe20007810000 */
[----:B------:R-:W-:Y:S01]  /*b500*/  MUFU.EX2 R7, R7 ;  /* 0x0000000700077308 */ /* 0x000fe20000000800 */
[----:B------:R-:W-:-:S02]  /*b510*/  FSEL R78, R78, -INF , !P5 ;  /* 0xff8000004e4e7808 */ /* 0x000fc40006800000 */
[----:B------:R-:W-:Y:S02]  /*b520*/  FMNMX.FTZ R14, R58, R11, !PT ;  /* 0x0000000b3a0e7209 */ /* 0x000fe40007810000 */
[C---:B------:R-:W-:Y:S02]  /*b530*/  ISETP.GT.AND P3, PT, R12.reuse, 0x71, P1 ;  /* 0x000000710c00780c */ /* 0x040fe40000f64270 */
[----:B------:R-:W-:Y:S01]  /*b540*/  FMNMX.FTZ R11, R59, R14, !PT ;  /* 0x0000000e3b0b7209 */ /* 0x000fe20007810000 */
[----:B------:R-:W-:Y:S01]  /*b550*/  MUFU.EX2 R144, R144 ;  /* 0x0000009000907308 */ /* 0x000fe20000000800 */
[----:B------:R-:W-:Y:S02]  /*b560*/  ISETP.GT.AND P5, PT, R12, 0x78, P1 ;  /* 0x000000780c00780c */ /* 0x000fe40000fa4270 */
        /* <DEDUP_REMOVED lines=21> */
[----:B------:R-:W-:Y:S02]  /*b6c0*/  FSEL R127, R82, -INF , !P2 ;  /* 0xff800000527f7808 */ /* 0x000fe40005000000 */
[----:B------:R-:W-:Y:S02]  /*b6d0*/  FMNMX.FTZ R12, R78, R11, !PT ;  /* 0x0000000b4e0c7209 */ /* 0x000fe40007810000 */
[----:B------:R-:W-:Y:S02]  /*b6e0*/  ISETP.LT.OR P5, PT, R8, 0x79, P5 ;  /* 0x000000790800780c */ /* 0x000fe40002fa1670 */
[----:B------:R-:W-:Y:S01]  /*b6f0*/  FMNMX.FTZ R12, R79, R12, !PT ;  /* 0x0000000c4f0c7209 */ /* 0x000fe20007810000 */
[----:B------:R-:W-:Y:S01]  /*b700*/  MUFU.EX2 R21, R21 ;  /* 0x0000001500157308 */ /* 0x000fe20000000800 */
[----:B------:R-:W-:-:S02]  /*b710*/  FSEL R83, R83, -INF , !P3 ;  /* 0xff80000053537808 */ /* 0x000fc40005800000 */
[----:B------:R-:W-:Y:S02]  /*b720*/  FMNMX.FTZ R12, R127, R12, !PT ;  /* 0x0000000c7f0c7209 */ /* 0x000fe40007810000 */
[----:B------:R-:W-:Y:S02]  /*b730*/  ISETP.LT.OR P1, PT, R8, 0x7a, P1 ;  /* 0x0000007a0800780c */ /* 0x000fe40000f21670 */
[----:B------:R-:W-:Y:S01]  /*b740*/  FSEL R86, R86, -INF , !P5 ;  /* 0xff80000056567808 */ /* 0x000fe20006800000 */
[----:B------:R-:W-:Y:S01]  /*b750*/  MUFU.EX2 R142, R142 ;  /* 0x0000008e008e7308 */ /* 0x000fe20000000800 */
[----:B------:R-:W-:Y:S02]  /*b760*/  FMNMX.FTZ R11, R83, R12, !PT ;  /* 0x0000000c530b7209 */ /* 0x000fe40007810000 */
[----:B------:R-:W-:Y:S02]  /*b770*/  FSEL R87, R87, -INF , !P1 ;  /* 0xff80000057577808 */ /* 0x000fe40004800000 */
[----:B------:R-:W-:-:S02]  /*b780*/  FMNMX.FTZ R8, R86, R11, !PT ;  /* 0x0000000b56087209 */ /* 0x000fc40007810000 */
[----:B------:R-:W-:Y:S01]  /*b790*/  FSEL R12, R2, RZ, P6 ;  /* 0x000000ff020c7208 */ /* 0x000fe20003000000 */
[----:B------:R-:W-:Y:S01]  /*b7a0*/  MUFU.EX2 R37, R37 ;  /* 0x0000002500257308 */ /* 0x000fe20000000800 */
[----:B------:R-:W-:-:S03]  /*b7b0*/  FMNMX.FTZ R8, R87, R8, !PT ;  /* 0x0000000857087209 */ /* 0x000fc60007810000 */
[----:B------:R-:W-:Y:S01]  /*b7c0*/  FADD.FTZ R69, -R12, R5 ;  /* 0x000000050c457221 */ /* 0x000fe20000010100 */
[----:B------:R-:W-:Y:S01]  /*b7d0*/  FFMA.FTZ R5, R85, R0, -R10 ;  /* 0x0000000055057223 */ /* 0x000fe2000001080a */
[----:B------:R-:W1:Y:S02]  /*b7e0*/  SHFL.BFLY PT, R11, R8, 0x2, 0x1f ;  /* 0x0c401f00080b7f89 */ /* 0x000e6400000e0000 */
        /* <DEDUP_REMOVED lines=9> */
[----:B-1----:R-:W-:Y:S01]  /*b880*/  FMNMX.FTZ R11, R11, R8, !PT ;  /* 0x000000080b0b7209 */ /* 0x002fe20007810000 */
[----:B------:R-:W-:-:S03]  /*b890*/  FMUL.FTZ R8, R69, R0 ;  /* 0x0000000045087220 */ /* 0x000fc60000410000 */
[C---:B------:R-:W-:Y:S01]  /*b8a0*/  FSETP.NEU.FTZ.AND P1, PT, R11.reuse, -INF , PT ;  /* 0xff8000000b00780b */ /* 0x040fe20003f3d000 */
[----:B------:R-:W-:Y:S02]  /*b8b0*/  FMUL.FTZ R10, R11, R0 ;  /* 0x000000000b0a7220 */ /* 0x000fe40000410000 */
[----:B------:R-:W-:Y:S03]  /*b8c0*/  MUFU.EX2 R75, R75 ;  /* 0x0000004b004b7308 */ /* 0x000fe60000000800 */
[----:B------:R-:W-:-:S05]  /*b8d0*/  FSEL R10, R10, RZ, P1 ;  /* 0x000000ff0a0a7208 */ /* 0x000fca0000800000 */
[----:B------:R-:W1:Y:S01]  /*b8e0*/  MUFU.EX2 R8, R8 ;  /* 0x0000000800087308 */ /* 0x000e620000000800 */
        /* <DEDUP_REMOVED lines=9> */
[-CC-:B0-----:R-:W-:Y:S01]  /*b980*/  FFMA.FTZ R24, R147, R0.reuse, -R10.reuse ;  /* 0x0000000093187223 */ /* 0x181fe2000001080a */
[-C--:B------:R-:W-:Y:S01]  /*b990*/  FMUL.FTZ R6, R25, R0.reuse ;  /* 0x0000000019067220 */ /* 0x080fe20000410000 */
[-CC-:B------:R-:W-:Y:S01]  /*b9a0*/  FFMA.FTZ R147, R149, R0.reuse, -R10.reuse ;  /* 0x0000000095937223 */ /* 0x180fe2000001080a */
[-CC-:B------:R-:W-:Y:S01]  /*b9b0*/  FFMA.FTZ R26, R39, R0.reuse, -R10.reuse ;  /* 0x00000000271a7223 */ /* 0x180fe2000001080a */
[-CC-:B------:R-:W-:Y:S01]  /*b9c0*/  FFMA.FTZ R28, R43, R0.reuse, -R10.reuse ;  /* 0x000000002b1c7223 */ /* 0x180fe2000001080a */
[-CC-:B------:R-:W-:Y:S01]  /*b9d0*/  FFMA.FTZ R143, R151, R0.reuse, -R10.reuse ;  /* 0x00000000978f7223 */ /* 0x180fe2000001080a */
[--C-:B------:R-:W-:Y:S01]  /*b9e0*/  FFMA.FTZ R30, R47, R0, -R10.reuse ;  /* 0x000000002f1e7223 */ /* 0x100fe2000001080a */
[----:B------:R-:W0:Y:S01]  /*b9f0*/  MUFU.EX2 R6, R6 ;  /* 0x0000000600067308 */ /* 0x000e220000000800 */
[----:B-1----:R-:W-:Y:S01]  /*ba00*/  FFMA.FTZ R25, R8, R4, R35 ;  /* 0x0000000408197223 */ /* 0x002fe20000010023 */
[-CC-:B------:R-:W-:Y:S01]  /*ba10*/  FFMA.FTZ R137, R50, R0.reuse, -R10.reuse ;  /* 0x0000000032897223 */ /* 0x180fe2000001080a */
[-CC-:B------:R-:W-:Y:S01]  /*ba20*/  FFMA.FTZ R32, R51, R0.reuse, -R10.reuse ;  /* 0x0000000033207223 */ /* 0x180fe2000001080a */
[-CC-:B------:R-:W-:Y:S01]  /*ba30*/  FFMA.FTZ R139, R33, R0.reuse, -R10.reuse ;  /* 0x00000000218b7223 */ /* 0x180fe2000001080a */
[----:B------:R-:W-:Y:S01]  /*ba40*/  FADD.FTZ R25, R148, R25 ;  /* 0x0000001994197221 */ /* 0x000fe20000010000 */
[-CC-:B------:R-:W-:Y:S01]  /*ba50*/  FFMA.FTZ R34, R55, R0.reuse, -R10.reuse ;  /* 0x0000000037227223 */ /* 0x180fe2000001080a */
[-CC-:B------:R-:W-:Y:S01]  /*ba60*/  FFMA.FTZ R133, R58, R0.reuse, -R10.reuse ;  /* 0x000000003a857223 */ /* 0x180fe2000001080a */
[----:B------:R-:W1:Y:S01]  /*ba70*/  MUFU.EX2 R12, R12 ;  /* 0x0000000c000c7308 */ /* 0x000e620000000800 */
[----:B------:R-:W-:Y:S01]  /*ba80*/  FADD.FTZ R4, R150, R25 ;  /* 0x0000001996047221 */ /* 0x000fe20000010000 */
        /* <DEDUP_REMOVED lines=9> */
[----:B------:R-:W-:-:S05]  /*bb20*/  FFMA.FTZ R123, R86, R0, -R10 ;  /* 0x00000000567b7223 */ /* 0x000fca000001080a */
        /* <DEDUP_REMOVED lines=18> */
[----:B------:R-:W-:Y:S01]  /*bc50*/  FADD.FTZ R42, R142, R25 ;  /* 0x000000198e2a7221 */ /* 0x000fe20000010000 */
[----:B------:R-:W-:Y:S01]  /*bc60*/  FFMA.FTZ R25, R74, R0, -R10 ;  /* 0x000000004a197223 */ /* 0x000fe2000001080a */
        /* <DEDUP_REMOVED lines=8> */
[----:B------:R-:W-:Y:S01]  /*bcf0*/  FADD.FTZ R44, R138, R31 ;  /* 0x0000001f8a2c7221 */ /* 0x000fe20000010000 */
[----:B------:R-:W-:Y:S01]  /*bd00*/  FFMA.FTZ R31, R78, R0, -R10 ;  /* 0x000000004e1f7223 */ /* 0x000fe2000001080a */
        /* <DEDUP_REMOVED lines=80> */
.L_x_13728:
        /* <DEDUP_REMOVED lines=75> */
.L_x_13710:
[----:B------:R-:W-:Y:S06]  /*c6c0*/  BAR.ARV 0x8, 0x200 ;  /* 0x0208000000007b1d */ /* 0x000fec0000002000 */
[----:B------:R-:W-:Y:S05]  /*c6d0*/  @!P0 BRA `(.L_x_13730) ;  /* 0x0000000000048947 */ /* 0x000fea0003800000 */
[----:B------:R-:W-:Y:S01]  /*c6e0*/  BPT.TRAP 0x1 ;  /* 0x000000040000795c */ /* 0x000fe20000300000 */
.L_x_13730:
[----:B------:R-:W-:Y:S01]  /*c6f0*/  ULEA UR5, UR36, UR45, 0x3 ;  /* 0x0000002d24057291 */ /* 0x000fe2000f8e183f */
[----:B------:R-:W-:-:S05]  /*c700*/  IMAD.U32 R5, RZ, RZ, UR46 ;  /* 0x0000002eff057e24 */ /* 0x000fca000f8e00ff */
[----:B------:R-:W-:-:S04]  /*c710*/  SHF.L.U32 R5, R5, 0x1f, RZ ;  /* 0x0000001f05057819 */ /* 0x000fc800000006ff */
[----:B------:R0:W1:Y:S01]  /*c720*/  SYNCS.PHASECHK.TRANS64.TRYWAIT P1, [UR5+0x16850], R5 ;  /* 0x01685005ff0075a7 */ /* 0x0000620008020145 */
[----:B------:R-:W-:Y:S05]  /*c730*/  @!P0 BRA `(.L_x_13731) ;  /* 0x0000000000048947 */ /* 0x000fea0003800000 */
[----:B------:R-:W-:Y:S01]  /*c740*/  BPT.TRAP 0x1 ;  /* 0x000000040000795c */ /* 0x000fe20000300000 */
.L_x_13731:
[----:B-1----:R-:W-:Y:S05]  /*c750*/  @P1 BRA `(.L_x_13732) ;  /* 0x0000000000081947 */ /* 0x002fea0003800000 */
[----:B------:R-:W1:Y:S02]  /*c760*/  SYNCS.PHASECHK.TRANS64.TRYWAIT P1, [UR5+0x16850], R5 ;  /* 0x01685005ff0075a7 */ /* 0x000e640008020145 */
[----:B-1----:R-:W-:Y:S05]  /*c770*/  @!P1 BRA `(.L_x_13733) ;  /* 0x00000068002c9947 */ /* 0x002fea0003800000 */
.L_x_13732:
[----:B------:R-:W-:Y:S01]  /*c780*/  UIADD3 UR45, UR45, 0x400, URZ ;  /* 0x000004002d2d7890 */ /* 0x000fe2000fffe03f */
[----:B------:R-:W-:Y:S01]  /*c790*/  WARPGROUP.ARRIVE ;  /* 0x00000000000079c5 */ /* 0x000fe20000000000 */
[----:B------:R-:W-:Y:S01]  /*c7a0*/  UMOV UR7, 0x40000040 ;  /* 0x4000004000077882 */ /* 0x000fe20000000000 */
[----:B01----:R-:W0:Y:S01]  /*c7b0*/  SHFL.BFLY PT, R5, R4, 0x2, 0x1f ;  /* 0x0c401f0004057f89 */ /* 0x003e2200000e0000 */
[----:B------:R-:W-:Y:S01]  /*c7c0*/  USHF.R.U32.HI UR45, URZ, 0x4, UR45 ;  /* 0x000000043f2d7899 */ /* 0x000fe2000801162d */
[----:B------:R-:W-:Y:S01]  /*c7d0*/  CS2R R34, SRZ ;  /* 0x0000000000227805 */ /* 0x000fe2000001ff00 */
[----:B------:R-:W-:Y:S01]  /*c7e0*/  IMAD.MOV.U32 R25, RZ, RZ, -0x800000 ;  /* 0xff800000ff197424 */ /* 0x000fe200078e00ff */
[----:B------:R-:W1:Y:S01]  /*c7f0*/  SHFL.BFLY PT, R6, R3, 0x2, 0x1f ;  /* 0x0c401f0003067f89 */ /* 0x000e6200000e0000 */
[----:B------:R-:W-:Y:S01]  /*c800*/  ULOP3.LUT UR4, UR45, 0x3fff, URZ, 0xc0, !UPT ;  /* 0x00003fff2d047892 */ /* 0x000fe2000f8ec03f */
[----:B------:R-:W-:-:S03]  /*c810*/  IMAD.MOV.U32 R24, RZ, RZ, -0x800000 ;  /* 0xff800000ff187424 */ /* 0x000fc600078e00ff */
[----:B------:R-:W-:-:S07]  /*c820*/  ULEA UR4, UR36, UR4, 0xa ;  /* 0x0000000424047291 */ /* 0x000fce000f8e503f */
[----:B------:R-:W-:Y:S02]  /*c830*/  UMOV UR6, UR4 ;  /* 0x0000000400067c82 */ /* 0x000fe40008000000 */
[----:B------:R-:W-:Y:S01]  /*c840*/  HGMMA.64x64x16.F32.BF16 R88, R148, gdesc[UR4].tnspB, R88, gsb0 ;  /* 0x40e0000494587df0 */ /* 0x000fe20008001858 */
[----:B------:R-:W-:Y:S01]  /*c850*/  UIADD3 UR6, UR4, 0x80, URZ ;  /* 0x0000008004067890 */ /* 0x000fe2000fffe03f */
[----:B------:R-:W-:Y:S01]  /*c860*/  UMOV UR7, 0x40000040 ;  /* 0x4000004000077882 */ /* 0x000fe20000000000 */
[----:B0-----:R-:W-:Y:S01]  /*c870*/  FADD.FTZ R5, R5, R4 ;  /* 0x0000000405057221 */ /* 0x001fe20000010000 */
[----:B-1----:R-:W-:-:S04]  /*c880*/  FADD.FTZ R7, R6, R3 ;  /* 0x0000000306077221 */ /* 0x002fc80000010000 */
        /* <DEDUP_REMOVED lines=18> */
[----:B------:R-:W-:Y:S01]  /*c9b0*/  UIADD3 UR6, UR4, 0x100, URZ ;  /* 0x0000010004067890 */ /* 0x000fe2000fffe03f */
[----:B------:R-:W-:Y:S01]  /*c9c0*/  @P2 FFMA.FTZ R24, R5, R11, R6 ;  /* 0x0000000b05182223 */ /* 0x000fe20000010006 */
        /* <DEDUP_REMOVED lines=33> */
.L_x_13734:
        /* <DEDUP_REMOVED lines=42> */
.L_x_13656:
        /* <DEDUP_REMOVED lines=11> */
[----:B------:R-:W-:Y:S01]  /*cf30*/  USHF.R.S32.HI UR12, URZ, 0x1f, UR41 ;  /* 0x0000001f3f0c7899 */ /* 0x000fe20008011429 */
[----:B------:R-:W-:Y:S01]  /*cf40*/  VIADD R47, R17, UR38 ;  /* 0x00000026112f7c36 */ /* 0x000fe20008000000 */
        /* <DEDUP_REMOVED lines=20> */
[----:B------:R-:W-:Y:S01]  /*d090*/  BAR.SYNC.DEFER_BLOCKING 0x1, 0x180 ;  /* 0x0046000000007b1d */ /* 0x000fe20000010000 */
[----:B-1----:R-:W-:Y:S01]  /*d0a0*/  ISETP.NE.AND P1, PT, R30, 0x1, PT ;  /* 0x000000011e00780c */ /* 0x002fe20003f25270 */
[----:B------:R-:W-:-:S04]  /*d0b0*/  IMAD.U32 R36, RZ, RZ, UR8 ;  /* 0x00000008ff247e24 */ /* 0x000fc8000f8e00ff */
[----:B------:R-:W-:Y:S01]  /*d0c0*/  ULDC.64 UR8, c[0x0][0xae8] ;  /* 0x0002ba0000087ab9 */ /* 0x000fe20000000a00 */
[----:B------:R-:W-:Y:S02]  /*d0d0*/  MOV R2, R0 ;  /* 0x0000000000027202 */ /* 0x000fe40000000f00 */
[----:B0-----:R-:W-:Y:S01]  /*d0e0*/  MOV R3, R5 ;  /* 0x0000000500037202 */ /* 0x001fe20000000f00 */
[----:B------:R-:W-:Y:S02]  /*d0f0*/  IMAD R5, R152, 0x40, R22 ;  /* 0x0000004098057824 */ /* 0x000fe400078e0216 */
[--C-:B------:R-:W-:Y:S02]  /*d100*/  IMAD.WIDE R10, R156, 0x2, R2.reuse ;  /* 0x000000029c0a7825 */ /* 0x100fe400078e0202 */
[----:B------:R-:W0:Y:S02]  /*d110*/  @P1 LDC R20, c[0x0][0xbec] ;  /* 0x0002fb00ff141b82 */ /* 0x000e240000000800 */
[----:B------:R-:W-:Y:S01]  /*d120*/  IMAD.WIDE R2, R5, 0x2, R2 ;  /* 0x0000000205027825 */ /* 0x000fe200078e0202 */
[----:B------:R-:W-:-:S02]  /*d130*/  LOP3.LUT R4, R10, 0x380, RZ, 0xc0, !PT ;  /* 0x000003800a047812 */ /* 0x000fc400078ec0ff */
[----:B------:R-:W-:Y:S02]  /*d140*/  IADD3 R39, P0, R10, 0x60, RZ ;  /* 0x000000600a277810 */ /* 0x000fe40007f1e0ff */
[----:B------:R-:W-:Y:S01]  /*d150*/  SHF.R.U64 R5, R4, 0x3, RZ ;  /* 0x0000000304057819 */ /* 0x000fe200000012ff */
[----:B------:R-:W1:Y:S01]  /*d160*/  @P1 LDC R45, c[0x0][0xbf0] ;  /* 0x0002fc00ff2d1b82 */ /* 0x000e620000000800 */
[----:B------:R-:W-:Y:S01]  /*d170*/  LOP3.LUT R4, R39, 0x380, RZ, 0xc0, !PT ;  /* 0x0000038027047812 */ /* 0x000fe200078ec0ff */
[----:B------:R-:W-:Y:S01]  /*d180*/  IMAD.X R9, RZ, RZ, R11, P0 ;  /* 0x000000ffff097224 */ /* 0x000fe200000e060b */
[----:B------:R-:W-:Y:S02]  /*d190*/  IADD3 R27, P3, R10, 0x20, RZ ;  /* 0x000000200a1b7810 */ /* 0x000fe40007f7e0ff */
[----:B------:R-:W-:Y:S02]  /*d1a0*/  SHF.R.U64 R4, R4, 0x3, RZ ;  /* 0x0000000304047819 */ /* 0x000fe400000012ff */
[----:B------:R-:W-:-:S02]  /*d1b0*/  IADD3 R31, P2, R10, 0x40, RZ ;  /* 0x000000400a1f7810 */ /* 0x000fc40007f5e0ff */
[----:B------:R-:W-:Y:S02]  /*d1c0*/  LOP3.LUT R8, R4, R39, RZ, 0x3c, !PT ;  /* 0x0000002704087212 */ /* 0x000fe400078e3cff */
[----:B------:R-:W-:Y:S01]  /*d1d0*/  LOP3.LUT R4, R27, 0x380, RZ, 0xc0, !PT ;  /* 0x000003801b047812 */ /* 0x000fe200078ec0ff */
[----:B------:R-:W-:Y:S01]  /*d1e0*/  IMAD.X R7, RZ, RZ, R11, P2 ;  /* 0x000000ffff077224 */ /* 0x000fe200010e060b */
[----:B------:R-:W-:Y:S02]  /*d1f0*/  LOP3.LUT R6, R31, 0x380, RZ, 0xc0, !PT ;  /* 0x000003801f067812 */ /* 0x000fe400078ec0ff */
[----:B------:R-:W-:Y:S01]  /*d200*/  SHF.R.U64 R4, R4, 0x3, RZ ;  /* 0x0000000304047819 */ /* 0x000fe200000012ff */
[----:B0-----:R-:W-:Y:S01]  /*d210*/  @P1 IMAD.HI.U32 R20, R47, R20, RZ ;  /* 0x000000142f141227 */ /* 0x001fe200078e00ff */
[----:B------:R-:W-:Y:S02]  /*d220*/  SHF.R.U64 R6, R6, 0x3, RZ ;  /* 0x0000000306067819 */ /* 0x000fe400000012ff */
[----:B------:R-:W-:-:S02]  /*d230*/  IADD3 R39, P2, R2, 0x3000, RZ ;  /* 0x0000300002277810 */ /* 0x000fc40007f5e0ff */
[----:B------:R-:W-:Y:S01]  /*d240*/  LOP3.LUT R4, R4, R27, RZ, 0x3c, !PT ;  /* 0x0000001b04047212 */ /* 0x000fe200078e3cff */
[----:B------:R-:W-:Y:S01]  /*d250*/  IMAD.MOV.U32 R27, RZ, RZ, R47 ;  /* 0x000000ffff1b7224 */ /* 0x000fe200078e002f */
[----:B------:R-:W-:Y:S01]  /*d260*/  LOP3.LUT R6, R6, R31, RZ, 0x3c, !PT ;  /* 0x0000001f06067212 */ /* 0x000fe200078e3cff */
[----:B------:R-:W-:Y:S01]  /*d270*/  IMAD.X R21, RZ, RZ, R3, P2 ;  /* 0x000000ffff157224 */ /* 0x000fe200010e0603 */
[----:B------:R-:W-:Y:S02]  /*d280*/  LOP3.LUT R31, R39, 0x380, RZ, 0xc0, !PT ;  /* 0x00000380271f7812 */ /* 0x000fe400078ec0ff */
[----:B-1----:R-:W-:Y:S02]  /*d290*/  @P1 SHF.R.U32.HI R27, RZ, R45, R20 ;  /* 0x0000002dff1b1219 */ /* 0x002fe40000011614 */
[----:B------:R-:W-:Y:S02]  /*d2a0*/  SHF.R.U64 R20, R31, 0x3, RZ ;  /* 0x000000031f147819 */ /* 0x000fe400000012ff */
[----:B------:R-:W-:Y:S01]  /*d2b0*/  LOP3.LUT R10, R5, R10, RZ, 0x3c, !PT ;  /* 0x0000000a050a7212 */ /* 0x000fe200078e3cff */
[----:B------:R-:W-:Y:S01]  /*d2c0*/  IMAD.MOV R31, RZ, RZ, -R27 ;  /* 0x000000ffff1f7224 */ /* 0x000fe200078e0a1b */
[----:B------:R-:W-:Y:S01]  /*d2d0*/  MOV R40, R8 ;  /* 0x0000000800287202 */ /* 0x000fe20000000f00 */
[----:B------:R-:W-:Y:S01]  /*d2e0*/  IMAD.X R5, RZ, RZ, R11, P3 ;  /* 0x000000ffff057224 */ /* 0x000fe200018e060b */
[----:B------:R-:W-:Y:S01]  /*d2f0*/  MOV R44, R10 ;  /* 0x0000000a002c7202 */ /* 0x000fe20000000f00 */
[----:B------:R-:W-:Y:S01]  /*d300*/  IMAD R31, R30, R31, R47 ;  /* 0x0000001f1e1f7224 */ /* 0x000fe200078e022f */
[----:B------:R-:W-:-:S02]  /*d310*/  SHF.R.S32.HI R11, RZ, 0x1f, R27 ;  /* 0x0000001fff0b7819 */ /* 0x000fc4000001141b */
[----:B------:R-:W-:Y:S02]  /*d320*/  IADD3 R10, P0, R27, UR6, RZ ;  /* 0x000000061b0a7c10 */ /* 0x000fe4000ff1e0ff */
[----:B------:R-:W-:Y:S02]  /*d330*/  SHF.R.S32.HI R27, RZ, 0x1f, R31 ;  /* 0x0000001fff1b7819 */ /* 0x000fe4000001141f */
[----:B------:R-:W-:Y:S01]  /*d340*/  IADD3.X R11, R11, UR7, R36, P0, !PT ;  /* 0x000000070b0b7c10 */ /* 0x000fe200087fe424 */
[----:B------:R-:W-:Y:S01]  /*d350*/  ULDC.64 UR6, c[0x0][0xb88] ;  /* 0x0002e20000067ab9 */ /* 0x000fe20000000a00 */
[----:B------:R-:W-:Y:S01]  /*d360*/  IADD3 R43, P3, R2, 0x1800, RZ ;  /* 0x00001800022b7810 */ /* 0x000fe20007f7e0ff */
[----:B------:R-:W-:Y:S01]  /*d370*/  IMAD R8, R27, UR6, RZ ;  /* 0x000000061b087c24 */ /* 0x000fe2000f8e02ff */
[----:B------:R-:W-:Y:S01]  /*d380*/  MOV R42, R6 ;  /* 0x00000006002a7202 */ /* 0x000fe20000000f00 */
[----:B------:R-:W-:Y:S01]  /*d390*/  IMAD.WIDE.U32 R6, R31, UR6, R10 ;  /* 0x000000061f067c25 */ /* 0x000fe2000f8e000a */
[----:B------:R-:W-:-:S02]  /*d3a0*/  LOP3.LUT R28, R43, 0x380, RZ, 0xc0, !PT ;  /* 0x000003802b1c7812 */ /* 0x000fc400078ec0ff */
[----:B------:R-:W-:Y:S01]  /*d3b0*/  LOP3.LUT P0, RZ, R153, 0x3, RZ, 0xc0, !PT ;  /* 0x0000000399ff7812 */ /* 0x000fe2000780c0ff */
[----:B------:R-:W-:Y:S01]  /*d3c0*/  IMAD R9, R31, UR7, R8 ;  /* 0x000000071f097c24 */ /* 0x000fe2000f8e0208 */
[----:B------:R-:W-:Y:S01]  /*d3d0*/  ULDC.64 UR6, c[0x0][0xb50] ;  /* 0x0002d40000067ab9 */ /* 0x000fe20000000a00 */
[----:B------:R-:W-:Y:S01]  /*d3e0*/  VIADD R10, R155, UR38 ;  /* 0x000000269b0a7c36 */ /* 0x000fe20008000000 */
[----:B------:R-:W-:Y:S01]  /*d3f0*/  SHF.R.U64 R28, R28, 0x3, RZ ;  /* 0x000000031c1c7819 */ /* 0x000fe200000012ff */
[----:B------:R-:W-:Y:S01]  /*d400*/  IMAD R31, R30, UR5, RZ ;  /* 0x000000051e1f7c24 */ /* 0x000fe2000f8e02ff */
[----:B------:R-:W-:Y:S01]  /*d410*/  LEA R36, P5, R6, UR6, 0x2 ;  /* 0x0000000606247c11 */ /* 0x000fe2000f8a10ff */
[----:B------:R-:W-:Y:S01]  /*d420*/  IMAD.IADD R7, R7, 0x1, R9 ;  /* 0x0000000107077824 */ /* 0x000fe200078e0209 */
[----:B------:R-:W-:Y:S01]  /*d430*/  LOP3.LUT R28, R28, R43, RZ, 0x3c, !PT ;  /* 0x0000002b1c1c7212 */ /* 0x000fe200078e3cff */
[C---:B------:R-:W-:Y:S01]  /*d440*/  VIADD R8, R10.reuse, 0x8 ;  /* 0x000000080a087836 */ /* 0x040fe20000000000 */
[----:B------:R-:W-:Y:S01]  /*d450*/  MOV R43, R4 ;  /* 0x00000004002b7202 */ /* 0x000fe20000000f00 */
[----:B------:R-:W-:Y:S01]  /*d460*/  SHFL.IDX PT, R38, R36, 0x1, 0x1c1f ;  /* 0x003c1f0024267f89 */ /* 0x000fe200000e0000 */
[----:B------:R-:W-:Y:S01]  /*d470*/  ISETP.GE.OR P4, PT, R10, R31, P0 ;  /* 0x0000001f0a00720c */ /* 0x000fe20000786670 */
[----:B------:R-:W-:Y:S01]  /*d480*/  IMAD.X R29, RZ, RZ, R3, P3 ;  /* 0x000000ffff1d7224 */ /* 0x000fe200018e0603 */
[----:B------:R-:W-:-:S02]  /*d490*/  LEA.HI.X R45, R6, UR7, R7, 0x2, P5 ;  /* 0x00000007062d7c11 */ /* 0x000fc4000a8f1407 */
[----:B------:R-:W-:Y:S02]  /*d4a0*/  ISETP.GE.OR P0, PT, R8, R31, P0 ;  /* 0x0000001f0800720c */ /* 0x000fe40000706670 */
[----:B------:R-:W-:Y:S01]  /*d4b0*/  F2FP.BF16.F32.PACK_AB R4, R89, R26 ;  /* 0x0000001a5904723e */ /* 0x000fe200000010ff */
[----:B------:R-:W-:Y:S01]  /*d4c0*/  SHFL.IDX PT, R27, R45, RZ, 0x1c1f ;  /* 0x001c1fff2d1b7589 */ /* 0x000fe200000e0000 */
[----:B------:R-:W-:Y:S02]  /*d4d0*/  F2FP.BF16.F32.PACK_AB R5, R91, R90 ;  /* 0x0000005a5b05723e */ /* 0x000fe400000010ff */
[----:B------:R-:W-:Y:S01]  /*d4e0*/  F2FP.BF16.F32.PACK_AB R6, R93, R92 ;  /* 0x0000005c5d06723e */ /* 0x000fe200000010ff */
[----:B------:R0:W1:Y:S01]  /*d4f0*/  SHFL.IDX PT, R26, R36, RZ, 0x1c1f ;  /* 0x001c1fff241a7589 */ /* 0x00006200000e0000 */
[----:B------:R-:W-:Y:S02]  /*d500*/  F2FP.BF16.F32.PACK_AB R7, R95, R94 ;  /* 0x0000005e5f07723e */ /* 0x000fe400000010ff */
[----:B------:R-:W-:-:S02]  /*d510*/  F2FP.BF16.F32.PACK_AB R8, R97, R96 ;  /* 0x000000606108723e */ /* 0x000fc400000010ff */
[----:B------:R-:W-:Y:S01]  /*d520*/  F2FP.BF16.F32.PACK_AB R9, R99, R98 ;  /* 0x000000626309723e */ /* 0x000fe200000010ff */
[----:B------:R-:W-:Y:S01]  /*d530*/  STSM.16.M88.4 [R44], R4 ;  /* 0x000000042c007844 */ /* 0x000fe20000000200 */
[----:B------:R-:W-:Y:S02]  /*d540*/  F2FP.BF16.F32.PACK_AB R10, R101, R100 ;  /* 0x00000064650a723e */ /* 0x000fe400000010ff */
[----:B------:R-:W-:Y:S02]  /*d550*/  F2FP.BF16.F32.PACK_AB R11, R103, R102 ;  /* 0x00000066670b723e */ /* 0x000fe400000010ff */
[----:B------:R-:W-:Y:S02]  /*d560*/  LOP3.LUT R20, R20, R39, RZ, 0x3c, !PT ;  /* 0x0000002714147212 */ /* 0x000fe400078e3cff */
[----:B------:R-:W2:Y:S01]  /*d570*/  SHFL.IDX PT, R39, R45, 0x1, 0x1c1f ;  /* 0x003c1f002d277f89 */ /* 0x000ea200000e0000 */
[----:B------:R-:W-:-:S03]  /*d580*/  LOP3.LUT R37, R2, 0x380, RZ, 0xc0, !PT ;  /* 0x0000038002257812 */ /* 0x000fc600078ec0ff */
[----:B------:R3:W-:Y:S01]  /*d590*/  STSM.16.M88.4 [R43], R8 ;  /* 0x000000082b007844 */ /* 0x0007e20000000200 */
[----:B------:R-:W-:-:S03]  /*d5a0*/  SHF.R.U64 R37, R37, 0x3, RZ ;  /* 0x0000000325257819 */ /* 0x000fc600000012ff */
[----:B------:R4:W-:Y:S01]  /*d5b0*/  STSM.16.M88.4 [R42], R12 ;  /* 0x0000000c2a007844 */ /* 0x0009e20000000200 */
[----:B0-----:R-:W-:Y:S01]  /*d5c0*/  LOP3.LUT R36, R37, R2, RZ, 0x3c, !PT ;  /* 0x0000000225247212 */ /* 0x001fe200078e3cff */
[----:B------:R-:W-:Y:S02]  /*d5d0*/  IMAD.MOV.U32 R37, RZ, RZ, R3 ;  /* 0x000000ffff257224 */ /* 0x000fe400078e0003 */
[----:B------:R0:W-:Y:S01]  /*d5e0*/  STSM.16.M88.4 [R40], R32 ;  /* 0x0000002028007844 */ /* 0x0001e20000000200 */
[----:B------:R-:W-:Y:S06]  /*d5f0*/  BAR.SYNC.DEFER_BLOCKING 0x1, 0x180 ;  /* 0x0046000000007b1d */ /* 0x000fec0000010000 */
[----:B-1----:R1:W-:Y:S04]  /*d600*/  @!P4 ST.E desc[UR52][R26.64], R25 ;  /* 0x000000191a00c985 */ /* 0x0023e8000c101934 */
[----:B--2---:R2:W-:Y:S04]  /*d610*/  @!P0 ST.E desc[UR52][R38.64], R24 ;  /* 0x0000001826008985 */ /* 0x0045e8000c101934 */
[----:B------:R-:W2:Y:S04]  /*d620*/  LD.E.128 R4, desc[UR52][R36.64] ;  /* 0x0000003424047980 */ /* 0x000ea8000c101d00 */
[----:B---3--:R3:W2:Y:S04]  /*d630*/  LD.E.128 R8, desc[UR52][R28.64] ;  /* 0x000000341c087980 */ /* 0x0086a8000c101d00 */
[----:B----4-:R4:W4:Y:S01]  /*d640*/  LD.E.128 R12, desc[UR52][R20.64] ;  /* 0x00000034140c7980 */ /* 0x010922000c101d00 */
[----:B0-----:R-:W-:-:S04]  /*d650*/  IADD3 R33, P0, R2, 0x4800, RZ ;  /* 0x0000480002217810 */ /* 0x001fc80007f1e0ff */
[----:B------:R-:W-:Y:S01]  /*d660*/  LOP3.LUT R2, R33, 0x380, RZ, 0xc0, !PT ;  /* 0x0000038021027812 */ /* 0x000fe200078ec0ff */
[----:B-1----:R-:W-:Y:S02]  /*d670*/  IMAD.X R27, RZ, RZ, R3, P0 ;  /* 0x000000ffff1b7224 */ /* 0x002fe400000e0603 */
[----:B------:R-:W0:Y:S01]  /*d680*/  @P1 LDC R3, c[0x0][0xbec] ;  /* 0x0002fb00ff031b82 */ /* 0x000e220000000800 */
[----:B------:R-:W-:-:S04]  /*d690*/  SHF.R.U64 R2, R2, 0x3, RZ ;  /* 0x0000000302027819 */ /* 0x000fc800000012ff */
[----:B------:R-:W-:-:S03]  /*d6a0*/  LOP3.LUT R26, R2, R33, RZ, 0x3c, !PT ;  /* 0x00000021021a7212 */ /* 0x000fc600078e3cff */
[----:B------:R-:W1:Y:S01]  /*d6b0*/  @P1 LDC R33, c[0x0][0xbf0] ;  /* 0x0002fc00ff211b82 */ /* 0x000e620000000800 */
[----:B------:R-:W-:Y:S01]  /*d6c0*/  IMAD R2, R18, 0x30, R152 ;  /* 0x0000003012027824 */ /* 0x000fe200078e0298 */
[----:B------:R-:W-:Y:S02]  /*d6d0*/  UIMAD UR5, UR12, UR8, URZ ;  /* 0x000000080c0572a4 */ /* 0x000fe4000f8e023f */
[----:B------:R-:W-:Y:S01]  /*d6e0*/  UIMAD.WIDE.U32 UR6, UR41, UR8, URZ ;  /* 0x00000008290672a5 */ /* 0x000fe2000f8e003f */
[----:B---3--:R-:W-:Y:S01]  /*d6f0*/  VIADD R28, R2, UR38 ;  /* 0x00000026021c7c36 */ /* 0x008fe20008000000 */
[----:B------:R-:W-:Y:S01]  /*d700*/  UIMAD UR5, UR41, UR9, UR5 ;  /* 0x00000009290572a4 */ /* 0x000fe2000f8e0205 */
[----:B------:R-:W-:Y:S01]  /*d710*/  VIADD R34, R152, UR38 ;  /* 0x0000002698227c36 */ /* 0x000fe20008000000 */
[----:B------:R-:W-:Y:S01]  /*d720*/  UIMAD UR8, UR13, UR10, URZ ;  /* 0x0000000a0d0872a4 */ /* 0x000fe2000f8e023f */
[----:B--2---:R-:W5:Y:S01]  /*d730*/  LD.E.128 R24, desc[UR52][R26.64] ;  /* 0x000000341a187980 */ /* 0x004f62000c101d00 */
[----:B------:R-:W-:Y:S01]  /*d740*/  UIADD3 UR7, UR7, UR5, URZ ;  /* 0x0000000507077290 */ /* 0x000fe2000fffe03f */
[----:B----4-:R-:W-:Y:S01]  /*d750*/  IMAD.MOV.U32 R21, RZ, RZ, R28 ;  /* 0x000000ffff157224 */ /* 0x010fe200078e001c */
[----:B------:R-:W-:Y:S01]  /*d760*/  UIMAD UR5, UR39, UR11, UR8 ;  /* 0x0000000b270572a4 */ /* 0x000fe2000f8e0208 */
[----:B------:R-:W-:Y:S01]  /*d770*/  @!PT LDS RZ, [RZ] ;  /* 0x00000000fffff984 */ /* 0x000fe20000000800 */
[----:B------:R-:W-:Y:S01]  /*d780*/  @!PT LDS RZ, [RZ] ;  /* 0x00000000fffff984 */ /* 0x000fe20000000800 */
[----:B------:R-:W-:Y:S01]  /*d790*/  @!PT LDS RZ, [RZ] ;  /* 0x00000000fffff984 */ /* 0x000fe20000000800 */
[----:B------:R-:W-:Y:S01]  /*d7a0*/  @!PT LDS RZ, [RZ] ;  /* 0x00000000fffff984 */ /* 0x000fe20000000800 */
[----:B------:R2:W-:Y:S06]  /*d7b0*/  MEMBAR.ALL.CTA ;  /* 0x0000000000007992 */ /* 0x0005ec0000008000 */
[----:B--2---:R-:W2:Y:S01]  /*d7c0*/  FENCE.VIEW.ASYNC.S ;  /* 0x00000000000073c6 */ /* 0x004ea20000000000 */
[----:B------:R-:W-:Y:S01]  /*d7d0*/  UIMAD.WIDE.U32 UR6, UR39, UR10, UR6 ;  /* 0x0000000a270672a5 */ /* 0x000fe2000f8e0006 */
[----:B------:R-:W-:Y:S01]  /*d7e0*/  VIADD R0, R0, 0x16820 ;  /* 0x0001682000007836 */ /* 0x000fe20000000000 */
[----:B------:R-:W-:Y:S01]  /*d7f0*/  ULDC.64 UR8, c[0x0][0xae0] ;  /* 0x0002b80000087ab9 */ /* 0x000fe20000000a00 */
[----:B0-----:R-:W-:Y:S01]  /*d800*/  @P1 IMAD.HI.U32 R2, R28, R3, RZ ;  /* 0x000000031c021227 */ /* 0x001fe200078e00ff */
[----:B------:R-:W-:-:S02]  /*d810*/  UIADD3 UR5, UR7, UR5, URZ ;  /* 0x0000000507057290 */ /* 0x000fc4000fffe03f */
[----:B------:R-:W-:Y:S01]  /*d820*/  PRMT R0, RZ, 0x654, R0 ;  /* 0x00000654ff007816 */ /* 0x000fe20000000000 */
[----:B------:R-:W-:Y:S01]  /*d830*/  IMAD.U32 R3, RZ, RZ, UR7 ;  /* 0x00000007ff037e24 */ /* 0x000fe2000f8e00ff */
[----:B-1----:R-:W-:Y:S01]  /*d840*/  @P1 SHF.R.U32.HI R21, RZ, R33, R2 ;  /* 0x00000021ff151219 */ /* 0x002fe20000011602 */
[----:B------:R-:W-:Y:S01]  /*d850*/  IMAD.U32 R2, RZ, RZ, UR6 ;  /* 0x00000006ff027e24 */ /* 0x000fe2000f8e00ff */
[----:B------:R-:W-:Y:S01]  /*d860*/  ULDC.64 UR6, c[0x0][0xad8] ;  /* 0x0002b60000067ab9 */ /* 0x000fe20000000a00 */
[----:B------:R-:W-:Y:S01]  /*d870*/  IMAD.U32 R3, RZ, RZ, UR5 ;  /* 0x00000005ff037e24 */ /* 0x000fe2000f8e00ff */
[--C-:B------:R-:W-:Y:S01]  /*d880*/  SHF.R.S32.HI R20, RZ, 0x1f, R21.reuse ;  /* 0x0000001fff147819 */ /* 0x100fe20000011415 */
[----:B------:R-:W-:Y:S01]  /*d890*/  IMAD.MOV R29, RZ, RZ, -R21 ;  /* 0x000000ffff1d7224 */ /* 0x000fe200078e0a15 */
[----:B------:R-:W-:Y:S01]  /*d8a0*/  ULDC UR5, c[0x0][0xac8] ;  /* 0x0002b20000057ab9 */ /* 0x000fe20000000800 */
[----:B------:R-:W-:-:S04]  /*d8b0*/  IMAD.WIDE.U32 R2, R21, UR8, R2 ;  /* 0x0000000815027c25 */ /* 0x000fc8000f8e0002 */
[----:B------:R-:W-:Y:S02]  /*d8c0*/  IMAD R20, R20, UR8, RZ ;  /* 0x0000000814147c24 */ /* 0x000fe4000f8e02ff */
[----:B------:R-:W-:Y:S01]  /*d8d0*/  IMAD R29, R30, R29, R28 ;  /* 0x0000001d1e1d7224 */ /* 0x000fe200078e021c */
[----:B--2---:R0:W-:Y:S01]  /*d8e0*/  SYNCS.ARRIVE.TRANS64.RED.A1T0 RZ, [R0+URZ], RZ ;  /* 0x000000ff00ff79a7 */ /* 0x0041e2000810043f */
[----:B------:R-:W-:-:S03]  /*d8f0*/  IMAD R33, R21, UR9, R20 ;  /* 0x0000000915217c24 */ /* 0x000fc6000f8e0214 */
[----:B------:R-:W-:Y:S01]  /*d900*/  SHF.R.S32.HI R20, RZ, 0x1f, R29 ;  /* 0x0000001fff147819 */ /* 0x000fe2000001141d */
[----:B------:R-:W-:Y:S02]  /*d910*/  IMAD.IADD R3, R3, 0x1, R33 ;  /* 0x0000000103037824 */ /* 0x000fe400078e0221 */
[----:B0-----:R-:W-:Y:S02]  /*d920*/  VIADD R0, R34, 0x90 ;  /* 0x0000009022007836 */ /* 0x001fe40000000000 */
[----:B------:R-:W-:Y:S02]  /*d930*/  IMAD R20, R20, UR6, RZ ;  /* 0x0000000614147c24 */ /* 0x000fe4000f8e02ff */
[----:B------:R-:W-:-:S04]  /*d940*/  IMAD.WIDE.U32 R2, R29, UR6, R2 ;  /* 0x000000061d027c25 */ /* 0x000fc8000f8e0002 */
[----:B------:R-:W-:Y:S01]  /*d950*/  IMAD R21, R29, UR7, R20 ;  /* 0x000000071d157c24 */ /* 0x000fe2000f8e0214 */
[----:B------:R-:W-:Y:S01]  /*d960*/  ULDC.64 UR6, c[0x0][0xa80] ;  /* 0x0002a00000067ab9 */ /* 0x000fe20000000a00 */
[----:B------:R-:W-:Y:S01]  /*d970*/  VIADD R20, R34, 0x60 ;  /* 0x0000006022147836 */ /* 0x000fe20000000000 */
[----:B------:R-:W-:Y:S01]  /*d980*/  LEA R30, P0, R2, UR6, 0x1 ;  /* 0x00000006021e7c11 */ /* 0x000fe2000f8008ff */
[----:B------:R-:W-:-:S04]  /*d990*/  IMAD.IADD R3, R3, 0x1, R21 ;  /* 0x0000000103037824 */ /* 0x000fc800078e0215 */
[----:B------:R-:W0:Y:S01]  /*d9a0*/  SHFL.IDX PT, R21, R30, RZ, 0x181f ;  /* 0x00181fff1e157589 */ /* 0x000e2200000e0000 */
[----:B------:R-:W-:Y:S01]  /*d9b0*/  LEA.HI.X R32, R2, UR7, R3, 0x1, P0 ;  /* 0x0000000702207c11 */ /* 0x000fe200080f0c03 */
[----:B------:R-:W-:Y:S01]  /*d9c0*/  VIADD R2, R34, 0x30 ;  /* 0x0000003022027836 */ /* 0x000fe20000000000 */
[----:B------:R-:W-:Y:S01]  /*d9d0*/  ISETP.GE.AND P0, PT, R22, UR5, PT ;  /* 0x0000000516007c0c */ /* 0x000fe2000bf06270 */
[----:B------:R-:W1:Y:S03]  /*d9e0*/  SHFL.IDX PT, R33, R30, 0x1, 0x181f ;  /* 0x00381f001e217f89 */ /* 0x000e6600000e0000 */
[-C--:B------:R-:W-:Y:S01]  /*d9f0*/  ISETP.GE.OR P1, PT, R34, R31.reuse, P0 ;  /* 0x0000001f2200720c */ /* 0x080fe20000726670 */
[----:B------:R-:W2:Y:S01]  /*da00*/  SHFL.IDX PT, R37, R30, 0x2, 0x181f ;  /* 0x00581f001e257f89 */ /* 0x000ea200000e0000 */
[-C--:B------:R-:W-:Y:S02]  /*da10*/  ISETP.GE.OR P2, PT, R2, R31.reuse, P0 ;  /* 0x0000001f0200720c */ /* 0x080fe40000746670 */
[-C--:B------:R-:W-:Y:S01]  /*da20*/  ISETP.GE.OR P3, PT, R20, R31.reuse, P0 ;  /* 0x0000001f1400720c */ /* 0x080fe20000766670 */
[----:B------:R-:W3:Y:S01]  /*da30*/  SHFL.IDX PT, R3, R32, RZ, 0x181f ;  /* 0x00181fff20037589 */ /* 0x000ee200000e0000 */
[----:B------:R-:W-:-:S03]  /*da40*/  ISETP.GE.OR P0, PT, R0, R31, P0 ;  /* 0x0000001f0000720c */ /* 0x000fc60000706670 */
[----:B------:R-:W4:Y:S04]  /*da50*/  SHFL.IDX PT, R29, R32, 0x1, 0x181f ;  /* 0x00381f00201d7f89 */ /* 0x000f2800000e0000 */
[----:B------:R-:W4:Y:S01]  /*da60*/  SHFL.IDX PT, R35, R32, 0x2, 0x181f ;  /* 0x00581f0020237f89 */ /* 0x000f2200000e0000 */
[----:B0-----:R-:W-:-:S03]  /*da70*/  @!P1 LEA R2, P4, R22, R21, 0x1 ;  /* 0x0000001516029211 */ /* 0x001fc600078808ff */
[----:B------:R-:W0:Y:S01]  /*da80*/  SHFL.IDX PT, R32, R32, 0x3, 0x181f ;  /* 0x00781f0020207f89 */ /* 0x000e2200000e0000 */
[----:B-1----:R-:W-:-:S03]  /*da90*/  @!P2 LEA R20, P5, R22, R33, 0x1 ;  /* 0x000000211614a211 */ /* 0x002fc600078a08ff */
[----:B------:R1:W0:Y:S01]  /*daa0*/  SHFL.IDX PT, R33, R30, 0x3, 0x181f ;  /* 0x00781f001e217f89 */ /* 0x00022200000e0000 */
[C---:B--2---:R-:W-:Y:S02]  /*dab0*/  @!P3 LEA R28, P6, R22.reuse, R37, 0x1 ;  /* 0x00000025161cb211 */ /* 0x044fe400078c08ff */
[C-C-:B---3--:R-:W-:Y:S02]  /*dac0*/  @!P1 LEA.HI.X R3, R22.reuse, R3, R157.reuse, 0x1, P4 ;  /* 0x0000000316039211 */ /* 0x148fe400020f0c9d */
[C-C-:B----4-:R-:W-:Y:S02]  /*dad0*/  @!P2 LEA.HI.X R21, R22.reuse, R29, R157.reuse, 0x1, P5 ;  /* 0x0000001d1615a211 */ /* 0x150fe400028f0c9d */
[----:B------:R-:W-:Y:S01]  /*dae0*/  @!P3 LEA.HI.X R29, R22, R35, R157, 0x1, P6 ;  /* 0x00000023161db211 */ /* 0x000fe200030f0c9d */
[----:B------:R1:W-:Y:S04]  /*daf0*/  @!P1 ST.E.128 desc[UR52][R2.64], R4 ;  /* 0x0000000402009985 */ /* 0x0003e8000c101d34 */
[----:B------:R1:W-:Y:S04]  /*db00*/  @!P2 ST.E.128 desc[UR52][R20.64], R8 ;  /* 0x000000081400a985 */ /* 0x0003e8000c101d34 */
[----:B------:R1:W-:Y:S01]  /*db10*/  @!P3 ST.E.128 desc[UR52][R28.64], R12 ;  /* 0x0000000c1c00b985 */ /* 0x0003e2000c101d34 */
[----:B0-----:R-:W-:Y:S05]  /*db20*/  @P0 BRA `(.L_x_13737) ;  /* 0x0000000400ec0947 */ /* 0x001fea0003800000 */
[----:B-1----:R-:W-:-:S04]  /*db30*/  LEA R2, P0, R22, R33, 0x1 ;  /* 0x0000002116027211 */ /* 0x002fc800078008ff */
[----:B------:R-:W-:-:S05]  /*db40*/  LEA.HI.X R3, R22, R32, R157, 0x1, P0 ;  /* 0x0000002016037211 */ /* 0x000fca00000f0c9d */
[----:B-----5:R0:W-:Y:S01]  /*db50*/  ST.E.128 desc[UR52][R2.64], R24 ;  /* 0x0000001802007985 */ /* 0x0201e2000c101d34 */
[----:B------:R-:W-:Y:S05]  /*db60*/  BRA `(.L_x_13737) ;  /* 0x0000000400dc7947 */ /* 0x000fea0003800000 */
.L_x_13736:
[----:B------:R-:W0:Y:S01]  /*db70*/  LDC R10, c[0x0][0xbe8] ;  /* 0x0002fa00ff0a7b82 */ /* 0x000e220000000800 */
[----:B------:R-:W1:Y:S01]  /*db80*/  S2R R0, SR_TID.X ;  /* 0x0000000000007919 */ /* 0x000e620000002100 */
[----:B------:R-:W-:Y:S01]  /*db90*/  USHF.R.S32.HI UR8, URZ, 0x1f, UR41 ;  /* 0x0000001f3f087899 */ /* 0x000fe20008011429 */
[----:B------:R-:W-:Y:S01]  /*dba0*/  BSSY B1, `(.L_x_13738) ;  /* 0x0000031000017945 */ /* 0x000fe20003800000 */
[----:B------:R-:W-:Y:S01]  /*dbb0*/  USHF.R.S32.HI UR9, URZ, 0x1f, UR39 ;  /* 0x0000001f3f097899 */ /* 0x000fe20008011427 */
[----:B------:R-:W-:Y:S01]  /*dbc0*/  IMAD R6, R18, 0x30, R152 ;  /* 0x0000003012067824 */ /* 0x000fe200078e0298 */
        /* <DEDUP_REMOVED lines=46> */
.L_x_13739:
[----:B------:R-:W-:Y:S05]  /*deb0*/  BSYNC B1 ;  /* 0x0000000000017941 */ /* 0x000fea0003800000 */
.L_x_13738:
[----:B------:R-:W-:Y:S01]  /*dec0*/  ULDC.64 UR10, c[0x0][0xae8] ;  /* 0x0002ba00000a7ab9 */ /* 0x000fe20000000a00 */
[----:B------:R-:W-:Y:S01]  /*ded0*/  VIADD R6, R6, UR38 ;  /* 0x0000002606067c36 */ /* 0x000fe20008000000 */
[----:B------:R-:W-:Y:S02]  /*dee0*/  UIMAD UR5, UR8, UR10, URZ ;  /* 0x0000000a080572a4 */ /* 0x000fe4000f8e023f */
        /* <DEDUP_REMOVED lines=29> */
[----:B------:R-:W-:Y:S01]  /*e0c0*/  IMAD.IADD R3, R3, 0x1, R5 ;  /* 0x0000000103037824 */ /* 0x000fe200078e0205 */
[----:B------:R-:W-:Y:S01]  /*e0d0*/  LEA R8, P0, R2, UR6, 0x1 ;  /* 0x0000000602087c11 */ /* 0x000fe2000f8008ff */
[----:B------:R-:W-:Y:S01]  /*e0e0*/  ULDC UR6, c[0x0][0xa88] ;  /* 0x0002a20000067ab9 */ /* 0x000fe20000000800 */
[----:B------:R-:W-:Y:S02]  /*e0f0*/  VIADD R6, R152, UR38 ;  /* 0x0000002698067c36 */ /* 0x000fe40008000000 */
[----:B------:R-:W-:Y:S01]  /*e100*/  LEA.HI.X R12, R2, UR7, R3, 0x1, P0 ;  /* 0x00000007020c7c11 */ /* 0x000fe200080f0c03 */
[----:B------:R-:W0:Y:S01]  /*e110*/  SHFL.IDX PT, R7, R8, 0x1, 0x181f ;  /* 0x00381f0008077f89 */ /* 0x000e2200000e0000 */
[----:B------:R-:W-:Y:S01]  /*e120*/  IMAD R15, R10, UR6, RZ ;  /* 0x000000060a0f7c24 */ /* 0x000fe2000f8e02ff */
[----:B------:R-:W-:Y:S01]  /*e130*/  ISETP.GE.AND P0, PT, R22, UR5, PT ;  /* 0x0000000516007c0c */ /* 0x000fe2000bf06270 */
[C---:B------:R-:W-:Y:S01]  /*e140*/  VIADD R4, R6.reuse, 0x30 ;  /* 0x0000003006047836 */ /* 0x040fe20000000000 */
[----:B------:R-:W1:Y:S01]  /*e150*/  SHFL.IDX PT, R3, R8, RZ, 0x181f ;  /* 0x00181fff08037589 */ /* 0x000e6200000e0000 */
        /* <DEDUP_REMOVED lines=8> */
[----:B------:R-:W4:Y:S04]  /*e1e0*/  SHFL.IDX PT, R13, R8, 0x3, 0x181f ;  /* 0x00781f00080d7f89 */ /* 0x000f2800000e0000 */
[----:B------:R-:W5:Y:S04]  /*e1f0*/  SHFL.IDX PT, R5, R12, 0x1, 0x181f ;  /* 0x00381f000c057f89 */ /* 0x000f6800000e0000 */
[----:B------:R-:W5:Y:S01]  /*e200*/  SHFL.IDX PT, R9, R12, 0x2, 0x181f ;  /* 0x00581f000c097f89 */ /* 0x000f6200000e0000 */
[----:B0-----:R-:W-:-:S03]  /*e210*/  @!P2 LEA R4, P5, R22, R7, 0x1 ;  /* 0x000000071604a211 */ /* 0x001fc600078a08ff */
[----:B------:R-:W0:Y:S01]  /*e220*/  SHFL.IDX PT, R10, R12, 0x3, 0x181f ;  /* 0x00781f000c0a7f89 */ /* 0x000e2200000e0000 */
[C---:B-1----:R-:W-:Y:S02]  /*e230*/  @!P3 LEA R2, P6, R22.reuse, R3, 0x1 ;  /* 0x000000031602b211 */ /* 0x042fe400078c08ff */
[C---:B--2---:R-:W-:Y:S02]  /*e240*/  @!P1 LEA R6, P4, R22.reuse, R11, 0x1 ;  /* 0x0000000b16069211 */ /* 0x044fe400078808ff */
[C---:B---3--:R-:W-:Y:S02]  /*e250*/  @!P3 LEA.HI.X R3, R22.reuse, R0, R157, 0x1, P6 ;  /* 0x000000001603b211 */ /* 0x048fe400030f0c9d */
[----:B----4-:R-:W-:-:S03]  /*e260*/  @!P0 LEA R8, P6, R22, R13, 0x1 ;  /* 0x0000000d16088211 */ /* 0x010fc600078c08ff */
[----:B------:R1:W-:Y:S01]  /*e270*/  @!P3 ST.E.128 desc[UR52][R2.64], RZ ;  /* 0x000000ff0200b985 */ /* 0x0003e2000c101d34 */
[C-C-:B-----5:R-:W-:Y:S02]  /*e280*/  @!P2 LEA.HI.X R5, R22.reuse, R5, R157.reuse, 0x1, P5 ;  /* 0x000000051605a211 */ /* 0x160fe400028f0c9d */
[----:B------:R-:W-:-:S03]  /*e290*/  @!P1 LEA.HI.X R7, R22, R9, R157, 0x1, P4 ;  /* 0x0000000916079211 */ /* 0x000fc600020f0c9d */
[----:B------:R1:W-:Y:S01]  /*e2a0*/  @!P2 ST.E.128 desc[UR52][R4.64], RZ ;  /* 0x000000ff0400a985 */ /* 0x0003e2000c101d34 */
[----:B0-----:R-:W-:-:S03]  /*e2b0*/  @!P0 LEA.HI.X R9, R22, R10, R157, 0x1, P6 ;  /* 0x0000000a16098211 */ /* 0x001fc600030f0c9d */
[----:B------:R1:W-:Y:S04]  /*e2c0*/  @!P1 ST.E.128 desc[UR52][R6.64], RZ ;  /* 0x000000ff06009985 */ /* 0x0003e8000c101d34 */
[----:B------:R1:W-:Y:S02]  /*e2d0*/  @!P0 ST.E.128 desc[UR52][R8.64], RZ ;  /* 0x000000ff08008985 */ /* 0x0003e4000c101d34 */
.L_x_13737:
[----:B------:R-:W-:Y:S05]  /*e2e0*/  BSYNC B0 ;  /* 0x0000000000007941 */ /* 0x000fea0003800000 */
.L_x_13735:
[----:B------:R-:W-:Y:S02]  /*e2f0*/  ULDC UR5, c[0x0][0xc38] ;  /* 0x00030e0000057ab9 */ /* 0x000fe40000000800 */
[----:B------:R-:W-:-:S06]  /*e300*/  UISETP.GE.AND UP0, UPT, UR4, UR5, UPT ;  /* 0x000000050400728c */ /* 0x000fcc000bf06270 */
[----:B------:R-:W-:-:S13]  /*e310*/  PLOP3.LUT P0, PT, PT, PT, UP0, 0x80, 0x0 ;  /* 0x000000000000781c */ /* 0x000fda0003f0f008 */
[----:B------:R-:W-:Y:S05]  /*e320*/  @!P0 BRA `(.L_x_13740) ;  /* 0xffffff2800608947 */ /* 0x000fea000383ffff */
[----:B------:R-:W-:Y:S05]  /*e330*/  EXIT ;  /* 0x000000000000794d */ /* 0x000fea0003800000 */
.L_x_13646:
        /* <DEDUP_REMOVED lines=8> */
[----:B------:R2:W3:Y:S02]  /*e3c0*/  SHFL.IDX PT, R2, R0, RZ, 0x1f ;  /* 0x00001fff00027589 */ /* 0x0004e400000e0000 */
[----:B--2---:R-:W0:Y:S01]  /*e3d0*/  LDC R0, c[0x0][0xc38] ;  /* 0x00030e00ff007b82 */ /* 0x004e220000000800 */
[----:B---3--:R-:W-:-:S13]  /*e3e0*/  ISETP.NE.AND P0, PT, R2, RZ, PT ;  /* 0x000000ff0200720c */ /* 0x008fda0003f05270 */
[----:B------:R-:W-:Y:S01]  /*e3f0*/  @P0 LOP3.LUT R19, R19, 0x20, RZ, 0xfc, !PT ;  /* 0x0000002013130812 */ /* 0x000fe200078efcff */
[----:B------:R-:W-:Y:S06]  /*e400*/  @P0 BAR.ARV 0x4, 0x200 ;  /* 0x0108000000000b1d */ /* 0x000fec0000002000 */
[----:B0-----:R-:W-:-:S13]  /*e410*/  ISETP.LE.AND P0, PT, R0, UR10, PT ;  /* 0x0000000a00007c0c */ /* 0x001fda000bf03270 */
[----:B------:R-:W-:Y:S05]  /*e420*/  @P0 BRA `(.L_x_13741) ;  /* 0x00000044005c0947 */ /* 0x000fea0003800000 */
[----:B------:R-:W0:Y:S01]  /*e430*/  S2R R7, SR_TID.X ;  /* 0x0000000000077919 */ /* 0x000e220000002100 */
[----:B-1----:R-:W1:Y:S01]  /*e440*/  S2UR UR8, SR_CgaCtaId ;  /* 0x00000000000879c3 */ /* 0x002e620000008800 */
[----:B------:R-:W-:Y:S01]  /*e450*/  ULDC.64 UR4, c[0x0][0x418] ;  /* 0x0001060000047ab9 */ /* 0x000fe20000000a00 */
[----:B------:R-:W-:Y:S01]  /*e460*/  ULDC.64 UR6, c[0x0][0x2f0] ;  /* 0x0000bc0000067ab9 */ /* 0x000fe20000000a00 */
[----:B------:R-:W-:Y:S01]  /*e470*/  UISETP.NE.U32.AND UP0, UPT, UR4, URZ, UPT ;  /* 0x0000003f0400728c */ /* 0x000fe2000bf05070 */
[----:B------:R-:W-:Y:S01]  /*e480*/  LOP3.LUT R19, R19, 0xfffffffe, RZ, 0xc0, !PT ;  /* 0xfffffffe13137812 */ /* 0x000fe200078ec0ff */
[----:B------:R-:W-:Y:S01]  /*e490*/  ULDC UR9, c[0x0][0x2b8] ;  /* 0x0000ae0000097ab9 */ /* 0x000fe20000000800 */
[----:B------:R-:W-:Y:S01]  /*e4a0*/  ULDC UR4, c[0x0][0x424] ;  /* 0x0001090000047ab9 */ /* 0x000fe20000000800 */
[----:B------:R-:W-:Y:S01]  /*e4b0*/  UISETP.NE.AND.EX UP0, UPT, UR5, URZ, UPT, UP0 ;  /* 0x0000003f0500728c */ /* 0x000fe2000bf05300 */
[----:B------:R-:W-:Y:S01]  /*e4c0*/  IMAD.MOV.U32 R26, RZ, RZ, 0x1 ;  /* 0x00000001ff1a7424 */ /* 0x000fe200078e00ff */
[----:B------:R-:W-:Y:S01]  /*e4d0*/  ULDC UR39, c[0x0][0x288] ;  /* 0x0000a20000277ab9 */ /* 0x000fe20000000800 */
[----:B------:R-:W-:Y:S01]  /*e4e0*/  UMOV UR5, 0x400 ;  /* 0x0000040000057882 */ /* 0x000fe20000000000 */
[----:B------:R-:W-:Y:S01]  /*e4f0*/  USEL UR4, UR4, 0x1, UP0 ;  /* 0x0000000104047887 */ /* 0x000fe20008000000 */
[----:B------:R-:W-:Y:S01]  /*e500*/  IMAD.MOV.U32 R23, RZ, RZ, RZ ;  /* 0x000000ffff177224 */ /* 0x000fe200078e00ff */
[----:B------:R-:W-:Y:S01]  /*e510*/  ULDC UR38, c[0x0][0x448] ;  /* 0x0001120000267ab9 */ /* 0x000fe20000000800 */
[----:B------:R-:W-:-:S02]  /*e520*/  ULOP3.LUT UR46, UR37, 0x2, URZ, 0xfc, !UPT ;  /* 0x00000002252e7892 */ /* 0x000fc4000f8efc3f */
[----:B------:R-:W-:Y:S02]  /*e530*/  UIMAD UR36, UR4, UR6, URZ ;  /* 0x00000006042472a4 */ /* 0x000fe4000f8e023f */
[----:B------:R-:W-:Y:S02]  /*e540*/  UIMAD UR38, UR38, UR39, URZ ;  /* 0x00000027262672a4 */ /* 0x000fe4000f8e023f */
[----:B------:R-:W-:Y:S02]  /*e550*/  UIADD3 UR4, UR36, 0x7f, URZ ;  /* 0x0000007f24047890 */ /* 0x000fe4000fffe03f */
[----:B------:R-:W-:Y:S02]  /*e560*/  UIADD3 UR47, UR36, 0x1, -UR39 ;  /* 0x00000001242f7890 */ /* 0x000fe4000fffe827 */
[----:B-1----:R-:W-:Y:S02]  /*e570*/  ULEA UR8, UR8, UR5, 0x18 ;  /* 0x0000000508087291 */ /* 0x002fe4000f8ec03f */
[----:B------:R-:W-:-:S02]  /*e580*/  USHF.R.S32.HI UR5, URZ, 0x1f, UR4 ;  /* 0x0000001f3f057899 */ /* 0x000fc40008011404 */
[----:B------:R-:W-:Y:S02]  /*e590*/  UIADD3 UR39, UR36, -UR39, URZ ;  /* 0x8000002724277290 */ /* 0x000fe4000fffe03f */
[----:B------:R-:W-:Y:S01]  /*e5a0*/  IMAD.U32 R16, RZ, RZ, UR8 ;  /* 0x00000008ff107e24 */ /* 0x000fe2000f8e00ff */
[C---:B0-----:R-:W-:Y:S01]  /*e5b0*/  LOP3.LUT R6, R7.reuse, 0x7f, RZ, 0xc0, !PT ;  /* 0x0000007f07067812 */ /* 0x041fe200078ec0ff */
[----:B------:R-:W-:Y:S01]  /*e5c0*/  IMAD.SHL.U32 R0, R7, 0x8, RZ ;  /* 0x0000000807007824 */ /* 0x000fe200078e00ff */
[----:B------:R-:W-:Y:S01]  /*e5d0*/  ULEA.HI UR5, UR5, UR4, URZ, 0x7 ;  /* 0x0000000405057291 */ /* 0x000fe2000f8f383f */
[----:B------:R-:W-:-:S03]  /*e5e0*/  ULDC UR48, c[0x0][0xc] ;  /* 0x0000030000307ab9 */ /* 0x000fc60000000800 */
[C---:B------:R-:W-:Y:S01]  /*e5f0*/  LOP3.LUT R2, R0.reuse, 0x1f8, RZ, 0xc0, !PT ;  /* 0x000001f800027812 */ /* 0x040fe200078ec0ff */
[----:B------:R-:W-:Y:S01]  /*e600*/  USHF.R.S32.HI UR40, URZ, 0x7, UR5 ;  /* 0x000000073f287899 */ /* 0x000fe20008011405 */
[----:B------:R-:W-:Y:S02]  /*e610*/  LOP3.LUT R5, R0, 0x38, RZ, 0xc0, !PT ;  /* 0x0000003800057812 */ /* 0x000fe400078ec0ff */
[----:B------:R-:W-:Y:S01]  /*e620*/  LOP3.LUT R3, R2, 0x38, R7, 0x78, !PT ;  /* 0x0000003802037812 */ /* 0x000fe200078e7807 */
[----:B------:R-:W-:Y:S01]  /*e630*/  IMAD.U32 R2, RZ, RZ, UR10 ;  /* 0x0000000aff027e24 */ /* 0x000fe2000f8e00ff */
[----:B------:R-:W-:Y:S02]  /*e640*/  ISETP.GE.AND P1, PT, R5, UR7, PT ;  /* 0x0000000705007c0c */ /* 0x000fe4000bf26270 */
[----:B------:R-:W-:Y:S01]  /*e650*/  LOP3.LUT R4, R3, 0x200, R0, 0xf8, !PT ;  /* 0x0000020003047812 */ /* 0x000fe200078ef800 */
[----:B------:R-:W-:Y:S01]  /*e660*/  IMAD.SHL.U32 R0, R7, 0x10, RZ ;  /* 0x0000001007007824 */ /* 0x000fe200078e00ff */
[----:B------:R0:W-:Y:S01]  /*e670*/  STL [R1+0xc], R2 ;  /* 0x00000c0201007387 */ /* 0x0001e20000100800 */
[----:B------:R-:W-:-:S03]  /*e680*/  ISETP.GE.AND P0, PT, R5, UR7, PT ;  /* 0x0000000705007c0c */ /* 0x000fc6000bf06270 */
[----:B------:R-:W-:Y:S01]  /*e690*/  LOP3.LUT R0, R0, 0x70, RZ, 0xc0, !PT ;  /* 0x0000007000007812 */ /* 0x000fe200078ec0ff */
[----:B------:R1:W-:Y:S04]  /*e6a0*/  STL [R1+0x10], RZ ;  /* 0x000010ff01007387 */ /* 0x0003e80000100800 */
[----:B------:R-:W-:Y:S02]  /*e6b0*/  @P1 LOP3.LUT R19, R19, 0x1, RZ, 0xfc, !PT ;  /* 0x0000000113131812 */ /* 0x000fe400078efcff */
[----:B0-----:R-:W-:Y:S02]  /*e6c0*/  SHF.R.U32.HI R2, RZ, 0x3, R6 ;  /* 0x00000003ff027819 */ /* 0x001fe40000011606 */
[----:B------:R-:W-:Y:S02]  /*e6d0*/  LOP3.LUT R19, R19, 0xfffffffd, RZ, 0xc0, !PT ;  /* 0xfffffffd13137812 */ /* 0x000fe400078ec0ff */
[----:B------:R-:W-:Y:S01]  /*e6e0*/  LOP3.LUT R2, R2, R0, RZ, 0xfc, !PT ;  /* 0x0000000002027212 */ /* 0x000fe200078efcff */
[----:B------:R-:W-:Y:S01]  /*e6f0*/  IMAD R0, R4, 0x2, R16 ;  /* 0x0000000204007824 */ /* 0x000fe200078e0210 */
[----:B------:R-:W-:-:S02]  /*e700*/  @P0 LOP3.LUT R19, R19, 0x2, RZ, 0xfc, !PT ;  /* 0x0000000213130812 */ /* 0x000fc400078efcff */
[----:B------:R-:W-:Y:S02]  /*e710*/  ISETP.GE.AND P0, PT, R5, UR9, PT ;  /* 0x0000000905007c0c */ /* 0x000fe4000bf06270 */
[----:B------:R1:W-:Y:S01]  /*e720*/  STL [R1+0x8], R0 ;  /* 0x0000080001007387 */ /* 0x0003e20000100800 */
[----:B------:R-:W-:-:S10]  /*e730*/  LOP3.LUT R19, R19, 0xffffffef, RZ, 0xc0, !PT ;  /* 0xffffffef13137812 */ /* 0x000fd400078ec0ff */
[----:B-1----:R-:W-:-:S07]  /*e740*/  @P0 LOP3.LUT R19, R19, 0x10, RZ, 0xfc, !PT ;  /* 0x0000001013130812 */ /* 0x002fce00078efcff */
.L_x_13796:
        /* <DEDUP_REMOVED lines=14> */
[----:B0--3--:R-:W-:Y:S05]  /*e830*/  @!P0 BRA `(.L_x_13742) ;  /* 0x0000000000208947 */ /* 0x009fea0003800000 */
        /* <DEDUP_REMOVED lines=8> */
.L_x_13742:
[----:B------:R-:W-:Y:S01]  /*e8c0*/  ULDC UR8, c[0x0][0xc54] ;  /* 0x0003150000087ab9 */ /* 0x000fe20000000800 */
[----:B------:R-:W-:Y:S01]  /*e8d0*/  UMOV UR6, UR7 ;  /* 0x0000000700067c82 */ /* 0x000fe20008000000 */
[----:B------:R-:W-:-:S11]  /*e8e0*/  UISETP.NE.AND UP0, UPT, UR8, 0x1, UPT ;  /* 0x000000010800788c */ /* 0x000fd6000bf05270 */
[----:B------:R-:W-:Y:S02]  /*e8f0*/  @UP0 ULDC.64 UR10, c[0x0][0xc58] ;  /* 0x00031600000a0ab9 */ /* 0x000fe40000000a00 */
[----:B------:R-:W-:-:S04]  /*e900*/  UIMAD.WIDE.U32 UR4, UR7, UR10, URZ ;  /* 0x0000000a070472a5 */ /* 0x000fc8000f8e003f */
[----:B------:R-:W-:-:S04]  /*e910*/  @UP0 USHF.R.U32.HI UR6, URZ, UR11, UR5 ;  /* 0x0000000b3f060299 */ /* 0x000fc80008011605 */
[----:B------:R-:W-:-:S12]  /*e920*/  UIMAD UR4, UR6, UR8, URZ ;  /* 0x00000008060472a4 */ /* 0x000fd8000f8e023f */
.L_x_13743:
        /* <DEDUP_REMOVED lines=26> */
[----:B------:R-:W-:Y:S01]  /*ead0*/  UIMAD UR43, UR6, 0xc0, URZ ;  /* 0x000000c0062b78a4 */ /* 0x000fe2000f8e023f */
[----:B------:R-:W-:Y:S02]  /*eae0*/  ULDC.64 UR4, c[0x0][0x9e0] ;  /* 0x0002780000047ab9 */ /* 0x000fe40000000a00 */
[----:B------:R-:W-:-:S02]  /*eaf0*/  UISETP.GE.AND UP0, UPT, UR5, 0x1, UPT ;  /* 0x000000010500788c */ /* 0x000fc4000bf06270 */
[----:B------:R-:W-:Y:S01]  /*eb00*/  UIADD3 UR8, UR43, 0xbf, URZ ;  /* 0x000000bf2b087890 */ /* 0x000fe2000fffe03f */
[----:B------:R-:W-:Y:S01]  /*eb10*/  @UP2 ULDC UR6, c[0x0][0x44c] ;  /* 0x0001130000062ab9 */ /* 0x000fe20000000800 */
[----:B------:R-:W-:Y:S02]  /*eb20*/  @UP2 ULDC UR9, c[0x0][0x450] ;  /* 0x0001140000092ab9 */ /* 0x000fe40000000800 */
[----:B------:R-:W-:Y:S01]  /*eb30*/  UIMAD.WIDE.U32 UR6, UR8, UR6, URZ ;  /* 0x00000006080672a5 */ /* 0x000fe2000f8e003f */
[----:B------:R-:W-:-:S03]  /*eb40*/  PLOP3.LUT P1, PT, PT, PT, UP0, 0x80, 0x0 ;  /* 0x000000000000781c */ /* 0x000fc60003f2f008 */
[----:B------:R-:W-:-:S04]  /*eb50*/  @UP2 USHF.R.U32.HI UR8, URZ, UR9, UR7 ;  /* 0x000000093f082299 */ /* 0x000fc80008011607 */
[----:B------:R-:W-:-:S04]  /*eb60*/  UIADD3 UR6, UR47, UR8, URZ ;  /* 0x000000082f067290 */ /* 0x000fc8000fffe03f */
[----:B------:R-:W-:Y:S01]  /*eb70*/  UIADD3 UR4, UR6, UR4, URZ ;  /* 0x0000000406047290 */ /* 0x000fe2000fffe03f */
[----:B--2---:R0:W-:Y:S01]  /*eb80*/  STL [R1+0x4], R18 ;  /* 0x0000041201007387 */ /* 0x0041e20000100800 */
[----:B------:R-:W-:Y:S10]  /*eb90*/  @!P1 BRA `(.L_x_13744) ;  /* 0x0000000000449947 */ /* 0x000ff40003800000 */
        /* <DEDUP_REMOVED lines=10> */
.L_x_13745:
[----:B------:R-:W-:-:S11]  /*ec40*/  UISETP.NE.AND UP0, UPT, UR5, 0x1, UPT ;  /* 0x000000010500788c */ /* 0x000fd6000bf05270 */
[----:B------:R-:W-:Y:S02]  /*ec50*/  @UP0 ULDC.64 UR10, c[0x0][0x9e8] ;  /* 0x00027a00000a0ab9 */ /* 0x000fe40000000a00 */
[----:B------:R-:W-:-:S04]  /*ec60*/  UIMAD.WIDE.U32 UR6, UR8, UR10, URZ ;  /* 0x0000000a080672a5 */ /* 0x000fc8000f8e003f */
[----:B------:R-:W-:-:S12]  /*ec70*/  @UP0 USHF.R.U32.HI UR8, URZ, UR11, UR7 ;  /* 0x0000000b3f080299 */ /* 0x000fd80008011607 */
.L_x_13746:
[----:B------:R-:W-:-:S04]  /*ec80*/  UIMAD UR8, UR8, UR5, UR5 ;  /* 0x00000005080872a4 */ /* 0x000fc8000f8e0205 */
[----:B------:R-:W-:-:S04]  /*ec90*/  UISETP.LT.AND UP0, UPT, UR4, UR8, UPT ;  /* 0x000000080400728c */ /* 0x000fc8000bf01270 */
[----:B------:R-:W-:-:S12]  /*eca0*/  USEL UR4, UR4, UR8, UP0 ;  /* 0x0000000804047287 */ /* 0x000fd80008000000 */
.L_x_13744:
[----:B------:R-:W-:Y:S02]  /*ecb0*/  UISETP.NE.AND UP0, UPT, UR49, URZ, UPT ;  /* 0x0000003f3100728c */ /* 0x000fe4000bf05270 */
        /* <DEDUP_REMOVED lines=14> */
[----:B------:R-:W-:Y:S11]  /*eda0*/  @!P1 BRA `(.L_x_13747) ;  /* 0x0000000000449947 */ /* 0x000ff60003800000 */
        /* <DEDUP_REMOVED lines=10> */
.L_x_13748:
[----:B------:R-:W-:-:S11]  /*ee50*/  UISETP.NE.AND UP0, UPT, UR5, 0x1, UPT ;  /* 0x000000010500788c */ /* 0x000fd6000bf05270 */
[----:B------:R-:W-:Y:S02]  /*ee60*/  @UP0 ULDC.64 UR10, c[0x0][0x9e8] ;  /* 0x00027a00000a0ab9 */ /* 0x000fe40000000a00 */
[----:B------:R-:W-:-:S04]  /*ee70*/  UIMAD.WIDE.U32 UR6, UR4, UR10, URZ ;  /* 0x0000000a040672a5 */ /* 0x000fc8000f8e003f */
[----:B------:R-:W-:-:S12]  /*ee80*/  @UP0 USHF.R.U32.HI UR4, URZ, UR11, UR7 ;  /* 0x0000000b3f040299 */ /* 0x000fd80008011607 */
.L_x_13749:
[----:B------:R-:W-:-:S04]  /*ee90*/  UIMAD UR4, UR4, UR5, URZ ;  /* 0x00000005040472a4 */ /* 0x000fc8000f8e023f */
[----:B------:R-:W-:-:S04]  /*eea0*/  UISETP.LT.AND UP0, UPT, UR8, UR4, UPT ;  /* 0x000000040800728c */ /* 0x000fc8000bf01270 */
[----:B------:R-:W-:-:S12]  /*eeb0*/  USEL UR8, UR8, UR4, !UP0 ;  /* 0x0000000408087287 */ /* 0x000fd8000c000000 */
.L_x_13747:
        /* <DEDUP_REMOVED lines=27> */
.L_x_13751:
        /* <DEDUP_REMOVED lines=20> */
.L_x_13754:
[----:B------:R-:W-:Y:S05]  /*f1b0*/  BSYNC B6 ;  /* 0x0000000000067941 */ /* 0x000fea0003800000 */
.L_x_13753:
        /* <DEDUP_REMOVED lines=20> */
.L_x_13757:
        /* <DEDUP_REMOVED lines=15> */
.L_x_13756:
[----:B------:R-:W-:Y:S05]  /*f3f0*/  BSYNC B6 ;  /* 0x0000000000067941 */ /* 0x000fea0003800000 */
.L_x_13755:
        /* <DEDUP_REMOVED lines=15> */
.L_x_13812:
[----:B--2---:R-:W2:Y:S01]  /*f4f0*/  S2R R2, SR_TID.X ;  /* 0x0000000000027919 */ /* 0x004ea20000002100 */
[----:B------:R-:W-:Y:S01]  /*f500*/  UIADD3 UR4, UR44, -0x1, URZ ;  /* 0xffffffff2c047890 */ /* 0x000fe2000fffe03f */
[----:B-1----:R-:W-:Y:S01]  /*f510*/  ISETP.NE.AND P1, PT, R10, 0x1, PT ;  /* 0x000000010a00780c */ /* 0x002fe20003f25270 */
[----:B------:R-:W1:Y:S01]  /*f520*/  S2R R0, SR_TID.X ;  /* 0x0000000000007919 */ /* 0x000e620000002100 */
[----:B-----5:R-:W-:-:S03]  /*f530*/  SHF.R.S32.HI R6, RZ, 0x1f, R29 ;  /* 0x0000001fff067819 */ /* 0x020fc6000001141d */
[----:B------:R-:W-:Y:S01]  /*f540*/  IMAD.U32 R8, RZ, RZ, UR4 ;  /* 0x00000004ff087e24 */ /* 0x000fe2000f8e00ff */
[----:B------:R-:W-:Y:S01]  /*f550*/  LOP3.LUT R19, R19, 0xfffffff7, RZ, 0xc0, !PT ;  /* 0xfffffff713137812 */ /* 0x000fe200078ec0ff */
[----:B------:R3:W-:Y:S02]  /*f560*/  STL [R1], R6 ;  /* 0x0000000601007387 */ /* 0x0007e40000100800 */
[----:B------:R-:W-:-:S04]  /*f570*/  IMAD.SHL.U32 R8, R8, 0x80, RZ ;  /* 0x0000008008087824 */ /* 0x000fc800078e00ff */
[----:B------:R-:W4:Y:S01]  /*f580*/  @P1 LDC R3, c[0x0][0x434] ;  /* 0x00010d00ff031b82 */ /* 0x000f220000000800 */
[----:B------:R-:W-:-:S07]  /*f590*/  @P1 LOP3.LUT R19, R19, 0x8, RZ, 0xfc, !PT ;  /* 0x0000000813131812 */ /* 0x000fce00078efcff */
[----:B------:R-:W0:Y:S01]  /*f5a0*/  @P1 LDC R9, c[0x0][0x438] ;  /* 0x00010e00ff091b82 */ /* 0x000e220000000800 */
[----:B--2---:R-:W-:Y:S01]  /*f5b0*/  IMAD.SHL.U32 R2, R2, 0x10, RZ ;  /* 0x0000001002027824 */ /* 0x004fe200078e00ff */
[----:B-1----:R-:W-:-:S04]  /*f5c0*/  LOP3.LUT R0, R0, 0x7f, RZ, 0xc0, !PT ;  /* 0x0000007f00007812 */ /* 0x002fc800078ec0ff */
[----:B------:R-:W-:Y:S02]  /*f5d0*/  LOP3.LUT R2, R2, 0x70, RZ, 0xc0, !PT ;  /* 0x0000007002027812 */ /* 0x000fe400078ec0ff */
[----:B------:R-:W-:-:S04]  /*f5e0*/  SHF.R.U32.HI R0, RZ, 0x3, R0 ;  /* 0x00000003ff007819 */ /* 0x000fc80000011600 */
[----:B------:R-:W-:-:S04]  /*f5f0*/  LOP3.LUT R0, R8, R0, R2, 0xfe, !PT ;  /* 0x0000000008007212 */ /* 0x000fc800078efe02 */
[C---:B------:R-:W-:Y:S01]  /*f600*/  ISETP.GE.AND P0, PT, R0.reuse, UR36, PT ;  /* 0x0000002400007c0c */ /* 0x040fe2000bf06270 */
[----:B------:R-:W-:-:S04]  /*f610*/  IMAD.IADD R0, R0, 0x1, R18 ;  /* 0x0000000100007824 */ /* 0x000fc800078e0212 */
[----:B----4-:R-:W-:-:S04]  /*f620*/  @P1 IMAD.HI.U32 R2, R0, R3, RZ ;  /* 0x0000000300021227 */ /* 0x010fc800078e00ff */
[----:B------:R-:W-:Y:S01]  /*f630*/  IMAD.MOV.U32 R7, RZ, RZ, R0 ;  /* 0x000000ffff077224 */ /* 0x000fe200078e0000 */
[----:B0-----:R-:W-:Y:S01]  /*f640*/  @P1 SHF.R.U32.HI R7, RZ, R9, R2 ;  /* 0x00000009ff071219 */ /* 0x001fe20000011602 */
[----:B------:R-:W-:Y:S02]  /*f650*/  IMAD R3, RZ, RZ, -UR42 ;  /* 0x8000002aff037e24 */ /* 0x000fe4000f8e02ff */
[----:B------:R-:W3:Y:S02]  /*f660*/  @!P0 LDC.64 R4, c[0x0][0x428] ;  /* 0x00010a00ff048b82 */ /* 0x000ee40000000a00 */
[----:B------:R-:W-:Y:S01]  /*f670*/  IMAD R22, R22, R3, UR41 ;  /* 0x0000002916167e24 */ /* 0x000fe2000f8e0203 */
[--C-:B------:R-:W-:Y:S01]  /*f680*/  @!P0 SHF.R.S32.HI R3, RZ, 0x1f, R7.reuse ;  /* 0x0000001fff038819 */ /* 0x100fe20000011407 */
[----:B------:R-:W-:Y:S02]  /*f690*/  @!P0 IMAD.MOV.U32 R2, RZ, RZ, R7 ;  /* 0x000000ffff028224 */ /* 0x000fe400078e0007 */
[----:B---3--:R-:W-:-:S02]  /*f6a0*/  @!P0 IMAD R6, R6, R4, RZ ;  /* 0x0000000406068224 */ /* 0x008fc400078e02ff */
[----:B------:R-:W-:-:S04]  /*f6b0*/  @!P0 IMAD.WIDE.U32 R2, R29, R4, R2 ;  /* 0x000000041d028225 */ /* 0x000fc800078e0002 */
[----:B------:R-:W-:Y:S02]  /*f6c0*/  @!P0 IMAD R6, R29, R5, R6 ;  /* 0x000000051d068224 */ /* 0x000fe400078e0206 */
[----:B------:R-:W0:Y:S01]  /*f6d0*/  @!P0 LDC.64 R4, c[0x0][0x418] ;  /* 0x00010600ff048b82 */ /* 0x000e220000000a00 */
[----:B------:R-:W-:Y:S02]  /*f6e0*/  IMAD.U32 R9, RZ, RZ, UR46 ;  /* 0x0000002eff097e24 */ /* 0x000fe4000f8e00ff */
[----:B------:R-:W-:-:S03]  /*f6f0*/  @!P0 IMAD.IADD R6, R3, 0x1, R6 ;  /* 0x0000000103068824 */ /* 0x000fc600078e0206 */
[----:B------:R-:W-:Y:S01]  /*f700*/  ISETP.NE.AND P2, PT, R9, 0x3, PT ;  /* 0x000000030900780c */ /* 0x000fe20003f45270 */
[----:B------:R-:W-:Y:S01]  /*f710*/  IMAD.MOV R3, RZ, RZ, -R7 ;  /* 0x000000ffff037224 */ /* 0x000fe200078e0a07 */
[----:B------:R-:W-:Y:S01]  /*f720*/  LOP3.LUT R19, R19, 0xfffffffb, RZ, 0xc0, !PT ;  /* 0xfffffffb13137812 */ /* 0x000fe200078ec0ff */
[----:B------:R-:W-:Y:S01]  /*f730*/  IMAD.U32 R24, RZ, RZ, UR4 ;  /* 0x00000004ff187e24 */ /* 0x000fe2000f8e00ff */
[----:B------:R-:W-:Y:S02]  /*f740*/  SHF.R.S32.HI R28, RZ, 0x1f, R22 ;  /* 0x0000001fff1c7819 */ /* 0x000fe40000011416 */
[----:B0-----:R-:W-:-:S04]  /*f750*/  @!P0 LEA R4, P1, R2, R4, 0x2 ;  /* 0x0000000402048211 */ /* 0x001fc800078210ff */
[----:B------:R-:W-:Y:S01]  /*f760*/  @!P0 LEA.HI.X R5, R2, R5, R6, 0x2, P1 ;  /* 0x0000000502058211 */ /* 0x000fe200008f1406 */
[----:B------:R-:W-:Y:S02]  /*f770*/  IMAD.MOV.U32 R6, RZ, RZ, RZ ;  /* 0x000000ffff067224 */ /* 0x000fe400078e00ff */
[----:B------:R-:W-:-:S04]  /*f780*/  @P2 LOP3.LUT R19, R19, 0x4, RZ, 0xfc, !PT ;  /* 0x0000000413132812 */ /* 0x000fc800078efcff */
[----:B------:R0:W5:Y:S02]  /*f790*/  @!P0 LDG.E R6, desc[UR52][R4.64] ;  /* 0x0000003404068981 */ /* 0x000164000c1e1900 */
[----:B0-----:R-:W-:Y:S01]  /*f7a0*/  IMAD R5, R10, R3, R0 ;  /* 0x000000030a057224 */ /* 0x001fe200078e0200 */
[----:B------:R-:W-:Y:S06]  /*f7b0*/  @!P2 BRA `(.L_x_13759) ;  /* 0x000000000004a947 */ /* 0x000fec0003800000 */
[----:B------:R-:W-:Y:S01]  /*f7c0*/  BPT.TRAP 0x1 ;  /* 0x000000040000795c */ /* 0x000fe20000300000 */
.L_x_13759:
        /* <DEDUP_REMOVED lines=25> */
.L_x_13813:
[----:B------:R-:W-:Y:S05]  /*f960*/  BSYNC B0 ;  /* 0x0000000000007941 */ /* 0x000fea0003800000 */
.L_x_13760:
[----:B------:R-:W1:Y:S01]  /*f970*/  S2R R9, SR_TID.X ;  /* 0x0000000000097919 */ /* 0x000e620000002100 */
[----:B------:R-:W-:Y:S01]  /*f980*/  ULDC.64 UR4, c[0x0][0x300] ;  /* 0x0000c00000047ab9 */ /* 0x000fe20000000a00 */
[----:B------:R-:W-:Y:S01]  /*f990*/  LOP3.LUT P2, RZ, R19, 0x1, RZ, 0xc0, !PT ;  /* 0x0000000113ff7812 */ /* 0x000fe2000784c0ff */
[----:B------:R-:W-:Y:S02]  /*f9a0*/  IMAD R4, R4, UR4, RZ ;  /* 0x0000000404047c24 */ /* 0x000fe4000f8e02ff */
        /* <DEDUP_REMOVED lines=13> */
[----:B-1----:R-:W-:Y:S02]  /*fa80*/  LOP3.LUT R9, R9, 0x7f, RZ, 0xc0, !PT ;  /* 0x0000007f09097812 */ /* 0x002fe400078ec0ff */
[----:B------:R-:W-:Y:S01]  /*fa90*/  IMAD.IADD R5, R3, 0x1, R4 ;  /* 0x0000000103057824 */ /* 0x000fe200078e0204 */
[C---:B------:R-:W-:Y:S01]  /*faa0*/  LEA R4, P0, R2.reuse, UR4, 0x1 ;  /* 0x0000000402047c11 */ /* 0x040fe2000f8008ff */
[----:B------:R-:W-:Y:S01]  /*fab0*/  UMOV UR4, 0xffffffff ;  /* 0xffffffff00047882 */ /* 0x000fe20000000000 */
[----:B------:R-:W-:Y:S02]  /*fac0*/  SHF.R.U32.HI R10, RZ, 0x3, R9 ;  /* 0x00000003ff0a7819 */ /* 0x000fe40000011609 */
[----:B------:R-:W0:Y:S01]  /*fad0*/  S2R R9, SR_TID.X ;  /* 0x0000000000097919 */ /* 0x000e220000002100 */
[----:B------:R-:W-:-:S02]  /*fae0*/  LEA.HI.X R5, R2, UR5, R5, 0x1, P0 ;  /* 0x0000000502057c11 */ /* 0x000fc400080f0c05 */
        /* <DEDUP_REMOVED lines=16> */
[----:B-1----:R-:W-:Y:S01]  /*fbf0*/  @P0 IMAD.X R2, RZ, RZ, R2, P1 ;  /* 0x000000ffff020224 */ /* 0x002fe200008e0602 */
[----:B------:R-:W-:-:S04]  /*fc00*/  ISETP.GE.AND P1, PT, R7, 0x11, PT ;  /* 0x000000110700780c */ /* 0x000fc80003f26270 */
[----:B------:R-:W-:-:S04]  /*fc10*/  @P0 LOP3.LUT R3, R3, R2, RZ, 0x3c, !PT ;  /* 0x0000000203030212 */ /* 0x000fc800078e3cff */
[----:B------:R-:W-:-:S04]  /*fc20*/  @P0 LOP3.LUT R2, R3, R2, RZ, 0x3c, !PT ;  /* 0x0000000203020212 */ /* 0x000fc800078e3cff */
[----:B------:R-:W-:-:S05]  /*fc30*/  @P0 LOP3.LUT R3, R3, R2, RZ, 0x3c, !PT ;  /* 0x0000000203030212 */ /* 0x000fca00078e3cff */
        /* <DEDUP_REMOVED lines=60> */
[----:B--2---:R0:W-:Y:S02]  /*10000*/  @P1 LDGSTS.E.BYPASS.LTC128B.128 [R8+0x11400], desc[UR52][R2.64], !P2 ;  /* 0x1140000002081fae */ /* 0x0041e4000d101d74 */
.L_x_13831:
[----:B------:R-:W-:-:S13]  /*10010*/  ISETP.GE.AND P0, PT, R7, 0x71, PT ;  /* 0x000000710700780c */ /* 0x000fda0003f06270 */
[----:B0-----:R-:W-:-:S05]  /*10020*/  @P0 LEA R2, P1, R9, R14, 0x1 ;  /* 0x0000000e09020211 */ /* 0x001fca00078208ff */
[----:B------:R-:W-:Y:S02]  /*10030*/  @P0 IMAD.X R3, RZ, RZ, R5, P1 ;  /* 0x000000ffff030224 */ /* 0x000fe400008e0605 */
[----:B------:R-:W-:-:S05]  /*10040*/  @P0 IMAD R5, R6, 0x2, R16 ;  /* 0x0000000206050824 */ /* 0x000fca00078e0210 */
[----:B------:R-:W-:Y:S01]  /*10050*/  @!PT LDS RZ, [RZ] ;  /* 0x00000000fffff984 */ /* 0x000fe20000000800 */
[----:B------:R-:W-:Y:S01]  /*10060*/  @!PT LDS RZ, [RZ] ;  /* 0x00000000fffff984 */ /* 0x000fe20000000800 */
[----:B------:R-:W-:Y:S01]  /*10070*/  @!PT LDS RZ, [RZ] ;  /* 0x00000000fffff984 */ /* 0x000fe20000000800 */
[----:B------:R0:W-:Y:S01]  /*10080*/  @P0 LDGSTS.E.BYPASS.LTC128B.128 [R5+0x11c00], desc[UR52][R2.64], !P2 ;  /* 0x11c0000002050fae */ /* 0x0001e2000d101d74 */
[----:B------:R-:W-:Y:S01]  /*10090*/  PLOP3.LUT P0, PT, PT, PT, PT, 0x80, 0x0 ;  /* 0x000000000000781c */ /* 0x000fe20003f0f070 */
[----:B------:R-:W-:-:S12]  /*100a0*/  NOP ;  /* 0x0000000000007918 */ /* 0x000fd80000000000 */
.L_x_13763:
        /* <DEDUP_REMOVED lines=11> */
.L_x_13764:
[----:B------:R0:W-:Y:S02]  /*10160*/  SYNCS.ARRIVE.TRANS64.A1T0 RZ, [R0+URZ+0x16830], RZ ;  /* 0x016830ff00ff79a7 */ /* 0x0001e4000810003f */
[----:B------:R-:W-:Y:S05]  /*10170*/  WARPSYNC.ALL ;  /* 0x0000000000007948 */ /* 0x000fea0003800000 */
[----:B------:R-:W-:Y:S01]  /*10180*/  BSSY B6, `(.L_x_13765) ;  /* 0x0000015000067945 */ /* 0x000fe20003800000 */
[----:B0-----:R-:W-:Y:S01]  /*10190*/  VIADD R0, R16, 0x8400 ;  /* 0x0000840010007836 */ /* 0x001fe20000000000 */
[----:B------:R-:W-:Y:S04]  /*101a0*/  BAR.SYNC.DEFER_BLOCKING 0x8, 0x200 ;  /* 0x0208000000007b1d */ /* 0x000fe80000010000 */
        /* <DEDUP_REMOVED lines=18> */
.L_x_13766:
[----:B------:R-:W-:Y:S05]  /*102d0*/  BSYNC B6 ;  /* 0x0000000000067941 */ /* 0x000fea0003800000 */
.L_x_13765:
[----:B------:R0:W5:Y:S01]  /*102e0*/  LDL R9, [R1+0x8] ;  /* 0x0000080001097983 */ /* 0x0001620000100800 */
[----:B------:R-:W-:Y:S01]  /*102f0*/  UISETP.NE.AND UP0, UPT, UR49, URZ, UPT ;  /* 0x0000003f3100728c */ /* 0x000fe2000bf05270 */
[----:B------:R-:W-:Y:S01]  /*10300*/  R2UR UR7, R28 ;  /* 0x000000001c0772ca */ /* 0x000fe200000e0000 */
[----:B------:R-:W-:Y:S01]  /*10310*/  ULDC.64 UR8, c[0x0][0x2d8] ;  /* 0x0000b60000087ab9 */ /* 0x000fe20000000a00 */
[----:B------:R-:W1:Y:S01]  /*10320*/  S2R R20, SR_TID.X ;  /* 0x0000000000147919 */ /* 0x000e620000002100 */
[C---:B------:R-:W-:Y:S02]  /*10330*/  R2UR UR10, R22.reuse ;  /* 0x00000000160a72ca */ /* 0x040fe400000e0000 */
[----:B------:R-:W-:Y:S01]  /*10340*/  R2UR UR4, R22 ;  /* 0x00000000160472ca */ /* 0x000fe200000e0000 */
[----:B------:R-:W2:Y:S01]  /*10350*/  S2R R2, SR_TID.X ;  /* 0x0000000000027919 */ /* 0x000ea20000002100 */
[----:B------:R-:W-:Y:S01]  /*10360*/  PLOP3.LUT P0, PT, PT, PT, UP0, 0x80, 0x0 ;  /* 0x000000000000781c */ /* 0x000fe20003f0f008 */
[----:B------:R-:W-:Y:S01]  /*10370*/  USHF.R.S32.HI UR6, URZ, 0x1f, UR42 ;  /* 0x0000001f3f067899 */ /* 0x000fe2000801142a */
[----:B------:R-:W-:Y:S01]  /*10380*/  LOP3.LUT P5, RZ, R19, 0x10, RZ, 0xc0, !PT ;  /* 0x0000001013ff7812 */ /* 0x000fe200078ac0ff */
[----:B------:R-:W-:Y:S01]  /*10390*/  @UP0 ULDC UR5, c[0x0][0x44c] ;  /* 0x0001130000050ab9 */ /* 0x000fe20000000800 */
[----:B------:R-:W-:Y:S01]  /*103a0*/  ULDC UR12, c[0x0][0x448] ;  /* 0x00011200000c7ab9 */ /* 0x000fe20000000800 */
[----:B------:R-:W-:Y:S01]  /*103b0*/  @UP0 ULDC UR13, c[0x0][0x44c] ;  /* 0x00011300000d0ab9 */ /* 0x000fe20000000800 */
[----:B------:R-:W-:Y:S01]  /*103c0*/  UIMAD UR7, UR7, UR8, URZ ;  /* 0x00000008070772a4 */ /* 0x000fe2000f8e023f */
[----:B-1----:R-:W-:Y:S01]  /*103d0*/  IMAD.SHL.U32 R20, R20, 0x10, RZ ;  /* 0x0000001014147824 */ /* 0x002fe200078e00ff */
[----:B--2---:R-:W-:-:S04]  /*103e0*/  LOP3.LUT R2, R2, 0x7f, RZ, 0xc0, !PT ;  /* 0x0000007f02027812 */ /* 0x004fc800078ec0ff */
[----:B------:R-:W-:Y:S02]  /*103f0*/  LOP3.LUT R20, R20, 0x70, RZ, 0xc0, !PT ;  /* 0x0000007014147812 */ /* 0x000fe400078ec0ff */
[----:B------:R-:W-:-:S04]  /*10400*/  SHF.R.U32.HI R2, RZ, 0x3, R2 ;  /* 0x00000003ff027819 */ /* 0x000fc80000011602 */
[----:B------:R-:W-:-:S05]  /*10410*/  LOP3.LUT R2, R2, R20, RZ, 0xfc, !PT ;  /* 0x0000001402027212 */ /* 0x000fca00078efcff */
[----:B------:R-:W-:-:S04]  /*10420*/  VIADD R6, R2, UR43 ;  /* 0x0000002b02067c36 */ /* 0x000fc80008000000 */
[----:B------:R-:W-:Y:S01]  /*10430*/  @P0 IMAD.HI.U32 R0, R6, UR5, RZ ;  /* 0x0000000506000c27 */ /* 0x000fe2000f8e00ff */
[----:B------:R-:W-:Y:S01]  /*10440*/  PLOP3.LUT P0, PT, PT, PT, UP0, 0x80, 0x0 ;  /* 0x000000000000781c */ /* 0x000fe20003f0f008 */
[----:B------:R-:W-:Y:S02]  /*10450*/  UIMAD UR7, UR10, UR9, UR7 ;  /* 0x000000090a0772a4 */ /* 0x000fe4000f8e0207 */
[----:B------:R-:W-:Y:S01]  /*10460*/  UIMAD.WIDE.U32 UR4, UR4, UR8, URZ ;  /* 0x00000008040472a5 */ /* 0x000fe2000f8e003f */
[----:B------:R-:W-:Y:S01]  /*10470*/  IMAD.MOV.U32 R2, RZ, RZ, R6 ;  /* 0x000000ffff027224 */ /* 0x000fe200078e0006 */
[----:B------:R-:W-:Y:S01]  /*10480*/  ULDC.64 UR10, c[0x0][0x280] ;  /* 0x0000a000000a7ab9 */ /* 0x000fe20000000a00 */
[----:B------:R-:W-:Y:S01]  /*10490*/  ULDC.64 UR8, c[0x0][0x2e0] ;  /* 0x0000b80000087ab9 */ /* 0x000fe20000000a00 */
[----:B------:R-:W-:-:S03]  /*104a0*/  UIADD3 UR5, UR5, UR7, URZ ;  /* 0x0000000705057290 */ /* 0x000fc6000fffe03f */
[----:B------:R-:W-:Y:S01]  /*104b0*/  @UP0 ULDC UR7, c[0x0][0x450] ;  /* 0x0001140000070ab9 */ /* 0x000fe20000000800 */
[----:B------:R-:W-:Y:S02]  /*104c0*/  UIMAD UR6, UR6, UR8, URZ ;  /* 0x00000008060672a4 */ /* 0x000fe4000f8e023f */
[----:B------:R-:W-:Y:S01]  /*104d0*/  @P0 SHF.R.U32.HI R2, RZ, UR7, R0 ;  /* 0x00000007ff020c19 */ /* 0x000fe20008011600 */
[----:B------:R-:W-:Y:S02]  /*104e0*/  UIMAD.WIDE.U32 UR4, UR42, UR8, UR4 ;  /* 0x000000082a0472a5 */ /* 0x000fe4000f8e0004 */
[----:B------:R-:W-:Y:S01]  /*104f0*/  UIMAD UR6, UR42, UR9, UR6 ;  /* 0x000000092a0672a4 */ /* 0x000fe2000f8e0206 */
[----:B------:R-:W-:Y:S02]  /*10500*/  SHF.R.S32.HI R0, RZ, 0x1f, R2 ;  /* 0x0000001fff007819 */ /* 0x000fe40000011402 */
[----:B------:R-:W-:Y:S01]  /*10510*/  ULDC.64 UR8, c[0x0][0x2d0] ;  /* 0x0000b40000087ab9 */ /* 0x000fe20000000a00 */
[----:B------:R-:W-:Y:S01]  /*10520*/  UIADD3 UR5, UR5, UR6, URZ ;  /* 0x0000000605057290 */ /* 0x000fe2000fffe03f */
[----:B------:R-:W-:-:S02]  /*10530*/  IMAD.U32 R5, RZ, RZ, UR8 ;  /* 0x00000008ff057e24 */ /* 0x000fc4000f8e00ff */
[----:B------:R-:W-:Y:S01]  /*10540*/  IMAD R3, R0, UR8, RZ ;  /* 0x0000000800037c24 */ /* 0x000fe2000f8e02ff */
[----:B------:R-:W-:Y:S01]  /*10550*/  ULDC.64 UR6, c[0x0][0x2c8] ;  /* 0x0000b20000067ab9 */ /* 0x000fe20000000a00 */
[----:B------:R-:W-:Y:S02]  /*10560*/  IMAD.MOV R0, RZ, RZ, -R2 ;  /* 0x000000ffff007224 */ /* 0x000fe400078e0a02 */
[C---:B------:R-:W-:Y:S02]  /*10570*/  IMAD R4, R2.reuse, UR9, R3 ;  /* 0x0000000902047c24 */ /* 0x040fe4000f8e0203 */
        /* <DEDUP_REMOVED lines=16> */
[----:B------:R-:W1:Y:S09]  /*10680*/  S2R R21, SR_TID.X ;  /* 0x0000000000157919 */ /* 0x000e720000002100 */
        /* <DEDUP_REMOVED lines=12> */
[----:B------:R-:W-:-:S03]  /*10750*/  UMOV UR4, 0xffffffff ;  /* 0xffffffff00047882 */ /* 0x000fc60000000000 */
[----:B------:R-:W-:Y:S01]  /*10760*/  IMAD.IADD R7, R3, 0x1, R5 ;  /* 0x0000000103077824 */ /* 0x000fe200078e0205 */
[C---:B------:R-:W-:Y:S01]  /*10770*/  LEA R5, P0, R2.reuse, UR10, 0x1 ;  /* 0x0000000a02057c11 */ /* 0x040fe2000f8008ff */
[C---:B-1----:R-:W-:Y:S01]  /*10780*/  IMAD.SHL.U32 R10, R21.reuse, 0x8, RZ ;  /* 0x00000008150a7824 */ /* 0x042fe200078e00ff */
[----:B------:R-:W-:Y:S02]  /*10790*/  LOP3.LUT R20, R21, 0x7f, RZ, 0xc0, !PT ;  /* 0x0000007f15147812 */ /* 0x000fe400078ec0ff */
[----:B------:R-:W-:Y:S02]  /*107a0*/  LEA.HI.X R7, R2, UR11, R7, 0x1, P0 ;  /* 0x0000000b02077c11 */ /* 0x000fe400080f0c07 */
[----:B------:R-:W-:Y:S02]  /*107b0*/  LOP3.LUT R10, R10, 0x38, RZ, 0xc0, !PT ;  /* 0x000000380a0a7812 */ /* 0x000fe400078ec0ff */
[----:B------:R-:W-:Y:S01]  /*107c0*/  SHF.R.U32.HI R20, RZ, 0x3, R20 ;  /* 0x00000003ff147819 */ /* 0x000fe20000011614 */
[----:B0-----:R-:W-:Y:S06]  /*107d0*/  BRA.DIV UR4, `(.L_x_13767) ;  /* 0x0000003604187947 */ /* 0x001fec000b800000 */
[----:B------:R-:W0:Y:S01]  /*107e0*/  SHFL.IDX PT, R3, R0, RZ, 0x181f ;  /* 0x00181fff00037589 */ /* 0x000e2200000e0000 */
[----:B------:R-:W-:-:S03]  /*107f0*/  VIADD R6, R20, UR43 ;  /* 0x0000002b14067c36 */ /* 0x000fc60008000000 */
[----:B------:R-:W1:Y:S01]  /*10800*/  SHFL.IDX PT, R2, R4, RZ, 0x181f ;  /* 0x00181fff04027589 */ /* 0x000e6200000e0000 */
[C---:B------:R-:W-:Y:S01]  /*10810*/  VIADD R8, R6.reuse, 0x80 ;  /* 0x0000008006087836 */ /* 0x040fe20000000000 */
[----:B------:R-:W-:Y:S02]  /*10820*/  ISETP.GE.AND P1, PT, R6, UR38, PT ;  /* 0x0000002606007c0c */ /* 0x000fe4000bf26270 */
[----:B------:R-:W-:Y:S11]  /*10830*/  SHFL.IDX PT, R14, R5, RZ, 0x181f ;  /* 0x00181fff050e7589 */ /* 0x000ff600000e0000 */
        /* <DEDUP_REMOVED lines=8> */
[----:B------:R-:W-:Y:S02]  /*108c0*/  ISETP.GE.AND P1, PT, R2, UR38, PT ;  /* 0x0000002602007c0c */ /* 0x000fe4000bf26270 */
        /* <DEDUP_REMOVED lines=49> */
[----:B------:R-:W-:Y:S01]  /*10be0*/  ISETP.GE.AND P1, PT, R2, UR38, PT ;  /* 0x0000002602007c0c */ /* 0x000fe2000bf26270 */
        /* <DEDUP_REMOVED lines=8> */
[----:B------:R0:W-:Y:S02]  /*10c70*/  @!P1 LDGSTS.E.BYPASS.LTC128B.128 [R9+0xb400], desc[UR52][R2.64], !P5 ;  /* 0x0b40000002099fae */ /* 0x0001e4000e901d74 */
[----:B0-----:R-:W-:-:S05]  /*10c80*/  VIADD R2, R6, 0x70 ;  /* 0x0000007006027836 */ /* 0x001fca0000000000 */
[----:B------:R-:W-:-:S13]  /*10c90*/  ISETP.GE.AND P1, PT, R2, UR38, PT ;  /* 0x0000002602007c0c */ /* 0x000fda000bf26270 */
[----:B------:R-:W-:Y:S02]  /*10ca0*/  @!P1 LEA R2, P0, R10, R0, 0x1 ;  /* 0x000000000a029211 */ /* 0x000fe400078008ff */
[----:B------:R-:W0:Y:S03]  /*10cb0*/  SHFL.IDX PT, R0, R7, RZ, 0x181f ;  /* 0x00181fff07007589 */ /* 0x000e2600000e0000 */
[----:B--2---:R-:W-:-:S05]  /*10cc0*/  @!P1 IMAD.X R3, RZ, RZ, R4, P0 ;  /* 0x000000ffff039224 */ /* 0x004fca00000e0604 */
[----:B------:R1:W-:Y:S01]  /*10cd0*/  @!P1 LDGSTS.E.BYPASS.LTC128B.128 [R9+0xbc00], desc[UR52][R2.64], !P5 ;  /* 0x0bc0000002099fae */ /* 0x0003e2000e901d74 */
[----:B------:R-:W-:-:S13]  /*10ce0*/  ISETP.GE.AND P1, PT, R8, UR38, PT ;  /* 0x0000002608007c0c */ /* 0x000fda000bf26270 */
[----:B-1----:R-:W-:Y:S02]  /*10cf0*/  @!P1 LEA R2, P0, R10, R14, 0x1 ;  /* 0x0000000e0a029211 */ /* 0x002fe400078008ff */
[----:B------:R-:W-:Y:S03]  /*10d00*/  SHFL.IDX PT, R14, R5, 0x3, 0x181f ;  /* 0x00781f00050e7f89 */ /* 0x000fe600000e0000 */
[----:B0-----:R-:W-:Y:S02]  /*10d10*/  @!P1 IMAD.X R3, RZ, RZ, R0, P0 ;  /* 0x000000ffff039224 */ /* 0x001fe400000e0600 */
[----:B------:R-:W-:Y:S04]  /*10d20*/  SHFL.IDX PT, R0, R7, 0x1, 0x181f ;  /* 0x00381f0007007f89 */ /* 0x000fe800000e0000 */
[----:B------:R0:W-:Y:S04]  /*10d30*/  @!P1 LDGSTS.E.BYPASS.LTC128B.128 [R9+0xc400], desc[UR52][R2.64], !P5 ;  /* 0x0c40000002099fae */ /* 0x0001e8000e901d74 */
[----:B0-----:R-:W0:Y:S01]  /*10d40*/  SHFL.IDX PT, R2, R5, 0x1, 0x181f ;  /* 0x00381f0005027f89 */ /* 0x001e2200000e0000 */
[----:B------:R-:W-:-:S05]  /*10d50*/  VIADD R3, R6, 0x90 ;  /* 0x0000009006037836 */ /* 0x000fca0000000000 */
[----:B------:R-:W-:-:S13]  /*10d60*/  ISETP.GE.AND P1, PT, R3, UR38, PT ;  /* 0x0000002603007c0c */ /* 0x000fda000bf26270 */
[----:B0-----:R-:W-:-:S05]  /*10d70*/  @!P1 LEA R2, P0, R10, R2, 0x1 ;  /* 0x000000020a029211 */ /* 0x001fca00078008ff */
[----:B------:R-:W-:Y:S02]  /*10d80*/  @!P1 IMAD.X R3, RZ, RZ, R0, P0 ;  /* 0x000000ffff039224 */ /* 0x000fe400000e0600 */
[----:B------:R-:W-:Y:S04]  /*10d90*/  SHFL.IDX PT, R0, R7, 0x2, 0x181f ;  /* 0x00581f0007007f89 */ /* 0x000fe800000e0000 */
[----:B------:R0:W-:Y:S04]  /*10da0*/  @!P1 LDGSTS.E.BYPASS.LTC128B.128 [R9+0xcc00], desc[UR52][R2.64], !P5 ;  /* 0x0cc0000002099fae */ /* 0x0001e8000e901d74 */
[----:B------:R-:W-:Y:S04]  /*10db0*/  SHFL.IDX PT, R7, R7, 0x3, 0x181f ;  /* 0x00781f0007077f89 */ /* 0x000fe800000e0000 */
[----:B0-----:R-:W0:Y:S01]  /*10dc0*/  SHFL.IDX PT, R2, R5, 0x2, 0x181f ;  /* 0x00581f0005027f89 */ /* 0x001e2200000e0000 */
[----:B------:R-:W-:-:S05]  /*10dd0*/  VIADD R3, R6, 0xa0 ;  /* 0x000000a006037836 */ /* 0x000fca0000000000 */
[----:B------:R-:W-:-:S13]  /*10de0*/  ISETP.GE.AND P1, PT, R3, UR38, PT ;  /* 0x0000002603007c0c */ /* 0x000fda000bf26270 */
[----:B0-----:R-:W-:-:S05]  /*10df0*/  @!P1 LEA R2, P0, R10, R2, 0x1 ;  /* 0x000000020a029211 */ /* 0x001fca00078008ff */
[----:B------:R-:W-:-:S05]  /*10e00*/  @!P1 IMAD.X R3, RZ, RZ, R0, P0 ;  /* 0x000000ffff039224 */ /* 0x000fca00000e0600 */
[----:B------:R0:W-:Y:S03]  /*10e10*/  @!P1 LDGSTS.E.BYPASS.LTC128B.128 [R9+0xd400], desc[UR52][R2.64], !P5 ;  /* 0x0d40000002099fae */ /* 0x0001e6000e901d74 */
.L_x_13856:
[----:B------:R-:W-:-:S05]  /*10e20*/  VIADD R6, R6, 0xb0 ;  /* 0x000000b006067836 */ /* 0x000fca0000000000 */
[----:B------:R-:W-:-:S13]  /*10e30*/  ISETP.GE.AND P0, PT, R6, UR38, PT ;  /* 0x0000002606007c0c */ /* 0x000fda000bf06270 */
[----:B0-----:R-:W-:-:S05]  /*10e40*/  @!P0 LEA R2, P1, R10, R14, 0x1 ;  /* 0x0000000e0a028211 */ /* 0x001fca00078208ff */
[----:B------:R-:W-:-:S05]  /*10e50*/  @!P0 IMAD.X R3, RZ, RZ, R7, P1 ;  /* 0x000000ffff038224 */ /* 0x000fca00008e0607 */
[----:B------:R-:W-:Y:S01]  /*10e60*/  @!PT LDS RZ, [RZ] ;  /* 0x00000000fffff984 */ /* 0x000fe20000000800 */
[----:B------:R-:W-:Y:S01]  /*10e70*/  @!PT LDS RZ, [RZ] ;  /* 0x00000000fffff984 */ /* 0x000fe20000000800 */
[----:B------:R-:W-:Y:S01]  /*10e80*/  @!PT LDS RZ, [RZ] ;  /* 0x00000000fffff984 */ /* 0x000fe20000000800 */
[----:B------:R0:W-:Y:S01]  /*10e90*/  @!P0 LDGSTS.E.BYPASS.LTC128B.128 [R9+0xdc00], desc[UR52][R2.64], !P5 ;  /* 0x0dc0000002098fae */ /* 0x0001e2000e901d74 */
[----:B------:R-:W-:Y:S01]  /*10ea0*/  PLOP3.LUT P0, PT, PT, PT, PT, 0x80, 0x0 ;  /* 0x000000000000781c */ /* 0x000fe20003f0f070 */
[----:B------:R-:W-:-:S12]  /*10eb0*/  NOP ;  /* 0x0000000000007918 */ /* 0x000fd80000000000 */
.L_x_13768:
        /* <DEDUP_REMOVED lines=18> */
.L_x_13857:
[----:B------:R-:W-:Y:S05]  /*10fe0*/  BSYNC B0 ;  /* 0x0000000000007941 */ /* 0x000fea0003800000 */
.L_x_13769:
[----:B------:R-:W-:-:S04]  /*10ff0*/  UIADD3 UR4, UR44, -0x2, URZ ;  /* 0xfffffffe2c047890 */ /* 0x000fc8000fffe03f */
[----:B------:R-:W-:-:S06]  /*11000*/  UISETP.GE.AND UP0, UPT, UR4, UR45, UPT ;  /* 0x0000002d0400728c */ /* 0x000fcc000bf06270 */
[----:B------:R-:W-:-:S13]  /*11010*/  PLOP3.LUT P0, PT, PT, PT, UP0, 0x80, 0x0 ;  /* 0x000000000000781c */ /* 0x000fda0003f0f008 */
[----:B------:R-:W-:Y:S05]  /*11020*/  @!P0 BRA `(.L_x_13771) ;  /* 0x00000010000c8947 */ /* 0x000fea0003800000 */
[----:B------:R-:W-:Y:S01]  /*11030*/  BSSY B0, `(.L_x_13771) ;  /* 0x0000102000007945 */ /* 0x000fe20003800000 */
[----:B------:R-:W-:Y:S02]  /*11040*/  IMAD.MOV.U32 R20, RZ, RZ, R26 ;  /* 0x000000ffff147224 */ /* 0x000fe400078e001a */
[----:B------:R-:W-:Y:S02]  /*11050*/  IMAD.MOV.U32 R6, RZ, RZ, R23 ;  /* 0x000000ffff067224 */ /* 0x000fe400078e0017 */
[----:B------:R-:W-:Y:S02]  /*11060*/  IMAD.MOV.U32 R27, RZ, RZ, R24 ;  /* 0x000000ffff1b7224 */ /* 0x000fe400078e0018 */
[----:B------:R-:W-:-:S07]  /*11070*/  IMAD.U32 R7, RZ, RZ, UR4 ;  /* 0x00000004ff077e24 */ /* 0x000fce000f8e00ff */
.L_x_13784:
[----:B------:R-:W2:Y:S01]  /*11080*/  LDL R8, [R1+0x4] ;  /* 0x0000040001087983 */ /* 0x000ea20000100800 */
[----:B0-----:R-:W0:Y:S03]  /*11090*/  LDC R3, c[0x0][0x430] ;  /* 0x00010c00ff037b82 */ /* 0x001e260000000800 */
[----:B------:R-:W3:Y:S01]  /*110a0*/  LDL R4, [R1] ;  /* 0x0000000001047983 */ /* 0x000ee20000100800 */
[----:B------:R-:W1:Y:S01]  /*110b0*/  S2R R2, SR_TID.X ;  /* 0x0000000000027919 */ /* 0x000e620000002100 */
[----:B0-----:R-:W-:Y:S02]  /*110c0*/  ISETP.NE.AND P0, PT, R3, 0x1, PT ;  /* 0x000000010300780c */ /* 0x001fe40003f05270 */
[C---:B-1----:R-:W-:Y:S01]  /*110d0*/  LOP3.LUT R0, R2.reuse, 0x7f, RZ, 0xc0, !PT ;  /* 0x0000007f02007812 */ /* 0x042fe200078ec0ff */
[----:B------:R-:W-:-:S10]  /*110e0*/  IMAD.SHL.U32 R5, R2, 0x10, RZ ;  /* 0x0000001002057824 */ /* 0x000fd400078e00ff */
[----:B------:R-:W0:Y:S01]  /*110f0*/  @P0 LDC R2, c[0x0][0x434] ;  /* 0x00010d00ff020b82 */ /* 0x000e220000000800 */
[----:B------:R-:W-:-:S07]  /*11100*/  SHF.R.U32.HI R3, RZ, 0x3, R0 ;  /* 0x00000003ff037819 */ /* 0x000fce0000011600 */
[----:B------:R-:W1:Y:S01]  /*11110*/  @P0 LDC R0, c[0x0][0x438] ;  /* 0x00010e00ff000b82 */ /* 0x000e620000000800 */
[----:B------:R-:W-:Y:S01]  /*11120*/  IMAD R3, R7, 0x80, R3 ;  /* 0x0000008007037824 */ /* 0x000fe200078e0203 */
[----:B------:R-:W-:Y:S01]  /*11130*/  LOP3.LUT R5, R5, 0x70, RZ, 0xc0, !PT ;  /* 0x0000007005057812 */ /* 0x000fe200078ec0ff */
[----:B------:R-:W-:Y:S05]  /*11140*/  YIELD ;  /* 0x0000000000007946 */ /* 0x000fea0003800000 */
[----:B------:R-:W-:Y:S01]  /*11150*/  ULDC UR4, c[0x0][0x430] ;  /* 0x00010c0000047ab9 */ /* 0x000fe20000000800 */
[----:B--2---:R-:W-:-:S05]  /*11160*/  IADD3 R3, R5, R3, R8 ;  /* 0x0000000305037210 */ /* 0x004fca0007ffe008 */
[----:B0-----:R-:W-:-:S04]  /*11170*/  @P0 IMAD.HI.U32 R5, R3, R2, RZ ;  /* 0x0000000203050227 */ /* 0x001fc800078e00ff */
[----:B------:R-:W-:Y:S01]  /*11180*/  IMAD.MOV.U32 R2, RZ, RZ, R3 ;  /* 0x000000ffff027224 */ /* 0x000fe200078e0003 */
[----:B-1----:R-:W-:-:S05]  /*11190*/  @P0 SHF.R.U32.HI R2, RZ, R0, R5 ;  /* 0x00000000ff020219 */ /* 0x002fca0000011605 */
[----:B------:R-:W-:-:S04]  /*111a0*/  IMAD.MOV R0, RZ, RZ, -R2 ;  /* 0x000000ffff007224 */ /* 0x000fc800078e0a02 */
        /* <DEDUP_REMOVED lines=22> */
.L_x_13772:
[----:B------:R-:W-:Y:S01]  /*11310*/  IMAD R5, R23, 0x8, R16 ;  /* 0x0000000817057824 */ /* 0x000fe200078e0210 */
[----:B------:R-:W-:Y:S01]  /*11320*/  SHF.L.U32 R2, R26, 0x1f, RZ ;  /* 0x0000001f1a027819 */ /* 0x000fe200000006ff */
[----:B------:R-:W-:Y:S03]  /*11330*/  BSSY B1, `(.L_x_13773) ;  /* 0x0000003000017945 */ /* 0x000fe60003800000 */
[----:B------:R-:W0:Y:S02]  /*11340*/  SYNCS.PHASECHK.TRANS64.TRYWAIT P0, [R5+URZ+0x16840], R2 ;  /* 0x01684002050075a7 */ /* 0x000e24000800017f */
[----:B0-----:R-:W-:Y:S05]  /*11350*/  @!P0 BRA `(.L_x_13774) ;  /* 0x0000003800148947 */ /* 0x001fea0003800000 */
.L_x_13858:
[----:B------:R-:W-:Y:S05]  /*11360*/  BSYNC B1 ;  /* 0x0000000000017941 */ /* 0x000fea0003800000 */
.L_x_13773:
[----:B------:R-:W1:Y:S01]  /*11370*/  S2R R12, SR_TID.X ;  /* 0x00000000000c7919 */ /* 0x000e620000002100 */
[----:B------:R-:W-:Y:S01]  /*11380*/  SHF.R.S32.HI R21, RZ, 0x1f, R0 ;  /* 0x0000001fff157819 */ /* 0x000fe20000011400 */
[----:B------:R-:W-:Y:S01]  /*11390*/  ULDC.64 UR4, c[0x0][0x300] ;  /* 0x0000c00000047ab9 */ /* 0x000fe20000000a00 */
[----:B------:R-:W-:Y:S01]  /*113a0*/  LOP3.LUT P1, RZ, R19, 0x1, RZ, 0xc0, !PT ;  /* 0x0000000113ff7812 */ /* 0x000fe2000782c0ff */
[----:B0-----:R-:W-:-:S04]  /*113b0*/  IMAD.WIDE.U32 R2, R0, UR4, RZ ;  /* 0x0000000400027c25 */ /* 0x001fc8000f8e00ff */
        /* <DEDUP_REMOVED lines=18> */
[C---:B------:R-:W-:Y:S01]  /*114e0*/  LEA R8, P0, R2.reuse, UR4, 0x1 ;  /* 0x0000000402087c11 */ /* 0x040fe2000f8008ff */
        /* <DEDUP_REMOVED lines=48> */
.L_x_13876:
        /* <DEDUP_REMOVED lines=8> */
.L_x_13776:
        /* <DEDUP_REMOVED lines=11> */
.L_x_13777:
[----:B------:R1:W-:Y:S01]  /*11920*/  SYNCS.ARRIVE.TRANS64.A1T0 RZ, [R5+URZ+0x16830], RZ ;  /* 0x016830ff05ff79a7 */ /* 0x0003e2000810003f */
[----:B------:R-:W-:Y:S05]  /*11930*/  @!P2 BRA `(.L_x_13778) ;  /* 0x000000000004a947 */ /* 0x000fea0003800000 */
[----:B------:R-:W-:Y:S01]  /*11940*/  BPT.TRAP 0x1 ;  /* 0x000000040000795c */ /* 0x000fe20000300000 */
.L_x_13778:
[----:B------:R-:W-:Y:S01]  /*11950*/  SHF.L.U32 R2, R20, 0x1f, RZ ;  /* 0x0000001f14027819 */ /* 0x000fe200000006ff */
[----:B-1----:R-:W-:Y:S01]  /*11960*/  IMAD R5, R6, 0x8, R16 ;  /* 0x0000000806057824 */ /* 0x002fe200078e0210 */
[----:B------:R-:W-:Y:S03]  /*11970*/  BSSY B1, `(.L_x_13779) ;  /* 0x0000003000017945 */ /* 0x000fe60003800000 */
[----:B------:R-:W1:Y:S02]  /*11980*/  SYNCS.PHASECHK.TRANS64.TRYWAIT P0, [R5+URZ+0x16860], R2 ;  /* 0x01686002050075a7 */ /* 0x000e64000800017f */
[----:B-1----:R-:W-:Y:S05]  /*11990*/  @!P0 BRA `(.L_x_13780) ;  /* 0x0000003800d48947 */ /* 0x002fea0003800000 */
.L_x_13877:
[----:B------:R-:W-:Y:S05]  /*119a0*/  BSYNC B1 ;  /* 0x0000000000017941 */ /* 0x000fea0003800000 */
.L_x_13779:
[----:B------:R-:W0:Y:S01]  /*119b0*/  S2R R3, SR_TID.X ;  /* 0x0000000000037919 */ /* 0x000e220000002100 */
[----:B-1----:R-:W-:Y:S01]  /*119c0*/  IMAD.MOV.U32 R2, RZ, RZ, -0x80 ;  /* 0xffffff80ff027424 */ /* 0x002fe200078e00ff */
[----:B------:R-:W-:Y:S01]  /*119d0*/  UMOV UR4, 0xffffffff ;  /* 0xffffffff00047882 */ /* 0x000fe20000000000 */
[----:B------:R-:W-:Y:S02]  /*119e0*/  LOP3.LUT P1, RZ, R19, 0x2, RZ, 0xc0, !PT ;  /* 0x0000000213ff7812 */ /* 0x000fe4000782c0ff */
[----:B------:R-:W-:Y:S02]  /*119f0*/  IMAD R2, R27, R2, UR36 ;  /* 0x000000241b027e24 */ /* 0x000fe4000f8e0202 */
        /* <DEDUP_REMOVED lines=17> */
[----:B------:R0:W-:Y:S04]  /*11b10*/  LDGSTS.E.BYPASS.LTC128B.128 [R6+0x400], desc[UR52][R2.64], !P0 ;  /* 0x0040000002067fae */ /* 0x0001e8000c101d74 */
[----:B0-----:R-:W0:Y:S04]  /*11b20*/  SHFL.IDX PT, R2, R17, 0x1, 0x181f ;  /* 0x00381f0011027f89 */ /* 0x001e2800000e0000 */
[----:B------:R-:W1:Y:S01]  /*11b30*/  SHFL.IDX PT, R3, R18, 0x1, 0x181f ;  /* 0x00381f0012037f89 */ /* 0x000e6200000e0000 */
[----:B0-----:R-:W-:-:S05]  /*11b40*/  IADD3 R2, P0, R2, R7, RZ ;  /* 0x0000000702027210 */ /* 0x001fca0007f1e0ff */
[----:B-1----:R-:W-:Y:S01]  /*11b50*/  IMAD.X R3, RZ, RZ, R3, P0 ;  /* 0x000000ffff037224 */ /* 0x002fe200000e0603 */
[----:B------:R-:W-:-:S13]  /*11b60*/  ISETP.LT.OR P0, PT, R8, 0x11, P1 ;  /* 0x000000110800780c */ /* 0x000fda0000f01670 */
        /* <DEDUP_REMOVED lines=31> */
[----:B------:R0:W-:Y:S04]  /*11d60*/  LDGSTS.E.BYPASS.LTC128B.128 [R6+0x3400], desc[UR52][R2.64], !P0 ;  /* 0x0340000002067fae */ /* 0x0001e8000c101d74 */
[----:B0-2---:R0:W1:Y:S02]  /*11d70*/  SHFL.IDX PT, R2, R17, 0x7, 0x181f ;  /* 0x00f81f0011027f89 */ /* 0x00506400000e0000 */
.L_x_13895:
        /* <DEDUP_REMOVED lines=27> */
.L_x_13782:
        /* <DEDUP_REMOVED lines=11> */
.L_x_13783:
        /* <DEDUP_REMOVED lines=8> */
.L_x_13771:
        /* <DEDUP_REMOVED lines=16> */
[----:B0-----:R-:W-:-:S05]  /*12160*/  IADD3 R0, R0, UR48, R7 ;  /* 0x0000003000007c10 */ /* 0x001fca000fffe007 */
[----:B------:R1:W-:Y:S02]  /*12170*/  STL [R1+0xc], R0 ;  /* 0x00000c0001007387 */ /* 0x0003e40000100800 */
.L_x_13786:
[----:B------:R-:W-:Y:S05]  /*12180*/  BSYNC B0 ;  /* 0x0000000000007941 */ /* 0x000fea0003800000 */
.L_x_13785:
[----:B-1----:R-:W-:-:S05]  /*12190*/  IMAD.U32 R0, RZ, RZ, UR46 ;  /* 0x0000002eff007e24 */ /* 0x002fca000f8e00ff */
[----:B------:R-:W-:-:S13]  /*121a0*/  ISETP.NE.AND P0, PT, R0, 0x3, PT ;  /* 0x000000030000780c */ /* 0x000fda0003f05270 */
[----:B------:R-:W-:Y:S05]  /*121b0*/  @!P0 BRA `(.L_x_13787) ;  /* 0x0000000000048947 */ /* 0x000fea0003800000 */
[----:B------:R-:W-:Y:S01]  /*121c0*/  BPT.TRAP 0x1 ;  /* 0x000000040000795c */ /* 0x000fe20000300000 */
.L_x_13787:
[----:B------:R-:W-:Y:S01]  /*121d0*/  IMAD R4, R23, 0x8, R16 ;  /* 0x0000000817047824 */ /* 0x000fe200078e0210 */
[----:B0-----:R-:W-:Y:S01]  /*121e0*/  SHF.L.U32 R3, R26, 0x1f, RZ ;  /* 0x0000001f1a037819 */ /* 0x001fe200000006ff */
[----:B------:R-:W-:Y:S03]  /*121f0*/  BSSY B0, `(.L_x_13788) ;  /* 0x0000003000007945 */ /* 0x000fe60003800000 */
[----:B------:R-:W0:Y:S02]  /*12200*/  SYNCS.PHASECHK.TRANS64.TRYWAIT P0, [R4+URZ+0x16860], R3 ;  /* 0x01686003040075a7 */ /* 0x000e24000800017f */
[----:B0-----:R-:W-:Y:S05]  /*12210*/  @!P0 BRA `(.L_x_13789) ;  /* 0x0000003c00108947 */ /* 0x001fea0003800000 */
.L_x_13896:
[----:B------:R-:W-:Y:S05]  /*12220*/  BSYNC B0 ;  /* 0x0000000000007941 */ /* 0x000fea0003800000 */
.L_x_13788:
[----:B------:R-:W1:Y:S01]  /*12230*/  S2R R7, SR_TID.X ;  /* 0x0000000000077919 */ /* 0x000e620000002100 */
[----:B------:R-:W-:Y:S01]  /*12240*/  IMAD.MOV.U32 R5, RZ, RZ, -0x80 ;  /* 0xffffff80ff057424 */ /* 0x000fe200078e00ff */
[----:B------:R-:W-:Y:S01]  /*12250*/  UMOV UR4, 0xffffffff ;  /* 0xffffffff00047882 */ /* 0x000fe20000000000 */
[----:B------:R-:W-:Y:S02]  /*12260*/  LOP3.LUT P2, RZ, R19, 0x2, RZ, 0xc0, !PT ;  /* 0x0000000213ff7812 */ /* 0x000fe4000784c0ff */
[----:B------:R-:W-:Y:S02]  /*12270*/  IMAD R5, R24, R5, UR36 ;  /* 0x0000002418057e24 */ /* 0x000fe4000f8e0205 */
        /* <DEDUP_REMOVED lines=11> */
[----:B------:R-:W-:Y:S01]  /*12330*/  IMAD R0, R0, 0x2, R16 ;  /* 0x0000000200007824 */ /* 0x000fe200078e0210 */
[----:B------:R-:W2:Y:S04]  /*12340*/  SHFL.IDX PT, R14, R17, RZ, 0x181f ;  /* 0x00181fff110e7589 */ /* 0x000ea800000e0000 */
[----:B0-----:R-:W0:Y:S04]  /*12350*/  SHFL.IDX PT, R3, R18, RZ, 0x181f ;  /* 0x00181fff12037589 */ /* 0x001e2800000e0000 */
[----:B------:R-:W-:Y:S04]  /*12360*/  SHFL.IDX PT, R7, R18, 0x1, 0x181f ;  /* 0x00381f0012077f89 */ /* 0x000fe800000e0000 */
[----:B------:R-:W-:Y:S04]  /*12370*/  SHFL.IDX PT, R9, R17, 0x2, 0x181f ;  /* 0x00581f0011097f89 */ /* 0x000fe800000e0000 */
[----:B------:R-:W-:Y:S01]  /*12380*/  SHFL.IDX PT, R8, R18, 0x2, 0x181f ;  /* 0x00581f0012087f89 */ /* 0x000fe200000e0000 */
[----:B-1----:R-:W-:-:S05]  /*12390*/  IMAD.SHL.U32 R2, R2, 0x8, RZ ;  /* 0x0000000802027824 */ /* 0x002fca00078e00ff */
[----:B------:R-:W-:-:S05]  /*123a0*/  LOP3.LUT R2, R2, 0x38, RZ, 0xc0, !PT ;  /* 0x0000003802027812 */ /* 0x000fca00078ec0ff */
[----:B------:R-:W-:-:S05]  /*123b0*/  IMAD.SHL.U32 R6, R2, 0x2, RZ ;  /* 0x0000000202067824 */ /* 0x000fca00078e00ff */
[----:B--2---:R-:W-:Y:S02]  /*123c0*/  IADD3 R2, P0, R14, R6, RZ ;  /* 0x000000060e027210 */ /* 0x004fe40007f1e0ff */
[----:B------:R-:W1:Y:S03]  /*123d0*/  SHFL.IDX PT, R14, R17, 0x1, 0x181f ;  /* 0x00381f00110e7f89 */ /* 0x000e6600000e0000 */
[----:B0-----:R-:W-:Y:S01]  /*123e0*/  IMAD.X R3, RZ, RZ, R3, P0 ;  /* 0x000000ffff037224 */ /* 0x001fe200000e0603 */
[----:B------:R-:W-:-:S13]  /*123f0*/  ISETP.LT.OR P0, PT, R5, 0x1, P2 ;  /* 0x000000010500780c */ /* 0x000fda0001701670 */
[----:B------:R1:W-:Y:S02]  /*12400*/  LDGSTS.E.BYPASS.LTC128B.128 [R0+0x400], desc[UR52][R2.64], !P0 ;  /* 0x0040000002007fae */ /* 0x0003e4000c101d74 */
[----:B-1----:R-:W-:Y:S02]  /*12410*/  IADD3 R2, P0, R14, R6, RZ ;  /* 0x000000060e027210 */ /* 0x002fe40007f1e0ff */
[----:B------:R-:W0:Y:S03]  /*12420*/  SHFL.IDX PT, R14, R17, 0x3, 0x181f ;  /* 0x00781f00110e7f89 */ /* 0x000e2600000e0000 */
[----:B------:R-:W-:Y:S01]  /*12430*/  IMAD.X R3, RZ, RZ, R7, P0 ;  /* 0x000000ffff037224 */ /* 0x000fe200000e0607 */
[----:B------:R-:W-:Y:S01]  /*12440*/  ISETP.LT.OR P0, PT, R5, 0x11, P2 ;  /* 0x000000110500780c */ /* 0x000fe20001701670 */
[----:B------:R-:W1:-:S12]  /*12450*/  SHFL.IDX PT, R7, R18, 0x3, 0x181f ;  /* 0x00781f0012077f89 */ /* 0x000e5800000e0000 */
[----:B------:R2:W-:Y:S02]  /*12460*/  LDGSTS.E.BYPASS.LTC128B.128 [R0+0xc00], desc[UR52][R2.64], !P0 ;  /* 0x00c0000002007fae */ /* 0x0005e4000c101d74 */
[----:B--2---:R-:W-:Y:S02]  /*12470*/  IADD3 R2, P0, R9, R6, RZ ;  /* 0x0000000609027210 */ /* 0x004fe40007f1e0ff */
[----:B------:R-:W2:Y:S03]  /*12480*/  SHFL.IDX PT, R9, R17, 0x4, 0x181f ;  /* 0x00981f0011097f89 */ /* 0x000ea600000e0000 */
[----:B------:R-:W-:Y:S01]  /*12490*/  IMAD.X R3, RZ, RZ, R8, P0 ;  /* 0x000000ffff037224 */ /* 0x000fe200000e0608 */
[----:B------:R-:W-:Y:S01]  /*124a0*/  ISETP.LT.OR P0, PT, R5, 0x21, P2 ;  /* 0x000000210500780c */ /* 0x000fe20001701670 */
[----:B------:R-:W3:-:S12]  /*124b0*/  SHFL.IDX PT, R8, R18, 0x4, 0x181f ;  /* 0x00981f0012087f89 */ /* 0x000ed800000e0000 */
[----:B------:R0:W-:Y:S02]  /*124c0*/  LDGSTS.E.BYPASS.LTC128B.128 [R0+0x1400], desc[UR52][R2.64], !P0 ;  /* 0x0140000002007fae */ /* 0x0001e4000c101d74 */
[----:B0-----:R-:W-:Y:S02]  /*124d0*/  IADD3 R2, P0, R14, R6, RZ ;  /* 0x000000060e027210 */ /* 0x001fe40007f1e0ff */
[----:B------:R-:W0:Y:S03]  /*124e0*/  SHFL.IDX PT, R14, R17, 0x5, 0x181f ;  /* 0x00b81f00110e7f89 */ /* 0x000e2600000e0000 */
[----:B-1----:R-:W-:Y:S01]  /*124f0*/  IMAD.X R3, RZ, RZ, R7, P0 ;  /* 0x000000ffff037224 */ /* 0x002fe200000e0607 */
[----:B------:R-:W-:Y:S01]  /*12500*/  ISETP.LT.OR P0, PT, R5, 0x31, P2 ;  /* 0x000000310500780c */ /* 0x000fe20001701670 */
[----:B------:R-:W1:-:S12]  /*12510*/  SHFL.IDX PT, R7, R18, 0x5, 0x181f ;  /* 0x00b81f0012077f89 */ /* 0x000e5800000e0000 */
[----:B------:R2:W-:Y:S02]  /*12520*/  LDGSTS.E.BYPASS.LTC128B.128 [R0+0x1c00], desc[UR52][R2.64], !P0 ;  /* 0x01c0000002007fae */ /* 0x0005e4000c101d74 */
[----:B--2---:R-:W-:Y:S02]  /*12530*/  IADD3 R2, P0, R9, R6, RZ ;  /* 0x0000000609027210 */ /* 0x004fe40007f1e0ff */
[----:B------:R-:W2:Y:S03]  /*12540*/  SHFL.IDX PT, R9, R17, 0x6, 0x181f ;  /* 0x00d81f0011097f89 */ /* 0x000ea600000e0000 */
[----:B---3--:R-:W-:Y:S01]  /*12550*/  IMAD.X R3, RZ, RZ, R8, P0 ;  /* 0x000000ffff037224 */ /* 0x008fe200000e0608 */
[----:B------:R-:W-:Y:S01]  /*12560*/  ISETP.LT.OR P0, PT, R5, 0x41, P2 ;  /* 0x000000410500780c */ /* 0x000fe20001701670 */
[----:B------:R-:W3:-:S12]  /*12570*/  SHFL.IDX PT, R8, R18, 0x6, 0x181f ;  /* 0x00d81f0012087f89 */ /* 0x000ed800000e0000 */
[----:B------:R0:W-:Y:S02]  /*12580*/  LDGSTS.E.BYPASS.LTC128B.128 [R0+0x2400], desc[UR52][R2.64], !P0 ;  /* 0x0240000002007fae */ /* 0x0001e4000c101d74 */
[----:B0-----:R-:W-:Y:S02]  /*12590*/  IADD3 R2, P0, R14, R6, RZ ;  /* 0x000000060e027210 */ /* 0x001fe40007f1e0ff */
[----:B------:R0:W4:Y:S03]  /*125a0*/  SHFL.IDX PT, R14, R17, 0x7, 0x181f ;  /* 0x00f81f00110e7f89 */ /* 0x00012600000e0000 */
[----:B-1----:R-:W-:Y:S01]  /*125b0*/  IMAD.X R3, RZ, RZ, R7, P0 ;  /* 0x000000ffff037224 */ /* 0x002fe200000e0607 */
[----:B------:R-:W-:Y:S01]  /*125c0*/  ISETP.LT.OR P0, PT, R5, 0x51, P2 ;  /* 0x000000510500780c */ /* 0x000fe20001701670 */
[----:B------:R0:W1:-:S12]  /*125d0*/  SHFL.IDX PT, R7, R18, 0x7, 0x181f ;  /* 0x00f81f0012077f89 */ /* 0x00005800000e0000 */
[----:B------:R2:W-:Y:S02]  /*125e0*/  LDGSTS.E.BYPASS.LTC128B.128 [R0+0x2c00], desc[UR52][R2.64], !P0 ;  /* 0x02c0000002007fae */ /* 0x0005e4000c101d74 */
[----:B--2---:R-:W-:-:S05]  /*125f0*/  IADD3 R2, P0, R9, R6, RZ ;  /* 0x0000000609027210 */ /* 0x004fca0007f1e0ff */
[----:B---3--:R-:W-:Y:S01]  /*12600*/  IMAD.X R3, RZ, RZ, R8, P0 ;  /* 0x000000ffff037224 */ /* 0x008fe200000e0608 */
[----:B------:R-:W-:-:S13]  /*12610*/  ISETP.LT.OR P0, PT, R5, 0x61, P2 ;  /* 0x000000610500780c */ /* 0x000fda0001701670 */
[----:B-1--4-:R0:W-:Y:S02]  /*12620*/  LDGSTS.E.BYPASS.LTC128B.128 [R0+0x3400], desc[UR52][R2.64], !P0 ;  /* 0x0340000002007fae */ /* 0x0121e4000c101d74 */
.L_x_13914:
[----:B0-----:R-:W-:-:S05]  /*12630*/  IADD3 R2, P0, R14, R6, RZ ;  /* 0x000000060e027210 */ /* 0x001fca0007f1e0ff */
[----:B------:R-:W-:Y:S01]  /*12640*/  IMAD.X R3, RZ, RZ, R7, P0 ;  /* 0x000000ffff037224 */ /* 0x000fe200000e0607 */
[----:B------:R-:W-:-:S13]  /*12650*/  ISETP.LT.OR P0, PT, R5, 0x71, P2 ;  /* 0x000000710500780c */ /* 0x000fda0001701670 */
[----:B------:R-:W-:Y:S01]  /*12660*/  @!PT LDS RZ, [RZ] ;  /* 0x00000000fffff984 */ /* 0x000fe20000000800 */
[----:B------:R-:W-:Y:S01]  /*12670*/  @!PT LDS RZ, [RZ] ;  /* 0x00000000fffff984 */ /* 0x000fe20000000800 */
[----:B------:R-:W-:Y:S01]  /*12680*/  @!PT LDS RZ, [RZ] ;  /* 0x00000000fffff984 */ /* 0x000fe20000000800 */
[----:B------:R0:W-:Y:S01]  /*12690*/  LDGSTS.E.BYPASS.LTC128B.128 [R0+0x3c00], desc[UR52][R2.64], !P0 ;  /* 0x03c0000002007fae */ /* 0x0001e2000c101d74 */
[----:B------:R-:W-:Y:S01]  /*126a0*/  PLOP3.LUT P0, PT, PT, PT, PT, 0x80, 0x0 ;  /* 0x000000000000781c */ /* 0x000fe20003f0f070 */
[----:B------:R-:W-:-:S12]  /*126b0*/  NOP ;  /* 0x0000000000007918 */ /* 0x000fd80000000000 */
.L_x_13791:
        /* <DEDUP_REMOVED lines=11> */
.L_x_13792:
[----:B------:R2:W-:Y:S01]  /*12770*/  SYNCS.ARRIVE.TRANS64.A1T0 RZ, [R4+URZ+0x16850], RZ ;  /* 0x016850ff04ff79a7 */ /* 0x0005e2000810003f */
[----:B------:R-:W-:-:S05]  /*12780*/  VIADD R23, R23, 0x1 ;  /* 0x0000000117177836 */ /* 0x000fca0000000000 */
[----:B------:R-:W-:-:S04]  /*12790*/  ISETP.NE.AND P0, PT, R23, 0x2, PT ;  /* 0x000000021700780c */ /* 0x000fc80003f05270 */
[----:B------:R-:W-:Y:S02]  /*127a0*/  SEL R3, RZ, 0x1, P0 ;  /* 0x00000001ff037807 */ /* 0x000fe40000000000 */
[----:B------:R-:W-:Y:S02]  /*127b0*/  SEL R23, R23, RZ, P0 ;  /* 0x000000ff17177207 */ /* 0x000fe40000000000 */
[----:B--2---:R-:W-:-:S07]  /*127c0*/  LOP3.LUT R26, R26, R3, RZ, 0x3c, !PT ;  /* 0x000000031a1a7212 */ /* 0x004fce00078e3cff */
.L_x_13752:
[----:B------:R-:W-:Y:S05]  /*127d0*/  BSYNC B7 ;  /* 0x0000000000077941 */ /* 0x000fea0003800000 */
.L_x_13750:
        /* <DEDUP_REMOVED lines=13> */
.L_x_13793:
[----:B------:R-:W-:-:S03]  /*128b0*/  UMOV UR4, 0xffffffff ;  /* 0xffffffff00047882 */ /* 0x000fc60000000000 */
[----:B------:R-:W-:Y:S05]  /*128c0*/  BRA.DIV UR4, `(.L_x_13795) ;  /* 0x0000003e04bc7947 */ /* 0x000fea000b800000 */
[----:B-----5:R2:W3:Y:S02]  /*128d0*/  SHFL.IDX PT, R14, R2, RZ, 0x1f ;  /* 0x00001fff020e7589 */ /* 0x0204e400000e0000 */
.L_x_13917:
        /* <DEDUP_REMOVED lines=8> */
.L_x_13794:
[----:B-1----:R-:W4:Y:S01]  /*12960*/  LDL R0, [R1+0xc] ;  /* 0x00000c0001007983 */ /* 0x002f220000100800 */
[----:B------:R-:W-:Y:S02]  /*12970*/  ULDC UR4, c[0x0][0xc38] ;  /* 0x00030e0000047ab9 */ /* 0x000fe40000000800 */
[----:B----4-:R-:W-:-:S13]  /*12980*/  ISETP.GE.AND P0, PT, R0, UR4, PT ;  /* 0x0000000400007c0c */ /* 0x010fda000bf06270 */
[----:B------:R-:W-:Y:S05]  /*12990*/  @!P0 BRA `(.L_x_13796) ;  /* 0xffffffbc006c8947 */ /* 0x000fea000383ffff */
.L_x_13741:
[----:B------:R-:W4:Y:S01]  /*129a0*/  LDL.LU R0, [R1+0x10] ;  /* 0x0000100001007983 */ /* 0x000f220000300800 */
[----:B------:R-:W-:Y:S01]  /*129b0*/  BSSY B0, `(.L_x_13797) ;  /* 0x000000b000007945 */ /* 0x000fe20003800000 */
[----:B------:R-:W5:Y:S01]  /*129c0*/  S2R R5, SR_CgaCtaId ;  /* 0x0000000000057919 */ /* 0x000f620000008800 */
[----:B----4-:R-:W-:-:S05]  /*129d0*/  VIADD R0, R0, 0x1 ;  /* 0x0000000100007836 */ /* 0x010fca0000000000 */
[----:B--23--:R-:W-:-:S04]  /*129e0*/  LEA.HI R2, R0, R0, RZ, 0x1 ;  /* 0x0000000000027211 */ /* 0x00cfc800078f08ff */
[----:B------:R-:W-:Y:S02]  /*129f0*/  LOP3.LUT R3, R2, 0xfffffffe, RZ, 0xc0, !PT ;  /* 0xfffffffe02037812 */ /* 0x000fe400078ec0ff */
[----:B------:R-:W-:-:S03]  /*12a00*/  MOV R2, 0x400 ;  /* 0x0000040000027802 */ /* 0x000fc60000000f00 */
[----:B------:R-:W-:Y:S01]  /*12a10*/  IMAD.IADD R0, R0, 0x1, -R3 ;  /* 0x0000000100007824 */ /* 0x000fe200078e0a03 */
[----:B-----5:R-:W-:-:S04]  /*12a20*/  LEA R4, R5, R2, 0x18 ;  /* 0x0000000205047211 */ /* 0x020fc800078ec0ff */
[----:B------:R-:W-:-:S04]  /*12a30*/  SHF.L.U32 R0, R0, 0x1f, RZ ;  /* 0x0000001f00007819 */ /* 0x000fc800000006ff */
[----:B------:R-:W2:Y:S02]  /*12a40*/  SYNCS.PHASECHK.TRANS64.TRYWAIT P0, [R4+URZ+0x16820], R0 ;  /* 0x01682000040075a7 */ /* 0x000ea4000800017f */
[----:B--2---:R-:W-:Y:S05]  /*12a50*/  @!P0 BRA `(.L_x_13798) ;  /* 0x0000003c00808947 */ /* 0x004fea0003800000 */
.L_x_13918:
[----:B-1----:R-:W-:Y:S05]  /*12a60*/  BSYNC B0 ;  /* 0x0000000000007941 */ /* 0x002fea0003800000 */
.L_x_13797:
[----:B------:R-:W-:-:S03]  /*12a70*/  UMOV UR4, 0xffffffff ;  /* 0xffffffff00047882 */ /* 0x000fc60000000000 */
[----:B------:R-:W-:Y:S05]  /*12a80*/  BRA.DIV UR4, `(.L_x_13799) ;  /* 0x0000003e04887947 */ /* 0x000fea000b800000 */
[----:B--2---:R-:W1:Y:S02]  /*12a90*/  S2R R0, SR_TID.X ;  /* 0x0000000000007919 */ /* 0x004e640000002100 */
[----:B-1----:R-:W-:-:S04]  /*12aa0*/  SHF.R.U32.HI R0, RZ, 0x5, R0 ;  /* 0x00000005ff007819 */ /* 0x002fc80000011600 */
[----:B------:R-:W-:-:S05]  /*12ab0*/  LOP3.LUT R0, R0, 0x3, RZ, 0xc0, !PT ;  /* 0x0000000300007812 */ /* 0x000fca00078ec0ff */
[----:B------:R1:W2:Y:S02]  /*12ac0*/  SHFL.IDX PT, R14, R0, RZ, 0x1f ;  /* 0x00001fff000e7589 */ /* 0x0002a400000e0000 */
.L_x_13921:
[----:B--2---:R-:W-:Y:S01]  /*12ad0*/  ISETP.NE.AND P0, PT, R14, RZ, PT ;  /* 0x000000ff0e00720c */ /* 0x004fe20003f05270 */
[----:B------:R-:W-:-:S12]  /*12ae0*/  BSSY B0, `(.L_x_13800) ;  /* 0x0000024000007945 */ /* 0x000fd80003800000 */
[----:B------:R-:W-:Y:S05]  /*12af0*/  @P0 BRA `(.L_x_13801) ;  /* 0x0000000000880947 */ /* 0x000fea0003800000 */
[----:B------:R-:W-:-:S03]  /*12b00*/  UMOV UR4, 0xffffffff ;  /* 0xffffffff00047882 */ /* 0x000fc60000000000 */
[----:B------:R-:W-:Y:S05]  /*12b10*/  BRA.DIV UR4, `(.L_x_13802) ;  /* 0x0000003e04987947 */ /* 0x000fea000b800000 */
[----:B------:R-:W-:-:S13]  /*12b20*/  ELECT P6, URZ, PT ;  /* 0x00000000003f782f */ /* 0x000fda00038c0000 */
.L_x_13924:
[----:B------:R-:W-:Y:S05]  /*12b30*/  @!P6 BRA `(.L_x_13801) ;  /* 0x000000000078e947 */ /* 0x000fea0003800000 */
[----:B------:R-:W-:-:S06]  /*12b40*/  ULOP3.LUT UR4, UR37, 0x2, URZ, 0xfc, !UPT ;  /* 0x0000000225047892 */ /* 0x000fcc000f8efc3f */
[----:B-1----:R-:W-:-:S05]  /*12b50*/  IMAD.U32 R0, RZ, RZ, UR4 ;  /* 0x00000004ff007e24 */ /* 0x002fca000f8e00ff */
[----:B------:R-:W-:-:S13]  /*12b60*/  ISETP.NE.AND P0, PT, R0, 0x3, PT ;  /* 0x000000030000780c */ /* 0x000fda0003f05270 */
[----:B------:R-:W-:Y:S05]  /*12b70*/  @!P0 BRA `(.L_x_13803) ;  /* 0x0000000000048947 */ /* 0x000fea0003800000 */
[----:B------:R-:W-:Y:S01]  /*12b80*/  BPT.TRAP 0x1 ;  /* 0x000000040000795c */ /* 0x000fe20000300000 */
.L_x_13803:
[C---:B------:R-:W-:Y:S01]  /*12b90*/  IMAD R5, R23.reuse, 0x8, R4 ;  /* 0x0000000817057824 */ /* 0x040fe200078e0204 */
[----:B------:R-:W-:Y:S01]  /*12ba0*/  SHF.L.U32 R0, R26, 0x1f, RZ ;  /* 0x0000001f1a007819 */ /* 0x000fe200000006ff */
[----:B------:R-:W-:-:S03]  /*12bb0*/  VIADD R23, R23, 0x1 ;  /* 0x0000000117177836 */ /* 0x000fc60000000000 */
[----:B------:R-:W1:Y:S02]  /*12bc0*/  SYNCS.PHASECHK.TRANS64.TRYWAIT P1, [R5+URZ+0x16840], R0 ;  /* 0x01684000050075a7 */ /* 0x000e64000802017f */
[----:B------:R-:W-:-:S04]  /*12bd0*/  ISETP.NE.AND P2, PT, R23, 0x2, PT ;  /* 0x000000021700780c */ /* 0x000fc80003f45270 */
[----:B------:R-:W-:Y:S01]  /*12be0*/  SEL R3, RZ, 0x1, P2 ;  /* 0x00000001ff037807 */ /* 0x000fe20001000000 */
[----:B-1----:R-:W-:Y:S08]  /*12bf0*/  @!P1 BRA `(.L_x_13804) ;  /* 0x0000003c00809947 */ /* 0x002ff00003800000 */
.L_x_13925:
[----:B------:R-:W-:Y:S02]  /*12c00*/  SEL R23, R23, RZ, P2 ;  /* 0x000000ff17177207 */ /* 0x000fe40001000000 */
[----:B------:R-:W-:Y:S01]  /*12c10*/  LOP3.LUT R2, R26, R3, RZ, 0x3c, !PT ;  /* 0x000000031a027212 */ /* 0x000fe200078e3cff */
[----:B------:R-:W-:Y:S06]  /*12c20*/  @!P0 BRA `(.L_x_13805) ;  /* 0x0000000000048947 */ /* 0x000fec0003800000 */
[----:B------:R-:W-:Y:S01]  /*12c30*/  BPT.TRAP 0x1 ;  /* 0x000000040000795c */ /* 0x000fe20000300000 */
.L_x_13805:
[----:B------:R-:W-:Y:S01]  /*12c40*/  IMAD R23, R23, 0x8, R4 ;  /* 0x0000000817177824 */ /* 0x000fe200078e0204 */
[----:B------:R-:W-:-:S04]  /*12c50*/  SHF.L.U32 R2, R2, 0x1f, RZ ;  /* 0x0000001f02027819 */ /* 0x000fc800000006ff */
[----:B------:R-:W2:Y:S02]  /*12c60*/  SYNCS.PHASECHK.TRANS64.TRYWAIT P1, [R23+URZ+0x16840], R2 ;  /* 0x01684002170075a7 */ /* 0x000ea4000802017f */
[----:B--2---:R-:W-:Y:S05]  /*12c70*/  @!P1 BRA `(.L_x_13806) ;  /* 0x0000003c00749947 */ /* 0x004fea0003800000 */
.L_x_13926:
[----:B------:R-:W-:Y:S05]  /*12c80*/  @!P0 BRA `(.L_x_13807) ;  /* 0x0000000000048947 */ /* 0x000fea0003800000 */
[----:B------:R-:W-:Y:S01]  /*12c90*/  BPT.TRAP 0x1 ;  /* 0x000000040000795c */ /* 0x000fe20000300000 */
.L_x_13807:
[----:B------:R-:W3:Y:S02]  /*12ca0*/  SYNCS.PHASECHK.TRANS64.TRYWAIT P1, [R5+URZ+0x16860], R0 ;  /* 0x01686000050075a7 */ /* 0x000ee4000802017f */
[----:B---3--:R-:W-:Y:S05]  /*12cb0*/  @!P1 BRA `(.L_x_13808) ;  /* 0x0000003c00789947 */ /* 0x008fea0003800000 */
.L_x_13927:
[----:B------:R-:W-:Y:S05]  /*12cc0*/  @!P0 BRA `(.L_x_13809) ;  /* 0x0000000000048947 */ /* 0x000fea0003800000 */
[----:B------:R-:W-:Y:S01]  /*12cd0*/  BPT.TRAP 0x1 ;  /* 0x000000040000795c */ /* 0x000fe20000300000 */
.L_x_13809:
[----:B----4-:R4:W0:Y:S02]  /*12ce0*/  SYNCS.PHASECHK.TRANS64.TRYWAIT P0, [R23+URZ+0x16860], R2 ;  /* 0x01686002170075a7 */ /* 0x010824000800017f */
[----:B0-----:R-:W-:Y:S05]  /*12cf0*/  @!P0 NANOSLEEP.SYNCS 0x989680 ;  /* 0x009896800000895d */ /* 0x001fea0003900000 */
[----:B------:R-:W0:Y:S02]  /*12d00*/  @!P0 SYNCS.PHASECHK.TRANS64 P0, [R23+URZ+0x16860], R2 ;  /* 0x01686002170085a7 */ /* 0x000e24000800007f */
[----:B0-----:R-:W-:Y:S05]  /*12d10*/  @!P0 BRA `(.L_x_13809) ;  /* 0xfffffffc00f08947 */ /* 0x001fea000383ffff */
.L_x_13801:
[----:B------:R-:W-:Y:S05]  /*12d20*/  BSYNC B0 ;  /* 0x0000000000007941 */ /* 0x000fea0003800000 */
.L_x_13800:
[----:B------:R-:W-:Y:S05]  /*12d30*/  EXIT ;  /* 0x000000000000794d */ /* 0x000fea0003800000 */
.L_x_13658:
[----:B0-----:R-:W-:-:S04]  /*12d40*/  IMAD.U32 R3, RZ, RZ, UR45 ;  /* 0x0000002dff037e24 */ /* 0x001fc8000f8e00ff */
[----:B------:R0:W1:Y:S03]  /*12d50*/  SYNCS.PHASECHK.TRANS64.TRYWAIT P1, [R3+URZ+0x16800], R0 ;  /* 0x01680000030075a7 */ /* 0x000066000802017f */
[----:B-1----:R-:W-:Y:S05]  /*12d60*/  @!P1 NANOSLEEP.SYNCS 0x989680 ;  /* 0x009896800000995d */ /* 0x002fea0003900000 */
[----:B------:R-:W1:Y:S02]  /*12d70*/  @!P1 SYNCS.PHASECHK.TRANS64 P1, [R3+URZ+0x16800], R0 ;  /* 0x01680000030095a7 */ /* 0x000e64000802007f */
[----:B-1----:R-:W-:Y:S05]  /*12d80*/  @!P1 BRA `(.L_x_13658) ;  /* 0xfffffffc00ec9947 */ /* 0x002fea000383ffff */
[----:B------:R-:W-:Y:S05]  /*12d90*/  BRA `(.L_x_13810) ;  /* 0xfffffee800cc7947 */ /* 0x000fea000383ffff */
.L_x_13662:
[----:B-1----:R1:W2:Y:S02]  /*12da0*/  SYNCS.PHASECHK.TRANS64.TRYWAIT P1, [R3+URZ+0x16830], R0 ;  /* 0x01683000030075a7 */ /* 0x0022a4000802017f */
[----:B--2---:R-:W-:Y:S05]  /*12db0*/  @!P1 NANOSLEEP.SYNCS 0x989680 ;  /* 0x009896800000995d */ /* 0x004fea0003900000 */
[----:B------:R-:W2:Y:S02]  /*12dc0*/  @!P1 SYNCS.PHASECHK.TRANS64 P1, [R3+URZ+0x16830], R0 ;  /* 0x01683000030095a7 */ /* 0x000ea4000802007f */
[----:B--2---:R-:W-:Y:S05]  /*12dd0*/  @!P1 BRA `(.L_x_13662) ;  /* 0xfffffffc00f09947 */ /* 0x004fea000383ffff */
[----:B------:R-:W-:Y:S05]  /*12de0*/  BRA `(.L_x_13661) ;  /* 0xfffffee800e87947 */ /* 0x000fea000383ffff */
.L_x_13679:
[----:B-1----:R-:W-:-:S04]  /*12df0*/  IMAD.U32 R5, RZ, RZ, UR6 ;  /* 0x00000006ff057e24 */ /* 0x002fc8000f8e00ff */
[----:B------:R1:W2:Y:S03]  /*12e00*/  SYNCS.PHASECHK.TRANS64.TRYWAIT P1, [R5+URZ+0x16830], R0 ;  /* 0x01683000050075a7 */ /* 0x0002a6000802017f */
[----:B--2---:R-:W-:Y:S05]  /*12e10*/  @!P1 NANOSLEEP.SYNCS 0x989680 ;  /* 0x009896800000995d */ /* 0x004fea0003900000 */
[----:B------:R-:W2:Y:S02]  /*12e20*/  @!P1 SYNCS.PHASECHK.TRANS64 P1, [R5+URZ+0x16830], R0 ;  /* 0x01683000050095a7 */ /* 0x000ea4000802007f */
[----:B--2---:R-:W-:Y:S05]  /*12e30*/  @!P1 BRA `(.L_x_13679) ;  /* 0xfffffffc00ec9947 */ /* 0x004fea000383ffff */
[----:B------:R-:W-:Y:S05]  /*12e40*/  BRA `(.L_x_13676) ;  /* 0xffffff1c007c7947 */ /* 0x000fea000383ffff */
.L_x_13683:
[----:B-1----:R-:W-:-:S04]  /*12e50*/  IMAD.U32 R5, RZ, RZ, UR6 ;  /* 0x00000006ff057e24 */ /* 0x002fc8000f8e00ff */
[----:B------:R1:W2:Y:S03]  /*12e60*/  SYNCS.PHASECHK.TRANS64.TRYWAIT P1, [R5+URZ+0x16850], R0 ;  /* 0x01685000050075a7 */ /* 0x0002a6000802017f */
[----:B--2---:R-:W-:Y:S05]  /*12e70*/  @!P1 NANOSLEEP.SYNCS 0x989680 ;  /* 0x009896800000995d */ /* 0x004fea0003900000 */
[----:B------:R-:W2:Y:S02]  /*12e80*/  @!P1 SYNCS.PHASECHK.TRANS64 P1, [R5+URZ+0x16850], R0 ;  /* 0x01685000050095a7 */ /* 0x000ea4000802007f */
[----:B--2---:R-:W-:Y:S05]  /*12e90*/  @!P1 BRA `(.L_x_13683) ;  /* 0xfffffffc00ec9947 */ /* 0x004fea000383ffff */
[----:B------:R-:W-:Y:S05]  /*12ea0*/  BRA `(.L_x_13680) ;  /* 0xffffff1c00f87947 */ /* 0x000fea000383ffff */
.L_x_13702:
[----:B-1----:R-:W-:-:S04]  /*12eb0*/  IMAD.U32 R11, RZ, RZ, UR6 ;  /* 0x00000006ff0b7e24 */ /* 0x002fc8000f8e00ff */
[----:B------:R1:W2:Y:S03]  /*12ec0*/  SYNCS.PHASECHK.TRANS64.TRYWAIT P1, [R11+URZ+0x16830], R0 ;  /* 0x016830000b0075a7 */ /* 0x0002a6000802017f */
[----:B--2---:R-:W-:Y:S05]  /*12ed0*/  @!P1 NANOSLEEP.SYNCS 0x989680 ;  /* 0x009896800000995d */ /* 0x004fea0003900000 */
[----:B------:R-:W2:Y:S02]  /*12ee0*/  @!P1 SYNCS.PHASECHK.TRANS64 P1, [R11+URZ+0x16830], R0 ;  /* 0x016830000b0095a7 */ /* 0x000ea4000802007f */
[----:B--2---:R-:W-:Y:S05]  /*12ef0*/  @!P1 BRA `(.L_x_13702) ;  /* 0xfffffffc00ec9947 */ /* 0x004fea000383ffff */
[----:B------:R-:W-:Y:S05]  /*12f00*/  BRA `(.L_x_13699) ;  /* 0xffffff4c00707947 */ /* 0x000fea000383ffff */
.L_x_13706:
[----:B-1----:R-:W-:-:S04]  /*12f10*/  IMAD.U32 R11, RZ, RZ, UR6 ;  /* 0x00000006ff0b7e24 */ /* 0x002fc8000f8e00ff */
[----:B------:R1:W2:Y:S03]  /*12f20*/  SYNCS.PHASECHK.TRANS64.TRYWAIT P1, [R11+URZ+0x16850], R0 ;  /* 0x016850000b0075a7 */ /* 0x0002a6000802017f */
[----:B--2---:R-:W-:Y:S05]  /*12f30*/  @!P1 NANOSLEEP.SYNCS 0x989680 ;  /* 0x009896800000995d */ /* 0x004fea0003900000 */
[----:B------:R-:W2:Y:S02]  /*12f40*/  @!P1 SYNCS.PHASECHK.TRANS64 P1, [R11+URZ+0x16850], R0 ;  /* 0x016850000b0095a7 */ /* 0x000ea4000802007f */
[----:B--2---:R-:W-:Y:S05]  /*12f50*/  @!P1 BRA `(.L_x_13706) ;  /* 0xfffffffc00ec9947 */ /* 0x004fea000383ffff */
[----:B------:R-:W-:Y:S05]  /*12f60*/  BRA `(.L_x_13703) ;  /* 0xffffff4c00ec7947 */ /* 0x000fea000383ffff */
.L_x_13714:
[----:B-1----:R-:W-:-:S04]  /*12f70*/  IMAD.U32 R7, RZ, RZ, UR6 ;  /* 0x00000006ff077e24 */ /* 0x002fc8000f8e00ff */
[----:B------:R1:W2:Y:S03]  /*12f80*/  SYNCS.PHASECHK.TRANS64.TRYWAIT P1, [R7+URZ+0x16830], R0 ;  /* 0x01683000070075a7 */ /* 0x0002a6000802017f */
[----:B--2---:R-:W-:Y:S05]  /*12f90*/  @!P1 NANOSLEEP.SYNCS 0x989680 ;  /* 0x009896800000995d */ /* 0x004fea0003900000 */
[----:B------:R-:W2:Y:S02]  /*12fa0*/  @!P1 SYNCS.PHASECHK.TRANS64 P1, [R7+URZ+0x16830], R0 ;  /* 0x01683000070095a7 */ /* 0x000ea4000802007f */
[----:B--2---:R-:W-:Y:S05]  /*12fb0*/  @!P1 BRA `(.L_x_13714) ;  /* 0xfffffffc00ec9947 */ /* 0x004fea000383ffff */
[----:B------:R-:W-:Y:S05]  /*12fc0*/  BRA `(.L_x_13711) ;  /* 0xffffff6800987947 */ /* 0x000fea000383ffff */
.L_x_13718:
[----:B-1----:R-:W-:-:S04]  /*12fd0*/  IMAD.U32 R7, RZ, RZ, UR6 ;  /* 0x00000006ff077e24 */ /* 0x002fc8000f8e00ff */
[----:B------:R1:W2:Y:S03]  /*12fe0*/  SYNCS.PHASECHK.TRANS64.TRYWAIT P1, [R7+URZ+0x16850], R0 ;  /* 0x01685000070075a7 */ /* 0x0002a6000802017f */
[----:B--2---:R-:W-:Y:S05]  /*12ff0*/  @!P1 NANOSLEEP.SYNCS 0x989680 ;  /* 0x009896800000995d */ /* 0x004fea0003900000 */
[----:B------:R-:W2:Y:S02]  /*13000*/  @!P1 SYNCS.PHASECHK.TRANS64 P1, [R7+URZ+0x16850], R0 ;  /* 0x01685000070095a7 */ /* 0x000ea4000802007f */
[----:B--2---:R-:W-:Y:S05]  /*13010*/  @!P1 BRA `(.L_x_13718) ;  /* 0xfffffffc00ec9947 */ /* 0x004fea000383ffff */
[----:B------:R-:W-:Y:S05]  /*13020*/  BRA `(.L_x_13715) ;  /* 0xffffff6c00087947 */ /* 0x000fea000383ffff */
.L_x_13733:
[----:B-1----:R-:W-:-:S04]  /*13030*/  IMAD.U32 R6, RZ, RZ, UR5 ;  /* 0x00000005ff067e24 */ /* 0x002fc8000f8e00ff */
[----:B------:R1:W2:Y:S03]  /*13040*/  SYNCS.PHASECHK.TRANS64.TRYWAIT P1, [R6+URZ+0x16850], R5 ;  /* 0x01685005060075a7 */ /* 0x0002a6000802017f */
[----:B--2---:R-:W-:Y:S05]  /*13050*/  @!P1 NANOSLEEP.SYNCS 0x989680 ;  /* 0x009896800000995d */ /* 0x004fea0003900000 */
[----:B------:R-:W2:Y:S02]  /*13060*/  @!P1 SYNCS.PHASECHK.TRANS64 P1, [R6+URZ+0x16850], R5 ;  /* 0x01685005060095a7 */ /* 0x000ea4000802007f */
[----:B--2---:R-:W-:Y:S05]  /*13070*/  @!P1 BRA `(.L_x_13733) ;  /* 0xfffffffc00ec9947 */ /* 0x004fea000383ffff */
[----:B------:R-:W-:Y:S05]  /*13080*/  BRA `(.L_x_13732) ;  /* 0xffffff9400bc7947 */ /* 0x000fea000383ffff */
.L_x_13758:
[----:B------:R-:W3:Y:S01]  /*13090*/  S2R R17, SR_TID.X ;  /* 0x0000000000117919 */ /* 0x000ee20000002100 */
[----:B------:R-:W-:Y:S02]  /*130a0*/  IMAD.MOV.U32 R12, RZ, RZ, RZ ;  /* 0x000000ffff0c7224 */ /* 0x000fe400078e00ff */
[----:B------:R-:W-:Y:S02]  /*130b0*/  IMAD.MOV.U32 R11, RZ, RZ, 0x1f ;  /* 0x0000001fff0b7424 */ /* 0x000fe400078e00ff */
[----:B------:R-:W-:Y:S01]  /*130c0*/  IMAD.MOV.U32 R15, RZ, RZ, -0x1 ;  /* 0xffffffffff0f7424 */ /* 0x000fe200078e00ff */
[----:B---3--:R-:W-:-:S04]  /*130d0*/  SHF.R.U32.HI R17, RZ, 0x5, R17 ;  /* 0x00000005ff117819 */ /* 0x008fc80000011611 */
[----:B------:R-:W-:-:S05]  /*130e0*/  LOP3.LUT R17, R17, 0x3, RZ, 0xc0, !PT ;  /* 0x0000000311117812 */ /* 0x000fca00078ec0ff */
[----:B------:R-:W-:-:S07]  /*130f0*/  IMAD.MOV.U32 R13, RZ, RZ, R17 ;  /* 0x000000ffff0d7224 */ /* 0x000fce00078e0011 */
[----:B012--5:R-:W-:Y:S05]  /*13100*/  WARPSYNC.COLLECTIVE R15, `(.L_x_13811) ;  /* 0x000000000f087348 */ /* 0x027fea0003c00000 */
[----:B------:R3:W4:Y:S02]  /*13110*/  SHFL.IDX P6, R14, R13, R12, R11 ;  /* 0x0000000c0d0e7389 */ /* 0x00072400000c000b */
[----:B012345:R-:W-:Y:S01]  /*13120*/  ENDCOLLECTIVE ;  /* 0x000000000000791b */ /* 0x03ffe20003800000 */
.L_x_13811:
[----:B------:R-:W-:Y:S05]  /*13130*/  BRA `(.L_x_13812) ;  /* 0xffffffc000ec7947 */ /* 0x000fea000383ffff */
.L_x_13761:
[----:B0-----:R0:W1:Y:S02]  /*13140*/  SYNCS.PHASECHK.TRANS64.TRYWAIT P0, [R0+URZ+0x16840], R2 ;  /* 0x01684002000075a7 */ /* 0x001064000800017f */
[----:B-1----:R-:W-:Y:S05]  /*13150*/  @!P0 NANOSLEEP.SYNCS 0x989680 ;  /* 0x009896800000895d */ /* 0x002fea0003900000 */
[----:B------:R-:W1:Y:S02]  /*13160*/  @!P0 SYNCS.PHASECHK.TRANS64 P0, [R0+URZ+0x16840], R2 ;  /* 0x01684002000085a7 */ /* 0x000e64000800007f */
[----:B-1----:R-:W-:Y:S05]  /*13170*/  @!P0 BRA `(.L_x_13761) ;  /* 0xfffffffc00f08947 */ /* 0x002fea000383ffff */
[----:B------:R-:W-:Y:S05]  /*13180*/  BRA `(.L_x_13813) ;  /* 0xffffffc400f47947 */ /* 0x000fea000383ffff */
.L_x_13762:
        /* <DEDUP_REMOVED lines=8> */
.L_x_13815:
[----:B------:R-:W-:Y:S05]  /*13210*/  BSYNC B0 ;  /* 0x0000000000007941 */ /* 0x000fea0003800000 */
.L_x_13814:
        /* <DEDUP_REMOVED lines=9> */
.L_x_13816:
[----:B------:R-:W-:Y:S02]  /*132b0*/  IMAD.MOV.U32 R13, RZ, RZ, R5 ;  /* 0x000000ffff0d7224 */ /* 0x000fe400078e0005 */
[----:B------:R-:W-:Y:S02]  /*132c0*/  IMAD.MOV.U32 R12, RZ, RZ, 0x1 ;  /* 0x00000001ff0c7424 */ /* 0x000fe400078e00ff */
[----:B------:R-:W-:-:S07]  /*132d0*/  IMAD.MOV.U32 R3, RZ, RZ, R14 ;  /* 0x000000ffff037224 */ /* 0x000fce00078e000e */
[----:B------:R-:W-:Y:S05]  /*132e0*/  WARPSYNC.COLLECTIVE R15, `(.L_x_13817) ;  /* 0x000000000f087348 */ /* 0x000fea0003c00000 */
[----:B------:R0:W1:Y:S02]  /*132f0*/  SHFL.IDX P6, R14, R13, R12, R11 ;  /* 0x0000000c0d0e7389 */ /* 0x00006400000c000b */
[----:B01----:R-:W-:Y:S01]  /*13300*/  ENDCOLLECTIVE ;  /* 0x000000000000791b */ /* 0x003fe20003800000 */
.L_x_13817:
        /* <DEDUP_REMOVED lines=15> */
.L_x_13818:
[----:B------:R-:W-:Y:S02]  /*13400*/  @P1 IMAD R8, R6, 0x2, R16 ;  /* 0x0000000206081824 */ /* 0x000fe400078e0210 */
[----:B------:R-:W-:Y:S02]  /*13410*/  IMAD.MOV.U32 R13, RZ, RZ, R5 ;  /* 0x000000ffff0d7224 */ /* 0x000fe400078e0005 */
[----:B------:R-:W-:Y:S02]  /*13420*/  IMAD.MOV.U32 R12, RZ, RZ, 0x2 ;  /* 0x00000002ff0c7424 */ /* 0x000fe400078e00ff */
[----:B------:R-:W-:-:S07]  /*13430*/  IMAD.MOV.U32 R3, RZ, RZ, R14 ;  /* 0x000000ffff037224 */ /* 0x000fce00078e000e */
[----:B------:R-:W-:Y:S05]  /*13440*/  WARPSYNC.COLLECTIVE R15, `(.L_x_13819) ;  /* 0x000000000f087348 */ /* 0x000fea0003c00000 */
[----:B------:R0:W1:Y:S02]  /*13450*/  SHFL.IDX P6, R14, R13, R12, R11 ;  /* 0x0000000c0d0e7389 */ /* 0x00006400000c000b */
[----:B01----:R-:W-:Y:S01]  /*13460*/  ENDCOLLECTIVE ;  /* 0x000000000000791b */ /* 0x003fe20003800000 */
.L_x_13819:
        /* <DEDUP_REMOVED lines=15> */
.L_x_13820:
[----:B------:R-:W-:Y:S02]  /*13560*/  @P1 IMAD R8, R6, 0x2, R16 ;  /* 0x0000000206081824 */ /* 0x000fe400078e0210 */
[----:B------:R-:W-:Y:S02]  /*13570*/  IMAD.MOV.U32 R13, RZ, RZ, R5 ;  /* 0x000000ffff0d7224 */ /* 0x000fe400078e0005 */
[----:B------:R-:W-:Y:S02]  /*13580*/  IMAD.MOV.U32 R12, RZ, RZ, 0x3 ;  /* 0x00000003ff0c7424 */ /* 0x000fe400078e00ff */
[----:B------:R-:W-:-:S07]  /*13590*/  IMAD.MOV.U32 R3, RZ, RZ, R14 ;  /* 0x000000ffff037224 */ /* 0x000fce00078e000e */
[----:B------:R-:W-:Y:S05]  /*135a0*/  WARPSYNC.COLLECTIVE R15, `(.L_x_13821) ;  /* 0x000000000f087348 */ /* 0x000fea0003c00000 */
[----:B------:R0:W1:Y:S02]  /*135b0*/  SHFL.IDX P6, R14, R13, R12, R11 ;  /* 0x0000000c0d0e7389 */ /* 0x00006400000c000b */
[----:B01----:R-:W-:Y:S01]  /*135c0*/  ENDCOLLECTIVE ;  /* 0x000000000000791b */ /* 0x003fe20003800000 */
.L_x_13821:
        /* <DEDUP_REMOVED lines=15> */
.L_x_13822:
[----:B------:R-:W-:Y:S02]  /*136c0*/  @P1 IMAD R8, R6, 0x2, R16 ;  /* 0x0000000206081824 */ /* 0x000fe400078e0210 */
[----:B------:R-:W-:Y:S02]  /*136d0*/  IMAD.MOV.U32 R13, RZ, RZ, R5 ;  /* 0x000000ffff0d7224 */ /* 0x000fe400078e0005 */
[----:B------:R-:W-:Y:S02]  /*136e0*/  IMAD.MOV.U32 R12, RZ, RZ, 0x4 ;  /* 0x00000004ff0c7424 */ /* 0x000fe400078e00ff */
[----:B------:R-:W-:-:S07]  /*136f0*/  IMAD.MOV.U32 R3, RZ, RZ, R14 ;  /* 0x000000ffff037224 */ /* 0x000fce00078e000e */
[----:B------:R-:W-:Y:S05]  /*13700*/  WARPSYNC.COLLECTIVE R15, `(.L_x_13823) ;  /* 0x000000000f087348 */ /* 0x000fea0003c00000 */
[----:B------:R0:W1:Y:S02]  /*13710*/  SHFL.IDX P6, R14, R13, R12, R11 ;  /* 0x0000000c0d0e7389 */ /* 0x00006400000c000b */
[----:B01----:R-:W-:Y:S01]  /*13720*/  ENDCOLLECTIVE ;  /* 0x000000000000791b */ /* 0x003fe20003800000 */
.L_x_13823:
        /* <DEDUP_REMOVED lines=15> */
.L_x_13824:
[----:B------:R-:W-:Y:S02]  /*13820*/  @P1 IMAD R8, R6, 0x2, R16 ;  /* 0x0000000206081824 */ /* 0x000fe400078e0210 */
[----:B------:R-:W-:Y:S02]  /*13830*/  IMAD.MOV.U32 R13, RZ, RZ, R5 ;  /* 0x000000ffff0d7224 */ /* 0x000fe400078e0005 */
[----:B------:R-:W-:Y:S02]  /*13840*/  IMAD.MOV.U32 R12, RZ, RZ, 0x5 ;  /* 0x00000005ff0c7424 */ /* 0x000fe400078e00ff */
[----:B------:R-:W-:-:S07]  /*13850*/  IMAD.MOV.U32 R3, RZ, RZ, R14 ;  /* 0x000000ffff037224 */ /* 0x000fce00078e000e */
[----:B------:R-:W-:Y:S05]  /*13860*/  WARPSYNC.COLLECTIVE R15, `(.L_x_13825) ;  /* 0x000000000f087348 */ /* 0x000fea0003c00000 */
[----:B------:R0:W1:Y:S02]  /*13870*/  SHFL.IDX P6, R14, R13, R12, R11 ;  /* 0x0000000c0d0e7389 */ /* 0x00006400000c000b */
[----:B01----:R-:W-:Y:S01]  /*13880*/  ENDCOLLECTIVE ;  /* 0x000000000000791b */ /* 0x003fe20003800000 */
.L_x_13825:
        /* <DEDUP_REMOVED lines=15> */
.L_x_13826:
[----:B------:R-:W-:Y:S02]  /*13980*/  @P1 IMAD R8, R6, 0x2, R16 ;  /* 0x0000000206081824 */ /* 0x000fe400078e0210 */
[----:B------:R-:W-:Y:S02]  /*13990*/  IMAD.MOV.U32 R13, RZ, RZ, R5 ;  /* 0x000000ffff0d7224 */ /* 0x000fe400078e0005 */
[----:B------:R-:W-:Y:S02]  /*139a0*/  IMAD.MOV.U32 R12, RZ, RZ, 0x6 ;  /* 0x00000006ff0c7424 */ /* 0x000fe400078e00ff */
[----:B------:R-:W-:-:S07]  /*139b0*/  IMAD.MOV.U32 R3, RZ, RZ, R14 ;  /* 0x000000ffff037224 */ /* 0x000fce00078e000e */
[----:B------:R-:W-:Y:S05]  /*139c0*/  WARPSYNC.COLLECTIVE R15, `(.L_x_13827) ;  /* 0x000000000f087348 */ /* 0x000fea0003c00000 */
[----:B------:R0:W1:Y:S02]  /*139d0*/  SHFL.IDX P6, R14, R13, R12, R11 ;  /* 0x0000000c0d0e7389 */ /* 0x00006400000c000b */
[----:B01----:R-:W-:Y:S01]  /*139e0*/  ENDCOLLECTIVE ;  /* 0x000000000000791b */ /* 0x003fe20003800000 */
.L_x_13827:
        /* <DEDUP_REMOVED lines=15> */
.L_x_13828:
[----:B------:R-:W-:Y:S02]  /*13ae0*/  @P1 IMAD R8, R6, 0x2, R16 ;  /* 0x0000000206081824 */ /* 0x000fe400078e0210 */
[----:B------:R-:W-:Y:S02]  /*13af0*/  IMAD.MOV.U32 R13, RZ, RZ, R5 ;  /* 0x000000ffff0d7224 */ /* 0x000fe400078e0005 */
[----:B------:R-:W-:Y:S02]  /*13b00*/  IMAD.MOV.U32 R12, RZ, RZ, 0x7 ;  /* 0x00000007ff0c7424 */ /* 0x000fe400078e00ff */
[----:B------:R-:W-:-:S07]  /*13b10*/  IMAD.MOV.U32 R3, RZ, RZ, R14 ;  /* 0x000000ffff037224 */ /* 0x000fce00078e000e */
[----:B------:R-:W-:Y:S05]  /*13b20*/  WARPSYNC.COLLECTIVE R15, `(.L_x_13829) ;  /* 0x000000000f087348 */ /* 0x000fea0003c00000 */
[----:B------:R0:W1:Y:S02]  /*13b30*/  SHFL.IDX P6, R14, R13, R12, R11 ;  /* 0x0000000c0d0e7389 */ /* 0x00006400000c000b */
[----:B01----:R-:W-:Y:S01]  /*13b40*/  ENDCOLLECTIVE ;  /* 0x000000000000791b */ /* 0x003fe20003800000 */
.L_x_13829:
        /* <DEDUP_REMOVED lines=14> */
.L_x_13830:
[----:B------:R-:W-:Y:S05]  /*13c30*/  BRA `(.L_x_13831) ;  /* 0xffffffc000f47947 */ /* 0x000fea000383ffff */
.L_x_13767:
        /* <DEDUP_REMOVED lines=8> */
.L_x_13832:
[C---:B------:R-:W-:Y:S01]  /*13cc0*/  VIADD R8, R6.reuse, 0x10 ;  /* 0x0000001006087836 */ /* 0x040fe20000000000 */
[----:B------:R-:W-:Y:S01]  /*13cd0*/  ISETP.GE.AND P1, PT, R6, UR38, PT ;  /* 0x0000002606007c0c */ /* 0x000fe2000bf26270 */
[----:B------:R-:W-:Y:S02]  /*13ce0*/  IMAD.MOV.U32 R13, RZ, RZ, R0 ;  /* 0x000000ffff0d7224 */ /* 0x000fe400078e0000 */
[----:B------:R-:W-:-:S10]  /*13cf0*/  IMAD.MOV.U32 R2, RZ, RZ, R14 ;  /* 0x000000ffff027224 */ /* 0x000fd400078e000e */
[----:B------:R-:W-:Y:S05]  /*13d00*/  WARPSYNC.COLLECTIVE R15, `(.L_x_13833) ;  /* 0x000000000f087348 */ /* 0x000fea0003c00000 */
[----:B------:R0:W1:Y:S02]  /*13d10*/  SHFL.IDX P6, R14, R13, R12, R11 ;  /* 0x0000000c0d0e7389 */ /* 0x00006400000c000b */
[----:B01----:R-:W-:Y:S01]  /*13d20*/  ENDCOLLECTIVE ;  /* 0x000000000000791b */ /* 0x003fe20003800000 */
.L_x_13833:
[----:B------:R-:W-:Y:S02]  /*13d30*/  IMAD.MOV.U32 R13, RZ, RZ, R4 ;  /* 0x000000ffff0d7224 */ /* 0x000fe400078e0004 */
[----:B------:R-:W-:Y:S02]  /*13d40*/  IMAD.MOV.U32 R12, RZ, RZ, 0x1 ;  /* 0x00000001ff0c7424 */ /* 0x000fe400078e00ff */
[----:B------:R-:W-:-:S07]  /*13d50*/  IMAD.MOV.U32 R3, RZ, RZ, R14 ;  /* 0x000000ffff037224 */ /* 0x000fce00078e000e */
[----:B------:R-:W-:Y:S05]  /*13d60*/  WARPSYNC.COLLECTIVE R15, `(.L_x_13834) ;  /* 0x000000000f087348 */ /* 0x000fea0003c00000 */
[----:B------:R0:W1:Y:S02]  /*13d70*/  SHFL.IDX P6, R14, R13, R12, R11 ;  /* 0x0000000c0d0e7389 */ /* 0x00006400000c000b */
[----:B01----:R-:W-:Y:S01]  /*13d80*/  ENDCOLLECTIVE ;  /* 0x000000000000791b */ /* 0x003fe20003800000 */
.L_x_13834:
        /* <DEDUP_REMOVED lines=15> */
.L_x_13835:
[----:B------:R-:W-:Y:S02]  /*13e80*/  IMAD.MOV.U32 R13, RZ, RZ, R4 ;  /* 0x000000ffff0d7224 */ /* 0x000fe400078e0004 */
[----:B------:R-:W-:Y:S02]  /*13e90*/  IMAD.MOV.U32 R12, RZ, RZ, 0x2 ;  /* 0x00000002ff0c7424 */ /* 0x000fe400078e00ff */
[----:B------:R-:W-:-:S07]  /*13ea0*/  IMAD.MOV.U32 R3, RZ, RZ, R14 ;  /* 0x000000ffff037224 */ /* 0x000fce00078e000e */
[----:B------:R-:W-:Y:S05]  /*13eb0*/  WARPSYNC.COLLECTIVE R15, `(.L_x_13836) ;  /* 0x000000000f087348 */ /* 0x000fea0003c00000 */
[----:B------:R0:W1:Y:S02]  /*13ec0*/  SHFL.IDX P6, R14, R13, R12, R11 ;  /* 0x0000000c0d0e7389 */ /* 0x00006400000c000b */
[----:B01----:R-:W-:Y:S01]  /*13ed0*/  ENDCOLLECTIVE ;  /* 0x000000000000791b */ /* 0x003fe20003800000 */
.L_x_13836:
        /* <DEDUP_REMOVED lines=11> */
[----:B------:R-:W-:Y:S01]  /*13f90*/  ISETP.GE.AND P1, PT, R2, UR38, PT ;  /* 0x0000002602007c0c */ /* 0x000fe2000bf26270 */
[----:B------:R-:W-:-:S12]  /*13fa0*/  IMAD.MOV.U32 R2, RZ, RZ, R14 ;  /* 0x000000ffff027224 */ /* 0x000fd800078e000e */
[----:B------:R-:W-:Y:S05]  /*13fb0*/  WARPSYNC.COLLECTIVE R15, `(.L_x_13837) ;  /* 0x000000000f087348 */ /* 0x000fea0003c00000 */
[----:B------:R0:W1:Y:S02]  /*13fc0*/  SHFL.IDX P6, R14, R13, R12, R11 ;  /* 0x0000000c0d0e7389 */ /* 0x00006400000c000b */
[----:B01----:R-:W-:Y:S01]  /*13fd0*/  ENDCOLLECTIVE ;  /* 0x000000000000791b */ /* 0x003fe20003800000 */
.L_x_13837:
[----:B------:R-:W-:Y:S02]  /*13fe0*/  IMAD.MOV.U32 R13, RZ, RZ, R4 ;  /* 0x000000ffff0d7224 */ /* 0x000fe400078e0004 */
[----:B------:R-:W-:Y:S02]  /*13ff0*/  IMAD.MOV.U32 R12, RZ, RZ, 0x3 ;  /* 0x00000003ff0c7424 */ /* 0x000fe400078e00ff */
[----:B------:R-:W-:-:S07]  /*14000*/  IMAD.MOV.U32 R3, RZ, RZ, R14 ;  /* 0x000000ffff037224 */ /* 0x000fce00078e000e */
[----:B------:R-:W-:Y:S05]  /*14010*/  WARPSYNC.COLLECTIVE R15, `(.L_x_13838) ;  /* 0x000000000f087348 */ /* 0x000fea0003c00000 */
[----:B------:R0:W1:Y:S02]  /*14020*/  SHFL.IDX P6, R14, R13, R12, R11 ;  /* 0x0000000c0d0e7389 */ /* 0x00006400000c000b */
[----:B01----:R-:W-:Y:S01]  /*14030*/  ENDCOLLECTIVE ;  /* 0x000000000000791b */ /* 0x003fe20003800000 */
.L_x_13838:
        /* <DEDUP_REMOVED lines=16> */
.L_x_13839:
[----:B------:R-:W-:Y:S02]  /*14140*/  IMAD.MOV.U32 R13, RZ, RZ, R4 ;  /* 0x000000ffff0d7224 */ /* 0x000fe400078e0004 */
[----:B------:R-:W-:Y:S02]  /*14150*/  IMAD.MOV.U32 R12, RZ, RZ, 0x4 ;  /* 0x00000004ff0c7424 */ /* 0x000fe400078e00ff */
[----:B------:R-:W-:-:S07]  /*14160*/  IMAD.MOV.U32 R3, RZ, RZ, R14 ;  /* 0x000000ffff037224 */ /* 0x000fce00078e000e */
[----:B------:R-:W-:Y:S05]  /*14170*/  WARPSYNC.COLLECTIVE R15, `(.L_x_13840) ;  /* 0x000000000f087348 */ /* 0x000fea0003c00000 */
[----:B------:R0:W1:Y:S02]  /*14180*/  SHFL.IDX P6, R14, R13, R12, R11 ;  /* 0x0000000c0d0e7389 */ /* 0x00006400000c000b */
[----:B01----:R-:W-:Y:S01]  /*14190*/  ENDCOLLECTIVE ;  /* 0x000000000000791b */ /* 0x003fe20003800000 */
.L_x_13840:
        /* <DEDUP_REMOVED lines=16> */
.L_x_13841:
[----:B------:R-:W-:Y:S02]  /*142a0*/  IMAD.MOV.U32 R13, RZ, RZ, R4 ;  /* 0x000000ffff0d7224 */ /* 0x000fe400078e0004 */
[----:B------:R-:W-:Y:S02]  /*142b0*/  IMAD.MOV.U32 R12, RZ, RZ, 0x5 ;  /* 0x00000005ff0c7424 */ /* 0x000fe400078e00ff */
[----:B------:R-:W-:-:S07]  /*142c0*/  IMAD.MOV.U32 R3, RZ, RZ, R14 ;  /* 0x000000ffff037224 */ /* 0x000fce00078e000e */
[----:B------:R-:W-:Y:S05]  /*142d0*/  WARPSYNC.COLLECTIVE R15, `(.L_x_13842) ;  /* 0x000000000f087348 */ /* 0x000fea0003c00000 */
[----:B------:R0:W1:Y:S02]  /*142e0*/  SHFL.IDX P6, R14, R13, R12, R11 ;  /* 0x0000000c0d0e7389 */ /* 0x00006400000c000b */
[----:B01----:R-:W-:Y:S01]  /*142f0*/  ENDCOLLECTIVE ;  /* 0x000000000000791b */ /* 0x003fe20003800000 */
.L_x_13842:
        /* <DEDUP_REMOVED lines=16> */
.L_x_13843:
[----:B------:R-:W-:Y:S02]  /*14400*/  IMAD.MOV.U32 R13, RZ, RZ, R4 ;  /* 0x000000ffff0d7224 */ /* 0x000fe400078e0004 */
[----:B------:R-:W-:Y:S02]  /*14410*/  IMAD.MOV.U32 R12, RZ, RZ, 0x6 ;  /* 0x00000006ff0c7424 */ /* 0x000fe400078e00ff */
[----:B------:R-:W-:-:S07]  /*14420*/  IMAD.MOV.U32 R3, RZ, RZ, R14 ;  /* 0x000000ffff037224 */ /* 0x000fce00078e000e */
[----:B------:R-:W-:Y:S05]  /*14430*/  WARPSYNC.COLLECTIVE R15, `(.L_x_13844) ;  /* 0x000000000f087348 */ /* 0x000fea0003c00000 */
[----:B------:R0:W1:Y:S02]  /*14440*/  SHFL.IDX P6, R14, R13, R12, R11 ;  /* 0x0000000c0d0e7389 */ /* 0x00006400000c000b */
[----:B01----:R-:W-:Y:S01]  /*14450*/  ENDCOLLECTIVE ;  /* 0x000000000000791b */ /* 0x003fe20003800000 */
.L_x_13844:
        /* <DEDUP_REMOVED lines=16> */
.L_x_13845:
[----:B------:R-:W-:Y:S02]  /*14560*/  IMAD.MOV.U32 R13, RZ, RZ, R4 ;  /* 0x000000ffff0d7224 */ /* 0x000fe400078e0004 */
[----:B------:R-:W-:Y:S02]  /*14570*/  IMAD.MOV.U32 R12, RZ, RZ, 0x7 ;  /* 0x00000007ff0c7424 */ /* 0x000fe400078e00ff */
[----:B------:R-:W-:-:S07]  /*14580*/  IMAD.MOV.U32 R3, RZ, RZ, R14 ;  /* 0x000000ffff037224 */ /* 0x000fce00078e000e */
[----:B------:R-:W-:Y:S05]  /*14590*/  WARPSYNC.COLLECTIVE R15, `(.L_x_13846) ;  /* 0x000000000f087348 */ /* 0x000fea0003c00000 */
[----:B------:R0:W1:Y:S02]  /*145a0*/  SHFL.IDX P6, R14, R13, R12, R11 ;  /* 0x0000000c0d0e7389 */ /* 0x00006400000c000b */
[----:B01----:R-:W-:Y:S01]  /*145b0*/  ENDCOLLECTIVE ;  /* 0x000000000000791b */ /* 0x003fe20003800000 */
.L_x_13846:
        /* <DEDUP_REMOVED lines=10> */
.L_x_13847:
[----:B------:R-:W-:Y:S01]  /*14660*/  @!PT LDS RZ, [RZ] ;  /* 0x00000000fffff984 */ /* 0x000fe20000000800 */
[----:B------:R-:W-:Y:S01]  /*14670*/  @!PT LDS RZ, [RZ] ;  /* 0x00000000fffff984 */ /* 0x000fe20000000800 */
[----:B------:R-:W-:Y:S01]  /*14680*/  @!PT LDS RZ, [RZ] ;  /* 0x00000000fffff984 */ /* 0x000fe20000000800 */
[----:B------:R0:W-:Y:S01]  /*14690*/  @!P1 LDGSTS.E.BYPASS.LTC128B.128 [R9+0xb400], desc[UR52][R2.64], !P5 ;  /* 0x0b40000002099fae */ /* 0x0001e2000e901d74 */
[----:B------:R-:W-:Y:S02]  /*146a0*/  IMAD.MOV.U32 R13, RZ, RZ, R7 ;  /* 0x000000ffff0d7224 */ /* 0x000fe400078e0007 */
[----:B0-----:R-:W-:Y:S02]  /*146b0*/  VIADD R2, R6, 0x70 ;  /* 0x0000007006027836 */ /* 0x001fe40000000000 */
[----:B------:R-:W-:-:S03]  /*146c0*/  IMAD.MOV.U32 R12, RZ, RZ, RZ ;  /* 0x000000ffff0c7224 */ /* 0x000fc600078e00ff */
[----:B------:R-:W-:Y:S01]  /*146d0*/  ISETP.GE.AND P1, PT, R2, UR38, PT ;  /* 0x0000002602007c0c */ /* 0x000fe2000bf26270 */
[----:B------:R-:W-:-:S12]  /*146e0*/  IMAD.MOV.U32 R0, RZ, RZ, R14 ;  /* 0x000000ffff007224 */ /* 0x000fd800078e000e */
[----:B------:R-:W-:Y:S05]  /*146f0*/  WARPSYNC.COLLECTIVE R15, `(.L_x_13848) ;  /* 0x000000000f087348 */ /* 0x000fea0003c00000 */
[----:B------:R0:W1:Y:S02]  /*14700*/  SHFL.IDX P6, R14, R13, R12, R11 ;  /* 0x0000000c0d0e7389 */ /* 0x00006400000c000b */
[----:B01----:R-:W-:Y:S01]  /*14710*/  ENDCOLLECTIVE ;  /* 0x000000000000791b */ /* 0x003fe20003800000 */
.L_x_13848:
[----:B------:R-:W-:Y:S01]  /*14720*/  @!P1 LEA R2, P0, R10, R0, 0x1 ;  /* 0x000000000a029211 */ /* 0x000fe200078008ff */
[----:B------:R-:W-:-:S04]  /*14730*/  VIADD R0, R6, 0x80 ;  /* 0x0000008006007836 */ /* 0x000fc80000000000 */
[----:B------:R-:W-:Y:S02]  /*14740*/  @!P1 IMAD.X R3, RZ, RZ, R4, P0 ;  /* 0x000000ffff039224 */ /* 0x000fe400000e0604 */
[----:B------:R-:W-:-:S03]  /*14750*/  IMAD.MOV.U32 R13, RZ, RZ, R5 ;  /* 0x000000ffff0d7224 */ /* 0x000fc600078e0005 */
[----:B------:R-:W-:Y:S01]  /*14760*/  @!PT LDS RZ, [RZ] ;  /* 0x00000000fffff984 */ /* 0x000fe20000000800 */
[----:B------:R-:W-:Y:S01]  /*14770*/  @!PT LDS RZ, [RZ] ;  /* 0x00000000fffff984 */ /* 0x000fe20000000800 */
[----:B------:R-:W-:Y:S01]  /*14780*/  @!PT LDS RZ, [RZ] ;  /* 0x00000000fffff984 */ /* 0x000fe20000000800 */
[----:B------:R0:W-:Y:S01]  /*14790*/  @!P1 LDGSTS.E.BYPASS.LTC128B.128 [R9+0xbc00], desc[UR52][R2.64], !P5 ;  /* 0x0bc0000002099fae */ /* 0x0001e2000e901d74 */
[----:B------:R-:W-:Y:S01]  /*147a0*/  ISETP.GE.AND P1, PT, R0, UR38, PT ;  /* 0x0000002600007c0c */ /* 0x000fe2000bf26270 */
[----:B------:R-:W-:-:S12]  /*147b0*/  IMAD.MOV.U32 R0, RZ, RZ, R14 ;  /* 0x000000ffff007224 */ /* 0x000fd800078e000e */
[----:B0-----:R-:W-:Y:S05]  /*147c0*/  WARPSYNC.COLLECTIVE R15, `(.L_x_13849) ;  /* 0x000000000f087348 */ /* 0x001fea0003c00000 */
[----:B------:R1:W2:Y:S02]  /*147d0*/  SHFL.IDX P6, R14, R13, R12, R11 ;  /* 0x0000000c0d0e7389 */ /* 0x0002a400000c000b */
[----:B012---:R-:W-:Y:S01]  /*147e0*/  ENDCOLLECTIVE ;  /* 0x000000000000791b */ /* 0x007fe20003800000 */
.L_x_13849:
[----:B------:R-:W-:Y:S02]  /*147f0*/  IMAD.MOV.U32 R13, RZ, RZ, R7 ;  /* 0x000000ffff0d7224 */ /* 0x000fe400078e0007 */
[----:B------:R-:W-:Y:S01]  /*14800*/  IMAD.MOV.U32 R12, RZ, RZ, 0x1 ;  /* 0x00000001ff0c7424 */ /* 0x000fe200078e00ff */
[----:B------:R-:W-:-:S13]  /*14810*/  @!P1 LEA R2, P0, R10, R14, 0x1 ;  /* 0x0000000e0a029211 */ /* 0x000fda00078008ff */
[----:B------:R-:W-:Y:S05]  /*14820*/  WARPSYNC.COLLECTIVE R15, `(.L_x_13850) ;  /* 0x000000000f087348 */ /* 0x000fea0003c00000 */
[----:B------:R0:W1:Y:S02]  /*14830*/  SHFL.IDX P6, R14, R13, R12, R11 ;  /* 0x0000000c0d0e7389 */ /* 0x00006400000c000b */
[----:B01----:R-:W-:Y:S01]  /*14840*/  ENDCOLLECTIVE ;  /* 0x000000000000791b */ /* 0x003fe20003800000 */
.L_x_13850:
[----:B------:R-:W-:Y:S02]  /*14850*/  @!P1 IMAD.X R3, RZ, RZ, R0, P0 ;  /* 0x000000ffff039224 */ /* 0x000fe400000e0600 */
[----:B------:R-:W-:-:S03]  /*14860*/  VIADD R0, R6, 0x90 ;  /* 0x0000009006007836 */ /* 0x000fc60000000000 */
[----:B------:R-:W-:Y:S01]  /*14870*/  @!PT LDS RZ, [RZ] ;  /* 0x00000000fffff984 */ /* 0x000fe20000000800 */
[----:B------:R-:W-:Y:S01]  /*14880*/  @!PT LDS RZ, [RZ] ;  /* 0x00000000fffff984 */ /* 0x000fe20000000800 */
[----:B------:R-:W-:Y:S01]  /*14890*/  @!PT LDS RZ, [RZ] ;  /* 0x00000000fffff984 */ /* 0x000fe20000000800 */
[----:B------:R0:W-:Y:S02]  /*148a0*/  @!P1 LDGSTS.E.BYPASS.LTC128B.128 [R9+0xc400], desc[UR52][R2.64], !P5 ;  /* 0x0c40000002099fae */ /* 0x0001e4000e901d74 */
[----:B------:R-:W-:Y:S01]  /*148b0*/  ISETP.GE.AND P1, PT, R0, UR38, PT ;  /* 0x0000002600007c0c */ /* 0x000fe2000bf26270 */
[----:B------:R-:W-:Y:S02]  /*148c0*/  IMAD.MOV.U32 R13, RZ, RZ, R5 ;  /* 0x000000ffff0d7224 */ /* 0x000fe400078e0005 */
[----:B------:R-:W-:-:S10]  /*148d0*/  IMAD.MOV.U32 R0, RZ, RZ, R14 ;  /* 0x000000ffff007224 */ /* 0x000fd400078e000e */
[----:B0-----:R-:W-:Y:S05]  /*148e0*/  WARPSYNC.COLLECTIVE R15, `(.L_x_13851) ;  /* 0x000000000f087348 */ /* 0x001fea0003c00000 */
[----:B------:R1:W2:Y:S02]  /*148f0*/  SHFL.IDX P6, R14, R13, R12, R11 ;  /* 0x0000000c0d0e7389 */ /* 0x0002a400000c000b */
[----:B012---:R-:W-:Y:S01]  /*14900*/  ENDCOLLECTIVE ;  /* 0x000000000000791b */ /* 0x007fe20003800000 */
.L_x_13851:
[----:B------:R-:W-:Y:S02]  /*14910*/  IMAD.MOV.U32 R13, RZ, RZ, R7 ;  /* 0x000000ffff0d7224 */ /* 0x000fe400078e0007 */
[----:B------:R-:W-:Y:S02]  /*14920*/  IMAD.MOV.U32 R12, RZ, RZ, 0x2 ;  /* 0x00000002ff0c7424 */ /* 0x000fe400078e00ff */
[----:B------:R-:W-:-:S07]  /*14930*/  IMAD.MOV.U32 R2, RZ, RZ, R14 ;  /* 0x000000ffff027224 */ /* 0x000fce00078e000e */
[----:B------:R-:W-:Y:S05]  /*14940*/  WARPSYNC.COLLECTIVE R15, `(.L_x_13852) ;  /* 0x000000000f087348 */ /* 0x000fea0003c00000 */
[----:B------:R0:W1:Y:S02]  /*14950*/  SHFL.IDX P6, R14, R13, R12, R11 ;  /* 0x0000000c0d0e7389 */ /* 0x00006400000c000b */
[----:B01----:R-:W-:Y:S01]  /*14960*/  ENDCOLLECTIVE ;  /* 0x000000000000791b */ /* 0x003fe20003800000 */
.L_x_13852:
[----:B------:R-:W-:-:S05]  /*14970*/  @!P1 LEA R2, P0, R10, R2, 0x1 ;  /* 0x000000020a029211 */ /* 0x000fca00078008ff */
[----:B------:R-:W-:-:S05]  /*14980*/  @!P1 IMAD.X R3, RZ, RZ, R0, P0 ;  /* 0x000000ffff039224 */ /* 0x000fca00000e0600 */
        /* <DEDUP_REMOVED lines=9> */
.L_x_13853:
[----:B------:R-:W-:-:S05]  /*14a20*/  VIADD R3, R6, 0xa0 ;  /* 0x000000a006037836 */ /* 0x000fca0000000000 */
[----:B------:R-:W-:Y:S01]  /*14a30*/  ISETP.GE.AND P1, PT, R3, UR38, PT ;  /* 0x0000002603007c0c */ /* 0x000fe2000bf26270 */
[----:B------:R-:W-:Y:S02]  /*14a40*/  IMAD.MOV.U32 R13, RZ, RZ, R7 ;  /* 0x000000ffff0d7224 */ /* 0x000fe400078e0007 */
[----:B------:R-:W-:Y:S02]  /*14a50*/  IMAD.MOV.U32 R12, RZ, RZ, 0x3 ;  /* 0x00000003ff0c7424 */ /* 0x000fe400078e00ff */
[----:B------:R-:W-:-:S08]  /*14a60*/  IMAD.MOV.U32 R2, RZ, RZ, R14 ;  /* 0x000000ffff027224 */ /* 0x000fd000078e000e */
[----:B------:R-:W-:Y:S05]  /*14a70*/  WARPSYNC.COLLECTIVE R15, `(.L_x_13854) ;  /* 0x000000000f087348 */ /* 0x000fea0003c00000 */
[----:B------:R0:W1:Y:S02]  /*14a80*/  SHFL.IDX P6, R14, R13, R12, R11 ;  /* 0x0000000c0d0e7389 */ /* 0x00006400000c000b */
[----:B01----:R-:W-:Y:S01]  /*14a90*/  ENDCOLLECTIVE ;  /* 0x000000000000791b */ /* 0x003fe20003800000 */
.L_x_13854:
        /* <DEDUP_REMOVED lines=11> */
.L_x_13855:
[----:B------:R-:W-:Y:S05]  /*14b50*/  BRA `(.L_x_13856) ;  /* 0xffffffc000b07947 */ /* 0x000fea000383ffff */
.L_x_13770:
[----:B0-----:R0:W1:Y:S02]  /*14b60*/  SYNCS.PHASECHK.TRANS64.TRYWAIT P0, [R16+URZ+0x16820], R3 ;  /* 0x01682003100075a7 */ /* 0x001064000800017f */
[----:B-1----:R-:W-:Y:S05]  /*14b70*/  @!P0 NANOSLEEP.SYNCS 0x989680 ;  /* 0x009896800000895d */ /* 0x002fea0003900000 */
[----:B------:R-:W1:Y:S02]  /*14b80*/  @!P0 SYNCS.PHASECHK.TRANS64 P0, [R16+URZ+0x16820], R3 ;  /* 0x01682003100085a7 */ /* 0x000e64000800007f */
[----:B-1----:R-:W-:Y:S05]  /*14b90*/  @!P0 BRA `(.L_x_13770) ;  /* 0xfffffffc00f08947 */ /* 0x002fea000383ffff */
[----:B------:R-:W-:Y:S05]  /*14ba0*/  BRA `(.L_x_13857) ;  /* 0xffffffc4000c7947 */ /* 0x000fea000383ffff */
.L_x_13774:
[----:B0-----:R0:W1:Y:S02]  /*14bb0*/  SYNCS.PHASECHK.TRANS64.TRYWAIT P0, [R5+URZ+0x16840], R2 ;  /* 0x01684002050075a7 */ /* 0x001064000800017f */
[----:B-1----:R-:W-:Y:S05]  /*14bc0*/  @!P0 NANOSLEEP.SYNCS 0x989680 ;  /* 0x009896800000895d */ /* 0x002fea0003900000 */
[----:B------:R-:W1:Y:S02]  /*14bd0*/  @!P0 SYNCS.PHASECHK.TRANS64 P0, [R5+URZ+0x16840], R2 ;  /* 0x01684002050085a7 */ /* 0x000e64000800007f */
[----:B-1----:R-:W-:Y:S05]  /*14be0*/  @!P0 BRA `(.L_x_13774) ;  /* 0xfffffffc00f08947 */ /* 0x002fea000383ffff */
[----:B------:R-:W-:Y:S05]  /*14bf0*/  BRA `(.L_x_13858) ;  /* 0xffffffc400d87947 */ /* 0x000fea000383ffff */
.L_x_13775:
        /* <DEDUP_REMOVED lines=8> */
.L_x_13860:
[----:B------:R-:W-:Y:S05]  /*14c80*/  BSYNC B1 ;  /* 0x0000000000017941 */ /* 0x000fea0003800000 */
.L_x_13859:
        /* <DEDUP_REMOVED lines=10> */
.L_x_13861:
        /* <DEDUP_REMOVED lines=8> */
.L_x_13862:
        /* <DEDUP_REMOVED lines=8> */
[----:B0-----:R-:W-:-:S07]  /*14e30*/  IMAD.MOV.U32 R3, RZ, RZ, R14 ;  /* 0x000000ffff037224 */ /* 0x001fce00078e000e */
[----:B------:R-:W-:Y:S05]  /*14e40*/  WARPSYNC.COLLECTIVE R15, `(.L_x_13863) ;  /* 0x000000000f087348 */ /* 0x000fea0003c00000 */
[----:B------:R0:W1:Y:S02]  /*14e50*/  SHFL.IDX P6, R14, R13, R12, R11 ;  /* 0x0000000c0d0e7389 */ /* 0x00006400000c000b */
[----:B01----:R-:W-:Y:S01]  /*14e60*/  ENDCOLLECTIVE ;  /* 0x000000000000791b */ /* 0x003fe20003800000 */
.L_x_13863:
[----:B------:R-:W-:Y:S02]  /*14e70*/  IMAD.MOV.U32 R13, RZ, RZ, R10 ;  /* 0x000000ffff0d7224 */ /* 0x000fe400078e000a */
[----:B------:R-:W-:Y:S02]  /*14e80*/  IMAD.MOV.U32 R12, RZ, RZ, 0x2 ;  /* 0x00000002ff0c7424 */ /* 0x000fe400078e00ff */
[----:B------:R-:W-:-:S07]  /*14e90*/  IMAD.MOV.U32 R2, RZ, RZ, R14 ;  /* 0x000000ffff027224 */ /* 0x000fce00078e000e */
[----:B------:R-:W-:Y:S05]  /*14ea0*/  WARPSYNC.COLLECTIVE R15, `(.L_x_13864) ;  /* 0x000000000f087348 */ /* 0x000fea0003c00000 */
[----:B------:R0:W1:Y:S02]  /*14eb0*/  SHFL.IDX P6, R14, R13, R12, R11 ;  /* 0x0000000c0d0e7389 */ /* 0x00006400000c000b */
[----:B01----:R-:W-:Y:S01]  /*14ec0*/  ENDCOLLECTIVE ;  /* 0x000000000000791b */ /* 0x003fe20003800000 */
.L_x_13864:
        /* <DEDUP_REMOVED lines=11> */
.L_x_13865:
[----:B------:R-:W-:Y:S02]  /*14f80*/  IMAD.MOV.U32 R13, RZ, RZ, R10 ;  /* 0x000000ffff0d7224 */ /* 0x000fe400078e000a */
[----:B------:R-:W-:Y:S02]  /*14f90*/  IMAD.MOV.U32 R12, RZ, RZ, 0x3 ;  /* 0x00000003ff0c7424 */ /* 0x000fe400078e00ff */
[----:B------:R-:W-:-:S07]  /*14fa0*/  IMAD.MOV.U32 R2, RZ, RZ, R14 ;  /* 0x000000ffff027224 */ /* 0x000fce00078e000e */
[----:B------:R-:W-:Y:S05]  /*14fb0*/  WARPSYNC.COLLECTIVE R15, `(.L_x_13866) ;  /* 0x000000000f087348 */ /* 0x000fea0003c00000 */
[----:B------:R0:W1:Y:S02]  /*14fc0*/  SHFL.IDX P6, R14, R13, R12, R11 ;  /* 0x0000000c0d0e7389 */ /* 0x00006400000c000b */
[----:B01----:R-:W-:Y:S01]  /*14fd0*/  ENDCOLLECTIVE ;  /* 0x000000000000791b */ /* 0x003fe20003800000 */
.L_x_13866:
        /* <DEDUP_REMOVED lines=11> */
.L_x_13867:
[----:B------:R-:W-:Y:S02]  /*15090*/  IMAD.MOV.U32 R13, RZ, RZ, R10 ;  /* 0x000000ffff0d7224 */ /* 0x000fe400078e000a */
[----:B------:R-:W-:Y:S02]  /*150a0*/  IMAD.MOV.U32 R12, RZ, RZ, 0x4 ;  /* 0x00000004ff0c7424 */ /* 0x000fe400078e00ff */
[----:B------:R-:W-:-:S07]  /*150b0*/  IMAD.MOV.U32 R2, RZ, RZ, R14 ;  /* 0x000000ffff027224 */ /* 0x000fce00078e000e */
[----:B------:R-:W-:Y:S05]  /*150c0*/  WARPSYNC.COLLECTIVE R15, `(.L_x_13868) ;  /* 0x000000000f087348 */ /* 0x000fea0003c00000 */
[----:B------:R0:W1:Y:S02]  /*150d0*/  SHFL.IDX P6, R14, R13, R12, R11 ;  /* 0x0000000c0d0e7389 */ /* 0x00006400000c000b */
[----:B01----:R-:W-:Y:S01]  /*150e0*/  ENDCOLLECTIVE ;  /* 0x000000000000791b */ /* 0x003fe20003800000 */
.L_x_13868:
        /* <DEDUP_REMOVED lines=11> */
.L_x_13869:
[----:B------:R-:W-:Y:S02]  /*151a0*/  IMAD.MOV.U32 R13, RZ, RZ, R10 ;  /* 0x000000ffff0d7224 */ /* 0x000fe400078e000a */
[----:B------:R-:W-:Y:S02]  /*151b0*/  IMAD.MOV.U32 R12, RZ, RZ, 0x5 ;  /* 0x00000005ff0c7424 */ /* 0x000fe400078e00ff */
[----:B------:R-:W-:-:S07]  /*151c0*/  IMAD.MOV.U32 R2, RZ, RZ, R14 ;  /* 0x000000ffff027224 */ /* 0x000fce00078e000e */
[----:B------:R-:W-:Y:S05]  /*151d0*/  WARPSYNC.COLLECTIVE R15, `(.L_x_13870) ;  /* 0x000000000f087348 */ /* 0x000fea0003c00000 */
[----:B------:R0:W1:Y:S02]  /*151e0*/  SHFL.IDX P6, R14, R13, R12, R11 ;  /* 0x0000000c0d0e7389 */ /* 0x00006400000c000b */
[----:B01----:R-:W-:Y:S01]  /*151f0*/  ENDCOLLECTIVE ;  /* 0x000000000000791b */ /* 0x003fe20003800000 */
.L_x_13870:
        /* <DEDUP_REMOVED lines=11> */
.L_x_13871:
[----:B------:R-:W-:Y:S02]  /*152b0*/  IMAD.MOV.U32 R13, RZ, RZ, R10 ;  /* 0x000000ffff0d7224 */ /* 0x000fe400078e000a */
[----:B------:R-:W-:Y:S02]  /*152c0*/  IMAD.MOV.U32 R12, RZ, RZ, 0x6 ;  /* 0x00000006ff0c7424 */ /* 0x000fe400078e00ff */
[----:B------:R-:W-:-:S07]  /*152d0*/  IMAD.MOV.U32 R2, RZ, RZ, R14 ;  /* 0x000000ffff027224 */ /* 0x000fce00078e000e */
[----:B------:R-:W-:Y:S05]  /*152e0*/  WARPSYNC.COLLECTIVE R15, `(.L_x_13872) ;  /* 0x000000000f087348 */ /* 0x000fea0003c00000 */
[----:B------:R0:W1:Y:S02]  /*152f0*/  SHFL.IDX P6, R14, R13, R12, R11 ;  /* 0x0000000c0d0e7389 */ /* 0x00006400000c000b */
[----:B01----:R-:W-:Y:S01]  /*15300*/  ENDCOLLECTIVE ;  /* 0x000000000000791b */ /* 0x003fe20003800000 */
.L_x_13872:
        /* <DEDUP_REMOVED lines=11> */
.L_x_13873:
[----:B------:R-:W-:Y:S02]  /*153c0*/  IMAD.MOV.U32 R13, RZ, RZ, R10 ;  /* 0x000000ffff0d7224 */ /* 0x000fe400078e000a */
[----:B------:R-:W-:Y:S02]  /*153d0*/  IMAD.MOV.U32 R12, RZ, RZ, 0x7 ;  /* 0x00000007ff0c7424 */ /* 0x000fe400078e00ff */
[----:B------:R-:W-:-:S07]  /*153e0*/  IMAD.MOV.U32 R2, RZ, RZ, R14 ;  /* 0x000000ffff027224 */ /* 0x000fce00078e000e */
[----:B------:R-:W-:Y:S05]  /*153f0*/  WARPSYNC.COLLECTIVE R15, `(.L_x_13874) ;  /* 0x000000000f087348 */ /* 0x000fea0003c00000 */
[----:B------:R0:W1:Y:S02]  /*15400*/  SHFL.IDX P6, R14, R13, R12, R11 ;  /* 0x0000000c0d0e7389 */ /* 0x00006400000c000b */
[----:B01----:R-:W-:Y:S01]  /*15410*/  ENDCOLLECTIVE ;  /* 0x000000000000791b */ /* 0x003fe20003800000 */
.L_x_13874:
        /* <DEDUP_REMOVED lines=11> */
.L_x_13875:
[----:B------:R-:W-:Y:S01]  /*154d0*/  IMAD.MOV.U32 R2, RZ, RZ, R14 ;  /* 0x000000ffff027224 */ /* 0x000fe200078e000e */
[----:B------:R-:W-:Y:S06]  /*154e0*/  BRA `(.L_x_13876) ;  /* 0xffffffc000c07947 */ /* 0x000fec000383ffff */
.L_x_13780:
[----:B-1----:R1:W2:Y:S02]  /*154f0*/  SYNCS.PHASECHK.TRANS64.TRYWAIT P0, [R5+URZ+0x16860], R2 ;  /* 0x01686002050075a7 */ /* 0x0022a4000800017f */
[----:B--2---:R-:W-:Y:S05]  /*15500*/  @!P0 NANOSLEEP.SYNCS 0x989680 ;  /* 0x009896800000895d */ /* 0x004fea0003900000 */
[----:B------:R-:W2:Y:S02]  /*15510*/  @!P0 SYNCS.PHASECHK.TRANS64 P0, [R5+URZ+0x16860], R2 ;  /* 0x01686002050085a7 */ /* 0x000ea4000800007f */
[----:B--2---:R-:W-:Y:S05]  /*15520*/  @!P0 BRA `(.L_x_13780) ;  /* 0xfffffffc00f08947 */ /* 0x004fea000383ffff */
[----:B------:R-:W-:Y:S05]  /*15530*/  BRA `(.L_x_13877) ;  /* 0xffffffc400187947 */ /* 0x000fea000383ffff */
.L_x_13781:
        /* <DEDUP_REMOVED lines=8> */
.L_x_13879:
[----:B------:R-:W-:Y:S05]  /*155c0*/  BSYNC B1 ;  /* 0x0000000000017941 */ /* 0x000fea0003800000 */
.L_x_13878:
        /* <DEDUP_REMOVED lines=9> */
.L_x_13880:
[----:B------:R-:W-:Y:S02]  /*15660*/  IMAD.MOV.U32 R13, RZ, RZ, R18 ;  /* 0x000000ffff0d7224 */ /* 0x000fe400078e0012 */
[----:B------:R-:W-:Y:S02]  /*15670*/  IMAD.MOV.U32 R12, RZ, RZ, 0x1 ;  /* 0x00000001ff0c7424 */ /* 0x000fe400078e00ff */
[----:B------:R-:W-:-:S07]  /*15680*/  IMAD.MOV.U32 R2, RZ, RZ, R14 ;  /* 0x000000ffff027224 */ /* 0x000fce00078e000e */
[----:B------:R-:W-:Y:S05]  /*15690*/  WARPSYNC.COLLECTIVE R15, `(.L_x_13881) ;  /* 0x000000000f087348 */ /* 0x000fea0003c00000 */
[----:B------:R0:W1:Y:S02]  /*156a0*/  SHFL.IDX P6, R14, R13, R12, R11 ;  /* 0x0000000c0d0e7389 */ /* 0x00006400000c000b */
[----:B01----:R-:W-:Y:S01]  /*156b0*/  ENDCOLLECTIVE ;  /* 0x000000000000791b */ /* 0x003fe20003800000 */
.L_x_13881:
[----:B------:R-:W-:-:S05]  /*156c0*/  IADD3 R2, P0, R2, R7, RZ ;  /* 0x0000000702027210 */ /* 0x000fca0007f1e0ff */
[----:B------:R-:W-:Y:S01]  /*156d0*/  IMAD.X R3, RZ, RZ, R3, P0 ;  /* 0x000000ffff037224 */ /* 0x000fe200000e0603 */
[----:B------:R-:W-:Y:S01]  /*156e0*/  ISETP.LT.OR P0, PT, R8, 0x1, P1 ;  /* 0x000000010800780c */ /* 0x000fe20000f01670 */
[----:B------:R-:W-:-:S12]  /*156f0*/  IMAD.MOV.U32 R13, RZ, RZ, R17 ;  /* 0x000000ffff0d7224 */ /* 0x000fd800078e0011 */
        /* <DEDUP_REMOVED lines=8> */
.L_x_13882:
[----:B------:R-:W-:Y:S02]  /*15780*/  IMAD.MOV.U32 R13, RZ, RZ, R18 ;  /* 0x000000ffff0d7224 */ /* 0x000fe400078e0012 */
[----:B------:R-:W-:Y:S02]  /*15790*/  IMAD.MOV.U32 R12, RZ, RZ, 0x2 ;  /* 0x00000002ff0c7424 */ /* 0x000fe400078e00ff */
[----:B------:R-:W-:-:S07]  /*157a0*/  IMAD.MOV.U32 R2, RZ, RZ, R14 ;  /* 0x000000ffff027224 */ /* 0x000fce00078e000e */
[----:B------:R-:W-:Y:S05]  /*157b0*/  WARPSYNC.COLLECTIVE R15, `(.L_x_13883) ;  /* 0x000000000f087348 */ /* 0x000fea0003c00000 */
[----:B------:R0:W1:Y:S02]  /*157c0*/  SHFL.IDX P6, R14, R13, R12, R11 ;  /* 0x0000000c0d0e7389 */ /* 0x00006400000c000b */
[----:B01----:R-:W-:Y:S01]  /*157d0*/  ENDCOLLECTIVE ;  /* 0x000000000000791b */ /* 0x003fe20003800000 */
.L_x_13883:
        /* <DEDUP_REMOVED lines=12> */
.L_x_13884:
[----:B------:R-:W-:Y:S02]  /*158a0*/  IMAD.MOV.U32 R13, RZ, RZ, R18 ;  /* 0x000000ffff0d7224 */ /* 0x000fe400078e0012 */
[----:B------:R-:W-:Y:S02]  /*158b0*/  IMAD.MOV.U32 R12, RZ, RZ, 0x3 ;  /* 0x00000003ff0c7424 */ /* 0x000fe400078e00ff */
[----:B------:R-:W-:-:S07]  /*158c0*/  IMAD.MOV.U32 R2, RZ, RZ, R14 ;  /* 0x000000ffff027224 */ /* 0x000fce00078e000e */
[----:B------:R-:W-:Y:S05]  /*158d0*/  WARPSYNC.COLLECTIVE R15, `(.L_x_13885) ;  /* 0x000000000f087348 */ /* 0x000fea0003c00000 */
[----:B------:R0:W1:Y:S02]  /*158e0*/  SHFL.IDX P6, R14, R13, R12, R11 ;  /* 0x0000000c0d0e7389 */ /* 0x00006400000c000b */
[----:B01----:R-:W-:Y:S01]  /*158f0*/  ENDCOLLECTIVE ;  /* 0x000000000000791b */ /* 0x003fe20003800000 */
.L_x_13885:
        /* <DEDUP_REMOVED lines=12> */
.L_x_13886:
[----:B------:R-:W-:Y:S02]  /*159c0*/  IMAD.MOV.U32 R13, RZ, RZ, R18 ;  /* 0x000000ffff0d7224 */ /* 0x000fe400078e0012 */
[----:B------:R-:W-:Y:S02]  /*159d0*/  IMAD.MOV.U32 R12, RZ, RZ, 0x4 ;  /* 0x00000004ff0c7424 */ /* 0x000fe400078e00ff */
[----:B------:R-:W-:-:S07]  /*159e0*/  IMAD.MOV.U32 R2, RZ, RZ, R14 ;  /* 0x000000ffff027224 */ /* 0x000fce00078e000e */
[----:B------:R-:W-:Y:S05]  /*159f0*/  WARPSYNC.COLLECTIVE R15, `(.L_x_13887) ;  /* 0x000000000f087348 */ /* 0x000fea0003c00000 */
[----:B------:R0:W1:Y:S02]  /*15a00*/  SHFL.IDX P6, R14, R13, R12, R11 ;  /* 0x0000000c0d0e7389 */ /* 0x00006400000c000b */
[----:B01----:R-:W-:Y:S01]  /*15a10*/  ENDCOLLECTIVE ;  /* 0x000000000000791b */ /* 0x003fe20003800000 */
.L_x_13887:
        /* <DEDUP_REMOVED lines=12> */
.L_x_13888:
[----:B------:R-:W-:Y:S02]  /*15ae0*/  IMAD.MOV.U32 R13, RZ, RZ, R18 ;  /* 0x000000ffff0d7224 */ /* 0x000fe400078e0012 */
[----:B------:R-:W-:Y:S02]  /*15af0*/  IMAD.MOV.U32 R12, RZ, RZ, 0x5 ;  /* 0x00000005ff0c7424 */ /* 0x000fe400078e00ff */
[----:B------:R-:W-:-:S07]  /*15b00*/  IMAD.MOV.U32 R2, RZ, RZ, R14 ;  /* 0x000000ffff027224 */ /* 0x000fce00078e000e */
[----:B------:R-:W-:Y:S05]  /*15b10*/  WARPSYNC.COLLECTIVE R15, `(.L_x_13889) ;  /* 0x000000000f087348 */ /* 0x000fea0003c00000 */
[----:B------:R0:W1:Y:S02]  /*15b20*/  SHFL.IDX P6, R14, R13, R12, R11 ;  /* 0x0000000c0d0e7389 */ /* 0x00006400000c000b */
[----:B01----:R-:W-:Y:S01]  /*15b30*/  ENDCOLLECTIVE ;  /* 0x000000000000791b */ /* 0x003fe20003800000 */
.L_x_13889:
        /* <DEDUP_REMOVED lines=12> */
.L_x_13890:
[----:B------:R-:W-:Y:S02]  /*15c00*/  IMAD.MOV.U32 R13, RZ, RZ, R18 ;  /* 0x000000ffff0d7224 */ /* 0x000fe400078e0012 */
[----:B------:R-:W-:Y:S02]  /*15c10*/  IMAD.MOV.U32 R12, RZ, RZ, 0x6 ;  /* 0x00000006ff0c7424 */ /* 0x000fe400078e00ff */
[----:B------:R-:W-:-:S07]  /*15c20*/  IMAD.MOV.U32 R2, RZ, RZ, R14 ;  /* 0x000000ffff027224 */ /* 0x000fce00078e000e */
[----:B------:R-:W-:Y:S05]  /*15c30*/  WARPSYNC.COLLECTIVE R15, `(.L_x_13891) ;  /* 0x000000000f087348 */ /* 0x000fea0003c00000 */
[----:B------:R0:W1:Y:S02]  /*15c40*/  SHFL.IDX P6, R14, R13, R12, R11 ;  /* 0x0000000c0d0e7389 */ /* 0x00006400000c000b */
[----:B01----:R-:W-:Y:S01]  /*15c50*/  ENDCOLLECTIVE ;  /* 0x000000000000791b */ /* 0x003fe20003800000 */
.L_x_13891:
        /* <DEDUP_REMOVED lines=12> */
.L_x_13892:
[----:B------:R-:W-:Y:S02]  /*15d20*/  IMAD.MOV.U32 R13, RZ, RZ, R18 ;  /* 0x000000ffff0d7224 */ /* 0x000fe400078e0012 */
[----:B------:R-:W-:Y:S02]  /*15d30*/  IMAD.MOV.U32 R12, RZ, RZ, 0x7 ;  /* 0x00000007ff0c7424 */ /* 0x000fe400078e00ff */
[----:B------:R-:W-:-:S07]  /*15d40*/  IMAD.MOV.U32 R2, RZ, RZ, R14 ;  /* 0x000000ffff027224 */ /* 0x000fce00078e000e */
[----:B------:R-:W-:Y:S05]  /*15d50*/  WARPSYNC.COLLECTIVE R15, `(.L_x_13893) ;  /* 0x000000000f087348 */ /* 0x000fea0003c00000 */
[----:B------:R0:W1:Y:S02]  /*15d60*/  SHFL.IDX P6, R14, R13, R12, R11 ;  /* 0x0000000c0d0e7389 */ /* 0x00006400000c000b */
[----:B01----:R-:W-:Y:S01]  /*15d70*/  ENDCOLLECTIVE ;  /* 0x000000000000791b */ /* 0x003fe20003800000 */
.L_x_13893:
        /* <DEDUP_REMOVED lines=8> */
[----:B------:R-:W-:-:S07]  /*15e00*/  IMAD.MOV.U32 R18, RZ, RZ, R14 ;  /* 0x000000ffff127224 */ /* 0x000fce00078e000e */
[----:B0-----:R-:W-:Y:S05]  /*15e10*/  WARPSYNC.COLLECTIVE R15, `(.L_x_13894) ;  /* 0x000000000f087348 */ /* 0x001fea0003c00000 */
[----:B------:R1:W2:Y:S02]  /*15e20*/  SHFL.IDX P6, R14, R13, R12, R11 ;  /* 0x0000000c0d0e7389 */ /* 0x0002a400000c000b */
[----:B012---:R-:W-:Y:S01]  /*15e30*/  ENDCOLLECTIVE ;  /* 0x000000000000791b */ /* 0x007fe20003800000 */
.L_x_13894:
[----:B------:R-:W-:Y:S01]  /*15e40*/  IMAD.MOV.U32 R2, RZ, RZ, R14 ;  /* 0x000000ffff027224 */ /* 0x000fe200078e000e */
[----:B------:R-:W-:Y:S06]  /*15e50*/  BRA `(.L_x_13895) ;  /* 0xffffffbc00c87947 */ /* 0x000fec000383ffff */
.L_x_13789:
[----:B0-----:R0:W1:Y:S02]  /*15e60*/  SYNCS.PHASECHK.TRANS64.TRYWAIT P0, [R4+URZ+0x16860], R3 ;  /* 0x01686003040075a7 */ /* 0x001064000800017f */
[----:B-1----:R-:W-:Y:S05]  /*15e70*/  @!P0 NANOSLEEP.SYNCS 0x989680 ;  /* 0x009896800000895d */ /* 0x002fea0003900000 */
[----:B------:R-:W1:Y:S02]  /*15e80*/  @!P0 SYNCS.PHASECHK.TRANS64 P0, [R4+URZ+0x16860], R3 ;  /* 0x01686003040085a7 */ /* 0x000e64000800007f */
[----:B-1----:R-:W-:Y:S05]  /*15e90*/  @!P0 BRA `(.L_x_13789) ;  /* 0xfffffffc00f08947 */ /* 0x002fea000383ffff */
[----:B------:R-:W-:Y:S05]  /*15ea0*/  BRA `(.L_x_13896) ;  /* 0xffffffc000dc7947 */ /* 0x000fea000383ffff */
.L_x_13790:
        /* <DEDUP_REMOVED lines=8> */
.L_x_13898:
[----:B------:R-:W-:Y:S05]  /*15f30*/  BSYNC B0 ;  /* 0x0000000000007941 */ /* 0x000fea0003800000 */
.L_x_13897:
        /* <DEDUP_REMOVED lines=10> */
.L_x_13899:
        /* <DEDUP_REMOVED lines=9> */
.L_x_13900:
        /* <DEDUP_REMOVED lines=11> */
.L_x_13901:
[----:B------:R-:W-:Y:S02]  /*16120*/  IMAD.MOV.U32 R13, RZ, RZ, R18 ;  /* 0x000000ffff0d7224 */ /* 0x000fe400078e0012 */
[----:B------:R-:W-:Y:S01]  /*16130*/  IMAD.MOV.U32 R12, RZ, RZ, 0x2 ;  /* 0x00000002ff0c7424 */ /* 0x000fe200078e00ff */
[----:B------:R-:W-:-:S13]  /*16140*/  IADD3 R2, P0, R14, R6, RZ ;  /* 0x000000060e027210 */ /* 0x000fda0007f1e0ff */
[----:B------:R-:W-:Y:S05]  /*16150*/  WARPSYNC.COLLECTIVE R15, `(.L_x_13902) ;  /* 0x000000000f087348 */ /* 0x000fea0003c00000 */
[----:B------:R0:W1:Y:S02]  /*16160*/  SHFL.IDX P6, R14, R13, R12, R11 ;  /* 0x0000000c0d0e7389 */ /* 0x00006400000c000b */
[----:B01----:R-:W-:Y:S01]  /*16170*/  ENDCOLLECTIVE ;  /* 0x000000000000791b */ /* 0x003fe20003800000 */
.L_x_13902:
        /* <DEDUP_REMOVED lines=11> */
.L_x_13903:
[----:B------:R-:W-:Y:S02]  /*16230*/  IMAD.MOV.U32 R13, RZ, RZ, R18 ;  /* 0x000000ffff0d7224 */ /* 0x000fe400078e0012 */
[----:B------:R-:W-:Y:S02]  /*16240*/  IMAD.MOV.U32 R12, RZ, RZ, 0x3 ;  /* 0x00000003ff0c7424 */ /* 0x000fe400078e00ff */
[----:B------:R-:W-:-:S07]  /*16250*/  IMAD.MOV.U32 R9, RZ, RZ, R14 ;  /* 0x000000ffff097224 */ /* 0x000fce00078e000e */
[----:B------:R-:W-:Y:S05]  /*16260*/  WARPSYNC.COLLECTIVE R15, `(.L_x_13904) ;  /* 0x000000000f087348 */ /* 0x000fea0003c00000 */
[----:B------:R0:W1:Y:S02]  /*16270*/  SHFL.IDX P6, R14, R13, R12, R11 ;  /* 0x0000000c0d0e7389 */ /* 0x00006400000c000b */
[----:B01----:R-:W-:Y:S01]  /*16280*/  ENDCOLLECTIVE ;  /* 0x000000000000791b */ /* 0x003fe20003800000 */
.L_x_13904:
        /* <DEDUP_REMOVED lines=12> */
.L_x_13905:
[----:B------:R-:W-:Y:S02]  /*16350*/  IMAD.MOV.U32 R13, RZ, RZ, R18 ;  /* 0x000000ffff0d7224 */ /* 0x000fe400078e0012 */
[----:B------:R-:W-:Y:S01]  /*16360*/  IMAD.MOV.U32 R12, RZ, RZ, 0x4 ;  /* 0x00000004ff0c7424 */ /* 0x000fe200078e00ff */
[----:B------:R-:W-:-:S13]  /*16370*/  IADD3 R2, P0, R14, R6, RZ ;  /* 0x000000060e027210 */ /* 0x000fda0007f1e0ff */
[----:B------:R-:W-:Y:S05]  /*16380*/  WARPSYNC.COLLECTIVE R15, `(.L_x_13906) ;  /* 0x000000000f087348 */ /* 0x000fea0003c00000 */
[----:B------:R0:W1:Y:S02]  /*16390*/  SHFL.IDX P6, R14, R13, R12, R11 ;  /* 0x0000000c0d0e7389 */ /* 0x00006400000c000b */
[----:B01----:R-:W-:Y:S01]  /*163a0*/  ENDCOLLECTIVE ;  /* 0x000000000000791b */ /* 0x003fe20003800000 */
.L_x_13906:
        /* <DEDUP_REMOVED lines=11> */
.L_x_13907:
[----:B------:R-:W-:Y:S02]  /*16460*/  IMAD.MOV.U32 R13, RZ, RZ, R18 ;  /* 0x000000ffff0d7224 */ /* 0x000fe400078e0012 */
[----:B------:R-:W-:Y:S02]  /*16470*/  IMAD.MOV.U32 R12, RZ, RZ, 0x5 ;  /* 0x00000005ff0c7424 */ /* 0x000fe400078e00ff */
[----:B------:R-:W-:-:S07]  /*16480*/  IMAD.MOV.U32 R9, RZ, RZ, R14 ;  /* 0x000000ffff097224 */ /* 0x000fce00078e000e */
[----:B------:R-:W-:Y:S05]  /*16490*/  WARPSYNC.COLLECTIVE R15, `(.L_x_13908) ;  /* 0x000000000f087348 */ /* 0x000fea0003c00000 */
[----:B------:R0:W1:Y:S02]  /*164a0*/  SHFL.IDX P6, R14, R13, R12, R11 ;  /* 0x0000000c0d0e7389 */ /* 0x00006400000c000b */
[----:B01----:R-:W-:Y:S01]  /*164b0*/  ENDCOLLECTIVE ;  /* 0x000000000000791b */ /* 0x003fe20003800000 */
.L_x_13908:
        /* <DEDUP_REMOVED lines=12> */
.L_x_13909:
[----:B------:R-:W-:Y:S02]  /*16580*/  IMAD.MOV.U32 R13, RZ, RZ, R18 ;  /* 0x000000ffff0d7224 */ /* 0x000fe400078e0012 */
[----:B------:R-:W-:Y:S01]  /*16590*/  IMAD.MOV.U32 R12, RZ, RZ, 0x6 ;  /* 0x00000006ff0c7424 */ /* 0x000fe200078e00ff */
[----:B------:R-:W-:-:S13]  /*165a0*/  IADD3 R2, P0, R14, R6, RZ ;  /* 0x000000060e027210 */ /* 0x000fda0007f1e0ff */
[----:B------:R-:W-:Y:S05]  /*165b0*/  WARPSYNC.COLLECTIVE R15, `(.L_x_13910) ;  /* 0x000000000f087348 */ /* 0x000fea0003c00000 */
[----:B------:R0:W1:Y:S02]  /*165c0*/  SHFL.IDX P6, R14, R13, R12, R11 ;  /* 0x0000000c0d0e7389 */ /* 0x00006400000c000b */
[----:B01----:R-:W-:Y:S01]  /*165d0*/  ENDCOLLECTIVE ;  /* 0x000000000000791b */ /* 0x003fe20003800000 */
.L_x_13910:
        /* <DEDUP_REMOVED lines=11> */
.L_x_13911:
[----:B------:R-:W-:Y:S02]  /*16690*/  IMAD.MOV.U32 R13, RZ, RZ, R18 ;  /* 0x000000ffff0d7224 */ /* 0x000fe400078e0012 */
[----:B------:R-:W-:Y:S02]  /*166a0*/  IMAD.MOV.U32 R12, RZ, RZ, 0x7 ;  /* 0x00000007ff0c7424 */ /* 0x000fe400078e00ff */
[----:B------:R-:W-:-:S07]  /*166b0*/  IMAD.MOV.U32 R9, RZ, RZ, R14 ;  /* 0x000000ffff097224 */ /* 0x000fce00078e000e */
[----:B------:R-:W-:Y:S05]  /*166c0*/  WARPSYNC.COLLECTIVE R15, `(.L_x_13912) ;  /* 0x000000000f087348 */ /* 0x000fea0003c00000 */
[----:B------:R0:W1:Y:S02]  /*166d0*/  SHFL.IDX P6, R14, R13, R12, R11 ;  /* 0x0000000c0d0e7389 */ /* 0x00006400000c000b */
[----:B01----:R-:W-:Y:S01]  /*166e0*/  ENDCOLLECTIVE ;  /* 0x000000000000791b */ /* 0x003fe20003800000 */
.L_x_13912:
        /* <DEDUP_REMOVED lines=12> */
.L_x_13913:
[----:B------:R-:W-:Y:S05]  /*167b0*/  BRA `(.L_x_13914) ;  /* 0xffffffbc009c7947 */ /* 0x000fea000383ffff */
.L_x_13795:
        /* <DEDUP_REMOVED lines=8> */
.L_x_13916:
[----:B------:R-:W-:Y:S05]  /*16840*/  BSYNC B0 ;  /* 0x0000000000007941 */ /* 0x000fea0003800000 */
.L_x_13915:
[----:B------:R-:W-:Y:S05]  /*16850*/  BRA `(.L_x_13917) ;  /* 0xffffffc000207947 */ /* 0x000fea000383ffff */
.L_x_13798:
[----:B--2---:R2:W3:Y:S02]  /*16860*/  SYNCS.PHASECHK.TRANS64.TRYWAIT P0, [R4+URZ+0x16820], R0 ;  /* 0x01682000040075a7 */ /* 0x0044e4000800017f */
[----:B---3--:R-:W-:Y:S05]  /*16870*/  @!P0 NANOSLEEP.SYNCS 0x989680 ;  /* 0x009896800000895d */ /* 0x008fea0003900000 */
[----:B------:R-:W3:Y:S02]  /*16880*/  @!P0 SYNCS.PHASECHK.TRANS64 P0, [R4+URZ+0x16820], R0 ;  /* 0x01682000040085a7 */ /* 0x000ee4000800007f */
[----:B---3--:R-:W-:Y:S05]  /*16890*/  @!P0 BRA `(.L_x_13798) ;  /* 0xfffffffc00f08947 */ /* 0x008fea000383ffff */
[----:B------:R-:W-:Y:S05]  /*168a0*/  BRA `(.L_x_13918) ;  /* 0xffffffc0006c7947 */ /* 0x000fea000383ffff */
.L_x_13799:
        /* <DEDUP_REMOVED lines=11> */
.L_x_13920:
[----:B------:R-:W-:Y:S05]  /*16960*/  BSYNC B0 ;  /* 0x0000000000007941 */ /* 0x000fea0003800000 */
.L_x_13919:
[----:B------:R-:W-:Y:S05]  /*16970*/  BRA `(.L_x_13921) ;  /* 0xffffffc000547947 */ /* 0x000fea000383ffff */
.L_x_13802:
[----:B------:R-:W-:Y:S01]  /*16980*/  BSSY B1, `(.L_x_13922) ;  /* 0x0000006000017945 */ /* 0x000fe20003800000 */
[----:B------:R-:W-:-:S07]  /*16990*/  IMAD.MOV.U32 R15, RZ, RZ, -0x1 ;  /* 0xffffffffff0f7424 */ /* 0x000fce00078e00ff */
[----:B01----:R-:W-:Y:S05]  /*169a0*/  WARPSYNC.COLLECTIVE R15, `(.L_x_13923) ;  /* 0x000000000f0c7348 */ /* 0x003fea0003c00000 */
[----:B------:R-:W-:Y:S02]  /*169b0*/  ELECT P6, UR62, PT ;  /* 0x00000000003e782f */ /* 0x000fe400038c0000 */
[----:B------:R-:W-:Y:S01]  /*169c0*/  MOV R14, UR62 ;  /* 0x0000003e000e7c02 */ /* 0x000fe20008000f00 */
[----:B01----:R-:W-:Y:S10]  /*169d0*/  ENDCOLLECTIVE ;  /* 0x000000000000791b */ /* 0x003ff40003800000 */
.L_x_13923:
[----:B------:R-:W-:Y:S05]  /*169e0*/  BSYNC B1 ;  /* 0x0000000000017941 */ /* 0x000fea0003800000 */
.L_x_13922:
[----:B------:R-:W-:Y:S05]  /*169f0*/  BRA `(.L_x_13924) ;  /* 0xffffffc0004c7947 */ /* 0x000fea000383ffff */
.L_x_13804:
[----:B-1----:R1:W2:Y:S02]  /*16a00*/  SYNCS.PHASECHK.TRANS64.TRYWAIT P1, [R5+URZ+0x16840], R0 ;  /* 0x01684000050075a7 */ /* 0x0022a4000802017f */
[----:B--2---:R-:W-:Y:S05]  /*16a10*/  @!P1 NANOSLEEP.SYNCS 0x989680 ;  /* 0x009896800000995d */ /* 0x004fea0003900000 */
[----:B------:R-:W2:Y:S02]  /*16a20*/  @!P1 SYNCS.PHASECHK.TRANS64 P1, [R5+URZ+0x16840], R0 ;  /* 0x01684000050095a7 */ /* 0x000ea4000802007f */
[----:B--2---:R-:W-:Y:S05]  /*16a30*/  @!P1 BRA `(.L_x_13804) ;  /* 0xfffffffc00f09947 */ /* 0x004fea000383ffff */
[----:B------:R-:W-:Y:S05]  /*16a40*/  BRA `(.L_x_13925) ;  /* 0xffffffc0006c7947 */ /* 0x000fea000383ffff */
.L_x_13806:
[----:B--2---:R2:W3:Y:S02]  /*16a50*/  SYNCS.PHASECHK.TRANS64.TRYWAIT P1, [R23+URZ+0x16840], R2 ;  /* 0x01684002170075a7 */ /* 0x0044e4000802017f */
[----:B---3--:R-:W-:Y:S05]  /*16a60*/  @!P1 NANOSLEEP.SYNCS 0x989680 ;  /* 0x009896800000995d */ /* 0x008fea0003900000 */
[----:B------:R-:W3:Y:S02]  /*16a70*/  @!P1 SYNCS.PHASECHK.TRANS64 P1, [R23+URZ+0x16840], R2 ;  /* 0x01684002170095a7 */ /* 0x000ee4000802007f */
[----:B---3--:R-:W-:Y:S05]  /*16a80*/  @!P1 BRA `(.L_x_13806) ;  /* 0xfffffffc00f09947 */ /* 0x008fea000383ffff */
[----:B------:R-:W-:Y:S05]  /*16a90*/  BRA `(.L_x_13926) ;  /* 0xffffffc000787947 */ /* 0x000fea000383ffff */
.L_x_13808:
[----:B---3--:R3:W4:Y:S02]  /*16aa0*/  SYNCS.PHASECHK.TRANS64.TRYWAIT P1, [R5+URZ+0x16860], R0 ;  /* 0x01686000050075a7 */ /* 0x008724000802017f */
[----:B----4-:R-:W-:Y:S05]  /*16ab0*/  @!P1 NANOSLEEP.SYNCS 0x989680 ;  /* 0x009896800000995d */ /* 0x010fea0003900000 */
[----:B------:R-:W4:Y:S02]  /*16ac0*/  @!P1 SYNCS.PHASECHK.TRANS64 P1, [R5+URZ+0x16860], R0 ;  /* 0x01686000050095a7 */ /* 0x000f24000802007f */
[----:B----4-:R-:W-:Y:S05]  /*16ad0*/  @!P1 BRA `(.L_x_13808) ;  /* 0xfffffffc00f09947 */ /* 0x010fea000383ffff */
[----:B------:R-:W-:Y:S05]  /*16ae0*/  BRA `(.L_x_13927) ;  /* 0xffffffc000747947 */ /* 0x000fea000383ffff */
.L_x_13928:
        /* <DEDUP_REMOVED lines=9> */
.L_x_15864:


//--------------------- .text._ZN7cutlass13device_kernelIN5flash11enable_sm90INS1_16FlashAttnFwdSm90INS1_25CollectiveMainloopFwdSm90ILi2EN4cute5tupleIJNS5_1CILi1EEES8_S8_EEENS6_IJNS7_ILi192EEENS7_ILi128EEENS7_ILi64EEEEEELi64ENS_10bfloat16_tEfNS_4arch4Sm90ELb0ELb1ELb0ELb1ELb1ELb0ELb0ELb1ELb1ELb1ELb0ELb0EEENS1_21CollectiveEpilogueFwdINS6_IJSA_SC_SB_EEES9_SE_SG_Li384ELb1ELb1ELb0ELb0EEENS1_36VarlenDynamicPersistentTileSchedulerILi192ELi128ELi384ELi128ELb0ELb1ELb1ELb1ELb0ELb1EEEEEEEEEvNT_6ParamsE --------------------------
	.section	.text._ZN7cutlass13device_kernelIN5flash11enable_sm90INS1_16FlashAttnFwdSm90INS1_25CollectiveMainloopFwdSm90ILi2EN4cute5tupleIJNS5_1CILi1EEES8_S8_EEENS6_IJNS7_ILi192EEENS7_ILi128EEENS7_ILi64EEEEEELi64ENS_10bfloat16_tEfNS_4arch4Sm90ELb0ELb1ELb0ELb1ELb1ELb0ELb0ELb1ELb1ELb1ELb0ELb0EEENS1_21CollectiveEpilogueFwdINS6_IJSA_SC_SB_EEES9_SE_SG_Li384ELb1ELb1ELb0ELb0EEENS1_36VarlenDynamicPersistentTileSchedulerILi192ELi128ELi384ELi128ELb0ELb1ELb1ELb1ELb0ELb1EEEEEEEEEvNT_6ParamsE,"ax",@progbits
	.align	128
.text._ZN7cutlass13device_kernelIN5flash11enable_sm90INS1_16FlashAttnFwdSm90INS1_25CollectiveMainloopFwdSm90ILi2EN4cute5tupleIJNS5_1CILi1EEES8_S8_EEENS6_IJNS7_ILi192EEENS7_ILi128EEENS7_ILi64EEEEEELi64ENS_10bfloat16_tEfNS_4arch4Sm90ELb0ELb1ELb0ELb1ELb1ELb0ELb0ELb1ELb1ELb1ELb0ELb0EEENS1_21CollectiveEpilogueFwdINS6_IJSA_SC_SB_EEES9_SE_SG_Li384ELb1ELb1ELb0ELb0EEENS1_36VarlenDynamicPersistentTileSchedulerILi192ELi128ELi384ELi128ELb0ELb1ELb1ELb1ELb0ELb1EEEEEEEEEvNT_6ParamsE:
        .type           _ZN7cutlass13device_kernelIN5flash11enable_sm90INS1_16FlashAttnFwdSm90INS1_25CollectiveMainloopFwdSm90ILi2EN4cute5tupleIJNS5_1CILi1EEES8_S8_EEENS6_IJNS7_ILi192EEENS7_ILi128EEENS7_ILi64EEEEEELi64ENS_10bfloat16_tEfNS_4arch4Sm90ELb0ELb1ELb0ELb1ELb1ELb0ELb0ELb1ELb1ELb1ELb0ELb0EEENS1_21CollectiveEpilogueFwdINS6_IJSA_SC_SB_EEES9_SE_SG_Li384ELb1ELb1ELb0ELb0EEENS1_36VarlenDynamicPersistentTileSchedulerILi192ELi128ELi384ELi128ELb0ELb1ELb1ELb1ELb0ELb1EEEEEEEEEvNT_6ParamsE,@function
        .size           _ZN7cutlass13device_kernelIN5flash11enable_sm90INS1_16FlashAttnFwdSm90INS1_25CollectiveMainloopFwdSm90ILi2EN4cute5tupleIJNS5_1CILi1EEES8_S8_EEENS6_IJNS7_ILi192EEENS7_ILi128EEENS7_ILi64EEEEEELi64ENS_10bfloat16_tEfNS_4arch4Sm90ELb0ELb1ELb0ELb1ELb1ELb0ELb0ELb1ELb1ELb1ELb0ELb0EEENS1_21CollectiveEpilogueFwdINS6_IJSA_SC_SB_EEES9_SE_SG_Li384ELb1ELb1ELb0ELb0EEENS1_36VarlenDynamicPersistentTileSchedulerILi192ELi128ELi384ELi128ELb0ELb1ELb1ELb1ELb0ELb1EEEEEEEEEvNT_6ParamsE,(.L_x_15865 - _ZN7cutlass13device_kernelIN5flash11enable_sm90INS1_16FlashAttnFwdSm90INS1_25CollectiveMainloopFwdSm90ILi2EN4cute5tupleIJNS5_1CILi1EEES8_S8_EEENS6_IJNS7_ILi192EEENS7_ILi128EEENS7_ILi64EEEEEELi64ENS_10bfloat16_tEfNS_4arch4Sm90ELb0ELb1ELb0ELb1ELb1ELb0ELb0ELb1ELb1ELb1ELb0ELb0EEENS1_21CollectiveEpilogueFwdINS6_IJSA_SC_SB_EEES9_SE_SG_Li384ELb1ELb1ELb0ELb0EEENS1_36VarlenDynamicPersistentTileSchedulerILi192ELi128ELi384ELi128ELb0ELb1ELb1ELb1ELb0ELb1EEEEEEEEEvNT_6ParamsE)
        .other          _ZN7cutlass13device_kernelIN5flash11enable_sm90INS1_16FlashAttnFwdSm90INS1_25CollectiveMainloopFwdSm90ILi2EN4cute5tupleIJNS5_1CILi1EEES8_S8_EEENS6_IJNS7_ILi192EEENS7_ILi128EEENS7_ILi64EEEEEELi64ENS_10bfloat16_tEfNS_4arch4Sm90ELb0ELb1ELb0ELb1ELb1ELb0ELb0ELb1ELb1ELb1ELb0ELb0EEENS1_21CollectiveEpilogueFwdINS6_IJSA_SC_SB_EEES9_SE_SG_Li384ELb1ELb1ELb0ELb0EEENS1_36VarlenDynamicPersistentTileSchedulerILi192ELi128ELi384ELi128ELb0ELb1ELb1ELb1ELb0ELb1EEEEEEEEEvNT_6ParamsE,@"STO_CUDA_ENTRY STV_DEFAULT"
_ZN7cutlass13device_kernelIN5flash11enable_sm90INS1_16FlashAttnFwdSm90INS1_25CollectiveMainloopFwdSm90ILi2EN4cute5tupleIJNS5_1CILi1EEES8_S8_EEENS6_IJNS7_ILi192EEENS7_ILi128EEENS7_ILi64EEEEEELi64ENS_10bfloat16_tEfNS_4arch4Sm90ELb0ELb1ELb0ELb1ELb1ELb0ELb0ELb1ELb1ELb1ELb0ELb0EEENS1_21CollectiveEpilogueFwdINS6_IJSA_SC_SB_EEES9_SE_SG_Li384ELb1ELb1ELb0ELb0EEENS1_36VarlenDynamicPersistentTileSchedulerILi192ELi128ELi384ELi128ELb0ELb1ELb1ELb1ELb0ELb1EEEEEEEEEvNT_6ParamsE:
        /* <DEDUP_REMOVED lines=45> */
.L_x_13929:
        /* <DEDUP_REMOVED lines=22> */
.L_x_13930:
        /* <DEDUP_REMOVED lines=18> */
.L_x_13931:
        /* <DEDUP_REMOVED lines=22> */
.L_x_13932:
        /* <DEDUP_REMOVED lines=23> */
.L_x_13933:
        /* <DEDUP_REMOVED lines=8> */
.L_x_13935:
        /* <DEDUP_REMOVED lines=30> */
[CC--:B------:R-:W-:Y:S01]  /*0a80*/  LEA.HI R2, R0.reuse, R157.reuse, RZ, 0x4 ;  /* 0x0000009d00027211 */ /* 0x0c0fe200078f20ff */
[----:B------:R-:W-:Y:S01]  /*0a90*/  IMAD.SHL.U32 R3, R3, 0x20, RZ ;  /* 0x0000002003037824 */ /* 0x000fe200078e00ff */
[----:B------:R-:W-:Y:S01]  /*0aa0*/  LEA.HI R10, R0, R157, RZ, 0x2 ;  /* 0x0000009d000a7211 */ /* 0x000fe200078f10ff */
[C---:B------:R-:W-:Y:S01]  /*0ab0*/  IMAD.IADD R152, R157.reuse, 0x1, -R152 ;  /* 0x000000019d987824 */ /* 0x040fe200078e0a98 */
[----:B------:R-:W-:Y:S02]  /*0ac0*/  LOP3.LUT R4, R2, 0x3fffff0, RZ, 0xc0, !PT ;  /* 0x03fffff002047812 */ /* 0x000fe400078ec0ff */
[----:B------:R-:W-:Y:S02]  /*0ad0*/  SHF.R.S32.HI R5, RZ, 0x4, R2 ;  /* 0x00000004ff057819 */ /* 0x000fe40000011402 */
[----:B------:R-:W-:Y:S01]  /*0ae0*/  SHF.R.S32.HI R7, RZ, 0x1f, R152 ;  /* 0x0000001fff077819 */ /* 0x000fe20000011498 */
[----:B------:R-:W-:Y:S01]  /*0af0*/  IMAD.IADD R4, R157, 0x1, -R4 ;  /* 0x000000019d047824 */ /* 0x000fe200078e0a04 */
[----:B------:R-:W-:-:S02]  /*0b00*/  LOP3.LUT R3, R3, 0xfffffc00, RZ, 0xc0, !PT ;  /* 0xfffffc0003037812 */ /* 0x000fc400078ec0ff */
[----:B------:R-:W-:Y:S02]  /*0b10*/  LEA.HI R6, R7, R152, RZ, 0x2 ;  /* 0x0000009807067211 */ /* 0x000fe400078f10ff */
[----:B------:R-:W-:Y:S01]  /*0b20*/  LEA.HI R2, R2, R5, RZ, 0x1 ;  /* 0x0000000502027211 */ /* 0x000fe200078f08ff */
[----:B------:R-:W-:Y:S01]  /*0b30*/  IMAD R3, R4, 0x40, R3 ;  /* 0x0000004004037824 */ /* 0x000fe200078e0203 */
[--C-:B------:R-:W-:Y:S02]  /*0b40*/  SHF.R.S32.HI R8, RZ, 0x2, R6.reuse ;  /* 0x00000002ff087819 */ /* 0x100fe40000011406 */
[----:B------:R-:W-:Y:S02]  /*0b50*/  SHF.R.S32.HI R9, RZ, 0x1f, R6 ;  /* 0x0000001fff097819 */ /* 0x000fe40000011406 */
[----:B------:R-:W-:Y:S02]  /*0b60*/  SHF.R.S32.HI R153, RZ, 0x7, R153 ;  /* 0x00000007ff997819 */ /* 0x000fe40000011499 */
[----:B------:R-:W-:-:S02]  /*0b70*/  LOP3.LUT R10, R10, 0xfffffffc, RZ, 0xc0, !PT ;  /* 0xfffffffc0a0a7812 */ /* 0x000fc400078ec0ff */
[----:B------:R-:W-:Y:S01]  /*0b80*/  LEA.HI R9, R9, R8, RZ, 0x3 ;  /* 0x0000000809097211 */ /* 0x000fe200078f18ff */
[----:B------:R-:W-:Y:S01]  /*0b90*/  IMAD.HI R4, R153, 0x55555556, RZ ;  /* 0x5555555699047827 */ /* 0x000fe200078e02ff */
[----:B------:R-:W-:Y:S02]  /*0ba0*/  LOP3.LUT R2, R2, 0x1ffffffe, RZ, 0xc0, !PT ;  /* 0x1ffffffe02027812 */ /* 0x000fe400078ec0ff */
[----:B------:R-:W-:Y:S01]  /*0bb0*/  LEA.HI R0, R0, R157, RZ, 0x3 ;  /* 0x0000009d00007211 */ /* 0x000fe200078f18ff */
[----:B------:R-:W-:Y:S01]  /*0bc0*/  IMAD.IADD R10, R157, 0x1, -R10 ;  /* 0x000000019d0a7824 */ /* 0x000fe200078e0a0a */
[----:B------:R-:W-:Y:S01]  /*0bd0*/  LOP3.LUT R9, R9, 0xfffffff8, RZ, 0xc0, !PT ;  /* 0xfffffff809097812 */ /* 0x000fe200078ec0ff */
[----:B------:R-:W-:Y:S01]  /*0be0*/  IMAD.IADD R2, R5, 0x1, -R2 ;  /* 0x0000000105027824 */ /* 0x000fe200078e0a02 */
[----:B------:R-:W-:Y:S02]  /*0bf0*/  LEA.HI R7, R7, R152, RZ, 0x5 ;  /* 0x0000009807077211 */ /* 0x000fe400078f28ff */
[----:B------:R-:W-:Y:S01]  /*0c00*/  LOP3.LUT R18, R0, 0xfffffff8, RZ, 0xc0, !PT ;  /* 0xfffffff800127812 */ /* 0x000fe200078ec0ff */
[----:B------:R-:W-:Y:S01]  /*0c10*/  IMAD.IADD R8, R8, 0x1, -R9 ;  /* 0x0000000108087824 */ /* 0x000fe200078e0a09 */
[----:B------:R-:W-:Y:S01]  /*0c20*/  LEA.HI R4, R4, R4, RZ, 0x1 ;  /* 0x0000000404047211 */ /* 0x000fe200078f08ff */
[----:B------:R-:W-:Y:S01]  /*0c30*/  IMAD R155, R2, 0x8, R3 ;  /* 0x00000008029b7824 */ /* 0x000fe200078e0203 */
[----:B------:R-:W-:Y:S01]  /*0c40*/  LEA.HI R5, R10, R10, RZ, 0x1 ;  /* 0x0000000a0a057211 */ /* 0x000fe200078f08ff */
[----:B------:R-:W-:Y:S01]  /*0c50*/  IMAD.IADD R18, R157, 0x1, -R18 ;  /* 0x000000019d127824 */ /* 0x000fe200078e0a12 */
[----:B------:R-:W-:Y:S01]  /*0c60*/  SHF.R.S32.HI R7, RZ, 0x5, R7 ;  /* 0x00000005ff077819 */ /* 0x000fe20000011407 */
[----:B------:R-:W-:Y:S01]  /*0c70*/  IMAD R4, R4, -0x3, R153 ;  /* 0xfffffffd04047824 */ /* 0x000fe200078e0299 */
[----:B------:R-:W-:Y:S01]  /*0c80*/  LOP3.LUT R5, R5, 0x1ffffffe, RZ, 0xc0, !PT ;  /* 0x1ffffffe05057812 */ /* 0x000fe200078ec0ff */
[----:B------:R-:W-:Y:S01]  /*0c90*/  IMAD.SHL.U32 R19, R18, 0x8, RZ ;  /* 0x0000000812137824 */ /* 0x000fe200078e00ff */
[----:B------:R-:W-:Y:S01]  /*0ca0*/  LOP3.LUT R3, R6, 0x7ffffffc, RZ, 0xc0, !PT ;  /* 0x7ffffffc06037812 */ /* 0x000fe200078ec0ff */
[----:B------:R-:W-:Y:S01]  /*0cb0*/  IMAD R7, R7, 0x10, R8 ;  /* 0x0000001007077824 */ /* 0x000fe200078e0208 */
[----:B------:R-:W-:Y:S01]  /*0cc0*/  SHF.R.S32.HI R23, RZ, 0x3, R0 ;  /* 0x00000003ff177819 */ /* 0x000fe20000011400 */
[----:B------:R-:W-:Y:S01]  /*0cd0*/  IMAD.IADD R5, R10, 0x1, -R5 ;  /* 0x000000010a057824 */ /* 0x000fe200078e0a05 */
[----:B------:R-:W-:Y:S01]  /*0ce0*/  SHF.R.S32.HI R156, RZ, 0x1f, R19 ;  /* 0x0000001fff9c7819 */ /* 0x000fe20000011413 */
[----:B------:R-:W-:-:S02]  /*0cf0*/  IMAD R154, R4, 0x40, R7 ;  /* 0x00000040049a7824 */ /* 0x000fc400078e0207 */
[----:B------:R-:W-:Y:S02]  /*0d00*/  IMAD.IADD R16, R152, 0x1, -R3 ;  /* 0x0000000198107824 */ /* 0x000fe400078e0a03 */
[----:B------:R-:W-:-:S07]  /*0d10*/  IMAD R17, R5, 0x8, R154 ;  /* 0x0000000805117824 */ /* 0x000fce00078e029a */
.L_x_14031:
        /* <DEDUP_REMOVED lines=19> */
[----:B------:R-:W3:Y:S01]  /*0e50*/  @P2 LDG.E R4, desc[UR52][R4.64] ;  /* 0x0000003404042981 */ /* 0x000ee2000c1e1900 */
        /* <DEDUP_REMOVED lines=12> */
[----:B-----5:R-:W-:-:S14]  /*0f20*/  @P2 BRA `(.L_x_13936) ;  /* 0x0000000000382947 */ /* 0x020fdc0003800000 */
        /* <DEDUP_REMOVED lines=14> */
.L_x_13936:
        /* <DEDUP_REMOVED lines=9> */
.L_x_13937:
        /* <DEDUP_REMOVED lines=13> */
.L_x_13938:
        /* <DEDUP_REMOVED lines=29> */
.L_x_13940:
[----:B------:R-:W-:-:S11]  /*1340*/  UISETP.NE.AND UP0, UPT, UR5, 0x1, UPT ;  /* 0x000000010500788c */ /* 0x000fd6000bf05270 */
[----:B------:R-:W-:Y:S02]  /*1350*/  @UP0 ULDC.64 UR8, c[0x0][0x9e8] ;  /* 0x00027a0000080ab9 */ /* 0x000fe40000000a00 */
[----:B------:R-:W-:-:S04]  /*1360*/  UIMAD.WIDE.U32 UR6, UR4, UR8, URZ ;  /* 0x00000008040672a5 */ /* 0x000fc8000f8e003f */
[----:B------:R-:W-:-:S12]  /*1370*/  @UP0 USHF.R.U32.HI UR4, URZ, UR9, UR7 ;  /* 0x000000093f040299 */ /* 0x000fd80008011607 */
.L_x_13941:
[----:B------:R-:W-:-:S06]  /*1380*/  UIMAD UR4, UR4, UR5, UR5 ;  /* 0x00000005040472a4 */ /* 0x000fcc000f8e0205 */
[----:B------:R-:W-:-:S07]  /*1390*/  VIMNMX R0, R0, UR4, PT ;  /* 0x0000000400007c48 */ /* 0x000fce000bfe0100 */
.L_x_13939:
        /* <DEDUP_REMOVED lines=32> */
.L_x_13943:
[----:B------:R-:W-:-:S11]  /*15a0*/  UISETP.NE.AND UP0, UPT, UR5, 0x1, UPT ;  /* 0x000000010500788c */ /* 0x000fd6000bf05270 */
[----:B------:R-:W-:Y:S02]  /*15b0*/  @UP0 ULDC.64 UR10, c[0x0][0x9e8] ;  /* 0x00027a00000a0ab9 */ /* 0x000fe40000000a00 */
[----:B------:R-:W-:-:S04]  /*15c0*/  UIMAD.WIDE.U32 UR6, UR4, UR10, URZ ;  /* 0x0000000a040672a5 */ /* 0x000fc8000f8e003f */
[----:B------:R-:W-:-:S12]  /*15d0*/  @UP0 USHF.R.U32.HI UR4, URZ, UR11, UR7 ;  /* 0x0000000b3f040299 */ /* 0x000fd80008011607 */
.L_x_13944:
[----:B------:R-:W-:-:S04]  /*15e0*/  UIMAD UR4, UR4, UR5, URZ ;  /* 0x00000005040472a4 */ /* 0x000fc8000f8e023f */
[----:B------:R-:W-:-:S04]  /*15f0*/  UISETP.LT.AND UP0, UPT, UR9, UR4, UPT ;  /* 0x000000040900728c */ /* 0x000fc8000bf01270 */
[----:B------:R-:W-:-:S12]  /*1600*/  USEL UR9, UR9, UR4, !UP0 ;  /* 0x0000000409097287 */ /* 0x000fd8000c000000 */
.L_x_13942:
        /* <DEDUP_REMOVED lines=13> */
[----:B------:R-:W-:Y:S01]  /*16e0*/  CS2R R12, SRZ ;  /* 0x00000000000c7805 */ /* 0x000fe2000001ff00 */
[----:B------:R-:W-:Y:S01]  /*16f0*/  IMAD.MOV.U32 R106, RZ, RZ, RZ ;  /* 0x000000ffff6a7224 */ /* 0x000fe200078e00ff */
[----:B------:R-:W-:Y:S01]  /*1700*/  CS2R R102, SRZ ;  /* 0x0000000000667805 */ /* 0x000fe2000001ff00 */
[----:B------:R-:W-:Y:S01]  /*1710*/  USEL UR42, URZ, UR4, !UP0 ;  /* 0x000000043f2a7287 */ /* 0x000fe2000c000000 */
[----:B------:R-:W-:Y:S01]  /*1720*/  IMAD.MOV.U32 R27, RZ, RZ, RZ ;  /* 0x000000ffff1b7224 */ /* 0x000fe200078e00ff */
[----:B------:R-:W-:-:S02]  /*1730*/  CS2R R100, SRZ ;  /* 0x0000000000647805 */ /* 0x000fc4000001ff00 */
[----:B------:R-:W-:Y:S02]  /*1740*/  CS2R R98, SRZ ;  /* 0x0000000000627805 */ /* 0x000fe4000001ff00 */
[----:B------:R-:W-:Y:S02]  /*1750*/  CS2R R96, SRZ ;  /* 0x0000000000607805 */ /* 0x000fe4000001ff00 */
[----:B------:R-:W-:Y:S02]  /*1760*/  CS2R R94, SRZ ;  /* 0x00000000005e7805 */ /* 0x000fe4000001ff00 */
[----:B------:R-:W-:Y:S02]  /*1770*/  ISETP.GT.AND P1, PT, R88, UR42, PT ;  /* 0x0000002a58007c0c */ /* 0x000fe4000bf24270 */
[----:B------:R-:W-:Y:S02]  /*1780*/  CS2R R92, SRZ ;  /* 0x00000000005c7805 */ /* 0x000fe4000001ff00 */
[----:B------:R-:W-:Y:S01]  /*1790*/  CS2R R90, SRZ ;  /* 0x00000000005a7805 */ /* 0x000fe2000001ff00 */
[----:B------:R-:W-:-:S08]  /*17a0*/  IMAD.MOV.U32 R89, RZ, RZ, RZ ;  /* 0x000000ffff597224 */ /* 0x000fd000078e00ff */
        /* <DEDUP_REMOVED lines=32> */
.L_x_13946:
        /* <DEDUP_REMOVED lines=9> */
.L_x_14124:
[----:B------:R-:W-:Y:S05]  /*1a40*/  @!P0 BRA `(.L_x_13948) ;  /* 0x0000000000048947 */ /* 0x000fea0003800000 */
[----:B------:R-:W-:Y:S01]  /*1a50*/  BPT.TRAP 0x1 ;  /* 0x000000040000795c */ /* 0x000fe20000300000 */
.L_x_13948:
[----:B0-----:R-:W-:Y:S02]  /*1a60*/  IMAD.U32 R3, RZ, RZ, UR46 ;  /* 0x0000002eff037e24 */ /* 0x001fe4000f8e00ff */
[----:B------:R-:W-:-:S03]  /*1a70*/  IMAD.U32 R0, RZ, RZ, UR47 ;  /* 0x0000002fff007e24 */ /* 0x000fc6000f8e00ff */
[----:B------:R-:W-:Y:S02]  /*1a80*/  LEA R3, R3, UR45, 0x3 ;  /* 0x0000002d03037c11 */ /* 0x000fe4000f8e18ff */
[----:B------:R-:W-:-:S04]  /*1a90*/  SHF.L.U32 R0, R0, 0x1f, RZ ;  /* 0x0000001f00007819 */ /* 0x000fc800000006ff */
[----:B------:R0:W1:Y:S01]  /*1aa0*/  SYNCS.PHASECHK.TRANS64.TRYWAIT P1, [R3+URZ+0x16830], R0 ;  /* 0x01683000030075a7 */ /* 0x000062000802017f */
[----:B------:R-:W-:Y:S05]  /*1ab0*/  @!P0 BRA `(.L_x_13949) ;  /* 0x0000000000048947 */ /* 0x000fea0003800000 */
[----:B------:R-:W-:Y:S01]  /*1ac0*/  BPT.TRAP 0x1 ;  /* 0x000000040000795c */ /* 0x000fe20000300000 */
.L_x_13949:
[----:B-1----:R-:W-:Y:S05]  /*1ad0*/  @P1 BRA `(.L_x_13950) ;  /* 0x0000000000081947 */ /* 0x002fea0003800000 */
[----:B------:R-:W1:Y:S02]  /*1ae0*/  SYNCS.PHASECHK.TRANS64.TRYWAIT P1, [R3+URZ+0x16830], R0 ;  /* 0x01683000030075a7 */ /* 0x000e64000802017f */
[----:B-1----:R-:W-:Y:S05]  /*1af0*/  @!P1 BRA `(.L_x_13951) ;  /* 0x0000012c00789947 */ /* 0x002fea0003800000 */
.L_x_13950:
        /* <DEDUP_REMOVED lines=35> */
.L_x_13952:
        /* <DEDUP_REMOVED lines=46> */
.L_x_13955:
[----:B------:R-:W-:Y:S02]  /*2010*/  ULDC UR6, c[0x0][0x9e4] ;  /* 0x0002790000067ab9 */ /* 0x000fe40000000800 */
[----:B------:R-:W-:-:S05]  /*2020*/  IMAD.U32 R5, RZ, RZ, UR6 ;  /* 0x00000006ff057e24 */ /* 0x000fca000f8e00ff */
[----:B------:R-:W-:-:S13]  /*2030*/  ISETP.NE.AND P1, PT, R5, 0x1, PT ;  /* 0x000000010500780c */ /* 0x000fda0003f25270 */
[----:B------:R-:W0:Y:S02]  /*2040*/  @P1 LDC.64 R6, c[0x0][0x9e8] ;  /* 0x00027a00ff061b82 */ /* 0x000e240000000a00 */
[----:B0-----:R-:W-:-:S05]  /*2050*/  @P1 IMAD.HI.U32 R6, R3, R6, RZ ;  /* 0x0000000603061227 */ /* 0x001fca00078e00ff */
[----:B------:R-:W-:-:S07]  /*2060*/  @P1 SHF.R.U32.HI R3, RZ, R7, R6 ;  /* 0x00000007ff031219 */ /* 0x000fce0000011606 */
.L_x_13956:
[----:B------:R-:W-:Y:S05]  /*2070*/  BSYNC B0 ;  /* 0x0000000000007941 */ /* 0x000fea0003800000 */
.L_x_13954:
[----:B------:R-:W-:-:S04]  /*2080*/  IMAD R3, R3, R5, -R8 ;  /* 0x0000000503037224 */ /* 0x000fc800078e0a08 */
[----:B------:R-:W-:-:S05]  /*2090*/  IMAD R3, R16, -0x2, R3 ;  /* 0xfffffffe10037824 */ /* 0x000fca00078e0203 */
[----:B------:R-:W-:Y:S02]  /*20a0*/  VIADDMNMX R2, R3, R5, R2, PT ;  /* 0x0000000503027246 */ /* 0x000fe40003800102 */
[----:B------:R-:W-:-:S07]  /*20b0*/  VIMNMX R4, R4, R3, !PT ;  /* 0x0000000304047248 */ /* 0x000fce0007fe0100 */
.L_x_13953:
[----:B------:R-:W2:Y:S01]  /*20c0*/  LDL.LU R20, [R1] ;  /* 0x0000000001147983 */ /* 0x000ea20000300800 */
[C---:B------:R-:W-:Y:S01]  /*20d0*/  ISETP.GE.AND P6, PT, R10.reuse, 0xa, PT ;  /* 0x0000000a0a00780c */ /* 0x040fe20003fc6270 */
[----:B------:R-:W-:Y:S01]  /*20e0*/  UISETP.NE.AND UP0, UPT, UR50, URZ, UPT ;  /* 0x0000003f3200728c */ /* 0x000fe2000bf05270 */
[C---:B------:R-:W-:Y:S01]  /*20f0*/  ISETP.GE.AND P1, PT, R10.reuse, 0x2, PT ;  /* 0x000000020a00780c */ /* 0x040fe20003f26270 */
[----:B------:R-:W0:Y:S01]  /*2100*/  SHFL.IDX PT, R97, R0, 0x1, 0x1c1f ;  /* 0x003c1f0000617f89 */ /* 0x000e2200000e0000 */
[C---:B------:R-:W-:Y:S02]  /*2110*/  ISETP.GE.AND P2, PT, R10.reuse, 0x9, PT ;  /* 0x000000090a00780c */ /* 0x040fe40003f46270 */
[----:B------:R-:W-:Y:S02]  /*2120*/  ISETP.GE.AND P5, PT, R10, 0x11, PT ;  /* 0x000000110a00780c */ /* 0x000fe40003fa6270 */
[C---:B------:R-:W-:Y:S02]  /*2130*/  ISETP.GT.AND P4, PT, R4.reuse, 0x1, !P1 ;  /* 0x000000010400780c */ /* 0x040fe40004f84270 */
[----:B------:R-:W-:-:S02]  /*2140*/  ISETP.GT.AND P3, PT, R4, 0x8, !P2 ;  /* 0x000000080400780c */ /* 0x000fc40005764270 */
[C---:B------:R-:W-:Y:S02]  /*2150*/  ISETP.LT.OR P4, PT, R2.reuse, 0x2, P4 ;  /* 0x000000020200780c */ /* 0x040fe40002781670 */
[----:B------:R-:W-:Y:S02]  /*2160*/  ISETP.LT.OR P3, PT, R2, 0x9, P3 ;  /* 0x000000090200780c */ /* 0x000fe40001f61670 */
[----:B------:R-:W-:Y:S02]  /*2170*/  FSEL R125, R25, -INF , !P4 ;  /* 0xff800000197d7808 */ /* 0x000fe40006000000 */
[----:B------:R-:W-:Y:S02]  /*2180*/  FSEL R123, R28, -INF , !P3 ;  /* 0xff8000001c7b7808 */ /* 0x000fe40005800000 */
[C---:B------:R-:W-:Y:S02]  /*2190*/  ISETP.GT.AND P4, PT, R4.reuse, 0x9, !P6 ;  /* 0x000000090400780c */ /* 0x040fe40007784270 */
[----:B------:R-:W-:-:S02]  /*21a0*/  ISETP.GT.AND P3, PT, R4, 0x10, !P5 ;  /* 0x000000100400780c */ /* 0x000fc40006f64270 */
[C---:B------:R-:W-:Y:S02]  /*21b0*/  ISETP.LT.OR P4, PT, R2.reuse, 0xa, P4 ;  /* 0x0000000a0200780c */ /* 0x040fe40002781670 */
[----:B------:R-:W-:Y:S01]  /*21c0*/  ISETP.LT.OR P3, PT, R2, 0x11, P3 ;  /* 0x000000110200780c */ /* 0x000fe20001f61670 */
[----:B0-----:R-:W-:Y:S01]  /*21d0*/  IMAD.IADD R6, R14, 0x1, R97 ;  /* 0x000000010e067824 */ /* 0x001fe200078e0261 */
[----:B------:R-:W-:Y:S02]  /*21e0*/  FSEL R121, R29, -INF , !P4 ;  /* 0xff8000001d797808 */ /* 0x000fe40006000000 */
[----:B------:R-:W-:Y:S02]  /*21f0*/  ISETP.GE.AND P4, PT, R10, 0x19, PT ;  /* 0x000000190a00780c */ /* 0x000fe40003f86270 */
[----:B------:R-:W-:Y:S02]  /*2200*/  FSEL R119, R32, -INF , !P3 ;  /* 0xff80000020777808 */ /* 0x000fe40005800000 */
[----:B--2---:R-:W-:-:S04]  /*2210*/  LOP3.LUT R20, R20, 0xfffffffb, RZ, 0xc0, !PT ;  /* 0xfffffffb14147812 */ /* 0x004fc800078ec0ff */
[----:B------:R-:W-:-:S04]  /*2220*/  @P6 LOP3.LUT R20, R20, 0x4, RZ, 0xfc, !PT ;  /* 0x0000000414146812 */ /* 0x000fc800078efcff */
[----:B------:R-:W-:-:S04]  /*2230*/  LOP3.LUT R20, R20, 0xfffffff7, RZ, 0xc0, !PT ;  /* 0xfffffff714147812 */ /* 0x000fc800078ec0ff */
[----:B------:R-:W-:Y:S02]  /*2240*/  @P5 LOP3.LUT R20, R20, 0x8, RZ, 0xfc, !PT ;  /* 0x0000000814145812 */ /* 0x000fe400078efcff */
[----:B------:R-:W-:Y:S02]  /*2250*/  ISETP.GE.AND P5, PT, R10, 0x12, PT ;  /* 0x000000120a00780c */ /* 0x000fe40003fa6270 */
[----:B------:R-:W-:Y:S02]  /*2260*/  LOP3.LUT R20, R20, 0xffffffef, RZ, 0xc0, !PT ;  /* 0xffffffef14147812 */ /* 0x000fe400078ec0ff */
[----:B------:R-:W-:-:S04]  /*2270*/  ISETP.GT.AND P3, PT, R4, 0x11, !P5 ;  /* 0x000000110400780c */ /* 0x000fc80006f64270 */
[----:B------:R-:W-:-:S04]  /*2280*/  ISETP.LT.OR P3, PT, R2, 0x12, P3 ;  /* 0x000000120200780c */ /* 0x000fc80001f61670 */
[----:B------:R-:W-:Y:S02]  /*2290*/  FSEL R33, R33, -INF , !P3 ;  /* 0xff80000021217808 */ /* 0x000fe40005800000 */
[----:B------:R-:W-:Y:S02]  /*22a0*/  @P5 LOP3.LUT R20, R20, 0x10, RZ, 0xfc, !PT ;  /* 0x0000001014145812 */ /* 0x000fe400078efcff */
[----:B------:R-:W-:Y:S02]  /*22b0*/  ISETP.GT.AND P3, PT, R4, 0x18, !P4 ;  /* 0x000000180400780c */ /* 0x000fe40006764270 */
[----:B------:R-:W-:Y:S02]  /*22c0*/  LOP3.LUT R20, R20, 0xfdffffff, RZ, 0xc0, !PT ;  /* 0xfdffffff14147812 */ /* 0x000fe400078ec0ff */
[----:B------:R-:W-:Y:S02]  /*22d0*/  ISETP.LT.OR P3, PT, R2, 0x19, P3 ;  /* 0x000000190200780c */ /* 0x000fe40001f61670 */
[----:B------:R-:W-:-:S02]  /*22e0*/  @P4 LOP3.LUT R20, R20, 0x2000000, RZ, 0xfc, !PT ;  /* 0x0200000014144812 */ /* 0x000fc400078efcff */
        /* <DEDUP_REMOVED lines=149> */
[----:B------:R-:W-:Y:S01]  /*2c40*/  VIADDMNMX R4, R97, R95, R12, PT ;  /* 0x0000005f61047246 */ /* 0x000fe2000380010c */
[----:B------:R0:W-:Y:S01]  /*2c50*/  STL [R1], R20 ;  /* 0x0000001401007387 */ /* 0x0001e20000100800 */
[----:B------:R-:W-:-:S04]  /*2c60*/  ISETP.LT.OR P6, PT, R2, 0x7a, P6 ;  /* 0x0000007a0200780c */ /* 0x000fc800037c1670 */
[----:B------:R-:W-:Y:S02]  /*2c70*/  FSEL R85, R85, -INF , !P6 ;  /* 0xff80000055557808 */ /* 0x000fe40007000000 */
[----:B------:R-:W-:-:S13]  /*2c80*/  PLOP3.LUT P6, PT, PT, PT, UP0, 0x40, 0x0 ;  /* 0x000000000000781c */ /* 0x000fda0003fce808 */
[----:B0-----:R-:W-:Y:S05]  /*2c90*/  @P6 BRA `(.L_x_13957) ;  /* 0x0000000000646947 */ /* 0x001fea0003800000 */
        /* <DEDUP_REMOVED lines=14> */
.L_x_13959:
[----:B------:R-:W-:Y:S02]  /*2d80*/  ULDC UR6, c[0x0][0x9e4] ;  /* 0x0002790000067ab9 */ /* 0x000fe40000000800 */
[----:B------:R-:W-:-:S05]  /*2d90*/  IMAD.U32 R2, RZ, RZ, UR6 ;  /* 0x00000006ff027e24 */ /* 0x000fca000f8e00ff */
[----:B------:R-:W-:-:S13]  /*2da0*/  ISETP.NE.AND P6, PT, R2, 0x1, PT ;  /* 0x000000010200780c */ /* 0x000fda0003fc5270 */
[----:B------:R-:W0:Y:S02]  /*2db0*/  @P6 LDC.64 R96, c[0x0][0x9e8] ;  /* 0x00027a00ff606b82 */ /* 0x000e240000000a00 */
[----:B0-----:R-:W-:-:S05]  /*2dc0*/  @P6 IMAD.HI.U32 R0, R95, R96, RZ ;  /* 0x000000605f006227 */ /* 0x001fca00078e00ff */
[----:B------:R-:W-:-:S07]  /*2dd0*/  @P6 SHF.R.U32.HI R95, RZ, R97, R0 ;  /* 0x00000061ff5f6219 */ /* 0x000fce0000011600 */
.L_x_13960:
[----:B------:R-:W-:Y:S05]  /*2de0*/  BSYNC B0 ;  /* 0x0000000000007941 */ /* 0x000fea0003800000 */
.L_x_13958:
[----:B------:R-:W-:-:S04]  /*2df0*/  IMAD R95, R95, R2, -R8 ;  /* 0x000000025f5f7224 */ /* 0x000fc800078e0a08 */
[----:B------:R-:W-:-:S05]  /*2e00*/  IMAD R95, R16, -0x2, R95 ;  /* 0xfffffffe105f7824 */ /* 0x000fca00078e025f */
[----:B------:R-:W-:Y:S02]  /*2e10*/  VIADDMNMX R4, R95, R2, R4, PT ;  /* 0x000000025f047246 */ /* 0x000fe40003800104 */
[----:B------:R-:W-:-:S07]  /*2e20*/  VIMNMX R6, R6, R95, !PT ;  /* 0x0000005f06067248 */ /* 0x000fce0007fe0100 */
.L_x_13957:
        /* <DEDUP_REMOVED lines=95> */
[C---:B------:R-:W-:Y:S01]  /*3420*/  LOP3.LUT P2, RZ, R20.reuse, 0x80, RZ, 0xc0, !PT ;  /* 0x0000008014ff7812 */ /* 0x040fe2000784c0ff */
        /* <DEDUP_REMOVED lines=84> */
[----:B------:R-:W-:Y:S01]  /*3970*/  FSEL R49, R78, -INF , !P1 ;  /* 0xff8000004e317808 */ /* 0x000fe20004800000 */
[--C-:B------:R-:W-:Y:S01]  /*3980*/  FFMA.FTZ R128, R9, R0, -R8.reuse ;  /* 0x0000000009807223 */ /* 0x100fe20000010808 */
[----:B------:R-:W-:Y:S01]  /*3990*/  FMNMX.FTZ R10, R95, R10, !PT ;  /* 0x0000000a5f0a7209 */ /* 0x000fe20007810000 */
[-CC-:B------:R-:W-:Y:S01]  /*39a0*/  FFMA.FTZ R121, R121, R0.reuse, -R8.reuse ;  /* 0x0000000079797223 */ /* 0x180fe20000010808 */
[----:B------:R-:W-:Y:S01]  /*39b0*/  FSEL R53, R82, -INF , !P3 ;  /* 0xff80000052357808 */ /* 0x000fe20005800000 */
[--C-:B------:R-:W-:Y:S01]  /*39c0*/  FFMA.FTZ R144, R119, R0, -R8.reuse ;  /* 0x0000000077907223 */ /* 0x100fe20000010808 */
[----:B------:R-:W-:Y:S01]  /*39d0*/  FMNMX.FTZ R10, R109, R10, !PT ;  /* 0x0000000a6d0a7209 */ /* 0x000fe20007810000 */
[----:B------:R-:W0:Y:S01]  /*39e0*/  MUFU.EX2 R125, R125 ;  /* 0x0000007d007d7308 */ /* 0x000e220000000800 */
        /* <DEDUP_REMOVED lines=35> */
[----:B------:R-:W-:-:S03]  /*3c20*/  FFMA.FTZ R3, R85, R0, -R8 ;  /* 0x0000000055037223 */ /* 0x000fc60000010808 */
        /* <DEDUP_REMOVED lines=139> */
[----:B------:R-:W-:-:S06]  /*44e0*/  FADD.FTZ R36, R130, R31 ;  /* 0x0000001f82247221 */ /* 0x000fcc0000010000 */
        /* <DEDUP_REMOVED lines=25> */
[----:B------:R-:W-:Y:S01]  /*4680*/  F2FP.BF16.F32.PACK_AB R126, R7, R126 ;  /* 0x0000007e077e723e */ /* 0x000fe200000010ff */
[----:B------:R-:W-:-:S05]  /*4690*/  VIADD R7, R88, 0xfffffffe ;  /* 0xfffffffe58077836 */ /* 0x000fca0000000000 */
        /* <DEDUP_REMOVED lines=55> */
.L_x_13962:
[----:B------:R-:W-:Y:S02]  /*4a10*/  ULDC UR14, c[0x0][0x9e4] ;  /* 0x00027900000e7ab9 */ /* 0x000fe40000000800 */
[----:B------:R-:W-:-:S11]  /*4a20*/  UISETP.NE.AND UP0, UPT, UR14, 0x1, UPT ;  /* 0x000000010e00788c */ /* 0x000fd6000bf05270 */
[----:B------:R-:W-:Y:S02]  /*4a30*/  @UP0 ULDC.64 UR18, c[0x0][0x9e8] ;  /* 0x00027a0000120ab9 */ /* 0x000fe40000000a00 */
[----:B------:R-:W-:-:S04]  /*4a40*/  UIMAD.WIDE.U32 UR6, UR11, UR18, URZ ;  /* 0x000000120b0672a5 */ /* 0x000fc8000f8e003f */
[----:B------:R-:W-:-:S12]  /*4a50*/  @UP0 USHF.R.U32.HI UR11, URZ, UR19, UR7 ;  /* 0x000000133f0b0299 */ /* 0x000fd80008011607 */
.L_x_13963:
[----:B------:R-:W-:-:S04]  /*4a60*/  UIMAD UR11, UR11, UR14, UR14 ;  /* 0x0000000e0b0b72a4 */ /* 0x000fc8000f8e020e */
[----:B------:R-:W-:-:S04]  /*4a70*/  UISETP.LT.AND UP0, UPT, UR10, UR11, UPT ;  /* 0x0000000b0a00728c */ /* 0x000fc8000bf01270 */
[----:B------:R-:W-:-:S12]  /*4a80*/  USEL UR10, UR10, UR11, UP0 ;  /* 0x0000000b0a0a7287 */ /* 0x000fd80008000000 */
.L_x_13961:
        /* <DEDUP_REMOVED lines=31> */
.L_x_13983:
[----:B------:R-:W-:Y:S01]  /*4c80*/  ISETP.NE.AND P2, PT, RZ, UR44, PT ;  /* 0x0000002cff007c0c */ /* 0x000fe2000bf45270 */
[----:B------:R-:W-:-:S04]  /*4c90*/  UISETP.NE.AND UP0, UPT, UR25, 0x1, UPT ;  /* 0x000000011900788c */ /* 0x000fc8000bf05270 */
[----:B------:R-:W-:-:S04]  /*4ca0*/  USEL UR47, URZ, 0x1, UP0 ;  /* 0x000000013f2f7887 */ /* 0x000fc80008000000 */
[----:B------:R-:W-:-:S04]  /*4cb0*/  ULOP3.LUT UR47, UR26, UR47, URZ, 0x3c, !UPT ;  /* 0x0000002f1a2f7292 */ /* 0x000fc8000f8e3c3f */
[----:B------:R-:W-:Y:S08]  /*4cc0*/  @P2 BRA `(.L_x_13965) ;  /* 0x0000000000382947 */ /* 0x000ff00003800000 */
[----:B------:R-:W-:Y:S05]  /*4cd0*/  @!P0 BRA `(.L_x_13966) ;  /* 0x0000000000048947 */ /* 0x000fea0003800000 */
[----:B------:R-:W-:Y:S01]  /*4ce0*/  BPT.TRAP 0x1 ;  /* 0x000000040000795c */ /* 0x000fe20000300000 */
.L_x_13966:
        /* <DEDUP_REMOVED lines=9> */
.L_x_13967:
[----:B-1----:R-:W-:Y:S05]  /*4d80*/  @P1 BRA `(.L_x_13965) ;  /* 0x0000000000081947 */ /* 0x002fea0003800000 */
[----:B------:R-:W1:Y:S02]  /*4d90*/  SYNCS.PHASECHK.TRANS64.TRYWAIT P1, [UR6+0x16830], R0 ;  /* 0x01683000ff0075a7 */ /* 0x000e640008020146 */
[----:B-1----:R-:W-:Y:S05]  /*4da0*/  @!P1 BRA `(.L_x_13968) ;  /* 0x000000f800e09947 */ /* 0x002fea0003800000 */
.L_x_13965:
        /* <DEDUP_REMOVED lines=28> */
.L_x_13970:
[----:B------:R-:W-:Y:S01]  /*4f70*/  ULEA UR6, UR25, UR45, 0x3 ;  /* 0x0000002d19067291 */ /* 0x000fe2000f8e183f */
[----:B------:R-:W-:-:S05]  /*4f80*/  IMAD.U32 R0, RZ, RZ, UR26 ;  /* 0x0000001aff007e24 */ /* 0x000fca000f8e00ff */
[----:B------:R-:W-:-:S04]  /*4f90*/  SHF.L.U32 R0, R0, 0x1f, RZ ;  /* 0x0000001f00007819 */ /* 0x000fc800000006ff */
[----:B------:R0:W1:Y:S01]  /*4fa0*/  SYNCS.PHASECHK.TRANS64.TRYWAIT P1, [UR6+0x16850], R0 ;  /* 0x01685000ff0075a7 */ /* 0x0000620008020146 */
[----:B------:R-:W-:Y:S05]  /*4fb0*/  @!P0 BRA `(.L_x_13971) ;  /* 0x0000000000048947 */ /* 0x000fea0003800000 */
[----:B------:R-:W-:Y:S01]  /*4fc0*/  BPT.TRAP 0x1 ;  /* 0x000000040000795c */ /* 0x000fe20000300000 */
.L_x_13971:
[----:B-1----:R-:W-:Y:S05]  /*4fd0*/  @P1 BRA `(.L_x_13969) ;  /* 0x0000000000081947 */ /* 0x002fea0003800000 */
[----:B------:R-:W1:Y:S02]  /*4fe0*/  SYNCS.PHASECHK.TRANS64.TRYWAIT P1, [UR6+0x16850], R0 ;  /* 0x01685000ff0075a7 */ /* 0x000e640008020146 */
[----:B-1----:R-:W-:Y:S05]  /*4ff0*/  @!P1 BRA `(.L_x_13972) ;  /* 0x000000f800649947 */ /* 0x002fea0003800000 */
.L_x_13969:
        /* <DEDUP_REMOVED lines=51> */
.L_x_13973:
        /* <DEDUP_REMOVED lines=39> */
.L_x_13976:
[----:B------:R-:W-:-:S05]  /*55a0*/  IMAD.U32 R13, RZ, RZ, UR21 ;  /* 0x00000015ff0d7e24 */ /* 0x000fca000f8e00ff */
[----:B------:R-:W-:-:S13]  /*55b0*/  ISETP.NE.AND P1, PT, R13, 0x1, PT ;  /* 0x000000010d00780c */ /* 0x000fda0003f25270 */
[----:B------:R-:W0:Y:S02]  /*55c0*/  @P1 LDC.64 R14, c[0x0][0x9e8] ;  /* 0x00027a00ff0e1b82 */ /* 0x000e240000000a00 */
[----:B0-----:R-:W-:-:S05]  /*55d0*/  @P1 IMAD.HI.U32 R14, R11, R14, RZ ;  /* 0x0000000e0b0e1227 */ /* 0x001fca00078e00ff */
[----:B------:R-:W-:-:S07]  /*55e0*/  @P1 SHF.R.U32.HI R11, RZ, R15, R14 ;  /* 0x0000000fff0b1219 */ /* 0x000fce000001160e */
.L_x_13977:
[----:B------:R-:W-:Y:S05]  /*55f0*/  BSYNC B0 ;  /* 0x0000000000007941 */ /* 0x000fea0003800000 */
.L_x_13975:
[----:B------:R-:W-:-:S04]  /*5600*/  IMAD R11, R11, R13, -R0 ;  /* 0x0000000d0b0b7224 */ /* 0x000fc800078e0a00 */
[----:B------:R-:W-:-:S05]  /*5610*/  IMAD R11, R16, -0x2, R11 ;  /* 0xfffffffe100b7824 */ /* 0x000fca00078e020b */
[----:B------:R-:W-:Y:S02]  /*5620*/  VIADDMNMX R2, R11, R13, R2, PT ;  /* 0x0000000d0b027246 */ /* 0x000fe40003800102 */
[----:B------:R-:W-:-:S07]  /*5630*/  VIMNMX R8, R8, R11, !PT ;  /* 0x0000000b08087248 */ /* 0x000fce0007fe0100 */
.L_x_13974:
        /* <DEDUP_REMOVED lines=116> */
.L_x_13980:
[----:B------:R-:W-:-:S05]  /*5d80*/  IMAD.U32 R2, RZ, RZ, UR21 ;  /* 0x00000015ff027e24 */ /* 0x000fca000f8e00ff */
[----:B------:R-:W-:-:S13]  /*5d90*/  ISETP.NE.AND P2, PT, R2, 0x1, PT ;  /* 0x000000010200780c */ /* 0x000fda0003f45270 */
[----:B------:R-:W0:Y:S02]  /*5da0*/  @P2 LDC.64 R8, c[0x0][0x9e8] ;  /* 0x00027a00ff082b82 */ /* 0x000e240000000a00 */
[----:B0-----:R-:W-:-:S05]  /*5db0*/  @P2 IMAD.HI.U32 R8, R143, R8, RZ ;  /* 0x000000088f082227 */ /* 0x001fca00078e00ff */
[----:B------:R-:W-:-:S07]  /*5dc0*/  @P2 SHF.R.U32.HI R143, RZ, R9, R8 ;  /* 0x00000009ff8f2219 */ /* 0x000fce0000011608 */
.L_x_13981:
[----:B------:R-:W-:Y:S05]  /*5dd0*/  BSYNC B0 ;  /* 0x0000000000007941 */ /* 0x000fea0003800000 */
.L_x_13979:
[----:B------:R-:W-:-:S04]  /*5de0*/  IMAD R143, R143, R2, -R0 ;  /* 0x000000028f8f7224 */ /* 0x000fc800078e0a00 */
[----:B------:R-:W-:-:S05]  /*5df0*/  IMAD R143, R16, -0x2, R143 ;  /* 0xfffffffe108f7824 */ /* 0x000fca00078e028f */
[----:B------:R-:W-:Y:S02]  /*5e00*/  VIADDMNMX R10, R143, R2, R10, PT ;  /* 0x000000028f0a7246 */ /* 0x000fe4000380010a */
[----:B------:R-:W-:-:S07]  /*5e10*/  VIMNMX R12, R12, R143, !PT ;  /* 0x0000008f0c0c7248 */ /* 0x000fce0007fe0100 */
.L_x_13978:
        /* <DEDUP_REMOVED lines=213> */
[-C--:B------:R-:W-:Y:S01]  /*6b70*/  FFMA.FTZ R5, R85, R0.reuse, -R8 ;  /* 0x0000000055057223 */ /* 0x080fe20000010808 */
[----:B------:R-:W1:Y:S02]  /*6b80*/  SHFL.BFLY PT, R9, R10, 0x2, 0x1f ;  /* 0x0c401f000a097f89 */ /* 0x000e6400000e0000 */
[----:B------:R-:W-:Y:S01]  /*6b90*/  FMUL.FTZ R8, R69, R0 ;  /* 0x0000000045087220 */ /* 0x000fe20000410000 */
[----:B------:R-:W-:Y:S08]  /*6ba0*/  MUFU.EX2 R136, R136 ;  /* 0x0000008800887308 */ /* 0x000ff00000000800 */
[----:B------:R-:W2:Y:S08]  /*6bb0*/  MUFU.EX2 R8, R8 ;  /* 0x0000000800087308 */ /* 0x000eb00000000800 */
        /* <DEDUP_REMOVED lines=23> */
[----:B------:R-:W-:Y:S01]  /*6d30*/  FMUL.FTZ R6, R25, R0 ;  /* 0x0000000019067220 */ /* 0x000fe20000410000 */
[----:B--2---:R-:W-:Y:S01]  /*6d40*/  FFMA.FTZ R25, R8, R4, R35 ;  /* 0x0000000408197223 */ /* 0x004fe20000010023 */
        /* <DEDUP_REMOVED lines=134> */
.L_x_13982:
        /* <DEDUP_REMOVED lines=75> */
.L_x_13964:
        /* <DEDUP_REMOVED lines=23> */
.L_x_13985:
[----:B------:R-:W-:Y:S02]  /*7bd0*/  ULDC UR11, c[0x0][0x9e4] ;  /* 0x00027900000b7ab9 */ /* 0x000fe40000000800 */
[----:B------:R-:W-:-:S11]  /*7be0*/  UISETP.NE.AND UP0, UPT, UR11, 0x1, UPT ;  /* 0x000000010b00788c */ /* 0x000fd6000bf05270 */
[----:B------:R-:W-:Y:S02]  /*7bf0*/  @UP0 ULDC.64 UR14, c[0x0][0x9e8] ;  /* 0x00027a00000e0ab9 */ /* 0x000fe40000000a00 */
[----:B------:R-:W-:-:S04]  /*7c00*/  UIMAD.WIDE.U32 UR6, UR10, UR14, URZ ;  /* 0x0000000e0a0672a5 */ /* 0x000fc8000f8e003f */
[----:B------:R-:W-:-:S12]  /*7c10*/  @UP0 USHF.R.U32.HI UR10, URZ, UR15, UR7 ;  /* 0x0000000f3f0a0299 */ /* 0x000fd80008011607 */
.L_x_13986:
[----:B------:R-:W-:-:S04]  /*7c20*/  UIMAD UR10, UR10, UR11, URZ ;  /* 0x0000000b0a0a72a4 */ /* 0x000fc8000f8e023f */
[----:B------:R-:W-:-:S04]  /*7c30*/  UISETP.LT.AND UP0, UPT, UR22, UR10, UPT ;  /* 0x0000000a1600728c */ /* 0x000fc8000bf01270 */
[----:B------:R-:W-:-:S12]  /*7c40*/  USEL UR22, UR22, UR10, !UP0 ;  /* 0x0000000a16167287 */ /* 0x000fd8000c000000 */
.L_x_13984:
        /* <DEDUP_REMOVED lines=11> */
[----:B------:R-:W-:-:S06]  /*7d00*/  UMOV UR22, UR46 ;  /* 0x0000002e00167c82 */ /* 0x000fcc0008000000 */
.L_x_13998:
[----:B------:R-:W-:Y:S01]  /*7d10*/  ISETP.NE.AND P2, PT, RZ, UR44, PT ;  /* 0x0000002cff007c0c */ /* 0x000fe2000bf45270 */
[----:B------:R-:W-:-:S04]  /*7d20*/  UISETP.NE.AND UP0, UPT, UR22, 0x1, UPT ;  /* 0x000000011600788c */ /* 0x000fc8000bf05270 */
[----:B------:R-:W-:-:S04]  /*7d30*/  USEL UR47, URZ, 0x1, UP0 ;  /* 0x000000013f2f7887 */ /* 0x000fc80008000000 */
[----:B------:R-:W-:-:S04]  /*7d40*/  ULOP3.LUT UR47, UR23, UR47, URZ, 0x3c, !UPT ;  /* 0x0000002f172f7292 */ /* 0x000fc8000f8e3c3f */
[----:B------:R-:W-:Y:S08]  /*7d50*/  @P2 BRA `(.L_x_13988) ;  /* 0x0000000000382947 */ /* 0x000ff00003800000 */
[----:B------:R-:W-:Y:S05]  /*7d60*/  @!P0 BRA `(.L_x_13989) ;  /* 0x0000000000048947 */ /* 0x000fea0003800000 */
[----:B------:R-:W-:Y:S01]  /*7d70*/  BPT.TRAP 0x1 ;  /* 0x000000040000795c */ /* 0x000fe20000300000 */
.L_x_13989:
        /* <DEDUP_REMOVED lines=9> */
.L_x_13990:
[----:B-1----:R-:W-:Y:S05]  /*7e10*/  @P1 BRA `(.L_x_13988) ;  /* 0x0000000000081947 */ /* 0x002fea0003800000 */
[----:B------:R-:W1:Y:S02]  /*7e20*/  SYNCS.PHASECHK.TRANS64.TRYWAIT P1, [UR6+0x16830], R0 ;  /* 0x01683000ff0075a7 */ /* 0x000e640008020146 */
[----:B-1----:R-:W-:Y:S05]  /*7e30*/  @!P1 BRA `(.L_x_13991) ;  /* 0x000000c800ec9947 */ /* 0x002fea0003800000 */
.L_x_13988:
        /* <DEDUP_REMOVED lines=28> */
.L_x_13993:
[----:B------:R-:W-:Y:S01]  /*8000*/  ULEA UR6, UR22, UR45, 0x3 ;  /* 0x0000002d16067291 */ /* 0x000fe2000f8e183f */
[----:B------:R-:W-:-:S05]  /*8010*/  IMAD.U32 R0, RZ, RZ, UR23 ;  /* 0x00000017ff007e24 */ /* 0x000fca000f8e00ff */
[----:B------:R-:W-:-:S04]  /*8020*/  SHF.L.U32 R0, R0, 0x1f, RZ ;  /* 0x0000001f00007819 */ /* 0x000fc800000006ff */
[----:B------:R0:W1:Y:S01]  /*8030*/  SYNCS.PHASECHK.TRANS64.TRYWAIT P1, [UR6+0x16850], R0 ;  /* 0x01685000ff0075a7 */ /* 0x0000620008020146 */
[----:B------:R-:W-:Y:S05]  /*8040*/  @!P0 BRA `(.L_x_13994) ;  /* 0x0000000000048947 */ /* 0x000fea0003800000 */
[----:B------:R-:W-:Y:S01]  /*8050*/  BPT.TRAP 0x1 ;  /* 0x000000040000795c */ /* 0x000fe20000300000 */
.L_x_13994:
[----:B-1----:R-:W-:Y:S05]  /*8060*/  @P1 BRA `(.L_x_13992) ;  /* 0x0000000000081947 */ /* 0x002fea0003800000 */
[----:B------:R-:W1:Y:S02]  /*8070*/  SYNCS.PHASECHK.TRANS64.TRYWAIT P1, [UR6+0x16850], R0 ;  /* 0x01685000ff0075a7 */ /* 0x000e640008020146 */
[----:B-1----:R-:W-:Y:S05]  /*8080*/  @!P1 BRA `(.L_x_13995) ;  /* 0x000000c800709947 */ /* 0x002fea0003800000 */
.L_x_13992:
        /* <DEDUP_REMOVED lines=51> */
.L_x_13996:
        /* <DEDUP_REMOVED lines=279> */
.L_x_13997:
[----:B------:R-:W-:Y:S01]  /*9530*/  ULEA UR6, UR22, UR45, 0x3 ;  /* 0x0000002d16067291 */ /* 0x000fe2000f8e183f */
[----:B------:R-:W-:Y:S01]  /*9540*/  ISETP.GT.AND P1, PT, R7, UR21, PT ;  /* 0x0000001507007c0c */ /* 0x000fe2000bf24270 */
        /* <DEDUP_REMOVED lines=73> */
.L_x_13987:
        /* <DEDUP_REMOVED lines=9> */
.L_x_14018:
        /* <DEDUP_REMOVED lines=9> */
.L_x_14001:
[----:B------:R-:W-:Y:S01]  /*9b00*/  ULEA UR6, UR46, UR45, 0x3 ;  /* 0x0000002d2e067291 */ /* 0x000fe2000f8e183f */
[----:B------:R-:W-:-:S05]  /*9b10*/  IMAD.U32 R0, RZ, RZ, UR47 ;  /* 0x0000002fff007e24 */ /* 0x000fca000f8e00ff */
[----:B------:R-:W-:-:S04]  /*9b20*/  SHF.L.U32 R0, R0, 0x1f, RZ ;  /* 0x0000001f00007819 */ /* 0x000fc800000006ff */
[----:B------:R0:W1:Y:S01]  /*9b30*/  SYNCS.PHASECHK.TRANS64.TRYWAIT P1, [UR6+0x16830], R0 ;  /* 0x01683000ff0075a7 */ /* 0x0000620008020146 */
[----:B------:R-:W-:Y:S05]  /*9b40*/  @!P0 BRA `(.L_x_14002) ;  /* 0x0000000000048947 */ /* 0x000fea0003800000 */
[----:B------:R-:W-:Y:S01]  /*9b50*/  BPT.TRAP 0x1 ;  /* 0x000000040000795c */ /* 0x000fe20000300000 */
.L_x_14002:
[----:B-1----:R-:W-:Y:S05]  /*9b60*/  @P1 BRA `(.L_x_14000) ;  /* 0x0000000000081947 */ /* 0x002fea0003800000 */
[----:B------:R-:W1:Y:S02]  /*9b70*/  SYNCS.PHASECHK.TRANS64.TRYWAIT P1, [UR6+0x16830], R0 ;  /* 0x01683000ff0075a7 */ /* 0x000e640008020146 */
[----:B-1----:R-:W-:Y:S05]  /*9b80*/  @!P1 BRA `(.L_x_14003) ;  /* 0x000000ac00c89947 */ /* 0x002fea0003800000 */
.L_x_14000:
        /* <DEDUP_REMOVED lines=25> */
.L_x_14005:
[----:B------:R-:W-:Y:S01]  /*9d20*/  ULEA UR6, UR24, UR45, 0x3 ;  /* 0x0000002d18067291 */ /* 0x000fe2000f8e183f */
[----:B------:R-:W-:-:S05]  /*9d30*/  IMAD.U32 R0, RZ, RZ, UR25 ;  /* 0x00000019ff007e24 */ /* 0x000fca000f8e00ff */
[----:B------:R-:W-:-:S04]  /*9d40*/  SHF.L.U32 R0, R0, 0x1f, RZ ;  /* 0x0000001f00007819 */ /* 0x000fc800000006ff */
[----:B------:R0:W1:Y:S01]  /*9d50*/  SYNCS.PHASECHK.TRANS64.TRYWAIT P1, [UR6+0x16850], R0 ;  /* 0x01685000ff0075a7 */ /* 0x0000620008020146 */
[----:B------:R-:W-:Y:S05]  /*9d60*/  @!P0 BRA `(.L_x_14006) ;  /* 0x0000000000048947 */ /* 0x000fea0003800000 */
[----:B------:R-:W-:Y:S01]  /*9d70*/  BPT.TRAP 0x1 ;  /* 0x000000040000795c */ /* 0x000fe20000300000 */
.L_x_14006:
[----:B-1----:R-:W-:Y:S05]  /*9d80*/  @P1 BRA `(.L_x_14004) ;  /* 0x0000000000081947 */ /* 0x002fea0003800000 */
[----:B------:R-:W1:Y:S02]  /*9d90*/  SYNCS.PHASECHK.TRANS64.TRYWAIT P1, [UR6+0x16850], R0 ;  /* 0x01685000ff0075a7 */ /* 0x000e640008020146 */
[----:B-1----:R-:W-:Y:S05]  /*9da0*/  @!P1 BRA `(.L_x_14007) ;  /* 0x000000ac00589947 */ /* 0x002fea0003800000 */
.L_x_14004:
        /* <DEDUP_REMOVED lines=51> */
.L_x_14008:
        /* <DEDUP_REMOVED lines=39> */
.L_x_14011:
[----:B------:R-:W-:-:S05]  /*a350*/  IMAD.U32 R13, RZ, RZ, UR21 ;  /* 0x00000015ff0d7e24 */ /* 0x000fca000f8e00ff */
[----:B------:R-:W-:-:S13]  /*a360*/  ISETP.NE.AND P1, PT, R13, 0x1, PT ;  /* 0x000000010d00780c */ /* 0x000fda0003f25270 */
[----:B------:R-:W0:Y:S02]  /*a370*/  @P1 LDC.64 R14, c[0x0][0x9e8] ;  /* 0x00027a00ff0e1b82 */ /* 0x000e240000000a00 */
[----:B0-----:R-:W-:-:S05]  /*a380*/  @P1 IMAD.HI.U32 R14, R11, R14, RZ ;  /* 0x0000000e0b0e1227 */ /* 0x001fca00078e00ff */
[----:B------:R-:W-:-:S07]  /*a390*/  @P1 SHF.R.U32.HI R11, RZ, R15, R14 ;  /* 0x0000000fff0b1219 */ /* 0x000fce000001160e */
.L_x_14012:
[----:B------:R-:W-:Y:S05]  /*a3a0*/  BSYNC B0 ;  /* 0x0000000000007941 */ /* 0x000fea0003800000 */
.L_x_14010:
[----:B------:R-:W-:-:S04]  /*a3b0*/  IMAD R11, R11, R13, -R0 ;  /* 0x0000000d0b0b7224 */ /* 0x000fc800078e0a00 */
[----:B------:R-:W-:-:S05]  /*a3c0*/  IMAD R11, R16, -0x2, R11 ;  /* 0xfffffffe100b7824 */ /* 0x000fca00078e020b */
[----:B------:R-:W-:Y:S02]  /*a3d0*/  VIADDMNMX R2, R11, R13, R2, PT ;  /* 0x0000000d0b027246 */ /* 0x000fe40003800102 */
[----:B------:R-:W-:-:S07]  /*a3e0*/  VIMNMX R8, R8, R11, !PT ;  /* 0x0000000b08087248 */ /* 0x000fce0007fe0100 */
.L_x_14009:
        /* <DEDUP_REMOVED lines=116> */
.L_x_14015:
[----:B------:R-:W-:-:S05]  /*ab30*/  IMAD.U32 R2, RZ, RZ, UR21 ;  /* 0x00000015ff027e24 */ /* 0x000fca000f8e00ff */
[----:B------:R-:W-:-:S13]  /*ab40*/  ISETP.NE.AND P2, PT, R2, 0x1, PT ;  /* 0x000000010200780c */ /* 0x000fda0003f45270 */
[----:B------:R-:W0:Y:S02]  /*ab50*/  @P2 LDC.64 R8, c[0x0][0x9e8] ;  /* 0x00027a00ff082b82 */ /* 0x000e240000000a00 */
[----:B0-----:R-:W-:-:S05]  /*ab60*/  @P2 IMAD.HI.U32 R8, R143, R8, RZ ;  /* 0x000000088f082227 */ /* 0x001fca00078e00ff */
[----:B------:R-:W-:-:S07]  /*ab70*/  @P2 SHF.R.U32.HI R143, RZ, R9, R8 ;  /* 0x00000009ff8f2219 */ /* 0x000fce0000011608 */
.L_x_14016:
[----:B------:R-:W-:Y:S05]  /*ab80*/  BSYNC B0 ;  /* 0x0000000000007941 */ /* 0x000fea0003800000 */
.L_x_14014:
[----:B------:R-:W-:-:S04]  /*ab90*/  IMAD R143, R143, R2, -R0 ;  /* 0x000000028f8f7224 */ /* 0x000fc800078e0a00 */
[----:B------:R-:W-:-:S05]  /*aba0*/  IMAD R143, R16, -0x2, R143 ;  /* 0xfffffffe108f7824 */ /* 0x000fca00078e028f */
[----:B------:R-:W-:Y:S02]  /*abb0*/  VIADDMNMX R10, R143, R2, R10, PT ;  /* 0x000000028f0a7246 */ /* 0x000fe4000380010a */
[----:B------:R-:W-:-:S07]  /*abc0*/  VIMNMX R12, R12, R143, !PT ;  /* 0x0000008f0c0c7248 */ /* 0x000fce0007fe0100 */
.L_x_14013:
        /* <DEDUP_REMOVED lines=377> */
.L_x_14017:
        /* <DEDUP_REMOVED lines=75> */
.L_x_13999:
[----:B------:R-:W-:Y:S06]  /*c810*/  BAR.ARV 0x8, 0x200 ;  /* 0x0208000000007b1d */ /* 0x000fec0000002000 */
[----:B------:R-:W-:Y:S05]  /*c820*/  @!P0 BRA `(.L_x_14019) ;  /* 0x0000000000048947 */ /* 0x000fea0003800000 */
[----:B------:R-:W-:Y:S01]  /*c830*/  BPT.TRAP 0x1 ;  /* 0x000000040000795c */ /* 0x000fe20000300000 */
.L_x_14019:
[----:B------:R-:W-:Y:S01]  /*c840*/  ULEA UR5, UR46, UR45, 0x3 ;  /* 0x0000002d2e057291 */ /* 0x000fe2000f8e183f */
[----:B------:R-:W-:-:S05]  /*c850*/  IMAD.U32 R5, RZ, RZ, UR47 ;  /* 0x0000002fff057e24 */ /* 0x000fca000f8e00ff */
[----:B------:R-:W-:-:S04]  /*c860*/  SHF.L.U32 R5, R5, 0x1f, RZ ;  /* 0x0000001f05057819 */ /* 0x000fc800000006ff */
[----:B------:R0:W1:Y:S01]  /*c870*/  SYNCS.PHASECHK.TRANS64.TRYWAIT P1, [UR5+0x16850], R5 ;  /* 0x01685005ff0075a7 */ /* 0x0000620008020145 */
[----:B------:R-:W-:Y:S05]  /*c880*/  @!P0 BRA `(.L_x_14020) ;  /* 0x0000000000048947 */ /* 0x000fea0003800000 */
[----:B------:R-:W-:Y:S01]  /*c890*/  BPT.TRAP 0x1 ;  /* 0x000000040000795c */ /* 0x000fe20000300000 */
.L_x_14020:
[----:B-1----:R-:W-:Y:S05]  /*c8a0*/  @P1 BRA `(.L_x_14021) ;  /* 0x0000000000081947 */ /* 0x002fea0003800000 */
[----:B------:R-:W1:Y:S02]  /*c8b0*/  SYNCS.PHASECHK.TRANS64.TRYWAIT P1, [UR5+0x16850], R5 ;  /* 0x01685005ff0075a7 */ /* 0x000e640008020145 */
[----:B-1----:R-:W-:Y:S05]  /*c8c0*/  @!P1 BRA `(.L_x_14022) ;  /* 0x0000008000a89947 */ /* 0x002fea0003800000 */
.L_x_14021:
        /* <DEDUP_REMOVED lines=15> */
[----:B-1----:R-:W-:Y:S01]  /*c9c0*/  FADD.FTZ R7, R6, R3 ;  /* 0x0000000306077221 */ /* 0x002fe20000010000 */
[----:B------:R-:W-:-:S03]  /*c9d0*/  IMAD.MOV.U32 R3, RZ, RZ, RZ ;  /* 0x000000ffff037224 */ /* 0x000fc600078e00ff */
        /* <DEDUP_REMOVED lines=54> */
.L_x_14023:
        /* <DEDUP_REMOVED lines=42> */
.L_x_13945:
        /* <DEDUP_REMOVED lines=20> */
[----:B------:R-:W-:-:S05]  /*d120*/  F2FP.BF16.F32.PACK_AB R15, R15, R110 ;  /* 0x0000006e0f0f723e */ /* 0x000fca00000010ff */
[----:B------:R-:W-:Y:S01]  /*d130*/  BAR.SYNC.DEFER_BLOCKING 0x1, 0x180 ;  /* 0x0046000000007b1d */ /* 0x000fe20000010000 */
[----:B------:R-:W-:Y:S02]  /*d140*/  F2FP.BF16.F32.PACK_AB R113, R115, R114 ;  /* 0x000000727371723e */ /* 0x000fe400000010ff */
[----:B------:R-:W-:Y:S02]  /*d150*/  F2FP.BF16.F32.PACK_AB R114, R117, R116 ;  /* 0x000000747572723e */ /* 0x000fe400000010ff */
[----:B------:R-:W-:Y:S01]  /*d160*/  F2FP.BF16.F32.PACK_AB R115, R119, R118 ;  /* 0x000000767773723e */ /* 0x000fe200000010ff */
[----:B------:R-:W-:Y:S01]  /*d170*/  ULDC.64 UR8, c[0x0][0xc00] ;  /* 0x0003000000087ab9 */ /* 0x000fe20000000a00 */
[----:B------:R-:W-:Y:S01]  /*d180*/  UMOV UR4, URZ ;  /* 0x0000003f00047c82 */ /* 0x000fe20008000000 */
[----:B------:R-:W-:Y:S02]  /*d190*/  UIMAD.WIDE UR8, UR39, 0x4, UR8 ;  /* 0x00000004270878a5 */ /* 0x000fe4000f8e0208 */
[----:B------:R-:W-:Y:S01]  /*d1a0*/  USHF.R.S32.HI UR18, URZ, 0x1f, UR38 ;  /* 0x0000001f3f127899 */ /* 0x000fe20008011426 */
[----:B------:R-:W-:Y:S01]  /*d1b0*/  ULDC.64 UR12, c[0x0][0xb90] ;  /* 0x0002e400000c7ab9 */ /* 0x000fe20000000a00 */
[----:B------:R-:W-:-:S02]  /*d1c0*/  USHF.R.S32.HI UR11, URZ, 0x1f, UR39 ;  /* 0x0000001f3f0b7899 */ /* 0x000fc40008011427 */
        /* <DEDUP_REMOVED lines=28> */
[----:B------:R-:W-:Y:S01]  /*d390*/  F2FP.BF16.F32.PACK_AB R8, R89, R24 ;  /* 0x000000185908723e */ /* 0x000fe200000010ff */
[----:B------:R-:W-:Y:S01]  /*d3a0*/  IMAD.U32 R24, RZ, RZ, UR8 ;  /* 0x00000008ff187e24 */ /* 0x000fe2000f8e00ff */
        /* <DEDUP_REMOVED lines=8> */
[----:B------:R-:W-:-:S03]  /*d430*/  PLOP3.LUT P2, PT, PT, PT, UP0, 0x80, 0x0 ;  /* 0x000000000000781c */ /* 0x000fc60003f4f008 */
[----:B------:R2:W-:Y:S04]  /*d440*/  STSM.16.M88.4 [R30], R4 ;  /* 0x000000041e007844 */ /* 0x0005e80000000200 */
[----:B------:R3:W-:Y:S04]  /*d450*/  STSM.16.M88.4 [R29], R12 ;  /* 0x0000000c1d007844 */ /* 0x0007e80000000200 */
[----:B------:R3:W-:Y:S01]  /*d460*/  STSM.16.M88.4 [R28], R112 ;  /* 0x000000701c007844 */ /* 0x0007e20000000200 */
[----:B------:R-:W-:Y:S06]  /*d470*/  BAR.SYNC.DEFER_BLOCKING 0x1, 0x180 ;  /* 0x0046000000007b1d */ /* 0x000fec0000010000 */
[----:B------:R-:W4:Y:S01]  /*d480*/  @P2 LDG.E R26, desc[UR52][R24.64] ;  /* 0x00000034181a2981 */ /* 0x000f22000c1e1900 */
[----:B-1----:R-:W-:Y:S01]  /*d490*/  ISETP.NE.AND P1, PT, R33, 0x1, PT ;  /* 0x000000012100780c */ /* 0x002fe20003f25270 */
[----:B0-----:R-:W-:Y:S01]  /*d4a0*/  VIADD R8, R17, UR40 ;  /* 0x0000002811087c36 */ /* 0x001fe20008000000 */
[----:B------:R-:W-:-:S02]  /*d4b0*/  UIMAD UR8, UR18, UR12, URZ ;  /* 0x0000000c120872a4 */ /* 0x000fc4000f8e023f */
[----:B------:R-:W-:Y:S01]  /*d4c0*/  USEL UR11, UR11, URZ, !UP0 ;  /* 0x0000003f0b0b7287 */ /* 0x000fe2000c000000 */
[----:B--2---:R-:W-:Y:S01]  /*d4d0*/  IMAD.MOV.U32 R4, RZ, RZ, R8 ;  /* 0x000000ffff047224 */ /* 0x004fe200078e0008 */
[----:B------:R-:W-:Y:S02]  /*d4e0*/  UIMAD UR14, UR38, UR13, UR8 ;  /* 0x0000000d260e72a4 */ /* 0x000fe4000f8e0208 */
[----:B------:R-:W-:Y:S02]  /*d4f0*/  USEL UR10, UR39, URZ, !UP0 ;  /* 0x0000003f270a7287 */ /* 0x000fe4000c000000 */
[----:B------:R-:W-:-:S03]  /*d500*/  UISETP.NE.U32.AND UP0, UPT, UR20, URZ, UPT ;  /* 0x0000003f1400728c */ /* 0x000fc6000bf05070 */
[----:B------:R-:W0:Y:S01]  /*d510*/  @P1 LDC R27, c[0x0][0xbec] ;  /* 0x0002fb00ff1b1b82 */ /* 0x000e220000000800 */
[----:B------:R-:W-:-:S06]  /*d520*/  UISETP.NE.AND.EX UP0, UPT, UR21, URZ, UPT, UP0 ;  /* 0x0000003f1500728c */ /* 0x000fcc000bf05300 */
[----:B------:R-:W-:Y:S01]  /*d530*/  PLOP3.LUT P3, PT, PT, PT, UP0, 0x80, 0x0 ;  /* 0x000000000000781c */ /* 0x000fe20003f6f008 */
[----:B------:R-:W1:Y:S01]  /*d540*/  @P1 LDC R32, c[0x0][0xbf0] ;  /* 0x0002fc00ff201b82 */ /* 0x000e620000000800 */
[----:B0-----:R-:W-:-:S05]  /*d550*/  @P1 IMAD.HI.U32 R5, R8, R27, RZ ;  /* 0x0000001b08051227 */ /* 0x001fca00078e00ff */
[----:B-1----:R-:W-:-:S05]  /*d560*/  @P1 SHF.R.U32.HI R4, RZ, R32, R5 ;  /* 0x00000020ff041219 */ /* 0x002fca0000011605 */
[----:B------:R-:W-:-:S04]  /*d570*/  IMAD.MOV R6, RZ, RZ, -R4 ;  /* 0x000000ffff067224 */ /* 0x000fc800078e0a04 */
[----:B------:R-:W-:Y:S01]  /*d580*/  IMAD R7, R33, R6, R8 ;  /* 0x0000000621077224 */ /* 0x000fe200078e0208 */
[----:B------:R-:W-:-:S04]  /*d590*/  SHF.R.S32.HI R6, RZ, 0x1f, R4 ;  /* 0x0000001fff067819 */ /* 0x000fc80000011404 */
[----:B------:R-:W-:Y:S02]  /*d5a0*/  SHF.R.S32.HI R5, RZ, 0x1f, R7 ;  /* 0x0000001fff057819 */ /* 0x000fe40000011407 */
[----:B----4-:R-:W-:-:S13]  /*d5b0*/  @P2 R2UR UR4, R26 ;  /* 0x000000001a0422ca */ /* 0x010fda00000e0000 */
[----:B------:R-:W-:Y:S02]  /*d5c0*/  USHF.R.S32.HI UR9, URZ, 0x1f, UR4 ;  /* 0x0000001f3f097899 */ /* 0x000fe40008011404 */
[----:B------:R-:W-:Y:S02]  /*d5d0*/  UMOV UR8, UR4 ;  /* 0x0000000400087c82 */ /* 0x000fe40008000000 */
[----:B------:R-:W-:-:S04]  /*d5e0*/  UIMAD.WIDE.U32 UR12, UR38, UR12, UR8 ;  /* 0x0000000c260c72a5 */ /* 0x000fc8000f8e0008 */
[----:B------:R-:W-:Y:S02]  /*d5f0*/  UIADD3 UR13, UR13, UR14, URZ ;  /* 0x0000000e0d0d7290 */ /* 0x000fe4000fffe03f */
[----:B------:R-:W-:Y:S02]  /*d600*/  UIMAD UR14, UR11, UR16, URZ ;  /* 0x000000100b0e72a4 */ /* 0x000fe4000f8e023f */
[----:B------:R-:W-:Y:S02]  /*d610*/  UIMAD.WIDE.U32 UR12, UR10, UR16, UR12 ;  /* 0x000000100a0c72a5 */ /* 0x000fe4000f8e000c */
[----:B------:R-:W-:Y:S01]  /*d620*/  UIMAD UR14, UR10, UR17, UR14 ;  /* 0x000000110a0e72a4 */ /* 0x000fe2000f8e020e */
[----:B------:R-:W-:-:S03]  /*d630*/  ULDC UR16, c[0x0][0xa88] ;  /* 0x0002a20000107ab9 */ /* 0x000fc60000000800 */
[----:B------:R-:W-:Y:S02]  /*d640*/  IADD3 R4, P0, R4, UR12, RZ ;  /* 0x0000000c04047c10 */ /* 0x000fe4000ff1e0ff */
[----:B------:R-:W-:Y:S01]  /*d650*/  IMAD.U32 R9, RZ, RZ, UR14 ;  /* 0x0000000eff097e24 */ /* 0x000fe2000f8e00ff */
[----:B------:R-:W-:Y:S02]  /*d660*/  ULDC.64 UR14, c[0x0][0xb88] ;  /* 0x0002e200000e7ab9 */ /* 0x000fe40000000a00 */
[----:B------:R-:W-:Y:S02]  /*d670*/  IMAD R8, R5, UR14, RZ ;  /* 0x0000000e05087c24 */ /* 0x000fe4000f8e02ff */
[----:B------:R-:W-:Y:S01]  /*d680*/  IADD3.X R5, R6, UR13, R9, P0, !PT ;  /* 0x0000000d06057c10 */ /* 0x000fe200087fe409 */
[----:B------:R-:W-:Y:S01]  /*d690*/  @UP0 ULDC.64 UR12, c[0x0][0xc08] ;  /* 0x00030200000c0ab9 */ /* 0x000fe20000000a00 */
[----:B------:R-:W-:Y:S01]  /*d6a0*/  IMAD R9, R7, UR15, R8 ;  /* 0x0000000f07097c24 */ /* 0x000fe2000f8e0208 */
[----:B------:R-:W-:Y:S01]  /*d6b0*/  @UP0 UIMAD.WIDE UR12, UR39, 0x4, UR12 ;  /* 0x00000004270c08a5 */ /* 0x000fe2000f8e020c */
[----:B------:R-:W-:-:S02]  /*d6c0*/  IMAD.U32 R6, RZ, RZ, UR16 ;  /* 0x00000010ff067e24 */ /* 0x000fc4000f8e00ff */
[----:B------:R-:W-:Y:S01]  /*d6d0*/  IMAD.WIDE.U32 R4, R7, UR14, R4 ;  /* 0x0000000e07047c25 */ /* 0x000fe2000f8e0004 */
[----:B------:R-:W-:-:S03]  /*d6e0*/  ULDC.64 UR14, c[0x0][0xb50] ;  /* 0x0002d400000e7ab9 */ /* 0x000fc60000000a00 */
[----:B------:R-:W-:Y:S01]  /*d6f0*/  IMAD.IADD R5, R5, 0x1, R9 ;  /* 0x0000000105057824 */ /* 0x000fe200078e0209 */
[C---:B------:R-:W-:Y:S01]  /*d700*/  LEA R7, P0, R4.reuse, UR14, 0x2 ;  /* 0x0000000e04077c11 */ /* 0x040fe2000f8010ff */
[----:B------:R-:W-:Y:S02]  /*d710*/  IMAD.U32 R8, RZ, RZ, UR12 ;  /* 0x0000000cff087e24 */ /* 0x000fe4000f8e00ff */
[----:B------:R-:W-:Y:S01]  /*d720*/  IMAD.U32 R9, RZ, RZ, UR13 ;  /* 0x0000000dff097e24 */ /* 0x000fe2000f8e00ff */
[----:B------:R-:W-:Y:S01]  /*d730*/  LEA.HI.X R10, R4, UR15, R5, 0x2, P0 ;  /* 0x0000000f040a7c11 */ /* 0x000fe200080f1405 */
[----:B------:R-:W-:-:S03]  /*d740*/  IMAD R5, R23, 0x40, R19 ;  /* 0x0000004017057824 */ /* 0x000fc600078e0213 */
[----:B------:R3:W5:Y:S01]  /*d750*/  @P3 LDG.E R6, desc[UR52][R8.64] ;  /* 0x0000003408063981 */ /* 0x000762000c1e1900 */
[----:B------:R-:W-:Y:S05]  /*d760*/  @P3 BRA `(.L_x_14026) ;  /* 0x0000000000103947 */ /* 0x000fea0003800000 */
[----:B------:R-:W-:Y:S05]  /*d770*/  @!P2 BRA `(.L_x_14026) ;  /* 0x00000000000ca947 */ /* 0x000fea0003800000 */
[----:B---3--:R-:W2:Y:S04]  /*d780*/  LDG.E R9, desc[UR52][R24.64] ;  /* 0x0000003418097981 */ /* 0x008ea8000c1e1900 */
[----:B-----5:R-:W2:Y:S02]  /*d790*/  LDG.E R6, desc[UR52][R24.64+0x4] ;  /* 0x0000043418067981 */ /* 0x020ea4000c1e1900 */
[----:B--2---:R-:W-:-:S07]  /*d7a0*/  IMAD.IADD R6, R6, 0x1, -R9 ;  /* 0x0000000106067824 */ /* 0x004fce00078e0a09 */
.L_x_14026:
[----:B---3--:R-:W-:Y:S01]  /*d7b0*/  SHFL.IDX PT, R12, R7, RZ, 0x1c1f ;  /* 0x001c1fff070c7589 */ /* 0x008fe200000e0000 */
[----:B------:R-:W-:Y:S01]  /*d7c0*/  IMAD.WIDE R2, R5, 0x2, R2 ;  /* 0x0000000205027825 */ /* 0x000fe200078e0202 */
[----:B------:R-:W-:Y:S01]  /*d7d0*/  LOP3.LUT P0, RZ, R152, 0x3, RZ, 0xc0, !PT ;  /* 0x0000000398ff7812 */ /* 0x000fe2000780c0ff */
[----:B------:R-:W-:Y:S01]  /*d7e0*/  ULDC.64 UR14, c[0x0][0xaa0] ;  /* 0x0002a800000e7ab9 */ /* 0x000fe20000000a00 */
[----:B------:R-:W0:Y:S01]  /*d7f0*/  SHFL.IDX PT, R13, R10, RZ, 0x1c1f ;  /* 0x001c1fff0a0d7589 */ /* 0x000e2200000e0000 */
[----:B------:R-:W-:Y:S01]  /*d800*/  VIADD R8, R154, UR40 ;  /* 0x000000289a087c36 */ /* 0x000fe20008000000 */
[----:B------:R-:W-:Y:S01]  /*d810*/  IADD3 R9, P3, R2, 0x1800, RZ ;  /* 0x0000180002097810 */ /* 0x000fe20007f7e0ff */
[----:B-----5:R-:W-:Y:S01]  /*d820*/  IMAD R35, R6, R33, RZ ;  /* 0x0000002106237224 */ /* 0x020fe200078e02ff */
[----:B------:R-:W-:Y:S01]  /*d830*/  SHFL.IDX PT, R14, R7, 0x1, 0x1c1f ;  /* 0x003c1f00070e7f89 */ /* 0x000fe200000e0000 */
[----:B------:R-:W-:Y:S01]  /*d840*/  VIADD R4, R8, 0x8 ;  /* 0x0000000808047836 */ /* 0x000fe20000000000 */
[----:B------:R-:W-:-:S02]  /*d850*/  IADD3 R25, P4, R2, 0x3000, RZ ;  /* 0x0000300002197810 */ /* 0x000fc40007f9e0ff */
[----:B------:R-:W1:Y:S01]  /*d860*/  SHFL.IDX PT, R15, R10, 0x1, 0x1c1f ;  /* 0x003c1f000a0f7f89 */ /* 0x000e6200000e0000 */
[-C--:B------:R-:W-:Y:S02]  /*d870*/  ISETP.GE.OR P2, PT, R8, R35.reuse, P0 ;  /* 0x000000230800720c */ /* 0x080fe40000746670 */
[----:B------:R-:W-:Y:S02]  /*d880*/  LOP3.LUT R5, R2, 0x380, RZ, 0xc0, !PT ;  /* 0x0000038002057812 */ /* 0x000fe400078ec0ff */
[----:B------:R-:W-:Y:S02]  /*d890*/  LOP3.LUT R8, R9, 0x380, RZ, 0xc0, !PT ;  /* 0x0000038009087812 */ /* 0x000fe400078ec0ff */
[----:B------:R-:W-:Y:S02]  /*d8a0*/  ISETP.GE.OR P0, PT, R4, R35, P0 ;  /* 0x000000230400720c */ /* 0x000fe40000706670 */
[----:B------:R-:W-:Y:S02]  /*d8b0*/  LOP3.LUT R24, R25, 0x380, RZ, 0xc0, !PT ;  /* 0x0000038019187812 */ /* 0x000fe400078ec0ff */
[----:B------:R-:W-:-:S02]  /*d8c0*/  SHF.R.U64 R5, R5, 0x3, RZ ;  /* 0x0000000305057819 */ /* 0x000fc400000012ff */
[----:B------:R-:W-:Y:S02]  /*d8d0*/  SHF.R.U64 R8, R8, 0x3, RZ ;  /* 0x0000000308087819 */ /* 0x000fe400000012ff */
[----:B------:R-:W-:Y:S01]  /*d8e0*/  SHF.R.U64 R24, R24, 0x3, RZ ;  /* 0x0000000318187819 */ /* 0x000fe200000012ff */
[----:B0-----:R-:W-:Y:S01]  /*d8f0*/  @!P2 ST.E desc[UR52][R12.64], R21 ;  /* 0x000000150c00a985 */ /* 0x001fe2000c101934 */
[----:B------:R-:W-:Y:S01]  /*d900*/  LOP3.LUT R4, R5, R2, RZ, 0x3c, !PT ;  /* 0x0000000205047212 */ /* 0x000fe200078e3cff */
[--C-:B------:R-:W-:Y:S01]  /*d910*/  IMAD.MOV.U32 R5, RZ, RZ, R3.reuse ;  /* 0x000000ffff057224 */ /* 0x100fe200078e0003 */
[----:B------:R-:W-:Y:S01]  /*d920*/  LOP3.LUT R8, R8, R9, RZ, 0x3c, !PT ;  /* 0x0000000908087212 */ /* 0x000fe200078e3cff */
[--C-:B------:R-:W-:Y:S01]  /*d930*/  IMAD.X R9, RZ, RZ, R3.reuse, P3 ;  /* 0x000000ffff097224 */ /* 0x100fe200018e0603 */
[----:B------:R-:W-:Y:S01]  /*d940*/  LOP3.LUT R24, R24, R25, RZ, 0x3c, !PT ;  /* 0x0000001918187212 */ /* 0x000fe200078e3cff */
[--C-:B------:R-:W-:Y:S01]  /*d950*/  IMAD.X R25, RZ, RZ, R3.reuse, P4 ;  /* 0x000000ffff197224 */ /* 0x100fe200020e0603 */
[----:B-1----:R0:W-:Y:S04]  /*d960*/  @!P0 ST.E desc[UR52][R14.64], R20 ;  /* 0x000000140e008985 */ /* 0x0021e8000c101934 */
[----:B------:R-:W2:Y:S04]  /*d970*/  LD.E.128 R4, desc[UR52][R4.64] ;  /* 0x0000003404047980 */ /* 0x000ea8000c101d00 */
[----:B------:R-:W3:Y:S04]  /*d980*/  LD.E.128 R8, desc[UR52][R8.64] ;  /* 0x0000003408087980 */ /* 0x000ee8000c101d00 */
[----:B------:R-:W4:Y:S01]  /*d990*/  LD.E.128 R24, desc[UR52][R24.64] ;  /* 0x0000003418187980 */ /* 0x000f22000c101d00 */
[----:B------:R-:W-:Y:S01]  /*d9a0*/  IADD3 R29, P0, R2, 0x4800, RZ ;  /* 0x00004800021d7810 */ /* 0x000fe20007f1e0ff */
[----:B0-----:R-:W0:Y:S03]  /*d9b0*/  @P1 LDC R20, c[0x0][0xbec] ;  /* 0x0002fb00ff141b82 */ /* 0x001e260000000800 */
[----:B------:R-:W-:Y:S01]  /*d9c0*/  LOP3.LUT R2, R29, 0x380, RZ, 0xc0, !PT ;  /* 0x000003801d027812 */ /* 0x000fe200078ec0ff */
[----:B------:R-:W-:Y:S01]  /*d9d0*/  IMAD.X R13, RZ, RZ, R3, P0 ;  /* 0x000000ffff0d7224 */ /* 0x000fe200000e0603 */
[----:B------:R-:W-:-:S02]  /*d9e0*/  UIMAD UR12, UR9, UR14, URZ ;  /* 0x0000000e090c72a4 */ /* 0x000fc4000f8e023f */
[----:B------:R-:W-:Y:S01]  /*d9f0*/  SHF.R.U64 R2, R2, 0x3, RZ ;  /* 0x0000000302027819 */ /* 0x000fe200000012ff */
[----:B------:R-:W1:Y:S01]  /*da00*/  @P1 LDC R3, c[0x0][0xbf0] ;  /* 0x0002fc00ff031b82 */ /* 0x000e620000000800 */
[----:B------:R-:W-:Y:S02]  /*da10*/  UIMAD.WIDE.U32 UR8, UR4, UR14, URZ ;  /* 0x0000000e040872a5 */ /* 0x000fe4000f8e003f */
[----:B------:R-:W-:Y:S01]  /*da20*/  UIMAD UR12, UR4, UR15, UR12 ;  /* 0x0000000f040c72a4 */ /* 0x000fe2000f8e020c */
[----:B------:R-:W-:Y:S01]  /*da30*/  LOP3.LUT R12, R2, R29, RZ, 0x3c, !PT ;  /* 0x0000001d020c7212 */ /* 0x000fe200078e3cff */
[----:B------:R-:W-:Y:S01]  /*da40*/  IMAD R2, R18, 0x30, R23 ;  /* 0x0000003012027824 */ /* 0x000fe200078e0217 */
[----:B------:R-:W-:Y:S01]  /*da50*/  ULDC.64 UR14, c[0x0][0xae8] ;  /* 0x0002ba00000e7ab9 */ /* 0x000fe20000000a00 */
[----:B------:R-:W-:Y:S02]  /*da60*/  UIADD3 UR9, UR9, UR12, URZ ;  /* 0x0000000c09097290 */ /* 0x000fe4000fffe03f */
[----:B------:R-:W-:Y:S01]  /*da70*/  UIMAD UR4, UR18, UR14, URZ ;  /* 0x0000000e120472a4 */ /* 0x000fe2000f8e023f */
[----:B------:R-:W-:Y:S01]  /*da80*/  VIADD R29, R2, UR40 ;  /* 0x00000028021d7c36 */ /* 0x000fe20008000000 */
[----:B------:R-:W-:Y:S01]  /*da90*/  UIMAD.WIDE.U32 UR8, UR38, UR14, UR8 ;  /* 0x0000000e260872a5 */ /* 0x000fe2000f8e0008 */
[----:B------:R-:W-:Y:S01]  /*daa0*/  VIADD R32, R23, UR40 ;  /* 0x0000002817207c36 */ /* 0x000fe20008000000 */
[----:B------:R-:W-:Y:S01]  /*dab0*/  UIMAD UR4, UR38, UR15, UR4 ;  /* 0x0000000f260472a4 */ /* 0x000fe2000f8e0204 */
[----:B------:R-:W5:Y:S01]  /*dac0*/  LD.E.128 R12, desc[UR52][R12.64] ;  /* 0x000000340c0c7980 */ /* 0x000f62000c101d00 */
[----:B------:R-:W-:Y:S01]  /*dad0*/  ULDC.64 UR12, c[0x0][0xaf0] ;  /* 0x0002bc00000c7ab9 */ /* 0x000fe20000000a00 */
[----:B0-----:R-:W-:Y:S01]  /*dae0*/  @P1 IMAD.HI.U32 R2, R29, R20, RZ ;  /* 0x000000141d021227 */ /* 0x001fe200078e00ff */
[----:B------:R-:W-:Y:S01]  /*daf0*/  UIMAD UR11, UR11, UR12, URZ ;  /* 0x0000000c0b0b72a4 */ /* 0x000fe2000f8e023f */
[----:B------:R-:W-:Y:S01]  /*db00*/  @!PT LDS RZ, [RZ] ;  /* 0x00000000fffff984 */ /* 0x000fe20000000800 */
[----:B------:R-:W-:Y:S01]  /*db10*/  @!PT LDS RZ, [RZ] ;  /* 0x00000000fffff984 */ /* 0x000fe20000000800 */
[----:B------:R-:W-:Y:S01]  /*db20*/  @!PT LDS RZ, [RZ] ;  /* 0x00000000fffff984 */ /* 0x000fe20000000800 */
[----:B------:R-:W-:Y:S01]  /*db30*/  @!PT LDS RZ, [RZ] ;  /* 0x00000000fffff984 */ /* 0x000fe20000000800 */
[----:B------:R0:W-:Y:S06]  /*db40*/  MEMBAR.ALL.CTA ;  /* 0x0000000000007992 */ /* 0x0001ec0000008000 */
[----:B0-----:R-:W0:Y:S01]  /*db50*/  FENCE.VIEW.ASYNC.S ;  /* 0x00000000000073c6 */ /* 0x001e220000000000 */
[----:B------:R-:W-:Y:S01]  /*db60*/  UIADD3 UR9, UR9, UR4, URZ ;  /* 0x0000000409097290 */ /* 0x000fe2000fffe03f */
[----:B------:R-:W-:Y:S01]  /*db70*/  IMAD.MOV.U32 R21, RZ, RZ, R29 ;  /* 0x000000ffff157224 */ /* 0x000fe200078e001d */
[----:B------:R-:W-:Y:S01]  /*db80*/  UIMAD UR4, UR10, UR13, UR11 ;  /* 0x0000000d0a0472a4 */ /* 0x000fe2000f8e020b */
[----:B------:R-:W-:Y:S01]  /*db90*/  VIADD R0, R0, 0x16820 ;  /* 0x0001682000007836 */ /* 0x000fe20000000000 */
[----:B------:R-:W-:Y:S01]  /*dba0*/  UIMAD.WIDE.U32 UR10, UR10, UR12, UR8 ;  /* 0x0000000c0a0a72a5 */ /* 0x000fe2000f8e0008 */
[----:B-1----:R-:W-:-:S02]  /*dbb0*/  @P1 SHF.R.U32.HI R21, RZ, R3, R2 ;  /* 0x00000003ff151219 */ /* 0x002fc40000011602 */
[----:B------:R-:W-:Y:S01]  /*dbc0*/  ULDC.64 UR8, c[0x0][0xae0] ;  /* 0x0002b80000087ab9 */ /* 0x000fe20000000a00 */
[----:B------:R-:W-:Y:S01]  /*dbd0*/  UIADD3 UR4, UR11, UR4, URZ ;  /* 0x000000040b047290 */ /* 0x000fe2000fffe03f */
[--C-:B------:R-:W-:Y:S01]  /*dbe0*/  SHF.R.S32.HI R20, RZ, 0x1f, R21.reuse ;  /* 0x0000001fff147819 */ /* 0x100fe20000011415 */
[----:B------:R-:W-:Y:S01]  /*dbf0*/  IMAD.MOV R28, RZ, RZ, -R21 ;  /* 0x000000ffff1c7224 */ /* 0x000fe200078e0a15 */
[----:B------:R-:W-:Y:S01]  /*dc00*/  PRMT R0, RZ, 0x654, R0 ;  /* 0x00000654ff007816 */ /* 0x000fe20000000000 */
[----:B------:R-:W-:Y:S02]  /*dc10*/  IMAD.U32 R3, RZ, RZ, UR11 ;  /* 0x0000000bff037e24 */ /* 0x000fe4000f8e00ff */
[----:B------:R-:W-:Y:S02]  /*dc20*/  IMAD R20, R20, UR8, RZ ;  /* 0x0000000814147c24 */ /* 0x000fe4000f8e02ff */
[----:B------:R-:W-:Y:S02]  /*dc30*/  IMAD R29, R33, R28, R29 ;  /* 0x0000001c211d7224 */ /* 0x000fe400078e021d */
[----:B------:R-:W-:-:S02]  /*dc40*/  IMAD.U32 R2, RZ, RZ, UR10 ;  /* 0x0000000aff027e24 */ /* 0x000fc4000f8e00ff */
[----:B------:R-:W-:Y:S01]  /*dc50*/  IMAD.U32 R3, RZ, RZ, UR4 ;  /* 0x00000004ff037e24 */ /* 0x000fe2000f8e00ff */
[----:B------:R-:W-:Y:S01]  /*dc60*/  ULDC UR4, c[0x0][0xac8] ;  /* 0x0002b20000047ab9 */ /* 0x000fe20000000800 */
[C---:B------:R-:W-:Y:S01]  /*dc70*/  IMAD R31, R21.reuse, UR9, R20 ;  /* 0x00000009151f7c24 */ /* 0x040fe2000f8e0214 */
[----:B------:R-:W-:Y:S01]  /*dc80*/  SHF.R.S32.HI R20, RZ, 0x1f, R29 ;  /* 0x0000001fff147819 */ /* 0x000fe2000001141d */
[----:B------:R-:W-:Y:S01]  /*dc90*/  IMAD.WIDE.U32 R2, R21, UR8, R2 ;  /* 0x0000000815027c25 */ /* 0x000fe2000f8e0002 */
[----:B------:R-:W-:Y:S01]  /*dca0*/  ULDC.64 UR8, c[0x0][0xad8] ;  /* 0x0002b60000087ab9 */ /* 0x000fe20000000a00 */
[----:B0-----:R0:W-:Y:S02]  /*dcb0*/  SYNCS.ARRIVE.TRANS64.RED.A1T0 RZ, [R0+URZ], RZ ;  /* 0x000000ff00ff79a7 */ /* 0x0011e4000810043f */
[----:B------:R-:W-:Y:S02]  /*dcc0*/  IMAD.IADD R3, R3, 0x1, R31 ;  /* 0x0000000103037824 */ /* 0x000fe400078e021f */
[----:B------:R-:W-:-:S02]  /*dcd0*/  IMAD R20, R20, UR8, RZ ;  /* 0x0000000814147c24 */ /* 0x000fc4000f8e02ff */
[----:B------:R-:W-:-:S04]  /*dce0*/  IMAD.WIDE.U32 R2, R29, UR8, R2 ;  /* 0x000000081d027c25 */ /* 0x000fc8000f8e0002 */
[----:B------:R-:W-:Y:S01]  /*dcf0*/  IMAD R21, R29, UR9, R20 ;  /* 0x000000091d157c24 */ /* 0x000fe2000f8e0214 */
[----:B------:R-:W-:Y:S01]  /*dd00*/  ULDC.64 UR8, c[0x0][0xa80] ;  /* 0x0002a00000087ab9 */ /* 0x000fe20000000a00 */
[----:B0-----:R-:W-:Y:S01]  /*dd10*/  VIADD R0, R32, 0x90 ;  /* 0x0000009020007836 */ /* 0x001fe20000000000 */
[----:B------:R-:W-:Y:S01]  /*dd20*/  LEA R30, P0, R2, UR8, 0x1 ;  /* 0x00000008021e7c11 */ /* 0x000fe2000f8008ff */
[----:B------:R-:W-:-:S04]  /*dd30*/  IMAD.IADD R3, R3, 0x1, R21 ;  /* 0x0000000103037824 */ /* 0x000fc800078e0215 */
[----:B------:R-:W0:Y:S01]  /*dd40*/  SHFL.IDX PT, R20, R30, RZ, 0x181f ;  /* 0x00181fff1e147589 */ /* 0x000e2200000e0000 */
[----:B------:R-:W-:Y:S01]  /*dd50*/  LEA.HI.X R31, R2, UR9, R3, 0x1, P0 ;  /* 0x00000009021f7c11 */ /* 0x000fe200080f0c03 */
[C---:B------:R-:W-:Y:S01]  /*dd60*/  VIADD R2, R32.reuse, 0x30 ;  /* 0x0000003020027836 */ /* 0x040fe20000000000 */
[----:B------:R-:W-:Y:S01]  /*dd70*/  ISETP.GE.AND P0, PT, R19, UR4, PT ;  /* 0x0000000413007c0c */ /* 0x000fe2000bf06270 */
[----:B------:R-:W1:Y:S01]  /*dd80*/  SHFL.IDX PT, R28, R30, 0x1, 0x181f ;  /* 0x00381f001e1c7f89 */ /* 0x000e6200000e0000 */
[C---:B------:R-:W-:Y:S02]  /*dd90*/  VIADD R3, R32.reuse, 0x60 ;  /* 0x0000006020037836 */ /* 0x040fe40000000000 */
[-C--:B------:R-:W-:Y:S01]  /*dda0*/  ISETP.GE.OR P1, PT, R32, R35.reuse, P0 ;  /* 0x000000232000720c */ /* 0x080fe20000726670 */
[----:B------:R-:W1:Y:S01]  /*ddb0*/  SHFL.IDX PT, R34, R30, 0x2, 0x181f ;  /* 0x00581f001e227f89 */ /* 0x000e6200000e0000 */
[-C--:B------:R-:W-:Y:S02]  /*ddc0*/  ISETP.GE.OR P2, PT, R2, R35.reuse, P0 ;  /* 0x000000230200720c */ /* 0x080fe40000746670 */
[-C--:B------:R-:W-:Y:S01]  /*ddd0*/  ISETP.GE.OR P3, PT, R3, R35.reuse, P0 ;  /* 0x000000230300720c */ /* 0x080fe20000766670 */
[----:B------:R-:W1:Y:S01]  /*dde0*/  SHFL.IDX PT, R21, R31, RZ, 0x181f ;  /* 0x00181fff1f157589 */ /* 0x000e6200000e0000 */
[----:B------:R-:W-:-:S03]  /*ddf0*/  ISETP.GE.OR P0, PT, R0, R35, P0 ;  /* 0x000000230000720c */ /* 0x000fc60000706670 */
[----:B------:R-:W1:Y:S04]  /*de00*/  SHFL.IDX PT, R29, R31, 0x1, 0x181f ;  /* 0x00381f001f1d7f89 */ /* 0x000e6800000e0000 */
[----:B------:R-:W1:Y:S01]  /*de10*/  SHFL.IDX PT, R33, R31, 0x2, 0x181f ;  /* 0x00581f001f217f89 */ /* 0x000e6200000e0000 */
[----:B0-----:R-:W-:-:S03]  /*de20*/  @!P1 LEA R2, P4, R19, R20, 0x1 ;  /* 0x0000001413029211 */ /* 0x001fc600078808ff */
[----:B------:R-:W0:Y:S01]  /*de30*/  SHFL.IDX PT, R30, R30, 0x3, 0x181f ;  /* 0x00781f001e1e7f89 */ /* 0x000e2200000e0000 */
[----:B-1----:R-:W-:-:S03]  /*de40*/  @!P2 LEA R20, P5, R19, R28, 0x1 ;  /* 0x0000001c1314a211 */ /* 0x002fc600078a08ff */
[----:B------:R-:W1:Y:S01]  /*de50*/  SHFL.IDX PT, R31, R31, 0x3, 0x181f ;  /* 0x00781f001f1f7f89 */ /* 0x000e6200000e0000 */
[C---:B------:R-:W-:Y:S02]  /*de60*/  @!P3 LEA R28, P6, R19.reuse, R34, 0x1 ;  /* 0x00000022131cb211 */ /* 0x040fe400078c08ff */
[C-C-:B------:R-:W-:Y:S02]  /*de70*/  @!P1 LEA.HI.X R3, R19.reuse, R21, R156.reuse, 0x1, P4 ;  /* 0x0000001513039211 */ /* 0x140fe400020f0c9c */
[C-C-:B------:R-:W-:Y:S02]  /*de80*/  @!P2 LEA.HI.X R21, R19.reuse, R29, R156.reuse, 0x1, P5 ;  /* 0x0000001d1315a211 */ /* 0x140fe400028f0c9c */
[----:B------:R-:W-:Y:S01]  /*de90*/  @!P3 LEA.HI.X R29, R19, R33, R156, 0x1, P6 ;  /* 0x00000021131db211 */ /* 0x000fe200030f0c9c */
[----:B--2---:R2:W-:Y:S04]  /*dea0*/  @!P1 ST.E.128 desc[UR52][R2.64], R4 ;  /* 0x0000000402009985 */ /* 0x0045e8000c101d34 */
[----:B---3--:R2:W-:Y:S04]  /*deb0*/  @!P2 ST.E.128 desc[UR52][R20.64], R8 ;  /* 0x000000081400a985 */ /* 0x0085e8000c101d34 */
[----:B----4-:R2:W-:Y:S01]  /*dec0*/  @!P3 ST.E.128 desc[UR52][R28.64], R24 ;  /* 0x000000181c00b985 */ /* 0x0105e2000c101d34 */
[----:B01----:R-:W-:Y:S05]  /*ded0*/  @P0 BRA `(.L_x_14027) ;  /* 0x0000000800700947 */ /* 0x003fea0003800000 */
[----:B--2---:R-:W-:-:S04]  /*dee0*/  LEA R2, P0, R19, R30, 0x1 ;  /* 0x0000001e13027211 */ /* 0x004fc800078008ff */
[----:B------:R-:W-:-:S05]  /*def0*/  LEA.HI.X R3, R19, R31, R156, 0x1, P0 ;  /* 0x0000001f13037211 */ /* 0x000fca00000f0c9c */
[----:B-----5:R0:W-:Y:S01]  /*df00*/  ST.E.128 desc[UR52][R2.64], R12 ;  /* 0x0000000c02007985 */ /* 0x0201e2000c101d34 */
[----:B------:R-:W-:Y:S05]  /*df10*/  BRA `(.L_x_14027) ;  /* 0x0000000800607947 */ /* 0x000fea0003800000 */
.L_x_14025:
        /* <DEDUP_REMOVED lines=32> */
.L_x_14028:
        /* <DEDUP_REMOVED lines=47> */
.L_x_14030:
[----:B------:R-:W-:Y:S05]  /*e410*/  BSYNC B1 ;  /* 0x0000000000017941 */ /* 0x000fea0003800000 */
.L_x_14029:
[----:B0-----:R-:W0:Y:S01]  /*e420*/  @P0 LDC R3, c[0x0][0xbf0] ;  /* 0x0002fc00ff030b82 */ /* 0x001e220000000800 */
[----:B------:R-:W-:Y:S01]  /*e430*/  ULDC.64 UR16, c[0x0][0xaa0] ;  /* 0x0002a80000107ab9 */ /* 0x000fe20000000a00 */
[----:B------:R-:W-:Y:S01]  /*e440*/  IMAD R2, R18, 0x30, R23 ;  /* 0x0000003012027824 */ /* 0x000fe200078e0217 */
[----:B------:R-:W-:Y:S01]  /*e450*/  UIMAD UR10, UR11, UR16, URZ ;  /* 0x000000100b0a72a4 */ /* 0x000fe2000f8e023f */
[----:B------:R-:W-:Y:S01]  /*e460*/  VIADD R20, R23, UR40 ;  /* 0x0000002817147c36 */ /* 0x000fe20008000000 */
[----:B------:R-:W-:Y:S01]  /*e470*/  UIMAD.WIDE.U32 UR8, UR4, UR16, URZ ;  /* 0x00000010040872a5 */ /* 0x000fe2000f8e003f */
[----:B------:R-:W-:Y:S01]  /*e480*/  VIADD R4, R2, UR40 ;  /* 0x0000002802047c36 */ /* 0x000fe20008000000 */
[----:B------:R-:W-:Y:S01]  /*e490*/  UIMAD UR10, UR4, UR17, UR10 ;  /* 0x00000011040a72a4 */ /* 0x000fe2000f8e020a */
[----:B-----5:R-:W-:Y:S02]  /*e4a0*/  IMAD R13, R0, R11, RZ ;  /* 0x0000000b000d7224 */ /* 0x020fe400078e02ff */
[----:B------:R-:W-:Y:S01]  /*e4b0*/  ULDC.64 UR16, c[0x0][0xae8] ;  /* 0x0002ba0000107ab9 */ /* 0x000fe20000000a00 */
[----:B------:R-:W-:Y:S01]  /*e4c0*/  UIADD3 UR9, UR9, UR10, URZ ;  /* 0x0000000a09097290 */ /* 0x000fe2000fffe03f */
[----:B------:R-:W-:Y:S01]  /*e4d0*/  @P0 IMAD.HI.U32 R2, R4, R9, RZ ;  /* 0x0000000904020227 */ /* 0x000fe200078e00ff */
[----:B------:R-:W-:-:S02]  /*e4e0*/  UIMAD UR4, UR12, UR16, URZ ;  /* 0x000000100c0472a4 */ /* 0x000fc4000f8e023f */
[----:B------:R-:W-:Y:S01]  /*e4f0*/  UIMAD.WIDE.U32 UR8, UR38, UR16, UR8 ;  /* 0x00000010260872a5 */ /* 0x000fe2000f8e0008 */
[----:B------:R-:W-:Y:S01]  /*e500*/  IMAD.MOV.U32 R5, RZ, RZ, R4 ;  /* 0x000000ffff057224 */ /* 0x000fe200078e0004 */
[----:B------:R-:W-:Y:S01]  /*e510*/  UIMAD UR4, UR38, UR17, UR4 ;  /* 0x00000011260472a4 */ /* 0x000fe2000f8e0204 */
[----:B------:R-:W-:Y:S01]  /*e520*/  VIADD R0, R20, 0x30 ;  /* 0x0000003014007836 */ /* 0x000fe20000000000 */
        /* <DEDUP_REMOVED lines=11> */
[----:B------:R-:W-:Y:S02]  /*e5e0*/  IMAD R7, R11, R7, R4 ;  /* 0x000000070b077224 */ /* 0x000fe400078e0204 */
[----:B------:R-:W-:-:S02]  /*e5f0*/  IMAD R6, R2, UR10, RZ ;  /* 0x0000000a02067c24 */ /* 0x000fc4000f8e02ff */
[----:B------:R-:W-:Y:S01]  /*e600*/  IMAD.U32 R2, RZ, RZ, UR8 ;  /* 0x00000008ff027e24 */ /* 0x000fe2000f8e00ff */
[----:B------:R-:W-:Y:S01]  /*e610*/  SHF.R.S32.HI R4, RZ, 0x1f, R7 ;  /* 0x0000001fff047819 */ /* 0x000fe20000011407 */
[----:B------:R-:W-:Y:S01]  /*e620*/  IMAD.U32 R3, RZ, RZ, UR4 ;  /* 0x00000004ff037e24 */ /* 0x000fe2000f8e00ff */
[----:B------:R-:W-:Y:S01]  /*e630*/  ULDC.64 UR8, c[0x0][0xad8] ;  /* 0x0002b60000087ab9 */ /* 0x000fe20000000a00 */
[C---:B------:R-:W-:Y:S01]  /*e640*/  IMAD R9, R5.reuse, UR11, R6 ;  /* 0x0000000b05097c24 */ /* 0x040fe2000f8e0206 */
[----:B------:R-:W-:Y:S01]  /*e650*/  ULDC UR4, c[0x0][0xac8] ;  /* 0x0002b20000047ab9 */ /* 0x000fe20000000800 */
[----:B------:R-:W-:-:S04]  /*e660*/  IMAD.WIDE.U32 R2, R5, UR10, R2 ;  /* 0x0000000a05027c25 */ /* 0x000fc8000f8e0002 */
        /* <DEDUP_REMOVED lines=8> */
[----:B------:R-:W0:Y:S01]  /*e6f0*/  SHFL.IDX PT, R6, R4, RZ, 0x181f ;  /* 0x00181fff04067589 */ /* 0x000e2200000e0000 */
[----:B------:R-:W-:Y:S01]  /*e700*/  ISETP.GE.AND P0, PT, R19, UR4, PT ;  /* 0x0000000413007c0c */ /* 0x000fe2000bf06270 */
[C---:B------:R-:W-:Y:S02]  /*e710*/  VIADD R2, R20.reuse, 0x60 ;  /* 0x0000006014027836 */ /* 0x040fe40000000000 */
[----:B------:R-:W1:Y:S01]  /*e720*/  SHFL.IDX PT, R10, R4, 0x1, 0x181f ;  /* 0x00381f00040a7f89 */ /* 0x000e6200000e0000 */
[CC--:B------:R-:W-:Y:S01]  /*e730*/  ISETP.GE.OR P3, PT, R20.reuse, R13.reuse, P0 ;  /* 0x0000000d1400720c */ /* 0x0c0fe20000766670 */
[----:B------:R-:W-:Y:S01]  /*e740*/  VIADD R3, R20, 0x90 ;  /* 0x0000009014037836 */ /* 0x000fe20000000000 */
[-C--:B------:R-:W-:Y:S01]  /*e750*/  ISETP.GE.OR P2, PT, R0, R13.reuse, P0 ;  /* 0x0000000d0000720c */ /* 0x080fe20000746670 */
[----:B------:R-:W2:Y:S01]  /*e760*/  SHFL.IDX PT, R12, R4, 0x2, 0x181f ;  /* 0x00581f00040c7f89 */ /* 0x000ea200000e0000 */
[----:B------:R-:W-:-:S02]  /*e770*/  ISETP.GE.OR P1, PT, R2, R13, P0 ;  /* 0x0000000d0200720c */ /* 0x000fc40000726670 */
[----:B------:R-:W-:Y:S01]  /*e780*/  ISETP.GE.OR P0, PT, R3, R13, P0 ;  /* 0x0000000d0300720c */ /* 0x000fe20000706670 */
[----:B------:R-:W3:Y:S04]  /*e790*/  SHFL.IDX PT, R5, R8, RZ, 0x181f ;  /* 0x00181fff08057589 */ /* 0x000ee800000e0000 */
        /* <DEDUP_REMOVED lines=16> */
.L_x_14027:
[----:B------:R-:W-:Y:S05]  /*e8a0*/  BSYNC B0 ;  /* 0x0000000000007941 */ /* 0x000fea0003800000 */
.L_x_14024:
[----:B------:R-:W-:Y:S02]  /*e8b0*/  ULDC UR4, c[0x0][0xc3c] ;  /* 0x00030f0000047ab9 */ /* 0x000fe40000000800 */
[----:B------:R-:W-:-:S06]  /*e8c0*/  UISETP.GE.AND UP0, UPT, UR6, UR4, UPT ;  /* 0x000000040600728c */ /* 0x000fcc000bf06270 */
[----:B------:R-:W-:-:S13]  /*e8d0*/  PLOP3.LUT P0, PT, PT, PT, UP0, 0x80, 0x0 ;  /* 0x000000000000781c */ /* 0x000fda0003f0f008 */
[----:B------:R-:W-:Y:S05]  /*e8e0*/  @!P0 BRA `(.L_x_14031) ;  /* 0xffffff24000c8947 */ /* 0x000fea000383ffff */
[----:B------:R-:W-:Y:S05]  /*e8f0*/  EXIT ;  /* 0x000000000000794d */ /* 0x000fea0003800000 */
.L_x_13934:
        /* <DEDUP_REMOVED lines=18> */
.L_x_14032:
        /* <DEDUP_REMOVED lines=40> */
.L_x_14038:
        /* <DEDUP_REMOVED lines=12> */
.L_x_14037:
[----:B------:R-:W-:Y:S05]  /*ed60*/  BSYNC B0 ;  /* 0x0000000000007941 */ /* 0x000fea0003800000 */
.L_x_14036:
        /* <DEDUP_REMOVED lines=20> */
.L_x_14034:
        /* <DEDUP_REMOVED lines=20> */
.L_x_14039:
        /* <DEDUP_REMOVED lines=59> */
.L_x_14035:
[----:B------:R-:W-:Y:S01]  /*f3a0*/  ULDC UR4, c[0x0][0xc3c] ;  /* 0x00030f0000047ab9 */ /* 0x000fe20000000800 */
[----:B------:R-:W-:Y:S02]  /*f3b0*/  IMAD.MOV.U32 R17, RZ, RZ, RZ ;  /* 0x000000ffff117224 */ /* 0x000fe400078e00ff */
[----:B------:R-:W-:Y:S02]  /*f3c0*/  IMAD.U32 R16, RZ, RZ, UR6 ;  /* 0x00000006ff107e24 */ /* 0x000fe4000f8e00ff */
[----:B------:R-:W-:Y:S02]  /*f3d0*/  IMAD.MOV.U32 R18, RZ, RZ, RZ ;  /* 0x000000ffff127224 */ /* 0x000fe400078e00ff */
[----:B------:R-:W-:-:S07]  /*f3e0*/  IMAD.U32 R19, RZ, RZ, UR4 ;  /* 0x00000004ff137e24 */ /* 0x000fce000f8e00ff */
.L_x_14040:
[----:B------:R-:W-:-:S13]  /*f3f0*/  ISETP.NE.AND P0, PT, R5, RZ, PT ;  /* 0x000000ff0500720c */ /* 0x000fda0003f05270 */
[----:B------:R-:W0:Y:S01]  /*f400*/  @!P0 S2R R3, SR_CgaCtaId ;  /* 0x0000000000038919 */ /* 0x000e220000008800 */
[----:B------:R-:W-:-:S04]  /*f410*/  @!P0 MOV R0, 0x400 ;  /* 0x0000040000008802 */ /* 0x000fc80000000f00 */
[----:B0-----:R-:W-:-:S05]  /*f420*/  @!P0 LEA R0, R3, R0, 0x18 ;  /* 0x0000000003008211 */ /* 0x001fca00078ec0ff */
[----:B------:R0:W-:Y:S01]  /*f430*/  @!P0 STS.128 [R0+0x168d0], R16 ;  /* 0x0168d01000008388 */ /* 0x0001e20000000c00 */
[----:B------:R-:W-:Y:S06]  /*f440*/  BAR.ARV 0x5, 0x200 ;  /* 0x0148000000007b1d */ /* 0x000fec0000002000 */
.L_x_14033:
        /* <DEDUP_REMOVED lines=29> */
.L_x_14110:
[----:B------:R-:W-:Y:S05]  /*f620*/  YIELD ;  /* 0x0000000000007946 */ /* 0x000fea0003800000 */
[----:B------:R-:W-:Y:S01]  /*f630*/  ULDC.64 UR4, c[0x0][0xa28] ;  /* 0x00028a0000047ab9 */ /* 0x000fe20000000a00 */
[----:B--2---:R-:W2:Y:S01]  /*f640*/  LDL.LU R6, [R1] ;  /* 0x0000000001067983 */ /* 0x004ea20000300800 */
[----:B------:R-:W-:Y:S01]  /*f650*/  ISETP.NE.U32.AND P0, PT, RZ, UR4, PT ;  /* 0x00000004ff007c0c */ /* 0x000fe2000bf05070 */
[----:B------:R-:W-:-:S03]  /*f660*/  IMAD.MOV.U32 R23, RZ, RZ, RZ ;  /* 0x000000ffff177224 */ /* 0x000fc600078e00ff */
[----:B------:R-:W-:Y:S01]  /*f670*/  ISETP.NE.AND.EX P0, PT, RZ, UR5, PT, P0 ;  /* 0x00000005ff007c0c */ /* 0x000fe2000bf05300 */
[----:B------:R-:W-:-:S12]  /*f680*/  ULDC.64 UR4, c[0x0][0xa18] ;  /* 0x0002860000047ab9 */ /* 0x000fd80000000a00 */
[----:B0-----:R-:W0:Y:S02]  /*f690*/  @P0 LDC.64 R2, c[0x0][0xa28] ;  /* 0x00028a00ff020b82 */ /* 0x001e240000000a00 */
[----:B0-----:R-:W-:-:S05]  /*f6a0*/  @P0 IMAD.WIDE R2, R19, 0x4, R2 ;  /* 0x0000000413020825 */ /* 0x001fca00078e0202 */
[----:B------:R0:W4:Y:S01]  /*f6b0*/  @P0 LDG.E R23, desc[UR52][R2.64] ;  /* 0x0000003402170981 */ /* 0x000122000c1e1900 */
[----:B------:R-:W-:Y:S01]  /*f6c0*/  ISETP.NE.U32.AND P0, PT, RZ, UR4, PT ;  /* 0x00000004ff007c0c */ /* 0x000fe2000bf05070 */
[----:B---3--:R-:W-:-:S03]  /*f6d0*/  IMAD.MOV.U32 R0, RZ, RZ, RZ ;  /* 0x000000ffff007224 */ /* 0x008fc600078e00ff */
[----:B------:R-:W-:Y:S01]  /*f6e0*/  ISETP.NE.AND.EX P1, PT, RZ, UR5, PT, P0 ;  /* 0x00000005ff007c0c */ /* 0x000fe2000bf25300 */
[----:B------:R-:W-:Y:S02]  /*f6f0*/  ULDC.64 UR4, c[0x0][0xa00] ;  /* 0x0002800000047ab9 */ /* 0x000fe40000000a00 */
[----:B------:R-:W-:Y:S01]  /*f700*/  ISETP.NE.U32.AND P0, PT, RZ, UR4, PT ;  /* 0x00000004ff007c0c */ /* 0x000fe2000bf05070 */
[----:B0-----:R-:W0:Y:S03]  /*f710*/  LDC.64 R2, c[0x0][0xa00] ;  /* 0x00028000ff027b82 */ /* 0x001e260000000a00 */
[----:B------:R-:W-:Y:S01]  /*f720*/  ISETP.NE.AND.EX P2, PT, RZ, UR5, PT, P0 ;  /* 0x00000005ff007c0c */ /* 0x000fe2000bf45300 */
[----:B------:R-:W-:-:S05]  /*f730*/  ULDC.64 UR4, c[0x0][0x418] ;  /* 0x0001060000047ab9 */ /* 0x000fca0000000a00 */
[----:B-1----:R-:W1:Y:S01]  /*f740*/  @P1 LDC.64 R4, c[0x0][0xa18] ;  /* 0x00028600ff041b82 */ /* 0x002e620000000a00 */
[----:B0-----:R-:W-:-:S06]  /*f750*/  IMAD.WIDE R2, R19, 0x4, R2 ;  /* 0x0000000413027825 */ /* 0x001fcc00078e0202 */
        /* <DEDUP_REMOVED lines=9> */
[----:B--2---:R-:W-:-:S04]  /*f7f0*/  LOP3.LUT R6, R6, 0xffffffef, RZ, 0xc0, !PT ;  /* 0xffffffef06067812 */ /* 0x004fc800078ec0ff */
[----:B------:R-:W-:-:S05]  /*f800*/  @P2 LOP3.LUT R6, R6, 0x10, RZ, 0xfc, !PT ;  /* 0x0000001006062812 */ /* 0x000fca00078efcff */
[----:B------:R-:W-:Y:S04]  /*f810*/  STL [R1], R6 ;  /* 0x0000000601007387 */ /* 0x000fe80000100800 */
[----:B---3--:R1:W-:Y:S04]  /*f820*/  STL [R1+0x24], R0 ;  /* 0x0000240001007387 */ /* 0x0083e80000100800 */
[----:B----4-:R0:W-:Y:S01]  /*f830*/  STL [R1+0x18], R23 ;  /* 0x0000181701007387 */ /* 0x0101e20000100800 */
        /* <DEDUP_REMOVED lines=8> */
.L_x_14042:
        /* <DEDUP_REMOVED lines=8> */
.L_x_14043:
        /* <DEDUP_REMOVED lines=9> */
.L_x_14044:
[----:B-1----:R-:W1:Y:S01]  /*f9d0*/  LDC R3, c[0x0][0x448] ;  /* 0x00011200ff037b82 */ /* 0x002e620000000800 */
[----:B------:R-:W-:Y:S02]  /*f9e0*/  IMAD.MOV.U32 R2, RZ, RZ, R6 ;  /* 0x000000ffff027224 */ /* 0x000fe400078e0006 */
[----:B-----5:R-:W-:Y:S02]  /*f9f0*/  IMAD.IADD R8, R0, 0x1, -R23 ;  /* 0x0000000100087824 */ /* 0x020fe400078e0a17 */
[----:B------:R-:W-:Y:S01]  /*fa00*/  IMAD R26, R17, 0xc0, RZ ;  /* 0x000000c0111a7824 */ /* 0x000fe200078e02ff */
[----:B------:R-:W-:Y:S02]  /*fa10*/  LOP3.LUT R2, R2, 0xfffffff7, RZ, 0xc0, !PT ;  /* 0xfffffff702027812 */ /* 0x000fe400078ec0ff */
[----:B------:R-:W-:Y:S01]  /*fa20*/  IADD3 R0, R8, 0x1, -R29 ;  /* 0x0000000108007810 */ /* 0x000fe20007ffe81d */
[----:B------:R-:W-:Y:S01]  /*fa30*/  VIADD R7, R26, 0xbf ;  /* 0x000000bf1a077836 */ /* 0x000fe20000000000 */
[----:B-1----:R-:W-:-:S13]  /*fa40*/  ISETP.NE.AND P2, PT, R3, 0x1, PT ;  /* 0x000000010300780c */ /* 0x002fda0003f45270 */
[----:B------:R-:W-:Y:S01]  /*fa50*/  @P2 LOP3.LUT R2, R2, 0x8, RZ, 0xfc, !PT ;  /* 0x0000000802022812 */ /* 0x000fe200078efcff */
[----:B------:R-:W1:Y:S04]  /*fa60*/  @P2 LDC R6, c[0x0][0x44c] ;  /* 0x00011300ff062b82 */ /* 0x000e680000000800 */
[----:B------:R2:W-:Y:S04]  /*fa70*/  STL [R1], R2 ;  /* 0x0000000201007387 */ /* 0x0005e80000100800 */
[----:B0-----:R-:W0:Y:S01]  /*fa80*/  @P2 LDC R4, c[0x0][0x450] ;  /* 0x00011400ff042b82 */ /* 0x001e220000000800 */
[----:B------:R3:W-:Y:S07]  /*fa90*/  STL [R1+0x10], R8 ;  /* 0x0000100801007387 */ /* 0x0007ee0000100800 */
[----:B--2---:R-:W2:Y:S01]  /*faa0*/  LDC.64 R2, c[0x0][0x9e0] ;  /* 0x00027800ff027b82 */ /* 0x004ea20000000a00 */
[----:B-1----:R-:W-:-:S05]  /*fab0*/  @P2 IMAD.HI.U32 R5, R7, R6, RZ ;  /* 0x0000000607052227 */ /* 0x002fca00078e00ff */
[----:B0-----:R-:W-:-:S05]  /*fac0*/  @P2 SHF.R.U32.HI R7, RZ, R4, R5 ;  /* 0x00000004ff072219 */ /* 0x001fca0000011605 */
[----:B------:R-:W-:Y:S01]  /*fad0*/  IMAD.IADD R7, R0, 0x1, R7 ;  /* 0x0000000100077824 */ /* 0x000fe200078e0207 */
[----:B--2---:R-:W-:-:S03]  /*fae0*/  ISETP.GE.AND P1, PT, R3, 0x1, PT ;  /* 0x000000010300780c */ /* 0x004fc60003f26270 */
[----:B------:R-:W-:-:S10]  /*faf0*/  IMAD.IADD R2, R7, 0x1, R2 ;  /* 0x0000000107027824 */ /* 0x000fd400078e0202 */
[----:B---3--:R-:W-:Y:S05]  /*fb00*/  @!P1 BRA `(.L_x_14045) ;  /* 0x0000000000489947 */ /* 0x008fea0003800000 */
        /* <DEDUP_REMOVED lines=11> */
.L_x_14047:
[----:B------:R-:W-:-:S13]  /*fbc0*/  ISETP.NE.AND P0, PT, R3, 0x1, PT ;  /* 0x000000010300780c */ /* 0x000fda0003f05270 */
[----:B------:R-:W0:Y:S02]  /*fbd0*/  @P0 LDC.64 R4, c[0x0][0x9e8] ;  /* 0x00027a00ff040b82 */ /* 0x000e240000000a00 */
[----:B0-----:R-:W-:-:S05]  /*fbe0*/  @P0 IMAD.HI.U32 R4, R0, R4, RZ ;  /* 0x0000000400040227 */ /* 0x001fca00078e00ff */
[----:B------:R-:W-:-:S07]  /*fbf0*/  @P0 SHF.R.U32.HI R0, RZ, R5, R4 ;  /* 0x00000005ff000219 */ /* 0x000fce0000011604 */
.L_x_14048:
[----:B------:R-:W-:Y:S05]  /*fc00*/  BSYNC B0 ;  /* 0x0000000000007941 */ /* 0x000fea0003800000 */
.L_x_14046:
[----:B------:R-:W-:-:S05]  /*fc10*/  IMAD R5, R0, R3, R3 ;  /* 0x0000000300057224 */ /* 0x000fca00078e0203 */
[----:B------:R-:W-:-:S07]  /*fc20*/  VIMNMX R2, R2, R5, PT ;  /* 0x0000000502027248 */ /* 0x000fce0003fe0100 */
.L_x_14045:
[----:B------:R-:W0:Y:S01]  /*fc30*/  @P2 LDC R5, c[0x0][0x44c] ;  /* 0x00011300ff052b82 */ /* 0x000e220000000800 */
[----:B------:R-:W-:Y:S01]  /*fc40*/  VIADD R2, R2, 0x7f ;  /* 0x0000007f02027836 */ /* 0x000fe20000000000 */
[----:B------:R-:W-:Y:S01]  /*fc50*/  ULDC UR4, c[0x0][0x9dc] ;  /* 0x0002770000047ab9 */ /* 0x000fe20000000800 */
[----:B------:R-:W-:-:S05]  /*fc60*/  IMAD.MOV.U32 R0, RZ, RZ, R26 ;  /* 0x000000ffff007224 */ /* 0x000fca00078e001a */
[----:B------:R-:W1:Y:S01]  /*fc70*/  @P2 LDC R7, c[0x0][0x450] ;  /* 0x00011400ff072b82 */ /* 0x000e620000000800 */
[----:B0-----:R-:W-:Y:S01]  /*fc80*/  @P2 IMAD.HI.U32 R4, R26, R5, RZ ;  /* 0x000000051a042227 */ /* 0x001fe200078e00ff */
[----:B------:R-:W-:-:S04]  /*fc90*/  SHF.R.S32.HI R5, RZ, 0x1f, R2 ;  /* 0x0000001fff057819 */ /* 0x000fc80000011402 */
[----:B-1----:R-:W-:Y:S02]  /*fca0*/  @P2 SHF.R.U32.HI R0, RZ, R7, R4 ;  /* 0x00000007ff002219 */ /* 0x002fe40000011604 */
        /* <DEDUP_REMOVED lines=21> */
.L_x_14051:
[----:B------:R-:W-:-:S13]  /*fe00*/  ISETP.NE.AND P0, PT, R3, 0x1, PT ;  /* 0x000000010300780c */ /* 0x000fda0003f05270 */
[----:B------:R-:W1:Y:S02]  /*fe10*/  @P0 LDC.64 R4, c[0x0][0x9e8] ;  /* 0x00027a00ff040b82 */ /* 0x000e640000000a00 */
[----:B-1----:R-:W-:-:S05]  /*fe20*/  @P0 IMAD.HI.U32 R4, R2, R4, RZ ;  /* 0x0000000402040227 */ /* 0x002fca00078e00ff */
[----:B------:R-:W-:-:S07]  /*fe30*/  @P0 SHF.R.U32.HI R2, RZ, R5, R4 ;  /* 0x00000005ff020219 */ /* 0x000fce0000011604 */
.L_x_14052:
[----:B------:R-:W-:Y:S05]  /*fe40*/  BSYNC B0 ;  /* 0x0000000000007941 */ /* 0x000fea0003800000 */
.L_x_14050:
[----:B------:R-:W-:-:S05]  /*fe50*/  IMAD R3, R2, R3, RZ ;  /* 0x0000000302037224 */ /* 0x000fca00078e02ff */
[----:B------:R-:W-:-:S07]  /*fe60*/  VIMNMX R0, R0, R3, !PT ;  /* 0x0000000300007248 */ /* 0x000fce0007fe0100 */
.L_x_14049:
        /* <DEDUP_REMOVED lines=25> */
.L_x_14054:
        /* <DEDUP_REMOVED lines=20> */
.L_x_14057:
[----:B------:R-:W-:Y:S05]  /*10140*/  BSYNC B6 ;  /* 0x0000000000067941 */ /* 0x000fea0003800000 */
.L_x_14056:
        /* <DEDUP_REMOVED lines=20> */
.L_x_14060:
        /* <DEDUP_REMOVED lines=15> */
.L_x_14059:
[----:B------:R-:W-:Y:S05]  /*10380*/  BSYNC B6 ;  /* 0x0000000000067941 */ /* 0x000fea0003800000 */
.L_x_14058:
[----:B------:R-:W2:Y:S01]  /*10390*/  LDL.LU R2, [R1] ;  /* 0x0000000001027983 */ /* 0x000ea20000300800 */
[----:B------:R-:W-:Y:S01]  /*103a0*/  ULDC.64 UR4, c[0x0][0x9f8] ;  /* 0x00027e0000047ab9 */ /* 0x000fe20000000a00 */
[----:B------:R-:W-:Y:S01]  /*103b0*/  IMAD.MOV.U32 R7, RZ, RZ, R19 ;  /* 0x000000ffff077224 */ /* 0x000fe200078e0013 */
[----:B------:R-:W-:Y:S01]  /*103c0*/  ISETP.NE.U32.AND P0, PT, RZ, UR4, PT ;  /* 0x00000004ff007c0c */ /* 0x000fe2000bf05070 */
[----:B------:R-:W3:Y:S01]  /*103d0*/  LDL R20, [R1+0x10] ;  /* 0x0000100001147983 */ /* 0x000ee20000100800 */
[----:B------:R-:W1:Y:S02]  /*103e0*/  LDC R9, c[0x0][0x430] ;  /* 0x00010c00ff097b82 */ /* 0x000e640000000800 */
[----:B------:R-:W-:Y:S01]  /*103f0*/  ISETP.NE.AND.EX P0, PT, RZ, UR5, PT, P0 ;  /* 0x00000005ff007c0c */ /* 0x000fe2000bf05300 */
[----:B------:R-:W4:Y:S01]  /*10400*/  S2R R0, SR_TID.X ;  /* 0x0000000000007919 */ /* 0x000f220000002100 */
[----:B------:R-:W4:Y:S01]  /*10410*/  S2R R21, SR_TID.X ;  /* 0x0000000000157919 */ /* 0x000f220000002100 */
[----:B0-----:R-:W-:-:S02]  /*10420*/  VIADD R25, R25, 0xffffffff ;  /* 0xffffffff19197836 */ /* 0x001fc40000000000 */
[----:B--2---:R-:W-:-:S08]  /*10430*/  IMAD.MOV.U32 R17, RZ, RZ, R2 ;  /* 0x000000ffff117224 */ /* 0x004fd000078e0002 */
[----:B------:R-:W0:Y:S02]  /*10440*/  @P0 LDC.64 R2, c[0x0][0x9f8] ;  /* 0x00027e00ff020b82 */ /* 0x000e240000000a00 */
[----:B0-----:R-:W-:-:S05]  /*10450*/  @P0 IMAD.WIDE R2, R19, 0x4, R2 ;  /* 0x0000000413020825 */ /* 0x001fca00078e0202 */
[----:B------:R0:W2:Y:S01]  /*10460*/  @P0 LDG.E R7, desc[UR52][R2.64] ;  /* 0x0000003402070981 */ /* 0x0000a2000c1e1900 */
[----:B-1----:R-:W-:Y:S01]  /*10470*/  ISETP.NE.AND P1, PT, R9, 0x1, PT ;  /* 0x000000010900780c */ /* 0x002fe20003f25270 */
[----:B----4-:R-:W-:Y:S01]  /*10480*/  IMAD.SHL.U32 R0, R0, 0x10, RZ ;  /* 0x0000001000007824 */ /* 0x010fe200078e00ff */
[----:B------:R-:W-:Y:S01]  /*10490*/  LOP3.LUT R21, R21, 0x7f, RZ, 0xc0, !PT ;  /* 0x0000007f15157812 */ /* 0x000fe200078ec0ff */
[----:B------:R-:W-:Y:S01]  /*104a0*/  IMAD.SHL.U32 R8, R25, 0x80, RZ ;  /* 0x0000008019087824 */ /* 0x000fe200078e00ff */
[----:B------:R-:W-:Y:S02]  /*104b0*/  LOP3.LUT R17, R17, 0xfffffffb, RZ, 0xc0, !PT ;  /* 0xfffffffb11117812 */ /* 0x000fe400078ec0ff */
[----:B------:R-:W-:Y:S02]  /*104c0*/  SHF.R.U32.HI R21, RZ, 0x3, R21 ;  /* 0x00000003ff157819 */ /* 0x000fe40000011615 */
[----:B------:R-:W-:-:S04]  /*104d0*/  LOP3.LUT R0, R0, 0x70, RZ, 0xc0, !PT ;  /* 0x0000007000007812 */ /* 0x000fc800078ec0ff */
[----:B------:R-:W-:Y:S01]  /*104e0*/  LOP3.LUT R5, R8, R21, R0, 0xfe, !PT ;  /* 0x0000001508057212 */ /* 0x000fe200078efe00 */
[----:B------:R-:W1:Y:S01]  /*104f0*/  @P1 LDC R6, c[0x0][0x434] ;  /* 0x00010d00ff061b82 */ /* 0x000e620000000800 */
[----:B------:R-:W-:Y:S02]  /*10500*/  @P1 LOP3.LUT R17, R17, 0x4, RZ, 0xfc, !PT ;  /* 0x0000000411111812 */ /* 0x000fe400078efcff */
[C---:B---3--:R-:W-:Y:S01]  /*10510*/  ISETP.GE.AND P0, PT, R5.reuse, R20, PT ;  /* 0x000000140500720c */ /* 0x048fe20003f06270 */
[----:B------:R-:W-:-:S04]  /*10520*/  IMAD.IADD R5, R5, 0x1, R23 ;  /* 0x0000000105057824 */ /* 0x000fc800078e0217 */
[----:B------:R-:W3:Y:S01]  /*10530*/  @P1 LDC R0, c[0x0][0x438] ;  /* 0x00010e00ff001b82 */ /* 0x000ee20000000800 */
[----:B------:R-:W-:-:S07]  /*10540*/  IMAD.MOV.U32 R4, RZ, RZ, R5 ;  /* 0x000000ffff047224 */ /* 0x000fce00078e0005 */
[----:B0-----:R-:W0:Y:S01]  /*10550*/  @!P0 LDC.64 R2, c[0x0][0x428] ;  /* 0x00010a00ff028b82 */ /* 0x001e220000000a00 */
[----:B-1----:R-:W-:-:S05]  /*10560*/  @P1 IMAD.HI.U32 R6, R5, R6, RZ ;  /* 0x0000000605061227 */ /* 0x002fca00078e00ff */
[----:B---3--:R-:W-:-:S05]  /*10570*/  @P1 SHF.R.U32.HI R4, RZ, R0, R6 ;  /* 0x00000000ff041219 */ /* 0x008fca0000011606 */
[----:B------:R-:W-:-:S04]  /*10580*/  IMAD.MOV R0, RZ, RZ, -R4 ;  /* 0x000000ffff007224 */ /* 0x000fc800078e0a04 */
[----:B------:R-:W-:Y:S01]  /*10590*/  IMAD R0, R9, R0, R5 ;  /* 0x0000000009007224 */ /* 0x000fe200078e0205 */
[--C-:B------:R-:W-:Y:S02]  /*105a0*/  @!P0 SHF.R.S32.HI R5, RZ, 0x1f, R4.reuse ;  /* 0x0000001fff058819 */ /* 0x100fe40000011404 */
[----:B--2---:R-:W-:Y:S01]  /*105b0*/  SHF.R.S32.HI R6, RZ, 0x1f, R7 ;  /* 0x0000001fff067819 */ /* 0x004fe20000011407 */
[----:B------:R-:W-:Y:S01]  /*105c0*/  STL [R1+0x8], R7 ;  /* 0x0000080701007387 */ /* 0x000fe20000100800 */
[----:B0-----:R-:W-:-:S03]  /*105d0*/  @!P0 IMAD.WIDE.U32 R4, R7, R2, R4 ;  /* 0x0000000207048225 */ /* 0x001fc600078e0004 */
[----:B------:R0:W-:Y:S02]  /*105e0*/  STL [R1+0x1c], R6 ;  /* 0x00001c0601007387 */ /* 0x0001e40000100800 */
[----:B0-----:R-:W-:-:S04]  /*105f0*/  @!P0 IMAD R6, R6, R2, RZ ;  /* 0x0000000206068224 */ /* 0x001fc800078e02ff */
[----:B------:R-:W-:Y:S02]  /*10600*/  @!P0 IMAD R6, R7, R3, R6 ;  /* 0x0000000307068224 */ /* 0x000fe400078e0206 */
[----:B------:R-:W0:Y:S02]  /*10610*/  @!P0 LDC.64 R2, c[0x0][0x418] ;  /* 0x00010600ff028b82 */ /* 0x000e240000000a00 */
[----:B------:R-:W-:Y:S01]  /*10620*/  @!P0 IMAD.IADD R5, R5, 0x1, R6 ;  /* 0x0000000105058824 */ /* 0x000fe200078e0206 */
[----:B0-----:R-:W-:Y:S01]  /*10630*/  @!P0 LEA R6, P1, R4, R2, 0x2 ;  /* 0x0000000204068211 */ /* 0x001fe200078210ff */
[----:B------:R-:W-:-:S03]  /*10640*/  IMAD.MOV.U32 R2, RZ, RZ, RZ ;  /* 0x000000ffff027224 */ /* 0x000fc600078e00ff */
[----:B------:R-:W-:-:S05]  /*10650*/  @!P0 LEA.HI.X R7, R4, R3, R5, 0x2, P1 ;  /* 0x0000000304078211 */ /* 0x000fca00008f1405 */
[----:B------:R0:W5:Y:S01]  /*10660*/  @!P0 LDG.E R2, desc[UR52][R6.64] ;  /* 0x0000003406028981 */ /* 0x000162000c1e1900 */
[----:B------:R-:W-:Y:S01]  /*10670*/  IMAD.U32 R9, RZ, RZ, UR37 ;  /* 0x00000025ff097e24 */ /* 0x000fe2000f8e00ff */
[----:B------:R-:W-:Y:S01]  /*10680*/  LOP3.LUT R17, R17, 0xfffffffd, RZ, 0xc0, !PT ;  /* 0xfffffffd11117812 */ /* 0x000fe200078ec0ff */
[----:B------:R-:W-:-:S03]  /*10690*/  UMOV UR4, 0xffffffff ;  /* 0xffffffff00047882 */ /* 0x000fc60000000000 */
[----:B------:R-:W-:-:S13]  /*106a0*/  ISETP.NE.AND P2, PT, R9, 0x3, PT ;  /* 0x000000030900780c */ /* 0x000fda0003f45270 */
[----:B------:R-:W-:-:S05]  /*106b0*/  @P2 LOP3.LUT R17, R17, 0x2, RZ, 0xfc, !PT ;  /* 0x0000000211112812 */ /* 0x000fca00078efcff */
[----:B------:R0:W-:Y:S01]  /*106c0*/  STL [R1], R17 ;  /* 0x0000001101007387 */ /* 0x0001e20000100800 */
[----:B------:R-:W-:Y:S05]  /*106d0*/  BRA.DIV UR4, `(.L_x_14061) ;  /* 0x00000046043c7947 */ /* 0x000fea000b800000 */
.L_x_14127:
[----:B------:R-:W-:-:S05]  /*106e0*/  SHF.R.S32.HI R9, RZ, 0x1f, R18 ;  /* 0x0000001fff097819 */ /* 0x000fca0000011412 */
[----:B------:R1:W-:Y:S01]  /*106f0*/  STL [R1+0x4], R9 ;  /* 0x0000040901007387 */ /* 0x0003e20000100800 */
[----:B------:R-:W-:Y:S05]  /*10700*/  @!P2 BRA `(.L_x_14062) ;  /* 0x000000000004a947 */ /* 0x000fea0003800000 */
[----:B------:R-:W-:Y:S01]  /*10710*/  BPT.TRAP 0x1 ;  /* 0x000000040000795c */ /* 0x000fe20000300000 */
.L_x_14062:
        /* <DEDUP_REMOVED lines=25> */
.L_x_14128:
[----:B------:R-:W-:Y:S05]  /*108b0*/  BSYNC B0 ;  /* 0x0000000000007941 */ /* 0x000fea0003800000 */
.L_x_14063:
[----:B------:R-:W2:Y:S01]  /*108c0*/  LDL R12, [R1+0x4] ;  /* 0x00000400010c7983 */ /* 0x000ea20000100800 */
[----:B------:R-:W-:-:S03]  /*108d0*/  ULDC.64 UR4, c[0x0][0x300] ;  /* 0x0000c00000047ab9 */ /* 0x000fc60000000a00 */
[----:B------:R-:W3:Y:S04]  /*108e0*/  LDL R11, [R1+0x10] ;  /* 0x00001000010b7983 */ /* 0x000ee80000100800 */
[----:B-1----:R-:W4:Y:S01]  /*108f0*/  LDL.LU R9, [R1] ;  /* 0x0000000001097983 */ /* 0x002f220000300800 */
        /* <DEDUP_REMOVED lines=28> */
[----:B------:R1:W-:Y:S01]  /*10ac0*/  STL [R1], R9 ;  /* 0x0000000901007387 */ /* 0x0003e20000100800 */
[C---:B0-----:R-:W-:Y:S02]  /*10ad0*/  IMAD.SHL.U32 R10, R12.reuse, 0x8, RZ ;  /* 0x000000080c0a7824 */ /* 0x041fe400078e00ff */
[----:B------:R-:W-:-:S03]  /*10ae0*/  IMAD.SHL.U32 R11, R12, 0x8, RZ ;  /* 0x000000080c0b7824 */ /* 0x000fc600078e00ff */
        /* <DEDUP_REMOVED lines=77> */
.L_x_14146:
        /* <DEDUP_REMOVED lines=10> */
.L_x_14066:
        /* <DEDUP_REMOVED lines=11> */
.L_x_14067:
[----:B------:R1:W5:Y:S01]  /*11110*/  LDL.LU R4, [R1+0x24] ;  /* 0x0000240001047983 */ /* 0x0003620000300800 */
[----:B------:R1:W-:Y:S02]  /*11120*/  SYNCS.ARRIVE.TRANS64.A1T0 RZ, [R3+URZ+0x16830], RZ ;  /* 0x016830ff03ff79a7 */ /* 0x0003e4000810003f */
[----:B------:R-:W-:Y:S05]  /*11130*/  WARPSYNC.ALL ;  /* 0x0000000000007948 */ /* 0x000fea0003800000 */
[----:B------:R-:W-:Y:S01]  /*11140*/  ULDC.64 UR4, c[0x0][0x298] ;  /* 0x0000a60000047ab9 */ /* 0x000fe20000000a00 */
[----:B------:R-:W-:Y:S01]  /*11150*/  VIADD R2, R22, 0x8400 ;  /* 0x0000840016027836 */ /* 0x000fe20000000000 */
[----:B------:R-:W-:Y:S01]  /*11160*/  BSSY B6, `(.L_x_14068) ;  /* 0x000001b000067945 */ /* 0x000fe20003800000 */
[----:B------:R-:W-:Y:S03]  /*11170*/  BAR.SYNC.DEFER_BLOCKING 0x8, 0x200 ;  /* 0x0208000000007b1d */ /* 0x000fe60000010000 */
[----:B------:R-:W-:-:S02]  /*11180*/  LOP3.LUT P0, RZ, R2, 0x3ff, RZ, 0xc0, !PT ;  /* 0x000003ff02ff7812 */ /* 0x000fc4000780c0ff */
[----:B-----5:R-:W-:Y:S01]  /*11190*/  SHF.R.S32.HI R0, RZ, 0x1f, R4 ;  /* 0x0000001fff007819 */ /* 0x020fe20000011404 */
[----:B-1----:R-:W-:-:S04]  /*111a0*/  IMAD.WIDE.U32 R2, R4, UR4, RZ ;  /* 0x0000000404027c25 */ /* 0x002fc8000f8e00ff */
[----:B------:R-:W-:Y:S01]  /*111b0*/  IMAD R0, R0, UR4, RZ ;  /* 0x0000000400007c24 */ /* 0x000fe2000f8e02ff */
[----:B------:R1:W-:Y:S03]  /*111c0*/  STL.64 [R1+0x28], R2 ;  /* 0x0000280201007387 */ /* 0x0003e60000100a00 */
[----:B------:R-:W-:-:S04]  /*111d0*/  IMAD R0, R4, UR5, R0 ;  /* 0x0000000504007c24 */ /* 0x000fc8000f8e0200 */
[----:B------:R-:W-:-:S05]  /*111e0*/  IMAD.IADD R0, R3, 0x1, R0 ;  /* 0x0000000103007824 */ /* 0x000fca00078e0200 */
        /* <DEDUP_REMOVED lines=8> */
[----:B0-----:R-:W-:Y:S02]  /*11270*/  IMAD.U32 R5, RZ, RZ, UR7 ;  /* 0x00000007ff057e24 */ /* 0x001fe4000f8e00ff */
        /* <DEDUP_REMOVED lines=8> */
[----:B-1----:R-:W-:Y:S05]  /*11300*/  CALL.ABS.NOINC R2 ;  /* 0x0000000002007343 */ /* 0x002fea0003c00000 */
.L_x_14069:
[----:B------:R-:W-:Y:S05]  /*11310*/  BSYNC B6 ;  /* 0x0000000000067941 */ /* 0x000fea0003800000 */
.L_x_14068:
[----:B------:R-:W2:Y:S01]  /*11320*/  LDL.LU R20, [R1+0x24] ;  /* 0x0000240001147983 */ /* 0x000ea20000300800 */
[----:B------:R-:W-:Y:S01]  /*11330*/  ULDC.64 UR4, c[0x0][0x2d8] ;  /* 0x0000b60000047ab9 */ /* 0x000fe20000000a00 */
[----:B------:R-:W3:Y:S01]  /*11340*/  LDC R4, c[0x0][0x448] ;  /* 0x00011200ff047b82 */ /* 0x000ee20000000800 */
[----:B------:R-:W-:Y:S01]  /*11350*/  ULDC.64 UR6, c[0x0][0x2c8] ;  /* 0x0000b20000067ab9 */ /* 0x000fe20000000a00 */
[----:B-1----:R-:W4:Y:S01]  /*11360*/  LDL.LU.64 R2, [R1+0x28] ;  /* 0x0000280001027983 */ /* 0x002f220000300a00 */
[----:B------:R-:W-:-:S03]  /*11370*/  ULDC.64 UR8, c[0x0][0x280] ;  /* 0x0000a00000087ab9 */ /* 0x000fc60000000a00 */
[----:B------:R-:W4:Y:S02]  /*11380*/  LDL R0, [R1] ;  /* 0x0000000001007983 */ /* 0x000f240000100800 */
[----:B------:R-:W1:Y:S01]  /*11390*/  LDC R10, c[0x0][0x448] ;  /* 0x00011200ff0a7b82 */ /* 0x000e620000000800 */
[----:B--2---:R-:W-:Y:S02]  /*113a0*/  IMAD.MOV.U32 R21, RZ, RZ, R20 ;  /* 0x000000ffff157224 */ /* 0x004fe400078e0014 */
[----:B------:R-:W2:Y:S01]  /*113b0*/  LDL R20, [R1+0x4] ;  /* 0x0000040001147983 */ /* 0x000ea20000100800 */
[----:B---3--:R-:W-:Y:S01]  /*113c0*/  ISETP.NE.AND P6, PT, R4, 0x1, PT ;  /* 0x000000010400780c */ /* 0x008fe20003fc5270 */
[----:B----4-:R-:W-:Y:S02]  /*113d0*/  IMAD.MOV.U32 R3, RZ, RZ, R21 ;  /* 0x000000ffff037224 */ /* 0x010fe400078e0015 */
[----:B------:R-:W3:Y:S01]  /*113e0*/  S2R R21, SR_TID.X ;  /* 0x0000000000157919 */ /* 0x000ee20000002100 */
[----:B------:R-:W-:Y:S01]  /*113f0*/  LOP3.LUT P5, RZ, R0, 0x10, RZ, 0xc0, !PT ;  /* 0x0000001000ff7812 */ /* 0x000fe200078ac0ff */
[----:B------:R-:W-:-:S08]  /*11400*/  IMAD.WIDE.U32 R2, R18, UR4, R2 ;  /* 0x0000000412027c25 */ /* 0x000fd0000f8e0002 */
[----:B------:R-:W4:Y:S01]  /*11410*/  @P6 LDC R4, c[0x0][0x450] ;  /* 0x00011400ff046b82 */ /* 0x000f220000000800 */
[----:B---3--:R-:W-:-:S05]  /*11420*/  IMAD.SHL.U32 R21, R21, 0x10, RZ ;  /* 0x0000001015157824 */ /* 0x008fca00078e00ff */
[----:B------:R-:W-:Y:S01]  /*11430*/  LOP3.LUT R21, R21, 0x70, RZ, 0xc0, !PT ;  /* 0x0000007015157812 */ /* 0x000fe200078ec0ff */
[----:B--2---:R-:W-:Y:S02]  /*11440*/  IMAD R0, R20, UR4, RZ ;  /* 0x0000000414007c24 */ /* 0x004fe4000f8e02ff */
[----:B------:R-:W2:Y:S02]  /*11450*/  S2R R20, SR_TID.X ;  /* 0x0000000000147919 */ /* 0x000ea40000002100 */
[----:B------:R-:W-:Y:S01]  /*11460*/  IMAD R0, R18, UR5, R0 ;  /* 0x0000000512007c24 */ /* 0x000fe2000f8e0200 */
[----:B------:R-:W-:-:S03]  /*11470*/  ULDC.64 UR4, c[0x0][0x2e0] ;  /* 0x0000b80000047ab9 */ /* 0x000fc60000000a00 */
[----:B------:R-:W-:Y:S01]  /*11480*/  IMAD.IADD R3, R3, 0x1, R0 ;  /* 0x0000000103037824 */ /* 0x000fe200078e0200 */
[----:B------:R-:W-:-:S04]  /*11490*/  SHF.R.S32.HI R0, RZ, 0x1f, R19 ;  /* 0x0000001fff007819 */ /* 0x000fc80000011413 */
[----:B------:R-:W-:-:S05]  /*114a0*/  SEL R0, R0, RZ, !P5 ;  /* 0x000000ff00007207 */ /* 0x000fca0006800000 */
[----:B0-----:R-:W-:Y:S01]  /*114b0*/  IMAD R5, R0, UR4, RZ ;  /* 0x0000000400057c24 */ /* 0x001fe2000f8e02ff */
[----:B------:R-:W-:-:S05]  /*114c0*/  SEL R0, R19, RZ, !P5 ;  /* 0x000000ff13007207 */ /* 0x000fca0006800000 */
[C---:B------:R-:W-:Y:S02]  /*114d0*/  IMAD R5, R0.reuse, UR5, R5 ;  /* 0x0000000500057c24 */ /* 0x040fe4000f8e0205 */
[----:B------:R-:W-:Y:S01]  /*114e0*/  IMAD.WIDE.U32 R2, R0, UR4, R2 ;  /* 0x0000000400027c25 */ /* 0x000fe2000f8e0002 */
[----:B------:R-:W-:Y:S01]  /*114f0*/  ULDC.64 UR4, c[0x0][0x2d0] ;  /* 0x0000b40000047ab9 */ /* 0x000fe20000000a00 */
[----:B------:R-:W0:Y:S02]  /*11500*/  @P6 LDC R0, c[0x0][0x44c] ;  /* 0x00011300ff006b82 */ /* 0x000e240000000800 */
[----:B------:R-:W-:Y:S01]  /*11510*/  IMAD.IADD R3, R3, 0x1, R5 ;  /* 0x0000000103037824 */ /* 0x000fe200078e0205 */
[----:B--2---:R-:W-:-:S04]  /*11520*/  LOP3.LUT R20, R20, 0x7f, RZ, 0xc0, !PT ;  /* 0x0000007f14147812 */ /* 0x004fc800078ec0ff */
[----:B------:R-:W-:-:S04]  /*11530*/  SHF.R.U32.HI R20, RZ, 0x3, R20 ;  /* 0x00000003ff147819 */ /* 0x000fc80000011614 */
[----:B------:R-:W-:-:S05]  /*11540*/  LOP3.LUT R20, R20, R21, RZ, 0xfc, !PT ;  /* 0x0000001514147212 */ /* 0x000fca00078efcff */
[----:B------:R-:W-:Y:S02]  /*11550*/  IMAD.IADD R8, R20, 0x1, R26 ;  /* 0x0000000114087824 */ /* 0x000fe400078e021a */
[----:B------:R2:W5:Y:S02]  /*11560*/  LDL R20, [R1+0x20] ;  /* 0x0000200001147983 */ /* 0x0005640000100800 */
[----:B------:R-:W-:Y:S02]  /*11570*/  IMAD.MOV.U32 R5, RZ, RZ, R8 ;  /* 0x000000ffff057224 */ /* 0x000fe400078e0008 */
[----:B0-----:R-:W-:Y:S01]  /*11580*/  @P6 IMAD.HI.U32 R0, R8, R0, RZ ;  /* 0x0000000008006227 */ /* 0x001fe200078e00ff */
[----:B------:R-:W0:Y:S04]  /*11590*/  S2R R21, SR_TID.X ;  /* 0x0000000000157919 */ /* 0x000e280000002100 */
[----:B----4-:R-:W-:-:S04]  /*115a0*/  @P6 SHF.R.U32.HI R5, RZ, R4, R0 ;  /* 0x00000004ff056219 */ /* 0x010fc80000011600 */
[----:B------:R-:W-:-:S05]  /*115b0*/  SHF.R.S32.HI R0, RZ, 0x1f, R5 ;  /* 0x0000001fff007819 */ /* 0x000fca0000011405 */
[----:B------:R-:W-:-:S04]  /*115c0*/  IMAD R0, R0, UR4, RZ ;  /* 0x0000000400007c24 */ /* 0x000fc8000f8e02ff */
[C---:B------:R-:W-:Y:S02]  /*115d0*/  IMAD R6, R5.reuse, UR5, R0 ;  /* 0x0000000505067c24 */ /* 0x040fe4000f8e0200 */
[----:B------:R-:W-:Y:S02]  /*115e0*/  IMAD.MOV R0, RZ, RZ, -R5 ;  /* 0x000000ffff007224 */ /* 0x000fe400078e0a05 */
[----:B------:R-:W-:-:S04]  /*115f0*/  IMAD.WIDE.U32 R4, R5, UR4, R2 ;  /* 0x0000000405047c25 */ /* 0x000fc8000f8e0002 */
[----:B-1----:R-:W-:Y:S02]  /*11600*/  IMAD R0, R10, R0, R8 ;  /* 0x000000000a007224 */ /* 0x002fe400078e0208 */
[----:B------:R-:W-:Y:S02]  /*11610*/  IMAD.IADD R5, R5, 0x1, R6 ;  /* 0x0000000105057824 */ /* 0x000fe400078e0206 */
[----:B------:R-:W-:Y:S01]  /*11620*/  VIADD R8, R8, 0x80 ;  /* 0x0000008008087836 */ /* 0x000fe20000000000 */
[----:B------:R-:W-:Y:S01]  /*11630*/  SHF.R.S32.HI R9, RZ, 0x1f, R0 ;  /* 0x0000001fff097819 */ /* 0x000fe20000011400 */
[----:B------:R-:W-:Y:S01]  /*11640*/  IMAD.WIDE.U32 R6, R0, UR6, R4 ;  /* 0x0000000600067c25 */ /* 0x000fe2000f8e0004 */
[----:B0-----:R-:W-:Y:S01]  /*11650*/  LOP3.LUT R21, R21, 0x7f, RZ, 0xc0, !PT ;  /* 0x0000007f15157812 */ /* 0x001fe200078ec0ff */
[----:B------:R-:W0:Y:S02]  /*11660*/  @P6 LDC R5, c[0x0][0x450] ;  /* 0x00011400ff056b82 */ /* 0x000e240000000800 */
[----:B------:R-:W-:Y:S01]  /*11670*/  IMAD R9, R9, UR6, RZ ;  /* 0x0000000609097c24 */ /* 0x000fe2000f8e02ff */
[----:B------:R-:W-:-:S02]  /*11680*/  LEA R4, P0, R6, UR8, 0x1 ;  /* 0x0000000806047c11 */ /* 0x000fc4000f8008ff */
[----:B------:R-:W-:Y:S01]  /*11690*/  SHF.R.U32.HI R21, RZ, 0x3, R21 ;  /* 0x00000003ff157819 */ /* 0x000fe20000011615 */
[----:B------:R-:W-:-:S04]  /*116a0*/  IMAD R0, R0, UR7, R9 ;  /* 0x0000000700007c24 */ /* 0x000fc8000f8e0209 */
[----:B------:R-:W-:-:S05]  /*116b0*/  IMAD.IADD R0, R7, 0x1, R0 ;  /* 0x0000000107007824 */ /* 0x000fca00078e0200 */
[----:B------:R-:W-:Y:S02]  /*116c0*/  LEA.HI.X R0, R6, UR9, R0, 0x1, P0 ;  /* 0x0000000906007c11 */ /* 0x000fe400080f0c00 */
[----:B------:R-:W1:Y:S02]  /*116d0*/  @P6 LDC R6, c[0x0][0x44c] ;  /* 0x00011300ff066b82 */ /* 0x000e640000000800 */
[----:B-1----:R-:W-:-:S04]  /*116e0*/  @P6 IMAD.HI.U32 R7, R8, R6, RZ ;  /* 0x0000000608076227 */ /* 0x002fc800078e00ff */
[----:B------:R-:W-:Y:S01]  /*116f0*/  IMAD.MOV.U32 R6, RZ, RZ, R8 ;  /* 0x000000ffff067224 */ /* 0x000fe200078e0008 */
[----:B0-----:R-:W-:-:S04]  /*11700*/  @P6 SHF.R.U32.HI R6, RZ, R5, R7 ;  /* 0x00000005ff066219 */ /* 0x001fc80000011607 */
[--C-:B------:R-:W-:Y:S01]  /*11710*/  SHF.R.S32.HI R7, RZ, 0x1f, R6.reuse ;  /* 0x0000001fff077819 */ /* 0x100fe20000011406 */
[----:B------:R-:W-:Y:S02]  /*11720*/  IMAD.MOV R5, RZ, RZ, -R6 ;  /* 0x000000ffff057224 */ /* 0x000fe400078e0a06 */
[----:B------:R-:W-:-:S04]  /*11730*/  IMAD.WIDE.U32 R2, R6, UR4, R2 ;  /* 0x0000000406027c25 */ /* 0x000fc8000f8e0002 */
[----:B------:R-:W-:Y:S02]  /*11740*/  IMAD R5, R10, R5, R8 ;  /* 0x000000050a057224 */ /* 0x000fe400078e0208 */
[----:B------:R-:W-:Y:S01]  /*11750*/  IMAD R7, R7, UR4, RZ ;  /* 0x0000000407077c24 */ /* 0x000fe2000f8e02ff */
[----:B------:R-:W-:Y:S02]  /*11760*/  ULDC UR4, c[0x0][0x2b8] ;  /* 0x0000ae0000047ab9 */ /* 0x000fe40000000800 */
[----:B------:R-:W-:Y:S01]  /*11770*/  ISETP.GE.AND P0, PT, R28, UR4, PT ;  /* 0x000000041c007c0c */ /* 0x000fe2000bf06270 */
[----:B------:R-:W-:Y:S01]  /*11780*/  IMAD R7, R6, UR5, R7 ;  /* 0x0000000506077c24 */ /* 0x000fe2000f8e0207 */
[----:B------:R-:W-:Y:S01]  /*11790*/  SHF.R.S32.HI R6, RZ, 0x1f, R5 ;  /* 0x0000001fff067819 */ /* 0x000fe20000011405 */
[----:B------:R-:W-:Y:S02]  /*117a0*/  UMOV UR4, 0xffffffff ;  /* 0xffffffff00047882 */ /* 0x000fe40000000000 */
[----:B------:R-:W-:-:S02]  /*117b0*/  IMAD.IADD R3, R3, 0x1, R7 ;  /* 0x0000000103037824 */ /* 0x000fc400078e0207 */
[----:B------:R-:W-:Y:S02]  /*117c0*/  IMAD R6, R6, UR6, RZ ;  /* 0x0000000606067c24 */ /* 0x000fe4000f8e02ff */
[----:B------:R-:W-:-:S04]  /*117d0*/  IMAD.WIDE.U32 R2, R5, UR6, R2 ;  /* 0x0000000605027c25 */ /* 0x000fc8000f8e0002 */
[----:B------:R-:W-:Y:S01]  /*117e0*/  IMAD R6, R5, UR7, R6 ;  /* 0x0000000705067c24 */ /* 0x000fe2000f8e0206 */
[----:B------:R-:W-:-:S03]  /*117f0*/  LEA R5, P1, R2, UR8, 0x1 ;  /* 0x0000000802057c11 */ /* 0x000fc6000f8208ff */
[----:B------:R-:W-:-:S05]  /*11800*/  IMAD.IADD R6, R3, 0x1, R6 ;  /* 0x0000000103067824 */ /* 0x000fca00078e0206 */
[----:B------:R-:W-:Y:S01]  /*11810*/  LEA.HI.X R2, R2, UR9, R6, 0x1, P1 ;  /* 0x0000000902027c11 */ /* 0x000fe200088f0c06 */
[----:B--2---:R-:W-:Y:S06]  /*11820*/  BRA.DIV UR4, `(.L_x_14070) ;  /* 0x0000003e04e07947 */ /* 0x004fec000b800000 */
[----:B------:R-:W0:Y:S01]  /*11830*/  SHFL.IDX PT, R7, R4, RZ, 0x181f ;  /* 0x00181fff04077589 */ /* 0x000e2200000e0000 */
[----:B------:R-:W-:Y:S02]  /*11840*/  IMAD R3, R29, R10, RZ ;  /* 0x0000000a1d037224 */ /* 0x000fe400078e02ff */
[----:B------:R-:W-:Y:S01]  /*11850*/  IMAD.IADD R26, R21, 0x1, R26 ;  /* 0x00000001151a7824 */ /* 0x000fe200078e021a */
        /* <DEDUP_REMOVED lines=77> */
[----:B------:R-:W-:Y:S02]  /*11d30*/  @!P2 IMAD.X R7, RZ, RZ, R0, P3 ;  /* 0x000000ffff07a224 */ /* 0x000fe400018e0600 */
[----:B------:R-:W1:Y:S04]  /*11d40*/  SHFL.IDX PT, R0, R2, RZ, 0x181f ;  /* 0x00181fff02007589 */ /* 0x000e6800000e0000 */
[----:B------:R2:W-:Y:S01]  /*11d50*/  @!P2 LDGSTS.E.BYPASS.LTC128B.128 [R20+0xbc00], desc[UR52][R6.64], !P0 ;  /* 0x0bc000000614afae */ /* 0x0005e2000c101d74 */
[----:B0-----:R-:W-:-:S05]  /*11d60*/  @!P1 LEA R4, P3, R28, R4, 0x1 ;  /* 0x000000041c049211 */ /* 0x001fca00078608ff */
[----:B--2---:R-:W-:Y:S02]  /*11d70*/  @!P1 IMAD.MOV.U32 R6, RZ, RZ, R4 ;  /* 0x000000ffff069224 */ /* 0x004fe400078e0004 */
[----:B-1----:R-:W-:-:S04]  /*11d80*/  @!P1 IMAD.X R0, RZ, RZ, R0, P3 ;  /* 0x000000ffff009224 */ /* 0x002fc800018e0600 */
        /* <DEDUP_REMOVED lines=20> */
.L_x_14171:
        /* <DEDUP_REMOVED lines=10> */
.L_x_14071:
        /* <DEDUP_REMOVED lines=18> */
.L_x_14172:
[----:B------:R-:W-:Y:S05]  /*12090*/  BSYNC B0 ;  /* 0x0000000000007941 */ /* 0x000fea0003800000 */
.L_x_14072:
[----:B------:R-:W2:Y:S04]  /*120a0*/  LDL.LU R3, [R1+0x30] ;  /* 0x0000300001037983 */ /* 0x000ea80000300800 */
[----:B------:R-:W3:Y:S01]  /*120b0*/  LDL R2, [R1+0x14] ;  /* 0x0000140001027983 */ /* 0x000ee20000100800 */
[----:B------:R-:W-:Y:S01]  /*120c0*/  BSSY B0, `(.L_x_14074) ;  /* 0x0000108000007945 */ /* 0x000fe20003800000 */
[----:B--2---:R-:W-:-:S05]  /*120d0*/  VIADD R7, R3, 0xfffffffe ;  /* 0xfffffffe03077836 */ /* 0x004fca0000000000 */
[----:B---3--:R-:W-:-:S13]  /*120e0*/  ISETP.GE.AND P0, PT, R7, R2, PT ;  /* 0x000000020700720c */ /* 0x008fda0003f06270 */
[----:B------:R-:W-:Y:S05]  /*120f0*/  @!P0 BRA `(.L_x_14075) ;  /* 0x0000001000108947 */ /* 0x000fea0003800000 */
[----:B------:R-:W-:Y:S01]  /*12100*/  ULDC UR4, c[0x0][0x2f4] ;  /* 0x0000bd0000047ab9 */ /* 0x000fe20000000800 */
[----:B------:R-:W-:Y:S01]  /*12110*/  IMAD.MOV.U32 R20, RZ, RZ, R27 ;  /* 0x000000ffff147224 */ /* 0x000fe200078e001b */
[----:B------:R-:W-:Y:S01]  /*12120*/  ISETP.GE.AND P1, PT, R28, UR4, PT ;  /* 0x000000041c007c0c */ /* 0x000fe2000bf26270 */
[----:B------:R-:W-:Y:S02]  /*12130*/  IMAD.MOV.U32 R6, RZ, RZ, R24 ;  /* 0x000000ffff067224 */ /* 0x000fe400078e0018 */
[----:B------:R-:W-:-:S10]  /*12140*/  IMAD.MOV.U32 R29, RZ, RZ, R25 ;  /* 0x000000ffff1d7224 */ /* 0x000fd400078e0019 */
.L_x_14088:
[----:B------:R-:W2:Y:S01]  /*12150*/  LDL R9, [R1+0x18] ;  /* 0x0000180001097983 */ /* 0x000ea20000100800 */
[----:B------:R-:W1:Y:S03]  /*12160*/  LDC R3, c[0x0][0x430] ;  /* 0x00010c00ff037b82 */ /* 0x000e660000000800 */
[----:B------:R-:W3:Y:S04]  /*12170*/  LDL R8, [R1+0x1c] ;  /* 0x00001c0001087983 */ /* 0x000ee80000100800 */
        /* <DEDUP_REMOVED lines=11> */
[----:B------:R-:W-:Y:S01]  /*12230*/  ULDC UR4, c[0x0][0x430] ;  /* 0x00010c0000047ab9 */ /* 0x000fe20000000800 */
[----:B--2---:R-:W-:-:S05]  /*12240*/  IADD3 R3, R2, R3, R9 ;  /* 0x0000000302037210 */ /* 0x004fca0007ffe009 */
[----:B-1----:R-:W-:-:S04]  /*12250*/  @P0 IMAD.HI.U32 R4, R3, R4, RZ ;  /* 0x0000000403040227 */ /* 0x002fc800078e00ff */
[----:B------:R-:W-:Y:S01]  /*12260*/  IMAD.MOV.U32 R2, RZ, RZ, R3 ;  /* 0x000000ffff027224 */ /* 0x000fe200078e0003 */
[----:B0-----:R-:W-:-:S05]  /*12270*/  @P0 SHF.R.U32.HI R2, RZ, R0, R4 ;  /* 0x00000000ff020219 */ /* 0x001fca0000011604 */
[----:B------:R-:W-:-:S04]  /*12280*/  IMAD.MOV R0, RZ, RZ, -R2 ;  /* 0x000000ffff007224 */ /* 0x000fc800078e0a02 */
        /* <DEDUP_REMOVED lines=22> */
.L_x_14076:
[----:B------:R-:W-:Y:S01]  /*123f0*/  IMAD R5, R24, 0x8, R22 ;  /* 0x0000000818057824 */ /* 0x000fe200078e0216 */
[----:B------:R-:W-:Y:S01]  /*12400*/  SHF.L.U32 R2, R27, 0x1f, RZ ;  /* 0x0000001f1b027819 */ /* 0x000fe200000006ff */
[----:B------:R-:W-:Y:S03]  /*12410*/  BSSY B1, `(.L_x_14077) ;  /* 0x0000003000017945 */ /* 0x000fe60003800000 */
[----:B------:R-:W0:Y:S02]  /*12420*/  SYNCS.PHASECHK.TRANS64.TRYWAIT P0, [R5+URZ+0x16840], R2 ;  /* 0x01684002050075a7 */ /* 0x000e24000800017f */
[----:B0-----:R-:W-:Y:S05]  /*12430*/  @!P0 BRA `(.L_x_14078) ;  /* 0x0000004000d48947 */ /* 0x001fea0003800000 */
.L_x_14173:
[----:B------:R-:W-:Y:S05]  /*12440*/  BSYNC B1 ;  /* 0x0000000000017941 */ /* 0x000fea0003800000 */
.L_x_14077:
[----:B------:R-:W2:Y:S04]  /*12450*/  LDL R3, [R1] ;  /* 0x0000000001037983 */ /* 0x000ea80000100800 */
[----:B------:R-:W3:Y:S01]  /*12460*/  LDL R8, [R1+0x4] ;  /* 0x0000040001087983 */ /* 0x000ee20000100800 */
[----:B------:R-:W-:Y:S01]  /*12470*/  SHF.R.S32.HI R21, RZ, 0x1f, R0 ;  /* 0x0000001fff157819 */ /* 0x000fe20000011400 */
[----:B------:R-:W-:Y:S01]  /*12480*/  ULDC.64 UR4, c[0x0][0x300] ;  /* 0x0000c00000047ab9 */ /* 0x000fe20000000a00 */
[----:B------:R-:W1:Y:S03]  /*12490*/  S2R R9, SR_TID.X ;  /* 0x0000000000097919 */ /* 0x000e660000002100 */
[----:B------:R-:W-:-:S04]  /*124a0*/  IMAD R7, R21, UR4, RZ ;  /* 0x0000000415077c24 */ /* 0x000fc8000f8e02ff */
[C---:B------:R-:W-:Y:S02]  /*124b0*/  IMAD R7, R0.reuse, UR5, R7 ;  /* 0x0000000500077c24 */ /* 0x040fe4000f8e0207 */
[----:B-1----:R-:W-:Y:S01]  /*124c0*/  IMAD.SHL.U32 R11, R9, 0x8, RZ ;  /* 0x00000008090b7824 */ /* 0x002fe200078e00ff */
        /* <DEDUP_REMOVED lines=63> */
.L_x_14191:
        /* <DEDUP_REMOVED lines=8> */
.L_x_14080:
        /* <DEDUP_REMOVED lines=11> */
.L_x_14081:
[----:B------:R1:W-:Y:S01]  /*129f0*/  SYNCS.ARRIVE.TRANS64.A1T0 RZ, [R5+URZ+0x16830], RZ ;  /* 0x016830ff05ff79a7 */ /* 0x0003e2000810003f */
[----:B------:R-:W-:Y:S05]  /*12a00*/  @!P3 BRA `(.L_x_14082) ;  /* 0x000000000004b947 */ /* 0x000fea0003800000 */
[----:B------:R-:W-:Y:S01]  /*12a10*/  BPT.TRAP 0x1 ;  /* 0x000000040000795c */ /* 0x000fe20000300000 */
.L_x_14082:
[----:B------:R-:W-:Y:S01]  /*12a20*/  SHF.L.U32 R2, R20, 0x1f, RZ ;  /* 0x0000001f14027819 */ /* 0x000fe200000006ff */
[----:B-1----:R-:W-:Y:S01]  /*12a30*/  IMAD R5, R6, 0x8, R22 ;  /* 0x0000000806057824 */ /* 0x002fe200078e0216 */
[----:B------:R-:W-:Y:S03]  /*12a40*/  BSSY B1, `(.L_x_14083) ;  /* 0x0000003000017945 */ /* 0x000fe60003800000 */
[----:B------:R-:W1:Y:S02]  /*12a50*/  SYNCS.PHASECHK.TRANS64.TRYWAIT P0, [R5+URZ+0x16860], R2 ;  /* 0x01686002050075a7 */ /* 0x000e64000800017f */
[----:B-1----:R-:W-:Y:S05]  /*12a60*/  @!P0 BRA `(.L_x_14084) ;  /* 0x00000044008c8947 */ /* 0x002fea0003800000 */
.L_x_14192:
[----:B------:R-:W-:Y:S05]  /*12a70*/  BSYNC B1 ;  /* 0x0000000000017941 */ /* 0x000fea0003800000 */
.L_x_14083:
[----:B------:R-:W2:Y:S01]  /*12a80*/  LDL R8, [R1+0x10] ;  /* 0x0000100001087983 */ /* 0x000ea20000100800 */
        /* <DEDUP_REMOVED lines=59> */
.L_x_14210:
        /* <DEDUP_REMOVED lines=28> */
.L_x_14086:
        /* <DEDUP_REMOVED lines=12> */
.L_x_14087:
        /* <DEDUP_REMOVED lines=8> */
.L_x_14075:
[----:B------:R-:W-:Y:S05]  /*13140*/  BSYNC B0 ;  /* 0x0000000000007941 */ /* 0x000fea0003800000 */
.L_x_14074:
        /* <DEDUP_REMOVED lines=17> */
.L_x_14090:
[----:B------:R-:W-:Y:S05]  /*13260*/  BSYNC B0 ;  /* 0x0000000000007941 */ /* 0x000fea0003800000 */
.L_x_14089:
[----:B------:R-:W-:-:S05]  /*13270*/  IMAD.U32 R0, RZ, RZ, UR37 ;  /* 0x00000025ff007e24 */ /* 0x000fca000f8e00ff */
[----:B------:R-:W-:-:S13]  /*13280*/  ISETP.NE.AND P0, PT, R0, 0x3, PT ;  /* 0x000000030000780c */ /* 0x000fda0003f05270 */
[----:B------:R-:W-:Y:S05]  /*13290*/  @!P0 BRA `(.L_x_14091) ;  /* 0x0000000000048947 */ /* 0x000fea0003800000 */
[----:B------:R-:W-:Y:S01]  /*132a0*/  BPT.TRAP 0x1 ;  /* 0x000000040000795c */ /* 0x000fe20000300000 */
.L_x_14091:
[----:B------:R-:W2:Y:S01]  /*132b0*/  LDL.LU R2, [R1+0x10] ;  /* 0x0000100001027983 */ /* 0x000ea20000300800 */
[----:B------:R-:W-:Y:S01]  /*132c0*/  IMAD R0, R24, 0x8, R22 ;  /* 0x0000000818007824 */ /* 0x000fe200078e0216 */
[----:B------:R-:W-:Y:S01]  /*132d0*/  SHF.L.U32 R3, R27, 0x1f, RZ ;  /* 0x0000001f1b037819 */ /* 0x000fe200000006ff */
[----:B------:R-:W-:Y:S03]  /*132e0*/  BSSY B0, `(.L_x_14092) ;  /* 0x0000004000007945 */ /* 0x000fe60003800000 */
[----:B------:R-:W0:Y:S01]  /*132f0*/  SYNCS.PHASECHK.TRANS64.TRYWAIT P0, [R0+URZ+0x16860], R3 ;  /* 0x01686003000075a7 */ /* 0x000e22000800017f */
[----:B--2---:R-:W-:Y:S01]  /*13300*/  IMAD R6, R25, -0x80, R2 ;  /* 0xffffff8019067824 */ /* 0x004fe200078e0202 */
[----:B0-----:R-:W-:Y:S06]  /*13310*/  @!P0 BRA `(.L_x_14093) ;  /* 0x0000004400bc8947 */ /* 0x001fec0003800000 */
.L_x_14211:
[----:B------:R-:W-:Y:S05]  /*13320*/  BSYNC B0 ;  /* 0x0000000000007941 */ /* 0x000fea0003800000 */
.L_x_14092:
[----:B------:R-:W1:Y:S01]  /*13330*/  S2R R2, SR_TID.X ;  /* 0x0000000000027919 */ /* 0x000e620000002100 */
[----:B------:R-:W-:Y:S01]  /*13340*/  UMOV UR4, 0xffffffff ;  /* 0xffffffff00047882 */ /* 0x000fe20000000000 */
[----:B------:R-:W2:Y:S01]  /*13350*/  S2R R7, SR_TID.X ;  /* 0x0000000000077919 */ /* 0x000ea20000002100 */
[----:B-1----:R-:W-:Y:S01]  /*13360*/  LOP3.LUT R5, R2, 0x7f, RZ, 0xc0, !PT ;  /* 0x0000007f02057812 */ /* 0x002fe200078ec0ff */
        /* <DEDUP_REMOVED lines=38> */
[----:B------:R-:W0:Y:S03]  /*135d0*/  SHFL.IDX PT, R9, R17, 0x5, 0x181f ;  /* 0x00b81f0011097f89 */ /* 0x000e2600000e0000 */
[----:B-1----:R-:W-:Y:S02]  /*135e0*/  IMAD.X R3, RZ, RZ, R7, P2 ;  /* 0x000000ffff037224 */ /* 0x002fe400010e0607 */
[----:B------:R-:W1:Y:S04]  /*135f0*/  SHFL.IDX PT, R7, R23, 0x5, 0x181f ;  /* 0x00b81f0017077f89 */ /* 0x000e6800000e0000 */
        /* <DEDUP_REMOVED lines=16> */
.L_x_14229:
        /* <DEDUP_REMOVED lines=9> */
.L_x_14095:
        /* <DEDUP_REMOVED lines=11> */
.L_x_14096:
[----:B------:R-:W-:Y:S01]  /*13840*/  VIADD R24, R24, 0x1 ;  /* 0x0000000118187836 */ /* 0x000fe20000000000 */
[----:B------:R0:W-:Y:S04]  /*13850*/  SYNCS.ARRIVE.TRANS64.A1T0 RZ, [R0+URZ+0x16850], RZ ;  /* 0x016850ff00ff79a7 */ /* 0x0001e8000810003f */
[----:B------:R-:W-:-:S04]  /*13860*/  ISETP.NE.AND P0, PT, R24, 0x2, PT ;  /* 0x000000021800780c */ /* 0x000fc80003f05270 */
[----:B0-----:R-:W-:Y:S02]  /*13870*/  SEL R0, RZ, 0x1, P0 ;  /* 0x00000001ff007807 */ /* 0x001fe40000000000 */
[----:B------:R-:W-:Y:S02]  /*13880*/  SEL R24, R24, RZ, P0 ;  /* 0x000000ff18187207 */ /* 0x000fe40000000000 */
[----:B------:R-:W-:-:S07]  /*13890*/  LOP3.LUT R27, R27, R0, RZ, 0x3c, !PT ;  /* 0x000000001b1b7212 */ /* 0x000fce00078e3cff */
.L_x_14055:
[----:B------:R-:W-:Y:S05]  /*138a0*/  BSYNC B7 ;  /* 0x0000000000077941 */ /* 0x000fea0003800000 */
.L_x_14053:
        /* <DEDUP_REMOVED lines=12> */
.L_x_14097:
        /* <DEDUP_REMOVED lines=19> */
[----:B------:R-:W1:Y:S02]  /*13aa0*/  SHFL.UP PT, R14, R17, 0x1, RZ ;  /* 0x04200000110e7989 */ /* 0x000e6400000e00ff */
[----:B-1----:R-:W-:-:S05]  /*13ab0*/  SEL R4, R14, RZ, P1 ;  /* 0x000000ff0e047207 */ /* 0x002fca0000800000 */
[----:B------:R-:W-:-:S05]  /*13ac0*/  IMAD.IADD R4, R17, 0x1, R4 ;  /* 0x0000000111047824 */ /* 0x000fca00078e0204 */
[----:B------:R-:W1:Y:S02]  /*13ad0*/  SHFL.UP PT, R14, R4, 0x2, RZ ;  /* 0x04400000040e7989 */ /* 0x000e6400000e00ff */
[----:B-1----:R-:W-:-:S05]  /*13ae0*/  SEL R5, R14, RZ, P2 ;  /* 0x000000ff0e057207 */ /* 0x002fca0001000000 */
[----:B------:R-:W-:Y:S02]  /*13af0*/  IMAD.IADD R6, R4, 0x1, R5 ;  /* 0x0000000104067824 */ /* 0x000fe400078e0205 */
[----:B------:R-:W-:Y:S04]  /*13b00*/  SHFL.IDX PT, R5, R16, 0x1, 0x1f ;  /* 0x00201f0010057f89 */ /* 0x000fe800000e0000 */
        /* <DEDUP_REMOVED lines=10> */
.L_x_14239:
[----:B------:R-:W-:Y:S02]  /*13bb0*/  ULDC UR4, c[0x0][0xc38] ;  /* 0x00030e0000047ab9 */ /* 0x000fe40000000800 */
[----:B------:R-:W-:-:S04]  /*13bc0*/  IMAD.U32 R4, RZ, RZ, UR4 ;  /* 0x00000004ff047e24 */ /* 0x000fc8000f8e00ff */
[----:B--2---:R-:W-:-:S04]  /*13bd0*/  IMAD R14, R14, R4, RZ ;  /* 0x000000040e0e7224 */ /* 0x004fc800078e02ff */
[----:B------:R-:W-:-:S05]  /*13be0*/  IMAD.IADD R5, R5, 0x1, R14 ;  /* 0x0000000105057824 */ /* 0x000fca00078e020e */
[----:B------:R-:W-:-:S13]  /*13bf0*/  ISETP.GT.AND P6, PT, R5, R0, PT ;  /* 0x000000000500720c */ /* 0x000fda0003fc4270 */
[----:B------:R-:W-:Y:S05]  /*13c00*/  @P6 BRA `(.L_x_14100) ;  /* 0x00000000009c6947 */ /* 0x000fea0003800000 */
.L_x_14105:
[----:B------:R-:W2:Y:S01]  /*13c10*/  LDC R2, c[0x0][0xc3c] ;  /* 0x00030f00ff027b82 */ /* 0x000ea20000000800 */
[----:B------:R-:W-:-:S05]  /*13c20*/  VIADD R19, R19, 0x1f ;  /* 0x0000001f13137836 */ /* 0x000fca0000000000 */
[----:B--2---:R-:W-:-:S13]  /*13c30*/  ISETP.GE.AND P6, PT, R19, R2, PT ;  /* 0x000000021300720c */ /* 0x004fda0003fc6270 */
[----:B------:R-:W-:Y:S05]  /*13c40*/  @P6 BRA `(.L_x_14101) ;  /* 0x0000000400d06947 */ /* 0x000fea0003800000 */
[----:B-1----:R-:W1:Y:S01]  /*13c50*/  S2R R3, SR_TID.X ;  /* 0x0000000000037919 */ /* 0x002e620000002100 */
        /* <DEDUP_REMOVED lines=9> */
.L_x_14103:
[----:B------:R-:W-:Y:S05]  /*13cf0*/  BSYNC B0 ;  /* 0x0000000000007941 */ /* 0x000fea0003800000 */
.L_x_14102:
        /* <DEDUP_REMOVED lines=18> */
.L_x_14247:
[----:B------:R-:W-:Y:S02]  /*13e20*/  ULDC UR4, c[0x0][0xc38] ;  /* 0x00030e0000047ab9 */ /* 0x000fe40000000800 */
[----:B------:R-:W-:-:S04]  /*13e30*/  IMAD.U32 R4, RZ, RZ, UR4 ;  /* 0x00000004ff047e24 */ /* 0x000fc8000f8e00ff */
[----:B--2---:R-:W-:-:S04]  /*13e40*/  IMAD R14, R14, R4, RZ ;  /* 0x000000040e0e7224 */ /* 0x004fc800078e02ff */
[----:B------:R-:W-:-:S05]  /*13e50*/  IMAD.IADD R5, R14, 0x1, R5 ;  /* 0x000000010e057824 */ /* 0x000fca00078e0205 */
[----:B------:R-:W-:-:S13]  /*13e60*/  ISETP.GT.AND P6, PT, R5, R0, PT ;  /* 0x000000000500720c */ /* 0x000fda0003fc4270 */
[----:B------:R-:W-:Y:S05]  /*13e70*/  @!P6 BRA `(.L_x_14105) ;  /* 0xfffffffc0064e947 */ /* 0x000fea000383ffff */
.L_x_14100:
        /* <DEDUP_REMOVED lines=8> */
.L_x_14251:
[----:B------:R-:W-:Y:S01]  /*13f00*/  ISETP.NE.AND P0, PT, R2, RZ, PT ;  /* 0x000000ff0200720c */ /* 0x000fe20003f05270 */
[----:B------:R-:W-:-:S12]  /*13f10*/  IMAD.MOV.U32 R14, RZ, RZ, RZ ;  /* 0x000000ffff0e7224 */ /* 0x000fd800078e00ff */
[----:B------:R-:W-:Y:S05]  /*13f20*/  @!P0 BRA `(.L_x_14107) ;  /* 0x0000000000108947 */ /* 0x000fea0003800000 */
[----:B------:R-:W-:Y:S01]  /*13f30*/  UMOV UR4, 0xffffffff ;  /* 0xffffffff00047882 */ /* 0x000fe20000000000 */
[----:B------:R-:W-:Y:S02]  /*13f40*/  VIADD R12, R6, 0xffffffff ;  /* 0xffffffff060c7836 */ /* 0x000fe40000000000 */
[----:B------:R-:W-:Y:S05]  /*13f50*/  BRA.DIV UR4, `(.L_x_14108) ;  /* 0x0000004e04307947 */ /* 0x000fea000b800000 */
[----:B------:R4:W0:Y:S02]  /*13f60*/  SHFL.IDX PT, R14, R3, R12, 0x1f ;  /* 0x00001f0c030e7589 */ /* 0x00082400000e0000 */
.L_x_14107:
[----:B-1--4-:R-:W1:Y:S01]  /*13f70*/  LDC.64 R2, c[0x0][0xc90] ;  /* 0x00032400ff027b82 */ /* 0x012e620000000a00 */
[----:B------:R-:W-:-:S04]  /*13f80*/  IMAD.IADD R19, R6, 0x1, R19 ;  /* 0x0000000106137824 */ /* 0x000fc800078e0213 */
[----:B-1----:R-:W-:-:S05]  /*13f90*/  IMAD.WIDE R2, R19, 0x4, R2 ;  /* 0x0000000413027825 */ /* 0x002fca00078e0202 */
[----:B--2---:R1:W3:Y:S01]  /*13fa0*/  LDG.E R6, desc[UR52][R2.64] ;  /* 0x0000003402067981 */ /* 0x0042e2000c1e1900 */
[----:B0-----:R-:W-:-:S04]  /*13fb0*/  IMAD R16, R14, R4, R16 ;  /* 0x000000040e107224 */ /* 0x001fc800078e0210 */
[----:B------:R-:W-:Y:S02]  /*13fc0*/  IMAD.IADD R0, R0, 0x1, -R16 ;  /* 0x0000000100007824 */ /* 0x000fe400078e0a10 */
[----:B-1----:R-:W-:Y:S02]  /*13fd0*/  IMAD.MOV.U32 R2, RZ, RZ, RZ ;  /* 0x000000ffff027224 */ /* 0x002fe400078e00ff */
[----:B---3--:R-:W-:-:S05]  /*13fe0*/  IMAD R5, R17, R6, RZ ;  /* 0x0000000611057224 */ /* 0x008fca00078e02ff */
[----:B------:R-:W-:-:S04]  /*13ff0*/  IABS R7, R5 ;  /* 0x0000000500077213 */ /* 0x000fc80000000000 */
        /* <DEDUP_REMOVED lines=25> */
[----:B------:R-:W-:-:S03]  /*14190*/  IMAD R0, R5, R9, R0 ;  /* 0x0000000905007224 */ /* 0x000fc600078e0200 */
[----:B------:R-:W-:-:S04]  /*141a0*/  VIADDMNMX R4, R3, R4, R6, PT ;  /* 0x0000000403047246 */ /* 0x000fc80003800106 */
[----:B------:R-:W-:-:S04]  /*141b0*/  IABS R6, R4 ;  /* 0x0000000400067213 */ /* 0x000fc80000000000 */
[----:B------:R-:W0:Y:S08]  /*141c0*/  I2F.RP R8, R6 ;  /* 0x0000000600087306 */ /* 0x000e300000209400 */
[----:B0-----:R-:W0:Y:S02]  /*141d0*/  MUFU.RCP R8, R8 ;  /* 0x0000000800087308 */ /* 0x001e240000001000 */
[----:B0-----:R-:W-:Y:S01]  /*141e0*/  VIADD R2, R8, 0xffffffe ;  /* 0x0ffffffe08027836 */ /* 0x001fe20000000000 */
[----:B------:R-:W-:-:S05]  /*141f0*/  IABS R8, R0 ;  /* 0x0000000000087213 */ /* 0x000fca0000000000 */
[----:B------:R0:W1:Y:S02]  /*14200*/  F2I.FTZ.U32.TRUNC.NTZ R3, R2 ;  /* 0x0000000200037305 */ /* 0x000064000021f000 */
[----:B0-----:R-:W-:Y:S02]  /*14210*/  IMAD.MOV.U32 R2, RZ, RZ, RZ ;  /* 0x000000ffff027224 */ /* 0x001fe400078e00ff */
[----:B-1----:R-:W-:-:S04]  /*14220*/  IMAD.MOV R5, RZ, RZ, -R3 ;  /* 0x000000ffff057224 */ /* 0x002fc800078e0a03 */
[----:B------:R-:W-:-:S04]  /*14230*/  IMAD R5, R5, R6, RZ ;  /* 0x0000000605057224 */ /* 0x000fc800078e02ff */
[----:B------:R-:W-:Y:S01]  /*14240*/  IMAD.HI.U32 R3, R3, R5, R2 ;  /* 0x0000000503037227 */ /* 0x000fe200078e0002 */
[-C--:B------:R-:W-:Y:S02]  /*14250*/  IABS R5, R4.reuse ;  /* 0x0000000400057213 */ /* 0x080fe40000000000 */
[C---:B------:R-:W-:Y:S01]  /*14260*/  LOP3.LUT R2, R0.reuse, R4, RZ, 0x3c, !PT ;  /* 0x0000000400027212 */ /* 0x040fe200078e3cff */
[----:B------:R-:W-:Y:S02]  /*14270*/  IMAD.IADD R0, R0, 0x1, R7 ;  /* 0x0000000100007824 */ /* 0x000fe400078e0207 */
[----:B------:R-:W-:Y:S01]  /*14280*/  IMAD.MOV R5, RZ, RZ, -R5 ;  /* 0x000000ffff057224 */ /* 0x000fe200078e0a05 */
[----:B------:R-:W-:Y:S01]  /*14290*/  ISETP.GE.AND P2, PT, R2, RZ, PT ;  /* 0x000000ff0200720c */ /* 0x000fe20003f46270 */
[----:B------:R-:W-:-:S04]  /*142a0*/  IMAD.HI.U32 R3, R3, R8, RZ ;  /* 0x0000000803037227 */ /* 0x000fc800078e00ff */
        /* <DEDUP_REMOVED lines=14> */
.L_x_14101:
[----:B------:R-:W-:Y:S01]  /*14390*/  UMOV UR4, URZ ;  /* 0x0000003f00047c82 */ /* 0x000fe20008000000 */
[----:B------:R-:W-:Y:S01]  /*143a0*/  UMOV UR5, URZ ;  /* 0x0000003f00057c82 */ /* 0x000fe20008000000 */
[----:B------:R-:W-:Y:S01]  /*143b0*/  ULDC UR6, c[0x0][0xc3c] ;  /* 0x00030f0000067ab9 */ /* 0x000fe20000000800 */
[----:B------:R-:W-:Y:S02]  /*143c0*/  IMAD.MOV.U32 R16, RZ, RZ, R0 ;  /* 0x000000ffff107224 */ /* 0x000fe400078e0000 */
[----:B------:R-:W-:Y:S02]  /*143d0*/  IMAD.U32 R17, RZ, RZ, UR4 ;  /* 0x00000004ff117e24 */ /* 0x000fe4000f8e00ff */
[----:B------:R-:W-:Y:S02]  /*143e0*/  IMAD.U32 R18, RZ, RZ, UR5 ;  /* 0x00000005ff127e24 */ /* 0x000fe4000f8e00ff */
[----:B------:R-:W-:-:S07]  /*143f0*/  IMAD.U32 R19, RZ, RZ, UR6 ;  /* 0x00000006ff137e24 */ /* 0x000fce000f8e00ff */
.L_x_14109:
        /* <DEDUP_REMOVED lines=10> */
.L_x_14098:
[----:B------:R-:W-:Y:S02]  /*144a0*/  ULDC UR4, c[0x0][0xc3c] ;  /* 0x00030f0000047ab9 */ /* 0x000fe40000000800 */
[----:B---3--:R-:W-:-:S13]  /*144b0*/  ISETP.GE.AND P0, PT, R19, UR4, PT ;  /* 0x0000000413007c0c */ /* 0x008fda000bf06270 */
[----:B------:R-:W-:Y:S05]  /*144c0*/  @!P0 BRA `(.L_x_14110) ;  /* 0xffffffb000548947 */ /* 0x000fea000383ffff */
[----:B------:R-:W-:Y:S05]  /*144d0*/  BSYNC B8 ;  /* 0x0000000000087941 */ /* 0x000fea0003800000 */
.L_x_14041:
        /* <DEDUP_REMOVED lines=12> */
.L_x_14254:
[----:B------:R-:W-:Y:S05]  /*145a0*/  BSYNC B0 ;  /* 0x0000000000007941 */ /* 0x000fea0003800000 */
.L_x_14111:
[----:B------:R-:W-:-:S03]  /*145b0*/  UMOV UR4, 0xffffffff ;  /* 0xffffffff00047882 */ /* 0x000fc60000000000 */
[----:B------:R-:W-:Y:S05]  /*145c0*/  BRA.DIV UR4, `(.L_x_14113) ;  /* 0x0000004604cc7947 */ /* 0x000fea000b800000 */
[----:B0-----:R-:W0:Y:S02]  /*145d0*/  S2R R0, SR_TID.X ;  /* 0x0000000000007919 */ /* 0x001e240000002100 */
[----:B0-----:R-:W-:-:S04]  /*145e0*/  SHF.R.U32.HI R0, RZ, 0x5, R0 ;  /* 0x00000005ff007819 */ /* 0x001fc80000011600 */
[----:B------:R-:W-:-:S05]  /*145f0*/  LOP3.LUT R0, R0, 0x3, RZ, 0xc0, !PT ;  /* 0x0000000300007812 */ /* 0x000fca00078ec0ff */
[----:B------:R0:W3:Y:S02]  /*14600*/  SHFL.IDX PT, R14, R0, RZ, 0x1f ;  /* 0x00001fff000e7589 */ /* 0x0000e400000e0000 */
.L_x_14257:
[----:B---3--:R-:W-:Y:S01]  /*14610*/  ISETP.NE.AND P0, PT, R14, RZ, PT ;  /* 0x000000ff0e00720c */ /* 0x008fe20003f05270 */
[----:B------:R-:W-:-:S12]  /*14620*/  BSSY B0, `(.L_x_14114) ;  /* 0x0000024000007945 */ /* 0x000fd80003800000 */
[----:B------:R-:W-:Y:S05]  /*14630*/  @P0 BRA `(.L_x_14115) ;  /* 0x0000000000880947 */ /* 0x000fea0003800000 */
[----:B------:R-:W-:-:S03]  /*14640*/  UMOV UR4, 0xffffffff ;  /* 0xffffffff00047882 */ /* 0x000fc60000000000 */
[----:B------:R-:W-:Y:S05]  /*14650*/  BRA.DIV UR4, `(.L_x_14116) ;  /* 0x0000004604dc7947 */ /* 0x000fea000b800000 */
[----:B------:R-:W-:-:S13]  /*14660*/  ELECT P6, URZ, PT ;  /* 0x00000000003f782f */ /* 0x000fda00038c0000 */
.L_x_14260:
[----:B------:R-:W-:Y:S05]  /*14670*/  @!P6 BRA `(.L_x_14115) ;  /* 0x000000000078e947 */ /* 0x000fea0003800000 */
[----:B------:R-:W-:-:S06]  /*14680*/  ULOP3.LUT UR4, UR36, 0x2, URZ, 0xfc, !UPT ;  /* 0x0000000224047892 */ /* 0x000fcc000f8efc3f */
[----:B0-----:R-:W-:-:S05]  /*14690*/  IMAD.U32 R0, RZ, RZ, UR4 ;  /* 0x00000004ff007e24 */ /* 0x001fca000f8e00ff */
[----:B------:R-:W-:-:S13]  /*146a0*/  ISETP.NE.AND P0, PT, R0, 0x3, PT ;  /* 0x000000030000780c */ /* 0x000fda0003f05270 */
[----:B------:R-:W-:Y:S05]  /*146b0*/  @!P0 BRA `(.L_x_14117) ;  /* 0x0000000000048947 */ /* 0x000fea0003800000 */
[----:B------:R-:W-:Y:S01]  /*146c0*/  BPT.TRAP 0x1 ;  /* 0x000000040000795c */ /* 0x000fe20000300000 */
.L_x_14117:
[C---:B------:R-:W-:Y:S01]  /*146d0*/  IMAD R3, R24.reuse, 0x8, R5 ;  /* 0x0000000818037824 */ /* 0x040fe200078e0205 */
[----:B------:R-:W-:Y:S01]  /*146e0*/  SHF.L.U32 R2, R27, 0x1f, RZ ;  /* 0x0000001f1b027819 */ /* 0x000fe200000006ff */
[----:B------:R-:W-:-:S03]  /*146f0*/  VIADD R24, R24, 0x1 ;  /* 0x0000000118187836 */ /* 0x000fc60000000000 */
[----:B------:R-:W0:Y:S02]  /*14700*/  SYNCS.PHASECHK.TRANS64.TRYWAIT P1, [R3+URZ+0x16840], R2 ;  /* 0x01684002030075a7 */ /* 0x000e24000802017f */
[----:B------:R-:W-:-:S04]  /*14710*/  ISETP.NE.AND P2, PT, R24, 0x2, PT ;  /* 0x000000021800780c */ /* 0x000fc80003f45270 */
[----:B------:R-:W-:Y:S01]  /*14720*/  SEL R0, RZ, 0x1, P2 ;  /* 0x00000001ff007807 */ /* 0x000fe20001000000 */
[----:B0-----:R-:W-:Y:S08]  /*14730*/  @!P1 BRA `(.L_x_14118) ;  /* 0x0000004400c49947 */ /* 0x001ff00003800000 */
.L_x_14261:
[----:B------:R-:W-:Y:S02]  /*14740*/  SEL R24, R24, RZ, P2 ;  /* 0x000000ff18187207 */ /* 0x000fe40001000000 */
[----:B------:R-:W-:Y:S01]  /*14750*/  LOP3.LUT R0, R27, R0, RZ, 0x3c, !PT ;  /* 0x000000001b007212 */ /* 0x000fe200078e3cff */
[----:B------:R-:W-:Y:S06]  /*14760*/  @!P0 BRA `(.L_x_14119) ;  /* 0x0000000000048947 */ /* 0x000fec0003800000 */
[----:B------:R-:W-:Y:S01]  /*14770*/  BPT.TRAP 0x1 ;  /* 0x000000040000795c */ /* 0x000fe20000300000 */
.L_x_14119:
[----:B------:R-:W-:Y:S01]  /*14780*/  IMAD R5, R24, 0x8, R5 ;  /* 0x0000000818057824 */ /* 0x000fe200078e0205 */
[----:B------:R-:W-:-:S04]  /*14790*/  SHF.L.U32 R0, R0, 0x1f, RZ ;  /* 0x0000001f00007819 */ /* 0x000fc800000006ff */
[----:B------:R-:W3:Y:S02]  /*147a0*/  SYNCS.PHASECHK.TRANS64.TRYWAIT P1, [R5+URZ+0x16840], R0 ;  /* 0x01684000050075a7 */ /* 0x000ee4000802017f */
[----:B---3--:R-:W-:Y:S05]  /*147b0*/  @!P1 BRA `(.L_x_14120) ;  /* 0x0000004400b89947 */ /* 0x008fea0003800000 */
.L_x_14262:
[----:B------:R-:W-:Y:S05]  /*147c0*/  @!P0 BRA `(.L_x_14121) ;  /* 0x0000000000048947 */ /* 0x000fea0003800000 */
[----:B------:R-:W-:Y:S01]  /*147d0*/  BPT.TRAP 0x1 ;  /* 0x000000040000795c */ /* 0x000fe20000300000 */
.L_x_14121:
[----:B------:R-:W4:Y:S02]  /*147e0*/  SYNCS.PHASECHK.TRANS64.TRYWAIT P1, [R3+URZ+0x16860], R2 ;  /* 0x01686002030075a7 */ /* 0x000f24000802017f */
[----:B----4-:R-:W-:Y:S05]  /*147f0*/  @!P1 BRA `(.L_x_14122) ;  /* 0x0000004400bc9947 */ /* 0x010fea0003800000 */
.L_x_14263:
[----:B------:R-:W-:Y:S05]  /*14800*/  @!P0 BRA `(.L_x_14123) ;  /* 0x0000000000048947 */ /* 0x000fea0003800000 */
[----:B------:R-:W-:Y:S01]  /*14810*/  BPT.TRAP 0x1 ;  /* 0x000000040000795c */ /* 0x000fe20000300000 */
.L_x_14123:
[----:B------:R0:W0:Y:S02]  /*14820*/  SYNCS.PHASECHK.TRANS64.TRYWAIT P0, [R5+URZ+0x16860], R0 ;  /* 0x01686000050075a7 */ /* 0x000024000800017f */
[----:B0-----:R-:W-:Y:S05]  /*14830*/  @!P0 NANOSLEEP.SYNCS 0x989680 ;  /* 0x009896800000895d */ /* 0x001fea0003900000 */
[----:B------:R-:W0:Y:S02]  /*14840*/  @!P0 SYNCS.PHASECHK.TRANS64 P0, [R5+URZ+0x16860], R0 ;  /* 0x01686000050085a7 */ /* 0x000e24000800007f */
[----:B0-----:R-:W-:Y:S05]  /*14850*/  @!P0 BRA `(.L_x_14123) ;  /* 0xfffffffc00f08947 */ /* 0x001fea000383ffff */
.L_x_14115:
[----:B------:R-:W-:Y:S05]  /*14860*/  BSYNC B0 ;  /* 0x0000000000007941 */ /* 0x000fea0003800000 */
.L_x_14114:
[----:B------:R-:W-:Y:S05]  /*14870*/  EXIT ;  /* 0x000000000000794d */ /* 0x000fea0003800000 */
.L_x_13947:
[----:B0-----:R-:W-:-:S04]  /*14880*/  IMAD.U32 R3, RZ, RZ, UR45 ;  /* 0x0000002dff037e24 */ /* 0x001fc8000f8e00ff */
[----:B------:R0:W1:Y:S03]  /*14890*/  SYNCS.PHASECHK.TRANS64.TRYWAIT P1, [R3+URZ+0x16800], R0 ;  /* 0x01680000030075a7 */ /* 0x000066000802017f */
[----:B-1----:R-:W-:Y:S05]  /*148a0*/  @!P1 NANOSLEEP.SYNCS 0x989680 ;  /* 0x009896800000995d */ /* 0x002fea0003900000 */
[----:B------:R-:W1:Y:S02]  /*148b0*/  @!P1 SYNCS.PHASECHK.TRANS64 P1, [R3+URZ+0x16800], R0 ;  /* 0x01680000030095a7 */ /* 0x000e64000802007f */
[----:B-1----:R-:W-:Y:S05]  /*148c0*/  @!P1 BRA `(.L_x_13947) ;  /* 0xfffffffc00ec9947 */ /* 0x002fea000383ffff */
[----:B------:R-:W-:Y:S05]  /*148d0*/  BRA `(.L_x_14124) ;  /* 0xfffffed000587947 */ /* 0x000fea000383ffff */
.L_x_13951:
[----:B-1----:R1:W2:Y:S02]  /*148e0*/  SYNCS.PHASECHK.TRANS64.TRYWAIT P1, [R3+URZ+0x16830], R0 ;  /* 0x01683000030075a7 */ /* 0x0022a4000802017f */
[----:B--2---:R-:W-:Y:S05]  /*148f0*/  @!P1 NANOSLEEP.SYNCS 0x989680 ;  /* 0x009896800000995d */ /* 0x004fea0003900000 */
[----:B------:R-:W2:Y:S02]  /*14900*/  @!P1 SYNCS.PHASECHK.TRANS64 P1, [R3+URZ+0x16830], R0 ;  /* 0x01683000030095a7 */ /* 0x000ea4000802007f */
[----:B--2---:R-:W-:Y:S05]  /*14910*/  @!P1 BRA `(.L_x_13951) ;  /* 0xfffffffc00f09947 */ /* 0x004fea000383ffff */
[----:B------:R-:W-:Y:S05]  /*14920*/  BRA `(.L_x_13950) ;  /* 0xfffffed000747947 */ /* 0x000fea000383ffff */
.L_x_13968:
[----:B-1----:R-:W-:-:S04]  /*14930*/  IMAD.U32 R9, RZ, RZ, UR6 ;  /* 0x00000006ff097e24 */ /* 0x002fc8000f8e00ff */
[----:B------:R1:W2:Y:S03]  /*14940*/  SYNCS.PHASECHK.TRANS64.TRYWAIT P1, [R9+URZ+0x16830], R0 ;  /* 0x01683000090075a7 */ /* 0x0002a6000802017f */
[----:B--2---:R-:W-:Y:S05]  /*14950*/  @!P1 NANOSLEEP.SYNCS 0x989680 ;  /* 0x009896800000995d */ /* 0x004fea0003900000 */
[----:B------:R-:W2:Y:S02]  /*14960*/  @!P1 SYNCS.PHASECHK.TRANS64 P1, [R9+URZ+0x16830], R0 ;  /* 0x01683000090095a7 */ /* 0x000ea4000802007f */
[----:B--2---:R-:W-:Y:S05]  /*14970*/  @!P1 BRA `(.L_x_13968) ;  /* 0xfffffffc00ec9947 */ /* 0x004fea000383ffff */
[----:B------:R-:W-:Y:S05]  /*14980*/  BRA `(.L_x_13965) ;  /* 0xffffff0400087947 */ /* 0x000fea000383ffff */
.L_x_13972:
[----:B-1----:R-:W-:-:S04]  /*14990*/  IMAD.U32 R9, RZ, RZ, UR6 ;  /* 0x00000006ff097e24 */ /* 0x002fc8000f8e00ff */
[----:B------:R1:W2:Y:S03]  /*149a0*/  SYNCS.PHASECHK.TRANS64.TRYWAIT P1, [R9+URZ+0x16850], R0 ;  /* 0x01685000090075a7 */ /* 0x0002a6000802017f */
[----:B--2---:R-:W-:Y:S05]  /*149b0*/  @!P1 NANOSLEEP.SYNCS 0x989680 ;  /* 0x009896800000995d */ /* 0x004fea0003900000 */
[----:B------:R-:W2:Y:S02]  /*149c0*/  @!P1 SYNCS.PHASECHK.TRANS64 P1, [R9+URZ+0x16850], R0 ;  /* 0x01685000090095a7 */ /* 0x000ea4000802007f */
[----:B--2---:R-:W-:Y:S05]  /*149d0*/  @!P1 BRA `(.L_x_13972) ;  /* 0xfffffffc00ec9947 */ /* 0x004fea000383ffff */
[----:B------:R-:W-:Y:S05]  /*149e0*/  BRA `(.L_x_13969) ;  /* 0xffffff0400847947 */ /* 0x000fea000383ffff */
.L_x_13991:
[----:B-1----:R-:W-:-:S04]  /*149f0*/  IMAD.U32 R9, RZ, RZ, UR6 ;  /* 0x00000006ff097e24 */ /* 0x002fc8000f8e00ff */
[----:B------:R1:W2:Y:S03]  /*14a00*/  SYNCS.PHASECHK.TRANS64.TRYWAIT P1, [R9+URZ+0x16830], R0 ;  /* 0x01683000090075a7 */ /* 0x0002a6000802017f */
[----:B--2---:R-:W-:Y:S05]  /*14a10*/  @!P1 NANOSLEEP.SYNCS 0x989680 ;  /* 0x009896800000995d */ /* 0x004fea0003900000 */
[----:B------:R-:W2:Y:S02]  /*14a20*/  @!P1 SYNCS.PHASECHK.TRANS64 P1, [R9+URZ+0x16830], R0 ;  /* 0x01683000090095a7 */ /* 0x000ea4000802007f */
[----:B--2---:R-:W-:Y:S05]  /*14a30*/  @!P1 BRA `(.L_x_13991) ;  /* 0xfffffffc00ec9947 */ /* 0x004fea000383ffff */
[----:B------:R-:W-:Y:S05]  /*14a40*/  BRA `(.L_x_13988) ;  /* 0xffffff3000fc7947 */ /* 0x000fea000383ffff */
.L_x_13995:
[----:B-1----:R-:W-:-:S04]  /*14a50*/  IMAD.U32 R9, RZ, RZ, UR6 ;  /* 0x00000006ff097e24 */ /* 0x002fc8000f8e00ff */
[----:B------:R1:W2:Y:S03]  /*14a60*/  SYNCS.PHASECHK.TRANS64.TRYWAIT P1, [R9+URZ+0x16850], R0 ;  /* 0x01685000090075a7 */ /* 0x0002a6000802017f */
[----:B--2---:R-:W-:Y:S05]  /*14a70*/  @!P1 NANOSLEEP.SYNCS 0x989680 ;  /* 0x009896800000995d */ /* 0x004fea0003900000 */
[----:B------:R-:W2:Y:S02]  /*14a80*/  @!P1 SYNCS.PHASECHK.TRANS64 P1, [R9+URZ+0x16850], R0 ;  /* 0x01685000090095a7 */ /* 0x000ea4000802007f */
[----:B--2---:R-:W-:Y:S05]  /*14a90*/  @!P1 BRA `(.L_x_13995) ;  /* 0xfffffffc00ec9947 */ /* 0x004fea000383ffff */
[----:B------:R-:W-:Y:S05]  /*14aa0*/  BRA `(.L_x_13992) ;  /* 0xffffff3400787947 */ /* 0x000fea000383ffff */
.L_x_14003:
[----:B-1----:R-:W-:-:S04]  /*14ab0*/  IMAD.U32 R9, RZ, RZ, UR6 ;  /* 0x00000006ff097e24 */ /* 0x002fc8000f8e00ff */
[----:B------:R1:W2:Y:S03]  /*14ac0*/  SYNCS.PHASECHK.TRANS64.TRYWAIT P1, [R9+URZ+0x16830], R0 ;  /* 0x01683000090075a7 */ /* 0x0002a6000802017f */
[----:B--2---:R-:W-:Y:S05]  /*14ad0*/  @!P1 NANOSLEEP.SYNCS 0x989680 ;  /* 0x009896800000995d */ /* 0x004fea0003900000 */
[----:B------:R-:W2:Y:S02]  /*14ae0*/  @!P1 SYNCS.PHASECHK.TRANS64 P1, [R9+URZ+0x16830], R0 ;  /* 0x01683000090095a7 */ /* 0x000ea4000802007f */
[----:B--2---:R-:W-:Y:S05]  /*14af0*/  @!P1 BRA `(.L_x_14003) ;  /* 0xfffffffc00ec9947 */ /* 0x004fea000383ffff */
[----:B------:R-:W-:Y:S05]  /*14b00*/  BRA `(.L_x_14000) ;  /* 0xffffff5000207947 */ /* 0x000fea000383ffff */
.L_x_14007:
[----:B-1----:R-:W-:-:S04]  /*14b10*/  IMAD.U32 R9, RZ, RZ, UR6 ;  /* 0x00000006ff097e24 */ /* 0x002fc8000f8e00ff */
[----:B------:R1:W2:Y:S03]  /*14b20*/  SYNCS.PHASECHK.TRANS64.TRYWAIT P1, [R9+URZ+0x16850], R0 ;  /* 0x01685000090075a7 */ /* 0x0002a6000802017f */
[----:B--2---:R-:W-:Y:S05]  /*14b30*/  @!P1 NANOSLEEP.SYNCS 0x989680 ;  /* 0x009896800000995d */ /* 0x004fea0003900000 */
[----:B------:R-:W2:Y:S02]  /*14b40*/  @!P1 SYNCS.PHASECHK.TRANS64 P1, [R9+URZ+0x16850], R0 ;  /* 0x01685000090095a7 */ /* 0x000ea4000802007f */
[----:B--2---:R-:W-:Y:S05]  /*14b50*/  @!P1 BRA `(.L_x_14007) ;  /* 0xfffffffc00ec9947 */ /* 0x004fea000383ffff */
[----:B------:R-:W-:Y:S05]  /*14b60*/  BRA `(.L_x_14004) ;  /* 0xffffff5000907947 */ /* 0x000fea000383ffff */
.L_x_14022:
[----:B-1----:R-:W-:-:S04]  /*14b70*/  IMAD.U32 R6, RZ, RZ, UR5 ;  /* 0x00000005ff067e24 */ /* 0x002fc8000f8e00ff */
[----:B------:R1:W2:Y:S03]  /*14b80*/  SYNCS.PHASECHK.TRANS64.TRYWAIT P1, [R6+URZ+0x16850], R5 ;  /* 0x01685005060075a7 */ /* 0x0002a6000802017f */
[----:B--2---:R-:W-:Y:S05]  /*14b90*/  @!P1 NANOSLEEP.SYNCS 0x989680 ;  /* 0x009896800000995d */ /* 0x004fea0003900000 */
[----:B------:R-:W2:Y:S02]  /*14ba0*/  @!P1 SYNCS.PHASECHK.TRANS64 P1, [R6+URZ+0x16850], R5 ;  /* 0x01685005060095a7 */ /* 0x000ea4000802007f */
[----:B--2---:R-:W-:Y:S05]  /*14bb0*/  @!P1 BRA `(.L_x_14022) ;  /* 0xfffffffc00ec9947 */ /* 0x004fea000383ffff */
[----:B------:R-:W-:Y:S05]  /*14bc0*/  BRA `(.L_x_14021) ;  /* 0xffffff7c00407947 */ /* 0x000fea000383ffff */
.L_x_14061:
        /* <DEDUP_REMOVED lines=11> */
.L_x_14126:
[----:B------:R-:W-:Y:S05]  /*14c80*/  BSYNC B0 ;  /* 0x0000000000007941 */ /* 0x000fea0003800000 */
.L_x_14125:
[----:B------:R-:W-:Y:S05]  /*14c90*/  BRA `(.L_x_14127) ;  /* 0xffffffb800907947 */ /* 0x000fea000383ffff */
.L_x_14064:
[----:B0-----:R0:W2:Y:S02]  /*14ca0*/  SYNCS.PHASECHK.TRANS64.TRYWAIT P0, [R3+URZ+0x16840], R4 ;  /* 0x01684004030075a7 */ /* 0x0010a4000800017f */
[----:B--2---:R-:W-:Y:S05]  /*14cb0*/  @!P0 NANOSLEEP.SYNCS 0x989680 ;  /* 0x009896800000895d */ /* 0x004fea0003900000 */
[----:B------:R-:W2:Y:S02]  /*14cc0*/  @!P0 SYNCS.PHASECHK.TRANS64 P0, [R3+URZ+0x16840], R4 ;  /* 0x01684004030085a7 */ /* 0x000ea4000800007f */
[----:B--2---:R-:W-:Y:S05]  /*14cd0*/  @!P0 BRA `(.L_x_14064) ;  /* 0xfffffffc00f08947 */ /* 0x004fea000383ffff */
[----:B------:R-:W-:Y:S05]  /*14ce0*/  BRA `(.L_x_14128) ;  /* 0xffffffb800f07947 */ /* 0x000fea000383ffff */
.L_x_14065:
        /* <DEDUP_REMOVED lines=8> */
.L_x_14130:
[----:B------:R-:W-:Y:S05]  /*14d70*/  BSYNC B0 ;  /* 0x0000000000007941 */ /* 0x000fea0003800000 */
.L_x_14129:
        /* <DEDUP_REMOVED lines=9> */
.L_x_14131:
[----:B------:R-:W-:Y:S02]  /*14e10*/  IMAD.MOV.U32 R13, RZ, RZ, R2 ;  /* 0x000000ffff0d7224 */ /* 0x000fe400078e0002 */
[----:B------:R-:W-:Y:S02]  /*14e20*/  IMAD.MOV.U32 R12, RZ, RZ, 0x1 ;  /* 0x00000001ff0c7424 */ /* 0x000fe400078e00ff */
[----:B------:R-:W-:-:S07]  /*14e30*/  IMAD.MOV.U32 R7, RZ, RZ, R14 ;  /* 0x000000ffff077224 */ /* 0x000fce00078e000e */
[----:B------:R-:W-:Y:S05]  /*14e40*/  WARPSYNC.COLLECTIVE R15, `(.L_x_14132) ;  /* 0x000000000f087348 */ /* 0x000fea0003c00000 */
[----:B------:R0:W1:Y:S02]  /*14e50*/  SHFL.IDX P6, R14, R13, R12, R11 ;  /* 0x0000000c0d0e7389 */ /* 0x00006400000c000b */
[----:B01----:R-:W-:Y:S01]  /*14e60*/  ENDCOLLECTIVE ;  /* 0x000000000000791b */ /* 0x003fe20003800000 */
.L_x_14132:
        /* <DEDUP_REMOVED lines=15> */
.L_x_14133:
[----:B------:R-:W-:Y:S02]  /*14f60*/  @P1 IMAD R8, R5, 0x2, R22 ;  /* 0x0000000205081824 */ /* 0x000fe400078e0216 */
[----:B------:R-:W-:Y:S02]  /*14f70*/  IMAD.MOV.U32 R13, RZ, RZ, R2 ;  /* 0x000000ffff0d7224 */ /* 0x000fe400078e0002 */
[----:B------:R-:W-:Y:S02]  /*14f80*/  IMAD.MOV.U32 R12, RZ, RZ, 0x2 ;  /* 0x00000002ff0c7424 */ /* 0x000fe400078e00ff */
[----:B------:R-:W-:-:S07]  /*14f90*/  IMAD.MOV.U32 R7, RZ, RZ, R14 ;  /* 0x000000ffff077224 */ /* 0x000fce00078e000e */
[----:B------:R-:W-:Y:S05]  /*14fa0*/  WARPSYNC.COLLECTIVE R15, `(.L_x_14134) ;  /* 0x000000000f087348 */ /* 0x000fea0003c00000 */
[----:B------:R0:W1:Y:S02]  /*14fb0*/  SHFL.IDX P6, R14, R13, R12, R11 ;  /* 0x0000000c0d0e7389 */ /* 0x00006400000c000b */
[----:B01----:R-:W-:Y:S01]  /*14fc0*/  ENDCOLLECTIVE ;  /* 0x000000000000791b */ /* 0x003fe20003800000 */
.L_x_14134:
        /* <DEDUP_REMOVED lines=15> */
.L_x_14135:
[----:B------:R-:W-:Y:S02]  /*150c0*/  @P1 IMAD R8, R5, 0x2, R22 ;  /* 0x0000000205081824 */ /* 0x000fe400078e0216 */
[----:B------:R-:W-:Y:S02]  /*150d0*/  IMAD.MOV.U32 R13, RZ, RZ, R2 ;  /* 0x000000ffff0d7224 */ /* 0x000fe400078e0002 */
[----:B------:R-:W-:Y:S02]  /*150e0*/  IMAD.MOV.U32 R12, RZ, RZ, 0x3 ;  /* 0x00000003ff0c7424 */ /* 0x000fe400078e00ff */
[----:B------:R-:W-:-:S07]  /*150f0*/  IMAD.MOV.U32 R7, RZ, RZ, R14 ;  /* 0x000000ffff077224 */ /* 0x000fce00078e000e */
[----:B------:R-:W-:Y:S05]  /*15100*/  WARPSYNC.COLLECTIVE R15, `(.L_x_14136) ;  /* 0x000000000f087348 */ /* 0x000fea0003c00000 */
[----:B------:R0:W1:Y:S02]  /*15110*/  SHFL.IDX P6, R14, R13, R12, R11 ;  /* 0x0000000c0d0e7389 */ /* 0x00006400000c000b */
[----:B01----:R-:W-:Y:S01]  /*15120*/  ENDCOLLECTIVE ;  /* 0x000000000000791b */ /* 0x003fe20003800000 */
.L_x_14136:
        /* <DEDUP_REMOVED lines=15> */
.L_x_14137:
[----:B------:R-:W-:Y:S02]  /*15220*/  @P1 IMAD R8, R5, 0x2, R22 ;  /* 0x0000000205081824 */ /* 0x000fe400078e0216 */
[----:B------:R-:W-:Y:S02]  /*15230*/  IMAD.MOV.U32 R13, RZ, RZ, R2 ;  /* 0x000000ffff0d7224 */ /* 0x000fe400078e0002 */
[----:B------:R-:W-:Y:S02]  /*15240*/  IMAD.MOV.U32 R12, RZ, RZ, 0x4 ;  /* 0x00000004ff0c7424 */ /* 0x000fe400078e00ff */
[----:B------:R-:W-:-:S07]  /*15250*/  IMAD.MOV.U32 R7, RZ, RZ, R14 ;  /* 0x000000ffff077224 */ /* 0x000fce00078e000e */
[----:B------:R-:W-:Y:S05]  /*15260*/  WARPSYNC.COLLECTIVE R15, `(.L_x_14138) ;  /* 0x000000000f087348 */ /* 0x000fea0003c00000 */
[----:B------:R0:W1:Y:S02]  /*15270*/  SHFL.IDX P6, R14, R13, R12, R11 ;  /* 0x0000000c0d0e7389 */ /* 0x00006400000c000b */
[----:B01----:R-:W-:Y:S01]  /*15280*/  ENDCOLLECTIVE ;  /* 0x000000000000791b */ /* 0x003fe20003800000 */
.L_x_14138:
        /* <DEDUP_REMOVED lines=15> */
.L_x_14139:
[----:B------:R-:W-:Y:S02]  /*15380*/  @P1 IMAD R8, R5, 0x2, R22 ;  /* 0x0000000205081824 */ /* 0x000fe400078e0216 */
[----:B------:R-:W-:Y:S02]  /*15390*/  IMAD.MOV.U32 R13, RZ, RZ, R2 ;  /* 0x000000ffff0d7224 */ /* 0x000fe400078e0002 */
[----:B------:R-:W-:Y:S02]  /*153a0*/  IMAD.MOV.U32 R12, RZ, RZ, 0x5 ;  /* 0x00000005ff0c7424 */ /* 0x000fe400078e00ff */
[----:B------:R-:W-:-:S07]  /*153b0*/  IMAD.MOV.U32 R7, RZ, RZ, R14 ;  /* 0x000000ffff077224 */ /* 0x000fce00078e000e */
[----:B------:R-:W-:Y:S05]  /*153c0*/  WARPSYNC.COLLECTIVE R15, `(.L_x_14140) ;  /* 0x000000000f087348 */ /* 0x000fea0003c00000 */
[----:B------:R0:W1:Y:S02]  /*153d0*/  SHFL.IDX P6, R14, R13, R12, R11 ;  /* 0x0000000c0d0e7389 */ /* 0x00006400000c000b */
[----:B01----:R-:W-:Y:S01]  /*153e0*/  ENDCOLLECTIVE ;  /* 0x000000000000791b */ /* 0x003fe20003800000 */
.L_x_14140:
        /* <DEDUP_REMOVED lines=15> */
.L_x_14141:
[----:B------:R-:W-:Y:S02]  /*154e0*/  @P1 IMAD R8, R5, 0x2, R22 ;  /* 0x0000000205081824 */ /* 0x000fe400078e0216 */
[----:B------:R-:W-:Y:S02]  /*154f0*/  IMAD.MOV.U32 R13, RZ, RZ, R2 ;  /* 0x000000ffff0d7224 */ /* 0x000fe400078e0002 */
[----:B------:R-:W-:Y:S02]  /*15500*/  IMAD.MOV.U32 R12, RZ, RZ, 0x6 ;  /* 0x00000006ff0c7424 */ /* 0x000fe400078e00ff */
[----:B------:R-:W-:-:S07]  /*15510*/  IMAD.MOV.U32 R7, RZ, RZ, R14 ;  /* 0x000000ffff077224 */ /* 0x000fce00078e000e */
[----:B------:R-:W-:Y:S05]  /*15520*/  WARPSYNC.COLLECTIVE R15, `(.L_x_14142) ;  /* 0x000000000f087348 */ /* 0x000fea0003c00000 */
[----:B------:R0:W1:Y:S02]  /*15530*/  SHFL.IDX P6, R14, R13, R12, R11 ;  /* 0x0000000c0d0e7389 */ /* 0x00006400000c000b */
[----:B01----:R-:W-:Y:S01]  /*15540*/  ENDCOLLECTIVE ;  /* 0x000000000000791b */ /* 0x003fe20003800000 */
.L_x_14142:
        /* <DEDUP_REMOVED lines=15> */
.L_x_14143:
[----:B------:R-:W-:Y:S02]  /*15640*/  @P1 IMAD R8, R5, 0x2, R22 ;  /* 0x0000000205081824 */ /* 0x000fe400078e0216 */
[----:B------:R-:W-:Y:S02]  /*15650*/  IMAD.MOV.U32 R13, RZ, RZ, R2 ;  /* 0x000000ffff0d7224 */ /* 0x000fe400078e0002 */
[----:B------:R-:W-:Y:S02]  /*15660*/  IMAD.MOV.U32 R12, RZ, RZ, 0x7 ;  /* 0x00000007ff0c7424 */ /* 0x000fe400078e00ff */
[----:B------:R-:W-:-:S07]  /*15670*/  IMAD.MOV.U32 R7, RZ, RZ, R14 ;  /* 0x000000ffff077224 */ /* 0x000fce00078e000e */
[----:B------:R-:W-:Y:S05]  /*15680*/  WARPSYNC.COLLECTIVE R15, `(.L_x_14144) ;  /* 0x000000000f087348 */ /* 0x000fea0003c00000 */
[----:B------:R0:W1:Y:S02]  /*15690*/  SHFL.IDX P6, R14, R13, R12, R11 ;  /* 0x0000000c0d0e7389 */ /* 0x00006400000c000b */
[----:B01----:R-:W-:Y:S01]  /*156a0*/  ENDCOLLECTIVE ;  /* 0x000000000000791b */ /* 0x003fe20003800000 */
.L_x_14144:
        /* <DEDUP_REMOVED lines=10> */
.L_x_14145:
[----:B------:R-:W-:Y:S01]  /*15750*/  @!PT LDS RZ, [RZ] ;  /* 0x00000000fffff984 */ /* 0x000fe20000000800 */
[----:B------:R-:W-:Y:S01]  /*15760*/  @!PT LDS RZ, [RZ] ;  /* 0x00000000fffff984 */ /* 0x000fe20000000800 */
[----:B------:R-:W-:Y:S01]  /*15770*/  @!PT LDS RZ, [RZ] ;  /* 0x00000000fffff984 */ /* 0x000fe20000000800 */
[----:B------:R0:W-:Y:S01]  /*15780*/  @P1 LDGSTS.E.BYPASS.LTC128B.128 [R8+0x11400], desc[UR52][R6.64], !P2 ;  /* 0x1140000006081fae */ /* 0x0001e2000d101d74 */
[----:B------:R-:W-:Y:S01]  /*15790*/  IMAD.MOV.U32 R0, RZ, RZ, R14 ;  /* 0x000000ffff007224 */ /* 0x000fe200078e000e */
[----:B------:R-:W-:Y:S06]  /*157a0*/  BRA `(.L_x_14146) ;  /* 0xffffffb800047947 */ /* 0x000fec000383ffff */
.L_x_14070:
        /* <DEDUP_REMOVED lines=9> */
.L_x_14147:
[C---:B------:R-:W-:Y:S01]  /*15840*/  VIADD R8, R26.reuse, 0x10 ;  /* 0x000000101a087836 */ /* 0x040fe20000000000 */
[----:B------:R-:W-:Y:S01]  /*15850*/  ISETP.GE.AND P2, PT, R26, R3, PT ;  /* 0x000000031a00720c */ /* 0x000fe20003f46270 */
[----:B------:R-:W-:Y:S02]  /*15860*/  IMAD.MOV.U32 R13, RZ, RZ, R4 ;  /* 0x000000ffff0d7224 */ /* 0x000fe400078e0004 */
[----:B------:R-:W-:-:S10]  /*15870*/  IMAD.MOV.U32 R6, RZ, RZ, R14 ;  /* 0x000000ffff067224 */ /* 0x000fd400078e000e */
[----:B------:R-:W-:Y:S05]  /*15880*/  WARPSYNC.COLLECTIVE R15, `(.L_x_14148) ;  /* 0x000000000f087348 */ /* 0x000fea0003c00000 */
[----:B------:R0:W1:Y:S02]  /*15890*/  SHFL.IDX P6, R14, R13, R12, R11 ;  /* 0x0000000c0d0e7389 */ /* 0x00006400000c000b */
[----:B01----:R-:W-:Y:S01]  /*158a0*/  ENDCOLLECTIVE ;  /* 0x000000000000791b */ /* 0x003fe20003800000 */
.L_x_14148:
[----:B------:R-:W-:Y:S02]  /*158b0*/  IMAD.MOV.U32 R13, RZ, RZ, R0 ;  /* 0x000000ffff0d7224 */ /* 0x000fe400078e0000 */
[----:B------:R-:W-:Y:S02]  /*158c0*/  IMAD.MOV.U32 R12, RZ, RZ, 0x1 ;  /* 0x00000001ff0c7424 */ /* 0x000fe400078e00ff */
[----:B------:R-:W-:-:S07]  /*158d0*/  IMAD.MOV.U32 R7, RZ, RZ, R14 ;  /* 0x000000ffff077224 */ /* 0x000fce00078e000e */
[----:B------:R-:W-:Y:S05]  /*158e0*/  WARPSYNC.COLLECTIVE R15, `(.L_x_14149) ;  /* 0x000000000f087348 */ /* 0x000fea0003c00000 */
[----:B------:R0:W1:Y:S02]  /*158f0*/  SHFL.IDX P6, R14, R13, R12, R11 ;  /* 0x0000000c0d0e7389 */ /* 0x00006400000c000b */
[----:B01----:R-:W-:Y:S01]  /*15900*/  ENDCOLLECTIVE ;  /* 0x000000000000791b */ /* 0x003fe20003800000 */
.L_x_14149:
[----:B------:R-:W-:-:S05]  /*15910*/  @!P2 LEA R7, P1, R28, R7, 0x1 ;  /* 0x000000071c07a211 */ /* 0x000fca00078208ff */
[----:B------:R-:W-:Y:S01]  /*15920*/  @!P2 IMAD.X R6, RZ, RZ, R6, P1 ;  /* 0x000000ffff06a224 */ /* 0x000fe200008e0606 */
[----:B------:R-:W-:-:S04]  /*15930*/  ISETP.GE.AND P1, PT, R8, R3, PT ;  /* 0x000000030800720c */ /* 0x000fc80003f26270 */
        /* <DEDUP_REMOVED lines=12> */
.L_x_14150:
[----:B------:R-:W-:Y:S02]  /*15a00*/  IMAD.MOV.U32 R13, RZ, RZ, R0 ;  /* 0x000000ffff0d7224 */ /* 0x000fe400078e0000 */
[----:B------:R-:W-:Y:S02]  /*15a10*/  IMAD.MOV.U32 R12, RZ, RZ, 0x2 ;  /* 0x00000002ff0c7424 */ /* 0x000fe400078e00ff */
[----:B------:R-:W-:-:S07]  /*15a20*/  IMAD.MOV.U32 R7, RZ, RZ, R14 ;  /* 0x000000ffff077224 */ /* 0x000fce00078e000e */
[----:B------:R-:W-:Y:S05]  /*15a30*/  WARPSYNC.COLLECTIVE R15, `(.L_x_14151) ;  /* 0x000000000f087348 */ /* 0x000fea0003c00000 */
[----:B------:R0:W1:Y:S02]  /*15a40*/  SHFL.IDX P6, R14, R13, R12, R11 ;  /* 0x0000000c0d0e7389 */ /* 0x00006400000c000b */
[----:B01----:R-:W-:Y:S01]  /*15a50*/  ENDCOLLECTIVE ;  /* 0x000000000000791b */ /* 0x003fe20003800000 */
.L_x_14151:
        /* <DEDUP_REMOVED lines=16> */
.L_x_14152:
[----:B------:R-:W-:Y:S02]  /*15b60*/  IMAD.MOV.U32 R13, RZ, RZ, R0 ;  /* 0x000000ffff0d7224 */ /* 0x000fe400078e0000 */
[----:B------:R-:W-:Y:S02]  /*15b70*/  IMAD.MOV.U32 R12, RZ, RZ, 0x3 ;  /* 0x00000003ff0c7424 */ /* 0x000fe400078e00ff */
[----:B------:R-:W-:-:S07]  /*15b80*/  IMAD.MOV.U32 R7, RZ, RZ, R14 ;  /* 0x000000ffff077224 */ /* 0x000fce00078e000e */
[----:B------:R-:W-:Y:S05]  /*15b90*/  WARPSYNC.COLLECTIVE R15, `(.L_x_14153) ;  /* 0x000000000f087348 */ /* 0x000fea0003c00000 */
[----:B------:R0:W1:Y:S02]  /*15ba0*/  SHFL.IDX P6, R14, R13, R12, R11 ;  /* 0x0000000c0d0e7389 */ /* 0x00006400000c000b */
[----:B01----:R-:W-:Y:S01]  /*15bb0*/  ENDCOLLECTIVE ;  /* 0x000000000000791b */ /* 0x003fe20003800000 */
.L_x_14153:
        /* <DEDUP_REMOVED lines=16> */
.L_x_14154:
[----:B------:R-:W-:Y:S02]  /*15cc0*/  IMAD.MOV.U32 R13, RZ, RZ, R0 ;  /* 0x000000ffff0d7224 */ /* 0x000fe400078e0000 */
[----:B------:R-:W-:Y:S02]  /*15cd0*/  IMAD.MOV.U32 R12, RZ, RZ, 0x4 ;  /* 0x00000004ff0c7424 */ /* 0x000fe400078e00ff */
[----:B------:R-:W-:-:S07]  /*15ce0*/  IMAD.MOV.U32 R7, RZ, RZ, R14 ;  /* 0x000000ffff077224 */ /* 0x000fce00078e000e */
[----:B------:R-:W-:Y:S05]  /*15cf0*/  WARPSYNC.COLLECTIVE R15, `(.L_x_14155) ;  /* 0x000000000f087348 */ /* 0x000fea0003c00000 */
[----:B------:R0:W1:Y:S02]  /*15d00*/  SHFL.IDX P6, R14, R13, R12, R11 ;  /* 0x0000000c0d0e7389 */ /* 0x00006400000c000b */
[----:B01----:R-:W-:Y:S01]  /*15d10*/  ENDCOLLECTIVE ;  /* 0x000000000000791b */ /* 0x003fe20003800000 */
.L_x_14155:
        /* <DEDUP_REMOVED lines=16> */
.L_x_14156:
[----:B------:R-:W-:Y:S02]  /*15e20*/  IMAD.MOV.U32 R13, RZ, RZ, R0 ;  /* 0x000000ffff0d7224 */ /* 0x000fe400078e0000 */
[----:B------:R-:W-:Y:S02]  /*15e30*/  IMAD.MOV.U32 R12, RZ, RZ, 0x5 ;  /* 0x00000005ff0c7424 */ /* 0x000fe400078e00ff */
[----:B------:R-:W-:-:S07]  /*15e40*/  IMAD.MOV.U32 R7, RZ, RZ, R14 ;  /* 0x000000ffff077224 */ /* 0x000fce00078e000e */
[----:B------:R-:W-:Y:S05]  /*15e50*/  WARPSYNC.COLLECTIVE R15, `(.L_x_14157) ;  /* 0x000000000f087348 */ /* 0x000fea0003c00000 */
[----:B------:R0:W1:Y:S02]  /*15e60*/  SHFL.IDX P6, R14, R13, R12, R11 ;  /* 0x0000000c0d0e7389 */ /* 0x00006400000c000b */
[----:B01----:R-:W-:Y:S01]  /*15e70*/  ENDCOLLECTIVE ;  /* 0x000000000000791b */ /* 0x003fe20003800000 */
.L_x_14157:
        /* <DEDUP_REMOVED lines=16> */
.L_x_14158:
[----:B------:R-:W-:Y:S02]  /*15f80*/  IMAD.MOV.U32 R13, RZ, RZ, R0 ;  /* 0x000000ffff0d7224 */ /* 0x000fe400078e0000 */
[----:B------:R-:W-:Y:S02]  /*15f90*/  IMAD.MOV.U32 R12, RZ, RZ, 0x6 ;  /* 0x00000006ff0c7424 */ /* 0x000fe400078e00ff */
[----:B------:R-:W-:-:S07]  /*15fa0*/  IMAD.MOV.U32 R7, RZ, RZ, R14 ;  /* 0x000000ffff077224 */ /* 0x000fce00078e000e */
[----:B------:R-:W-:Y:S05]  /*15fb0*/  WARPSYNC.COLLECTIVE R15, `(.L_x_14159) ;  /* 0x000000000f087348 */ /* 0x000fea0003c00000 */
[----:B------:R0:W1:Y:S02]  /*15fc0*/  SHFL.IDX P6, R14, R13, R12, R11 ;  /* 0x0000000c0d0e7389 */ /* 0x00006400000c000b */
[----:B01----:R-:W-:Y:S01]  /*15fd0*/  ENDCOLLECTIVE ;  /* 0x000000000000791b */ /* 0x003fe20003800000 */
.L_x_14159:
        /* <DEDUP_REMOVED lines=16> */
.L_x_14160:
[----:B------:R-:W-:Y:S02]  /*160e0*/  IMAD.MOV.U32 R13, RZ, RZ, R0 ;  /* 0x000000ffff0d7224 */ /* 0x000fe400078e0000 */
[----:B------:R-:W-:Y:S02]  /*160f0*/  IMAD.MOV.U32 R12, RZ, RZ, 0x7 ;  /* 0x00000007ff0c7424 */ /* 0x000fe400078e00ff */
[----:B------:R-:W-:-:S07]  /*16100*/  IMAD.MOV.U32 R7, RZ, RZ, R14 ;  /* 0x000000ffff077224 */ /* 0x000fce00078e000e */
[----:B------:R-:W-:Y:S05]  /*16110*/  WARPSYNC.COLLECTIVE R15, `(.L_x_14161) ;  /* 0x000000000f087348 */ /* 0x000fea0003c00000 */
[----:B------:R0:W1:Y:S02]  /*16120*/  SHFL.IDX P6, R14, R13, R12, R11 ;  /* 0x0000000c0d0e7389 */ /* 0x00006400000c000b */
[----:B01----:R-:W-:Y:S01]  /*16130*/  ENDCOLLECTIVE ;  /* 0x000000000000791b */ /* 0x003fe20003800000 */
.L_x_14161:
        /* <DEDUP_REMOVED lines=11> */
.L_x_14162:
[----:B------:R-:W-:Y:S01]  /*161f0*/  @!PT LDS RZ, [RZ] ;  /* 0x00000000fffff984 */ /* 0x000fe20000000800 */
[----:B------:R-:W-:Y:S01]  /*16200*/  @!PT LDS RZ, [RZ] ;  /* 0x00000000fffff984 */ /* 0x000fe20000000800 */
[----:B------:R-:W-:Y:S01]  /*16210*/  @!PT LDS RZ, [RZ] ;  /* 0x00000000fffff984 */ /* 0x000fe20000000800 */
[----:B------:R0:W-:Y:S01]  /*16220*/  @!P1 LDGSTS.E.BYPASS.LTC128B.128 [R20+0xb400], desc[UR52][R6.64], !P0 ;  /* 0x0b40000006149fae */ /* 0x0001e2000c101d74 */
[----:B------:R-:W-:Y:S01]  /*16230*/  ISETP.GE.AND P1, PT, R4, R3, PT ;  /* 0x000000030400720c */ /* 0x000fe20003f26270 */
[----:B------:R-:W-:Y:S02]  /*16240*/  IMAD.MOV.U32 R13, RZ, RZ, R2 ;  /* 0x000000ffff0d7224 */ /* 0x000fe400078e0002 */
[----:B------:R-:W-:Y:S02]  /*16250*/  IMAD.MOV.U32 R12, RZ, RZ, RZ ;  /* 0x000000ffff0c7224 */ /* 0x000fe400078e00ff */
[----:B0-----:R-:W-:-:S08]  /*16260*/  IMAD.MOV.U32 R6, RZ, RZ, R14 ;  /* 0x000000ffff067224 */ /* 0x001fd000078e000e */
[----:B------:R-:W-:Y:S05]  /*16270*/  WARPSYNC.COLLECTIVE R15, `(.L_x_14163) ;  /* 0x000000000f087348 */ /* 0x000fea0003c00000 */
[----:B------:R0:W1:Y:S02]  /*16280*/  SHFL.IDX P6, R14, R13, R12, R11 ;  /* 0x0000000c0d0e7389 */ /* 0x00006400000c000b */
[----:B01----:R-:W-:Y:S01]  /*16290*/  ENDCOLLECTIVE ;  /* 0x000000000000791b */ /* 0x003fe20003800000 */
.L_x_14163:
[----:B------:R-:W-:-:S05]  /*162a0*/  @!P1 LEA R6, P3, R28, R6, 0x1 ;  /* 0x000000061c069211 */ /* 0x000fca00078608ff */
[----:B------:R-:W-:Y:S02]  /*162b0*/  @!P1 IMAD.X R7, RZ, RZ, R0, P3 ;  /* 0x000000ffff079224 */ /* 0x000fe400018e0600 */
[----:B------:R-:W-:-:S03]  /*162c0*/  VIADD R0, R26, 0x80 ;  /* 0x000000801a007836 */ /* 0x000fc60000000000 */
[----:B------:R-:W-:Y:S01]  /*162d0*/  @!PT LDS RZ, [RZ] ;  /* 0x00000000fffff984 */ /* 0x000fe20000000800 */
[----:B------:R-:W-:Y:S01]  /*162e0*/  @!PT LDS RZ, [RZ] ;  /* 0x00000000fffff984 */ /* 0x000fe20000000800 */
[----:B------:R-:W-:Y:S01]  /*162f0*/  @!PT LDS RZ, [RZ] ;  /* 0x00000000fffff984 */ /* 0x000fe20000000800 */
[----:B------:R0:W-:Y:S01]  /*16300*/  @!P1 LDGSTS.E.BYPASS.LTC128B.128 [R20+0xbc00], desc[UR52][R6.64], !P0 ;  /* 0x0bc0000006149fae */ /* 0x0001e2000c101d74 */
[----:B------:R-:W-:Y:S01]  /*16310*/  IMAD.MOV.U32 R13, RZ, RZ, R5 ;  /* 0x000000ffff0d7224 */ /* 0x000fe200078e0005 */
[----:B------:R-:W-:Y:S01]  /*16320*/  ISETP.GE.AND P1, PT, R0, R3, PT ;  /* 0x000000030000720c */ /* 0x000fe20003f26270 */
[----:B------:R-:W-:-:S12]  /*16330*/  IMAD.MOV.U32 R0, RZ, RZ, R14 ;  /* 0x000000ffff007224 */ /* 0x000fd800078e000e */
[----:B0-----:R-:W-:Y:S05]  /*16340*/  WARPSYNC.COLLECTIVE R15, `(.L_x_14164) ;  /* 0x000000000f087348 */ /* 0x001fea0003c00000 */
[----:B------:R1:W2:Y:S02]  /*16350*/  SHFL.IDX P6, R14, R13, R12, R11 ;  /* 0x0000000c0d0e7389 */ /* 0x0002a400000c000b */
[----:B012---:R-:W-:Y:S01]  /*16360*/  ENDCOLLECTIVE ;  /* 0x000000000000791b */ /* 0x007fe20003800000 */
.L_x_14164:
[----:B------:R-:W-:Y:S02]  /*16370*/  IMAD.MOV.U32 R13, RZ, RZ, R2 ;  /* 0x000000ffff0d7224 */ /* 0x000fe400078e0002 */
[----:B------:R-:W-:Y:S02]  /*16380*/  IMAD.MOV.U32 R12, RZ, RZ, 0x1 ;  /* 0x00000001ff0c7424 */ /* 0x000fe400078e00ff */
[----:B------:R-:W-:-:S07]  /*16390*/  IMAD.MOV.U32 R4, RZ, RZ, R14 ;  /* 0x000000ffff047224 */ /* 0x000fce00078e000e */
[----:B------:R-:W-:Y:S05]  /*163a0*/  WARPSYNC.COLLECTIVE R15, `(.L_x_14165) ;  /* 0x000000000f087348 */ /* 0x000fea0003c00000 */
[----:B------:R0:W1:Y:S02]  /*163b0*/  SHFL.IDX P6, R14, R13, R12, R11 ;  /* 0x0000000c0d0e7389 */ /* 0x00006400000c000b */
[----:B01----:R-:W-:Y:S01]  /*163c0*/  ENDCOLLECTIVE ;  /* 0x000000000000791b */ /* 0x003fe20003800000 */
.L_x_14165:
        /* <DEDUP_REMOVED lines=16> */
.L_x_14166:
[----:B------:R-:W-:Y:S02]  /*164d0*/  IMAD.MOV.U32 R13, RZ, RZ, R2 ;  /* 0x000000ffff0d7224 */ /* 0x000fe400078e0002 */
[----:B------:R-:W-:Y:S02]  /*164e0*/  IMAD.MOV.U32 R12, RZ, RZ, 0x2 ;  /* 0x00000002ff0c7424 */ /* 0x000fe400078e00ff */
[----:B------:R-:W-:-:S07]  /*164f0*/  IMAD.MOV.U32 R6, RZ, RZ, R14 ;  /* 0x000000ffff067224 */ /* 0x000fce00078e000e */
[----:B------:R-:W-:Y:S05]  /*16500*/  WARPSYNC.COLLECTIVE R15, `(.L_x_14167) ;  /* 0x000000000f087348 */ /* 0x000fea0003c00000 */
[----:B------:R0:W1:Y:S02]  /*16510*/  SHFL.IDX P6, R14, R13, R12, R11 ;  /* 0x0000000c0d0e7389 */ /* 0x00006400000c000b */
[----:B01----:R-:W-:Y:S01]  /*16520*/  ENDCOLLECTIVE ;  /* 0x000000000000791b */ /* 0x003fe20003800000 */
.L_x_14167:
        /* <DEDUP_REMOVED lines=13> */
.L_x_14168:
[----:B------:R-:W-:Y:S02]  /*16600*/  IMAD.MOV.U32 R13, RZ, RZ, R2 ;  /* 0x000000ffff0d7224 */ /* 0x000fe400078e0002 */
[----:B------:R-:W-:Y:S02]  /*16610*/  IMAD.MOV.U32 R12, RZ, RZ, 0x3 ;  /* 0x00000003ff0c7424 */ /* 0x000fe400078e00ff */
[----:B------:R-:W-:-:S07]  /*16620*/  IMAD.MOV.U32 R6, RZ, RZ, R14 ;  /* 0x000000ffff067224 */ /* 0x000fce00078e000e */
[----:B------:R-:W-:Y:S05]  /*16630*/  WARPSYNC.COLLECTIVE R15, `(.L_x_14169) ;  /* 0x000000000f087348 */ /* 0x000fea0003c00000 */
[----:B------:R0:W1:Y:S02]  /*16640*/  SHFL.IDX P6, R14, R13, R12, R11 ;  /* 0x0000000c0d0e7389 */ /* 0x00006400000c000b */
[----:B01----:R-:W-:Y:S01]  /*16650*/  ENDCOLLECTIVE ;  /* 0x000000000000791b */ /* 0x003fe20003800000 */
.L_x_14169:
        /* <DEDUP_REMOVED lines=12> */
.L_x_14170:
[----:B------:R-:W-:Y:S01]  /*16720*/  IMAD.MOV.U32 R2, RZ, RZ, R14 ;  /* 0x000000ffff027224 */ /* 0x000fe200078e000e */
[----:B------:R-:W-:Y:S06]  /*16730*/  BRA `(.L_x_14171) ;  /* 0xffffffb400e47947 */ /* 0x000fec000383ffff */
.L_x_14073:
[----:B0-----:R0:W1:Y:S02]  /*16740*/  SYNCS.PHASECHK.TRANS64.TRYWAIT P0, [R22+URZ+0x16820], R0 ;  /* 0x01682000160075a7 */ /* 0x001064000800017f */
[----:B-1----:R-:W-:Y:S05]  /*16750*/  @!P0 NANOSLEEP.SYNCS 0x989680 ;  /* 0x009896800000895d */ /* 0x002fea0003900000 */
[----:B------:R-:W1:Y:S02]  /*16760*/  @!P0 SYNCS.PHASECHK.TRANS64 P0, [R22+URZ+0x16820], R0 ;  /* 0x01682000160085a7 */ /* 0x000e64000800007f */
[----:B-1----:R-:W-:Y:S05]  /*16770*/  @!P0 BRA `(.L_x_14073) ;  /* 0xfffffffc00f08947 */ /* 0x002fea000383ffff */
[----:B------:R-:W-:Y:S05]  /*16780*/  BRA `(.L_x_14172) ;  /* 0xffffffb800407947 */ /* 0x000fea000383ffff */
.L_x_14078:
[----:B0-----:R0:W1:Y:S02]  /*16790*/  SYNCS.PHASECHK.TRANS64.TRYWAIT P0, [R5+URZ+0x16840], R2 ;  /* 0x01684002050075a7 */ /* 0x001064000800017f */
[----:B-1----:R-:W-:Y:S05]  /*167a0*/  @!P0 NANOSLEEP.SYNCS 0x989680 ;  /* 0x009896800000895d */ /* 0x002fea0003900000 */
[----:B------:R-:W1:Y:S02]  /*167b0*/  @!P0 SYNCS.PHASECHK.TRANS64 P0, [R5+URZ+0x16840], R2 ;  /* 0x01684002050085a7 */ /* 0x000e64000800007f */
[----:B-1----:R-:W-:Y:S05]  /*167c0*/  @!P0 BRA `(.L_x_14078) ;  /* 0xfffffffc00f08947 */ /* 0x002fea000383ffff */
[----:B------:R-:W-:Y:S05]  /*167d0*/  BRA `(.L_x_14173) ;  /* 0xffffffbc00187947 */ /* 0x000fea000383ffff */
.L_x_14079:
        /* <DEDUP_REMOVED lines=8> */
.L_x_14175:
[----:B------:R-:W-:Y:S05]  /*16860*/  BSYNC B1 ;  /* 0x0000000000017941 */ /* 0x000fea0003800000 */
.L_x_14174:
        /* <DEDUP_REMOVED lines=9> */
.L_x_14176:
[----:B------:R-:W-:Y:S02]  /*16900*/  IMAD R8, R8, 0x2, R22 ;  /* 0x0000000208087824 */ /* 0x000fe400078e0216 */
[----:B------:R-:W-:Y:S02]  /*16910*/  IMAD.MOV.U32 R13, RZ, RZ, R10 ;  /* 0x000000ffff0d7224 */ /* 0x000fe400078e000a */
[----:B------:R-:W-:Y:S02]  /*16920*/  IMAD.MOV.U32 R12, RZ, RZ, 0x1 ;  /* 0x00000001ff0c7424 */ /* 0x000fe400078e00ff */
[----:B------:R-:W-:-:S07]  /*16930*/  IMAD.MOV.U32 R2, RZ, RZ, R14 ;  /* 0x000000ffff027224 */ /* 0x000fce00078e000e */
[----:B------:R-:W-:Y:S05]  /*16940*/  WARPSYNC.COLLECTIVE R15, `(.L_x_14177) ;  /* 0x000000000f087348 */ /* 0x000fea0003c00000 */
[----:B------:R0:W1:Y:S02]  /*16950*/  SHFL.IDX P6, R14, R13, R12, R11 ;  /* 0x0000000c0d0e7389 */ /* 0x00006400000c000b */
[----:B01----:R-:W-:Y:S01]  /*16960*/  ENDCOLLECTIVE ;  /* 0x000000000000791b */ /* 0x003fe20003800000 */
.L_x_14177:
        /* <DEDUP_REMOVED lines=11> */
.L_x_14178:
[----:B------:R-:W-:Y:S02]  /*16a20*/  IMAD.MOV.U32 R13, RZ, RZ, R10 ;  /* 0x000000ffff0d7224 */ /* 0x000fe400078e000a */
[----:B------:R-:W-:Y:S02]  /*16a30*/  IMAD.MOV.U32 R12, RZ, RZ, 0x2 ;  /* 0x00000002ff0c7424 */ /* 0x000fe400078e00ff */
[----:B------:R-:W-:-:S07]  /*16a40*/  IMAD.MOV.U32 R2, RZ, RZ, R14 ;  /* 0x000000ffff027224 */ /* 0x000fce00078e000e */
[----:B------:R-:W-:Y:S05]  /*16a50*/  WARPSYNC.COLLECTIVE R15, `(.L_x_14179) ;  /* 0x000000000f087348 */ /* 0x000fea0003c00000 */
[----:B------:R0:W1:Y:S02]  /*16a60*/  SHFL.IDX P6, R14, R13, R12, R11 ;  /* 0x0000000c0d0e7389 */ /* 0x00006400000c000b */
[----:B01----:R-:W-:Y:S01]  /*16a70*/  ENDCOLLECTIVE ;  /* 0x000000000000791b */ /* 0x003fe20003800000 */
.L_x_14179:
        /* <DEDUP_REMOVED lines=11> */
.L_x_14180:
[----:B------:R-:W-:Y:S02]  /*16b30*/  IMAD.MOV.U32 R13, RZ, RZ, R10 ;  /* 0x000000ffff0d7224 */ /* 0x000fe400078e000a */
[----:B------:R-:W-:Y:S02]  /*16b40*/  IMAD.MOV.U32 R12, RZ, RZ, 0x3 ;  /* 0x00000003ff0c7424 */ /* 0x000fe400078e00ff */
[----:B------:R-:W-:-:S07]  /*16b50*/  IMAD.MOV.U32 R2, RZ, RZ, R14 ;  /* 0x000000ffff027224 */ /* 0x000fce00078e000e */
[----:B------:R-:W-:Y:S05]  /*16b60*/  WARPSYNC.COLLECTIVE R15, `(.L_x_14181) ;  /* 0x000000000f087348 */ /* 0x000fea0003c00000 */
[----:B------:R0:W1:Y:S02]  /*16b70*/  SHFL.IDX P6, R14, R13, R12, R11 ;  /* 0x0000000c0d0e7389 */ /* 0x00006400000c000b */
[----:B01----:R-:W-:Y:S01]  /*16b80*/  ENDCOLLECTIVE ;  /* 0x000000000000791b */ /* 0x003fe20003800000 */
.L_x_14181:
        /* <DEDUP_REMOVED lines=11> */
.L_x_14182:
[----:B------:R-:W-:Y:S02]  /*16c40*/  IMAD.MOV.U32 R13, RZ, RZ, R10 ;  /* 0x000000ffff0d7224 */ /* 0x000fe400078e000a */
[----:B------:R-:W-:Y:S02]  /*16c50*/  IMAD.MOV.U32 R12, RZ, RZ, 0x4 ;  /* 0x00000004ff0c7424 */ /* 0x000fe400078e00ff */
[----:B------:R-:W-:-:S07]  /*16c60*/  IMAD.MOV.U32 R2, RZ, RZ, R14 ;  /* 0x000000ffff027224 */ /* 0x000fce00078e000e */
[----:B------:R-:W-:Y:S05]  /*16c70*/  WARPSYNC.COLLECTIVE R15, `(.L_x_14183) ;  /* 0x000000000f087348 */ /* 0x000fea0003c00000 */
[----:B------:R0:W1:Y:S02]  /*16c80*/  SHFL.IDX P6, R14, R13, R12, R11 ;  /* 0x0000000c0d0e7389 */ /* 0x00006400000c000b */
[----:B01----:R-:W-:Y:S01]  /*16c90*/  ENDCOLLECTIVE ;  /* 0x000000000000791b */ /* 0x003fe20003800000 */
.L_x_14183:
        /* <DEDUP_REMOVED lines=11> */
.L_x_14184:
[----:B------:R-:W-:Y:S02]  /*16d50*/  IMAD.MOV.U32 R13, RZ, RZ, R10 ;  /* 0x000000ffff0d7224 */ /* 0x000fe400078e000a */
[----:B------:R-:W-:Y:S02]  /*16d60*/  IMAD.MOV.U32 R12, RZ, RZ, 0x5 ;  /* 0x00000005ff0c7424 */ /* 0x000fe400078e00ff */
[----:B------:R-:W-:-:S07]  /*16d70*/  IMAD.MOV.U32 R2, RZ, RZ, R14 ;  /* 0x000000ffff027224 */ /* 0x000fce00078e000e */
[----:B------:R-:W-:Y:S05]  /*16d80*/  WARPSYNC.COLLECTIVE R15, `(.L_x_14185) ;  /* 0x000000000f087348 */ /* 0x000fea0003c00000 */
[----:B------:R0:W1:Y:S02]  /*16d90*/  SHFL.IDX P6, R14, R13, R12, R11 ;  /* 0x0000000c0d0e7389 */ /* 0x00006400000c000b */
[----:B01----:R-:W-:Y:S01]  /*16da0*/  ENDCOLLECTIVE ;  /* 0x000000000000791b */ /* 0x003fe20003800000 */
.L_x_14185:
        /* <DEDUP_REMOVED lines=11> */
.L_x_14186:
[----:B------:R-:W-:Y:S02]  /*16e60*/  IMAD.MOV.U32 R13, RZ, RZ, R10 ;  /* 0x000000ffff0d7224 */ /* 0x000fe400078e000a */
[----:B------:R-:W-:Y:S02]  /*16e70*/  IMAD.MOV.U32 R12, RZ, RZ, 0x6 ;  /* 0x00000006ff0c7424 */ /* 0x000fe400078e00ff */
[----:B------:R-:W-:-:S07]  /*16e80*/  IMAD.MOV.U32 R2, RZ, RZ, R14 ;  /* 0x000000ffff027224 */ /* 0x000fce00078e000e */
[----:B------:R-:W-:Y:S05]  /*16e90*/  WARPSYNC.COLLECTIVE R15, `(.L_x_14187) ;  /* 0x000000000f087348 */ /* 0x000fea0003c00000 */
[----:B------:R0:W1:Y:S02]  /*16ea0*/  SHFL.IDX P6, R14, R13, R12, R11 ;  /* 0x0000000c0d0e7389 */ /* 0x00006400000c000b */
[----:B01----:R-:W-:Y:S01]  /*16eb0*/  ENDCOLLECTIVE ;  /* 0x000000000000791b */ /* 0x003fe20003800000 */
.L_x_14187:
        /* <DEDUP_REMOVED lines=11> */
.L_x_14188:
[----:B------:R-:W-:Y:S02]  /*16f70*/  IMAD.MOV.U32 R13, RZ, RZ, R10 ;  /* 0x000000ffff0d7224 */ /* 0x000fe400078e000a */
[----:B------:R-:W-:Y:S02]  /*16f80*/  IMAD.MOV.U32 R12, RZ, RZ, 0x7 ;  /* 0x00000007ff0c7424 */ /* 0x000fe400078e00ff */
[----:B------:R-:W-:-:S07]  /*16f90*/  IMAD.MOV.U32 R2, RZ, RZ, R14 ;  /* 0x000000ffff027224 */ /* 0x000fce00078e000e */
[----:B------:R-:W-:Y:S05]  /*16fa0*/  WARPSYNC.COLLECTIVE R15, `(.L_x_14189) ;  /* 0x000000000f087348 */ /* 0x000fea0003c00000 */
[----:B------:R0:W1:Y:S02]  /*16fb0*/  SHFL.IDX P6, R14, R13, R12, R11 ;  /* 0x0000000c0d0e7389 */ /* 0x00006400000c000b */
[----:B01----:R-:W-:Y:S01]  /*16fc0*/  ENDCOLLECTIVE ;  /* 0x000000000000791b */ /* 0x003fe20003800000 */
.L_x_14189:
        /* <DEDUP_REMOVED lines=11> */
.L_x_14190:
[----:B------:R-:W-:Y:S01]  /*17080*/  IMAD.MOV.U32 R2, RZ, RZ, R14 ;  /* 0x000000ffff027224 */ /* 0x000fe200078e000e */
[----:B------:R-:W-:Y:S06]  /*17090*/  BRA `(.L_x_14191) ;  /* 0xffffffb800087947 */ /* 0x000fec000383ffff */
.L_x_14084:
[----:B-1----:R1:W2:Y:S02]  /*170a0*/  SYNCS.PHASECHK.TRANS64.TRYWAIT P0, [R5+URZ+0x16860], R2 ;  /* 0x01686002050075a7 */ /* 0x0022a4000800017f */
[----:B--2---:R-:W-:Y:S05]  /*170b0*/  @!P0 NANOSLEEP.SYNCS 0x989680 ;  /* 0x009896800000895d */ /* 0x004fea0003900000 */
[----:B------:R-:W2:Y:S02]  /*170c0*/  @!P0 SYNCS.PHASECHK.TRANS64 P0, [R5+URZ+0x16860], R2 ;  /* 0x01686002050085a7 */ /* 0x000ea4000800007f */
[----:B--2---:R-:W-:Y:S05]  /*170d0*/  @!P0 BRA `(.L_x_14084) ;  /* 0xfffffffc00f08947 */ /* 0x004fea000383ffff */
[----:B------:R-:W-:Y:S05]  /*170e0*/  BRA `(.L_x_14192) ;  /* 0xffffffb800607947 */ /* 0x000fea000383ffff */
.L_x_14085:
        /* <DEDUP_REMOVED lines=8> */
.L_x_14194:
[----:B------:R-:W-:Y:S05]  /*17170*/  BSYNC B1 ;  /* 0x0000000000017941 */ /* 0x000fea0003800000 */
.L_x_14193:
[----:B------:R-:W-:Y:S01]  /*17180*/  IMAD.MOV.U32 R13, RZ, RZ, R17 ;  /* 0x000000ffff0d7224 */ /* 0x000fe200078e0011 */
[----:B------:R-:W-:Y:S01]  /*17190*/  ISETP.LT.OR P2, PT, R8, 0x1, P1 ;  /* 0x000000010800780c */ /* 0x000fe20000f41670 */
        /* <DEDUP_REMOVED lines=8> */
.L_x_14195:
[----:B------:R-:W-:Y:S02]  /*17220*/  IMAD.MOV.U32 R13, RZ, RZ, R23 ;  /* 0x000000ffff0d7224 */ /* 0x000fe400078e0017 */
[----:B------:R-:W-:Y:S02]  /*17230*/  IMAD.MOV.U32 R12, RZ, RZ, 0x1 ;  /* 0x00000001ff0c7424 */ /* 0x000fe400078e00ff */
[----:B------:R-:W-:-:S07]  /*17240*/  IMAD.MOV.U32 R2, RZ, RZ, R14 ;  /* 0x000000ffff027224 */ /* 0x000fce00078e000e */
[----:B------:R-:W-:Y:S05]  /*17250*/  WARPSYNC.COLLECTIVE R15, `(.L_x_14196) ;  /* 0x000000000f087348 */ /* 0x000fea0003c00000 */
[----:B------:R0:W1:Y:S02]  /*17260*/  SHFL.IDX P6, R14, R13, R12, R11 ;  /* 0x0000000c0d0e7389 */ /* 0x00006400000c000b */
[----:B01----:R-:W-:Y:S01]  /*17270*/  ENDCOLLECTIVE ;  /* 0x000000000000791b */ /* 0x003fe20003800000 */
.L_x_14196:
        /* <DEDUP_REMOVED lines=12> */
.L_x_14197:
[----:B------:R-:W-:Y:S02]  /*17340*/  IMAD.MOV.U32 R13, RZ, RZ, R23 ;  /* 0x000000ffff0d7224 */ /* 0x000fe400078e0017 */
[----:B------:R-:W-:Y:S02]  /*17350*/  IMAD.MOV.U32 R12, RZ, RZ, 0x2 ;  /* 0x00000002ff0c7424 */ /* 0x000fe400078e00ff */
[----:B------:R-:W-:-:S07]  /*17360*/  IMAD.MOV.U32 R2, RZ, RZ, R14 ;  /* 0x000000ffff027224 */ /* 0x000fce00078e000e */
[----:B------:R-:W-:Y:S05]  /*17370*/  WARPSYNC.COLLECTIVE R15, `(.L_x_14198) ;  /* 0x000000000f087348 */ /* 0x000fea0003c00000 */
[----:B------:R0:W1:Y:S02]  /*17380*/  SHFL.IDX P6, R14, R13, R12, R11 ;  /* 0x0000000c0d0e7389 */ /* 0x00006400000c000b */
[----:B01----:R-:W-:Y:S01]  /*17390*/  ENDCOLLECTIVE ;  /* 0x000000000000791b */ /* 0x003fe20003800000 */
.L_x_14198:
        /* <DEDUP_REMOVED lines=12> */
.L_x_14199:
[----:B------:R-:W-:Y:S02]  /*17460*/  IMAD.MOV.U32 R13, RZ, RZ, R23 ;  /* 0x000000ffff0d7224 */ /* 0x000fe400078e0017 */
[----:B------:R-:W-:Y:S02]  /*17470*/  IMAD.MOV.U32 R12, RZ, RZ, 0x3 ;  /* 0x00000003ff0c7424 */ /* 0x000fe400078e00ff */
[----:B------:R-:W-:-:S07]  /*17480*/  IMAD.MOV.U32 R2, RZ, RZ, R14 ;  /* 0x000000ffff027224 */ /* 0x000fce00078e000e */
[----:B------:R-:W-:Y:S05]  /*17490*/  WARPSYNC.COLLECTIVE R15, `(.L_x_14200) ;  /* 0x000000000f087348 */ /* 0x000fea0003c00000 */
[----:B------:R0:W1:Y:S02]  /*174a0*/  SHFL.IDX P6, R14, R13, R12, R11 ;  /* 0x0000000c0d0e7389 */ /* 0x00006400000c000b */
[----:B01----:R-:W-:Y:S01]  /*174b0*/  ENDCOLLECTIVE ;  /* 0x000000000000791b */ /* 0x003fe20003800000 */
.L_x_14200:
        /* <DEDUP_REMOVED lines=12> */
.L_x_14201:
[----:B------:R-:W-:Y:S02]  /*17580*/  IMAD.MOV.U32 R13, RZ, RZ, R23 ;  /* 0x000000ffff0d7224 */ /* 0x000fe400078e0017 */
[----:B------:R-:W-:Y:S02]  /*17590*/  IMAD.MOV.U32 R12, RZ, RZ, 0x4 ;  /* 0x00000004ff0c7424 */ /* 0x000fe400078e00ff */
[----:B------:R-:W-:-:S07]  /*175a0*/  IMAD.MOV.U32 R2, RZ, RZ, R14 ;  /* 0x000000ffff027224 */ /* 0x000fce00078e000e */
[----:B------:R-:W-:Y:S05]  /*175b0*/  WARPSYNC.COLLECTIVE R15, `(.L_x_14202) ;  /* 0x000000000f087348 */ /* 0x000fea0003c00000 */
[----:B------:R0:W1:Y:S02]  /*175c0*/  SHFL.IDX P6, R14, R13, R12, R11 ;  /* 0x0000000c0d0e7389 */ /* 0x00006400000c000b */
[----:B01----:R-:W-:Y:S01]  /*175d0*/  ENDCOLLECTIVE ;  /* 0x000000000000791b */ /* 0x003fe20003800000 */
.L_x_14202:
        /* <DEDUP_REMOVED lines=12> */
.L_x_14203:
[----:B------:R-:W-:Y:S02]  /*176a0*/  IMAD.MOV.U32 R13, RZ, RZ, R23 ;  /* 0x000000ffff0d7224 */ /* 0x000fe400078e0017 */
[----:B------:R-:W-:Y:S02]  /*176b0*/  IMAD.MOV.U32 R12, RZ, RZ, 0x5 ;  /* 0x00000005ff0c7424 */ /* 0x000fe400078e00ff */
[----:B------:R-:W-:-:S07]  /*176c0*/  IMAD.MOV.U32 R2, RZ, RZ, R14 ;  /* 0x000000ffff027224 */ /* 0x000fce00078e000e */
[----:B------:R-:W-:Y:S05]  /*176d0*/  WARPSYNC.COLLECTIVE R15, `(.L_x_14204) ;  /* 0x000000000f087348 */ /* 0x000fea0003c00000 */
[----:B------:R0:W1:Y:S02]  /*176e0*/  SHFL.IDX P6, R14, R13, R12, R11 ;  /* 0x0000000c0d0e7389 */ /* 0x00006400000c000b */
[----:B01----:R-:W-:Y:S01]  /*176f0*/  ENDCOLLECTIVE ;  /* 0x000000000000791b */ /* 0x003fe20003800000 */
.L_x_14204:
        /* <DEDUP_REMOVED lines=12> */
.L_x_14205:
[----:B------:R-:W-:Y:S02]  /*177c0*/  IMAD.MOV.U32 R13, RZ, RZ, R23 ;  /* 0x000000ffff0d7224 */ /* 0x000fe400078e0017 */
[----:B------:R-:W-:Y:S02]  /*177d0*/  IMAD.MOV.U32 R12, RZ, RZ, 0x6 ;  /* 0x00000006ff0c7424 */ /* 0x000fe400078e00ff */
[----:B------:R-:W-:-:S07]  /*177e0*/  IMAD.MOV.U32 R2, RZ, RZ, R14 ;  /* 0x000000ffff027224 */ /* 0x000fce00078e000e */
[----:B------:R-:W-:Y:S05]  /*177f0*/  WARPSYNC.COLLECTIVE R15, `(.L_x_14206) ;  /* 0x000000000f087348 */ /* 0x000fea0003c00000 */
[----:B------:R0:W1:Y:S02]  /*17800*/  SHFL.IDX P6, R14, R13, R12, R11 ;  /* 0x0000000c0d0e7389 */ /* 0x00006400000c000b */
[----:B01----:R-:W-:Y:S01]  /*17810*/  ENDCOLLECTIVE ;  /* 0x000000000000791b */ /* 0x003fe20003800000 */
.L_x_14206:
        /* <DEDUP_REMOVED lines=12> */
.L_x_14207:
[----:B------:R-:W-:Y:S02]  /*178e0*/  IMAD.MOV.U32 R13, RZ, RZ, R23 ;  /* 0x000000ffff0d7224 */ /* 0x000fe400078e0017 */
[----:B------:R-:W-:Y:S02]  /*178f0*/  IMAD.MOV.U32 R12, RZ, RZ, 0x7 ;  /* 0x00000007ff0c7424 */ /* 0x000fe400078e00ff */
[----:B------:R-:W-:-:S07]  /*17900*/  IMAD.MOV.U32 R2, RZ, RZ, R14 ;  /* 0x000000ffff027224 */ /* 0x000fce00078e000e */
[----:B------:R-:W-:Y:S05]  /*17910*/  WARPSYNC.COLLECTIVE R15, `(.L_x_14208) ;  /* 0x000000000f087348 */ /* 0x000fea0003c00000 */
[----:B------:R0:W1:Y:S02]  /*17920*/  SHFL.IDX P6, R14, R13, R12, R11 ;  /* 0x0000000c0d0e7389 */ /* 0x00006400000c000b */
[----:B01----:R-:W-:Y:S01]  /*17930*/  ENDCOLLECTIVE ;  /* 0x000000000000791b */ /* 0x003fe20003800000 */
.L_x_14208:
        /* <DEDUP_REMOVED lines=11> */
.L_x_14209:
[----:B------:R-:W-:Y:S01]  /*179f0*/  IMAD.MOV.U32 R2, RZ, RZ, R14 ;  /* 0x000000ffff027224 */ /* 0x000fe200078e000e */
[----:B------:R-:W-:Y:S06]  /*17a00*/  BRA `(.L_x_14210) ;  /* 0xffffffb4000c7947 */ /* 0x000fec000383ffff */
.L_x_14093:
[----:B0-----:R0:W1:Y:S02]  /*17a10*/  SYNCS.PHASECHK.TRANS64.TRYWAIT P0, [R0+URZ+0x16860], R3 ;  /* 0x01686003000075a7 */ /* 0x001064000800017f */
[----:B-1----:R-:W-:Y:S05]  /*17a20*/  @!P0 NANOSLEEP.SYNCS 0x989680 ;  /* 0x009896800000895d */ /* 0x002fea0003900000 */
[----:B------:R-:W1:Y:S02]  /*17a30*/  @!P0 SYNCS.PHASECHK.TRANS64 P0, [R0+URZ+0x16860], R3 ;  /* 0x01686003000085a7 */ /* 0x000e64000800007f */
[----:B-1----:R-:W-:Y:S05]  /*17a40*/  @!P0 BRA `(.L_x_14093) ;  /* 0xfffffffc00f08947 */ /* 0x002fea000383ffff */
[----:B------:R-:W-:Y:S05]  /*17a50*/  BRA `(.L_x_14211) ;  /* 0xffffffb800307947 */ /* 0x000fea000383ffff */
.L_x_14094:
        /* <DEDUP_REMOVED lines=8> */
.L_x_14213:
[----:B------:R-:W-:Y:S05]  /*17ae0*/  BSYNC B0 ;  /* 0x0000000000007941 */ /* 0x000fea0003800000 */
.L_x_14212:
        /* <DEDUP_REMOVED lines=9> */
.L_x_14214:
        /* <DEDUP_REMOVED lines=10> */
.L_x_14215:
        /* <DEDUP_REMOVED lines=11> */
.L_x_14216:
[----:B------:R-:W-:Y:S02]  /*17cd0*/  IMAD.MOV.U32 R13, RZ, RZ, R23 ;  /* 0x000000ffff0d7224 */ /* 0x000fe400078e0017 */
[----:B------:R-:W-:Y:S02]  /*17ce0*/  IMAD.MOV.U32 R12, RZ, RZ, 0x2 ;  /* 0x00000002ff0c7424 */ /* 0x000fe400078e00ff */
[----:B------:R-:W-:-:S07]  /*17cf0*/  IMAD.MOV.U32 R9, RZ, RZ, R14 ;  /* 0x000000ffff097224 */ /* 0x000fce00078e000e */
[----:B------:R-:W-:Y:S05]  /*17d00*/  WARPSYNC.COLLECTIVE R15, `(.L_x_14217) ;  /* 0x000000000f087348 */ /* 0x000fea0003c00000 */
[----:B------:R0:W1:Y:S02]  /*17d10*/  SHFL.IDX P6, R14, R13, R12, R11 ;  /* 0x0000000c0d0e7389 */ /* 0x00006400000c000b */
[----:B01----:R-:W-:Y:S01]  /*17d20*/  ENDCOLLECTIVE ;  /* 0x000000000000791b */ /* 0x003fe20003800000 */
.L_x_14217:
        /* <DEDUP_REMOVED lines=12> */
.L_x_14218:
[----:B------:R-:W-:Y:S02]  /*17df0*/  IMAD.MOV.U32 R13, RZ, RZ, R23 ;  /* 0x000000ffff0d7224 */ /* 0x000fe400078e0017 */
[----:B------:R-:W-:Y:S02]  /*17e00*/  IMAD.MOV.U32 R12, RZ, RZ, 0x3 ;  /* 0x00000003ff0c7424 */ /* 0x000fe400078e00ff */
[----:B------:R-:W-:-:S07]  /*17e10*/  IMAD.MOV.U32 R10, RZ, RZ, R14 ;  /* 0x000000ffff0a7224 */ /* 0x000fce00078e000e */
[----:B------:R-:W-:Y:S05]  /*17e20*/  WARPSYNC.COLLECTIVE R15, `(.L_x_14219) ;  /* 0x000000000f087348 */ /* 0x000fea0003c00000 */
[----:B------:R0:W1:Y:S02]  /*17e30*/  SHFL.IDX P6, R14, R13, R12, R11 ;  /* 0x0000000c0d0e7389 */ /* 0x00006400000c000b */
[----:B01----:R-:W-:Y:S01]  /*17e40*/  ENDCOLLECTIVE ;  /* 0x000000000000791b */ /* 0x003fe20003800000 */
.L_x_14219:
        /* <DEDUP_REMOVED lines=12> */
.L_x_14220:
[----:B------:R-:W-:Y:S02]  /*17f10*/  IMAD.MOV.U32 R13, RZ, RZ, R23 ;  /* 0x000000ffff0d7224 */ /* 0x000fe400078e0017 */
[----:B------:R-:W-:Y:S02]  /*17f20*/  IMAD.MOV.U32 R12, RZ, RZ, 0x4 ;  /* 0x00000004ff0c7424 */ /* 0x000fe400078e00ff */
[----:B------:R-:W-:-:S07]  /*17f30*/  IMAD.MOV.U32 R9, RZ, RZ, R14 ;  /* 0x000000ffff097224 */ /* 0x000fce00078e000e */
[----:B------:R-:W-:Y:S05]  /*17f40*/  WARPSYNC.COLLECTIVE R15, `(.L_x_14221) ;  /* 0x000000000f087348 */ /* 0x000fea0003c00000 */
[----:B------:R0:W1:Y:S02]  /*17f50*/  SHFL.IDX P6, R14, R13, R12, R11 ;  /* 0x0000000c0d0e7389 */ /* 0x00006400000c000b */
[----:B01----:R-:W-:Y:S01]  /*17f60*/  ENDCOLLECTIVE ;  /* 0x000000000000791b */ /* 0x003fe20003800000 */
.L_x_14221:
        /* <DEDUP_REMOVED lines=12> */
.L_x_14222:
[----:B------:R-:W-:Y:S02]  /*18030*/  IMAD.MOV.U32 R13, RZ, RZ, R23 ;  /* 0x000000ffff0d7224 */ /* 0x000fe400078e0017 */
[----:B------:R-:W-:Y:S02]  /*18040*/  IMAD.MOV.U32 R12, RZ, RZ, 0x5 ;  /* 0x00000005ff0c7424 */ /* 0x000fe400078e00ff */
[----:B------:R-:W-:-:S07]  /*18050*/  IMAD.MOV.U32 R10, RZ, RZ, R14 ;  /* 0x000000ffff0a7224 */ /* 0x000fce00078e000e */
[----:B------:R-:W-:Y:S05]  /*18060*/  WARPSYNC.COLLECTIVE R15, `(.L_x_14223) ;  /* 0x000000000f087348 */ /* 0x000fea0003c00000 */
[----:B------:R0:W1:Y:S02]  /*18070*/  SHFL.IDX P6, R14, R13, R12, R11 ;  /* 0x0000000c0d0e7389 */ /* 0x00006400000c000b */
[----:B01----:R-:W-:Y:S01]  /*18080*/  ENDCOLLECTIVE ;  /* 0x000000000000791b */ /* 0x003fe20003800000 */
.L_x_14223:
        /* <DEDUP_REMOVED lines=12> */
.L_x_14224:
[----:B------:R-:W-:Y:S02]  /*18150*/  IMAD.MOV.U32 R13, RZ, RZ, R23 ;  /* 0x000000ffff0d7224 */ /* 0x000fe400078e0017 */
[----:B------:R-:W-:Y:S02]  /*18160*/  IMAD.MOV.U32 R12, RZ, RZ, 0x6 ;  /* 0x00000006ff0c7424 */ /* 0x000fe400078e00ff */
[----:B------:R-:W-:-:S07]  /*18170*/  IMAD.MOV.U32 R9, RZ, RZ, R14 ;  /* 0x000000ffff097224 */ /* 0x000fce00078e000e */
[----:B------:R-:W-:Y:S05]  /*18180*/  WARPSYNC.COLLECTIVE R15, `(.L_x_14225) ;  /* 0x000000000f087348 */ /* 0x000fea0003c00000 */
[----:B------:R0:W1:Y:S02]  /*18190*/  SHFL.IDX P6, R14, R13, R12, R11 ;  /* 0x0000000c0d0e7389 */ /* 0x00006400000c000b */
[----:B01----:R-:W-:Y:S01]  /*181a0*/  ENDCOLLECTIVE ;  /* 0x000000000000791b */ /* 0x003fe20003800000 */
.L_x_14225:
        /* <DEDUP_REMOVED lines=12> */
.L_x_14226:
[----:B------:R-:W-:Y:S02]  /*18270*/  IMAD.MOV.U32 R13, RZ, RZ, R23 ;  /* 0x000000ffff0d7224 */ /* 0x000fe400078e0017 */
[----:B------:R-:W-:Y:S01]  /*18280*/  IMAD.MOV.U32 R12, RZ, RZ, 0x7 ;  /* 0x00000007ff0c7424 */ /* 0x000fe200078e00ff */
[----:B------:R-:W-:-:S13]  /*18290*/  IADD3 R2, P1, R14, R5, RZ ;  /* 0x000000050e027210 */ /* 0x000fda0007f3e0ff */
[----:B------:R-:W-:Y:S05]  /*182a0*/  WARPSYNC.COLLECTIVE R15, `(.L_x_14227) ;  /* 0x000000000f087348 */ /* 0x000fea0003c00000 */
[----:B------:R0:W1:Y:S02]  /*182b0*/  SHFL.IDX P6, R14, R13, R12, R11 ;  /* 0x0000000c0d0e7389 */ /* 0x00006400000c000b */
[----:B01----:R-:W-:Y:S01]  /*182c0*/  ENDCOLLECTIVE ;  /* 0x000000000000791b */ /* 0x003fe20003800000 */
.L_x_14227:
        /* <DEDUP_REMOVED lines=10> */
.L_x_14228:
[----:B------:R-:W-:Y:S05]  /*18370*/  BRA `(.L_x_14229) ;  /* 0xffffffb000e07947 */ /* 0x000fea000383ffff */
.L_x_14099:
        /* <DEDUP_REMOVED lines=8> */
.L_x_14231:
[----:B------:R-:W-:Y:S05]  /*18400*/  BSYNC B0 ;  /* 0x0000000000007941 */ /* 0x000fea0003800000 */
.L_x_14230:
        /* <DEDUP_REMOVED lines=9> */
.L_x_14232:
        /* <DEDUP_REMOVED lines=18> */
.L_x_14233:
[----:B------:R-:W-:Y:S01]  /*185c0*/  IMAD.MOV.U32 R12, RZ, RZ, 0x2 ;  /* 0x00000002ff0c7424 */ /* 0x000fe200078e00ff */
[----:B------:R-:W-:-:S05]  /*185d0*/  SEL R4, R14, RZ, P1 ;  /* 0x000000ff0e047207 */ /* 0x000fca0000800000 */
[----:B------:R-:W-:-:S04]  /*185e0*/  IMAD.IADD R4, R17, 0x1, R4 ;  /* 0x0000000111047824 */ /* 0x000fc800078e0204 */
[----:B------:R-:W-:-:S07]  /*185f0*/  IMAD.MOV.U32 R13, RZ, RZ, R4 ;  /* 0x000000ffff0d7224 */ /* 0x000fce00078e0004 */
[----:B------:R-:W-:Y:S05]  /*18600*/  WARPSYNC.COLLECTIVE R15, `(.L_x_14234) ;  /* 0x000000000f087348 */ /* 0x000fea0003c00000 */
[----:B------:R0:W1:Y:S02]  /*18610*/  SHFL.UP P6, R14, R13, R12, R11 ;  /* 0x0400000c0d0e7389 */ /* 0x00006400000c000b */
[----:B01----:R-:W-:Y:S01]  /*18620*/  ENDCOLLECTIVE ;  /* 0x000000000000791b */ /* 0x003fe20003800000 */
.L_x_14234:
[----:B------:R-:W-:Y:S01]  /*18630*/  IMAD.MOV.U32 R12, RZ, RZ, 0x4 ;  /* 0x00000004ff0c7424 */ /* 0x000fe200078e00ff */
[----:B------:R-:W-:-:S05]  /*18640*/  SEL R3, R14, RZ, P2 ;  /* 0x000000ff0e037207 */ /* 0x000fca0001000000 */
[----:B------:R-:W-:-:S04]  /*18650*/  IMAD.IADD R6, R4, 0x1, R3 ;  /* 0x0000000104067824 */ /* 0x000fc800078e0203 */
[----:B------:R-:W-:-:S07]  /*18660*/  IMAD.MOV.U32 R13, RZ, RZ, R6 ;  /* 0x000000ffff0d7224 */ /* 0x000fce00078e0006 */
[----:B------:R-:W-:Y:S05]  /*18670*/  WARPSYNC.COLLECTIVE R15, `(.L_x_14235) ;  /* 0x000000000f087348 */ /* 0x000fea0003c00000 */
[----:B------:R0:W1:Y:S02]  /*18680*/  SHFL.UP P6, R14, R13, R12, R11 ;  /* 0x0400000c0d0e7389 */ /* 0x00006400000c000b */
[----:B01----:R-:W-:Y:S01]  /*18690*/  ENDCOLLECTIVE ;  /* 0x000000000000791b */ /* 0x003fe20003800000 */
.L_x_14235:
[----:B------:R-:W-:Y:S01]  /*186a0*/  IMAD.MOV.U32 R12, RZ, RZ, 0x8 ;  /* 0x00000008ff0c7424 */ /* 0x000fe200078e00ff */
[----:B------:R-:W-:-:S05]  /*186b0*/  SEL R3, R14, RZ, P3 ;  /* 0x000000ff0e037207 */ /* 0x000fca0001800000 */
[----:B------:R-:W-:-:S04]  /*186c0*/  IMAD.IADD R2, R6, 0x1, R3 ;  /* 0x0000000106027824 */ /* 0x000fc800078e0203 */
[----:B------:R-:W-:-:S07]  /*186d0*/  IMAD.MOV.U32 R13, RZ, RZ, R2 ;  /* 0x000000ffff0d7224 */ /* 0x000fce00078e0002 */
[----:B------:R-:W-:Y:S05]  /*186e0*/  WARPSYNC.COLLECTIVE R15, `(.L_x_14236) ;  /* 0x000000000f087348 */ /* 0x000fea0003c00000 */
[----:B------:R0:W1:Y:S02]  /*186f0*/  SHFL.UP P6, R14, R13, R12, R11 ;  /* 0x0400000c0d0e7389 */ /* 0x00006400000c000b */
[----:B01----:R-:W-:Y:S01]  /*18700*/  ENDCOLLECTIVE ;  /* 0x000000000000791b */ /* 0x003fe20003800000 */
.L_x_14236:
[----:B------:R-:W-:Y:S01]  /*18710*/  IMAD.MOV.U32 R12, RZ, RZ, 0x10 ;  /* 0x00000010ff0c7424 */ /* 0x000fe200078e00ff */
[----:B------:R-:W-:-:S05]  /*18720*/  SEL R3, R14, RZ, P4 ;  /* 0x000000ff0e037207 */ /* 0x000fca0002000000 */
[----:B------:R-:W-:-:S04]  /*18730*/  IMAD.IADD R3, R2, 0x1, R3 ;  /* 0x0000000102037824 */ /* 0x000fc800078e0203 */
[----:B------:R-:W-:-:S07]  /*18740*/  IMAD.MOV.U32 R13, RZ, RZ, R3 ;  /* 0x000000ffff0d7224 */ /* 0x000fce00078e0003 */
[----:B------:R-:W-:Y:S05]  /*18750*/  WARPSYNC.COLLECTIVE R15, `(.L_x_14237) ;  /* 0x000000000f087348 */ /* 0x000fea0003c00000 */
[----:B------:R0:W1:Y:S02]  /*18760*/  SHFL.UP P6, R14, R13, R12, R11 ;  /* 0x0400000c0d0e7389 */ /* 0x00006400000c000b */
[----:B01----:R-:W-:Y:S01]  /*18770*/  ENDCOLLECTIVE ;  /* 0x000000000000791b */ /* 0x003fe20003800000 */
.L_x_14237:
        /* <DEDUP_REMOVED lines=8> */
.L_x_14238:
[----:B------:R-:W-:Y:S05]  /*18800*/  BRA `(.L_x_14239) ;  /* 0xffffffb000e87947 */ /* 0x000fea000383ffff */
.L_x_14104:
        /* <DEDUP_REMOVED lines=8> */
.L_x_14241:
[----:B------:R-:W-:Y:S05]  /*18890*/  BSYNC B0 ;  /* 0x0000000000007941 */ /* 0x000fea0003800000 */
.L_x_14240:
        /* <DEDUP_REMOVED lines=8> */
.L_x_14242:
[----:B------:R-:W-:Y:S01]  /*18920*/  IMAD.MOV.U32 R12, RZ, RZ, 0x4 ;  /* 0x00000004ff0c7424 */ /* 0x000fe200078e00ff */
[----:B------:R-:W-:-:S05]  /*18930*/  SEL R2, R14, RZ, P2 ;  /* 0x000000ff0e027207 */ /* 0x000fca0001000000 */
[----:B------:R-:W-:-:S04]  /*18940*/  IMAD.IADD R2, R13, 0x1, R2 ;  /* 0x000000010d027824 */ /* 0x000fc800078e0202 */
[----:B------:R-:W-:-:S07]  /*18950*/  IMAD.MOV.U32 R13, RZ, RZ, R2 ;  /* 0x000000ffff0d7224 */ /* 0x000fce00078e0002 */
[----:B------:R-:W-:Y:S05]  /*18960*/  WARPSYNC.COLLECTIVE R15, `(.L_x_14243) ;  /* 0x000000000f087348 */ /* 0x000fea0003c00000 */
[----:B------:R0:W1:Y:S02]  /*18970*/  SHFL.UP P6, R14, R13, R12, R11 ;  /* 0x0400000c0d0e7389 */ /* 0x00006400000c000b */
[----:B01----:R-:W-:Y:S01]  /*18980*/  ENDCOLLECTIVE ;  /* 0x000000000000791b */ /* 0x003fe20003800000 */
.L_x_14243:
[----:B------:R-:W-:Y:S01]  /*18990*/  IMAD.MOV.U32 R12, RZ, RZ, 0x8 ;  /* 0x00000008ff0c7424 */ /* 0x000fe200078e00ff */
[----:B------:R-:W-:-:S05]  /*189a0*/  SEL R3, R14, RZ, P3 ;  /* 0x000000ff0e037207 */ /* 0x000fca0001800000 */
[----:B------:R-:W-:-:S04]  /*189b0*/  IMAD.IADD R3, R2, 0x1, R3 ;  /* 0x0000000102037824 */ /* 0x000fc800078e0203 */
[----:B------:R-:W-:-:S07]  /*189c0*/  IMAD.MOV.U32 R13, RZ, RZ, R3 ;  /* 0x000000ffff0d7224 */ /* 0x000fce00078e0003 */
[----:B------:R-:W-:Y:S05]  /*189d0*/  WARPSYNC.COLLECTIVE R15, `(.L_x_14244) ;  /* 0x000000000f087348 */ /* 0x000fea0003c00000 */
[----:B------:R0:W1:Y:S02]  /*189e0*/  SHFL.UP P6, R14, R13, R12, R11 ;  /* 0x0400000c0d0e7389 */ /* 0x00006400000c000b */
[----:B01----:R-:W-:Y:S01]  /*189f0*/  ENDCOLLECTIVE ;  /* 0x000000000000791b */ /* 0x003fe20003800000 */
.L_x_14244:
[----:B------:R-:W-:Y:S01]  /*18a00*/  IMAD.MOV.U32 R12, RZ, RZ, 0x10 ;  /* 0x00000010ff0c7424 */ /* 0x000fe200078e00ff */
[----:B------:R-:W-:-:S05]  /*18a10*/  SEL R4, R14, RZ, P4 ;  /* 0x000000ff0e047207 */ /* 0x000fca0002000000 */
[----:B------:R-:W-:-:S04]  /*18a20*/  IMAD.IADD R4, R3, 0x1, R4 ;  /* 0x0000000103047824 */ /* 0x000fc800078e0204 */
[----:B------:R-:W-:-:S07]  /*18a30*/  IMAD.MOV.U32 R13, RZ, RZ, R4 ;  /* 0x000000ffff0d7224 */ /* 0x000fce00078e0004 */
[----:B------:R-:W-:Y:S05]  /*18a40*/  WARPSYNC.COLLECTIVE R15, `(.L_x_14245) ;  /* 0x000000000f087348 */ /* 0x000fea0003c00000 */
[----:B------:R0:W1:Y:S02]  /*18a50*/  SHFL.UP P6, R14, R13, R12, R11 ;  /* 0x0400000c0d0e7389 */ /* 0x00006400000c000b */
[----:B01----:R-:W-:Y:S01]  /*18a60*/  ENDCOLLECTIVE ;  /* 0x000000000000791b */ /* 0x003fe20003800000 */
.L_x_14245:
        /* <DEDUP_REMOVED lines=8> */
.L_x_14246:
[----:B------:R-:W-:Y:S05]  /*18af0*/  BRA `(.L_x_14247) ;  /* 0xffffffb000c87947 */ /* 0x000fea000383ffff */
.L_x_14106:
[----:B------:R-:W-:Y:S01]  /*18b00*/  BSSY B0, `(.L_x_14248) ;  /* 0x0000006000007945 */ /* 0x000fe20003800000 */
[----:B------:R-:W-:Y:S01]  /*18b10*/  PLOP3.LUT P6, PT, P6, PT, PT, 0x8, 0x0 ;  /* 0x000000000000781c */ /* 0x000fe200037ce170 */
[----:B------:R-:W-:-:S12]  /*18b20*/  IMAD.MOV.U32 R15, RZ, RZ, -0x1 ;  /* 0xffffffffff0f7424 */ /* 0x000fd800078e00ff */
[----:B01----:R-:W-:Y:S05]  /*18b30*/  WARPSYNC.COLLECTIVE R15, `(.L_x_14249) ;  /* 0x000000000f087348 */ /* 0x003fea0003c00000 */
[----:B------:R-:W-:Y:S01]  /*18b40*/  VOTE.ANY R14, PT, P6 ;  /* 0x00000000000e7806 */ /* 0x000fe200030e0100 */
[----:B01----:R-:W-:Y:S06]  /*18b50*/  ENDCOLLECTIVE ;  /* 0x000000000000791b */ /* 0x003fec0003800000 */
.L_x_14249:
[----:B------:R-:W-:Y:S05]  /*18b60*/  BSYNC B0 ;  /* 0x0000000000007941 */ /* 0x000fea0003800000 */
.L_x_14248:
        /* <DEDUP_REMOVED lines=9> */
.L_x_14250:
[----:B------:R-:W-:Y:S01]  /*18c00*/  IMAD.MOV.U32 R17, RZ, RZ, R14 ;  /* 0x000000ffff117224 */ /* 0x000fe200078e000e */
[----:B------:R-:W-:Y:S06]  /*18c10*/  BRA `(.L_x_14251) ;  /* 0xffffffb000b87947 */ /* 0x000fec000383ffff */
.L_x_14108:
[----:B------:R-:W-:Y:S01]  /*18c20*/  BSSY B0, `(.L_x_14252) ;  /* 0x0000007000007945 */ /* 0x000fe20003800000 */
[----:B------:R-:W-:Y:S02]  /*18c30*/  IMAD.MOV.U32 R13, RZ, RZ, R3 ;  /* 0x000000ffff0d7224 */ /* 0x000fe400078e0003 */
[----:B------:R-:W-:Y:S02]  /*18c40*/  IMAD.MOV.U32 R11, RZ, RZ, 0x1f ;  /* 0x0000001fff0b7424 */ /* 0x000fe400078e00ff */
[----:B------:R-:W-:-:S07]  /*18c50*/  IMAD.MOV.U32 R15, RZ, RZ, -0x1 ;  /* 0xffffffffff0f7424 */ /* 0x000fce00078e00ff */
[----:B0123--:R-:W-:Y:S05]  /*18c60*/  WARPSYNC.COLLECTIVE R15, `(.L_x_14253) ;  /* 0x000000000f087348 */ /* 0x00ffea0003c00000 */
[----:B------:R4:W0:Y:S02]  /*18c70*/  SHFL.IDX P6, R14, R13, R12, R11 ;  /* 0x0000000c0d0e7389 */ /* 0x00082400000c000b */
[----:B01234-:R-:W-:Y:S01]  /*18c80*/  ENDCOLLECTIVE ;  /* 0x000000000000791b */ /* 0x01ffe20003800000 */
.L_x_14253:
[----:B------:R-:W-:Y:S05]  /*18c90*/  BSYNC B0 ;  /* 0x0000000000007941 */ /* 0x000fea0003800000 */
.L_x_14252:
[----:B------:R-:W-:Y:S05]  /*18ca0*/  BRA `(.L_x_14107) ;  /* 0xffffffb000b07947 */ /* 0x000fea000383ffff */
.L_x_14112:
[----:B0-----:R0:W3:Y:S02]  /*18cb0*/  SYNCS.PHASECHK.TRANS64.TRYWAIT P0, [R5+URZ+0x16820], R0 ;  /* 0x01682000050075a7 */ /* 0x0010e4000800017f */
[----:B---3--:R-:W-:Y:S05]  /*18cc0*/  @!P0 NANOSLEEP.SYNCS 0x989680 ;  /* 0x009896800000895d */ /* 0x008fea0003900000 */
[----:B------:R-:W3:Y:S02]  /*18cd0*/  @!P0 SYNCS.PHASECHK.TRANS64 P0, [R5+URZ+0x16820], R0 ;  /* 0x01682000050085a7 */ /* 0x000ee4000800007f */
[----:B---3--:R-:W-:Y:S05]  /*18ce0*/  @!P0 BRA `(.L_x_14112) ;  /* 0xfffffffc00f08947 */ /* 0x008fea000383ffff */
[----:B------:R-:W-:Y:S05]  /*18cf0*/  BRA `(.L_x_14254) ;  /* 0xffffffb800287947 */ /* 0x000fea000383ffff */
.L_x_14113:
        /* <DEDUP_REMOVED lines=11> */
.L_x_14256:
[----:B------:R-:W-:Y:S05]  /*18db0*/  BSYNC B0 ;  /* 0x0000000000007941 */ /* 0x000fea0003800000 */
.L_x_14255:
[----:B------:R-:W-:Y:S05]  /*18dc0*/  BRA `(.L_x_14257) ;  /* 0xffffffb800107947 */ /* 0x000fea000383ffff */
.L_x_14116:
[----:B------:R-:W-:Y:S01]  /*18dd0*/  BSSY B1, `(.L_x_14258) ;  /* 0x0000006000017945 */ /* 0x000fe20003800000 */
[----:B------:R-:W-:-:S07]  /*18de0*/  IMAD.MOV.U32 R15, RZ, RZ, -0x1 ;  /* 0xffffffffff0f7424 */ /* 0x000fce00078e00ff */
[----:B012---:R-:W-:Y:S05]  /*18df0*/  WARPSYNC.COLLECTIVE R15, `(.L_x_14259) ;  /* 0x000000000f0c7348 */ /* 0x007fea0003c00000 */
[----:B------:R-:W-:Y:S02]  /*18e00*/  ELECT P6, UR62, PT ;  /* 0x00000000003e782f */ /* 0x000fe400038c0000 */
[----:B------:R-:W-:Y:S01]  /*18e10*/  MOV R14, UR62 ;  /* 0x0000003e000e7c02 */ /* 0x000fe20008000f00 */
[----:B012---:R-:W-:Y:S10]  /*18e20*/  ENDCOLLECTIVE ;  /* 0x000000000000791b */ /* 0x007ff40003800000 */
.L_x_14259:
[----:B------:R-:W-:Y:S05]  /*18e30*/  BSYNC B1 ;  /* 0x0000000000017941 */ /* 0x000fea0003800000 */
.L_x_14258:
[----:B------:R-:W-:Y:S05]  /*18e40*/  BRA `(.L_x_14260) ;  /* 0xffffffb800087947 */ /* 0x000fea000383ffff */
.L_x_14118:
[----:B0-----:R0:W3:Y:S02]  /*18e50*/  SYNCS.PHASECHK.TRANS64.TRYWAIT P1, [R3+URZ+0x16840], R2 ;  /* 0x01684002030075a7 */ /* 0x0010e4000802017f */
[----:B---3--:R-:W-:Y:S05]  /*18e60*/  @!P1 NANOSLEEP.SYNCS 0x989680 ;  /* 0x009896800000995d */ /* 0x008fea0003900000 */
[----:B------:R-:W3:Y:S02]  /*18e70*/  @!P1 SYNCS.PHASECHK.TRANS64 P1, [R3+URZ+0x16840], R2 ;  /* 0x01684002030095a7 */ /* 0x000ee4000802007f */
[----:B---3--:R-:W-:Y:S05]  /*18e80*/  @!P1 BRA `(.L_x_14118) ;  /* 0xfffffffc00f09947 */ /* 0x008fea000383ffff */
[----:B------:R-:W-:Y:S05]  /*18e90*/  BRA `(.L_x_14261) ;  /* 0xffffffb800287947 */ /* 0x000fea000383ffff */
.L_x_14120:
[----:B---3--:R3:W4:Y:S02]  /*18ea0*/  SYNCS.PHASECHK.TRANS64.TRYWAIT P1, [R5+URZ+0x16840], R0 ;  /* 0x01684000050075a7 */ /* 0x008724000802017f */
[----:B----4-:R-:W-:Y:S05]  /*18eb0*/  @!P1 NANOSLEEP.SYNCS 0x989680 ;  /* 0x009896800000995d */ /* 0x010fea0003900000 */
[----:B------:R-:W4:Y:S02]  /*18ec0*/  @!P1 SYNCS.PHASECHK.TRANS64 P1, [R5+URZ+0x16840], R0 ;  /* 0x01684000050095a7 */ /* 0x000f24000802007f */
[----:B----4-:R-:W-:Y:S05]  /*18ed0*/  @!P1 BRA `(.L_x_14120) ;  /* 0xfffffffc00f09947 */ /* 0x010fea000383ffff */
[----:B------:R-:W-:Y:S05]  /*18ee0*/  BRA `(.L_x_14262) ;  /* 0xffffffb800347947 */ /* 0x000fea000383ffff */
.L_x_14122:
[----:B----4-:R4:W0:Y:S02]  /*18ef0*/  SYNCS.PHASECHK.TRANS64.TRYWAIT P1, [R3+URZ+0x16860], R2 ;  /* 0x01686002030075a7 */ /* 0x010824000802017f */
[----:B0-----:R-:W-:Y:S05]  /*18f00*/  @!P1 NANOSLEEP.SYNCS 0x989680 ;  /* 0x009896800000995d */ /* 0x001fea0003900000 */
[----:B------:R-:W0:Y:S02]  /*18f10*/  @!P1 SYNCS.PHASECHK.TRANS64 P1, [R3+URZ+0x16860], R2 ;  /* 0x01686002030095a7 */ /* 0x000e24000802007f */
[----:B0-----:R-:W-:Y:S05]  /*18f20*/  @!P1 BRA `(.L_x_14122) ;  /* 0xfffffffc00f09947 */ /* 0x001fea000383ffff */
[----:B------:R-:W-:Y:S05]  /*18f30*/  BRA `(.L_x_14263) ;  /* 0xffffffb800307947 */ /* 0x000fea000383ffff */
.L_x_14264:
        /* <DEDUP_REMOVED lines=12> */
.L_x_15865:


//--------------------- .text._ZN7cutlass13device_kernelIN5flash11enable_sm90INS1_16FlashAttnFwdSm90INS1_25CollectiveMainloopFwdSm90ILi2EN4cute5tupleIJNS5_1CILi1EEES8_S8_EEENS6_IJNS7_ILi192EEENS7_ILi128EEENS7_ILi64EEEEEELi64ENS_10bfloat16_tEfNS_4arch4Sm90ELb0ELb1ELb0ELb1ELb1ELb1ELb0ELb1ELb1ELb1ELb0ELb0EEENS1_21CollectiveEpilogueFwdINS6_IJSA_SC_SB_EEES9_SE_SG_Li384ELb1ELb1ELb0ELb0EEENS1_36VarlenDynamicPersistentTileSchedulerILi192ELi128ELi384ELi128ELb0ELb1ELb1ELb1ELb0ELb1EEEEEEEEEvNT_6ParamsE --------------------------
	.section	.text._ZN7cutlass13device_kernelIN5flash11enable_sm90INS1_16FlashAttnFwdSm90INS1_25CollectiveMainloopFwdSm90ILi2EN4cute5tupleIJNS5_1CILi1EEES8_S8_EEENS6_IJNS7_ILi192EEENS7_ILi128EEENS7_ILi64EEEEEELi64ENS_10bfloat16_tEfNS_4arch4Sm90ELb0ELb1ELb0ELb1ELb1ELb1ELb0ELb1ELb1ELb1ELb0ELb0EEENS1_21CollectiveEpilogueFwdINS6_IJSA_SC_SB_EEES9_SE_SG_Li384ELb1ELb1ELb0ELb0EEENS1_36VarlenDynamicPersistentTileSchedulerILi192ELi128ELi384ELi128ELb0ELb1ELb1ELb1ELb0ELb1EEEEEEEEEvNT_6ParamsE,"ax",@progbits
	.align	128
.text._ZN7cutlass13device_kernelIN5flash11enable_sm90INS1_16FlashAttnFwdSm90INS1_25CollectiveMainloopFwdSm90ILi2EN4cute5tupleIJNS5_1CILi1EEES8_S8_EEENS6_IJNS7_ILi192EEENS7_ILi128EEENS7_ILi64EEEEEELi64ENS_10bfloat16_tEfNS_4arch4Sm90ELb0ELb1ELb0ELb1ELb1ELb1ELb0ELb1ELb1ELb1ELb0ELb0EEENS1_21CollectiveEpilogueFwdINS6_IJSA_SC_SB_EEES9_SE_SG_Li384ELb1ELb1ELb0ELb0EEENS1_36VarlenDynamicPersistentTileSchedulerILi192ELi128ELi384ELi128ELb0ELb1ELb1ELb1ELb0ELb1EEEEEEEEEvNT_6ParamsE:
        .type           _ZN7cutlass13device_kernelIN5flash11enable_sm90INS1_16FlashAttnFwdSm90INS1_25CollectiveMainloopFwdSm90ILi2EN4cute5tupleIJNS5_1CILi1EEES8_S8_EEENS6_IJNS7_ILi192EEENS7_ILi128EEENS7_ILi64EEEEEELi64ENS_10bfloat16_tEfNS_4arch4Sm90ELb0ELb1ELb0ELb1ELb1ELb1ELb0ELb1ELb1ELb1ELb0ELb0EEENS1_21CollectiveEpilogueFwdINS6_IJSA_SC_SB_EEES9_SE_SG_Li384ELb1ELb1ELb0ELb0EEENS1_36VarlenDynamicPersistentTileSchedulerILi192ELi128ELi384ELi128ELb0ELb1ELb1ELb1ELb0ELb1EEEEEEEEEvNT_6ParamsE,@function
        .size           _ZN7cutlass13device_kernelIN5flash11enable_sm90INS1_16FlashAttnFwdSm90INS1_25CollectiveMainloopFwdSm90ILi2EN4cute5tupleIJNS5_1CILi1EEES8_S8_EEENS6_IJNS7_ILi192EEENS7_ILi128EEENS7_ILi64EEEEEELi64ENS_10bfloat16_tEfNS_4arch4Sm90ELb0ELb1ELb0ELb1ELb1ELb1ELb0ELb1ELb1ELb1ELb0ELb0EEENS1_21CollectiveEpilogueFwdINS6_IJSA_SC_SB_EEES9_SE_SG_Li384ELb1ELb1ELb0ELb0EEENS1_36VarlenDynamicPersistentTileSchedulerILi192ELi128ELi384ELi128ELb0ELb1ELb1ELb1ELb0ELb1EEEEEEEEEvNT_6ParamsE,(.L_x_15866 - _ZN7cutlass13device_kernelIN5flash11enable_sm90INS1_16FlashAttnFwdSm90INS1_25CollectiveMainloopFwdSm90ILi2EN4cute5tupleIJNS5_1CILi1EEES8_S8_EEENS6_IJNS7_ILi192EEENS7_ILi128EEENS7_ILi64EEEEEELi64ENS_10bfloat16_tEfNS_4arch4Sm90ELb0ELb1ELb0ELb1ELb1ELb1ELb0ELb1ELb1ELb1ELb0ELb0EEENS1_21CollectiveEpilogueFwdINS6_IJSA_SC_SB_EEES9_SE_SG_Li384ELb1ELb1ELb0ELb0EEENS1_36VarlenDynamicPersistentTileSchedulerILi192ELi128ELi384ELi128ELb0ELb1ELb1ELb1ELb0ELb1EEEEEEEEEvNT_6ParamsE)
        .other          _ZN7cutlass13device_kernelIN5flash11enable_sm90INS1_16FlashAttnFwdSm90INS1_25CollectiveMainloopFwdSm90ILi2EN4cute5tupleIJNS5_1CILi1EEES8_S8_EEENS6_IJNS7_ILi192EEENS7_ILi128EEENS7_ILi64EEEEEELi64ENS_10bfloat16_tEfNS_4arch4Sm90ELb0ELb1ELb0ELb1ELb1ELb1ELb0ELb1ELb1ELb1ELb0ELb0EEENS1_21CollectiveEpilogueFwdINS6_IJSA_SC_SB_EEES9_SE_SG_Li384ELb1ELb1ELb0ELb0EEENS1_36VarlenDynamicPersistentTileSchedulerILi192ELi128ELi384ELi128ELb0ELb1ELb1ELb1ELb0ELb1EEEEEEEEEvNT_6ParamsE,@"STO_CUDA_ENTRY STV_DEFAULT"
_ZN7cutlass13device_kernelIN5flash11enable_sm90INS1_16FlashAttnFwdSm90INS1_25CollectiveMainloopFwdSm90ILi2EN4cute5tupleIJNS5_1CILi1EEES8_S8_EEENS6_IJNS7_ILi192EEENS7_ILi128EEENS7_ILi64EEEEEELi64ENS_10bfloat16_tEfNS_4arch4Sm90ELb0ELb1ELb0ELb1ELb1ELb1ELb0ELb1ELb1ELb1ELb0ELb0EEENS1_21CollectiveEpilogueFwdINS6_IJSA_SC_SB_EEES9_SE_SG_Li384ELb1ELb1ELb0ELb0EEENS1_36VarlenDynamicPersistentTileSchedulerILi192ELi128ELi384ELi128ELb0ELb1ELb1ELb1ELb0ELb1EEEEEEEEEvNT_6ParamsE:
        /* <DEDUP_REMOVED lines=18> */
.L_x_14266:
[----:B------:R-:W-:Y:S05]  /*0120*/  BSYNC B0 ;  /* 0x0000000000007941 */ /* 0x000fea0003800000 */
.L_x_14265:
        /* <DEDUP_REMOVED lines=41> */
.L_x_14267:
        /* <DEDUP_REMOVED lines=22> */
.L_x_14268:
        /* <DEDUP_REMOVED lines=18> */
.L_x_14269:
        /* <DEDUP_REMOVED lines=22> */
.L_x_14270:
        /* <DEDUP_REMOVED lines=22> */
.L_x_14271:
        /* <DEDUP_REMOVED lines=8> */
.L_x_14274:
        /* <DEDUP_REMOVED lines=22> */
[----:B------:R-:W-:Y:S01]  /*0ae0*/  IMAD.MOV.U32 R23, RZ, RZ, RZ ;  /* 0x000000ffff177224 */ /* 0x000fe200078e00ff */
[----:B------:R-:W-:Y:S01]  /*0af0*/  ULOP3.LUT UR39, UR37, 0x1, URZ, 0xfc, !UPT ;  /* 0x0000000125277892 */ /* 0x000fe2000f8efc3f */
[----:B------:R-:W-:Y:S01]  /*0b00*/  IMAD.MOV.U32 R154, RZ, RZ, RZ ;  /* 0x000000ffff9a7224 */ /* 0x000fe200078e00ff */
[----:B------:R-:W-:Y:S01]  /*0b10*/  UMOV UR36, URZ ;  /* 0x0000003f00247c82 */ /* 0x000fe20008000000 */
[----:B------:R-:W-:Y:S02]  /*0b20*/  IMAD.MOV.U32 R19, RZ, RZ, RZ ;  /* 0x000000ffff137224 */ /* 0x000fe400078e00ff */
[----:B0-----:R-:W-:-:S05]  /*0b30*/  VIADD R13, R0, 0xffffff80 ;  /* 0xffffff80000d7836 */ /* 0x001fca0000000000 */
[----:B------:R-:W-:-:S04]  /*0b40*/  SHF.R.S32.HI R0, RZ, 0x1f, R13 ;  /* 0x0000001fff007819 */ /* 0x000fc8000001140d */
[CC--:B------:R-:W-:Y:S02]  /*0b50*/  LEA.HI R3, R0.reuse, R13.reuse, RZ, 0x7 ;  /* 0x0000000d00037211 */ /* 0x0c0fe400078f38ff */
[CC--:B------:R-:W-:Y:S02]  /*0b60*/  LEA.HI R5, R0.reuse, R13.reuse, RZ, 0x5 ;  /* 0x0000000d00057211 */ /* 0x0c0fe400078f28ff */
[----:B------:R-:W-:Y:S02]  /*0b70*/  LOP3.LUT R4, R3, 0xffffff80, RZ, 0xc0, !PT ;  /* 0xffffff8003047812 */ /* 0x000fe400078ec0ff */
[----:B------:R-:W-:Y:S02]  /*0b80*/  SHF.R.S32.HI R12, RZ, 0x7, R3 ;  /* 0x00000007ff0c7819 */ /* 0x000fe40000011403 */
[----:B------:R-:W-:Y:S01]  /*0b90*/  SHF.R.S32.HI R14, RZ, 0x5, R5 ;  /* 0x00000005ff0e7819 */ /* 0x000fe20000011405 */
[----:B------:R-:W-:Y:S01]  /*0ba0*/  IMAD.IADD R11, R13, 0x1, -R4 ;  /* 0x000000010d0b7824 */ /* 0x000fe200078e0a04 */
[----:B------:R-:W-:Y:S01]  /*0bb0*/  LEA.HI R4, R0, R13, RZ, 0x4 ;  /* 0x0000000d00047211 */ /* 0x000fe200078f20ff */
[----:B------:R-:W-:-:S03]  /*0bc0*/  IMAD.HI R5, R12, 0x55555556, RZ ;  /* 0x555555560c057827 */ /* 0x000fc600078e02ff */
[----:B------:R-:W-:Y:S02]  /*0bd0*/  SHF.R.S32.HI R6, RZ, 0x1f, R11 ;  /* 0x0000001fff067819 */ /* 0x000fe4000001140b */
[----:B------:R-:W-:Y:S02]  /*0be0*/  SHF.R.S32.HI R7, RZ, 0x4, R4 ;  /* 0x00000004ff077819 */ /* 0x000fe40000011404 */
[----:B------:R-:W-:Y:S02]  /*0bf0*/  LEA.HI R8, R6, R11, RZ, 0x2 ;  /* 0x0000000b06087211 */ /* 0x000fe400078f10ff */
[C---:B------:R-:W-:Y:S02]  /*0c00*/  LOP3.LUT R3, R4.reuse, 0x3fffff0, RZ, 0xc0, !PT ;  /* 0x03fffff004037812 */ /* 0x040fe400078ec0ff */
[--C-:B------:R-:W-:Y:S02]  /*0c10*/  SHF.R.S32.HI R9, RZ, 0x2, R8.reuse ;  /* 0x00000002ff097819 */ /* 0x100fe40000011408 */
[----:B------:R-:W-:Y:S01]  /*0c20*/  SHF.R.S32.HI R10, RZ, 0x1f, R8 ;  /* 0x0000001fff0a7819 */ /* 0x000fe20000011408 */
[----:B------:R-:W-:Y:S01]  /*0c30*/  IMAD.IADD R3, R13, 0x1, -R3 ;  /* 0x000000010d037824 */ /* 0x000fe200078e0a03 */
[----:B------:R-:W-:-:S02]  /*0c40*/  LEA.HI R4, R4, R7, RZ, 0x1 ;  /* 0x0000000704047211 */ /* 0x000fc400078f08ff */
[----:B------:R-:W-:Y:S01]  /*0c50*/  LEA.HI R10, R10, R9, RZ, 0x3 ;  /* 0x000000090a0a7211 */ /* 0x000fe200078f18ff */
[----:B------:R-:W-:Y:S01]  /*0c60*/  IMAD R3, R14, 0x10, R3 ;  /* 0x000000100e037824 */ /* 0x000fe200078e0203 */
[----:B------:R-:W-:Y:S02]  /*0c70*/  LOP3.LUT R4, R4, 0x1ffffffe, RZ, 0xc0, !PT ;  /* 0x1ffffffe04047812 */ /* 0x000fe400078ec0ff */
[----:B------:R-:W-:Y:S02]  /*0c80*/  LOP3.LUT R10, R10, 0xfffffff8, RZ, 0xc0, !PT ;  /* 0xfffffff80a0a7812 */ /* 0x000fe400078ec0ff */
[----:B------:R-:W-:Y:S01]  /*0c90*/  LEA.HI R6, R6, R11, RZ, 0x5 ;  /* 0x0000000b06067211 */ /* 0x000fe200078f28ff */
[----:B------:R-:W-:Y:S01]  /*0ca0*/  IMAD.IADD R4, R7, 0x1, -R4 ;  /* 0x0000000107047824 */ /* 0x000fe200078e0a04 */
[----:B------:R-:W-:Y:S01]  /*0cb0*/  LEA.HI R5, R5, R5, RZ, 0x1 ;  /* 0x0000000505057211 */ /* 0x000fe200078f08ff */
[----:B------:R-:W-:Y:S01]  /*0cc0*/  IMAD.IADD R9, R9, 0x1, -R10 ;  /* 0x0000000109097824 */ /* 0x000fe200078e0a0a */
[----:B------:R-:W-:Y:S01]  /*0cd0*/  SHF.R.S32.HI R6, RZ, 0x5, R6 ;  /* 0x00000005ff067819 */ /* 0x000fe20000011406 */
[----:B------:R-:W-:Y:S01]  /*0ce0*/  IMAD R7, R3, 0x8, R4 ;  /* 0x0000000803077824 */ /* 0x000fe200078e0204 */
[CC--:B------:R-:W-:Y:S01]  /*0cf0*/  LEA.HI R3, R0.reuse, R13.reuse, RZ, 0x2 ;  /* 0x0000000d00037211 */ /* 0x0c0fe200078f10ff */
[----:B------:R-:W-:Y:S01]  /*0d00*/  IMAD R5, R5, -0x3, R12 ;  /* 0xfffffffd05057824 */ /* 0x000fe200078e020c */
[----:B------:R-:W-:Y:S01]  /*0d10*/  LEA.HI R4, R0, R13, RZ, 0x3 ;  /* 0x0000000d00047211 */ /* 0x000fe200078f18ff */
[----:B------:R-:W-:Y:S01]  /*0d20*/  IMAD R6, R6, 0x10, R9 ;  /* 0x0000001006067824 */ /* 0x000fe200078e0209 */
[----:B------:R-:W-:-:S02]  /*0d30*/  SHF.R.S32.HI R157, RZ, 0x2, R3 ;  /* 0x00000002ff9d7819 */ /* 0x000fc40000011403 */
[----:B------:R-:W-:Y:S01]  /*0d40*/  SHF.R.S32.HI R0, RZ, 0x1f, R3 ;  /* 0x0000001fff007819 */ /* 0x000fe20000011403 */
[----:B------:R-:W-:Y:S01]  /*0d50*/  IMAD R10, R5, 0x40, R6 ;  /* 0x00000040050a7824 */ /* 0x000fe200078e0206 */
[----:B------:R-:W-:Y:S01]  /*0d60*/  SHF.R.S32.HI R5, RZ, 0x3, R4 ;  /* 0x00000003ff057819 */ /* 0x000fe20000011404 */
[----:B------:R-:W-:Y:S01]  /*0d70*/  VIADD R12, R157, 0x60 ;  /* 0x000000609d0c7836 */ /* 0x000fe20000000000 */
[----:B------:R-:W-:Y:S02]  /*0d80*/  LOP3.LUT R4, R4, 0xfffffff8, RZ, 0xc0, !PT ;  /* 0xfffffff804047812 */ /* 0x000fe400078ec0ff */
[----:B------:R-:W-:Y:S01]  /*0d90*/  LEA.HI R0, R0, R157, RZ, 0x3 ;  /* 0x0000009d00007211 */ /* 0x000fe200078f18ff */
[----:B------:R-:W-:Y:S01]  /*0da0*/  STL [R1+0x5c], R10 ;  /* 0x00005c0a01007387 */ /* 0x000fe20000100800 */
[----:B------:R-:W-:Y:S01]  /*0db0*/  LOP3.LUT R3, R3, 0xfffffffc, RZ, 0xc0, !PT ;  /* 0xfffffffc03037812 */ /* 0x000fe200078ec0ff */
[----:B------:R-:W-:Y:S01]  /*0dc0*/  IMAD.IADD R6, R13, 0x1, -R4 ;  /* 0x000000010d067824 */ /* 0x000fe200078e0a04 */
[----:B------:R-:W-:Y:S01]  /*0dd0*/  LOP3.LUT R0, R0, 0xfffffff8, RZ, 0xc0, !PT ;  /* 0xfffffff800007812 */ /* 0x000fe200078ec0ff */
[----:B------:R-:W-:Y:S01]  /*0de0*/  IMAD.SHL.U32 R4, R12, 0x40, RZ ;  /* 0x000000400c047824 */ /* 0x000fe200078e00ff */
[----:B------:R-:W-:Y:S01]  /*0df0*/  SHF.R.S32.HI R5, RZ, 0x1f, R12 ;  /* 0x0000001fff057819 */ /* 0x000fe2000001140c */
[----:B------:R-:W-:Y:S01]  /*0e00*/  IMAD.SHL.U32 R6, R6, 0x8, RZ ;  /* 0x0000000806067824 */ /* 0x000fe200078e00ff */
[----:B------:R-:W-:Y:S01]  /*0e10*/  STL [R1+0x8], RZ ;  /* 0x000008ff01007387 */ /* 0x000fe20000100800 */
[----:B------:R-:W-:Y:S01]  /*0e20*/  IMAD.IADD R0, R157, 0x1, -R0 ;  /* 0x000000019d007824 */ /* 0x000fe200078e0a00 */
[----:B------:R-:W-:Y:S01]  /*0e30*/  LEA.HI R5, R5, R12, RZ, 0x3 ;  /* 0x0000000c05057211 */ /* 0x000fe200078f18ff */
[----:B------:R-:W-:Y:S01]  /*0e40*/  IMAD.IADD R9, R13, 0x1, -R3 ;  /* 0x000000010d097824 */ /* 0x000fe200078e0a03 */
[----:B------:R-:W-:Y:S01]  /*0e50*/  STL [R1+0x50], R6 ;  /* 0x0000500601007387 */ /* 0x000fe20000100800 */
[----:B------:R-:W-:-:S02]  /*0e60*/  LOP3.LUT R8, R8, 0x7ffffffc, RZ, 0xc0, !PT ;  /* 0x7ffffffc08087812 */ /* 0x000fc400078ec0ff */
[C---:B------:R-:W-:Y:S01]  /*0e70*/  IMAD.SHL.U32 R152, R9.reuse, 0x4, RZ ;  /* 0x0000000409987824 */ /* 0x040fe200078e00ff */
[----:B------:R0:W-:Y:S01]  /*0e80*/  STL [R1+0x40], R0 ;  /* 0x0000400001007387 */ /* 0x0001e20000100800 */
[----:B------:R-:W-:Y:S01]  /*0e90*/  LEA.HI R3, R9, R9, RZ, 0x1 ;  /* 0x0000000909037211 */ /* 0x000fe200078f08ff */
[----:B------:R-:W-:Y:S02]  /*0ea0*/  IMAD.SHL.U32 R5, R5, 0x40, RZ ;  /* 0x0000004005057824 */ /* 0x000fe400078e00ff */
[----:B------:R-:W-:Y:S01]  /*0eb0*/  IMAD.SHL.U32 R16, R9, 0x8, RZ ;  /* 0x0000000809107824 */ /* 0x000fe200078e00ff */
[----:B------:R-:W-:Y:S02]  /*0ec0*/  LOP3.LUT R3, R3, 0x1ffffffe, RZ, 0xc0, !PT ;  /* 0x1ffffffe03037812 */ /* 0x000fe400078ec0ff */
[----:B------:R-:W-:Y:S01]  /*0ed0*/  LOP3.LUT R5, R5, 0xfffffe00, RZ, 0xc0, !PT ;  /* 0xfffffe0005057812 */ /* 0x000fe200078ec0ff */
[----:B------:R-:W-:Y:S01]  /*0ee0*/  VIADD R18, R16, 0x20 ;  /* 0x0000002010127836 */ /* 0x000fe20000000000 */
[----:B------:R-:W-:Y:S01]  /*0ef0*/  SHF.R.S32.HI R17, RZ, 0x1f, R16 ;  /* 0x0000001fff117819 */ /* 0x000fe20000011410 */
[----:B------:R-:W-:Y:S01]  /*0f00*/  IMAD.IADD R3, R9, 0x1, -R3 ;  /* 0x0000000109037824 */ /* 0x000fe200078e0a03 */
[----:B0-----:R-:W-:-:S02]  /*0f10*/  LOP3.LUT R0, R4, 0x1c0, RZ, 0xc0, !PT ;  /* 0x000001c004007812 */ /* 0x001fc400078ec0ff */
[----:B------:R-:W-:Y:S02]  /*0f20*/  SHF.R.S32.HI R4, RZ, 0x1f, R6 ;  /* 0x0000001fff047819 */ /* 0x000fe40000011406 */
[----:B------:R-:W-:Y:S02]  /*0f30*/  SHF.R.U32.HI R6, RZ, 0x3, R0 ;  /* 0x00000003ff067819 */ /* 0x000fe40000011600 */
[----:B------:R-:W-:Y:S01]  /*0f40*/  LOP3.LUT R0, R0, 0x38, R16, 0xf8, !PT ;  /* 0x0000003800007812 */ /* 0x000fe200078ef810 */
[----:B------:R0:W-:Y:S01]  /*0f50*/  STL [R1+0x64], R4 ;  /* 0x0000640401007387 */ /* 0x0001e20000100800 */
[----:B------:R-:W-:Y:S01]  /*0f60*/  SHF.R.S32.HI R9, RZ, 0x1f, R18 ;  /* 0x0000001fff097819 */ /* 0x000fe20000011412 */
[----:B0-----:R-:W-:-:S05]  /*0f70*/  VIADD R4, R152, 0x10 ;  /* 0x0000001098047836 */ /* 0x001fca0000000000 */
[----:B------:R0:W-:Y:S04]  /*0f80*/  STL [R1+0xc], R4 ;  /* 0x00000c0401007387 */ /* 0x0001e80000100800 */
[----:B------:R1:W-:Y:S04]  /*0f90*/  STL [R1+0x44], R5 ;  /* 0x0000440501007387 */ /* 0x0003e80000100800 */
[----:B------:R-:W-:Y:S01]  /*0fa0*/  STL [R1+0x4], R9 ;  /* 0x0000040901007387 */ /* 0x000fe20000100800 */
[----:B0-----:R-:W-:Y:S02]  /*0fb0*/  SHF.R.S32.HI R4, RZ, 0x1f, R4 ;  /* 0x0000001fff047819 */ /* 0x001fe40000011404 */
[----:B-1----:R-:W-:Y:S01]  /*0fc0*/  LOP3.LUT R5, R5, R0, R6, 0xf6, !PT ;  /* 0x0000000005057212 */ /* 0x002fe200078ef606 */
[----:B------:R-:W-:-:S02]  /*0fd0*/  IMAD.IADD R0, R11, 0x1, -R8 ;  /* 0x000000010b007824 */ /* 0x000fc400078e0a08 */
[----:B------:R0:W-:Y:S01]  /*0fe0*/  STL [R1+0x54], R4 ;  /* 0x0000540401007387 */ /* 0x0001e20000100800 */
[----:B------:R-:W-:-:S03]  /*0ff0*/  IMAD.SHL.U32 R6, R7, 0x8, RZ ;  /* 0x0000000807067824 */ /* 0x000fc600078e00ff */
[----:B------:R1:W-:Y:S04]  /*1000*/  STL [R1], R0 ;  /* 0x0000000001007387 */ /* 0x0003e80000100800 */
[----:B------:R2:W-:Y:S01]  /*1010*/  STL [R1+0x60], R6 ;  /* 0x0000600601007387 */ /* 0x0005e20000100800 */
[----:B0-----:R-:W-:Y:S02]  /*1020*/  IMAD R4, R5, 0x2, R2 ;  /* 0x0000000205047824 */ /* 0x001fe400078e0202 */
[----:B-1----:R-:W-:-:S03]  /*1030*/  IMAD R0, R3, 0x8, R10 ;  /* 0x0000000803007824 */ /* 0x002fc600078e020a */
[----:B------:R2:W-:Y:S04]  /*1040*/  STL [R1+0x58], R4 ;  /* 0x0000580401007387 */ /* 0x0005e80000100800 */
[----:B------:R2:W-:Y:S02]  /*1050*/  STL [R1+0x30], R0 ;  /* 0x0000300001007387 */ /* 0x0005e40000100800 */
.L_x_14481:
[----:B------:R-:W-:Y:S05]  /*1060*/  YIELD ;  /* 0x0000000000007946 */ /* 0x000fea0003800000 */
[----:B------:R-:W-:Y:S01]  /*1070*/  ULDC.64 UR4, c[0x0][0xa28] ;  /* 0x00028a0000047ab9 */ /* 0x000fe20000000a00 */
[----:B0-2--5:R-:W0:Y:S01]  /*1080*/  LDC.64 R6, c[0x0][0xa08] ;  /* 0x00028200ff067b82 */ /* 0x025e220000000a00 */
        /* <DEDUP_REMOVED lines=11> */
[----:B0--3--:R-:W-:-:S06]  /*1140*/  IMAD.WIDE R10, R31, 0x4, R6 ;  /* 0x000000041f0a7825 */ /* 0x009fcc00078e0206 */
[----:B------:R-:W0:Y:S01]  /*1150*/  @P2 LDC.64 R8, c[0x0][0xa18] ;  /* 0x00028600ff082b82 */ /* 0x000e220000000a00 */
[----:B------:R-:W-:Y:S02]  /*1160*/  ULDC UR4, c[0x0][0x288] ;  /* 0x0000a20000047ab9 */ /* 0x000fe40000000800 */
[----:B------:R-:W-:Y:S01]  /*1170*/  IMAD.U32 R155, RZ, RZ, UR4 ;  /* 0x00000004ff9b7e24 */ /* 0x000fe2000f8e00ff */
[----:B------:R-:W-:Y:S02]  /*1180*/  ULDC.64 UR4, c[0x0][0x418] ;  /* 0x0001060000047ab9 */ /* 0x000fe40000000a00 */
[----:B------:R2:W5:Y:S01]  /*1190*/  @P0 LDG.E R68, desc[UR42][R10.64] ;  /* 0x0000002a0a440981 */ /* 0x000562000c1e1900 */
        /* <DEDUP_REMOVED lines=23> */
.L_x_14276:
        /* <DEDUP_REMOVED lines=10> */
.L_x_14277:
[----:B------:R-:W-:Y:S05]  /*13b0*/  @!P0 BRA `(.L_x_14278) ;  /* 0x00000000000c8947 */ /* 0x000fea0003800000 */
[----:B------:R-:W2:Y:S04]  /*13c0*/  LDG.E R4, desc[UR42][R10.64] ;  /* 0x0000002a0a047981 */ /* 0x000ea8000c1e1900 */
[----:B------:R-:W2:Y:S02]  /*13d0*/  LDG.E R33, desc[UR42][R10.64+0x4] ;  /* 0x0000042a0a217981 */ /* 0x000ea4000c1e1900 */
[----:B--2---:R-:W-:-:S07]  /*13e0*/  IMAD.IADD R33, R33, 0x1, -R4 ;  /* 0x0000000121217824 */ /* 0x004fce00078e0a04 */
.L_x_14278:
        /* <DEDUP_REMOVED lines=48> */
.L_x_14281:
[----:B------:R-:W-:-:S13]  /*16f0*/  ISETP.NE.AND P0, PT, R5, 0x1, PT ;  /* 0x000000010500780c */ /* 0x000fda0003f05270 */
[----:B------:R-:W0:Y:S02]  /*1700*/  @P0 LDC.64 R6, c[0x0][0x9e8] ;  /* 0x00027a00ff060b82 */ /* 0x000e240000000a00 */
[----:B0-----:R-:W-:-:S05]  /*1710*/  @P0 IMAD.HI.U32 R6, R0, R6, RZ ;  /* 0x0000000600060227 */ /* 0x001fca00078e00ff */
[----:B------:R-:W-:-:S07]  /*1720*/  @P0 SHF.R.U32.HI R0, RZ, R7, R6 ;  /* 0x00000007ff000219 */ /* 0x000fce0000011606 */
.L_x_14282:
[----:B------:R-:W-:Y:S05]  /*1730*/  BSYNC B0 ;  /* 0x0000000000007941 */ /* 0x000fea0003800000 */
.L_x_14280:
[----:B------:R-:W-:-:S05]  /*1740*/  IMAD R3, R0, R5, R5 ;  /* 0x0000000500037224 */ /* 0x000fca00078e0205 */
[----:B------:R-:W-:-:S07]  /*1750*/  VIMNMX R4, R4, R3, PT ;  /* 0x0000000304047248 */ /* 0x000fce0003fe0100 */
.L_x_14279:
        /* <DEDUP_REMOVED lines=20> */
.L_x_14285:
[----:B------:R-:W-:-:S13]  /*18a0*/  ISETP.NE.AND P0, PT, R5, 0x1, PT ;  /* 0x000000010500780c */ /* 0x000fda0003f05270 */
[----:B------:R-:W0:Y:S02]  /*18b0*/  @P0 LDC.64 R6, c[0x0][0x9e8] ;  /* 0x00027a00ff060b82 */ /* 0x000e240000000a00 */
[----:B0-----:R-:W-:-:S05]  /*18c0*/  @P0 IMAD.HI.U32 R6, R0, R6, RZ ;  /* 0x0000000600060227 */ /* 0x001fca00078e00ff */
[----:B------:R-:W-:-:S07]  /*18d0*/  @P0 SHF.R.U32.HI R0, RZ, R7, R6 ;  /* 0x00000007ff000219 */ /* 0x000fce0000011606 */
.L_x_14286:
[----:B------:R-:W-:Y:S05]  /*18e0*/  BSYNC B0 ;  /* 0x0000000000007941 */ /* 0x000fea0003800000 */
.L_x_14284:
[----:B------:R-:W-:-:S05]  /*18f0*/  IMAD R0, R0, R5, RZ ;  /* 0x0000000500007224 */ /* 0x000fca00078e02ff */
[----:B------:R-:W-:-:S07]  /*1900*/  VIMNMX R3, R3, R0, !PT ;  /* 0x0000000003037248 */ /* 0x000fce0007fe0100 */
.L_x_14283:
        /* <DEDUP_REMOVED lines=43> */
.L_x_14289:
[----:B------:R-:W-:Y:S05]  /*1bc0*/  BSYNC B6 ;  /* 0x0000000000067941 */ /* 0x000fea0003800000 */
.L_x_14288:
        /* <DEDUP_REMOVED lines=20> */
.L_x_14291:
[----:B------:R-:W-:Y:S05]  /*1d10*/  BSYNC B6 ;  /* 0x0000000000067941 */ /* 0x000fea0003800000 */
.L_x_14290:
[----:B------:R-:W-:Y:S01]  /*1d20*/  ULDC.64 UR4, c[0x0][0x9f8] ;  /* 0x00027e0000047ab9 */ /* 0x000fe20000000a00 */
[----:B------:R-:W2:Y:S01]  /*1d30*/  LDL R34, [R1+0x40] ;  /* 0x0000400001227983 */ /* 0x000ea20000100800 */
[----:B------:R-:W-:Y:S01]  /*1d40*/  ISETP.NE.U32.AND P0, PT, RZ, UR4, PT ;  /* 0x00000004ff007c0c */ /* 0x000fe2000bf05070 */
[----:B------:R-:W-:Y:S01]  /*1d50*/  IMAD.MOV.U32 R69, RZ, RZ, R31 ;  /* 0x000000ffff457224 */ /* 0x000fe200078e001f */
[----:B------:R-:W0:Y:S01]  /*1d60*/  LDC.64 R66, c[0x0][0x3f8] ;  /* 0x0000fe00ff427b82 */ /* 0x000e220000000a00 */
[----:B------:R-:W3:Y:S01]  /*1d70*/  LDL R32, [R1+0x44] ;  /* 0x0000440001207983 */ /* 0x000ee20000100800 */
[----:B------:R-:W-:-:S06]  /*1d80*/  ISETP.NE.AND.EX P0, PT, RZ, UR5, PT, P0 ;  /* 0x00000005ff007c0c */ /* 0x000fcc000bf05300 */
[----:B------:R-:W1:Y:S08]  /*1d90*/  LDC.64 R4, c[0x0][0x408] ;  /* 0x00010200ff047b82 */ /* 0x000e700000000a00 */
[----:B------:R-:W4:Y:S02]  /*1da0*/  @P0 LDC.64 R6, c[0x0][0x9f8] ;  /* 0x00027e00ff060b82 */ /* 0x000f240000000a00 */
[----:B----4-:R-:W-:Y:S01]  /*1db0*/  @P0 IMAD.WIDE R6, R31, 0x4, R6 ;  /* 0x000000041f060825 */ /* 0x010fe200078e0206 */
[----:B------:R-:W4:Y:S05]  /*1dc0*/  S2R R20, SR_TID.X ;  /* 0x0000000000147919 */ /* 0x000f2a0000002100 */
[----:B------:R-:W4:Y:S01]  /*1dd0*/  LDC R31, c[0x0][0x3f4] ;  /* 0x0000fd00ff1f7b82 */ /* 0x000f220000000800 */
[----:B------:R4:W3:Y:S01]  /*1de0*/  @P0 LDG.E R69, desc[UR42][R6.64] ;  /* 0x0000002a06450981 */ /* 0x0008e2000c1e1900 */
[----:B------:R-:W-:Y:S01]  /*1df0*/  SHF.R.S32.HI R3, RZ, 0x1f, R157 ;  /* 0x0000001fff037819 */ /* 0x000fe2000001149d */
[----:B0-----:R-:W-:Y:S01]  /*1e00*/  IMAD.WIDE.U32 R10, R157, R66, R16 ;  /* 0x000000429d0a7225 */ /* 0x001fe200078e0010 */
[----:B------:R-:W-:-:S02]  /*1e10*/  SHF.R.S32.HI R153, RZ, 0x1f, R152 ;  /* 0x0000001fff997819 */ /* 0x000fc40000011498 */
[----:B-1----:R-:W-:Y:S01]  /*1e20*/  SHF.L.U64.HI R64, R4, 0x7, R5 ;  /* 0x0000000704407819 */ /* 0x002fe20000010205 */
[-C--:B------:R-:W-:Y:S01]  /*1e30*/  IMAD R0, R3, R66.reuse, RZ ;  /* 0x0000004203007224 */ /* 0x080fe200078e02ff */
[----:B------:R-:W-:Y:S01]  /*1e40*/  LOP3.LUT R22, R22, 0xfffffffd, RZ, 0xc0, !PT ;  /* 0xfffffffd16167812 */ /* 0x000fe200078ec0ff */
[----:B------:R-:W-:Y:S01]  /*1e50*/  IMAD.WIDE.U32 R8, R157, R66, R152 ;  /* 0x000000429d087225 */ /* 0x000fe200078e0098 */
[----:B------:R-:W-:-:S03]  /*1e60*/  SHF.R.S32.HI R62, RZ, 0x1f, R30 ;  /* 0x0000001fff3e7819 */ /* 0x000fc6000001141e */
[----:B------:R-:W-:Y:S02]  /*1e70*/  IMAD R15, R157, R67, R0 ;  /* 0x000000439d0f7224 */ /* 0x000fe400078e0200 */
[-C--:B------:R-:W-:Y:S02]  /*1e80*/  IMAD R0, R3, R4.reuse, RZ ;  /* 0x0000000403007224 */ /* 0x080fe400078e02ff */
[----:B------:R-:W-:Y:S02]  /*1e90*/  IMAD.IADD R9, R9, 0x1, R15 ;  /* 0x0000000109097824 */ /* 0x000fe400078e020f */
[----:B------:R-:W-:Y:S01]  /*1ea0*/  IMAD.IADD R11, R15, 0x1, R11 ;  /* 0x000000010f0b7824 */ /* 0x000fe200078e020b */
[----:B-----5:R-:W-:Y:S01]  /*1eb0*/  SHF.R.S32.HI R15, RZ, 0x1f, R24 ;  /* 0x0000001fff0f7819 */ /* 0x020fe20000011418 */
[C---:B------:R-:W-:Y:S01]  /*1ec0*/  IMAD R21, R157.reuse, R5, R0 ;  /* 0x000000059d157224 */ /* 0x040fe200078e0200 */
[----:B----4-:R-:W-:Y:S01]  /*1ed0*/  ISETP.GE.AND P0, PT, R16, R31, PT ;  /* 0x0000001f1000720c */ /* 0x010fe20003f06270 */
[----:B------:R-:W-:-:S03]  /*1ee0*/  IMAD.WIDE.U32 R6, R157, R4, R152 ;  /* 0x000000049d067225 */ /* 0x000fc600078e0098 */
[----:B------:R-:W-:Y:S01]  /*1ef0*/  SEL R3, R31, RZ, P0 ;  /* 0x000000ff1f037207 */ /* 0x000fe20000000000 */
[----:B------:R-:W-:Y:S02]  /*1f00*/  IMAD R14, R15, R66, RZ ;  /* 0x000000420f0e7224 */ /* 0x000fe400078e02ff */
[----:B------:R-:W-:Y:S01]  /*1f10*/  VIADD R36, R20, 0xffffff80 ;  /* 0xffffff8014247836 */ /* 0x000fe20000000000 */
[----:B------:R-:W-:Y:S01]  /*1f20*/  SHF.R.U32.HI R35, RZ, 0x7, R20 ;  /* 0x00000007ff237819 */ /* 0x000fe20000011614 */
[----:B------:R-:W-:Y:S02]  /*1f30*/  IMAD.IADD R3, R16, 0x1, R3 ;  /* 0x0000000110037824 */ /* 0x000fe400078e0203 */
[----:B------:R-:W-:Y:S01]  /*1f40*/  IMAD.WIDE.U32 R12, R157, R4, R16 ;  /* 0x000000049d0c7225 */ /* 0x000fe200078e0010 */
[C---:B------:R-:W-:Y:S02]  /*1f50*/  ISETP.NE.AND P6, PT, R35.reuse, 0x1, PT ;  /* 0x000000012300780c */ /* 0x040fe40003fc5270 */
[----:B------:R-:W-:Y:S01]  /*1f60*/  SHF.R.S32.HI R0, RZ, 0x1f, R3 ;  /* 0x0000001fff007819 */ /* 0x000fe20000011403 */
[----:B------:R-:W-:-:S02]  /*1f70*/  VIADD R60, R35, 0x8 ;  /* 0x00000008233c7836 */ /* 0x000fc40000000000 */
[----:B------:R-:W-:Y:S01]  /*1f80*/  VIADD R35, R157, 0x60 ;  /* 0x000000609d237836 */ /* 0x000fe20000000000 */
[----:B------:R-:W-:Y:S01]  /*1f90*/  LEA.HI R0, R0, R3, RZ, 0x3 ;  /* 0x0000000300007211 */ /* 0x000fe200078f18ff */
[-C--:B------:R-:W-:Y:S02]  /*1fa0*/  IMAD R15, R15, R4.reuse, RZ ;  /* 0x000000040f0f7224 */ /* 0x080fe400078e02ff */
[----:B------:R-:W-:Y:S02]  /*1fb0*/  IMAD.SHL.U32 R35, R35, 0x40, RZ ;  /* 0x0000004023237824 */ /* 0x000fe400078e00ff */
[----:B------:R-:W-:Y:S02]  /*1fc0*/  VIADD R20, R20, 0xffffff80 ;  /* 0xffffff8014147836 */ /* 0x000fe40000000000 */
[----:B------:R-:W-:Y:S01]  /*1fd0*/  IMAD.IADD R7, R7, 0x1, R21 ;  /* 0x0000000107077824 */ /* 0x000fe200078e0215 */
[----:B------:R-:W-:Y:S01]  /*1fe0*/  LOP3.LUT R35, R35, 0x1c0, RZ, 0xc0, !PT ;  /* 0x000001c023237812 */ /* 0x000fe200078ec0ff */
[----:B------:R-:W-:Y:S01]  /*1ff0*/  IMAD.IADD R13, R21, 0x1, R13 ;  /* 0x00000001150d7824 */ /* 0x000fe200078e020d */
[----:B------:R-:W-:Y:S05]  /*2000*/  @!P6 WARPSYNC.ALL ;  /* 0x000000000000e948 */ /* 0x000fea0003800000 */
[C---:B------:R-:W-:Y:S01]  /*2010*/  IMAD R15, R24.reuse, R5, R15 ;  /* 0x00000005180f7224 */ /* 0x040fe200078e020f */
[----:B------:R-:W-:Y:S01]  /*2020*/  LOP3.LUT R5, R35, 0x38, R0, 0xf8, !PT ;  /* 0x0000003823057812 */ /* 0x000fe200078ef800 */
[----:B------:R-:W-:Y:S01]  /*2030*/  VIADD R35, R157, 0x60 ;  /* 0x000000609d237836 */ /* 0x000fe20000000000 */
[----:B------:R-:W-:Y:S01]  /*2040*/  ULDC UR4, c[0x0][0x2f4] ;  /* 0x0000bd0000047ab9 */ /* 0x000fe20000000800 */
[----:B------:R-:W-:Y:S01]  /*2050*/  IMAD.WIDE.U32 R52, R24, R4, R6 ;  /* 0x0000000418347225 */ /* 0x000fe200078e0006 */
[----:B------:R-:W-:-:S02]  /*2060*/  LOP3.LUT R6, R0, 0xfffffff8, RZ, 0xc0, !PT ;  /* 0xfffffff800067812 */ /* 0x000fc400078ec0ff */
[----:B------:R-:W-:Y:S01]  /*2070*/  ISETP.GE.AND P2, PT, R18, UR4, PT ;  /* 0x0000000412007c0c */ /* 0x000fe2000bf46270 */
[----:B------:R-:W-:-:S04]  /*2080*/  IMAD.WIDE.U32 R54, R24, R4, R12 ;  /* 0x0000000418367225 */ /* 0x000fc800078e000c */
[----:B------:R-:W-:Y:S02]  /*2090*/  IMAD.SHL.U32 R63, R4, 0x80, RZ ;  /* 0x00000080043f7824 */ /* 0x000fe400078e00ff */
[----:B------:R-:W-:Y:S02]  /*20a0*/  IMAD.SHL.U32 R35, R35, 0x40, RZ ;  /* 0x0000004023237824 */ /* 0x000fe400078e00ff */
[----:B------:R-:W-:-:S03]  /*20b0*/  IMAD.WIDE.U32 R48, R24, R66, R8 ;  /* 0x0000004218307225 */ /* 0x000fc600078e0008 */
[----:B------:R-:W-:Y:S01]  /*20c0*/  LOP3.LUT R35, R35, 0x1c0, RZ, 0xc0, !PT ;  /* 0x000001c023237812 */ /* 0x000fe200078ec0ff */
[----:B------:R-:W-:Y:S01]  /*20d0*/  IMAD R21, R24, R67, R14 ;  /* 0x0000004318157224 */ /* 0x000fe200078e020e */
[----:B------:R-:W-:Y:S01]  /*20e0*/  SHF.L.U64.HI R67, R66, 0x7, R67 ;  /* 0x0000000742437819 */ /* 0x000fe20000010243 */
[----:B------:R-:W-:Y:S01]  /*20f0*/  IMAD.WIDE.U32 R50, R24, R66, R10 ;  /* 0x0000004218327225 */ /* 0x000fe200078e000a */
[----:B------:R-:W-:-:S03]  /*2100*/  SHF.R.U32.HI R35, RZ, 0x3, R35 ;  /* 0x00000003ff237819 */ /* 0x000fc60000011623 */
[----:B------:R-:W-:Y:S01]  /*2110*/  IMAD.SHL.U32 R58, R31, 0x2, RZ ;  /* 0x000000021f3a7824 */ /* 0x000fe200078e00ff */
[----:B------:R-:W-:Y:S01]  /*2120*/  LOP3.LUT R8, R5, R35, RZ, 0x3c, !PT ;  /* 0x0000002305087212 */ /* 0x000fe200078e3cff */
[----:B------:R-:W-:Y:S01]  /*2130*/  IMAD.IADD R31, R49, 0x1, R21 ;  /* 0x00000001311f7824 */ /* 0x000fe200078e0215 */
[----:B------:R-:W-:Y:S01]  /*2140*/  SHF.R.S32.HI R5, RZ, 0x3, R0 ;  /* 0x00000003ff057819 */ /* 0x000fe20000011400 */
[----:B------:R-:W-:Y:S02]  /*2150*/  IMAD.IADD R68, R68, 0x1, R33 ;  /* 0x0000000144447824 */ /* 0x000fe400078e0221 */
[----:B------:R-:W-:Y:S02]  /*2160*/  IMAD.SHL.U32 R66, R66, 0x80, RZ ;  /* 0x0000008042427824 */ /* 0x000fe400078e00ff */
[----:B------:R-:W-:Y:S02]  /*2170*/  IMAD.IADD R21, R21, 0x1, R51 ;  /* 0x0000000115157824 */ /* 0x000fe400078e0233 */
[----:B------:R-:W-:-:S02]  /*2180*/  IMAD.IADD R7, R15, 0x1, R55 ;  /* 0x000000010f077824 */ /* 0x000fc400078e0237 */
[C---:B--2---:R-:W-:Y:S01]  /*2190*/  IMAD.SHL.U32 R65, R34.reuse, 0x40, RZ ;  /* 0x0000004022417824 */ /* 0x044fe200078e00ff */
[----:B------:R-:W-:Y:S01]  /*21a0*/  @!P6 BAR.SYNC.DEFER_BLOCKING 0x9, 0x100 ;  /* 0x024400000000eb1d */ /* 0x000fe20000010000 */
[----:B------:R-:W-:Y:S02]  /*21b0*/  LOP3.LUT P1, RZ, R34, 0x4, RZ, 0xc0, !PT ;  /* 0x0000000422ff7812 */ /* 0x000fe4000782c0ff */
[----:B------:R-:W-:Y:S02]  /*21c0*/  SHF.R.S32.HI R34, RZ, 0x1f, R36 ;  /* 0x0000001fff227819 */ /* 0x000fe40000011424 */
[----:B------:R-:W-:Y:S02]  /*21d0*/  LOP3.LUT R65, R65, 0x1c0, RZ, 0xc0, !PT ;  /* 0x000001c041417812 */ /* 0x000fe400078ec0ff */
[----:B------:R-:W-:Y:S02]  /*21e0*/  LEA.HI R34, R34, R36, RZ, 0x2 ;  /* 0x0000002422227211 */ /* 0x000fe400078f10ff */
[----:B------:R-:W-:-:S02]  /*21f0*/  SHF.R.U32.HI R61, RZ, 0x3, R65 ;  /* 0x00000003ff3d7819 */ /* 0x000fc40000011641 */
[----:B------:R-:W-:Y:S02]  /*2200*/  LOP3.LUT R34, R34, 0xfffffffc, RZ, 0xc0, !PT ;  /* 0xfffffffc22227812 */ /* 0x000fe400078ec0ff */
[----:B------:R-:W-:Y:S02]  /*2210*/  LOP3.LUT R4, R65, 0x18, R16, 0xf8, !PT ;  /* 0x0000001841047812 */ /* 0x000fe400078ef810 */
[----:B------:R-:W-:Y:S01]  /*2220*/  @P1 LOP3.LUT R22, R22, 0x2, RZ, 0xfc, !PT ;  /* 0x0000000216161812 */ /* 0x000fe200078efcff */
[----:B------:R-:W-:Y:S01]  /*2230*/  IMAD.IADD R34, R36, 0x1, -R34 ;  /* 0x0000000124227824 */ /* 0x000fe200078e0a22 */
[----:B------:R-:W-:Y:S02]  /*2240*/  LOP3.LUT R4, R4, R61, RZ, 0x3c, !PT ;  /* 0x0000003d04047212 */ /* 0x000fe400078e3cff */
[----:B------:R-:W-:Y:S01]  /*2250*/  ISETP.GE.AND P1, PT, R16, UR4, PT ;  /* 0x0000000410007c0c */ /* 0x000fe2000bf26270 */
[----:B------:R-:W-:Y:S01]  /*2260*/  IMAD R59, R34, 0x60, R157 ;  /* 0x00000060223b7824 */ /* 0x000fe200078e029d */
[----:B------:R-:W-:-:S04]  /*2270*/  SHF.R.S32.HI R34, RZ, 0x1f, R20 ;  /* 0x0000001fff227819 */ /* 0x000fc80000011414 */
[----:B------:R-:W-:Y:S01]  /*2280*/  LEA.HI R34, R34, R20, RZ, 0x5 ;  /* 0x0000001422227211 */ /* 0x000fe200078f28ff */
[----:B------:R-:W-:-:S03]  /*2290*/  IMAD.IADD R20, R53, 0x1, R15 ;  /* 0x0000000135147824 */ /* 0x000fc600078e020f */
[----:B------:R-:W-:-:S05]  /*22a0*/  SHF.R.S32.HI R34, RZ, 0x5, R34 ;  /* 0x00000005ff227819 */ /* 0x000fca0000011422 */
[----:B------:R-:W-:Y:S01]  /*22b0*/  IMAD R57, R34, 0x200, R4 ;  /* 0x0000020022397824 */ /* 0x000fe200078e0204 */
[----:B------:R-:W-:Y:S01]  /*22c0*/  LOP3.LUT R4, R65, 0x38, R0, 0xf8, !PT ;  /* 0x0000003841047812 */ /* 0x000fe200078ef800 */
[----:B---3--:R-:W-:-:S03]  /*22d0*/  IMAD.IADD R0, R32, 0x1, R8 ;  /* 0x0000000120007824 */ /* 0x008fc600078e0208 */
[----:B------:R-:W-:Y:S02]  /*22e0*/  LOP3.LUT R3, R4, R61, RZ, 0x3c, !PT ;  /* 0x0000003d04037212 */ /* 0x000fe400078e3cff */
[----:B------:R-:W-:-:S03]  /*22f0*/  SHF.R.S32.HI R4, RZ, 0x1f, R6 ;  /* 0x0000001fff047819 */ /* 0x000fc60000011406 */
[----:B------:R-:W-:Y:S01]  /*2300*/  IMAD R3, R34, 0x200, R3 ;  /* 0x0000020022037824 */ /* 0x000fe200078e0203 */
[----:B------:R-:W-:-:S07]  /*2310*/  SHF.R.S32.HI R56, RZ, 0x1f, R69 ;  /* 0x0000001fff387819 */ /* 0x000fce0000011445 */
.L_x_14347:
[----:B--2-4-:R-:W2:Y:S01]  /*2320*/  LDL R33, [R1+0x40] ;  /* 0x0000400001217983 */ /* 0x014ea20000100800 */
[----:B0-----:R-:W0:Y:S01]  /*2330*/  LDC R74, c[0x0][0x430] ;  /* 0x00010c00ff4a7b82 */ /* 0x001e220000000800 */
        /* <DEDUP_REMOVED lines=22> */
[----:B-----5:R0:W5:Y:S01]  /*24a0*/  @!P3 LDG.E R73, desc[UR42][R8.64] ;  /* 0x0000002a0849b981 */ /* 0x020162000c1e1900 */
[----:B------:R-:W-:Y:S01]  /*24b0*/  ISETP.GT.AND P3, PT, R26, R27, PT ;  /* 0x0000001b1a00720c */ /* 0x000fe20003f64270 */
[----:B------:R-:W-:Y:S01]  /*24c0*/  IMAD R72, R23, 0x2000, R57 ;  /* 0x0000200017487824 */ /* 0x000fe200078e0239 */
[----:B------:R-:W-:Y:S01]  /*24d0*/  LOP3.LUT R22, R22, 0xfffffffe, RZ, 0xc0, !PT ;  /* 0xfffffffe16167812 */ /* 0x000fe200078ec0ff */
[----:B------:R-:W-:Y:S01]  /*24e0*/  IMAD.MOV R11, RZ, RZ, -R12 ;  /* 0x000000ffff0b7224 */ /* 0x000fe200078e0a0c */
[----:B------:R-:W-:Y:S05]  /*24f0*/  YIELD ;  /* 0x0000000000007946 */ /* 0x000fea0003800000 */
[----:B------:R-:W-:Y:S01]  /*2500*/  VIADD R10, R72, 0x20 ;  /* 0x00000020480a7836 */ /* 0x000fe20000000000 */
[----:B------:R-:W-:Y:S01]  /*2510*/  BSSY B0, `(.L_x_14292) ;  /* 0x0000330000007945 */ /* 0x000fe20003800000 */
[----:B------:R-:W-:-:S02]  /*2520*/  IMAD R74, R74, R11, R32 ;  /* 0x0000000b4a4a7224 */ /* 0x000fc400078e0220 */
[----:B------:R-:W-:Y:S02]  /*2530*/  @P3 LOP3.LUT R22, R22, 0x1, RZ, 0xfc, !PT ;  /* 0x0000000116163812 */ /* 0x000fe400078efcff */
[----:B------:R-:W-:Y:S02]  /*2540*/  ISETP.GE.AND P3, PT, R80, 0x1, PT ;  /* 0x000000015000780c */ /* 0x000fe40003f66270 */
[----:B--2---:R-:W-:-:S13]  /*2550*/  LOP3.LUT P5, RZ, R33, 0x4, RZ, 0xc0, !PT ;  /* 0x0000000421ff7812 */ /* 0x004fda00078ac0ff */
        /* <DEDUP_REMOVED lines=16> */
[C---:B------:R-:W-:Y:S01]  /*2660*/  IMAD R11, R73.reuse, UR5, R10 ;  /* 0x00000005490b7c24 */ /* 0x040fe2000f8e020a */
[----:B------:R-:W-:Y:S01]  /*2670*/  SHF.R.S32.HI R10, RZ, 0x1f, R26 ;  /* 0x0000001fff0a7819 */ /* 0x000fe2000001141a */
        /* <DEDUP_REMOVED lines=20> */
[----:B------:R0:W5:Y:S01]  /*27c0*/  LDL R83, [R1+0xc] ;  /* 0x00000c0001537983 */ /* 0x0001620000100800 */
        /* <DEDUP_REMOVED lines=10> */
[----:B0-----:R-:W-:Y:S06]  /*2870*/  @P3 BRA `(.L_x_14296) ;  /* 0x0000000000503947 */ /* 0x001fec0003800000 */
[----:B------:R-:W-:Y:S01]  /*2880*/  IADD3 R13, P4, R48, R10, RZ ;  /* 0x0000000a300d7210 */ /* 0x000fe20007f9e0ff */
[----:B------:R-:W-:Y:S01]  /*2890*/  ULDC.64 UR4, c[0x0][0x3e8] ;  /* 0x0000fa0000047ab9 */ /* 0x000fe20000000a00 */
[----:B------:R-:W-:Y:S02]  /*28a0*/  CS2R R44, SRZ ;  /* 0x00000000002c7805 */ /* 0x000fe4000001ff00 */
        /* <DEDUP_REMOVED lines=13> */
[----:B------:R0:W5:Y:S02]  /*2980*/  @!P4 LDG.E.64 R46, desc[UR42][R14.64] ;  /* 0x0000002a0e2ec981 */ /* 0x000164000c1e1b00 */
[----:B-----5:R-:W-:-:S13]  /*2990*/  ISETP.GE.AND P4, PT, R83, R80, PT ;  /* 0x000000505300720c */ /* 0x020fda0003f86270 */
[----:B------:R0:W5:Y:S04]  /*29a0*/  @!P4 LDG.E.64 R40, desc[UR42][R12.64+0x20] ;  /* 0x0000202a0c28c981 */ /* 0x000168000c1e1b00 */
[----:B------:R0:W5:Y:S02]  /*29b0*/  @!P4 LDG.E.64 R42, desc[UR42][R14.64+0x20] ;  /* 0x0000202a0e2ac981 */ /* 0x000164000c1e1b00 */
.L_x_14296:
[----:B------:R-:W-:Y:S05]  /*29c0*/  BSYNC B1 ;  /* 0x0000000000017941 */ /* 0x000fea0003800000 */
.L_x_14295:
        /* <DEDUP_REMOVED lines=9> */
[----:B------:R-:W-:Y:S01]  /*2a60*/  IMAD.MOV.U32 R9, RZ, RZ, R81 ;  /* 0x000000ffff097224 */ /* 0x000fe200078e0051 */
[----:B------:R-:W-:Y:S02]  /*2a70*/  CS2R R36, SRZ ;  /* 0x0000000000247805 */ /* 0x000fe4000001ff00 */
[----:B------:R-:W-:Y:S01]  /*2a80*/  CS2R R38, SRZ ;  /* 0x0000000000267805 */ /* 0x000fe2000001ff00 */
        /* <DEDUP_REMOVED lines=22> */
.L_x_14298:
[----:B------:R-:W-:Y:S05]  /*2bf0*/  BSYNC B1 ;  /* 0x0000000000017941 */ /* 0x000fea0003800000 */
.L_x_14297:
[----:B0-----:R-:W-:Y:S01]  /*2c00*/  IMAD.MOV.U32 R8, RZ, RZ, R44 ;  /* 0x000000ffff087224 */ /* 0x001fe200078e002c */
[----:B------:R-:W-:Y:S01]  /*2c10*/  UISETP.NE.AND UP0, UPT, UR39, 0x3, UPT ;  /* 0x000000032700788c */ /* 0x000fe2000bf05270 */
[----:B------:R-:W-:Y:S01]  /*2c20*/  IMAD.MOV.U32 R9, RZ, RZ, R45 ;  /* 0x000000ffff097224 */ /* 0x000fe200078e002d */
[C---:B------:R-:W-:Y:S01]  /*2c30*/  PRMT R95, R82.reuse, 0x7610, R95 ;  /* 0x00007610525f7816 */ /* 0x040fe2000000005f */
        /* <DEDUP_REMOVED lines=30> */
.L_x_14299:
[----:B------:R-:W2:Y:S01]  /*2e20*/  LDL R8, [R1+0x8] ;  /* 0x0000080001087983 */ /* 0x000ea20000100800 */
[----:B------:R-:W-:Y:S01]  /*2e30*/  IMAD R70, R23, 0x8, R2 ;  /* 0x0000000817467824 */ /* 0x000fe200078e0202 */
[----:B------:R-:W-:Y:S01]  /*2e40*/  BSSY B1, `(.L_x_14300) ;  /* 0x0000004000017945 */ /* 0x000fe20003800000 */
[----:B--2---:R-:W-:-:S04]  /*2e50*/  SHF.L.U32 R78, R8, 0x1f, RZ ;  /* 0x0000001f084e7819 */ /* 0x004fc800000006ff */
[----:B------:R-:W0:Y:S02]  /*2e60*/  SYNCS.PHASECHK.TRANS64.TRYWAIT P6, [R70+URZ+0x16890], R78 ;  /* 0x0168904e460075a7 */ /* 0x000e2400080c017f */
[----:B0-----:R-:W-:Y:S05]  /*2e70*/  @!P6 BRA `(.L_x_14301) ;  /* 0x000001b400cce947 */ /* 0x001fea0003800000 */
.L_x_14612:
[----:B------:R-:W-:Y:S05]  /*2e80*/  BSYNC B1 ;  /* 0x0000000000017941 */ /* 0x000fea0003800000 */
.L_x_14300:
[----:B------:R-:W-:-:S03]  /*2e90*/  UMOV UR4, 0xffffffff ;  /* 0xffffffff00047882 */ /* 0x000fc60000000000 */
[----:B------:R-:W-:Y:S05]  /*2ea0*/  BRA.DIV UR4, `(.L_x_14302) ;  /* 0x000001b604d47947 */ /* 0x000fea000b800000 */
[----:B------:R1:W2:Y:S04]  /*2eb0*/  SHFL.IDX PT, R81, R85, RZ, 0x1c1f ;  /* 0x001c1fff55517589 */ /* 0x0002a800000e0000 */
[----:B------:R1:W3:Y:S02]  /*2ec0*/  SHFL.IDX PT, R14, R84, RZ, 0x1c1f ;  /* 0x001c1fff540e7589 */ /* 0x0002e400000e0000 */
.L_x_14616:
        /* <DEDUP_REMOVED lines=12> */
[----:B0-----:R-:W-:Y:S01]  /*2f90*/  IMAD.U32 R44, R10, 0x10000, RZ ;  /* 0x000100000a2c7824 */ /* 0x001fe200078e00ff */
[----:B------:R-:W-:Y:S02]  /*2fa0*/  SHF.R.U32.HI R101, RZ, 0x10, R47 ;  /* 0x00000010ff657819 */ /* 0x000fe4000001162f */
[----:B------:R-:W-:Y:S02]  /*2fb0*/  PRMT R100, R83, 0x5432, R100 ;  /* 0x0000543253647816 */ /* 0x000fe40000000064 */
[----:B------:R-:W-:Y:S02]  /*2fc0*/  SHF.R.U32.HI R97, RZ, 0x10, R45 ;  /* 0x00000010ff617819 */ /* 0x000fe4000001162d */
        /* <DEDUP_REMOVED lines=10> */
[C---:B------:R-:W-:Y:S01]  /*3070*/  IMAD.U32 R10, R11.reuse, 0x10000, RZ ;  /* 0x000100000b0a7824 */ /* 0x040fe200078e00ff */
[----:B------:R-:W-:Y:S01]  /*3080*/  LOP3.LUT R15, R11, 0xffff0000, RZ, 0xc0, !PT ;  /* 0xffff00000b0f7812 */ /* 0x000fe200078ec0ff */
[----:B------:R-:W-:-:S02]  /*3090*/  IMAD.U32 R11, R9, 0x10000, RZ ;  /* 0x00010000090b7824 */ /* 0x000fc400078e00ff */
[-C--:B------:R-:W-:Y:S01]  /*30a0*/  FMUL.FTZ R45, R45, R98.reuse ;  /* 0x000000622d2d7220 */ /* 0x080fe20000410000 */
[----:B------:R-:W-:Y:S02]  /*30b0*/  IMAD.U32 R99, R97, 0x10000, RZ ;  /* 0x0001000061637824 */ /* 0x000fe400078e00ff */
[----:B------:R-:W-:Y:S01]  /*30c0*/  FMUL.FTZ R105, R46, R103 ;  /* 0x000000672e697220 */ /* 0x000fe20000410000 */
[----:B------:R-:W-:Y:S01]  /*30d0*/  LOP3.LUT R101, R101, 0xffff0000, RZ, 0xc0, !PT ;  /* 0xffff000065657812 */ /* 0x000fe200078ec0ff */
[C---:B------:R-:W-:Y:S01]  /*30e0*/  IMAD.U32 R9, R8.reuse, 0x10000, RZ ;  /* 0x0001000008097824 */ /* 0x040fe200078e00ff */
[----:B------:R-:W-:Y:S01]  /*30f0*/  LOP3.LUT R97, R97, 0xffff0000, RZ, 0xc0, !PT ;  /* 0xffff000061617812 */ /* 0x000fe200078ec0ff */
[C---:B------:R-:W-:Y:S01]  /*3100*/  FFMA.FTZ R104, R11.reuse, R98, -R104 ;  /* 0x000000620b687223 */ /* 0x040fe20000010868 */
[----:B------:R-:W-:Y:S01]  /*3110*/  FFMA.FTZ R45, R11, R102, R45 ;  /* 0x000000660b2d7223 */ /* 0x000fe2000001002d */
[----:B------:R-:W-:Y:S01]  /*3120*/  LOP3.LUT R8, R8, 0xffff0000, RZ, 0xc0, !PT ;  /* 0xffff000008087812 */ /* 0x000fe200078ec0ff */
[-C--:B------:R-:W-:Y:S01]  /*3130*/  FMUL.FTZ R11, R46, R99.reuse ;  /* 0x000000632e0b7220 */ /* 0x080fe20000410000 */
[----:B------:R-:W-:Y:S01]  /*3140*/  FFMA.FTZ R105, R44, R99, -R105 ;  /* 0x000000632c697223 */ /* 0x000fe20000010869 */
[----:B------:R-:W-:-:S02]  /*3150*/  IMAD.U32 R47, R47, 0x10000, RZ ;  /* 0x000100002f2f7824 */ /* 0x000fc400078e00ff */
[C---:B------:R-:W-:Y:S01]  /*3160*/  FMUL.FTZ R99, R15.reuse, R101 ;  /* 0x000000650f637220 */ /* 0x040fe20000410000 */
[----:B------:R-:W-:Y:S01]  /*3170*/  FMUL.FTZ R98, R15, R97 ;  /* 0x000000610f627220 */ /* 0x000fe20000410000 */
[----:B------:R-:W-:Y:S01]  /*3180*/  FFMA.FTZ R46, R44, R103, R11 ;  /* 0x000000672c2e7223 */ /* 0x000fe2000001000b */
[CC--:B------:R-:W-:Y:S01]  /*3190*/  FMUL.FTZ R44, R8.reuse, R100.reuse ;  /* 0x00000064082c7220 */ /* 0x0c0fe20000410000 */
        /* <DEDUP_REMOVED lines=8> */
[----:B------:R-:W-:Y:S01]  /*3220*/  F2FP.BF16.F32.PACK_AB R10, R46, R105 ;  /* 0x000000692e0a723e */ /* 0x000fe200000010ff */
[----:B------:R-:W-:-:S07]  /*3230*/  IMAD.MOV.U32 R11, RZ, RZ, R98 ;  /* 0x000000ffff0b7224 */ /* 0x000fce00078e0062 */
.L_x_14308:
[----:B------:R-:W-:Y:S05]  /*3240*/  BSYNC B3 ;  /* 0x0000000000037941 */ /* 0x000fea0003800000 */
.L_x_14307:
[----:B0-----:R4:W-:Y:S02]  /*3250*/  ST.E.128 desc[UR42][R12.64], R8 ;  /* 0x000000080c007985 */ /* 0x0019e4000c101d2a */
.L_x_14306:
[----:B------:R-:W-:Y:S05]  /*3260*/  BSYNC B2 ;  /* 0x0000000000027941 */ /* 0x000fea0003800000 */
.L_x_14305:
[----:B------:R-:W-:Y:S05]  /*3270*/  @P2 BRA `(.L_x_14304) ;  /* 0x0000000000e02947 */ /* 0x000fea0003800000 */
[----:B----4-:R-:W2:Y:S04]  /*3280*/  LDL R8, [R1+0x4] ;  /* 0x0000040001087983 */ /* 0x010ea80000100800 */
[----:B------:R-:W4:Y:S01]  /*3290*/  LDL R15, [R1+0xc] ;  /* 0x00000c00010f7983 */ /* 0x000f220000100800 */
[C---:B---3--:R-:W-:Y:S01]  /*32a0*/  LEA R12, P3, R18.reuse, R14, 0x1 ;  /* 0x0000000e120c7211 */ /* 0x048fe200078608ff */
[----:B------:R-:W-:Y:S03]  /*32b0*/  BSSY B2, `(.L_x_14309) ;  /* 0x0000033000027945 */ /* 0x000fe60003800000 */
[----:B--2---:R-:W-:Y:S02]  /*32c0*/  LEA.HI.X R13, R18, R81, R8, 0x1, P3 ;  /* 0x00000051120d7211 */ /* 0x004fe400018f0c08 */
[----:B------:R2:W3:Y:S01]  /*32d0*/  LDS.128 R8, [R71+0xe000] ;  /* 0x00e0000047087984 */ /* 0x0004e20000000c00 */
[----:B----4-:R-:W-:-:S13]  /*32e0*/  ISETP.GE.AND P3, PT, R15, R80, PT ;  /* 0x000000500f00720c */ /* 0x010fda0003f66270 */
[----:B--2---:R-:W-:Y:S05]  /*32f0*/  @P3 BRA `(.L_x_14310) ;  /* 0x0000000000b83947 */ /* 0x004fea0003800000 */
[--C-:B------:R-:W-:Y:S01]  /*3300*/  SHF.R.U64 R45, R42, 0x10, R43.reuse ;  /* 0x000000102a2d7819 */ /* 0x100fe2000000122b */
[----:B---3--:R-:W-:Y:S01]  /*3310*/  IMAD.U32 R14, R10, 0x10000, RZ ;  /* 0x000100000a0e7824 */ /* 0x008fe200078e00ff */
        /* <DEDUP_REMOVED lines=44> */
.L_x_14310:
[----:B------:R-:W-:Y:S05]  /*35e0*/  BSYNC B2 ;  /* 0x0000000000027941 */ /* 0x000fea0003800000 */
.L_x_14309:
[----:B---3--:R2:W-:Y:S02]  /*35f0*/  ST.E.128 desc[UR42][R12.64], R8 ;  /* 0x000000080c007985 */ /* 0x0085e4000c101d2a */
.L_x_14304:
[----:B------:R-:W-:Y:S05]  /*3600*/  BSYNC B1 ;  /* 0x0000000000017941 */ /* 0x000fea0003800000 */
.L_x_14303:
[----:B------:R-:W-:-:S03]  /*3610*/  UMOV UR4, 0xffffffff ;  /* 0xffffffff00047882 */ /* 0x000fc60000000000 */
[----:B------:R-:W-:Y:S05]  /*3620*/  BRA.DIV UR4, `(.L_x_14311) ;  /* 0x000001b2043c7947 */ /* 0x000fea000b800000 */
[----:B-1----:R-:W1:Y:S04]  /*3630*/  SHFL.IDX PT, R85, R85, 0x1, 0x1c1f ;  /* 0x003c1f0055557f89 */ /* 0x002e6800000e0000 */
[----:B---3--:R3:W0:Y:S02]  /*3640*/  SHFL.IDX PT, R14, R84, 0x1, 0x1c1f ;  /* 0x003c1f00540e7f89 */ /* 0x00862400000e0000 */
.L_x_14620:
[----:B------:R-:W-:Y:S05]  /*3650*/  @P4 BRA `(.L_x_14312) ;  /* 0x00000020006c4947 */ /* 0x000fea0003800000 */
[----:B------:R-:W-:Y:S04]  /*3660*/  BSSY B1, `(.L_x_14313) ;  /* 0x0000038000017945 */ /* 0x000fe80003800000 */
[----:B------:R-:W-:Y:S05]  /*3670*/  @P1 BRA `(.L_x_14314) ;  /* 0x0000000000d81947 */ /* 0x000fea0003800000 */
[----:B--2-4-:R2:W4:Y:S01]  /*3680*/  LDS.128 R8, [R72+0x11000] ;  /* 0x0110000048087984 */ /* 0x0145220000000c00 */
[C---:B0-----:R-:W-:Y:S01]  /*3690*/  LEA R12, P3, R16.reuse, R14, 0x1 ;  /* 0x0000000e100c7211 */ /* 0x041fe200078608ff */
[----:B------:R-:W-:Y:S03]  /*36a0*/  BSSY B2, `(.L_x_14315) ;  /* 0x0000032000027945 */ /* 0x000fe60003800000 */
[----:B-1----:R-:W-:Y:S02]  /*36b0*/  LEA.HI.X R13, R16, R85, R17, 0x1, P3 ;  /* 0x00000055100d7211 */ /* 0x002fe400018f0c11 */
[----:B------:R-:W-:-:S13]  /*36c0*/  ISETP.GE.AND P3, PT, R152, R80, PT ;  /* 0x000000509800720c */ /* 0x000fda0003f66270 */
[----:B--2---:R-:W-:Y:S05]  /*36d0*/  @P3 BRA `(.L_x_14316) ;  /* 0x0000000000b83947 */ /* 0x004fea0003800000 */
        /* <DEDUP_REMOVED lines=25> */
[-C--:B------:R-:W-:Y:S01]  /*3870*/  FMUL.FTZ R36, R36, R40.reuse ;  /* 0x0000002824247220 */ /* 0x080fe20000410000 */
[----:B------:R-:W-:Y:S01]  /*3880*/  LOP3.LUT R92, R92, 0xffff0000, RZ, 0xc0, !PT ;  /* 0xffff00005c5c7812 */ /* 0x000fe200078ec0ff */
[----:B------:R-:W-:Y:S01]  /*3890*/  FFMA.FTZ R43, R10, R39, -R43 ;  /* 0x000000270a2b7223 */ /* 0x000fe2000001082b */
[----:B------:R-:W-:Y:S01]  /*38a0*/  LOP3.LUT R90, R90, 0xffff0000, RZ, 0xc0, !PT ;  /* 0xffff00005a5a7812 */ /* 0x000fe200078ec0ff */
[----:B------:R-:W-:Y:S01]  /*38b0*/  FFMA.FTZ R44, R10, R41, R44 ;  /* 0x000000290a2c7223 */ /* 0x000fe2000001002c */
[C---:B------:R-:W-:Y:S01]  /*38c0*/  FFMA.FTZ R46, R15.reuse, R40, -R46 ;  /* 0x000000280f2e7223 */ /* 0x040fe2000001082e */
[CC--:B------:R-:W-:Y:S01]  /*38d0*/  FMUL.FTZ R10, R8.reuse, R91.reuse ;  /* 0x0000005b080a7220 */ /* 0x0c0fe20000410000 */
[----:B------:R-:W-:Y:S01]  /*38e0*/  FFMA.FTZ R15, R15, R42, R36 ;  /* 0x0000002a0f0f7223 */ /* 0x000fe20000010024 */
        /* <DEDUP_REMOVED lines=13> */
.L_x_14316:
[----:B------:R-:W-:Y:S05]  /*39c0*/  BSYNC B2 ;  /* 0x0000000000027941 */ /* 0x000fea0003800000 */
.L_x_14315:
[----:B----4-:R0:W-:Y:S02]  /*39d0*/  ST.E.128 desc[UR42][R12.64], R8 ;  /* 0x000000080c007985 */ /* 0x0101e4000c101d2a */
.L_x_14314:
[----:B------:R-:W-:Y:S05]  /*39e0*/  BSYNC B1 ;  /* 0x0000000000017941 */ /* 0x000fea0003800000 */
.L_x_14313:
[----:B------:R-:W-:Y:S05]  /*39f0*/  @P2 BRA `(.L_x_14312) ;  /* 0x0000001c00842947 */ /* 0x000fea0003800000 */
[----:B0-2-4-:R-:W1:Y:S04]  /*3a00*/  LDL R8, [R1+0x4] ;  /* 0x0000040001087983 */ /* 0x015e680000100800 */
[----:B------:R-:W2:Y:S01]  /*3a10*/  LDL R15, [R1+0xc] ;  /* 0x00000c00010f7983 */ /* 0x000ea20000100800 */
[C---:B------:R-:W-:Y:S01]  /*3a20*/  LEA R12, P3, R18.reuse, R14, 0x1 ;  /* 0x0000000e120c7211 */ /* 0x040fe200078608ff */
[----:B------:R-:W-:Y:S03]  /*3a30*/  BSSY B1, `(.L_x_14317) ;  /* 0x0000033000017945 */ /* 0x000fe60003800000 */
[----:B-1----:R-:W-:Y:S02]  /*3a40*/  LEA.HI.X R13, R18, R85, R8, 0x1, P3 ;  /* 0x00000055120d7211 */ /* 0x002fe400018f0c08 */
[----:B------:R0:W1:Y:S01]  /*3a50*/  LDS.128 R8, [R71+0x11000] ;  /* 0x0110000047087984 */ /* 0x0000620000000c00 */
[----:B--2---:R-:W-:-:S13]  /*3a60*/  ISETP.GE.AND P3, PT, R15, R80, PT ;  /* 0x000000500f00720c */ /* 0x004fda0003f66270 */
[----:B0-----:R-:W-:Y:S05]  /*3a70*/  @P3 BRA `(.L_x_14318) ;  /* 0x0000000000b83947 */ /* 0x001fea0003800000 */
[--C-:B------:R-:W-:Y:S01]  /*3a80*/  SHF.R.U64 R37, R34, 0x10, R35.reuse ;  /* 0x0000001022257819 */ /* 0x100fe20000001223 */
[----:B-1----:R-:W-:Y:S01]  /*3a90*/  IMAD.U32 R14, R10, 0x10000, RZ ;  /* 0x000100000a0e7824 */ /* 0x002fe200078e00ff */
        /* <DEDUP_REMOVED lines=44> */
.L_x_14318:
[----:B------:R-:W-:Y:S05]  /*3d60*/  BSYNC B1 ;  /* 0x0000000000017941 */ /* 0x000fea0003800000 */
.L_x_14317:
[----:B-1----:R0:W-:Y:S01]  /*3d70*/  ST.E.128 desc[UR42][R12.64], R8 ;  /* 0x000000080c007985 */ /* 0x0021e2000c101d2a */
[----:B------:R-:W-:Y:S05]  /*3d80*/  BRA `(.L_x_14312) ;  /* 0x0000001800a07947 */ /* 0x000fea0003800000 */
.L_x_14294:
        /* <DEDUP_REMOVED lines=30> */
[----:B------:R-:W-:Y:S01]  /*3f70*/  ULDC.64 UR4, c[0x0][0x3e8] ;  /* 0x0000fa0000047ab9 */ /* 0x000fe20000000a00 */
[----:B------:R-:W-:Y:S02]  /*3f80*/  IMAD.MOV.U32 R9, RZ, RZ, R81 ;  /* 0x000000ffff097224 */ /* 0x000fe400078e0051 */
        /* <DEDUP_REMOVED lines=16> */
.L_x_14320:
[----:B------:R-:W-:Y:S05]  /*4090*/  BSYNC B1 ;  /* 0x0000000000017941 */ /* 0x000fea0003800000 */
.L_x_14319:
        /* <DEDUP_REMOVED lines=36> */
.L_x_14321:
[----:B------:R-:W2:Y:S01]  /*42e0*/  LDL R8, [R1+0x8] ;  /* 0x0000080001087983 */ /* 0x000ea20000100800 */
[----:B------:R-:W-:Y:S01]  /*42f0*/  IMAD R70, R23, 0x8, R2 ;  /* 0x0000000817467824 */ /* 0x000fe200078e0202 */
[----:B------:R-:W1:Y:S01]  /*4300*/  LDC R87, c[0x0][0x2f4] ;  /* 0x0000bd00ff577b82 */ /* 0x000e620000000800 */
[----:B------:R-:W-:Y:S01]  /*4310*/  BSSY B1, `(.L_x_14322) ;  /* 0x0000004000017945 */ /* 0x000fe20003800000 */
[----:B--2---:R-:W-:-:S04]  /*4320*/  SHF.L.U32 R78, R8, 0x1f, RZ ;  /* 0x0000001f084e7819 */ /* 0x004fc800000006ff */
[----:B------:R-:W2:Y:S02]  /*4330*/  SYNCS.PHASECHK.TRANS64.TRYWAIT P4, [R70+URZ+0x16890], R78 ;  /* 0x0168904e460075a7 */ /* 0x000ea4000808017f */
[----:B-12---:R-:W-:Y:S05]  /*4340*/  @!P4 BRA `(.L_x_14323) ;  /* 0x000001a4003cc947 */ /* 0x006fea0003800000 */
.L_x_14621:
[----:B------:R-:W-:Y:S05]  /*4350*/  BSYNC B1 ;  /* 0x0000000000017941 */ /* 0x000fea0003800000 */
.L_x_14322:
[----:B------:R-:W-:Y:S01]  /*4360*/  UMOV UR4, 0xffffffff ;  /* 0xffffffff00047882 */ /* 0x000fe20000000000 */
[----:B------:R-:W-:Y:S02]  /*4370*/  IMAD.IADD R91, R87, 0x1, -R58 ;  /* 0x00000001575b7824 */ /* 0x000fe400078e0a3a */
[----:B------:R-:W-:Y:S05]  /*4380*/  BRA.DIV UR4, `(.L_x_14324) ;  /* 0x000001a604407947 */ /* 0x000fea000b800000 */
[----:B------:R2:W3:Y:S04]  /*4390*/  SHFL.IDX PT, R83, R85, RZ, 0x1c1f ;  /* 0x001c1fff55537589 */ /* 0x0004e800000e0000 */
[----:B------:R2:W4:Y:S02]  /*43a0*/  SHFL.IDX PT, R82, R84, RZ, 0x1c1f ;  /* 0x001c1fff54527589 */ /* 0x00052400000e0000 */
.L_x_14625:
        /* <DEDUP_REMOVED lines=30> */
[----:B------:R-:W-:Y:S02]  /*4590*/  SHF.R.U64 R105, R34, 0x10, R35 ;  /* 0x0000001022697819 */ /* 0x000fe40000001223 */
[----:B------:R-:W-:Y:S02]  /*45a0*/  PRMT R107, R112, 0x5410, R107 ;  /* 0x00005410706b7816 */ /* 0x000fe4000000006b */
[----:B------:R-:W-:Y:S02]  /*45b0*/  PRMT R106, R90, 0x5432, R106 ;  /* 0x000054325a6a7816 */ /* 0x000fe4000000006a */
[----:B------:R-:W-:-:S02]  /*45c0*/  SHF.R.U64 R101, R32, 0x10, R33 ;  /* 0x0000001020657819 */ /* 0x000fc40000001221 */
[----:B------:R-:W-:Y:S02]  /*45d0*/  SHF.R.U32.HI R104, RZ, 0x10, R35 ;  /* 0x00000010ff687819 */ /* 0x000fe40000011623 */
[----:B------:R-:W-:Y:S01]  /*45e0*/  SHF.R.U64 R98, R36, 0x10, R37 ;  /* 0x0000001024627819 */ /* 0x000fe20000001225 */
[----:B0-----:R-:W-:Y:S01]  /*45f0*/  IMAD.U32 R36, R11, 0x10000, RZ ;  /* 0x000100000b247824 */ /* 0x001fe200078e00ff */
[----:B------:R-:W-:Y:S01]  /*4600*/  SHF.R.U64 R99, R38, 0x10, R39 ;  /* 0x0000001026637819 */ /* 0x000fe20000001227 */
[----:B------:R-:W-:Y:S01]  /*4610*/  IMAD.U32 R38, R9, 0x10000, RZ ;  /* 0x0001000009267824 */ /* 0x000fe200078e00ff */
[----:B------:R-:W-:Y:S01]  /*4620*/  PRMT R35, R109, 0x5410, R105 ;  /* 0x000054106d237816 */ /* 0x000fe20000000069 */
[----:B------:R-:W-:Y:S01]  /*4630*/  IMAD.U32 R109, R107, 0x10000, RZ ;  /* 0x000100006b6d7824 */ /* 0x000fe200078e00ff */
[----:B------:R-:W-:Y:S01]  /*4640*/  SHF.R.U32.HI R103, RZ, 0x10, R39 ;  /* 0x00000010ff677819 */ /* 0x000fe20000011627 */
[----:B------:R-:W-:Y:S01]  /*4650*/  IMAD.U32 R105, R106, 0x10000, RZ ;  /* 0x000100006a697824 */ /* 0x000fe200078e00ff */
[----:B------:R-:W-:-:S02]  /*4660*/  PRMT R37, R110, 0x5410, R101 ;  /* 0x000054106e257816 */ /* 0x000fc40000000065 */
[----:B------:R-:W-:Y:S02]  /*4670*/  PRMT R101, R92, 0x5432, R98 ;  /* 0x000054325c657816 */ /* 0x000fe40000000062 */
        /* <DEDUP_REMOVED lines=13> */
[----:B------:R-:W-:Y:S01]  /*4750*/  FMUL.FTZ R111, R39, R107 ;  /* 0x0000006b276f7220 */ /* 0x000fe20000410000 */
[----:B------:R-:W-:Y:S01]  /*4760*/  LOP3.LUT R15, R15, 0xffff0000, RZ, 0xc0, !PT ;  /* 0xffff00000f0f7812 */ /* 0x000fe200078ec0ff */
[-C--:B------:R-:W-:Y:S01]  /*4770*/  FMUL.FTZ R39, R39, R102.reuse ;  /* 0x0000006627277220 */ /* 0x080fe20000410000 */
[----:B------:R-:W-:Y:S01]  /*4780*/  LOP3.LUT R108, R108, 0xffff0000, RZ, 0xc0, !PT ;  /* 0xffff00006c6c7812 */ /* 0x000fe200078ec0ff */
[C---:B------:R-:W-:Y:S01]  /*4790*/  FMUL.FTZ R109, R100.reuse, R105 ;  /* 0x00000069646d7220 */ /* 0x040fe20000410000 */
[----:B------:R-:W-:Y:S01]  /*47a0*/  FMUL.FTZ R100, R100, R103 ;  /* 0x0000006764647220 */ /* 0x000fe20000410000 */
[----:B------:R-:W-:Y:S01]  /*47b0*/  LOP3.LUT R104, R104, 0xffff0000, RZ, 0xc0, !PT ;  /* 0xffff000068687812 */ /* 0x000fe200078ec0ff */
[C---:B------:R-:W-:Y:S01]  /*47c0*/  FFMA.FTZ R102, R34.reuse, R102, -R111 ;  /* 0x0000006622667223 */ /* 0x040fe2000001086f */
[----:B------:R-:W-:Y:S01]  /*47d0*/  LOP3.LUT R33, R11, 0xffff0000, RZ, 0xc0, !PT ;  /* 0xffff00000b217812 */ /* 0x000fe200078ec0ff */
[----:B------:R-:W-:Y:S01]  /*47e0*/  FFMA.FTZ R39, R34, R107, R39 ;  /* 0x0000006b22277223 */ /* 0x000fe20000010027 */
[----:B------:R-:W-:-:S02]  /*47f0*/  IMAD.U32 R13, R12, 0x10000, RZ ;  /* 0x000100000c0d7824 */ /* 0x000fc400078e00ff */
[----:B------:R-:W-:Y:S01]  /*4800*/  FFMA.FTZ R34, R36, R103, -R109 ;  /* 0x0000006724227223 */ /* 0x000fe2000001086d */
[----:B------:R-:W-:Y:S01]  /*4810*/  FMUL.FTZ R110, R15, R108 ;  /* 0x0000006c0f6e7220 */ /* 0x000fe20000410000 */
[C---:B------:R-:W-:Y:S01]  /*4820*/  IMAD.U32 R106, R101.reuse, 0x10000, RZ ;  /* 0x00010000656a7824 */ /* 0x040fe200078e00ff */
[----:B------:R-:W-:Y:S01]  /*4830*/  LOP3.LUT R12, R12, 0xffff0000, RZ, 0xc0, !PT ;  /* 0xffff00000c0c7812 */ /* 0x000fe200078ec0ff */
[----:B------:R-:W-:Y:S01]  /*4840*/  FFMA.FTZ R36, R36, R105, R100 ;  /* 0x0000006924247223 */ /* 0x000fe20000010064 */
[----:B------:R-:W-:Y:S01]  /*4850*/  LOP3.LUT R101, R101, 0xffff0000, RZ, 0xc0, !PT ;  /* 0xffff000065657812 */ /* 0x000fe200078ec0ff */
[----:B------:R-:W-:Y:S02]  /*4860*/  IMAD.U32 R100, R37, 0x10000, RZ ;  /* 0x0001000025647824 */ /* 0x000fe400078e00ff */
[-C--:B------:R-:W-:Y:S01]  /*4870*/  FMUL.FTZ R112, R15, R104.reuse ;  /* 0x000000680f707220 */ /* 0x080fe20000410000 */
[C---:B------:R-:W-:Y:S02]  /*4880*/  IMAD.U32 R9, R8.reuse, 0x10000, RZ ;  /* 0x0001000008097824 */ /* 0x040fe400078e00ff */
[----:B------:R-:W-:Y:S01]  /*4890*/  FFMA.FTZ R15, R33, R104, -R110 ;  /* 0x00000068210f7223 */ /* 0x000fe2000001086e */
[----:B------:R-:W-:Y:S01]  /*48a0*/  LOP3.LUT R8, R8, 0xffff0000, RZ, 0xc0, !PT ;  /* 0xffff000008087812 */ /* 0x000fe200078ec0ff */
[----:B------:R-:W-:Y:S01]  /*48b0*/  FMUL.FTZ R104, R13, R106 ;  /* 0x0000006a0d687220 */ /* 0x000fe20000410000 */
[----:B------:R-:W-:Y:S01]  /*48c0*/  LOP3.LUT R37, R37, 0xffff0000, RZ, 0xc0, !PT ;  /* 0xffff000025257812 */ /* 0x000fe200078ec0ff */
[-C--:B------:R-:W-:Y:S01]  /*48d0*/  FMUL.FTZ R103, R13, R100.reuse ;  /* 0x000000640d677220 */ /* 0x080fe20000410000 */
[----:B------:R-:W-:Y:S01]  /*48e0*/  FMUL.FTZ R105, R12, R101 ;  /* 0x000000650c697220 */ /* 0x000fe20000410000 */
[C---:B------:R-:W-:Y:S01]  /*48f0*/  IMAD.U32 R11, R10.reuse, 0x10000, RZ ;  /* 0x000100000a0b7824 */ /* 0x040fe200078e00ff */
[----:B------:R-:W-:Y:S01]  /*4900*/  LOP3.LUT R32, R10, 0xffff0000, RZ, 0xc0, !PT ;  /* 0xffff00000a207812 */ /* 0x000fe200078ec0ff */
[----:B------:R-:W-:Y:S01]  /*4910*/  FFMA.FTZ R13, R9, R100, -R104 ;  /* 0x00000064090d7223 */ /* 0x000fe20000010868 */
[----:B------:R-:W-:-:S02]  /*4920*/  IMAD.U32 R10, R14, 0x10000, RZ ;  /* 0x000100000e0a7824 */ /* 0x000fc400078e00ff */
[----:B------:R-:W-:Y:S01]  /*4930*/  FFMA.FTZ R103, R9, R106, R103 ;  /* 0x0000006a09677223 */ /* 0x000fe20000010067 */
[-C--:B------:R-:W-:Y:S01]  /*4940*/  FMUL.FTZ R107, R12, R37.reuse ;  /* 0x000000250c6b7220 */ /* 0x080fe20000410000 */
[----:B------:R-:W-:Y:S01]  /*4950*/  FFMA.FTZ R100, R8, R37, -R105 ;  /* 0x0000002508647223 */ /* 0x000fe20000010869 */
[----:B------:R-:W-:Y:S01]  /*4960*/  LOP3.LUT R14, R14, 0xffff0000, RZ, 0xc0, !PT ;  /* 0xffff00000e0e7812 */ /* 0x000fe200078ec0ff */
[C---:B------:R-:W-:Y:S01]  /*4970*/  IMAD.U32 R9, R35.reuse, 0x10000, RZ ;  /* 0x0001000023097824 */ /* 0x040fe200078e00ff */
[C---:B------:R-:W-:Y:S01]  /*4980*/  LOP3.LUT R37, R98.reuse, 0xffff0000, RZ, 0xc0, !PT ;  /* 0xffff000062257812 */ /* 0x040fe200078ec0ff */
[----:B------:R-:W-:Y:S01]  /*4990*/  IMAD.U32 R12, R98, 0x10000, RZ ;  /* 0x00010000620c7824 */ /* 0x000fe200078e00ff */
[----:B------:R-:W-:Y:S01]  /*49a0*/  LOP3.LUT R35, R35, 0xffff0000, RZ, 0xc0, !PT ;  /* 0xffff000023237812 */ /* 0x000fe200078ec0ff */
[----:B------:R-:W-:Y:S01]  /*49b0*/  FFMA.FTZ R8, R8, R101, R107 ;  /* 0x0000006508087223 */ /* 0x000fe2000001006b */
[----:B------:R-:W-:Y:S01]  /*49c0*/  FMUL.FTZ R101, R10, R9 ;  /* 0x000000090a657220 */ /* 0x000fe20000410000 */
[----:B------:R-:W-:Y:S01]  /*49d0*/  FMUL.FTZ R105, R14, R37 ;  /* 0x000000250e697220 */ /* 0x000fe20000410000 */
[----:B------:R-:W-:Y:S01]  /*49e0*/  FMUL.FTZ R98, R10, R12 ;  /* 0x0000000c0a627220 */ /* 0x000fe20000410000 */
        /* <DEDUP_REMOVED lines=16> */
.L_x_14328:
[----:B------:R-:W-:Y:S05]  /*4af0*/  BSYNC B2 ;  /* 0x0000000000027941 */ /* 0x000fea0003800000 */
.L_x_14327:
[----:B------:R-:W-:Y:S01]  /*4b00*/  ISETP.GE.AND P4, PT, R86, R87, PT ;  /* 0x000000575600720c */ /* 0x000fe20003f86270 */
[----:B0-----:R0:W-:-:S12]  /*4b10*/  ST.E.128 desc[UR42][R80.64], R8 ;  /* 0x0000000850007985 */ /* 0x0011d8000c101d2a */
[----:B------:R-:W-:-:S05]  /*4b20*/  @!P4 IMAD.WIDE R82, R86, 0x2, R82 ;  /* 0x000000025652c825 */ /* 0x000fca00078e0252 */
[----:B---3--:R0:W-:Y:S02]  /*4b30*/  @!P4 ST.E.128 desc[UR42][R82.64], R12 ;  /* 0x0000000c5200c985 */ /* 0x0081e4000c101d2a */
.L_x_14326:
[----:B------:R-:W-:Y:S05]  /*4b40*/  BSYNC B1 ;  /* 0x0000000000017941 */ /* 0x000fea0003800000 */
.L_x_14325:
[----:B------:R-:W-:-:S03]  /*4b50*/  UMOV UR4, 0xffffffff ;  /* 0xffffffff00047882 */ /* 0x000fc60000000000 */
[----:B------:R-:W-:Y:S05]  /*4b60*/  BRA.DIV UR4, `(.L_x_14329) ;  /* 0x0000019e04947947 */ /* 0x000fea000b800000 */
[----:B--2---:R-:W2:Y:S04]  /*4b70*/  SHFL.IDX PT, R85, R85, 0x1, 0x1c1f ;  /* 0x003c1f0055557f89 */ /* 0x004ea800000e0000 */
[----:B------:R-:W0:Y:S02]  /*4b80*/  SHFL.IDX PT, R84, R84, 0x1, 0x1c1f ;  /* 0x003c1f0054547f89 */ /* 0x000e2400000e0000 */
.L_x_14629:
[----:B0-----:R-:W-:-:S05]  /*4b90*/  VIADD R8, R157, 0x60 ;  /* 0x000000609d087836 */ /* 0x001fca0000000000 */
[----:B------:R-:W-:-:S13]  /*4ba0*/  ISETP.GE.OR P4, PT, R8, R77, P1 ;  /* 0x0000004d0800720c */ /* 0x000fda0000f86670 */
[----:B------:R-:W-:Y:S05]  /*4bb0*/  @P4 BRA `(.L_x_14312) ;  /* 0x0000000c00144947 */ /* 0x000fea0003800000 */
[----:B------:R-:W5:Y:S01]  /*4bc0*/  LDL R9, [R1+0x44] ;  /* 0x0000440001097983 */ /* 0x000f620000100800 */
[----:B------:R-:W-:Y:S01]  /*4bd0*/  SEL R91, R58, R91, !P0 ;  /* 0x0000005b3a5b7207 */ /* 0x000fe20004000000 */
[C---:B------:R-:W-:Y:S01]  /*4be0*/  VIADD R10, R157.reuse, 0x60 ;  /* 0x000000609d0a7836 */ /* 0x040fe20000000000 */
        /* <DEDUP_REMOVED lines=12> */
[----:B--2---:R-:W-:-:S04]  /*4cb0*/  LEA.HI.X R33, R6, R85, R4, 0x1, P4 ;  /* 0x0000005506217211 */ /* 0x004fc800020f0c04 */
[----:B------:R-:W-:-:S04]  /*4cc0*/  LOP3.LUT R8, R11, 0x38, R34, 0xf8, !PT ;  /* 0x000000380b087812 */ /* 0x000fc800078ef822 */
[----:B------:R-:W-:-:S05]  /*4cd0*/  LOP3.LUT R8, R8, R10, RZ, 0x3c, !PT ;  /* 0x0000000a08087212 */ /* 0x000fca00078e3cff */
[----:B-----5:R-:W-:Y:S02]  /*4ce0*/  IMAD.IADD R8, R9, 0x1, R8 ;  /* 0x0000000109087824 */ /* 0x020fe400078e0208 */
[C---:B------:R-:W-:Y:S02]  /*4cf0*/  IMAD R9, R23.reuse, 0x2000, R0 ;  /* 0x0000200017097824 */ /* 0x040fe400078e0200 */
        /* <DEDUP_REMOVED lines=8> */
[----:B---3--:R-:W-:Y:S01]  /*4d80*/  SHF.R.U32.HI R83, RZ, 0x10, R41 ;  /* 0x00000010ff537819 */ /* 0x008fe20000011629 */
[----:B0-----:R-:W-:Y:S01]  /*4d90*/  IMAD.U32 R35, R8, 0x10000, RZ ;  /* 0x0001000008237824 */ /* 0x001fe200078e00ff */
[----:B------:R-:W-:Y:S02]  /*4da0*/  PRMT R93, R93, 0x5410, R80 ;  /* 0x000054105d5d7816 */ /* 0x000fe40000000050 */
[----:B------:R-:W-:Y:S02]  /*4db0*/  PRMT R96, R96, 0x5410, R83 ;  /* 0x0000541060607816 */ /* 0x000fe40000000053 */
[----:B----4-:R-:W-:Y:S01]  /*4dc0*/  SHF.R.U64 R82, R44, 0x10, R45 ;  /* 0x000000102c527819 */ /* 0x010fe2000000122d */
[----:B------:R-:W-:Y:S01]  /*4dd0*/  IMAD.U32 R44, R15, 0x10000, RZ ;  /* 0x000100000f2c7824 */ /* 0x000fe200078e00ff */
[--C-:B------:R-:W-:Y:S01]  /*4de0*/  SHF.R.U64 R86, R42, 0x10, R43.reuse ;  /* 0x000000102a567819 */ /* 0x100fe2000000122b */
[----:B------:R-:W-:Y:S01]  /*4df0*/  IMAD.U32 R42, R13, 0x10000, RZ ;  /* 0x000100000d2a7824 */ /* 0x000fe200078e00ff */
[----:B------:R-:W-:-:S02]  /*4e00*/  SHF.R.U32.HI R81, RZ, 0x10, R43 ;  /* 0x00000010ff517819 */ /* 0x000fc4000001162b */
[----:B------:R-:W-:Y:S01]  /*4e10*/  LOP3.LUT R38, R15, 0xffff0000, RZ, 0xc0, !PT ;  /* 0xffff00000f267812 */ /* 0x000fe200078ec0ff */
[----:B------:R-:W-:Y:S01]  /*4e20*/  IMAD.U32 R15, R93, 0x10000, RZ ;  /* 0x000100005d0f7824 */ /* 0x000fe200078e00ff */
[--C-:B------:R-:W-:Y:S02]  /*4e30*/  SHF.R.U64 R45, R46, 0x10, R47.reuse ;  /* 0x000000102e2d7819 */ /* 0x100fe4000000122f */
[----:B------:R-:W-:Y:S01]  /*4e40*/  LOP3.LUT R43, R13, 0xffff0000, RZ, 0xc0, !PT ;  /* 0xffff00000d2b7812 */ /* 0x000fe200078ec0ff */
[----:B------:R-:W-:Y:S01]  /*4e50*/  IMAD.U32 R13, R96, 0x10000, RZ ;  /* 0x00010000600d7824 */ /* 0x000fe200078e00ff */
[----:B------:R-:W-:Y:S01]  /*4e60*/  SHF.R.U32.HI R47, RZ, 0x10, R47 ;  /* 0x00000010ff2f7819 */ /* 0x000fe2000001162f */
[----:B------:R-:W-:Y:S01]  /*4e70*/  FMUL.FTZ R80, R42, R15 ;  /* 0x0000000f2a507220 */ /* 0x000fe20000410000 */
[----:B------:R-:W-:Y:S01]  /*4e80*/  SHF.R.U64 R91, R40, 0x10, R41 ;  /* 0x00000010285b7819 */ /* 0x000fe20000001229 */
[----:B------:R-:W-:Y:S01]  /*4e90*/  IMAD.U32 R41, R9, 0x10000, RZ ;  /* 0x0001000009297824 */ /* 0x000fe200078e00ff */
[----:B------:R-:W-:Y:S01]  /*4ea0*/  PRMT R88, R88, 0x5410, R81 ;  /* 0x0000541058587816 */ /* 0x000fe20000000051 */
[-C--:B------:R-:W-:Y:S01]  /*4eb0*/  FMUL.FTZ R42, R42, R13.reuse ;  /* 0x0000000d2a2a7220 */ /* 0x080fe20000410000 */
[----:B------:R-:W-:Y:S01]  /*4ec0*/  PRMT R92, R92, 0x5410, R47 ;  /* 0x000054105c5c7816 */ /* 0x000fe2000000002f */
[----:B------:R-:W-:Y:S01]  /*4ed0*/  FFMA.FTZ R13, R41, R13, -R80 ;  /* 0x0000000d290d7223 */ /* 0x000fe20000010850 */
[----:B------:R-:W-:Y:S01]  /*4ee0*/  LOP3.LUT R46, R93, 0xffff0000, RZ, 0xc0, !PT ;  /* 0xffff00005d2e7812 */ /* 0x000fe200078ec0ff */
[----:B------:R-:W-:Y:S01]  /*4ef0*/  FFMA.FTZ R15, R41, R15, R42 ;  /* 0x0000000f290f7223 */ /* 0x000fe2000001002a */
[----:B------:R-:W-:Y:S01]  /*4f00*/  LOP3.LUT R96, R96, 0xffff0000, RZ, 0xc0, !PT ;  /* 0xffff000060607812 */ /* 0x000fe200078ec0ff */
[----:B------:R-:W-:Y:S01]  /*4f10*/  IMAD.U32 R41, R88, 0x10000, RZ ;  /* 0x0001000058297824 */ /* 0x000fe200078e00ff */
[----:B------:R-:W-:Y:S01]  /*4f20*/  PRMT R90, R90, 0x5410, R45 ;  /* 0x000054105a5a7816 */ /* 0x000fe2000000002d */
[----:B------:R-:W-:Y:S01]  /*4f30*/  IMAD.U32 R45, R92, 0x10000, RZ ;  /* 0x000100005c2d7824 */ /* 0x000fe200078e00ff */
[----:B------:R-:W-:Y:S01]  /*4f40*/  LOP3.LUT R39, R9, 0xffff0000, RZ, 0xc0, !PT ;  /* 0xffff000009277812 */ /* 0x000fe200078ec0ff */
[----:B------:R-:W-:Y:S01]  /*4f50*/  FMUL.FTZ R80, R43, R46 ;  /* 0x0000002e2b507220 */ /* 0x000fe20000410000 */
[----:B------:R-:W-:Y:S01]  /*4f60*/  PRMT R97, R97, 0x5410, R82 ;  /* 0x0000541061617816 */ /* 0x000fe20000000052 */
[-C--:B------:R-:W-:Y:S01]  /*4f70*/  FMUL.FTZ R42, R43, R96.reuse ;  /* 0x000000602b2a7220 */ /* 0x080fe20000410000 */
[----:B------:R-:W-:Y:S01]  /*4f80*/  IMAD.U32 R40, R11, 0x10000, RZ ;  /* 0x000100000b287824 */ /* 0x000fe200078e00ff */
[----:B------:R-:W-:Y:S01]  /*4f90*/  PRMT R94, R94, 0x5410, R91 ;  /* 0x000054105e5e7816 */ /* 0x000fe2000000005b */
[C---:B------:R-:W-:Y:S01]  /*4fa0*/  FMUL.FTZ R43, R44.reuse, R45 ;  /* 0x0000002d2c2b7220 */ /* 0x040fe20000410000 */
[-C--:B------:R-:W-:Y:S01]  /*4fb0*/  FMUL.FTZ R82, R44, R41.reuse ;  /* 0x000000292c527220 */ /* 0x080fe20000410000 */
[----:B------:R-:W-:Y:S01]  /*4fc0*/  LOP3.LUT R92, R92, 0xffff0000, RZ, 0xc0, !PT ;  /* 0xffff00005c5c7812 */ /* 0x000fe200078ec0ff */
[C---:B------:R-:W-:Y:S01]  /*4fd0*/  FFMA.FTZ R80, R39.reuse, R96, -R80 ;  /* 0x0000006027507223 */ /* 0x040fe20000010850 */
[----:B------:R-:W-:Y:S01]  /*4fe0*/  LOP3.LUT R88, R88, 0xffff0000, RZ, 0xc0, !PT ;  /* 0xffff000058587812 */ /* 0x000fe200078ec0ff */
[----:B------:R-:W-:Y:S01]  /*4ff0*/  FFMA.FTZ R42, R39, R46, R42 ;  /* 0x0000002e272a7223 */ /* 0x000fe2000001002a */
[C---:B------:R-:W-:Y:S01]  /*5000*/  FFMA.FTZ R44, R40.reuse, R41, -R43 ;  /* 0x00000029282c7223 */ /* 0x040fe2000001082b */
[----:B------:R-:W-:Y:S01]  /*5010*/  FFMA.FTZ R82, R40, R45, R82 ;  /* 0x0000002d28527223 */ /* 0x000fe20000010052 */
[----:B------:R-:W-:Y:S01]  /*5020*/  IMAD.U32 R39, R94, 0x10000, RZ ;  /* 0x000100005e277824 */ /* 0x000fe200078e00ff */
[----:B------:R-:W-:Y:S01]  /*5030*/  PRMT R95, R95, 0x5410, R86 ;  /* 0x000054105f5f7816 */ /* 0x000fe20000000056 */
[----:B------:R-:W-:-:S02]  /*5040*/  IMAD.U32 R40, R97, 0x10000, RZ ;  /* 0x0001000061287824 */ /* 0x000fc400078e00ff */
[C---:B------:R-:W-:Y:S01]  /*5050*/  FMUL.FTZ R46, R38.reuse, R92 ;  /* 0x0000005c262e7220 */ /* 0x040fe20000410000 */
[----:B------:R-:W-:Y:S01]  /*5060*/  FMUL.FTZ R86, R38, R88 ;  /* 0x0000005826567220 */ /* 0x000fe20000410000 */
[CC--:B------:R-:W-:Y:S01]  /*5070*/  FMUL.FTZ R43, R36.reuse, R39.reuse ;  /* 0x00000027242b7220 */ /* 0x0c0fe20000410000 */
[-C--:B------:R-:W-:Y:S01]  /*5080*/  FMUL.FTZ R38, R36, R40.reuse ;  /* 0x0000002824267220 */ /* 0x080fe20000410000 */
[----:B------:R-:W-:Y:S01]  /*5090*/  LOP3.LUT R37, R11, 0xffff0000, RZ, 0xc0, !PT ;  /* 0xffff00000b257812 */ /* 0x000fe200078ec0ff */
[----:B------:R-:W-:Y:S01]  /*50a0*/  IMAD.U32 R9, R10, 0x10000, RZ ;  /* 0x000100000a097824 */ /* 0x000fe200078e00ff */
[----:B------:R-:W-:Y:S01]  /*50b0*/  LOP3.LUT R12, R12, 0xffff0000, RZ, 0xc0, !PT ;  /* 0xffff00000c0c7812 */ /* 0x000fe200078ec0ff */
[----:B------:R-:W-:Y:S01]  /*50c0*/  FFMA.FTZ R38, R35, R39, -R38 ;  /* 0x0000002723267223 */ /* 0x000fe20000010826 */
[----:B------:R-:W-:Y:S01]  /*50d0*/  LOP3.LUT R97, R97, 0xffff0000, RZ, 0xc0, !PT ;  /* 0xffff000061617812 */ /* 0x000fe200078ec0ff */
[----:B------:R-:W-:Y:S01]  /*50e0*/  FFMA.FTZ R43, R35, R40, R43 ;  /* 0x00000028232b7223 */ /* 0x000fe2000001002b */
[----:B------:R-:W-:Y:S01]  /*50f0*/  LOP3.LUT R41, R94, 0xffff0000, RZ, 0xc0, !PT ;  /* 0xffff00005e297812 */ /* 0x000fe200078ec0ff */
[----:B------:R-:W-:Y:S01]  /*5100*/  IMAD.U32 R35, R90, 0x10000, RZ ;  /* 0x000100005a237824 */ /* 0x000fe200078e00ff */
[----:B------:R-:W-:Y:S01]  /*5110*/  LOP3.LUT R11, R10, 0xffff0000, RZ, 0xc0, !PT ;  /* 0xffff00000a0b7812 */ /* 0x000fe200078ec0ff */
[C---:B------:R-:W-:Y:S01]  /*5120*/  IMAD.U32 R10, R14.reuse, 0x10000, RZ ;  /* 0x000100000e0a7824 */ /* 0x040fe200078e00ff */
[----:B------:R-:W-:Y:S01]  /*5130*/  LOP3.LUT R14, R14, 0xffff0000, RZ, 0xc0, !PT ;  /* 0xffff00000e0e7812 */ /* 0x000fe200078ec0ff */
[C---:B------:R-:W-:Y:S01]  /*5140*/  FFMA.FTZ R45, R37.reuse, R88, -R46 ;  /* 0x00000058252d7223 */ /* 0x040fe2000001082e */
[----:B------:R-:W-:Y:S01]  /*5150*/  FFMA.FTZ R47, R37, R92, R86 ;  /* 0x0000005c252f7223 */ /* 0x000fe20000010056 */
[----:B------:R-:W-:Y:S01]  /*5160*/  LOP3.LUT R90, R90, 0xffff0000, RZ, 0xc0, !PT ;  /* 0xffff00005a5a7812 */ /* 0x000fe200078ec0ff */
[----:B------:R-:W-:Y:S01]  /*5170*/  FMUL.FTZ R37, R12, R97 ;  /* 0x000000610c257220 */ /* 0x000fe20000410000 */
[----:B------:R-:W-:Y:S01]  /*5180*/  LOP3.LUT R8, R8, 0xffff0000, RZ, 0xc0, !PT ;  /* 0xffff000008087812 */ /* 0x000fe200078ec0ff */
[----:B------:R-:W-:Y:S01]  /*5190*/  FMUL.FTZ R39, R12, R41 ;  /* 0x000000290c277220 */ /* 0x000fe20000410000 */
[C---:B------:R-:W-:Y:S01]  /*51a0*/  IMAD.U32 R12, R95.reuse, 0x10000, RZ ;  /* 0x000100005f0c7824 */ /* 0x040fe200078e00ff */
[----:B------:R-:W-:Y:S01]  /*51b0*/  LOP3.LUT R95, R95, 0xffff0000, RZ, 0xc0, !PT ;  /* 0xffff00005f5f7812 */ /* 0x000fe200078ec0ff */
[----:B------:R-:W-:Y:S01]  /*51c0*/  FMUL.FTZ R36, R10, R35 ;  /* 0x000000230a247220 */ /* 0x000fe20000410000 */
[----:B------:R-:W-:Y:S01]  /*51d0*/  FMUL.FTZ R40, R14, R90 ;  /* 0x0000005a0e287220 */ /* 0x000fe20000410000 */
[C---:B------:R-:W-:Y:S01]  /*51e0*/  FFMA.FTZ R37, R8.reuse, R41, -R37 ;  /* 0x0000002908257223 */ /* 0x040fe20000010825 */
[----:B------:R-:W-:Y:S01]  /*51f0*/  FFMA.FTZ R8, R8, R97, R39 ;  /* 0x0000006108087223 */ /* 0x000fe20000010027 */
        /* <DEDUP_REMOVED lines=14> */
[----:B------:R-:W-:-:S02]  /*52e0*/  F2FP.BF16.F32.PACK_AB R11, R45, R44 ;  /* 0x0000002c2d0b723e */ /* 0x000fc400000010ff */
[----:B------:R-:W-:-:S07]  /*52f0*/  F2FP.BF16.F32.PACK_AB R15, R47, R82 ;  /* 0x000000522f0f723e */ /* 0x000fce00000010ff */
.L_x_14331:
[----:B------:R-:W-:Y:S05]  /*5300*/  BSYNC B1 ;  /* 0x0000000000017941 */ /* 0x000fea0003800000 */
.L_x_14330:
[----:B------:R-:W-:Y:S01]  /*5310*/  ISETP.GE.AND P3, PT, R34, R87, PT ;  /* 0x000000572200720c */ /* 0x000fe20003f66270 */
[----:B0-----:R0:W-:Y:S02]  /*5320*/  ST.E.128 desc[UR42][R32.64], R8 ;  /* 0x0000000820007985 */ /* 0x0011e4000c101d2a */
[----:B0-----:R-:W-:Y:S02]  /*5330*/  IMAD.MOV.U32 R8, RZ, RZ, R84 ;  /* 0x000000ffff087224 */ /* 0x001fe400078e0054 */
[----:B------:R-:W-:-:S08]  /*5340*/  IMAD.MOV.U32 R9, RZ, RZ, R85 ;  /* 0x000000ffff097224 */ /* 0x000fd000078e0055 */
[----:B------:R-:W-:Y:S05]  /*5350*/  @P3 BRA `(.L_x_14312) ;  /* 0x00000004002c3947 */ /* 0x000fea0003800000 */
[----:B------:R-:W-:-:S05]  /*5360*/  IMAD.WIDE R8, R34, 0x2, R8 ;  /* 0x0000000222087825 */ /* 0x000fca00078e0208 */
[----:B--2---:R0:W-:Y:S01]  /*5370*/  ST.E.128 desc[UR42][R8.64], R12 ;  /* 0x0000000c08007985 */ /* 0x0041e2000c101d2a */
[----:B------:R-:W-:Y:S05]  /*5380*/  BRA `(.L_x_14312) ;  /* 0x0000000400207947 */ /* 0x000fea0003800000 */
.L_x_14293:
[----:B------:R-:W-:-:S06]  /*5390*/  UISETP.NE.AND UP0, UPT, UR39, 0x3, UPT ;  /* 0x000000032700788c */ /* 0x000fcc000bf05270 */
[----:B------:R-:W-:-:S13]  /*53a0*/  PLOP3.LUT P5, PT, PT, PT, UP0, 0x80, 0x0 ;  /* 0x000000000000781c */ /* 0x000fda0003faf008 */
[----:B------:R-:W-:Y:S05]  /*53b0*/  @!P5 BRA `(.L_x_14332) ;  /* 0x000000000004d947 */ /* 0x000fea0003800000 */
[----:B------:R-:W-:Y:S01]  /*53c0*/  BPT.TRAP 0x1 ;  /* 0x000000040000795c */ /* 0x000fe20000300000 */
.L_x_14332:
[----:B------:R-:W2:Y:S01]  /*53d0*/  LDL R8, [R1+0x8] ;  /* 0x0000080001087983 */ /* 0x000ea20000100800 */
[----:B------:R-:W-:Y:S01]  /*53e0*/  IMAD R70, R23, 0x8, R2 ;  /* 0x0000000817467824 */ /* 0x000fe200078e0202 */
[----:B------:R-:W-:Y:S01]  /*53f0*/  BSSY B1, `(.L_x_14333) ;  /* 0x0000005000017945 */ /* 0x000fe20003800000 */
[----:B------:R-:W-:Y:S02]  /*5400*/  SHF.R.S32.HI R75, RZ, 0x1f, R74 ;  /* 0x0000001fff4b7819 */ /* 0x000fe4000001144a */
[----:B--2---:R-:W-:-:S04]  /*5410*/  SHF.L.U32 R78, R8, 0x1f, RZ ;  /* 0x0000001f084e7819 */ /* 0x004fc800000006ff */
[----:B------:R-:W0:Y:S02]  /*5420*/  SYNCS.PHASECHK.TRANS64.TRYWAIT P3, [R70+URZ+0x16890], R78 ;  /* 0x0168904e460075a7 */ /* 0x000e24000806017f */
[----:B0-----:R-:W-:Y:S05]  /*5430*/  @!P3 BRA `(.L_x_14334) ;  /* 0x0000019400acb947 */ /* 0x001fea0003800000 */
.L_x_14630:
[----:B------:R-:W-:Y:S05]  /*5440*/  BSYNC B1 ;  /* 0x0000000000017941 */ /* 0x000fea0003800000 */
.L_x_14333:
        /* <DEDUP_REMOVED lines=27> */
.L_x_14634:
[----:B------:R-:W-:Y:S04]  /*5600*/  BSSY B1, `(.L_x_14336) ;  /* 0x000000e000017945 */ /* 0x000fe80003800000 */
[----:B------:R-:W-:Y:S05]  /*5610*/  @!P3 BRA `(.L_x_14337) ;  /* 0x000000000030b947 */ /* 0x000fea0003800000 */
[----:B------:R-:W4:Y:S01]  /*5620*/  LDL R8, [R1+0x4] ;  /* 0x0000040001087983 */ /* 0x000f220000100800 */
[----:B------:R-:W-:Y:S02]  /*5630*/  ULDC UR4, c[0x0][0x2f4] ;  /* 0x0000bd0000047ab9 */ /* 0x000fe40000000800 */
[----:B------:R-:W-:-:S13]  /*5640*/  ISETP.GE.AND P3, PT, R16, UR4, PT ;  /* 0x0000000410007c0c */ /* 0x000fda000bf66270 */
[----:B---3--:R-:W-:-:S04]  /*5650*/  @!P3 LEA R14, P4, R16, R33, 0x1 ;  /* 0x00000021100eb211 */ /* 0x008fc800078808ff */
[----:B--2---:R-:W-:Y:S02]  /*5660*/  @!P3 LEA.HI.X R15, R16, R9, R17, 0x1, P4 ;  /* 0x00000009100fb211 */ /* 0x004fe400020f0c11 */
[----:B------:R-:W-:-:S13]  /*5670*/  ISETP.GE.AND P4, PT, R18, UR4, PT ;  /* 0x0000000412007c0c */ /* 0x000fda000bf86270 */
[----:B------:R-:W-:-:S04]  /*5680*/  @!P4 LEA R12, P6, R18, R33, 0x1 ;  /* 0x00000021120cc211 */ /* 0x000fc800078c08ff */
[----:B----4-:R-:W-:Y:S02]  /*5690*/  @!P4 LEA.HI.X R13, R18, R9, R8, 0x1, P6 ;  /* 0x00000009120dc211 */ /* 0x010fe400030f0c08 */
[----:B------:R-:W2:Y:S04]  /*56a0*/  @!P3 LDS.128 R8, [R72+0xe000] ;  /* 0x00e000004808b984 */ /* 0x000ea80000000c00 */
[----:B--2---:R-:W-:Y:S04]  /*56b0*/  @!P3 ST.E.128 desc[UR42][R14.64], R8 ;  /* 0x000000080e00b985 */ /* 0x004fe8000c101d2a */
[----:B------:R-:W2:Y:S04]  /*56c0*/  @!P4 LDS.128 R8, [R71+0xe000] ;  /* 0x00e000004708c984 */ /* 0x000ea80000000c00 */
[----:B--2---:R4:W-:Y:S02]  /*56d0*/  @!P4 ST.E.128 desc[UR42][R12.64], R8 ;  /* 0x000000080c00c985 */ /* 0x0049e4000c101d2a */
.L_x_14337:
[----:B------:R-:W-:Y:S05]  /*56e0*/  BSYNC B1 ;  /* 0x0000000000017941 */ /* 0x000fea0003800000 */
.L_x_14336:
[----:B------:R-:W-:-:S03]  /*56f0*/  UMOV UR4, 0xffffffff ;  /* 0xffffffff00047882 */ /* 0x000fc60000000000 */
[----:B------:R-:W-:Y:S05]  /*5700*/  BRA.DIV UR4, `(.L_x_14338) ;  /* 0x0000019604587947 */ /* 0x000fea000b800000 */
[----:B--2-4-:R2:W4:Y:S04]  /*5710*/  SHFL.IDX PT, R9, R34, 0x1, 0x1c1f ;  /* 0x003c1f0022097f89 */ /* 0x01452800000e0000 */
[----:B---3--:R2:W3:Y:S02]  /*5720*/  SHFL.IDX PT, R33, R32, 0x1, 0x1c1f ;  /* 0x003c1f0020217f89 */ /* 0x0084e400000e0000 */
.L_x_14638:
[----:B------:R-:W-:-:S13]  /*5730*/  ISETP.GE.AND P3, PT, R35, 0x61, PT ;  /* 0x000000612300780c */ /* 0x000fda0003f66270 */
[----:B------:R-:W-:Y:S05]  /*5740*/  @!P3 BRA `(.L_x_14312) ;  /* 0x000000000030b947 */ /* 0x000fea0003800000 */
[----:B------:R-:W5:Y:S01]  /*5750*/  LDL R8, [R1+0x4] ;  /* 0x0000040001087983 */ /* 0x000f620000100800 */
[----:B------:R-:W-:Y:S02]  /*5760*/  ULDC UR4, c[0x0][0x2f4] ;  /* 0x0000bd0000047ab9 */ /* 0x000fe40000000800 */
[----:B------:R-:W-:-:S13]  /*5770*/  ISETP.GE.AND P3, PT, R16, UR4, PT ;  /* 0x0000000410007c0c */ /* 0x000fda000bf66270 */
[----:B---3--:R-:W-:-:S04]  /*5780*/  @!P3 LEA R14, P4, R16, R33, 0x1 ;  /* 0x00000021100eb211 */ /* 0x008fc800078808ff */
[----:B----4-:R-:W-:Y:S02]  /*5790*/  @!P3 LEA.HI.X R15, R16, R9, R17, 0x1, P4 ;  /* 0x00000009100fb211 */ /* 0x010fe400020f0c11 */
[----:B------:R-:W-:-:S13]  /*57a0*/  ISETP.GE.AND P4, PT, R18, UR4, PT ;  /* 0x0000000412007c0c */ /* 0x000fda000bf86270 */
[----:B------:R-:W-:-:S04]  /*57b0*/  @!P4 LEA R12, P6, R18, R33, 0x1 ;  /* 0x00000021120cc211 */ /* 0x000fc800078c08ff */
[----:B-----5:R-:W-:Y:S02]  /*57c0*/  @!P4 LEA.HI.X R13, R18, R9, R8, 0x1, P6 ;  /* 0x00000009120dc211 */ /* 0x020fe400030f0c08 */
[----:B------:R-:W3:Y:S04]  /*57d0*/  @!P3 LDS.128 R8, [R72+0x11000] ;  /* 0x011000004808b984 */ /* 0x000ee80000000c00 */
[----:B---3--:R-:W-:Y:S04]  /*57e0*/  @!P3 ST.E.128 desc[UR42][R14.64], R8 ;  /* 0x000000080e00b985 */ /* 0x008fe8000c101d2a */
[----:B------:R-:W3:Y:S04]  /*57f0*/  @!P4 LDS.128 R8, [R71+0x11000] ;  /* 0x011000004708c984 */ /* 0x000ee80000000c00 */
[----:B---3--:R3:W-:Y:S02]  /*5800*/  @!P4 ST.E.128 desc[UR42][R12.64], R8 ;  /* 0x000000080c00c985 */ /* 0x0087e4000c101d2a */
.L_x_14312:
[----:B------:R-:W-:Y:S05]  /*5810*/  BSYNC B0 ;  /* 0x0000000000007941 */ /* 0x000fea0003800000 */
.L_x_14292:
        /* <DEDUP_REMOVED lines=9> */
[----:B--2---:R2:W-:Y:S01]  /*58b0*/  BAR.SYNC.DEFER_BLOCKING R60, 0x80 ;  /* 0x0002003c0000751d */ /* 0x0045e20000010000 */
[----:B0-----:R-:W-:-:S13]  /*58c0*/  LOP3.LUT P3, RZ, R8, 0x7f, RZ, 0xc0, !PT ;  /* 0x0000007f08ff7812 */ /* 0x001fda000786c0ff */
[----:B------:R-:W-:-:S05]  /*58d0*/  @!P3 VIADD R8, R70, 0x168a0 ;  /* 0x000168a04608b836 */ /* 0x000fca0000000000 */
[----:B------:R-:W-:-:S04]  /*58e0*/  @!P3 PRMT R8, RZ, 0x654, R8 ;  /* 0x00000654ff08b816 */ /* 0x000fc80000000008 */
[----:B------:R2:W-:Y:S01]  /*58f0*/  @!P3 SYNCS.ARRIVE.TRANS64.RED.A1T0 RZ, [R8+URZ], RZ ;  /* 0x000000ff08ffb9a7 */ /* 0x0005e2000810043f */
[----:B------:R-:W-:Y:S05]  /*5900*/  @!P5 BRA `(.L_x_14340) ;  /* 0x000000000004d947 */ /* 0x000fea0003800000 */
[----:B------:R-:W-:Y:S01]  /*5910*/  BPT.TRAP 0x1 ;  /* 0x000000040000795c */ /* 0x000fe20000300000 */
.L_x_14340:
[----:B------:R-:W-:Y:S05]  /*5920*/  BSYNC B0 ;  /* 0x0000000000007941 */ /* 0x000fea0003800000 */
.L_x_14339:
[----:B------:R-:W0:Y:S01]  /*5930*/  SYNCS.PHASECHK.TRANS64.TRYWAIT P4, [R70+URZ+0x168b0], R78 ;  /* 0x0168b04e460075a7 */ /* 0x000e22000808017f */
[----:B------:R-:W-:Y:S01]  /*5940*/  ULDC UR40, c[0x0][0x2f4] ;  /* 0x0000bd0000287ab9 */ /* 0x000fe20000000800 */
[----:B------:R-:W-:Y:S04]  /*5950*/  BSSY B0, `(.L_x_14341) ;  /* 0x0000002000007945 */ /* 0x000fe80003800000 */
[----:B0-----:R-:W-:Y:S05]  /*5960*/  @!P4 BRA `(.L_x_14342) ;  /* 0x00000194000cc947 */ /* 0x001fea0003800000 */
.L_x_14639:
[----:B------:R-:W-:Y:S05]  /*5970*/  BSYNC B0 ;  /* 0x0000000000007941 */ /* 0x000fea0003800000 */
.L_x_14341:
[----:B-1----:R1:W5:Y:S01]  /*5980*/  LDL R34, [R1+0x4] ;  /* 0x0000040001227983 */ /* 0x0023620000100800 */
[----:B------:R-:W-:Y:S01]  /*5990*/  ULDC.64 UR4, c[0x0][0x328] ;  /* 0x0000ca0000047ab9 */ /* 0x000fe20000000a00 */
[----:B------:R-:W-:Y:S01]  /*59a0*/  IMAD.IADD R77, R77, 0x1, -R157 ;  /* 0x000000014d4d7824 */ /* 0x000fe200078e0a9d */
[----:B------:R-:W-:Y:S01]  /*59b0*/  BSSY B0, `(.L_x_14343) ;  /* 0x0000020000007945 */ /* 0x000fe20003800000 */
[----:B------:R-:W-:Y:S02]  /*59c0*/  IMAD R75, R75, UR4, RZ ;  /* 0x000000044b4b7c24 */ /* 0x000fe4000f8e02ff */
[----:B--2---:R-:W-:-:S04]  /*59d0*/  IMAD.WIDE.U32 R8, R74, UR4, RZ ;  /* 0x000000044a087c25 */ /* 0x004fc8000f8e00ff */
        /* <DEDUP_REMOVED lines=24> */
[----:B-----5:R-:W-:Y:S02]  /*5b60*/  @!P5 LEA.HI.X R13, R18, R9, R34, 0x1, P6 ;  /* 0x00000009120dd211 */ /* 0x020fe400030f0c22 */
[----:B------:R-:W1:Y:S04]  /*5b70*/  @!P4 LDS.128 R8, [R72] ;  /* 0x000000004808c984 */ /* 0x000e680000000c00 */
[----:B-1----:R-:W-:Y:S04]  /*5b80*/  @!P4 ST.E.128 desc[UR42][R14.64], R8 ;  /* 0x000000080e00c985 */ /* 0x002fe8000c101d2a */
[----:B------:R-:W1:Y:S04]  /*5b90*/  @!P5 LDS.128 R8, [R71] ;  /* 0x000000004708d984 */ /* 0x000e680000000c00 */
[----:B-1----:R1:W-:Y:S02]  /*5ba0*/  @!P5 ST.E.128 desc[UR42][R12.64], R8 ;  /* 0x000000080c00d985 */ /* 0x0023e4000c101d2a */
.L_x_14344:
[----:B------:R-:W-:Y:S05]  /*5bb0*/  BSYNC B0 ;  /* 0x0000000000007941 */ /* 0x000fea0003800000 */
.L_x_14343:
        /* <DEDUP_REMOVED lines=11> */
[----:B-----5:R-:W-:Y:S01]  /*5c70*/  @!P5 LEA.HI.X R13, R18, R33, R34, 0x1, P6 ;  /* 0x00000021120dd211 */ /* 0x020fe200030f0c22 */
[----:B-1----:R-:W-:Y:S04]  /*5c80*/  @!P4 ST.E.128 desc[UR42][R14.64], R8 ;  /* 0x000000080e00c985 */ /* 0x002fe8000c101d2a */
[----:B------:R-:W1:Y:S04]  /*5c90*/  @!P5 LDS.128 R8, [R71+0x3000] ;  /* 0x003000004708d984 */ /* 0x000e680000000c00 */
[----:B-1----:R1:W-:Y:S02]  /*5ca0*/  @!P5 ST.E.128 desc[UR42][R12.64], R8 ;  /* 0x000000080c00d985 */ /* 0x0023e4000c101d2a */
.L_x_14346:
[----:B------:R-:W-:Y:S05]  /*5cb0*/  BSYNC B0 ;  /* 0x0000000000007941 */ /* 0x000fea0003800000 */
.L_x_14345:
[----:B-1-3--:R-:W3:Y:S01]  /*5cc0*/  LDL.LU R9, [R1+0x8] ;  /* 0x0000080001097983 */ /* 0x00aee20000300800 */
[----:B0-----:R-:W-:Y:S01]  /*5cd0*/  @!P3 VIADD R70, R70, 0x168c0 ;  /* 0x000168c04646b836 */ /* 0x001fe20000000000 */
[----:B------:R-:W-:Y:S01]  /*5ce0*/  LOP3.LUT P4, RZ, R22, 0x1, RZ, 0xc0, !PT ;  /* 0x0000000116ff7812 */ /* 0x000fe2000788c0ff */
        /* <DEDUP_REMOVED lines=11> */
[----:B------:R-:W-:Y:S02]  /*5da0*/  SEL R8, RZ, 0x1, P3 ;  /* 0x00000001ff087807 */ /* 0x000fe40001800000 */
[----:B------:R-:W-:Y:S02]  /*5db0*/  SEL R23, R23, RZ, P3 ;  /* 0x000000ff17177207 */ /* 0x000fe40001800000 */
[----:B---3--:R-:W-:-:S05]  /*5dc0*/  LOP3.LUT R9, R9, R8, RZ, 0x3c, !PT ;  /* 0x0000000809097212 */ /* 0x008fca00078e3cff */
[----:B------:R0:W-:Y:S01]  /*5dd0*/  STL [R1+0x8], R9 ;  /* 0x0000080901007387 */ /* 0x0001e20000100800 */
[----:B------:R-:W-:Y:S05]  /*5de0*/  @P4 BRA `(.L_x_14347) ;  /* 0xffffffc4004c4947 */ /* 0x000fea000383ffff */
[----:B0-----:R-:W0:Y:S01]  /*5df0*/  S2R R9, SR_TID.X ;  /* 0x0000000000097919 */ /* 0x001e220000002100 */
[----:B------:R-:W-:Y:S02]  /*5e00*/  PLOP3.LUT P0, PT, PT, PT, PT, 0x8, 0x0 ;  /* 0x000000000000781c */ /* 0x000fe40003f0e170 */
[----:B0-----:R-:W-:-:S04]  /*5e10*/  SHF.R.U32.HI R9, RZ, 0x7, R9 ;  /* 0x00000007ff097819 */ /* 0x001fc80000011609 */
[----:B------:R-:W-:-:S13]  /*5e20*/  ISETP.NE.AND P4, PT, R9, 0x1, PT ;  /* 0x000000010900780c */ /* 0x000fda0003f85270 */
[----:B------:R-:W-:Y:S06]  /*5e30*/  @!P4 BAR.ARV 0x9, 0x100 ;  /* 0x024400000000cb1d */ /* 0x000fec0000002000 */
.L_x_14287:
[----:B------:R-:W3:Y:S01]  /*5e40*/  LDL R10, [R1+0x24] ;  /* 0x00002400010a7983 */ /* 0x000ee20000100800 */
[----:B------:R-:W0:Y:S01]  /*5e50*/  LDC R0, c[0x0][0x448] ;  /* 0x00011200ff007b82 */ /* 0x000e220000000800 */
[----:B------:R-:W-:-:S07]  /*5e60*/  IADD3 R5, R156, 0x1, -R155 ;  /* 0x000000019c057810 */ /* 0x000fce0007ffe89b */
[----:B------:R-:W1:Y:S01]  /*5e70*/  LDC.64 R6, c[0x0][0x9e0] ;  /* 0x00027800ff067b82 */ /* 0x000e620000000a00 */
[----:B0-----:R-:W-:Y:S02]  /*5e80*/  ISETP.NE.AND P1, PT, R0, 0x1, PT ;  /* 0x000000010000780c */ /* 0x001fe40003f25270 */
[----:B-1----:R-:W-:-:S11]  /*5e90*/  ISETP.GE.AND P2, PT, R7, 0x1, PT ;  /* 0x000000010700780c */ /* 0x002fd60003f46270 */
[----:B------:R-:W0:Y:S08]  /*5ea0*/  @P1 LDC R3, c[0x0][0x44c] ;  /* 0x00011300ff031b82 */ /* 0x000e300000000800 */
[----:B------:R-:W1:Y:S01]  /*5eb0*/  @P1 LDC R4, c[0x0][0x450] ;  /* 0x00011400ff041b82 */ /* 0x000e620000000800 */
[----:B---3--:R-:W-:-:S04]  /*5ec0*/  VIADD R0, R10, 0xbf ;  /* 0x000000bf0a007836 */ /* 0x008fc80000000000 */
[----:B0-----:R-:W-:-:S05]  /*5ed0*/  @P1 IMAD.HI.U32 R3, R0, R3, RZ ;  /* 0x0000000300031227 */ /* 0x001fca00078e00ff */
[----:B-1----:R-:W-:-:S05]  /*5ee0*/  @P1 SHF.R.U32.HI R0, RZ, R4, R3 ;  /* 0x00000004ff001219 */ /* 0x002fca0000011603 */
[----:B------:R-:W-:Y:S01]  /*5ef0*/  IMAD.IADD R5, R5, 0x1, R0 ;  /* 0x0000000105057824 */ /* 0x000fe200078e0200 */
[----:B------:R-:W-:Y:S06]  /*5f00*/  @P0 BRA `(.L_x_14348) ;  /* 0x00000000000c0947 */ /* 0x000fec0003800000 */
[----:B------:R-:W0:Y:S01]  /*5f10*/  FENCE.VIEW.ASYNC.G ;  /* 0x00000000000073c6 */ /* 0x000e220000000100 */
[----:B------:R-:W-:Y:S05]  /*5f20*/  WARPSYNC.ALL ;  /* 0x0000000000007948 */ /* 0x000fea0003800000 */
[----:B0-----:R-:W-:Y:S06]  /*5f30*/  BAR.ARV 0xc, 0x200 ;  /* 0x0308000000007b1d */ /* 0x001fec0000002000 */
.L_x_14348:
        /* <DEDUP_REMOVED lines=13> */
.L_x_14351:
[----:B------:R-:W-:-:S13]  /*6010*/  ISETP.NE.AND P0, PT, R7, 0x1, PT ;  /* 0x000000010700780c */ /* 0x000fda0003f05270 */
[----:B------:R-:W0:Y:S02]  /*6020*/  @P0 LDC.64 R4, c[0x0][0x9e8] ;  /* 0x00027a00ff040b82 */ /* 0x000e240000000a00 */
[----:B0-----:R-:W-:-:S05]  /*6030*/  @P0 IMAD.HI.U32 R4, R3, R4, RZ ;  /* 0x0000000403040227 */ /* 0x001fca00078e00ff */
[----:B------:R-:W-:-:S07]  /*6040*/  @P0 SHF.R.U32.HI R3, RZ, R5, R4 ;  /* 0x00000005ff030219 */ /* 0x000fce0000011604 */
.L_x_14352:
[----:B------:R-:W-:Y:S05]  /*6050*/  BSYNC B0 ;  /* 0x0000000000007941 */ /* 0x000fea0003800000 */
.L_x_14350:
[----:B------:R-:W-:-:S05]  /*6060*/  IMAD R3, R3, R7, R7 ;  /* 0x0000000703037224 */ /* 0x000fca00078e0207 */
[----:B------:R-:W-:-:S07]  /*6070*/  VIMNMX R0, R0, R3, PT ;  /* 0x0000000300007248 */ /* 0x000fce0003fe0100 */
.L_x_14349:
[----:B------:R-:W0:Y:S01]  /*6080*/  @P1 LDC R4, c[0x0][0x44c] ;  /* 0x00011300ff041b82 */ /* 0x000e220000000800 */
[----:B------:R-:W-:Y:S01]  /*6090*/  VIADD R0, R0, 0x7f ;  /* 0x0000007f00007836 */ /* 0x000fe20000000000 */
[----:B------:R-:W-:-:S04]  /*60a0*/  ULDC UR4, c[0x0][0x9dc] ;  /* 0x0002770000047ab9 */ /* 0x000fc80000000800 */
[----:B------:R-:W-:Y:S02]  /*60b0*/  SHF.R.S32.HI R3, RZ, 0x1f, R0 ;  /* 0x0000001fff037819 */ /* 0x000fe40000011400 */
[----:B------:R-:W1:Y:S02]  /*60c0*/  @P1 LDC R6, c[0x0][0x450] ;  /* 0x00011400ff061b82 */ /* 0x000e640000000800 */
[----:B------:R-:W-:-:S04]  /*60d0*/  LEA.HI R3, R3, R0, RZ, 0x7 ;  /* 0x0000000003037211 */ /* 0x000fc800078f38ff */
[----:B------:R-:W-:-:S04]  /*60e0*/  SHF.R.S32.HI R88, RZ, 0x7, R3 ;  /* 0x00000007ff587819 */ /* 0x000fc80000011403 */
[----:B------:R-:W-:Y:S01]  /*60f0*/  VIMNMX R88, R79, R88, PT ;  /* 0x000000584f587248 */ /* 0x000fe20003fe0100 */
        /* <DEDUP_REMOVED lines=16> */
.L_x_14355:
[----:B------:R-:W-:-:S13]  /*6200*/  ISETP.NE.AND P0, PT, R7, 0x1, PT ;  /* 0x000000010700780c */ /* 0x000fda0003f05270 */
[----:B------:R-:W0:Y:S02]  /*6210*/  @P0 LDC.64 R4, c[0x0][0x9e8] ;  /* 0x00027a00ff040b82 */ /* 0x000e240000000a00 */
[----:B0-----:R-:W-:-:S05]  /*6220*/  @P0 IMAD.HI.U32 R4, R0, R4, RZ ;  /* 0x0000000400040227 */ /* 0x001fca00078e00ff */
[----:B------:R-:W-:-:S07]  /*6230*/  @P0 SHF.R.U32.HI R0, RZ, R5, R4 ;  /* 0x00000005ff000219 */ /* 0x000fce0000011604 */
.L_x_14356:
[----:B------:R-:W-:Y:S05]  /*6240*/  BSYNC B0 ;  /* 0x0000000000007941 */ /* 0x000fea0003800000 */
.L_x_14354:
[----:B------:R-:W-:-:S05]  /*6250*/  IMAD R0, R0, R7, RZ ;  /* 0x0000000700007224 */ /* 0x000fca00078e02ff */
[----:B------:R-:W-:-:S07]  /*6260*/  VIMNMX R3, R3, R0, !PT ;  /* 0x0000000003037248 */ /* 0x000fce0007fe0100 */
.L_x_14353:
[----:B------:R-:W-:Y:S02]  /*6270*/  SHF.R.S32.HI R0, RZ, 0x1f, R3 ;  /* 0x0000001fff007819 */ /* 0x000fe40000011403 */
[----:B------:R-:W-:Y:S02]  /*6280*/  CS2R R20, SRZ ;  /* 0x0000000000147805 */ /* 0x000fe4000001ff00 */
[----:B------:R-:W-:Y:S02]  /*6290*/  PLOP3.LUT P0, PT, PT, PT, PT, 0x80, 0x0 ;  /* 0x000000000000781c */ /* 0x000fe40003f0f070 */
[----:B------:R-:W-:Y:S02]  /*62a0*/  CS2R R14, SRZ ;  /* 0x00000000000e7805 */ /* 0x000fe4000001ff00 */
[----:B------:R-:W-:Y:S01]  /*62b0*/  LEA.HI R0, R0, R3, RZ, 0x7 ;  /* 0x0000000300007211 */ /* 0x000fe200078f38ff */
[----:B------:R-:W-:Y:S01]  /*62c0*/  IMAD.MOV.U32 R118, RZ, RZ, RZ ;  /* 0x000000ffff767224 */ /* 0x000fe200078e00ff */
[----:B------:R-:W-:Y:S01]  /*62d0*/  CS2R R114, SRZ ;  /* 0x0000000000727805 */ /* 0x000fe2000001ff00 */
[----:B------:R-:W-:Y:S01]  /*62e0*/  IMAD.MOV.U32 R3, RZ, RZ, RZ ;  /* 0x000000ffff037224 */ /* 0x000fe200078e00ff */
[----:B------:R-:W-:-:S02]  /*62f0*/  SHF.R.S32.HI R0, RZ, 0x7, R0 ;  /* 0x00000007ff007819 */ /* 0x000fc40000011400 */
[----:B------:R-:W-:Y:S02]  /*6300*/  CS2R R112, SRZ ;  /* 0x0000000000707805 */ /* 0x000fe4000001ff00 */
[----:B------:R-:W-:Y:S02]  /*6310*/  CS2R R110, SRZ ;  /* 0x00000000006e7805 */ /* 0x000fe4000001ff00 */
[----:B------:R-:W-:Y:S02]  /*6320*/  CS2R R108, SRZ ;  /* 0x00000000006c7805 */ /* 0x000fe4000001ff00 */
[----:B------:R-:W-:Y:S02]  /*6330*/  VIMNMX R4, RZ, R0, !PT ;  /* 0x00000000ff047248 */ /* 0x000fe40007fe0100 */
[----:B------:R-:W-:Y:S02]  /*6340*/  CS2R R106, SRZ ;  /* 0x00000000006a7805 */ /* 0x000fe4000001ff00 */
[----:B------:R-:W-:-:S02]  /*6350*/  CS2R R104, SRZ ;  /* 0x0000000000687805 */ /* 0x000fc4000001ff00 */
[----:B------:R-:W-:Y:S02]  /*6360*/  CS2R R102, SRZ ;  /* 0x0000000000667805 */ /* 0x000fe4000001ff00 */
[----:B------:R-:W-:Y:S01]  /*6370*/  ISETP.GT.AND P1, PT, R88, R4, PT ;  /* 0x000000045800720c */ /* 0x000fe20003f24270 */
[----:B------:R0:W-:Y:S01]  /*6380*/  STL [R1+0x38], R4 ;  /* 0x0000380401007387 */ /* 0x0001e20000100800 */
[----:B------:R-:W-:Y:S02]  /*6390*/  CS2R R100, SRZ ;  /* 0x0000000000647805 */ /* 0x000fe4000001ff00 */
[----:B------:R-:W-:Y:S02]  /*63a0*/  CS2R R98, SRZ ;  /* 0x0000000000627805 */ /* 0x000fe4000001ff00 */
[----:B------:R-:W-:Y:S02]  /*63b0*/  CS2R R96, SRZ ;  /* 0x0000000000607805 */ /* 0x000fe4000001ff00 */
[----:B------:R-:W-:Y:S01]  /*63c0*/  CS2R R10, SRZ ;  /* 0x00000000000a7805 */ /* 0x000fe2000001ff00 */
[----:B------:R-:W-:Y:S01]  /*63d0*/  IMAD.MOV.U32 R94, RZ, RZ, RZ ;  /* 0x000000ffff5e7224 */ /* 0x000fe200078e00ff */
[----:B------:R-:W-:Y:S01]  /*63e0*/  CS2R R90, SRZ ;  /* 0x00000000005a7805 */ /* 0x000fe2000001ff00 */
[----:B------:R-:W-:-:S02]  /*63f0*/  IMAD.MOV.U32 R27, RZ, RZ, RZ ;  /* 0x000000ffff1b7224 */ /* 0x000fc400078e00ff */
[----:B------:R-:W-:Y:S02]  /*6400*/  IMAD.MOV.U32 R0, RZ, RZ, RZ ;  /* 0x000000ffff007224 */ /* 0x000fe400078e00ff */
[----:B----4-:R-:W-:Y:S01]  /*6410*/  IMAD.MOV.U32 R33, RZ, RZ, RZ ;  /* 0x000000ffff217224 */ /* 0x010fe200078e00ff */
        /* <DEDUP_REMOVED lines=10> */
.L_x_14642:
        /* <DEDUP_REMOVED lines=25> */
[----:B0-2---:R-:W-:-:S07]  /*6650*/  IMAD.MOV.U32 R13, RZ, RZ, RZ ;  /* 0x000000ffff0d7224 */ /* 0x005fce00078e00ff */
[----:B------:R-:W-:-:S07]  /*6660*/  LEPC R20, `(.L_x_14360) ;  /* 0x000000001014794e */ /* 0x000fce0000000000 */
[----:B-1---5:R-:W-:Y:S05]  /*6670*/  CALL.ABS.NOINC R14 ;  /* 0x000000000e007343 */ /* 0x022fea0003c00000 */
.L_x_14360:
[----:B------:R-:W-:Y:S05]  /*6680*/  BSYNC B6 ;  /* 0x0000000000067941 */ /* 0x000fea0003800000 */
.L_x_14359:
        /* <DEDUP_REMOVED lines=13> */
.L_x_14364:
[----:B---3--:R3:W4:Y:S02]  /*6760*/  SYNCS.PHASECHK.TRANS64.TRYWAIT P0, [R2+URZ+0x16800], R3 ;  /* 0x01680003020075a7 */ /* 0x008724000800017f */
[----:B----4-:R-:W-:Y:S05]  /*6770*/  @!P0 NANOSLEEP.SYNCS 0x989680 ;  /* 0x009896800000895d */ /* 0x010fea0003900000 */
[----:B------:R-:W4:Y:S02]  /*6780*/  @!P0 SYNCS.PHASECHK.TRANS64 P0, [R2+URZ+0x16800], R3 ;  /* 0x01680003020085a7 */ /* 0x000f24000800007f */
[----:B----4-:R-:W-:Y:S05]  /*6790*/  @!P0 BRA `(.L_x_14364) ;  /* 0xfffffffc00f08947 */ /* 0x010fea000383ffff */
.L_x_14363:
[----:B------:R-:W-:Y:S05]  /*67a0*/  BSYNC B0 ;  /* 0x0000000000007941 */ /* 0x000fea0003800000 */
.L_x_14362:
[----:B------:R-:W-:Y:S05]  /*67b0*/  BRA `(.L_x_14365) ;  /* 0x0000003000387947 */ /* 0x000fea0003800000 */
.L_x_14361:
[----:B------:R-:W-:Y:S01]  /*67c0*/  ISETP.NE.AND P0, PT, R25, RZ, PT ;  /* 0x000000ff1900720c */ /* 0x000fe20003f05270 */
[----:B------:R-:W-:Y:S01]  /*67d0*/  ULDC.64 UR4, c[0x0][0x3f8] ;  /* 0x0000fe0000047ab9 */ /* 0x000fe20000000a00 */
[----:B-----5:R-:W-:Y:S01]  /*67e0*/  SHF.R.S32.HI R0, RZ, 0x1f, R24 ;  /* 0x0000001fff007819 */ /* 0x020fe20000011418 */
        /* <DEDUP_REMOVED lines=26> */
[----:B-1----:R-:W-:Y:S05]  /*6990*/  CALL.ABS.NOINC R14 ;  /* 0x000000000e007343 */ /* 0x002fea0003c00000 */
.L_x_14367:
[----:B------:R-:W-:Y:S05]  /*69a0*/  BSYNC B6 ;  /* 0x0000000000067941 */ /* 0x000fea0003800000 */
.L_x_14366:
[----:B------:R-:W3:Y:S01]  /*69b0*/  LDL R20, [R1+0x24] ;  /* 0x0000240001147983 */ /* 0x000ee20000100800 */
[----:B------:R-:W-:Y:S01]  /*69c0*/  ULDC.U8 UR4, c[0x0][0x410] ;  /* 0x0001040000047ab9 */ /* 0x000fe20000000000 */
[----:B------:R-:W-:Y:S01]  /*69d0*/  BSSY B0, `(.L_x_14368) ;  /* 0x00002e4000007945 */ /* 0x000fe20003800000 */
[----:B------:R-:W-:Y:S01]  /*69e0*/  ISETP.NE.AND P0, PT, RZ, UR4, PT ;  /* 0x00000004ff007c0c */ /* 0x000fe2000bf05270 */
[----:B---3--:R-:W-:-:S12]  /*69f0*/  IMAD.IADD R35, R157, 0x1, R20 ;  /* 0x000000019d237824 */ /* 0x008fd800078e0214 */
[----:B------:R-:W-:Y:S05]  /*6a00*/  @!P0 BRA `(.L_x_14369) ;  /* 0x0000001400f08947 */ /* 0x000fea0003800000 */
[----:B------:R-:W0:Y:S01]  /*6a10*/  LDC R38, c[0x0][0x448] ;  /* 0x00011200ff267b82 */ /* 0x000e220000000800 */
[----:B------:R-:W3:Y:S01]  /*6a20*/  S2R R20, SR_TID.X ;  /* 0x0000000000147919 */ /* 0x000ee20000002100 */
[----:B------:R-:W-:Y:S01]  /*6a30*/  ULDC.64 UR4, c[0x0][0x3f8] ;  /* 0x0000fe0000047ab9 */ /* 0x000fe20000000a00 */
[----:B------:R-:W-:Y:S01]  /*6a40*/  ULDC.64 UR6, c[0x0][0x408] ;  /* 0x0001020000067ab9 */ /* 0x000fe20000000a00 */
[----:B------:R-:W-:Y:S02]  /*6a50*/  IMAD.MOV.U32 R8, RZ, RZ, R26 ;  /* 0x000000ffff087224 */ /* 0x000fe400078e001a */
[----:B------:R-:W-:Y:S02]  /*6a60*/  IMAD.MOV.U32 R9, RZ, RZ, R31 ;  /* 0x000000ffff097224 */ /* 0x000fe400078e001f */
[----:B------:R-:W-:Y:S02]  /*6a70*/  IMAD.MOV.U32 R10, RZ, RZ, R24 ;  /* 0x000000ffff0a7224 */ /* 0x000fe400078e0018 */
[----:B------:R-:W-:Y:S01]  /*6a80*/  IMAD.MOV.U32 R11, RZ, RZ, R33 ;  /* 0x000000ffff0b7224 */ /* 0x000fe200078e0021 */
[----:B0-----:R-:W-:Y:S01]  /*6a90*/  ISETP.NE.AND P0, PT, R38, 0x1, PT ;  /* 0x000000012600780c */ /* 0x001fe20003f05270 */
[----:B---3--:R-:W-:-:S12]  /*6aa0*/  VIADD R21, R20, 0xffffff80 ;  /* 0xffffff8014157836 */ /* 0x008fd80000000000 */
[----:B------:R-:W0:Y:S01]  /*6ab0*/  @P0 LDC R0, c[0x0][0x44c] ;  /* 0x00011300ff000b82 */ /* 0x000e220000000800 */
[----:B------:R-:W-:-:S04]  /*6ac0*/  SHF.R.S32.HI R20, RZ, 0x1f, R21 ;  /* 0x0000001fff147819 */ /* 0x000fc80000011415 */
[----:B------:R-:W-:-:S03]  /*6ad0*/  LEA.HI R20, R20, R21, RZ, 0x2 ;  /* 0x0000001514147211 */ /* 0x000fc600078f10ff */
[----:B------:R-:W3:Y:S01]  /*6ae0*/  @P0 LDC R5, c[0x0][0x450] ;  /* 0x00011400ff050b82 */ /* 0x000ee20000000800 */
[----:B------:R-:W-:-:S05]  /*6af0*/  LOP3.LUT R20, R20, 0xfffffffc, RZ, 0xc0, !PT ;  /* 0xfffffffc14147812 */ /* 0x000fca00078ec0ff */
[----:B------:R-:W-:-:S04]  /*6b00*/  IMAD.IADD R20, R21, 0x1, -R20 ;  /* 0x0000000115147824 */ /* 0x000fc800078e0a14 */
[----:B------:R-:W-:-:S04]  /*6b10*/  IMAD R3, R20, 0x60, R35 ;  /* 0x0000006014037824 */ /* 0x000fc800078e0223 */
[----:B0-----:R-:W-:-:S05]  /*6b20*/  @P0 IMAD.HI.U32 R0, R3, R0, RZ ;  /* 0x0000000003000227 */ /* 0x001fca00078e00ff */
        /* <DEDUP_REMOVED lines=21> */
[----:B-1----:R1:W0:Y:S02]  /*6c80*/  SHFL.IDX PT, R14, R7, RZ, 0x1c1f ;  /* 0x001c1fff070e7589 */ /* 0x00222400000e0000 */
.L_x_14648:
[----:B------:R-:W-:Y:S01]  /*6c90*/  IMAD R38, R155, R38, RZ ;  /* 0x000000269b267224 */ /* 0x000fe200078e02ff */
[----:B------:R-:W-:Y:S01]  /*6ca0*/  BSSY B1, `(.L_x_14371) ;  /* 0x000001f000017945 */ /* 0x000fe20003800000 */
[----:B------:R-:W-:Y:S02]  /*6cb0*/  CS2R R32, SRZ ;  /* 0x0000000000207805 */ /* 0x000fe4000001ff00 */
[----:B------:R-:W-:Y:S02]  /*6cc0*/  CS2R R26, SRZ ;  /* 0x00000000001a7805 */ /* 0x000fe4000001ff00 */
[----:B------:R-:W-:Y:S02]  /*6cd0*/  CS2R R30, SRZ ;  /* 0x00000000001e7805 */ /* 0x000fe4000001ff00 */
[----:B------:R-:W-:Y:S02]  /*6ce0*/  ISETP.GE.AND P0, PT, R35, R38, PT ;  /* 0x000000262300720c */ /* 0x000fe40003f06270 */
[----:B------:R-:W-:-:S11]  /*6cf0*/  CS2R R24, SRZ ;  /* 0x0000000000187805 */ /* 0x000fd6000001ff00 */
[----:B------:R-:W-:Y:S05]  /*6d00*/  @P0 BRA `(.L_x_14372) ;  /* 0x0000000000600947 */ /* 0x000fea0003800000 */
[----:B------:R-:W2:Y:S01]  /*6d10*/  LDL R9, [R1+0xc] ;  /* 0x00000c0001097983 */ /* 0x000ea20000100800 */
[----:B------:R-:W-:-:S03]  /*6d20*/  ULDC UR4, c[0x0][0x3f4] ;  /* 0x0000fd0000047ab9 */ /* 0x000fc60000000800 */
[----:B------:R-:W2:Y:S01]  /*6d30*/  LDL R12, [R1+0x54] ;  /* 0x00005400010c7983 */ /* 0x000ea20000100800 */
[----:B------:R-:W-:Y:S01]  /*6d40*/  ISETP.GE.AND P2, PT, R152, UR4, PT ;  /* 0x0000000498007c0c */ /* 0x000fe2000bf46270 */
[----:B----4-:R-:W-:Y:S02]  /*6d50*/  IMAD.MOV.U32 R10, RZ, RZ, R0 ;  /* 0x000000ffff0a7224 */ /* 0x010fe400078e0000 */
[----:B---3--:R-:W-:Y:S02]  /*6d60*/  IMAD.MOV.U32 R11, RZ, RZ, R3 ;  /* 0x000000ffff0b7224 */ /* 0x008fe400078e0003 */
[----:B0-----:R-:W-:Y:S01]  /*6d70*/  IMAD.MOV.U32 R15, RZ, RZ, R5 ;  /* 0x000000ffff0f7224 */ /* 0x001fe200078e0005 */
[----:B------:R-:W-:Y:S02]  /*6d80*/  CS2R R30, SRZ ;  /* 0x00000000001e7805 */ /* 0x000fe4000001ff00 */
[----:B------:R-:W-:Y:S02]  /*6d90*/  CS2R R32, SRZ ;  /* 0x0000000000207805 */ /* 0x000fe4000001ff00 */
[----:B------:R-:W-:-:S03]  /*6da0*/  CS2R R24, SRZ ;  /* 0x0000000000187805 */ /* 0x000fc6000001ff00 */
[----:B------:R-:W-:-:S05]  /*6db0*/  @!P2 IMAD.WIDE R10, R152, 0x2, R10 ;  /* 0x00000002980aa825 */ /* 0x000fca00078e020a */
[----:B------:R0:W5:Y:S01]  /*6dc0*/  @!P2 LD.E.64 R30, desc[UR42][R10.64] ;  /* 0x0000002a0a1ea980 */ /* 0x000162000c101b00 */
[----:B--2---:R-:W-:-:S13]  /*6dd0*/  ISETP.GE.AND P3, PT, R9, UR4, PT ;  /* 0x0000000409007c0c */ /* 0x004fda000bf66270 */
[C---:B------:R-:W-:Y:S01]  /*6de0*/  @!P3 IMAD.SHL.U32 R37, R9.reuse, 0x2, RZ ;  /* 0x000000020925b824 */ /* 0x040fe200078e00ff */
[----:B------:R-:W-:-:S04]  /*6df0*/  @!P3 SHF.L.U64.HI R26, R9, 0x1, R12 ;  /* 0x00000001091ab819 */ /* 0x000fc8000001020c */
[-C--:B------:R-:W-:Y:S02]  /*6e00*/  @!P3 IADD3 R20, P0, R0, R37.reuse, RZ ;  /* 0x000000250014b210 */ /* 0x080fe40007f1e0ff */
[----:B------:R-:W-:Y:S01]  /*6e10*/  @!P3 IADD3 R36, P1, R14, R37, RZ ;  /* 0x000000250e24b210 */ /* 0x000fe20007f3e0ff */
[----:B------:R-:W-:-:S04]  /*6e20*/  @!P2 IMAD.WIDE R12, R152, 0x2, R14 ;  /* 0x00000002980ca825 */ /* 0x000fc800078e020e */
[--C-:B------:R-:W-:Y:S01]  /*6e30*/  @!P3 IMAD.X R21, R3, 0x1, R26.reuse, P0 ;  /* 0x000000010315b824 */ /* 0x100fe200000e061a */
[----:B------:R0:W5:Y:S01]  /*6e40*/  @!P2 LD.E.64 R32, desc[UR42][R12.64] ;  /* 0x0000002a0c20a980 */ /* 0x000162000c101b00 */
[----:B------:R-:W-:Y:S01]  /*6e50*/  @!P3 IMAD.X R37, R5, 0x1, R26, P1 ;  /* 0x000000010525b824 */ /* 0x000fe200008e061a */
[----:B------:R-:W-:Y:S02]  /*6e60*/  CS2R R26, SRZ ;  /* 0x00000000001a7805 */ /* 0x000fe4000001ff00 */
[----:B------:R0:W5:Y:S04]  /*6e70*/  @!P3 LD.E.64 R24, desc[UR42][R20.64] ;  /* 0x0000002a1418b980 */ /* 0x000168000c101b00 */
[----:B------:R0:W5:Y:S02]  /*6e80*/  @!P3 LD.E.64 R26, desc[UR42][R36.64] ;  /* 0x0000002a241ab980 */ /* 0x000164000c101b00 */
.L_x_14372:
[----:B------:R-:W-:Y:S05]  /*6e90*/  BSYNC B1 ;  /* 0x0000000000017941 */ /* 0x000fea0003800000 */
.L_x_14371:
[----:B----45:R-:W-:Y:S01]  /*6ea0*/  IMAD.MOV.U32 R0, RZ, RZ, R32 ;  /* 0x000000ffff007224 */ /* 0x030fe200078e0020 */
[----:B------:R-:W-:Y:S01]  /*6eb0*/  UMOV UR4, 0xffffffff ;  /* 0xffffffff00047882 */ /* 0x000fe20000000000 */
[----:B---3--:R-:W-:Y:S01]  /*6ec0*/  IMAD.MOV.U32 R3, RZ, RZ, R33 ;  /* 0x000000ffff037224 */ /* 0x008fe200078e0021 */
        /* <DEDUP_REMOVED lines=20> */
.L_x_14654:
[----:B------:R-:W-:Y:S01]  /*7010*/  VIADD R35, R35, 0x60 ;  /* 0x0000006023237836 */ /* 0x000fe20000000000 */
[----:B------:R-:W-:Y:S01]  /*7020*/  BSSY B1, `(.L_x_14374) ;  /* 0x000001e000017945 */ /* 0x000fe20003800000 */
[----:B------:R-:W-:Y:S02]  /*7030*/  CS2R R10, SRZ ;  /* 0x00000000000a7805 */ /* 0x000fe4000001ff00 */
[----:B--2---:R-:W-:Y:S02]  /*7040*/  CS2R R12, SRZ ;  /* 0x00000000000c7805 */ /* 0x004fe4000001ff00 */
[----:B0-----:R-:W-:Y:S02]  /*7050*/  CS2R R8, SRZ ;  /* 0x0000000000087805 */ /* 0x001fe4000001ff00 */
[----:B------:R-:W-:-:S13]  /*7060*/  ISETP.GE.AND P0, PT, R35, R38, PT ;  /* 0x000000262300720c */ /* 0x000fda0003f06270 */
[----:B------:R-:W-:Y:S05]  /*7070*/  @P0 BRA `(.L_x_14375) ;  /* 0x0000000000600947 */ /* 0x000fea0003800000 */
[----:B------:R-:W2:Y:S01]  /*7080*/  LDL R4, [R1+0xc] ;  /* 0x00000c0001047983 */ /* 0x000ea20000100800 */
[----:B------:R-:W-:-:S03]  /*7090*/  ULDC UR4, c[0x0][0x3f4] ;  /* 0x0000fd0000047ab9 */ /* 0x000fc60000000800 */
[----:B------:R-:W2:Y:S01]  /*70a0*/  LDL R15, [R1+0x54] ;  /* 0x00005400010f7983 */ /* 0x000ea20000100800 */
[----:B------:R-:W-:Y:S01]  /*70b0*/  ISETP.GE.AND P2, PT, R152, UR4, PT ;  /* 0x0000000498007c0c */ /* 0x000fe2000bf46270 */
[----:B----4-:R-:W-:Y:S02]  /*70c0*/  IMAD.MOV.U32 R6, RZ, RZ, R0 ;  /* 0x000000ffff067224 */ /* 0x010fe400078e0000 */
[----:B-1-3--:R-:W-:Y:S01]  /*70d0*/  IMAD.MOV.U32 R7, RZ, RZ, R3 ;  /* 0x000000ffff077224 */ /* 0x00afe200078e0003 */
[----:B------:R-:W-:Y:S02]  /*70e0*/  CS2R R12, SRZ ;  /* 0x00000000000c7805 */ /* 0x000fe4000001ff00 */
[----:B------:R-:W-:-:S07]  /*70f0*/  CS2R R20, SRZ ;  /* 0x0000000000147805 */ /* 0x000fce000001ff00 */
[----:B------:R-:W-:-:S05]  /*7100*/  @!P2 IMAD.WIDE R6, R152, 0x2, R6 ;  /* 0x000000029806a825 */ /* 0x000fca00078e0206 */
[----:B------:R0:W5:Y:S01]  /*7110*/  @!P2 LD.E.64 R12, desc[UR42][R6.64] ;  /* 0x0000002a060ca980 */ /* 0x000162000c101b00 */
[----:B--2---:R-:W-:-:S13]  /*7120*/  ISETP.GE.AND P3, PT, R4, UR4, PT ;  /* 0x0000000404007c0c */ /* 0x004fda000bf66270 */
[C---:B------:R-:W-:Y:S01]  /*7130*/  @!P3 IMAD.SHL.U32 R9, R4.reuse, 0x2, RZ ;  /* 0x000000020409b824 */ /* 0x040fe200078e00ff */
[----:B------:R-:W-:Y:S01]  /*7140*/  @!P3 SHF.L.U64.HI R10, R4, 0x1, R15 ;  /* 0x00000001040ab819 */ /* 0x000fe2000001020f */
[----:B------:R-:W-:-:S03]  /*7150*/  IMAD.MOV.U32 R15, RZ, RZ, R5 ;  /* 0x000000ffff0f7224 */ /* 0x000fc600078e0005 */
[-C--:B------:R-:W-:Y:S02]  /*7160*/  @!P3 IADD3 R34, P0, R0, R9.reuse, RZ ;  /* 0x000000090022b210 */ /* 0x080fe40007f1e0ff */
[----:B------:R-:W-:Y:S02]  /*7170*/  @!P3 IADD3 R4, P1, R14, R9, RZ ;  /* 0x000000090e04b210 */ /* 0x000fe40007f3e0ff */
[----:B------:R-:W-:Y:S01]  /*7180*/  CS2R R8, SRZ ;  /* 0x0000000000087805 */ /* 0x000fe2000001ff00 */
[--C-:B------:R-:W-:Y:S02]  /*7190*/  @!P3 IMAD.X R35, R3, 0x1, R10.reuse, P0 ;  /* 0x000000010323b824 */ /* 0x100fe400000e060a */
[----:B------:R-:W-:Y:S01]  /*71a0*/  @!P3 IMAD.X R5, R5, 0x1, R10, P1 ;  /* 0x000000010505b824 */ /* 0x000fe200008e060a */
[----:B------:R-:W-:Y:S01]  /*71b0*/  CS2R R10, SRZ ;  /* 0x00000000000a7805 */ /* 0x000fe2000001ff00 */
[----:B------:R-:W-:Y:S01]  /*71c0*/  @!P2 IMAD.WIDE R14, R152, 0x2, R14 ;  /* 0x00000002980ea825 */ /* 0x000fe200078e020e */
[----:B------:R0:W5:Y:S04]  /*71d0*/  @!P3 LD.E.64 R8, desc[UR42][R34.64] ;  /* 0x0000002a2208b980 */ /* 0x000168000c101b00 */
[----:B------:R0:W5:Y:S04]  /*71e0*/  @!P2 LD.E.64 R20, desc[UR42][R14.64] ;  /* 0x0000002a0e14a980 */ /* 0x000168000c101b00 */
[----:B------:R0:W5:Y:S02]  /*71f0*/  @!P3 LD.E.64 R10, desc[UR42][R4.64] ;  /* 0x0000002a040ab980 */ /* 0x000164000c101b00 */
.L_x_14375:
[----:B------:R-:W-:Y:S05]  /*7200*/  BSYNC B1 ;  /* 0x0000000000017941 */ /* 0x000fea0003800000 */
.L_x_14374:
[----:B------:R-:W4:Y:S01]  /*7210*/  LDL R41, [R1+0x40] ;  /* 0x0000400001297983 */ /* 0x000f220000100800 */
[----:B------:R-:W-:Y:S01]  /*7220*/  ULEA.HI UR4, UR36, UR36, URZ, 0x1 ;  /* 0x0000002424047291 */ /* 0x000fe2000f8f083f */
[----:B0----5:R-:W-:Y:S01]  /*7230*/  IMAD.MOV.U32 R4, RZ, RZ, R20 ;  /* 0x000000ffff047224 */ /* 0x021fe200078e0014 */
[----:B------:R-:W-:Y:S01]  /*7240*/  BSSY B1, `(.L_x_14376) ;  /* 0x0000027000017945 */ /* 0x000fe20003800000 */
[----:B------:R-:W0:Y:S01]  /*7250*/  S2R R35, SR_TID.X ;  /* 0x0000000000237919 */ /* 0x000e220000002100 */
[----:B------:R-:W-:Y:S01]  /*7260*/  ULOP3.LUT UR4, UR4, 0xfffffffe, URZ, 0xc0, !UPT ;  /* 0xfffffffe04047892 */ /* 0x000fe2000f8ec03f */
[----:B------:R-:W-:Y:S01]  /*7270*/  IMAD R14, R29, -0xc0, R38 ;  /* 0xffffff401d0e7824 */ /* 0x000fe200078e0226 */
[----:B------:R-:W-:Y:S01]  /*7280*/  PRMT R37, R4, 0x7610, R37 ;  /* 0x0000761004257816 */ /* 0x000fe20000000025 */
[----:B------:R-:W-:Y:S01]  /*7290*/  IMAD.MOV.U32 R4, RZ, RZ, R10 ;  /* 0x000000ffff047224 */ /* 0x000fe200078e000a */
[----:B------:R-:W-:Y:S01]  /*72a0*/  UIADD3 UR4, UR36, -UR4, URZ ;  /* 0x8000000424047290 */ /* 0x000fe2000fffe03f */
[----:B------:R-:W-:Y:S01]  /*72b0*/  IMAD.MOV.U32 R6, RZ, RZ, R11 ;  /* 0x000000ffff067224 */ /* 0x000fe200078e000b */
[----:B------:R-:W-:Y:S01]  /*72c0*/  VIMNMX R14, R14, 0xc0, PT ;  /* 0x000000c00e0e7848 */ /* 0x000fe20003fe0100 */
[----:B-1----:R-:W-:Y:S01]  /*72d0*/  IMAD.MOV.U32 R7, RZ, RZ, R12 ;  /* 0x000000ffff077224 */ /* 0x002fe200078e000c */
[----:B------:R-:W-:Y:S01]  /*72e0*/  PRMT R15, R4, 0x7610, R15 ;  /* 0x00007610040f7816 */ /* 0x000fe2000000000f */
[----:B------:R-:W-:Y:S01]  /*72f0*/  IMAD.MOV.U32 R4, RZ, RZ, R8 ;  /* 0x000000ffff047224 */ /* 0x000fe200078e0008 */
[----:B------:R-:W-:Y:S01]  /*7300*/  PRMT R29, R6, 0x7610, R29 ;  /* 0x00007610061d7816 */ /* 0x000fe2000000001d */
[----:B------:R-:W-:Y:S01]  /*7310*/  IMAD.U32 R5, RZ, RZ, UR4 ;  /* 0x00000004ff057e24 */ /* 0x000fe2000f8e00ff */
[----:B------:R-:W-:Y:S01]  /*7320*/  PRMT R38, R7, 0x7610, R38 ;  /* 0x0000761007267816 */ /* 0x000fe20000000026 */
[----:B------:R-:W-:Y:S01]  /*7330*/  IMAD.MOV.U32 R6, RZ, RZ, R9 ;  /* 0x000000ffff067224 */ /* 0x000fe200078e0009 */
[----:B------:R-:W-:-:S02]  /*7340*/  PRMT R34, R4, 0x7610, R34 ;  /* 0x0000761004227816 */ /* 0x000fc40000000022 */
[----:B------:R-:W-:Y:S02]  /*7350*/  SHF.L.U32 R5, R5, 0x1f, RZ ;  /* 0x0000001f05057819 */ /* 0x000fe400000006ff */
[----:B------:R-:W-:Y:S02]  /*7360*/  ISETP.GE.AND P1, PT, R157, R14, PT ;  /* 0x0000000e9d00720c */ /* 0x000fe40003f26270 */
[----:B------:R-:W1:Y:S01]  /*7370*/  SYNCS.PHASECHK.TRANS64.TRYWAIT P0, [R2+URZ+0x16800], R5 ;  /* 0x01680005020075a7 */ /* 0x000e62000800017f */
[----:B0-----:R-:W-:-:S05]  /*7380*/  VIADD R42, R35, 0xffffff80 ;  /* 0xffffff80232a7836 */ /* 0x001fca0000000000 */
[----:B------:R-:W-:-:S04]  /*7390*/  SHF.R.S32.HI R35, RZ, 0x1f, R42 ;  /* 0x0000001fff237819 */ /* 0x000fc8000001142a */
[----:B------:R-:W-:-:S04]  /*73a0*/  LEA.HI R35, R35, R42, RZ, 0x5 ;  /* 0x0000002a23237211 */ /* 0x000fc800078f28ff */
[----:B------:R-:W-:Y:S01]  /*73b0*/  SHF.R.S32.HI R35, RZ, 0x5, R35 ;  /* 0x00000005ff237819 */ /* 0x000fe20000011423 */
[C---:B----4-:R-:W-:Y:S01]  /*73c0*/  IMAD.SHL.U32 R0, R41.reuse, 0x40, RZ ;  /* 0x0000004029007824 */ /* 0x050fe200078e00ff */
[----:B------:R-:W-:-:S04]  /*73d0*/  LOP3.LUT P2, RZ, R41, 0x4, RZ, 0xc0, !PT ;  /* 0x0000000429ff7812 */ /* 0x000fc8000784c0ff */
[----:B---3--:R-:W-:-:S04]  /*73e0*/  LOP3.LUT R3, R0, 0x1c0, RZ, 0xc0, !PT ;  /* 0x000001c000037812 */ /* 0x008fc800078ec0ff */
[----:B------:R-:W-:Y:S02]  /*73f0*/  LOP3.LUT R0, R3, 0x18, R16, 0xf8, !PT ;  /* 0x0000001803007812 */ /* 0x000fe400078ef810 */
[----:B------:R-:W-:-:S04]  /*7400*/  SHF.R.U32.HI R3, RZ, 0x3, R3 ;  /* 0x00000003ff037819 */ /* 0x000fc80000011603 */
[----:B------:R-:W-:Y:S01]  /*7410*/  LOP3.LUT R0, R0, R3, RZ, 0x3c, !PT ;  /* 0x0000000300007212 */ /* 0x000fe200078e3cff */
[----:B------:R-:W-:-:S05]  /*7420*/  IMAD.MOV.U32 R3, RZ, RZ, R21 ;  /* 0x000000ffff037224 */ /* 0x000fca00078e0015 */
[----:B------:R-:W-:Y:S01]  /*7430*/  PRMT R36, R3, 0x7610, R36 ;  /* 0x0000761003247816 */ /* 0x000fe20000000024 */
[----:B------:R-:W-:Y:S02]  /*7440*/  IMAD R3, R35, 0x200, R0 ;  /* 0x0000020023037824 */ /* 0x000fe400078e0200 */
[----:B------:R-:W-:Y:S02]  /*7450*/  IMAD.MOV.U32 R0, RZ, RZ, R13 ;  /* 0x000000ffff007224 */ /* 0x000fe400078e000d */
[----:B------:R-:W-:-:S03]  /*7460*/  IMAD R3, R3, 0x2, R2 ;  /* 0x0000000203037824 */ /* 0x000fc600078e0202 */
[----:B------:R-:W-:Y:S01]  /*7470*/  PRMT R15, R15, 0x5410, R0 ;  /* 0x000054100f0f7816 */ /* 0x000fe20000000000 */
[C---:B------:R-:W-:Y:S02]  /*7480*/  VIADD R4, R3.reuse, 0x8400 ;  /* 0x0000840003047836 */ /* 0x040fe40000000000 */
[----:B------:R-:W-:Y:S01]  /*7490*/  VIADD R0, R3, 0x8440 ;  /* 0x0000844003007836 */ /* 0x000fe20000000000 */
[----:B-1----:R-:W-:Y:S06]  /*74a0*/  @!P0 BRA `(.L_x_14377) ;  /* 0x0000017c00708947 */ /* 0x002fec0003800000 */
.L_x_14655:
[----:B------:R-:W-:Y:S05]  /*74b0*/  BSYNC B1 ;  /* 0x0000000000017941 */ /* 0x000fea0003800000 */
.L_x_14376:
[----:B------:R-:W-:Y:S01]  /*74c0*/  BSSY B1, `(.L_x_14378) ;  /* 0x0000068000017945 */ /* 0x000fe20003800000 */
[----:B------:R-:W-:Y:S01]  /*74d0*/  PRMT R35, R6, 0x7610, R35 ;  /* 0x0000761006237816 */ /* 0x000fe20000000023 */
[----:B------:R-:W-:Y:S02]  /*74e0*/  @P2 VIADD R0, R4, 0xffffffc0 ;  /* 0xffffffc004002836 */ /* 0x000fe40000000000 */
[----:B------:R-:W-:Y:S05]  /*74f0*/  @P1 BRA `(.L_x_14379) ;  /* 0x0000000400901947 */ /* 0x000fea0003800000 */
[----:B------:R-:W2:Y:S01]  /*7500*/  LDL R7, [R1+0xc] ;  /* 0x00000c0001077983 */ /* 0x000ea20000100800 */
[----:B0-----:R-:W0:Y:S01]  /*7510*/  LDC R5, c[0x0][0x3f4] ;  /* 0x0000fd00ff057b82 */ /* 0x001e220000000800 */
[----:B------:R-:W-:Y:S01]  /*7520*/  BSSY B2, `(.L_x_14380) ;  /* 0x0000032000027945 */ /* 0x000fe20003800000 */
[-C--:B0-----:R-:W-:Y:S02]  /*7530*/  ISETP.GE.AND P0, PT, R152, R5.reuse, PT ;  /* 0x000000059800720c */ /* 0x081fe40003f06270 */
[----:B--2---:R-:W-:-:S11]  /*7540*/  ISETP.GE.AND P1, PT, R7, R5, PT ;  /* 0x000000050700720c */ /* 0x004fd60003f26270 */
[----:B------:R-:W-:Y:S05]  /*7550*/  @P0 BRA `(.L_x_14381) ;  /* 0x0000000000b80947 */ /* 0x000fea0003800000 */
[----:B------:R-:W0:Y:S01]  /*7560*/  LDS.128 R4, [R3+0x8400] ;  /* 0x0084000003047984 */ /* 0x000e220000000c00 */
[----:B------:R-:W-:Y:S02]  /*7570*/  SHF.R.U32.HI R45, RZ, 0x10, R33 ;  /* 0x00000010ff2d7819 */ /* 0x000fe40000011621 */
[--C-:B------:R-:W-:Y:S02]  /*7580*/  SHF.R.U32.HI R42, RZ, 0x10, R31.reuse ;  /* 0x00000010ff2a7819 */ /* 0x100fe4000001161f */
[----:B------:R-:W-:Y:S02]  /*7590*/  SHF.R.U64 R41, R30, 0x10, R31 ;  /* 0x000000101e297819 */ /* 0x000fe4000000121f */
[----:B------:R-:W-:Y:S02]  /*75a0*/  PRMT R45, R43, 0x5410, R45 ;  /* 0x000054102b2d7816 */ /* 0x000fe4000000002d */
[----:B------:R-:W-:Y:S02]  /*75b0*/  PRMT R42, R37, 0x5432, R42 ;  /* 0x00005432252a7816 */ /* 0x000fe4000000002a */
[----:B------:R-:W-:Y:S01]  /*75c0*/  PRMT R41, R46, 0x5410, R41 ;  /* 0x000054102e297816 */ /* 0x000fe20000000029 */
[C---:B------:R-:W-:Y:S01]  /*75d0*/  IMAD.U32 R46, R45.reuse, 0x10000, RZ ;  /* 0x000100002d2e7824 */ /* 0x040fe200078e00ff */
[----:B------:R-:W-:Y:S01]  /*75e0*/  SHF.R.U64 R44, R32, 0x10, R33 ;  /* 0x00000010202c7819 */ /* 0x000fe20000001221 */
[----:B------:R-:W-:Y:S01]  /*75f0*/  IMAD.U32 R43, R42, 0x10000, RZ ;  /* 0x000100002a2b7824 */ /* 0x000fe200078e00ff */
[----:B------:R-:W-:-:S02]  /*7600*/  LOP3.LUT R45, R45, 0xffff0000, RZ, 0xc0, !PT ;  /* 0xffff00002d2d7812 */ /* 0x000fc400078ec0ff */
        /* <DEDUP_REMOVED lines=35> */
.L_x_14381:
[----:B------:R-:W-:Y:S05]  /*7840*/  BSYNC B2 ;  /* 0x0000000000027941 */ /* 0x000fea0003800000 */
.L_x_14380:
[----:B------:R-:W-:Y:S05]  /*7850*/  @P1 BRA `(.L_x_14379) ;  /* 0x0000000000b81947 */ /* 0x000fea0003800000 */
[----:B0-----:R-:W0:Y:S01]  /*7860*/  LDS.128 R4, [R0] ;  /* 0x0000000000047984 */ /* 0x001e220000000c00 */
[----:B------:R-:W-:Y:S02]  /*7870*/  SHF.R.U64 R30, R24, 0x10, R25 ;  /* 0x00000010181e7819 */ /* 0x000fe40000001219 */
[--C-:B------:R-:W-:Y:S02]  /*7880*/  SHF.R.U64 R24, R26, 0x10, R27.reuse ;  /* 0x000000101a187819 */ /* 0x100fe4000000121b */
        /* <DEDUP_REMOVED lines=14> */
[C---:B------:R-:W-:Y:S01]  /*7970*/  FMUL.FTZ R41, R25.reuse, R33 ;  /* 0x0000002119297220 */ /* 0x040fe20000410000 */
[----:B------:R-:W-:Y:S01]  /*7980*/  FMUL.FTZ R42, R25, R32 ;  /* 0x00000020192a7220 */ /* 0x000fe20000410000 */
[----:B------:R-:W-:Y:S01]  /*7990*/  FMUL.FTZ R25, R27, R40 ;  /* 0x000000281b197220 */ /* 0x000fe20000410000 */
[----:B------:R-:W-:Y:S02]  /*79a0*/  IMAD.U32 R6, R4, 0x10000, RZ ;  /* 0x0001000004067824 */ /* 0x000fe400078e00ff */
[----:B------:R-:W-:Y:S01]  /*79b0*/  FFMA.FTZ R41, R24, R32, -R41 ;  /* 0x0000002018297223 */ /* 0x000fe20000010829 */
[----:B------:R-:W-:Y:S02]  /*79c0*/  IMAD.U32 R7, R5, 0x10000, RZ ;  /* 0x0001000005077824 */ /* 0x000fe400078e00ff */
[----:B------:R-:W-:Y:S01]  /*79d0*/  FFMA.FTZ R43, R26, R31, -R25 ;  /* 0x0000001f1a2b7223 */ /* 0x000fe20000010819 */
[----:B------:R-:W-:Y:S01]  /*79e0*/  FFMA.FTZ R42, R24, R33, R42 ;  /* 0x00000021182a7223 */ /* 0x000fe2000001002a */
[----:B------:R-:W-:Y:S01]  /*79f0*/  IMAD.U32 R25, R30, 0x10000, RZ ;  /* 0x000100001e197824 */ /* 0x000fe200078e00ff */
[----:B------:R-:W-:Y:S01]  /*7a00*/  LOP3.LUT R4, R4, 0xffff0000, RZ, 0xc0, !PT ;  /* 0xffff000004047812 */ /* 0x000fe200078ec0ff */
[----:B------:R-:W-:Y:S01]  /*7a10*/  FMUL.FTZ R33, R27, R31 ;  /* 0x0000001f1b217220 */ /* 0x000fe20000410000 */
        /* <DEDUP_REMOVED lines=18> */
.L_x_14379:
[----:B------:R-:W-:Y:S05]  /*7b40*/  BSYNC B1 ;  /* 0x0000000000017941 */ /* 0x000fea0003800000 */
.L_x_14378:
[----:B01----:R-:W-:-:S05]  /*7b50*/  VIADD R4, R157, 0x60 ;  /* 0x000000609d047836 */ /* 0x003fca0000000000 */
[----:B------:R-:W-:-:S13]  /*7b60*/  ISETP.GE.AND P0, PT, R4, R14, PT ;  /* 0x0000000e0400720c */ /* 0x000fda0003f06270 */
[----:B------:R-:W-:Y:S05]  /*7b70*/  @P0 BRA `(.L_x_14382) ;  /* 0x0000001c00240947 */ /* 0x000fea0003800000 */
[----:B------:R-:W2:Y:S01]  /*7b80*/  LDL R4, [R1+0xc] ;  /* 0x00000c0001047983 */ /* 0x000ea20000100800 */
[----:B------:R-:W0:Y:S01]  /*7b90*/  LDC R5, c[0x0][0x3f4] ;  /* 0x0000fd00ff057b82 */ /* 0x000e220000000800 */
[----:B------:R-:W-:Y:S01]  /*7ba0*/  BSSY B1, `(.L_x_14383) ;  /* 0x0000032000017945 */ /* 0x000fe20003800000 */
[-C--:B0-----:R-:W-:Y:S02]  /*7bb0*/  ISETP.GE.AND P0, PT, R152, R5.reuse, PT ;  /* 0x000000059800720c */ /* 0x081fe40003f06270 */
[----:B--2---:R-:W-:-:S11]  /*7bc0*/  ISETP.GE.AND P1, PT, R4, R5, PT ;  /* 0x000000050400720c */ /* 0x004fd60003f26270 */
[----:B------:R-:W-:Y:S05]  /*7bd0*/  @P0 BRA `(.L_x_14384) ;  /* 0x0000000000b80947 */ /* 0x000fea0003800000 */
[----:B------:R-:W0:Y:S01]  /*7be0*/  LDS.128 R4, [R3+0xb400] ;  /* 0x00b4000003047984 */ /* 0x000e220000000c00 */
[--C-:B------:R-:W-:Y:S02]  /*7bf0*/  SHF.R.U64 R25, R12, 0x10, R13.reuse ;  /* 0x000000100c197819 */ /* 0x100fe4000000120d */
[----:B------:R-:W-:Y:S02]  /*7c00*/  SHF.R.U32.HI R14, RZ, 0x10, R13 ;  /* 0x00000010ff0e7819 */ /* 0x000fe4000001160d */
[--C-:B------:R-:W-:Y:S02]  /*7c10*/  SHF.R.U32.HI R13, RZ, 0x10, R21.reuse ;  /* 0x00000010ff0d7819 */ /* 0x100fe40000011615 */
[----:B------:R-:W-:Y:S02]  /*7c20*/  SHF.R.U64 R12, R20, 0x10, R21 ;  /* 0x00000010140c7819 */ /* 0x000fe40000001215 */
[----:B------:R-:W-:Y:S02]  /*7c30*/  PRMT R21, R15, 0x5432, R14 ;  /* 0x000054320f157816 */ /* 0x000fe4000000000e */
[----:B------:R-:W-:-:S02]  /*7c40*/  PRMT R36, R36, 0x5410, R13 ;  /* 0x0000541024247816 */ /* 0x000fc4000000000d */
[----:B------:R-:W-:Y:S01]  /*7c50*/  PRMT R38, R38, 0x5410, R25 ;  /* 0x0000541026267816 */ /* 0x000fe20000000019 */
[----:B------:R-:W-:Y:S01]  /*7c60*/  IMAD.U32 R24, R21, 0x10000, RZ ;  /* 0x0001000015187824 */ /* 0x000fe200078e00ff */
[C---:B------:R-:W-:Y:S01]  /*7c70*/  LOP3.LUT R27, R36.reuse, 0xffff0000, RZ, 0xc0, !PT ;  /* 0xffff0000241b7812 */ /* 0x040fe200078ec0ff */
[----:B------:R-:W-:Y:S01]  /*7c80*/  IMAD.U32 R25, R36, 0x10000, RZ ;  /* 0x0001000024197824 */ /* 0x000fe200078e00ff */
[----:B------:R-:W-:Y:S02]  /*7c90*/  PRMT R37, R37, 0x5410, R12 ;  /* 0x0000541025257816 */ /* 0x000fe4000000000c */
        /* <DEDUP_REMOVED lines=9> */
[----:B------:R-:W-:Y:S01]  /*7d30*/  FFMA.FTZ R31, R12, R24, -R31 ;  /* 0x000000180c1f7223 */ /* 0x000fe2000001081f */
[C---:B------:R-:W-:Y:S02]  /*7d40*/  IMAD.U32 R7, R5.reuse, 0x10000, RZ ;  /* 0x0001000005077824 */ /* 0x040fe400078e00ff */
        /* <DEDUP_REMOVED lines=23> */
.L_x_14384:
[----:B------:R-:W-:Y:S05]  /*7ec0*/  BSYNC B1 ;  /* 0x0000000000017941 */ /* 0x000fea0003800000 */
.L_x_14383:
[----:B------:R-:W-:Y:S05]  /*7ed0*/  @P1 BRA `(.L_x_14382) ;  /* 0x00000018004c1947 */ /* 0x000fea0003800000 */
[----:B0-----:R-:W0:Y:S01]  /*7ee0*/  LDS.128 R4, [R0+0x3000] ;  /* 0x0030000000047984 */ /* 0x001e220000000c00 */
        /* <DEDUP_REMOVED lines=46> */
.L_x_14369:
[----:B------:R-:W0:Y:S01]  /*81d0*/  S2R R0, SR_TID.X ;  /* 0x0000000000007919 */ /* 0x000e220000002100 */
[----:B------:R-:W3:Y:S01]  /*81e0*/  LDC R32, c[0x0][0x448] ;  /* 0x00011200ff207b82 */ /* 0x000ee20000000800 */
[----:B------:R-:W-:Y:S01]  /*81f0*/  ULDC.64 UR4, c[0x0][0x3f8] ;  /* 0x0000fe0000047ab9 */ /* 0x000fe20000000a00 */
[----:B------:R-:W-:Y:S01]  /*8200*/  ULDC.64 UR6, c[0x0][0x408] ;  /* 0x0001020000067ab9 */ /* 0x000fe20000000a00 */
[----:B------:R-:W-:Y:S02]  /*8210*/  IMAD.MOV.U32 R4, RZ, RZ, R26 ;  /* 0x000000ffff047224 */ /* 0x000fe400078e001a */
[----:B------:R-:W-:Y:S02]  /*8220*/  IMAD.MOV.U32 R6, RZ, RZ, R24 ;  /* 0x000000ffff067224 */ /* 0x000fe400078e0018 */
[----:B------:R-:W-:Y:S01]  /*8230*/  IMAD.MOV.U32 R7, RZ, RZ, R33 ;  /* 0x000000ffff077224 */ /* 0x000fe200078e0021 */
[----:B---3--:R-:W-:Y:S01]  /*8240*/  ISETP.NE.AND P0, PT, R32, 0x1, PT ;  /* 0x000000012000780c */ /* 0x008fe20003f05270 */
[----:B0-----:R-:W-:-:S05]  /*8250*/  VIADD R0, R0, 0xffffff80 ;  /* 0xffffff8000007836 */ /* 0x001fca0000000000 */
[----:B------:R-:W-:-:S07]  /*8260*/  SHF.R.S32.HI R3, RZ, 0x1f, R0 ;  /* 0x0000001fff037819 */ /* 0x000fce0000011400 */
[----:B------:R-:W0:Y:S01]  /*8270*/  @P0 LDC R5, c[0x0][0x450] ;  /* 0x00011400ff050b82 */ /* 0x000e220000000800 */
[----:B------:R-:W-:-:S04]  /*8280*/  LEA.HI R3, R3, R0, RZ, 0x2 ;  /* 0x0000000003037211 */ /* 0x000fc800078f10ff */
[----:B------:R-:W-:-:S05]  /*8290*/  LOP3.LUT R3, R3, 0xfffffffc, RZ, 0xc0, !PT ;  /* 0xfffffffc03037812 */ /* 0x000fca00078ec0ff */
[----:B------:R-:W-:Y:S02]  /*82a0*/  IMAD.IADD R3, R0, 0x1, -R3 ;  /* 0x0000000100037824 */ /* 0x000fe400078e0a03 */
[----:B------:R-:W3:Y:S02]  /*82b0*/  @P0 LDC R0, c[0x0][0x44c] ;  /* 0x00011300ff000b82 */ /* 0x000ee40000000800 */
[----:B------:R-:W-:-:S04]  /*82c0*/  IMAD R3, R3, 0x60, R35 ;  /* 0x0000006003037824 */ /* 0x000fc800078e0223 */
[----:B---3--:R-:W-:-:S05]  /*82d0*/  @P0 IMAD.HI.U32 R0, R3, R0, RZ ;  /* 0x0000000003000227 */ /* 0x008fca00078e00ff */
[----:B0-----:R-:W-:Y:S01]  /*82e0*/  @P0 SHF.R.U32.HI R3, RZ, R5, R0 ;  /* 0x00000005ff030219 */ /* 0x001fe20000011600 */
        /* <DEDUP_REMOVED lines=18> */
[----:B------:R-:W0:Y:S01]  /*8410*/  LDC R41, c[0x0][0x3f4] ;  /* 0x0000fd00ff297b82 */ /* 0x000e220000000800 */
[----:B------:R-:W3:Y:S01]  /*8420*/  SHFL.IDX PT, R3, R25, RZ, 0x1c1f ;  /* 0x001c1fff19037589 */ /* 0x000ee200000e0000 */
[----:B------:R-:W-:-:S03]  /*8430*/  IMAD R32, R155, R32, RZ ;  /* 0x000000209b207224 */ /* 0x000fc600078e02ff */
[----:B------:R-:W4:Y:S04]  /*8440*/  SHFL.IDX PT, R0, R26, RZ, 0x1c1f ;  /* 0x001c1fff1a007589 */ /* 0x000f2800000e0000 */
[----:B-1----:R-:W1:Y:S04]  /*8450*/  SHFL.IDX PT, R14, R27, RZ, 0x1c1f ;  /* 0x001c1fff1b0e7589 */ /* 0x002e6800000e0000 */
[----:B------:R-:W5:Y:S01]  /*8460*/  SHFL.IDX PT, R4, R24, RZ, 0x1c1f ;  /* 0x001c1fff18047589 */ /* 0x000f6200000e0000 */
[----:B0-----:R-:W-:-:S04]  /*8470*/  ISETP.GE.AND P0, PT, R16, R41, PT ;  /* 0x000000291000720c */ /* 0x001fc80003f06270 */
[----:B------:R-:W-:-:S13]  /*8480*/  ISETP.GE.OR P1, PT, R35, R32, P0 ;  /* 0x000000202300720c */ /* 0x000fda0000726670 */
[C---:B------:R-:W-:Y:S01]  /*8490*/  @!P1 IMAD.SHL.U32 R5, R16.reuse, 0x2, RZ ;  /* 0x0000000210059824 */ /* 0x040fe200078e00ff */
[----:B------:R-:W-:-:S04]  /*84a0*/  @!P1 SHF.L.U64.HI R21, R16, 0x1, R17 ;  /* 0x0000000110159819 */ /* 0x000fc80000010211 */
[----:B---3--:R-:W-:-:S05]  /*84b0*/  @!P1 IADD3 R6, P2, R3, R5, RZ ;  /* 0x0000000503069210 */ /* 0x008fca0007f5e0ff */
[----:B----4-:R-:W-:-:S05]  /*84c0*/  @!P1 IMAD.X R7, R0, 0x1, R21, P2 ;  /* 0x0000000100079824 */ /* 0x010fca00010e0615 */
[----:B------:R-:W3:Y:S01]  /*84d0*/  @!P1 LD.E.128 R8, desc[UR42][R6.64] ;  /* 0x0000002a06089980 */ /* 0x000ee2000c101d00 */
[----:B-1----:R-:W-:-:S05]  /*84e0*/  @!P1 IADD3 R14, P2, R14, R5, RZ ;  /* 0x000000050e0e9210 */ /* 0x002fca0007f5e0ff */
[----:B-----5:R-:W-:-:S04]  /*84f0*/  @!P1 IMAD.X R3, R4, 0x1, R21, P2 ;  /* 0x0000000104039824 */ /* 0x020fc800010e0615 */
[----:B------:R-:W-:-:S05]  /*8500*/  @!P1 IMAD.MOV.U32 R15, RZ, RZ, R3 ;  /* 0x000000ffff0f9224 */ /* 0x000fca00078e0003 */
[----:B------:R0:W4:Y:S01]  /*8510*/  @!P1 LD.E.128 R4, desc[UR42][R14.64] ;  /* 0x0000002a0e049980 */ /* 0x000122000c101d00 */
[----:B------:R-:W-:Y:S02]  /*8520*/  CS2R R36, SRZ ;  /* 0x0000000000247805 */ /* 0x000fe4000001ff00 */
[----:B------:R-:W-:Y:S02]  /*8530*/  CS2R R38, SRZ ;  /* 0x0000000000267805 */ /* 0x000fe4000001ff00 */
[----:B------:R-:W-:Y:S01]  /*8540*/  CS2R R30, SRZ ;  /* 0x00000000001e7805 */ /* 0x000fe2000001ff00 */
[----:B------:R-:W1:Y:S01]  /*8550*/  SHFL.IDX PT, R24, R24, 0x1, 0x1c1f ;  /* 0x003c1f0018187f89 */ /* 0x000e6200000e0000 */
[----:B------:R-:W-:-:S03]  /*8560*/  CS2R R20, SRZ ;  /* 0x0000000000147805 */ /* 0x000fc6000001ff00 */
[----:B0-----:R0:W0:Y:S01]  /*8570*/  SHFL.IDX PT, R14, R27, 0x1, 0x1c1f ;  /* 0x003c1f001b0e7f89 */ /* 0x00102200000e0000 */
[----:B---3--:R-:W-:Y:S02]  /*8580*/  @!P1 IMAD.MOV.U32 R36, RZ, RZ, R8 ;  /* 0x000000ffff249224 */ /* 0x008fe400078e0008 */
[----:B------:R-:W-:Y:S02]  /*8590*/  @!P1 IMAD.MOV.U32 R37, RZ, RZ, R9 ;  /* 0x000000ffff259224 */ /* 0x000fe400078e0009 */
        /* <DEDUP_REMOVED lines=22> */
[----:B------:R-:W-:Y:S02]  /*8700*/  CS2R R4, SRZ ;  /* 0x0000000000047805 */ /* 0x000fe4000001ff00 */
[----:B------:R-:W-:Y:S02]  /*8710*/  PRMT R33, R33, 0x5410, R6 ;  /* 0x0000541021217816 */ /* 0x000fe40000000006 */
[----:B01-3--:R-:W-:-:S07]  /*8720*/  PRMT R55, R7, 0x7610, R55 ;  /* 0x0000761007377816 */ /* 0x00bfce0000000037 */
.L_x_14665:
[----:B------:R-:W-:Y:S01]  /*8730*/  VIADD R35, R35, 0x60 ;  /* 0x0000006023237836 */ /* 0x000fe20000000000 */
[----:B------:R-:W-:Y:S01]  /*8740*/  BSSY B1, `(.L_x_14386) ;  /* 0x0000012000017945 */ /* 0x000fe20003800000 */
[----:B------:R-:W-:Y:S02]  /*8750*/  CS2R R6, SRZ ;  /* 0x0000000000067805 */ /* 0x000fe4000001ff00 */
[----:B------:R-:W-:Y:S02]  /*8760*/  CS2R R8, SRZ ;  /* 0x0000000000087805 */ /* 0x000fe4000001ff00 */
        /* <DEDUP_REMOVED lines=14> */
[----:B------:R-:W5:Y:S02]  /*8850*/  LD.E.128 R4, desc[UR42][R4.64] ;  /* 0x0000002a04047980 */ /* 0x000f64000c101d00 */
.L_x_14387:
[----:B------:R-:W-:Y:S05]  /*8860*/  BSYNC B1 ;  /* 0x0000000000017941 */ /* 0x000fea0003800000 */
.L_x_14386:
[----:B------:R-:W-:Y:S01]  /*8870*/  ULEA.HI UR4, UR36, UR36, URZ, 0x1 ;  /* 0x0000002424047291 */ /* 0x000fe2000f8f083f */
[----:B------:R-:W-:Y:S01]  /*8880*/  IMAD R29, R29, -0xc0, R32 ;  /* 0xffffff401d1d7824 */ /* 0x000fe200078e0220 */
[----:B------:R-:W-:Y:S01]  /*8890*/  BSSY B1, `(.L_x_14388) ;  /* 0x0000019000017945 */ /* 0x000fe20003800000 */
[----:B------:R-:W-:Y:S01]  /*88a0*/  VIADD R14, R157, 0x60 ;  /* 0x000000609d0e7836 */ /* 0x000fe20000000000 */
[----:B------:R-:W-:Y:S01]  /*88b0*/  ULOP3.LUT UR4, UR4, 0xfffffffe, URZ, 0xc0, !UPT ;  /* 0xfffffffe04047892 */ /* 0x000fe2000f8ec03f */
[----:B----45:R-:W-:Y:S01]  /*88c0*/  IMAD.MOV.U32 R3, RZ, RZ, R4 ;  /* 0x000000ffff037224 */ /* 0x030fe200078e0004 */
[----:B------:R-:W-:Y:S01]  /*88d0*/  VIMNMX R0, R29, 0xc0, PT ;  /* 0x000000c01d007848 */ /* 0x000fe20003fe0100 */
[----:B------:R-:W-:Y:S01]  /*88e0*/  IMAD.MOV.U32 R12, RZ, RZ, R5 ;  /* 0x000000ffff0c7224 */ /* 0x000fe200078e0005 */
[----:B------:R-:W-:Y:S02]  /*88f0*/  UIADD3 UR4, UR36, -UR4, URZ ;  /* 0x8000000424047290 */ /* 0x000fe4000fffe03f */
[----:B------:R-:W-:-:S02]  /*8900*/  ISETP.GE.OR P2, PT, R157, R0, P0 ;  /* 0x000000009d00720c */ /* 0x000fc40000746670 */
[----:B------:R-:W-:Y:S01]  /*8910*/  ISETP.GE.OR P0, PT, R14, R0, P0 ;  /* 0x000000000e00720c */ /* 0x000fe20000706670 */
[----:B------:R-:W-:Y:S01]  /*8920*/  IMAD.MOV.U32 R0, RZ, RZ, R6 ;  /* 0x000000ffff007224 */ /* 0x000fe200078e0006 */
[----:B------:R-:W-:Y:S01]  /*8930*/  PRMT R43, R3, 0x7610, R43 ;  /* 0x00007610032b7816 */ /* 0x000fe2000000002b */
[----:B--2---:R-:W-:Y:S01]  /*8940*/  IMAD.U32 R13, RZ, RZ, UR4 ;  /* 0x00000004ff0d7e24 */ /* 0x004fe2000f8e00ff */
        /* <DEDUP_REMOVED lines=12> */
[----:B0-----:R-:W-:Y:S06]  /*8a10*/  @!P1 BRA `(.L_x_14389) ;  /* 0x0000016c00989947 */ /* 0x001fec0003800000 */
.L_x_14666:
[----:B------:R-:W-:Y:S05]  /*8a20*/  BSYNC B1 ;  /* 0x0000000000017941 */ /* 0x000fea0003800000 */
.L_x_14388:
[----:B------:R-:W-:Y:S04]  /*8a30*/  BSSY B1, `(.L_x_14390) ;  /* 0x0000070000017945 */ /* 0x000fe80003800000 */
[----:B------:R-:W-:Y:S05]  /*8a40*/  @P2 BRA `(.L_x_14391) ;  /* 0x0000000400b82947 */ /* 0x000fea0003800000 */
[----:B------:R-:W2:Y:S01]  /*8a50*/  LDL R12, [R1+0x40] ;  /* 0x00004000010c7983 */ /* 0x000ea20000100800 */
[----:B0-----:R-:W-:Y:S01]  /*8a60*/  IMAD.IADD R13, R16, 0x1, R41 ;  /* 0x00000001100d7824 */ /* 0x001fe200078e0229 */
[----:B------:R-:W-:Y:S01]  /*8a70*/  SHF.R.U64 R49, R30, 0x10, R31 ;  /* 0x000000101e317819 */ /* 0x000fe2000000121f */
[----:B------:R-:W0:Y:S01]  /*8a80*/  S2R R14, SR_TID.X ;  /* 0x00000000000e7919 */ /* 0x000e220000002100 */
[----:B------:R-:W-:Y:S02]  /*8a90*/  SHF.R.U64 R47, R36, 0x10, R37 ;  /* 0x00000010242f7819 */ /* 0x000fe40000001225 */
[----:B------:R-:W-:Y:S02]  /*8aa0*/  SHF.R.U64 R36, R38, 0x10, R39 ;  /* 0x0000001026247819 */ /* 0x000fe40000001227 */
[----:B------:R-:W-:Y:S02]  /*8ab0*/  SHF.R.U64 R52, R20, 0x10, R21 ;  /* 0x0000001014347819 */ /* 0x000fe40000001215 */
[----:B------:R-:W-:-:S02]  /*8ac0*/  PRMT R49, R50, 0x5410, R49 ;  /* 0x0000541032317816 */ /* 0x000fc40000000031 */
[----:B------:R-:W-:Y:S02]  /*8ad0*/  SHF.R.U32.HI R39, RZ, 0x10, R39 ;  /* 0x00000010ff277819 */ /* 0x000fe40000011627 */
[----:B------:R-:W-:Y:S01]  /*8ae0*/  PRMT R38, R48, 0x5410, R47 ;  /* 0x0000541030267816 */ /* 0x000fe2000000002f */
[----:B------:R-:W-:Y:S01]  /*8af0*/  IMAD.U32 R50, R49, 0x10000, RZ ;  /* 0x0001000031327824 */ /* 0x000fe200078e00ff */
[----:B------:R-:W-:Y:S02]  /*8b00*/  SHF.R.U32.HI R53, RZ, 0x10, R21 ;  /* 0x00000010ff357819 */ /* 0x000fe40000011615 */
[C---:B------:R-:W-:Y:S02]  /*8b10*/  PRMT R47, R33.reuse, 0x5410, R36 ;  /* 0x00005410212f7816 */ /* 0x040fe40000000024 */
[----:B------:R-:W-:Y:S02]  /*8b20*/  PRMT R52, R33, 0x5432, R52 ;  /* 0x0000543221347816 */ /* 0x000fe40000000034 */
[----:B------:R-:W-:Y:S01]  /*8b30*/  PRMT R48, R34, 0x5410, R39 ;  /* 0x0000541022307816 */ /* 0x000fe20000000027 */
[----:B------:R-:W-:Y:S01]  /*8b40*/  IMAD.U32 R39, R38, 0x10000, RZ ;  /* 0x0001000026277824 */ /* 0x000fe200078e00ff */
[----:B------:R-:W-:-:S02]  /*8b50*/  SHF.R.U32.HI R46, RZ, 0x10, R37 ;  /* 0x00000010ff2e7819 */ /* 0x000fc40000011625 */
[----:B------:R-:W-:Y:S02]  /*8b60*/  SHF.R.U32.HI R51, RZ, 0x10, R31 ;  /* 0x00000010ff337819 */ /* 0x000fe4000001161f */
[----:B------:R-:W-:Y:S02]  /*8b70*/  PRMT R53, R55, 0x5410, R53 ;  /* 0x0000541037357816 */ /* 0x000fe40000000035 */
[----:B------:R-:W-:Y:S02]  /*8b80*/  LOP3.LUT R49, R49, 0xffff0000, RZ, 0xc0, !PT ;  /* 0xffff000031317812 */ /* 0x000fe400078ec0ff */
[----:B------:R-:W-:Y:S02]  /*8b90*/  PRMT R46, R34, 0x5432, R46 ;  /* 0x00005432222e7816 */ /* 0x000fe4000000002e */
[----:B------:R-:W-:Y:S01]  /*8ba0*/  PRMT R51, R54, 0x5410, R51 ;  /* 0x0000541036337816 */ /* 0x000fe20000000033 */
[----:B0-----:R-:W-:-:S05]  /*8bb0*/  VIADD R25, R14, 0xffffff80 ;  /* 0xffffff800e197836 */ /* 0x001fca0000000000 */
[----:B------:R-:W-:-:S04]  /*8bc0*/  SHF.R.S32.HI R24, RZ, 0x1f, R25 ;  /* 0x0000001fff187819 */ /* 0x000fc80000011419 */
[----:B------:R-:W-:-:S04]  /*8bd0*/  LEA.HI R24, R24, R25, RZ, 0x5 ;  /* 0x0000001918187211 */ /* 0x000fc800078f28ff */
[----:B------:R-:W-:Y:S01]  /*8be0*/  SHF.R.S32.HI R24, RZ, 0x5, R24 ;  /* 0x00000005ff187819 */ /* 0x000fe20000011418 */
[----:B--2---:R-:W-:-:S05]  /*8bf0*/  IMAD.SHL.U32 R12, R12, 0x40, RZ ;  /* 0x000000400c0c7824 */ /* 0x004fca00078e00ff */
[----:B------:R-:W-:-:S04]  /*8c00*/  LOP3.LUT R14, R12, 0x1c0, RZ, 0xc0, !PT ;  /* 0x000001c00c0e7812 */ /* 0x000fc800078ec0ff */
[----:B------:R-:W-:Y:S02]  /*8c10*/  SHF.R.U32.HI R15, RZ, 0x3, R14 ;  /* 0x00000003ff0f7819 */ /* 0x000fe4000001160e */
[C---:B------:R-:W-:Y:S02]  /*8c20*/  LOP3.LUT R13, R14.reuse, 0x38, R13, 0xf8, !PT ;  /* 0x000000380e0d7812 */ /* 0x040fe400078ef80d */
[----:B------:R-:W-:Y:S02]  /*8c30*/  LOP3.LUT R12, R14, 0x38, R16, 0xf8, !PT ;  /* 0x000000380e0c7812 */ /* 0x000fe400078ef810 */
[-C--:B------:R-:W-:Y:S02]  /*8c40*/  LOP3.LUT R13, R13, R15.reuse, RZ, 0x3c, !PT ;  /* 0x0000000f0d0d7212 */ /* 0x080fe400078e3cff */
[----:B------:R-:W-:-:S03]  /*8c50*/  LOP3.LUT R12, R12, R15, RZ, 0x3c, !PT ;  /* 0x0000000f0c0c7212 */ /* 0x000fc600078e3cff */
[C---:B------:R-:W-:Y:S02]  /*8c60*/  IMAD R25, R24.reuse, 0x200, R13 ;  /* 0x0000020018197824 */ /* 0x040fe400078e020d */
[----:B------:R-:W-:Y:S02]  /*8c70*/  IMAD R29, R24, 0x200, R12 ;  /* 0x00000200181d7824 */ /* 0x000fe400078e020c */
[--C-:B------:R-:W-:Y:S02]  /*8c80*/  IMAD R32, R25, 0x2, R2.reuse ;  /* 0x0000000219207824 */ /* 0x100fe400078e0202 */
[----:B------:R-:W-:-:S03]  /*8c90*/  IMAD R29, R29, 0x2, R2 ;  /* 0x000000021d1d7824 */ /* 0x000fc600078e0202 */
[----:B------:R-:W0:Y:S04]  /*8ca0*/  LDS.128 R24, [R32+0x8400] ;  /* 0x0084000020187984 */ /* 0x000e280000000c00 */
[----:B------:R-:W1:Y:S01]  /*8cb0*/  LDS.128 R12, [R29+0x8400] ;  /* 0x008400001d0c7984 */ /* 0x000e620000000c00 */
[C---:B0-----:R-:W-:Y:S01]  /*8cc0*/  IMAD.U32 R33, R24.reuse, 0x10000, RZ ;  /* 0x0001000018217824 */ /* 0x041fe200078e00ff */
[----:B------:R-:W-:Y:S01]  /*8cd0*/  LOP3.LUT R24, R24, 0xffff0000, RZ, 0xc0, !PT ;  /* 0xffff000018187812 */ /* 0x000fe200078ec0ff */
[C---:B------:R-:W-:Y:S01]  /*8ce0*/  IMAD.U32 R34, R25.reuse, 0x10000, RZ ;  /* 0x0001000019227824 */ /* 0x040fe200078e00ff */
[----:B------:R-:W-:Y:S01]  /*8cf0*/  LOP3.LUT R25, R25, 0xffff0000, RZ, 0xc0, !PT ;  /* 0xffff000019197812 */ /* 0x000fe200078ec0ff */
[C---:B-1----:R-:W-:Y:S02]  /*8d00*/  IMAD.U32 R20, R12.reuse, 0x10000, RZ ;  /* 0x000100000c147824 */ /* 0x042fe400078e00ff */
[C---:B------:R-:W-:Y:S01]  /*8d10*/  FMUL.FTZ R55, R33.reuse, R50 ;  /* 0x0000003221377220 */ /* 0x040fe20000410000 */
[----:B------:R-:W-:Y:S01]  /*8d20*/  FMUL.FTZ R57, R33, R39 ;  /* 0x0000002721397220 */ /* 0x000fe20000410000 */
[----:B------:R-:W-:Y:S01]  /*8d30*/  LOP3.LUT R12, R12, 0xffff0000, RZ, 0xc0, !PT ;  /* 0xffff00000c0c7812 */ /* 0x000fe200078ec0ff */
[----:B------:R-:W-:-:S02]  /*8d40*/  IMAD.U32 R21, R13, 0x10000, RZ ;  /* 0x000100000d157824 */ /* 0x000fc400078e00ff */
[----:B------:R-:W-:Y:S01]  /*8d50*/  FFMA.FTZ R55, R20, R39, -R55 ;  /* 0x0000002714377223 */ /* 0x000fe20000010837 */
[----:B------:R-:W-:Y:S01]  /*8d60*/  LOP3.LUT R33, R38, 0xffff0000, RZ, 0xc0, !PT ;  /* 0xffff000026217812 */ /* 0x000fe200078ec0ff */
[----:B------:R-:W-:Y:S01]  /*8d70*/  FMUL.FTZ R39, R24, R49 ;  /* 0x0000003118277220 */ /* 0x000fe20000410000 */
[----:B------:R-:W-:Y:S01]  /*8d80*/  FFMA.FTZ R57, R20, R50, R57 ;  /* 0x0000003214397223 */ /* 0x000fe20000010039 */
[C---:B------:R-:W-:Y:S01]  /*8d90*/  IMAD.U32 R20, R46.reuse, 0x10000, RZ ;  /* 0x000100002e147824 */ /* 0x040fe200078e00ff */
[----:B------:R-:W-:Y:S01]  /*8da0*/  LOP3.LUT R46, R46, 0xffff0000, RZ, 0xc0, !PT ;  /* 0xffff00002e2e7812 */ /* 0x000fe200078ec0ff */
[C---:B------:R-:W-:Y:S02]  /*8db0*/  IMAD.U32 R38, R51.reuse, 0x10000, RZ ;  /* 0x0001000033267824 */ /* 0x040fe400078e00ff */
[-C--:B------:R-:W-:Y:S01]  /*8dc0*/  FMUL.FTZ R59, R24, R33.reuse ;  /* 0x00000021183b7220 */ /* 0x080fe20000410000 */
[----:B------:R-:W-:Y:S01]  /*8dd0*/  FFMA.FTZ R50, R12, R33, -R39 ;  /* 0x000000210c327223 */ /* 0x000fe20000010827 */
[C---:B------:R-:W-:Y:S01]  /*8de0*/  FMUL.FTZ R33, R34.reuse, R20 ;  /* 0x0000001422217220 */ /* 0x040fe20000410000 */
[----:B------:R-:W-:Y:S01]  /*8df0*/  FMUL.FTZ R54, R34, R38 ;  /* 0x0000002622367220 */ /* 0x000fe20000410000 */
[----:B------:R-:W-:Y:S01]  /*8e00*/  LOP3.LUT R24, R51, 0xffff0000, RZ, 0xc0, !PT ;  /* 0xffff000033187812 */ /* 0x000fe200078ec0ff */
[----:B------:R-:W-:-:S02]  /*8e10*/  IMAD.U32 R36, R26, 0x10000, RZ ;  /* 0x000100001a247824 */ /* 0x000fc400078e00ff */
[----:B------:R-:W-:Y:S01]  /*8e20*/  FFMA.FTZ R38, R21, R38, R33 ;  /* 0x0000002615267223 */ /* 0x000fe20000010021 */
[----:B------:R-:W-:Y:S01]  /*8e30*/  LOP3.LUT R13, R13, 0xffff0000, RZ, 0xc0, !PT ;  /* 0xffff00000d0d7812 */ /* 0x000fe200078ec0ff */
[----:B------:R-:W-:Y:S01]  /*8e40*/  FFMA.FTZ R34, R12, R49, R59 ;  /* 0x000000310c227223 */ /* 0x000fe2000001003b */
[----:B------:R-:W-:Y:S01]  /*8e50*/  FFMA.FTZ R54, R21, R20, -R54 ;  /* 0x0000001415367223 */ /* 0x000fe20000010836 */
[----:B------:R-:W-:Y:S02]  /*8e60*/  IMAD.U32 R33, R52, 0x10000, RZ ;  /* 0x0001000034217824 */ /* 0x000fe400078e00ff */
[----:B------:R-:W-:Y:S01]  /*8e70*/  FMUL.FTZ R12, R25, R24 ;  /* 0x00000018190c7220 */ /* 0x000fe20000410000 */
[----:B------:R-:W-:Y:S02]  /*8e80*/  IMAD.U32 R21, R47, 0x10000, RZ ;  /* 0x000100002f157824 */ /* 0x000fe400078e00ff */
[----:B------:R-:W-:Y:S01]  /*8e90*/  FMUL.FTZ R56, R25, R46 ;  /* 0x0000002e19387220 */ /* 0x000fe20000410000 */
[----:B------:R-:W-:-:S02]  /*8ea0*/  IMAD.U32 R37, R27, 0x10000, RZ ;  /* 0x000100001b257824 */ /* 0x000fc400078e00ff */
[----:B------:R-:W-:Y:S01]  /*8eb0*/  FMUL.FTZ R49, R36, R33 ;  /* 0x0000002124317220 */ /* 0x000fe20000410000 */
[----:B------:R-:W-:Y:S02]  /*8ec0*/  IMAD.U32 R20, R53, 0x10000, RZ ;  /* 0x0001000035147824 */ /* 0x000fe400078e00ff */
[C---:B------:R-:W-:Y:S01]  /*8ed0*/  FFMA.FTZ R25, R13.reuse, R46, -R12 ;  /* 0x0000002e0d197223 */ /* 0x040fe2000001080c */
[----:B------:R-:W-:Y:S02]  /*8ee0*/  IMAD.U32 R30, R14, 0x10000, RZ ;  /* 0x000100000e1e7824 */ /* 0x000fe400078e00ff */
[----:B------:R-:W-:Y:S01]  /*8ef0*/  FMUL.FTZ R36, R36, R21 ;  /* 0x0000001524247220 */ /* 0x000fe20000410000 */
[----:B------:R-:W-:Y:S01]  /*8f00*/  FFMA.FTZ R39, R13, R24, R56 ;  /* 0x000000180d277223 */ /* 0x000fe20000010038 */
[----:B------:R-:W-:Y:S02]  /*8f10*/  IMAD.U32 R31, R15, 0x10000, RZ ;  /* 0x000100000f1f7824 */ /* 0x000fe400078e00ff */
[----:B------:R-:W-:Y:S01]  /*8f20*/  FMUL.FTZ R24, R37, R20 ;  /* 0x0000001425187220 */ /* 0x000fe20000410000 */
[----:B------:R-:W-:-:S02]  /*8f30*/  IMAD.U32 R12, R48, 0x10000, RZ ;  /* 0x00010000300c7824 */ /* 0x000fc400078e00ff */
[C---:B------:R-:W-:Y:S01]  /*8f40*/  FFMA.FTZ R49, R30.reuse, R21, -R49 ;  /* 0x000000151e317223 */ /* 0x040fe20000010831 */
[----:B------:R-:W-:Y:S01]  /*8f50*/  FFMA.FTZ R36, R30, R33, R36 ;  /* 0x000000211e247223 */ /* 0x000fe20000010024 */
[----:B------:R-:W-:Y:S01]  /*8f60*/  LOP3.LUT R26, R26, 0xffff0000, RZ, 0xc0, !PT ;  /* 0xffff00001a1a7812 */ /* 0x000fe200078ec0ff */
[-C--:B------:R-:W-:Y:S01]  /*8f70*/  FMUL.FTZ R46, R37, R12.reuse ;  /* 0x0000000c252e7220 */ /* 0x080fe20000410000 */
[----:B------:R-:W-:Y:S01]  /*8f80*/  FFMA.FTZ R30, R31, R12, -R24 ;  /* 0x0000000c1f1e7223 */ /* 0x000fe20000010818 */
[----:B------:R-:W-:Y:S02]  /*8f90*/  LOP3.LUT R27, R27, 0xffff0000, RZ, 0xc0, !PT ;  /* 0xffff00001b1b7812 */ /* 0x000fe400078ec0ff */
        /* <DEDUP_REMOVED lines=25> */
.L_x_14391:
[----:B------:R-:W-:Y:S05]  /*9130*/  BSYNC B1 ;  /* 0x0000000000017941 */ /* 0x000fea0003800000 */
.L_x_14390:
[----:B------:R-:W-:Y:S02]  /*9140*/  PRMT R20, R0, 0x7610, R20 ;  /* 0x0000761000147816 */ /* 0x000fe40000000014 */
[----:B------:R-:W-:Y:S01]  /*9150*/  PRMT R30, R3, 0x7610, R30 ;  /* 0x00007610031e7816 */ /* 0x000fe2000000001e */
[----:B------:R-:W-:Y:S06]  /*9160*/  @P0 BRA `(.L_x_14382) ;  /* 0x0000000400a80947 */ /* 0x000fec0003800000 */
[----:B-1----:R-:W2:Y:S01]  /*9170*/  LDL R12, [R1+0x44] ;  /* 0x00004400010c7983 */ /* 0x002ea20000100800 */
[C---:B0-----:R-:W-:Y:S02]  /*9180*/  VIADD R13, R157.reuse, 0x60 ;  /* 0x000000609d0d7836 */ /* 0x041fe40000000000 */
[----:B------:R-:W-:Y:S01]  /*9190*/  VIADD R14, R157, 0x60 ;  /* 0x000000609d0e7836 */ /* 0x000fe20000000000 */
[----:B------:R-:W3:Y:S01]  /*91a0*/  LDL R31, [R1+0x58] ;  /* 0x00005800011f7983 */ /* 0x000ee20000100800 */
[----:B------:R-:W-:Y:S02]  /*91b0*/  IMAD.SHL.U32 R13, R13, 0x40, RZ ;  /* 0x000000400d0d7824 */ /* 0x000fe400078e00ff */
[----:B------:R-:W-:Y:S02]  /*91c0*/  IMAD.SHL.U32 R14, R14, 0x40, RZ ;  /* 0x000000400e0e7824 */ /* 0x000fe400078e00ff */
[----:B------:R-:W-:Y:S01]  /*91d0*/  IMAD.IADD R0, R16, 0x1, R41 ;  /* 0x0000000110007824 */ /* 0x000fe200078e0229 */
[----:B------:R-:W-:-:S02]  /*91e0*/  LOP3.LUT R13, R13, 0x1c0, RZ, 0xc0, !PT ;  /* 0x000001c00d0d7812 */ /* 0x000fc400078ec0ff */
[----:B------:R-:W-:Y:S02]  /*91f0*/  LOP3.LUT R14, R14, 0x1c0, RZ, 0xc0, !PT ;  /* 0x000001c00e0e7812 */ /* 0x000fe400078ec0ff */
[----:B------:R-:W-:Y:S02]  /*9200*/  SHF.R.U32.HI R13, RZ, 0x3, R13 ;  /* 0x00000003ff0d7819 */ /* 0x000fe4000001160d */
[----:B------:R-:W-:-:S04]  /*9210*/  LOP3.LUT R0, R14, 0x38, R0, 0xf8, !PT ;  /* 0x000000380e007812 */ /* 0x000fc800078ef800 */
[----:B------:R-:W-:Y:S02]  /*9220*/  LOP3.LUT R0, R0, R13, RZ, 0x3c, !PT ;  /* 0x0000000d00007212 */ /* 0x000fe400078e3cff */
[----:B------:R-:W-:Y:S02]  /*9230*/  SHF.R.U64 R4, R4, 0x10, R5 ;  /* 0x0000001004047819 */ /* 0x000fe40000001205 */
[--C-:B------:R-:W-:Y:S02]  /*9240*/  SHF.R.U64 R8, R8, 0x10, R9.reuse ;  /* 0x0000001008087819 */ /* 0x100fe40000001209 */
[----:B------:R-:W-:Y:S02]  /*9250*/  SHF.R.U32.HI R9, RZ, 0x10, R9 ;  /* 0x00000010ff097819 */ /* 0x000fe40000011609 */
[----:B------:R-:W-:Y:S02]  /*9260*/  PRMT R43, R43, 0x5410, R4 ;  /* 0x000054102b2b7816 */ /* 0x000fe40000000004 */
[----:B------:R-:W-:-:S02]  /*9270*/  SHF.R.U32.HI R29, RZ, 0x10, R11 ;  /* 0x00000010ff1d7819 */ /* 0x000fc4000001160b */
[----:B------:R-:W-:Y:S01]  /*9280*/  SHF.R.U32.HI R5, RZ, 0x10, R5 ;  /* 0x00000010ff057819 */ /* 0x000fe20000011605 */
[----:B------:R-:W-:Y:S01]  /*9290*/  IMAD.U32 R32, R43, 0x10000, RZ ;  /* 0x000100002b207824 */ /* 0x000fe200078e00ff */
[----:B------:R-:W-:Y:S02]  /*92a0*/  PRMT R45, R45, 0x5410, R8 ;  /* 0x000054102d2d7816 */ /* 0x000fe40000000008 */
[----:B------:R-:W-:Y:S02]  /*92b0*/  PRMT R44, R44, 0x5410, R9 ;  /* 0x000054102c2c7816 */ /* 0x000fe40000000009 */
[----:B------:R-:W-:Y:S01]  /*92c0*/  PRMT R29, R30, 0x5410, R29 ;  /* 0x000054101e1d7816 */ /* 0x000fe2000000001d */
[----:B------:R-:W-:Y:S01]  /*92d0*/  IMAD.U32 R30, R45, 0x10000, RZ ;  /* 0x000100002d1e7824 */ /* 0x000fe200078e00ff */
[----:B------:R-:W-:Y:S02]  /*92e0*/  PRMT R42, R42, 0x5410, R5 ;  /* 0x000054102a2a7816 */ /* 0x000fe40000000005 */
[----:B------:R-:W-:-:S03]  /*92f0*/  SHF.R.U64 R21, R10, 0x10, R11 ;  /* 0x000000100a157819 */ /* 0x000fc6000000120b */
[----:B------:R-:W-:Y:S01]  /*9300*/  IMAD.U32 R34, R42, 0x10000, RZ ;  /* 0x000100002a227824 */ /* 0x000fe200078e00ff */
[----:B------:R-:W-:Y:S02]  /*9310*/  PRMT R21, R20, 0x5410, R21 ;  /* 0x0000541014157816 */ /* 0x000fe40000000015 */
[----:B------:R-:W-:Y:S02]  /*9320*/  LOP3.LUT R43, R43, 0xffff0000, RZ, 0xc0, !PT ;  /* 0xffff00002b2b7812 */ /* 0x000fe400078ec0ff */
[----:B------:R-:W-:Y:S01]  /*9330*/  LOP3.LUT R45, R45, 0xffff0000, RZ, 0xc0, !PT ;  /* 0xffff00002d2d7812 */ /* 0x000fe200078ec0ff */
[----:B--2---:R-:W-:-:S04]  /*9340*/  IMAD.IADD R3, R12, 0x1, R0 ;  /* 0x000000010c037824 */ /* 0x004fc800078e0200 */
[----:B------:R-:W-:Y:S01]  /*9350*/  IMAD R0, R3, 0x2, R2 ;  /* 0x0000000203007824 */ /* 0x000fe200078e0202 */
[----:B---3--:R-:W0:Y:S04]  /*9360*/  LDS.128 R12, [R31+0x8400] ;  /* 0x008400001f0c7984 */ /* 0x008e280000000c00 */
[----:B------:R-:W1:Y:S01]  /*9370*/  LDS.128 R24, [R0+0x8400] ;  /* 0x0084000000187984 */ /* 0x000e620000000c00 */
[--C-:B------:R-:W-:Y:S02]  /*9380*/  SHF.R.U64 R3, R6, 0x10, R7.reuse ;  /* 0x0000001006037819 */ /* 0x100fe40000001207 */
[----:B------:R-:W-:Y:S02]  /*9390*/  SHF.R.U32.HI R6, RZ, 0x10, R7 ;  /* 0x00000010ff067819 */ /* 0x000fe40000011607 */
[----:B------:R-:W-:-:S02]  /*93a0*/  PRMT R40, R40, 0x5410, R3 ;  /* 0x0000541028287816 */ /* 0x000fc40000000003 */
[----:B------:R-:W-:Y:S01]  /*93b0*/  PRMT R35, R35, 0x5410, R6 ;  /* 0x0000541023237816 */ /* 0x000fe20000000006 */
[----:B0-----:R-:W-:Y:S02]  /*93c0*/  IMAD.U32 R3, R12, 0x10000, RZ ;  /* 0x000100000c037824 */ /* 0x001fe400078e00ff */
[----:B-1----:R-:W-:-:S04]  /*93d0*/  IMAD.U32 R9, R24, 0x10000, RZ ;  /* 0x0001000018097824 */ /* 0x002fc800078e00ff */
[----:B------:R-:W-:Y:S01]  /*93e0*/  FMUL.FTZ R36, R9, R32 ;  /* 0x0000002009247220 */ /* 0x000fe20000410000 */
[----:B------:R-:W-:Y:S02]  /*93f0*/  IMAD.U32 R11, R25, 0x10000, RZ ;  /* 0x00010000190b7824 */ /* 0x000fe400078e00ff */
[-C--:B------:R-:W-:Y:S01]  /*9400*/  FMUL.FTZ R38, R9, R30.reuse ;  /* 0x0000001e09267220 */ /* 0x080fe20000410000 */
[----:B------:R-:W-:Y:S01]  /*9410*/  FFMA.FTZ R36, R3, R30, -R36 ;  /* 0x0000001e03247223 */ /* 0x000fe20000010824 */
[----:B------:R-:W-:Y:S02]  /*9420*/  IMAD.U32 R30, R44, 0x10000, RZ ;  /* 0x000100002c1e7824 */ /* 0x000fe400078e00ff */
[----:B------:R-:W-:Y:S01]  /*9430*/  FMUL.FTZ R46, R11, R34 ;  /* 0x000000220b2e7220 */ /* 0x000fe20000410000 */
[----:B------:R-:W-:Y:S02]  /*9440*/  IMAD.U32 R5, R13, 0x10000, RZ ;  /* 0x000100000d057824 */ /* 0x000fe400078e00ff */
[----:B------:R-:W-:Y:S01]  /*9450*/  FFMA.FTZ R38, R3, R32, R38 ;  /* 0x0000002003267223 */ /* 0x000fe20000010026 */
[----:B------:R-:W-:Y:S01]  /*9460*/  IMAD.U32 R20, R27, 0x10000, RZ ;  /* 0x000100001b147824 */ /* 0x000fe200078e00ff */
[----:B------:R-:W-:Y:S01]  /*9470*/  LOP3.LUT R10, R24, 0xffff0000, RZ, 0xc0, !PT ;  /* 0xffff0000180a7812 */ /* 0x000fe200078ec0ff */
[----:B------:R-:W-:-:S02]  /*9480*/  IMAD.U32 R9, R35, 0x10000, RZ ;  /* 0x0001000023097824 */ /* 0x000fc400078e00ff */
[-C--:B------:R-:W-:Y:S01]  /*9490*/  FMUL.FTZ R32, R11, R30.reuse ;  /* 0x0000001e0b207220 */ /* 0x080fe20000410000 */
[----:B------:R-:W-:Y:S02]  /*94a0*/  IMAD.U32 R3, R29, 0x10000, RZ ;  /* 0x000100001d037824 */ /* 0x000fe400078e00ff */
[----:B------:R-:W-:Y:S01]  /*94b0*/  FFMA.FTZ R46, R5, R30, -R46 ;  /* 0x0000001e052e7223 */ /* 0x000fe2000001082e */
[----:B------:R-:W-:Y:S02]  /*94c0*/  IMAD.U32 R8, R15, 0x10000, RZ ;  /* 0x000100000f087824 */ /* 0x000fe400078e00ff */
[----:B------:R-:W-:Y:S01]  /*94d0*/  FMUL.FTZ R11, R20, R9 ;  /* 0x00000009140b7220 */ /* 0x000fe20000410000 */
[----:B------:R-:W-:Y:S01]  /*94e0*/  LOP3.LUT R4, R12, 0xffff0000, RZ, 0xc0, !PT ;  /* 0xffff00000c047812 */ /* 0x000fe200078ec0ff */
[----:B------:R-:W-:Y:S01]  /*94f0*/  FMUL.FTZ R30, R20, R3 ;  /* 0x00000003141e7220 */ /* 0x000fe20000410000 */
[----:B------:R-:W-:Y:S01]  /*9500*/  FFMA.FTZ R32, R5, R34, R32 ;  /* 0x0000002205207223 */ /* 0x000fe20000010020 */
[----:B------:R-:W-:Y:S01]  /*9510*/  FMUL.FTZ R5, R10, R43 ;  /* 0x0000002b0a057220 */ /* 0x000fe20000410000 */
[C---:B------:R-:W-:Y:S01]  /*9520*/  FFMA.FTZ R20, R8.reuse, R3, -R11 ;  /* 0x0000000308147223 */ /* 0x040fe2000001080b */
[----:B------:R-:W-:Y:S01]  /*9530*/  LOP3.LUT R12, R13, 0xffff0000, RZ, 0xc0, !PT ;  /* 0xffff00000d0c7812 */ /* 0x000fe200078ec0ff */
        /* <DEDUP_REMOVED lines=8> */
[----:B------:R-:W-:Y:S01]  /*95c0*/  IMAD.U32 R8, R40, 0x10000, RZ ;  /* 0x0001000028087824 */ /* 0x000fe200078e00ff */
[----:B------:R-:W-:Y:S01]  /*95d0*/  LOP3.LUT R14, R15, 0xffff0000, RZ, 0xc0, !PT ;  /* 0xffff00000f0e7812 */ /* 0x000fe200078ec0ff */
[----:B------:R-:W-:Y:S01]  /*95e0*/  IMAD.U32 R5, R21, 0x10000, RZ ;  /* 0x0001000015057824 */ /* 0x000fe200078e00ff */
[----:B------:R-:W-:-:S02]  /*95f0*/  LOP3.LUT R15, R26, 0xffff0000, RZ, 0xc0, !PT ;  /* 0xffff00001a0f7812 */ /* 0x000fc400078ec0ff */
[----:B------:R-:W-:Y:S01]  /*9600*/  LOP3.LUT R26, R27, 0xffff0000, RZ, 0xc0, !PT ;  /* 0xffff00001b1a7812 */ /* 0x000fe200078ec0ff */
[C---:B------:R-:W-:Y:S01]  /*9610*/  FMUL.FTZ R27, R13.reuse, R8 ;  /* 0x000000080d1b7220 */ /* 0x040fe20000410000 */
[----:B------:R-:W-:Y:S01]  /*9620*/  LOP3.LUT R3, R44, 0xffff0000, RZ, 0xc0, !PT ;  /* 0xffff00002c037812 */ /* 0x000fe200078ec0ff */
[----:B------:R-:W-:Y:S01]  /*9630*/  FMUL.FTZ R25, R24, R9 ;  /* 0x0000000918197220 */ /* 0x000fe20000410000 */
[----:B------:R-:W-:Y:S01]  /*9640*/  FFMA.FTZ R11, R4, R43, R11 ;  /* 0x0000002b040b7223 */ /* 0x000fe2000001000b */
[----:B------:R-:W-:Y:S01]  /*9650*/  FMUL.FTZ R13, R13, R5 ;  /* 0x000000050d0d7220 */ /* 0x000fe20000410000 */
[----:B------:R-:W-:Y:S02]  /*9660*/  LOP3.LUT R40, R40, 0xffff0000, RZ, 0xc0, !PT ;  /* 0xffff000028287812 */ /* 0x000fe400078ec0ff */
[----:B------:R-:W-:Y:S02]  /*9670*/  LOP3.LUT R35, R35, 0xffff0000, RZ, 0xc0, !PT ;  /* 0xffff000023237812 */ /* 0x000fe400078ec0ff */
[----:B------:R-:W-:-:S02]  /*9680*/  LOP3.LUT R4, R21, 0xffff0000, RZ, 0xc0, !PT ;  /* 0xffff000015047812 */ /* 0x000fc400078ec0ff */
[----:B------:R-:W-:Y:S01]  /*9690*/  LOP3.LUT R29, R29, 0xffff0000, RZ, 0xc0, !PT ;  /* 0xffff00001d1d7812 */ /* 0x000fe200078ec0ff */
[-C--:B------:R-:W-:Y:S01]  /*96a0*/  FMUL.FTZ R24, R24, R3.reuse ;  /* 0x0000000318187220 */ /* 0x080fe20000410000 */
[----:B------:R-:W-:Y:S01]  /*96b0*/  FFMA.FTZ R25, R12, R3, -R25 ;  /* 0x000000030c197223 */ /* 0x000fe20000010819 */
[C---:B------:R-:W-:Y:S01]  /*96c0*/  FFMA.FTZ R27, R6.reuse, R5, -R27 ;  /* 0x00000005061b7223 */ /* 0x040fe2000001081b */
[----:B------:R-:W-:Y:S01]  /*96d0*/  FFMA.FTZ R10, R6, R8, R13 ;  /* 0x00000008060a7223 */ /* 0x000fe2000001000d */
        /* <DEDUP_REMOVED lines=19> */
.L_x_14382:
[----:B------:R-:W-:Y:S05]  /*9810*/  BSYNC B0 ;  /* 0x0000000000007941 */ /* 0x000fea0003800000 */
.L_x_14368:
[----:B------:R-:W-:Y:S01]  /*9820*/  @!PT LDS RZ, [RZ] ;  /* 0x00000000fffff984 */ /* 0x000fe20000000800 */
[----:B------:R-:W-:Y:S01]  /*9830*/  @!PT LDS RZ, [RZ] ;  /* 0x00000000fffff984 */ /* 0x000fe20000000800 */
[----:B------:R-:W-:Y:S01]  /*9840*/  @!PT LDS RZ, [RZ] ;  /* 0x00000000fffff984 */ /* 0x000fe20000000800 */
[----:B------:R-:W-:Y:S01]  /*9850*/  @!PT LDS RZ, [RZ] ;  /* 0x00000000fffff984 */ /* 0x000fe20000000800 */
[----:B------:R3:W-:Y:S06]  /*9860*/  MEMBAR.ALL.CTA ;  /* 0x0000000000007992 */ /* 0x0007ec0000008000 */
[----:B---3--:R-:W3:Y:S01]  /*9870*/  FENCE.VIEW.ASYNC.S ;  /* 0x00000000000073c6 */ /* 0x008ee20000000000 */
[----:B------:R-:W-:Y:S05]  /*9880*/  WARPSYNC.ALL ;  /* 0x0000000000007948 */ /* 0x000fea0003800000 */
[----:B---3--:R-:W-:Y:S06]  /*9890*/  BAR.SYNC.DEFER_BLOCKING 0xd, 0x180 ;  /* 0x0346000000007b1d */ /* 0x008fec0000010000 */
.L_x_14365:
[----:B-12---:R-:W-:-:S05]  /*98a0*/  IMAD.U32 R0, RZ, RZ, UR39 ;  /* 0x00000027ff007e24 */ /* 0x006fca000f8e00ff */
[----:B------:R-:W-:-:S13]  /*98b0*/  ISETP.NE.AND P0, PT, R0, 0x3, PT ;  /* 0x000000030000780c */ /* 0x000fda0003f05270 */
[----:B------:R-:W-:Y:S05]  /*98c0*/  @!P0 BRA `(.L_x_14392) ;  /* 0x0000000000048947 */ /* 0x000fea0003800000 */
[----:B------:R-:W-:Y:S01]  /*98d0*/  BPT.TRAP 0x1 ;  /* 0x000000040000795c */ /* 0x000fe20000300000 */
.L_x_14392:
[----:B------:R-:W-:Y:S01]  /*98e0*/  IMAD R14, R19, 0x8, R2 ;  /* 0x00000008130e7824 */ /* 0x000fe200078e0202 */
[----:B0--3--:R-:W-:-:S04]  /*98f0*/  SHF.L.U32 R3, R154, 0x1f, RZ ;  /* 0x0000001f9a037819 */ /* 0x009fc800000006ff */
[----:B------:R0:W1:Y:S01]  /*9900*/  SYNCS.PHASECHK.TRANS64.TRYWAIT P1, [R14+URZ+0x16830], R3 ;  /* 0x016830030e0075a7 */ /* 0x000062000802017f */
[----:B------:R-:W-:Y:S05]  /*9910*/  @!P0 BRA `(.L_x_14393) ;  /* 0x0000000000048947 */ /* 0x000fea0003800000 */
[----:B------:R-:W-:Y:S01]  /*9920*/  BPT.TRAP 0x1 ;  /* 0x000000040000795c */ /* 0x000fe20000300000 */
.L_x_14393:
        /* <DEDUP_REMOVED lines=10> */
.L_x_14394:
[----:B--2---:R-:W2:Y:S01]  /*99d0*/  LDL R0, [R1+0x2c] ;  /* 0x00002c0001007983 */ /* 0x004ea20000100800 */
[----:B------:R-:W-:Y:S01]  /*99e0*/  IMAD.MOV.U32 R5, RZ, RZ, 0x40000040 ;  /* 0x40000040ff057424 */ /* 0x000fe200078e00ff */
        /* <DEDUP_REMOVED lines=14> */
[----:B------:R-:W-:-:S02]  /*9ad0*/  IMAD.MOV.U32 R5, RZ, RZ, 0x40000040 ;  /* 0x40000040ff057424 */ /* 0x000fc400078e00ff */
[----:B--2---:R-:W-:-:S04]  /*9ae0*/  IMAD R4, R19, 0x400, R0 ;  /* 0x0000040013047824 */ /* 0x004fc800078e0200 */
[C---:B------:R-:W-:Y:S01]  /*9af0*/  VIADD R6, R4.reuse, 0x2 ;  /* 0x0000000204067836 */ /* 0x040fe20000000000 */
[----:B------:R-:W-:-:S13]  /*9b00*/  R2UR UR6, R4 ;  /* 0x00000000040672ca */ /* 0x000fda00000e0000 */
[----:B------:R-:W-:Y:S01]  /*9b10*/  HGMMA.64x128x16.F32.BF16 R24, gdesc[UR4], RZ, !UPT, gsb0 ;  /* 0x01e00000041879f0 */ /* 0x000fe2000c0018ff */
        /* <DEDUP_REMOVED lines=27> */
.L_x_14396:
[----:B------:R-:W2:Y:S01]  /*9cd0*/  LDL R4, [R1+0x30] ;  /* 0x0000300001047983 */ /* 0x000ea20000100800 */
[----:B------:R-:W3:Y:S03]  /*9ce0*/  LDC R92, c[0x0][0x448] ;  /* 0x00011200ff5c7b82 */ /* 0x000ee60000000800 */
[----:B------:R-:W2:Y:S04]  /*9cf0*/  LDL R90, [R1+0x24] ;  /* 0x00002400015a7983 */ /* 0x000ea80000100800 */
[----:B------:R-:W4:Y:S01]  /*9d00*/  LDL R93, [R1] ;  /* 0x00000000015d7983 */ /* 0x000f220000100800 */
[----:B------:R-:W5:Y:S01]  /*9d10*/  LDC.64 R10, c[0x0][0x9e0] ;  /* 0x00027800ff0a7b82 */ /* 0x000f620000000a00 */
[----:B------:R-:W-:Y:S01]  /*9d20*/  IMAD.MOV.U32 R15, RZ, RZ, -0x80 ;  /* 0xffffff80ff0f7424 */ /* 0x000fe200078e00ff */
[----:B------:R-:W-:Y:S01]  /*9d30*/  LOP3.LUT R22, R22, 0xfffffff7, RZ, 0xc0, !PT ;  /* 0xfffffff716167812 */ /* 0x000fe200078ec0ff */
[----:B------:R-:W-:Y:S01]  /*9d40*/  ULDC UR29, c[0x0][0x9dc] ;  /* 0x00027700001d7ab9 */ /* 0x000fe20000000800 */
[----:B---3--:R-:W-:-:S13]  /*9d50*/  ISETP.NE.AND P1, PT, R92, 0x1, PT ;  /* 0x000000015c00780c */ /* 0x008fda0003f25270 */
[----:B------:R-:W3:Y:S08]  /*9d60*/  @P1 LDC R0, c[0x0][0x44c] ;  /* 0x00011300ff001b82 */ /* 0x000ef00000000800 */
[----:B01----:R-:W0:Y:S01]  /*9d70*/  @P1 LDC R3, c[0x0][0x450] ;  /* 0x00011400ff031b82 */ /* 0x003e220000000800 */
[----:B------:R-:W-:Y:S01]  /*9d80*/  IMAD R15, R88, R15, 0x80 ;  /* 0x00000080580f7424 */ /* 0x000fe200078e020f */
[----:B------:R-:W-:Y:S01]  /*9d90*/  @P1 LOP3.LUT R22, R22, 0x8, RZ, 0xfc, !PT ;  /* 0x0000000816161812 */ /* 0x000fe200078efcff */
[----:B------:R-:W-:-:S02]  /*9da0*/  ULOP3.LUT UR4, URZ, UR29, URZ, 0x33, !UPT ;  /* 0x0000001d3f047292 */ /* 0x000fc4000f8e333f */
[----:B------:R-:W-:Y:S01]  /*9db0*/  IMAD.IADD R20, R156, 0x1, R15 ;  /* 0x000000019c147824 */ /* 0x000fe200078e020f */
[----:B------:R-:W-:Y:S01]  /*9dc0*/  LOP3.LUT R22, R22, 0xfffffffb, RZ, 0xc0, !PT ;  /* 0xfffffffb16167812 */ /* 0x000fe200078ec0ff */
[----:B--2---:R-:W-:-:S04]  /*9dd0*/  IMAD.IADD R21, R4, 0x1, R90 ;  /* 0x0000000104157824 */ /* 0x004fc800078e025a */
[----:B---3--:R-:W-:-:S05]  /*9de0*/  @P1 IMAD.HI.U32 R0, R21, R0, RZ ;  /* 0x0000000015001227 */ /* 0x008fca00078e00ff */
[----:B0-----:R-:W-:Y:S01]  /*9df0*/  @P1 SHF.R.U32.HI R21, RZ, R3, R0 ;  /* 0x00000003ff151219 */ /* 0x001fe20000011600 */
[----:B------:R-:W-:Y:S02]  /*9e00*/  VIADD R0, R14, 0x16840 ;  /* 0x000168400e007836 */ /* 0x000fe40000000000 */
[----:B------:R-:W-:Y:S02]  /*9e10*/  IMAD.U32 R3, RZ, RZ, UR38 ;  /* 0x00000026ff037e24 */ /* 0x000fe4000f8e00ff */
[----:B------:R-:W0:Y:S03]  /*9e20*/  SHFL.IDX PT, R91, R21, RZ, 0x1c1f ;  /* 0x001c1fff155b7589 */ /* 0x000e2600000e0000 */
[----:B------:R-:W-:Y:S01]  /*9e30*/  PRMT R0, R3, 0x654, R0 ;  /* 0x0000065403007816 */ /* 0x000fe20000000000 */
[----:B------:R-:W-:Y:S01]  /*9e40*/  VIADD R3, R15, 0x1 ;  /* 0x000000010f037836 */ /* 0x000fe20000000000 */
[----:B-----5:R-:W-:Y:S01]  /*9e50*/  ISETP.GE.AND P1, PT, R11, 0x1, PT ;  /* 0x000000010b00780c */ /* 0x020fe20003f26270 */
[C---:B----4-:R-:W-:Y:S01]  /*9e60*/  IMAD R20, R93.reuse, -0x2, R20 ;  /* 0xfffffffe5d147824 */ /* 0x050fe200078e0214 */
[----:B------:R1:W-:Y:S01]  /*9e70*/  SYNCS.ARRIVE.TRANS64.RED.A1T0 RZ, [R0+URZ], RZ ;  /* 0x000000ff00ff79a7 */ /* 0x0003e2000810043f */
[----:B------:R-:W-:-:S05]  /*9e80*/  IMAD R3, R93, -0x2, R3 ;  /* 0xfffffffe5d037824 */ /* 0x000fca00078e0203 */
[----:B------:R-:W-:-:S05]  /*9e90*/  IADD3 R3, -R155, R3, R156 ;  /* 0x000000039b037210 */ /* 0x000fca0007ffe19c */
[C---:B------:R-:W-:Y:S02]  /*9ea0*/  IMAD.IADD R7, R3.reuse, 0x1, R10 ;  /* 0x0000000103077824 */ /* 0x040fe400078e020a */
[----:B------:R-:W-:Y:S01]  /*9eb0*/  VIADD R14, R3, UR4 ;  /* 0x00000004030e7c36 */ /* 0x000fe20008000000 */
[----:B------:R-:W-:Y:S02]  /*9ec0*/  @P1 LOP3.LUT R22, R22, 0x4, RZ, 0xfc, !PT ;  /* 0x0000000416161812 */ /* 0x000fe400078efcff */
[----:B-1----:R-:W-:Y:S01]  /*9ed0*/  LEA R0, R88, 0xffffff80, 0x7 ;  /* 0xffffff8058007811 */ /* 0x002fe200078e38ff */
[----:B0-----:R-:W-:Y:S01]  /*9ee0*/  IMAD.IADD R3, R14, 0x1, R91 ;  /* 0x000000010e037824 */ /* 0x001fe200078e025b */
[----:B------:R-:W-:Y:S01]  /*9ef0*/  VIADDMNMX R6, R91, R7, R20, PT ;  /* 0x000000075b067246 */ /* 0x000fe20003800114 */
        /* <DEDUP_REMOVED lines=12> */
.L_x_14399:
[----:B------:R-:W-:-:S13]  /*9fc0*/  ISETP.NE.AND P1, PT, R11, 0x1, PT ;  /* 0x000000010b00780c */ /* 0x000fda0003f25270 */
[----:B------:R-:W0:Y:S02]  /*9fd0*/  @P1 LDC.64 R4, c[0x0][0x9e8] ;  /* 0x00027a00ff041b82 */ /* 0x000e240000000a00 */
[----:B0-----:R-:W-:-:S05]  /*9fe0*/  @P1 IMAD.HI.U32 R4, R91, R4, RZ ;  /* 0x000000045b041227 */ /* 0x001fca00078e00ff */
[----:B------:R-:W-:-:S07]  /*9ff0*/  @P1 SHF.R.U32.HI R91, RZ, R5, R4 ;  /* 0x00000005ff5b1219 */ /* 0x000fce0000011604 */
.L_x_14400:
[----:B------:R-:W-:Y:S05]  /*a000*/  BSYNC B0 ;  /* 0x0000000000007941 */ /* 0x000fea0003800000 */
.L_x_14398:
[----:B------:R-:W-:-:S04]  /*a010*/  IMAD R91, R91, R11, -R0 ;  /* 0x0000000b5b5b7224 */ /* 0x000fc800078e0a00 */
[----:B------:R-:W-:-:S05]  /*a020*/  IMAD R4, R93, -0x2, R91 ;  /* 0xfffffffe5d047824 */ /* 0x000fca00078e025b */
[----:B------:R-:W-:Y:S02]  /*a030*/  VIMNMX R3, R3, R4, !PT ;  /* 0x0000000403037248 */ /* 0x000fe40007fe0100 */
[----:B------:R-:W-:-:S07]  /*a040*/  VIADDMNMX R6, R4, R11, R6, PT ;  /* 0x0000000b04067246 */ /* 0x000fce0003800106 */
.L_x_14397:
[C---:B------:R-:W-:Y:S02]  /*a050*/  ISETP.GE.AND P1, PT, R15.reuse, 0x2, PT ;  /* 0x000000020f00780c */ /* 0x040fe40003f26270 */
[----:B------:R-:W-:Y:S02]  /*a060*/  ISETP.GE.AND P6, PT, R15, 0x9, PT ;  /* 0x000000090f00780c */ /* 0x000fe40003fc6270 */
[----:B------:R-:W-:Y:S02]  /*a070*/  ISETP.GT.AND P2, PT, R3, 0x1, !P1 ;  /* 0x000000010300780c */ /* 0x000fe40004f44270 */
[----:B------:R-:W-:Y:S02]  /*a080*/  ISETP.GE.AND P3, PT, R15, 0xa, PT ;  /* 0x0000000a0f00780c */ /* 0x000fe40003f66270 */
[----:B------:R-:W-:Y:S02]  /*a090*/  ISETP.LT.OR P2, PT, R6, 0x2, P2 ;  /* 0x000000020600780c */ /* 0x000fe40001741670 */
[----:B------:R-:W-:-:S02]  /*a0a0*/  LOP3.LUT R22, R22, 0xfffffffe, RZ, 0xc0, !PT ;  /* 0xfffffffe16167812 */ /* 0x000fc400078ec0ff */
[----:B------:R-:W-:Y:S02]  /*a0b0*/  FSEL R25, R25, -INF , !P2 ;  /* 0xff80000019197808 */ /* 0x000fe40005000000 */
[----:B------:R-:W-:Y:S02]  /*a0c0*/  ISETP.GT.AND P2, PT, R3, 0x8, !P6 ;  /* 0x000000080300780c */ /* 0x000fe40007744270 */
[----:B------:R-:W-:Y:S02]  /*a0d0*/  ISETP.GE.AND P5, PT, R15, 0x1, PT ;  /* 0x000000010f00780c */ /* 0x000fe40003fa6270 */
[----:B------:R-:W-:Y:S02]  /*a0e0*/  ISETP.LT.OR P2, PT, R6, 0x9, P2 ;  /* 0x000000090600780c */ /* 0x000fe40001741670 */
[----:B------:R-:W-:Y:S02]  /*a0f0*/  @P3 LOP3.LUT R22, R22, 0x1, RZ, 0xfc, !PT ;  /* 0x0000000116163812 */ /* 0x000fe400078efcff */
[----:B------:R-:W-:-:S02]  /*a100*/  FSEL R28, R28, -INF , !P2 ;  /* 0xff8000001c1c7808 */ /* 0x000fc40005000000 */
[----:B------:R-:W-:Y:S02]  /*a110*/  ISETP.GT.AND P2, PT, R3, 0x9, !P3 ;  /* 0x000000090300780c */ /* 0x000fe40005f44270 */
        /* <DEDUP_REMOVED lines=170> */
[----:B------:R-:W-:Y:S02]  /*abc0*/  ISETP.GE.AND P4, PT, R11, 0x1, PT ;  /* 0x000000010b00780c */ /* 0x000fe40003f86270 */
[----:B0-----:R-:W-:Y:S01]  /*abd0*/  VIADDMNMX R20, R3, R7, R20, PT ;  /* 0x0000000703147246 */ /* 0x001fe20003800114 */
[----:B------:R-:W-:-:S10]  /*abe0*/  IMAD.IADD R14, R14, 0x1, R3 ;  /* 0x000000010e0e7824 */ /* 0x000fd400078e0203 */
        /* <DEDUP_REMOVED lines=12> */
.L_x_14403:
[----:B------:R-:W-:-:S13]  /*acb0*/  ISETP.NE.AND P4, PT, R11, 0x1, PT ;  /* 0x000000010b00780c */ /* 0x000fda0003f85270 */
[----:B------:R-:W0:Y:S02]  /*acc0*/  @P4 LDC.64 R4, c[0x0][0x9e8] ;  /* 0x00027a00ff044b82 */ /* 0x000e240000000a00 */
[----:B0-----:R-:W-:-:S05]  /*acd0*/  @P4 IMAD.HI.U32 R4, R3, R4, RZ ;  /* 0x0000000403044227 */ /* 0x001fca00078e00ff */
[----:B------:R-:W-:-:S07]  /*ace0*/  @P4 SHF.R.U32.HI R3, RZ, R5, R4 ;  /* 0x00000005ff034219 */ /* 0x000fce0000011604 */
.L_x_14404:
[----:B------:R-:W-:Y:S05]  /*acf0*/  BSYNC B0 ;  /* 0x0000000000007941 */ /* 0x000fea0003800000 */
.L_x_14402:
[----:B------:R-:W-:-:S04]  /*ad00*/  IMAD R0, R3, R11, -R0 ;  /* 0x0000000b03007224 */ /* 0x000fc800078e0a00 */
[----:B------:R-:W-:-:S05]  /*ad10*/  IMAD R3, R93, -0x2, R0 ;  /* 0xfffffffe5d037824 */ /* 0x000fca00078e0200 */
[----:B------:R-:W-:Y:S02]  /*ad20*/  VIMNMX R14, R14, R3, !PT ;  /* 0x000000030e0e7248 */ /* 0x000fe40007fe0100 */
[----:B------:R-:W-:-:S07]  /*ad30*/  VIADDMNMX R20, R3, R11, R20, PT ;  /* 0x0000000b03147246 */ /* 0x000fce0003800114 */
.L_x_14401:
        /* <DEDUP_REMOVED lines=31> */
[----:B------:R-:W-:Y:S02]  /*af30*/  LOP3.LUT P6, RZ, R22, 0x8000, RZ, 0xc0, !PT ;  /* 0x0000800016ff7812 */ /* 0x000fe400078cc0ff */
[----:B------:R-:W-:Y:S02]  /*af40*/  ISETP.GT.AND P1, PT, R14, 0x19, !P1 ;  /* 0x000000190e00780c */ /* 0x000fe40004f24270 */
[----:B------:R-:W-:Y:S02]  /*af50*/  FMNMX.FTZ R0, R40, R3, !PT ;  /* 0x0000000328007209 */ /* 0x000fe40007810000 */
[----:B------:R-:W-:Y:S02]  /*af60*/  ISETP.LT.OR P1, PT, R20, 0x1a, P1 ;  /* 0x0000001a1400780c */ /* 0x000fe40000f21670 */
[----:B------:R-:W-:Y:S02]  /*af70*/  FMNMX.FTZ R3, R41, R0, !PT ;  /* 0x0000000029037209 */ /* 0x000fe40007810000 */
[----:B------:R-:W-:-:S02]  /*af80*/  FSEL R39, R39, -INF , !P1 ;  /* 0xff80000027277808 */ /* 0x000fc40004800000 */
[C---:B------:R-:W-:Y:S02]  /*af90*/  LOP3.LUT P1, RZ, R22.reuse, 0x800000, RZ, 0xc0, !PT ;  /* 0x0080000016ff7812 */ /* 0x040fe4000782c0ff */
[----:B------:R-:W-:Y:S02]  /*afa0*/  LOP3.LUT P4, RZ, R22, 0x4000, RZ, 0xc0, !PT ;  /* 0x0000400016ff7812 */ /* 0x000fe4000788c0ff */
        /* <DEDUP_REMOVED lines=55> */
[----:B------:R-:W-:Y:S02]  /*b320*/  ISETP.GT.AND P1, PT, R14, 0x40, !P6 ;  /* 0x000000400e00780c */ /* 0x000fe40007724270 */
[C---:B------:R-:W-:Y:S02]  /*b330*/  ISETP.LT.OR P5, PT, R20.reuse, 0x1, P5 ;  /* 0x000000011400780c */ /* 0x040fe40002fa1670 */
[----:B------:R-:W-:Y:S02]  /*b340*/  ISETP.LT.OR P1, PT, R20, 0x41, P1 ;  /* 0x000000411400780c */ /* 0x000fe40000f21670 */
[----:B------:R-:W-:-:S02]  /*b350*/  FSEL R26, R26, -INF , !P5 ;  /* 0xff8000001a1a7808 */ /* 0x000fc40006800000 */
[----:B------:R-:W-:Y:S02]  /*b360*/  FSEL R58, R58, -INF , !P1 ;  /* 0xff8000003a3a7808 */ /* 0x000fe40004800000 */
[----:B------:R-:W-:Y:S02]  /*b370*/  ISETP.GT.AND P1, PT, R14, 0x41, !P4 ;  /* 0x000000410e00780c */ /* 0x000fe40006724270 */
[----:B------:R-:W-:Y:S02]  /*b380*/  LOP3.LUT P6, RZ, R22, 0x10, RZ, 0xc0, !PT ;  /* 0x0000001016ff7812 */ /* 0x000fe400078cc0ff */
[----:B------:R-:W-:Y:S02]  /*b390*/  ISETP.LT.OR P1, PT, R20, 0x42, P1 ;  /* 0x000000421400780c */ /* 0x000fe40000f21670 */
[----:B------:R-:W-:Y:S02]  /*b3a0*/  FMNMX.FTZ R15, R26, R27, !PT ;  /* 0x0000001b1a0f7209 */ /* 0x000fe40007810000 */
[----:B------:R-:W-:-:S02]  /*b3b0*/  FSEL R59, R59, -INF , !P1 ;  /* 0xff8000003b3b7808 */ /* 0x000fc40004800000 */
[----:B------:R-:W-:Y:S02]  /*b3c0*/  LOP3.LUT P1, RZ, R22, 0x2000, RZ, 0xc0, !PT ;  /* 0x0000200016ff7812 */ /* 0x000fe4000782c0ff */
[----:B0-----:R-:W-:Y:S02]  /*b3d0*/  FMNMX.FTZ R5, R0, R3, !PT ;  /* 0x0000000300057209 */ /* 0x001fe40007810000 */
[----:B------:R-:W-:Y:S02]  /*b3e0*/  ISETP.GT.AND P1, PT, R14, 0x48, !P1 ;  /* 0x000000480e00780c */ /* 0x000fe40004f24270 */
[----:B------:R-:W-:Y:S01]  /*b3f0*/  FMNMX.FTZ R0, R30, R15, !PT ;  /* 0x0000000f1e007209 */ /* 0x000fe20007810000 */
[----:B------:R-:W0:Y:S01]  /*b400*/  SHFL.BFLY PT, R4, R5, 0x1, 0x1f ;  /* 0x0c201f0005047f89 */ /* 0x000e2200000e0000 */
        /* <DEDUP_REMOVED lines=13> */
[----:B0-----:R-:W-:-:S02]  /*b4e0*/  FMNMX.FTZ R3, R5, R4, !PT ;  /* 0x0000000405037209 */ /* 0x001fc40007810000 */
[----:B------:R-:W-:Y:S02]  /*b4f0*/  ISETP.LT.OR P1, PT, R20, 0x51, P1 ;  /* 0x000000511400780c */ /* 0x000fe40000f21670 */
[----:B------:R-:W-:Y:S01]  /*b500*/  FMNMX.FTZ R21, R39, R0, !PT ;  /* 0x0000000027157209 */ /* 0x000fe20007810000 */
[----:B------:R-:W-:Y:S01]  /*b510*/  FMUL.FTZ R4, R3, UR30 ;  /* 0x0000001e03047c20 */ /* 0x000fe20008410000 */
[----:B------:R-:W-:Y:S02]  /*b520*/  FSEL R66, R66, -INF , !P1 ;  /* 0xff80000042427808 */ /* 0x000fe40004800000 */
[----:B------:R-:W-:Y:S02]  /*b530*/  LOP3.LUT P1, RZ, R22, 0x400, RZ, 0xc0, !PT ;  /* 0x0000040016ff7812 */ /* 0x000fe4000782c0ff */
[----:B------:R-:W-:Y:S02]  /*b540*/  FMNMX.FTZ R0, R42, R21, !PT ;  /* 0x000000152a007209 */ /* 0x000fe40007810000 */
[----:B------:R-:W-:-:S02]  /*b550*/  ISETP.GT.AND P1, PT, R14, 0x51, !P1 ;  /* 0x000000510e00780c */ /* 0x000fc40004f24270 */
[----:B------:R-:W-:Y:S02]  /*b560*/  ISETP.GT.AND P2, PT, R14, 0x71, !P2 ;  /* 0x000000710e00780c */ /* 0x000fe40005744270 */
[----:B------:R-:W-:Y:S02]  /*b570*/  ISETP.LT.OR P1, PT, R20, 0x52, P1 ;  /* 0x000000521400780c */ /* 0x000fe40000f21670 */
[----:B------:R-:W-:Y:S02]  /*b580*/  ISETP.GT.AND P3, PT, R14, 0x78, !P3 ;  /* 0x000000780e00780c */ /* 0x000fe40005f64270 */
[----:B------:R-:W-:Y:S02]  /*b590*/  FSEL R67, R67, -INF , !P1 ;  /* 0xff80000043437808 */ /* 0x000fe40004800000 */
[----:B------:R-:W-:Y:S02]  /*b5a0*/  LOP3.LUT P1, RZ, R22, 0x200, RZ, 0xc0, !PT ;  /* 0x0000020016ff7812 */ /* 0x000fe4000782c0ff */
[----:B------:R-:W-:-:S02]  /*b5b0*/  ISETP.LT.OR P2, PT, R20, 0x72, P2 ;  /* 0x000000721400780c */ /* 0x000fc40001741670 */
[----:B------:R-:W-:Y:S02]  /*b5c0*/  ISETP.GT.AND P1, PT, R14, 0x58, !P1 ;  /* 0x000000580e00780c */ /* 0x000fe40004f24270 */
[C---:B------:R-:W-:Y:S02]  /*b5d0*/  ISETP.LT.OR P3, PT, R20.reuse, 0x79, P3 ;  /* 0x000000791400780c */ /* 0x040fe40001f61670 */
[----:B------:R-:W-:Y:S02]  /*b5e0*/  ISETP.LT.OR P1, PT, R20, 0x59, P1 ;  /* 0x000000591400780c */ /* 0x000fe40000f21670 */
[----:B------:R-:W-:Y:S02]  /*b5f0*/  FSEL R83, R83, -INF , !P2 ;  /* 0xff80000053537808 */ /* 0x000fe40005000000 */
[----:B------:R-:W-:Y:S02]  /*b600*/  FSEL R70, R70, -INF , !P1 ;  /* 0xff80000046467808 */ /* 0x000fe40004800000 */
[----:B------:R-:W-:-:S02]  /*b610*/  LOP3.LUT P1, RZ, R22, 0x100, RZ, 0xc0, !PT ;  /* 0x0000010016ff7812 */ /* 0x000fc4000782c0ff */
[----:B------:R-:W-:Y:S02]  /*b620*/  FSEL R86, R86, -INF , !P3 ;  /* 0xff80000056567808 */ /* 0x000fe40005800000 */
        /* <DEDUP_REMOVED lines=24> */
[----:B------:R-:W-:Y:S02]  /*b7b0*/  ISETP.GT.AND P1, PT, R14, 0x79, !P4 ;  /* 0x000000790e00780c */ /* 0x000fe40006724270 */
[----:B------:R-:W-:Y:S01]  /*b7c0*/  ISETP.NE.AND P4, PT, R92, 0x1, PT ;  /* 0x000000015c00780c */ /* 0x000fe20003f85270 */
        /* <DEDUP_REMOVED lines=11> */
[----:B------:R-:W-:Y:S01]  /*b880*/  ISETP.LT.OR P1, PT, R20, 0x7a, P1 ;  /* 0x0000007a1400780c */ /* 0x000fe20000f21670 */
[--C-:B------:R-:W-:Y:S01]  /*b890*/  FFMA.FTZ R53, R53, UR30, -R4.reuse ;  /* 0x0000001e35357c23 */ /* 0x100fe20008010804 */
[----:B------:R-:W-:Y:S01]  /*b8a0*/  FMNMX.FTZ R0, R50, R25, !PT ;  /* 0x0000001932007209 */ /* 0x000fe20007810000 */
[--C-:B------:R-:W-:Y:S01]  /*b8b0*/  FFMA.FTZ R148, R24, UR30, -R4.reuse ;  /* 0x0000001e18947c23 */ /* 0x100fe20008010804 */
[----:B------:R1:W-:Y:S01]  /*b8c0*/  MUFU.EX2 R21, R37 ;  /* 0x0000002500157308 */ /* 0x0003e20000000800 */
[----:B------:R-:W-:Y:S01]  /*b8d0*/  FSEL R87, R87, -INF , !P1 ;  /* 0xff80000057577808 */ /* 0x000fe20004800000 */
[--C-:B------:R-:W-:Y:S01]  /*b8e0*/  FFMA.FTZ R150, R28, UR30, -R4.reuse ;  /* 0x0000001e1c967c23 */ /* 0x100fe20008010804 */
[----:B------:R-:W-:Y:S01]  /*b8f0*/  FMNMX.FTZ R29, R51, R0, !PT ;  /* 0x00000000331d7209 */ /* 0x000fe20007810000 */
[--C-:B------:R-:W-:Y:S01]  /*b900*/  FFMA.FTZ R49, R49, UR30, -R4.reuse ;  /* 0x0000001e31317c23 */ /* 0x100fe20008010804 */
[--C-:B------:R-:W-:Y:S01]  /*b910*/  FFMA.FTZ R144, R32, UR30, -R4.reuse ;  /* 0x0000001e20907c23 */ /* 0x100fe20008010804 */
[--C-:B------:R-:W-:Y:S01]  /*b920*/  FFMA.FTZ R146, R36, UR30, -R4.reuse ;  /* 0x0000001e24927c23 */ /* 0x100fe20008010804 */
[----:B------:R-:W-:Y:S01]  /*b930*/  FMNMX.FTZ R0, R54, R29, !PT ;  /* 0x0000001d36007209 */ /* 0x000fe20007810000 */
[----:B------:R2:W-:Y:S01]  /*b940*/  MUFU.EX2 R25, R41 ;  /* 0x0000002900197308 */ /* 0x0005e20000000800 */
        /* <DEDUP_REMOVED lines=10> */
[----:B0-----:R-:W-:Y:S01]  /*b9f0*/  FMNMX.FTZ R33, R59, R0, !PT ;  /* 0x000000003b217209 */ /* 0x001fe20007810000 */
[--C-:B------:R-:W-:Y:S01]  /*ba00*/  FFMA.FTZ R130, R68, UR30, -R4.reuse ;  /* 0x0000001e44827c23 */ /* 0x100fe20008010804 */
[--C-:B------:R-:W-:Y:S01]  /*ba10*/  FFMA.FTZ R124, R72, UR30, -R4.reuse ;  /* 0x0000001e487c7c23 */ /* 0x100fe20008010804 */
[--C-:B------:R-:W-:Y:S01]  /*ba20*/  FFMA.FTZ R126, R76, UR30, -R4.reuse ;  /* 0x0000001e4c7e7c23 */ /* 0x100fe20008010804 */
[----:B------:R-:W-:Y:S01]  /*ba30*/  FMNMX.FTZ R0, R62, R33, !PT ;  /* 0x000000213e007209 */ /* 0x000fe20007810000 */
[----:B------:R-:W-:Y:S01]  /*ba40*/  MUFU.EX2 R29, R45 ;  /* 0x0000002d001d7308 */ /* 0x000fe20000000800 */
[--C-:B------:R-:W-:Y:S01]  /*ba50*/  FFMA.FTZ R120, R80, UR30, -R4.reuse ;  /* 0x0000001e50787c23 */ /* 0x100fe20008010804 */
[----:B------:R-:W-:Y:S01]  /*ba60*/  FFMA.FTZ R122, R84, UR30, -R4 ;  /* 0x0000001e547a7c23 */ /* 0x000fe20008010804 */
[----:B------:R-:W-:-:S04]  /*ba70*/  FMNMX.FTZ R33, R63, R0, !PT ;  /* 0x000000003f217209 */ /* 0x000fc80007810000 */
[----:B------:R-:W-:Y:S01]  /*ba80*/  FMNMX.FTZ R0, R66, R33, !PT ;  /* 0x0000002142007209 */ /* 0x000fe20007810000 */
[----:B------:R-:W0:Y:S03]  /*ba90*/  MUFU.EX2 R5, R5 ;  /* 0x0000000500057308 */ /* 0x000e260000000800 */
[----:B-1----:R-:W-:-:S04]  /*baa0*/  FMNMX.FTZ R37, R67, R0, !PT ;  /* 0x0000000043257209 */ /* 0x002fc80007810000 */
[----:B------:R-:W-:Y:S01]  /*bab0*/  FMNMX.FTZ R0, R70, R37, !PT ;  /* 0x0000002546007209 */ /* 0x000fe20007810000 */
[----:B------:R-:W1:Y:S03]  /*bac0*/  MUFU.EX2 R150, R150 ;  /* 0x0000009600967308 */ /* 0x000e660000000800 */
[----:B------:R-:W-:-:S04]  /*bad0*/  FMNMX.FTZ R37, R71, R0, !PT ;  /* 0x0000000047257209 */ /* 0x000fc80007810000 */
[----:B------:R-:W-:Y:S01]  /*bae0*/  FMNMX.FTZ R0, R74, R37, !PT ;  /* 0x000000254a007209 */ /* 0x000fe20007810000 */
[----:B------:R-:W3:Y:S03]  /*baf0*/  MUFU.EX2 R7, R7 ;  /* 0x0000000700077308 */ /* 0x000ee60000000800 */
[----:B--2---:R-:W-:-:S04]  /*bb00*/  FMNMX.FTZ R41, R75, R0, !PT ;  /* 0x000000004b297209 */ /* 0x004fc80007810000 */
[----:B------:R-:W-:Y:S01]  /*bb10*/  FMNMX.FTZ R0, R78, R41, !PT ;  /* 0x000000294e007209 */ /* 0x000fe20007810000 */
[----:B------:R2:W-:Y:S03]  /*bb20*/  MUFU.EX2 R37, R53 ;  /* 0x0000003500257308 */ /* 0x0005e60000000800 */
[----:B------:R-:W-:-:S04]  /*bb30*/  FMNMX.FTZ R41, R79, R0, !PT ;  /* 0x000000004f297209 */ /* 0x000fc80007810000 */
[----:B------:R-:W-:Y:S01]  /*bb40*/  FMNMX.FTZ R0, R82, R41, !PT ;  /* 0x0000002952007209 */ /* 0x000fe20007810000 */
[----:B------:R4:W-:Y:S01]  /*bb50*/  MUFU.EX2 R33, R49 ;  /* 0x0000003100217308 */ /* 0x0009e20000000800 */
[----:B--2---:R-:W-:Y:S02]  /*bb60*/  FFMA.FTZ R53, R69, UR30, -R4 ;  /* 0x0000001e45357c23 */ /* 0x004fe40008010804 */
[----:B------:R-:W-:-:S04]  /*bb70*/  FMNMX.FTZ R45, R83, R0, !PT ;  /* 0x00000000532d7209 */ /* 0x000fc80007810000 */
[----:B------:R-:W-:Y:S01]  /*bb80*/  FMNMX.FTZ R0, R86, R45, !PT ;  /* 0x0000002d56007209 */ /* 0x000fe20007810000 */
[----:B------:R2:W-:Y:S01]  /*bb90*/  MUFU.EX2 R41, R6 ;  /* 0x0000000600297308 */ /* 0x0005e20000000800 */
[--C-:B------:R-:W-:Y:S01]  /*bba0*/  FFMA.FTZ R45, R61, UR30, -R4.reuse ;  /* 0x0000001e3d2d7c23 */ /* 0x100fe20008010804 */
[--C-:B----4-:R-:W-:Y:S01]  /*bbb0*/  FFMA.FTZ R49, R65, UR30, -R4.reuse ;  /* 0x0000001e41317c23 */ /* 0x110fe20008010804 */
[----:B------:R-:W-:Y:S01]  /*bbc0*/  FMNMX.FTZ R0, R87, R0, !PT ;  /* 0x0000000057007209 */ /* 0x000fe20007810000 */
[--C-:B------:R-:W-:Y:S01]  /*bbd0*/  FFMA.FTZ R61, R77, UR30, -R4.reuse ;  /* 0x0000001e4d3d7c23 */ /* 0x100fe20008010804 */
[----:B------:R-:W-:-:S03]  /*bbe0*/  FFMA.FTZ R65, R81, UR30, -R4 ;  /* 0x0000001e51417c23 */ /* 0x000fc60008010804 */
[----:B------:R-:W2:Y:S01]  /*bbf0*/  SHFL.BFLY PT, R57, R0, 0x2, 0x1f ;  /* 0x0c401f0000397f89 */ /* 0x000ea200000e0000 */
[----:B------:R-:W4:Y:S08]  /*bc00*/  MUFU.EX2 R144, R144 ;  /* 0x0000009000907308 */ /* 0x000f300000000800 */
[----:B------:R-:W5:Y:S08]  /*bc10*/  MUFU.EX2 R146, R146 ;  /* 0x0000009200927308 */ /* 0x000f700000000800 */
        /* <DEDUP_REMOVED lines=22> */
[----:B------:R-:W-:Y:S01]  /*bd80*/  MUFU.EX2 R149, R149 ;  /* 0x0000009500957308 */ /* 0x000fe20000000800 */
[----:B-1----:R-:W-:Y:S01]  /*bd90*/  FADD.FTZ R34, R150, R27 ;  /* 0x0000001b96227221 */ /* 0x002fe20000010000 */
[--C-:B------:R-:W-:Y:S01]  /*bda0*/  FFMA.FTZ R147, R38, UR30, -R6.reuse ;  /* 0x0000001e26937c23 */ /* 0x100fe20008010806 */
[--C-:B------:R-:W-:Y:S01]  /*bdb0*/  FFMA.FTZ R24, R39, UR30, -R6.reuse ;  /* 0x0000001e27187c23 */ /* 0x100fe20008010806 */
[----:B------:R-:W-:Y:S01]  /*bdc0*/  FFMA.FTZ R141, R42, UR30, -R6 ;  /* 0x0000001e2a8d7c23 */ /* 0x000fe20008010806 */
[----:B---3--:R-:W-:Y:S01]  /*bdd0*/  FADD.FTZ R27, R7, R34 ;  /* 0x00000022071b7221 */ /* 0x008fe20000010000 */
[----:B------:R-:W0:Y:S01]  /*bde0*/  @P4 LDC R35, c[0x0][0x44c] ;  /* 0x00011300ff234b82 */ /* 0x000e220000000800 */
[--C-:B------:R-:W-:Y:S01]  /*bdf0*/  FFMA.FTZ R26, R43, UR30, -R6.reuse ;  /* 0x0000001e2b1a7c23 */ /* 0x100fe20008010806 */
[----:B------:R-:W1:Y:S01]  /*be00*/  MUFU.EX2 R4, R4 ;  /* 0x0000000400047308 */ /* 0x000e620000000800 */
[----:B----4-:R-:W-:Y:S01]  /*be10*/  FADD.FTZ R36, R144, R27 ;  /* 0x0000001b90247221 */ /* 0x010fe20000010000 */
[--C-:B------:R-:W-:Y:S01]  /*be20*/  FFMA.FTZ R143, R46, UR30, -R6.reuse ;  /* 0x0000001e2e8f7c23 */ /* 0x100fe20008010806 */
[--C-:B------:R-:W-:Y:S01]  /*be30*/  FFMA.FTZ R28, R47, UR30, -R6.reuse ;  /* 0x0000001e2f1c7c23 */ /* 0x100fe20008010806 */
[----:B------:R-:W-:Y:S01]  /*be40*/  FFMA.FTZ R137, R50, UR30, -R6 ;  /* 0x0000001e32897c23 */ /* 0x000fe20008010806 */
[----:B------:R-:W-:Y:S01]  /*be50*/  FADD.FTZ R27, R15, R36 ;  /* 0x000000240f1b7221 */ /* 0x000fe20000010000 */
[----:B------:R-:W2:Y:S01]  /*be60*/  @P4 LDC R46, c[0x0][0x450] ;  /* 0x00011400ff2e4b82 */ /* 0x000ea20000000800 */
[--C-:B------:R-:W-:Y:S01]  /*be70*/  FFMA.FTZ R30, R51, UR30, -R6.reuse ;  /* 0x0000001e331e7c23 */ /* 0x100fe20008010806 */
[----:B------:R-:W3:Y:S01]  /*be80*/  MUFU.EX2 R151, R151 ;  /* 0x0000009700977308 */ /* 0x000ee20000000800 */
[----:B-----5:R-:W-:Y:S01]  /*be90*/  FADD.FTZ R36, R146, R27 ;  /* 0x0000001b92247221 */ /* 0x020fe20000010000 */
[--C-:B------:R-:W-:Y:S01]  /*bea0*/  FFMA.FTZ R139, R54, UR30, -R6.reuse ;  /* 0x0000001e368b7c23 */ /* 0x100fe20008010806 */
[----:B------:R-:W-:Y:S01]  /*beb0*/  FFMA.FTZ R32, R55, UR30, -R6 ;  /* 0x0000001e37207c23 */ /* 0x000fe20008010806 */
[----:B------:R-:W-:-:S02]  /*bec0*/  IMAD.MOV.U32 R42, RZ, RZ, R90 ;  /* 0x000000ffff2a7224 */ /* 0x000fc400078e005a */
[----:B------:R-:W-:Y:S01]  /*bed0*/  FADD.FTZ R31, R21, R36 ;  /* 0x00000024151f7221 */ /* 0x000fe20000010000 */
[--C-:B------:R-:W-:Y:S01]  /*bee0*/  FFMA.FTZ R133, R58, UR30, -R6.reuse ;  /* 0x0000001e3a857c23 */ /* 0x100fe20008010806 */
[----:B------:R-:W-:Y:S01]  /*bef0*/  FFMA.FTZ R34, R59, UR30, -R6 ;  /* 0x0000001e3b227c23 */ /* 0x000fe20008010806 */
[----:B------:R-:W4:Y:S01]  /*bf00*/  MUFU.EX2 R14, R14 ;  /* 0x0000000e000e7308 */ /* 0x000f220000000800 */
[----:B-1----:R-:W-:Y:S01]  /*bf10*/  FADD.FTZ R38, R149, R4 ;  /* 0x0000000495267221 */ /* 0x002fe20000010000 */
[----:B------:R-:W-:Y:S01]  /*bf20*/  FADD.FTZ R40, R140, R31 ;  /* 0x0000001f8c287221 */ /* 0x000fe20000010000 */
[--C-:B------:R-:W-:Y:S01]  /*bf30*/  FFMA.FTZ R135, R62, UR30, -R6.reuse ;  /* 0x0000001e3e877c23 */ /* 0x100fe20008010806 */
[--C-:B------:R-:W-:Y:S01]  /*bf40*/  FFMA.FTZ R36, R63, UR30, -R6.reuse ;  /* 0x0000001e3f247c23 */ /* 0x100fe20008010806 */
[----:B------:R-:W-:Y:S01]  /*bf50*/  FFMA.FTZ R129, R66, UR30, -R6 ;  /* 0x0000001e42817c23 */ /* 0x000fe20008010806 */
[----:B------:R-:W-:Y:S01]  /*bf60*/  FADD.FTZ R31, R25, R40 ;  /* 0x00000028191f7221 */ /* 0x000fe20000010000 */
[----:B0-----:R-:W-:Y:S01]  /*bf70*/  @P4 IMAD.HI.U32 R35, R90, R35, RZ ;  /* 0x000000235a234227 */ /* 0x001fe200078e00ff */
[----:B------:R-:W0:Y:S03]  /*bf80*/  MUFU.EX2 R145, R145 ;  /* 0x0000009100917308 */ /* 0x000e260000000800 */
[----:B---3--:R-:W-:Y:S01]  /*bf90*/  FADD.FTZ R27, R151, R38 ;  /* 0x00000026971b7221 */ /* 0x008fe20000010000 */
[--C-:B------:R-:W-:Y:S01]  /*bfa0*/  FFMA.FTZ R131, R70, UR30, -R6.reuse ;  /* 0x0000001e46837c23 */ /* 0x100fe20008010806 */
[--C-:B------:R-:W-:Y:S01]  /*bfb0*/  FFMA.FTZ R125, R74, UR30, -R6.reuse ;  /* 0x0000001e4a7d7c23 */ /* 0x100fe20008010806 */
[--C-:B------:R-:W-:Y:S01]  /*bfc0*/  FFMA.FTZ R75, R75, UR30, -R6.reuse ;  /* 0x0000001e4b4b7c23 */ /* 0x100fe20008010806 */
[--C-:B------:R-:W-:Y:S01]  /*bfd0*/  FFMA.FTZ R127, R78, UR30, -R6.reuse ;  /* 0x0000001e4e7f7c23 */ /* 0x100fe20008010806 */
[----:B--2---:R-:W-:Y:S01]  /*bfe0*/  @P4 SHF.R.U32.HI R42, RZ, R46, R35 ;  /* 0x0000002eff2a4219 */ /* 0x004fe20000011623 */
[--C-:B------:R-:W-:Y:S01]  /*bff0*/  FFMA.FTZ R82, R82, UR30, -R6.reuse ;  /* 0x0000001e52527c23 */ /* 0x100fe20008010806 */
[----:B------:R-:W1:Y:S01]  /*c000*/  MUFU.EX2 R20, R20 ;  /* 0x0000001400147308 */ /* 0x000e620000000800 */
[----:B----4-:R-:W-:Y:S01]  /*c010*/  FADD.FTZ R38, R14, R27 ;  /* 0x0000001b0e267221 */ /* 0x010fe20000010000 */
[--C-:B------:R-:W-:Y:S01]  /*c020*/  FFMA.FTZ R83, R83, UR30, -R6.reuse ;  /* 0x0000001e53537c23 */ /* 0x100fe20008010806 */
[--C-:B------:R-:W-:Y:S01]  /*c030*/  FFMA.FTZ R86, R86, UR30, -R6.reuse ;  /* 0x0000001e56567c23 */ /* 0x100fe20008010806 */
[----:B------:R-:W-:Y:S01]  /*c040*/  FFMA.FTZ R87, R87, UR30, -R6 ;  /* 0x0000001e57577c23 */ /* 0x000fe20008010806 */
[----:B------:R-:W-:Y:S01]  /*c050*/  F2FP.BF16.F32.PACK_AB R148, R5, R148 ;  /* 0x000000940594723e */ /* 0x000fe200000010ff */
[----:B------:R-:W-:Y:S01]  /*c060*/  IMAD.IADD R89, R89, 0x1, R42 ;  /* 0x0000000159597824 */ /* 0x000fe200078e022a */
[----:B------:R-:W-:Y:S01]  /*c070*/  F2FP.BF16.F32.PACK_AB R150, R7, R150 ;  /* 0x000000960796723e */ /* 0x000fe200000010ff */
[----:B------:R-:W2:Y:S01]  /*c080*/  MUFU.EX2 R147, R147 ;  /* 0x0000009300937308 */ /* 0x000ea20000000800 */
[----:B0-----:R-:W-:Y:S01]  /*c090*/  FADD.FTZ R27, R145, R38 ;  /* 0x00000026911b7221 */ /* 0x001fe20000010000 */
[----:B------:R-:W-:Y:S01]  /*c0a0*/  FADD.FTZ R38, R142, R31 ;  /* 0x0000001f8e267221 */ /* 0x000fe20000010000 */
[----:B------:R-:W-:Y:S01]  /*c0b0*/  ISETP.GE.AND P4, PT, R11, 0x1, PT ;  /* 0x000000010b00780c */ /* 0x000fe20003f86270 */
[----:B------:R-:W-:Y:S01]  /*c0c0*/  IMAD.IADD R10, R89, 0x1, R10 ;  /* 0x00000001590a7824 */ /* 0x000fe200078e020a */
[----:B------:R-:W-:Y:S01]  /*c0d0*/  F2FP.BF16.F32.PACK_AB R149, R4, R149 ;  /* 0x000000950495723e */ /* 0x000fe200000010ff */
        /* <DEDUP_REMOVED lines=14> */
[C---:B------:R-:W-:Y:S01]  /*c1c0*/  FADD.FTZ R31, R37.reuse, R46 ;  /* 0x0000002e251f7221 */ /* 0x040fe20000010000 */
[----:B------:R-:W-:Y:S01]  /*c1d0*/  F2FP.BF16.F32.PACK_AB R138, R37, R138 ;  /* 0x0000008a258a723e */ /* 0x000fe200000010ff */
[----:B------:R-:W2:Y:S01]  /*c1e0*/  MUFU.EX2 R26, R26 ;  /* 0x0000001a001a7308 */ /* 0x000ea20000000800 */
[----:B0-----:R-:W-:Y:S01]  /*c1f0*/  FADD.FTZ R40, R24, R27 ;  /* 0x0000001b18287221 */ /* 0x001fe20000010000 */
[----:B------:R-:W-:-:S02]  /*c200*/  F2FP.BF16.F32.PACK_AB R151, R14, R151 ;  /* 0x000000970e97723e */ /* 0x000fc400000010ff */
[----:B------:R-:W-:Y:S02]  /*c210*/  F2FP.BF16.F32.PACK_AB R145, R20, R145 ;  /* 0x000000911491723e */ /* 0x000fe400000010ff */
[----:B------:R-:W-:Y:S02]  /*c220*/  F2FP.BF16.F32.PACK_AB R147, R24, R147 ;  /* 0x000000931893723e */ /* 0x000fe400000010ff */
[----:B------:R-:W0:Y:S01]  /*c230*/  MUFU.EX2 R143, R143 ;  /* 0x0000008f008f7308 */ /* 0x000e220000000800 */
[----:B-1----:R-:W-:Y:S01]  /*c240*/  FADD.FTZ R27, R141, R40 ;  /* 0x000000288d1b7221 */ /* 0x002fe20000010000 */
[----:B------:R-:W-:-:S06]  /*c250*/  FFMA.FTZ R40, R71, UR30, -R6 ;  /* 0x0000001e47287c23 */ /* 0x000fcc0008010806 */
[----:B------:R-:W1:Y:S01]  /*c260*/  MUFU.EX2 R28, R28 ;  /* 0x0000001c001c7308 */ /* 0x000e620000000800 */
[C---:B--2---:R-:W-:Y:S01]  /*c270*/  FADD.FTZ R44, R26.reuse, R27 ;  /* 0x0000001b1a2c7221 */ /* 0x044fe20000010000 */
[----:B------:R-:W-:-:S06]  /*c280*/  F2FP.BF16.F32.PACK_AB R141, R26, R141 ;  /* 0x0000008d1a8d723e */ /* 0x000fcc00000010ff */
        /* <DEDUP_REMOVED lines=85> */
[----:B-1----:R-:W-:Y:S01]  /*c7e0*/  FADD.FTZ R6, R122, R7 ;  /* 0x000000077a067221 */ /* 0x002fe20000010000 */
[C---:B--2---:R-:W-:Y:S01]  /*c7f0*/  FADD.FTZ R5, R87.reuse, R4 ;  /* 0x0000000457057221 */ /* 0x044fe20000010000 */
        /* <DEDUP_REMOVED lines=16> */
.L_x_14407:
[----:B------:R-:W-:-:S13]  /*c900*/  ISETP.NE.AND P1, PT, R11, 0x1, PT ;  /* 0x000000010b00780c */ /* 0x000fda0003f25270 */
[----:B------:R-:W0:Y:S02]  /*c910*/  @P1 LDC.64 R14, c[0x0][0x9e8] ;  /* 0x00027a00ff0e1b82 */ /* 0x000e240000000a00 */
[----:B0-----:R-:W-:-:S05]  /*c920*/  @P1 IMAD.HI.U32 R14, R7, R14, RZ ;  /* 0x0000000e070e1227 */ /* 0x001fca00078e00ff */
[----:B------:R-:W-:-:S07]  /*c930*/  @P1 SHF.R.U32.HI R7, RZ, R15, R14 ;  /* 0x0000000fff071219 */ /* 0x000fce000001160e */
.L_x_14408:
[----:B------:R-:W-:Y:S05]  /*c940*/  BSYNC B0 ;  /* 0x0000000000007941 */ /* 0x000fea0003800000 */
.L_x_14406:
[----:B------:R-:W-:-:S05]  /*c950*/  IMAD R7, R7, R11, R11 ;  /* 0x0000000b07077224 */ /* 0x000fca00078e020b */
[----:B------:R-:W-:-:S07]  /*c960*/  VIMNMX R10, R10, R7, PT ;  /* 0x000000070a0a7248 */ /* 0x000fce0003fe0100 */
.L_x_14405:
        /* <DEDUP_REMOVED lines=34> */
.L_x_14429:
[----:B------:R-:W2:Y:S01]  /*cb90*/  LDL R10, [R1+0x28] ;  /* 0x00002800010a7983 */ /* 0x000ea20000100800 */
[----:B------:R-:W-:Y:S01]  /*cba0*/  VIADD R7, R19, 0x1 ;  /* 0x0000000113077836 */ /* 0x000fe20000000000 */
[----:B------:R-:W-:Y:S05]  /*cbb0*/  YIELD ;  /* 0x0000000000007946 */ /* 0x000fea0003800000 */
[----:B------:R-:W-:-:S04]  /*cbc0*/  ISETP.NE.AND P2, PT, R7, 0x2, PT ;  /* 0x000000020700780c */ /* 0x000fc80003f45270 */
[----:B------:R-:W-:Y:S02]  /*cbd0*/  SEL R11, RZ, 0x1, P2 ;  /* 0x00000001ff0b7807 */ /* 0x000fe40001000000 */
[----:B------:R-:W-:Y:S02]  /*cbe0*/  SEL R7, R7, RZ, P2 ;  /* 0x000000ff07077207 */ /* 0x000fe40001000000 */
[----:B------:R-:W-:Y:S02]  /*cbf0*/  LOP3.LUT R20, R154, R11, RZ, 0x3c, !PT ;  /* 0x0000000b9a147212 */ /* 0x000fe400078e3cff */
[----:B--2---:R-:W-:-:S13]  /*cc00*/  ISETP.NE.AND P1, PT, R10, RZ, PT ;  /* 0x000000ff0a00720c */ /* 0x004fda0003f25270 */
[----:B------:R-:W-:Y:S05]  /*cc10*/  @P1 BRA `(.L_x_14410) ;  /* 0x0000000000301947 */ /* 0x000fea0003800000 */
[----:B------:R-:W-:Y:S05]  /*cc20*/  @!P0 BRA `(.L_x_14411) ;  /* 0x0000000000048947 */ /* 0x000fea0003800000 */
[----:B------:R-:W-:Y:S01]  /*cc30*/  BPT.TRAP 0x1 ;  /* 0x000000040000795c */ /* 0x000fe20000300000 */
.L_x_14411:
[----:B------:R-:W-:Y:S01]  /*cc40*/  IMAD R11, R7, 0x8, R2 ;  /* 0x00000008070b7824 */ /* 0x000fe200078e0202 */
[----:B------:R-:W-:-:S04]  /*cc50*/  SHF.L.U32 R10, R20, 0x1f, RZ ;  /* 0x0000001f140a7819 */ /* 0x000fc800000006ff */
[----:B------:R0:W1:Y:S01]  /*cc60*/  SYNCS.PHASECHK.TRANS64.TRYWAIT P2, [R11+URZ+0x16830], R10 ;  /* 0x0168300a0b0075a7 */ /* 0x000062000804017f */
[----:B------:R-:W-:Y:S05]  /*cc70*/  @!P0 BRA `(.L_x_14412) ;  /* 0x0000000000048947 */ /* 0x000fea0003800000 */
[----:B------:R-:W-:Y:S01]  /*cc80*/  BPT.TRAP 0x1 ;  /* 0x000000040000795c */ /* 0x000fe20000300000 */
.L_x_14412:
[----:B------:R-:W-:Y:S04]  /*cc90*/  BSSY B0, `(.L_x_14410) ;  /* 0x0000004000007945 */ /* 0x000fe80003800000 */
[----:B-1----:R-:W-:Y:S05]  /*cca0*/  @P2 BRA `(.L_x_14413) ;  /* 0x0000000000082947 */ /* 0x002fea0003800000 */
[----:B------:R-:W1:Y:S02]  /*ccb0*/  SYNCS.PHASECHK.TRANS64.TRYWAIT P2, [R11+URZ+0x16830], R10 ;  /* 0x0168300a0b0075a7 */ /* 0x000e64000804017f */
[----:B-1----:R-:W-:Y:S05]  /*ccc0*/  @!P2 BRA `(.L_x_14414) ;  /* 0x0000012c0014a947 */ /* 0x002fea0003800000 */
.L_x_14413:
[----:B------:R-:W-:Y:S05]  /*ccd0*/  BSYNC B0 ;  /* 0x0000000000007941 */ /* 0x000fea0003800000 */
.L_x_14410:
[----:B------:R-:W2:Y:S01]  /*cce0*/  LDL R14, [R1+0x2c] ;  /* 0x00002c00010e7983 */ /* 0x000ea20000100800 */
[----:B01----:R-:W0:Y:S01]  /*ccf0*/  S2R R10, SR_TID.X ;  /* 0x00000000000a7919 */ /* 0x003e220000002100 */
[----:B------:R-:W-:Y:S01]  /*cd00*/  IMAD.MOV.U32 R11, RZ, RZ, 0x40000040 ;  /* 0x40000040ff0b7424 */ /* 0x000fe200078e00ff */
[----:B------:R-:W-:Y:S05]  /*cd10*/  WARPSYNC.ALL ;  /* 0x0000000000007948 */ /* 0x000fea0003800000 */
[----:B------:R-:W-:Y:S02]  /*cd20*/  R2UR UR23, R11 ;  /* 0x000000000b1772ca */ /* 0x000fe400000e0000 */
[----:B0-----:R-:W-:-:S05]  /*cd30*/  SHF.R.U32.HI R10, RZ, 0x7, R10 ;  /* 0x00000007ff0a7819 */ /* 0x001fca000001160a */
[----:B------:R-:W-:Y:S02]  /*cd40*/  VIADD R21, R10, 0x8 ;  /* 0x000000080a157836 */ /* 0x000fe40000000000 */
[----:B------:R-:W-:-:S05]  /*cd50*/  IMAD.MOV.U32 R15, RZ, RZ, 0x40000040 ;  /* 0x40000040ff0f7424 */ /* 0x000fca00078e00ff */
[----:B------:R-:W-:Y:S01]  /*cd60*/  R2UR UR19, R15 ;  /* 0x000000000f1372ca */ /* 0x000fe200000e0000 */
[----:B------:R-:W-:Y:S01]  /*cd70*/  IMAD.MOV.U32 R25, RZ, RZ, 0x40000040 ;  /* 0x40000040ff197424 */ /* 0x000fe200078e00ff */
[----:B------:R-:W-:Y:S02]  /*cd80*/  R2UR UR12, R8 ;  /* 0x00000000080c72ca */ /* 0x000fe400000e0000 */
[----:B------:R-:W-:Y:S02]  /*cd90*/  R2UR UR13, R9 ;  /* 0x00000000090d72ca */ /* 0x000fe400000e0000 */
[C---:B------:R-:W-:Y:S02]  /*cda0*/  R2UR UR15, R25.reuse ;  /* 0x00000000190f72ca */ /* 0x040fe400000e0000 */
[----:B------:R-:W-:Y:S01]  /*cdb0*/  R2UR UR27, R25 ;  /* 0x00000000191b72ca */ /* 0x000fe200000e0000 */
[----:B------:R0:W-:Y:S01]  /*cdc0*/  BAR.SYNC.DEFER_BLOCKING R21, 0x100 ;  /* 0x000400150000751d */ /* 0x0001e20000010000 */
[----:B--2---:R-:W-:-:S04]  /*cdd0*/  IMAD R24, R7, 0x400, R14 ;  /* 0x0000040007187824 */ /* 0x004fc800078e020e */
[----:B------:R-:W-:-:S05]  /*cde0*/  VIADD R10, R24, 0x4 ;  /* 0x00000004180a7836 */ /* 0x000fca0000000000 */
[----:B------:R-:W-:Y:S02]  /*cdf0*/  R2UR UR22, R10 ;  /* 0x000000000a1672ca */ /* 0x000fe400000e0000 */
[----:B------:R-:W2:Y:S01]  /*ce00*/  LDL.64 R10, [R1+0x18] ;  /* 0x00001800010a7983 */ /* 0x000ea20000100a00 */
[----:B------:R-:W-:-:S05]  /*ce10*/  VIADD R14, R24, 0x2 ;  /* 0x00000002180e7836 */ /* 0x000fca0000000000 */
[----:B------:R-:W-:Y:S02]  /*ce20*/  R2UR UR18, R14 ;  /* 0x000000000e1272ca */ /* 0x000fe400000e0000 */
[----:B------:R-:W3:Y:S01]  /*ce30*/  LDL.64 R14, [R1+0x10] ;  /* 0x00001000010e7983 */ /* 0x000ee20000100a00 */
[C---:B------:R-:W-:Y:S01]  /*ce40*/  R2UR UR14, R24.reuse ;  /* 0x00000000180e72ca */ /* 0x040fe200000e0000 */
[----:B------:R-:W-:-:S05]  /*ce50*/  VIADD R24, R24, 0x6 ;  /* 0x0000000618187836 */ /* 0x000fca0000000000 */
[----:B------:R-:W-:Y:S02]  /*ce60*/  R2UR UR26, R24 ;  /* 0x00000000181a72ca */ /* 0x000fe400000e0000 */
[----:B------:R-:W-:-:S06]  /*ce70*/  WARPGROUP.ARRIVE ;  /* 0x00000000000079c5 */ /* 0x000fcc0000000000 */
[----:B------:R-:W-:Y:S03]  /*ce80*/  HGMMA.64x128x16.F32.BF16 R24, gdesc[UR12], RZ, !UPT, gsb0 ;  /* 0x01e000000c1879f0 */ /* 0x000fe6000c0018ff */
[----:B------:R-:W-:Y:S02]  /*ce90*/  WARPGROUP.DEPBAR.LE gsb0, 0x0 ;  /* 0x00008000000079c5 */ /* 0x000fe40000010000 */
[----:B------:R-:W-:Y:S01]  /*cea0*/  WARPGROUP.ARRIVE ;  /* 0x00000000000079c5 */ /* 0x000fe20000000000 */
[----:B--2---:R-:W-:Y:S02]  /*ceb0*/  R2UR UR16, R10 ;  /* 0x000000000a1072ca */ /* 0x004fe400000e0000 */
[----:B------:R-:W-:-:S13]  /*cec0*/  R2UR UR17, R11 ;  /* 0x000000000b1172ca */ /* 0x000fda00000e0000 */
[----:B------:R-:W-:Y:S01]  /*ced0*/  HGMMA.64x128x16.F32.BF16 R24, gdesc[UR16], R24, gsb0 ;  /* 0x01e00000101879f0 */ /* 0x000fe20008001818 */
[----:B---3--:R-:W-:Y:S02]  /*cee0*/  R2UR UR20, R14 ;  /* 0x000000000e1472ca */ /* 0x008fe400000e0000 */
        /* <DEDUP_REMOVED lines=13> */
.L_x_14416:
[----:B------:R-:W-:Y:S01]  /*cfc0*/  SHF.L.U32 R10, R154, 0x1f, RZ ;  /* 0x0000001f9a0a7819 */ /* 0x000fe200000006ff */
[----:B------:R-:W-:-:S04]  /*cfd0*/  IMAD R11, R19, 0x8, R2 ;  /* 0x00000008130b7824 */ /* 0x000fc800078e0202 */
[----:B------:R0:W1:Y:S01]  /*cfe0*/  SYNCS.PHASECHK.TRANS64.TRYWAIT P1, [R11+URZ+0x16850], R10 ;  /* 0x0168500a0b0075a7 */ /* 0x000062000802017f */
[----:B------:R-:W-:Y:S05]  /*cff0*/  @!P0 BRA `(.L_x_14417) ;  /* 0x0000000000048947 */ /* 0x000fea0003800000 */
[----:B------:R-:W-:Y:S01]  /*d000*/  BPT.TRAP 0x1 ;  /* 0x000000040000795c */ /* 0x000fe20000300000 */
.L_x_14417:
[----:B-1----:R-:W-:Y:S05]  /*d010*/  @P1 BRA `(.L_x_14415) ;  /* 0x0000000000081947 */ /* 0x002fea0003800000 */
[----:B------:R-:W1:Y:S02]  /*d020*/  SYNCS.PHASECHK.TRANS64.TRYWAIT P1, [R11+URZ+0x16850], R10 ;  /* 0x0168500a0b0075a7 */ /* 0x000e64000802017f */
[----:B-1----:R-:W-:Y:S05]  /*d030*/  @!P1 BRA `(.L_x_14418) ;  /* 0x00000128004c9947 */ /* 0x002fea0003800000 */
.L_x_14415:
        /* <DEDUP_REMOVED lines=16> */
[----:B------:R-:W-:Y:S01]  /*d140*/  R2UR UR15, R15 ;  /* 0x000000000f0f72ca */ /* 0x000fe200000e0000 */
[----:B------:R-:W-:Y:S01]  /*d150*/  IMAD.MOV.U32 R15, RZ, RZ, 0x40000040 ;  /* 0x40000040ff0f7424 */ /* 0x000fe200078e00ff */
[----:B0-----:R-:W-:Y:S02]  /*d160*/  SHF.R.U32.HI R21, RZ, 0x7, R154 ;  /* 0x00000007ff157819 */ /* 0x001fe4000001169a */
[----:B------:R-:W-:Y:S01]  /*d170*/  ISETP.GE.U32.AND P1, PT, R154, 0x180, PT ;  /* 0x000001809a00780c */ /* 0x000fe20003f26070 */
        /* <DEDUP_REMOVED lines=34> */
[----:B------:R-:W-:Y:S02]  /*d3a0*/  WARPGROUP.DEPBAR.LE gsb0, 0x0 ;  /* 0x00008000000079c5 */ /* 0x000fe40000010000 */
[----:B------:R-:W-:-:S10]  /*d3b0*/  WARPGROUP.ARRIVE ;  /* 0x00000000000079c5 */ /* 0x000fd40000000000 */
[----:B------:R-:W-:Y:S01]  /*d3c0*/  HGMMA.64x64x16.F32.BF16 R88, R124, gdesc[UR12].tnspB, R88, gsb0 ;  /* 0x40e0000c7c587df0 */ /* 0x000fe20008001858 */
[----:B------:R-:W-:Y:S01]  /*d3d0*/  R2UR UR14, R10 ;  /* 0x000000000a0e72ca */ /* 0x000fe200000e0000 */
[----:B------:R-:W-:Y:S01]  /*d3e0*/  VIADD R10, R21, 0x9 ;  /* 0x00000009150a7836 */ /* 0x000fe20000000000 */
[----:B------:R-:W-:-:S04]  /*d3f0*/  R2UR UR15, R11 ;  /* 0x000000000b0f72ca */ /* 0x000fc800000e0000 */
[----:B------:R-:W-:Y:S01]  /*d400*/  SEL R10, R10, 0x9, !P1 ;  /* 0x000000090a0a7807 */ /* 0x000fe20004800000 */
[----:B------:R-:W-:Y:S02]  /*d410*/  WARPGROUP.DEPBAR.LE gsb0, 0x0 ;  /* 0x00008000000079c5 */ /* 0x000fe40000010000 */
[----:B------:R-:W-:-:S06]  /*d420*/  WARPGROUP.ARRIVE ;  /* 0x00000000000079c5 */ /* 0x000fcc0000000000 */
[----:B------:R-:W-:Y:S03]  /*d430*/  HGMMA.64x64x16.F32.BF16 R88, R120, gdesc[UR12].tnspB, R88, gsb0 ;  /* 0x40e0000c78587df0 */ /* 0x000fe60008001858 */
[----:B------:R-:W-:Y:S02]  /*d440*/  WARPGROUP.DEPBAR.LE gsb0, 0x0 ;  /* 0x00008000000079c5 */ /* 0x000fe40000010000 */
[----:B------:R0:W-:Y:S06]  /*d450*/  BAR.ARV R10, 0x100 ;  /* 0x0004000a0000751d */ /* 0x0001ec0000002000 */
[----:B------:R-:W-:Y:S05]  /*d460*/  @!P0 BRA `(.L_x_14419) ;  /* 0x0000000000048947 */ /* 0x000fea0003800000 */
[----:B------:R-:W-:Y:S01]  /*d470*/  BPT.TRAP 0x1 ;  /* 0x000000040000795c */ /* 0x000fe20000300000 */
.L_x_14419:
[----:B------:R-:W2:Y:S01]  /*d480*/  LDL R15, [R1+0x24] ;  /* 0x00002400010f7983 */ /* 0x000ea20000100800 */
[----:B0-----:R-:W0:Y:S03]  /*d490*/  LDC R10, c[0x0][0x448] ;  /* 0x00011200ff0a7b82 */ /* 0x001e260000000800 */
[----:B------:R-:W2:Y:S04]  /*d4a0*/  LDL R14, [R1+0x30] ;  /* 0x00003000010e7983 */ /* 0x000ea80000100800 */
[----:B------:R-:W3:Y:S01]  /*d4b0*/  LDL R125, [R1] ;  /* 0x00000000017d7983 */ /* 0x000ee20000100800 */
[----:B0-----:R-:W-:-:S13]  /*d4c0*/  ISETP.NE.AND P1, PT, R10, 0x1, PT ;  /* 0x000000010a00780c */ /* 0x001fda0003f25270 */
[----:B------:R-:W0:Y:S08]  /*d4d0*/  @P1 LDC R11, c[0x0][0x44c] ;  /* 0x00011300ff0b1b82 */ /* 0x000e300000000800 */
[----:B------:R-:W1:Y:S01]  /*d4e0*/  @P1 LDC R10, c[0x0][0x450] ;  /* 0x00011400ff0a1b82 */ /* 0x000e620000000800 */
[----:B------:R-:W-:Y:S01]  /*d4f0*/  LOP3.LUT P3, RZ, R22, 0x4, RZ, 0xc0, !PT ;  /* 0x0000000416ff7812 */ /* 0x000fe2000786c0ff */
[----:B------:R-:W-:-:S02]  /*d500*/  UMOV UR29, UR9 ;  /* 0x00000009001d7c82 */ /* 0x000fc40008000000 */
        /* <DEDUP_REMOVED lines=11> */
[----:B------:R-:W-:-:S05]  /*d5c0*/  IADD3 R11, -R10, 0x1, RZ ;  /* 0x000000010a0b7810 */ /* 0x000fca0007ffe1ff */
[----:B---3--:R-:W-:-:S05]  /*d5d0*/  IMAD R11, R125, -0x2, R11 ;  /* 0xfffffffe7d0b7824 */ /* 0x008fca00078e020b */
        /* <DEDUP_REMOVED lines=18> */
.L_x_14422:
[----:B------:R-:W-:-:S05]  /*d700*/  IMAD.U32 R124, RZ, RZ, UR5 ;  /* 0x00000005ff7c7e24 */ /* 0x000fca000f8e00ff */
[----:B------:R-:W-:-:S13]  /*d710*/  ISETP.NE.AND P1, PT, R124, 0x1, PT ;  /* 0x000000017c00780c */ /* 0x000fda0003f25270 */
[----:B------:R-:W0:Y:S02]  /*d720*/  @P1 LDC.64 R122, c[0x0][0x9e8] ;  /* 0x00027a00ff7a1b82 */ /* 0x000e240000000a00 */
[----:B0-----:R-:W-:-:S05]  /*d730*/  @P1 IMAD.HI.U32 R122, R121, R122, RZ ;  /* 0x0000007a797a1227 */ /* 0x001fca00078e00ff */
[----:B------:R-:W-:-:S07]  /*d740*/  @P1 SHF.R.U32.HI R121, RZ, R123, R122 ;  /* 0x0000007bff791219 */ /* 0x000fce000001167a */
.L_x_14423:
[----:B------:R-:W-:Y:S05]  /*d750*/  BSYNC B0 ;  /* 0x0000000000007941 */ /* 0x000fea0003800000 */
.L_x_14421:
[----:B------:R-:W-:-:S04]  /*d760*/  IMAD R121, R121, R124, -R10 ;  /* 0x0000007c79797224 */ /* 0x000fc800078e0a0a */
[----:B------:R-:W-:-:S05]  /*d770*/  IMAD R121, R125, -0x2, R121 ;  /* 0xfffffffe7d797824 */ /* 0x000fca00078e0279 */
[----:B------:R-:W-:Y:S02]  /*d780*/  VIMNMX R11, R11, R121, !PT ;  /* 0x000000790b0b7248 */ /* 0x000fe40007fe0100 */
[----:B------:R-:W-:-:S07]  /*d790*/  VIADDMNMX R14, R121, R124, R14, PT ;  /* 0x0000007c790e7246 */ /* 0x000fce000380010e */
.L_x_14420:
        /* <DEDUP_REMOVED lines=13> */
[----:B0-----:R-:W-:Y:S01]  /*d870*/  IMAD.IADD R21, R21, 0x1, R120 ;  /* 0x0000000115157824 */ /* 0x001fe200078e0278 */
        /* <DEDUP_REMOVED lines=81> */
[----:B------:R-:W-:Y:S01]  /*dd90*/  IMAD.IADD R11, R15, 0x1, R120 ;  /* 0x000000010f0b7824 */ /* 0x000fe200078e0278 */
        /* <DEDUP_REMOVED lines=17> */
.L_x_14426:
[----:B------:R-:W-:-:S05]  /*deb0*/  IMAD.U32 R121, RZ, RZ, UR5 ;  /* 0x00000005ff797e24 */ /* 0x000fca000f8e00ff */
[----:B------:R-:W-:-:S13]  /*dec0*/  ISETP.NE.AND P1, PT, R121, 0x1, PT ;  /* 0x000000017900780c */ /* 0x000fda0003f25270 */
[----:B------:R-:W0:Y:S02]  /*ded0*/  @P1 LDC.64 R14, c[0x0][0x9e8] ;  /* 0x00027a00ff0e1b82 */ /* 0x000e240000000a00 */
[----:B0-----:R-:W-:-:S05]  /*dee0*/  @P1 IMAD.HI.U32 R14, R120, R14, RZ ;  /* 0x0000000e780e1227 */ /* 0x001fca00078e00ff */
[----:B------:R-:W-:-:S07]  /*def0*/  @P1 SHF.R.U32.HI R120, RZ, R15, R14 ;  /* 0x0000000fff781219 */ /* 0x000fce000001160e */
.L_x_14427:
[----:B------:R-:W-:Y:S05]  /*df00*/  BSYNC B0 ;  /* 0x0000000000007941 */ /* 0x000fea0003800000 */
.L_x_14425:
[----:B------:R-:W-:-:S04]  /*df10*/  IMAD R10, R120, R121, -R10 ;  /* 0x00000079780a7224 */ /* 0x000fc800078e0a0a */
[----:B------:R-:W-:-:S05]  /*df20*/  IMAD R10, R125, -0x2, R10 ;  /* 0xfffffffe7d0a7824 */ /* 0x000fca00078e020a */
[----:B------:R-:W-:Y:S02]  /*df30*/  VIMNMX R11, R11, R10, !PT ;  /* 0x0000000a0b0b7248 */ /* 0x000fe40007fe0100 */
[----:B------:R-:W-:-:S07]  /*df40*/  VIADDMNMX R21, R10, R121, R21, PT ;  /* 0x000000790a157246 */ /* 0x000fce0003800115 */
.L_x_14424:
[C---:B------:R-:W-:Y:S01]  /*df50*/  ISETP.GT.AND P1, PT, R11.reuse, 0x1, P5 ;  /* 0x000000010b00780c */ /* 0x040fe20002f24270 */
[----:B------:R-:W-:Y:S01]  /*df60*/  UMOV UR30, UR7 ;  /* 0x00000007001e7c82 */ /* 0x000fe20008000000 */
[----:B------:R-:W-:Y:S02]  /*df70*/  ISETP.GT.AND P2, PT, R11, 0x8, P5 ;  /* 0x000000080b00780c */ /* 0x000fe40002f44270 */
[C---:B------:R-:W-:Y:S02]  /*df80*/  ISETP.LT.OR P1, PT, R21.reuse, 0x2, P1 ;  /* 0x000000021500780c */ /* 0x040fe40000f21670 */
[----:B------:R-:W-:Y:S02]  /*df90*/  ISETP.LT.OR P2, PT, R21, 0x9, P2 ;  /* 0x000000091500780c */ /* 0x000fe40001741670 */
[----:B------:R-:W-:Y:S02]  /*dfa0*/  FSEL R27, R27, -INF , !P1 ;  /* 0xff8000001b1b7808 */ /* 0x000fe40004800000 */
[----:B------:R-:W-:-:S02]  /*dfb0*/  ISETP.GT.AND P1, PT, R11, 0x9, P5 ;  /* 0x000000090b00780c */ /* 0x000fc40002f24270 */
[----:B------:R-:W-:Y:S02]  /*dfc0*/  FSEL R30, R30, -INF , !P2 ;  /* 0xff8000001e1e7808 */ /* 0x000fe40005000000 */
[----:B------:R-:W-:Y:S02]  /*dfd0*/  ISETP.LT.OR P1, PT, R21, 0xa, P1 ;  /* 0x0000000a1500780c */ /* 0x000fe40000f21670 */
[----:B------:R-:W-:Y:S02]  /*dfe0*/  ISETP.GT.AND P2, PT, R11, 0x10, P5 ;  /* 0x000000100b00780c */ /* 0x000fe40002f44270 */
[----:B------:R-:W-:Y:S02]  /*dff0*/  FSEL R31, R31, -INF , !P1 ;  /* 0xff8000001f1f7808 */ /* 0x000fe40004800000 */
[----:B------:R-:W-:Y:S02]  /*e000*/  ISETP.GT.AND P1, PT, R11, 0x11, P5 ;  /* 0x000000110b00780c */ /* 0x000fe40002f24270 */
[----:B------:R-:W-:-:S02]  /*e010*/  ISETP.LT.OR P2, PT, R21, 0x11, P2 ;  /* 0x000000111500780c */ /* 0x000fc40001741670 */
[----:B------:R-:W-:Y:S02]  /*e020*/  ISETP.LT.OR P1, PT, R21, 0x12, P1 ;  /* 0x000000121500780c */ /* 0x000fe40000f21670 */
[----:B------:R-:W-:Y:S02]  /*e030*/  FSEL R34, R34, -INF , !P2 ;  /* 0xff80000022227808 */ /* 0x000fe40005000000 */
[----:B------:R-:W-:Y:S02]  /*e040*/  FSEL R35, R35, -INF , !P1 ;  /* 0xff80000023237808 */ /* 0x000fe40004800000 */
[C---:B------:R-:W-:Y:S02]  /*e050*/  ISETP.GT.AND P2, PT, R11.reuse, 0x18, P5 ;  /* 0x000000180b00780c */ /* 0x040fe40002f44270 */
        /* <DEDUP_REMOVED lines=55> */
[----:B------:R-:W-:-:S02]  /*e3d0*/  LOP3.LUT R22, R22, 0xbfffffff, RZ, 0xc0, !PT ;  /* 0xbfffffff16167812 */ /* 0x000fc400078ec0ff */
[C---:B------:R-:W-:Y:S02]  /*e3e0*/  ISETP.LT.OR P2, PT, R21.reuse, 0x61, P2 ;  /* 0x000000611500780c */ /* 0x040fe40001741670 */
[----:B------:R-:W-:Y:S02]  /*e3f0*/  ISETP.LT.OR P1, PT, R21, 0x62, P1 ;  /* 0x000000621500780c */ /* 0x000fe40000f21670 */
[----:B------:R-:W-:Y:S02]  /*e400*/  FMNMX.FTZ R10, R24, R3, !PT ;  /* 0x00000003180a7209 */ /* 0x000fe40007810000 */
[----:B------:R-:W-:Y:S02]  /*e410*/  @P0 LOP3.LUT R22, R22, 0x40000000, RZ, 0xfc, !PT ;  /* 0x4000000016160812 */ /* 0x000fe400078efcff */
[----:B------:R-:W-:Y:S02]  /*e420*/  FSEL R74, R74, -INF , !P2 ;  /* 0xff8000004a4a7808 */ /* 0x000fe40005000000 */
[----:B------:R-:W-:-:S02]  /*e430*/  FSEL R75, R75, -INF , !P1 ;  /* 0xff8000004b4b7808 */ /* 0x000fc40004800000 */
[C---:B------:R-:W-:Y:S02]  /*e440*/  ISETP.GT.AND P4, PT, R11.reuse, 0x68, P5 ;  /* 0x000000680b00780c */ /* 0x040fe40002f84270 */
[C---:B------:R-:W-:Y:S02]  /*e450*/  ISETP.GT.AND P6, PT, R11.reuse, 0x69, P5 ;  /* 0x000000690b00780c */ /* 0x040fe40002fc4270 */
[C---:B------:R-:W-:Y:S02]  /*e460*/  ISETP.GT.AND P3, PT, R11.reuse, 0x70, P5 ;  /* 0x000000700b00780c */ /* 0x040fe40002f64270 */
[C---:B------:R-:W-:Y:S02]  /*e470*/  ISETP.GT.AND P2, PT, R11.reuse, 0x71, P5 ;  /* 0x000000710b00780c */ /* 0x040fe40002f44270 */
[C---:B------:R-:W-:Y:S02]  /*e480*/  ISETP.GT.AND P1, PT, R11.reuse, 0x78, P5 ;  /* 0x000000780b00780c */ /* 0x040fe40002f24270 */
[----:B------:R-:W-:-:S02]  /*e490*/  ISETP.GT.AND P0, PT, R11, RZ, P5 ;  /* 0x000000ff0b00720c */ /* 0x000fc40002f04270 */
[----:B------:R-:W-:Y:S02]  /*e4a0*/  ISETP.GT.AND P5, PT, R11, 0x79, P5 ;  /* 0x000000790b00780c */ /* 0x000fe40002fa4270 */
[----:B------:R-:W-:Y:S02]  /*e4b0*/  FMNMX.FTZ R11, R25, R10, !PT ;  /* 0x0000000a190b7209 */ /* 0x000fe40007810000 */
[----:B------:R-:W-:Y:S02]  /*e4c0*/  ISETP.LT.OR P4, PT, R21, 0x69, P4 ;  /* 0x000000691500780c */ /* 0x000fe40002781670 */
[----:B------:R-:W-:Y:S02]  /*e4d0*/  FMNMX.FTZ R10, R28, R11, !PT ;  /* 0x0000000b1c0a7209 */ /* 0x000fe40007810000 */
[----:B------:R-:W-:Y:S02]  /*e4e0*/  LOP3.LUT R22, R22, 0xfffffffd, RZ, 0xc0, !PT ;  /* 0xfffffffd16167812 */ /* 0x000fe400078ec0ff */
[----:B------:R-:W-:-:S02]  /*e4f0*/  FMNMX.FTZ R11, R29, R10, !PT ;  /* 0x0000000a1d0b7209 */ /* 0x000fc40007810000 */
[----:B------:R-:W-:Y:S02]  /*e500*/  ISETP.LT.OR P0, PT, R21, 0x1, P0 ;  /* 0x000000011500780c */ /* 0x000fe40000701670 */
[----:B------:R-:W-:Y:S02]  /*e510*/  FMNMX.FTZ R10, R32, R11, !PT ;  /* 0x0000000b200a7209 */ /* 0x000fe40007810000 */
[----:B------:R-:W-:Y:S02]  /*e520*/  FSEL R26, R26, -INF , !P0 ;  /* 0xff8000001a1a7808 */ /* 0x000fe40004000000 */
[----:B------:R-:W-:Y:S02]  /*e530*/  FMNMX.FTZ R11, R33, R10, !PT ;  /* 0x0000000a210b7209 */ /* 0x000fe40007810000 */
[----:B------:R-:W-:Y:S02]  /*e540*/  @P4 LOP3.LUT R22, R22, 0x2, RZ, 0xfc, !PT ;  /* 0x0000000216164812 */ /* 0x000fe400078efcff */
[----:B------:R-:W-:-:S02]  /*e550*/  FMNMX.FTZ R10, R36, R11, !PT ;  /* 0x0000000b240a7209 */ /* 0x000fc40007810000 */
[----:B------:R-:W-:Y:S02]  /*e560*/  ISETP.LT.OR P4, PT, R21, 0x6a, P6 ;  /* 0x0000006a1500780c */ /* 0x000fe40003781670 */
[----:B------:R-:W-:Y:S02]  /*e570*/  FMNMX.FTZ R11, R37, R10, !PT ;  /* 0x0000000a250b7209 */ /* 0x000fe40007810000 */
[----:B------:R-:W-:Y:S02]  /*e580*/  ISETP.LT.OR P3, PT, R21, 0x71, P3 ;  /* 0x000000711500780c */ /* 0x000fe40001f61670 */
[----:B------:R-:W-:Y:S02]  /*e590*/  FMNMX.FTZ R10, R40, R11, !PT ;  /* 0x0000000b280a7209 */ /* 0x000fe40007810000 */
[----:B------:R-:W-:Y:S02]  /*e5a0*/  FSEL R79, R79, -INF , !P4 ;  /* 0xff8000004f4f7808 */ /* 0x000fe40006000000 */
[----:B------:R-:W-:-:S02]  /*e5b0*/  FMNMX.FTZ R11, R41, R10, !PT ;  /* 0x0000000a290b7209 */ /* 0x000fc40007810000 */
[----:B------:R-:W-:Y:S02]  /*e5c0*/  ISETP.LT.OR P2, PT, R21, 0x72, P2 ;  /* 0x000000721500780c */ /* 0x000fe40001741670 */
[----:B------:R-:W-:Y:S02]  /*e5d0*/  FMNMX.FTZ R10, R44, R11, !PT ;  /* 0x0000000b2c0a7209 */ /* 0x000fe40007810000 */
[----:B------:R-:W-:Y:S02]  /*e5e0*/  FSEL R82, R82, -INF , !P3 ;  /* 0xff80000052527808 */ /* 0x000fe40005800000 */
[----:B------:R-:W-:Y:S02]  /*e5f0*/  FMNMX.FTZ R11, R45, R10, !PT ;  /* 0x0000000a2d0b7209 */ /* 0x000fe40007810000 */
[----:B------:R-:W-:Y:S02]  /*e600*/  ISETP.LT.OR P1, PT, R21, 0x79, P1 ;  /* 0x000000791500780c */ /* 0x000fe40000f21670 */
[----:B------:R-:W-:-:S02]  /*e610*/  FMNMX.FTZ R10, R48, R11, !PT ;  /* 0x0000000b300a7209 */ /* 0x000fc40007810000 */
[----:B------:R-:W-:Y:S02]  /*e620*/  FSEL R83, R83, -INF , !P2 ;  /* 0xff80000053537808 */ /* 0x000fe40005000000 */
[----:B------:R-:W-:Y:S02]  /*e630*/  FMNMX.FTZ R11, R49, R10, !PT ;  /* 0x0000000a310b7209 */ /* 0x000fe40007810000 */
[----:B------:R-:W-:Y:S02]  /*e640*/  ISETP.LT.OR P5, PT, R21, 0x7a, P5 ;  /* 0x0000007a1500780c */ /* 0x000fe40002fa1670 */
[----:B------:R-:W-:Y:S02]  /*e650*/  FMNMX.FTZ R10, R52, R11, !PT ;  /* 0x0000000b340a7209 */ /* 0x000fe40007810000 */
[----:B------:R-:W-:Y:S02]  /*e660*/  FSEL R86, R86, -INF , !P1 ;  /* 0xff80000056567808 */ /* 0x000fe40004800000 */
[----:B------:R-:W-:-:S02]  /*e670*/  FMNMX.FTZ R11, R53, R10, !PT ;  /* 0x0000000a350b7209 */ /* 0x000fc40007810000 */
[----:B------:R-:W-:Y:S02]  /*e680*/  FSEL R87, R87, -INF , !P5 ;  /* 0xff80000057577808 */ /* 0x000fe40006800000 */
[----:B------:R-:W-:Y:S02]  /*e690*/  FMNMX.FTZ R10, R56, R11, !PT ;  /* 0x0000000b380a7209 */ /* 0x000fe40007810000 */
[----:B------:R-:W-:Y:S02]  /*e6a0*/  LOP3.LUT P0, RZ, R22, 0x40000000, RZ, 0xc0, !PT ;  /* 0x4000000016ff7812 */ /* 0x000fe4000780c0ff */
        /* <DEDUP_REMOVED lines=265> */
.L_x_14428:
[----:B------:R-:W2:Y:S01]  /*f740*/  LDL R21, [R1+0x20] ;  /* 0x0000200001157983 */ /* 0x000ea20000100800 */
[----:B------:R-:W-:Y:S02]  /*f750*/  IMAD R14, R19, 0x8, R2 ;  /* 0x00000008130e7824 */ /* 0x000fe400078e0202 */
[-C--:B------:R-:W-:Y:S01]  /*f760*/  FMUL.FTZ R88, R88, R0.reuse ;  /* 0x0000000058587220 */ /* 0x080fe20000410000 */
        /* <DEDUP_REMOVED lines=71> */
[C---:B--2---:R-:W-:Y:S01]  /*fbe0*/  ISETP.GT.AND P1, PT, R4.reuse, R21, PT ;  /* 0x000000150400720c */ /* 0x044fe20003f24270 */
[----:B------:R-:W-:-:S12]  /*fbf0*/  VIADD R4, R4, 0xffffffff ;  /* 0xffffffff04047836 */ /* 0x000fd80000000000 */
[----:B0-----:R-:W-:Y:S05]  /*fc00*/  @P1 BRA `(.L_x_14429) ;  /* 0xffffffcc00e01947 */ /* 0x001fea000383ffff */
[----:B------:R-:W-:Y:S02]  /*fc10*/  IMAD.MOV.U32 R0, RZ, RZ, R11 ;  /* 0x000000ffff007224 */ /* 0x000fe400078e000b */
[----:B------:R-:W-:Y:S02]  /*fc20*/  IMAD.MOV.U32 R3, RZ, RZ, R10 ;  /* 0x000000ffff037224 */ /* 0x000fe400078e000a */
[----:B------:R-:W-:Y:S02]  /*fc30*/  IMAD.MOV.U32 R19, RZ, RZ, R7 ;  /* 0x000000ffff137224 */ /* 0x000fe400078e0007 */
[----:B------:R-:W-:-:S07]  /*fc40*/  IMAD.MOV.U32 R154, RZ, RZ, R20 ;  /* 0x000000ffff9a7224 */ /* 0x000fce00078e0014 */
.L_x_14409:
        /* <DEDUP_REMOVED lines=28> */
.L_x_14432:
[----:B------:R-:W-:-:S13]  /*fe10*/  ISETP.NE.AND P1, PT, R15, 0x1, PT ;  /* 0x000000010f00780c */ /* 0x000fda0003f25270 */
[----:B------:R-:W0:Y:S02]  /*fe20*/  @P1 LDC.64 R10, c[0x0][0x9e8] ;  /* 0x00027a00ff0a1b82 */ /* 0x000e240000000a00 */
[----:B0-----:R-:W-:-:S05]  /*fe30*/  @P1 IMAD.HI.U32 R10, R7, R10, RZ ;  /* 0x0000000a070a1227 */ /* 0x001fca00078e00ff */
[----:B------:R-:W-:-:S07]  /*fe40*/  @P1 SHF.R.U32.HI R7, RZ, R11, R10 ;  /* 0x0000000bff071219 */ /* 0x000fce000001160a */
.L_x_14433:
[----:B------:R-:W-:Y:S05]  /*fe50*/  BSYNC B0 ;  /* 0x0000000000007941 */ /* 0x000fea0003800000 */
.L_x_14431:
[----:B------:R-:W-:-:S05]  /*fe60*/  IMAD R7, R7, R15, RZ ;  /* 0x0000000f07077224 */ /* 0x000fca00078e02ff */
[----:B------:R-:W-:-:S07]  /*fe70*/  VIMNMX R14, R14, R7, !PT ;  /* 0x000000070e0e7248 */ /* 0x000fce0007fe0100 */
.L_x_14430:
        /* <DEDUP_REMOVED lines=13> */
.L_x_14446:
        /* <DEDUP_REMOVED lines=9> */
.L_x_14436:
        /* <DEDUP_REMOVED lines=8> */
.L_x_14437:
[----:B------:R-:W-:Y:S04]  /*10060*/  BSSY B0, `(.L_x_14435) ;  /* 0x0000004000007945 */ /* 0x000fe80003800000 */
[----:B-1----:R-:W-:Y:S05]  /*10070*/  @P2 BRA `(.L_x_14438) ;  /* 0x0000000000082947 */ /* 0x002fea0003800000 */
[----:B------:R-:W1:Y:S02]  /*10080*/  SYNCS.PHASECHK.TRANS64.TRYWAIT P2, [R3+URZ+0x16830], R0 ;  /* 0x01683000030075a7 */ /* 0x000e64000804017f */
[----:B-1----:R-:W-:Y:S05]  /*10090*/  @!P2 BRA `(.L_x_14439) ;  /* 0x000000f80048a947 */ /* 0x002fea0003800000 */
.L_x_14438:
[----:B------:R-:W-:Y:S05]  /*100a0*/  BSYNC B0 ;  /* 0x0000000000007941 */ /* 0x000fea0003800000 */
.L_x_14435:
[----:B------:R-:W2:Y:S04]  /*100b0*/  LDL R11, [R1+0x2c] ;  /* 0x00002c00010b7983 */ /* 0x000ea80000100800 */
[----:B------:R3:W-:Y:S01]  /*100c0*/  STL [R1+0x68], R2 ;  /* 0x0000680201007387 */ /* 0x0007e20000100800 */
[----:B01----:R-:W0:Y:S03]  /*100d0*/  S2R R0, SR_TID.X ;  /* 0x0000000000007919 */ /* 0x003e260000002100 */
[----:B---3--:R-:W3:Y:S01]  /*100e0*/  LDL.64 R2, [R1+0x18] ;  /* 0x0000180001027983 */ /* 0x008ee20000100a00 */
[----:B------:R-:W-:Y:S01]  /*100f0*/  VIADD R19, R21, 0x1 ;  /* 0x0000000115137836 */ /* 0x000fe20000000000 */
[----:B------:R-:W-:Y:S05]  /*10100*/  WARPSYNC.ALL ;  /* 0x0000000000007948 */ /* 0x000fea0003800000 */
[C---:B------:R-:W-:Y:S01]  /*10110*/  ISETP.NE.AND P2, PT, R19.reuse, 0x2, PT ;  /* 0x000000021300780c */ /* 0x040fe20003f45270 */
[----:B------:R-:W-:Y:S01]  /*10120*/  IMAD.MOV.U32 R15, RZ, RZ, 0x40000040 ;  /* 0x40000040ff0f7424 */ /* 0x000fe200078e00ff */
[----:B------:R-:W-:Y:S01]  /*10130*/  R2UR UR12, R8 ;  /* 0x00000000080c72ca */ /* 0x000fe200000e0000 */
[----:B------:R-:W-:Y:S01]  /*10140*/  IMAD.MOV.U32 R27, RZ, RZ, 0x40000040 ;  /* 0x40000040ff1b7424 */ /* 0x000fe200078e00ff */
[----:B------:R-:W-:Y:S01]  /*10150*/  SEL R19, R19, RZ, P2 ;  /* 0x000000ff13137207 */ /* 0x000fe20001000000 */
[----:B------:R-:W-:Y:S01]  /*10160*/  IMAD.MOV.U32 R25, RZ, RZ, 0x40000040 ;  /* 0x40000040ff197424 */ /* 0x000fe200078e00ff */
[----:B------:R-:W-:-:S02]  /*10170*/  R2UR UR23, R15 ;  /* 0x000000000f1772ca */ /* 0x000fc400000e0000 */
[----:B------:R-:W-:Y:S02]  /*10180*/  R2UR UR13, R9 ;  /* 0x00000000090d72ca */ /* 0x000fe400000e0000 */
[----:B------:R-:W-:Y:S02]  /*10190*/  R2UR UR15, R27 ;  /* 0x000000001b0f72ca */ /* 0x000fe400000e0000 */
[----:B------:R-:W-:Y:S02]  /*101a0*/  R2UR UR19, R25 ;  /* 0x00000000191372ca */ /* 0x000fe400000e0000 */
[----:B0-----:R-:W-:-:S05]  /*101b0*/  SHF.R.U32.HI R0, RZ, 0x7, R0 ;  /* 0x00000007ff007819 */ /* 0x001fca0000011600 */
[----:B------:R-:W-:Y:S01]  /*101c0*/  VIADD R0, R0, 0x8 ;  /* 0x0000000800007836 */ /* 0x000fe20000000000 */
[----:B------:R-:W-:-:S04]  /*101d0*/  R2UR UR27, R27 ;  /* 0x000000001b1b72ca */ /* 0x000fc800000e0000 */
[----:B------:R0:W-:Y:S01]  /*101e0*/  BAR.SYNC.DEFER_BLOCKING R0, 0x100 ;  /* 0x000400000000751d */ /* 0x0001e20000010000 */
[----:B--2---:R-:W-:-:S04]  /*101f0*/  IMAD R26, R19, 0x400, R11 ;  /* 0x00000400131a7824 */ /* 0x004fc800078e020b */
[C---:B------:R-:W-:Y:S01]  /*10200*/  VIADD R14, R26.reuse, 0x4 ;  /* 0x000000041a0e7836 */ /* 0x040fe20000000000 */
[C---:B------:R-:W-:Y:S01]  /*10210*/  R2UR UR14, R26.reuse ;  /* 0x000000001a0e72ca */ /* 0x040fe200000e0000 */
[C---:B------:R-:W-:Y:S02]  /*10220*/  VIADD R24, R26.reuse, 0x2 ;  /* 0x000000021a187836 */ /* 0x040fe40000000000 */
[----:B------:R-:W-:Y:S01]  /*10230*/  VIADD R26, R26, 0x6 ;  /* 0x000000061a1a7836 */ /* 0x000fe20000000000 */
[----:B------:R-:W-:Y:S02]  /*10240*/  R2UR UR22, R14 ;  /* 0x000000000e1672ca */ /* 0x000fe400000e0000 */
[----:B------:R-:W2:Y:S01]  /*10250*/  LDL.64 R14, [R1+0x10] ;  /* 0x00001000010e7983 */ /* 0x000ea20000100a00 */
[----:B------:R-:W-:Y:S02]  /*10260*/  R2UR UR18, R24 ;  /* 0x00000000181272ca */ /* 0x000fe400000e0000 */
[----:B------:R-:W-:-:S02]  /*10270*/  R2UR UR26, R26 ;  /* 0x000000001a1a72ca */ /* 0x000fc400000e0000 */
[----:B------:R-:W-:-:S06]  /*10280*/  WARPGROUP.ARRIVE ;  /* 0x00000000000079c5 */ /* 0x000fcc0000000000 */
[----:B------:R-:W-:Y:S01]  /*10290*/  HGMMA.64x128x16.F32.BF16 R24, gdesc[UR12], RZ, !UPT, gsb0 ;  /* 0x01e000000c1879f0 */ /* 0x000fe2000c0018ff */
[----:B---3--:R-:W-:Y:S02]  /*102a0*/  R2UR UR16, R2 ;  /* 0x00000000021072ca */ /* 0x008fe400000e0000 */
[----:B------:R-:W-:Y:S01]  /*102b0*/  R2UR UR17, R3 ;  /* 0x00000000031172ca */ /* 0x000fe200000e0000 */
[----:B------:R0:W5:Y:S01]  /*102c0*/  LDL.LU R2, [R1+0x68] ;  /* 0x0000680001027983 */ /* 0x0001620000300800 */
[----:B------:R-:W-:Y:S02]  /*102d0*/  WARPGROUP.DEPBAR.LE gsb0, 0x0 ;  /* 0x00008000000079c5 */ /* 0x000fe40000010000 */
[----:B------:R-:W-:-:S09]  /*102e0*/  WARPGROUP.ARRIVE ;  /* 0x00000000000079c5 */ /* 0x000fd20000000000 */
[----:B------:R-:W-:Y:S01]  /*102f0*/  HGMMA.64x128x16.F32.BF16 R24, gdesc[UR16], R24, gsb0 ;  /* 0x01e00000101879f0 */ /* 0x000fe20008001818 */
[----:B------:R-:W-:Y:S02]  /*10300*/  R2UR UR24, R12 ;  /* 0x000000000c1872ca */ /* 0x000fe400000e0000 */
[----:B------:R-:W-:Y:S01]  /*10310*/  R2UR UR25, R13 ;  /* 0x000000000d1972ca */ /* 0x000fe200000e0000 */
[----:B------:R-:W-:Y:S02]  /*10320*/  WARPGROUP.DEPBAR.LE gsb0, 0x0 ;  /* 0x00008000000079c5 */ /* 0x000fe40000010000 */
[----:B------:R-:W-:Y:S01]  /*10330*/  WARPGROUP.ARRIVE ;  /* 0x00000000000079c5 */ /* 0x000fe20000000000 */
[----:B--2---:R-:W-:Y:S02]  /*10340*/  R2UR UR20, R14 ;  /* 0x000000000e1472ca */ /* 0x004fe400000e0000 */
[----:B------:R-:W-:-:S13]  /*10350*/  R2UR UR21, R15 ;  /* 0x000000000f1572ca */ /* 0x000fda00000e0000 */
        /* <DEDUP_REMOVED lines=8> */
.L_x_14441:
[----:B------:R-:W-:Y:S01]  /*103e0*/  SHF.L.U32 R0, R10, 0x1f, RZ ;  /* 0x0000001f0a007819 */ /* 0x000fe200000006ff */
[----:B-----5:R-:W-:-:S04]  /*103f0*/  IMAD R3, R21, 0x8, R2 ;  /* 0x0000000815037824 */ /* 0x020fc800078e0202 */
[----:B------:R0:W1:Y:S01]  /*10400*/  SYNCS.PHASECHK.TRANS64.TRYWAIT P1, [R3+URZ+0x16850], R0 ;  /* 0x01685000030075a7 */ /* 0x000062000802017f */
[----:B------:R-:W-:Y:S05]  /*10410*/  @!P0 BRA `(.L_x_14442) ;  /* 0x0000000000048947 */ /* 0x000fea0003800000 */
[----:B------:R-:W-:Y:S01]  /*10420*/  BPT.TRAP 0x1 ;  /* 0x000000040000795c */ /* 0x000fe20000300000 */
.L_x_14442:
[----:B-1----:R-:W-:Y:S05]  /*10430*/  @P1 BRA `(.L_x_14440) ;  /* 0x0000000000081947 */ /* 0x002fea0003800000 */
[----:B------:R-:W1:Y:S02]  /*10440*/  SYNCS.PHASECHK.TRANS64.TRYWAIT P1, [R3+URZ+0x16850], R0 ;  /* 0x01685000030075a7 */ /* 0x000e64000802017f */
[----:B-1----:R-:W-:Y:S05]  /*10450*/  @!P1 BRA `(.L_x_14443) ;  /* 0x000000f4006c9947 */ /* 0x002fea0003800000 */
.L_x_14440:
[----:B01---5:R-:W-:Y:S01]  /*10460*/  VIADD R0, R2, 0x400 ;  /* 0x0000040002007836 */ /* 0x023fe20000000000 */
        /* <DEDUP_REMOVED lines=8> */
[----:B------:R-:W-:Y:S02]  /*104f0*/  IMAD R10, R21, 0x400, R0 ;  /* 0x00000400150a7824 */ /* 0x000fe400078e0200 */
[----:B------:R-:W0:Y:S02]  /*10500*/  S2R R0, SR_TID.X ;  /* 0x0000000000007919 */ /* 0x000e240000002100 */
        /* <DEDUP_REMOVED lines=57> */
.L_x_14444:
        /* <DEDUP_REMOVED lines=43> */
[----:B------:R-:W-:Y:S01]  /*10b50*/  FMUL.FTZ R11, R3, UR30 ;  /* 0x0000001e030b7c20 */ /* 0x000fe20008410000 */
[----:B------:R-:W-:Y:S01]  /*10b60*/  FMNMX.FTZ R0, R27, R0, !PT ;  /* 0x000000001b007209 */ /* 0x000fe20007810000 */
[----:B------:R-:W-:Y:S02]  /*10b70*/  FADD.FTZ R7, -R3, R7 ;  /* 0x0000000703077221 */ /* 0x000fe40000010100 */
[--C-:B------:R-:W-:Y:S01]  /*10b80*/  FFMA.FTZ R24, R24, UR30, -R11.reuse ;  /* 0x0000001e18187c23 */ /* 0x100fe2000801080b */
[----:B------:R-:W-:Y:S01]  /*10b90*/  FMNMX.FTZ R0, R30, R0, !PT ;  /* 0x000000001e007209 */ /* 0x000fe20007810000 */
[----:B------:R-:W-:Y:S01]  /*10ba0*/  FMUL.FTZ R7, R7, UR30 ;  /* 0x0000001e07077c20 */ /* 0x000fe20008410000 */
        /* <DEDUP_REMOVED lines=28> */
[----:B0-----:R-:W-:Y:S01]  /*10d70*/  FFMA.FTZ R6, R7, R6, R24 ;  /* 0x0000000607067223 */ /* 0x001fe20000010018 */
[--C-:B------:R-:W-:Y:S01]  /*10d80*/  FFMA.FTZ R60, R60, UR30, -R11.reuse ;  /* 0x0000001e3c3c7c23 */ /* 0x100fe2000801080b */
[----:B------:R-:W-:Y:S01]  /*10d90*/  FMNMX.FTZ R0, R46, R0, !PT ;  /* 0x000000002e007209 */ /* 0x000fe20007810000 */
[--C-:B------:R-:W-:Y:S01]  /*10da0*/  FFMA.FTZ R61, R61, UR30, -R11.reuse ;  /* 0x0000001e3d3d7c23 */ /* 0x100fe2000801080b */
[--C-:B------:R-:W-:Y:S01]  /*10db0*/  FFMA.FTZ R64, R64, UR30, -R11.reuse ;  /* 0x0000001e40407c23 */ /* 0x100fe2000801080b */
[--C-:B------:R-:W-:Y:S01]  /*10dc0*/  FFMA.FTZ R65, R65, UR30, -R11.reuse ;  /* 0x0000001e41417c23 */ /* 0x100fe2000801080b */
[----:B------:R-:W-:Y:S01]  /*10dd0*/  FMNMX.FTZ R0, R47, R0, !PT ;  /* 0x000000002f007209 */ /* 0x000fe20007810000 */
[----:B------:R-:W-:Y:S01]  /*10de0*/  MUFU.EX2 R29, R29 ;  /* 0x0000001d001d7308 */ /* 0x000fe20000000800 */
[----:B-1----:R-:W-:Y:S01]  /*10df0*/  FADD.FTZ R6, R25, R6 ;  /* 0x0000000619067221 */ /* 0x002fe20000010000 */
        /* <DEDUP_REMOVED lines=15> */
[----:B------:R-:W-:-:S02]  /*10ef0*/  FFMA.FTZ R11, R85, UR30, -R11 ;  /* 0x0000001e550b7c23 */ /* 0x000fc4000801080b */
        /* <DEDUP_REMOVED lines=34> */
[----:B0-----:R-:W-:-:S05]  /*11120*/  FMNMX.FTZ R0, R0, R10, !PT ;  /* 0x0000000a00007209 */ /* 0x001fca0007810000 */
[C---:B------:R-:W-:Y:S01]  /*11130*/  FADD.FTZ R10, -R0.reuse, R20 ;  /* 0x00000014000a7221 */ /* 0x040fe20000010100 */
[----:B------:R-:W-:Y:S01]  /*11140*/  FMUL.FTZ R14, R0, UR30 ;  /* 0x0000001e000e7c20 */ /* 0x000fe20008410000 */
[----:B------:R-:W-:Y:S02]  /*11150*/  MUFU.EX2 R65, R65 ;  /* 0x0000004100417308 */ /* 0x000fe40000000800 */
        /* <DEDUP_REMOVED lines=140> */
.L_x_14445:
        /* <DEDUP_REMOVED lines=77> */
.L_x_14434:
[----:B------:R-:W2:Y:S02]  /*11ef0*/  LDL R7, [R1+0x38] ;  /* 0x0000380001077983 */ /* 0x000ea40000100800 */
[----:B--2---:R-:W-:-:S13]  /*11f00*/  ISETP.GE.AND P1, PT, R4, R7, PT ;  /* 0x000000070400720c */ /* 0x004fda0003f26270 */
[----:B------:R-:W-:Y:S05]  /*11f10*/  @!P1 BRA `(.L_x_14447) ;  /* 0x0000003000489947 */ /* 0x000fea0003800000 */
[----:B------:R-:W-:Y:S02]  /*11f20*/  IMAD.MOV.U32 R7, RZ, RZ, R0 ;  /* 0x000000ffff077224 */ /* 0x000fe400078e0000 */
[----:B------:R-:W-:Y:S02]  /*11f30*/  IMAD.MOV.U32 R20, RZ, RZ, R3 ;  /* 0x000000ffff147224 */ /* 0x000fe400078e0003 */
[----:B------:R-:W-:Y:S02]  /*11f40*/  IMAD.MOV.U32 R10, RZ, RZ, R154 ;  /* 0x000000ffff0a7224 */ /* 0x000fe400078e009a */
[----:B------:R-:W-:-:S07]  /*11f50*/  IMAD.MOV.U32 R21, RZ, RZ, R19 ;  /* 0x000000ffff157224 */ /* 0x000fce00078e0013 */
.L_x_14467:
        /* <DEDUP_REMOVED lines=9> */
.L_x_14449:
        /* <DEDUP_REMOVED lines=8> */
.L_x_14450:
[----:B------:R-:W-:Y:S04]  /*12070*/  BSSY B0, `(.L_x_14448) ;  /* 0x0000004000007945 */ /* 0x000fe80003800000 */
[----:B-1----:R-:W-:Y:S05]  /*12080*/  @P2 BRA `(.L_x_14451) ;  /* 0x0000000000082947 */ /* 0x002fea0003800000 */
[----:B------:R-:W1:Y:S02]  /*12090*/  SYNCS.PHASECHK.TRANS64.TRYWAIT P2, [R3+URZ+0x16830], R0 ;  /* 0x01683000030075a7 */ /* 0x000e64000804017f */
[----:B-1----:R-:W-:Y:S05]  /*120a0*/  @!P2 BRA `(.L_x_14452) ;  /* 0x000000d8006ca947 */ /* 0x002fea0003800000 */
.L_x_14451:
[----:B------:R-:W-:Y:S05]  /*120b0*/  BSYNC B0 ;  /* 0x0000000000007941 */ /* 0x000fea0003800000 */
.L_x_14448:
        /* <DEDUP_REMOVED lines=51> */
.L_x_14454:
[----:B------:R-:W-:Y:S01]  /*123f0*/  SHF.L.U32 R0, R10, 0x1f, RZ ;  /* 0x0000001f0a007819 */ /* 0x000fe200000006ff */
[----:B-----5:R-:W-:-:S04]  /*12400*/  IMAD R3, R21, 0x8, R2 ;  /* 0x0000000815037824 */ /* 0x020fc800078e0202 */
[----:B------:R0:W1:Y:S01]  /*12410*/  SYNCS.PHASECHK.TRANS64.TRYWAIT P1, [R3+URZ+0x16850], R0 ;  /* 0x01685000030075a7 */ /* 0x000062000802017f */
[----:B------:R-:W-:Y:S05]  /*12420*/  @!P0 BRA `(.L_x_14455) ;  /* 0x0000000000048947 */ /* 0x000fea0003800000 */
[----:B------:R-:W-:Y:S01]  /*12430*/  BPT.TRAP 0x1 ;  /* 0x000000040000795c */ /* 0x000fe20000300000 */
.L_x_14455:
[----:B-1----:R-:W-:Y:S05]  /*12440*/  @P1 BRA `(.L_x_14453) ;  /* 0x0000000000081947 */ /* 0x002fea0003800000 */
[----:B------:R-:W1:Y:S02]  /*12450*/  SYNCS.PHASECHK.TRANS64.TRYWAIT P1, [R3+URZ+0x16850], R0 ;  /* 0x01685000030075a7 */ /* 0x000e64000802017f */
[----:B-1----:R-:W-:Y:S05]  /*12460*/  @!P1 BRA `(.L_x_14456) ;  /* 0x000000d400909947 */ /* 0x002fea0003800000 */
.L_x_14453:
        /* <DEDUP_REMOVED lines=68> */
.L_x_14457:
[----:B------:R-:W2:Y:S01]  /*128b0*/  LDL R11, [R1+0x24] ;  /* 0x00002400010b7983 */ /* 0x000ea20000100800 */
[----:B0-----:R-:W0:Y:S03]  /*128c0*/  LDC R0, c[0x0][0x448] ;  /* 0x00011200ff007b82 */ /* 0x001e260000000800 */
[----:B------:R-:W2:Y:S04]  /*128d0*/  LDL R10, [R1+0x30] ;  /* 0x00003000010a7983 */ /* 0x000ea80000100800 */
[----:B------:R-:W3:Y:S01]  /*128e0*/  LDL R124, [R1] ;  /* 0x00000000017c7983 */ /* 0x000ee20000100800 */
        /* <DEDUP_REMOVED lines=36> */
.L_x_14460:
[----:B------:R-:W-:-:S05]  /*12b30*/  IMAD.U32 R123, RZ, RZ, UR4 ;  /* 0x00000004ff7b7e24 */ /* 0x000fca000f8e00ff */
[----:B------:R-:W-:-:S13]  /*12b40*/  ISETP.NE.AND P1, PT, R123, 0x1, PT ;  /* 0x000000017b00780c */ /* 0x000fda0003f25270 */
[----:B------:R-:W0:Y:S02]  /*12b50*/  @P1 LDC.64 R120, c[0x0][0x9e8] ;  /* 0x00027a00ff781b82 */ /* 0x000e240000000a00 */
[----:B0-----:R-:W-:-:S05]  /*12b60*/  @P1 IMAD.HI.U32 R120, R122, R120, RZ ;  /* 0x000000787a781227 */ /* 0x001fca00078e00ff */
[----:B------:R-:W-:-:S07]  /*12b70*/  @P1 SHF.R.U32.HI R122, RZ, R121, R120 ;  /* 0x00000079ff7a1219 */ /* 0x000fce0000011678 */
.L_x_14461:
[----:B------:R-:W-:Y:S05]  /*12b80*/  BSYNC B0 ;  /* 0x0000000000007941 */ /* 0x000fea0003800000 */
.L_x_14459:
[----:B------:R-:W-:-:S04]  /*12b90*/  IMAD R122, R122, R123, -R0 ;  /* 0x0000007b7a7a7224 */ /* 0x000fc800078e0a00 */
[----:B------:R-:W-:-:S05]  /*12ba0*/  IMAD R122, R124, -0x2, R122 ;  /* 0xfffffffe7c7a7824 */ /* 0x000fca00078e027a */
[----:B------:R-:W-:Y:S02]  /*12bb0*/  VIMNMX R3, R3, R122, !PT ;  /* 0x0000007a03037248 */ /* 0x000fe40007fe0100 */
[----:B------:R-:W-:-:S07]  /*12bc0*/  VIADDMNMX R10, R122, R123, R10, PT ;  /* 0x0000007b7a0a7246 */ /* 0x000fce000380010a */
.L_x_14458:
        /* <DEDUP_REMOVED lines=113> */
.L_x_14464:
[----:B------:R-:W-:-:S05]  /*132e0*/  IMAD.U32 R120, RZ, RZ, UR4 ;  /* 0x00000004ff787e24 */ /* 0x000fca000f8e00ff */
[----:B------:R-:W-:-:S13]  /*132f0*/  ISETP.NE.AND P1, PT, R120, 0x1, PT ;  /* 0x000000017800780c */ /* 0x000fda0003f25270 */
[----:B------:R-:W0:Y:S02]  /*13300*/  @P1 LDC.64 R10, c[0x0][0x9e8] ;  /* 0x00027a00ff0a1b82 */ /* 0x000e240000000a00 */
[----:B0-----:R-:W-:-:S05]  /*13310*/  @P1 IMAD.HI.U32 R10, R15, R10, RZ ;  /* 0x0000000a0f0a1227 */ /* 0x001fca00078e00ff */
[----:B------:R-:W-:-:S07]  /*13320*/  @P1 SHF.R.U32.HI R15, RZ, R11, R10 ;  /* 0x0000000bff0f1219 */ /* 0x000fce000001160a */
.L_x_14465:
[----:B------:R-:W-:Y:S05]  /*13330*/  BSYNC B0 ;  /* 0x0000000000007941 */ /* 0x000fea0003800000 */
.L_x_14463:
[----:B------:R-:W-:-:S04]  /*13340*/  IMAD R0, R15, R120, -R0 ;  /* 0x000000780f007224 */ /* 0x000fc800078e0a00 */
[----:B------:R-:W-:-:S05]  /*13350*/  IMAD R0, R124, -0x2, R0 ;  /* 0xfffffffe7c007824 */ /* 0x000fca00078e0200 */
[----:B------:R-:W-:Y:S02]  /*13360*/  VIMNMX R3, R3, R0, !PT ;  /* 0x0000000003037248 */ /* 0x000fe40007fe0100 */
[----:B------:R-:W-:-:S07]  /*13370*/  VIADDMNMX R14, R0, R120, R14, PT ;  /* 0x00000078000e7246 */ /* 0x000fce000380010e */
.L_x_14462:
        /* <DEDUP_REMOVED lines=9> */
[----:B------:R-:W-:Y:S02]  /*13410*/  FMNMX.FTZ R0, R32, R0, !PT ;  /* 0x0000000020007209 */ /* 0x000fe40007810000 */
        /* <DEDUP_REMOVED lines=48> */
[----:B------:R-:W-:Y:S02]  /*13720*/  FMNMX.FTZ R0, R60, R0, !PT ;  /* 0x000000003c007209 */ /* 0x000fe40007810000 */
        /* <DEDUP_REMOVED lines=44> */
[----:B------:R-:W-:Y:S02]  /*139f0*/  LOP3.LUT R22, R22, 0xbfffffff, RZ, 0xc0, !PT ;  /* 0xbfffffff16167812 */ /* 0x000fe400078ec0ff */
[C---:B------:R-:W-:Y:S02]  /*13a00*/  ISETP.LT.OR P2, PT, R14.reuse, 0x61, P2 ;  /* 0x000000610e00780c */ /* 0x040fe40001741670 */
[----:B------:R-:W-:Y:S02]  /*13a10*/  ISETP.LT.OR P1, PT, R14, 0x62, P1 ;  /* 0x000000620e00780c */ /* 0x000fe40000f21670 */
[----:B------:R-:W-:Y:S02]  /*13a20*/  FMNMX.FTZ R0, R85, R0, !PT ;  /* 0x0000000055007209 */ /* 0x000fe40007810000 */
[----:B------:R-:W-:Y:S02]  /*13a30*/  @P0 LOP3.LUT R22, R22, 0x40000000, RZ, 0xfc, !PT ;  /* 0x4000000016160812 */ /* 0x000fe400078efcff */
[----:B------:R-:W-:-:S02]  /*13a40*/  FSEL R74, R74, -INF , !P2 ;  /* 0xff8000004a4a7808 */ /* 0x000fc40005000000 */
[----:B------:R-:W-:Y:S02]  /*13a50*/  FSEL R75, R75, -INF , !P1 ;  /* 0xff8000004b4b7808 */ /* 0x000fe40004800000 */
[C---:B------:R-:W-:Y:S02]  /*13a60*/  ISETP.GT.AND P4, PT, R3.reuse, 0x68, P5 ;  /* 0x000000680300780c */ /* 0x040fe40002f84270 */
[C---:B------:R-:W-:Y:S02]  /*13a70*/  ISETP.GT.AND P6, PT, R3.reuse, 0x69, P5 ;  /* 0x000000690300780c */ /* 0x040fe40002fc4270 */
[C---:B------:R-:W-:Y:S02]  /*13a80*/  ISETP.GT.AND P3, PT, R3.reuse, 0x70, P5 ;  /* 0x000000700300780c */ /* 0x040fe40002f64270 */
[C---:B------:R-:W-:Y:S02]  /*13a90*/  ISETP.GT.AND P2, PT, R3.reuse, 0x71, P5 ;  /* 0x000000710300780c */ /* 0x040fe40002f44270 */
[----:B------:R-:W-:-:S02]  /*13aa0*/  ISETP.GT.AND P1, PT, R3, 0x78, P5 ;  /* 0x000000780300780c */ /* 0x000fc40002f24270 */
[C---:B------:R-:W-:Y:S02]  /*13ab0*/  ISETP.GT.AND P0, PT, R3.reuse, RZ, P5 ;  /* 0x000000ff0300720c */ /* 0x040fe40002f04270 */
[----:B------:R-:W-:Y:S02]  /*13ac0*/  ISETP.GT.AND P5, PT, R3, 0x79, P5 ;  /* 0x000000790300780c */ /* 0x000fe40002fa4270 */
[----:B------:R-:W0:Y:S01]  /*13ad0*/  SHFL.BFLY PT, R3, R0, 0x2, 0x1f ;  /* 0x0c401f0000037f89 */ /* 0x000e2200000e0000 */
[----:B------:R-:W-:Y:S02]  /*13ae0*/  ISETP.LT.OR P4, PT, R14, 0x69, P4 ;  /* 0x000000690e00780c */ /* 0x000fe40002781670 */
[----:B------:R-:W-:Y:S02]  /*13af0*/  LOP3.LUT R22, R22, 0xfffffffd, RZ, 0xc0, !PT ;  /* 0xfffffffd16167812 */ /* 0x000fe400078ec0ff */
[C---:B------:R-:W-:Y:S02]  /*13b00*/  ISETP.LT.OR P0, PT, R14.reuse, 0x1, P0 ;  /* 0x000000010e00780c */ /* 0x040fe40000701670 */
[----:B------:R-:W-:-:S02]  /*13b10*/  ISETP.LT.OR P3, PT, R14, 0x71, P3 ;  /* 0x000000710e00780c */ /* 0x000fc40001f61670 */
[----:B------:R-:W-:Y:S02]  /*13b20*/  FSEL R26, R26, -INF , !P0 ;  /* 0xff8000001a1a7808 */ /* 0x000fe40004000000 */
[----:B------:R-:W-:Y:S02]  /*13b30*/  ISETP.LT.OR P2, PT, R14, 0x72, P2 ;  /* 0x000000720e00780c */ /* 0x000fe40001741670 */
[----:B------:R-:W-:Y:S02]  /*13b40*/  FSEL R82, R82, -INF , !P3 ;  /* 0xff80000052527808 */ /* 0x000fe40005800000 */
[----:B------:R-:W-:Y:S02]  /*13b50*/  @P4 LOP3.LUT R22, R22, 0x2, RZ, 0xfc, !PT ;  /* 0x0000000216164812 */ /* 0x000fe400078efcff */
[C---:B------:R-:W-:Y:S02]  /*13b60*/  ISETP.LT.OR P4, PT, R14.reuse, 0x6a, P6 ;  /* 0x0000006a0e00780c */ /* 0x040fe40003781670 */
[----:B------:R-:W-:-:S02]  /*13b70*/  ISETP.LT.OR P1, PT, R14, 0x79, P1 ;  /* 0x000000790e00780c */ /* 0x000fc40000f21670 */
[----:B------:R-:W-:Y:S02]  /*13b80*/  FSEL R79, R79, -INF , !P4 ;  /* 0xff8000004f4f7808 */ /* 0x000fe40006000000 */
[----:B------:R-:W-:Y:S02]  /*13b90*/  FSEL R83, R83, -INF , !P2 ;  /* 0xff80000053537808 */ /* 0x000fe40005000000 */
[----:B0-----:R-:W-:Y:S02]  /*13ba0*/  FMNMX.FTZ R3, R0, R3, !PT ;  /* 0x0000000300037209 */ /* 0x001fe40007810000 */
[----:B------:R-:W-:Y:S02]  /*13bb0*/  ISETP.LT.OR P5, PT, R14, 0x7a, P5 ;  /* 0x0000007a0e00780c */ /* 0x000fe40002fa1670 */
[----:B------:R-:W-:Y:S01]  /*13bc0*/  FSEL R86, R86, -INF , !P1 ;  /* 0xff80000056567808 */ /* 0x000fe20004800000 */
[----:B------:R-:W0:Y:S01]  /*13bd0*/  SHFL.BFLY PT, R0, R3, 0x1, 0x1f ;  /* 0x0c201f0003007f89 */ /* 0x000e2200000e0000 */
[----:B------:R-:W-:-:S02]  /*13be0*/  FSEL R87, R87, -INF , !P5 ;  /* 0xff80000057577808 */ /* 0x000fc40006800000 */
[----:B------:R-:W-:Y:S02]  /*13bf0*/  LOP3.LUT P0, RZ, R22, 0x40000000, RZ, 0xc0, !PT ;  /* 0x4000000016ff7812 */ /* 0x000fe4000780c0ff */
[----:B0-----:R-:W-:-:S04]  /*13c00*/  FMNMX.FTZ R3, R3, R0, !PT ;  /* 0x0000000003037209 */ /* 0x001fc80007810000 */
[C---:B------:R-:W-:Y:S01]  /*13c10*/  FSETP.NEU.FTZ.AND P6, PT, R3.reuse, -INF , PT ;  /* 0xff8000000300780b */ /* 0x040fe20003fdd000 */
[----:B------:R-:W-:-:S03]  /*13c20*/  FMUL.FTZ R0, R3, UR30 ;  /* 0x0000001e03007c20 */ /* 0x000fc60008410000 */
[----:B------:R-:W-:Y:S02]  /*13c30*/  FSEL R10, R3, RZ, P6 ;  /* 0x000000ff030a7208 */ /* 0x000fe40003000000 */
[----:B------:R-:W-:Y:S02]  /*13c40*/  FSEL R0, R0, RZ, P6 ;  /* 0x000000ff00007208 */ /* 0x000fe40003000000 */
[----:B------:R-:W-:Y:S01]  /*13c50*/  LOP3.LUT P6, RZ, R22, 0x2, RZ, 0xc0, !PT ;  /* 0x0000000216ff7812 */ /* 0x000fe200078cc0ff */
[----:B------:R-:W-:Y:S02]  /*13c60*/  FADD.FTZ R10, -R10, R20 ;  /* 0x000000140a0a7221 */ /* 0x000fe40000010100 */
        /* <DEDUP_REMOVED lines=33> */
[----:B------:R-:W-:Y:S01]  /*13e80*/  FMUL.FTZ R14, R10, UR30 ;  /* 0x0000001e0a0e7c20 */ /* 0x000fe20008410000 */
[----:B------:R-:W-:Y:S01]  /*13e90*/  FSEL R78, R78, -INF , !P6 ;  /* 0xff8000004e4e7808 */ /* 0x000fe20007000000 */
        /* <DEDUP_REMOVED lines=205> */
.L_x_14466:
        /* <DEDUP_REMOVED lines=77> */
.L_x_14447:
[----:B------:R-:W-:Y:S05]  /*15040*/  WARPSYNC.ALL ;  /* 0x0000000000007948 */ /* 0x000fea0003800000 */
[----:B------:R-:W-:Y:S06]  /*15050*/  BAR.ARV 0x8, 0x200 ;  /* 0x0208000000007b1d */ /* 0x000fec0000002000 */
[----:B------:R-:W-:Y:S05]  /*15060*/  @!P0 BRA `(.L_x_14468) ;  /* 0x0000000000048947 */ /* 0x000fea0003800000 */
[----:B------:R-:W-:Y:S01]  /*15070*/  BPT.TRAP 0x1 ;  /* 0x000000040000795c */ /* 0x000fe20000300000 */
.L_x_14468:
[----:B------:R-:W-:Y:S01]  /*15080*/  IMAD R11, R19, 0x8, R2 ;  /* 0x00000008130b7824 */ /* 0x000fe200078e0202 */
[----:B------:R-:W-:-:S04]  /*15090*/  SHF.L.U32 R4, R154, 0x1f, RZ ;  /* 0x0000001f9a047819 */ /* 0x000fc800000006ff */
[----:B------:R0:W1:Y:S01]  /*150a0*/  SYNCS.PHASECHK.TRANS64.TRYWAIT P1, [R11+URZ+0x16850], R4 ;  /* 0x016850040b0075a7 */ /* 0x000062000802017f */
[----:B------:R-:W-:Y:S05]  /*150b0*/  @!P0 BRA `(.L_x_14469) ;  /* 0x0000000000048947 */ /* 0x000fea0003800000 */
[----:B------:R-:W-:Y:S01]  /*150c0*/  BPT.TRAP 0x1 ;  /* 0x000000040000795c */ /* 0x000fe20000300000 */
.L_x_14469:
[----:B------:R-:W-:-:S05]  /*150d0*/  VIADD R2, R2, 0x400 ;  /* 0x0000040002027836 */ /* 0x000fca0000000000 */
[----:B------:R-:W-:-:S04]  /*150e0*/  SHF.R.U32.HI R2, RZ, 0x4, R2 ;  /* 0x00000004ff027819 */ /* 0x000fc80000011602 */
[----:B------:R-:W-:Y:S01]  /*150f0*/  LOP3.LUT R2, R2, 0x3fff, RZ, 0xc0, !PT ;  /* 0x00003fff02027812 */ /* 0x000fe200078ec0ff */
[----:B-1----:R-:W-:Y:S06]  /*15100*/  @P1 BRA `(.L_x_14470) ;  /* 0x0000000000081947 */ /* 0x002fec0003800000 */
[----:B------:R-:W1:Y:S02]  /*15110*/  SYNCS.PHASECHK.TRANS64.TRYWAIT P1, [R11+URZ+0x16850], R4 ;  /* 0x016850040b0075a7 */ /* 0x000e64000802017f */
[----:B-1----:R-:W-:Y:S05]  /*15120*/  @!P1 BRA `(.L_x_14471) ;  /* 0x000000a800749947 */ /* 0x002fea0003800000 */
.L_x_14470:
        /* <DEDUP_REMOVED lines=8> */
[----:B------:R-:W-:Y:S01]  /*151b0*/  IMAD.MOV.U32 R13, RZ, RZ, 0x40000040 ;  /* 0x40000040ff0d7424 */ /* 0x000fe200078e00ff */
[----:B------:R-:W-:Y:S01]  /*151c0*/  CS2R R14, SRZ ;  /* 0x00000000000e7805 */ /* 0x000fe2000001ff00 */
[----:B------:R-:W0:Y:S01]  /*151d0*/  SHFL.BFLY PT, R2, R5, 0x2, 0x1f ;  /* 0x0c401f0005027f89 */ /* 0x000e2200000e0000 */
[----:B------:R-:W-:-:S02]  /*151e0*/  IMAD.MOV.U32 R9, RZ, RZ, 0x40000040 ;  /* 0x40000040ff097424 */ /* 0x000fc400078e00ff */
[----:B------:R-:W-:Y:S02]  /*151f0*/  IMAD.MOV.U32 R21, RZ, RZ, -0x800000 ;  /* 0xff800000ff157424 */ /* 0x000fe400078e00ff */
[----:B------:R-:W-:-:S05]  /*15200*/  IMAD.MOV.U32 R20, RZ, RZ, -0x800000 ;  /* 0xff800000ff147424 */ /* 0x000fca00078e00ff */
[----:B------:R-:W-:Y:S01]  /*15210*/  HGMMA.64x64x16.F32.BF16 R88, R148, gdesc[UR4].tnspB, R88, gsb0 ;  /* 0x40e0000494587df0 */ /* 0x000fe20008001858 */
[----:B------:R-:W-:Y:S01]  /*15220*/  R2UR UR6, R12 ;  /* 0x000000000c0672ca */ /* 0x000fe200000e0000 */
[----:B------:R-:W-:Y:S01]  /*15230*/  VIADD R12, R8, 0x100 ;  /* 0x00000100080c7836 */ /* 0x000fe20000000000 */
[----:B------:R-:W-:Y:S01]  /*15240*/  R2UR UR7, R13 ;  /* 0x000000000d0772ca */ /* 0x000fe200000e0000 */
[----:B------:R-:W-:Y:S02]  /*15250*/  IMAD.MOV.U32 R13, RZ, RZ, 0x40000040 ;  /* 0x40000040ff0d7424 */ /* 0x000fe400078e00ff */
[----:B--2---:R-:W-:Y:S01]  /*15260*/  FADD.FTZ R7, R7, R6 ;  /* 0x0000000607077221 */ /* 0x004fe20000010000 */
[----:B01----:R-:W-:-:S04]  /*15270*/  FADD.FTZ R4, R2, R5 ;  /* 0x0000000502047221 */ /* 0x003fc80000010000 */
[----:B------:R-:W0:Y:S01]  /*15280*/  SHFL.BFLY PT, R2, R7, 0x1, 0x1f ;  /* 0x0c201f0007027f89 */ /* 0x000e2200000e0000 */
        /* <DEDUP_REMOVED lines=38> */
[----:B0-----:R-:W-:Y:S01]  /*154f0*/  FADD.FTZ R8, R7, R2 ;  /* 0x0000000207087221 */ /* 0x001fe20000010000 */
[----:B------:R-:W-:Y:S01]  /*15500*/  R2UR UR7, R9 ;  /* 0x00000000090772ca */ /* 0x000fe200000e0000 */
[----:B------:R-:W-:Y:S01]  /*15510*/  IMAD.U32 R2, RZ, RZ, UR30 ;  /* 0x0000001eff027e24 */ /* 0x000fe2000f8e00ff */
[----:B------:R-:W0:Y:S02]  /*15520*/  SHFL.BFLY PT, R9, R4, 0x1, 0x1f ;  /* 0x0c201f0004097f89 */ /* 0x000e2400000e0000 */
[----:B------:R-:W-:-:S13]  /*15530*/  FSETP.NE.FTZ.AND P1, PT, R8, RZ, PT ;  /* 0x000000ff0800720b */ /* 0x000fda0003f35000 */
[----:B------:R-:W1:Y:S01]  /*15540*/  @P1 MUFU.LG2 R5, R8 ;  /* 0x0000000800051308 */ /* 0x000e620000000c00 */
[----:B------:R-:W-:-:S07]  /*15550*/  @P1 FMUL.FTZ R2, R2, 0.69314718246459960938 ;  /* 0x3f31721802021820 */ /* 0x000fce0000410000 */
[----:B------:R-:W-:Y:S01]  /*15560*/  @P1 MUFU.RCP R14, R8 ;  /* 0x00000008000e1308 */ /* 0x000fe20000001000 */
[----:B0-----:R-:W-:Y:S01]  /*15570*/  FADD.FTZ R9, R4, R9 ;  /* 0x0000000904097221 */ /* 0x001fe20000010000 */
[----:B------:R-:W-:-:S04]  /*15580*/  IMAD.U32 R4, RZ, RZ, UR30 ;  /* 0x0000001eff047e24 */ /* 0x000fc8000f8e00ff */
        /* <DEDUP_REMOVED lines=14> */
.L_x_14472:
        /* <DEDUP_REMOVED lines=40> */
[----:B------:R-:W-:Y:S01]  /*158f0*/  LOP3.LUT R154, R154, R5, RZ, 0x3c, !PT ;  /* 0x000000059a9a7212 */ /* 0x000fe200078e3cff */
[----:B------:R-:W-:Y:S01]  /*15900*/  UIADD3 UR36, UR36, 0x1, URZ ;  /* 0x0000000124247890 */ /* 0x000fe2000fffe03f */
[----:B0-----:R-:W-:-:S11]  /*15910*/  SEL R19, R19, RZ, P1 ;  /* 0x000000ff13137207 */ /* 0x001fd60000800000 */
.L_x_14357:
        /* <DEDUP_REMOVED lines=10> */
[----:B------:R-:W3:Y:S04]  /*159c0*/  LDL R4, [R1+0x60] ;  /* 0x0000600001047983 */ /* 0x000ee80000100800 */
[----:B------:R-:W4:Y:S01]  /*159d0*/  LDL R36, [R1+0x4c] ;  /* 0x00004c0001247983 */ /* 0x000f220000100800 */
[----:B------:R-:W2:Y:S01]  /*159e0*/  S2R R5, SR_SWINHI ;  /* 0x0000000000057919 */ /* 0x000ea20000002f00 */
[----:B------:R-:W-:Y:S05]  /*159f0*/  WARPSYNC.ALL ;  /* 0x0000000000007948 */ /* 0x000fea0003800000 */
[----:B------:R-:W-:Y:S01]  /*15a00*/  F2FP.BF16.F32.PACK_AB R10, R10, R27 ;  /* 0x0000001b0a0a723e */ /* 0x000fe200000010ff */
[----:B------:R-:W-:Y:S01]  /*15a10*/  ULDC.64 UR4, c[0x0][0xc00] ;  /* 0x0003000000047ab9 */ /* 0x000fe20000000a00 */
[----:B------:R-:W4:Y:S01]  /*15a20*/  LDC.64 R26, c[0x0][0xc00] ;  /* 0x00030000ff1a7b82 */ /* 0x000f220000000a00 */
[----:B------:R-:W4:Y:S04]  /*15a30*/  LDL R38, [R1+0x30] ;  /* 0x0000300001267983 */ /* 0x000f280000100800 */
[----:B------:R-:W4:Y:S01]  /*15a40*/  LDL R42, [R1+0x24] ;  /* 0x00002400012a7983 */ /* 0x000f220000100800 */
[----:B-----5:R-:W-:-:S02]  /*15a50*/  MOV R24, R2 ;  /* 0x0000000200187202 */ /* 0x020fc40000000f00 */
[----:B--2---:R-:W-:Y:S02]  /*15a60*/  MOV R25, R5 ;  /* 0x0000000500197202 */ /* 0x004fe40000000f00 */
[----:B------:R-:W-:Y:S02]  /*15a70*/  F2FP.BF16.F32.PACK_AB R11, R11, R94 ;  /* 0x0000005e0b0b723e */ /* 0x000fe400000010ff */
[----:B------:R-:W-:Y:S02]  /*15a80*/  F2FP.BF16.F32.PACK_AB R14, R14, R3 ;  /* 0x000000030e0e723e */ /* 0x000fe400000010ff */
[----:B------:R-:W-:Y:S01]  /*15a90*/  F2FP.BF16.F32.PACK_AB R15, R15, R118 ;  /* 0x000000760f0f723e */ /* 0x000fe200000010ff */
[----:B------:R-:W-:Y:S01]  /*15aa0*/  IMAD.MOV.U32 R37, RZ, RZ, RZ ;  /* 0x000000ffff257224 */ /* 0x000fe200078e00ff */
[----:B------:R-:W-:Y:S01]  /*15ab0*/  BAR.SYNC.DEFER_BLOCKING 0x1, 0x180 ;  /* 0x0046000000007b1d */ /* 0x000fe20000010000 */
[----:B---3--:R-:W-:-:S03]  /*15ac0*/  IMAD.WIDE R8, R4, 0x2, R24 ;  /* 0x0000000204087825 */ /* 0x008fc600078e0218 */
[C---:B------:R-:W-:Y:S02]  /*15ad0*/  LOP3.LUT R5, R8.reuse, 0x380, RZ, 0xc0, !PT ;  /* 0x0000038008057812 */ /* 0x040fe400078ec0ff */
[C---:B------:R-:W-:Y:S02]  /*15ae0*/  IADD3 R7, P1, R8.reuse, 0x40, RZ ;  /* 0x0000004008077810 */ /* 0x040fe40007f3e0ff */
[C---:B------:R-:W-:Y:S02]  /*15af0*/  IADD3 R35, P0, R8.reuse, 0x60, RZ ;  /* 0x0000006008237810 */ /* 0x040fe40007f1e0ff */
[----:B------:R-:W-:Y:S02]  /*15b00*/  SHF.R.U64 R5, R5, 0x3, RZ ;  /* 0x0000000305057819 */ /* 0x000fe400000012ff */
[----:B------:R-:W-:Y:S02]  /*15b10*/  IADD3 R13, P2, R8, 0x20, RZ ;  /* 0x00000020080d7810 */ /* 0x000fe40007f5e0ff */
[----:B------:R-:W-:-:S02]  /*15b20*/  LOP3.LUT R6, R7, 0x380, RZ, 0xc0, !PT ;  /* 0x0000038007067812 */ /* 0x000fc400078ec0ff */
[----:B------:R-:W-:Y:S01]  /*15b30*/  LOP3.LUT R8, R5, R8, RZ, 0x3c, !PT ;  /* 0x0000000805087212 */ /* 0x000fe200078e3cff */
[--C-:B------:R-:W-:Y:S01]  /*15b40*/  IMAD.X R5, RZ, RZ, R9.reuse, P0 ;  /* 0x000000ffff057224 */ /* 0x100fe200000e0609 */
[----:B------:R-:W-:Y:S02]  /*15b50*/  ISETP.NE.U32.AND P0, PT, RZ, UR4, PT ;  /* 0x00000004ff007c0c */ /* 0x000fe4000bf05070 */
[----:B------:R-:W-:Y:S02]  /*15b60*/  SHF.R.U64 R6, R6, 0x3, RZ ;  /* 0x0000000306067819 */ /* 0x000fe400000012ff */
[----:B------:R-:W-:Y:S01]  /*15b70*/  ISETP.NE.AND.EX P0, PT, RZ, UR5, PT, P0 ;  /* 0x00000005ff007c0c */ /* 0x000fe2000bf05300 */
[----:B------:R-:W-:Y:S01]  /*15b80*/  ULDC.64 UR4, c[0x0][0xc08] ;  /* 0x0003020000047ab9 */ /* 0x000fe20000000a00 */
[----:B------:R-:W-:Y:S01]  /*15b90*/  LOP3.LUT R6, R6, R7, RZ, 0x3c, !PT ;  /* 0x0000000706067212 */ /* 0x000fe200078e3cff */
[----:B------:R-:W-:Y:S01]  /*15ba0*/  IMAD.X R7, RZ, RZ, R9, P1 ;  /* 0x000000ffff077224 */ /* 0x000fe200008e0609 */
[----:B------:R-:W-:-:S02]  /*15bb0*/  LOP3.LUT R12, R13, 0x380, RZ, 0xc0, !PT ;  /* 0x000003800d0c7812 */ /* 0x000fc400078ec0ff */
[----:B------:R-:W-:Y:S02]  /*15bc0*/  ISETP.NE.U32.AND P1, PT, RZ, UR4, PT ;  /* 0x00000004ff007c0c */ /* 0x000fe4000bf25070 */
[----:B------:R-:W-:Y:S02]  /*15bd0*/  LOP3.LUT R4, R35, 0x380, RZ, 0xc0, !PT ;  /* 0x0000038023047812 */ /* 0x000fe400078ec0ff */
[----:B------:R-:W-:Y:S02]  /*15be0*/  SHF.R.U64 R12, R12, 0x3, RZ ;  /* 0x000000030c0c7819 */ /* 0x000fe400000012ff */
[----:B------:R-:W-:Y:S02]  /*15bf0*/  ISETP.NE.AND.EX P1, PT, RZ, UR5, PT, P1 ;  /* 0x00000005ff007c0c */ /* 0x000fe4000bf25310 */
[----:B------:R-:W-:Y:S02]  /*15c00*/  SHF.R.U64 R4, R4, 0x3, RZ ;  /* 0x0000000304047819 */ /* 0x000fe400000012ff */
[----:B------:R-:W-:Y:S01]  /*15c10*/  LOP3.LUT R12, R12, R13, RZ, 0x3c, !PT ;  /* 0x0000000d0c0c7212 */ /* 0x000fe200078e3cff */
[----:B------:R-:W-:Y:S01]  /*15c20*/  IMAD.X R13, RZ, RZ, R9, P2 ;  /* 0x000000ffff0d7224 */ /* 0x000fe200010e0609 */
[----:B------:R-:W-:-:S02]  /*15c30*/  MOV R32, R8 ;  /* 0x0000000800207202 */ /* 0x000fc40000000f00 */
[----:B------:R-:W-:Y:S02]  /*15c40*/  LOP3.LUT R4, R4, R35, RZ, 0x3c, !PT ;  /* 0x0000002304047212 */ /* 0x000fe400078e3cff */
[----:B------:R-:W-:Y:S02]  /*15c50*/  F2FP.BF16.F32.PACK_AB R8, R0, R33 ;  /* 0x000000210008723e */ /* 0x000fe400000010ff */
[----:B------:R-:W-:Y:S02]  /*15c60*/  F2FP.BF16.F32.PACK_AB R9, R91, R90 ;  /* 0x0000005a5b09723e */ /* 0x000fe400000010ff */
[----:B------:R-:W-:Y:S01]  /*15c70*/  MOV R34, R6 ;  /* 0x0000000600227202 */ /* 0x000fe20000000f00 */
[----:B------:R-:W-:Y:S01]  /*15c80*/  ULDC UR4, c[0x0][0xa88] ;  /* 0x0002a20000047ab9 */ /* 0x000fe20000000800 */
[----:B-1----:R-:W-:Y:S01]  /*15c90*/  MOV R28, R4 ;  /* 0x00000004001c7202 */ /* 0x002fe20000000f00 */
[----:B------:R1:W-:Y:S01]  /*15ca0*/  STSM.16.M88.4 [R32], R8 ;  /* 0x0000000820007844 */ /* 0x0003e20000000200 */
[----:B------:R-:W-:Y:S01]  /*15cb0*/  MOV R35, R12 ;  /* 0x0000000c00237202 */ /* 0x000fe20000000f00 */
[----:B------:R-:W2:Y:S01]  /*15cc0*/  LDC R0, c[0x0][0xbe8] ;  /* 0x0002fa00ff007b82 */ /* 0x000ea20000000800 */
[----:B------:R-:W-:-:S02]  /*15cd0*/  F2FP.BF16.F32.PACK_AB R4, R97, R96 ;  /* 0x000000606104723e */ /* 0x000fc400000010ff */
[----:B------:R-:W-:Y:S02]  /*15ce0*/  F2FP.BF16.F32.PACK_AB R5, R99, R98 ;  /* 0x000000626305723e */ /* 0x000fe400000010ff */
[----:B------:R-:W-:Y:S02]  /*15cf0*/  F2FP.BF16.F32.PACK_AB R6, R101, R100 ;  /* 0x000000646506723e */ /* 0x000fe400000010ff */
[----:B------:R-:W-:Y:S02]  /*15d00*/  F2FP.BF16.F32.PACK_AB R7, R103, R102 ;  /* 0x000000666707723e */ /* 0x000fe400000010ff */
[----:B------:R-:W-:Y:S02]  /*15d10*/  F2FP.BF16.F32.PACK_AB R12, R113, R112 ;  /* 0x00000070710c723e */ /* 0x000fe400000010ff */
[----:B------:R-:W-:Y:S02]  /*15d20*/  F2FP.BF16.F32.PACK_AB R13, R115, R114 ;  /* 0x00000072730d723e */ /* 0x000fe400000010ff */
[----:B-1----:R-:W-:Y:S01]  /*15d30*/  F2FP.BF16.F32.PACK_AB R8, R105, R104 ;  /* 0x000000686908723e */ /* 0x002fe200000010ff */
[----:B----4-:R-:W-:Y:S01]  /*15d40*/  IMAD.WIDE R32, R36, 0x4, R26 ;  /* 0x0000000424207825 */ /* 0x010fe200078e021a */
[----:B------:R-:W-:Y:S01]  /*15d50*/  F2FP.BF16.F32.PACK_AB R9, R107, R106 ;  /* 0x0000006a6b09723e */ /* 0x000fe200000010ff */
[----:B------:R-:W1:Y:S01]  /*15d60*/  @P1 LDC.64 R26, c[0x0][0xc08] ;  /* 0x00030200ff1a1b82 */ /* 0x000e620000000a00 */
[----:B------:R-:W-:-:S02]  /*15d70*/  F2FP.BF16.F32.PACK_AB R10, R109, R108 ;  /* 0x0000006c6d0a723e */ /* 0x000fc400000010ff */
[----:B------:R-:W-:Y:S01]  /*15d80*/  F2FP.BF16.F32.PACK_AB R11, R111, R110 ;  /* 0x0000006e6f0b723e */ /* 0x000fe200000010ff */
[----:B------:R1:W-:Y:S04]  /*15d90*/  STSM.16.M88.4 [R35], R4 ;  /* 0x0000000423007844 */ /* 0x0003e80000000200 */
[----:B------:R3:W-:Y:S04]  /*15da0*/  STSM.16.M88.4 [R34], R8 ;  /* 0x0000000822007844 */ /* 0x0007e80000000200 */
[----:B------:R4:W-:Y:S01]  /*15db0*/  STSM.16.M88.4 [R28], R12 ;  /* 0x0000000c1c007844 */ /* 0x0009e20000000200 */
[----:B------:R-:W-:Y:S01]  /*15dc0*/  BAR.SYNC.DEFER_BLOCKING 0x1, 0x180 ;  /* 0x0046000000007b1d */ /* 0x000fe20000010000 */
[----:B------:R-:W-:-:S02]  /*15dd0*/  IMAD.U32 R3, RZ, RZ, UR4 ;  /* 0x00000004ff037e24 */ /* 0x000fc4000f8e00ff */
[----:B-1----:R-:W-:-:S03]  /*15de0*/  @P1 IMAD.WIDE R4, R36, 0x4, R26 ;  /* 0x0000000424041825 */ /* 0x002fc600078e021a */
[----:B------:R1:W5:Y:S04]  /*15df0*/  @P0 LDG.E R37, desc[UR42][R32.64] ;  /* 0x0000002a20250981 */ /* 0x000368000c1e1900 */
[----:B------:R1:W5:Y:S01]  /*15e00*/  @P1 LDG.E R3, desc[UR42][R4.64] ;  /* 0x0000002a04031981 */ /* 0x000362000c1e1900 */
[----:B--2---:R-:W-:-:S13]  /*15e10*/  ISETP.NE.AND P2, PT, R0, 0x1, PT ;  /* 0x000000010000780c */ /* 0x004fda0003f45270 */
[----:B------:R-:W2:Y:S08]  /*15e20*/  @P2 LDC R6, c[0x0][0xbec] ;  /* 0x0002fb00ff062b82 */ /* 0x000eb00000000800 */
[----:B---3--:R-:W3:Y:S01]  /*15e30*/  @P2 LDC R9, c[0x0][0xbf0] ;  /* 0x0002fc00ff092b82 */ /* 0x008ee20000000800 */
[----:B----4-:R-:W-:Y:S01]  /*15e40*/  IMAD.IADD R13, R38, 0x1, R42 ;  /* 0x00000001260d7824 */ /* 0x010fe200078e022a */
[----:B-1----:R-:W-:Y:S06]  /*15e50*/  @P1 BRA `(.L_x_14475) ;  /* 0x0000000000101947 */ /* 0x002fec0003800000 */
[----:B------:R-:W-:Y:S05]  /*15e60*/  @!P0 BRA `(.L_x_14475) ;  /* 0x00000000000c8947 */ /* 0x000fea0003800000 */
[----:B------:R-:W4:Y:S04]  /*15e70*/  LDG.E R4, desc[UR42][R32.64] ;  /* 0x0000002a20047981 */ /* 0x000f28000c1e1900 */
[----:B-----5:R-:W4:Y:S02]  /*15e80*/  LDG.E R3, desc[UR42][R32.64+0x4] ;  /* 0x0000042a20037981 */ /* 0x020f24000c1e1900 */
[----:B----4-:R-:W-:-:S07]  /*15e90*/  IMAD.IADD R3, R3, 0x1, -R4 ;  /* 0x0000000103037824 */ /* 0x010fce00078e0a04 */
.L_x_14475:
[----:B------:R-:W4:Y:S01]  /*15ea0*/  LDL.LU R40, [R1+0x48] ;  /* 0x0000480001287983 */ /* 0x000f220000300800 */
[----:B--2---:R-:W-:Y:S01]  /*15eb0*/  @P2 IMAD.HI.U32 R4, R13, R6, RZ ;  /* 0x000000060d042227 */ /* 0x004fe200078e00ff */
[----:B------:R-:W-:Y:S02]  /*15ec0*/  ULDC.64 UR4, c[0x0][0xb90] ;  /* 0x0002e40000047ab9 */ /* 0x000fe40000000a00 */
[----:B------:R-:W2:Y:S04]  /*15ed0*/  LDL R12, [R1+0x5c] ;  /* 0x00005c00010c7983 */ /* 0x000ea80000100800 */
[----:B------:R-:W2:Y:S01]  /*15ee0*/  LDL R38, [R1+0x50] ;  /* 0x0000500001267983 */ /* 0x000ea20000100800 */
[----:B-----5:R-:W-:Y:S01]  /*15ef0*/  SHF.R.S32.HI R33, RZ, 0x1f, R37 ;  /* 0x0000001fff217819 */ /* 0x020fe20000011425 */
[----:B------:R-:W-:Y:S01]  /*15f00*/  IMAD.MOV.U32 R7, RZ, RZ, R13 ;  /* 0x000000ffff077224 */ /* 0x000fe200078e000d */
[----:B---3--:R-:W-:Y:S01]  /*15f10*/  @P2 SHF.R.U32.HI R7, RZ, R9, R4 ;  /* 0x00000009ff072219 */ /* 0x008fe20000011604 */
[----:B------:R-:W1:Y:S01]  /*15f20*/  S2R R10, SR_TID.X ;  /* 0x00000000000a7919 */ /* 0x000e620000002100 */
[----:B------:R-:W-:Y:S01]  /*15f30*/  IMAD.MOV.U32 R32, RZ, RZ, R37 ;  /* 0x000000ffff207224 */ /* 0x000fe200078e0025 */
[----:B------:R-:W-:-:S02]  /*15f40*/  SEL R39, R36, RZ, !P0 ;  /* 0x000000ff24277207 */ /* 0x000fc40004000000 */
[----:B------:R-:W-:Y:S02]  /*15f50*/  IMAD.MOV R11, RZ, RZ, -R7 ;  /* 0x000000ffff0b7224 */ /* 0x000fe400078e0a07 */
[C---:B-1----:R-:W-:Y:S02]  /*15f60*/  VIADD R14, R10.reuse, 0xffffff80 ;  /* 0xffffff800a0e7836 */ /* 0x042fe40000000000 */
[----:B------:R-:W-:-:S03]  /*15f70*/  VIADD R44, R10, 0xffffff80 ;  /* 0xffffff800a2c7836 */ /* 0x000fc60000000000 */
[----:B------:R-:W-:Y:S02]  /*15f80*/  SHF.R.S32.HI R10, RZ, 0x1f, R14 ;  /* 0x0000001fff0a7819 */ /* 0x000fe4000001140e */
[----:B------:R-:W-:Y:S02]  /*15f90*/  SHF.R.S32.HI R41, RZ, 0x1f, R44 ;  /* 0x0000001fff297819 */ /* 0x000fe4000001142c */
[----:B------:R-:W-:Y:S02]  /*15fa0*/  LEA.HI R10, R10, R14, RZ, 0x7 ;  /* 0x0000000e0a0a7211 */ /* 0x000fe400078f38ff */
[----:B------:R-:W-:Y:S02]  /*15fb0*/  LEA.HI R41, R41, R44, RZ, 0x3 ;  /* 0x0000002c29297211 */ /* 0x000fe400078f18ff */
[----:B------:R-:W-:Y:S02]  /*15fc0*/  LOP3.LUT R10, R10, 0xffffff80, RZ, 0xc0, !PT ;  /* 0xffffff800a0a7812 */ /* 0x000fe400078ec0ff */
[----:B------:R-:W-:-:S03]  /*15fd0*/  SHF.R.S32.HI R41, RZ, 0x3, R41 ;  /* 0x00000003ff297819 */ /* 0x000fc60000011429 */
[----:B------:R-:W-:Y:S01]  /*15fe0*/  IMAD.IADD R10, R14, 0x1, -R10 ;  /* 0x000000010e0a7824 */ /* 0x000fe200078e0a0a */
[----:B------:R-:W-:-:S04]  /*15ff0*/  SHF.R.S32.HI R43, RZ, 0x1f, R44 ;  /* 0x0000001fff2b7819 */ /* 0x000fc8000001142c */
[----:B------:R-:W-:-:S04]  /*16000*/  LEA.HI R43, R43, R44, RZ, 0x3 ;  /* 0x0000002c2b2b7211 */ /* 0x000fc800078f18ff */
[----:B------:R-:W-:-:S05]  /*16010*/  LOP3.LUT R43, R43, 0xfffffff8, RZ, 0xc0, !PT ;  /* 0xfffffff82b2b7812 */ /* 0x000fca00078ec0ff */
[----:B------:R-:W-:Y:S01]  /*16020*/  IMAD.IADD R43, R44, 0x1, -R43 ;  /* 0x000000012c2b7824 */ /* 0x000fe200078e0a2b */
[----:B----4-:R-:W-:Y:S01]  /*16030*/  SHF.R.S32.HI R28, RZ, 0x1f, R40 ;  /* 0x0000001fff1c7819 */ /* 0x010fe20000011428 */
[----:B------:R-:W-:-:S04]  /*16040*/  IMAD.WIDE.U32 R4, R40, UR4, R32 ;  /* 0x0000000428047c25 */ /* 0x000fc8000f8e0020 */
[----:B------:R-:W-:-:S04]  /*16050*/  IMAD R6, R28, UR4, RZ ;  /* 0x000000041c067c24 */ /* 0x000fc8000f8e02ff */
[----:B------:R-:W-:Y:S01]  /*16060*/  IMAD R9, R40, UR5, R6 ;  /* 0x0000000528097c24 */ /* 0x000fe2000f8e0206 */
[----:B------:R-:W-:Y:S01]  /*16070*/  SHF.R.S32.HI R6, RZ, 0x1f, R36 ;  /* 0x0000001fff067819 */ /* 0x000fe20000011424 */
[----:B------:R-:W-:Y:S02]  /*16080*/  ULDC.64 UR4, c[0x0][0xb98] ;  /* 0x0002e60000047ab9 */ /* 0x000fe40000000a00 */
[----:B------:R-:W-:Y:S01]  /*16090*/  IMAD.IADD R5, R5, 0x1, R9 ;  /* 0x0000000105057824 */ /* 0x000fe200078e0209 */
[----:B------:R-:W-:Y:S01]  /*160a0*/  SEL R32, R6, RZ, !P0 ;  /* 0x000000ff06207207 */ /* 0x000fe20004000000 */
[----:B------:R-:W-:Y:S02]  /*160b0*/  IMAD R9, R0, R11, R13 ;  /* 0x0000000b00097224 */ /* 0x000fe400078e020d */
[----:B------:R-:W-:-:S04]  /*160c0*/  IMAD.WIDE.U32 R4, R39, UR4, R4 ;  /* 0x0000000427047c25 */ /* 0x000fc8000f8e0004 */
[----:B------:R-:W-:Y:S01]  /*160d0*/  IMAD R8, R32, UR4, RZ ;  /* 0x0000000420087c24 */ /* 0x000fe2000f8e02ff */
[----:B------:R-:W-:Y:S02]  /*160e0*/  SHF.R.S32.HI R6, RZ, 0x1f, R9 ;  /* 0x0000001fff067819 */ /* 0x000fe40000011409 */
[----:B------:R-:W-:Y:S01]  /*160f0*/  SHF.R.S32.HI R11, RZ, 0x1f, R7 ;  /* 0x0000001fff0b7819 */ /* 0x000fe20000011407 */
[----:B------:R-:W-:Y:S01]  /*16100*/  IMAD R8, R39, UR5, R8 ;  /* 0x0000000527087c24 */ /* 0x000fe2000f8e0208 */
[----:B------:R-:W-:Y:S01]  /*16110*/  IADD3 R4, P0, R7, R4, RZ ;  /* 0x0000000407047210 */ /* 0x000fe20007f1e0ff */
[----:B------:R-:W-:Y:S02]  /*16120*/  ULDC.64 UR4, c[0x0][0xb88] ;  /* 0x0002e20000047ab9 */ /* 0x000fe40000000a00 */
        /* <DEDUP_REMOVED lines=8> */
[----:B------:R-:W-:Y:S01]  /*161b0*/  SHFL.IDX PT, R6, R8, RZ, 0x1c1f ;  /* 0x001c1fff08067589 */ /* 0x000fe200000e0000 */
[----:B--2---:R-:W-:Y:S01]  /*161c0*/  IMAD.IADD R11, R12, 0x1, R42 ;  /* 0x000000010c0b7824 */ /* 0x004fe200078e022a */
[----:B------:R-:W-:Y:S02]  /*161d0*/  ULDC.64 UR4, c[0x0][0xaa0] ;  /* 0x0002a80000047ab9 */ /* 0x000fe40000000a00 */
[----:B------:R-:W1:Y:S04]  /*161e0*/  SHFL.IDX PT, R7, R9, RZ, 0x1c1f ;  /* 0x001c1fff09077589 */ /* 0x000e6800000e0000 */
[----:B------:R-:W-:Y:S04]  /*161f0*/  SHFL.IDX PT, R34, R8, 0x1, 0x1c1f ;  /* 0x003c1f0008227f89 */ /* 0x000fe800000e0000 */
[----:B------:R2:W3:Y:S01]  /*16200*/  SHFL.IDX PT, R35, R9, 0x1, 0x1c1f ;  /* 0x003c1f0009237f89 */ /* 0x0004e200000e0000 */
[----:B------:R-:W-:Y:S01]  /*16210*/  IMAD R36, R3, R0, RZ ;  /* 0x0000000003247224 */ /* 0x000fe200078e02ff */
[----:B------:R-:W-:Y:S01]  /*16220*/  LOP3.LUT P0, RZ, R10, 0x3, RZ, 0xc0, !PT ;  /* 0x000000030aff7812 */ /* 0x000fe2000780c0ff */
[----:B------:R-:W-:-:S02]  /*16230*/  VIADD R3, R11, 0x8 ;  /* 0x000000080b037836 */ /* 0x000fc40000000000 */
[----:B------:R-:W-:Y:S01]  /*16240*/  IMAD R5, R41, 0x40, R38 ;  /* 0x0000004029057824 */ /* 0x000fe200078e0226 */
[-C--:B------:R-:W-:Y:S02]  /*16250*/  ISETP.GE.OR P1, PT, R11, R36.reuse, P0 ;  /* 0x000000240b00720c */ /* 0x080fe40000726670 */
[----:B------:R-:W-:Y:S01]  /*16260*/  ISETP.GE.OR P0, PT, R3, R36, P0 ;  /* 0x000000240300720c */ /* 0x000fe20000706670 */
[----:B------:R-:W-:-:S03]  /*16270*/  IMAD.WIDE R4, R5, 0x2, R24 ;  /* 0x0000000205047825 */ /* 0x000fc600078e0218 */
[----:B--2---:R-:W-:-:S04]  /*16280*/  LOP3.LUT R9, R4, 0x380, RZ, 0xc0, !PT ;  /* 0x0000038004097812 */ /* 0x004fc800078ec0ff */
[----:B------:R-:W-:-:S03]  /*16290*/  SHF.R.U64 R9, R9, 0x3, RZ ;  /* 0x0000000309097819 */ /* 0x000fc600000012ff */
[----:B-1----:R-:W-:Y:S01]  /*162a0*/  @!P1 ST.E desc[UR42][R6.64], R21 ;  /* 0x0000001506009985 */ /* 0x002fe2000c10192a */
[C---:B------:R-:W-:Y:S02]  /*162b0*/  IADD3 R13, P3, R4.reuse, 0x1800, RZ ;  /* 0x00001800040d7810 */ /* 0x040fe40007f7e0ff */
[C---:B------:R-:W-:Y:S02]  /*162c0*/  IADD3 R25, P4, R4.reuse, 0x3000, RZ ;  /* 0x0000300004197810 */ /* 0x040fe40007f9e0ff */
[----:B------:R-:W-:Y:S01]  /*162d0*/  LOP3.LUT R8, R9, R4, RZ, 0x3c, !PT ;  /* 0x0000000409087212 */ /* 0x000fe200078e3cff */
[----:B---3--:R1:W-:Y:S01]  /*162e0*/  @!P0 ST.E desc[UR42][R34.64], R20 ;  /* 0x0000001422008985 */ /* 0x0083e2000c10192a */
[----:B------:R-:W-:-:S04]  /*162f0*/  IADD3 R4, P0, R4, 0x4800, RZ ;  /* 0x0000480004047810 */ /* 0x000fc80007f1e0ff */
[----:B------:R-:W-:-:S04]  /*16300*/  LOP3.LUT R3, R4, 0x380, RZ, 0xc0, !PT ;  /* 0x0000038004037812 */ /* 0x000fc800078ec0ff */
[----:B------:R-:W-:Y:S01]  /*16310*/  SHF.R.U64 R3, R3, 0x3, RZ ;  /* 0x0000000303037819 */ /* 0x000fe200000012ff */
[----:B-1----:R-:W-:-:S03]  /*16320*/  IMAD R20, R33, UR4, RZ ;  /* 0x0000000421147c24 */ /* 0x002fc6000f8e02ff */
[----:B------:R-:W-:Y:S02]  /*16330*/  LOP3.LUT R4, R3, R4, RZ, 0x3c, !PT ;  /* 0x0000000403047212 */ /* 0x000fe400078e3cff */
[----:B------:R-:W-:Y:S01]  /*16340*/  LOP3.LUT R12, R13, 0x380, RZ, 0xc0, !PT ;  /* 0x000003800d0c7812 */ /* 0x000fe200078ec0ff */
[----:B------:R-:W-:Y:S01]  /*16350*/  IMAD R33, R37, UR5, R20 ;  /* 0x0000000525217c24 */ /* 0x000fe2000f8e0214 */
[----:B------:R-:W-:Y:S01]  /*16360*/  LOP3.LUT R24, R25, 0x380, RZ, 0xc0, !PT ;  /* 0x0000038019187812 */ /* 0x000fe200078ec0ff */
[----:B------:R-:W-:Y:S01]  /*16370*/  IMAD.WIDE.U32 R20, R37, UR4, RZ ;  /* 0x0000000425147c25 */ /* 0x000fe2000f8e00ff */
[----:B------:R-:W-:Y:S01]  /*16380*/  ULDC.64 UR4, c[0x0][0xae8] ;  /* 0x0002ba0000047ab9 */ /* 0x000fe20000000a00 */
[----:B------:R-:W1:Y:S02]  /*16390*/  @P2 LDC R35, c[0x0][0xbec] ;  /* 0x0002fb00ff232b82 */ /* 0x000e640000000800 */
[----:B------:R-:W-:Y:S02]  /*163a0*/  IMAD R3, R43, 0x30, R41 ;  /* 0x000000302b037824 */ /* 0x000fe400078e0229 */
[----:B------:R-:W-:-:S02]  /*163b0*/  IMAD.IADD R21, R21, 0x1, R33 ;  /* 0x0000000115157824 */ /* 0x000fc400078e0221 */
[----:B------:R-:W-:Y:S01]  /*163c0*/  IMAD R28, R28, UR4, RZ ;  /* 0x000000041c1c7c24 */ /* 0x000fe2000f8e02ff */
[----:B------:R-:W-:Y:S01]  /*163d0*/  SHF.R.U64 R12, R12, 0x3, RZ ;  /* 0x000000030c0c7819 */ /* 0x000fe200000012ff */
[----:B------:R-:W-:Y:S01]  /*163e0*/  IMAD.IADD R34, R42, 0x1, R3 ;  /* 0x000000012a227824 */ /* 0x000fe200078e0203 */
[----:B------:R-:W-:Y:S01]  /*163f0*/  SHF.R.U64 R24, R24, 0x3, RZ ;  /* 0x0000000318187819 */ /* 0x000fe200000012ff */
[C---:B------:R-:W-:Y:S01]  /*16400*/  IMAD R3, R40.reuse, UR5, R28 ;  /* 0x0000000528037c24 */ /* 0x040fe2000f8e021c */
[----:B------:R-:W2:Y:S01]  /*16410*/  @P2 LDC R37, c[0x0][0xbf0] ;  /* 0x0002fc00ff252b82 */ /* 0x000ea20000000800 */
[----:B------:R-:W-:Y:S01]  /*16420*/  IMAD.WIDE.U32 R20, R40, UR4, R20 ;  /* 0x0000000428147c25 */ /* 0x000fe2000f8e0014 */
[----:B------:R-:W-:Y:S01]  /*16430*/  LOP3.LUT R12, R12, R13, RZ, 0x3c, !PT ;  /* 0x0000000d0c0c7212 */ /* 0x000fe200078e3cff */
[----:B------:R-:W3:Y:S01]  /*16440*/  LDL R40, [R1+0x64] ;  /* 0x0000640001287983 */ /* 0x000ee20000100800 */
[----:B------:R-:W-:Y:S01]  /*16450*/  LOP3.LUT R24, R24, R25, RZ, 0x3c, !PT ;  /* 0x0000001918187212 */ /* 0x000fe200078e3cff */
[--C-:B------:R-:W-:Y:S01]  /*16460*/  IMAD.MOV.U32 R9, RZ, RZ, R5.reuse ;  /* 0x000000ffff097224 */ /* 0x100fe200078e0005 */
[----:B------:R-:W-:Y:S01]  /*16470*/  ULDC.64 UR4, c[0x0][0xaf0] ;  /* 0x0002bc0000047ab9 */ /* 0x000fe20000000a00 */
[----:B------:R-:W-:-:S02]  /*16480*/  IMAD.X R13, RZ, RZ, R5, P3 ;  /* 0x000000ffff0d7224 */ /* 0x000fc400018e0605 */
[----:B------:R-:W-:Y:S02]  /*16490*/  IMAD.X R25, RZ, RZ, R5, P4 ;  /* 0x000000ffff197224 */ /* 0x000fe400020e0605 */
[----:B------:R-:W4:Y:S04]  /*164a0*/  LD.E.128 R8, desc[UR42][R8.64] ;  /* 0x0000002a08087980 */ /* 0x000f28000c101d00 */
[----:B------:R-:W4:Y:S04]  /*164b0*/  LD.E.128 R12, desc[UR42][R12.64] ;  /* 0x0000002a0c0c7980 */ /* 0x000f28000c101d00 */
[----:B------:R-:W4:Y:S01]  /*164c0*/  LD.E.128 R24, desc[UR42][R24.64] ;  /* 0x0000002a18187980 */ /* 0x000f22000c101d00 */
        /* <DEDUP_REMOVED lines=22> */
[----:B------:R-:W-:Y:S01]  /*16630*/  IMAD.X R5, RZ, RZ, R5, P0 ;  /* 0x000000ffff057224 */ /* 0x000fe200000e0605 */
[C---:B------:R-:W-:Y:S01]  /*16640*/  LEA R28, P0, R20.reuse, UR4, 0x1 ;  /* 0x00000004141c7c11 */ /* 0x040fe2000f8008ff */
[----:B------:R-:W-:Y:S01]  /*16650*/  IMAD.IADD R3, R21, 0x1, R3 ;  /* 0x0000000115037824 */ /* 0x000fe200078e0203 */
[----:B------:R-:W-:Y:S01]  /*16660*/  ULDC UR4, c[0x0][0xac8] ;  /* 0x0002b20000047ab9 */ /* 0x000fe20000000800 */
[----:B------:R-:W-:Y:S02]  /*16670*/  IMAD.IADD R39, R41, 0x1, R42 ;  /* 0x0000000129277824 */ /* 0x000fe400078e022a */
[----:B------:R-:W5:Y:S01]  /*16680*/  LD.E.128 R4, desc[UR42][R4.64] ;  /* 0x0000002a04047980 */ /* 0x000f62000c101d00 */
[----:B------:R-:W-:-:S03]  /*16690*/  LEA.HI.X R37, R20, UR5, R3, 0x1, P0 ;  /* 0x0000000514257c11 */ /* 0x000fc600080f0c03 */
[----:B------:R-:W1:Y:S01]  /*166a0*/  SHFL.IDX PT, R20, R28, RZ, 0x181f ;  /* 0x00181fff1c147589 */ /* 0x000e6200000e0000 */
[----:B------:R-:W-:-:S03]  /*166b0*/  ISETP.GE.AND P0, PT, R38, UR4, PT ;  /* 0x0000000426007c0c */ /* 0x000fc6000bf06270 */
[----:B------:R-:W2:Y:S04]  /*166c0*/  SHFL.IDX PT, R32, R28, 0x1, 0x181f ;  /* 0x00381f001c207f89 */ /* 0x000ea800000e0000 */
[----:B------:R-:W3:Y:S04]  /*166d0*/  SHFL.IDX PT, R21, R37, RZ, 0x181f ;  /* 0x00181fff25157589 */ /* 0x000ee800000e0000 */
[----:B------:R-:W0:Y:S01]  /*166e0*/  SHFL.IDX PT, R34, R28, 0x2, 0x181f ;  /* 0x00581f001c227f89 */ /* 0x000e2200000e0000 */
[----:B------:R-:W-:-:S03]  /*166f0*/  VIADD R0, R39, 0x30 ;  /* 0x0000003027007836 */ /* 0x000fc60000000000 */
[----:B------:R-:W0:Y:S01]  /*16700*/  SHFL.IDX PT, R33, R37, 0x1, 0x181f ;  /* 0x00381f0025217f89 */ /* 0x000e2200000e0000 */
[CC--:B------:R-:W-:Y:S01]  /*16710*/  ISETP.GE.OR P3, PT, R39.reuse, R36.reuse, P0 ;  /* 0x000000242700720c */ /* 0x0c0fe20000766670 */
[----:B------:R-:W-:Y:S02]  /*16720*/  VIADD R3, R39, 0x60 ;  /* 0x0000006027037836 */ /* 0x000fe40000000000 */
[----:B------:R-:W0:Y:S01]  /*16730*/  SHFL.IDX PT, R35, R37, 0x2, 0x181f ;  /* 0x00581f0025237f89 */ /* 0x000e2200000e0000 */
[----:B------:R1:W-:Y:S06]  /*16740*/  MEMBAR.ALL.CTA ;  /* 0x0000000000007992 */ /* 0x0003ec0000008000 */
[----:B-1----:R-:W1:Y:S01]  /*16750*/  FENCE.VIEW.ASYNC.S ;  /* 0x00000000000073c6 */ /* 0x002e620000000000 */
[----:B------:R-:W-:-:S02]  /*16760*/  ISETP.GE.OR P2, PT, R0, R36, P0 ;  /* 0x000000240000720c */ /* 0x000fc40000746670 */
[----:B------:R-:W-:Y:S01]  /*16770*/  ISETP.GE.OR P1, PT, R3, R36, P0 ;  /* 0x000000240300720c */ /* 0x000fe20000726670 */
[----:B------:R-:W-:Y:S01]  /*16780*/  VIADD R0, R2, 0x16820 ;  /* 0x0001682002007836 */ /* 0x000fe20000000000 */
[----:B------:R-:W-:-:S04]  /*16790*/  @!P3 LEA R20, P5, R38, R20, 0x1 ;  /* 0x000000142614b211 */ /* 0x000fc800078a08ff */
[----:B------:R-:W-:-:S05]  /*167a0*/  PRMT R0, RZ, 0x654, R0 ;  /* 0x00000654ff007816 */ /* 0x000fca0000000000 */
[----:B--2---:R-:W-:Y:S01]  /*167b0*/  @!P2 LEA R32, P4, R38, R32, 0x1 ;  /* 0x000000202620a211 */ /* 0x004fe200078808ff */
[----:B-1----:R1:W-:Y:S02]  /*167c0*/  SYNCS.ARRIVE.TRANS64.RED.A1T0 RZ, [R0+URZ], RZ ;  /* 0x000000ff00ff79a7 */ /* 0x0023e4000810043f */
[----:B-1----:R-:W-:-:S05]  /*167d0*/  VIADD R0, R39, 0x90 ;  /* 0x0000009027007836 */ /* 0x002fca0000000000 */
[----:B------:R-:W-:Y:S01]  /*167e0*/  ISETP.GE.OR P0, PT, R0, R36, P0 ;  /* 0x000000240000720c */ /* 0x000fe20000706670 */
[----:B------:R-:W2:Y:S04]  /*167f0*/  SHFL.IDX PT, R28, R28, 0x3, 0x181f ;  /* 0x00781f001c1c7f89 */ /* 0x000ea800000e0000 */
[----:B------:R-:W1:Y:S01]  /*16800*/  SHFL.IDX PT, R37, R37, 0x3, 0x181f ;  /* 0x00781f0025257f89 */ /* 0x000e6200000e0000 */
[C-C-:B---3--:R-:W-:Y:S02]  /*16810*/  @!P3 LEA.HI.X R21, R38.reuse, R21, R40.reuse, 0x1, P5 ;  /* 0x000000152615b211 */ /* 0x148fe400028f0c28 */
[C---:B0-----:R-:W-:Y:S02]  /*16820*/  @!P1 LEA R34, P5, R38.reuse, R34, 0x1 ;  /* 0x0000002226229211 */ /* 0x041fe400078a08ff */
[----:B------:R-:W-:-:S02]  /*16830*/  @!P2 LEA.HI.X R33, R38, R33, R40, 0x1, P4 ;  /* 0x000000212621a211 */ /* 0x000fc400020f0c28 */
[----:B------:R-:W-:Y:S01]  /*16840*/  @!P1 LEA.HI.X R35, R38, R35, R40, 0x1, P5 ;  /* 0x0000002326239211 */ /* 0x000fe200028f0c28 */
[----:B----4-:R3:W-:Y:S04]  /*16850*/  @!P3 ST.E.128 desc[UR42][R20.64], R8 ;  /* 0x000000081400b985 */ /* 0x0107e8000c101d2a */
[----:B------:R3:W-:Y:S04]  /*16860*/  @!P2 ST.E.128 desc[UR42][R32.64], R12 ;  /* 0x0000000c2000a985 */ /* 0x0007e8000c101d2a */
[----:B------:R3:W-:Y:S01]  /*16870*/  @!P1 ST.E.128 desc[UR42][R34.64], R24 ;  /* 0x0000001822009985 */ /* 0x0007e2000c101d2a */
[----:B-12---:R-:W-:Y:S05]  /*16880*/  @P0 BRA `(.L_x_14476) ;  /* 0x00000008008c0947 */ /* 0x006fea0003800000 */
[----:B---3--:R-:W-:-:S04]  /*16890*/  LEA R8, P0, R38, R28, 0x1 ;  /* 0x0000001c26087211 */ /* 0x008fc800078008ff */
[----:B------:R-:W-:-:S05]  /*168a0*/  LEA.HI.X R9, R38, R37, R40, 0x1, P0 ;  /* 0x0000002526097211 */ /* 0x000fca00000f0c28 */
[----:B-----5:R2:W-:Y:S01]  /*168b0*/  ST.E.128 desc[UR42][R8.64], R4 ;  /* 0x0000000408007985 */ /* 0x0205e2000c101d2a */
[----:B------:R-:W-:Y:S05]  /*168c0*/  BRA `(.L_x_14476) ;  /* 0x00000008007c7947 */ /* 0x000fea0003800000 */
.L_x_14474:
[----:B------:R-:W3:Y:S01]  /*168d0*/  LDL R11, [R1+0x4c] ;  /* 0x00004c00010b7983 */ /* 0x000ee20000100800 */
[----:B------:R-:W-:Y:S01]  /*168e0*/  ULDC.64 UR4, c[0x0][0xc00] ;  /* 0x0003000000047ab9 */ /* 0x000fe20000000a00 */
[----:B------:R-:W3:Y:S01]  /*168f0*/  LDC.64 R4, c[0x0][0xc00] ;  /* 0x00030000ff047b82 */ /* 0x000ee20000000a00 */
[----:B------:R-:W-:Y:S01]  /*16900*/  ISETP.NE.U32.AND P0, PT, RZ, UR4, PT ;  /* 0x00000004ff007c0c */ /* 0x000fe2000bf05070 */
[----:B------:R-:W-:-:S03]  /*16910*/  IMAD.MOV.U32 R0, RZ, RZ, RZ ;  /* 0x000000ffff007224 */ /* 0x000fc600078e00ff */
[----:B------:R-:W-:Y:S01]  /*16920*/  ISETP.NE.AND.EX P0, PT, RZ, UR5, PT, P0 ;  /* 0x00000005ff007c0c */ /* 0x000fe2000bf05300 */
[----:B------:R-:W-:Y:S02]  /*16930*/  ULDC.64 UR4, c[0x0][0xc08] ;  /* 0x0003020000047ab9 */ /* 0x000fe40000000a00 */
[----:B------:R-:W-:Y:S01]  /*16940*/  ISETP.NE.U32.AND P1, PT, RZ, UR4, PT ;  /* 0x00000004ff007c0c */ /* 0x000fe2000bf25070 */
[----:B------:R-:W4:Y:S03]  /*16950*/  LDC R25, c[0x0][0xbe8] ;  /* 0x0002fa00ff197b82 */ /* 0x000f260000000800 */
[----:B------:R-:W-:-:S13]  /*16960*/  ISETP.NE.AND.EX P1, PT, RZ, UR5, PT, P1 ;  /* 0x00000005ff007c0c */ /* 0x000fda000bf25310 */
[----:B------:R-:W2:Y:S01]  /*16970*/  @P1 LDC.64 R6, c[0x0][0xc08] ;  /* 0x00030200ff061b82 */ /* 0x000ea20000000a00 */
[----:B------:R-:W-:Y:S02]  /*16980*/  ULDC UR4, c[0x0][0xa88] ;  /* 0x0002a20000047ab9 */ /* 0x000fe40000000800 */
[----:B------:R-:W-:Y:S01]  /*16990*/  IMAD.U32 R8, RZ, RZ, UR4 ;  /* 0x00000004ff087e24 */ /* 0x000fe2000f8e00ff */
[----:B------:R-:W0:Y:S01]  /*169a0*/  S2R R10, SR_TID.X ;  /* 0x00000000000a7919 */ /* 0x000e220000002100 */
[----:B---3--:R-:W-:-:S04]  /*169b0*/  IMAD.WIDE R4, R11, 0x4, R4 ;  /* 0x000000040b047825 */ /* 0x008fc800078e0204 */
[----:B--2---:R-:W-:Y:S01]  /*169c0*/  @P1 IMAD.WIDE R6, R11, 0x4, R6 ;  /* 0x000000040b061825 */ /* 0x004fe200078e0206 */
[----:B------:R2:W5:Y:S04]  /*169d0*/  @P0 LDG.E R0, desc[UR42][R4.64] ;  /* 0x0000002a04000981 */ /* 0x000568000c1e1900 */
[----:B------:R2:W5:Y:S01]  /*169e0*/  @P1 LDG.E R8, desc[UR42][R6.64] ;  /* 0x0000002a06081981 */ /* 0x000562000c1e1900 */
[----:B----4-:R-:W-:Y:S01]  /*169f0*/  ISETP.NE.AND P2, PT, R25, 0x1, PT ;  /* 0x000000011900780c */ /* 0x010fe20003f45270 */
[----:B0-----:R-:W-:Y:S01]  /*16a00*/  VIADD R26, R10, 0xffffff80 ;  /* 0xffffff800a1a7836 */ /* 0x001fe20000000000 */
[----:B------:R-:W-:-:S04]  /*16a10*/  SHF.R.S32.HI R9, RZ, 0x1f, R11 ;  /* 0x0000001fff097819 */ /* 0x000fc8000001140b */
[----:B------:R-:W-:-:S07]  /*16a20*/  ISETP.GE.AND P3, PT, R26, 0xc0, PT ;  /* 0x000000c01a00780c */ /* 0x000fce0003f66270 */
[----:B------:R-:W0:Y:S08]  /*16a30*/  @P2 LDC R20, c[0x0][0xbec] ;  /* 0x0002fb00ff142b82 */ /* 0x000e300000000800 */
[----:B------:R-:W3:Y:S01]  /*16a40*/  @P2 LDC R27, c[0x0][0xbf0] ;  /* 0x0002fc00ff1b2b82 */ /* 0x000ee20000000800 */
[----:B--2---:R-:W-:Y:S05]  /*16a50*/  @P1 BRA `(.L_x_14477) ;  /* 0x0000000000101947 */ /* 0x004fea0003800000 */
[----:B------:R-:W-:Y:S05]  /*16a60*/  @!P0 BRA `(.L_x_14477) ;  /* 0x00000000000c8947 */ /* 0x000fea0003800000 */
[----:B------:R-:W2:Y:S04]  /*16a70*/  LDG.E R3, desc[UR42][R4.64] ;  /* 0x0000002a04037981 */ /* 0x000ea8000c1e1900 */
[----:B-----5:R-:W2:Y:S02]  /*16a80*/  LDG.E R8, desc[UR42][R4.64+0x4] ;  /* 0x0000042a04087981 */ /* 0x020ea4000c1e1900 */
[----:B--2---:R-:W-:-:S07]  /*16a90*/  IMAD.IADD R8, R8, 0x1, -R3 ;  /* 0x0000000108087824 */ /* 0x004fce00078e0a03 */
.L_x_14477:
[----:B-----5:R-:W2:Y:S04]  /*16aa0*/  LDL R24, [R1+0x48] ;  /* 0x0000480001187983 */ /* 0x020ea80000100800 */
[----:B------:R4:W5:Y:S01]  /*16ab0*/  LDL R33, [R1+0x24] ;  /* 0x0000240001217983 */ /* 0x0009620000100800 */
[----:B------:R-:W-:Y:S01]  /*16ac0*/  BSSY B1, `(.L_x_14478) ;  /* 0x000002c000017945 */ /* 0x000fe20003800000 */
[----:B------:R-:W-:Y:S02]  /*16ad0*/  SEL R13, R11, RZ, !P0 ;  /* 0x000000ff0b0d7207 */ /* 0x000fe40004000000 */
[----:B------:R-:W-:Y:S02]  /*16ae0*/  SEL R14, R9, RZ, !P0 ;  /* 0x000000ff090e7207 */ /* 0x000fe40004000000 */
[----:B------:R-:W-:-:S02]  /*16af0*/  SHF.R.S32.HI R11, RZ, 0x1f, R0 ;  /* 0x0000001fff0b7819 */ /* 0x000fc40000011400 */
[----:B--2---:R-:W-:Y:S01]  /*16b00*/  SHF.R.S32.HI R12, RZ, 0x1f, R24 ;  /* 0x0000001fff0c7819 */ /* 0x004fe20000011418 */
[----:B----4-:R-:W-:Y:S06]  /*16b10*/  @P3 BRA `(.L_x_14479) ;  /* 0x0000000000983947 */ /* 0x010fec0003800000 */
[----:B------:R-:W2:Y:S01]  /*16b20*/  LDC R9, c[0x0][0xbe8] ;  /* 0x0002fa00ff097b82 */ /* 0x000ea20000000800 */
[----:B-----5:R-:W-:Y:S01]  /*16b30*/  IADD3 R10, R33, -0x80, R10 ;  /* 0xffffff80210a7810 */ /* 0x020fe20007ffe00a */
        /* <DEDUP_REMOVED lines=36> */
.L_x_14479:
[----:B------:R-:W-:Y:S05]  /*16d80*/  BSYNC B1 ;  /* 0x0000000000017941 */ /* 0x000fea0003800000 */
.L_x_14478:
[----:B--2---:R-:W2:Y:S04]  /*16d90*/  LDL R6, [R1+0x50] ;  /* 0x0000500001067983 */ /* 0x004ea80000100800 */
[----:B------:R-:W1:Y:S01]  /*16da0*/  LDL R10, [R1+0x64] ;  /* 0x00006400010a7983 */ /* 0x000e620000100800 */
[--C-:B------:R-:W-:Y:S01]  /*16db0*/  SHF.R.S32.HI R7, RZ, 0x1f, R26.reuse ;  /* 0x0000001fff077819 */ /* 0x100fe2000001141a */
[----:B------:R-:W-:Y:S01]  /*16dc0*/  ULDC.64 UR4, c[0x0][0xaa0] ;  /* 0x0002a80000047ab9 */ /* 0x000fe20000000a00 */
[----:B------:R-:W-:Y:S01]  /*16dd0*/  SHF.R.S32.HI R32, RZ, 0x1f, R26 ;  /* 0x0000001fff207819 */ /* 0x000fe2000001141a */
[----:B------:R-:W-:Y:S01]  /*16de0*/  IMAD R3, R11, UR4, RZ ;  /* 0x000000040b037c24 */ /* 0x000fe2000f8e02ff */
[-C--:B------:R-:W-:Y:S01]  /*16df0*/  LEA.HI R7, R7, R26.reuse, RZ, 0x3 ;  /* 0x0000001a07077211 */ /* 0x080fe200078f18ff */
[----:B------:R-:W-:Y:S01]  /*16e00*/  IMAD.WIDE.U32 R4, R0, UR4, RZ ;  /* 0x0000000400047c25 */ /* 0x000fe2000f8e00ff */
        /* <DEDUP_REMOVED lines=10> */
[----:B-----5:R-:W-:-:S04]  /*16eb0*/  IMAD.IADD R9, R33, 0x1, R0 ;  /* 0x0000000121097824 */ /* 0x020fc800078e0200 */
[----:B0-----:R-:W-:-:S04]  /*16ec0*/  @P2 IMAD.HI.U32 R0, R9, R20, RZ ;  /* 0x0000001409002227 */ /* 0x001fc800078e00ff */
[----:B------:R-:W-:Y:S01]  /*16ed0*/  IMAD.MOV.U32 R3, RZ, RZ, R9 ;  /* 0x000000ffff037224 */ /* 0x000fe200078e0009 */
[----:B---3--:R-:W-:-:S04]  /*16ee0*/  @P2 SHF.R.U32.HI R3, RZ, R27, R0 ;  /* 0x0000001bff032219 */ /* 0x008fc80000011600 */
[----:B------:R-:W-:Y:S01]  /*16ef0*/  SHF.R.S32.HI R0, RZ, 0x1f, R3 ;  /* 0x0000001fff007819 */ /* 0x000fe20000011403 */
[----:B--2---:R-:W-:Y:S02]  /*16f00*/  IMAD.MOV.U32 R26, RZ, RZ, R6 ;  /* 0x000000ffff1a7224 */ /* 0x004fe400078e0006 */
[----:B------:R-:W-:Y:S02]  /*16f10*/  IMAD R6, R12, UR4, RZ ;  /* 0x000000040c067c24 */ /* 0x000fe4000f8e02ff */
[----:B-1----:R-:W-:Y:S02]  /*16f20*/  IMAD.MOV.U32 R28, RZ, RZ, R10 ;  /* 0x000000ffff1c7224 */ /* 0x002fe400078e000a */
[----:B------:R-:W-:Y:S01]  /*16f30*/  IMAD R7, R24, UR5, R6 ;  /* 0x0000000518077c24 */ /* 0x000fe2000f8e0206 */
[----:B------:R-:W-:Y:S02]  /*16f40*/  ULDC.64 UR4, c[0x0][0xaf0] ;  /* 0x0002bc0000047ab9 */ /* 0x000fe40000000a00 */
[----:B------:R-:W-:-:S02]  /*16f50*/  IMAD R6, R14, UR4, RZ ;  /* 0x000000040e067c24 */ /* 0x000fc4000f8e02ff */
[----:B------:R-:W-:Y:S02]  /*16f60*/  IMAD.IADD R5, R5, 0x1, R7 ;  /* 0x0000000105057824 */ /* 0x000fe400078e0207 */
        /* <DEDUP_REMOVED lines=24> */
[----:B------:R-:W-:Y:S01]  /*170f0*/  IMAD.IADD R24, R32, 0x1, R33 ;  /* 0x0000000120187824 */ /* 0x000fe200078e0221 */
[----:B------:R-:W1:Y:S03]  /*17100*/  SHFL.IDX PT, R0, R20, RZ, 0x181f ;  /* 0x00181fff14007589 */ /* 0x000e6600000e0000 */
[C---:B------:R-:W-:Y:S01]  /*17110*/  VIADD R8, R24.reuse, 0x30 ;  /* 0x0000003018087836 */ /* 0x040fe20000000000 */
[----:B------:R-:W2:Y:S01]  /*17120*/  SHFL.IDX PT, R5, R7, 0x1, 0x181f ;  /* 0x00381f0007057f89 */ /* 0x000ea200000e0000 */
[C---:B------:R-:W-:Y:S01]  /*17130*/  ISETP.GE.OR P2, PT, R24.reuse, R21, P0 ;  /* 0x000000151800720c */ /* 0x040fe20000746670 */
[----:B------:R-:W-:-:S02]  /*17140*/  VIADD R10, R24, 0x60 ;  /* 0x00000060180a7836 */ /* 0x000fc40000000000 */
[----:B------:R-:W3:Y:S01]  /*17150*/  SHFL.IDX PT, R14, R7, 0x2, 0x181f ;  /* 0x00581f00070e7f89 */ /* 0x000ee200000e0000 */
[-C--:B------:R-:W-:Y:S02]  /*17160*/  ISETP.GE.OR P3, PT, R8, R21.reuse, P0 ;  /* 0x000000150800720c */ /* 0x080fe40000766670 */
[----:B------:R-:W-:Y:S01]  /*17170*/  ISETP.GE.OR P4, PT, R10, R21, P0 ;  /* 0x000000150a00720c */ /* 0x000fe20000786670 */
[----:B------:R-:W4:Y:S04]  /*17180*/  SHFL.IDX PT, R4, R20, 0x1, 0x181f ;  /* 0x00381f0014047f89 */ /* 0x000f2800000e0000 */
[----:B------:R-:W5:Y:S02]  /*17190*/  SHFL.IDX PT, R6, R20, 0x2, 0x181f ;  /* 0x00581f0014067f89 */ /* 0x000f6400000e0000 */
[----:B0-----:R-:W-:-:S04]  /*171a0*/  @!P2 LEA R10, P5, R26, R3, 0x1 ;  /* 0x000000031a0aa211 */ /* 0x001fc800078a08ff */
[C---:B-1----:R-:W-:Y:S02]  /*171b0*/  @!P2 LEA.HI.X R3, R26.reuse, R0, R28, 0x1, P5 ;  /* 0x000000001a03a211 */ /* 0x042fe400028f0c1c */
[----:B------:R0:W1:Y:S01]  /*171c0*/  SHFL.IDX PT, R0, R20, 0x3, 0x181f ;  /* 0x00781f0014007f89 */ /* 0x00006200000e0000 */
[C---:B--2---:R-:W-:Y:S02]  /*171d0*/  @!P3 LEA R8, P1, R26.reuse, R5, 0x1 ;  /* 0x000000051a08b211 */ /* 0x044fe400078208ff */
[----:B------:R-:W-:Y:S01]  /*171e0*/  @!P2 IMAD.MOV.U32 R11, RZ, RZ, R3 ;  /* 0x000000ffff0ba224 */ /* 0x000fe200078e0003 */
[----:B---3--:R-:W-:-:S04]  /*171f0*/  @!P4 LEA R25, P5, R26, R14, 0x1 ;  /* 0x0000000e1a19c211 */ /* 0x008fc800078a08ff */
[----:B------:R0:W-:Y:S01]  /*17200*/  @!P2 ST.E.128 desc[UR42][R10.64], RZ ;  /* 0x000000ff0a00a985 */ /* 0x0001e2000c101d2a */
[C-C-:B----4-:R-:W-:Y:S01]  /*17210*/  @!P3 LEA.HI.X R9, R26.reuse, R4, R28.reuse, 0x1, P1 ;  /* 0x000000041a09b211 */ /* 0x150fe200008f0c1c */
[----:B------:R-:W-:Y:S02]  /*17220*/  @!P4 IMAD.MOV.U32 R4, RZ, RZ, R25 ;  /* 0x000000ffff04c224 */ /* 0x000fe400078e0019 */
[----:B------:R0:W2:Y:S01]  /*17230*/  SHFL.IDX PT, R14, R7, 0x3, 0x181f ;  /* 0x00781f00070e7f89 */ /* 0x0000a200000e0000 */
[----:B-----5:R-:W-:-:S03]  /*17240*/  @!P4 LEA.HI.X R5, R26, R6, R28, 0x1, P5 ;  /* 0x000000061a05c211 */ /* 0x020fc600028f0c1c */
[----:B------:R0:W-:Y:S04]  /*17250*/  @!P3 ST.E.128 desc[UR42][R8.64], RZ ;  /* 0x000000ff0800b985 */ /* 0x0001e8000c101d2a */
[----:B------:R0:W-:Y:S02]  /*17260*/  @!P4 ST.E.128 desc[UR42][R4.64], RZ ;  /* 0x000000ff0400c985 */ /* 0x0001e4000c101d2a */
.L_x_14675:
[----:B------:R-:W-:-:S05]  /*17270*/  VIADD R24, R24, 0x90 ;  /* 0x0000009018187836 */ /* 0x000fca0000000000 */
[----:B------:R-:W-:-:S13]  /*17280*/  ISETP.GE.OR P0, PT, R24, R21, P0 ;  /* 0x000000151800720c */ /* 0x000fda0000706670 */
[----:B--2---:R-:W-:-:S04]  /*17290*/  @!P0 LEA R14, P1, R26, R14, 0x1 ;  /* 0x0000000e1a0e8211 */ /* 0x004fc800078208ff */
[----:B-1----:R-:W-:-:S05]  /*172a0*/  @!P0 LEA.HI.X R15, R26, R0, R28, 0x1, P1 ;  /* 0x000000001a0f8211 */ /* 0x002fca00008f0c1c */
[----:B------:R1:W-:Y:S04]  /*172b0*/  @!P0 ST.E.128 desc[UR42][R14.64], RZ ;  /* 0x000000ff0e008985 */ /* 0x0003e8000c101d2a */
.L_x_14476:
[----:B------:R-:W-:Y:S05]  /*172c0*/  BSYNC B0 ;  /* 0x0000000000007941 */ /* 0x000fea0003800000 */
.L_x_14473:
[----:B------:R-:W-:Y:S02]  /*172d0*/  ULDC UR4, c[0x0][0xc3c] ;  /* 0x00030f0000047ab9 */ /* 0x000fe40000000800 */
[----:B------:R-:W-:-:S13]  /*172e0*/  ISETP.GE.AND P0, PT, R31, UR4, PT ;  /* 0x000000041f007c0c */ /* 0x000fda000bf06270 */
[----:B------:R-:W-:Y:S05]  /*172f0*/  @!P0 BRA `(.L_x_14481) ;  /* 0xfffffe9c00588947 */ /* 0x000fea000383ffff */
[----:B------:R-:W-:Y:S05]  /*17300*/  BRA `(.L_x_14275) ;  /* 0x0000007000a07947 */ /* 0x000fea0003800000 */
.L_x_14273:
        /* <DEDUP_REMOVED lines=16> */
.L_x_14482:
        /* <DEDUP_REMOVED lines=42> */
.L_x_14488:
        /* <DEDUP_REMOVED lines=12> */
.L_x_14487:
[----:B------:R-:W-:Y:S05]  /*17770*/  BSYNC B0 ;  /* 0x0000000000007941 */ /* 0x000fea0003800000 */
.L_x_14486:
        /* <DEDUP_REMOVED lines=21> */
.L_x_14484:
        /* <DEDUP_REMOVED lines=21> */
.L_x_14489:
        /* <DEDUP_REMOVED lines=58> */
.L_x_14485:
[----:B------:R-:W-:Y:S02]  /*17dc0*/  IMAD.MOV.U32 R17, RZ, RZ, RZ ;  /* 0x000000ffff117224 */ /* 0x000fe400078e00ff */
[----:B------:R-:W-:Y:S02]  /*17dd0*/  IMAD.U32 R16, RZ, RZ, UR6 ;  /* 0x00000006ff107e24 */ /* 0x000fe4000f8e00ff */
[----:B------:R-:W-:-:S07]  /*17de0*/  IMAD.MOV.U32 R18, RZ, RZ, RZ ;  /* 0x000000ffff127224 */ /* 0x000fce00078e00ff */
.L_x_14490:
[----:B------:R-:W-:-:S13]  /*17df0*/  ISETP.NE.AND P0, PT, R5, RZ, PT ;  /* 0x000000ff0500720c */ /* 0x000fda0003f05270 */
[----:B------:R-:W0:Y:S01]  /*17e00*/  @!P0 S2R R3, SR_CgaCtaId ;  /* 0x0000000000038919 */ /* 0x000e220000008800 */
[----:B------:R-:W-:-:S04]  /*17e10*/  @!P0 MOV R0, 0x400 ;  /* 0x0000040000008802 */ /* 0x000fc80000000f00 */
[----:B0-----:R-:W-:-:S05]  /*17e20*/  @!P0 LEA R0, R3, R0, 0x18 ;  /* 0x0000000003008211 */ /* 0x001fca00078ec0ff */
[----:B------:R0:W-:Y:S01]  /*17e30*/  @!P0 STS.128 [R0+0x168d0], R16 ;  /* 0x0168d01000008388 */ /* 0x0001e20000000c00 */
[----:B------:R-:W-:Y:S06]  /*17e40*/  BAR.ARV 0x5, 0x200 ;  /* 0x0148000000007b1d */ /* 0x000fec0000002000 */
.L_x_14483:
        /* <DEDUP_REMOVED lines=10> */
[----:B------:R-:W-:Y:S01]  /*17ef0*/  STL [R1+0x44], RZ ;  /* 0x000044ff01007387 */ /* 0x000fe20000100800 */
[----:B------:R-:W-:Y:S01]  /*17f00*/  IMAD.MOV.U32 R27, RZ, RZ, RZ ;  /* 0x000000ffff1b7224 */ /* 0x000fe200078e00ff */
[----:B------:R-:W-:Y:S01]  /*17f10*/  ULDC.64 UR40, c[0x0][0x198] ;  /* 0x0000660000287ab9 */ /* 0x000fe20000000a00 */
[----:B------:R-:W-:Y:S01]  /*17f20*/  IMAD.MOV.U32 R25, RZ, RZ, RZ ;  /* 0x000000ffff197224 */ /* 0x000fe200078e00ff */
[----:B------:R-:W-:Y:S01]  /*17f30*/  ULOP3.LUT UR38, UR37, 0x2, URZ, 0xfc, !UPT ;  /* 0x0000000225267892 */ /* 0x000fe2000f8efc3f */
[----:B------:R-:W-:Y:S01]  /*17f40*/  IMAD.MOV.U32 R29, RZ, RZ, 0x1 ;  /* 0x00000001ff1d7424 */ /* 0x000fe200078e00ff */
[----:B------:R-:W-:Y:S01]  /*17f50*/  ULDC UR36, c[0x0][0xc] ;  /* 0x0000030000247ab9 */ /* 0x000fe20000000800 */
[----:B--2---:R-:W-:-:S06]  /*17f60*/  ULEA UR4, UR5, UR4, 0x18 ;  /* 0x0000000405047291 */ /* 0x004fcc000f8ec03f */
[----:B------:R-:W-:Y:S01]  /*17f70*/  IMAD.U32 R23, RZ, RZ, UR4 ;  /* 0x00000004ff177e24 */ /* 0x000fe2000f8e00ff */
[C---:B-1----:R-:W-:Y:S01]  /*17f80*/  LOP3.LUT R5, R6.reuse, 0x7f, RZ, 0xc0, !PT ;  /* 0x0000007f06057812 */ /* 0x042fe200078ec0ff */
[----:B0-----:R-:W-:-:S04]  /*17f90*/  IMAD.SHL.U32 R0, R6, 0x8, RZ ;  /* 0x0000000806007824 */ /* 0x001fc800078e00ff */
[----:B------:R-:W-:Y:S01]  /*17fa0*/  IMAD.SHL.U32 R3, R5, 0x8, RZ ;  /* 0x0000000805037824 */ /* 0x000fe200078e00ff */
[----:B------:R-:W-:Y:S01]  /*17fb0*/  LOP3.LUT R2, R0, 0x1f8, RZ, 0xc0, !PT ;  /* 0x000001f800027812 */ /* 0x000fe200078ec0ff */
[----:B------:R-:W-:-:S03]  /*17fc0*/  IMAD.MOV.U32 R0, RZ, RZ, 0x1 ;  /* 0x00000001ff007424 */ /* 0x000fc600078e00ff */
[----:B------:R-:W-:Y:S02]  /*17fd0*/  LOP3.LUT R2, R2, 0x38, R6, 0x78, !PT ;  /* 0x0000003802027812 */ /* 0x000fe400078e7806 */
[----:B------:R0:W-:Y:S02]  /*17fe0*/  STL [R1], R0 ;  /* 0x0000000001007387 */ /* 0x0001e40000100800 */
[----:B------:R-:W-:Y:S01]  /*17ff0*/  LOP3.LUT R4, R2, 0x200, R3, 0xf8, !PT ;  /* 0x0000020002047812 */ /* 0x000fe200078ef803 */
[----:B------:R-:W-:Y:S01]  /*18000*/  IMAD.SHL.U32 R2, R6, 0x10, RZ ;  /* 0x0000001006027824 */ /* 0x000fe200078e00ff */
[----:B------:R-:W-:-:S04]  /*18010*/  SHF.R.U32.HI R3, RZ, 0x3, R5 ;  /* 0x00000003ff037819 */ /* 0x000fc80000011605 */
[----:B------:R-:W-:Y:S01]  /*18020*/  LOP3.LUT R2, R2, 0x70, RZ, 0xc0, !PT ;  /* 0x0000007002027812 */ /* 0x000fe200078ec0ff */
[----:B0-----:R-:W-:-:S03]  /*18030*/  IMAD R0, R4, 0x2, R23 ;  /* 0x0000000204007824 */ /* 0x001fc600078e0217 */
[----:B------:R-:W-:Y:S02]  /*18040*/  LOP3.LUT R2, R3, R2, RZ, 0xfc, !PT ;  /* 0x0000000203027212 */ /* 0x000fe400078efcff */
[----:B------:R0:W-:Y:S05]  /*18050*/  STL [R1+0x28], R0 ;  /* 0x0000280001007387 */ /* 0x0001ea0000100800 */
.L_x_14600:
        /* <DEDUP_REMOVED lines=9> */
[----:B--2---:R-:W2:Y:S02]  /*180f0*/  @P0 LDC.64 R2, c[0x0][0xa28] ;  /* 0x00028a00ff020b82 */ /* 0x004ea40000000a00 */
        /* <DEDUP_REMOVED lines=14> */
[----:B------:R-:W-:Y:S01]  /*181e0*/  ULDC UR4, c[0x0][0x288] ;  /* 0x0000a20000047ab9 */ /* 0x000fe20000000800 */
[----:B0-----:R-:W-:-:S05]  /*181f0*/  IMAD.WIDE R2, R19, 0x4, R2 ;  /* 0x0000000413027825 */ /* 0x001fca00078e0202 */
[----:B------:R-:W5:Y:S01]  /*18200*/  @P1 LDG.E R0, desc[UR42][R2.64] ;  /* 0x0000002a02001981 */ /* 0x000f62000c1e1900 */
[----:B-1----:R-:W-:-:S03]  /*18210*/  @P2 IMAD.WIDE R6, R19, 0x4, R6 ;  /* 0x0000000413062825 */ /* 0x002fc600078e0206 */
[----:B--2---:R0:W-:Y:S02]  /*18220*/  STL [R1+0x2c], R8 ;  /* 0x00002c0801007387 */ /* 0x0041e40000100800 */
[----:B0-----:R-:W-:Y:S01]  /*18230*/  IMAD.U32 R8, RZ, RZ, UR4 ;  /* 0x00000004ff087e24 */ /* 0x001fe2000f8e00ff */
[----:B------:R-:W-:-:S05]  /*18240*/  ULDC.64 UR4, c[0x0][0x418] ;  /* 0x0001060000047ab9 */ /* 0x000fca0000000a00 */
[----:B------:R0:W2:Y:S01]  /*18250*/  @P2 LDG.E R8, desc[UR42][R6.64] ;  /* 0x0000002a06082981 */ /* 0x0000a2000c1e1900 */
        /* <DEDUP_REMOVED lines=9> */
[----:B--2---:R0:W-:Y:S04]  /*182f0*/  STL [R1+0x8], R8 ;  /* 0x0000080801007387 */ /* 0x0041e80000100800 */
[----:B---3--:R0:W-:Y:S01]  /*18300*/  STL [R1+0x20], R10 ;  /* 0x0000200a01007387 */ /* 0x0081e20000100800 */
[----:B------:R-:W-:Y:S01]  /*18310*/  IMAD.MOV.U32 R12, RZ, RZ, R8 ;  /* 0x000000ffff0c7224 */ /* 0x000fe200078e0008 */
[----:B------:R-:W-:Y:S06]  /*18320*/  @P2 BRA `(.L_x_14492) ;  /* 0x0000000000142947 */ /* 0x000fec0003800000 */
[----:B------:R-:W-:Y:S05]  /*18330*/  @!P0 BRA `(.L_x_14492) ;  /* 0x0000000000108947 */ /* 0x000fea0003800000 */
[----:B0-----:R-:W2:Y:S04]  /*18340*/  LDG.E R8, desc[UR42][R4.64] ;  /* 0x0000002a04087981 */ /* 0x001ea8000c1e1900 */
[----:B------:R-:W2:Y:S02]  /*18350*/  LDG.E R9, desc[UR42][R4.64+0x4] ;  /* 0x0000042a04097981 */ /* 0x000ea4000c1e1900 */
[----:B--2---:R-:W-:-:S05]  /*18360*/  IMAD.IADD R12, R9, 0x1, -R8 ;  /* 0x00000001090c7824 */ /* 0x004fca00078e0a08 */
[----:B------:R1:W-:Y:S02]  /*18370*/  STL [R1+0x8], R12 ;  /* 0x0000080c01007387 */ /* 0x0003e40000100800 */
.L_x_14492:
        /* <DEDUP_REMOVED lines=8> */
.L_x_14493:
[----:B------:R-:W-:Y:S02]  /*18400*/  ULDC.64 UR4, c[0x0][0xa08] ;  /* 0x0002820000047ab9 */ /* 0x000fe40000000a00 */
[----:B------:R-:W-:-:S04]  /*18410*/  ISETP.NE.U32.AND P0, PT, RZ, UR4, PT ;  /* 0x00000004ff007c0c */ /* 0x000fc8000bf05070 */
[----:B------:R-:W-:-:S13]  /*18420*/  ISETP.NE.AND.EX P0, PT, RZ, UR5, PT, P0 ;  /* 0x00000005ff007c0c */ /* 0x000fda000bf05300 */
[----:B------:R-:W-:Y:S05]  /*18430*/  @!P0 BRA `(.L_x_14494) ;  /* 0x0000000000148947 */ /* 0x000fea0003800000 */
[----:B------:R-:W2:Y:S02]  /*18440*/  LDC.64 R4, c[0x0][0xa08] ;  /* 0x00028200ff047b82 */ /* 0x000ea40000000a00 */
[----:B--2---:R-:W-:-:S05]  /*18450*/  IMAD.WIDE R4, R19, 0x4, R4 ;  /* 0x0000000413047825 */ /* 0x004fca00078e0204 */
[----:B------:R-:W2:Y:S04]  /*18460*/  LDG.E R7, desc[UR42][R4.64] ;  /* 0x0000002a04077981 */ /* 0x000ea8000c1e1900 */
[----:B0-----:R-:W2:Y:S02]  /*18470*/  LDG.E R8, desc[UR42][R4.64+0x4] ;  /* 0x0000042a04087981 */ /* 0x001ea4000c1e1900 */
[----:B--2---:R-:W-:-:S07]  /*18480*/  IMAD.IADD R7, R8, 0x1, -R7 ;  /* 0x0000000108077824 */ /* 0x004fce00078e0a07 */
.L_x_14494:
[----:B--2---:R-:W2:Y:S01]  /*18490*/  @P1 LDG.E R4, desc[UR42][R2.64] ;  /* 0x0000002a02041981 */ /* 0x004ea2000c1e1900 */
[----:B0-----:R-:W0:Y:S03]  /*184a0*/  LDC R8, c[0x0][0x448] ;  /* 0x00011200ff087b82 */ /* 0x001e260000000800 */
[----:B------:R3:W2:Y:S01]  /*184b0*/  @P1 LDG.E R5, desc[UR42][R2.64+0x4] ;  /* 0x0000042a02051981 */ /* 0x0006a2000c1e1900 */
[----:B------:R-:W-:Y:S02]  /*184c0*/  IMAD R28, R17, 0xc0, RZ ;  /* 0x000000c0111c7824 */ /* 0x000fe400078e02ff */
[----:B-----5:R-:W-:Y:S02]  /*184d0*/  IMAD.IADD R7, R7, 0x1, -R10 ;  /* 0x0000000107077824 */ /* 0x020fe400078e0a0a */
[----:B------:R-:W-:Y:S01]  /*184e0*/  VIADD R9, R28, 0xbf ;  /* 0x000000bf1c097836 */ /* 0x000fe20000000000 */
[----:B0-----:R-:W-:-:S13]  /*184f0*/  ISETP.NE.AND P2, PT, R8, 0x1, PT ;  /* 0x000000010800780c */ /* 0x001fda0003f45270 */
[----:B---3--:R-:W0:Y:S08]  /*18500*/  @P2 LDC R3, c[0x0][0x44c] ;  /* 0x00011300ff032b82 */ /* 0x008e300000000800 */
[----:B------:R-:W3:Y:S01]  /*18510*/  @P2 LDC R2, c[0x0][0x450] ;  /* 0x00011400ff022b82 */ /* 0x000ee20000000800 */
[----:B0-----:R-:W-:-:S05]  /*18520*/  @P2 IMAD.HI.U32 R3, R9, R3, RZ ;  /* 0x0000000309032227 */ /* 0x001fca00078e00ff */
[----:B---3--:R-:W-:Y:S01]  /*18530*/  @P2 SHF.R.U32.HI R9, RZ, R2, R3 ;  /* 0x00000002ff092219 */ /* 0x008fe20000011603 */
        /* <DEDUP_REMOVED lines=8> */
[----:B------:R-:W2:Y:S02]  /*185c0*/  LDC.64 R2, c[0x0][0x9e0] ;  /* 0x00027800ff027b82 */ /* 0x000ea40000000a00 */
[----:B------:R-:W-:Y:S02]  /*185d0*/  SHF.R.S32.HI R17, RZ, 0x7, R17 ;  /* 0x00000007ff117819 */ /* 0x000fe40000011411 */
[----:B--2---:R-:W-:Y:S01]  /*185e0*/  ISETP.GE.AND P3, PT, R3, 0x1, PT ;  /* 0x000000010300780c */ /* 0x004fe20003f66270 */
        /* <DEDUP_REMOVED lines=13> */
.L_x_14497:
[----:B------:R-:W-:-:S13]  /*186c0*/  ISETP.NE.AND P0, PT, R3, 0x1, PT ;  /* 0x000000010300780c */ /* 0x000fda0003f05270 */
[----:B------:R-:W0:Y:S02]  /*186d0*/  @P0 LDC.64 R4, c[0x0][0x9e8] ;  /* 0x00027a00ff040b82 */ /* 0x000e240000000a00 */
[----:B0-----:R-:W-:-:S05]  /*186e0*/  @P0 IMAD.HI.U32 R4, R10, R4, RZ ;  /* 0x000000040a040227 */ /* 0x001fca00078e00ff */
[----:B------:R-:W-:-:S07]  /*186f0*/  @P0 SHF.R.U32.HI R10, RZ, R5, R4 ;  /* 0x00000005ff0a0219 */ /* 0x000fce0000011604 */
.L_x_14498:
[----:B------:R-:W-:Y:S05]  /*18700*/  BSYNC B0 ;  /* 0x0000000000007941 */ /* 0x000fea0003800000 */
.L_x_14496:
[----:B------:R-:W-:-:S05]  /*18710*/  IMAD R10, R10, R3, R3 ;  /* 0x000000030a0a7224 */ /* 0x000fca00078e0203 */
[----:B------:R-:W-:-:S07]  /*18720*/  VIMNMX R2, R2, R10, PT ;  /* 0x0000000a02027248 */ /* 0x000fce0003fe0100 */
.L_x_14495:
[----:B------:R-:W0:Y:S01]  /*18730*/  @P2 LDC R9, c[0x0][0x44c] ;  /* 0x00011300ff092b82 */ /* 0x000e220000000800 */
[----:B------:R-:W-:Y:S01]  /*18740*/  IMAD.MOV.U32 R4, RZ, RZ, R28 ;  /* 0x000000ffff047224 */ /* 0x000fe200078e001c */
[----:B------:R-:W-:-:S06]  /*18750*/  ULDC UR4, c[0x0][0x9dc] ;  /* 0x0002770000047ab9 */ /* 0x000fcc0000000800 */
[----:B------:R-:W2:Y:S01]  /*18760*/  @P2 LDC R5, c[0x0][0x450] ;  /* 0x00011400ff052b82 */ /* 0x000ea20000000800 */
[----:B0-----:R-:W-:-:S05]  /*18770*/  @P2 IMAD.HI.U32 R9, R28, R9, RZ ;  /* 0x000000091c092227 */ /* 0x001fca00078e00ff */
[----:B--2---:R-:W-:Y:S01]  /*18780*/  @P2 SHF.R.U32.HI R4, RZ, R5, R9 ;  /* 0x00000005ff042219 */ /* 0x004fe20000011609 */
[----:B------:R-:W-:-:S04]  /*18790*/  IMAD.IADD R9, R11, 0x1, -R12 ;  /* 0x000000010b097824 */ /* 0x000fc800078e0a0c */
        /* <DEDUP_REMOVED lines=13> */
.L_x_14501:
[----:B------:R-:W-:-:S13]  /*18870*/  ISETP.NE.AND P0, PT, R3, 0x1, PT ;  /* 0x000000010300780c */ /* 0x000fda0003f05270 */
[----:B------:R-:W0:Y:S02]  /*18880*/  @P0 LDC.64 R4, c[0x0][0x9e8] ;  /* 0x00027a00ff040b82 */ /* 0x000e240000000a00 */
[----:B0-----:R-:W-:-:S05]  /*18890*/  @P0 IMAD.HI.U32 R4, R11, R4, RZ ;  /* 0x000000040b040227 */ /* 0x001fca00078e00ff */
[----:B------:R-:W-:-:S07]  /*188a0*/  @P0 SHF.R.U32.HI R11, RZ, R5, R4 ;  /* 0x00000005ff0b0219 */ /* 0x000fce0000011604 */
.L_x_14502:
[----:B------:R-:W-:Y:S05]  /*188b0*/  BSYNC B0 ;  /* 0x0000000000007941 */ /* 0x000fea0003800000 */
.L_x_14500:
[----:B------:R-:W-:-:S05]  /*188c0*/  IMAD R3, R11, R3, RZ ;  /* 0x000000030b037224 */ /* 0x000fca00078e02ff */
[----:B------:R-:W-:-:S07]  /*188d0*/  VIMNMX R10, R10, R3, !PT ;  /* 0x000000030a0a7248 */ /* 0x000fce0007fe0100 */
.L_x_14499:
        /* <DEDUP_REMOVED lines=14> */
[----:B------:R-:W-:-:S13]  /*189c0*/  ISETP.GT.AND P0, PT, R3, R4, PT ;  /* 0x000000040300720c */ /* 0x000fda0003f04270 */
[----:B------:R-:W-:Y:S01]  /*189d0*/  @P0 VIADD R2, R3, 0x7f ;  /* 0x0000007f03020836 */ /* 0x000fe20000000000 */
[----:B------:R-:W-:-:S04]  /*189e0*/  SHF.R.U32.HI R3, RZ, 0x7, R4 ;  /* 0x00000007ff037819 */ /* 0x000fc80000011604 */
        /* <DEDUP_REMOVED lines=14> */
.L_x_14678:
[----:B--2---:R-:W-:Y:S02]  /*18ad0*/  ISETP.NE.AND P0, PT, R14, RZ, PT ;  /* 0x000000ff0e00720c */ /* 0x004fe40003f05270 */
[----:B------:R-:W-:-:S11]  /*18ae0*/  PLOP3.LUT P6, PT, PT, PT, PT, 0x8, 0x0 ;  /* 0x000000000000781c */ /* 0x000fd60003fce170 */
[----:B------:R-:W-:Y:S05]  /*18af0*/  @P0 BRA `(.L_x_14506) ;  /* 0x00000000000c0947 */ /* 0x000fea0003800000 */
[----:B------:R-:W-:-:S03]  /*18b00*/  UMOV UR4, 0xffffffff ;  /* 0xffffffff00047882 */ /* 0x000fc60000000000 */
[----:B------:R-:W-:Y:S05]  /*18b10*/  BRA.DIV UR4, `(.L_x_14507) ;  /* 0x0000007604407947 */ /* 0x000fea000b800000 */
[----:B------:R-:W-:-:S13]  /*18b20*/  ELECT P6, URZ, PT ;  /* 0x00000000003f782f */ /* 0x000fda00038c0000 */
.L_x_14506:
        /* <DEDUP_REMOVED lines=9> */
.L_x_14681:
[----:B------:R-:W-:Y:S05]  /*18bc0*/  BSYNC B1 ;  /* 0x0000000000017941 */ /* 0x000fea0003800000 */
.L_x_14508:
[----:B------:R-:W-:Y:S04]  /*18bd0*/  BSSY B1, `(.L_x_14510) ;  /* 0x0000050000017945 */ /* 0x000fe80003800000 */
[----:B------:R-:W-:Y:S05]  /*18be0*/  @!P6 BRA `(.L_x_14511) ;  /* 0x000000040038e947 */ /* 0x000fea0003800000 */
[----:B------:R-:W2:Y:S01]  /*18bf0*/  LDL R7, [R1] ;  /* 0x0000000001077983 */ /* 0x000ea20000100800 */
        /* <DEDUP_REMOVED lines=8> */
.L_x_14682:
[----:B------:R-:W-:Y:S05]  /*18c80*/  BSYNC B2 ;  /* 0x0000000000027941 */ /* 0x000fea0003800000 */
.L_x_14512:
        /* <DEDUP_REMOVED lines=9> */
.L_x_14515:
[----:B------:R-:W-:Y:S05]  /*18d20*/  BSYNC B2 ;  /* 0x0000000000027941 */ /* 0x000fea0003800000 */
.L_x_14514:
        /* <DEDUP_REMOVED lines=10> */
[----:B-1----:R-:W-:Y:S01]  /*18dd0*/  IMAD.SHL.U32 R12, R27, 0x2000, RZ ;  /* 0x000020001b0c7824 */ /* 0x002fe200078e00ff */
[----:B------:R-:W-:Y:S01]  /*18de0*/  UMOV UR7, 0x12f00000 ;  /* 0x12f0000000077882 */ /* 0x000fe20000000000 */
[----:B------:R-:W-:-:S08]  /*18df0*/  VIADD R11, R10, 0x16890 ;  /* 0x000168900a0b7836 */ /* 0x000fd00000000000 */
.L_x_14516:
        /* <DEDUP_REMOVED lines=13> */
.L_x_14683:
[----:B------:R-:W-:Y:S05]  /*18ed0*/  BSYNC B2 ;  /* 0x0000000000027941 */ /* 0x000fea0003800000 */
.L_x_14517:
[----:B------:R-:W-:Y:S01]  /*18ee0*/  BSSY B2, `(.L_x_14519) ;  /* 0x000000b000027945 */ /* 0x000fe20003800000 */
[----:B------:R-:W-:Y:S02]  /*18ef0*/  IMAD.MOV.U32 R14, RZ, RZ, 0x0 ;  /* 0x00000000ff0e7424 */ /* 0x000fe400078e00ff */
[----:B------:R-:W-:Y:S01]  /*18f00*/  IMAD.MOV.U32 R15, RZ, RZ, 0x12f00000 ;  /* 0x12f00000ff0f7424 */ /* 0x000fe200078e00ff */
[----:B------:R-:W-:Y:S06]  /*18f10*/  @P1 BRA `(.L_x_14520) ;  /* 0x00000000001c1947 */ /* 0x000fec0003800000 */
[----:B------:R-:W1:Y:S02]  /*18f20*/  S2R R5, SR_TID.X ;  /* 0x0000000000057919 */ /* 0x000e640000002100 */
[----:B-1----:R-:W-:Y:S01]  /*18f30*/  LOP3.LUT R11, R5, 0x1f, RZ, 0xc0, !PT ;  /* 0x0000001f050b7812 */ /* 0x002fe200078ec0ff */
[----:B------:R-:W-:-:S03]  /*18f40*/  IMAD.MOV.U32 R5, RZ, RZ, 0x4000 ;  /* 0x00004000ff057424 */ /* 0x000fc600078e00ff */
[----:B------:R-:W-:Y:S01]  /*18f50*/  ISETP.NE.AND P0, PT, R11, RZ, PT ;  /* 0x000000ff0b00720c */ /* 0x000fe20003f05270 */
[----:B------:R1:W-:-:S12]  /*18f60*/  SYNCS.ARRIVE.TRANS64 RZ, [R10+URZ+0x168b0], R5 ;  /* 0x0168b0050aff79a7 */ /* 0x0003d8000800003f */
[----:B-1----:R-:W-:Y:S05]  /*18f70*/  @!P0 BRA `(.L_x_14520) ;  /* 0x0000000000048947 */ /* 0x002fea0003800000 */
[----:B------:R-:W-:Y:S01]  /*18f80*/  BPT.TRAP 0x1 ;  /* 0x000000040000795c */ /* 0x000fe20000300000 */
.L_x_14520:
[----:B------:R-:W-:Y:S05]  /*18f90*/  BSYNC B2 ;  /* 0x0000000000027941 */ /* 0x000fea0003800000 */
.L_x_14519:
        /* <DEDUP_REMOVED lines=9> */
.L_x_14521:
        /* <DEDUP_REMOVED lines=10> */
.L_x_14511:
[----:B------:R-:W-:Y:S05]  /*190d0*/  BSYNC B1 ;  /* 0x0000000000017941 */ /* 0x000fea0003800000 */
.L_x_14510:
[----:B------:R-:W2:Y:S01]  /*190e0*/  LDL.LU R7, [R1] ;  /* 0x0000000001077983 */ /* 0x000ea20000300800 */
[----:B------:R-:W-:Y:S01]  /*190f0*/  VIADD R27, R27, 0x1 ;  /* 0x000000011b1b7836 */ /* 0x000fe20000000000 */
[----:B------:R-:W-:Y:S01]  /*19100*/  PLOP3.LUT P0, PT, PT, PT, PT, 0x8, 0x0 ;  /* 0x000000000000781c */ /* 0x000fe20003f0e170 */
[----:B------:R-:W-:-:S03]  /*19110*/  VIADD R4, R4, 0xfffffffe ;  /* 0xfffffffe04047836 */ /* 0x000fc60000000000 */
[C---:B------:R-:W-:Y:S02]  /*19120*/  ISETP.NE.AND P1, PT, R27.reuse, 0x2, PT ;  /* 0x000000021b00780c */ /* 0x040fe40003f25270 */
[----:B------:R-:W-:Y:S02]  /*19130*/  ISETP.GE.AND P2, PT, R4, R3, PT ;  /* 0x000000030400720c */ /* 0x000fe40003f46270 */
[----:B0-----:R-:W-:Y:S02]  /*19140*/  SEL R5, RZ, 0x1, P1 ;  /* 0x00000001ff057807 */ /* 0x001fe40000800000 */
[----:B------:R-:W-:Y:S02]  /*19150*/  SEL R27, R27, RZ, P1 ;  /* 0x000000ff1b1b7207 */ /* 0x000fe40000800000 */
[----:B--2---:R-:W-:-:S05]  /*19160*/  LOP3.LUT R7, R7, R5, RZ, 0x3c, !PT ;  /* 0x0000000507077212 */ /* 0x004fca00078e3cff */
[----:B------:R0:W-:Y:S02]  /*19170*/  STL [R1], R7 ;  /* 0x0000000701007387 */ /* 0x0001e40000100800 */
[----:B------:R-:W-:Y:S05]  /*19180*/  @!P2 BRA `(.L_x_14504) ;  /* 0x000000040064a947 */ /* 0x000fea0003800000 */
.L_x_14534:
[----:B------:R-:W-:Y:S05]  /*19190*/  YIELD ;  /* 0x0000000000007946 */ /* 0x000fea0003800000 */
[----:B------:R-:W-:Y:S04]  /*191a0*/  BSSY B1, `(.L_x_14522) ;  /* 0x000004d000017945 */ /* 0x000fe80003800000 */
[----:B--2---:R-:W-:Y:S05]  /*191b0*/  @!P6 BRA `(.L_x_14523) ;  /* 0x00000004002ce947 */ /* 0x004fea0003800000 */
[----:B------:R-:W2:Y:S01]  /*191c0*/  LDL R6, [R1] ;  /* 0x0000000001067983 */ /* 0x000ea20000100800 */
[----:B------:R-:W0:Y:S02]  /*191d0*/  S2R R5, SR_TID.X ;  /* 0x0000000000057919 */ /* 0x000e240000002100 */
[----:B0-----:R-:W-:Y:S01]  /*191e0*/  LOP3.LUT R7, R5, 0x7f, RZ, 0xc0, !PT ;  /* 0x0000007f05077812 */ /* 0x001fe200078ec0ff */
[----:B------:R-:W-:Y:S01]  /*191f0*/  IMAD R5, R27, 0x8, R23 ;  /* 0x000000081b057824 */ /* 0x000fe200078e0217 */
[----:B------:R-:W-:Y:S02]  /*19200*/  BSSY B2, `(.L_x_14524) ;  /* 0x0000005000027945 */ /* 0x000fe40003800000 */
[----:B------:R-:W-:Y:S02]  /*19210*/  ISETP.NE.AND P2, PT, R7, RZ, PT ;  /* 0x000000ff0700720c */ /* 0x000fe40003f45270 */
[----:B--2---:R-:W-:-:S04]  /*19220*/  SHF.L.U32 R6, R6, 0x1f, RZ ;  /* 0x0000001f06067819 */ /* 0x004fc800000006ff */
[----:B------:R-:W0:Y:S02]  /*19230*/  SYNCS.PHASECHK.TRANS64.TRYWAIT P1, [R5+URZ+0x168a0], R6 ;  /* 0x0168a006050075a7 */ /* 0x000e24000802017f */
[----:B0-----:R-:W-:Y:S05]  /*19240*/  @!P1 BRA `(.L_x_14525) ;  /* 0x0000006c00d09947 */ /* 0x001fea0003800000 */
.L_x_14684:
[----:B------:R-:W-:Y:S05]  /*19250*/  BSYNC B2 ;  /* 0x0000000000027941 */ /* 0x000fea0003800000 */
.L_x_14524:
[----:B------:R-:W-:Y:S04]  /*19260*/  BSSY B2, `(.L_x_14526) ;  /* 0x0000009000027945 */ /* 0x000fe80003800000 */
[----:B------:R-:W-:Y:S05]  /*19270*/  @P2 BRA `(.L_x_14527) ;  /* 0x00000000001c2947 */ /* 0x000fea0003800000 */
[----:B------:R-:W2:Y:S02]  /*19280*/  S2R R7, SR_TID.X ;  /* 0x0000000000077919 */ /* 0x000ea40000002100 */
[----:B--2---:R-:W-:Y:S01]  /*19290*/  LOP3.LUT R10, R7, 0x1f, RZ, 0xc0, !PT ;  /* 0x0000001f070a7812 */ /* 0x004fe200078ec0ff */
[----:B------:R-:W-:-:S03]  /*192a0*/  IMAD.MOV.U32 R7, RZ, RZ, 0x4000 ;  /* 0x00004000ff077424 */ /* 0x000fc600078e00ff */
[----:B------:R-:W-:Y:S01]  /*192b0*/  ISETP.NE.AND P1, PT, R10, RZ, PT ;  /* 0x000000ff0a00720c */ /* 0x000fe20003f25270 */
[----:B------:R2:W-:-:S12]  /*192c0*/  SYNCS.ARRIVE.TRANS64 RZ, [R5+URZ+0x16890], R7 ;  /* 0x0168900705ff79a7 */ /* 0x0005d8000800003f */
[----:B--2---:R-:W-:Y:S05]  /*192d0*/  @!P1 BRA `(.L_x_14527) ;  /* 0x0000000000049947 */ /* 0x004fea0003800000 */
[----:B------:R-:W-:Y:S01]  /*192e0*/  BPT.TRAP 0x1 ;  /* 0x000000040000795c */ /* 0x000fe20000300000 */
.L_x_14527:
[----:B------:R-:W-:Y:S05]  /*192f0*/  BSYNC B2 ;  /* 0x0000000000027941 */ /* 0x000fea0003800000 */
.L_x_14526:
        /* <DEDUP_REMOVED lines=8> */
[----:B-1----:R-:W-:Y:S01]  /*19380*/  VIADD R12, R7, 0xe400 ;  /* 0x0000e400070c7836 */ /* 0x002fe20000000000 */
[----:B------:R-:W-:Y:S01]  /*19390*/  UMOV UR6, 0x0 ;  /* 0x0000000000067882 */ /* 0x000fe20000000000 */
[----:B------:R-:W-:-:S10]  /*193a0*/  UMOV UR7, 0x12f00000 ;  /* 0x12f0000000077882 */ /* 0x000fd40000000000 */
.L_x_14528:
        /* <DEDUP_REMOVED lines=13> */
.L_x_14685:
[----:B------:R-:W-:Y:S05]  /*19480*/  BSYNC B2 ;  /* 0x0000000000027941 */ /* 0x000fea0003800000 */
.L_x_14529:
        /* <DEDUP_REMOVED lines=11> */
.L_x_14532:
[----:B------:R-:W-:Y:S05]  /*19540*/  BSYNC B2 ;  /* 0x0000000000027941 */ /* 0x000fea0003800000 */
.L_x_14531:
        /* <DEDUP_REMOVED lines=8> */
.L_x_14533:
        /* <DEDUP_REMOVED lines=10> */
.L_x_14523:
[----:B------:R-:W-:Y:S05]  /*19670*/  BSYNC B1 ;  /* 0x0000000000017941 */ /* 0x000fea0003800000 */
.L_x_14522:
[----:B------:R-:W2:Y:S01]  /*19680*/  LDL.LU R6, [R1] ;  /* 0x0000000001067983 */ /* 0x000ea20000300800 */
[----:B------:R-:W-:Y:S01]  /*19690*/  VIADD R27, R27, 0x1 ;  /* 0x000000011b1b7836 */ /* 0x000fe20000000000 */
[C---:B------:R-:W-:Y:S01]  /*196a0*/  ISETP.GT.AND P2, PT, R4.reuse, R3, PT ;  /* 0x000000030400720c */ /* 0x040fe20003f44270 */
[----:B------:R-:W-:-:S03]  /*196b0*/  VIADD R4, R4, 0xffffffff ;  /* 0xffffffff04047836 */ /* 0x000fc60000000000 */
[----:B------:R-:W-:-:S04]  /*196c0*/  ISETP.NE.AND P1, PT, R27, 0x2, PT ;  /* 0x000000021b00780c */ /* 0x000fc80003f25270 */
[----:B------:R-:W-:Y:S02]  /*196d0*/  SEL R5, RZ, 0x1, P1 ;  /* 0x00000001ff057807 */ /* 0x000fe40000800000 */
[----:B------:R-:W-:Y:S02]  /*196e0*/  SEL R27, R27, RZ, P1 ;  /* 0x000000ff1b1b7207 */ /* 0x000fe40000800000 */
[----:B--2---:R-:W-:-:S05]  /*196f0*/  LOP3.LUT R6, R6, R5, RZ, 0x3c, !PT ;  /* 0x0000000506067212 */ /* 0x004fca00078e3cff */
[----:B------:R2:W-:Y:S01]  /*19700*/  STL [R1], R6 ;  /* 0x0000000601007387 */ /* 0x0005e20000100800 */
[----:B------:R-:W-:Y:S05]  /*19710*/  @P2 BRA `(.L_x_14534) ;  /* 0xfffffff8009c2947 */ /* 0x000fea000383ffff */
.L_x_14504:
[----:B------:R-:W-:Y:S05]  /*19720*/  BSYNC B0 ;  /* 0x0000000000007941 */ /* 0x000fea0003800000 */
.L_x_14503:
[----:B------:R-:W3:Y:S01]  /*19730*/  LDC R0, c[0x0][0x448] ;  /* 0x00011200ff007b82 */ /* 0x000ee20000000800 */
[----:B------:R-:W-:Y:S01]  /*19740*/  VIADD R2, R28, 0xbf ;  /* 0x000000bf1c027836 */ /* 0x000fe20000000000 */
[----:B------:R-:W-:Y:S06]  /*19750*/  @!P0 WARPSYNC.ALL ;  /* 0x0000000000008948 */ /* 0x000fec0003800000 */
[----:B------:R-:W-:Y:S01]  /*19760*/  @!P0 BAR.SYNC.DEFER_BLOCKING 0xc, 0x200 ;  /* 0x0308000000008b1d */ /* 0x000fe20000010000 */
[----:B---3--:R-:W-:-:S13]  /*19770*/  ISETP.NE.AND P1, PT, R0, 0x1, PT ;  /* 0x000000010000780c */ /* 0x008fda0003f25270 */
[----:B------:R-:W3:Y:S08]  /*19780*/  @P1 LDC R3, c[0x0][0x44c] ;  /* 0x00011300ff031b82 */ /* 0x000ef00000000800 */
[----:B------:R-:W4:Y:S01]  /*19790*/  @P1 LDC R0, c[0x0][0x450] ;  /* 0x00011400ff001b82 */ /* 0x000f220000000800 */
[----:B---3--:R-:W-:-:S05]  /*197a0*/  @P1 IMAD.HI.U32 R3, R2, R3, RZ ;  /* 0x0000000302031227 */ /* 0x008fca00078e00ff */
[----:B----4-:R-:W-:-:S05]  /*197b0*/  @P1 SHF.R.U32.HI R2, RZ, R0, R3 ;  /* 0x00000000ff021219 */ /* 0x010fca0000011603 */
[----:B------:R-:W-:Y:S02]  /*197c0*/  IMAD.IADD R8, R8, 0x1, R2 ;  /* 0x0000000108087824 */ /* 0x000fe400078e0202 */
[----:B------:R-:W3:Y:S02]  /*197d0*/  LDC.64 R2, c[0x0][0x9e0] ;  /* 0x00027800ff027b82 */ /* 0x000ee40000000a00 */
[----:B---3--:R-:W-:Y:S01]  /*197e0*/  ISETP.GE.AND P2, PT, R3, 0x1, PT ;  /* 0x000000010300780c */ /* 0x008fe20003f46270 */
        /* <DEDUP_REMOVED lines=8> */
[----:B------:R-:W3:Y:S02]  /*19870*/  @P0 LDC.64 R4, c[0x0][0x9e8] ;  /* 0x00027a00ff040b82 */ /* 0x000ee40000000a00 */
[----:B---3--:R-:W-:-:S05]  /*19880*/  @P0 IMAD.HI.U32 R4, R0, R4, RZ ;  /* 0x0000000400040227 */ /* 0x008fca00078e00ff */
[----:B------:R-:W-:-:S04]  /*19890*/  @P0 SHF.R.U32.HI R0, RZ, R5, R4 ;  /* 0x00000005ff000219 */ /* 0x000fc80000011604 */
[----:B------:R-:W-:Y:S01]  /*198a0*/  LOP3.LUT R0, RZ, R0, RZ, 0x33, !PT ;  /* 0x00000000ff007212 */ /* 0x000fe200078e33ff */
[----:B------:R-:W-:Y:S06]  /*198b0*/  BRA `(.L_x_14538) ;  /* 0x0000000000107947 */ /* 0x000fec0003800000 */
.L_x_14537:
[----:B------:R-:W-:-:S13]  /*198c0*/  ISETP.NE.AND P0, PT, R3, 0x1, PT ;  /* 0x000000010300780c */ /* 0x000fda0003f05270 */
[----:B------:R-:W3:Y:S02]  /*198d0*/  @P0 LDC.64 R4, c[0x0][0x9e8] ;  /* 0x00027a00ff040b82 */ /* 0x000ee40000000a00 */
[----:B---3--:R-:W-:-:S05]  /*198e0*/  @P0 IMAD.HI.U32 R4, R0, R4, RZ ;  /* 0x0000000400040227 */ /* 0x008fca00078e00ff */
[----:B------:R-:W-:-:S07]  /*198f0*/  @P0 SHF.R.U32.HI R0, RZ, R5, R4 ;  /* 0x00000005ff000219 */ /* 0x000fce0000011604 */
.L_x_14538:
[----:B------:R-:W-:Y:S05]  /*19900*/  BSYNC B0 ;  /* 0x0000000000007941 */ /* 0x000fea0003800000 */
.L_x_14536:
[----:B------:R-:W-:-:S05]  /*19910*/  IMAD R5, R0, R3, R3 ;  /* 0x0000000300057224 */ /* 0x000fca00078e0203 */
[----:B------:R-:W-:-:S07]  /*19920*/  VIMNMX R2, R2, R5, PT ;  /* 0x0000000502027248 */ /* 0x000fce0003fe0100 */
.L_x_14535:
[----:B------:R-:W-:Y:S01]  /*19930*/  VIADD R2, R2, 0x7f ;  /* 0x0000007f02027836 */ /* 0x000fe20000000000 */
[----:B------:R-:W-:Y:S01]  /*19940*/  ULDC UR4, c[0x0][0x9dc] ;  /* 0x0002770000047ab9 */ /* 0x000fe20000000800 */
[----:B------:R-:W-:-:S03]  /*19950*/  IMAD.MOV.U32 R4, RZ, RZ, R28 ;  /* 0x000000ffff047224 */ /* 0x000fc600078e001c */
[----:B------:R-:W-:-:S04]  /*19960*/  SHF.R.S32.HI R5, RZ, 0x1f, R2 ;  /* 0x0000001fff057819 */ /* 0x000fc80000011402 */
[----:B------:R-:W-:-:S04]  /*19970*/  LEA.HI R5, R5, R2, RZ, 0x7 ;  /* 0x0000000205057211 */ /* 0x000fc800078f38ff */
[----:B------:R-:W-:Y:S02]  /*19980*/  SHF.R.S32.HI R0, RZ, 0x7, R5 ;  /* 0x00000007ff007819 */ /* 0x000fe40000011405 */
[----:B------:R-:W3:Y:S02]  /*19990*/  @P1 LDC R5, c[0x0][0x44c] ;  /* 0x00011300ff051b82 */ /* 0x000ee40000000800 */
[----:B------:R-:W-:-:S05]  /*199a0*/  VIMNMX R26, R17, R0, PT ;  /* 0x00000000111a7248 */ /* 0x000fca0003fe0100 */
[----:B------:R4:W-:Y:S01]  /*199b0*/  STL [R1+0x40], R26 ;  /* 0x0000401a01007387 */ /* 0x0009e20000100800 */
[----:B------:R-:W5:Y:S01]  /*199c0*/  @P1 LDC R0, c[0x0][0x450] ;  /* 0x00011400ff001b82 */ /* 0x000f620000000800 */
[----:B---3--:R-:W-:-:S05]  /*199d0*/  @P1 IMAD.HI.U32 R2, R28, R5, RZ ;  /* 0x000000051c021227 */ /* 0x008fca00078e00ff */
[----:B-----5:R-:W-:-:S05]  /*199e0*/  @P1 SHF.R.U32.HI R4, RZ, R0, R2 ;  /* 0x00000000ff041219 */ /* 0x020fca0000011602 */
        /* <DEDUP_REMOVED lines=8> */
[----:B------:R-:W3:Y:S02]  /*19a70*/  @P0 LDC.64 R4, c[0x0][0x9e8] ;  /* 0x00027a00ff040b82 */ /* 0x000ee40000000a00 */
[----:B---3--:R-:W-:-:S05]  /*19a80*/  @P0 IMAD.HI.U32 R4, R2, R4, RZ ;  /* 0x0000000402040227 */ /* 0x008fca00078e00ff */
[----:B------:R-:W-:-:S04]  /*19a90*/  @P0 SHF.R.U32.HI R2, RZ, R5, R4 ;  /* 0x00000005ff020219 */ /* 0x000fc80000011604 */
[----:B------:R-:W-:Y:S01]  /*19aa0*/  LOP3.LUT R2, RZ, R2, RZ, 0x33, !PT ;  /* 0x00000002ff027212 */ /* 0x000fe200078e33ff */
[----:B------:R-:W-:Y:S06]  /*19ab0*/  BRA `(.L_x_14542) ;  /* 0x0000000000107947 */ /* 0x000fec0003800000 */
.L_x_14541:
[----:B------:R-:W-:-:S13]  /*19ac0*/  ISETP.NE.AND P0, PT, R3, 0x1, PT ;  /* 0x000000010300780c */ /* 0x000fda0003f05270 */
[----:B------:R-:W3:Y:S02]  /*19ad0*/  @P0 LDC.64 R4, c[0x0][0x9e8] ;  /* 0x00027a00ff040b82 */ /* 0x000ee40000000a00 */
[----:B---3--:R-:W-:-:S05]  /*19ae0*/  @P0 IMAD.HI.U32 R4, R2, R4, RZ ;  /* 0x0000000402040227 */ /* 0x008fca00078e00ff */
[----:B------:R-:W-:-:S07]  /*19af0*/  @P0 SHF.R.U32.HI R2, RZ, R5, R4 ;  /* 0x00000005ff020219 */ /* 0x000fce0000011604 */
.L_x_14542:
[----:B------:R-:W-:Y:S05]  /*19b00*/  BSYNC B0 ;  /* 0x0000000000007941 */ /* 0x000fea0003800000 */
.L_x_14540:
[----:B------:R-:W-:-:S05]  /*19b10*/  IMAD R3, R2, R3, RZ ;  /* 0x0000000302037224 */ /* 0x000fca00078e02ff */
[----:B------:R-:W-:-:S07]  /*19b20*/  VIMNMX R0, R0, R3, !PT ;  /* 0x0000000300007248 */ /* 0x000fce0007fe0100 */
.L_x_14539:
[----:B------:R-:W-:Y:S01]  /*19b30*/  SHF.R.S32.HI R3, RZ, 0x1f, R0 ;  /* 0x0000001fff037819 */ /* 0x000fe20000011400 */
[----:B------:R-:W-:Y:S03]  /*19b40*/  BSSY B7, `(.L_x_14543) ;  /* 0x00003ab000077945 */ /* 0x000fe60003800000 */
[----:B------:R-:W-:-:S04]  /*19b50*/  LEA.HI R3, R3, R0, RZ, 0x7 ;  /* 0x0000000003037211 */ /* 0x000fc800078f38ff */
[----:B------:R-:W-:-:S04]  /*19b60*/  SHF.R.S32.HI R3, RZ, 0x7, R3 ;  /* 0x00000007ff037819 */ /* 0x000fc80000011403 */
[----:B------:R-:W-:-:S04]  /*19b70*/  VIMNMX R2, RZ, R3, !PT ;  /* 0x00000003ff027248 */ /* 0x000fc80007fe0100 */
[----:B------:R-:W-:Y:S01]  /*19b80*/  ISETP.GT.AND P0, PT, R26, R2, PT ;  /* 0x000000021a00720c */ /* 0x000fe20003f04270 */
[----:B------:R3:W-:-:S12]  /*19b90*/  STL [R1+0x1c], R2 ;  /* 0x00001c0201007387 */ /* 0x0007d80000100800 */
[----:B---3--:R-:W-:Y:S05]  /*19ba0*/  @P0 BRA `(.L_x_14544) ;  /* 0x0000000000440947 */ /* 0x008fea0003800000 */
[----:B------:R-:W3:Y:S02]  /*19bb0*/  S2R R2, SR_TID.X ;  /* 0x0000000000027919 */ /* 0x000ee40000002100 */
[----:B---3--:R-:W-:-:S04]  /*19bc0*/  LOP3.LUT R2, R2, 0x7f, RZ, 0xc0, !PT ;  /* 0x0000007f02027812 */ /* 0x008fc800078ec0ff */
[----:B------:R-:W-:-:S13]  /*19bd0*/  ISETP.NE.AND P0, PT, R2, RZ, PT ;  /* 0x000000ff0200720c */ /* 0x000fda0003f05270 */
[----:B------:R-:W-:Y:S05]  /*19be0*/  @P0 BRA `(.L_x_14545) ;  /* 0x0000003800800947 */ /* 0x000fea0003800000 */
[----:B------:R-:W3:Y:S01]  /*19bf0*/  S2R R5, SR_LANEID ;  /* 0x0000000000057919 */ /* 0x000ee20000000000 */
[----:B------:R-:W-:Y:S01]  /*19c00*/  VOTEU.ANY UR4, UPT, PT ;  /* 0x0000000000047886 */ /* 0x000fe200038e0100 */
[----:B------:R-:W4:Y:S01]  /*19c10*/  LDC.64 R2, c[0x0][0xc60] ;  /* 0x00031800ff027b82 */ /* 0x000f220000000a00 */
[----:B------:R-:W3:Y:S02]  /*19c20*/  FLO.U32 R0, UR4 ;  /* 0x0000000400007d00 */ /* 0x000ee400080e0000 */
[----:B---3--:R-:W-:-:S06]  /*19c30*/  ISETP.EQ.U32.AND P0, PT, R0, R5, PT ;  /* 0x000000050000720c */ /* 0x008fcc0003f02070 */
[----:B------:R-:W4:Y:S07]  /*19c40*/  POPC R5, UR4 ;  /* 0x0000000400057d09 */ /* 0x000f2e0008000000 */
[----:B----4-:R-:W3:Y:S01]  /*19c50*/  @P0 ATOMG.E.ADD.STRONG.GPU PT, R3, desc[UR42][R2.64], R5 ;  /* 0x00000005020309a8 */ /* 0x010ee200081ee1ea */
[----:B------:R-:W4:Y:S02]  /*19c60*/  S2R R4, SR_LTMASK ;  /* 0x0000000000047919 */ /* 0x000f240000003900 */
[----:B----4-:R-:W-:-:S04]  /*19c70*/  LOP3.LUT R4, R4, UR4, RZ, 0xc0, !PT ;  /* 0x0000000404047c12 */ /* 0x010fc8000f8ec0ff */
[----:B0-----:R-:W0:Y:S01]  /*19c80*/  POPC R7, R4 ;  /* 0x0000000400077309 */ /* 0x001e220000000000 */
[----:B---3--:R-:W0:Y:S02]  /*19c90*/  SHFL.IDX PT, R0, R3, R0, 0x1f ;  /* 0x00001f0003007589 */ /* 0x008e2400000e0000 */
[----:B0-----:R-:W-:Y:S01]  /*19ca0*/  IADD3 R16, R0, UR36, R7 ;  /* 0x0000002400107c10 */ /* 0x001fe2000fffe007 */
[----:B------:R-:W-:Y:S06]  /*19cb0*/  BRA `(.L_x_14545) ;  /* 0x00000038004c7947 */ /* 0x000fec0003800000 */
.L_x_14544:
        /* <DEDUP_REMOVED lines=10> */
[----:B------:R-:W-:Y:S02]  /*19d60*/  IMAD.U32 R5, RZ, RZ, UR7 ;  /* 0x00000007ff057e24 */ /* 0x000fe4000f8e00ff */
[----:B--2---:R-:W-:Y:S02]  /*19d70*/  IMAD.U32 R6, RZ, RZ, UR8 ;  /* 0x00000008ff067e24 */ /* 0x004fe4000f8e00ff */
[----:B0-----:R-:W-:-:S02]  /*19d80*/  IMAD.U32 R7, RZ, RZ, UR9 ;  /* 0x00000009ff077e24 */ /* 0x001fc4000f8e00ff */
[----:B------:R-:W-:Y:S02]  /*19d90*/  IMAD.U32 R10, RZ, RZ, UR4 ;  /* 0x00000004ff0a7e24 */ /* 0x000fe4000f8e00ff */
[----:B------:R-:W-:Y:S02]  /*19da0*/  IMAD.U32 R11, RZ, RZ, UR5 ;  /* 0x00000005ff0b7e24 */ /* 0x000fe4000f8e00ff */
[----:B------:R-:W-:Y:S02]  /*19db0*/  IMAD.MOV.U32 R8, RZ, RZ, 0x70 ;  /* 0x00000070ff087424 */ /* 0x000fe400078e00ff */
[----:B-1----:R-:W-:Y:S02]  /*19dc0*/  IMAD.MOV.U32 R12, RZ, RZ, 0x1 ;  /* 0x00000001ff0c7424 */ /* 0x002fe400078e00ff */
[----:B------:R-:W-:-:S07]  /*19dd0*/  IMAD.MOV.U32 R13, RZ, RZ, RZ ;  /* 0x000000ffff0d7224 */ /* 0x000fce00078e00ff */
[----:B------:R-:W-:-:S07]  /*19de0*/  LEPC R20, `(.L_x_14547) ;  /* 0x000000001014794e */ /* 0x000fce0000000000 */
[----:B---3--:R-:W-:Y:S05]  /*19df0*/  CALL.ABS.NOINC R2 ;  /* 0x0000000002007343 */ /* 0x008fea0003c00000 */
.L_x_14547:
[----:B------:R-:W-:Y:S05]  /*19e00*/  BSYNC B6 ;  /* 0x0000000000067941 */ /* 0x000fea0003800000 */
.L_x_14546:
        /* <DEDUP_REMOVED lines=10> */
[----:B------:R-:W-:Y:S02]  /*19eb0*/  IMAD.U32 R5, RZ, RZ, UR7 ;  /* 0x00000007ff057e24 */ /* 0x000fe4000f8e00ff */
[----:B--2---:R-:W-:Y:S02]  /*19ec0*/  IMAD.U32 R6, RZ, RZ, UR8 ;  /* 0x00000008ff067e24 */ /* 0x004fe4000f8e00ff */
[----:B0-----:R-:W-:-:S02]  /*19ed0*/  IMAD.U32 R7, RZ, RZ, UR9 ;  /* 0x00000009ff077e24 */ /* 0x001fc4000f8e00ff */
[----:B------:R-:W-:Y:S02]  /*19ee0*/  IMAD.U32 R10, RZ, RZ, UR4 ;  /* 0x00000004ff0a7e24 */ /* 0x000fe4000f8e00ff */
[----:B------:R-:W-:Y:S02]  /*19ef0*/  IMAD.U32 R11, RZ, RZ, UR5 ;  /* 0x00000005ff0b7e24 */ /* 0x000fe4000f8e00ff */
[----:B------:R-:W-:Y:S02]  /*19f00*/  IMAD.MOV.U32 R8, RZ, RZ, 0x70 ;  /* 0x00000070ff087424 */ /* 0x000fe400078e00ff */
[----:B-1----:R-:W-:Y:S02]  /*19f10*/  IMAD.MOV.U32 R12, RZ, RZ, 0x1 ;  /* 0x00000001ff0c7424 */ /* 0x002fe400078e00ff */
[----:B---3--:R-:W-:-:S07]  /*19f20*/  IMAD.MOV.U32 R13, RZ, RZ, RZ ;  /* 0x000000ffff0d7224 */ /* 0x008fce00078e00ff */
[----:B------:R-:W-:-:S07]  /*19f30*/  LEPC R20, `(.L_x_14550) ;  /* 0x000000001014794e */ /* 0x000fce0000000000 */
[----:B----4-:R-:W-:Y:S05]  /*19f40*/  CALL.ABS.NOINC R2 ;  /* 0x0000000002007343 */ /* 0x010fea0003c00000 */
.L_x_14550:
        /* <DEDUP_REMOVED lines=15> */
.L_x_14549:
[----:B------:R-:W-:Y:S05]  /*1a040*/  BSYNC B6 ;  /* 0x0000000000067941 */ /* 0x000fea0003800000 */
.L_x_14548:
[----:B------:R-:W-:Y:S01]  /*1a050*/  ULDC.64 UR4, c[0x0][0x9f8] ;  /* 0x00027e0000047ab9 */ /* 0x000fe20000000a00 */
[----:B------:R-:W3:Y:S01]  /*1a060*/  LDL R20, [R1+0x18] ;  /* 0x0000180001147983 */ /* 0x000ee20000100800 */
[----:B------:R-:W-:-:S03]  /*1a070*/  ISETP.NE.U32.AND P0, PT, RZ, UR4, PT ;  /* 0x00000004ff007c0c */ /* 0x000fc6000bf05070 */
[----:B------:R-:W4:Y:S01]  /*1a080*/  LDL R17, [R1+0x20] ;  /* 0x0000200001117983 */ /* 0x000f220000100800 */
[----:B------:R-:W-:Y:S01]  /*1a090*/  ISETP.NE.AND.EX P0, PT, RZ, UR5, PT, P0 ;  /* 0x00000005ff007c0c */ /* 0x000fe2000bf05300 */
[----:B------:R-:W-:Y:S01]  /*1a0a0*/  IMAD.MOV.U32 R9, RZ, RZ, R19 ;  /* 0x000000ffff097224 */ /* 0x000fe200078e0013 */
[----:B0-----:R-:W0:Y:S01]  /*1a0b0*/  LDC R7, c[0x0][0x430] ;  /* 0x00010c00ff077b82 */ /* 0x001e220000000800 */
[----:B------:R-:W1:Y:S10]  /*1a0c0*/  S2R R21, SR_TID.X ;  /* 0x0000000000157919 */ /* 0x000e740000002100 */
[----:B------:R-:W2:Y:S02]  /*1a0d0*/  @P0 LDC.64 R2, c[0x0][0x9f8] ;  /* 0x00027e00ff020b82 */ /* 0x000ea40000000a00 */
[----:B--2---:R-:W-:-:S05]  /*1a0e0*/  @P0 IMAD.WIDE R2, R19, 0x4, R2 ;  /* 0x0000000413020825 */ /* 0x004fca00078e0202 */
[----:B------:R2:W2:Y:S01]  /*1a0f0*/  @P0 LDG.E R9, desc[UR42][R2.64] ;  /* 0x0000002a02090981 */ /* 0x0004a2000c1e1900 */
[----:B0-----:R-:W-:Y:S01]  /*1a100*/  ISETP.NE.AND P1, PT, R7, 0x1, PT ;  /* 0x000000010700780c */ /* 0x001fe20003f25270 */
[----:B------:R-:W-:Y:S01]  /*1a110*/  VIADD R26, R26, 0xffffffff ;  /* 0xffffffff1a1a7836 */ /* 0x000fe20000000000 */
[----:B-1----:R-:W-:Y:S01]  /*1a120*/  LOP3.LUT R21, R21, 0x7f, RZ, 0xc0, !PT ;  /* 0x0000007f15157812 */ /* 0x002fe200078ec0ff */
[----:B------:R-:W0:Y:S02]  /*1a130*/  S2R R24, SR_TID.X ;  /* 0x0000000000187919 */ /* 0x000e240000002100 */
[----:B------:R-:W-:Y:S01]  /*1a140*/  IMAD.SHL.U32 R8, R26, 0x80, RZ ;  /* 0x000000801a087824 */ /* 0x000fe200078e00ff */
[----:B------:R-:W-:-:S07]  /*1a150*/  SHF.R.U32.HI R21, RZ, 0x3, R21 ;  /* 0x00000003ff157819 */ /* 0x000fce0000011615 */
[----:B------:R-:W1:Y:S08]  /*1a160*/  @P1 LDC R6, c[0x0][0x434] ;  /* 0x00010d00ff061b82 */ /* 0x000e700000000800 */
[----:B------:R-:W2:Y:S01]  /*1a170*/  @P1 LDC R0, c[0x0][0x438] ;  /* 0x00010e00ff001b82 */ /* 0x000ea20000000800 */
[----:B0-----:R-:W-:-:S05]  /*1a180*/  IMAD.SHL.U32 R24, R24, 0x10, RZ ;  /* 0x0000001018187824 */ /* 0x001fca00078e00ff */
[----:B------:R-:W-:-:S04]  /*1a190*/  LOP3.LUT R24, R24, 0x70, RZ, 0xc0, !PT ;  /* 0x0000007018187812 */ /* 0x000fc800078ec0ff */
[----:B------:R-:W-:-:S04]  /*1a1a0*/  LOP3.LUT R5, R8, R21, R24, 0xfe, !PT ;  /* 0x0000001508057212 */ /* 0x000fc800078efe18 */
[C---:B---3--:R-:W-:Y:S01]  /*1a1b0*/  ISETP.GE.AND P0, PT, R5.reuse, R20, PT ;  /* 0x000000140500720c */ /* 0x048fe20003f06270 */
[----:B----4-:R-:W-:-:S04]  /*1a1c0*/  IMAD.IADD R5, R5, 0x1, R17 ;  /* 0x0000000105057824 */ /* 0x010fc800078e0211 */
[----:B-1----:R-:W-:-:S04]  /*1a1d0*/  @P1 IMAD.HI.U32 R6, R5, R6, RZ ;  /* 0x0000000605061227 */ /* 0x002fc800078e00ff */
[----:B------:R-:W-:-:S04]  /*1a1e0*/  IMAD.MOV.U32 R4, RZ, RZ, R5 ;  /* 0x000000ffff047224 */ /* 0x000fc800078e0005 */
[----:B--2---:R-:W0:Y:S01]  /*1a1f0*/  @!P0 LDC.64 R2, c[0x0][0x428] ;  /* 0x00010a00ff028b82 */ /* 0x004e220000000a00 */
[----:B------:R-:W-:-:S05]  /*1a200*/  @P1 SHF.R.U32.HI R4, RZ, R0, R6 ;  /* 0x00000000ff041219 */ /* 0x000fca0000011606 */
[----:B------:R-:W-:-:S04]  /*1a210*/  IMAD.MOV R0, RZ, RZ, -R4 ;  /* 0x000000ffff007224 */ /* 0x000fc800078e0a04 */
[----:B------:R-:W-:Y:S01]  /*1a220*/  IMAD R0, R7, R0, R5 ;  /* 0x0000000007007224 */ /* 0x000fe200078e0205 */
[--C-:B------:R-:W-:Y:S02]  /*1a230*/  @!P0 SHF.R.S32.HI R5, RZ, 0x1f, R4.reuse ;  /* 0x0000001fff058819 */ /* 0x100fe40000011404 */
[----:B------:R-:W-:Y:S01]  /*1a240*/  SHF.R.S32.HI R10, RZ, 0x1f, R9 ;  /* 0x0000001fff0a7819 */ /* 0x000fe20000011409 */
[CC--:B0-----:R-:W-:Y:S01]  /*1a250*/  @!P0 IMAD.WIDE.U32 R4, R9.reuse, R2.reuse, R4 ;  /* 0x0000000209048225 */ /* 0x0c1fe200078e0004 */
[----:B------:R0:W-:Y:S03]  /*1a260*/  STL [R1+0x10], R9 ;  /* 0x0000100901007387 */ /* 0x0001e60000100800 */
[----:B------:R-:W-:Y:S01]  /*1a270*/  @!P0 IMAD R6, R10, R2, RZ ;  /* 0x000000020a068224 */ /* 0x000fe200078e02ff */
[----:B------:R1:W-:Y:S03]  /*1a280*/  STL [R1+0x24], R10 ;  /* 0x0000240a01007387 */ /* 0x0003e60000100800 */
[----:B------:R-:W-:-:S02]  /*1a290*/  @!P0 IMAD R6, R9, R3, R6 ;  /* 0x0000000309068224 */ /* 0x000fc400078e0206 */
[----:B------:R-:W2:Y:S02]  /*1a2a0*/  @!P0 LDC.64 R2, c[0x0][0x418] ;  /* 0x00010600ff028b82 */ /* 0x000ea40000000a00 */
[----:B------:R-:W-:Y:S01]  /*1a2b0*/  @!P0 IMAD.IADD R5, R5, 0x1, R6 ;  /* 0x0000000105058824 */ /* 0x000fe200078e0206 */
[----:B--2---:R-:W-:Y:S01]  /*1a2c0*/  @!P0 LEA R6, P1, R4, R2, 0x2 ;  /* 0x0000000204068211 */ /* 0x004fe200078210ff */
[----:B------:R-:W-:-:S03]  /*1a2d0*/  IMAD.MOV.U32 R2, RZ, RZ, RZ ;  /* 0x000000ffff027224 */ /* 0x000fc600078e00ff */
[----:B------:R-:W-:-:S05]  /*1a2e0*/  @!P0 LEA.HI.X R7, R4, R3, R5, 0x2, P1 ;  /* 0x0000000304078211 */ /* 0x000fca00008f1405 */
[----:B------:R1:W5:Y:S01]  /*1a2f0*/  @!P0 LDG.E R2, desc[UR42][R6.64] ;  /* 0x0000002a06028981 */ /* 0x000362000c1e1900 */
[----:B0-----:R-:W-:Y:S01]  /*1a300*/  IMAD.U32 R9, RZ, RZ, UR38 ;  /* 0x00000026ff097e24 */ /* 0x001fe2000f8e00ff */
[----:B------:R-:W-:Y:S01]  /*1a310*/  UMOV UR4, 0xffffffff ;  /* 0xffffffff00047882 */ /* 0x000fe20000000000 */
[----:B------:R-:W-:-:S03]  /*1a320*/  LOP3.LUT R22, R22, 0xfffffffd, RZ, 0xc0, !PT ;  /* 0xfffffffd16167812 */ /* 0x000fc600078ec0ff */
[----:B------:R-:W-:-:S13]  /*1a330*/  ISETP.NE.AND P2, PT, R9, 0x3, PT ;  /* 0x000000030900780c */ /* 0x000fda0003f45270 */
[----:B------:R-:W-:Y:S01]  /*1a340*/  @P2 LOP3.LUT R22, R22, 0x2, RZ, 0xfc, !PT ;  /* 0x0000000216162812 */ /* 0x000fe200078efcff */
[----:B-1----:R-:W-:Y:S06]  /*1a350*/  BRA.DIV UR4, `(.L_x_14551) ;  /* 0x0000005e04b47947 */ /* 0x002fec000b800000 */
.L_x_14688:
[----:B------:R-:W-:-:S05]  /*1a360*/  SHF.R.S32.HI R9, RZ, 0x1f, R18 ;  /* 0x0000001fff097819 */ /* 0x000fca0000011412 */
[----:B------:R0:W-:Y:S01]  /*1a370*/  STL [R1+0xc], R9 ;  /* 0x00000c0901007387 */ /* 0x0001e20000100800 */
[----:B------:R-:W-:Y:S05]  /*1a380*/  @!P2 BRA `(.L_x_14552) ;  /* 0x000000000004a947 */ /* 0x000fea0003800000 */
[----:B------:R-:W-:Y:S01]  /*1a390*/  BPT.TRAP 0x1 ;  /* 0x000000040000795c */ /* 0x000fe20000300000 */
.L_x_14552:
        /* <DEDUP_REMOVED lines=25> */
.L_x_14689:
[----:B------:R-:W-:Y:S05]  /*1a530*/  BSYNC B0 ;  /* 0x0000000000007941 */ /* 0x000fea0003800000 */
.L_x_14553:
[----:B0-----:R-:W2:Y:S01]  /*1a540*/  LDL R9, [R1+0xc] ;  /* 0x00000c0001097983 */ /* 0x001ea20000100800 */
[----:B------:R-:W-:-:S03]  /*1a550*/  ULDC.64 UR4, c[0x0][0x300] ;  /* 0x0000c00000047ab9 */ /* 0x000fc60000000a00 */
[----:B------:R-:W3:Y:S01]  /*1a560*/  LDL R13, [R1+0x18] ;  /* 0x00001800010d7983 */ /* 0x000ee20000100800 */
[----:B------:R-:W-:Y:S01]  /*1a570*/  IMAD R6, R6, UR4, RZ ;  /* 0x0000000406067c24 */ /* 0x000fe2000f8e02ff */
[----:B------:R-:W-:Y:S01]  /*1a580*/  LOP3.LUT R22, R22, 0xfffffffe, RZ, 0xc0, !PT ;  /* 0xfffffffe16167812 */ /* 0x000fe200078ec0ff */
[C---:B-1----:R-:W-:Y:S01]  /*1a590*/  IMAD.WIDE.U32 R4, R0.reuse, UR4, RZ ;  /* 0x0000000400047c25 */ /* 0x042fe2000f8e00ff */
[----:B------:R-:W0:Y:S03]  /*1a5a0*/  S2R R12, SR_TID.X ;  /* 0x00000000000c7919 */ /* 0x000e260000002100 */
[----:B------:R-:W-:Y:S01]  /*1a5b0*/  IMAD R6, R0, UR5, R6 ;  /* 0x0000000500067c24 */ /* 0x000fe2000f8e0206 */
[----:B------:R-:W-:Y:S02]  /*1a5c0*/  ULDC.64 UR4, c[0x0][0x310] ;  /* 0x0000c40000047ab9 */ /* 0x000fe40000000a00 */
[----:B------:R-:W-:-:S02]  /*1a5d0*/  IMAD R7, R7, UR4, RZ ;  /* 0x0000000407077c24 */ /* 0x000fc4000f8e02ff */
        /* <DEDUP_REMOVED lines=11> */
[----:B------:R-:W-:Y:S01]  /*1a690*/  IMAD.IADD R2, R5, 0x1, R2 ;  /* 0x0000000105027824 */ /* 0x000fe200078e0202 */
[----:B------:R-:W-:-:S04]  /*1a6a0*/  ULDC UR4, c[0x0][0x2f4] ;  /* 0x0000bd0000047ab9 */ /* 0x000fc80000000800 */
[----:B------:R-:W-:Y:S02]  /*1a6b0*/  LEA.HI.X R2, R4, UR5, R2, 0x1, P0 ;  /* 0x0000000504027c11 */ /* 0x000fe400080f0c02 */
[----:B-1----:R-:W-:Y:S01]  /*1a6c0*/  LOP3.LUT R10, R9, 0x7f, RZ, 0xc0, !PT ;  /* 0x0000007f090a7812 */ /* 0x002fe200078ec0ff */
[----:B0-----:R-:W-:-:S03]  /*1a6d0*/  IMAD.SHL.U32 R9, R12, 0x8, RZ ;  /* 0x000000080c097824 */ /* 0x001fc600078e00ff */
[----:B------:R-:W-:Y:S02]  /*1a6e0*/  SHF.R.U32.HI R11, RZ, 0x3, R10 ;  /* 0x00000003ff0b7819 */ /* 0x000fe4000001160a */
[----:B------:R-:W-:Y:S02]  /*1a6f0*/  LOP3.LUT R9, R9, 0x38, RZ, 0xc0, !PT ;  /* 0x0000003809097812 */ /* 0x000fe400078ec0ff */
[----:B---3--:R-:W-:Y:S01]  /*1a700*/  IADD3 R4, -R11, R13, -R8 ;  /* 0x0000000d0b047210 */ /* 0x008fe20007ffe908 */
[----:B------:R-:W-:Y:S01]  /*1a710*/  IMAD.SHL.U32 R11, R10, 0x8, RZ ;  /* 0x000000080a0b7824 */ /* 0x000fe200078e00ff */
[----:B------:R-:W-:Y:S01]  /*1a720*/  ISETP.GE.AND P2, PT, R9, UR4, PT ;  /* 0x0000000409007c0c */ /* 0x000fe2000bf46270 */
[----:B------:R-:W-:Y:S01]  /*1a730*/  IMAD.SHL.U32 R10, R12, 0x8, RZ ;  /* 0x000000080c0a7824 */ /* 0x000fe200078e00ff */
[----:B------:R-:W-:Y:S01]  /*1a740*/  UMOV UR4, 0xffffffff ;  /* 0xffffffff00047882 */ /* 0x000fe20000000000 */
[----:B------:R-:W-:-:S03]  /*1a750*/  ISETP.GE.AND P0, PT, R4, 0x1, PT ;  /* 0x000000010400780c */ /* 0x000fc60003f06270 */
[----:B------:R-:W-:-:S04]  /*1a760*/  LOP3.LUT R10, R10, 0x1f8, RZ, 0xc0, !PT ;  /* 0x000001f80a0a7812 */ /* 0x000fc800078ec0ff */
[----:B------:R-:W-:-:S03]  /*1a770*/  LOP3.LUT R10, R10, 0x38, R12, 0x78, !PT ;  /* 0x000000380a0a7812 */ /* 0x000fc600078e780c */
[----:B------:R-:W-:Y:S02]  /*1a780*/  @P2 LOP3.LUT R22, R22, 0x1, RZ, 0xfc, !PT ;  /* 0x0000000116162812 */ /* 0x000fe400078efcff */
[----:B------:R-:W-:-:S05]  /*1a790*/  LOP3.LUT R10, R10, 0x200, R11, 0xf8, !PT ;  /* 0x000002000a0a7812 */ /* 0x000fca00078ef80b */
[----:B------:R-:W-:Y:S01]  /*1a7a0*/  IMAD R5, R25, 0x2000, R10 ;  /* 0x0000200019057824 */ /* 0x000fe200078e020a */
[----:B------:R-:W-:Y:S06]  /*1a7b0*/  BRA.DIV UR4, `(.L_x_14555) ;  /* 0x0000005a04e47947 */ /* 0x000fec000b800000 */
        /* <DEDUP_REMOVED lines=72> */
.L_x_14707:
        /* <DEDUP_REMOVED lines=10> */
.L_x_14556:
        /* <DEDUP_REMOVED lines=11> */
.L_x_14557:
[----:B------:R1:W5:Y:S01]  /*1ad90*/  LDL.LU R4, [R1+0x2c] ;  /* 0x00002c0001047983 */ /* 0x0003620000300800 */
[----:B------:R1:W-:Y:S02]  /*1ada0*/  SYNCS.ARRIVE.TRANS64.A1T0 RZ, [R3+URZ+0x16830], RZ ;  /* 0x016830ff03ff79a7 */ /* 0x0003e4000810003f */
[----:B------:R-:W-:Y:S05]  /*1adb0*/  WARPSYNC.ALL ;  /* 0x0000000000007948 */ /* 0x000fea0003800000 */
[----:B------:R-:W-:Y:S01]  /*1adc0*/  ULDC.64 UR4, c[0x0][0x298] ;  /* 0x0000a60000047ab9 */ /* 0x000fe20000000a00 */
[----:B------:R-:W-:Y:S01]  /*1add0*/  VIADD R0, R23, 0x8400 ;  /* 0x0000840017007836 */ /* 0x000fe20000000000 */
[----:B------:R-:W-:Y:S01]  /*1ade0*/  ULDC.64 UR6, c[0x0][0xa00] ;  /* 0x0002800000067ab9 */ /* 0x000fe20000000a00 */
[----:B------:R-:W-:Y:S01]  /*1adf0*/  BSSY B6, `(.L_x_14558) ;  /* 0x0000022000067945 */ /* 0x000fe20003800000 */
[----:B------:R-:W-:Y:S01]  /*1ae00*/  BAR.SYNC.DEFER_BLOCKING 0x8, 0x200 ;  /* 0x0208000000007b1d */ /* 0x000fe20000010000 */
[----:B------:R-:W-:-:S02]  /*1ae10*/  ISETP.NE.U32.AND P0, PT, RZ, UR6, PT ;  /* 0x00000006ff007c0c */ /* 0x000fc4000bf05070 */
[----:B------:R-:W-:Y:S02]  /*1ae20*/  LOP3.LUT P1, RZ, R0, 0x3ff, RZ, 0xc0, !PT ;  /* 0x000003ff00ff7812 */ /* 0x000fe4000782c0ff */
[----:B------:R-:W-:Y:S02]  /*1ae30*/  ISETP.NE.AND.EX P0, PT, RZ, UR7, PT, P0 ;  /* 0x00000007ff007c0c */ /* 0x000fe4000bf05300 */
[----:B-----5:R-:W-:-:S05]  /*1ae40*/  SHF.R.S32.HI R2, RZ, 0x1f, R4 ;  /* 0x0000001fff027819 */ /* 0x020fca0000011404 */
[----:B------:R-:W-:-:S04]  /*1ae50*/  IMAD R2, R2, UR4, RZ ;  /* 0x0000000402027c24 */ /* 0x000fc8000f8e02ff */
[C---:B------:R-:W-:Y:S01]  /*1ae60*/  IMAD R0, R4.reuse, UR5, R2 ;  /* 0x0000000504007c24 */ /* 0x040fe2000f8e0202 */
[----:B------:R-:W-:Y:S01]  /*1ae70*/  SHF.R.S32.HI R2, RZ, 0x1f, R19 ;  /* 0x0000001fff027819 */ /* 0x000fe20000011413 */
[----:B0-----:R-:W-:-:S03]  /*1ae80*/  IMAD.WIDE.U32 R4, R4, UR4, RZ ;  /* 0x0000000404047c25 */ /* 0x001fc6000f8e00ff */
[----:B------:R-:W-:Y:S01]  /*1ae90*/  SEL R2, R2, RZ, !P0 ;  /* 0x000000ff02027207 */ /* 0x000fe20004000000 */
[----:B-1----:R-:W-:Y:S01]  /*1aea0*/  IMAD.IADD R3, R5, 0x1, R0 ;  /* 0x0000000105037824 */ /* 0x002fe200078e0200 */
[----:B------:R-:W-:Y:S01]  /*1aeb0*/  SEL R0, R19, RZ, !P0 ;  /* 0x000000ff13007207 */ /* 0x000fe20004000000 */
[----:B------:R0:W-:Y:S04]  /*1aec0*/  STL.64 [R1+0x30], R4 ;  /* 0x0000300401007387 */ /* 0x0001e80000100a00 */
        /* <DEDUP_REMOVED lines=20> */
.L_x_14559:
[----:B------:R-:W-:Y:S05]  /*1b010*/  BSYNC B6 ;  /* 0x0000000000067941 */ /* 0x000fea0003800000 */
.L_x_14558:
[----:B------:R-:W2:Y:S01]  /*1b020*/  LDL.LU R21, [R1+0x38] ;  /* 0x0000380001157983 */ /* 0x000ea20000300800 */
[----:B------:R-:W-:Y:S01]  /*1b030*/  ULDC.64 UR4, c[0x0][0x2d8] ;  /* 0x0000b60000047ab9 */ /* 0x000fe20000000a00 */
[----:B------:R-:W1:Y:S01]  /*1b040*/  LDC R10, c[0x0][0x448] ;  /* 0x00011200ff0a7b82 */ /* 0x000e620000000800 */
[----:B------:R-:W-:Y:S01]  /*1b050*/  ULDC.64 UR6, c[0x0][0x2c8] ;  /* 0x0000b20000067ab9 */ /* 0x000fe20000000a00 */
[----:B0-----:R-:W2:Y:S01]  /*1b060*/  LDL.LU.64 R2, [R1+0x30] ;  /* 0x0000300001027983 */ /* 0x001ea20000300a00 */
[----:B------:R-:W-:-:S03]  /*1b070*/  ULDC.64 UR8, c[0x0][0x280] ;  /* 0x0000a00000087ab9 */ /* 0x000fc60000000a00 */
[----:B------:R-:W3:Y:S04]  /*1b080*/  LDL R20, [R1+0xc] ;  /* 0x00000c0001147983 */ /* 0x000ee80000100800 */
[----:B------:R-:W4:Y:S04]  /*1b090*/  LDL.LU R6, [R1+0x3c] ;  /* 0x00003c0001067983 */ /* 0x000f280000300800 */
[----:B------:R-:W4:Y:S01]  /*1b0a0*/  LDL.LU R5, [R1+0x2c] ;  /* 0x00002c0001057983 */ /* 0x000f220000300800 */
[----:B-1----:R-:W-:-:S13]  /*1b0b0*/  ISETP.NE.AND P1, PT, R10, 0x1, PT ;  /* 0x000000010a00780c */ /* 0x002fda0003f25270 */
        /* <DEDUP_REMOVED lines=12> */
[----:B------:R-:W-:Y:S01]  /*1b180*/  IMAD R0, R5, UR5, R0 ;  /* 0x0000000505007c24 */ /* 0x000fe2000f8e0200 */
[----:B------:R-:W-:Y:S01]  /*1b190*/  ULDC.64 UR4, c[0x0][0x2d0] ;  /* 0x0000b40000047ab9 */ /* 0x000fe20000000a00 */
[----:B------:R-:W-:Y:S02]  /*1b1a0*/  IMAD.MOV.U32 R4, RZ, RZ, R2 ;  /* 0x000000ffff047224 */ /* 0x000fe400078e0002 */
[----:B------:R-:W-:Y:S02]  /*1b1b0*/  IMAD.IADD R5, R3, 0x1, R0 ;  /* 0x0000000103057824 */ /* 0x000fe400078e0200 */
[----:B--2---:R-:W-:Y:S01]  /*1b1c0*/  IMAD.SHL.U32 R21, R21, 0x10, RZ ;  /* 0x0000001015157824 */ /* 0x004fe200078e00ff */
[----:B---3--:R-:W-:-:S04]  /*1b1d0*/  LOP3.LUT R20, R20, 0x7f, RZ, 0xc0, !PT ;  /* 0x0000007f14147812 */ /* 0x008fc800078ec0ff */
[----:B------:R-:W-:Y:S02]  /*1b1e0*/  LOP3.LUT R21, R21, 0x70, RZ, 0xc0, !PT ;  /* 0x0000007015157812 */ /* 0x000fe400078ec0ff */
[----:B------:R-:W-:-:S04]  /*1b1f0*/  SHF.R.U32.HI R20, RZ, 0x3, R20 ;  /* 0x00000003ff147819 */ /* 0x000fc80000011614 */
[----:B------:R-:W-:-:S05]  /*1b200*/  LOP3.LUT R20, R20, R21, RZ, 0xfc, !PT ;  /* 0x0000001514147212 */ /* 0x000fca00078efcff */
[----:B------:R-:W-:Y:S02]  /*1b210*/  IMAD.IADD R6, R20, 0x1, R28 ;  /* 0x0000000114067824 */ /* 0x000fe400078e021c */
[----:B------:R2:W5:Y:S02]  /*1b220*/  LDL R20, [R1+0x28] ;  /* 0x0000280001147983 */ /* 0x0005640000100800 */
[----:B0-----:R-:W-:Y:S01]  /*1b230*/  @P1 IMAD.HI.U32 R0, R6, R7, RZ ;  /* 0x0000000706001227 */ /* 0x001fe200078e00ff */
[----:B------:R-:W0:Y:S03]  /*1b240*/  S2R R11, SR_TID.X ;  /* 0x00000000000b7919 */ /* 0x000e260000002100 */
        /* <DEDUP_REMOVED lines=16> */
[----:B------:R-:W1:Y:S01]  /*1b350*/  @P1 LDC R7, c[0x0][0x44c] ;  /* 0x00011300ff071b82 */ /* 0x000e620000000800 */
[C---:B0-----:R-:W-:Y:S01]  /*1b360*/  IMAD.SHL.U32 R21, R11.reuse, 0x8, RZ ;  /* 0x000000080b157824 */ /* 0x041fe200078e00ff */
[----:B------:R-:W-:Y:S01]  /*1b370*/  LOP3.LUT R11, R11, 0x7f, RZ, 0xc0, !PT ;  /* 0x0000007f0b0b7812 */ /* 0x000fe200078ec0ff */
[----:B------:R-:W-:-:S03]  /*1b380*/  IMAD.IADD R0, R9, 0x1, R0 ;  /* 0x0000000109007824 */ /* 0x000fc600078e0200 */
[----:B------:R-:W-:Y:S02]  /*1b390*/  LOP3.LUT R21, R21, 0x38, RZ, 0xc0, !PT ;  /* 0x0000003815157812 */ /* 0x000fe400078ec0ff */
[----:B------:R-:W-:Y:S02]  /*1b3a0*/  LEA.HI.X R0, R8, UR9, R0, 0x1, P0 ;  /* 0x0000000908007c11 */ /* 0x000fe400080f0c00 */
[----:B------:R-:W0:Y:S01]  /*1b3b0*/  @P1 LDC R8, c[0x0][0x450] ;  /* 0x00011400ff081b82 */ /* 0x000e220000000800 */
        /* <DEDUP_REMOVED lines=16> */
[----:B------:R-:W-:-:S04]  /*1b4c0*/  IMAD.WIDE.U32 R6, R3, UR6, R4 ;  /* 0x0000000603067c25 */ /* 0x000fc8000f8e0004 */
[----:B------:R-:W-:Y:S01]  /*1b4d0*/  IMAD.IADD R4, R7, 0x1, R8 ;  /* 0x0000000107047824 */ /* 0x000fe200078e0208 */
[----:B------:R-:W-:-:S04]  /*1b4e0*/  LEA R5, P1, R6, UR8, 0x1 ;  /* 0x0000000806057c11 */ /* 0x000fc8000f8208ff */
[----:B------:R-:W-:Y:S01]  /*1b4f0*/  LEA.HI.X R4, R6, UR9, R4, 0x1, P1 ;  /* 0x0000000906047c11 */ /* 0x000fe200088f0c04 */
[----:B--2---:R-:W-:Y:S08]  /*1b500*/  BRA.DIV UR4, `(.L_x_14560) ;  /* 0x0000005a04407947 */ /* 0x004ff0000b800000 */
[----:B------:R-:W2:Y:S01]  /*1b510*/  LDL.LU R6, [R1+0x8] ;  /* 0x0000080001067983 */ /* 0x000ea20000300800 */
[----:B------:R-:W-:-:S03]  /*1b520*/  IMAD.IADD R28, R9, 0x1, R28 ;  /* 0x00000001091c7824 */ /* 0x000fc600078e021c */
[----:B------:R-:W-:Y:S04]  /*1b530*/  SHFL.IDX PT, R7, R0, RZ, 0x181f ;  /* 0x00181fff00077589 */ /* 0x000fe800000e0000 */
[----:B------:R-:W-:Y:S01]  /*1b540*/  SHFL.IDX PT, R8, R4, RZ, 0x181f ;  /* 0x00181fff04087589 */ /* 0x000fe200000e0000 */
[----:B--2---:R-:W-:-:S03]  /*1b550*/  IMAD R3, R6, R10, RZ ;  /* 0x0000000a06037224 */ /* 0x004fc600078e02ff */
[----:B------:R-:W0:Y:S02]  /*1b560*/  SHFL.IDX PT, R6, R2, RZ, 0x181f ;  /* 0x00181fff02067589 */ /* 0x000e2400000e0000 */
[----:B------:R-:W-:-:S13]  /*1b570*/  ISETP.GE.AND P1, PT, R28, R3, PT ;  /* 0x000000031c00720c */ /* 0x000fda0003f26270 */
[----:B0-----:R-:W-:-:S05]  /*1b580*/  @!P1 LEA R6, P2, R21, R6, 0x1 ;  /* 0x0000000615069211 */ /* 0x001fca00078408ff */
[----:B------:R-:W-:-:S05]  /*1b590*/  @!P1 IMAD.X R7, RZ, RZ, R7, P2 ;  /* 0x000000ffff079224 */ /* 0x000fca00010e0607 */
        /* <DEDUP_REMOVED lines=71> */
[----:B------:R-:W-:Y:S01]  /*1ba10*/  VIADD R0, R28, 0x90 ;  /* 0x000000901c007836 */ /* 0x000fe20000000000 */
[----:B0-----:R-:W-:Y:S02]  /*1ba20*/  @!P1 LEA R2, P2, R21, R2, 0x1 ;  /* 0x0000000215029211 */ /* 0x001fe400078408ff */
[----:B------:R0:W-:Y:S03]  /*1ba30*/  @!P3 LDGSTS.E.BYPASS.LTC128B.128 [R20+0xbc00], desc[UR42][R6.64], !P0 ;  /* 0x0bc000000614bfae */ /* 0x0001e6000c101d6a */
[----:B0-----:R-:W-:-:S04]  /*1ba40*/  @!P1 IMAD.X R6, RZ, RZ, R8, P2 ;  /* 0x000000ffff069224 */ /* 0x001fc800010e0608 */
[----:B------:R-:W-:Y:S02]  /*1ba50*/  @!P1 IMAD.MOV.U32 R7, RZ, RZ, R6 ;  /* 0x000000ffff079224 */ /* 0x000fe400078e0006 */
        /* <DEDUP_REMOVED lines=19> */
.L_x_14732:
[----:B------:R-:W-:-:S05]  /*1bb90*/  VIADD R28, R28, 0xb0 ;  /* 0x000000b01c1c7836 */ /* 0x000fca0000000000 */
[----:B------:R-:W-:-:S13]  /*1bba0*/  ISETP.GE.AND P1, PT, R28, R3, PT ;  /* 0x000000031c00720c */ /* 0x000fda0003f26270 */
[----:B------:R-:W-:-:S05]  /*1bbb0*/  @!P1 LEA R2, P2, R21, R2, 0x1 ;  /* 0x0000000215029211 */ /* 0x000fca00078408ff */
[----:B------:R-:W-:-:S05]  /*1bbc0*/  @!P1 IMAD.X R3, RZ, RZ, R4, P2 ;  /* 0x000000ffff039224 */ /* 0x000fca00010e0604 */
[----:B------:R-:W-:Y:S01]  /*1bbd0*/  @!PT LDS RZ, [RZ] ;  /* 0x00000000fffff984 */ /* 0x000fe20000000800 */
[----:B------:R-:W-:Y:S01]  /*1bbe0*/  @!PT LDS RZ, [RZ] ;  /* 0x00000000fffff984 */ /* 0x000fe20000000800 */
[----:B------:R-:W-:Y:S01]  /*1bbf0*/  @!PT LDS RZ, [RZ] ;  /* 0x00000000fffff984 */ /* 0x000fe20000000800 */
[----:B------:R1:W-:Y:S01]  /*1bc00*/  @!P1 LDGSTS.E.BYPASS.LTC128B.128 [R20+0xdc00], desc[UR42][R2.64], !P0 ;  /* 0x0dc0000002149fae */ /* 0x0003e2000c101d6a */
[----:B------:R-:W-:Y:S01]  /*1bc10*/  PLOP3.LUT P0, PT, PT, PT, PT, 0x80, 0x0 ;  /* 0x000000000000781c */ /* 0x000fe20003f0f070 */
[----:B------:R-:W-:-:S12]  /*1bc20*/  NOP ;  /* 0x0000000000007918 */ /* 0x000fd80000000000 */
.L_x_14561:
        /* <DEDUP_REMOVED lines=18> */
.L_x_14733:
[----:B------:R-:W-:Y:S05]  /*1bd50*/  BSYNC B0 ;  /* 0x0000000000007941 */ /* 0x000fea0003800000 */
.L_x_14562:
[----:B------:R-:W0:Y:S04]  /*1bd60*/  LDL.LU R3, [R1+0x40] ;  /* 0x0000400001037983 */ /* 0x000e280000300800 */
[----:B------:R-:W2:Y:S01]  /*1bd70*/  LDL R2, [R1+0x1c] ;  /* 0x00001c0001027983 */ /* 0x000ea20000100800 */
[----:B------:R-:W-:Y:S01]  /*1bd80*/  BSSY B0, `(.L_x_14564) ;  /* 0x000010e000007945 */ /* 0x000fe20003800000 */
[----:B0-----:R-:W-:-:S05]  /*1bd90*/  VIADD R7, R3, 0xfffffffe ;  /* 0xfffffffe03077836 */ /* 0x001fca0000000000 */
[----:B--2---:R-:W-:-:S13]  /*1bda0*/  ISETP.GE.AND P0, PT, R7, R2, PT ;  /* 0x000000020700720c */ /* 0x004fda0003f06270 */
[----:B------:R-:W-:Y:S05]  /*1bdb0*/  @!P0 BRA `(.L_x_14565) ;  /* 0x0000001000288947 */ /* 0x000fea0003800000 */
[----:B------:R-:W0:Y:S01]  /*1bdc0*/  S2R R2, SR_TID.X ;  /* 0x0000000000027919 */ /* 0x000e220000002100 */
[----:B------:R-:W-:Y:S01]  /*1bdd0*/  ULDC UR4, c[0x0][0x2f4] ;  /* 0x0000bd0000047ab9 */ /* 0x000fe20000000800 */
[----:B------:R-:W-:Y:S01]  /*1bde0*/  IMAD.MOV.U32 R6, RZ, RZ, R25 ;  /* 0x000000ffff067224 */ /* 0x000fe200078e0019 */
[----:B------:R2:W-:Y:S01]  /*1bdf0*/  STL [R1+0x8], R26 ;  /* 0x0000081a01007387 */ /* 0x0005e20000100800 */
[----:B------:R-:W-:Y:S02]  /*1be00*/  IMAD.MOV.U32 R20, RZ, RZ, R29 ;  /* 0x000000ffff147224 */ /* 0x000fe400078e001d */
[----:B0-----:R-:W-:-:S05]  /*1be10*/  IMAD.SHL.U32 R2, R2, 0x8, RZ ;  /* 0x0000000802027824 */ /* 0x001fca00078e00ff */
[----:B------:R-:W-:-:S04]  /*1be20*/  LOP3.LUT R2, R2, 0x38, RZ, 0xc0, !PT ;  /* 0x0000003802027812 */ /* 0x000fc800078ec0ff */
[----:B--2---:R-:W-:-:S13]  /*1be30*/  ISETP.GE.AND P1, PT, R2, UR4, PT ;  /* 0x0000000402007c0c */ /* 0x004fda000bf26270 */
.L_x_14578:
        /* <DEDUP_REMOVED lines=18> */
[----:B-1----:R-:W-:-:S05]  /*1bf60*/  @P0 SHF.R.U32.HI R2, RZ, R3, R5 ;  /* 0x00000003ff020219 */ /* 0x002fca0000011605 */
        /* <DEDUP_REMOVED lines=22> */
.L_x_14566:
[----:B------:R-:W-:Y:S01]  /*1c0d0*/  IMAD R5, R25, 0x8, R23 ;  /* 0x0000000819057824 */ /* 0x000fe200078e0217 */
[----:B------:R-:W-:Y:S01]  /*1c0e0*/  SHF.L.U32 R2, R29, 0x1f, RZ ;  /* 0x0000001f1d027819 */ /* 0x000fe200000006ff */
[----:B------:R-:W-:Y:S03]  /*1c0f0*/  BSSY B1, `(.L_x_14567) ;  /* 0x0000003000017945 */ /* 0x000fe60003800000 */
[----:B------:R-:W0:Y:S02]  /*1c100*/  SYNCS.PHASECHK.TRANS64.TRYWAIT P0, [R5+URZ+0x16840], R2 ;  /* 0x01684002050075a7 */ /* 0x000e24000800017f */
[----:B0-----:R-:W-:Y:S05]  /*1c110*/  @!P0 BRA `(.L_x_14568) ;  /* 0x0000005c00308947 */ /* 0x001fea0003800000 */
.L_x_14734:
[----:B------:R-:W-:Y:S05]  /*1c120*/  BSYNC B1 ;  /* 0x0000000000017941 */ /* 0x000fea0003800000 */
.L_x_14567:
[----:B------:R-:W2:Y:S01]  /*1c130*/  LDL R9, [R1+0xc] ;  /* 0x00000c0001097983 */ /* 0x000ea20000100800 */
[----:B------:R-:W-:Y:S01]  /*1c140*/  SHF.R.S32.HI R21, RZ, 0x1f, R0 ;  /* 0x0000001fff157819 */ /* 0x000fe20000011400 */
[----:B------:R-:W-:Y:S01]  /*1c150*/  ULDC.64 UR4, c[0x0][0x300] ;  /* 0x0000c00000047ab9 */ /* 0x000fe20000000a00 */
[----:B------:R-:W-:Y:S01]  /*1c160*/  LOP3.LUT P2, RZ, R22, 0x1, RZ, 0xc0, !PT ;  /* 0x0000000116ff7812 */ /* 0x000fe2000784c0ff */
[----:B------:R-:W1:Y:S01]  /*1c170*/  S2R R8, SR_TID.X ;  /* 0x0000000000087919 */ /* 0x000e620000002100 */
        /* <DEDUP_REMOVED lines=11> */
[----:B--2---:R-:W-:Y:S01]  /*1c230*/  IMAD R7, R9, UR4, RZ ;  /* 0x0000000409077c24 */ /* 0x004fe2000f8e02ff */
[----:B-1----:R-:W-:-:S03]  /*1c240*/  LOP3.LUT R9, R8, 0x7f, RZ, 0xc0, !PT ;  /* 0x0000007f08097812 */ /* 0x002fc600078ec0ff */
[----:B------:R-:W-:Y:S01]  /*1c250*/  IMAD R7, R18, UR5, R7 ;  /* 0x0000000512077c24 */ /* 0x000fe2000f8e0207 */
[----:B------:R-:W-:Y:S01]  /*1c260*/  ULDC.64 UR4, c[0x0][0x2e8] ;  /* 0x0000ba0000047ab9 */ /* 0x000fe20000000a00 */
[----:B------:R-:W-:Y:S02]  /*1c270*/  IMAD.SHL.U32 R11, R9, 0x8, RZ ;  /* 0x00000008090b7824 */ /* 0x000fe400078e00ff */
[----:B------:R-:W-:Y:S02]  /*1c280*/  IMAD.SHL.U32 R9, R8, 0x8, RZ ;  /* 0x0000000808097824 */ /* 0x000fe400078e00ff */
[----:B------:R-:W-:-:S03]  /*1c290*/  IMAD.IADD R7, R7, 0x1, R3 ;  /* 0x0000000107077824 */ /* 0x000fc600078e0203 */
[----:B------:R-:W-:-:S04]  /*1c2a0*/  LOP3.LUT R9, R9, 0x1f8, RZ, 0xc0, !PT ;  /* 0x000001f809097812 */ /* 0x000fc800078ec0ff */
[----:B------:R-:W-:Y:S02]  /*1c2b0*/  LOP3.LUT R9, R9, 0x38, R8, 0x78, !PT ;  /* 0x0000003809097812 */ /* 0x000fe400078e7808 */
        /* <DEDUP_REMOVED lines=49> */
.L_x_14752:
        /* <DEDUP_REMOVED lines=8> */
.L_x_14570:
        /* <DEDUP_REMOVED lines=11> */
.L_x_14571:
[----:B------:R1:W-:Y:S01]  /*1c700*/  SYNCS.ARRIVE.TRANS64.A1T0 RZ, [R5+URZ+0x16830], RZ ;  /* 0x016830ff05ff79a7 */ /* 0x0003e2000810003f */
[----:B------:R-:W-:Y:S05]  /*1c710*/  @!P3 BRA `(.L_x_14572) ;  /* 0x000000000004b947 */ /* 0x000fea0003800000 */
[----:B------:R-:W-:Y:S01]  /*1c720*/  BPT.TRAP 0x1 ;  /* 0x000000040000795c */ /* 0x000fe20000300000 */
.L_x_14572:
[----:B------:R-:W-:Y:S01]  /*1c730*/  SHF.L.U32 R2, R20, 0x1f, RZ ;  /* 0x0000001f14027819 */ /* 0x000fe200000006ff */
[----:B-1----:R-:W-:Y:S01]  /*1c740*/  IMAD R5, R6, 0x8, R23 ;  /* 0x0000000806057824 */ /* 0x002fe200078e0217 */
[----:B------:R-:W-:Y:S03]  /*1c750*/  BSSY B1, `(.L_x_14573) ;  /* 0x0000003000017945 */ /* 0x000fe60003800000 */
[----:B------:R-:W1:Y:S02]  /*1c760*/  SYNCS.PHASECHK.TRANS64.TRYWAIT P0, [R5+URZ+0x16860], R2 ;  /* 0x01686002050075a7 */ /* 0x000e64000800017f */
[----:B-1----:R-:W-:Y:S05]  /*1c770*/  @!P0 BRA `(.L_x_14574) ;  /* 0x0000005c00e88947 */ /* 0x002fea0003800000 */
.L_x_14753:
[----:B------:R-:W-:Y:S05]  /*1c780*/  BSYNC B1 ;  /* 0x0000000000017941 */ /* 0x000fea0003800000 */
.L_x_14573:
[----:B------:R-:W2:Y:S04]  /*1c790*/  LDL R11, [R1+0x18] ;  /* 0x00001800010b7983 */ /* 0x000ea80000100800 */
[----:B0-----:R-:W2:Y:S01]  /*1c7a0*/  LDL.LU R8, [R1+0x8] ;  /* 0x0000080001087983 */ /* 0x001ea20000300800 */
        /* <DEDUP_REMOVED lines=59> */
.L_x_14771:
        /* <DEDUP_REMOVED lines=28> */
.L_x_14576:
        /* <DEDUP_REMOVED lines=12> */
.L_x_14577:
[----:B------:R-:W2:Y:S01]  /*1cde0*/  LDL R0, [R1+0x1c] ;  /* 0x00001c0001007983 */ /* 0x000ea20000100800 */
[----:B------:R0:W-:Y:S01]  /*1cdf0*/  SYNCS.ARRIVE.TRANS64.A1T0 RZ, [R5+URZ+0x16850], RZ ;  /* 0x016850ff05ff79a7 */ /* 0x0001e2000810003f */
[C---:B------:R-:W-:Y:S02]  /*1ce00*/  VIADD R7, R26.reuse, 0xffffffff ;  /* 0xffffffff1a077836 */ /* 0x040fe40000000000 */
[----:B------:R0:W-:Y:S01]  /*1ce10*/  STL [R1+0x8], R26 ;  /* 0x0000081a01007387 */ /* 0x0001e20000100800 */
[----:B------:R-:W-:Y:S02]  /*1ce20*/  IMAD.MOV.U32 R6, RZ, RZ, R25 ;  /* 0x000000ffff067224 */ /* 0x000fe400078e0019 */
[----:B------:R-:W-:Y:S01]  /*1ce30*/  IMAD.MOV.U32 R20, RZ, RZ, R29 ;  /* 0x000000ffff147224 */ /* 0x000fe200078e001d */
[----:B--2---:R-:W-:-:S13]  /*1ce40*/  ISETP.GT.AND P0, PT, R26, R0, PT ;  /* 0x000000001a00720c */ /* 0x004fda0003f04270 */
[----:B0-----:R-:W-:Y:S05]  /*1ce50*/  @P0 BRA `(.L_x_14578) ;  /* 0xffffffec00f80947 */ /* 0x001fea000383ffff */
.L_x_14565:
[----:B------:R-:W-:Y:S05]  /*1ce60*/  BSYNC B0 ;  /* 0x0000000000007941 */ /* 0x000fea0003800000 */
.L_x_14564:
[----:B-1----:R-:W0:Y:S01]  /*1ce70*/  S2R R0, SR_TID.X ;  /* 0x0000000000007919 */ /* 0x002e220000002100 */
        /* <DEDUP_REMOVED lines=16> */
.L_x_14580:
[----:B------:R-:W-:Y:S05]  /*1cf80*/  BSYNC B0 ;  /* 0x0000000000007941 */ /* 0x000fea0003800000 */
.L_x_14579:
[----:B------:R-:W-:-:S05]  /*1cf90*/  IMAD.U32 R0, RZ, RZ, UR38 ;  /* 0x00000026ff007e24 */ /* 0x000fca000f8e00ff */
[----:B------:R-:W-:-:S13]  /*1cfa0*/  ISETP.NE.AND P0, PT, R0, 0x3, PT ;  /* 0x000000030000780c */ /* 0x000fda0003f05270 */
[----:B------:R-:W-:Y:S05]  /*1cfb0*/  @!P0 BRA `(.L_x_14581) ;  /* 0x0000000000048947 */ /* 0x000fea0003800000 */
[----:B------:R-:W-:Y:S01]  /*1cfc0*/  BPT.TRAP 0x1 ;  /* 0x000000040000795c */ /* 0x000fe20000300000 */
.L_x_14581:
[----:B------:R-:W2:Y:S01]  /*1cfd0*/  LDL.LU R2, [R1+0x18] ;  /* 0x0000180001027983 */ /* 0x000ea20000300800 */
[----:B------:R-:W-:Y:S01]  /*1cfe0*/  IMAD R0, R25, 0x8, R23 ;  /* 0x0000000819007824 */ /* 0x000fe200078e0217 */
[----:B------:R-:W-:Y:S01]  /*1cff0*/  SHF.L.U32 R3, R29, 0x1f, RZ ;  /* 0x0000001f1d037819 */ /* 0x000fe200000006ff */
[----:B------:R-:W-:Y:S03]  /*1d000*/  BSSY B0, `(.L_x_14582) ;  /* 0x0000004000007945 */ /* 0x000fe60003800000 */
[----:B------:R-:W0:Y:S01]  /*1d010*/  SYNCS.PHASECHK.TRANS64.TRYWAIT P0, [R0+URZ+0x16860], R3 ;  /* 0x01686003000075a7 */ /* 0x000e22000800017f */
[----:B--2---:R-:W-:Y:S01]  /*1d020*/  IMAD R6, R26, -0x80, R2 ;  /* 0xffffff801a067824 */ /* 0x004fe200078e0202 */
[----:B0-----:R-:W-:Y:S06]  /*1d030*/  @!P0 BRA `(.L_x_14583) ;  /* 0x0000006000148947 */ /* 0x001fec0003800000 */
.L_x_14772:
[----:B------:R-:W-:Y:S05]  /*1d040*/  BSYNC B0 ;  /* 0x0000000000007941 */ /* 0x000fea0003800000 */
.L_x_14582:
        /* <DEDUP_REMOVED lines=24> */
[----:B------:R-:W1:Y:S03]  /*1d1d0*/  SHFL.IDX PT, R14, R17, 0x1, 0x181f ;  /* 0x00381f00110e7f89 */ /* 0x000e6600000e0000 */
[----:B0-----:R-:W-:-:S06]  /*1d1e0*/  IMAD.X R3, RZ, RZ, R3, P2 ;  /* 0x000000ffff037224 */ /* 0x001fcc00010e0603 */
        /* <DEDUP_REMOVED lines=38> */
.L_x_14790:
        /* <DEDUP_REMOVED lines=9> */
.L_x_14585:
        /* <DEDUP_REMOVED lines=11> */
.L_x_14586:
[----:B------:R-:W-:Y:S01]  /*1d590*/  VIADD R25, R25, 0x1 ;  /* 0x0000000119197836 */ /* 0x000fe20000000000 */
[----:B------:R0:W-:Y:S04]  /*1d5a0*/  SYNCS.ARRIVE.TRANS64.A1T0 RZ, [R0+URZ+0x16850], RZ ;  /* 0x016850ff00ff79a7 */ /* 0x0001e8000810003f */
[----:B------:R-:W-:-:S04]  /*1d5b0*/  ISETP.NE.AND P0, PT, R25, 0x2, PT ;  /* 0x000000021900780c */ /* 0x000fc80003f05270 */
[----:B0-----:R-:W-:Y:S02]  /*1d5c0*/  SEL R0, RZ, 0x1, P0 ;  /* 0x00000001ff007807 */ /* 0x001fe40000000000 */
[----:B------:R-:W-:Y:S02]  /*1d5d0*/  SEL R25, R25, RZ, P0 ;  /* 0x000000ff19197207 */ /* 0x000fe40000000000 */
[----:B------:R-:W-:-:S07]  /*1d5e0*/  LOP3.LUT R29, R29, R0, RZ, 0x3c, !PT ;  /* 0x000000001d1d7212 */ /* 0x000fce00078e3cff */
.L_x_14545:
[----:B------:R-:W-:Y:S05]  /*1d5f0*/  BSYNC B7 ;  /* 0x0000000000077941 */ /* 0x000fea0003800000 */
.L_x_14543:
        /* <DEDUP_REMOVED lines=11> */
.L_x_14587:
        /* <DEDUP_REMOVED lines=10> */
[----:B------:R0:W3:Y:S01]  /*1d750*/  @!P1 LDG.E R3, desc[UR42][R2.64] ;  /* 0x0000002a02039981 */ /* 0x0000e2000c1e1900 */
[C---:B------:R-:W-:Y:S02]  /*1d760*/  ISETP.GE.U32.AND P2, PT, R7.reuse, 0x2, PT ;  /* 0x000000020700780c */ /* 0x040fe40003f46070 */
[C---:B------:R-:W-:Y:S01]  /*1d770*/  ISETP.GE.U32.AND P3, PT, R7.reuse, 0x4, PT ;  /* 0x000000040700780c */ /* 0x040fe20003f66070 */
[----:B------:R-:W-:Y:S01]  /*1d780*/  SHFL.IDX PT, R0, R16, RZ, 0x1f ;  /* 0x00001fff10007589 */ /* 0x000fe200000e0000 */
[C---:B------:R-:W-:Y:S02]  /*1d790*/  ISETP.GE.U32.AND P4, PT, R7.reuse, 0x8, PT ;  /* 0x000000080700780c */ /* 0x040fe40003f86070 */
[C---:B------:R-:W-:Y:S01]  /*1d7a0*/  ISETP.GE.U32.AND P5, PT, R7.reuse, 0x10, PT ;  /* 0x000000100700780c */ /* 0x040fe20003fa6070 */
[----:B------:R-:W-:Y:S01]  /*1d7b0*/  SHFL.IDX PT, R16, R16, 0x1, 0x1f ;  /* 0x00201f0010107f89 */ /* 0x000fe200000e0000 */
[----:B0-----:R-:W-:Y:S02]  /*1d7c0*/  IMAD.MOV.U32 R2, RZ, RZ, RZ ;  /* 0x000000ffff027224 */ /* 0x001fe400078e00ff */
[----:B---3--:R-:W-:Y:S01]  /*1d7d0*/  @!P1 IMAD.MOV.U32 R2, RZ, RZ, R3 ;  /* 0x000000ffff029224 */ /* 0x008fe200078e0003 */
[----:B------:R-:W-:-:S04]  /*1d7e0*/  ISETP.NE.AND P1, PT, R7, RZ, PT ;  /* 0x000000ff0700720c */ /* 0x000fc80003f25270 */
[----:B------:R-:W0:Y:S02]  /*1d7f0*/  SHFL.UP PT, R14, R2, 0x1, RZ ;  /* 0x04200000020e7989 */ /* 0x000e2400000e00ff */
[----:B0-----:R-:W-:-:S05]  /*1d800*/  SEL R5, R14, RZ, P1 ;  /* 0x000000ff0e057207 */ /* 0x001fca0000800000 */
[----:B------:R-:W-:-:S05]  /*1d810*/  IMAD.IADD R4, R2, 0x1, R5 ;  /* 0x0000000102047824 */ /* 0x000fca00078e0205 */
[----:B------:R-:W0:Y:S02]  /*1d820*/  SHFL.UP PT, R14, R4, 0x2, RZ ;  /* 0x04400000040e7989 */ /* 0x000e2400000e00ff */
[----:B0-----:R-:W-:-:S05]  /*1d830*/  SEL R5, R14, RZ, P2 ;  /* 0x000000ff0e057207 */ /* 0x001fca0001000000 */
[----:B------:R-:W-:-:S05]  /*1d840*/  IMAD.IADD R5, R4, 0x1, R5 ;  /* 0x0000000104057824 */ /* 0x000fca00078e0205 */
[----:B------:R-:W2:Y:S02]  /*1d850*/  SHFL.UP PT, R14, R5, 0x4, RZ ;  /* 0x04800000050e7989 */ /* 0x000ea400000e00ff */
        /* <DEDUP_REMOVED lines=9> */
.L_x_14800:
[----:B------:R-:W-:Y:S02]  /*1d8f0*/  ULDC UR4, c[0x0][0xc38] ;  /* 0x00030e0000047ab9 */ /* 0x000fe40000000800 */
[----:B------:R-:W-:-:S04]  /*1d900*/  IMAD.U32 R4, RZ, RZ, UR4 ;  /* 0x00000004ff047e24 */ /* 0x000fc8000f8e00ff */
[----:B--2---:R-:W-:-:S04]  /*1d910*/  IMAD R5, R14, R4, RZ ;  /* 0x000000040e057224 */ /* 0x004fc800078e02ff */
[----:B------:R-:W-:-:S05]  /*1d920*/  IMAD.IADD R16, R16, 0x1, R5 ;  /* 0x0000000110107824 */ /* 0x000fca00078e0205 */
[----:B------:R-:W-:-:S13]  /*1d930*/  ISETP.GT.AND P6, PT, R16, R0, PT ;  /* 0x000000001000720c */ /* 0x000fda0003fc4270 */
[----:B------:R-:W-:Y:S05]  /*1d940*/  @P6 BRA `(.L_x_14590) ;  /* 0x00000000009c6947 */ /* 0x000fea0003800000 */
.L_x_14595:
        /* <DEDUP_REMOVED lines=14> */
.L_x_14593:
[----:B------:R-:W-:Y:S05]  /*1da30*/  BSYNC B0 ;  /* 0x0000000000007941 */ /* 0x000fea0003800000 */
.L_x_14592:
        /* <DEDUP_REMOVED lines=18> */
.L_x_14808:
[----:B------:R-:W-:Y:S02]  /*1db60*/  ULDC UR4, c[0x0][0xc38] ;  /* 0x00030e0000047ab9 */ /* 0x000fe40000000800 */
[----:B------:R-:W-:-:S04]  /*1db70*/  IMAD.U32 R4, RZ, RZ, UR4 ;  /* 0x00000004ff047e24 */ /* 0x000fc8000f8e00ff */
[----:B--2---:R-:W-:-:S04]  /*1db80*/  IMAD R5, R14, R4, RZ ;  /* 0x000000040e057224 */ /* 0x004fc800078e02ff */
[----:B------:R-:W-:-:S05]  /*1db90*/  IMAD.IADD R16, R5, 0x1, R16 ;  /* 0x0000000105107824 */ /* 0x000fca00078e0210 */
[----:B------:R-:W-:-:S13]  /*1dba0*/  ISETP.GT.AND P6, PT, R16, R0, PT ;  /* 0x000000001000720c */ /* 0x000fda0003fc4270 */
[----:B------:R-:W-:Y:S05]  /*1dbb0*/  @!P6 BRA `(.L_x_14595) ;  /* 0xfffffffc0064e947 */ /* 0x000fea000383ffff */
.L_x_14590:
        /* <DEDUP_REMOVED lines=8> */
.L_x_14812:
[----:B------:R-:W-:Y:S01]  /*1dc40*/  ISETP.NE.AND P0, PT, R6, RZ, PT ;  /* 0x000000ff0600720c */ /* 0x000fe20003f05270 */
[----:B------:R-:W-:-:S12]  /*1dc50*/  IMAD.MOV.U32 R6, RZ, RZ, RZ ;  /* 0x000000ffff067224 */ /* 0x000fd800078e00ff */
[----:B------:R-:W-:Y:S05]  /*1dc60*/  @!P0 BRA `(.L_x_14597) ;  /* 0x0000000000108947 */ /* 0x000fea0003800000 */
[----:B------:R-:W-:Y:S01]  /*1dc70*/  UMOV UR4, 0xffffffff ;  /* 0xffffffff00047882 */ /* 0x000fe20000000000 */
[----:B-1----:R-:W-:Y:S02]  /*1dc80*/  VIADD R12, R5, 0xffffffff ;  /* 0xffffffff050c7836 */ /* 0x002fe40000000000 */
[----:B------:R-:W-:Y:S05]  /*1dc90*/  BRA.DIV UR4, `(.L_x_14598) ;  /* 0x0000006604787947 */ /* 0x000fea000b800000 */
[----:B------:R4:W1:Y:S02]  /*1dca0*/  SHFL.IDX PT, R6, R3, R12, 0x1f ;  /* 0x00001f0c03067589 */ /* 0x00086400000e0000 */
.L_x_14597:
[----:B0-2-4-:R-:W0:Y:S01]  /*1dcb0*/  LDC.64 R2, c[0x0][0xc90] ;  /* 0x00032400ff027b82 */ /* 0x015e220000000a00 */
[----:B------:R-:W-:-:S04]  /*1dcc0*/  IMAD.IADD R19, R5, 0x1, R19 ;  /* 0x0000000105137824 */ /* 0x000fc800078e0213 */
[----:B0-----:R-:W-:-:S05]  /*1dcd0*/  IMAD.WIDE R2, R19, 0x4, R2 ;  /* 0x0000000413027825 */ /* 0x001fca00078e0202 */
[----:B------:R0:W3:Y:S01]  /*1dce0*/  LDG.E R7, desc[UR42][R2.64] ;  /* 0x0000002a02077981 */ /* 0x0000e2000c1e1900 */
[----:B-1----:R-:W-:-:S04]  /*1dcf0*/  IMAD R16, R6, R4, R16 ;  /* 0x0000000406107224 */ /* 0x002fc800078e0210 */
[----:B------:R-:W-:Y:S02]  /*1dd00*/  IMAD.IADD R0, R0, 0x1, -R16 ;  /* 0x0000000100007824 */ /* 0x000fe400078e0a10 */
[----:B0-----:R-:W-:Y:S02]  /*1dd10*/  IMAD.MOV.U32 R2, RZ, RZ, RZ ;  /* 0x000000ffff027224 */ /* 0x001fe400078e00ff */
        /* <DEDUP_REMOVED lines=59> */
.L_x_14591:
[----:B------:R-:W-:Y:S01]  /*1e0d0*/  UMOV UR4, URZ ;  /* 0x0000003f00047c82 */ /* 0x000fe20008000000 */
[----:B------:R-:W-:Y:S01]  /*1e0e0*/  UMOV UR5, URZ ;  /* 0x0000003f00057c82 */ /* 0x000fe20008000000 */
[----:B------:R-:W-:Y:S01]  /*1e0f0*/  ULDC UR6, c[0x0][0xc3c] ;  /* 0x00030f0000067ab9 */ /* 0x000fe20000000800 */
[----:B------:R-:W-:Y:S02]  /*1e100*/  IMAD.MOV.U32 R16, RZ, RZ, R0 ;  /* 0x000000ffff107224 */ /* 0x000fe400078e0000 */
[----:B------:R-:W-:Y:S02]  /*1e110*/  IMAD.U32 R17, RZ, RZ, UR4 ;  /* 0x00000004ff117e24 */ /* 0x000fe4000f8e00ff */
[----:B------:R-:W-:Y:S02]  /*1e120*/  IMAD.U32 R18, RZ, RZ, UR5 ;  /* 0x00000005ff127e24 */ /* 0x000fe4000f8e00ff */
[----:B------:R-:W-:-:S07]  /*1e130*/  IMAD.U32 R19, RZ, RZ, UR6 ;  /* 0x00000006ff137e24 */ /* 0x000fce000f8e00ff */
.L_x_14599:
        /* <DEDUP_REMOVED lines=10> */
.L_x_14588:
[----:B------:R-:W-:Y:S02]  /*1e1e0*/  ULDC UR4, c[0x0][0xc3c] ;  /* 0x00030f0000047ab9 */ /* 0x000fe40000000800 */
[----:B----4-:R-:W-:-:S13]  /*1e1f0*/  ISETP.GE.AND P0, PT, R19, UR4, PT ;  /* 0x0000000413007c0c */ /* 0x010fda000bf06270 */
[----:B------:R-:W-:Y:S05]  /*1e200*/  @!P0 BRA `(.L_x_14600) ;  /* 0xffffff9c00948947 */ /* 0x000fea000383ffff */
[----:B------:R-:W-:Y:S05]  /*1e210*/  BSYNC B8 ;  /* 0x0000000000087941 */ /* 0x000fea0003800000 */
.L_x_14491:
        /* <DEDUP_REMOVED lines=12> */
.L_x_14815:
[----:B------:R-:W-:Y:S05]  /*1e2e0*/  BSYNC B0 ;  /* 0x0000000000007941 */ /* 0x000fea0003800000 */
.L_x_14601:
[----:B------:R-:W-:-:S03]  /*1e2f0*/  UMOV UR4, 0xffffffff ;  /* 0xffffffff00047882 */ /* 0x000fc60000000000 */
[----:B------:R-:W-:Y:S05]  /*1e300*/  BRA.DIV UR4, `(.L_x_14603) ;  /* 0x0000006204187947 */ /* 0x000fea000b800000 */
[----:B0-----:R-:W0:Y:S02]  /*1e310*/  S2R R0, SR_TID.X ;  /* 0x0000000000007919 */ /* 0x001e240000002100 */
[----:B0-----:R-:W-:-:S04]  /*1e320*/  SHF.R.U32.HI R0, RZ, 0x5, R0 ;  /* 0x00000005ff007819 */ /* 0x001fc80000011600 */
[----:B------:R-:W-:-:S05]  /*1e330*/  LOP3.LUT R0, R0, 0x3, RZ, 0xc0, !PT ;  /* 0x0000000300007812 */ /* 0x000fca00078ec0ff */
[----:B------:R0:W4:Y:S02]  /*1e340*/  SHFL.IDX PT, R14, R0, RZ, 0x1f ;  /* 0x00001fff000e7589 */ /* 0x00012400000e0000 */
.L_x_14818:
[----:B----4-:R-:W-:-:S13]  /*1e350*/  ISETP.NE.AND P0, PT, R14, RZ, PT ;  /* 0x000000ff0e00720c */ /* 0x010fda0003f05270 */
[----:B------:R-:W-:Y:S05]  /*1e360*/  @P0 BRA `(.L_x_14275) ;  /* 0x0000000000880947 */ /* 0x000fea0003800000 */
[----:B------:R-:W-:-:S03]  /*1e370*/  UMOV UR4, 0xffffffff ;  /* 0xffffffff00047882 */ /* 0x000fc60000000000 */
[----:B------:R-:W-:Y:S05]  /*1e380*/  BRA.DIV UR4, `(.L_x_14604) ;  /* 0x00000062042c7947 */ /* 0x000fea000b800000 */
[----:B------:R-:W-:-:S13]  /*1e390*/  ELECT P6, URZ, PT ;  /* 0x00000000003f782f */ /* 0x000fda00038c0000 */
.L_x_14821:
[----:B------:R-:W-:Y:S05]  /*1e3a0*/  @!P6 BRA `(.L_x_14275) ;  /* 0x000000000078e947 */ /* 0x000fea0003800000 */
[----:B------:R-:W-:-:S06]  /*1e3b0*/  ULOP3.LUT UR4, UR37, 0x2, URZ, 0xfc, !UPT ;  /* 0x0000000225047892 */ /* 0x000fcc000f8efc3f */
[----:B0-----:R-:W-:-:S05]  /*1e3c0*/  IMAD.U32 R0, RZ, RZ, UR4 ;  /* 0x00000004ff007e24 */ /* 0x001fca000f8e00ff */
[----:B------:R-:W-:-:S13]  /*1e3d0*/  ISETP.NE.AND P0, PT, R0, 0x3, PT ;  /* 0x000000030000780c */ /* 0x000fda0003f05270 */
[----:B------:R-:W-:Y:S05]  /*1e3e0*/  @!P0 BRA `(.L_x_14605) ;  /* 0x0000000000048947 */ /* 0x000fea0003800000 */
[----:B------:R-:W-:Y:S01]  /*1e3f0*/  BPT.TRAP 0x1 ;  /* 0x000000040000795c */ /* 0x000fe20000300000 */
.L_x_14605:
[----:B------:R-:W-:Y:S01]  /*1e400*/  IMAD R3, R25, 0x8, R5 ;  /* 0x0000000819037824 */ /* 0x000fe200078e0205 */
[----:B------:R-:W-:Y:S01]  /*1e410*/  SHF.L.U32 R2, R29, 0x1f, RZ ;  /* 0x0000001f1d027819 */ /* 0x000fe200000006ff */
[----:B------:R-:W-:-:S03]  /*1e420*/  VIADD R25, R25, 0x1 ;  /* 0x0000000119197836 */ /* 0x000fc60000000000 */
[----:B------:R-:W0:Y:S02]  /*1e430*/  SYNCS.PHASECHK.TRANS64.TRYWAIT P1, [R3+URZ+0x16840], R2 ;  /* 0x01684002030075a7 */ /* 0x000e24000802017f */
[----:B------:R-:W-:-:S04]  /*1e440*/  ISETP.NE.AND P2, PT, R25, 0x2, PT ;  /* 0x000000021900780c */ /* 0x000fc80003f45270 */
[----:B------:R-:W-:Y:S01]  /*1e450*/  SEL R0, RZ, 0x1, P2 ;  /* 0x00000001ff007807 */ /* 0x000fe20001000000 */
[----:B0-----:R-:W-:Y:S08]  /*1e460*/  @!P1 BRA `(.L_x_14606) ;  /* 0x0000006000149947 */ /* 0x001ff00003800000 */
.L_x_14822:
[----:B------:R-:W-:Y:S02]  /*1e470*/  SEL R25, R25, RZ, P2 ;  /* 0x000000ff19197207 */ /* 0x000fe40001000000 */
[----:B------:R-:W-:Y:S01]  /*1e480*/  LOP3.LUT R0, R29, R0, RZ, 0x3c, !PT ;  /* 0x000000001d007212 */ /* 0x000fe200078e3cff */
[----:B------:R-:W-:Y:S06]  /*1e490*/  @!P0 BRA `(.L_x_14607) ;  /* 0x0000000000048947 */ /* 0x000fec0003800000 */
[----:B------:R-:W-:Y:S01]  /*1e4a0*/  BPT.TRAP 0x1 ;  /* 0x000000040000795c */ /* 0x000fe20000300000 */
.L_x_14607:
[----:B------:R-:W-:Y:S01]  /*1e4b0*/  IMAD R25, R25, 0x8, R5 ;  /* 0x0000000819197824 */ /* 0x000fe200078e0205 */
[----:B------:R-:W-:-:S04]  /*1e4c0*/  SHF.L.U32 R0, R0, 0x1f, RZ ;  /* 0x0000001f00007819 */ /* 0x000fc800000006ff */
[----:B------:R-:W4:Y:S02]  /*1e4d0*/  SYNCS.PHASECHK.TRANS64.TRYWAIT P1, [R25+URZ+0x16840], R0 ;  /* 0x01684000190075a7 */ /* 0x000f24000802017f */
[----:B----4-:R-:W-:Y:S05]  /*1e4e0*/  @!P1 BRA `(.L_x_14608) ;  /* 0x0000006000089947 */ /* 0x010fea0003800000 */
.L_x_14823:
[----:B------:R-:W-:Y:S05]  /*1e4f0*/  @!P0 BRA `(.L_x_14609) ;  /* 0x0000000000048947 */ /* 0x000fea0003800000 */
[----:B------:R-:W-:Y:S01]  /*1e500*/  BPT.TRAP 0x1 ;  /* 0x000000040000795c */ /* 0x000fe20000300000 */
.L_x_14609:
[----:B------:R-:W5:Y:S02]  /*1e510*/  SYNCS.PHASECHK.TRANS64.TRYWAIT P1, [R3+URZ+0x16860], R2 ;  /* 0x01686002030075a7 */ /* 0x000f64000802017f */
[----:B-----5:R-:W-:Y:S05]  /*1e520*/  @!P1 BRA `(.L_x_14610) ;  /* 0x00000060000c9947 */ /* 0x020fea0003800000 */
.L_x_14824:
[----:B------:R-:W-:Y:S05]  /*1e530*/  @!P0 BRA `(.L_x_14611) ;  /* 0x0000000000048947 */ /* 0x000fea0003800000 */
[----:B------:R-:W-:Y:S01]  /*1e540*/  BPT.TRAP 0x1 ;  /* 0x000000040000795c */ /* 0x000fe20000300000 */
.L_x_14611:
[----:B------:R0:W0:Y:S02]  /*1e550*/  SYNCS.PHASECHK.TRANS64.TRYWAIT P0, [R25+URZ+0x16860], R0 ;  /* 0x01686000190075a7 */ /* 0x000024000800017f */
[----:B0-----:R-:W-:Y:S05]  /*1e560*/  @!P0 NANOSLEEP.SYNCS 0x989680 ;  /* 0x009896800000895d */ /* 0x001fea0003900000 */
[----:B------:R-:W0:Y:S02]  /*1e570*/  @!P0 SYNCS.PHASECHK.TRANS64 P0, [R25+URZ+0x16860], R0 ;  /* 0x01686000190085a7 */ /* 0x000e24000800007f */
[----:B0-----:R-:W-:Y:S05]  /*1e580*/  @!P0 BRA `(.L_x_14611) ;  /* 0xfffffffc00f08947 */ /* 0x001fea000383ffff */
.L_x_14275:
[----:B------:R-:W-:Y:S05]  /*1e590*/  BSYNC B9 ;  /* 0x0000000000097941 */ /* 0x000fea0003800000 */
.L_x_14272:
[----:B------:R-:W-:Y:S05]  /*1e5a0*/  EXIT ;  /* 0x000000000000794d */ /* 0x000fea0003800000 */
.L_x_14301:
[----:B0-----:R0:W1:Y:S02]  /*1e5b0*/  SYNCS.PHASECHK.TRANS64.TRYWAIT P6, [R70+URZ+0x16890], R78 ;  /* 0x0168904e460075a7 */ /* 0x00106400080c017f */
[----:B-1----:R-:W-:Y:S05]  /*1e5c0*/  @!P6 NANOSLEEP.SYNCS 0x989680 ;  /* 0x009896800000e95d */ /* 0x002fea0003900000 */
[----:B------:R-:W1:Y:S02]  /*1e5d0*/  @!P6 SYNCS.PHASECHK.TRANS64 P6, [R70+URZ+0x16890], R78 ;  /* 0x0168904e4600e5a7 */ /* 0x000e6400080c007f */
[----:B-1----:R-:W-:Y:S05]  /*1e5e0*/  @!P6 BRA `(.L_x_14301) ;  /* 0xfffffffc00f0e947 */ /* 0x002fea000383ffff */
[----:B------:R-:W-:Y:S05]  /*1e5f0*/  BRA `(.L_x_14612) ;  /* 0xfffffe4800207947 */ /* 0x000fea000383ffff */
.L_x_14302:
        /* <DEDUP_REMOVED lines=8> */
.L_x_14614:
[----:B------:R-:W-:Y:S05]  /*1e680*/  BSYNC B1 ;  /* 0x0000000000017941 */ /* 0x000fea0003800000 */
.L_x_14613:
        /* <DEDUP_REMOVED lines=8> */
.L_x_14615:
[----:B------:R-:W-:Y:S05]  /*1e710*/  BRA `(.L_x_14616) ;  /* 0xfffffe4400ec7947 */ /* 0x000fea000383ffff */
.L_x_14311:
[----:B------:R-:W-:Y:S01]  /*1e720*/  BSSY B1, `(.L_x_14617) ;  /* 0x0000008000017945 */ /* 0x000fe20003800000 */
[----:B--2-4-:R-:W-:Y:S02]  /*1e730*/  IMAD.MOV.U32 R13, RZ, RZ, R85 ;  /* 0x000000ffff0d7224 */ /* 0x014fe400078e0055 */
[----:B------:R-:W-:Y:S02]  /*1e740*/  IMAD.MOV.U32 R12, RZ, RZ, 0x1 ;  /* 0x00000001ff0c7424 */ /* 0x000fe400078e00ff */
[----:B------:R-:W-:Y:S02]  /*1e750*/  IMAD.MOV.U32 R11, RZ, RZ, 0x1c1f ;  /* 0x00001c1fff0b7424 */ /* 0x000fe400078e00ff */
[----:B------:R-:W-:-:S07]  /*1e760*/  IMAD.MOV.U32 R15, RZ, RZ, -0x1 ;  /* 0xffffffffff0f7424 */ /* 0x000fce00078e00ff */
[----:B01-3--:R-:W-:Y:S05]  /*1e770*/  WARPSYNC.COLLECTIVE R15, `(.L_x_14618) ;  /* 0x000000000f087348 */ /* 0x00bfea0003c00000 */
[----:B---3--:R2:W3:Y:S02]  /*1e780*/  SHFL.IDX P6, R14, R13, R12, R11 ;  /* 0x0000000c0d0e7389 */ /* 0x0084e400000c000b */
[----:B0123--:R-:W-:Y:S01]  /*1e790*/  ENDCOLLECTIVE ;  /* 0x000000000000791b */ /* 0x00ffe20003800000 */
.L_x_14618:
[----:B------:R-:W-:Y:S05]  /*1e7a0*/  BSYNC B1 ;  /* 0x0000000000017941 */ /* 0x000fea0003800000 */
.L_x_14617:
        /* <DEDUP_REMOVED lines=8> */
.L_x_14619:
[----:B------:R-:W-:Y:S05]  /*1e830*/  BRA `(.L_x_14620) ;  /* 0xfffffe4c00847947 */ /* 0x000fea000383ffff */
.L_x_14323:
[----:B-1----:R1:W2:Y:S02]  /*1e840*/  SYNCS.PHASECHK.TRANS64.TRYWAIT P4, [R70+URZ+0x16890], R78 ;  /* 0x0168904e460075a7 */ /* 0x0022a4000808017f */
[----:B--2---:R-:W-:Y:S05]  /*1e850*/  @!P4 NANOSLEEP.SYNCS 0x989680 ;  /* 0x009896800000c95d */ /* 0x004fea0003900000 */
[----:B------:R-:W2:Y:S02]  /*1e860*/  @!P4 SYNCS.PHASECHK.TRANS64 P4, [R70+URZ+0x16890], R78 ;  /* 0x0168904e4600c5a7 */ /* 0x000ea4000808007f */
[----:B--2---:R-:W-:Y:S05]  /*1e870*/  @!P4 BRA `(.L_x_14323) ;  /* 0xfffffffc00f0c947 */ /* 0x004fea000383ffff */
[----:B------:R-:W-:Y:S05]  /*1e880*/  BRA `(.L_x_14621) ;  /* 0xfffffe5800b07947 */ /* 0x000fea000383ffff */
.L_x_14324:
[----:B------:R-:W-:Y:S01]  /*1e890*/  BSSY B1, `(.L_x_14622) ;  /* 0x0000008000017945 */ /* 0x000fe20003800000 */
[----:B0-----:R-:W-:Y:S02]  /*1e8a0*/  IMAD.MOV.U32 R13, RZ, RZ, R85 ;  /* 0x000000ffff0d7224 */ /* 0x001fe400078e0055 */
[----:B------:R-:W-:Y:S02]  /*1e8b0*/  IMAD.MOV.U32 R12, RZ, RZ, RZ ;  /* 0x000000ffff0c7224 */ /* 0x000fe400078e00ff */
[----:B------:R-:W-:Y:S02]  /*1e8c0*/  IMAD.MOV.U32 R11, RZ, RZ, 0x1c1f ;  /* 0x00001c1fff0b7424 */ /* 0x000fe400078e00ff */
[----:B------:R-:W-:-:S07]  /*1e8d0*/  IMAD.MOV.U32 R15, RZ, RZ, -0x1 ;  /* 0xffffffffff0f7424 */ /* 0x000fce00078e00ff */
[----:B-1----:R-:W-:Y:S05]  /*1e8e0*/  WARPSYNC.COLLECTIVE R15, `(.L_x_14623) ;  /* 0x000000000f087348 */ /* 0x002fea0003c00000 */
[----:B------:R0:W2:Y:S02]  /*1e8f0*/  SHFL.IDX P6, R14, R13, R12, R11 ;  /* 0x0000000c0d0e7389 */ /* 0x0000a400000c000b */
[----:B012---:R-:W-:Y:S01]  /*1e900*/  ENDCOLLECTIVE ;  /* 0x000000000000791b */ /* 0x007fe20003800000 */
.L_x_14623:
[----:B------:R-:W-:Y:S05]  /*1e910*/  BSYNC B1 ;  /* 0x0000000000017941 */ /* 0x000fea0003800000 */
.L_x_14622:
        /* <DEDUP_REMOVED lines=8> */
.L_x_14624:
[----:B------:R-:W-:Y:S01]  /*1e9a0*/  IMAD.MOV.U32 R82, RZ, RZ, R14 ;  /* 0x000000ffff527224 */ /* 0x000fe200078e000e */
[----:B------:R-:W-:Y:S06]  /*1e9b0*/  BRA `(.L_x_14625) ;  /* 0xfffffe58007c7947 */ /* 0x000fec000383ffff */
.L_x_14329:
        /* <DEDUP_REMOVED lines=8> */
.L_x_14627:
[----:B------:R-:W-:Y:S05]  /*1ea40*/  BSYNC B1 ;  /* 0x0000000000017941 */ /* 0x000fea0003800000 */
.L_x_14626:
        /* <DEDUP_REMOVED lines=8> */
.L_x_14628:
[----:B------:R-:W-:Y:S01]  /*1ead0*/  IMAD.MOV.U32 R84, RZ, RZ, R14 ;  /* 0x000000ffff547224 */ /* 0x000fe200078e000e */
[----:B------:R-:W-:Y:S06]  /*1eae0*/  BRA `(.L_x_14629) ;  /* 0xfffffe6000287947 */ /* 0x000fec000383ffff */
.L_x_14334:
[----:B0-----:R0:W1:Y:S02]  /*1eaf0*/  SYNCS.PHASECHK.TRANS64.TRYWAIT P3, [R70+URZ+0x16890], R78 ;  /* 0x0168904e460075a7 */ /* 0x001064000806017f */
[----:B-1----:R-:W-:Y:S05]  /*1eb00*/  @!P3 NANOSLEEP.SYNCS 0x989680 ;  /* 0x009896800000b95d */ /* 0x002fea0003900000 */
[----:B------:R-:W1:Y:S02]  /*1eb10*/  @!P3 SYNCS.PHASECHK.TRANS64 P3, [R70+URZ+0x16890], R78 ;  /* 0x0168904e4600b5a7 */ /* 0x000e64000806007f */
[----:B-1----:R-:W-:Y:S05]  /*1eb20*/  @!P3 BRA `(.L_x_14334) ;  /* 0xfffffffc00f0b947 */ /* 0x002fea000383ffff */
[----:B------:R-:W-:Y:S05]  /*1eb30*/  BRA `(.L_x_14630) ;  /* 0xfffffe6800407947 */ /* 0x000fea000383ffff */
.L_x_14335:
        /* <DEDUP_REMOVED lines=8> */
.L_x_14632:
[----:B------:R-:W-:Y:S05]  /*1ebc0*/  BSYNC B1 ;  /* 0x0000000000017941 */ /* 0x000fea0003800000 */
.L_x_14631:
        /* <DEDUP_REMOVED lines=8> */
.L_x_14633:
[----:B------:R-:W-:Y:S01]  /*1ec50*/  IMAD.MOV.U32 R33, RZ, RZ, R14 ;  /* 0x000000ffff217224 */ /* 0x000fe200078e000e */
[----:B------:R-:W-:Y:S06]  /*1ec60*/  BRA `(.L_x_14634) ;  /* 0xfffffe6800647947 */ /* 0x000fec000383ffff */
.L_x_14338:
        /* <DEDUP_REMOVED lines=8> */
.L_x_14636:
[----:B------:R-:W-:Y:S05]  /*1ecf0*/  BSYNC B1 ;  /* 0x0000000000017941 */ /* 0x000fea0003800000 */
.L_x_14635:
        /* <DEDUP_REMOVED lines=8> */
.L_x_14637:
[----:B------:R-:W-:Y:S01]  /*1ed80*/  IMAD.MOV.U32 R33, RZ, RZ, R14 ;  /* 0x000000ffff217224 */ /* 0x000fe200078e000e */
[----:B------:R-:W-:Y:S06]  /*1ed90*/  BRA `(.L_x_14638) ;  /* 0xfffffe6800647947 */ /* 0x000fec000383ffff */
.L_x_14342:
[----:B0-----:R0:W3:Y:S02]  /*1eda0*/  SYNCS.PHASECHK.TRANS64.TRYWAIT P4, [R70+URZ+0x168b0], R78 ;  /* 0x0168b04e460075a7 */ /* 0x0010e4000808017f */
[----:B---3--:R-:W-:Y:S05]  /*1edb0*/  @!P4 NANOSLEEP.SYNCS 0x989680 ;  /* 0x009896800000c95d */ /* 0x008fea0003900000 */
[----:B------:R-:W3:Y:S02]  /*1edc0*/  @!P4 SYNCS.PHASECHK.TRANS64 P4, [R70+URZ+0x168b0], R78 ;  /* 0x0168b04e4600c5a7 */ /* 0x000ee4000808007f */
[----:B---3--:R-:W-:Y:S05]  /*1edd0*/  @!P4 BRA `(.L_x_14342) ;  /* 0xfffffffc00f0c947 */ /* 0x008fea000383ffff */
[----:B------:R-:W-:Y:S05]  /*1ede0*/  BRA `(.L_x_14639) ;  /* 0xfffffe6800e07947 */ /* 0x000fea000383ffff */
.L_x_14358:
        /* <DEDUP_REMOVED lines=9> */
[----:B--2---:R-:W-:-:S07]  /*1ee80*/  IMAD.MOV.U32 R13, RZ, RZ, R4 ;  /* 0x000000ffff0d7224 */ /* 0x004fce00078e0004 */
[----:B-----5:R-:W-:Y:S05]  /*1ee90*/  WARPSYNC.COLLECTIVE R15, `(.L_x_14641) ;  /* 0x000000000f087348 */ /* 0x020fea0003c00000 */
[----:B------:R0:W1:Y:S02]  /*1eea0*/  SHFL.IDX P6, R14, R13, R12, R11 ;  /* 0x0000000c0d0e7389 */ /* 0x00006400000c000b */
[----:B01---5:R-:W-:Y:S01]  /*1eeb0*/  ENDCOLLECTIVE ;  /* 0x000000000000791b */ /* 0x023fe20003800000 */
.L_x_14641:
[----:B------:R-:W-:Y:S05]  /*1eec0*/  BSYNC B0 ;  /* 0x0000000000007941 */ /* 0x000fea0003800000 */
.L_x_14640:
[----:B------:R1:W-:Y:S01]  /*1eed0*/  STL [R1+0x28], R14 ;  /* 0x0000280e01007387 */ /* 0x0003e20000100800 */
[----:B------:R-:W-:Y:S05]  /*1eee0*/  BRA `(.L_x_14642) ;  /* 0xfffffe7400747947 */ /* 0x000fea000383ffff */
.L_x_14370:
[----:B------:R-:W-:Y:S01]  /*1eef0*/  BSSY B1, `(.L_x_14643) ;  /* 0x0000008000017945 */ /* 0x000fe20003800000 */
[----:B--2---:R-:W-:Y:S02]  /*1ef00*/  IMAD.MOV.U32 R13, RZ, RZ, R6 ;  /* 0x000000ffff0d7224 */ /* 0x004fe400078e0006 */
[----:B------:R-:W-:Y:S02]  /*1ef10*/  IMAD.MOV.U32 R12, RZ, RZ, RZ ;  /* 0x000000ffff0c7224 */ /* 0x000fe400078e00ff */
[----:B------:R-:W-:Y:S02]  /*1ef20*/  IMAD.MOV.U32 R11, RZ, RZ, 0x1c1f ;  /* 0x00001c1fff0b7424 */ /* 0x000fe400078e00ff */
[----:B------:R-:W-:-:S07]  /*1ef30*/  IMAD.MOV.U32 R15, RZ, RZ, -0x1 ;  /* 0xffffffffff0f7424 */ /* 0x000fce00078e00ff */
[----:B-1----:R-:W-:Y:S05]  /*1ef40*/  WARPSYNC.COLLECTIVE R15, `(.L_x_14644) ;  /* 0x000000000f087348 */ /* 0x002fea0003c00000 */
[----:B-1----:R0:W1:Y:S02]  /*1ef50*/  SHFL.IDX P6, R14, R13, R12, R11 ;  /* 0x0000000c0d0e7389 */ /* 0x00206400000c000b */
[----:B01----:R-:W-:Y:S01]  /*1ef60*/  ENDCOLLECTIVE ;  /* 0x000000000000791b */ /* 0x003fe20003800000 */
.L_x_14644:
[----:B------:R-:W-:Y:S05]  /*1ef70*/  BSYNC B1 ;  /* 0x0000000000017941 */ /* 0x000fea0003800000 */
.L_x_14643:
        /* <DEDUP_REMOVED lines=8> */
.L_x_14645:
[----:B------:R-:W-:Y:S02]  /*1f000*/  IMAD.MOV.U32 R13, RZ, RZ, R8 ;  /* 0x000000ffff0d7224 */ /* 0x000fe400078e0008 */
[----:B------:R-:W-:-:S07]  /*1f010*/  IMAD.MOV.U32 R0, RZ, RZ, R14 ;  /* 0x000000ffff007224 */ /* 0x000fce00078e000e */
[----:B------:R-:W-:Y:S05]  /*1f020*/  WARPSYNC.COLLECTIVE R15, `(.L_x_14646) ;  /* 0x000000000f087348 */ /* 0x000fea0003c00000 */
[----:B------:R0:W1:Y:S02]  /*1f030*/  SHFL.IDX P6, R14, R13, R12, R11 ;  /* 0x0000000c0d0e7389 */ /* 0x00006400000c000b */
[----:B01----:R-:W-:Y:S01]  /*1f040*/  ENDCOLLECTIVE ;  /* 0x000000000000791b */ /* 0x003fe20003800000 */
.L_x_14646:
[----:B------:R-:W-:Y:S02]  /*1f050*/  IMAD.MOV.U32 R13, RZ, RZ, R7 ;  /* 0x000000ffff0d7224 */ /* 0x000fe400078e0007 */
[----:B------:R-:W-:-:S07]  /*1f060*/  IMAD.MOV.U32 R5, RZ, RZ, R14 ;  /* 0x000000ffff057224 */ /* 0x000fce00078e000e */
[----:B------:R-:W-:Y:S05]  /*1f070*/  WARPSYNC.COLLECTIVE R15, `(.L_x_14647) ;  /* 0x000000000f087348 */ /* 0x000fea0003c00000 */
[----:B------:R0:W1:Y:S02]  /*1f080*/  SHFL.IDX P6, R14, R13, R12, R11 ;  /* 0x0000000c0d0e7389 */ /* 0x00006400000c000b */
[----:B01----:R-:W-:Y:S01]  /*1f090*/  ENDCOLLECTIVE ;  /* 0x000000000000791b */ /* 0x003fe20003800000 */
.L_x_14647:
[----:B------:R-:W-:Y:S05]  /*1f0a0*/  BRA `(.L_x_14648) ;  /* 0xfffffe7800f87947 */ /* 0x000fea000383ffff */
.L_x_14373:
[----:B------:R-:W-:Y:S01]  /*1f0b0*/  BSSY B1, `(.L_x_14649) ;  /* 0x0000008000017945 */ /* 0x000fe20003800000 */
[----:B--2---:R-:W-:Y:S02]  /*1f0c0*/  IMAD.MOV.U32 R13, RZ, RZ, R6 ;  /* 0x000000ffff0d7224 */ /* 0x004fe400078e0006 */
[----:B------:R-:W-:Y:S02]  /*1f0d0*/  IMAD.MOV.U32 R12, RZ, RZ, 0x1 ;  /* 0x00000001ff0c7424 */ /* 0x000fe400078e00ff */
[----:B------:R-:W-:Y:S02]  /*1f0e0*/  IMAD.MOV.U32 R11, RZ, RZ, 0x1c1f ;  /* 0x00001c1fff0b7424 */ /* 0x000fe400078e00ff */
[----:B------:R-:W-:-:S07]  /*1f0f0*/  IMAD.MOV.U32 R15, RZ, RZ, -0x1 ;  /* 0xffffffffff0f7424 */ /* 0x000fce00078e00ff */
[----:B-1----:R-:W-:Y:S05]  /*1f100*/  WARPSYNC.COLLECTIVE R15, `(.L_x_14650) ;  /* 0x000000000f087348 */ /* 0x002fea0003c00000 */
[----:B------:R0:W2:Y:S02]  /*1f110*/  SHFL.IDX P6, R14, R13, R12, R11 ;  /* 0x0000000c0d0e7389 */ /* 0x0000a400000c000b */
[----:B012---:R-:W-:Y:S01]  /*1f120*/  ENDCOLLECTIVE ;  /* 0x000000000000791b */ /* 0x007fe20003800000 */
.L_x_14650:
[----:B------:R-:W-:Y:S05]  /*1f130*/  BSYNC B1 ;  /* 0x0000000000017941 */ /* 0x000fea0003800000 */
.L_x_14649:
        /* <DEDUP_REMOVED lines=8> */
.L_x_14651:
[----:B------:R-:W-:Y:S02]  /*1f1c0*/  IMAD.MOV.U32 R13, RZ, RZ, R8 ;  /* 0x000000ffff0d7224 */ /* 0x000fe400078e0008 */
[----:B------:R-:W-:-:S07]  /*1f1d0*/  IMAD.MOV.U32 R0, RZ, RZ, R14 ;  /* 0x000000ffff007224 */ /* 0x000fce00078e000e */
[----:B------:R-:W-:Y:S05]  /*1f1e0*/  WARPSYNC.COLLECTIVE R15, `(.L_x_14652) ;  /* 0x000000000f087348 */ /* 0x000fea0003c00000 */
[----:B------:R0:W1:Y:S02]  /*1f1f0*/  SHFL.IDX P6, R14, R13, R12, R11 ;  /* 0x0000000c0d0e7389 */ /* 0x00006400000c000b */
[----:B01----:R-:W-:Y:S01]  /*1f200*/  ENDCOLLECTIVE ;  /* 0x000000000000791b */ /* 0x003fe20003800000 */
.L_x_14652:
[----:B------:R-:W-:Y:S02]  /*1f210*/  IMAD.MOV.U32 R13, RZ, RZ, R7 ;  /* 0x000000ffff0d7224 */ /* 0x000fe400078e0007 */
[----:B------:R-:W-:-:S07]  /*1f220*/  IMAD.MOV.U32 R5, RZ, RZ, R14 ;  /* 0x000000ffff057224 */ /* 0x000fce00078e000e */
[----:B------:R-:W-:Y:S05]  /*1f230*/  WARPSYNC.COLLECTIVE R15, `(.L_x_14653) ;  /* 0x000000000f087348 */ /* 0x000fea0003c00000 */
[----:B------:R0:W1:Y:S02]  /*1f240*/  SHFL.IDX P6, R14, R13, R12, R11 ;  /* 0x0000000c0d0e7389 */ /* 0x00006400000c000b */
[----:B01----:R-:W-:Y:S01]  /*1f250*/  ENDCOLLECTIVE ;  /* 0x000000000000791b */ /* 0x003fe20003800000 */
.L_x_14653:
[----:B------:R-:W-:Y:S05]  /*1f260*/  BRA `(.L_x_14654) ;  /* 0xfffffe7c00687947 */ /* 0x000fea000383ffff */
.L_x_14377:
[----:B0-----:R0:W1:Y:S02]  /*1f270*/  SYNCS.PHASECHK.TRANS64.TRYWAIT P0, [R2+URZ+0x16800], R5 ;  /* 0x01680005020075a7 */ /* 0x001064000800017f */
[----:B-1----:R-:W-:Y:S05]  /*1f280*/  @!P0 NANOSLEEP.SYNCS 0x989680 ;  /* 0x009896800000895d */ /* 0x002fea0003900000 */
[----:B------:R-:W1:Y:S02]  /*1f290*/  @!P0 SYNCS.PHASECHK.TRANS64 P0, [R2+URZ+0x16800], R5 ;  /* 0x01680005020085a7 */ /* 0x000e64000800007f */
[----:B-1----:R-:W-:Y:S05]  /*1f2a0*/  @!P0 BRA `(.L_x_14377) ;  /* 0xfffffffc00f08947 */ /* 0x002fea000383ffff */
[----:B------:R-:W-:Y:S05]  /*1f2b0*/  BRA `(.L_x_14655) ;  /* 0xfffffe80007c7947 */ /* 0x000fea000383ffff */
.L_x_14385:
[----:B------:R-:W0:Y:S01]  /*1f2c0*/  LDC R41, c[0x0][0x3f4] ;  /* 0x0000fd00ff297b82 */ /* 0x000e220000000800 */
[----:B------:R-:W-:Y:S01]  /*1f2d0*/  BSSY B1, `(.L_x_14656) ;  /* 0x0000008000017945 */ /* 0x000fe20003800000 */
[----:B--2---:R-:W-:Y:S02]  /*1f2e0*/  IMAD.MOV.U32 R13, RZ, RZ, R26 ;  /* 0x000000ffff0d7224 */ /* 0x004fe400078e001a */
[----:B------:R-:W-:Y:S02]  /*1f2f0*/  IMAD.MOV.U32 R12, RZ, RZ, RZ ;  /* 0x000000ffff0c7224 */ /* 0x000fe400078e00ff */
[----:B------:R-:W-:Y:S02]  /*1f300*/  IMAD.MOV.U32 R11, RZ, RZ, 0x1c1f ;  /* 0x00001c1fff0b7424 */ /* 0x000fe400078e00ff */
[----:B------:R-:W-:-:S07]  /*1f310*/  IMAD.MOV.U32 R15, RZ, RZ, -0x1 ;  /* 0xffffffffff0f7424 */ /* 0x000fce00078e00ff */
[----:B01----:R-:W-:Y:S05]  /*1f320*/  WARPSYNC.COLLECTIVE R15, `(.L_x_14657) ;  /* 0x000000000f087348 */ /* 0x003fea0003c00000 */
[----:B-1----:R1:W2:Y:S02]  /*1f330*/  SHFL.IDX P6, R14, R13, R12, R11 ;  /* 0x0000000c0d0e7389 */ /* 0x0022a400000c000b */
[----:B012---:R-:W-:Y:S01]  /*1f340*/  ENDCOLLECTIVE ;  /* 0x000000000000791b */ /* 0x007fe20003800000 */
.L_x_14657:
[----:B------:R-:W-:Y:S05]  /*1f350*/  BSYNC B1 ;  /* 0x0000000000017941 */ /* 0x000fea0003800000 */
.L_x_14656:
        /* <DEDUP_REMOVED lines=10> */
.L_x_14658:
        /* <DEDUP_REMOVED lines=8> */
.L_x_14659:
[----:B------:R-:W-:-:S05]  /*1f480*/  @!P1 IADD3 R6, P2, R3, R5, RZ ;  /* 0x0000000503069210 */ /* 0x000fca0007f5e0ff */
[----:B------:R-:W-:Y:S02]  /*1f490*/  @!P1 IMAD.X R7, R0, 0x1, R21, P2 ;  /* 0x0000000100079824 */ /* 0x000fe400010e0615 */
[----:B------:R-:W-:Y:S02]  /*1f4a0*/  IMAD.MOV.U32 R13, RZ, RZ, R27 ;  /* 0x000000ffff0d7224 */ /* 0x000fe400078e001b */
[----:B------:R-:W-:-:S07]  /*1f4b0*/  IMAD.MOV.U32 R4, RZ, RZ, R14 ;  /* 0x000000ffff047224 */ /* 0x000fce00078e000e */
[----:B------:R-:W-:Y:S05]  /*1f4c0*/  WARPSYNC.COLLECTIVE R15, `(.L_x_14660) ;  /* 0x000000000f087348 */ /* 0x000fea0003c00000 */
[----:B------:R0:W1:Y:S02]  /*1f4d0*/  SHFL.IDX P6, R14, R13, R12, R11 ;  /* 0x0000000c0d0e7389 */ /* 0x00006400000c000b */
[----:B01----:R-:W-:Y:S01]  /*1f4e0*/  ENDCOLLECTIVE ;  /* 0x000000000000791b */ /* 0x003fe20003800000 */
.L_x_14660:
[----:B------:R-:W2:Y:S01]  /*1f4f0*/  @!P1 LD.E.128 R8, desc[UR42][R6.64] ;  /* 0x0000002a06089980 */ /* 0x000ea2000c101d00 */
[----:B------:R-:W-:-:S05]  /*1f500*/  @!P1 IADD3 R14, P2, R14, R5, RZ ;  /* 0x000000050e0e9210 */ /* 0x000fca0007f5e0ff */
[----:B------:R-:W-:-:S04]  /*1f510*/  @!P1 IMAD.X R3, R4, 0x1, R21, P2 ;  /* 0x0000000104039824 */ /* 0x000fc800010e0615 */
[----:B------:R-:W-:-:S05]  /*1f520*/  @!P1 IMAD.MOV.U32 R15, RZ, RZ, R3 ;  /* 0x000000ffff0f9224 */ /* 0x000fca00078e0003 */
[----:B------:R0:W5:Y:S01]  /*1f530*/  @!P1 LD.E.128 R4, desc[UR42][R14.64] ;  /* 0x0000002a0e049980 */ /* 0x000162000c101d00 */
[----:B------:R-:W-:Y:S01]  /*1f540*/  CS2R R38, SRZ ;  /* 0x0000000000267805 */ /* 0x000fe2000001ff00 */
[----:B------:R-:W-:Y:S01]  /*1f550*/  IMAD.MOV.U32 R13, RZ, RZ, R26 ;  /* 0x000000ffff0d7224 */ /* 0x000fe200078e001a */
[----:B------:R-:W-:Y:S01]  /*1f560*/  CS2R R36, SRZ ;  /* 0x0000000000247805 */ /* 0x000fe2000001ff00 */
[----:B------:R-:W-:Y:S01]  /*1f570*/  IMAD.MOV.U32 R12, RZ, RZ, 0x1 ;  /* 0x00000001ff0c7424 */ /* 0x000fe200078e00ff */
[----:B------:R-:W-:Y:S02]  /*1f580*/  CS2R R30, SRZ ;  /* 0x00000000001e7805 */ /* 0x000fe4000001ff00 */
[----:B------:R-:W-:Y:S01]  /*1f590*/  CS2R R20, SRZ ;  /* 0x0000000000147805 */ /* 0x000fe2000001ff00 */
[----:B0-----:R-:W-:Y:S02]  /*1f5a0*/  IMAD.MOV.U32 R15, RZ, RZ, -0x1 ;  /* 0xffffffffff0f7424 */ /* 0x001fe400078e00ff */
[----:B--2---:R-:W-:-:S02]  /*1f5b0*/  @!P1 IMAD.MOV.U32 R39, RZ, RZ, R11 ;  /* 0x000000ffff279224 */ /* 0x004fc400078e000b */
[----:B------:R-:W-:Y:S02]  /*1f5c0*/  IMAD.MOV.U32 R11, RZ, RZ, 0x1c1f ;  /* 0x00001c1fff0b7424 */ /* 0x000fe400078e00ff */
[----:B------:R-:W-:Y:S02]  /*1f5d0*/  @!P1 IMAD.MOV.U32 R36, RZ, RZ, R8 ;  /* 0x000000ffff249224 */ /* 0x000fe400078e0008 */
[----:B------:R-:W-:-:S07]  /*1f5e0*/  @!P1 IMAD.MOV.U32 R37, RZ, RZ, R9 ;  /* 0x000000ffff259224 */ /* 0x000fce00078e0009 */
[----:B-----5:R-:W-:Y:S05]  /*1f5f0*/  WARPSYNC.COLLECTIVE R15, `(.L_x_14661) ;  /* 0x000000000f087348 */ /* 0x020fea0003c00000 */
[----:B------:R0:W1:Y:S02]  /*1f600*/  SHFL.IDX P6, R14, R13, R12, R11 ;  /* 0x0000000c0d0e7389 */ /* 0x00006400000c000b */
[----:B01---5:R-:W-:Y:S01]  /*1f610*/  ENDCOLLECTIVE ;  /* 0x000000000000791b */ /* 0x023fe20003800000 */
.L_x_14661:
[----:B------:R-:W-:Y:S02]  /*1f620*/  IMAD.MOV.U32 R0, RZ, RZ, R36 ;  /* 0x000000ffff007224 */ /* 0x000fe400078e0024 */
[----:B------:R-:W-:Y:S02]  /*1f630*/  IMAD.MOV.U32 R3, RZ, RZ, R37 ;  /* 0x000000ffff037224 */ /* 0x000fe400078e0025 */
[----:B------:R-:W-:Y:S01]  /*1f640*/  @!P1 IMAD.MOV.U32 R38, RZ, RZ, R10 ;  /* 0x000000ffff269224 */ /* 0x000fe200078e000a */
[----:B------:R-:W-:Y:S01]  /*1f650*/  PRMT R48, R0, 0x7610, R48 ;  /* 0x0000761000307816 */ /* 0x000fe20000000030 */
[----:B------:R-:W-:Y:S01]  /*1f660*/  IMAD.MOV.U32 R9, RZ, RZ, R39 ;  /* 0x000000ffff097224 */ /* 0x000fe200078e0027 */
[----:B------:R-:W-:Y:S01]  /*1f670*/  PRMT R34, R34, 0x5410, R3 ;  /* 0x0000541022227816 */ /* 0x000fe20000000003 */
[----:B------:R-:W-:-:S03]  /*1f680*/  IMAD.MOV.U32 R8, RZ, RZ, R38 ;  /* 0x000000ffff087224 */ /* 0x000fc600078e0026 */
[----:B------:R-:W-:Y:S01]  /*1f690*/  PRMT R34, R9, 0x7610, R34 ;  /* 0x0000761009227816 */ /* 0x000fe20000000022 */
[----:B------:R-:W-:Y:S01]  /*1f6a0*/  IMAD.MOV.U32 R13, RZ, RZ, R25 ;  /* 0x000000ffff0d7224 */ /* 0x000fe200078e0019 */
[----:B------:R-:W-:Y:S01]  /*1f6b0*/  PRMT R33, R8, 0x7610, R33 ;  /* 0x0000761008217816 */ /* 0x000fe20000000021 */
[----:B------:R-:W-:Y:S02]  /*1f6c0*/  @!P1 IMAD.MOV.U32 R30, RZ, RZ, R4 ;  /* 0x000000ffff1e9224 */ /* 0x000fe400078e0004 */
[----:B------:R-:W-:Y:S02]  /*1f6d0*/  @!P1 IMAD.MOV.U32 R31, RZ, RZ, R5 ;  /* 0x000000ffff1f9224 */ /* 0x000fe400078e0005 */
[----:B------:R-:W-:Y:S02]  /*1f6e0*/  @!P1 IMAD.MOV.U32 R20, RZ, RZ, R6 ;  /* 0x000000ffff149224 */ /* 0x000fe400078e0006 */
[----:B------:R-:W-:Y:S02]  /*1f6f0*/  @!P1 IMAD.MOV.U32 R21, RZ, RZ, R7 ;  /* 0x000000ffff159224 */ /* 0x000fe400078e0007 */
[----:B------:R-:W-:-:S07]  /*1f700*/  IMAD.MOV.U32 R0, RZ, RZ, R14 ;  /* 0x000000ffff007224 */ /* 0x000fce00078e000e */
[----:B------:R-:W-:Y:S05]  /*1f710*/  WARPSYNC.COLLECTIVE R15, `(.L_x_14662) ;  /* 0x000000000f087348 */ /* 0x000fea0003c00000 */
[----:B------:R0:W1:Y:S02]  /*1f720*/  SHFL.IDX P6, R14, R13, R12, R11 ;  /* 0x0000000c0d0e7389 */ /* 0x00006400000c000b */
[----:B01----:R-:W-:Y:S01]  /*1f730*/  ENDCOLLECTIVE ;  /* 0x000000000000791b */ /* 0x003fe20003800000 */
.L_x_14662:
[----:B------:R-:W-:Y:S02]  /*1f740*/  IMAD.MOV.U32 R4, RZ, RZ, R30 ;  /* 0x000000ffff047224 */ /* 0x000fe400078e001e */
[----:B------:R-:W-:Y:S02]  /*1f750*/  IMAD.MOV.U32 R5, RZ, RZ, R31 ;  /* 0x000000ffff057224 */ /* 0x000fe400078e001f */
[----:B------:R-:W-:Y:S01]  /*1f760*/  IMAD.MOV.U32 R6, RZ, RZ, R20 ;  /* 0x000000ffff067224 */ /* 0x000fe200078e0014 */
[----:B------:R-:W-:Y:S01]  /*1f770*/  PRMT R50, R4, 0x7610, R50 ;  /* 0x0000761004327816 */ /* 0x000fe20000000032 */
[----:B------:R-:W-:Y:S01]  /*1f780*/  IMAD.MOV.U32 R7, RZ, RZ, R21 ;  /* 0x000000ffff077224 */ /* 0x000fe200078e0015 */
[----:B------:R-:W-:Y:S02]  /*1f790*/  PRMT R54, R5, 0x7610, R54 ;  /* 0x0000761005367816 */ /* 0x000fe40000000036 */
[----:B------:R-:W-:Y:S02]  /*1f7a0*/  CS2R R4, SRZ ;  /* 0x0000000000047805 */ /* 0x000fe4000001ff00 */
[----:B------:R-:W-:-:S02]  /*1f7b0*/  PRMT R33, R33, 0x5410, R6 ;  /* 0x0000541021217816 */ /* 0x000fc40000000006 */
[----:B------:R-:W-:Y:S01]  /*1f7c0*/  PRMT R55, R7, 0x7610, R55 ;  /* 0x0000761007377816 */ /* 0x000fe20000000037 */
[----:B------:R-:W-:Y:S02]  /*1f7d0*/  IMAD.MOV.U32 R13, RZ, RZ, R24 ;  /* 0x000000ffff0d7224 */ /* 0x000fe400078e0018 */
[----:B------:R-:W-:-:S07]  /*1f7e0*/  IMAD.MOV.U32 R3, RZ, RZ, R14 ;  /* 0x000000ffff037224 */ /* 0x000fce00078e000e */
[----:B------:R-:W-:Y:S05]  /*1f7f0*/  WARPSYNC.COLLECTIVE R15, `(.L_x_14663) ;  /* 0x000000000f087348 */ /* 0x000fea0003c00000 */
[----:B------:R0:W1:Y:S02]  /*1f800*/  SHFL.IDX P6, R14, R13, R12, R11 ;  /* 0x0000000c0d0e7389 */ /* 0x00006400000c000b */
[----:B01----:R-:W-:Y:S01]  /*1f810*/  ENDCOLLECTIVE ;  /* 0x000000000000791b */ /* 0x003fe20003800000 */
.L_x_14663:
[----:B------:R-:W-:Y:S02]  /*1f820*/  IMAD.MOV.U32 R13, RZ, RZ, R27 ;  /* 0x000000ffff0d7224 */ /* 0x000fe400078e001b */
[----:B------:R-:W-:-:S07]  /*1f830*/  IMAD.MOV.U32 R24, RZ, RZ, R14 ;  /* 0x000000ffff187224 */ /* 0x000fce00078e000e */
[----:B------:R-:W-:Y:S05]  /*1f840*/  WARPSYNC.COLLECTIVE R15, `(.L_x_14664) ;  /* 0x000000000f087348 */ /* 0x000fea0003c00000 */
[----:B------:R0:W1:Y:S02]  /*1f850*/  SHFL.IDX P6, R14, R13, R12, R11 ;  /* 0x0000000c0d0e7389 */ /* 0x00006400000c000b */
[----:B01----:R-:W-:Y:S01]  /*1f860*/  ENDCOLLECTIVE ;  /* 0x000000000000791b */ /* 0x003fe20003800000 */
.L_x_14664:
[----:B------:R-:W-:Y:S05]  /*1f870*/  BRA `(.L_x_14665) ;  /* 0xfffffe8c00ac7947 */ /* 0x000fea000383ffff */
.L_x_14389:
[----:B0-----:R0:W1:Y:S02]  /*1f880*/  SYNCS.PHASECHK.TRANS64.TRYWAIT P1, [R2+URZ+0x16800], R13 ;  /* 0x0168000d020075a7 */ /* 0x001064000802017f */
[----:B-1----:R-:W-:Y:S05]  /*1f890*/  @!P1 NANOSLEEP.SYNCS 0x989680 ;  /* 0x009896800000995d */ /* 0x002fea0003900000 */
[----:B------:R-:W1:Y:S02]  /*1f8a0*/  @!P1 SYNCS.PHASECHK.TRANS64 P1, [R2+URZ+0x16800], R13 ;  /* 0x0168000d020095a7 */ /* 0x000e64000802007f */
[----:B-1----:R-:W-:Y:S05]  /*1f8b0*/  @!P1 BRA `(.L_x_14389) ;  /* 0xfffffffc00f09947 */ /* 0x002fea000383ffff */
[----:B------:R-:W-:Y:S05]  /*1f8c0*/  BRA `(.L_x_14666) ;  /* 0xfffffe9000547947 */ /* 0x000fea000383ffff */
.L_x_14395:
[----:B-1----:R1:W3:Y:S02]  /*1f8d0*/  SYNCS.PHASECHK.TRANS64.TRYWAIT P1, [R14+URZ+0x16830], R3 ;  /* 0x016830030e0075a7 */ /* 0x0022e4000802017f */
[----:B---3--:R-:W-:Y:S05]  /*1f8e0*/  @!P1 NANOSLEEP.SYNCS 0x989680 ;  /* 0x009896800000995d */ /* 0x008fea0003900000 */
[----:B------:R-:W3:Y:S02]  /*1f8f0*/  @!P1 SYNCS.PHASECHK.TRANS64 P1, [R14+URZ+0x16830], R3 ;  /* 0x016830030e0095a7 */ /* 0x000ee4000802007f */
[----:B---3--:R-:W-:Y:S05]  /*1f900*/  @!P1 BRA `(.L_x_14395) ;  /* 0xfffffffc00f09947 */ /* 0x008fea000383ffff */
[----:B------:R-:W-:Y:S05]  /*1f910*/  BRA `(.L_x_14394) ;  /* 0xfffffea0002c7947 */ /* 0x000fea000383ffff */
.L_x_14414:
[----:B-1----:R1:W2:Y:S02]  /*1f920*/  SYNCS.PHASECHK.TRANS64.TRYWAIT P2, [R11+URZ+0x16830], R10 ;  /* 0x0168300a0b0075a7 */ /* 0x0022a4000804017f */
[----:B--2---:R-:W-:Y:S05]  /*1f930*/  @!P2 NANOSLEEP.SYNCS 0x989680 ;  /* 0x009896800000a95d */ /* 0x004fea0003900000 */
[----:B------:R-:W2:Y:S02]  /*1f940*/  @!P2 SYNCS.PHASECHK.TRANS64 P2, [R11+URZ+0x16830], R10 ;  /* 0x0168300a0b00a5a7 */ /* 0x000ea4000804007f */
[----:B--2---:R-:W-:Y:S05]  /*1f950*/  @!P2 BRA `(.L_x_14414) ;  /* 0xfffffffc00f0a947 */ /* 0x004fea000383ffff */
[----:B------:R-:W-:Y:S05]  /*1f960*/  BRA `(.L_x_14413) ;  /* 0xfffffed000d87947 */ /* 0x000fea000383ffff */
.L_x_14418:
[----:B-1----:R1:W2:Y:S02]  /*1f970*/  SYNCS.PHASECHK.TRANS64.TRYWAIT P1, [R11+URZ+0x16850], R10 ;  /* 0x0168500a0b0075a7 */ /* 0x0022a4000802017f */
[----:B--2---:R-:W-:Y:S05]  /*1f980*/  @!P1 NANOSLEEP.SYNCS 0x989680 ;  /* 0x009896800000995d */ /* 0x004fea0003900000 */
[----:B------:R-:W2:Y:S02]  /*1f990*/  @!P1 SYNCS.PHASECHK.TRANS64 P1, [R11+URZ+0x16850], R10 ;  /* 0x0168500a0b0095a7 */ /* 0x000ea4000802007f */
[----:B--2---:R-:W-:Y:S05]  /*1f9a0*/  @!P1 BRA `(.L_x_14418) ;  /* 0xfffffffc00f09947 */ /* 0x004fea000383ffff */
[----:B------:R-:W-:Y:S05]  /*1f9b0*/  BRA `(.L_x_14415) ;  /* 0xfffffed400a07947 */ /* 0x000fea000383ffff */
.L_x_14439:
[----:B-1----:R1:W2:Y:S02]  /*1f9c0*/  SYNCS.PHASECHK.TRANS64.TRYWAIT P2, [R3+URZ+0x16830], R0 ;  /* 0x01683000030075a7 */ /* 0x0022a4000804017f */
[----:B--2---:R-:W-:Y:S05]  /*1f9d0*/  @!P2 NANOSLEEP.SYNCS 0x989680 ;  /* 0x009896800000a95d */ /* 0x004fea0003900000 */
[----:B------:R-:W2:Y:S02]  /*1f9e0*/  @!P2 SYNCS.PHASECHK.TRANS64 P2, [R3+URZ+0x16830], R0 ;  /* 0x016830000300a5a7 */ /* 0x000ea4000804007f */
[----:B--2---:R-:W-:Y:S05]  /*1f9f0*/  @!P2 BRA `(.L_x_14439) ;  /* 0xfffffffc00f0a947 */ /* 0x004fea000383ffff */
[----:B------:R-:W-:Y:S05]  /*1fa00*/  BRA `(.L_x_14438) ;  /* 0xffffff0400a47947 */ /* 0x000fea000383ffff */
.L_x_14443:
[----:B-1----:R1:W2:Y:S02]  /*1fa10*/  SYNCS.PHASECHK.TRANS64.TRYWAIT P1, [R3+URZ+0x16850], R0 ;  /* 0x01685000030075a7 */ /* 0x0022a4000802017f */
[----:B--2---:R-:W-:Y:S05]  /*1fa20*/  @!P1 NANOSLEEP.SYNCS 0x989680 ;  /* 0x009896800000995d */ /* 0x004fea0003900000 */
[----:B------:R-:W2:Y:S02]  /*1fa30*/  @!P1 SYNCS.PHASECHK.TRANS64 P1, [R3+URZ+0x16850], R0 ;  /* 0x01685000030095a7 */ /* 0x000ea4000802007f */
[----:B--2---:R-:W-:Y:S05]  /*1fa40*/  @!P1 BRA `(.L_x_14443) ;  /* 0xfffffffc00f09947 */ /* 0x004fea000383ffff */
[----:B------:R-:W-:Y:S05]  /*1fa50*/  BRA `(.L_x_14440) ;  /* 0xffffff0800807947 */ /* 0x000fea000383ffff */
.L_x_14452:
[----:B-1----:R1:W2:Y:S02]  /*1fa60*/  SYNCS.PHASECHK.TRANS64.TRYWAIT P2, [R3+URZ+0x16830], R0 ;  /* 0x01683000030075a7 */ /* 0x0022a4000804017f */
[----:B--2---:R-:W-:Y:S05]  /*1fa70*/  @!P2 NANOSLEEP.SYNCS 0x989680 ;  /* 0x009896800000a95d */ /* 0x004fea0003900000 */
[----:B------:R-:W2:Y:S02]  /*1fa80*/  @!P2 SYNCS.PHASECHK.TRANS64 P2, [R3+URZ+0x16830], R0 ;  /* 0x016830000300a5a7 */ /* 0x000ea4000804007f */
[----:B--2---:R-:W-:Y:S05]  /*1fa90*/  @!P2 BRA `(.L_x_14452) ;  /* 0xfffffffc00f0a947 */ /* 0x004fea000383ffff */
[----:B------:R-:W-:Y:S05]  /*1faa0*/  BRA `(.L_x_14451) ;  /* 0xffffff2400807947 */ /* 0x000fea000383ffff */
.L_x_14456:
[----:B-1----:R1:W2:Y:S02]  /*1fab0*/  SYNCS.PHASECHK.TRANS64.TRYWAIT P1, [R3+URZ+0x16850], R0 ;  /* 0x01685000030075a7 */ /* 0x0022a4000802017f */
[----:B--2---:R-:W-:Y:S05]  /*1fac0*/  @!P1 NANOSLEEP.SYNCS 0x989680 ;  /* 0x009896800000995d */ /* 0x004fea0003900000 */
[----:B------:R-:W2:Y:S02]  /*1fad0*/  @!P1 SYNCS.PHASECHK.TRANS64 P1, [R3+URZ+0x16850], R0 ;  /* 0x01685000030095a7 */ /* 0x000ea4000802007f */
[----:B--2---:R-:W-:Y:S05]  /*1fae0*/  @!P1 BRA `(.L_x_14456) ;  /* 0xfffffffc00f09947 */ /* 0x004fea000383ffff */
[----:B------:R-:W-:Y:S05]  /*1faf0*/  BRA `(.L_x_14453) ;  /* 0xffffff28005c7947 */ /* 0x000fea000383ffff */
.L_x_14471:
[----:B-1----:R1:W2:Y:S02]  /*1fb00*/  SYNCS.PHASECHK.TRANS64.TRYWAIT P1, [R11+URZ+0x16850], R4 ;  /* 0x016850040b0075a7 */ /* 0x0022a4000802017f */
[----:B--2---:R-:W-:Y:S05]  /*1fb10*/  @!P1 NANOSLEEP.SYNCS 0x989680 ;  /* 0x009896800000995d */ /* 0x004fea0003900000 */
[----:B------:R-:W2:Y:S02]  /*1fb20*/  @!P1 SYNCS.PHASECHK.TRANS64 P1, [R11+URZ+0x16850], R4 ;  /* 0x016850040b0095a7 */ /* 0x000ea4000802007f */
[----:B--2---:R-:W-:Y:S05]  /*1fb30*/  @!P1 BRA `(.L_x_14471) ;  /* 0xfffffffc00f09947 */ /* 0x004fea000383ffff */
[----:B------:R-:W-:Y:S05]  /*1fb40*/  BRA `(.L_x_14470) ;  /* 0xffffff5400787947 */ /* 0x000fea000383ffff */
.L_x_14480:
        /* <DEDUP_REMOVED lines=9> */
.L_x_14667:
[C---:B------:R-:W-:Y:S01]  /*1fbe0*/  VIADD R8, R24.reuse, 0x30 ;  /* 0x0000003018087836 */ /* 0x040fe20000000000 */
[----:B------:R-:W-:-:S04]  /*1fbf0*/  ISETP.GE.OR P3, PT, R24, R21, P0 ;  /* 0x000000151800720c */ /* 0x000fc80000766670 */
[----:B------:R-:W-:Y:S01]  /*1fc00*/  ISETP.GE.OR P4, PT, R8, R21, P0 ;  /* 0x000000150800720c */ /* 0x000fe20000786670 */
[----:B------:R-:W-:Y:S02]  /*1fc10*/  VIADD R8, R24, 0x60 ;  /* 0x0000006018087836 */ /* 0x000fe40000000000 */
[----:B------:R-:W-:-:S03]  /*1fc20*/  IMAD.MOV.U32 R13, RZ, RZ, R7 ;  /* 0x000000ffff0d7224 */ /* 0x000fc600078e0007 */
[----:B------:R-:W-:Y:S01]  /*1fc30*/  ISETP.GE.OR P2, PT, R8, R21, P0 ;  /* 0x000000150800720c */ /* 0x000fe20000746670 */
[----:B------:R-:W-:-:S12]  /*1fc40*/  IMAD.MOV.U32 R0, RZ, RZ, R14 ;  /* 0x000000ffff007224 */ /* 0x000fd800078e000e */
[----:B------:R-:W-:Y:S05]  /*1fc50*/  WARPSYNC.COLLECTIVE R15, `(.L_x_14668) ;  /* 0x000000000f087348 */ /* 0x000fea0003c00000 */
[----:B------:R0:W1:Y:S02]  /*1fc60*/  SHFL.IDX P6, R14, R13, R12, R11 ;  /* 0x0000000c0d0e7389 */ /* 0x00006400000c000b */
[----:B01----:R-:W-:Y:S01]  /*1fc70*/  ENDCOLLECTIVE ;  /* 0x000000000000791b */ /* 0x003fe20003800000 */
.L_x_14668:
[----:B------:R-:W-:Y:S02]  /*1fc80*/  IMAD.MOV.U32 R13, RZ, RZ, R20 ;  /* 0x000000ffff0d7224 */ /* 0x000fe400078e0014 */
[----:B------:R-:W-:Y:S02]  /*1fc90*/  IMAD.MOV.U32 R12, RZ, RZ, 0x1 ;  /* 0x00000001ff0c7424 */ /* 0x000fe400078e00ff */
[----:B------:R-:W-:-:S07]  /*1fca0*/  IMAD.MOV.U32 R3, RZ, RZ, R14 ;  /* 0x000000ffff037224 */ /* 0x000fce00078e000e */
[----:B------:R-:W-:Y:S05]  /*1fcb0*/  WARPSYNC.COLLECTIVE R15, `(.L_x_14669) ;  /* 0x000000000f087348 */ /* 0x000fea0003c00000 */
[----:B------:R0:W1:Y:S02]  /*1fcc0*/  SHFL.IDX P6, R14, R13, R12, R11 ;  /* 0x0000000c0d0e7389 */ /* 0x00006400000c000b */
[----:B01----:R-:W-:Y:S01]  /*1fcd0*/  ENDCOLLECTIVE ;  /* 0x000000000000791b */ /* 0x003fe20003800000 */
.L_x_14669:
[----:B------:R-:W-:-:S04]  /*1fce0*/  @!P3 LEA R10, P5, R26, R3, 0x1 ;  /* 0x000000031a0ab211 */ /* 0x000fc800078a08ff */
[----:B------:R-:W-:Y:S01]  /*1fcf0*/  @!P3 LEA.HI.X R3, R26, R0, R28, 0x1, P5 ;  /* 0x000000001a03b211 */ /* 0x000fe200028f0c1c */
[----:B------:R-:W-:Y:S02]  /*1fd00*/  IMAD.MOV.U32 R13, RZ, RZ, R7 ;  /* 0x000000ffff0d7224 */ /* 0x000fe400078e0007 */
[----:B------:R-:W-:-:S07]  /*1fd10*/  IMAD.MOV.U32 R4, RZ, RZ, R14 ;  /* 0x000000ffff047224 */ /* 0x000fce00078e000e */
[----:B------:R-:W-:Y:S05]  /*1fd20*/  WARPSYNC.COLLECTIVE R15, `(.L_x_14670) ;  /* 0x000000000f087348 */ /* 0x000fea0003c00000 */
[----:B------:R0:W1:Y:S02]  /*1fd30*/  SHFL.IDX P6, R14, R13, R12, R11 ;  /* 0x0000000c0d0e7389 */ /* 0x00006400000c000b */
[----:B01----:R-:W-:Y:S01]  /*1fd40*/  ENDCOLLECTIVE ;  /* 0x000000000000791b */ /* 0x003fe20003800000 */
.L_x_14670:
[----:B------:R-:W-:Y:S02]  /*1fd50*/  IMAD.MOV.U32 R13, RZ, RZ, R20 ;  /* 0x000000ffff0d7224 */ /* 0x000fe400078e0014 */
[----:B------:R-:W-:Y:S02]  /*1fd60*/  IMAD.MOV.U32 R12, RZ, RZ, 0x2 ;  /* 0x00000002ff0c7424 */ /* 0x000fe400078e00ff */
[----:B------:R-:W-:-:S07]  /*1fd70*/  IMAD.MOV.U32 R5, RZ, RZ, R14 ;  /* 0x000000ffff057224 */ /* 0x000fce00078e000e */
[----:B------:R-:W-:Y:S05]  /*1fd80*/  WARPSYNC.COLLECTIVE R15, `(.L_x_14671) ;  /* 0x000000000f087348 */ /* 0x000fea0003c00000 */
[----:B------:R0:W1:Y:S02]  /*1fd90*/  SHFL.IDX P6, R14, R13, R12, R11 ;  /* 0x0000000c0d0e7389 */ /* 0x00006400000c000b */
[----:B01----:R-:W-:Y:S01]  /*1fda0*/  ENDCOLLECTIVE ;  /* 0x000000000000791b */ /* 0x003fe20003800000 */
.L_x_14671:
[----:B------:R-:W-:-:S04]  /*1fdb0*/  @!P4 LEA R8, P1, R26, R5, 0x1 ;  /* 0x000000051a08c211 */ /* 0x000fc800078208ff */
[----:B------:R-:W-:Y:S01]  /*1fdc0*/  @!P4 LEA.HI.X R9, R26, R4, R28, 0x1, P1 ;  /* 0x000000041a09c211 */ /* 0x000fe200008f0c1c */
[----:B------:R-:W-:Y:S02]  /*1fdd0*/  IMAD.MOV.U32 R13, RZ, RZ, R7 ;  /* 0x000000ffff0d7224 */ /* 0x000fe400078e0007 */
[----:B------:R-:W-:-:S07]  /*1fde0*/  IMAD.MOV.U32 R6, RZ, RZ, R14 ;  /* 0x000000ffff067224 */ /* 0x000fce00078e000e */
[----:B------:R-:W-:Y:S05]  /*1fdf0*/  WARPSYNC.COLLECTIVE R15, `(.L_x_14672) ;  /* 0x000000000f087348 */ /* 0x000fea0003c00000 */
[----:B------:R0:W1:Y:S02]  /*1fe00*/  SHFL.IDX P6, R14, R13, R12, R11 ;  /* 0x0000000c0d0e7389 */ /* 0x00006400000c000b */
[----:B01----:R-:W-:Y:S01]  /*1fe10*/  ENDCOLLECTIVE ;  /* 0x000000000000791b */ /* 0x003fe20003800000 */
.L_x_14672:
        /* <DEDUP_REMOVED lines=12> */
.L_x_14673:
[----:B------:R0:W-:Y:S01]  /*1fee0*/  @!P2 ST.E.128 desc[UR42][R4.64], RZ ;  /* 0x000000ff0400a985 */ /* 0x0001e2000c101d2a */
[----:B------:R-:W-:Y:S02]  /*1fef0*/  IMAD.MOV.U32 R13, RZ, RZ, R7 ;  /* 0x000000ffff0d7224 */ /* 0x000fe400078e0007 */
[----:B------:R-:W-:-:S07]  /*1ff00*/  IMAD.MOV.U32 R0, RZ, RZ, R14 ;  /* 0x000000ffff007224 */ /* 0x000fce00078e000e */
[----:B0-----:R-:W-:Y:S05]  /*1ff10*/  WARPSYNC.COLLECTIVE R15, `(.L_x_14674) ;  /* 0x000000000f087348 */ /* 0x001fea0003c00000 */
[----:B------:R1:W2:Y:S02]  /*1ff20*/  SHFL.IDX P6, R14, R13, R12, R11 ;  /* 0x0000000c0d0e7389 */ /* 0x0002a400000c000b */
[----:B012---:R-:W-:Y:S01]  /*1ff30*/  ENDCOLLECTIVE ;  /* 0x000000000000791b */ /* 0x007fe20003800000 */
.L_x_14674:
[----:B------:R-:W-:Y:S05]  /*1ff40*/  BRA `(.L_x_14675) ;  /* 0xffffff7000c87947 */ /* 0x000fea000383ffff */
.L_x_14505:
[----:B------:R-:W0:Y:S01]  /*1ff50*/  S2R R5, SR_TID.X ;  /* 0x0000000000057919 */ /* 0x000e220000002100 */
[----:B------:R-:W-:Y:S01]  /*1ff60*/  BSSY B1, `(.L_x_14676) ;  /* 0x000000a000017945 */ /* 0x000fe20003800000 */
[----:B-1----:R-:W-:Y:S02]  /*1ff70*/  IMAD.MOV.U32 R12, RZ, RZ, RZ ;  /* 0x000000ffff0c7224 */ /* 0x002fe400078e00ff */
        /* <DEDUP_REMOVED lines=8> */
.L_x_14677:
[----:B------:R-:W-:Y:S05]  /*20000*/  BSYNC B1 ;  /* 0x0000000000017941 */ /* 0x000fea0003800000 */
.L_x_14676:
[----:B------:R-:W-:Y:S05]  /*20010*/  BRA `(.L_x_14678) ;  /* 0xffffff8800ac7947 */ /* 0x000fea000383ffff */
.L_x_14507:
[----:B------:R-:W-:Y:S01]  /*20020*/  BSSY B1, `(.L_x_14679) ;  /* 0x0000006000017945 */ /* 0x000fe20003800000 */
[----:B------:R-:W-:-:S07]  /*20030*/  IMAD.MOV.U32 R15, RZ, RZ, -0x1 ;  /* 0xffffffffff0f7424 */ /* 0x000fce00078e00ff */
[----:B01----:R-:W-:Y:S05]  /*20040*/  WARPSYNC.COLLECTIVE R15, `(.L_x_14680) ;  /* 0x000000000f0c7348 */ /* 0x003fea0003c00000 */
[----:B------:R-:W-:Y:S02]  /*20050*/  ELECT P6, UR62, PT ;  /* 0x00000000003e782f */ /* 0x000fe400038c0000 */
[----:B------:R-:W-:Y:S01]  /*20060*/  MOV R14, UR62 ;  /* 0x0000003e000e7c02 */ /* 0x000fe20008000f00 */
[----:B01----:R-:W-:Y:S10]  /*20070*/  ENDCOLLECTIVE ;  /* 0x000000000000791b */ /* 0x003ff40003800000 */
.L_x_14680:
[----:B------:R-:W-:Y:S05]  /*20080*/  BSYNC B1 ;  /* 0x0000000000017941 */ /* 0x000fea0003800000 */
.L_x_14679:
[----:B------:R-:W-:Y:S05]  /*20090*/  BRA `(.L_x_14506) ;  /* 0xffffff8800a47947 */ /* 0x000fea000383ffff */
.L_x_14509:
[----:B0-----:R0:W2:Y:S02]  /*200a0*/  SYNCS.PHASECHK.TRANS64.TRYWAIT P0, [R23+URZ+0x16820], R5 ;  /* 0x01682005170075a7 */ /* 0x0010a4000800017f */
[----:B--2---:R-:W-:Y:S05]  /*200b0*/  @!P0 NANOSLEEP.SYNCS 0x989680 ;  /* 0x009896800000895d */ /* 0x004fea0003900000 */
[----:B------:R-:W2:Y:S02]  /*200c0*/  @!P0 SYNCS.PHASECHK.TRANS64 P0, [R23+URZ+0x16820], R5 ;  /* 0x01682005170085a7 */ /* 0x000ea4000800007f */
[----:B--2---:R-:W-:Y:S05]  /*200d0*/  @!P0 BRA `(.L_x_14509) ;  /* 0xfffffffc00f08947 */ /* 0x004fea000383ffff */
[----:B------:R-:W-:Y:S05]  /*200e0*/  BRA `(.L_x_14681) ;  /* 0xffffff8800b47947 */ /* 0x000fea000383ffff */
.L_x_14513:
[----:B--2---:R2:W3:Y:S02]  /*200f0*/  SYNCS.PHASECHK.TRANS64.TRYWAIT P0, [R10+URZ+0x168a0], R7 ;  /* 0x0168a0070a0075a7 */ /* 0x0044e4000800017f */
[----:B---3--:R-:W-:Y:S05]  /*20100*/  @!P0 NANOSLEEP.SYNCS 0x989680 ;  /* 0x009896800000895d */ /* 0x008fea0003900000 */
[----:B------:R-:W3:Y:S02]  /*20110*/  @!P0 SYNCS.PHASECHK.TRANS64 P0, [R10+URZ+0x168a0], R7 ;  /* 0x0168a0070a0085a7 */ /* 0x000ee4000800007f */
[----:B---3--:R-:W-:Y:S05]  /*20120*/  @!P0 BRA `(.L_x_14513) ;  /* 0xfffffffc00f08947 */ /* 0x008fea000383ffff */
[----:B------:R-:W-:Y:S05]  /*20130*/  BRA `(.L_x_14682) ;  /* 0xffffff8800d07947 */ /* 0x000fea000383ffff */
.L_x_14518:
[----:B0-----:R0:W1:Y:S02]  /*20140*/  SYNCS.PHASECHK.TRANS64.TRYWAIT P0, [R10+URZ+0x168c0], R7 ;  /* 0x0168c0070a0075a7 */ /* 0x001064000800017f */
[----:B-1----:R-:W-:Y:S05]  /*20150*/  @!P0 NANOSLEEP.SYNCS 0x989680 ;  /* 0x009896800000895d */ /* 0x002fea0003900000 */
[----:B------:R-:W1:Y:S02]  /*20160*/  @!P0 SYNCS.PHASECHK.TRANS64 P0, [R10+URZ+0x168c0], R7 ;  /* 0x0168c0070a0085a7 */ /* 0x000e64000800007f */
[----:B-1----:R-:W-:Y:S05]  /*20170*/  @!P0 BRA `(.L_x_14518) ;  /* 0xfffffffc00f08947 */ /* 0x002fea000383ffff */
[----:B------:R-:W-:Y:S05]  /*20180*/  BRA `(.L_x_14683) ;  /* 0xffffff8c00507947 */ /* 0x000fea000383ffff */
.L_x_14525:
[----:B0-----:R0:W2:Y:S02]  /*20190*/  SYNCS.PHASECHK.TRANS64.TRYWAIT P1, [R5+URZ+0x168a0], R6 ;  /* 0x0168a006050075a7 */ /* 0x0010a4000802017f */
[----:B--2---:R-:W-:Y:S05]  /*201a0*/  @!P1 NANOSLEEP.SYNCS 0x989680 ;  /* 0x009896800000995d */ /* 0x004fea0003900000 */
[----:B------:R-:W2:Y:S02]  /*201b0*/  @!P1 SYNCS.PHASECHK.TRANS64 P1, [R5+URZ+0x168a0], R6 ;  /* 0x0168a006050095a7 */ /* 0x000ea4000802007f */
[----:B--2---:R-:W-:Y:S05]  /*201c0*/  @!P1 BRA `(.L_x_14525) ;  /* 0xfffffffc00f09947 */ /* 0x004fea000383ffff */
[----:B------:R-:W-:Y:S05]  /*201d0*/  BRA `(.L_x_14684) ;  /* 0xffffff90001c7947 */ /* 0x000fea000383ffff */
.L_x_14530:
[----:B-1----:R1:W2:Y:S02]  /*201e0*/  SYNCS.PHASECHK.TRANS64.TRYWAIT P1, [R5+URZ+0x168c0], R6 ;  /* 0x0168c006050075a7 */ /* 0x0022a4000802017f */
[----:B--2---:R-:W-:Y:S05]  /*201f0*/  @!P1 NANOSLEEP.SYNCS 0x989680 ;  /* 0x009896800000995d */ /* 0x004fea0003900000 */
[----:B------:R-:W2:Y:S02]  /*20200*/  @!P1 SYNCS.PHASECHK.TRANS64 P1, [R5+URZ+0x168c0], R6 ;  /* 0x0168c006050095a7 */ /* 0x000ea4000802007f */
[----:B--2---:R-:W-:Y:S05]  /*20210*/  @!P1 BRA `(.L_x_14530) ;  /* 0xfffffffc00f09947 */ /* 0x004fea000383ffff */
[----:B------:R-:W-:Y:S05]  /*20220*/  BRA `(.L_x_14685) ;  /* 0xffffff9000947947 */ /* 0x000fea000383ffff */
.L_x_14551:
        /* <DEDUP_REMOVED lines=11> */
.L_x_14687:
[----:B------:R-:W-:Y:S05]  /*202e0*/  BSYNC B0 ;  /* 0x0000000000007941 */ /* 0x000fea0003800000 */
.L_x_14686:
[----:B------:R-:W-:Y:S05]  /*202f0*/  BRA `(.L_x_14688) ;  /* 0xffffffa000187947 */ /* 0x000fea000383ffff */
.L_x_14554:
[----:B-1----:R1:W2:Y:S02]  /*20300*/  SYNCS.PHASECHK.TRANS64.TRYWAIT P0, [R3+URZ+0x16840], R4 ;  /* 0x01684004030075a7 */ /* 0x0022a4000800017f */
[----:B--2---:R-:W-:Y:S05]  /*20310*/  @!P0 NANOSLEEP.SYNCS 0x989680 ;  /* 0x009896800000895d */ /* 0x004fea0003900000 */
[----:B------:R-:W2:Y:S02]  /*20320*/  @!P0 SYNCS.PHASECHK.TRANS64 P0, [R3+URZ+0x16840], R4 ;  /* 0x01684004030085a7 */ /* 0x000ea4000800007f */
[----:B--2---:R-:W-:Y:S05]  /*20330*/  @!P0 BRA `(.L_x_14554) ;  /* 0xfffffffc00f08947 */ /* 0x004fea000383ffff */
[----:B------:R-:W-:Y:S05]  /*20340*/  BRA `(.L_x_14689) ;  /* 0xffffffa000787947 */ /* 0x000fea000383ffff */
.L_x_14555:
        /* <DEDUP_REMOVED lines=8> */
.L_x_14691:
[----:B------:R-:W-:Y:S05]  /*203d0*/  BSYNC B0 ;  /* 0x0000000000007941 */ /* 0x000fea0003800000 */
.L_x_14690:
        /* <DEDUP_REMOVED lines=9> */
.L_x_14692:
[----:B------:R-:W-:Y:S02]  /*20470*/  IMAD.MOV.U32 R13, RZ, RZ, R2 ;  /* 0x000000ffff0d7224 */ /* 0x000fe400078e0002 */
[----:B------:R-:W-:Y:S02]  /*20480*/  IMAD.MOV.U32 R12, RZ, RZ, 0x1 ;  /* 0x00000001ff0c7424 */ /* 0x000fe400078e00ff */
[----:B------:R-:W-:-:S07]  /*20490*/  IMAD.MOV.U32 R7, RZ, RZ, R14 ;  /* 0x000000ffff077224 */ /* 0x000fce00078e000e */
[----:B------:R-:W-:Y:S05]  /*204a0*/  WARPSYNC.COLLECTIVE R15, `(.L_x_14693) ;  /* 0x000000000f087348 */ /* 0x000fea0003c00000 */
[----:B------:R0:W1:Y:S02]  /*204b0*/  SHFL.IDX P6, R14, R13, R12, R11 ;  /* 0x0000000c0d0e7389 */ /* 0x00006400000c000b */
[----:B01----:R-:W-:Y:S01]  /*204c0*/  ENDCOLLECTIVE ;  /* 0x000000000000791b */ /* 0x003fe20003800000 */
.L_x_14693:
        /* <DEDUP_REMOVED lines=15> */
.L_x_14694:
[----:B------:R-:W-:Y:S02]  /*205c0*/  @P0 IMAD R8, R5, 0x2, R23 ;  /* 0x0000000205080824 */ /* 0x000fe400078e0217 */
[----:B------:R-:W-:Y:S02]  /*205d0*/  IMAD.MOV.U32 R13, RZ, RZ, R2 ;  /* 0x000000ffff0d7224 */ /* 0x000fe400078e0002 */
[----:B------:R-:W-:Y:S02]  /*205e0*/  IMAD.MOV.U32 R12, RZ, RZ, 0x2 ;  /* 0x00000002ff0c7424 */ /* 0x000fe400078e00ff */
[----:B------:R-:W-:-:S07]  /*205f0*/  IMAD.MOV.U32 R7, RZ, RZ, R14 ;  /* 0x000000ffff077224 */ /* 0x000fce00078e000e */
[----:B------:R-:W-:Y:S05]  /*20600*/  WARPSYNC.COLLECTIVE R15, `(.L_x_14695) ;  /* 0x000000000f087348 */ /* 0x000fea0003c00000 */
[----:B------:R0:W1:Y:S02]  /*20610*/  SHFL.IDX P6, R14, R13, R12, R11 ;  /* 0x0000000c0d0e7389 */ /* 0x00006400000c000b */
[----:B01----:R-:W-:Y:S01]  /*20620*/  ENDCOLLECTIVE ;  /* 0x000000000000791b */ /* 0x003fe20003800000 */
.L_x_14695:
        /* <DEDUP_REMOVED lines=15> */
.L_x_14696:
[----:B------:R-:W-:Y:S02]  /*20720*/  @P0 IMAD R8, R5, 0x2, R23 ;  /* 0x0000000205080824 */ /* 0x000fe400078e0217 */
[----:B------:R-:W-:Y:S02]  /*20730*/  IMAD.MOV.U32 R13, RZ, RZ, R2 ;  /* 0x000000ffff0d7224 */ /* 0x000fe400078e0002 */
[----:B------:R-:W-:Y:S02]  /*20740*/  IMAD.MOV.U32 R12, RZ, RZ, 0x3 ;  /* 0x00000003ff0c7424 */ /* 0x000fe400078e00ff */
[----:B------:R-:W-:-:S07]  /*20750*/  IMAD.MOV.U32 R7, RZ, RZ, R14 ;  /* 0x000000ffff077224 */ /* 0x000fce00078e000e */
[----:B------:R-:W-:Y:S05]  /*20760*/  WARPSYNC.COLLECTIVE R15, `(.L_x_14697) ;  /* 0x000000000f087348 */ /* 0x000fea0003c00000 */
[----:B------:R0:W1:Y:S02]  /*20770*/  SHFL.IDX P6, R14, R13, R12, R11 ;  /* 0x0000000c0d0e7389 */ /* 0x00006400000c000b */
[----:B01----:R-:W-:Y:S01]  /*20780*/  ENDCOLLECTIVE ;  /* 0x000000000000791b */ /* 0x003fe20003800000 */
.L_x_14697:
        /* <DEDUP_REMOVED lines=15> */
.L_x_14698:
[----:B------:R-:W-:Y:S02]  /*20880*/  @P0 IMAD R8, R5, 0x2, R23 ;  /* 0x0000000205080824 */ /* 0x000fe400078e0217 */
[----:B------:R-:W-:Y:S02]  /*20890*/  IMAD.MOV.U32 R13, RZ, RZ, R2 ;  /* 0x000000ffff0d7224 */ /* 0x000fe400078e0002 */
[----:B------:R-:W-:Y:S02]  /*208a0*/  IMAD.MOV.U32 R12, RZ, RZ, 0x4 ;  /* 0x00000004ff0c7424 */ /* 0x000fe400078e00ff */
[----:B------:R-:W-:-:S07]  /*208b0*/  IMAD.MOV.U32 R7, RZ, RZ, R14 ;  /* 0x000000ffff077224 */ /* 0x000fce00078e000e */
[----:B------:R-:W-:Y:S05]  /*208c0*/  WARPSYNC.COLLECTIVE R15, `(.L_x_14699) ;  /* 0x000000000f087348 */ /* 0x000fea0003c00000 */
[----:B------:R0:W1:Y:S02]  /*208d0*/  SHFL.IDX P6, R14, R13, R12, R11 ;  /* 0x0000000c0d0e7389 */ /* 0x00006400000c000b */
[----:B01----:R-:W-:Y:S01]  /*208e0*/  ENDCOLLECTIVE ;  /* 0x000000000000791b */ /* 0x003fe20003800000 */
.L_x_14699:
        /* <DEDUP_REMOVED lines=15> */
.L_x_14700:
[----:B------:R-:W-:Y:S02]  /*209e0*/  @P0 IMAD R8, R5, 0x2, R23 ;  /* 0x0000000205080824 */ /* 0x000fe400078e0217 */
[----:B------:R-:W-:Y:S02]  /*209f0*/  IMAD.MOV.U32 R13, RZ, RZ, R2 ;  /* 0x000000ffff0d7224 */ /* 0x000fe400078e0002 */
[----:B------:R-:W-:Y:S02]  /*20a00*/  IMAD.MOV.U32 R12, RZ, RZ, 0x5 ;  /* 0x00000005ff0c7424 */ /* 0x000fe400078e00ff */
[----:B------:R-:W-:-:S07]  /*20a10*/  IMAD.MOV.U32 R7, RZ, RZ, R14 ;  /* 0x000000ffff077224 */ /* 0x000fce00078e000e */
[----:B------:R-:W-:Y:S05]  /*20a20*/  WARPSYNC.COLLECTIVE R15, `(.L_x_14701) ;  /* 0x000000000f087348 */ /* 0x000fea0003c00000 */
[----:B------:R0:W1:Y:S02]  /*20a30*/  SHFL.IDX P6, R14, R13, R12, R11 ;  /* 0x0000000c0d0e7389 */ /* 0x00006400000c000b */
[----:B01----:R-:W-:Y:S01]  /*20a40*/  ENDCOLLECTIVE ;  /* 0x000000000000791b */ /* 0x003fe20003800000 */
.L_x_14701:
        /* <DEDUP_REMOVED lines=15> */
.L_x_14702:
[----:B------:R-:W-:Y:S02]  /*20b40*/  @P0 IMAD R8, R5, 0x2, R23 ;  /* 0x0000000205080824 */ /* 0x000fe400078e0217 */
[----:B------:R-:W-:Y:S02]  /*20b50*/  IMAD.MOV.U32 R13, RZ, RZ, R2 ;  /* 0x000000ffff0d7224 */ /* 0x000fe400078e0002 */
[----:B------:R-:W-:Y:S02]  /*20b60*/  IMAD.MOV.U32 R12, RZ, RZ, 0x6 ;  /* 0x00000006ff0c7424 */ /* 0x000fe400078e00ff */
[----:B------:R-:W-:-:S07]  /*20b70*/  IMAD.MOV.U32 R7, RZ, RZ, R14 ;  /* 0x000000ffff077224 */ /* 0x000fce00078e000e */
[----:B------:R-:W-:Y:S05]  /*20b80*/  WARPSYNC.COLLECTIVE R15, `(.L_x_14703) ;  /* 0x000000000f087348 */ /* 0x000fea0003c00000 */
[----:B------:R0:W1:Y:S02]  /*20b90*/  SHFL.IDX P6, R14, R13, R12, R11 ;  /* 0x0000000c0d0e7389 */ /* 0x00006400000c000b */
[----:B01----:R-:W-:Y:S01]  /*20ba0*/  ENDCOLLECTIVE ;  /* 0x000000000000791b */ /* 0x003fe20003800000 */
.L_x_14703:
        /* <DEDUP_REMOVED lines=15> */
.L_x_14704:
[----:B------:R-:W-:Y:S02]  /*20ca0*/  @P0 IMAD R8, R5, 0x2, R23 ;  /* 0x0000000205080824 */ /* 0x000fe400078e0217 */
[----:B------:R-:W-:Y:S02]  /*20cb0*/  IMAD.MOV.U32 R13, RZ, RZ, R2 ;  /* 0x000000ffff0d7224 */ /* 0x000fe400078e0002 */
[----:B------:R-:W-:Y:S02]  /*20cc0*/  IMAD.MOV.U32 R12, RZ, RZ, 0x7 ;  /* 0x00000007ff0c7424 */ /* 0x000fe400078e00ff */
[----:B------:R-:W-:-:S07]  /*20cd0*/  IMAD.MOV.U32 R7, RZ, RZ, R14 ;  /* 0x000000ffff077224 */ /* 0x000fce00078e000e */
[----:B------:R-:W-:Y:S05]  /*20ce0*/  WARPSYNC.COLLECTIVE R15, `(.L_x_14705) ;  /* 0x000000000f087348 */ /* 0x000fea0003c00000 */
[----:B------:R0:W1:Y:S02]  /*20cf0*/  SHFL.IDX P6, R14, R13, R12, R11 ;  /* 0x0000000c0d0e7389 */ /* 0x00006400000c000b */
[----:B01----:R-:W-:Y:S01]  /*20d00*/  ENDCOLLECTIVE ;  /* 0x000000000000791b */ /* 0x003fe20003800000 */
.L_x_14705:
        /* <DEDUP_REMOVED lines=10> */
.L_x_14706:
[----:B------:R-:W-:Y:S01]  /*20db0*/  @!PT LDS RZ, [RZ] ;  /* 0x00000000fffff984 */ /* 0x000fe20000000800 */
[----:B------:R-:W-:Y:S01]  /*20dc0*/  @!PT LDS RZ, [RZ] ;  /* 0x00000000fffff984 */ /* 0x000fe20000000800 */
[----:B------:R-:W-:Y:S01]  /*20dd0*/  @!PT LDS RZ, [RZ] ;  /* 0x00000000fffff984 */ /* 0x000fe20000000800 */
[----:B------:R1:W-:Y:S01]  /*20de0*/  @P0 LDGSTS.E.BYPASS.LTC128B.128 [R8+0x11400], desc[UR42][R6.64], !P2 ;  /* 0x1140000006080fae */ /* 0x0003e2000d101d6a */
[----:B------:R-:W-:Y:S01]  /*20df0*/  IMAD.MOV.U32 R0, RZ, RZ, R14 ;  /* 0x000000ffff007224 */ /* 0x000fe200078e000e */
[----:B------:R-:W-:Y:S06]  /*20e00*/  BRA `(.L_x_14707) ;  /* 0xffffff9c008c7947 */ /* 0x000fec000383ffff */
.L_x_14560:
[----:B------:R-:W2:Y:S01]  /*20e10*/  LDL.LU R11, [R1+0x8] ;  /* 0x00000800010b7983 */ /* 0x000ea20000300800 */
[----:B------:R-:W-:Y:S02]  /*20e20*/  IMAD.MOV.U32 R13, RZ, RZ, R0 ;  /* 0x000000ffff0d7224 */ /* 0x000fe400078e0000 */
[----:B------:R-:W-:Y:S02]  /*20e30*/  IMAD.MOV.U32 R12, RZ, RZ, RZ ;  /* 0x000000ffff0c7224 */ /* 0x000fe400078e00ff */
[----:B------:R-:W-:Y:S02]  /*20e40*/  IMAD.MOV.U32 R15, RZ, RZ, -0x1 ;  /* 0xffffffffff0f7424 */ /* 0x000fe400078e00ff */
[----:B------:R-:W-:-:S04]  /*20e50*/  IMAD.IADD R28, R9, 0x1, R28 ;  /* 0x00000001091c7824 */ /* 0x000fc800078e021c */
[----:B------:R-:W-:Y:S02]  /*20e60*/  VIADD R8, R28, 0x10 ;  /* 0x000000101c087836 */ /* 0x000fe40000000000 */
[----:B--2---:R-:W-:Y:S02]  /*20e70*/  IMAD R3, R11, R10, RZ ;  /* 0x0000000a0b037224 */ /* 0x004fe400078e02ff */
[----:B------:R-:W-:-:S03]  /*20e80*/  IMAD.MOV.U32 R11, RZ, RZ, 0x181f ;  /* 0x0000181fff0b7424 */ /* 0x000fc600078e00ff */
[----:B------:R-:W-:-:S13]  /*20e90*/  ISETP.GE.AND P1, PT, R28, R3, PT ;  /* 0x000000031c00720c */ /* 0x000fda0003f26270 */
[----:B-----5:R-:W-:Y:S05]  /*20ea0*/  WARPSYNC.COLLECTIVE R15, `(.L_x_14708) ;  /* 0x000000000f087348 */ /* 0x020fea0003c00000 */
[----:B------:R0:W1:Y:S02]  /*20eb0*/  SHFL.IDX P6, R14, R13, R12, R11 ;  /* 0x0000000c0d0e7389 */ /* 0x00006400000c000b */
[----:B01---5:R-:W-:Y:S01]  /*20ec0*/  ENDCOLLECTIVE ;  /* 0x000000000000791b */ /* 0x023fe20003800000 */
.L_x_14708:
[----:B------:R-:W-:Y:S02]  /*20ed0*/  IMAD.MOV.U32 R13, RZ, RZ, R2 ;  /* 0x000000ffff0d7224 */ /* 0x000fe400078e0002 */
[----:B------:R-:W-:-:S07]  /*20ee0*/  IMAD.MOV.U32 R7, RZ, RZ, R14 ;  /* 0x000000ffff077224 */ /* 0x000fce00078e000e */
[----:B------:R-:W-:Y:S05]  /*20ef0*/  WARPSYNC.COLLECTIVE R15, `(.L_x_14709) ;  /* 0x000000000f087348 */ /* 0x000fea0003c00000 */
[----:B------:R0:W1:Y:S02]  /*20f00*/  SHFL.IDX P6, R14, R13, R12, R11 ;  /* 0x0000000c0d0e7389 */ /* 0x00006400000c000b */
[----:B01----:R-:W-:Y:S01]  /*20f10*/  ENDCOLLECTIVE ;  /* 0x000000000000791b */ /* 0x003fe20003800000 */
.L_x_14709:
[----:B------:R-:W-:Y:S02]  /*20f20*/  IMAD.MOV.U32 R13, RZ, RZ, R0 ;  /* 0x000000ffff0d7224 */ /* 0x000fe400078e0000 */
[----:B------:R-:W-:Y:S02]  /*20f30*/  IMAD.MOV.U32 R12, RZ, RZ, 0x1 ;  /* 0x00000001ff0c7424 */ /* 0x000fe400078e00ff */
[----:B------:R-:W-:-:S07]  /*20f40*/  IMAD.MOV.U32 R6, RZ, RZ, R14 ;  /* 0x000000ffff067224 */ /* 0x000fce00078e000e */
[----:B------:R-:W-:Y:S05]  /*20f50*/  WARPSYNC.COLLECTIVE R15, `(.L_x_14710) ;  /* 0x000000000f087348 */ /* 0x000fea0003c00000 */
[----:B------:R0:W1:Y:S02]  /*20f60*/  SHFL.IDX P6, R14, R13, R12, R11 ;  /* 0x0000000c0d0e7389 */ /* 0x00006400000c000b */
[----:B01----:R-:W-:Y:S01]  /*20f70*/  ENDCOLLECTIVE ;  /* 0x000000000000791b */ /* 0x003fe20003800000 */
.L_x_14710:
[----:B------:R-:W-:-:S05]  /*20f80*/  @!P1 LEA R6, P2, R21, R6, 0x1 ;  /* 0x0000000615069211 */ /* 0x000fca00078408ff */
[----:B------:R-:W-:-:S05]  /*20f90*/  @!P1 IMAD.X R7, RZ, RZ, R7, P2 ;  /* 0x000000ffff079224 */ /* 0x000fca00010e0607 */
[----:B------:R-:W-:Y:S01]  /*20fa0*/  @!PT LDS RZ, [RZ] ;  /* 0x00000000fffff984 */ /* 0x000fe20000000800 */
[----:B------:R-:W-:Y:S01]  /*20fb0*/  @!PT LDS RZ, [RZ] ;  /* 0x00000000fffff984 */ /* 0x000fe20000000800 */
[----:B------:R-:W-:Y:S01]  /*20fc0*/  @!PT LDS RZ, [RZ] ;  /* 0x00000000fffff984 */ /* 0x000fe20000000800 */
[----:B------:R0:W-:Y:S01]  /*20fd0*/  @!P1 LDGSTS.E.BYPASS.LTC128B.128 [R20+0x8400], desc[UR42][R6.64], !P0 ;  /* 0x0840000006149fae */ /* 0x0001e2000c101d6a */
[----:B------:R-:W-:Y:S01]  /*20fe0*/  IMAD.MOV.U32 R13, RZ, RZ, R2 ;  /* 0x000000ffff0d7224 */ /* 0x000fe200078e0002 */
[----:B------:R-:W-:Y:S01]  /*20ff0*/  ISETP.GE.AND P1, PT, R8, R3, PT ;  /* 0x000000030800720c */ /* 0x000fe20003f26270 */
[----:B0-----:R-:W-:-:S12]  /*21000*/  IMAD.MOV.U32 R6, RZ, RZ, R14 ;  /* 0x000000ffff067224 */ /* 0x001fd800078e000e */
[----:B------:R-:W-:Y:S05]  /*21010*/  WARPSYNC.COLLECTIVE R15, `(.L_x_14711) ;  /* 0x000000000f087348 */ /* 0x000fea0003c00000 */
[----:B------:R0:W1:Y:S02]  /*21020*/  SHFL.IDX P6, R14, R13, R12, R11 ;  /* 0x0000000c0d0e7389 */ /* 0x00006400000c000b */
[----:B01----:R-:W-:Y:S01]  /*21030*/  ENDCOLLECTIVE ;  /* 0x000000000000791b */ /* 0x003fe20003800000 */
.L_x_14711:
[----:B------:R-:W-:Y:S02]  /*21040*/  IMAD.MOV.U32 R13, RZ, RZ, R0 ;  /* 0x000000ffff0d7224 */ /* 0x000fe400078e0000 */
[----:B------:R-:W-:Y:S02]  /*21050*/  IMAD.MOV.U32 R12, RZ, RZ, 0x2 ;  /* 0x00000002ff0c7424 */ /* 0x000fe400078e00ff */
[----:B------:R-:W-:-:S07]  /*21060*/  IMAD.MOV.U32 R7, RZ, RZ, R14 ;  /* 0x000000ffff077224 */ /* 0x000fce00078e000e */
[----:B------:R-:W-:Y:S05]  /*21070*/  WARPSYNC.COLLECTIVE R15, `(.L_x_14712) ;  /* 0x000000000f087348 */ /* 0x000fea0003c00000 */
[----:B------:R0:W1:Y:S02]  /*21080*/  SHFL.IDX P6, R14, R13, R12, R11 ;  /* 0x0000000c0d0e7389 */ /* 0x00006400000c000b */
[----:B01----:R-:W-:Y:S01]  /*21090*/  ENDCOLLECTIVE ;  /* 0x000000000000791b */ /* 0x003fe20003800000 */
.L_x_14712:
        /* <DEDUP_REMOVED lines=16> */
.L_x_14713:
[----:B------:R-:W-:Y:S02]  /*211a0*/  IMAD.MOV.U32 R13, RZ, RZ, R0 ;  /* 0x000000ffff0d7224 */ /* 0x000fe400078e0000 */
[----:B------:R-:W-:Y:S02]  /*211b0*/  IMAD.MOV.U32 R12, RZ, RZ, 0x3 ;  /* 0x00000003ff0c7424 */ /* 0x000fe400078e00ff */
[----:B------:R-:W-:-:S07]  /*211c0*/  IMAD.MOV.U32 R7, RZ, RZ, R14 ;  /* 0x000000ffff077224 */ /* 0x000fce00078e000e */
[----:B------:R-:W-:Y:S05]  /*211d0*/  WARPSYNC.COLLECTIVE R15, `(.L_x_14714) ;  /* 0x000000000f087348 */ /* 0x000fea0003c00000 */
[----:B------:R0:W1:Y:S02]  /*211e0*/  SHFL.IDX P6, R14, R13, R12, R11 ;  /* 0x0000000c0d0e7389 */ /* 0x00006400000c000b */
[----:B01----:R-:W-:Y:S01]  /*211f0*/  ENDCOLLECTIVE ;  /* 0x000000000000791b */ /* 0x003fe20003800000 */
.L_x_14714:
        /* <DEDUP_REMOVED lines=16> */
.L_x_14715:
[----:B------:R-:W-:Y:S02]  /*21300*/  IMAD.MOV.U32 R13, RZ, RZ, R0 ;  /* 0x000000ffff0d7224 */ /* 0x000fe400078e0000 */
[----:B------:R-:W-:Y:S02]  /*21310*/  IMAD.MOV.U32 R12, RZ, RZ, 0x4 ;  /* 0x00000004ff0c7424 */ /* 0x000fe400078e00ff */
[----:B------:R-:W-:-:S07]  /*21320*/  IMAD.MOV.U32 R7, RZ, RZ, R14 ;  /* 0x000000ffff077224 */ /* 0x000fce00078e000e */
[----:B------:R-:W-:Y:S05]  /*21330*/  WARPSYNC.COLLECTIVE R15, `(.L_x_14716) ;  /* 0x000000000f087348 */ /* 0x000fea0003c00000 */
[----:B------:R0:W1:Y:S02]  /*21340*/  SHFL.IDX P6, R14, R13, R12, R11 ;  /* 0x0000000c0d0e7389 */ /* 0x00006400000c000b */
[----:B01----:R-:W-:Y:S01]  /*21350*/  ENDCOLLECTIVE ;  /* 0x000000000000791b */ /* 0x003fe20003800000 */
.L_x_14716:
        /* <DEDUP_REMOVED lines=16> */
.L_x_14717:
[----:B------:R-:W-:Y:S02]  /*21460*/  IMAD.MOV.U32 R13, RZ, RZ, R0 ;  /* 0x000000ffff0d7224 */ /* 0x000fe400078e0000 */
[----:B------:R-:W-:Y:S02]  /*21470*/  IMAD.MOV.U32 R12, RZ, RZ, 0x5 ;  /* 0x00000005ff0c7424 */ /* 0x000fe400078e00ff */
[----:B------:R-:W-:-:S07]  /*21480*/  IMAD.MOV.U32 R7, RZ, RZ, R14 ;  /* 0x000000ffff077224 */ /* 0x000fce00078e000e */
[----:B------:R-:W-:Y:S05]  /*21490*/  WARPSYNC.COLLECTIVE R15, `(.L_x_14718) ;  /* 0x000000000f087348 */ /* 0x000fea0003c00000 */
[----:B------:R0:W1:Y:S02]  /*214a0*/  SHFL.IDX P6, R14, R13, R12, R11 ;  /* 0x0000000c0d0e7389 */ /* 0x00006400000c000b */
[----:B01----:R-:W-:Y:S01]  /*214b0*/  ENDCOLLECTIVE ;  /* 0x000000000000791b */ /* 0x003fe20003800000 */
.L_x_14718:
        /* <DEDUP_REMOVED lines=16> */
.L_x_14719:
[----:B------:R-:W-:Y:S02]  /*215c0*/  IMAD.MOV.U32 R13, RZ, RZ, R0 ;  /* 0x000000ffff0d7224 */ /* 0x000fe400078e0000 */
[----:B------:R-:W-:Y:S02]  /*215d0*/  IMAD.MOV.U32 R12, RZ, RZ, 0x6 ;  /* 0x00000006ff0c7424 */ /* 0x000fe400078e00ff */
[----:B------:R-:W-:-:S07]  /*215e0*/  IMAD.MOV.U32 R7, RZ, RZ, R14 ;  /* 0x000000ffff077224 */ /* 0x000fce00078e000e */
[----:B------:R-:W-:Y:S05]  /*215f0*/  WARPSYNC.COLLECTIVE R15, `(.L_x_14720) ;  /* 0x000000000f087348 */ /* 0x000fea0003c00000 */
[----:B------:R0:W1:Y:S02]  /*21600*/  SHFL.IDX P6, R14, R13, R12, R11 ;  /* 0x0000000c0d0e7389 */ /* 0x00006400000c000b */
[----:B01----:R-:W-:Y:S01]  /*21610*/  ENDCOLLECTIVE ;  /* 0x000000000000791b */ /* 0x003fe20003800000 */
.L_x_14720:
        /* <DEDUP_REMOVED lines=16> */
.L_x_14721:
[----:B------:R-:W-:Y:S02]  /*21720*/  IMAD.MOV.U32 R13, RZ, RZ, R0 ;  /* 0x000000ffff0d7224 */ /* 0x000fe400078e0000 */
[----:B------:R-:W-:Y:S02]  /*21730*/  IMAD.MOV.U32 R12, RZ, RZ, 0x7 ;  /* 0x00000007ff0c7424 */ /* 0x000fe400078e00ff */
[----:B------:R-:W-:-:S07]  /*21740*/  IMAD.MOV.U32 R7, RZ, RZ, R14 ;  /* 0x000000ffff077224 */ /* 0x000fce00078e000e */
[----:B------:R-:W-:Y:S05]  /*21750*/  WARPSYNC.COLLECTIVE R15, `(.L_x_14722) ;  /* 0x000000000f087348 */ /* 0x000fea0003c00000 */
[----:B------:R0:W1:Y:S02]  /*21760*/  SHFL.IDX P6, R14, R13, R12, R11 ;  /* 0x0000000c0d0e7389 */ /* 0x00006400000c000b */
[----:B01----:R-:W-:Y:S01]  /*21770*/  ENDCOLLECTIVE ;  /* 0x000000000000791b */ /* 0x003fe20003800000 */
.L_x_14722:
        /* <DEDUP_REMOVED lines=11> */
.L_x_14723:
        /* <DEDUP_REMOVED lines=11> */
.L_x_14724:
        /* <DEDUP_REMOVED lines=8> */
[----:B------:R0:W-:Y:S04]  /*21960*/  @!P1 LDGSTS.E.BYPASS.LTC128B.128 [R20+0xbc00], desc[UR42][R6.64], !P0 ;  /* 0x0bc0000006149fae */ /* 0x0001e8000c101d6a */
[----:B------:R-:W-:Y:S01]  /*21970*/  ISETP.GE.AND P1, PT, R0, R3, PT ;  /* 0x000000030000720c */ /* 0x000fe20003f26270 */
[----:B------:R-:W-:-:S02]  /*21980*/  VIADD R0, R28, 0x90 ;  /* 0x000000901c007836 */ /* 0x000fc40000000000 */
[----:B------:R-:W-:-:S10]  /*21990*/  IMAD.MOV.U32 R8, RZ, RZ, R14 ;  /* 0x000000ffff087224 */ /* 0x000fd400078e000e */
[----:B0-----:R-:W-:Y:S05]  /*219a0*/  WARPSYNC.COLLECTIVE R15, `(.L_x_14725) ;  /* 0x000000000f087348 */ /* 0x001fea0003c00000 */
[----:B------:R1:W2:Y:S02]  /*219b0*/  SHFL.IDX P6, R14, R13, R12, R11 ;  /* 0x0000000c0d0e7389 */ /* 0x0002a400000c000b */
[----:B012---:R-:W-:Y:S01]  /*219c0*/  ENDCOLLECTIVE ;  /* 0x000000000000791b */ /* 0x007fe20003800000 */
.L_x_14725:
[----:B------:R-:W-:Y:S02]  /*219d0*/  IMAD.MOV.U32 R13, RZ, RZ, R4 ;  /* 0x000000ffff0d7224 */ /* 0x000fe400078e0004 */
[----:B------:R-:W-:Y:S02]  /*219e0*/  IMAD.MOV.U32 R12, RZ, RZ, 0x1 ;  /* 0x00000001ff0c7424 */ /* 0x000fe400078e00ff */
[----:B------:R-:W-:-:S07]  /*219f0*/  IMAD.MOV.U32 R2, RZ, RZ, R14 ;  /* 0x000000ffff027224 */ /* 0x000fce00078e000e */
[----:B------:R-:W-:Y:S05]  /*21a00*/  WARPSYNC.COLLECTIVE R15, `(.L_x_14726) ;  /* 0x000000000f087348 */ /* 0x000fea0003c00000 */
[----:B------:R0:W1:Y:S02]  /*21a10*/  SHFL.IDX P6, R14, R13, R12, R11 ;  /* 0x0000000c0d0e7389 */ /* 0x00006400000c000b */
[----:B01----:R-:W-:Y:S01]  /*21a20*/  ENDCOLLECTIVE ;  /* 0x000000000000791b */ /* 0x003fe20003800000 */
.L_x_14726:
        /* <DEDUP_REMOVED lines=15> */
.L_x_14727:
[----:B------:R-:W-:Y:S02]  /*21b20*/  IMAD.MOV.U32 R13, RZ, RZ, R4 ;  /* 0x000000ffff0d7224 */ /* 0x000fe400078e0004 */
[----:B------:R-:W-:Y:S02]  /*21b30*/  IMAD.MOV.U32 R12, RZ, RZ, 0x2 ;  /* 0x00000002ff0c7424 */ /* 0x000fe400078e00ff */
[----:B------:R-:W-:-:S07]  /*21b40*/  IMAD.MOV.U32 R6, RZ, RZ, R14 ;  /* 0x000000ffff067224 */ /* 0x000fce00078e000e */
[----:B------:R-:W-:Y:S05]  /*21b50*/  WARPSYNC.COLLECTIVE R15, `(.L_x_14728) ;  /* 0x000000000f087348 */ /* 0x000fea0003c00000 */
[----:B------:R0:W1:Y:S02]  /*21b60*/  SHFL.IDX P6, R14, R13, R12, R11 ;  /* 0x0000000c0d0e7389 */ /* 0x00006400000c000b */
[----:B01----:R-:W-:Y:S01]  /*21b70*/  ENDCOLLECTIVE ;  /* 0x000000000000791b */ /* 0x003fe20003800000 */
.L_x_14728:
        /* <DEDUP_REMOVED lines=13> */
.L_x_14729:
[----:B------:R-:W-:Y:S02]  /*21c50*/  IMAD.MOV.U32 R13, RZ, RZ, R4 ;  /* 0x000000ffff0d7224 */ /* 0x000fe400078e0004 */
[----:B------:R-:W-:Y:S02]  /*21c60*/  IMAD.MOV.U32 R12, RZ, RZ, 0x3 ;  /* 0x00000003ff0c7424 */ /* 0x000fe400078e00ff */
[----:B------:R-:W-:-:S07]  /*21c70*/  IMAD.MOV.U32 R6, RZ, RZ, R14 ;  /* 0x000000ffff067224 */ /* 0x000fce00078e000e */
[----:B------:R-:W-:Y:S05]  /*21c80*/  WARPSYNC.COLLECTIVE R15, `(.L_x_14730) ;  /* 0x000000000f087348 */ /* 0x000fea0003c00000 */
[----:B------:R0:W1:Y:S02]  /*21c90*/  SHFL.IDX P6, R14, R13, R12, R11 ;  /* 0x0000000c0d0e7389 */ /* 0x00006400000c000b */
[----:B01----:R-:W-:Y:S01]  /*21ca0*/  ENDCOLLECTIVE ;  /* 0x000000000000791b */ /* 0x003fe20003800000 */
.L_x_14730:
        /* <DEDUP_REMOVED lines=12> */
.L_x_14731:
[----:B------:R-:W-:Y:S01]  /*21d70*/  IMAD.MOV.U32 R2, RZ, RZ, R14 ;  /* 0x000000ffff027224 */ /* 0x000fe200078e000e */
[----:B------:R-:W-:Y:S06]  /*21d80*/  BRA `(.L_x_14732) ;  /* 0xffffff9c00807947 */ /* 0x000fec000383ffff */
.L_x_14563:
[----:B-1----:R1:W2:Y:S02]  /*21d90*/  SYNCS.PHASECHK.TRANS64.TRYWAIT P0, [R23+URZ+0x16820], R0 ;  /* 0x01682000170075a7 */ /* 0x0022a4000800017f */
[----:B--2---:R-:W-:Y:S05]  /*21da0*/  @!P0 NANOSLEEP.SYNCS 0x989680 ;  /* 0x009896800000895d */ /* 0x004fea0003900000 */
[----:B------:R-:W2:Y:S02]  /*21db0*/  @!P0 SYNCS.PHASECHK.TRANS64 P0, [R23+URZ+0x16820], R0 ;  /* 0x01682000170085a7 */ /* 0x000ea4000800007f */
[----:B--2---:R-:W-:Y:S05]  /*21dc0*/  @!P0 BRA `(.L_x_14563) ;  /* 0xfffffffc00f08947 */ /* 0x004fea000383ffff */
[----:B------:R-:W-:Y:S05]  /*21dd0*/  BRA `(.L_x_14733) ;  /* 0xffffff9c00dc7947 */ /* 0x000fea000383ffff */
.L_x_14568:
[----:B0-----:R0:W1:Y:S02]  /*21de0*/  SYNCS.PHASECHK.TRANS64.TRYWAIT P0, [R5+URZ+0x16840], R2 ;  /* 0x01684002050075a7 */ /* 0x001064000800017f */
[----:B-1----:R-:W-:Y:S05]  /*21df0*/  @!P0 NANOSLEEP.SYNCS 0x989680 ;  /* 0x009896800000895d */ /* 0x002fea0003900000 */
[----:B------:R-:W1:Y:S02]  /*21e00*/  @!P0 SYNCS.PHASECHK.TRANS64 P0, [R5+URZ+0x16840], R2 ;  /* 0x01684002050085a7 */ /* 0x000e64000800007f */
[----:B-1----:R-:W-:Y:S05]  /*21e10*/  @!P0 BRA `(.L_x_14568) ;  /* 0xfffffffc00f08947 */ /* 0x002fea000383ffff */
[----:B------:R-:W-:Y:S05]  /*21e20*/  BRA `(.L_x_14734) ;  /* 0xffffffa000bc7947 */ /* 0x000fea000383ffff */
.L_x_14569:
        /* <DEDUP_REMOVED lines=8> */
.L_x_14736:
[----:B------:R-:W-:Y:S05]  /*21eb0*/  BSYNC B1 ;  /* 0x0000000000017941 */ /* 0x000fea0003800000 */
.L_x_14735:
        /* <DEDUP_REMOVED lines=10> */
.L_x_14737:
        /* <DEDUP_REMOVED lines=8> */
.L_x_14738:
        /* <DEDUP_REMOVED lines=12> */
.L_x_14739:
[----:B------:R-:W-:Y:S02]  /*220a0*/  IMAD.MOV.U32 R13, RZ, RZ, R10 ;  /* 0x000000ffff0d7224 */ /* 0x000fe400078e000a */
[----:B------:R-:W-:Y:S02]  /*220b0*/  IMAD.MOV.U32 R12, RZ, RZ, 0x2 ;  /* 0x00000002ff0c7424 */ /* 0x000fe400078e00ff */
[----:B------:R-:W-:-:S07]  /*220c0*/  IMAD.MOV.U32 R2, RZ, RZ, R14 ;  /* 0x000000ffff027224 */ /* 0x000fce00078e000e */
[----:B------:R-:W-:Y:S05]  /*220d0*/  WARPSYNC.COLLECTIVE R15, `(.L_x_14740) ;  /* 0x000000000f087348 */ /* 0x000fea0003c00000 */
[----:B------:R0:W1:Y:S02]  /*220e0*/  SHFL.IDX P6, R14, R13, R12, R11 ;  /* 0x0000000c0d0e7389 */ /* 0x00006400000c000b */
[----:B01----:R-:W-:Y:S01]  /*220f0*/  ENDCOLLECTIVE ;  /* 0x000000000000791b */ /* 0x003fe20003800000 */
.L_x_14740:
        /* <DEDUP_REMOVED lines=11> */
.L_x_14741:
[----:B------:R-:W-:Y:S02]  /*221b0*/  IMAD.MOV.U32 R13, RZ, RZ, R10 ;  /* 0x000000ffff0d7224 */ /* 0x000fe400078e000a */
[----:B------:R-:W-:Y:S02]  /*221c0*/  IMAD.MOV.U32 R12, RZ, RZ, 0x3 ;  /* 0x00000003ff0c7424 */ /* 0x000fe400078e00ff */
[----:B------:R-:W-:-:S07]  /*221d0*/  IMAD.MOV.U32 R2, RZ, RZ, R14 ;  /* 0x000000ffff027224 */ /* 0x000fce00078e000e */
[----:B------:R-:W-:Y:S05]  /*221e0*/  WARPSYNC.COLLECTIVE R15, `(.L_x_14742) ;  /* 0x000000000f087348 */ /* 0x000fea0003c00000 */
[----:B------:R0:W1:Y:S02]  /*221f0*/  SHFL.IDX P6, R14, R13, R12, R11 ;  /* 0x0000000c0d0e7389 */ /* 0x00006400000c000b */
[----:B01----:R-:W-:Y:S01]  /*22200*/  ENDCOLLECTIVE ;  /* 0x000000000000791b */ /* 0x003fe20003800000 */
.L_x_14742:
        /* <DEDUP_REMOVED lines=11> */
.L_x_14743:
[----:B------:R-:W-:Y:S02]  /*222c0*/  IMAD.MOV.U32 R13, RZ, RZ, R10 ;  /* 0x000000ffff0d7224 */ /* 0x000fe400078e000a */
[----:B------:R-:W-:Y:S02]  /*222d0*/  IMAD.MOV.U32 R12, RZ, RZ, 0x4 ;  /* 0x00000004ff0c7424 */ /* 0x000fe400078e00ff */
[----:B------:R-:W-:-:S07]  /*222e0*/  IMAD.MOV.U32 R2, RZ, RZ, R14 ;  /* 0x000000ffff027224 */ /* 0x000fce00078e000e */
[----:B------:R-:W-:Y:S05]  /*222f0*/  WARPSYNC.COLLECTIVE R15, `(.L_x_14744) ;  /* 0x000000000f087348 */ /* 0x000fea0003c00000 */
[----:B------:R0:W1:Y:S02]  /*22300*/  SHFL.IDX P6, R14, R13, R12, R11 ;  /* 0x0000000c0d0e7389 */ /* 0x00006400000c000b */
[----:B01----:R-:W-:Y:S01]  /*22310*/  ENDCOLLECTIVE ;  /* 0x000000000000791b */ /* 0x003fe20003800000 */
.L_x_14744:
        /* <DEDUP_REMOVED lines=11> */
.L_x_14745:
[----:B------:R-:W-:Y:S02]  /*223d0*/  IMAD.MOV.U32 R13, RZ, RZ, R10 ;  /* 0x000000ffff0d7224 */ /* 0x000fe400078e000a */
[----:B------:R-:W-:Y:S02]  /*223e0*/  IMAD.MOV.U32 R12, RZ, RZ, 0x5 ;  /* 0x00000005ff0c7424 */ /* 0x000fe400078e00ff */
[----:B------:R-:W-:-:S07]  /*223f0*/  IMAD.MOV.U32 R2, RZ, RZ, R14 ;  /* 0x000000ffff027224 */ /* 0x000fce00078e000e */
[----:B------:R-:W-:Y:S05]  /*22400*/  WARPSYNC.COLLECTIVE R15, `(.L_x_14746) ;  /* 0x000000000f087348 */ /* 0x000fea0003c00000 */
[----:B------:R0:W1:Y:S02]  /*22410*/  SHFL.IDX P6, R14, R13, R12, R11 ;  /* 0x0000000c0d0e7389 */ /* 0x00006400000c000b */
[----:B01----:R-:W-:Y:S01]  /*22420*/  ENDCOLLECTIVE ;  /* 0x000000000000791b */ /* 0x003fe20003800000 */
.L_x_14746:
        /* <DEDUP_REMOVED lines=11> */
.L_x_14747:
[----:B------:R-:W-:Y:S02]  /*224e0*/  IMAD.MOV.U32 R13, RZ, RZ, R10 ;  /* 0x000000ffff0d7224 */ /* 0x000fe400078e000a */
[----:B------:R-:W-:Y:S02]  /*224f0*/  IMAD.MOV.U32 R12, RZ, RZ, 0x6 ;  /* 0x00000006ff0c7424 */ /* 0x000fe400078e00ff */
[----:B------:R-:W-:-:S07]  /*22500*/  IMAD.MOV.U32 R2, RZ, RZ, R14 ;  /* 0x000000ffff027224 */ /* 0x000fce00078e000e */
[----:B------:R-:W-:Y:S05]  /*22510*/  WARPSYNC.COLLECTIVE R15, `(.L_x_14748) ;  /* 0x000000000f087348 */ /* 0x000fea0003c00000 */
[----:B------:R0:W1:Y:S02]  /*22520*/  SHFL.IDX P6, R14, R13, R12, R11 ;  /* 0x0000000c0d0e7389 */ /* 0x00006400000c000b */
[----:B01----:R-:W-:Y:S01]  /*22530*/  ENDCOLLECTIVE ;  /* 0x000000000000791b */ /* 0x003fe20003800000 */
.L_x_14748:
        /* <DEDUP_REMOVED lines=11> */
.L_x_14749:
[----:B------:R-:W-:Y:S02]  /*225f0*/  IMAD.MOV.U32 R13, RZ, RZ, R10 ;  /* 0x000000ffff0d7224 */ /* 0x000fe400078e000a */
[----:B------:R-:W-:Y:S02]  /*22600*/  IMAD.MOV.U32 R12, RZ, RZ, 0x7 ;  /* 0x00000007ff0c7424 */ /* 0x000fe400078e00ff */
[----:B------:R-:W-:-:S07]  /*22610*/  IMAD.MOV.U32 R2, RZ, RZ, R14 ;  /* 0x000000ffff027224 */ /* 0x000fce00078e000e */
[----:B------:R-:W-:Y:S05]  /*22620*/  WARPSYNC.COLLECTIVE R15, `(.L_x_14750) ;  /* 0x000000000f087348 */ /* 0x000fea0003c00000 */
[----:B------:R0:W1:Y:S02]  /*22630*/  SHFL.IDX P6, R14, R13, R12, R11 ;  /* 0x0000000c0d0e7389 */ /* 0x00006400000c000b */
[----:B01----:R-:W-:Y:S01]  /*22640*/  ENDCOLLECTIVE ;  /* 0x000000000000791b */ /* 0x003fe20003800000 */
.L_x_14750:
        /* <DEDUP_REMOVED lines=11> */
.L_x_14751:
[----:B------:R-:W-:Y:S01]  /*22700*/  IMAD.MOV.U32 R2, RZ, RZ, R14 ;  /* 0x000000ffff027224 */ /* 0x000fe200078e000e */
[----:B------:R-:W-:Y:S06]  /*22710*/  BRA `(.L_x_14752) ;  /* 0xffffff9c00ac7947 */ /* 0x000fec000383ffff */
.L_x_14574:
[----:B-1----:R1:W2:Y:S02]  /*22720*/  SYNCS.PHASECHK.TRANS64.TRYWAIT P0, [R5+URZ+0x16860], R2 ;  /* 0x01686002050075a7 */ /* 0x0022a4000800017f */
[----:B--2---:R-:W-:Y:S05]  /*22730*/  @!P0 NANOSLEEP.SYNCS 0x989680 ;  /* 0x009896800000895d */ /* 0x004fea0003900000 */
[----:B------:R-:W2:Y:S02]  /*22740*/  @!P0 SYNCS.PHASECHK.TRANS64 P0, [R5+URZ+0x16860], R2 ;  /* 0x01686002050085a7 */ /* 0x000ea4000800007f */
[----:B--2---:R-:W-:Y:S05]  /*22750*/  @!P0 BRA `(.L_x_14574) ;  /* 0xfffffffc00f08947 */ /* 0x004fea000383ffff */
[----:B------:R-:W-:Y:S05]  /*22760*/  BRA `(.L_x_14753) ;  /* 0xffffffa000047947 */ /* 0x000fea000383ffff */
.L_x_14575:
        /* <DEDUP_REMOVED lines=8> */
.L_x_14755:
[----:B------:R-:W-:Y:S05]  /*227f0*/  BSYNC B1 ;  /* 0x0000000000017941 */ /* 0x000fea0003800000 */
.L_x_14754:
        /* <DEDUP_REMOVED lines=10> */
.L_x_14756:
[----:B------:R-:W-:Y:S02]  /*228a0*/  IMAD.MOV.U32 R13, RZ, RZ, R24 ;  /* 0x000000ffff0d7224 */ /* 0x000fe400078e0018 */
[----:B------:R-:W-:Y:S02]  /*228b0*/  IMAD.MOV.U32 R12, RZ, RZ, 0x1 ;  /* 0x00000001ff0c7424 */ /* 0x000fe400078e00ff */
[----:B------:R-:W-:-:S07]  /*228c0*/  IMAD.MOV.U32 R2, RZ, RZ, R14 ;  /* 0x000000ffff027224 */ /* 0x000fce00078e000e */
[----:B------:R-:W-:Y:S05]  /*228d0*/  WARPSYNC.COLLECTIVE R15, `(.L_x_14757) ;  /* 0x000000000f087348 */ /* 0x000fea0003c00000 */
[----:B------:R0:W1:Y:S02]  /*228e0*/  SHFL.IDX P6, R14, R13, R12, R11 ;  /* 0x0000000c0d0e7389 */ /* 0x00006400000c000b */
[----:B01----:R-:W-:Y:S01]  /*228f0*/  ENDCOLLECTIVE ;  /* 0x000000000000791b */ /* 0x003fe20003800000 */
.L_x_14757:
        /* <DEDUP_REMOVED lines=12> */
.L_x_14758:
[----:B------:R-:W-:Y:S02]  /*229c0*/  IMAD.MOV.U32 R13, RZ, RZ, R24 ;  /* 0x000000ffff0d7224 */ /* 0x000fe400078e0018 */
[----:B------:R-:W-:Y:S02]  /*229d0*/  IMAD.MOV.U32 R12, RZ, RZ, 0x2 ;  /* 0x00000002ff0c7424 */ /* 0x000fe400078e00ff */
[----:B------:R-:W-:-:S07]  /*229e0*/  IMAD.MOV.U32 R2, RZ, RZ, R14 ;  /* 0x000000ffff027224 */ /* 0x000fce00078e000e */
[----:B------:R-:W-:Y:S05]  /*229f0*/  WARPSYNC.COLLECTIVE R15, `(.L_x_14759) ;  /* 0x000000000f087348 */ /* 0x000fea0003c00000 */
[----:B------:R0:W1:Y:S02]  /*22a00*/  SHFL.IDX P6, R14, R13, R12, R11 ;  /* 0x0000000c0d0e7389 */ /* 0x00006400000c000b */
[----:B01----:R-:W-:Y:S01]  /*22a10*/  ENDCOLLECTIVE ;  /* 0x000000000000791b */ /* 0x003fe20003800000 */
.L_x_14759:
        /* <DEDUP_REMOVED lines=12> */
.L_x_14760:
[----:B------:R-:W-:Y:S02]  /*22ae0*/  IMAD.MOV.U32 R13, RZ, RZ, R24 ;  /* 0x000000ffff0d7224 */ /* 0x000fe400078e0018 */
[----:B------:R-:W-:Y:S02]  /*22af0*/  IMAD.MOV.U32 R12, RZ, RZ, 0x3 ;  /* 0x00000003ff0c7424 */ /* 0x000fe400078e00ff */
[----:B------:R-:W-:-:S07]  /*22b00*/  IMAD.MOV.U32 R2, RZ, RZ, R14 ;  /* 0x000000ffff027224 */ /* 0x000fce00078e000e */
[----:B------:R-:W-:Y:S05]  /*22b10*/  WARPSYNC.COLLECTIVE R15, `(.L_x_14761) ;  /* 0x000000000f087348 */ /* 0x000fea0003c00000 */
[----:B------:R0:W1:Y:S02]  /*22b20*/  SHFL.IDX P6, R14, R13, R12, R11 ;  /* 0x0000000c0d0e7389 */ /* 0x00006400000c000b */
[----:B01----:R-:W-:Y:S01]  /*22b30*/  ENDCOLLECTIVE ;  /* 0x000000000000791b */ /* 0x003fe20003800000 */
.L_x_14761:
        /* <DEDUP_REMOVED lines=12> */
.L_x_14762:
[----:B------:R-:W-:Y:S02]  /*22c00*/  IMAD.MOV.U32 R13, RZ, RZ, R24 ;  /* 0x000000ffff0d7224 */ /* 0x000fe400078e0018 */
[----:B------:R-:W-:Y:S02]  /*22c10*/  IMAD.MOV.U32 R12, RZ, RZ, 0x4 ;  /* 0x00000004ff0c7424 */ /* 0x000fe400078e00ff */
[----:B------:R-:W-:-:S07]  /*22c20*/  IMAD.MOV.U32 R2, RZ, RZ, R14 ;  /* 0x000000ffff027224 */ /* 0x000fce00078e000e */
[----:B------:R-:W-:Y:S05]  /*22c30*/  WARPSYNC.COLLECTIVE R15, `(.L_x_14763) ;  /* 0x000000000f087348 */ /* 0x000fea0003c00000 */
[----:B------:R0:W1:Y:S02]  /*22c40*/  SHFL.IDX P6, R14, R13, R12, R11 ;  /* 0x0000000c0d0e7389 */ /* 0x00006400000c000b */
[----:B01----:R-:W-:Y:S01]  /*22c50*/  ENDCOLLECTIVE ;  /* 0x000000000000791b */ /* 0x003fe20003800000 */
.L_x_14763:
        /* <DEDUP_REMOVED lines=12> */
.L_x_14764:
[----:B------:R-:W-:Y:S02]  /*22d20*/  IMAD.MOV.U32 R13, RZ, RZ, R24 ;  /* 0x000000ffff0d7224 */ /* 0x000fe400078e0018 */
[----:B------:R-:W-:Y:S02]  /*22d30*/  IMAD.MOV.U32 R12, RZ, RZ, 0x5 ;  /* 0x00000005ff0c7424 */ /* 0x000fe400078e00ff */
[----:B------:R-:W-:-:S07]  /*22d40*/  IMAD.MOV.U32 R2, RZ, RZ, R14 ;  /* 0x000000ffff027224 */ /* 0x000fce00078e000e */
[----:B------:R-:W-:Y:S05]  /*22d50*/  WARPSYNC.COLLECTIVE R15, `(.L_x_14765) ;  /* 0x000000000f087348 */ /* 0x000fea0003c00000 */
[----:B------:R0:W1:Y:S02]  /*22d60*/  SHFL.IDX P6, R14, R13, R12, R11 ;  /* 0x0000000c0d0e7389 */ /* 0x00006400000c000b */
[----:B01----:R-:W-:Y:S01]  /*22d70*/  ENDCOLLECTIVE ;  /* 0x000000000000791b */ /* 0x003fe20003800000 */
.L_x_14765:
        /* <DEDUP_REMOVED lines=12> */
.L_x_14766:
[----:B------:R-:W-:Y:S02]  /*22e40*/  IMAD.MOV.U32 R13, RZ, RZ, R24 ;  /* 0x000000ffff0d7224 */ /* 0x000fe400078e0018 */
[----:B------:R-:W-:Y:S02]  /*22e50*/  IMAD.MOV.U32 R12, RZ, RZ, 0x6 ;  /* 0x00000006ff0c7424 */ /* 0x000fe400078e00ff */
[----:B------:R-:W-:-:S07]  /*22e60*/  IMAD.MOV.U32 R2, RZ, RZ, R14 ;  /* 0x000000ffff027224 */ /* 0x000fce00078e000e */
[----:B------:R-:W-:Y:S05]  /*22e70*/  WARPSYNC.COLLECTIVE R15, `(.L_x_14767) ;  /* 0x000000000f087348 */ /* 0x000fea0003c00000 */
[----:B------:R0:W1:Y:S02]  /*22e80*/  SHFL.IDX P6, R14, R13, R12, R11 ;  /* 0x0000000c0d0e7389 */ /* 0x00006400000c000b */
[----:B01----:R-:W-:Y:S01]  /*22e90*/  ENDCOLLECTIVE ;  /* 0x000000000000791b */ /* 0x003fe20003800000 */
.L_x_14767:
        /* <DEDUP_REMOVED lines=12> */
.L_x_14768:
[----:B------:R-:W-:Y:S02]  /*22f60*/  IMAD.MOV.U32 R13, RZ, RZ, R24 ;  /* 0x000000ffff0d7224 */ /* 0x000fe400078e0018 */
[----:B------:R-:W-:Y:S02]  /*22f70*/  IMAD.MOV.U32 R12, RZ, RZ, 0x7 ;  /* 0x00000007ff0c7424 */ /* 0x000fe400078e00ff */
[----:B------:R-:W-:-:S07]  /*22f80*/  IMAD.MOV.U32 R2, RZ, RZ, R14 ;  /* 0x000000ffff027224 */ /* 0x000fce00078e000e */
[----:B------:R-:W-:Y:S05]  /*22f90*/  WARPSYNC.COLLECTIVE R15, `(.L_x_14769) ;  /* 0x000000000f087348 */ /* 0x000fea0003c00000 */
[----:B------:R0:W1:Y:S02]  /*22fa0*/  SHFL.IDX P6, R14, R13, R12, R11 ;  /* 0x0000000c0d0e7389 */ /* 0x00006400000c000b */
[----:B01----:R-:W-:Y:S01]  /*22fb0*/  ENDCOLLECTIVE ;  /* 0x000000000000791b */ /* 0x003fe20003800000 */
.L_x_14769:
        /* <DEDUP_REMOVED lines=11> */
.L_x_14770:
[----:B------:R-:W-:Y:S01]  /*23070*/  IMAD.MOV.U32 R2, RZ, RZ, R14 ;  /* 0x000000ffff027224 */ /* 0x000fe200078e000e */
[----:B------:R-:W-:Y:S06]  /*23080*/  BRA `(.L_x_14771) ;  /* 0xffffff9800b47947 */ /* 0x000fec000383ffff */
.L_x_14583:
[----:B0-----:R0:W1:Y:S02]  /*23090*/  SYNCS.PHASECHK.TRANS64.TRYWAIT P0, [R0+URZ+0x16860], R3 ;  /* 0x01686003000075a7 */ /* 0x001064000800017f */
[----:B-1----:R-:W-:Y:S05]  /*230a0*/  @!P0 NANOSLEEP.SYNCS 0x989680 ;  /* 0x009896800000895d */ /* 0x002fea0003900000 */
[----:B------:R-:W1:Y:S02]  /*230b0*/  @!P0 SYNCS.PHASECHK.TRANS64 P0, [R0+URZ+0x16860], R3 ;  /* 0x01686003000085a7 */ /* 0x000e64000800007f */
[----:B-1----:R-:W-:Y:S05]  /*230c0*/  @!P0 BRA `(.L_x_14583) ;  /* 0xfffffffc00f08947 */ /* 0x002fea000383ffff */
[----:B------:R-:W-:Y:S05]  /*230d0*/  BRA `(.L_x_14772) ;  /* 0xffffff9c00d87947 */ /* 0x000fea000383ffff */
.L_x_14584:
        /* <DEDUP_REMOVED lines=8> */
.L_x_14774:
[----:B------:R-:W-:Y:S05]  /*23160*/  BSYNC B0 ;  /* 0x0000000000007941 */ /* 0x000fea0003800000 */
.L_x_14773:
        /* <DEDUP_REMOVED lines=10> */
.L_x_14775:
        /* <DEDUP_REMOVED lines=12> */
.L_x_14776:
        /* <DEDUP_REMOVED lines=11> */
.L_x_14777:
[----:B------:R-:W-:Y:S02]  /*23380*/  IMAD.MOV.U32 R13, RZ, RZ, R24 ;  /* 0x000000ffff0d7224 */ /* 0x000fe400078e0018 */
[----:B------:R-:W-:Y:S01]  /*23390*/  IMAD.MOV.U32 R12, RZ, RZ, 0x2 ;  /* 0x00000002ff0c7424 */ /* 0x000fe200078e00ff */
[----:B------:R-:W-:-:S13]  /*233a0*/  IADD3 R2, P1, R14, R5, RZ ;  /* 0x000000050e027210 */ /* 0x000fda0007f3e0ff */
[----:B------:R-:W-:Y:S05]  /*233b0*/  WARPSYNC.COLLECTIVE R15, `(.L_x_14778) ;  /* 0x000000000f087348 */ /* 0x000fea0003c00000 */
[----:B------:R0:W1:Y:S02]  /*233c0*/  SHFL.IDX P6, R14, R13, R12, R11 ;  /* 0x0000000c0d0e7389 */ /* 0x00006400000c000b */
[----:B01----:R-:W-:Y:S01]  /*233d0*/  ENDCOLLECTIVE ;  /* 0x000000000000791b */ /* 0x003fe20003800000 */
.L_x_14778:
        /* <DEDUP_REMOVED lines=11> */
.L_x_14779:
[----:B------:R-:W-:Y:S02]  /*23490*/  IMAD.MOV.U32 R13, RZ, RZ, R24 ;  /* 0x000000ffff0d7224 */ /* 0x000fe400078e0018 */
[----:B------:R-:W-:Y:S01]  /*234a0*/  IMAD.MOV.U32 R12, RZ, RZ, 0x3 ;  /* 0x00000003ff0c7424 */ /* 0x000fe200078e00ff */
[----:B------:R-:W-:-:S13]  /*234b0*/  IADD3 R2, P1, R14, R5, RZ ;  /* 0x000000050e027210 */ /* 0x000fda0007f3e0ff */
[----:B------:R-:W-:Y:S05]  /*234c0*/  WARPSYNC.COLLECTIVE R15, `(.L_x_14780) ;  /* 0x000000000f087348 */ /* 0x000fea0003c00000 */
[----:B------:R0:W1:Y:S02]  /*234d0*/  SHFL.IDX P6, R14, R13, R12, R11 ;  /* 0x0000000c0d0e7389 */ /* 0x00006400000c000b */
[----:B01----:R-:W-:Y:S01]  /*234e0*/  ENDCOLLECTIVE ;  /* 0x000000000000791b */ /* 0x003fe20003800000 */
.L_x_14780:
        /* <DEDUP_REMOVED lines=11> */
.L_x_14781:
[----:B------:R-:W-:Y:S02]  /*235a0*/  IMAD.MOV.U32 R13, RZ, RZ, R24 ;  /* 0x000000ffff0d7224 */ /* 0x000fe400078e0018 */
[----:B------:R-:W-:Y:S01]  /*235b0*/  IMAD.MOV.U32 R12, RZ, RZ, 0x4 ;  /* 0x00000004ff0c7424 */ /* 0x000fe200078e00ff */
[----:B------:R-:W-:-:S13]  /*235c0*/  IADD3 R2, P1, R14, R5, RZ ;  /* 0x000000050e027210 */ /* 0x000fda0007f3e0ff */
[----:B------:R-:W-:Y:S05]  /*235d0*/  WARPSYNC.COLLECTIVE R15, `(.L_x_14782) ;  /* 0x000000000f087348 */ /* 0x000fea0003c00000 */
[----:B------:R0:W1:Y:S02]  /*235e0*/  SHFL.IDX P6, R14, R13, R12, R11 ;  /* 0x0000000c0d0e7389 */ /* 0x00006400000c000b */
[----:B01----:R-:W-:Y:S01]  /*235f0*/  ENDCOLLECTIVE ;  /* 0x000000000000791b */ /* 0x003fe20003800000 */
.L_x_14782:
        /* <DEDUP_REMOVED lines=11> */
.L_x_14783:
[----:B------:R-:W-:Y:S02]  /*236b0*/  IMAD.MOV.U32 R13, RZ, RZ, R24 ;  /* 0x000000ffff0d7224 */ /* 0x000fe400078e0018 */
[----:B------:R-:W-:Y:S01]  /*236c0*/  IMAD.MOV.U32 R12, RZ, RZ, 0x5 ;  /* 0x00000005ff0c7424 */ /* 0x000fe200078e00ff */
[----:B------:R-:W-:-:S13]  /*236d0*/  IADD3 R2, P1, R14, R5, RZ ;  /* 0x000000050e027210 */ /* 0x000fda0007f3e0ff */
[----:B------:R-:W-:Y:S05]  /*236e0*/  WARPSYNC.COLLECTIVE R15, `(.L_x_14784) ;  /* 0x000000000f087348 */ /* 0x000fea0003c00000 */
[----:B------:R0:W1:Y:S02]  /*236f0*/  SHFL.IDX P6, R14, R13, R12, R11 ;  /* 0x0000000c0d0e7389 */ /* 0x00006400000c000b */
[----:B01----:R-:W-:Y:S01]  /*23700*/  ENDCOLLECTIVE ;  /* 0x000000000000791b */ /* 0x003fe20003800000 */
.L_x_14784:
        /* <DEDUP_REMOVED lines=11> */
.L_x_14785:
[----:B------:R-:W-:Y:S02]  /*237c0*/  IMAD.MOV.U32 R13, RZ, RZ, R24 ;  /* 0x000000ffff0d7224 */ /* 0x000fe400078e0018 */
[----:B------:R-:W-:Y:S01]  /*237d0*/  IMAD.MOV.U32 R12, RZ, RZ, 0x6 ;  /* 0x00000006ff0c7424 */ /* 0x000fe200078e00ff */
[----:B------:R-:W-:-:S13]  /*237e0*/  IADD3 R2, P1, R14, R5, RZ ;  /* 0x000000050e027210 */ /* 0x000fda0007f3e0ff */
[----:B------:R-:W-:Y:S05]  /*237f0*/  WARPSYNC.COLLECTIVE R15, `(.L_x_14786) ;  /* 0x000000000f087348 */ /* 0x000fea0003c00000 */
[----:B------:R0:W1:Y:S02]  /*23800*/  SHFL.IDX P6, R14, R13, R12, R11 ;  /* 0x0000000c0d0e7389 */ /* 0x00006400000c000b */
[----:B01----:R-:W-:Y:S01]  /*23810*/  ENDCOLLECTIVE ;  /* 0x000000000000791b */ /* 0x003fe20003800000 */
.L_x_14786:
        /* <DEDUP_REMOVED lines=11> */
.L_x_14787:
[----:B------:R-:W-:Y:S02]  /*238d0*/  IMAD.MOV.U32 R13, RZ, RZ, R24 ;  /* 0x000000ffff0d7224 */ /* 0x000fe400078e0018 */
[----:B------:R-:W-:Y:S01]  /*238e0*/  IMAD.MOV.U32 R12, RZ, RZ, 0x7 ;  /* 0x00000007ff0c7424 */ /* 0x000fe200078e00ff */
[----:B------:R-:W-:-:S13]  /*238f0*/  IADD3 R2, P1, R14, R5, RZ ;  /* 0x000000050e027210 */ /* 0x000fda0007f3e0ff */
[----:B------:R-:W-:Y:S05]  /*23900*/  WARPSYNC.COLLECTIVE R15, `(.L_x_14788) ;  /* 0x000000000f087348 */ /* 0x000fea0003c00000 */
[----:B------:R0:W1:Y:S02]  /*23910*/  SHFL.IDX P6, R14, R13, R12, R11 ;  /* 0x0000000c0d0e7389 */ /* 0x00006400000c000b */
[----:B01----:R-:W-:Y:S01]  /*23920*/  ENDCOLLECTIVE ;  /* 0x000000000000791b */ /* 0x003fe20003800000 */
.L_x_14788:
        /* <DEDUP_REMOVED lines=10> */
.L_x_14789:
[----:B------:R-:W-:Y:S05]  /*239d0*/  BRA `(.L_x_14790) ;  /* 0xffffff98009c7947 */ /* 0x000fea000383ffff */
.L_x_14589:
[----:B------:R-:W-:Y:S01]  /*239e0*/  BSSY B0, `(.L_x_14791) ;  /* 0x0000008000007945 */ /* 0x000fe20003800000 */
[----:B------:R-:W-:Y:S02]  /*239f0*/  IMAD.MOV.U32 R13, RZ, RZ, R16 ;  /* 0x000000ffff0d7224 */ /* 0x000fe400078e0010 */
[----:B-1----:R-:W-:Y:S02]  /*23a00*/  IMAD.MOV.U32 R12, RZ, RZ, RZ ;  /* 0x000000ffff0c7224 */ /* 0x002fe400078e00ff */
[----:B------:R-:W-:Y:S02]  /*23a10*/  IMAD.MOV.U32 R11, RZ, RZ, 0x1f ;  /* 0x0000001fff0b7424 */ /* 0x000fe400078e00ff */
[----:B------:R-:W-:-:S07]  /*23a20*/  IMAD.MOV.U32 R15, RZ, RZ, -0x1 ;  /* 0xffffffffff0f7424 */ /* 0x000fce00078e00ff */
[----:B--2---:R-:W-:Y:S05]  /*23a30*/  WARPSYNC.COLLECTIVE R15, `(.L_x_14792) ;  /* 0x000000000f087348 */ /* 0x004fea0003c00000 */
[----:B------:R0:W1:Y:S02]  /*23a40*/  SHFL.IDX P6, R14, R13, R12, R11 ;  /* 0x0000000c0d0e7389 */ /* 0x00006400000c000b */
[----:B012---:R-:W-:Y:S01]  /*23a50*/  ENDCOLLECTIVE ;  /* 0x000000000000791b */ /* 0x007fe20003800000 */
.L_x_14792:
[----:B------:R-:W-:Y:S05]  /*23a60*/  BSYNC B0 ;  /* 0x0000000000007941 */ /* 0x000fea0003800000 */
.L_x_14791:
        /* <DEDUP_REMOVED lines=9> */
.L_x_14793:
        /* <DEDUP_REMOVED lines=18> */
.L_x_14794:
[----:B------:R-:W-:Y:S01]  /*23c20*/  IMAD.MOV.U32 R12, RZ, RZ, 0x2 ;  /* 0x00000002ff0c7424 */ /* 0x000fe200078e00ff */
[----:B------:R-:W-:-:S05]  /*23c30*/  SEL R5, R14, RZ, P1 ;  /* 0x000000ff0e057207 */ /* 0x000fca0000800000 */
[----:B------:R-:W-:-:S04]  /*23c40*/  IMAD.IADD R4, R2, 0x1, R5 ;  /* 0x0000000102047824 */ /* 0x000fc800078e0205 */
[----:B------:R-:W-:-:S07]  /*23c50*/  IMAD.MOV.U32 R13, RZ, RZ, R4 ;  /* 0x000000ffff0d7224 */ /* 0x000fce00078e0004 */
[----:B------:R-:W-:Y:S05]  /*23c60*/  WARPSYNC.COLLECTIVE R15, `(.L_x_14795) ;  /* 0x000000000f087348 */ /* 0x000fea0003c00000 */
[----:B------:R0:W1:Y:S02]  /*23c70*/  SHFL.UP P6, R14, R13, R12, R11 ;  /* 0x0400000c0d0e7389 */ /* 0x00006400000c000b */
[----:B01----:R-:W-:Y:S01]  /*23c80*/  ENDCOLLECTIVE ;  /* 0x000000000000791b */ /* 0x003fe20003800000 */
.L_x_14795:
[----:B------:R-:W-:Y:S01]  /*23c90*/  IMAD.MOV.U32 R12, RZ, RZ, 0x4 ;  /* 0x00000004ff0c7424 */ /* 0x000fe200078e00ff */
[----:B------:R-:W-:-:S05]  /*23ca0*/  SEL R5, R14, RZ, P2 ;  /* 0x000000ff0e057207 */ /* 0x000fca0001000000 */
[----:B------:R-:W-:-:S04]  /*23cb0*/  IMAD.IADD R5, R4, 0x1, R5 ;  /* 0x0000000104057824 */ /* 0x000fc800078e0205 */
[----:B------:R-:W-:-:S07]  /*23cc0*/  IMAD.MOV.U32 R13, RZ, RZ, R5 ;  /* 0x000000ffff0d7224 */ /* 0x000fce00078e0005 */
[----:B------:R-:W-:Y:S05]  /*23cd0*/  WARPSYNC.COLLECTIVE R15, `(.L_x_14796) ;  /* 0x000000000f087348 */ /* 0x000fea0003c00000 */
[----:B------:R0:W1:Y:S02]  /*23ce0*/  SHFL.UP P6, R14, R13, R12, R11 ;  /* 0x0400000c0d0e7389 */ /* 0x00006400000c000b */
[----:B01----:R-:W-:Y:S01]  /*23cf0*/  ENDCOLLECTIVE ;  /* 0x000000000000791b */ /* 0x003fe20003800000 */
.L_x_14796:
[----:B------:R-:W-:Y:S01]  /*23d00*/  IMAD.MOV.U32 R12, RZ, RZ, 0x8 ;  /* 0x00000008ff0c7424 */ /* 0x000fe200078e00ff */
[----:B------:R-:W-:-:S05]  /*23d10*/  SEL R6, R14, RZ, P3 ;  /* 0x000000ff0e067207 */ /* 0x000fca0001800000 */
[----:B------:R-:W-:-:S04]  /*23d20*/  IMAD.IADD R6, R5, 0x1, R6 ;  /* 0x0000000105067824 */ /* 0x000fc800078e0206 */
[----:B------:R-:W-:-:S07]  /*23d30*/  IMAD.MOV.U32 R13, RZ, RZ, R6 ;  /* 0x000000ffff0d7224 */ /* 0x000fce00078e0006 */
[----:B------:R-:W-:Y:S05]  /*23d40*/  WARPSYNC.COLLECTIVE R15, `(.L_x_14797) ;  /* 0x000000000f087348 */ /* 0x000fea0003c00000 */
[----:B------:R0:W1:Y:S02]  /*23d50*/  SHFL.UP P6, R14, R13, R12, R11 ;  /* 0x0400000c0d0e7389 */ /* 0x00006400000c000b */
[----:B01----:R-:W-:Y:S01]  /*23d60*/  ENDCOLLECTIVE ;  /* 0x000000000000791b */ /* 0x003fe20003800000 */
.L_x_14797:
[----:B------:R-:W-:Y:S01]  /*23d70*/  IMAD.MOV.U32 R12, RZ, RZ, 0x10 ;  /* 0x00000010ff0c7424 */ /* 0x000fe200078e00ff */
[----:B------:R-:W-:-:S05]  /*23d80*/  SEL R3, R14, RZ, P4 ;  /* 0x000000ff0e037207 */ /* 0x000fca0002000000 */
[----:B------:R-:W-:-:S04]  /*23d90*/  IMAD.IADD R4, R6, 0x1, R3 ;  /* 0x0000000106047824 */ /* 0x000fc800078e0203 */
[----:B------:R-:W-:-:S07]  /*23da0*/  IMAD.MOV.U32 R13, RZ, RZ, R4 ;  /* 0x000000ffff0d7224 */ /* 0x000fce00078e0004 */
[----:B------:R-:W-:Y:S05]  /*23db0*/  WARPSYNC.COLLECTIVE R15, `(.L_x_14798) ;  /* 0x000000000f087348 */ /* 0x000fea0003c00000 */
[----:B------:R0:W1:Y:S02]  /*23dc0*/  SHFL.UP P6, R14, R13, R12, R11 ;  /* 0x0400000c0d0e7389 */ /* 0x00006400000c000b */
[----:B01----:R-:W-:Y:S01]  /*23dd0*/  ENDCOLLECTIVE ;  /* 0x000000000000791b */ /* 0x003fe20003800000 */
.L_x_14798:
        /* <DEDUP_REMOVED lines=8> */
.L_x_14799:
[----:B------:R-:W-:Y:S05]  /*23e60*/  BRA `(.L_x_14800) ;  /* 0xffffff9800a07947 */ /* 0x000fea000383ffff */
.L_x_14594:
[----:B------:R-:W-:Y:S01]  /*23e70*/  BSSY B0, `(.L_x_14801) ;  /* 0x0000008000007945 */ /* 0x000fe20003800000 */
[----:B-----5:R-:W-:Y:S02]  /*23e80*/  IMAD.MOV.U32 R13, RZ, RZ, R2 ;  /* 0x000000ffff0d7224 */ /* 0x020fe400078e0002 */
[----:B-1----:R-:W-:Y:S02]  /*23e90*/  IMAD.MOV.U32 R12, RZ, RZ, 0x1 ;  /* 0x00000001ff0c7424 */ /* 0x002fe400078e00ff */
[----:B------:R-:W-:Y:S02]  /*23ea0*/  IMAD.MOV.U32 R11, RZ, RZ, RZ ;  /* 0x000000ffff0b7224 */ /* 0x000fe400078e00ff */
[----:B------:R-:W-:-:S07]  /*23eb0*/  IMAD.MOV.U32 R15, RZ, RZ, -0x1 ;  /* 0xffffffffff0f7424 */ /* 0x000fce00078e00ff */
[----:B0-2---:R-:W-:Y:S05]  /*23ec0*/  WARPSYNC.COLLECTIVE R15, `(.L_x_14802) ;  /* 0x000000000f087348 */ /* 0x005fea0003c00000 */
[----:B------:R1:W3:Y:S02]  /*23ed0*/  SHFL.UP P6, R14, R13, R12, R11 ;  /* 0x0400000c0d0e7389 */ /* 0x0002e400000c000b */
[----:B0123--:R-:W-:Y:S01]  /*23ee0*/  ENDCOLLECTIVE ;  /* 0x000000000000791b */ /* 0x00ffe20003800000 */
.L_x_14802:
[----:B------:R-:W-:Y:S05]  /*23ef0*/  BSYNC B0 ;  /* 0x0000000000007941 */ /* 0x000fea0003800000 */
.L_x_14801:
        /* <DEDUP_REMOVED lines=8> */
.L_x_14803:
[----:B------:R-:W-:Y:S01]  /*23f80*/  IMAD.MOV.U32 R12, RZ, RZ, 0x4 ;  /* 0x00000004ff0c7424 */ /* 0x000fe200078e00ff */
[----:B------:R-:W-:-:S05]  /*23f90*/  SEL R14, R14, RZ, P2 ;  /* 0x000000ff0e0e7207 */ /* 0x000fca0001000000 */
[----:B------:R-:W-:-:S04]  /*23fa0*/  IMAD.IADD R3, R13, 0x1, R14 ;  /* 0x000000010d037824 */ /* 0x000fc800078e020e */
[----:B------:R-:W-:-:S07]  /*23fb0*/  IMAD.MOV.U32 R13, RZ, RZ, R3 ;  /* 0x000000ffff0d7224 */ /* 0x000fce00078e0003 */
[----:B------:R-:W-:Y:S05]  /*23fc0*/  WARPSYNC.COLLECTIVE R15, `(.L_x_14804) ;  /* 0x000000000f087348 */ /* 0x000fea0003c00000 */
[----:B------:R0:W1:Y:S02]  /*23fd0*/  SHFL.UP P6, R14, R13, R12, R11 ;  /* 0x0400000c0d0e7389 */ /* 0x00006400000c000b */
[----:B01----:R-:W-:Y:S01]  /*23fe0*/  ENDCOLLECTIVE ;  /* 0x000000000000791b */ /* 0x003fe20003800000 */
.L_x_14804:
[----:B------:R-:W-:Y:S01]  /*23ff0*/  IMAD.MOV.U32 R12, RZ, RZ, 0x8 ;  /* 0x00000008ff0c7424 */ /* 0x000fe200078e00ff */
[----:B------:R-:W-:-:S05]  /*24000*/  SEL R4, R14, RZ, P3 ;  /* 0x000000ff0e047207 */ /* 0x000fca0001800000 */
[----:B------:R-:W-:-:S04]  /*24010*/  IMAD.IADD R4, R3, 0x1, R4 ;  /* 0x0000000103047824 */ /* 0x000fc800078e0204 */
[----:B------:R-:W-:-:S07]  /*24020*/  IMAD.MOV.U32 R13, RZ, RZ, R4 ;  /* 0x000000ffff0d7224 */ /* 0x000fce00078e0004 */
[----:B------:R-:W-:Y:S05]  /*24030*/  WARPSYNC.COLLECTIVE R15, `(.L_x_14805) ;  /* 0x000000000f087348 */ /* 0x000fea0003c00000 */
[----:B------:R0:W1:Y:S02]  /*24040*/  SHFL.UP P6, R14, R13, R12, R11 ;  /* 0x0400000c0d0e7389 */ /* 0x00006400000c000b */
[----:B01----:R-:W-:Y:S01]  /*24050*/  ENDCOLLECTIVE ;  /* 0x000000000000791b */ /* 0x003fe20003800000 */
.L_x_14805:
[----:B------:R-:W-:Y:S01]  /*24060*/  IMAD.MOV.U32 R12, RZ, RZ, 0x10 ;  /* 0x00000010ff0c7424 */ /* 0x000fe200078e00ff */
[----:B------:R-:W-:-:S05]  /*24070*/  SEL R5, R14, RZ, P4 ;  /* 0x000000ff0e057207 */ /* 0x000fca0002000000 */
[----:B------:R-:W-:-:S04]  /*24080*/  IMAD.IADD R5, R4, 0x1, R5 ;  /* 0x0000000104057824 */ /* 0x000fc800078e0205 */
[----:B------:R-:W-:-:S07]  /*24090*/  IMAD.MOV.U32 R13, RZ, RZ, R5 ;  /* 0x000000ffff0d7224 */ /* 0x000fce00078e0005 */
[----:B------:R-:W-:Y:S05]  /*240a0*/  WARPSYNC.COLLECTIVE R15, `(.L_x_14806) ;  /* 0x000000000f087348 */ /* 0x000fea0003c00000 */
[----:B------:R0:W1:Y:S02]  /*240b0*/  SHFL.UP P6, R14, R13, R12, R11 ;  /* 0x0400000c0d0e7389 */ /* 0x00006400000c000b */
[----:B01----:R-:W-:Y:S01]  /*240c0*/  ENDCOLLECTIVE ;  /* 0x000000000000791b */ /* 0x003fe20003800000 */
.L_x_14806:
        /* <DEDUP_REMOVED lines=8> */
.L_x_14807:
[----:B------:R-:W-:Y:S05]  /*24150*/  BRA `(.L_x_14808) ;  /* 0xffffff9800807947 */ /* 0x000fea000383ffff */
.L_x_14596:
[----:B------:R-:W-:Y:S01]  /*24160*/  BSSY B0, `(.L_x_14809) ;  /* 0x0000006000007945 */ /* 0x000fe20003800000 */
[----:B------:R-:W-:Y:S01]  /*24170*/  PLOP3.LUT P6, PT, P6, PT, PT, 0x8, 0x0 ;  /* 0x000000000000781c */ /* 0x000fe200037ce170 */
[----:B------:R-:W-:-:S12]  /*24180*/  IMAD.MOV.U32 R15, RZ, RZ, -0x1 ;  /* 0xffffffffff0f7424 */ /* 0x000fd800078e00ff */
[----:B01----:R-:W-:Y:S05]  /*24190*/  WARPSYNC.COLLECTIVE R15, `(.L_x_14810) ;  /* 0x000000000f087348 */ /* 0x003fea0003c00000 */
[----:B------:R-:W-:Y:S01]  /*241a0*/  VOTE.ANY R14, PT, P6 ;  /* 0x00000000000e7806 */ /* 0x000fe200030e0100 */
[----:B01----:R-:W-:Y:S06]  /*241b0*/  ENDCOLLECTIVE ;  /* 0x000000000000791b */ /* 0x003fec0003800000 */
.L_x_14810:
[----:B------:R-:W-:Y:S05]  /*241c0*/  BSYNC B0 ;  /* 0x0000000000007941 */ /* 0x000fea0003800000 */
.L_x_14809:
        /* <DEDUP_REMOVED lines=9> */
.L_x_14811:
[----:B------:R-:W-:Y:S01]  /*24260*/  IMAD.MOV.U32 R17, RZ, RZ, R14 ;  /* 0x000000ffff117224 */ /* 0x000fe200078e000e */
[----:B------:R-:W-:Y:S06]  /*24270*/  BRA `(.L_x_14812) ;  /* 0xffffff9800707947 */ /* 0x000fec000383ffff */
.L_x_14598:
[----:B------:R-:W-:Y:S01]  /*24280*/  BSSY B0, `(.L_x_14813) ;  /* 0x0000007000007945 */ /* 0x000fe20003800000 */
[----:B------:R-:W-:Y:S02]  /*24290*/  IMAD.MOV.U32 R13, RZ, RZ, R3 ;  /* 0x000000ffff0d7224 */ /* 0x000fe400078e0003 */
[----:B------:R-:W-:Y:S02]  /*242a0*/  IMAD.MOV.U32 R11, RZ, RZ, 0x1f ;  /* 0x0000001fff0b7424 */ /* 0x000fe400078e00ff */
[----:B------:R-:W-:-:S07]  /*242b0*/  IMAD.MOV.U32 R15, RZ, RZ, -0x1 ;  /* 0xffffffffff0f7424 */ /* 0x000fce00078e00ff */
[----:B0-23--:R-:W-:Y:S05]  /*242c0*/  WARPSYNC.COLLECTIVE R15, `(.L_x_14814) ;  /* 0x000000000f087348 */ /* 0x00dfea0003c00000 */
[----:B------:R1:W4:Y:S02]  /*242d0*/  SHFL.IDX P6, R14, R13, R12, R11 ;  /* 0x0000000c0d0e7389 */ /* 0x00032400000c000b */
[----:B01234-:R-:W-:Y:S01]  /*242e0*/  ENDCOLLECTIVE ;  /* 0x000000000000791b */ /* 0x01ffe20003800000 */
.L_x_14814:
[----:B------:R-:W-:Y:S05]  /*242f0*/  BSYNC B0 ;  /* 0x0000000000007941 */ /* 0x000fea0003800000 */
.L_x_14813:
[----:B------:R-:W-:Y:S01]  /*24300*/  IMAD.MOV.U32 R6, RZ, RZ, R14 ;  /* 0x000000ffff067224 */ /* 0x000fe200078e000e */
[----:B------:R-:W-:Y:S06]  /*24310*/  BRA `(.L_x_14597) ;  /* 0xffffff9800647947 */ /* 0x000fec000383ffff */
.L_x_14602:
[----:B0-----:R0:W4:Y:S02]  /*24320*/  SYNCS.PHASECHK.TRANS64.TRYWAIT P0, [R5+URZ+0x16820], R0 ;  /* 0x01682000050075a7 */ /* 0x001124000800017f */
[----:B----4-:R-:W-:Y:S05]  /*24330*/  @!P0 NANOSLEEP.SYNCS 0x989680 ;  /* 0x009896800000895d */ /* 0x010fea0003900000 */
[----:B------:R-:W4:Y:S02]  /*24340*/  @!P0 SYNCS.PHASECHK.TRANS64 P0, [R5+URZ+0x16820], R0 ;  /* 0x01682000050085a7 */ /* 0x000f24000800007f */
[----:B----4-:R-:W-:Y:S05]  /*24350*/  @!P0 BRA `(.L_x_14602) ;  /* 0xfffffffc00f08947 */ /* 0x010fea000383ffff */
[----:B------:R-:W-:Y:S05]  /*24360*/  BRA `(.L_x_14815) ;  /* 0xffffff9c00dc7947 */ /* 0x000fea000383ffff */
.L_x_14603:
[----:B------:R-:W4:Y:S01]  /*24370*/  S2R R2, SR_TID.X ;  /* 0x0000000000027919 */ /* 0x000f220000002100 */
[----:B------:R-:W-:Y:S01]  /*24380*/  BSSY B0, `(.L_x_14816) ;  /* 0x000000a000007945 */ /* 0x000fe20003800000 */
[----:B-1----:R-:W-:Y:S02]  /*24390*/  IMAD.MOV.U32 R12, RZ, RZ, RZ ;  /* 0x000000ffff0c7224 */ /* 0x002fe400078e00ff */
[----:B------:R-:W-:Y:S02]  /*243a0*/  IMAD.MOV.U32 R11, RZ, RZ, 0x1f ;  /* 0x0000001fff0b7424 */ /* 0x000fe400078e00ff */
[----:B------:R-:W-:Y:S01]  /*243b0*/  IMAD.MOV.U32 R15, RZ, RZ, -0x1 ;  /* 0xffffffffff0f7424 */ /* 0x000fe200078e00ff */
[----:B----4-:R-:W-:-:S04]  /*243c0*/  SHF.R.U32.HI R2, RZ, 0x5, R2 ;  /* 0x00000005ff027819 */ /* 0x010fc80000011602 */
[----:B------:R-:W-:-:S05]  /*243d0*/  LOP3.LUT R2, R2, 0x3, RZ, 0xc0, !PT ;  /* 0x0000000302027812 */ /* 0x000fca00078ec0ff */
[----:B------:R-:W-:-:S07]  /*243e0*/  IMAD.MOV.U32 R13, RZ, RZ, R2 ;  /* 0x000000ffff0d7224 */ /* 0x000fce00078e0002 */
[----:B0-23--:R-:W-:Y:S05]  /*243f0*/  WARPSYNC.COLLECTIVE R15, `(.L_x_14817) ;  /* 0x000000000f087348 */ /* 0x00dfea0003c00000 */
[----:B------:R1:W4:Y:S02]  /*24400*/  SHFL.IDX P6, R14, R13, R12, R11 ;  /* 0x0000000c0d0e7389 */ /* 0x00032400000c000b */
[----:B01234-:R-:W-:Y:S01]  /*24410*/  ENDCOLLECTIVE ;  /* 0x000000000000791b */ /* 0x01ffe20003800000 */
.L_x_14817:
[----:B------:R-:W-:Y:S05]  /*24420*/  BSYNC B0 ;  /* 0x0000000000007941 */ /* 0x000fea0003800000 */
.L_x_14816:
[----:B------:R-:W-:Y:S05]  /*24430*/  BRA `(.L_x_14818) ;  /* 0xffffff9c00c47947 */ /* 0x000fea000383ffff */
.L_x_14604:
[----:B------:R-:W-:Y:S01]  /*24440*/  BSSY B0, `(.L_x_14819) ;  /* 0x0000006000007945 */ /* 0x000fe20003800000 */
[----:B------:R-:W-:-:S07]  /*24450*/  IMAD.MOV.U32 R15, RZ, RZ, -0x1 ;  /* 0xffffffffff0f7424 */ /* 0x000fce00078e00ff */
[----:B0123--:R-:W-:Y:S05]  /*24460*/  WARPSYNC.COLLECTIVE R15, `(.L_x_14820) ;  /* 0x000000000f0c7348 */ /* 0x00ffea0003c00000 */
[----:B------:R-:W-:Y:S02]  /*24470*/  ELECT P6, UR62, PT ;  /* 0x00000000003e782f */ /* 0x000fe400038c0000 */
[----:B------:R-:W-:Y:S01]  /*24480*/  MOV R14, UR62 ;  /* 0x0000003e000e7c02 */ /* 0x000fe20008000f00 */
[----:B0123--:R-:W-:Y:S10]  /*24490*/  ENDCOLLECTIVE ;  /* 0x000000000000791b */ /* 0x00fff40003800000 */
.L_x_14820:
[----:B------:R-:W-:Y:S05]  /*244a0*/  BSYNC B0 ;  /* 0x0000000000007941 */ /* 0x000fea0003800000 */
.L_x_14819:
[----:B------:R-:W-:Y:S05]  /*244b0*/  BRA `(.L_x_14821) ;  /* 0xffffff9c00b87947 */ /* 0x000fea000383ffff */
.L_x_14606:
[----:B0-----:R0:W4:Y:S02]  /*244c0*/  SYNCS.PHASECHK.TRANS64.TRYWAIT P1, [R3+URZ+0x16840], R2 ;  /* 0x01684002030075a7 */ /* 0x001124000802017f */
[----:B----4-:R-:W-:Y:S05]  /*244d0*/  @!P1 NANOSLEEP.SYNCS 0x989680 ;  /* 0x009896800000995d */ /* 0x010fea0003900000 */
[----:B------:R-:W4:Y:S02]  /*244e0*/  @!P1 SYNCS.PHASECHK.TRANS64 P1, [R3+URZ+0x16840], R2 ;  /* 0x01684002030095a7 */ /* 0x000f24000802007f */
[----:B----4-:R-:W-:Y:S05]  /*244f0*/  @!P1 BRA `(.L_x_14606) ;  /* 0xfffffffc00f09947 */ /* 0x010fea000383ffff */
[----:B------:R-:W-:Y:S05]  /*24500*/  BRA `(.L_x_14822) ;  /* 0xffffff9c00d87947 */ /* 0x000fea000383ffff */
.L_x_14608:
[----:B----4-:R4:W0:Y:S02]  /*24510*/  SYNCS.PHASECHK.TRANS64.TRYWAIT P1, [R25+URZ+0x16840], R0 ;  /* 0x01684000190075a7 */ /* 0x010824000802017f */
[----:B0-----:R-:W-:Y:S05]  /*24520*/  @!P1 NANOSLEEP.SYNCS 0x989680 ;  /* 0x009896800000995d */ /* 0x001fea0003900000 */
[----:B------:R-:W0:Y:S02]  /*24530*/  @!P1 SYNCS.PHASECHK.TRANS64 P1, [R25+URZ+0x16840], R0 ;  /* 0x01684000190095a7 */ /* 0x000e24000802007f */
[----:B0-----:R-:W-:Y:S05]  /*24540*/  @!P1 BRA `(.L_x_14608) ;  /* 0xfffffffc00f09947 */ /* 0x001fea000383ffff */
[----:B------:R-:W-:Y:S05]  /*24550*/  BRA `(.L_x_14823) ;  /* 0xffffff9c00e47947 */ /* 0x000fea000383ffff */
.L_x_14610:
[----:B------:R0:W0:Y:S02]  /*24560*/  SYNCS.PHASECHK.TRANS64.TRYWAIT P1, [R3+URZ+0x16860], R2 ;  /* 0x01686002030075a7 */ /* 0x000024000802017f */
[----:B0-----:R-:W-:Y:S05]  /*24570*/  @!P1 NANOSLEEP.SYNCS 0x989680 ;  /* 0x009896800000995d */ /* 0x001fea0003900000 */
[----:B------:R-:W0:Y:S02]  /*24580*/  @!P1 SYNCS.PHASECHK.TRANS64 P1, [R3+URZ+0x16860], R2 ;  /* 0x01686002030095a7 */ /* 0x000e24000802007f */
[----:B0-----:R-:W-:Y:S05]  /*24590*/  @!P1 BRA `(.L_x_14610) ;  /* 0xfffffffc00f09947 */ /* 0x001fea000383ffff */
[----:B------:R-:W-:Y:S05]  /*245a0*/  BRA `(.L_x_14824) ;  /* 0xffffff9c00e07947 */ /* 0x000fea000383ffff */
.L_x_14825:
        /* <DEDUP_REMOVED lines=13> */
.L_x_15866:


//--------------------- .text._ZN7cutlass13device_kernelIN5flash11enable_sm90INS1_16FlashAttnFwdSm90INS1_25CollectiveMainloopFwdSm90ILi2EN4cute5tupleIJNS5_1CILi1EEES8_S8_EEENS6_IJNS7_ILi192EEENS7_ILi128EEENS7_ILi64EEEEEELi64ENS_10bfloat16_tEfNS_4arch4Sm90ELb1ELb0ELb0ELb0ELb1ELb0ELb0ELb1ELb1ELb1ELb0ELb0EEENS1_21CollectiveEpilogueFwdINS6_IJSA_SC_SB_EEES9_SE_SG_Li384ELb0ELb1ELb0ELb0EEENS1_30DynamicPersistentTileSchedulerILi384ELi128ELb0ELb1ELb1EEEEEEEEEvNT_6ParamsE --------------------------
	.section	.text._ZN7cutlass13device_kernelIN5flash11enable_sm90INS1_16FlashAttnFwdSm90INS1_25CollectiveMainloopFwdSm90ILi2EN4cute5tupleIJNS5_1CILi1EEES8_S8_EEENS6_IJNS7_ILi192EEENS7_ILi128EEENS7_ILi64EEEEEELi64ENS_10bfloat16_tEfNS_4arch4Sm90ELb1ELb0ELb0ELb0ELb1ELb0ELb0ELb1ELb1ELb1ELb0ELb0EEENS1_21CollectiveEpilogueFwdINS6_IJSA_SC_SB_EEES9_SE_SG_Li384ELb0ELb1ELb0ELb0EEENS1_30DynamicPersistentTileSchedulerILi384ELi128ELb0ELb1ELb1EEEEEEEEEvNT_6ParamsE,"ax",@progbits
	.align	128
.text._ZN7cutlass13device_kernelIN5flash11enable_sm90INS1_16FlashAttnFwdSm90INS1_25CollectiveMainloopFwdSm90ILi2EN4cute5tupleIJNS5_1CILi1EEES8_S8_EEENS6_IJNS7_ILi192EEENS7_ILi128EEENS7_ILi64EEEEEELi64ENS_10bfloat16_tEfNS_4arch4Sm90ELb1ELb0ELb0ELb0ELb1ELb0ELb0ELb1ELb1ELb1ELb0ELb0EEENS1_21CollectiveEpilogueFwdINS6_IJSA_SC_SB_EEES9_SE_SG_Li384ELb0ELb1ELb0ELb0EEENS1_30DynamicPersistentTileSchedulerILi384ELi128ELb0ELb1ELb1EEEEEEEEEvNT_6ParamsE:
        .type           _ZN7cutlass13device_kernelIN5flash11enable_sm90INS1_16FlashAttnFwdSm90INS1_25CollectiveMainloopFwdSm90ILi2EN4cute5tupleIJNS5_1CILi1EEES8_S8_EEENS6_IJNS7_ILi192EEENS7_ILi128EEENS7_ILi64EEEEEELi64ENS_10bfloat16_tEfNS_4arch4Sm90ELb1ELb0ELb0ELb0ELb1ELb0ELb0ELb1ELb1ELb1ELb0ELb0EEENS1_21CollectiveEpilogueFwdINS6_IJSA_SC_SB_EEES9_SE_SG_Li384ELb0ELb1ELb0ELb0EEENS1_30DynamicPersistentTileSchedulerILi384ELi128ELb0ELb1ELb1EEEEEEEEEvNT_6ParamsE,@function
        .size           _ZN7cutlass13device_kernelIN5flash11enable_sm90INS1_16FlashAttnFwdSm90INS1_25CollectiveMainloopFwdSm90ILi2EN4cute5tupleIJNS5_1CILi1EEES8_S8_EEENS6_IJNS7_ILi192EEENS7_ILi128EEENS7_ILi64EEEEEELi64ENS_10bfloat16_tEfNS_4arch4Sm90ELb1ELb0ELb0ELb0ELb1ELb0ELb0ELb1ELb1ELb1ELb0ELb0EEENS1_21CollectiveEpilogueFwdINS6_IJSA_SC_SB_EEES9_SE_SG_Li384ELb0ELb1ELb0ELb0EEENS1_30DynamicPersistentTileSchedulerILi384ELi128ELb0ELb1ELb1EEEEEEEEEvNT_6ParamsE,(.L_x_15867 - _ZN7cutlass13device_kernelIN5flash11enable_sm90INS1_16FlashAttnFwdSm90INS1_25CollectiveMainloopFwdSm90ILi2EN4cute5tupleIJNS5_1CILi1EEES8_S8_EEENS6_IJNS7_ILi192EEENS7_ILi128EEENS7_ILi64EEEEEELi64ENS_10bfloat16_tEfNS_4arch4Sm90ELb1ELb0ELb0ELb0ELb1ELb0ELb0ELb1ELb1ELb1ELb0ELb0EEENS1_21CollectiveEpilogueFwdINS6_IJSA_SC_SB_EEES9_SE_SG_Li384ELb0ELb1ELb0ELb0EEENS1_30DynamicPersistentTileSchedulerILi384ELi128ELb0ELb1ELb1EEEEEEEEEvNT_6ParamsE)
        .other          _ZN7cutlass13device_kernelIN5flash11enable_sm90INS1_16FlashAttnFwdSm90INS1_25CollectiveMainloopFwdSm90ILi2EN4cute5tupleIJNS5_1CILi1EEES8_S8_EEENS6_IJNS7_ILi192EEENS7_ILi128EEENS7_ILi64EEEEEELi64ENS_10bfloat16_tEfNS_4arch4Sm90ELb1ELb0ELb0ELb0ELb1ELb0ELb0ELb1ELb1ELb1ELb0ELb0EEENS1_21CollectiveEpilogueFwdINS6_IJSA_SC_SB_EEES9_SE_SG_Li384ELb0ELb1ELb0ELb0EEENS1_30DynamicPersistentTileSchedulerILi384ELi128ELb0ELb1ELb1EEEEEEEEEvNT_6ParamsE,@"STO_CUDA_ENTRY STV_DEFAULT"
_ZN7cutlass13device_kernelIN5flash11enable_sm90INS1_16FlashAttnFwdSm90INS1_25CollectiveMainloopFwdSm90ILi2EN4cute5tupleIJNS5_1CILi1EEES8_S8_EEENS6_IJNS7_ILi192EEENS7_ILi128EEENS7_ILi64EEEEEELi64ENS_10bfloat16_tEfNS_4arch4Sm90ELb1ELb0ELb0ELb0ELb1ELb0ELb0ELb1ELb1ELb1ELb0ELb0EEENS1_21CollectiveEpilogueFwdINS6_IJSA_SC_SB_EEES9_SE_SG_Li384ELb0ELb1ELb0ELb0EEENS1_30DynamicPersistentTileSchedulerILi384ELi128ELb0ELb1ELb1EEEEEEEEEvNT_6ParamsE:
        /* <DEDUP_REMOVED lines=45> */
.L_x_14826:
        /* <DEDUP_REMOVED lines=22> */
.L_x_14827:
        /* <DEDUP_REMOVED lines=18> */
.L_x_14828:
        /* <DEDUP_REMOVED lines=22> */
.L_x_14829:
        /* <DEDUP_REMOVED lines=23> */
.L_x_14830:
        /* <DEDUP_REMOVED lines=8> */
.L_x_14832:
        /* <DEDUP_REMOVED lines=26> */
[C---:B------:R-:W-:Y:S01]  /*0a40*/  LOP3.LUT R4, R2.reuse, 0x3fffff0, RZ, 0xc0, !PT ;  /* 0x03fffff002047812 */ /* 0x040fe200078ec0ff */
        /* <DEDUP_REMOVED lines=38> */
.L_x_14877:
        /* <DEDUP_REMOVED lines=12> */
[----:B012--5:R-:W-:Y:S05]  /*0d70*/  @!P0 BRA `(.L_x_14833) ;  /* 0x0000000000208947 */ /* 0x027fea0003800000 */
        /* <DEDUP_REMOVED lines=8> */
.L_x_14833:
[----:B------:R-:W-:Y:S01]  /*0e00*/  ULDC UR7, c[0x0][0xc54] ;  /* 0x0003150000077ab9 */ /* 0x000fe20000000800 */
[----:B------:R-:W-:Y:S01]  /*0e10*/  UMOV UR6, UR9 ;  /* 0x0000000900067c82 */ /* 0x000fe20008000000 */
[----:B------:R-:W-:-:S11]  /*0e20*/  UISETP.NE.AND UP0, UPT, UR7, 0x1, UPT ;  /* 0x000000010700788c */ /* 0x000fd6000bf05270 */
[----:B------:R-:W-:Y:S02]  /*0e30*/  @UP0 ULDC.64 UR10, c[0x0][0xc58] ;  /* 0x00031600000a0ab9 */ /* 0x000fe40000000a00 */
[----:B------:R-:W-:-:S04]  /*0e40*/  UIMAD.WIDE.U32 UR4, UR9, UR10, URZ ;  /* 0x0000000a090472a5 */ /* 0x000fc8000f8e003f */
[----:B------:R-:W-:-:S04]  /*0e50*/  @UP0 USHF.R.U32.HI UR6, URZ, UR11, UR5 ;  /* 0x0000000b3f060299 */ /* 0x000fc80008011605 */
[----:B------:R-:W-:-:S12]  /*0e60*/  UIMAD UR4, UR6, UR7, URZ ;  /* 0x00000007060472a4 */ /* 0x000fd8000f8e023f */
.L_x_14834:
[----:B------:R-:W-:Y:S01]  /*0e70*/  ULDC.64 UR10, c[0x0][0x418] ;  /* 0x00010600000a7ab9 */ /* 0x000fe20000000a00 */
[----:B------:R-:W-:Y:S01]  /*0e80*/  ULOP3.LUT UR6, URZ, UR6, URZ, 0x33, !UPT ;  /* 0x000000063f067292 */ /* 0x000fe2000f8e333f */
[----:B------:R-:W-:Y:S01]  /*0e90*/  PLOP3.LUT P0, PT, PT, PT, PT, 0x80, 0x0 ;  /* 0x000000000000781c */ /* 0x000fe20003f0f070 */
[----:B------:R-:W-:Y:S01]  /*0ea0*/  UISETP.NE.U32.AND UP0, UPT, UR10, URZ, UPT ;  /* 0x0000003f0a00728c */ /* 0x000fe2000bf05070 */
[----:B------:R-:W-:Y:S01]  /*0eb0*/  CS2R R26, SRZ ;  /* 0x00000000001a7805 */ /* 0x000fe2000001ff00 */
[----:B------:R-:W-:Y:S01]  /*0ec0*/  ULDC UR5, c[0x0][0xc3c] ;  /* 0x00030f0000057ab9 */ /* 0x000fe20000000800 */
[----:B------:R-:W-:Y:S01]  /*0ed0*/  UIADD3 UR4, UR9, -UR4, URZ ;  /* 0x8000000409047290 */ /* 0x000fe2000fffe03f */
[----:B------:R-:W-:Y:S01]  /*0ee0*/  CS2R R118, SRZ ;  /* 0x0000000000767805 */ /* 0x000fe2000001ff00 */
        /* <DEDUP_REMOVED lines=8> */
[----:B------:R-:W-:Y:S01]  /*0f70*/  UIMAD UR40, UR6, 0xc0, URZ ;  /* 0x000000c0062878a4 */ /* 0x000fe2000f8e023f */
[----:B------:R-:W-:Y:S01]  /*0f80*/  CS2R R14, SRZ ;  /* 0x00000000000e7805 */ /* 0x000fe2000001ff00 */
[----:B------:R-:W-:Y:S01]  /*0f90*/  UIMAD UR10, UR8, UR10, UR4 ;  /* 0x0000000a080a72a4 */ /* 0x000fe2000f8e0204 */
[----:B------:R-:W-:Y:S01]  /*0fa0*/  IMAD.MOV.U32 R110, RZ, RZ, RZ ;  /* 0x000000ffff6e7224 */ /* 0x000fe200078e00ff */
[----:B------:R-:W-:Y:S01]  /*0fb0*/  UIADD3 UR6, UR40, 0xbf, URZ ;  /* 0x000000bf28067890 */ /* 0x000fe2000fffe03f */
[----:B------:R-:W-:Y:S01]  /*0fc0*/  IMAD.MOV.U32 R21, RZ, RZ, RZ ;  /* 0x000000ffff157224 */ /* 0x000fe200078e00ff */
[----:B------:R-:W-:Y:S01]  /*0fd0*/  ULDC UR47, c[0x0][0x424] ;  /* 0x00010900002f7ab9 */ /* 0x000fe20000000800 */
[----:B------:R-:W-:Y:S01]  /*0fe0*/  ULDC UR7, c[0x0][0x288] ;  /* 0x0000a20000077ab9 */ /* 0x000fe20000000800 */
[----:B------:R-:W-:Y:S01]  /*0ff0*/  USEL UR47, UR47, 0x1, UP0 ;  /* 0x000000012f2f7887 */ /* 0x000fe20008000000 */
[----:B------:R-:W-:Y:S01]  /*1000*/  CS2R R12, SRZ ;  /* 0x00000000000c7805 */ /* 0x000fe2000001ff00 */
[----:B------:R-:W-:Y:S01]  /*1010*/  @UP2 ULDC UR4, c[0x0][0x44c] ;  /* 0x0001130000042ab9 */ /* 0x000fe20000000800 */
[----:B------:R-:W-:Y:S01]  /*1020*/  UIADD3 UR7, -UR7, 0x80, URZ ;  /* 0x0000008007077890 */ /* 0x000fe2000fffe13f */
[----:B------:R-:W-:Y:S01]  /*1030*/  IMAD.MOV.U32 R106, RZ, RZ, RZ ;  /* 0x000000ffff6a7224 */ /* 0x000fe200078e00ff */
        /* <DEDUP_REMOVED lines=20> */
[----:B------:R-:W-:-:S02]  /*1180*/  USHF.R.S32.HI UR49, URZ, 0x7, UR5 ;  /* 0x000000073f317899 */ /* 0x000fc40008011405 */
[----:B------:R-:W-:Y:S01]  /*1190*/  USHF.R.S32.HI UR7, URZ, 0x7, UR7 ;  /* 0x000000073f077899 */ /* 0x000fe20008011407 */
[----:B------:R-:W-:Y:S01]  /*11a0*/  ULDC UR42, c[0x0][0xc48] ;  /* 0x00031200002a7ab9 */ /* 0x000fe20000000800 */
[----:B------:R-:W-:Y:S02]  /*11b0*/  UMOV UR41, UR10 ;  /* 0x0000000a00297c82 */ /* 0x000fe40008000000 */
[----:B------:R-:W-:Y:S02]  /*11c0*/  UISETP.LT.AND UP0, UPT, UR49, UR7, UPT ;  /* 0x000000073100728c */ /* 0x000fe4000bf01270 */
[----:B------:R-:W-:Y:S02]  /*11d0*/  UISETP.NE.AND UP1, UPT, UR42, 0x1, UPT ;  /* 0x000000012a00788c */ /* 0x000fe4000bf25270 */
[----:B------:R-:W-:Y:S02]  /*11e0*/  USEL UR49, UR49, UR7, UP0 ;  /* 0x0000000731317287 */ /* 0x000fe40008000000 */
[----:B------:R-:W-:-:S02]  /*11f0*/  UP2UR UR48, UPR, URZ, 0x4 ;  /* 0x000000043f307883 */ /* 0x000fc40008000000 */
[----:B------:R-:W-:-:S05]  /*1200*/  UISETP.GE.AND UP0, UPT, UR49, 0x1, UPT ;  /* 0x000000013100788c */ /* 0x000fca000bf06270 */
[----:B------:R-:W-:Y:S01]  /*1210*/  @UP1 ULDC UR8, c[0x0][0xc4c] ;  /* 0x0003130000081ab9 */ /* 0x000fe20000000800 */
[----:B------:R-:W-:Y:S01]  /*1220*/  PLOP3.LUT P1, PT, PT, PT, UP0, 0x80, 0x0 ;  /* 0x000000000000781c */ /* 0x000fe20003f2f008 */
[----:B------:R-:W-:Y:S01]  /*1230*/  UIMAD.WIDE.U32 UR4, UR10, UR8, URZ ;  /* 0x000000080a0472a5 */ /* 0x000fe2000f8e003f */
[----:B------:R-:W-:-:S03]  /*1240*/  @UP1 ULDC UR6, c[0x0][0xc50] ;  /* 0x0003140000061ab9 */ /* 0x000fc60000000800 */
[----:B------:R-:W-:-:S04]  /*1250*/  @UP1 USHF.R.U32.HI UR41, URZ, UR6, UR5 ;  /* 0x000000063f291299 */ /* 0x000fc80008011605 */
[----:B------:R-:W-:-:S04]  /*1260*/  UIADD3 UR4, -UR41, URZ, URZ ;  /* 0x0000003f29047290 */ /* 0x000fc8000fffe13f */
[----:B------:R-:W-:Y:S01]  /*1270*/  UIMAD UR42, UR42, UR4, UR10 ;  /* 0x000000042a2a72a4 */ /* 0x000fe2000f8e020a */
[----:B------:R-:W-:Y:S11]  /*1280*/  @!P1 BRA `(.L_x_14835) ;  /* 0x0000007000009947 */ /* 0x000ff60003800000 */
        /* <DEDUP_REMOVED lines=31> */
.L_x_14836:
        /* <DEDUP_REMOVED lines=9> */
.L_x_14941:
[----:B------:R-:W-:Y:S05]  /*1510*/  @!P0 BRA `(.L_x_14838) ;  /* 0x0000000000048947 */ /* 0x000fea0003800000 */
[----:B------:R-:W-:Y:S01]  /*1520*/  BPT.TRAP 0x1 ;  /* 0x000000040000795c */ /* 0x000fe20000300000 */
.L_x_14838:
[----:B------:R-:W-:Y:S02]  /*1530*/  IMAD.U32 R4, RZ, RZ, UR38 ;  /* 0x00000026ff047e24 */ /* 0x000fe4000f8e00ff */
[----:B0-----:R-:W-:-:S03]  /*1540*/  IMAD.U32 R3, RZ, RZ, UR37 ;  /* 0x00000025ff037e24 */ /* 0x001fc6000f8e00ff */
[----:B------:R-:W-:Y:S02]  /*1550*/  LEA R4, R4, UR45, 0x3 ;  /* 0x0000002d04047c11 */ /* 0x000fe4000f8e18ff */
[----:B------:R-:W-:-:S04]  /*1560*/  SHF.L.U32 R3, R3, 0x1f, RZ ;  /* 0x0000001f03037819 */ /* 0x000fc800000006ff */
[----:B------:R0:W1:Y:S01]  /*1570*/  SYNCS.PHASECHK.TRANS64.TRYWAIT P1, [R4+URZ+0x16830], R3 ;  /* 0x01683003040075a7 */ /* 0x000062000802017f */
[----:B------:R-:W-:Y:S05]  /*1580*/  @!P0 BRA `(.L_x_14839) ;  /* 0x0000000000048947 */ /* 0x000fea0003800000 */
[----:B------:R-:W-:Y:S01]  /*1590*/  BPT.TRAP 0x1 ;  /* 0x000000040000795c */ /* 0x000fe20000300000 */
.L_x_14839:
[----:B-1----:R-:W-:Y:S05]  /*15a0*/  @P1 BRA `(.L_x_14840) ;  /* 0x0000000000081947 */ /* 0x002fea0003800000 */
[----:B------:R-:W1:Y:S02]  /*15b0*/  SYNCS.PHASECHK.TRANS64.TRYWAIT P1, [R4+URZ+0x16830], R3 ;  /* 0x01683003040075a7 */ /* 0x000e64000802017f */
[----:B-1----:R-:W-:Y:S05]  /*15c0*/  @!P1 BRA `(.L_x_14841) ;  /* 0x000000c800149947 */ /* 0x002fea0003800000 */
.L_x_14840:
        /* <DEDUP_REMOVED lines=35> */
.L_x_14842:
[----:B------:R-:W-:Y:S01]  /*1800*/  UISETP.NE.AND UP0, UPT, UR48, URZ, UPT ;  /* 0x0000003f3000728c */ /* 0x000fe2000bf05270 */
[----:B------:R-:W-:Y:S01]  /*1810*/  VIADD R7, R17, UR40 ;  /* 0x0000002811077c36 */ /* 0x000fe20008000000 */
[----:B------:R-:W-:Y:S01]  /*1820*/  ULDC UR11, c[0x0][0x2f0] ;  /* 0x0000bc00000b7ab9 */ /* 0x000fe20000000800 */
[----:B------:R-:W-:Y:S01]  /*1830*/  ULDC UR14, c[0x0][0x288] ;  /* 0x0000a200000e7ab9 */ /* 0x000fe20000000800 */
[----:B------:R-:W-:Y:S01]  /*1840*/  IMAD.U32 R5, RZ, RZ, UR11 ;  /* 0x0000000bff057e24 */ /* 0x000fe2000f8e00ff */
[----:B------:R-:W-:Y:S01]  /*1850*/  R2UR UR15, R4 ;  /* 0x00000000040f72ca */ /* 0x000fe200000e0000 */
[----:B------:R-:W-:Y:S01]  /*1860*/  UMOV UR10, UR40 ;  /* 0x00000028000a7c82 */ /* 0x000fe20008000000 */
[----:B------:R-:W-:Y:S01]  /*1870*/  PLOP3.LUT P1, PT, PT, PT, UP0, 0x80, 0x0 ;  /* 0x000000000000781c */ /* 0x000fe20003f2f008 */
[----:B------:R-:W-:Y:S01]  /*1880*/  UIADD3 UR24, UR49, -0x2, URZ ;  /* 0xfffffffe31187890 */ /* 0x000fe2000fffe03f */
[----:B------:R-:W-:Y:S02]  /*1890*/  PLOP3.LUT P2, PT, PT, PT, UP0, 0x80, 0x0 ;  /* 0x000000000000781c */ /* 0x000fe40003f4f008 */
[----:B------:R-:W-:Y:S01]  /*18a0*/  CS2R R118, SRZ ;  /* 0x0000000000767805 */ /* 0x000fe2000001ff00 */
[----:B------:R-:W-:Y:S01]  /*18b0*/  @UP0 ULDC UR6, c[0x0][0x44c] ;  /* 0x0001130000060ab9 */ /* 0x000fe20000000800 */
[----:B------:R-:W-:Y:S01]  /*18c0*/  @UP0 ULDC UR18, c[0x0][0x450] ;  /* 0x0001140000120ab9 */ /* 0x000fe20000000800 */
[----:B------:R-:W-:-:S02]  /*18d0*/  CS2R R116, SRZ ;  /* 0x0000000000747805 */ /* 0x000fc4000001ff00 */
[----:B------:R-:W-:Y:S02]  /*18e0*/  CS2R R114, SRZ ;  /* 0x0000000000727805 */ /* 0x000fe4000001ff00 */
[----:B------:R-:W-:Y:S02]  /*18f0*/  CS2R R112, SRZ ;  /* 0x0000000000707805 */ /* 0x000fe4000001ff00 */
[----:B------:R-:W-:Y:S01]  /*1900*/  CS2R R110, SRZ ;  /* 0x00000000006e7805 */ /* 0x000fe2000001ff00 */
[----:B------:R-:W-:Y:S01]  /*1910*/  @P1 IMAD.HI.U32 R0, R7, UR6, RZ ;  /* 0x0000000607001c27 */ /* 0x000fe2000f8e00ff */
[----:B------:R-:W-:-:S04]  /*1920*/  @UP0 ULDC UR6, c[0x0][0x450] ;  /* 0x0001140000060ab9 */ /* 0x000fc80000000800 */
[----:B------:R-:W-:Y:S01]  /*1930*/  @P2 SHF.R.U32.HI R7, RZ, UR6, R0 ;  /* 0x00000006ff072c19 */ /* 0x000fe20008011600 */
[----:B------:R-:W-:Y:S02]  /*1940*/  UMOV UR6, 0xffffff80 ;  /* 0xffffff8000067882 */ /* 0x000fe40000000000 */
[----:B------:R-:W-:Y:S02]  /*1950*/  UIMAD UR6, UR49, UR6, 0x80 ;  /* 0x00000080310674a4 */ /* 0x000fe4000f8e0206 */
[----:B------:R-:W2:Y:S02]  /*1960*/  SHFL.IDX PT, R2, R7, 0x1, 0x1c1f ;  /* 0x003c1f0007027f89 */ /* 0x000ea400000e0000 */
[----:B------:R-:W-:Y:S02]  /*1970*/  UIADD3 UR7, UR6, 0x1, URZ ;  /* 0x0000000106077890 */ /* 0x000fe4000fffe03f */
[----:B------:R-:W-:Y:S01]  /*1980*/  UIMAD UR6, UR47, UR11, UR6 ;  /* 0x0000000b2f0672a4 */ /* 0x000fe2000f8e0206 */
[----:B------:R-:W3:Y:S01]  /*1990*/  SHFL.IDX PT, R7, R7, RZ, 0x1c1f ;  /* 0x001c1fff07077589 */ /* 0x000ee200000e0000 */
[----:B------:R-:W-:-:S02]  /*19a0*/  UIMAD UR11, UR47, UR11, -UR14 ;  /* 0x0000000b2f0b72a4 */ /* 0x000fc4000f8e0a0e */
[----:B01----:R-:W-:-:S04]  /*19b0*/  IMAD.U32 R3, RZ, RZ, UR7 ;  /* 0x00000007ff037e24 */ /* 0x003fc8000f8e00ff */
[C---:B------:R-:W-:Y:S02]  /*19c0*/  IMAD R0, R16.reuse, -0x2, R3 ;  /* 0xfffffffe10007824 */ /* 0x040fe400078e0203 */
[----:B------:R-:W-:Y:S01]  /*19d0*/  IMAD.U32 R3, RZ, RZ, UR6 ;  /* 0x00000006ff037e24 */ /* 0x000fe2000f8e00ff */
[----:B------:R-:W-:Y:S01]  /*19e0*/  ULDC UR6, c[0x0][0x988] ;  /* 0x0002620000067ab9 */ /* 0x000fe20000000800 */
[----:B------:R-:W-:Y:S02]  /*19f0*/  IMAD R5, R5, UR47, R0 ;  /* 0x0000002f05057c24 */ /* 0x000fe4000f8e0200 */
[----:B------:R-:W-:Y:S02]  /*1a00*/  IMAD R3, R16, -0x2, R3 ;  /* 0xfffffffe10037824 */ /* 0x000fe400078e0203 */
[----:B------:R-:W-:Y:S01]  /*1a10*/  VIADD R8, R5, -UR14 ;  /* 0x8000000e05087c36 */ /* 0x000fe20008000000 */
[----:B--2---:R-:W-:-:S04]  /*1a20*/  IADD3 R2, R2, -UR14, R5 ;  /* 0x8000000e02027c10 */ /* 0x004fc8000fffe005 */
[----:B------:R-:W-:Y:S02]  /*1a30*/  VIMNMX R2, R3, R2, PT ;  /* 0x0000000203027248 */ /* 0x000fe40003fe0100 */
[----:B---3--:R-:W-:Y:S02]  /*1a40*/  VIADDMNMX R3, R7, R8, R3, PT ;  /* 0x0000000807037246 */ /* 0x008fe40003800103 */
        /* <DEDUP_REMOVED lines=94> */
[C---:B------:R-:W-:Y:S02]  /*2030*/  ISETP.GT.AND P2, PT, R3.reuse, 0x1, PT ;  /* 0x000000010300780c */ /* 0x040fe40003f44270 */
[----:B------:R-:W-:Y:S02]  /*2040*/  FMNMX.FTZ R9, R6, R9, !PT ;  /* 0x0000000906097209 */ /* 0x000fe40007810000 */
[----:B------:R-:W-:Y:S02]  /*2050*/  ISETP.GT.AND P3, PT, R3, 0x8, PT ;  /* 0x000000080300780c */ /* 0x000fe40003f64270 */
[----:B------:R-:W-:Y:S01]  /*2060*/  FSEL R25, R25, -INF , P2 ;  /* 0xff80000019197808 */ /* 0x000fe20001000000 */
[----:B------:R-:W0:Y:S01]  /*2070*/  SHFL.BFLY PT, R0, R9, 0x2, 0x1f ;  /* 0x0c401f0009007f89 */ /* 0x000e2200000e0000 */
[----:B------:R-:W-:Y:S02]  /*2080*/  ISETP.GT.AND P2, PT, R3, 0x10, PT ;  /* 0x000000100300780c */ /* 0x000fe40003f44270 */
[----:B0-----:R-:W-:Y:S01]  /*2090*/  FMNMX.FTZ R11, R9, R0, !PT ;  /* 0x00000000090b7209 */ /* 0x001fe20007810000 */
[----:B------:R-:W-:Y:S01]  /*20a0*/  IMAD.U32 R0, RZ, RZ, UR6 ;  /* 0x00000006ff007e24 */ /* 0x000fe2000f8e00ff */
[----:B------:R-:W-:Y:S01]  /*20b0*/  FSEL R9, R28, -INF , P3 ;  /* 0xff8000001c097808 */ /* 0x000fe20001800000 */
[----:B------:R-:W-:-:S02]  /*20c0*/  @UP0 ULDC UR6, c[0x0][0x44c] ;  /* 0x0001130000060ab9 */ /* 0x000fc40000000800 */
[----:B------:R-:W0:Y:S01]  /*20d0*/  SHFL.BFLY PT, R2, R11, 0x1, 0x1f ;  /* 0x0c201f000b027f89 */ /* 0x000e2200000e0000 */
[----:B------:R-:W-:Y:S02]  /*20e0*/  UIMAD.WIDE.U32 UR6, UR40, UR6, URZ ;  /* 0x00000006280672a5 */ /* 0x000fe4000f8e003f */
[----:B------:R-:W-:Y:S02]  /*20f0*/  UIADD3 UR6, UR15, 0x16840, URZ ;  /* 0x000168400f067890 */ /* 0x000fe4000fffe03f */
[----:B------:R-:W-:Y:S02]  /*2100*/  @UP0 USHF.R.U32.HI UR10, URZ, UR18, UR7 ;  /* 0x000000123f0a0299 */ /* 0x000fe40008011607 */
[----:B------:R-:W-:Y:S02]  /*2110*/  UPRMT UR6, UR43, 0x654, UR6 ;  /* 0x000006542b067896 */ /* 0x000fe40008000006 */
[----:B------:R-:W-:-:S04]  /*2120*/  UIADD3 UR11, UR11, UR10, URZ ;  /* 0x0000000a0b0b7290 */ /* 0x000fc8000fffe03f */
[----:B------:R-:W-:-:S03]  /*2130*/  USHF.R.S32.HI UR7, URZ, 0x1f, UR11 ;  /* 0x0000001f3f077899 */ /* 0x000fc6000801140b */
[----:B------:R-:W-:Y:S01]  /*2140*/  SYNCS.ARRIVE.TRANS64.RED.A1T0 RZ, [UR6], RZ ;  /* 0x000000ffffff79a7 */ /* 0x000fe20008100406 */
[----:B------:R-:W-:-:S04]  /*2150*/  ULEA.HI UR7, UR7, UR11, URZ, 0x7 ;  /* 0x0000000b07077291 */ /* 0x000fc8000f8f383f */
[----:B------:R-:W-:Y:S01]  /*2160*/  USHF.R.S32.HI UR7, URZ, 0x7, UR7 ;  /* 0x000000073f077899 */ /* 0x000fe20008011407 */
[----:B0-----:R-:W-:-:S03]  /*2170*/  FMNMX.FTZ R2, R11, R2, !PT ;  /* 0x000000020b027209 */ /* 0x001fc60007810000 */
[----:B------:R-:W-:Y:S01]  /*2180*/  UISETP.LT.AND UP0, UPT, URZ, UR7, UPT ;  /* 0x000000073f00728c */ /* 0x000fe2000bf01270 */
[----:B------:R-:W-:Y:S02]  /*2190*/  FSEL R11, R32, -INF , P2 ;  /* 0xff800000200b7808 */ /* 0x000fe40001000000 */
[C---:B------:R-:W-:Y:S01]  /*21a0*/  FSETP.NEU.FTZ.AND P1, PT, R2.reuse, -INF , PT ;  /* 0xff8000000200780b */ /* 0x040fe20003f3d000 */
[----:B------:R-:W-:Y:S01]  /*21b0*/  FMUL.FTZ R13, R2, R0 ;  /* 0x00000000020d7220 */ /* 0x000fe20000410000 */
[----:B------:R-:W-:Y:S01]  /*21c0*/  ISETP.GT.AND P2, PT, R3, 0x18, PT ;  /* 0x000000180300780c */ /* 0x000fe20003f44270 */
[----:B------:R-:W-:-:S03]  /*21d0*/  USEL UR21, URZ, UR7, !UP0 ;  /* 0x000000073f157287 */ /* 0x000fc6000c000000 */
[----:B------:R-:W-:Y:S01]  /*21e0*/  FSEL R5, R13, RZ, P1 ;  /* 0x000000ff0d057208 */ /* 0x000fe20000800000 */
[----:B------:R-:W-:Y:S01]  /*21f0*/  UISETP.GE.AND UP0, UPT, UR24, UR21, UPT ;  /* 0x000000151800728c */ /* 0x000fe2000bf06270 */
[C---:B------:R-:W-:Y:S02]  /*2200*/  ISETP.GT.AND P1, PT, R3.reuse, RZ, PT ;  /* 0x000000ff0300720c */ /* 0x040fe40003f24270 */
[----:B------:R-:W-:Y:S01]  /*2210*/  FSEL R13, R36, -INF , P2 ;  /* 0xff800000240d7808 */ /* 0x000fe20001000000 */
[-CC-:B------:R-:W-:Y:S01]  /*2220*/  FFMA.FTZ R46, R46, R0.reuse, -R5.reuse ;  /* 0x000000002e2e7223 */ /* 0x180fe20000010805 */
[----:B------:R-:W-:Y:S01]  /*2230*/  FSEL R7, R24, -INF , P1 ;  /* 0xff80000018077808 */ /* 0x000fe20000800000 */
[-CC-:B------:R-:W-:Y:S01]  /*2240*/  FFMA.FTZ R149, R106, R0.reuse, -R5.reuse ;  /* 0x000000006a957223 */ /* 0x180fe20000010805 */
[----:B------:R-:W-:Y:S01]  /*2250*/  ISETP.GT.AND P1, PT, R3, 0x9, PT ;  /* 0x000000090300780c */ /* 0x000fe20003f24270 */
[-CC-:B------:R-:W-:Y:S01]  /*2260*/  FFMA.FTZ R8, R108, R0.reuse, -R5.reuse ;  /* 0x000000006c087223 */ /* 0x180fe20000010805 */
        /* <DEDUP_REMOVED lines=11> */
[----:B------:R-:W0:Y:S01]  /*2320*/  MUFU.EX2 R8, R8 ;  /* 0x0000000800087308 */ /* 0x000e220000000800 */
[----:B------:R-:W-:Y:S01]  /*2330*/  FMNMX.FTZ R24, R11, R24, !PT ;  /* 0x000000180b187209 */ /* 0x000fe20007810000 */
[-CC-:B------:R-:W-:Y:S01]  /*2340*/  FFMA.FTZ R147, R98, R0.reuse, -R5.reuse ;  /* 0x0000000062937223 */ /* 0x180fe20000010805 */
[----:B------:R-:W-:Y:S01]  /*2350*/  ISETP.GT.AND P1, PT, R3, 0x19, PT ;  /* 0x000000190300780c */ /* 0x000fe20003f24270 */
        /* <DEDUP_REMOVED lines=12> */
[----:B------:R-:W-:Y:S01]  /*2420*/  MUFU.EX2 R10, R10 ;  /* 0x0000000a000a7308 */ /* 0x000fe20000000800 */
[----:B------:R-:W-:Y:S01]  /*2430*/  FMNMX.FTZ R24, R37, R24, !PT ;  /* 0x0000001825187209 */ /* 0x000fe20007810000 */
[-CC-:B------:R-:W-:Y:S01]  /*2440*/  FFMA.FTZ R137, R50, R0.reuse, -R5.reuse ;  /* 0x0000000032897223 */ /* 0x180fe20000010805 */
[----:B------:R-:W-:Y:S01]  /*2450*/  ISETP.GT.AND P2, PT, R3, 0x28, PT ;  /* 0x000000280300780c */ /* 0x000fe20003f44270 */
[-CC-:B------:R-:W-:Y:S01]  /*2460*/  FFMA.FTZ R139, R54, R0.reuse, -R5.reuse ;  /* 0x00000000368b7223 */ /* 0x180fe20000010805 */
[----:B------:R-:W-:Y:S01]  /*2470*/  FSEL R41, R41, -INF , P1 ;  /* 0xff80000029297808 */ /* 0x000fe20000800000 */
[--C-:B------:R-:W-:Y:S01]  /*2480*/  FFMA.FTZ R42, R42, R0, -R5.reuse ;  /* 0x000000002a2a7223 */ /* 0x100fe20000010805 */
[----:B------:R-:W-:Y:S01]  /*2490*/  FMNMX.FTZ R28, R15, R24, !PT ;  /* 0x000000180f1c7209 */ /* 0x000fe20007810000 */
[----:B------:R-:W-:Y:S01]  /*24a0*/  MUFU.EX2 R145, R145 ;  /* 0x0000009100917308 */ /* 0x000fe20000000800 */
[----:B------:R-:W-:Y:S01]  /*24b0*/  ISETP.GT.AND P1, PT, R3, 0x29, PT ;  /* 0x000000290300780c */ /* 0x000fe20003f24270 */
[-CC-:B------:R-:W-:Y:S01]  /*24c0*/  FFMA.FTZ R133, R58, R0.reuse, -R5.reuse ;  /* 0x000000003a857223 */ /* 0x180fe20000010805 */
[----:B------:R-:W-:Y:S01]  /*24d0*/  FSEL R21, R44, -INF , P2 ;  /* 0xff8000002c157808 */ /* 0x000fe20001000000 */
[--C-:B------:R-:W-:Y:S01]  /*24e0*/  FFMA.FTZ R14, R14, R0, -R5.reuse ;  /* 0x000000000e0e7223 */ /* 0x100fe20000010805 */
[----:B------:R-:W-:Y:S01]  /*24f0*/  FMNMX.FTZ R28, R41, R28, !PT ;  /* 0x0000001c291c7209 */ /* 0x000fe20007810000 */
[-CC-:B------:R-:W-:Y:S01]  /*2500*/  FFMA.FTZ R135, R62, R0.reuse, -R5.reuse ;  /* 0x000000003e877223 */ /* 0x180fe20000010805 */
[----:B------:R-:W-:Y:S01]  /*2510*/  ISETP.GT.AND P2, PT, R3, 0x30, PT ;  /* 0x000000300300780c */ /* 0x000fe20003f44270 */
[----:B------:R1:W-:Y:S01]  /*2520*/  MUFU.EX2 R24, R100 ;  /* 0x0000006400187308 */ /* 0x0003e20000000800 */
        /* <DEDUP_REMOVED lines=27> */
[----:B------:R-:W-:Y:S01]  /*26e0*/  FFMA.FTZ R5, R6, R0, -R5 ;  /* 0x0000000006057223 */ /* 0x000fe20000010805 */
[----:B------:R-:W-:Y:S01]  /*26f0*/  ISETP.GT.AND P1, PT, R3, 0x41, PT ;  /* 0x000000410300780c */ /* 0x000fe20003f24270 */
[----:B------:R2:W-:Y:S01]  /*2700*/  MUFU.EX2 R28, R96 ;  /* 0x00000060001c7308 */ /* 0x0005e20000000800 */
[----:B------:R-:W-:-:S02]  /*2710*/  FSEL R35, R56, -INF , P2 ;  /* 0xff80000038237808 */ /* 0x000fc40001000000 */
[----:B------:R-:W-:Y:S02]  /*2720*/  CS2R R108, SRZ ;  /* 0x00000000006c7805 */ /* 0x000fe4000001ff00 */
[----:B------:R-:W-:Y:S02]  /*2730*/  FMNMX.FTZ R32, R53, R32, !PT ;  /* 0x0000002035207209 */ /* 0x000fe40007810000 */
[----:B------:R-:W-:Y:S02]  /*2740*/  CS2R R106, SRZ ;  /* 0x00000000006a7805 */ /* 0x000fe4000001ff00 */
[----:B------:R-:W-:Y:S02]  /*2750*/  ISETP.GT.AND P2, PT, R3, 0x48, PT ;  /* 0x000000480300780c */ /* 0x000fe40003f44270 */
[----:B------:R-:W-:Y:S02]  /*2760*/  CS2R R104, SRZ ;  /* 0x0000000000687805 */ /* 0x000fe4000001ff00 */
[----:B------:R-:W-:Y:S01]  /*2770*/  FSEL R57, R57, -INF , P1 ;  /* 0xff80000039397808 */ /* 0x000fe20000800000 */
[----:B------:R-:W-:Y:S01]  /*2780*/  MUFU.EX2 R141, R141 ;  /* 0x0000008d008d7308 */ /* 0x000fe20000000800 */
[----:B------:R-:W-:-:S02]  /*2790*/  FMNMX.FTZ R36, R35, R32, !PT ;  /* 0x0000002023247209 */ /* 0x000fc40007810000 */
[----:B------:R-:W-:Y:S02]  /*27a0*/  CS2R R102, SRZ ;  /* 0x0000000000667805 */ /* 0x000fe4000001ff00 */
[----:B------:R-:W-:Y:S02]  /*27b0*/  ISETP.GT.AND P1, PT, R3, 0x49, PT ;  /* 0x000000490300780c */ /* 0x000fe40003f24270 */
[----:B-1----:R-:W-:Y:S02]  /*27c0*/  CS2R R100, SRZ ;  /* 0x0000000000647805 */ /* 0x002fe4000001ff00 */
[----:B------:R-:W-:Y:S02]  /*27d0*/  FSEL R39, R60, -INF , P2 ;  /* 0xff8000003c277808 */ /* 0x000fe40001000000 */
[----:B------:R-:W-:Y:S02]  /*27e0*/  CS2R R98, SRZ ;  /* 0x0000000000627805 */ /* 0x000fe4000001ff00 */
[----:B------:R-:W-:Y:S01]  /*27f0*/  FMNMX.FTZ R36, R57, R36, !PT ;  /* 0x0000002439247209 */ /* 0x000fe20007810000 */
[----:B------:R1:W-:Y:S01]  /*2800*/  MUFU.EX2 R32, R92 ;  /* 0x0000005c00207308 */ /* 0x0003e20000000800 */
[----:B------:R-:W-:-:S02]  /*2810*/  ISETP.GT.AND P2, PT, R3, 0x50, PT ;  /* 0x000000500300780c */ /* 0x000fc40003f44270 */
[----:B--2---:R-:W-:Y:S02]  /*2820*/  CS2R R96, SRZ ;  /* 0x0000000000607805 */ /* 0x004fe4000001ff00 */
[----:B------:R-:W-:Y:S02]  /*2830*/  FSEL R61, R61, -INF , P1 ;  /* 0xff8000003d3d7808 */ /* 0x000fe40000800000 */
[----:B------:R-:W-:Y:S02]  /*2840*/  CS2R R94, SRZ ;  /* 0x00000000005e7805 */ /* 0x000fe4000001ff00 */
[----:B------:R-:W-:Y:S02]  /*2850*/  FMNMX.FTZ R36, R39, R36, !PT ;  /* 0x0000002427247209 */ /* 0x000fe40007810000 */
[----:B------:R-:W-:Y:S02]  /*2860*/  CS2R R90, SRZ ;  /* 0x00000000005a7805 */ /* 0x000fe4000001ff00 */
[----:B------:R-:W-:Y:S01]  /*2870*/  ISETP.GT.AND P1, PT, R3, 0x51, PT ;  /* 0x000000510300780c */ /* 0x000fe20003f24270 */
[----:B------:R-:W-:Y:S01]  /*2880*/  MUFU.EX2 R143, R143 ;  /* 0x0000008f008f7308 */ /* 0x000fe20000000800 */
[----:B------:R-:W-:-:S02]  /*2890*/  FSEL R43, R64, -INF , P2 ;  /* 0xff800000402b7808 */ /* 0x000fc40001000000 */
[----:B-1----:R-:W-:Y:S02]  /*28a0*/  CS2R R92, SRZ ;  /* 0x00000000005c7805 */ /* 0x002fe4000001ff00 */
[----:B------:R-:W-:Y:S02]  /*28b0*/  FMNMX.FTZ R36, R61, R36, !PT ;  /* 0x000000243d247209 */ /* 0x000fe40007810000 */
[----:B------:R-:W-:Y:S02]  /*28c0*/  ISETP.GT.AND P2, PT, R3, 0x58, PT ;  /* 0x000000580300780c */ /* 0x000fe40003f44270 */
[----:B------:R-:W-:Y:S01]  /*28d0*/  FSEL R65, R65, -INF , P1 ;  /* 0xff80000041417808 */ /* 0x000fe20000800000 */
[----:B------:R-:W-:Y:S01]  /*28e0*/  MUFU.EX2 R137, R137 ;  /* 0x0000008900897308 */ /* 0x000fe20000000800 */
[----:B------:R-:W-:Y:S02]  /*28f0*/  FMNMX.FTZ R40, R43, R36, !PT ;  /* 0x000000242b287209 */ /* 0x000fe40007810000 */
[----:B------:R-:W-:-:S02]  /*2900*/  ISETP.GT.AND P1, PT, R3, 0x59, PT ;  /* 0x000000590300780c */ /* 0x000fc40003f24270 */
[----:B------:R-:W-:Y:S02]  /*2910*/  FSEL R47, R68, -INF , P2 ;  /* 0xff800000442f7808 */ /* 0x000fe40001000000 */
[----:B------:R-:W-:Y:S01]  /*2920*/  FMNMX.FTZ R40, R65, R40, !PT ;  /* 0x0000002841287209 */ /* 0x000fe20007810000 */
[----:B------:R1:W-:Y:S01]  /*2930*/  MUFU.EX2 R36, R88 ;  /* 0x0000005800247308 */ /* 0x0003e20000000800 */
[----:B------:R-:W-:Y:S02]  /*2940*/  ISETP.GT.AND P2, PT, R3, 0x60, PT ;  /* 0x000000600300780c */ /* 0x000fe40003f44270 */
[----:B------:R-:W-:Y:S02]  /*2950*/  FSEL R69, R69, -INF , P1 ;  /* 0xff80000045457808 */ /* 0x000fe40000800000 */
[----:B------:R-:W-:Y:S02]  /*2960*/  FMNMX.FTZ R40, R47, R40, !PT ;  /* 0x000000282f287209 */ /* 0x000fe40007810000 */
        /* <DEDUP_REMOVED lines=19> */
[----:B------:R-:W-:Y:S02]  /*2aa0*/  FMNMX.FTZ R44, R77, R44, !PT ;  /* 0x0000002c4d2c7209 */ /* 0x000fe40007810000 */
[----:B------:R-:W-:Y:S02]  /*2ab0*/  ISETP.GT.AND P2, PT, R3, 0x78, PT ;  /* 0x000000780300780c */ /* 0x000fe40003f44270 */
[----:B------:R-:W-:Y:S01]  /*2ac0*/  FSEL R81, R81, -INF , P1 ;  /* 0xff80000051517808 */ /* 0x000fe20000800000 */
[----:B------:R-:W-:Y:S01]  /*2ad0*/  MUFU.EX2 R14, R14 ;  /* 0x0000000e000e7308 */ /* 0x000fe20000000800 */
[----:B------:R-:W-:Y:S02]  /*2ae0*/  FMNMX.FTZ R44, R59, R44, !PT ;  /* 0x0000002c3b2c7209 */ /* 0x000fe40007810000 */
[----:B------:R-:W-:Y:S02]  /*2af0*/  ISETP.GT.AND P1, PT, R3, 0x79, PT ;  /* 0x000000790300780c */ /* 0x000fe40003f24270 */
[----:B------:R-:W-:-:S02]  /*2b00*/  FSEL R63, R84, -INF , P2 ;  /* 0xff800000543f7808 */ /* 0x000fc40001000000 */
[----:B------:R-:W-:Y:S01]  /*2b10*/  FMNMX.FTZ R44, R81, R44, !PT ;  /* 0x0000002c512c7209 */ /* 0x000fe20007810000 */
[----:B------:R-:W-:Y:S01]  /*2b20*/  MUFU.EX2 R135, R135 ;  /* 0x0000008700877308 */ /* 0x000fe20000000800 */
[----:B------:R-:W-:Y:S02]  /*2b30*/  FSEL R85, R85, -INF , P1 ;  /* 0xff80000055557808 */ /* 0x000fe40000800000 */
        /* <DEDUP_REMOVED lines=14> */
[----:B0-----:R-:W-:Y:S01]  /*2c20*/  FADD.FTZ R46, R149, R8 ;  /* 0x00000008952e7221 */ /* 0x001fe20000010000 */
[----:B------:R-:W-:-:S02]  /*2c30*/  F2FP.BF16.F32.PACK_AB R149, R8, R149 ;  /* 0x000000950895723e */ /* 0x000fc400000010ff */
[C---:B------:R-:W-:Y:S01]  /*2c40*/  FSETP.NEU.FTZ.AND P1, PT, R3.reuse, -INF , PT ;  /* 0xff8000000300780b */ /* 0x040fe20003f3d000 */
[----:B------:R-:W-:Y:S02]  /*2c50*/  FMUL.FTZ R44, R3, R0 ;  /* 0x00000000032c7220 */ /* 0x000fe40000410000 */
[----:B------:R-:W-:Y:S03]  /*2c60*/  MUFU.EX2 R20, R20 ;  /* 0x0000001400147308 */ /* 0x000fe60000000800 */
[----:B------:R-:W-:Y:S02]  /*2c70*/  FSEL R44, R44, RZ, P1 ;  /* 0x000000ff2c2c7208 */ /* 0x000fe40000800000 */
[----:B------:R-:W-:-:S03]  /*2c80*/  PLOP3.LUT P1, PT, PT, PT, UP0, 0x80, 0x0 ;  /* 0x000000000000781c */ /* 0x000fc60003f2f008 */
        /* <DEDUP_REMOVED lines=31> */
[----:B0-----:R-:W-:Y:S01]  /*2e80*/  FADD.FTZ R33, R148, R7 ;  /* 0x0000000794217221 */ /* 0x001fe20000010000 */
[----:B------:R-:W-:Y:S01]  /*2e90*/  F2FP.BF16.F32.PACK_AB R148, R7, R148 ;  /* 0x000000940794723e */ /* 0x000fe200000010ff */
[-CC-:B------:R-:W-:Y:S01]  /*2ea0*/  FFMA.FTZ R59, R59, R0.reuse, -R44.reuse ;  /* 0x000000003b3b7223 */ /* 0x180fe2000001082c */
[-CC-:B------:R-:W-:Y:S01]  /*2eb0*/  FFMA.FTZ R81, R81, R0.reuse, -R44.reuse ;  /* 0x0000000051517223 */ /* 0x180fe2000001082c */
[----:B------:R-:W-:-:S03]  /*2ec0*/  FFMA.FTZ R63, R63, R0, -R44 ;  /* 0x000000003f3f7223 */ /* 0x000fc6000001082c */
[----:B------:R-:W0:Y:S01]  /*2ed0*/  MUFU.EX2 R144, R144 ;  /* 0x0000009000907308 */ /* 0x000e220000000800 */
[----:B-1----:R-:W-:Y:S01]  /*2ee0*/  FADD.FTZ R48, R150, R33 ;  /* 0x0000002196307221 */ /* 0x002fe20000010000 */
[----:B------:R-:W-:Y:S01]  /*2ef0*/  FADD.FTZ R33, R151, R46 ;  /* 0x0000002e97217221 */ /* 0x000fe20000010000 */
[----:B------:R-:W-:-:S03]  /*2f00*/  F2FP.BF16.F32.PACK_AB R151, R10, R151 ;  /* 0x000000970a97723e */ /* 0x000fc600000010ff */
[----:B------:R-:W-:Y:S01]  /*2f10*/  FADD.FTZ R4, R10, R33 ;  /* 0x000000210a047221 */ /* 0x000fe20000010000 */
[----:B------:R-:W-:Y:S01]  /*2f20*/  FFMA.FTZ R33, R65, R0, -R44 ;  /* 0x0000000041217223 */ /* 0x000fe2000001082c */
[----:B------:R-:W1:Y:S01]  /*2f30*/  MUFU.EX2 R11, R11 ;  /* 0x0000000b000b7308 */ /* 0x000e620000000800 */
[C---:B--2---:R-:W-:Y:S01]  /*2f40*/  FADD.FTZ R35, R9.reuse, R48 ;  /* 0x0000003009237221 */ /* 0x044fe20000010000 */
[----:B------:R-:W-:Y:S01]  /*2f50*/  F2FP.BF16.F32.PACK_AB R150, R9, R150 ;  /* 0x000000960996723e */ /* 0x000fe200000010ff */
[----:B------:R-:W-:-:S05]  /*2f60*/  FFMA.FTZ R44, R85, R0, -R44 ;  /* 0x00000000552c7223 */ /* 0x000fca000001082c */
        /* <DEDUP_REMOVED lines=19> */
[C---:B------:R-:W-:Y:S02]  /*30a0*/  F2FP.BF16.F32.PACK_AB R143, R36.reuse, R143 ;  /* 0x0000008f248f723e */ /* 0x040fe400000010ff */
        /* <DEDUP_REMOVED lines=88> */
[----:B------:R0:W1:Y:S01]  /*3630*/  MUFU.EX2 R6, R5 ;  /* 0x0000000500067308 */ /* 0x0000620000000800 */
[----:B--2---:R-:W-:-:S04]  /*3640*/  FADD.FTZ R9, R63, R8 ;  /* 0x000000083f097221 */ /* 0x004fc80000010000 */
[C---:B0-----:R-:W-:Y:S01]  /*3650*/  FADD.FTZ R5, R44.reuse, R9 ;  /* 0x000000092c057221 */ /* 0x041fe20000010000 */
[----:B------:R-:W-:Y:S01]  /*3660*/  F2FP.BF16.F32.PACK_AB R122, R44, R63 ;  /* 0x0000003f2c7a723e */ /* 0x000fe200000010ff */
[C---:B-1----:R-:W-:Y:S01]  /*3670*/  FADD.FTZ R4, R6.reuse, R7 ;  /* 0x0000000706047221 */ /* 0x042fe20000010000 */
        /* <DEDUP_REMOVED lines=8> */
.L_x_14854:
[----:B------:R-:W-:Y:S01]  /*3700*/  ISETP.NE.AND P2, PT, RZ, UR44, PT ;  /* 0x0000002cff007c0c */ /* 0x000fe2000bf45270 */
[----:B------:R-:W-:-:S04]  /*3710*/  UISETP.NE.AND UP0, UPT, UR23, 0x1, UPT ;  /* 0x000000011700788c */ /* 0x000fc8000bf05270 */
[----:B------:R-:W-:-:S04]  /*3720*/  USEL UR37, URZ, 0x1, UP0 ;  /* 0x000000013f257887 */ /* 0x000fc80008000000 */
[----:B------:R-:W-:-:S04]  /*3730*/  ULOP3.LUT UR37, UR25, UR37, URZ, 0x3c, !UPT ;  /* 0x0000002519257292 */ /* 0x000fc8000f8e3c3f */
[----:B------:R-:W-:Y:S08]  /*3740*/  @P2 BRA `(.L_x_14844) ;  /* 0x0000000000382947 */ /* 0x000ff00003800000 */
[----:B------:R-:W-:Y:S05]  /*3750*/  @!P0 BRA `(.L_x_14845) ;  /* 0x0000000000048947 */ /* 0x000fea0003800000 */
[----:B------:R-:W-:Y:S01]  /*3760*/  BPT.TRAP 0x1 ;  /* 0x000000040000795c */ /* 0x000fe20000300000 */
.L_x_14845:
        /* <DEDUP_REMOVED lines=9> */
.L_x_14846:
[----:B-1----:R-:W-:Y:S05]  /*3800*/  @P1 BRA `(.L_x_14844) ;  /* 0x0000000000081947 */ /* 0x002fea0003800000 */
[----:B------:R-:W1:Y:S02]  /*3810*/  SYNCS.PHASECHK.TRANS64.TRYWAIT P1, [UR6+0x16830], R0 ;  /* 0x01683000ff0075a7 */ /* 0x000e640008020146 */
[----:B-1----:R-:W-:Y:S05]  /*3820*/  @!P1 BRA `(.L_x_14847) ;  /* 0x000000a400909947 */ /* 0x002fea0003800000 */
.L_x_14844:
        /* <DEDUP_REMOVED lines=28> */
.L_x_14849:
[----:B------:R-:W-:Y:S01]  /*39f0*/  ULEA UR6, UR23, UR45, 0x3 ;  /* 0x0000002d17067291 */ /* 0x000fe2000f8e183f */
[----:B------:R-:W-:-:S05]  /*3a00*/  IMAD.U32 R0, RZ, RZ, UR25 ;  /* 0x00000019ff007e24 */ /* 0x000fca000f8e00ff */
[----:B------:R-:W-:-:S04]  /*3a10*/  SHF.L.U32 R0, R0, 0x1f, RZ ;  /* 0x0000001f00007819 */ /* 0x000fc800000006ff */
[----:B------:R0:W1:Y:S01]  /*3a20*/  SYNCS.PHASECHK.TRANS64.TRYWAIT P1, [UR6+0x16850], R0 ;  /* 0x01685000ff0075a7 */ /* 0x0000620008020146 */
[----:B------:R-:W-:Y:S05]  /*3a30*/  @!P0 BRA `(.L_x_14850) ;  /* 0x0000000000048947 */ /* 0x000fea0003800000 */
[----:B------:R-:W-:Y:S01]  /*3a40*/  BPT.TRAP 0x1 ;  /* 0x000000040000795c */ /* 0x000fe20000300000 */
.L_x_14850:
[----:B-1----:R-:W-:Y:S05]  /*3a50*/  @P1 BRA `(.L_x_14848) ;  /* 0x0000000000081947 */ /* 0x002fea0003800000 */
[----:B------:R-:W1:Y:S02]  /*3a60*/  SYNCS.PHASECHK.TRANS64.TRYWAIT P1, [UR6+0x16850], R0 ;  /* 0x01685000ff0075a7 */ /* 0x000e640008020146 */
[----:B-1----:R-:W-:Y:S05]  /*3a70*/  @!P1 BRA `(.L_x_14851) ;  /* 0x000000a400149947 */ /* 0x002fea0003800000 */
.L_x_14848:
        /* <DEDUP_REMOVED lines=51> */
.L_x_14852:
        /* <DEDUP_REMOVED lines=113> */
[----:B------:R-:W0:Y:S01]  /*44c0*/  LDC R0, c[0x0][0x988] ;  /* 0x00026200ff007b82 */ /* 0x000e220000000800 */
[----:B------:R-:W-:Y:S02]  /*44d0*/  FMNMX.FTZ R8, R81, R8, !PT ;  /* 0x0000000851087209 */ /* 0x000fe40007810000 */
[----:B------:R-:W-:Y:S02]  /*44e0*/  FSEL R85, R85, -INF , P2 ;  /* 0xff80000055557808 */ /* 0x000fe40001000000 */
[----:B------:R-:W-:Y:S02]  /*44f0*/  FMNMX.FTZ R8, R123, R8, !PT ;  /* 0x000000087b087209 */ /* 0x000fe40007810000 */
[----:B--2---:R-:W-:-:S02]  /*4500*/  IADD3 R2, R137, -UR22, R2 ;  /* 0x8000001689027c10 */ /* 0x004fc4000fffe002 */
[----:B------:R-:W-:Y:S02]  /*4510*/  FMNMX.FTZ R14, R85, R8, !PT ;  /* 0x00000008550e7209 */ /* 0x000fe40007810000 */
[C---:B------:R-:W-:Y:S02]  /*4520*/  ISETP.GT.AND P2, PT, R2.reuse, RZ, PT ;  /* 0x000000ff0200720c */ /* 0x040fe40003f44270 */
[----:B------:R-:W-:Y:S01]  /*4530*/  ISETP.GT.AND P3, PT, R2, 0x1, PT ;  /* 0x000000010200780c */ /* 0x000fe20003f64270 */
[----:B------:R-:W1:Y:S01]  /*4540*/  SHFL.BFLY PT, R3, R14, 0x2, 0x1f ;  /* 0x0c401f000e037f89 */ /* 0x000e6200000e0000 */
[----:B------:R-:W-:Y:S02]  /*4550*/  FSEL R26, R26, -INF , P2 ;  /* 0xff8000001a1a7808 */ /* 0x000fe40001000000 */
[----:B------:R-:W-:Y:S02]  /*4560*/  ISETP.GT.AND P2, PT, R2, 0x8, PT ;  /* 0x000000080200780c */ /* 0x000fe40003f44270 */
[----:B------:R-:W-:-:S02]  /*4570*/  FMNMX.FTZ R12, R26, R7, !PT ;  /* 0x000000071a0c7209 */ /* 0x000fc40007810000 */
        /* <DEDUP_REMOVED lines=66> */
[----:B------:R-:W-:Y:S01]  /*49a0*/  FFMA.FTZ R33, R85, R0, -R10 ;  /* 0x0000000055217223 */ /* 0x000fe2000001080a */
[----:B------:R-:W-:Y:S01]  /*49b0*/  FMNMX.FTZ R12, R139, R12, !PT ;  /* 0x0000000c8b0c7209 */ /* 0x000fe20007810000 */
[----:B------:R-:W-:Y:S01]  /*49c0*/  MUFU.EX2 R8, R8 ;  /* 0x0000000800087308 */ /* 0x000fe20000000800 */
[----:B------:R-:W-:-:S02]  /*49d0*/  ISETP.GT.AND P3, PT, R2, 0x31, PT ;  /* 0x000000310200780c */ /* 0x000fc40003f64270 */
[----:B------:R-:W-:Y:S02]  /*49e0*/  FSEL R141, R50, -INF , P2 ;  /* 0xff800000328d7808 */ /* 0x000fe40001000000 */
[----:B------:R-:W-:Y:S02]  /*49f0*/  FMNMX.FTZ R12, R47, R12, !PT ;  /* 0x0000000c2f0c7209 */ /* 0x000fe40007810000 */
[C---:B------:R-:W-:Y:S01]  /*4a00*/  ISETP.GT.AND P2, PT, R2.reuse, 0x38, PT ;  /* 0x000000380200780c */ /* 0x040fe20003f44270 */
[----:B------:R-:W-:Y:S01]  /*4a10*/  MUFU.EX2 R148, R148 ;  /* 0x0000009400947308 */ /* 0x000fe20000000800 */
[----:B------:R-:W-:Y:S02]  /*4a20*/  FSEL R51, R51, -INF , P3 ;  /* 0xff80000033337808 */ /* 0x000fe40001800000 */
[----:B------:R-:W-:Y:S02]  /*4a30*/  FMNMX.FTZ R12, R141, R12, !PT ;  /* 0x0000000c8d0c7209 */ /* 0x000fe40007810000 */
[----:B------:R-:W-:-:S02]  /*4a40*/  ISETP.GT.AND P3, PT, R2, 0x39, PT ;  /* 0x000000390200780c */ /* 0x000fc40003f64270 */
[----:B------:R-:W-:Y:S01]  /*4a50*/  FSEL R143, R54, -INF , P2 ;  /* 0xff800000368f7808 */ /* 0x000fe20001000000 */
[----:B------:R-:W-:Y:S01]  /*4a60*/  MUFU.EX2 R150, R150 ;  /* 0x0000009600967308 */ /* 0x000fe20000000800 */
[----:B------:R-:W-:Y:S02]  /*4a70*/  FMNMX.FTZ R12, R51, R12, !PT ;  /* 0x0000000c330c7209 */ /* 0x000fe40007810000 */
[C---:B------:R-:W-:Y:S02]  /*4a80*/  ISETP.GT.AND P2, PT, R2.reuse, 0x40, PT ;  /* 0x000000400200780c */ /* 0x040fe40003f44270 */
[----:B------:R-:W-:Y:S02]  /*4a90*/  FSEL R55, R55, -INF , P3 ;  /* 0xff80000037377808 */ /* 0x000fe40001800000 */
        /* <DEDUP_REMOVED lines=79> */
[----:B------:R-:W-:Y:S01]  /*4f90*/  FSEL R31, R3, RZ, P1 ;  /* 0x000000ff031f7208 */ /* 0x000fe20000800000 */
[-CC-:B------:R-:W-:Y:S01]  /*4fa0*/  FFMA.FTZ R12, R26, R0.reuse, -R10.reuse ;  /* 0x000000001a0c7223 */ /* 0x180fe2000001080a */
[-CC-:B------:R-:W-:Y:S01]  /*4fb0*/  FFMA.FTZ R37, R125, R0.reuse, -R10.reuse ;  /* 0x000000007d257223 */ /* 0x180fe2000001080a */
[-CC-:B------:R-:W-:Y:S01]  /*4fc0*/  FFMA.FTZ R14, R127, R0.reuse, -R10.reuse ;  /* 0x000000007f0e7223 */ /* 0x180fe2000001080a */
[-C--:B------:R-:W-:Y:S01]  /*4fd0*/  FFMA.FTZ R20, R129, R0.reuse, -R10 ;  /* 0x0000000081147223 */ /* 0x080fe2000001080a */
[----:B------:R-:W-:Y:S01]  /*4fe0*/  FADD.FTZ R31, -R31, R6 ;  /* 0x000000061f1f7221 */ /* 0x000fe20000010100 */
[----:B------:R-:W-:Y:S01]  /*4ff0*/  FSEL R6, R2, RZ, P2 ;  /* 0x000000ff02067208 */ /* 0x000fe20001000000 */
[----:B------:R-:W-:Y:S01]  /*5000*/  MUFU.EX2 R12, R12 ;  /* 0x0000000c000c7308 */ /* 0x000fe20000000800 */
[-CC-:B------:R-:W-:Y:S01]  /*5010*/  FFMA.FTZ R65, R131, R0.reuse, -R10.reuse ;  /* 0x0000000083417223 */ /* 0x180fe2000001080a */
[-C--:B------:R-:W-:Y:S01]  /*5020*/  FMUL.FTZ R31, R31, R0.reuse ;  /* 0x000000001f1f7220 */ /* 0x080fe20000410000 */
[-CC-:B------:R-:W-:Y:S01]  /*5030*/  FFMA.FTZ R24, R133, R0.reuse, -R10.reuse ;  /* 0x0000000085187223 */ /* 0x180fe2000001080a */
[----:B------:R-:W-:Y:S01]  /*5040*/  FADD.FTZ R7, -R6, R7 ;  /* 0x0000000706077221 */ /* 0x000fe20000010100 */
[-CC-:B------:R-:W-:Y:S01]  /*5050*/  FFMA.FTZ R30, R51, R0.reuse, -R10.reuse ;  /* 0x00000000331e7223 */ /* 0x180fe2000001080a */
        /* <DEDUP_REMOVED lines=22> */
[----:B------:R-:W-:-:S02]  /*51c0*/  FFMA.FTZ R123, R86, R0, -R10 ;  /* 0x00000000567b7223 */ /* 0x000fc4000001080a */
[----:B------:R-:W-:-:S03]  /*51d0*/  FADD.FTZ R5, R148, R5 ;  /* 0x0000000594057221 */ /* 0x000fc60000010000 */
[----:B------:R-:W0:Y:S01]  /*51e0*/  MUFU.EX2 R14, R14 ;  /* 0x0000000e000e7308 */ /* 0x000e220000000800 */
[----:B-1----:R-:W-:-:S07]  /*51f0*/  FFMA.FTZ R4, R7, R4, R12 ;  /* 0x0000000407047223 */ /* 0x002fce000001000c */
        /* <DEDUP_REMOVED lines=29> */
[----:B-1----:R-:W-:Y:S01]  /*53d0*/  FADD.FTZ R45, R43, R38 ;  /* 0x000000262b2d7221 */ /* 0x002fe20000010000 */
[----:B------:R-:W-:-:S06]  /*53e0*/  FFMA.FTZ R38, R71, R0, -R10 ;  /* 0x0000000047267223 */ /* 0x000fcc000001080a */
        /* <DEDUP_REMOVED lines=21> */
[-CC-:B------:R-:W-:Y:S01]  /*5540*/  FFMA.FTZ R44, R83, R0.reuse, -R10.reuse ;  /* 0x00000000532c7223 */ /* 0x180fe2000001080a */
[----:B------:R-:W-:Y:S02]  /*5550*/  FFMA.FTZ R10, R87, R0, -R10 ;  /* 0x00000000570a7223 */ /* 0x000fe4000001080a */
        /* <DEDUP_REMOVED lines=52> */
.L_x_14853:
[----:B------:R-:W-:Y:S01]  /*58a0*/  UISETP.GT.AND UP0, UPT, UR24, UR21, UPT ;  /* 0x000000151800728c */ /* 0x000fe2000bf04270 */
[----:B------:R-:W-:Y:S01]  /*58b0*/  F2FP.BF16.F32.PACK_AB R139, R6, R139 ;  /* 0x0000008b068b723e */ /* 0x000fe200000010ff */
        /* <DEDUP_REMOVED lines=75> */
[----:B------:R-:W-:-:S05]  /*5d70*/  UMOV UR24, UR7 ;  /* 0x0000000700187c82 */ /* 0x000fca0008000000 */
.L_x_14843:
[----:B------:R-:W-:-:S13]  /*5d80*/  ISETP.LE.AND P1, PT, RZ, UR24, PT ;  /* 0x00000018ff007c0c */ /* 0x000fda000bf23270 */
[----:B------:R-:W-:Y:S05]  /*5d90*/  @!P1 BRA `(.L_x_14855) ;  /* 0x0000001c00489947 */ /* 0x000fea0003800000 */
[----:B------:R-:W-:Y:S01]  /*5da0*/  IMAD.MOV.U32 R7, RZ, RZ, R2 ;  /* 0x000000ffff077224 */ /* 0x000fe200078e0002 */
[----:B------:R-:W-:Y:S01]  /*5db0*/  UMOV UR22, UR37 ;  /* 0x0000002500167c82 */ /* 0x000fe20008000000 */
[----:B------:R-:W-:Y:S01]  /*5dc0*/  IMAD.MOV.U32 R6, RZ, RZ, R3 ;  /* 0x000000ffff067224 */ /* 0x000fe200078e0003 */
[----:B------:R-:W-:-:S06]  /*5dd0*/  UMOV UR21, UR38 ;  /* 0x0000002600157c82 */ /* 0x000fcc0008000000 */
.L_x_14866:
[----:B------:R-:W-:Y:S01]  /*5de0*/  ISETP.NE.AND P2, PT, RZ, UR44, PT ;  /* 0x0000002cff007c0c */ /* 0x000fe2000bf45270 */
[----:B------:R-:W-:-:S04]  /*5df0*/  UISETP.NE.AND UP0, UPT, UR21, 0x1, UPT ;  /* 0x000000011500788c */ /* 0x000fc8000bf05270 */
[----:B------:R-:W-:-:S04]  /*5e00*/  USEL UR37, URZ, 0x1, UP0 ;  /* 0x000000013f257887 */ /* 0x000fc80008000000 */
[----:B------:R-:W-:-:S04]  /*5e10*/  ULOP3.LUT UR37, UR22, UR37, URZ, 0x3c, !UPT ;  /* 0x0000002516257292 */ /* 0x000fc8000f8e3c3f */
[----:B------:R-:W-:Y:S08]  /*5e20*/  @P2 BRA `(.L_x_14856) ;  /* 0x0000000000382947 */ /* 0x000ff00003800000 */
[----:B------:R-:W-:Y:S05]  /*5e30*/  @!P0 BRA `(.L_x_14857) ;  /* 0x0000000000048947 */ /* 0x000fea0003800000 */
[----:B------:R-:W-:Y:S01]  /*5e40*/  BPT.TRAP 0x1 ;  /* 0x000000040000795c */ /* 0x000fe20000300000 */
.L_x_14857:
        /* <DEDUP_REMOVED lines=9> */
.L_x_14858:
[----:B-1----:R-:W-:Y:S05]  /*5ee0*/  @P1 BRA `(.L_x_14856) ;  /* 0x0000000000081947 */ /* 0x002fea0003800000 */
[----:B------:R-:W1:Y:S02]  /*5ef0*/  SYNCS.PHASECHK.TRANS64.TRYWAIT P1, [UR6+0x16830], R0 ;  /* 0x01683000ff0075a7 */ /* 0x000e640008020146 */
[----:B-1----:R-:W-:Y:S05]  /*5f00*/  @!P1 BRA `(.L_x_14859) ;  /* 0x0000008000089947 */ /* 0x002fea0003800000 */
.L_x_14856:
        /* <DEDUP_REMOVED lines=28> */
.L_x_14861:
[----:B------:R-:W-:Y:S01]  /*60d0*/  ULEA UR6, UR21, UR45, 0x3 ;  /* 0x0000002d15067291 */ /* 0x000fe2000f8e183f */
[----:B------:R-:W-:-:S05]  /*60e0*/  IMAD.U32 R0, RZ, RZ, UR22 ;  /* 0x00000016ff007e24 */ /* 0x000fca000f8e00ff */
[----:B------:R-:W-:-:S04]  /*60f0*/  SHF.L.U32 R0, R0, 0x1f, RZ ;  /* 0x0000001f00007819 */ /* 0x000fc800000006ff */
[----:B------:R0:W1:Y:S01]  /*6100*/  SYNCS.PHASECHK.TRANS64.TRYWAIT P1, [UR6+0x16850], R0 ;  /* 0x01685000ff0075a7 */ /* 0x0000620008020146 */
[----:B------:R-:W-:Y:S05]  /*6110*/  @!P0 BRA `(.L_x_14862) ;  /* 0x0000000000048947 */ /* 0x000fea0003800000 */
[----:B------:R-:W-:Y:S01]  /*6120*/  BPT.TRAP 0x1 ;  /* 0x000000040000795c */ /* 0x000fe20000300000 */
.L_x_14862:
[----:B-1----:R-:W-:Y:S05]  /*6130*/  @P1 BRA `(.L_x_14860) ;  /* 0x0000000000081947 */ /* 0x002fea0003800000 */
[----:B------:R-:W1:Y:S02]  /*6140*/  SYNCS.PHASECHK.TRANS64.TRYWAIT P1, [UR6+0x16850], R0 ;  /* 0x01685000ff0075a7 */ /* 0x000e640008020146 */
[----:B-1----:R-:W-:Y:S05]  /*6150*/  @!P1 BRA `(.L_x_14863) ;  /* 0x0000007c008c9947 */ /* 0x002fea0003800000 */
.L_x_14860:
        /* <DEDUP_REMOVED lines=51> */
.L_x_14864:
        /* <DEDUP_REMOVED lines=131> */
[-CC-:B------:R-:W-:Y:S01]  /*6cc0*/  FFMA.FTZ R128, R64, R0.reuse, -R129.reuse ;  /* 0x0000000040807223 */ /* 0x180fe20000010881 */
[-CC-:B------:R-:W-:Y:S01]  /*6cd0*/  FFMA.FTZ R25, R65, R0.reuse, -R129.reuse ;  /* 0x0000000041197223 */ /* 0x180fe20000010881 */
[-CC-:B------:R-:W-:Y:S01]  /*6ce0*/  FFMA.FTZ R130, R68, R0.reuse, -R129.reuse ;  /* 0x0000000044827223 */ /* 0x180fe20000010881 */
[-CC-:B------:R-:W-:Y:S01]  /*6cf0*/  FFMA.FTZ R21, R69, R0.reuse, -R129.reuse ;  /* 0x0000000045157223 */ /* 0x180fe20000010881 */
[-CC-:B------:R-:W-:Y:S01]  /*6d00*/  FFMA.FTZ R124, R72, R0.reuse, -R129.reuse ;  /* 0x00000000487c7223 */ /* 0x180fe20000010881 */
[-C--:B------:R-:W-:Y:S01]  /*6d10*/  FFMA.FTZ R15, R73, R0.reuse, -R129 ;  /* 0x00000000490f7223 */ /* 0x080fe20000010881 */
        /* <DEDUP_REMOVED lines=142> */
.L_x_14865:
        /* <DEDUP_REMOVED lines=76> */
.L_x_14855:
[----:B------:R-:W-:Y:S06]  /*7ac0*/  BAR.ARV 0x8, 0x200 ;  /* 0x0208000000007b1d */ /* 0x000fec0000002000 */
[----:B------:R-:W-:Y:S05]  /*7ad0*/  @!P0 BRA `(.L_x_14867) ;  /* 0x0000000000048947 */ /* 0x000fea0003800000 */
[----:B------:R-:W-:Y:S01]  /*7ae0*/  BPT.TRAP 0x1 ;  /* 0x000000040000795c */ /* 0x000fe20000300000 */
.L_x_14867:
[----:B------:R-:W-:Y:S01]  /*7af0*/  ULEA UR5, UR38, UR45, 0x3 ;  /* 0x0000002d26057291 */ /* 0x000fe2000f8e183f */
[----:B------:R-:W-:-:S05]  /*7b00*/  IMAD.U32 R6, RZ, RZ, UR37 ;  /* 0x00000025ff067e24 */ /* 0x000fca000f8e00ff */
[----:B------:R-:W-:-:S04]  /*7b10*/  SHF.L.U32 R6, R6, 0x1f, RZ ;  /* 0x0000001f06067819 */ /* 0x000fc800000006ff */
[----:B------:R0:W1:Y:S01]  /*7b20*/  SYNCS.PHASECHK.TRANS64.TRYWAIT P1, [UR5+0x16850], R6 ;  /* 0x01685006ff0075a7 */ /* 0x0000620008020145 */
[----:B------:R-:W-:Y:S05]  /*7b30*/  @!P0 BRA `(.L_x_14868) ;  /* 0x0000000000048947 */ /* 0x000fea0003800000 */
[----:B------:R-:W-:Y:S01]  /*7b40*/  BPT.TRAP 0x1 ;  /* 0x000000040000795c */ /* 0x000fe20000300000 */
.L_x_14868:
[----:B-1----:R-:W-:Y:S05]  /*7b50*/  @P1 BRA `(.L_x_14869) ;  /* 0x0000000000081947 */ /* 0x002fea0003800000 */
[----:B------:R-:W1:Y:S02]  /*7b60*/  SYNCS.PHASECHK.TRANS64.TRYWAIT P1, [UR5+0x16850], R6 ;  /* 0x01685006ff0075a7 */ /* 0x000e640008020145 */
[----:B-1----:R-:W-:Y:S05]  /*7b70*/  @!P1 BRA `(.L_x_14870) ;  /* 0x00000064001c9947 */ /* 0x002fea0003800000 */
.L_x_14869:
        /* <DEDUP_REMOVED lines=71> */
.L_x_14871:
        /* <DEDUP_REMOVED lines=42> */
.L_x_14835:
        /* <DEDUP_REMOVED lines=9> */
[----:B------:R-:W0:Y:S01]  /*8320*/  LDC R32, c[0x0][0xbe8] ;  /* 0x0002fa00ff207b82 */ /* 0x000e220000000800 */
[----:B------:R-:W1:Y:S01]  /*8330*/  S2R R5, SR_SWINHI ;  /* 0x0000000000057919 */ /* 0x000e620000002f00 */
[----:B------:R-:W-:Y:S01]  /*8340*/  USHF.R.S32.HI UR12, URZ, 0x1f, UR42 ;  /* 0x0000001f3f0c7899 */ /* 0x000fe2000801142a */
[----:B------:R-:W-:Y:S01]  /*8350*/  VIADD R37, R17, UR40 ;  /* 0x0000002811257c36 */ /* 0x000fe20008000000 */
[----:B------:R-:W-:Y:S01]  /*8360*/  ULDC.64 UR8, c[0x0][0xb90] ;  /* 0x0002e40000087ab9 */ /* 0x000fe20000000a00 */
[----:B------:R-:W-:Y:S01]  /*8370*/  USHF.R.S32.HI UR13, URZ, 0x1f, UR41 ;  /* 0x0000001f3f0d7899 */ /* 0x000fe20008011429 */
[----:B------:R-:W-:Y:S01]  /*8380*/  F2FP.BF16.F32.PACK_AB R112, R113, R112 ;  /* 0x000000707170723e */ /* 0x000fe200000010ff */
[----:B------:R-:W-:Y:S01]  /*8390*/  UIMAD UR5, UR12, UR8, URZ ;  /* 0x000000080c0572a4 */ /* 0x000fe2000f8e023f */
[----:B------:R-:W-:Y:S01]  /*83a0*/  IMAD.MOV.U32 R28, RZ, RZ, R37 ;  /* 0x000000ffff1c7224 */ /* 0x000fe200078e0025 */
        /* <DEDUP_REMOVED lines=13> */
[----:B------:R-:W-:Y:S01]  /*8480*/  F2FP.BF16.F32.PACK_AB R115, R119, R118 ;  /* 0x000000767773723e */ /* 0x000fe200000010ff */
[----:B------:R-:W-:Y:S01]  /*8490*/  ULDC UR5, c[0x0][0xa88] ;  /* 0x0002a20000057ab9 */ /* 0x000fe20000000800 */
[----:B------:R-:W-:Y:S01]  /*84a0*/  BAR.SYNC.DEFER_BLOCKING 0x1, 0x180 ;  /* 0x0046000000007b1d */ /* 0x000fe20000010000 */
[----:B0-----:R-:W-:Y:S01]  /*84b0*/  ISETP.NE.AND P1, PT, R32, 0x1, PT ;  /* 0x000000012000780c */ /* 0x001fe20003f25270 */
[----:B------:R-:W-:-:S04]  /*84c0*/  IMAD.U32 R34, RZ, RZ, UR8 ;  /* 0x00000008ff227e24 */ /* 0x000fc8000f8e00ff */
[----:B------:R-:W-:Y:S01]  /*84d0*/  ULDC.64 UR8, c[0x0][0xae8] ;  /* 0x0002ba0000087ab9 */ /* 0x000fe20000000a00 */
[----:B------:R-:W-:Y:S01]  /*84e0*/  ULDC.64 UR10, c[0x0][0xaf0] ;  /* 0x0002bc00000a7ab9 */ /* 0x000fe20000000a00 */
[----:B------:R-:W-:Y:S02]  /*84f0*/  MOV R2, R0 ;  /* 0x0000000000027202 */ /* 0x000fe40000000f00 */
[----:B-1----:R-:W-:Y:S02]  /*8500*/  MOV R3, R5 ;  /* 0x0000000500037202 */ /* 0x002fe40000000f00 */
[----:B------:R-:W-:Y:S02]  /*8510*/  LEA R5, R22, R19, 0x6 ;  /* 0x0000001316057211 */ /* 0x000fe400078e30ff */
[----:B------:R-:W0:Y:S01]  /*8520*/  @P1 LDC R20, c[0x0][0xbec] ;  /* 0x0002fb00ff141b82 */ /* 0x000e220000000800 */
[----:B------:R-:W-:-:S04]  /*8530*/  IMAD.WIDE R10, R155, 0x2, R2 ;  /* 0x000000029b0a7825 */ /* 0x000fc800078e0202 */
[----:B------:R-:W-:Y:S01]  /*8540*/  IMAD.WIDE R2, R5, 0x2, R2 ;  /* 0x0000000205027825 */ /* 0x000fe200078e0202 */
[C---:B------:R-:W-:Y:S02]  /*8550*/  LOP3.LUT R4, R10.reuse, 0x380, RZ, 0xc0, !PT ;  /* 0x000003800a047812 */ /* 0x040fe400078ec0ff */
[----:B------:R-:W1:Y:S01]  /*8560*/  @P1 LDC R35, c[0x0][0xbf0] ;  /* 0x0002fc00ff231b82 */ /* 0x000e620000000800 */
[----:B------:R-:W-:Y:S02]  /*8570*/  IADD3 R33, P0, R10, 0x60, RZ ;  /* 0x000000600a217810 */ /* 0x000fe40007f1e0ff */
[----:B------:R-:W-:Y:S02]  /*8580*/  SHF.R.U64 R5, R4, 0x3, RZ ;  /* 0x0000000304057819 */ /* 0x000fe400000012ff */
[----:B------:R-:W-:Y:S01]  /*8590*/  LOP3.LUT R4, R33, 0x380, RZ, 0xc0, !PT ;  /* 0x0000038021047812 */ /* 0x000fe200078ec0ff */
[----:B------:R-:W-:Y:S01]  /*85a0*/  IMAD.X R9, RZ, RZ, R11, P0 ;  /* 0x000000ffff097224 */ /* 0x000fe200000e060b */
[----:B------:R-:W-:-:S02]  /*85b0*/  IADD3 R31, P2, R10, 0x40, RZ ;  /* 0x000000400a1f7810 */ /* 0x000fc40007f5e0ff */
[----:B------:R-:W-:Y:S02]  /*85c0*/  SHF.R.U64 R4, R4, 0x3, RZ ;  /* 0x0000000304047819 */ /* 0x000fe400000012ff */
[----:B------:R-:W-:Y:S01]  /*85d0*/  IADD3 R29, P3, R10, 0x20, RZ ;  /* 0x000000200a1d7810 */ /* 0x000fe20007f7e0ff */
[----:B------:R-:W-:Y:S01]  /*85e0*/  IMAD.X R7, RZ, RZ, R11, P2 ;  /* 0x000000ffff077224 */ /* 0x000fe200010e060b */
[----:B------:R-:W-:Y:S02]  /*85f0*/  LOP3.LUT R6, R31, 0x380, RZ, 0xc0, !PT ;  /* 0x000003801f067812 */ /* 0x000fe400078ec0ff */
[----:B------:R-:W-:Y:S01]  /*8600*/  LOP3.LUT R8, R4, R33, RZ, 0x3c, !PT ;  /* 0x0000002104087212 */ /* 0x000fe200078e3cff */
[----:B0-----:R-:W-:Y:S01]  /*8610*/  @P1 IMAD.HI.U32 R20, R37, R20, RZ ;  /* 0x0000001425141227 */ /* 0x001fe200078e00ff */
[----:B------:R-:W-:Y:S02]  /*8620*/  SHF.R.U64 R6, R6, 0x3, RZ ;  /* 0x0000000306067819 */ /* 0x000fe400000012ff */
[----:B------:R-:W-:-:S02]  /*8630*/  LOP3.LUT R4, R29, 0x380, RZ, 0xc0, !PT ;  /* 0x000003801d047812 */ /* 0x000fc400078ec0ff */
[----:B------:R-:W-:Y:S02]  /*8640*/  LOP3.LUT R6, R6, R31, RZ, 0x3c, !PT ;  /* 0x0000001f06067212 */ /* 0x000fe400078e3cff */
[----:B------:R-:W-:Y:S02]  /*8650*/  SHF.R.U64 R4, R4, 0x3, RZ ;  /* 0x0000000304047819 */ /* 0x000fe400000012ff */
[----:B------:R-:W-:Y:S02]  /*8660*/  IADD3 R31, P2, R2, 0x3000, RZ ;  /* 0x00003000021f7810 */ /* 0x000fe40007f5e0ff */
[----:B------:R-:W-:Y:S02]  /*8670*/  LOP3.LUT R4, R4, R29, RZ, 0x3c, !PT ;  /* 0x0000001d04047212 */ /* 0x000fe400078e3cff */
[----:B------:R-:W-:Y:S01]  /*8680*/  LOP3.LUT R29, R31, 0x380, RZ, 0xc0, !PT ;  /* 0x000003801f1d7812 */ /* 0x000fe200078ec0ff */
[----:B------:R-:W-:Y:S01]  /*8690*/  IMAD.X R21, RZ, RZ, R3, P2 ;  /* 0x000000ffff157224 */ /* 0x000fe200010e0603 */
[----:B-1----:R-:W-:-:S02]  /*86a0*/  @P1 SHF.R.U32.HI R28, RZ, R35, R20 ;  /* 0x00000023ff1c1219 */ /* 0x002fc40000011614 */
[----:B------:R-:W-:Y:S02]  /*86b0*/  SHF.R.U64 R20, R29, 0x3, RZ ;  /* 0x000000031d147819 */ /* 0x000fe400000012ff */
[----:B------:R-:W-:Y:S01]  /*86c0*/  LOP3.LUT R10, R5, R10, RZ, 0x3c, !PT ;  /* 0x0000000a050a7212 */ /* 0x000fe200078e3cff */
[--C-:B------:R-:W-:Y:S01]  /*86d0*/  IMAD.MOV R29, RZ, RZ, -R28.reuse ;  /* 0x000000ffff1d7224 */ /* 0x100fe200078e0a1c */
[----:B------:R-:W-:Y:S01]  /*86e0*/  LOP3.LUT R20, R20, R31, RZ, 0x3c, !PT ;  /* 0x0000001f14147212 */ /* 0x000fe200078e3cff */
[----:B------:R-:W-:Y:S01]  /*86f0*/  IMAD.X R5, RZ, RZ, R11, P3 ;  /* 0x000000ffff057224 */ /* 0x000fe200018e060b */
[----:B------:R-:W-:Y:S01]  /*8700*/  MOV R31, R10 ;  /* 0x0000000a001f7202 */ /* 0x000fe20000000f00 */
[----:B------:R-:W-:Y:S01]  /*8710*/  IMAD R29, R32, R29, R37 ;  /* 0x0000001d201d7224 */ /* 0x000fe200078e0225 */
[----:B------:R-:W-:Y:S02]  /*8720*/  SHF.R.S32.HI R11, RZ, 0x1f, R28 ;  /* 0x0000001fff0b7819 */ /* 0x000fe4000001141c */
[----:B------:R-:W-:-:S02]  /*8730*/  IADD3 R10, P0, R28, UR6, RZ ;  /* 0x000000061c0a7c10 */ /* 0x000fc4000ff1e0ff */
[----:B------:R-:W-:Y:S02]  /*8740*/  IADD3 R33, P3, R2, 0x1800, RZ ;  /* 0x0000180002217810 */ /* 0x000fe40007f7e0ff */
[----:B------:R-:W-:Y:S02]  /*8750*/  SHF.R.S32.HI R30, RZ, 0x1f, R29 ;  /* 0x0000001fff1e7819 */ /* 0x000fe4000001141d */
[----:B------:R-:W-:Y:S01]  /*8760*/  IADD3.X R11, R11, UR7, R34, P0, !PT ;  /* 0x000000070b0b7c10 */ /* 0x000fe200087fe422 */
[----:B------:R-:W-:Y:S01]  /*8770*/  ULDC.64 UR6, c[0x0][0xb88] ;  /* 0x0002e20000067ab9 */ /* 0x000fe20000000a00 */
[----:B------:R-:W-:Y:S01]  /*8780*/  LOP3.LUT R24, R33, 0x380, RZ, 0xc0, !PT ;  /* 0x0000038021187812 */ /* 0x000fe200078ec0ff */
[----:B------:R-:W-:Y:S01]  /*8790*/  IMAD.X R25, RZ, RZ, R3, P3 ;  /* 0x000000ffff197224 */ /* 0x000fe200018e0603 */
[----:B------:R-:W-:Y:S01]  /*87a0*/  MOV R28, R8 ;  /* 0x00000008001c7202 */ /* 0x000fe20000000f00 */
[----:B------:R-:W-:Y:S01]  /*87b0*/  IMAD R8, R30, UR6, RZ ;  /* 0x000000061e087c24 */ /* 0x000fe2000f8e02ff */
[----:B------:R-:W-:Y:S01]  /*87c0*/  MOV R30, R6 ;  /* 0x00000006001e7202 */ /* 0x000fe20000000f00 */
[----:B------:R-:W-:Y:S01]  /*87d0*/  IMAD.WIDE.U32 R6, R29, UR6, R10 ;  /* 0x000000061d067c25 */ /* 0x000fe2000f8e000a */
[----:B------:R-:W-:-:S02]  /*87e0*/  SHF.R.U64 R24, R24, 0x3, RZ ;  /* 0x0000000318187819 */ /* 0x000fc400000012ff */
[----:B------:R-:W-:Y:S01]  /*87f0*/  LOP3.LUT P0, RZ, R152, 0x3, RZ, 0xc0, !PT ;  /* 0x0000000398ff7812 */ /* 0x000fe2000780c0ff */
[----:B------:R-:W-:Y:S01]  /*8800*/  IMAD R29, R29, UR7, R8 ;  /* 0x000000071d1d7c24 */ /* 0x000fe2000f8e0208 */
[----:B------:R-:W-:Y:S01]  /*8810*/  LOP3.LUT R24, R24, R33, RZ, 0x3c, !PT ;  /* 0x0000002118187212 */ /* 0x000fe200078e3cff */
[----:B------:R-:W-:Y:S01]  /*8820*/  VIADD R10, R154, UR40 ;  /* 0x000000289a0a7c36 */ /* 0x000fe20008000000 */
[----:B------:R-:W-:Y:S01]  /*8830*/  ULDC.64 UR6, c[0x0][0xb50] ;  /* 0x0002d40000067ab9 */ /* 0x000fe20000000a00 */
[----:B------:R-:W-:Y:S01]  /*8840*/  IMAD R33, R32, UR5, RZ ;  /* 0x0000000520217c24 */ /* 0x000fe2000f8e02ff */
[----:B------:R-:W-:Y:S01]  /*8850*/  LEA R34, P5, R6, UR6, 0x2 ;  /* 0x0000000606227c11 */ /* 0x000fe2000f8a10ff */
[----:B------:R-:W-:Y:S01]  /*8860*/  IMAD.IADD R7, R7, 0x1, R29 ;  /* 0x0000000107077824 */ /* 0x000fe200078e021d */
[----:B------:R-:W-:Y:S01]  /*8870*/  MOV R29, R4 ;  /* 0x00000004001d7202 */ /* 0x000fe20000000f00 */
[C---:B------:R-:W-:Y:S01]  /*8880*/  VIADD R8, R10.reuse, 0x8 ;  /* 0x000000080a087836 */ /* 0x040fe20000000000 */
[----:B------:R-:W-:Y:S01]  /*8890*/  ISETP.GE.OR P4, PT, R10, R33, P0 ;  /* 0x000000210a00720c */ /* 0x000fe20000786670 */
[----:B------:R-:W-:Y:S01]  /*88a0*/  SHFL.IDX PT, R36, R34, RZ, 0x1c1f ;  /* 0x001c1fff22247589 */ /* 0x000fe200000e0000 */
[----:B------:R-:W-:-:S02]  /*88b0*/  LEA.HI.X R35, R6, UR7, R7, 0x2, P5 ;  /* 0x0000000706237c11 */ /* 0x000fc4000a8f1407 */
[----:B------:R-:W-:Y:S01]  /*88c0*/  ISETP.GE.OR P0, PT, R8, R33, P0 ;  /* 0x000000210800720c */ /* 0x000fe20000706670 */
[----:B------:R-:W-:Y:S01]  /*88d0*/  SHFL.IDX PT, R38, R34, 0x1, 0x1c1f ;  /* 0x003c1f0022267f89 */ /* 0x000fe200000e0000 */
[----:B------:R-:W-:Y:S02]  /*88e0*/  F2FP.BF16.F32.PACK_AB R4, R89, R88 ;  /* 0x000000585904723e */ /* 0x000fe400000010ff */
[----:B------:R-:W-:Y:S01]  /*88f0*/  F2FP.BF16.F32.PACK_AB R5, R91, R90 ;  /* 0x0000005a5b05723e */ /* 0x000fe200000010ff */
[----:B------:R-:W0:Y:S01]  /*8900*/  SHFL.IDX PT, R37, R35, RZ, 0x1c1f ;  /* 0x001c1fff23257589 */ /* 0x000e2200000e0000 */
[----:B------:R-:W-:Y:S02]  /*8910*/  F2FP.BF16.F32.PACK_AB R6, R93, R92 ;  /* 0x0000005c5d06723e */ /* 0x000fe400000010ff */
[----:B------:R-:W-:Y:S01]  /*8920*/  F2FP.BF16.F32.PACK_AB R7, R95, R94 ;  /* 0x0000005e5f07723e */ /* 0x000fe200000010ff */
[----:B------:R1:W2:Y:S01]  /*8930*/  SHFL.IDX PT, R39, R35, 0x1, 0x1c1f ;  /* 0x003c1f0023277f89 */ /* 0x0002a200000e0000 */
[----:B------:R-:W-:-:S02]  /*8940*/  F2FP.BF16.F32.PACK_AB R8, R97, R96 ;  /* 0x000000606108723e */ /* 0x000fc400000010ff */
[----:B------:R-:W-:Y:S01]  /*8950*/  F2FP.BF16.F32.PACK_AB R9, R99, R98 ;  /* 0x000000626309723e */ /* 0x000fe200000010ff */
[----:B------:R3:W-:Y:S01]  /*8960*/  STSM.16.M88.4 [R31], R4 ;  /* 0x000000041f007844 */ /* 0x0007e20000000200 */
[----:B------:R-:W-:Y:S02]  /*8970*/  F2FP.BF16.F32.PACK_AB R10, R101, R100 ;  /* 0x00000064650a723e */ /* 0x000fe400000010ff */
[----:B------:R-:W-:Y:S02]  /*8980*/  F2FP.BF16.F32.PACK_AB R11, R103, R102 ;  /* 0x00000066670b723e */ /* 0x000fe400000010ff */
[----:B-1----:R-:W-:-:S03]  /*8990*/  LOP3.LUT R35, R2, 0x380, RZ, 0xc0, !PT ;  /* 0x0000038002237812 */ /* 0x002fc600078ec0ff */
[----:B------:R1:W-:Y:S01]  /*89a0*/  STSM.16.M88.4 [R29], R8 ;  /* 0x000000081d007844 */ /* 0x0003e20000000200 */
[----:B------:R-:W-:-:S03]  /*89b0*/  SHF.R.U64 R35, R35, 0x3, RZ ;  /* 0x0000000323237819 */ /* 0x000fc600000012ff */
[----:B------:R-:W-:Y:S01]  /*89c0*/  STSM.16.M88.4 [R30], R12 ;  /* 0x0000000c1e007844 */ /* 0x000fe20000000200 */
[----:B------:R-:W-:Y:S01]  /*89d0*/  LOP3.LUT R34, R35, R2, RZ, 0x3c, !PT ;  /* 0x0000000223227212 */ /* 0x000fe200078e3cff */
[----:B------:R-:W-:Y:S02]  /*89e0*/  IMAD.MOV.U32 R35, RZ, RZ, R3 ;  /* 0x000000ffff237224 */ /* 0x000fe400078e0003 */
[----:B------:R-:W-:Y:S01]  /*89f0*/  STSM.16.M88.4 [R28], R112 ;  /* 0x000000701c007844 */ /* 0x000fe20000000200 */
[----:B------:R-:W-:Y:S06]  /*8a00*/  BAR.SYNC.DEFER_BLOCKING 0x1, 0x180 ;  /* 0x0046000000007b1d */ /* 0x000fec0000010000 */
[----:B0-----:R0:W-:Y:S04]  /*8a10*/  @!P4 ST.E desc[UR50][R36.64], R27 ;  /* 0x0000001b2400c985 */ /* 0x0011e8000c101932 */
[----:B--2---:R2:W-:Y:S04]  /*8a20*/  @!P0 ST.E desc[UR50][R38.64], R26 ;  /* 0x0000001a26008985 */ /* 0x0045e8000c101932 */
[----:B---3--:R-:W3:Y:S04]  /*8a30*/  LD.E.128 R4, desc[UR50][R34.64] ;  /* 0x0000003222047980 */ /* 0x008ee8000c101d00 */
[----:B-1----:R1:W4:Y:S01]  /*8a40*/  LD.E.128 R8, desc[UR50][R24.64] ;  /* 0x0000003218087980 */ /* 0x002322000c101d00 */
[----:B0-----:R-:W0:Y:S03]  /*8a50*/  @P1 LDC R27, c[0x0][0xbf0] ;  /* 0x0002fc00ff1b1b82 */ /* 0x001e260000000800 */
[----:B------:R2:W4:Y:S01]  /*8a60*/  LD.E.128 R28, desc[UR50][R20.64] ;  /* 0x00000032141c7980 */ /* 0x000522000c101d00 */
[----:B------:R-:W-:-:S04]  /*8a70*/  IADD3 R15, P0, R2, 0x4800, RZ ;  /* 0x00004800020f7810 */ /* 0x000fc80007f1e0ff */
[----:B------:R-:W-:Y:S01]  /*8a80*/  LOP3.LUT R2, R15, 0x380, RZ, 0xc0, !PT ;  /* 0x000003800f027812 */ /* 0x000fe200078ec0ff */
[----:B------:R-:W-:Y:S02]  /*8a90*/  IMAD.X R13, RZ, RZ, R3, P0 ;  /* 0x000000ffff0d7224 */ /* 0x000fe400000e0603 */
[----:B------:R-:W0:Y:S01]  /*8aa0*/  @P1 LDC R3, c[0x0][0xbec] ;  /* 0x0002fb00ff031b82 */ /* 0x000e220000000800 */
[----:B------:R-:W-:Y:S01]  /*8ab0*/  SHF.R.U64 R2, R2, 0x3, RZ ;  /* 0x0000000302027819 */ /* 0x000fe200000012ff */
[----:B------:R-:W-:-:S03]  /*8ac0*/  UIMAD UR5, UR12, UR8, URZ ;  /* 0x000000080c0572a4 */ /* 0x000fc6000f8e023f */
[----:B------:R-:W-:Y:S01]  /*8ad0*/  LOP3.LUT R12, R2, R15, RZ, 0x3c, !PT ;  /* 0x0000000f020c7212 */ /* 0x000fe200078e3cff */
[----:B------:R-:W-:Y:S01]  /*8ae0*/  IMAD R2, R18, 0x30, R22 ;  /* 0x0000003012027824 */ /* 0x000fe200078e0216 */
[----:B------:R-:W-:-:S03]  /*8af0*/  UIMAD.WIDE.U32 UR6, UR42, UR8, URZ ;  /* 0x000000082a0672a5 */ /* 0x000fc6000f8e003f */
[----:B-1----:R-:W-:Y:S01]  /*8b00*/  VIADD R24, R2, UR40 ;  /* 0x0000002802187c36 */ /* 0x002fe20008000000 */
[----:B------:R-:W-:Y:S01]  /*8b10*/  UIMAD UR5, UR42, UR9, UR5 ;  /* 0x000000092a0572a4 */ /* 0x000fe2000f8e0205 */
[----:B------:R-:W5:Y:S01]  /*8b20*/  LD.E.128 R12, desc[UR50][R12.64] ;  /* 0x000000320c0c7980 */ /* 0x000f62000c101d00 */
[----:B------:R-:W-:Y:S01]  /*8b30*/  UIMAD UR8, UR13, UR10, URZ ;  /* 0x0000000a0d0872a4 */ /* 0x000fe2000f8e023f */
[----:B--2---:R-:W-:Y:S01]  /*8b40*/  IMAD.MOV.U32 R21, RZ, RZ, R24 ;  /* 0x000000ffff157224 */ /* 0x004fe200078e0018 */
[----:B------:R-:W-:Y:S01]  /*8b50*/  UIADD3 UR7, UR7, UR5, URZ ;  /* 0x0000000507077290 */ /* 0x000fe2000fffe03f */
[----:B------:R-:W-:Y:S01]  /*8b60*/  @!PT LDS RZ, [RZ] ;  /* 0x00000000fffff984 */ /* 0x000fe20000000800 */
[----:B------:R-:W-:Y:S01]  /*8b70*/  @!PT LDS RZ, [RZ] ;  /* 0x00000000fffff984 */ /* 0x000fe20000000800 */
[----:B------:R-:W-:Y:S01]  /*8b80*/  @!PT LDS RZ, [RZ] ;  /* 0x00000000fffff984 */ /* 0x000fe20000000800 */
[----:B------:R-:W-:Y:S01]  /*8b90*/  @!PT LDS RZ, [RZ] ;  /* 0x00000000fffff984 */ /* 0x000fe20000000800 */
[----:B------:R1:W-:Y:S06]  /*8ba0*/  MEMBAR.ALL.CTA ;  /* 0x0000000000007992 */ /* 0x0003ec0000008000 */
[----:B-1----:R-:W1:Y:S01]  /*8bb0*/  FENCE.VIEW.ASYNC.S ;  /* 0x00000000000073c6 */ /* 0x002e620000000000 */
[----:B------:R-:W-:Y:S01]  /*8bc0*/  UIMAD UR5, UR41, UR11, UR8 ;  /* 0x0000000b290572a4 */ /* 0x000fe2000f8e0208 */
[----:B------:R-:W-:Y:S01]  /*8bd0*/  VIADD R0, R0, 0x16820 ;  /* 0x0001682000007836 */ /* 0x000fe20000000000 */
[----:B------:R-:W-:Y:S01]  /*8be0*/  UIMAD.WIDE.U32 UR6, UR41, UR10, UR6 ;  /* 0x0000000a290672a5 */ /* 0x000fe2000f8e0006 */
[----:B------:R-:W-:-:S03]  /*8bf0*/  ULDC.64 UR8, c[0x0][0xae0] ;  /* 0x0002b80000087ab9 */ /* 0x000fc60000000a00 */
[----:B------:R-:W-:Y:S01]  /*8c00*/  UIADD3 UR5, UR7, UR5, URZ ;  /* 0x0000000507057290 */ /* 0x000fe2000fffe03f */
[----:B0-----:R-:W-:Y:S01]  /*8c10*/  @P1 IMAD.HI.U32 R2, R24, R3, RZ ;  /* 0x0000000318021227 */ /* 0x001fe200078e00ff */
[----:B------:R-:W-:-:S03]  /*8c20*/  PRMT R0, RZ, 0x654, R0 ;  /* 0x00000654ff007816 */ /* 0x000fc60000000000 */
[----:B------:R-:W-:Y:S01]  /*8c30*/  IMAD.U32 R3, RZ, RZ, UR7 ;  /* 0x00000007ff037e24 */ /* 0x000fe2000f8e00ff */
[----:B------:R-:W-:Y:S01]  /*8c40*/  @P1 SHF.R.U32.HI R21, RZ, R27, R2 ;  /* 0x0000001bff151219 */ /* 0x000fe20000011602 */
[----:B------:R-:W-:Y:S01]  /*8c50*/  IMAD.U32 R2, RZ, RZ, UR6 ;  /* 0x00000006ff027e24 */ /* 0x000fe2000f8e00ff */
[----:B------:R-:W-:Y:S01]  /*8c60*/  ULDC.64 UR6, c[0x0][0xad8] ;  /* 0x0002b60000067ab9 */ /* 0x000fe20000000a00 */
[----:B------:R-:W-:Y:S01]  /*8c70*/  IMAD.U32 R3, RZ, RZ, UR5 ;  /* 0x00000005ff037e24 */ /* 0x000fe2000f8e00ff */
[--C-:B------:R-:W-:Y:S01]  /*8c80*/  SHF.R.S32.HI R20, RZ, 0x1f, R21.reuse ;  /* 0x0000001fff147819 */ /* 0x100fe20000011415 */
[----:B------:R-:W-:Y:S01]  /*8c90*/  IMAD.MOV R25, RZ, RZ, -R21 ;  /* 0x000000ffff197224 */ /* 0x000fe200078e0a15 */
[----:B------:R-:W-:Y:S01]  /*8ca0*/  ULDC UR5, c[0x0][0xac8] ;  /* 0x0002b20000057ab9 */ /* 0x000fe20000000800 */
[----:B------:R-:W-:-:S04]  /*8cb0*/  IMAD.WIDE.U32 R2, R21, UR8, R2 ;  /* 0x0000000815027c25 */ /* 0x000fc8000f8e0002 */
[----:B------:R-:W-:Y:S01]  /*8cc0*/  IMAD R20, R20, UR8, RZ ;  /* 0x0000000814147c24 */ /* 0x000fe2000f8e02ff */
[----:B-1----:R0:W-:Y:S01]  /*8cd0*/  SYNCS.ARRIVE.TRANS64.RED.A1T0 RZ, [R0+URZ], RZ ;  /* 0x000000ff00ff79a7 */ /* 0x0021e2000810043f */
[----:B------:R-:W-:Y:S02]  /*8ce0*/  IMAD R25, R32, R25, R24 ;  /* 0x0000001920197224 */ /* 0x000fe400078e0218 */
[----:B------:R-:W-:Y:S02]  /*8cf0*/  IMAD R27, R21, UR9, R20 ;  /* 0x00000009151b7c24 */ /* 0x000fe4000f8e0214 */
[----:B------:R-:W-:Y:S01]  /*8d00*/  VIADD R32, R22, UR40 ;  /* 0x0000002816207c36 */ /* 0x000fe20008000000 */
[----:B------:R-:W-:Y:S01]  /*8d10*/  SHF.R.S32.HI R20, RZ, 0x1f, R25 ;  /* 0x0000001fff147819 */ /* 0x000fe20000011419 */
[----:B------:R-:W-:Y:S02]  /*8d20*/  IMAD.IADD R3, R3, 0x1, R27 ;  /* 0x0000000103037824 */ /* 0x000fe400078e021b */
[----:B0-----:R-:W-:-:S02]  /*8d30*/  VIADD R0, R32, 0x90 ;  /* 0x0000009020007836 */ /* 0x001fc40000000000 */
        /* <DEDUP_REMOVED lines=9> */
[C---:B------:R-:W-:Y:S01]  /*8dd0*/  VIADD R2, R32.reuse, 0x30 ;  /* 0x0000003020027836 */ /* 0x040fe20000000000 */
[----:B------:R-:W-:Y:S01]  /*8de0*/  ISETP.GE.AND P0, PT, R19, UR5, PT ;  /* 0x0000000513007c0c */ /* 0x000fe2000bf06270 */
[----:B------:R-:W1:Y:S03]  /*8df0*/  SHFL.IDX PT, R34, R26, 0x1, 0x181f ;  /* 0x00381f001a227f89 */ /* 0x000e6600000e0000 */
[-C--:B------:R-:W-:Y:S01]  /*8e00*/  ISETP.GE.OR P1, PT, R32, R33.reuse, P0 ;  /* 0x000000212000720c */ /* 0x080fe20000726670 */
[----:B------:R-:W2:Y:S01]  /*8e10*/  SHFL.IDX PT, R36, R26, 0x2, 0x181f ;  /* 0x00581f001a247f89 */ /* 0x000ea200000e0000 */
[-C--:B------:R-:W-:Y:S02]  /*8e20*/  ISETP.GE.OR P2, PT, R2, R33.reuse, P0 ;  /* 0x000000210200720c */ /* 0x080fe40000746670 */
[-C--:B------:R-:W-:Y:S01]  /*8e30*/  ISETP.GE.OR P3, PT, R20, R33.reuse, P0 ;  /* 0x000000211400720c */ /* 0x080fe20000766670 */
[----:B------:R-:W2:Y:S01]  /*8e40*/  SHFL.IDX PT, R3, R27, RZ, 0x181f ;  /* 0x00181fff1b037589 */ /* 0x000ea200000e0000 */
[----:B------:R-:W-:-:S03]  /*8e50*/  ISETP.GE.OR P0, PT, R0, R33, P0 ;  /* 0x000000210000720c */ /* 0x000fc60000706670 */
[----:B------:R-:W2:Y:S04]  /*8e60*/  SHFL.IDX PT, R21, R27, 0x1, 0x181f ;  /* 0x00381f001b157f89 */ /* 0x000ea800000e0000 */
[----:B------:R-:W2:Y:S01]  /*8e70*/  SHFL.IDX PT, R25, R27, 0x2, 0x181f ;  /* 0x00581f001b197f89 */ /* 0x000ea200000e0000 */
[----:B0-----:R-:W-:-:S03]  /*8e80*/  @!P1 LEA R2, P4, R19, R24, 0x1 ;  /* 0x0000001813029211 */ /* 0x001fc600078808ff */
[----:B------:R-:W0:Y:S01]  /*8e90*/  SHFL.IDX PT, R26, R26, 0x3, 0x181f ;  /* 0x00781f001a1a7f89 */ /* 0x000e2200000e0000 */
[----:B-1----:R-:W-:-:S03]  /*8ea0*/  @!P2 LEA R20, P5, R19, R34, 0x1 ;  /* 0x000000221314a211 */ /* 0x002fc600078a08ff */
[----:B------:R-:W1:Y:S01]  /*8eb0*/  SHFL.IDX PT, R27, R27, 0x3, 0x181f ;  /* 0x00781f001b1b7f89 */ /* 0x000e6200000e0000 */
[C---:B--2---:R-:W-:Y:S02]  /*8ec0*/  @!P3 LEA R24, P6, R19.reuse, R36, 0x1 ;  /* 0x000000241318b211 */ /* 0x044fe400078c08ff */
[C-C-:B------:R-:W-:Y:S02]  /*8ed0*/  @!P1 LEA.HI.X R3, R19.reuse, R3, R156.reuse, 0x1, P4 ;  /* 0x0000000313039211 */ /* 0x140fe400020f0c9c */
[C-C-:B------:R-:W-:Y:S02]  /*8ee0*/  @!P2 LEA.HI.X R21, R19.reuse, R21, R156.reuse, 0x1, P5 ;  /* 0x000000151315a211 */ /* 0x140fe400028f0c9c */
[----:B------:R-:W-:Y:S01]  /*8ef0*/  @!P3 LEA.HI.X R25, R19, R25, R156, 0x1, P6 ;  /* 0x000000191319b211 */ /* 0x000fe200030f0c9c */
[----:B---3--:R2:W-:Y:S04]  /*8f00*/  @!P1 ST.E.128 desc[UR50][R2.64], R4 ;  /* 0x0000000402009985 */ /* 0x0085e8000c101d32 */
[----:B----4-:R2:W-:Y:S04]  /*8f10*/  @!P2 ST.E.128 desc[UR50][R20.64], R8 ;  /* 0x000000081400a985 */ /* 0x0105e8000c101d32 */
[----:B------:R2:W-:Y:S01]  /*8f20*/  @!P3 ST.E.128 desc[UR50][R24.64], R28 ;  /* 0x0000001c1800b985 */ /* 0x0005e2000c101d32 */
[----:B01----:R-:W-:Y:S05]  /*8f30*/  @P0 BRA `(.L_x_14874) ;  /* 0x0000000400e40947 */ /* 0x003fea0003800000 */
[----:B--2---:R-:W-:-:S04]  /*8f40*/  LEA R2, P0, R19, R26, 0x1 ;  /* 0x0000001a13027211 */ /* 0x004fc800078008ff */
[----:B------:R-:W-:-:S05]  /*8f50*/  LEA.HI.X R3, R19, R27, R156, 0x1, P0 ;  /* 0x0000001b13037211 */ /* 0x000fca00000f0c9c */
[----:B-----5:R0:W-:Y:S01]  /*8f60*/  ST.E.128 desc[UR50][R2.64], R12 ;  /* 0x0000000c02007985 */ /* 0x0201e2000c101d32 */
[----:B------:R-:W-:Y:S05]  /*8f70*/  BRA `(.L_x_14874) ;  /* 0x0000000400d47947 */ /* 0x000fea0003800000 */
.L_x_14873:
        /* <DEDUP_REMOVED lines=50> */
.L_x_14876:
[----:B------:R-:W-:Y:S05]  /*92a0*/  BSYNC B1 ;  /* 0x0000000000017941 */ /* 0x000fea0003800000 */
.L_x_14875:
        /* <DEDUP_REMOVED lines=11> */
[----:B------:R-:W-:Y:S01]  /*9360*/  UIMAD.WIDE.U32 UR6, UR41, UR10, UR6 ;  /* 0x0000000a290672a5 */ /* 0x000fe2000f8e0006 */
[----:B------:R-:W-:Y:S01]  /*9370*/  VIADD R11, R22, UR40 ;  /* 0x00000028160b7c36 */ /* 0x000fe20008000000 */
        /* <DEDUP_REMOVED lines=21> */
[C---:B------:R-:W-:Y:S01]  /*94d0*/  LEA R12, P0, R2.reuse, UR6, 0x1 ;  /* 0x00000006020c7c11 */ /* 0x040fe2000f8008ff */
[----:B------:R-:W-:Y:S01]  /*94e0*/  ULDC UR6, c[0x0][0xa88] ;  /* 0x0002a20000067ab9 */ /* 0x000fe20000000800 */
[----:B------:R-:W-:Y:S02]  /*94f0*/  VIADD R3, R11, 0x30 ;  /* 0x000000300b037836 */ /* 0x000fe40000000000 */
[----:B------:R-:W-:Y:S01]  /*9500*/  LEA.HI.X R13, R2, UR7, R5, 0x1, P0 ;  /* 0x00000007020d7c11 */ /* 0x000fe200080f0c05 */
[----:B------:R-:W0:Y:S01]  /*9510*/  SHFL.IDX PT, R4, R12, 0x1, 0x181f ;  /* 0x00381f000c047f89 */ /* 0x000e2200000e0000 */
[----:B------:R-:W-:Y:S01]  /*9520*/  IMAD R14, R8, UR6, RZ ;  /* 0x00000006080e7c24 */ /* 0x000fe2000f8e02ff */
[----:B------:R-:W-:Y:S01]  /*9530*/  ISETP.GE.AND P0, PT, R19, UR5, PT ;  /* 0x0000000513007c0c */ /* 0x000fe2000bf06270 */
[C---:B------:R-:W-:Y:S01]  /*9540*/  VIADD R8, R11.reuse, 0x60 ;  /* 0x000000600b087836 */ /* 0x040fe20000000000 */
[----:B------:R-:W1:Y:S02]  /*9550*/  SHFL.IDX PT, R2, R12, RZ, 0x181f ;  /* 0x00181fff0c027589 */ /* 0x000e6400000e0000 */
        /* <DEDUP_REMOVED lines=23> */
.L_x_14874:
[----:B------:R-:W-:Y:S05]  /*96d0*/  BSYNC B0 ;  /* 0x0000000000007941 */ /* 0x000fea0003800000 */
.L_x_14872:
[----:B------:R-:W-:Y:S02]  /*96e0*/  ULDC UR5, c[0x0][0xc38] ;  /* 0x00030e0000057ab9 */ /* 0x000fe40000000800 */
[----:B------:R-:W-:-:S06]  /*96f0*/  UISETP.GE.AND UP0, UPT, UR4, UR5, UPT ;  /* 0x000000050400728c */ /* 0x000fcc000bf06270 */
[----:B------:R-:W-:-:S13]  /*9700*/  PLOP3.LUT P0, PT, PT, PT, UP0, 0x80, 0x0 ;  /* 0x000000000000781c */ /* 0x000fda0003f0f008 */
[----:B------:R-:W-:Y:S05]  /*9710*/  @!P0 BRA `(.L_x_14877) ;  /* 0xffffff7400648947 */ /* 0x000fea000383ffff */
[----:B------:R-:W-:Y:S05]  /*9720*/  EXIT ;  /* 0x000000000000794d */ /* 0x000fea0003800000 */
.L_x_14831:
[----:B------:R-:W-:-:S08]  /*9730*/  NOP ;  /* 0x0000000000007918 */ /* 0x000fd00000000000 */
[----:B------:R-:W0:-:S00]  /*9740*/  USETMAXREG.DEALLOC.CTAPOOL 0x20 ;  /* 0x00000020000079c8 */ /* 0x000e0000080e0500 */
[----:B0-----:R-:W-:-:S06]  /*9750*/  LOP3.LUT R0, R0, 0x3, RZ, 0xc0, !PT ;  /* 0x0000000300007812 */ /* 0x001fcc00078ec0ff */
[----:B-1----:R-:W0:Y:S01]  /*9760*/  S2UR UR5, SR_CTAID.X ;  /* 0x00000000000579c3 */ /* 0x002e220000002500 */
        /* <DEDUP_REMOVED lines=12> */
[----:B------:R-:W1:Y:S01]  /*9830*/  S2UR UR7, SR_CgaCtaId ;  /* 0x00000000000779c3 */ /* 0x000e620000008800 */
[----:B------:R-:W-:Y:S01]  /*9840*/  ULDC.64 UR36, c[0x0][0x2f0] ;  /* 0x0000bc0000247ab9 */ /* 0x000fe20000000a00 */
[----:B------:R-:W-:Y:S01]  /*9850*/  UMOV UR6, 0x400 ;  /* 0x0000040000067882 */ /* 0x000fe20000000000 */
[----:B------:R-:W-:Y:S01]  /*9860*/  ULDC.64 UR8, c[0x0][0x418] ;  /* 0x0001060000087ab9 */ /* 0x000fe20000000a00 */
[----:B------:R-:W-:Y:S01]  /*9870*/  LOP3.LUT R26, R26, 0xfffffffe, RZ, 0xc0, !PT ;  /* 0xfffffffe1a1a7812 */ /* 0x000fe200078ec0ff */
[----:B------:R-:W-:Y:S01]  /*9880*/  UISETP.NE.U32.AND UP0, UPT, UR8, URZ, UPT ;  /* 0x0000003f0800728c */ /* 0x000fe2000bf05070 */
[----:B------:R-:W-:Y:S01]  /*9890*/  IMAD.MOV.U32 R25, RZ, RZ, 0x1 ;  /* 0x00000001ff197424 */ /* 0x000fe200078e00ff */
[----:B------:R-:W-:Y:S01]  /*98a0*/  ULDC UR4, c[0x0][0x424] ;  /* 0x0001090000047ab9 */ /* 0x000fe20000000800 */
[----:B------:R-:W-:Y:S01]  /*98b0*/  ULDC UR8, c[0x0][0x2b8] ;  /* 0x0000ae0000087ab9 */ /* 0x000fe20000000800 */
[----:B------:R-:W-:Y:S01]  /*98c0*/  UISETP.NE.AND.EX UP0, UPT, UR9, URZ, UPT, UP0 ;  /* 0x0000003f0900728c */ /* 0x000fe2000bf05300 */
[----:B------:R-:W-:Y:S01]  /*98d0*/  IMAD.MOV.U32 R22, RZ, RZ, RZ ;  /* 0x000000ffff167224 */ /* 0x000fe200078e00ff */
[----:B------:R-:W-:Y:S01]  /*98e0*/  ULDC UR38, c[0x0][0x288] ;  /* 0x0000a20000267ab9 */ /* 0x000fe20000000800 */
[----:B------:R-:W-:-:S02]  /*98f0*/  ULOP3.LUT UR45, UR39, 0x2, URZ, 0xfc, !UPT ;  /* 0x00000002272d7892 */ /* 0x000fc4000f8efc3f */
[----:B------:R-:W-:Y:S01]  /*9900*/  USEL UR4, UR4, 0x1, UP0 ;  /* 0x0000000104047887 */ /* 0x000fe20008000000 */
[----:B------:R-:W-:-:S03]  /*9910*/  ULDC UR46, c[0x0][0xc] ;  /* 0x00000300002e7ab9 */ /* 0x000fc60000000800 */
[----:B------:R-:W-:-:S04]  /*9920*/  UIMAD UR36, UR4, UR36, URZ ;  /* 0x00000024042472a4 */ /* 0x000fc8000f8e023f */
[----:B------:R-:W-:Y:S02]  /*9930*/  UIADD3 UR4, UR36, 0x7f, URZ ;  /* 0x0000007f24047890 */ /* 0x000fe4000fffe03f */
[----:B-1----:R-:W-:-:S06]  /*9940*/  ULEA UR6, UR7, UR6, 0x18 ;  /* 0x0000000607067291 */ /* 0x002fcc000f8ec03f */
[----:B------:R-:W-:Y:S01]  /*9950*/  IMAD.U32 R16, RZ, RZ, UR6 ;  /* 0x00000006ff107e24 */ /* 0x000fe2000f8e00ff */
[C---:B0-----:R-:W-:Y:S01]  /*9960*/  LOP3.LUT R6, R7.reuse, 0x7f, RZ, 0xc0, !PT ;  /* 0x0000007f07067812 */ /* 0x041fe200078ec0ff */
[----:B------:R-:W-:-:S05]  /*9970*/  IMAD.SHL.U32 R0, R7, 0x8, RZ ;  /* 0x0000000807007824 */ /* 0x000fca00078e00ff */
[C---:B------:R-:W-:Y:S02]  /*9980*/  LOP3.LUT R2, R0.reuse, 0x1f8, RZ, 0xc0, !PT ;  /* 0x000001f800027812 */ /* 0x040fe400078ec0ff */
[----:B------:R-:W-:Y:S02]  /*9990*/  LOP3.LUT R5, R0, 0x38, RZ, 0xc0, !PT ;  /* 0x0000003800057812 */ /* 0x000fe400078ec0ff */
[----:B------:R-:W-:Y:S01]  /*99a0*/  LOP3.LUT R3, R2, 0x38, R7, 0x78, !PT ;  /* 0x0000003802037812 */ /* 0x000fe200078e7807 */
[----:B------:R-:W-:Y:S01]  /*99b0*/  IMAD.U32 R2, RZ, RZ, UR5 ;  /* 0x00000005ff027e24 */ /* 0x000fe2000f8e00ff */
[----:B------:R-:W-:Y:S01]  /*99c0*/  ISETP.GE.AND P1, PT, R5, UR37, PT ;  /* 0x0000002505007c0c */ /* 0x000fe2000bf26270 */
[----:B------:R-:W-:Y:S01]  /*99d0*/  USHF.R.S32.HI UR5, URZ, 0x1f, UR4 ;  /* 0x0000001f3f057899 */ /* 0x000fe20008011404 */
[----:B------:R-:W-:Y:S01]  /*99e0*/  LOP3.LUT R4, R3, 0x200, R0, 0xf8, !PT ;  /* 0x0000020003047812 */ /* 0x000fe200078ef800 */
[----:B------:R-:W-:Y:S01]  /*99f0*/  IMAD.SHL.U32 R0, R7, 0x10, RZ ;  /* 0x0000001007007824 */ /* 0x000fe200078e00ff */
[----:B------:R0:W-:Y:S01]  /*9a00*/  STL [R1+0xc], R2 ;  /* 0x00000c0201007387 */ /* 0x0001e20000100800 */
[----:B------:R-:W-:Y:S01]  /*9a10*/  ISETP.GE.AND P0, PT, R5, UR37, PT ;  /* 0x0000002505007c0c */ /* 0x000fe2000bf06270 */
[----:B------:R-:W-:-:S02]  /*9a20*/  ULEA.HI UR5, UR5, UR4, URZ, 0x7 ;  /* 0x0000000405057291 */ /* 0x000fc4000f8f383f */
[----:B------:R-:W-:Y:S01]  /*9a30*/  LOP3.LUT R0, R0, 0x70, RZ, 0xc0, !PT ;  /* 0x0000007000007812 */ /* 0x000fe200078ec0ff */
[----:B------:R1:W-:Y:S01]  /*9a40*/  STL [R1+0x10], RZ ;  /* 0x000010ff01007387 */ /* 0x0003e20000100800 */
[----:B------:R-:W-:Y:S01]  /*9a50*/  ULDC UR37, c[0x0][0x448] ;  /* 0x0001120000257ab9 */ /* 0x000fe20000000800 */
[----:B------:R-:W-:Y:S02]  /*9a60*/  USHF.R.S32.HI UR40, URZ, 0x7, UR5 ;  /* 0x000000073f287899 */ /* 0x000fe40008011405 */
[----:B------:R-:W-:Y:S01]  /*9a70*/  @P1 LOP3.LUT R26, R26, 0x1, RZ, 0xfc, !PT ;  /* 0x000000011a1a1812 */ /* 0x000fe200078efcff */
[----:B------:R-:W-:Y:S01]  /*9a80*/  UIMAD UR37, UR37, UR38, URZ ;  /* 0x00000026252572a4 */ /* 0x000fe2000f8e023f */
[----:B0-----:R-:W-:Y:S01]  /*9a90*/  SHF.R.U32.HI R2, RZ, 0x3, R6 ;  /* 0x00000003ff027819 */ /* 0x001fe20000011606 */
[----:B------:R-:W-:Y:S01]  /*9aa0*/  UIADD3 UR38, UR36, 0x80, -UR38 ;  /* 0x0000008024267890 */ /* 0x000fe2000fffe826 */
        /* <DEDUP_REMOVED lines=8> */
.L_x_14927:
        /* <DEDUP_REMOVED lines=23> */
.L_x_14879:
[----:B------:R-:W-:Y:S01]  /*9ca0*/  ULDC UR8, c[0x0][0xc54] ;  /* 0x0003150000087ab9 */ /* 0x000fe20000000800 */
[----:B------:R-:W-:Y:S01]  /*9cb0*/  UMOV UR6, UR7 ;  /* 0x0000000700067c82 */ /* 0x000fe20008000000 */
[----:B------:R-:W-:-:S11]  /*9cc0*/  UISETP.NE.AND UP0, UPT, UR8, 0x1, UPT ;  /* 0x000000010800788c */ /* 0x000fd6000bf05270 */
[----:B------:R-:W-:Y:S02]  /*9cd0*/  @UP0 ULDC.64 UR10, c[0x0][0xc58] ;  /* 0x00031600000a0ab9 */ /* 0x000fe40000000a00 */
[----:B------:R-:W-:-:S04]  /*9ce0*/  UIMAD.WIDE.U32 UR4, UR7, UR10, URZ ;  /* 0x0000000a070472a5 */ /* 0x000fc8000f8e003f */
[----:B------:R-:W-:-:S04]  /*9cf0*/  @UP0 USHF.R.U32.HI UR6, URZ, UR11, UR5 ;  /* 0x0000000b3f060299 */ /* 0x000fc80008011605 */
[----:B------:R-:W-:-:S12]  /*9d00*/  UIMAD UR4, UR6, UR8, URZ ;  /* 0x00000008060472a4 */ /* 0x000fd8000f8e023f */
.L_x_14880:
        /* <DEDUP_REMOVED lines=60> */
.L_x_14882:
        /* <DEDUP_REMOVED lines=20> */
.L_x_14885:
[----:B------:R-:W-:Y:S05]  /*a210*/  BSYNC B6 ;  /* 0x0000000000067941 */ /* 0x000fea0003800000 */
.L_x_14884:
        /* <DEDUP_REMOVED lines=20> */
.L_x_14888:
        /* <DEDUP_REMOVED lines=15> */
.L_x_14887:
[----:B------:R-:W-:Y:S05]  /*a450*/  BSYNC B6 ;  /* 0x0000000000067941 */ /* 0x000fea0003800000 */
.L_x_14886:
        /* <DEDUP_REMOVED lines=15> */
.L_x_14943:
        /* <DEDUP_REMOVED lines=23> */
[----:B------:R-:W3:Y:S01]  /*a6c0*/  @!P0 LDC.64 R4, c[0x0][0x428] ;  /* 0x00010a00ff048b82 */ /* 0x000ee20000000a00 */
[--C-:B------:R-:W-:Y:S01]  /*a6d0*/  @!P0 SHF.R.S32.HI R3, RZ, 0x1f, R7.reuse ;  /* 0x0000001fff038819 */ /* 0x100fe20000011407 */
[----:B------:R-:W-:Y:S02]  /*a6e0*/  IMAD R19, R19, R2, UR41 ;  /* 0x0000002913137e24 */ /* 0x000fe4000f8e0202 */
        /* <DEDUP_REMOVED lines=20> */
.L_x_14890:
        /* <DEDUP_REMOVED lines=25> */
.L_x_14944:
[----:B------:R-:W-:Y:S05]  /*a9c0*/  BSYNC B0 ;  /* 0x0000000000007941 */ /* 0x000fea0003800000 */
.L_x_14891:
        /* <DEDUP_REMOVED lines=49> */
[----:B0-----:R-:W-:-:S04]  /*ace0*/  @P1 LEA R3, P0, R9, R3, 0x1 ;  /* 0x0000000309031211 */ /* 0x001fc800078008ff */
[----:B-1----:R-:W-:-:S04]  /*acf0*/  @P1 IADD3.X R2, RZ, R2, RZ, P0, !PT ;  /* 0x00000002ff021210 */ /* 0x002fc800007fe4ff */
        /* <DEDUP_REMOVED lines=55> */
.L_x_14962:
        /* <DEDUP_REMOVED lines=10> */
.L_x_14894:
        /* <DEDUP_REMOVED lines=11> */
.L_x_14895:
        /* <DEDUP_REMOVED lines=23> */
.L_x_14897:
[----:B------:R-:W-:Y:S05]  /*b330*/  BSYNC B6 ;  /* 0x0000000000067941 */ /* 0x000fea0003800000 */
.L_x_14896:
[----:B------:R0:W5:Y:S01]  /*b340*/  LDL R9, [R1+0x8] ;  /* 0x0000080001097983 */ /* 0x0001620000100800 */
[----:B------:R-:W-:Y:S01]  /*b350*/  UISETP.NE.AND UP0, UPT, UR47, URZ, UPT ;  /* 0x0000003f2f00728c */ /* 0x000fe2000bf05270 */
[----:B------:R-:W-:Y:S01]  /*b360*/  R2UR UR7, R28 ;  /* 0x000000001c0772ca */ /* 0x000fe200000e0000 */
[----:B------:R-:W-:Y:S01]  /*b370*/  IMAD.U32 R6, RZ, RZ, UR43 ;  /* 0x0000002bff067e24 */ /* 0x000fe2000f8e00ff */
[----:B------:R-:W1:Y:S01]  /*b380*/  S2R R20, SR_TID.X ;  /* 0x0000000000147919 */ /* 0x000e620000002100 */
[C---:B------:R-:W-:Y:S01]  /*b390*/  R2UR UR10, R19.reuse ;  /* 0x00000000130a72ca */ /* 0x040fe200000e0000 */
[----:B------:R-:W-:Y:S01]  /*b3a0*/  ULDC.64 UR8, c[0x0][0x2d8] ;  /* 0x0000b60000087ab9 */ /* 0x000fe20000000a00 */
[----:B------:R-:W-:Y:S01]  /*b3b0*/  PLOP3.LUT P0, PT, PT, PT, UP0, 0x80, 0x0 ;  /* 0x000000000000781c */ /* 0x000fe20003f0f008 */
[----:B------:R-:W2:Y:S01]  /*b3c0*/  S2R R2, SR_TID.X ;  /* 0x0000000000027919 */ /* 0x000ea20000002100 */
[----:B------:R-:W-:Y:S01]  /*b3d0*/  R2UR UR4, R19 ;  /* 0x00000000130472ca */ /* 0x000fe200000e0000 */
        /* <DEDUP_REMOVED lines=11> */
[----:B------:R-:W-:-:S04]  /*b490*/  IMAD R6, R6, 0xc0, R2 ;  /* 0x000000c006067824 */ /* 0x000fc800078e0202 */
        /* <DEDUP_REMOVED lines=60> */
[----:B------:R-:W-:-:S03]  /*b860*/  IMAD.U32 R6, RZ, RZ, UR43 ;  /* 0x0000002bff067e24 */ /* 0x000fc6000f8e00ff */
[----:B------:R-:W1:Y:S01]  /*b870*/  SHFL.IDX PT, R2, R4, RZ, 0x181f ;  /* 0x00181fff04027589 */ /* 0x000e6200000e0000 */
[----:B------:R-:W-:-:S03]  /*b880*/  IMAD R6, R6, 0xc0, R8 ;  /* 0x000000c006067824 */ /* 0x000fc600078e0208 */
[----:B------:R-:W-:Y:S01]  /*b890*/  SHFL.IDX PT, R14, R5, RZ, 0x181f ;  /* 0x00181fff050e7589 */ /* 0x000fe200000e0000 */
[C---:B------:R-:W-:Y:S01]  /*b8a0*/  VIADD R8, R6.reuse, 0x80 ;  /* 0x0000008006087836 */ /* 0x040fe20000000000 */
[----:B------:R-:W-:-:S13]  /*b8b0*/  ISETP.GE.AND P1, PT, R6, UR37, PT ;  /* 0x0000002506007c0c */ /* 0x000fda000bf26270 */
        /* <DEDUP_REMOVED lines=89> */
[----:B------:R-:W-:-:S04]  /*be50*/  IADD3 R3, R6, 0xa0, RZ ;  /* 0x000000a006037810 */ /* 0x000fc80007ffe0ff */
[----:B------:R-:W-:-:S13]  /*be60*/  ISETP.GE.AND P1, PT, R3, UR37, PT ;  /* 0x0000002503007c0c */ /* 0x000fda000bf26270 */
[----:B0-----:R-:W-:-:S05]  /*be70*/  @!P1 LEA R2, P0, R10, R2, 0x1 ;  /* 0x000000020a029211 */ /* 0x001fca00078008ff */
[----:B------:R-:W-:-:S05]  /*be80*/  @!P1 IMAD.X R3, RZ, RZ, R0, P0 ;  /* 0x000000ffff039224 */ /* 0x000fca00000e0600 */
[----:B------:R0:W-:Y:S03]  /*be90*/  @!P1 LDGSTS.E.BYPASS.LTC128B.128 [R9+0xd400], desc[UR50][R2.64], !P5 ;  /* 0x0d40000002099fae */ /* 0x0001e6000e901d72 */
.L_x_14987:
        /* <DEDUP_REMOVED lines=10> */
.L_x_14899:
        /* <DEDUP_REMOVED lines=18> */
.L_x_14988:
[----:B------:R-:W-:Y:S05]  /*c060*/  BSYNC B0 ;  /* 0x0000000000007941 */ /* 0x000fea0003800000 */
.L_x_14900:
[----:B------:R-:W-:-:S06]  /*c070*/  UISETP.GE.AND UP0, UPT, UR44, 0x2, UPT ;  /* 0x000000022c00788c */ /* 0x000fcc000bf06270 */
[----:B------:R-:W-:-:S13]  /*c080*/  PLOP3.LUT P0, PT, PT, PT, UP0, 0x80, 0x0 ;  /* 0x000000000000781c */ /* 0x000fda0003f0f008 */
[----:B------:R-:W-:Y:S05]  /*c090*/  @!P0 BRA `(.L_x_14902) ;  /* 0x0000001000108947 */ /* 0x000fea0003800000 */
[----:B------:R-:W-:Y:S01]  /*c0a0*/  UIADD3 UR4, UR44, -0x2, URZ ;  /* 0xfffffffe2c047890 */ /* 0x000fe2000fffe03f */
[----:B------:R-:W-:Y:S01]  /*c0b0*/  BSSY B0, `(.L_x_14902) ;  /* 0x0000102000007945 */ /* 0x000fe20003800000 */
[----:B------:R-:W-:Y:S02]  /*c0c0*/  IMAD.MOV.U32 R20, RZ, RZ, R25 ;  /* 0x000000ffff147224 */ /* 0x000fe400078e0019 */
[----:B------:R-:W-:Y:S02]  /*c0d0*/  IMAD.MOV.U32 R6, RZ, RZ, R22 ;  /* 0x000000ffff067224 */ /* 0x000fe400078e0016 */
[----:B------:R-:W-:Y:S02]  /*c0e0*/  IMAD.MOV.U32 R27, RZ, RZ, R23 ;  /* 0x000000ffff1b7224 */ /* 0x000fe400078e0017 */
[----:B------:R-:W-:-:S07]  /*c0f0*/  IMAD.U32 R7, RZ, RZ, UR4 ;  /* 0x00000004ff077e24 */ /* 0x000fce000f8e00ff */
.L_x_14915:
        /* <DEDUP_REMOVED lines=41> */
.L_x_14903:
[----:B------:R-:W-:Y:S01]  /*c390*/  IMAD R5, R22, 0x8, R16 ;  /* 0x0000000816057824 */ /* 0x000fe200078e0210 */
[----:B------:R-:W-:Y:S01]  /*c3a0*/  SHF.L.U32 R2, R25, 0x1f, RZ ;  /* 0x0000001f19027819 */ /* 0x000fe200000006ff */
[----:B------:R-:W-:Y:S03]  /*c3b0*/  BSSY B1, `(.L_x_14904) ;  /* 0x0000003000017945 */ /* 0x000fe60003800000 */
[----:B------:R-:W0:Y:S02]  /*c3c0*/  SYNCS.PHASECHK.TRANS64.TRYWAIT P0, [R5+URZ+0x16840], R2 ;  /* 0x01684002050075a7 */ /* 0x000e24000800017f */
[----:B0-----:R-:W-:Y:S05]  /*c3d0*/  @!P0 BRA `(.L_x_14905) ;  /* 0x0000003400e88947 */ /* 0x001fea0003800000 */
.L_x_14989:
[----:B------:R-:W-:Y:S05]  /*c3e0*/  BSYNC B1 ;  /* 0x0000000000017941 */ /* 0x000fea0003800000 */
.L_x_14904:
        /* <DEDUP_REMOVED lines=72> */
.L_x_15007:
        /* <DEDUP_REMOVED lines=8> */
.L_x_14907:
        /* <DEDUP_REMOVED lines=11> */
.L_x_14908:
[----:B------:R1:W-:Y:S01]  /*c9a0*/  SYNCS.ARRIVE.TRANS64.A1T0 RZ, [R5+URZ+0x16830], RZ ;  /* 0x016830ff05ff79a7 */ /* 0x0003e2000810003f */
[----:B------:R-:W-:Y:S05]  /*c9b0*/  @!P2 BRA `(.L_x_14909) ;  /* 0x000000000004a947 */ /* 0x000fea0003800000 */
[----:B------:R-:W-:Y:S01]  /*c9c0*/  BPT.TRAP 0x1 ;  /* 0x000000040000795c */ /* 0x000fe20000300000 */
.L_x_14909:
[----:B------:R-:W-:Y:S01]  /*c9d0*/  SHF.L.U32 R2, R20, 0x1f, RZ ;  /* 0x0000001f14027819 */ /* 0x000fe200000006ff */
[----:B-1----:R-:W-:Y:S01]  /*c9e0*/  IMAD R5, R6, 0x8, R16 ;  /* 0x0000000806057824 */ /* 0x002fe200078e0210 */
[----:B------:R-:W-:Y:S03]  /*c9f0*/  BSSY B1, `(.L_x_14910) ;  /* 0x0000003000017945 */ /* 0x000fe60003800000 */
[----:B------:R-:W1:Y:S02]  /*ca00*/  SYNCS.PHASECHK.TRANS64.TRYWAIT P0, [R5+URZ+0x16860], R2 ;  /* 0x01686002050075a7 */ /* 0x000e64000800017f */
[----:B-1----:R-:W-:Y:S05]  /*ca10*/  @!P0 BRA `(.L_x_14911) ;  /* 0x0000003800a88947 */ /* 0x002fea0003800000 */
.L_x_15008:
[----:B------:R-:W-:Y:S05]  /*ca20*/  BSYNC B1 ;  /* 0x0000000000017941 */ /* 0x000fea0003800000 */
.L_x_14910:
        /* <DEDUP_REMOVED lines=61> */
.L_x_15026:
        /* <DEDUP_REMOVED lines=27> */
.L_x_14913:
        /* <DEDUP_REMOVED lines=11> */
.L_x_14914:
[C---:B------:R-:W-:Y:S01]  /*d060*/  ISETP.GT.AND P0, PT, R23.reuse, RZ, PT ;  /* 0x000000ff1700720c */ /* 0x040fe20003f04270 */
[----:B------:R1:W-:Y:S01]  /*d070*/  SYNCS.ARRIVE.TRANS64.A1T0 RZ, [R5+URZ+0x16850], RZ ;  /* 0x016850ff05ff79a7 */ /* 0x0003e2000810003f */
[----:B------:R-:W-:Y:S01]  /*d080*/  VIADD R7, R23, 0xffffffff ;  /* 0xffffffff17077836 */ /* 0x000fe20000000000 */
[----:B------:R-:W-:Y:S01]  /*d090*/  MOV R6, R22 ;  /* 0x0000001600067202 */ /* 0x000fe20000000f00 */
[----:B------:R-:W-:Y:S02]  /*d0a0*/  IMAD.MOV.U32 R20, RZ, RZ, R25 ;  /* 0x000000ffff147224 */ /* 0x000fe400078e0019 */
[----:B------:R-:W-:-:S07]  /*d0b0*/  IMAD.MOV.U32 R27, RZ, RZ, R23 ;  /* 0x000000ffff1b7224 */ /* 0x000fce00078e0017 */
[----:B-1----:R-:W-:Y:S05]  /*d0c0*/  @P0 BRA `(.L_x_14915) ;  /* 0xfffffff0000c0947 */ /* 0x002fea000383ffff */
[----:B------:R-:W-:Y:S05]  /*d0d0*/  BSYNC B0 ;  /* 0x0000000000007941 */ /* 0x000fea0003800000 */
.L_x_14902:
        /* <DEDUP_REMOVED lines=18> */
.L_x_14917:
[----:B------:R-:W-:Y:S05]  /*d200*/  BSYNC B0 ;  /* 0x0000000000007941 */ /* 0x000fea0003800000 */
.L_x_14916:
[----:B-1----:R-:W-:-:S05]  /*d210*/  IMAD.U32 R0, RZ, RZ, UR45 ;  /* 0x0000002dff007e24 */ /* 0x002fca000f8e00ff */
[----:B------:R-:W-:-:S13]  /*d220*/  ISETP.NE.AND P0, PT, R0, 0x3, PT ;  /* 0x000000030000780c */ /* 0x000fda0003f05270 */
[----:B------:R-:W-:Y:S05]  /*d230*/  @!P0 BRA `(.L_x_14918) ;  /* 0x0000000000048947 */ /* 0x000fea0003800000 */
[----:B------:R-:W-:Y:S01]  /*d240*/  BPT.TRAP 0x1 ;  /* 0x000000040000795c */ /* 0x000fe20000300000 */
.L_x_14918:
[----:B------:R-:W-:Y:S01]  /*d250*/  IMAD R4, R22, 0x8, R16 ;  /* 0x0000000816047824 */ /* 0x000fe200078e0210 */
[----:B0-----:R-:W-:Y:S01]  /*d260*/  SHF.L.U32 R3, R25, 0x1f, RZ ;  /* 0x0000001f19037819 */ /* 0x001fe200000006ff */
[----:B------:R-:W-:Y:S03]  /*d270*/  BSSY B0, `(.L_x_14919) ;  /* 0x0000003000007945 */ /* 0x000fe60003800000 */
[----:B------:R-:W0:Y:S02]  /*d280*/  SYNCS.PHASECHK.TRANS64.TRYWAIT P0, [R4+URZ+0x16860], R3 ;  /* 0x01686003040075a7 */ /* 0x000e24000800017f */
[----:B0-----:R-:W-:Y:S05]  /*d290*/  @!P0 BRA `(.L_x_14920) ;  /* 0x0000003800e48947 */ /* 0x001fea0003800000 */
.L_x_15027:
[----:B------:R-:W-:Y:S05]  /*d2a0*/  BSYNC B0 ;  /* 0x0000000000007941 */ /* 0x000fea0003800000 */
.L_x_14919:
        /* <DEDUP_REMOVED lines=64> */
.L_x_15045:
        /* <DEDUP_REMOVED lines=9> */
.L_x_14922:
        /* <DEDUP_REMOVED lines=11> */
.L_x_14923:
[----:B------:R0:W-:Y:S01]  /*d7f0*/  SYNCS.ARRIVE.TRANS64.A1T0 RZ, [R4+URZ+0x16850], RZ ;  /* 0x016850ff04ff79a7 */ /* 0x0001e2000810003f */
[----:B------:R-:W-:-:S05]  /*d800*/  VIADD R22, R22, 0x1 ;  /* 0x0000000116167836 */ /* 0x000fca0000000000 */
[----:B------:R-:W-:-:S04]  /*d810*/  ISETP.NE.AND P0, PT, R22, 0x2, PT ;  /* 0x000000021600780c */ /* 0x000fc80003f05270 */
[----:B------:R-:W-:Y:S02]  /*d820*/  SEL R0, RZ, 0x1, P0 ;  /* 0x00000001ff007807 */ /* 0x000fe40000000000 */
[----:B------:R-:W-:Y:S02]  /*d830*/  SEL R22, R22, RZ, P0 ;  /* 0x000000ff16167207 */ /* 0x000fe40000000000 */
[----:B0-----:R-:W-:-:S07]  /*d840*/  LOP3.LUT R25, R25, R0, RZ, 0x3c, !PT ;  /* 0x0000000019197212 */ /* 0x001fce00078e3cff */
.L_x_14883:
[----:B------:R-:W-:Y:S05]  /*d850*/  BSYNC B7 ;  /* 0x0000000000077941 */ /* 0x000fea0003800000 */
.L_x_14881:
        /* <DEDUP_REMOVED lines=13> */
.L_x_14924:
[----:B------:R-:W-:-:S03]  /*d930*/  UMOV UR4, 0xffffffff ;  /* 0xffffffff00047882 */ /* 0x000fc60000000000 */
[----:B------:R-:W-:Y:S05]  /*d940*/  BRA.DIV UR4, `(.L_x_14926) ;  /* 0x0000003e04907947 */ /* 0x000fea000b800000 */
[----:B-----5:R2:W3:Y:S02]  /*d950*/  SHFL.IDX PT, R14, R2, RZ, 0x1f ;  /* 0x00001fff020e7589 */ /* 0x0204e400000e0000 */
.L_x_15048:
        /* <DEDUP_REMOVED lines=8> */
.L_x_14925:
[----:B-1----:R-:W4:Y:S01]  /*d9e0*/  LDL R0, [R1+0xc] ;  /* 0x00000c0001007983 */ /* 0x002f220000100800 */
[----:B------:R-:W-:Y:S02]  /*d9f0*/  ULDC UR4, c[0x0][0xc38] ;  /* 0x00030e0000047ab9 */ /* 0x000fe40000000800 */
[----:B----4-:R-:W-:-:S13]  /*da00*/  ISETP.GE.AND P0, PT, R0, UR4, PT ;  /* 0x0000000400007c0c */ /* 0x010fda000bf06270 */
[----:B------:R-:W-:Y:S05]  /*da10*/  @!P0 BRA `(.L_x_14927) ;  /* 0xffffffc000448947 */ /* 0x000fea000383ffff */
.L_x_14878:
        /* <DEDUP_REMOVED lines=12> */
.L_x_15049:
[----:B------:R-:W-:Y:S05]  /*dae0*/  BSYNC B0 ;  /* 0x0000000000007941 */ /* 0x000fea0003800000 */
.L_x_14928:
[----:B------:R-:W-:-:S03]  /*daf0*/  UMOV UR4, 0xffffffff ;  /* 0xffffffff00047882 */ /* 0x000fc60000000000 */
[----:B------:R-:W-:Y:S05]  /*db00*/  BRA.DIV UR4, `(.L_x_14930) ;  /* 0x0000003e045c7947 */ /* 0x000fea000b800000 */
[----:B-1----:R-:W1:Y:S02]  /*db10*/  S2R R0, SR_TID.X ;  /* 0x0000000000007919 */ /* 0x002e640000002100 */
[----:B-1----:R-:W-:-:S04]  /*db20*/  SHF.R.U32.HI R0, RZ, 0x5, R0 ;  /* 0x00000005ff007819 */ /* 0x002fc80000011600 */
[----:B------:R-:W-:-:S05]  /*db30*/  LOP3.LUT R0, R0, 0x3, RZ, 0xc0, !PT ;  /* 0x0000000300007812 */ /* 0x000fca00078ec0ff */
[----:B------:R1:W2:Y:S02]  /*db40*/  SHFL.IDX PT, R14, R0, RZ, 0x1f ;  /* 0x00001fff000e7589 */ /* 0x0002a400000e0000 */
.L_x_15052:
[----:B--2---:R-:W-:Y:S01]  /*db50*/  ISETP.NE.AND P0, PT, R14, RZ, PT ;  /* 0x000000ff0e00720c */ /* 0x004fe20003f05270 */
[----:B------:R-:W-:-:S12]  /*db60*/  BSSY B0, `(.L_x_14931) ;  /* 0x0000024000007945 */ /* 0x000fd80003800000 */
[----:B------:R-:W-:Y:S05]  /*db70*/  @P0 BRA `(.L_x_14932) ;  /* 0x0000000000880947 */ /* 0x000fea0003800000 */
[----:B------:R-:W-:-:S03]  /*db80*/  UMOV UR4, 0xffffffff ;  /* 0xffffffff00047882 */ /* 0x000fc60000000000 */
[----:B------:R-:W-:Y:S05]  /*db90*/  BRA.DIV UR4, `(.L_x_14933) ;  /* 0x0000003e046c7947 */ /* 0x000fea000b800000 */
[----:B------:R-:W-:-:S13]  /*dba0*/  ELECT P6, URZ, PT ;  /* 0x00000000003f782f */ /* 0x000fda00038c0000 */
.L_x_15055:
[----:B------:R-:W-:Y:S05]  /*dbb0*/  @!P6 BRA `(.L_x_14932) ;  /* 0x000000000078e947 */ /* 0x000fea0003800000 */
[----:B------:R-:W-:-:S06]  /*dbc0*/  ULOP3.LUT UR4, UR39, 0x2, URZ, 0xfc, !UPT ;  /* 0x0000000227047892 */ /* 0x000fcc000f8efc3f */
[----:B-1----:R-:W-:-:S05]  /*dbd0*/  IMAD.U32 R0, RZ, RZ, UR4 ;  /* 0x00000004ff007e24 */ /* 0x002fca000f8e00ff */
[----:B------:R-:W-:-:S13]  /*dbe0*/  ISETP.NE.AND P0, PT, R0, 0x3, PT ;  /* 0x000000030000780c */ /* 0x000fda0003f05270 */
[----:B------:R-:W-:Y:S05]  /*dbf0*/  @!P0 BRA `(.L_x_14934) ;  /* 0x0000000000048947 */ /* 0x000fea0003800000 */
[----:B------:R-:W-:Y:S01]  /*dc00*/  BPT.TRAP 0x1 ;  /* 0x000000040000795c */ /* 0x000fe20000300000 */
.L_x_14934:
[C---:B------:R-:W-:Y:S01]  /*dc10*/  IMAD R3, R22.reuse, 0x8, R5 ;  /* 0x0000000816037824 */ /* 0x040fe200078e0205 */
[----:B------:R-:W-:Y:S01]  /*dc20*/  SHF.L.U32 R2, R25, 0x1f, RZ ;  /* 0x0000001f19027819 */ /* 0x000fe200000006ff */
[----:B------:R-:W-:-:S03]  /*dc30*/  VIADD R22, R22, 0x1 ;  /* 0x0000000116167836 */ /* 0x000fc60000000000 */
[----:B------:R-:W1:Y:S02]  /*dc40*/  SYNCS.PHASECHK.TRANS64.TRYWAIT P1, [R3+URZ+0x16840], R2 ;  /* 0x01684002030075a7 */ /* 0x000e64000802017f */
[----:B------:R-:W-:-:S04]  /*dc50*/  ISETP.NE.AND P2, PT, R22, 0x2, PT ;  /* 0x000000021600780c */ /* 0x000fc80003f45270 */
[----:B------:R-:W-:Y:S01]  /*dc60*/  SEL R0, RZ, 0x1, P2 ;  /* 0x00000001ff007807 */ /* 0x000fe20001000000 */
[----:B-1----:R-:W-:Y:S08]  /*dc70*/  @!P1 BRA `(.L_x_14935) ;  /* 0x0000003c00549947 */ /* 0x002ff00003800000 */
.L_x_15056:
[----:B------:R-:W-:Y:S02]  /*dc80*/  SEL R22, R22, RZ, P2 ;  /* 0x000000ff16167207 */ /* 0x000fe40001000000 */
[----:B------:R-:W-:Y:S01]  /*dc90*/  LOP3.LUT R0, R25, R0, RZ, 0x3c, !PT ;  /* 0x0000000019007212 */ /* 0x000fe200078e3cff */
[----:B------:R-:W-:Y:S06]  /*dca0*/  @!P0 BRA `(.L_x_14936) ;  /* 0x0000000000048947 */ /* 0x000fec0003800000 */
[----:B------:R-:W-:Y:S01]  /*dcb0*/  BPT.TRAP 0x1 ;  /* 0x000000040000795c */ /* 0x000fe20000300000 */
.L_x_14936:
[----:B------:R-:W-:Y:S01]  /*dcc0*/  IMAD R5, R22, 0x8, R5 ;  /* 0x0000000816057824 */ /* 0x000fe200078e0205 */
[----:B------:R-:W-:-:S04]  /*dcd0*/  SHF.L.U32 R0, R0, 0x1f, RZ ;  /* 0x0000001f00007819 */ /* 0x000fc800000006ff */
[----:B------:R-:W2:Y:S02]  /*dce0*/  SYNCS.PHASECHK.TRANS64.TRYWAIT P1, [R5+URZ+0x16840], R0 ;  /* 0x01684000050075a7 */ /* 0x000ea4000802017f */
[----:B--2---:R-:W-:Y:S05]  /*dcf0*/  @!P1 BRA `(.L_x_14937) ;  /* 0x0000003c00489947 */ /* 0x004fea0003800000 */
.L_x_15057:
[----:B------:R-:W-:Y:S05]  /*dd00*/  @!P0 BRA `(.L_x_14938) ;  /* 0x0000000000048947 */ /* 0x000fea0003800000 */
[----:B------:R-:W-:Y:S01]  /*dd10*/  BPT.TRAP 0x1 ;  /* 0x000000040000795c */ /* 0x000fe20000300000 */
.L_x_14938:
[----:B------:R-:W3:Y:S02]  /*dd20*/  SYNCS.PHASECHK.TRANS64.TRYWAIT P1, [R3+URZ+0x16860], R2 ;  /* 0x01686002030075a7 */ /* 0x000ee4000802017f */
[----:B---3--:R-:W-:Y:S05]  /*dd30*/  @!P1 BRA `(.L_x_14939) ;  /* 0x0000003c004c9947 */ /* 0x008fea0003800000 */
.L_x_15058:
[----:B------:R-:W-:Y:S05]  /*dd40*/  @!P0 BRA `(.L_x_14940) ;  /* 0x0000000000048947 */ /* 0x000fea0003800000 */
[----:B------:R-:W-:Y:S01]  /*dd50*/  BPT.TRAP 0x1 ;  /* 0x000000040000795c */ /* 0x000fe20000300000 */
.L_x_14940:
[----:B----4-:R4:W0:Y:S02]  /*dd60*/  SYNCS.PHASECHK.TRANS64.TRYWAIT P0, [R5+URZ+0x16860], R0 ;  /* 0x01686000050075a7 */ /* 0x010824000800017f */
[----:B0-----:R-:W-:Y:S05]  /*dd70*/  @!P0 NANOSLEEP.SYNCS 0x989680 ;  /* 0x009896800000895d */ /* 0x001fea0003900000 */
[----:B------:R-:W0:Y:S02]  /*dd80*/  @!P0 SYNCS.PHASECHK.TRANS64 P0, [R5+URZ+0x16860], R0 ;  /* 0x01686000050085a7 */ /* 0x000e24000800007f */
[----:B0-----:R-:W-:Y:S05]  /*dd90*/  @!P0 BRA `(.L_x_14940) ;  /* 0xfffffffc00f08947 */ /* 0x001fea000383ffff */
.L_x_14932:
[----:B------:R-:W-:Y:S05]  /*dda0*/  BSYNC B0 ;  /* 0x0000000000007941 */ /* 0x000fea0003800000 */
.L_x_14931:
[----:B------:R-:W-:Y:S05]  /*ddb0*/  EXIT ;  /* 0x000000000000794d */ /* 0x000fea0003800000 */
.L_x_14837:
[----:B0-----:R-:W-:-:S04]  /*ddc0*/  IMAD.U32 R3, RZ, RZ, UR45 ;  /* 0x0000002dff037e24 */ /* 0x001fc8000f8e00ff */
[----:B------:R0:W1:Y:S03]  /*ddd0*/  SYNCS.PHASECHK.TRANS64.TRYWAIT P1, [R3+URZ+0x16800], R0 ;  /* 0x01680000030075a7 */ /* 0x000066000802017f */
[----:B-1----:R-:W-:Y:S05]  /*dde0*/  @!P1 NANOSLEEP.SYNCS 0x989680 ;  /* 0x009896800000995d */ /* 0x002fea0003900000 */
[----:B------:R-:W1:Y:S02]  /*ddf0*/  @!P1 SYNCS.PHASECHK.TRANS64 P1, [R3+URZ+0x16800], R0 ;  /* 0x01680000030095a7 */ /* 0x000e64000802007f */
[----:B-1----:R-:W-:Y:S05]  /*de00*/  @!P1 BRA `(.L_x_14837) ;  /* 0xfffffffc00ec9947 */ /* 0x002fea000383ffff */
[----:B------:R-:W-:Y:S05]  /*de10*/  BRA `(.L_x_14941) ;  /* 0xffffff3400bc7947 */ /* 0x000fea000383ffff */
.L_x_14841:
[----:B-1----:R1:W2:Y:S02]  /*de20*/  SYNCS.PHASECHK.TRANS64.TRYWAIT P1, [R4+URZ+0x16830], R3 ;  /* 0x01683003040075a7 */ /* 0x0022a4000802017f */
[----:B--2---:R-:W-:Y:S05]  /*de30*/  @!P1 NANOSLEEP.SYNCS 0x989680 ;  /* 0x009896800000995d */ /* 0x004fea0003900000 */
[----:B------:R-:W2:Y:S02]  /*de40*/  @!P1 SYNCS.PHASECHK.TRANS64 P1, [R4+URZ+0x16830], R3 ;  /* 0x01683003040095a7 */ /* 0x000ea4000802007f */
[----:B--2---:R-:W-:Y:S05]  /*de50*/  @!P1 BRA `(.L_x_14841) ;  /* 0xfffffffc00f09947 */ /* 0x004fea000383ffff */
[----:B------:R-:W-:Y:S05]  /*de60*/  BRA `(.L_x_14840) ;  /* 0xffffff3400d87947 */ /* 0x000fea000383ffff */
.L_x_14847:
[----:B-1----:R-:W-:-:S04]  /*de70*/  IMAD.U32 R3, RZ, RZ, UR6 ;  /* 0x00000006ff037e24 */ /* 0x002fc8000f8e00ff */
[----:B------:R1:W2:Y:S03]  /*de80*/  SYNCS.PHASECHK.TRANS64.TRYWAIT P1, [R3+URZ+0x16830], R0 ;  /* 0x01683000030075a7 */ /* 0x0002a6000802017f */
[----:B--2---:R-:W-:Y:S05]  /*de90*/  @!P1 NANOSLEEP.SYNCS 0x989680 ;  /* 0x009896800000995d */ /* 0x004fea0003900000 */
[----:B------:R-:W2:Y:S02]  /*dea0*/  @!P1 SYNCS.PHASECHK.TRANS64 P1, [R3+URZ+0x16830], R0 ;  /* 0x01683000030095a7 */ /* 0x000ea4000802007f */
[----:B--2---:R-:W-:Y:S05]  /*deb0*/  @!P1 BRA `(.L_x_14847) ;  /* 0xfffffffc00ec9947 */ /* 0x004fea000383ffff */
[----:B------:R-:W-:Y:S05]  /*dec0*/  BRA `(.L_x_14844) ;  /* 0xffffff5800587947 */ /* 0x000fea000383ffff */
.L_x_14851:
[----:B-1----:R-:W-:-:S04]  /*ded0*/  IMAD.U32 R3, RZ, RZ, UR6 ;  /* 0x00000006ff037e24 */ /* 0x002fc8000f8e00ff */
[----:B------:R1:W2:Y:S03]  /*dee0*/  SYNCS.PHASECHK.TRANS64.TRYWAIT P1, [R3+URZ+0x16850], R0 ;  /* 0x01685000030075a7 */ /* 0x0002a6000802017f */
[----:B--2---:R-:W-:Y:S05]  /*def0*/  @!P1 NANOSLEEP.SYNCS 0x989680 ;  /* 0x009896800000995d */ /* 0x004fea0003900000 */
[----:B------:R-:W2:Y:S02]  /*df00*/  @!P1 SYNCS.PHASECHK.TRANS64 P1, [R3+URZ+0x16850], R0 ;  /* 0x01685000030095a7 */ /* 0x000ea4000802007f */
[----:B--2---:R-:W-:Y:S05]  /*df10*/  @!P1 BRA `(.L_x_14851) ;  /* 0xfffffffc00ec9947 */ /* 0x004fea000383ffff */
[----:B------:R-:W-:Y:S05]  /*df20*/  BRA `(.L_x_14848) ;  /* 0xffffff5800d47947 */ /* 0x000fea000383ffff */
.L_x_14859:
[----:B-1----:R-:W-:-:S04]  /*df30*/  IMAD.U32 R3, RZ, RZ, UR6 ;  /* 0x00000006ff037e24 */ /* 0x002fc8000f8e00ff */
[----:B------:R1:W2:Y:S03]  /*df40*/  SYNCS.PHASECHK.TRANS64.TRYWAIT P1, [R3+URZ+0x16830], R0 ;  /* 0x01683000030075a7 */ /* 0x0002a6000802017f */
[----:B--2---:R-:W-:Y:S05]  /*df50*/  @!P1 NANOSLEEP.SYNCS 0x989680 ;  /* 0x009896800000995d */ /* 0x004fea0003900000 */
[----:B------:R-:W2:Y:S02]  /*df60*/  @!P1 SYNCS.PHASECHK.TRANS64 P1, [R3+URZ+0x16830], R0 ;  /* 0x01683000030095a7 */ /* 0x000ea4000802007f */
[----:B--2---:R-:W-:Y:S05]  /*df70*/  @!P1 BRA `(.L_x_14859) ;  /* 0xfffffffc00ec9947 */ /* 0x004fea000383ffff */
[----:B------:R-:W-:Y:S05]  /*df80*/  BRA `(.L_x_14856) ;  /* 0xffffff7c00e07947 */ /* 0x000fea000383ffff */
.L_x_14863:
[----:B-1----:R-:W-:-:S04]  /*df90*/  IMAD.U32 R3, RZ, RZ, UR6 ;  /* 0x00000006ff037e24 */ /* 0x002fc8000f8e00ff */
[----:B------:R1:W2:Y:S03]  /*dfa0*/  SYNCS.PHASECHK.TRANS64.TRYWAIT P1, [R3+URZ+0x16850], R0 ;  /* 0x01685000030075a7 */ /* 0x0002a6000802017f */
[----:B--2---:R-:W-:Y:S05]  /*dfb0*/  @!P1 NANOSLEEP.SYNCS 0x989680 ;  /* 0x009896800000995d */ /* 0x004fea0003900000 */
[----:B------:R-:W2:Y:S02]  /*dfc0*/  @!P1 SYNCS.PHASECHK.TRANS64 P1, [R3+URZ+0x16850], R0 ;  /* 0x01685000030095a7 */ /* 0x000ea4000802007f */
[----:B--2---:R-:W-:Y:S05]  /*dfd0*/  @!P1 BRA `(.L_x_14863) ;  /* 0xfffffffc00ec9947 */ /* 0x004fea000383ffff */
[----:B------:R-:W-:Y:S05]  /*dfe0*/  BRA `(.L_x_14860) ;  /* 0xffffff80005c7947 */ /* 0x000fea000383ffff */
.L_x_14870:
[----:B-1----:R-:W-:-:S04]  /*dff0*/  IMAD.U32 R7, RZ, RZ, UR5 ;  /* 0x00000005ff077e24 */ /* 0x002fc8000f8e00ff */
[----:B------:R1:W2:Y:S03]  /*e000*/  SYNCS.PHASECHK.TRANS64.TRYWAIT P1, [R7+URZ+0x16850], R6 ;  /* 0x01685006070075a7 */ /* 0x0002a6000802017f */
[----:B--2---:R-:W-:Y:S05]  /*e010*/  @!P1 NANOSLEEP.SYNCS 0x989680 ;  /* 0x009896800000995d */ /* 0x004fea0003900000 */
[----:B------:R-:W2:Y:S02]  /*e020*/  @!P1 SYNCS.PHASECHK.TRANS64 P1, [R7+URZ+0x16850], R6 ;  /* 0x01685006070095a7 */ /* 0x000ea4000802007f */
[----:B--2---:R-:W-:Y:S05]  /*e030*/  @!P1 BRA `(.L_x_14870) ;  /* 0xfffffffc00ec9947 */ /* 0x004fea000383ffff */
[----:B------:R-:W-:Y:S05]  /*e040*/  BRA `(.L_x_14869) ;  /* 0xffffff9800cc7947 */ /* 0x000fea000383ffff */
.L_x_14889:
        /* <DEDUP_REMOVED lines=10> */
.L_x_14942:
[----:B------:R-:W-:Y:S05]  /*e0f0*/  BRA `(.L_x_14943) ;  /* 0xffffffc400147947 */ /* 0x000fea000383ffff */
.L_x_14892:
[----:B0-----:R0:W1:Y:S02]  /*e100*/  SYNCS.PHASECHK.TRANS64.TRYWAIT P0, [R0+URZ+0x16840], R2 ;  /* 0x01684002000075a7 */ /* 0x001064000800017f */
[----:B-1----:R-:W-:Y:S05]  /*e110*/  @!P0 NANOSLEEP.SYNCS 0x989680 ;  /* 0x009896800000895d */ /* 0x002fea0003900000 */
[----:B------:R-:W1:Y:S02]  /*e120*/  @!P0 SYNCS.PHASECHK.TRANS64 P0, [R0+URZ+0x16840], R2 ;  /* 0x01684002000085a7 */ /* 0x000e64000800007f */
[----:B-1----:R-:W-:Y:S05]  /*e130*/  @!P0 BRA `(.L_x_14892) ;  /* 0xfffffffc00f08947 */ /* 0x002fea000383ffff */
[----:B------:R-:W-:Y:S05]  /*e140*/  BRA `(.L_x_14944) ;  /* 0xffffffc8001c7947 */ /* 0x000fea000383ffff */
.L_x_14893:
        /* <DEDUP_REMOVED lines=8> */
.L_x_14946:
[----:B------:R-:W-:Y:S05]  /*e1d0*/  BSYNC B0 ;  /* 0x0000000000007941 */ /* 0x000fea0003800000 */
.L_x_14945:
        /* <DEDUP_REMOVED lines=9> */
.L_x_14947:
[----:B------:R-:W-:Y:S02]  /*e270*/  IMAD.MOV.U32 R13, RZ, RZ, R5 ;  /* 0x000000ffff0d7224 */ /* 0x000fe400078e0005 */
[----:B------:R-:W-:Y:S02]  /*e280*/  IMAD.MOV.U32 R12, RZ, RZ, 0x1 ;  /* 0x00000001ff0c7424 */ /* 0x000fe400078e00ff */
[----:B------:R-:W-:-:S07]  /*e290*/  IMAD.MOV.U32 R3, RZ, RZ, R14 ;  /* 0x000000ffff037224 */ /* 0x000fce00078e000e */
[----:B------:R-:W-:Y:S05]  /*e2a0*/  WARPSYNC.COLLECTIVE R15, `(.L_x_14948) ;  /* 0x000000000f087348 */ /* 0x000fea0003c00000 */
[----:B------:R0:W1:Y:S02]  /*e2b0*/  SHFL.IDX P6, R14, R13, R12, R11 ;  /* 0x0000000c0d0e7389 */ /* 0x00006400000c000b */
[----:B01----:R-:W-:Y:S01]  /*e2c0*/  ENDCOLLECTIVE ;  /* 0x000000000000791b */ /* 0x003fe20003800000 */
.L_x_14948:
        /* <DEDUP_REMOVED lines=15> */
.L_x_14949:
[----:B------:R-:W-:Y:S01]  /*e3c0*/  @P1 IMAD R8, R6, 0x2, R16 ;  /* 0x0000000206081824 */ /* 0x000fe200078e0210 */
[----:B------:R-:W-:Y:S01]  /*e3d0*/  MOV R13, R5 ;  /* 0x00000005000d7202 */ /* 0x000fe20000000f00 */
[----:B------:R-:W-:Y:S02]  /*e3e0*/  IMAD.MOV.U32 R12, RZ, RZ, 0x2 ;  /* 0x00000002ff0c7424 */ /* 0x000fe400078e00ff */
[----:B------:R-:W-:-:S07]  /*e3f0*/  IMAD.MOV.U32 R3, RZ, RZ, R14 ;  /* 0x000000ffff037224 */ /* 0x000fce00078e000e */
[----:B------:R-:W-:Y:S05]  /*e400*/  WARPSYNC.COLLECTIVE R15, `(.L_x_14950) ;  /* 0x000000000f087348 */ /* 0x000fea0003c00000 */
[----:B------:R0:W1:Y:S02]  /*e410*/  SHFL.IDX P6, R14, R13, R12, R11 ;  /* 0x0000000c0d0e7389 */ /* 0x00006400000c000b */
[----:B01----:R-:W-:Y:S01]  /*e420*/  ENDCOLLECTIVE ;  /* 0x000000000000791b */ /* 0x003fe20003800000 */
.L_x_14950:
        /* <DEDUP_REMOVED lines=15> */
.L_x_14951:
[----:B------:R-:W-:Y:S02]  /*e520*/  @P1 IMAD R8, R6, 0x2, R16 ;  /* 0x0000000206081824 */ /* 0x000fe400078e0210 */
[----:B------:R-:W-:Y:S02]  /*e530*/  IMAD.MOV.U32 R13, RZ, RZ, R5 ;  /* 0x000000ffff0d7224 */ /* 0x000fe400078e0005 */
[----:B------:R-:W-:Y:S02]  /*e540*/  IMAD.MOV.U32 R12, RZ, RZ, 0x3 ;  /* 0x00000003ff0c7424 */ /* 0x000fe400078e00ff */
[----:B------:R-:W-:-:S07]  /*e550*/  IMAD.MOV.U32 R3, RZ, RZ, R14 ;  /* 0x000000ffff037224 */ /* 0x000fce00078e000e */
[----:B------:R-:W-:Y:S05]  /*e560*/  WARPSYNC.COLLECTIVE R15, `(.L_x_14952) ;  /* 0x000000000f087348 */ /* 0x000fea0003c00000 */
[----:B------:R0:W1:Y:S02]  /*e570*/  SHFL.IDX P6, R14, R13, R12, R11 ;  /* 0x0000000c0d0e7389 */ /* 0x00006400000c000b */
[----:B01----:R-:W-:Y:S01]  /*e580*/  ENDCOLLECTIVE ;  /* 0x000000000000791b */ /* 0x003fe20003800000 */
.L_x_14952:
        /* <DEDUP_REMOVED lines=15> */
.L_x_14953:
[----:B------:R-:W-:Y:S02]  /*e680*/  @P1 IMAD R8, R6, 0x2, R16 ;  /* 0x0000000206081824 */ /* 0x000fe400078e0210 */
[----:B------:R-:W-:Y:S02]  /*e690*/  IMAD.MOV.U32 R13, RZ, RZ, R5 ;  /* 0x000000ffff0d7224 */ /* 0x000fe400078e0005 */
[----:B------:R-:W-:Y:S02]  /*e6a0*/  IMAD.MOV.U32 R12, RZ, RZ, 0x4 ;  /* 0x00000004ff0c7424 */ /* 0x000fe400078e00ff */
[----:B------:R-:W-:-:S07]  /*e6b0*/  IMAD.MOV.U32 R3, RZ, RZ, R14 ;  /* 0x000000ffff037224 */ /* 0x000fce00078e000e */
[----:B------:R-:W-:Y:S05]  /*e6c0*/  WARPSYNC.COLLECTIVE R15, `(.L_x_14954) ;  /* 0x000000000f087348 */ /* 0x000fea0003c00000 */
[----:B------:R0:W1:Y:S02]  /*e6d0*/  SHFL.IDX P6, R14, R13, R12, R11 ;  /* 0x0000000c0d0e7389 */ /* 0x00006400000c000b */
[----:B01----:R-:W-:Y:S01]  /*e6e0*/  ENDCOLLECTIVE ;  /* 0x000000000000791b */ /* 0x003fe20003800000 */
.L_x_14954:
        /* <DEDUP_REMOVED lines=15> */
.L_x_14955:
[----:B------:R-:W-:Y:S02]  /*e7e0*/  @P1 IMAD R8, R6, 0x2, R16 ;  /* 0x0000000206081824 */ /* 0x000fe400078e0210 */
[----:B------:R-:W-:Y:S02]  /*e7f0*/  IMAD.MOV.U32 R13, RZ, RZ, R5 ;  /* 0x000000ffff0d7224 */ /* 0x000fe400078e0005 */
[----:B------:R-:W-:Y:S02]  /*e800*/  IMAD.MOV.U32 R12, RZ, RZ, 0x5 ;  /* 0x00000005ff0c7424 */ /* 0x000fe400078e00ff */
[----:B------:R-:W-:-:S07]  /*e810*/  IMAD.MOV.U32 R3, RZ, RZ, R14 ;  /* 0x000000ffff037224 */ /* 0x000fce00078e000e */
[----:B------:R-:W-:Y:S05]  /*e820*/  WARPSYNC.COLLECTIVE R15, `(.L_x_14956) ;  /* 0x000000000f087348 */ /* 0x000fea0003c00000 */
[----:B------:R0:W1:Y:S02]  /*e830*/  SHFL.IDX P6, R14, R13, R12, R11 ;  /* 0x0000000c0d0e7389 */ /* 0x00006400000c000b */
[----:B01----:R-:W-:Y:S01]  /*e840*/  ENDCOLLECTIVE ;  /* 0x000000000000791b */ /* 0x003fe20003800000 */
.L_x_14956:
        /* <DEDUP_REMOVED lines=15> */
.L_x_14957:
[----:B------:R-:W-:Y:S02]  /*e940*/  @P1 IMAD R8, R6, 0x2, R16 ;  /* 0x0000000206081824 */ /* 0x000fe400078e0210 */
[----:B------:R-:W-:Y:S02]  /*e950*/  IMAD.MOV.U32 R13, RZ, RZ, R5 ;  /* 0x000000ffff0d7224 */ /* 0x000fe400078e0005 */
[----:B------:R-:W-:Y:S02]  /*e960*/  IMAD.MOV.U32 R12, RZ, RZ, 0x6 ;  /* 0x00000006ff0c7424 */ /* 0x000fe400078e00ff */
[----:B------:R-:W-:-:S07]  /*e970*/  IMAD.MOV.U32 R3, RZ, RZ, R14 ;  /* 0x000000ffff037224 */ /* 0x000fce00078e000e */
[----:B------:R-:W-:Y:S05]  /*e980*/  WARPSYNC.COLLECTIVE R15, `(.L_x_14958) ;  /* 0x000000000f087348 */ /* 0x000fea0003c00000 */
[----:B------:R0:W1:Y:S02]  /*e990*/  SHFL.IDX P6, R14, R13, R12, R11 ;  /* 0x0000000c0d0e7389 */ /* 0x00006400000c000b */
[----:B01----:R-:W-:Y:S01]  /*e9a0*/  ENDCOLLECTIVE ;  /* 0x000000000000791b */ /* 0x003fe20003800000 */
.L_x_14958:
        /* <DEDUP_REMOVED lines=15> */
.L_x_14959:
[----:B------:R-:W-:Y:S02]  /*eaa0*/  @P1 IMAD R8, R6, 0x2, R16 ;  /* 0x0000000206081824 */ /* 0x000fe400078e0210 */
[----:B------:R-:W-:Y:S02]  /*eab0*/  IMAD.MOV.U32 R13, RZ, RZ, R5 ;  /* 0x000000ffff0d7224 */ /* 0x000fe400078e0005 */
[----:B------:R-:W-:Y:S02]  /*eac0*/  IMAD.MOV.U32 R12, RZ, RZ, 0x7 ;  /* 0x00000007ff0c7424 */ /* 0x000fe400078e00ff */
[----:B------:R-:W-:-:S07]  /*ead0*/  IMAD.MOV.U32 R3, RZ, RZ, R14 ;  /* 0x000000ffff037224 */ /* 0x000fce00078e000e */
[----:B------:R-:W-:Y:S05]  /*eae0*/  WARPSYNC.COLLECTIVE R15, `(.L_x_14960) ;  /* 0x000000000f087348 */ /* 0x000fea0003c00000 */
[----:B------:R0:W1:Y:S02]  /*eaf0*/  SHFL.IDX P6, R14, R13, R12, R11 ;  /* 0x0000000c0d0e7389 */ /* 0x00006400000c000b */
[----:B01----:R-:W-:Y:S01]  /*eb00*/  ENDCOLLECTIVE ;  /* 0x000000000000791b */ /* 0x003fe20003800000 */
.L_x_14960:
        /* <DEDUP_REMOVED lines=14> */
.L_x_14961:
[----:B------:R-:W-:Y:S05]  /*ebf0*/  BRA `(.L_x_14962) ;  /* 0xffffffc4001c7947 */ /* 0x000fea000383ffff */
.L_x_14898:
        /* <DEDUP_REMOVED lines=8> */
.L_x_14963:
[----:B------:R-:W-:-:S05]  /*ec80*/  IMAD R6, R6, 0xc0, R8 ;  /* 0x000000c006067824 */ /* 0x000fca00078e0208 */
[----:B------:R-:W-:Y:S01]  /*ec90*/  ISETP.GE.AND P1, PT, R6, UR37, PT ;  /* 0x0000002506007c0c */ /* 0x000fe2000bf26270 */
[----:B------:R-:W-:Y:S02]  /*eca0*/  IMAD.MOV.U32 R13, RZ, RZ, R0 ;  /* 0x000000ffff0d7224 */ /* 0x000fe400078e0000 */
[----:B------:R-:W-:-:S10]  /*ecb0*/  IMAD.MOV.U32 R2, RZ, RZ, R14 ;  /* 0x000000ffff027224 */ /* 0x000fd400078e000e */
[----:B------:R-:W-:Y:S05]  /*ecc0*/  WARPSYNC.COLLECTIVE R15, `(.L_x_14964) ;  /* 0x000000000f087348 */ /* 0x000fea0003c00000 */
[----:B------:R0:W1:Y:S02]  /*ecd0*/  SHFL.IDX P6, R14, R13, R12, R11 ;  /* 0x0000000c0d0e7389 */ /* 0x00006400000c000b */
[----:B01----:R-:W-:Y:S01]  /*ece0*/  ENDCOLLECTIVE ;  /* 0x000000000000791b */ /* 0x003fe20003800000 */
.L_x_14964:
[----:B------:R-:W-:Y:S02]  /*ecf0*/  IMAD.MOV.U32 R13, RZ, RZ, R4 ;  /* 0x000000ffff0d7224 */ /* 0x000fe400078e0004 */
[----:B------:R-:W-:Y:S02]  /*ed00*/  IMAD.MOV.U32 R12, RZ, RZ, 0x1 ;  /* 0x00000001ff0c7424 */ /* 0x000fe400078e00ff */
[----:B------:R-:W-:-:S07]  /*ed10*/  IMAD.MOV.U32 R3, RZ, RZ, R14 ;  /* 0x000000ffff037224 */ /* 0x000fce00078e000e */
[----:B------:R-:W-:Y:S05]  /*ed20*/  WARPSYNC.COLLECTIVE R15, `(.L_x_14965) ;  /* 0x000000000f087348 */ /* 0x000fea0003c00000 */
[----:B------:R0:W1:Y:S02]  /*ed30*/  SHFL.IDX P6, R14, R13, R12, R11 ;  /* 0x0000000c0d0e7389 */ /* 0x00006400000c000b */
[----:B01----:R-:W-:Y:S01]  /*ed40*/  ENDCOLLECTIVE ;  /* 0x000000000000791b */ /* 0x003fe20003800000 */
.L_x_14965:
        /* <DEDUP_REMOVED lines=16> */
.L_x_14966:
[----:B------:R-:W-:Y:S02]  /*ee50*/  IMAD.MOV.U32 R13, RZ, RZ, R4 ;  /* 0x000000ffff0d7224 */ /* 0x000fe400078e0004 */
[----:B------:R-:W-:Y:S02]  /*ee60*/  IMAD.MOV.U32 R12, RZ, RZ, 0x2 ;  /* 0x00000002ff0c7424 */ /* 0x000fe400078e00ff */
[----:B------:R-:W-:-:S07]  /*ee70*/  IMAD.MOV.U32 R3, RZ, RZ, R14 ;  /* 0x000000ffff037224 */ /* 0x000fce00078e000e */
[----:B------:R-:W-:Y:S05]  /*ee80*/  WARPSYNC.COLLECTIVE R15, `(.L_x_14967) ;  /* 0x000000000f087348 */ /* 0x000fea0003c00000 */
[----:B------:R0:W1:Y:S02]  /*ee90*/  SHFL.IDX P6, R14, R13, R12, R11 ;  /* 0x0000000c0d0e7389 */ /* 0x00006400000c000b */
[----:B01----:R-:W-:Y:S01]  /*eea0*/  ENDCOLLECTIVE ;  /* 0x000000000000791b */ /* 0x003fe20003800000 */
.L_x_14967:
        /* <DEDUP_REMOVED lines=11> */
[----:B------:R-:W-:Y:S02]  /*ef60*/  ISETP.GE.AND P1, PT, R2, UR37, PT ;  /* 0x0000002502007c0c */ /* 0x000fe4000bf26270 */
[----:B------:R-:W-:-:S11]  /*ef70*/  MOV R2, R14 ;  /* 0x0000000e00027202 */ /* 0x000fd60000000f00 */
[----:B------:R-:W-:Y:S05]  /*ef80*/  WARPSYNC.COLLECTIVE R15, `(.L_x_14968) ;  /* 0x000000000f087348 */ /* 0x000fea0003c00000 */
[----:B------:R0:W1:Y:S02]  /*ef90*/  SHFL.IDX P6, R14, R13, R12, R11 ;  /* 0x0000000c0d0e7389 */ /* 0x00006400000c000b */
[----:B01----:R-:W-:Y:S01]  /*efa0*/  ENDCOLLECTIVE ;  /* 0x000000000000791b */ /* 0x003fe20003800000 */
.L_x_14968:
[----:B------:R-:W-:Y:S02]  /*efb0*/  IMAD.MOV.U32 R13, RZ, RZ, R4 ;  /* 0x000000ffff0d7224 */ /* 0x000fe400078e0004 */
[----:B------:R-:W-:Y:S02]  /*efc0*/  IMAD.MOV.U32 R12, RZ, RZ, 0x3 ;  /* 0x00000003ff0c7424 */ /* 0x000fe400078e00ff */
[----:B------:R-:W-:-:S07]  /*efd0*/  IMAD.MOV.U32 R3, RZ, RZ, R14 ;  /* 0x000000ffff037224 */ /* 0x000fce00078e000e */
[----:B------:R-:W-:Y:S05]  /*efe0*/  WARPSYNC.COLLECTIVE R15, `(.L_x_14969) ;  /* 0x000000000f087348 */ /* 0x000fea0003c00000 */
[----:B------:R0:W1:Y:S02]  /*eff0*/  SHFL.IDX P6, R14, R13, R12, R11 ;  /* 0x0000000c0d0e7389 */ /* 0x00006400000c000b */
[----:B01----:R-:W-:Y:S01]  /*f000*/  ENDCOLLECTIVE ;  /* 0x000000000000791b */ /* 0x003fe20003800000 */
.L_x_14969:
        /* <DEDUP_REMOVED lines=16> */
.L_x_14970:
[----:B------:R-:W-:Y:S02]  /*f110*/  IMAD.MOV.U32 R13, RZ, RZ, R4 ;  /* 0x000000ffff0d7224 */ /* 0x000fe400078e0004 */
[----:B------:R-:W-:Y:S02]  /*f120*/  IMAD.MOV.U32 R12, RZ, RZ, 0x4 ;  /* 0x00000004ff0c7424 */ /* 0x000fe400078e00ff */
[----:B------:R-:W-:-:S07]  /*f130*/  IMAD.MOV.U32 R3, RZ, RZ, R14 ;  /* 0x000000ffff037224 */ /* 0x000fce00078e000e */
[----:B------:R-:W-:Y:S05]  /*f140*/  WARPSYNC.COLLECTIVE R15, `(.L_x_14971) ;  /* 0x000000000f087348 */ /* 0x000fea0003c00000 */
[----:B------:R0:W1:Y:S02]  /*f150*/  SHFL.IDX P6, R14, R13, R12, R11 ;  /* 0x0000000c0d0e7389 */ /* 0x00006400000c000b */
[----:B01----:R-:W-:Y:S01]  /*f160*/  ENDCOLLECTIVE ;  /* 0x000000000000791b */ /* 0x003fe20003800000 */
.L_x_14971:
        /* <DEDUP_REMOVED lines=16> */
.L_x_14972:
[----:B------:R-:W-:Y:S02]  /*f270*/  IMAD.MOV.U32 R13, RZ, RZ, R4 ;  /* 0x000000ffff0d7224 */ /* 0x000fe400078e0004 */
[----:B------:R-:W-:Y:S02]  /*f280*/  IMAD.MOV.U32 R12, RZ, RZ, 0x5 ;  /* 0x00000005ff0c7424 */ /* 0x000fe400078e00ff */
[----:B------:R-:W-:-:S07]  /*f290*/  IMAD.MOV.U32 R3, RZ, RZ, R14 ;  /* 0x000000ffff037224 */ /* 0x000fce00078e000e */
[----:B------:R-:W-:Y:S05]  /*f2a0*/  WARPSYNC.COLLECTIVE R15, `(.L_x_14973) ;  /* 0x000000000f087348 */ /* 0x000fea0003c00000 */
[----:B------:R0:W1:Y:S02]  /*f2b0*/  SHFL.IDX P6, R14, R13, R12, R11 ;  /* 0x0000000c0d0e7389 */ /* 0x00006400000c000b */
[----:B01----:R-:W-:Y:S01]  /*f2c0*/  ENDCOLLECTIVE ;  /* 0x000000000000791b */ /* 0x003fe20003800000 */
.L_x_14973:
        /* <DEDUP_REMOVED lines=16> */
.L_x_14974:
[----:B------:R-:W-:Y:S02]  /*f3d0*/  IMAD.MOV.U32 R13, RZ, RZ, R4 ;  /* 0x000000ffff0d7224 */ /* 0x000fe400078e0004 */
[----:B------:R-:W-:Y:S02]  /*f3e0*/  IMAD.MOV.U32 R12, RZ, RZ, 0x6 ;  /* 0x00000006ff0c7424 */ /* 0x000fe400078e00ff */
[----:B------:R-:W-:-:S07]  /*f3f0*/  IMAD.MOV.U32 R3, RZ, RZ, R14 ;  /* 0x000000ffff037224 */ /* 0x000fce00078e000e */
[----:B------:R-:W-:Y:S05]  /*f400*/  WARPSYNC.COLLECTIVE R15, `(.L_x_14975) ;  /* 0x000000000f087348 */ /* 0x000fea0003c00000 */
[----:B------:R0:W1:Y:S02]  /*f410*/  SHFL.IDX P6, R14, R13, R12, R11 ;  /* 0x0000000c0d0e7389 */ /* 0x00006400000c000b */
[----:B01----:R-:W-:Y:S01]  /*f420*/  ENDCOLLECTIVE ;  /* 0x000000000000791b */ /* 0x003fe20003800000 */
.L_x_14975:
        /* <DEDUP_REMOVED lines=16> */
.L_x_14976:
[----:B------:R-:W-:Y:S02]  /*f530*/  IMAD.MOV.U32 R13, RZ, RZ, R4 ;  /* 0x000000ffff0d7224 */ /* 0x000fe400078e0004 */
[----:B------:R-:W-:Y:S02]  /*f540*/  IMAD.MOV.U32 R12, RZ, RZ, 0x7 ;  /* 0x00000007ff0c7424 */ /* 0x000fe400078e00ff */
[----:B------:R-:W-:-:S07]  /*f550*/  IMAD.MOV.U32 R3, RZ, RZ, R14 ;  /* 0x000000ffff037224 */ /* 0x000fce00078e000e */
[----:B------:R-:W-:Y:S05]  /*f560*/  WARPSYNC.COLLECTIVE R15, `(.L_x_14977) ;  /* 0x000000000f087348 */ /* 0x000fea0003c00000 */
[----:B------:R0:W1:Y:S02]  /*f570*/  SHFL.IDX P6, R14, R13, R12, R11 ;  /* 0x0000000c0d0e7389 */ /* 0x00006400000c000b */
[----:B01----:R-:W-:Y:S01]  /*f580*/  ENDCOLLECTIVE ;  /* 0x000000000000791b */ /* 0x003fe20003800000 */
.L_x_14977:
        /* <DEDUP_REMOVED lines=10> */
.L_x_14978:
        /* <DEDUP_REMOVED lines=12> */
.L_x_14979:
        /* <DEDUP_REMOVED lines=13> */
.L_x_14980:
[----:B------:R-:W-:Y:S02]  /*f7c0*/  IMAD.MOV.U32 R13, RZ, RZ, R7 ;  /* 0x000000ffff0d7224 */ /* 0x000fe400078e0007 */
[----:B------:R-:W-:Y:S01]  /*f7d0*/  IMAD.MOV.U32 R12, RZ, RZ, 0x1 ;  /* 0x00000001ff0c7424 */ /* 0x000fe200078e00ff */
[----:B------:R-:W-:-:S13]  /*f7e0*/  @!P1 LEA R2, P0, R10, R14, 0x1 ;  /* 0x0000000e0a029211 */ /* 0x000fda00078008ff */
[----:B------:R-:W-:Y:S05]  /*f7f0*/  WARPSYNC.COLLECTIVE R15, `(.L_x_14981) ;  /* 0x000000000f087348 */ /* 0x000fea0003c00000 */
[----:B------:R0:W1:Y:S02]  /*f800*/  SHFL.IDX P6, R14, R13, R12, R11 ;  /* 0x0000000c0d0e7389 */ /* 0x00006400000c000b */
[----:B01----:R-:W-:Y:S01]  /*f810*/  ENDCOLLECTIVE ;  /* 0x000000000000791b */ /* 0x003fe20003800000 */
.L_x_14981:
        /* <DEDUP_REMOVED lines=12> */
.L_x_14982:
[----:B------:R-:W-:Y:S02]  /*f8e0*/  IMAD.MOV.U32 R13, RZ, RZ, R7 ;  /* 0x000000ffff0d7224 */ /* 0x000fe400078e0007 */
[----:B------:R-:W-:Y:S02]  /*f8f0*/  IMAD.MOV.U32 R12, RZ, RZ, 0x2 ;  /* 0x00000002ff0c7424 */ /* 0x000fe400078e00ff */
[----:B------:R-:W-:-:S07]  /*f900*/  IMAD.MOV.U32 R2, RZ, RZ, R14 ;  /* 0x000000ffff027224 */ /* 0x000fce00078e000e */
[----:B------:R-:W-:Y:S05]  /*f910*/  WARPSYNC.COLLECTIVE R15, `(.L_x_14983) ;  /* 0x000000000f087348 */ /* 0x000fea0003c00000 */
[----:B------:R0:W1:Y:S02]  /*f920*/  SHFL.IDX P6, R14, R13, R12, R11 ;  /* 0x0000000c0d0e7389 */ /* 0x00006400000c000b */
[----:B01----:R-:W-:Y:S01]  /*f930*/  ENDCOLLECTIVE ;  /* 0x000000000000791b */ /* 0x003fe20003800000 */
.L_x_14983:
        /* <DEDUP_REMOVED lines=11> */
.L_x_14984:
        /* <DEDUP_REMOVED lines=8> */
.L_x_14985:
[----:B------:R-:W-:-:S04]  /*fa70*/  @!P1 LEA R2, P0, R10, R2, 0x1 ;  /* 0x000000020a029211 */ /* 0x000fc800078008ff */
[----:B------:R-:W-:-:S05]  /*fa80*/  @!P1 IADD3.X R3, RZ, R0, RZ, P0, !PT ;  /* 0x00000000ff039210 */ /* 0x000fca00007fe4ff */
        /* <DEDUP_REMOVED lines=9> */
.L_x_14986:
[----:B------:R-:W-:Y:S05]  /*fb20*/  BRA `(.L_x_14987) ;  /* 0xffffffc000dc7947 */ /* 0x000fea000383ffff */
.L_x_14901:
[----:B0-----:R0:W1:Y:S02]  /*fb30*/  SYNCS.PHASECHK.TRANS64.TRYWAIT P0, [R16+URZ+0x16820], R3 ;  /* 0x01682003100075a7 */ /* 0x001064000800017f */
[----:B-1----:R-:W-:Y:S05]  /*fb40*/  @!P0 NANOSLEEP.SYNCS 0x989680 ;  /* 0x009896800000895d */ /* 0x002fea0003900000 */
[----:B------:R-:W1:Y:S02]  /*fb50*/  @!P0 SYNCS.PHASECHK.TRANS64 P0, [R16+URZ+0x16820], R3 ;  /* 0x01682003100085a7 */ /* 0x000e64000800007f */
[----:B-1----:R-:W-:Y:S05]  /*fb60*/  @!P0 BRA `(.L_x_14901) ;  /* 0xfffffffc00f08947 */ /* 0x002fea000383ffff */
[----:B------:R-:W-:Y:S05]  /*fb70*/  BRA `(.L_x_14988) ;  /* 0xffffffc400387947 */ /* 0x000fea000383ffff */
.L_x_14905:
[----:B0-----:R0:W1:Y:S02]  /*fb80*/  SYNCS.PHASECHK.TRANS64.TRYWAIT P0, [R5+URZ+0x16840], R2 ;  /* 0x01684002050075a7 */ /* 0x001064000800017f */
[----:B-1----:R-:W-:Y:S05]  /*fb90*/  @!P0 NANOSLEEP.SYNCS 0x989680 ;  /* 0x009896800000895d */ /* 0x002fea0003900000 */
[----:B------:R-:W1:Y:S02]  /*fba0*/  @!P0 SYNCS.PHASECHK.TRANS64 P0, [R5+URZ+0x16840], R2 ;  /* 0x01684002050085a7 */ /* 0x000e64000800007f */
[----:B-1----:R-:W-:Y:S05]  /*fbb0*/  @!P0 BRA `(.L_x_14905) ;  /* 0xfffffffc00f08947 */ /* 0x002fea000383ffff */
[----:B------:R-:W-:Y:S05]  /*fbc0*/  BRA `(.L_x_14989) ;  /* 0xffffffc800047947 */ /* 0x000fea000383ffff */
.L_x_14906:
        /* <DEDUP_REMOVED lines=8> */
.L_x_14991:
[----:B------:R-:W-:Y:S05]  /*fc50*/  BSYNC B1 ;  /* 0x0000000000017941 */ /* 0x000fea0003800000 */
.L_x_14990:
        /* <DEDUP_REMOVED lines=10> */
.L_x_14992:
        /* <DEDUP_REMOVED lines=8> */
.L_x_14993:
        /* <DEDUP_REMOVED lines=12> */
.L_x_14994:
[----:B------:R-:W-:Y:S02]  /*fe40*/  IMAD.MOV.U32 R13, RZ, RZ, R10 ;  /* 0x000000ffff0d7224 */ /* 0x000fe400078e000a */
[----:B------:R-:W-:Y:S02]  /*fe50*/  IMAD.MOV.U32 R12, RZ, RZ, 0x2 ;  /* 0x00000002ff0c7424 */ /* 0x000fe400078e00ff */
[----:B------:R-:W-:-:S07]  /*fe60*/  IMAD.MOV.U32 R2, RZ, RZ, R14 ;  /* 0x000000ffff027224 */ /* 0x000fce00078e000e */
[----:B------:R-:W-:Y:S05]  /*fe70*/  WARPSYNC.COLLECTIVE R15, `(.L_x_14995) ;  /* 0x000000000f087348 */ /* 0x000fea0003c00000 */
[----:B------:R0:W1:Y:S02]  /*fe80*/  SHFL.IDX P6, R14, R13, R12, R11 ;  /* 0x0000000c0d0e7389 */ /* 0x00006400000c000b */
[----:B01----:R-:W-:Y:S01]  /*fe90*/  ENDCOLLECTIVE ;  /* 0x000000000000791b */ /* 0x003fe20003800000 */
.L_x_14995:
        /* <DEDUP_REMOVED lines=11> */
.L_x_14996:
[----:B------:R-:W-:Y:S02]  /*ff50*/  IMAD.MOV.U32 R13, RZ, RZ, R10 ;  /* 0x000000ffff0d7224 */ /* 0x000fe400078e000a */
[----:B------:R-:W-:Y:S02]  /*ff60*/  IMAD.MOV.U32 R12, RZ, RZ, 0x3 ;  /* 0x00000003ff0c7424 */ /* 0x000fe400078e00ff */
[----:B------:R-:W-:-:S07]  /*ff70*/  IMAD.MOV.U32 R2, RZ, RZ, R14 ;  /* 0x000000ffff027224 */ /* 0x000fce00078e000e */
[----:B------:R-:W-:Y:S05]  /*ff80*/  WARPSYNC.COLLECTIVE R15, `(.L_x_14997) ;  /* 0x000000000f087348 */ /* 0x000fea0003c00000 */
[----:B------:R0:W1:Y:S02]  /*ff90*/  SHFL.IDX P6, R14, R13, R12, R11 ;  /* 0x0000000c0d0e7389 */ /* 0x00006400000c000b */
[----:B01----:R-:W-:Y:S01]  /*ffa0*/  ENDCOLLECTIVE ;  /* 0x000000000000791b */ /* 0x003fe20003800000 */
.L_x_14997:
        /* <DEDUP_REMOVED lines=11> */
.L_x_14998:
[----:B------:R-:W-:Y:S02]  /*10060*/  IMAD.MOV.U32 R13, RZ, RZ, R10 ;  /* 0x000000ffff0d7224 */ /* 0x000fe400078e000a */
[----:B------:R-:W-:Y:S02]  /*10070*/  IMAD.MOV.U32 R12, RZ, RZ, 0x4 ;  /* 0x00000004ff0c7424 */ /* 0x000fe400078e00ff */
[----:B------:R-:W-:-:S07]  /*10080*/  IMAD.MOV.U32 R2, RZ, RZ, R14 ;  /* 0x000000ffff027224 */ /* 0x000fce00078e000e */
[----:B------:R-:W-:Y:S05]  /*10090*/  WARPSYNC.COLLECTIVE R15, `(.L_x_14999) ;  /* 0x000000000f087348 */ /* 0x000fea0003c00000 */
[----:B------:R0:W1:Y:S02]  /*100a0*/  SHFL.IDX P6, R14, R13, R12, R11 ;  /* 0x0000000c0d0e7389 */ /* 0x00006400000c000b */
[----:B01----:R-:W-:Y:S01]  /*100b0*/  ENDCOLLECTIVE ;  /* 0x000000000000791b */ /* 0x003fe20003800000 */
.L_x_14999:
        /* <DEDUP_REMOVED lines=11> */
.L_x_15000:
[----:B------:R-:W-:Y:S02]  /*10170*/  IMAD.MOV.U32 R13, RZ, RZ, R10 ;  /* 0x000000ffff0d7224 */ /* 0x000fe400078e000a */
[----:B------:R-:W-:Y:S02]  /*10180*/  IMAD.MOV.U32 R12, RZ, RZ, 0x5 ;  /* 0x00000005ff0c7424 */ /* 0x000fe400078e00ff */
[----:B------:R-:W-:-:S07]  /*10190*/  IMAD.MOV.U32 R2, RZ, RZ, R14 ;  /* 0x000000ffff027224 */ /* 0x000fce00078e000e */
[----:B------:R-:W-:Y:S05]  /*101a0*/  WARPSYNC.COLLECTIVE R15, `(.L_x_15001) ;  /* 0x000000000f087348 */ /* 0x000fea0003c00000 */
[----:B------:R0:W1:Y:S02]  /*101b0*/  SHFL.IDX P6, R14, R13, R12, R11 ;  /* 0x0000000c0d0e7389 */ /* 0x00006400000c000b */
[----:B01----:R-:W-:Y:S01]  /*101c0*/  ENDCOLLECTIVE ;  /* 0x000000000000791b */ /* 0x003fe20003800000 */
.L_x_15001:
        /* <DEDUP_REMOVED lines=11> */
.L_x_15002:
[----:B------:R-:W-:Y:S02]  /*10280*/  IMAD.MOV.U32 R13, RZ, RZ, R10 ;  /* 0x000000ffff0d7224 */ /* 0x000fe400078e000a */
[----:B------:R-:W-:Y:S02]  /*10290*/  IMAD.MOV.U32 R12, RZ, RZ, 0x6 ;  /* 0x00000006ff0c7424 */ /* 0x000fe400078e00ff */
[----:B------:R-:W-:-:S07]  /*102a0*/  IMAD.MOV.U32 R2, RZ, RZ, R14 ;  /* 0x000000ffff027224 */ /* 0x000fce00078e000e */
[----:B------:R-:W-:Y:S05]  /*102b0*/  WARPSYNC.COLLECTIVE R15, `(.L_x_15003) ;  /* 0x000000000f087348 */ /* 0x000fea0003c00000 */
[----:B------:R0:W1:Y:S02]  /*102c0*/  SHFL.IDX P6, R14, R13, R12, R11 ;  /* 0x0000000c0d0e7389 */ /* 0x00006400000c000b */
[----:B01----:R-:W-:Y:S01]  /*102d0*/  ENDCOLLECTIVE ;  /* 0x000000000000791b */ /* 0x003fe20003800000 */
.L_x_15003:
        /* <DEDUP_REMOVED lines=11> */
.L_x_15004:
[----:B------:R-:W-:Y:S02]  /*10390*/  IMAD.MOV.U32 R13, RZ, RZ, R10 ;  /* 0x000000ffff0d7224 */ /* 0x000fe400078e000a */
[----:B------:R-:W-:Y:S02]  /*103a0*/  IMAD.MOV.U32 R12, RZ, RZ, 0x7 ;  /* 0x00000007ff0c7424 */ /* 0x000fe400078e00ff */
[----:B------:R-:W-:-:S07]  /*103b0*/  IMAD.MOV.U32 R2, RZ, RZ, R14 ;  /* 0x000000ffff027224 */ /* 0x000fce00078e000e */
[----:B------:R-:W-:Y:S05]  /*103c0*/  WARPSYNC.COLLECTIVE R15, `(.L_x_15005) ;  /* 0x000000000f087348 */ /* 0x000fea0003c00000 */
[----:B------:R0:W1:Y:S02]  /*103d0*/  SHFL.IDX P6, R14, R13, R12, R11 ;  /* 0x0000000c0d0e7389 */ /* 0x00006400000c000b */
[----:B01----:R-:W-:Y:S01]  /*103e0*/  ENDCOLLECTIVE ;  /* 0x000000000000791b */ /* 0x003fe20003800000 */
.L_x_15005:
        /* <DEDUP_REMOVED lines=11> */
.L_x_15006:
[----:B------:R-:W-:Y:S01]  /*104a0*/  IMAD.MOV.U32 R2, RZ, RZ, R14 ;  /* 0x000000ffff027224 */ /* 0x000fe200078e000e */
[----:B------:R-:W-:Y:S06]  /*104b0*/  BRA `(.L_x_15007) ;  /* 0xffffffc000ec7947 */ /* 0x000fec000383ffff */
.L_x_14911:
[----:B-1----:R1:W2:Y:S02]  /*104c0*/  SYNCS.PHASECHK.TRANS64.TRYWAIT P0, [R5+URZ+0x16860], R2 ;  /* 0x01686002050075a7 */ /* 0x0022a4000800017f */
[----:B--2---:R-:W-:Y:S05]  /*104d0*/  @!P0 NANOSLEEP.SYNCS 0x989680 ;  /* 0x009896800000895d */ /* 0x004fea0003900000 */
[----:B------:R-:W2:Y:S02]  /*104e0*/  @!P0 SYNCS.PHASECHK.TRANS64 P0, [R5+URZ+0x16860], R2 ;  /* 0x01686002050085a7 */ /* 0x000ea4000800007f */
[----:B--2---:R-:W-:Y:S05]  /*104f0*/  @!P0 BRA `(.L_x_14911) ;  /* 0xfffffffc00f08947 */ /* 0x004fea000383ffff */
[----:B------:R-:W-:Y:S05]  /*10500*/  BRA `(.L_x_15008) ;  /* 0xffffffc400447947 */ /* 0x000fea000383ffff */
.L_x_14912:
        /* <DEDUP_REMOVED lines=8> */
.L_x_15010:
[----:B------:R-:W-:Y:S05]  /*10590*/  BSYNC B1 ;  /* 0x0000000000017941 */ /* 0x000fea0003800000 */
.L_x_15009:
        /* <DEDUP_REMOVED lines=9> */
.L_x_15011:
[----:B------:R-:W-:Y:S02]  /*10630*/  IMAD.MOV.U32 R13, RZ, RZ, R18 ;  /* 0x000000ffff0d7224 */ /* 0x000fe400078e0012 */
[----:B------:R-:W-:Y:S02]  /*10640*/  IMAD.MOV.U32 R12, RZ, RZ, 0x1 ;  /* 0x00000001ff0c7424 */ /* 0x000fe400078e00ff */
[----:B------:R-:W-:-:S07]  /*10650*/  IMAD.MOV.U32 R2, RZ, RZ, R14 ;  /* 0x000000ffff027224 */ /* 0x000fce00078e000e */
[----:B------:R-:W-:Y:S05]  /*10660*/  WARPSYNC.COLLECTIVE R15, `(.L_x_15012) ;  /* 0x000000000f087348 */ /* 0x000fea0003c00000 */
[----:B------:R0:W1:Y:S02]  /*10670*/  SHFL.IDX P6, R14, R13, R12, R11 ;  /* 0x0000000c0d0e7389 */ /* 0x00006400000c000b */
[----:B01----:R-:W-:Y:S01]  /*10680*/  ENDCOLLECTIVE ;  /* 0x000000000000791b */ /* 0x003fe20003800000 */
.L_x_15012:
        /* <DEDUP_REMOVED lines=12> */
.L_x_15013:
[----:B------:R-:W-:Y:S02]  /*10750*/  IMAD.MOV.U32 R13, RZ, RZ, R18 ;  /* 0x000000ffff0d7224 */ /* 0x000fe400078e0012 */
[----:B------:R-:W-:Y:S02]  /*10760*/  IMAD.MOV.U32 R12, RZ, RZ, 0x2 ;  /* 0x00000002ff0c7424 */ /* 0x000fe400078e00ff */
[----:B------:R-:W-:-:S07]  /*10770*/  IMAD.MOV.U32 R2, RZ, RZ, R14 ;  /* 0x000000ffff027224 */ /* 0x000fce00078e000e */
[----:B------:R-:W-:Y:S05]  /*10780*/  WARPSYNC.COLLECTIVE R15, `(.L_x_15014) ;  /* 0x000000000f087348 */ /* 0x000fea0003c00000 */
[----:B------:R0:W1:Y:S02]  /*10790*/  SHFL.IDX P6, R14, R13, R12, R11 ;  /* 0x0000000c0d0e7389 */ /* 0x00006400000c000b */
[----:B01----:R-:W-:Y:S01]  /*107a0*/  ENDCOLLECTIVE ;  /* 0x000000000000791b */ /* 0x003fe20003800000 */
.L_x_15014:
        /* <DEDUP_REMOVED lines=12> */
.L_x_15015:
[----:B------:R-:W-:Y:S02]  /*10870*/  IMAD.MOV.U32 R13, RZ, RZ, R18 ;  /* 0x000000ffff0d7224 */ /* 0x000fe400078e0012 */
[----:B------:R-:W-:Y:S02]  /*10880*/  IMAD.MOV.U32 R12, RZ, RZ, 0x3 ;  /* 0x00000003ff0c7424 */ /* 0x000fe400078e00ff */
[----:B------:R-:W-:-:S07]  /*10890*/  IMAD.MOV.U32 R2, RZ, RZ, R14 ;  /* 0x000000ffff027224 */ /* 0x000fce00078e000e */
[----:B------:R-:W-:Y:S05]  /*108a0*/  WARPSYNC.COLLECTIVE R15, `(.L_x_15016) ;  /* 0x000000000f087348 */ /* 0x000fea0003c00000 */
[----:B------:R0:W1:Y:S02]  /*108b0*/  SHFL.IDX P6, R14, R13, R12, R11 ;  /* 0x0000000c0d0e7389 */ /* 0x00006400000c000b */
[----:B01----:R-:W-:Y:S01]  /*108c0*/  ENDCOLLECTIVE ;  /* 0x000000000000791b */ /* 0x003fe20003800000 */
.L_x_15016:
        /* <DEDUP_REMOVED lines=12> */
.L_x_15017:
[----:B------:R-:W-:Y:S02]  /*10990*/  IMAD.MOV.U32 R13, RZ, RZ, R18 ;  /* 0x000000ffff0d7224 */ /* 0x000fe400078e0012 */
[----:B------:R-:W-:Y:S02]  /*109a0*/  IMAD.MOV.U32 R12, RZ, RZ, 0x4 ;  /* 0x00000004ff0c7424 */ /* 0x000fe400078e00ff */
[----:B------:R-:W-:-:S07]  /*109b0*/  IMAD.MOV.U32 R2, RZ, RZ, R14 ;  /* 0x000000ffff027224 */ /* 0x000fce00078e000e */
[----:B------:R-:W-:Y:S05]  /*109c0*/  WARPSYNC.COLLECTIVE R15, `(.L_x_15018) ;  /* 0x000000000f087348 */ /* 0x000fea0003c00000 */
[----:B------:R0:W1:Y:S02]  /*109d0*/  SHFL.IDX P6, R14, R13, R12, R11 ;  /* 0x0000000c0d0e7389 */ /* 0x00006400000c000b */
[----:B01----:R-:W-:Y:S01]  /*109e0*/  ENDCOLLECTIVE ;  /* 0x000000000000791b */ /* 0x003fe20003800000 */
.L_x_15018:
        /* <DEDUP_REMOVED lines=12> */
.L_x_15019:
[----:B------:R-:W-:Y:S02]  /*10ab0*/  IMAD.MOV.U32 R13, RZ, RZ, R18 ;  /* 0x000000ffff0d7224 */ /* 0x000fe400078e0012 */
[----:B------:R-:W-:Y:S02]  /*10ac0*/  IMAD.MOV.U32 R12, RZ, RZ, 0x5 ;  /* 0x00000005ff0c7424 */ /* 0x000fe400078e00ff */
[----:B------:R-:W-:-:S07]  /*10ad0*/  IMAD.MOV.U32 R2, RZ, RZ, R14 ;  /* 0x000000ffff027224 */ /* 0x000fce00078e000e */
[----:B------:R-:W-:Y:S05]  /*10ae0*/  WARPSYNC.COLLECTIVE R15, `(.L_x_15020) ;  /* 0x000000000f087348 */ /* 0x000fea0003c00000 */
[----:B------:R0:W1:Y:S02]  /*10af0*/  SHFL.IDX P6, R14, R13, R12, R11 ;  /* 0x0000000c0d0e7389 */ /* 0x00006400000c000b */
[----:B01----:R-:W-:Y:S01]  /*10b00*/  ENDCOLLECTIVE ;  /* 0x000000000000791b */ /* 0x003fe20003800000 */
.L_x_15020:
        /* <DEDUP_REMOVED lines=12> */
.L_x_15021:
[----:B------:R-:W-:Y:S02]  /*10bd0*/  IMAD.MOV.U32 R13, RZ, RZ, R18 ;  /* 0x000000ffff0d7224 */ /* 0x000fe400078e0012 */
[----:B------:R-:W-:Y:S02]  /*10be0*/  IMAD.MOV.U32 R12, RZ, RZ, 0x6 ;  /* 0x00000006ff0c7424 */ /* 0x000fe400078e00ff */
[----:B------:R-:W-:-:S07]  /*10bf0*/  IMAD.MOV.U32 R2, RZ, RZ, R14 ;  /* 0x000000ffff027224 */ /* 0x000fce00078e000e */
[----:B------:R-:W-:Y:S05]  /*10c00*/  WARPSYNC.COLLECTIVE R15, `(.L_x_15022) ;  /* 0x000000000f087348 */ /* 0x000fea0003c00000 */
[----:B------:R0:W1:Y:S02]  /*10c10*/  SHFL.IDX P6, R14, R13, R12, R11 ;  /* 0x0000000c0d0e7389 */ /* 0x00006400000c000b */
[----:B01----:R-:W-:Y:S01]  /*10c20*/  ENDCOLLECTIVE ;  /* 0x000000000000791b */ /* 0x003fe20003800000 */
.L_x_15022:
        /* <DEDUP_REMOVED lines=12> */
.L_x_15023:
[----:B------:R-:W-:Y:S02]  /*10cf0*/  IMAD.MOV.U32 R13, RZ, RZ, R18 ;  /* 0x000000ffff0d7224 */ /* 0x000fe400078e0012 */
[----:B------:R-:W-:Y:S02]  /*10d00*/  IMAD.MOV.U32 R12, RZ, RZ, 0x7 ;  /* 0x00000007ff0c7424 */ /* 0x000fe400078e00ff */
[----:B------:R-:W-:-:S07]  /*10d10*/  IMAD.MOV.U32 R2, RZ, RZ, R14 ;  /* 0x000000ffff027224 */ /* 0x000fce00078e000e */
[----:B------:R-:W-:Y:S05]  /*10d20*/  WARPSYNC.COLLECTIVE R15, `(.L_x_15024) ;  /* 0x000000000f087348 */ /* 0x000fea0003c00000 */
[----:B------:R0:W1:Y:S02]  /*10d30*/  SHFL.IDX P6, R14, R13, R12, R11 ;  /* 0x0000000c0d0e7389 */ /* 0x00006400000c000b */
[----:B01----:R-:W-:Y:S01]  /*10d40*/  ENDCOLLECTIVE ;  /* 0x000000000000791b */ /* 0x003fe20003800000 */
.L_x_15024:
        /* <DEDUP_REMOVED lines=12> */
.L_x_15025:
[----:B------:R-:W-:Y:S01]  /*10e10*/  IMAD.MOV.U32 R2, RZ, RZ, R14 ;  /* 0x000000ffff027224 */ /* 0x000fe200078e000e */
[----:B------:R-:W-:Y:S06]  /*10e20*/  BRA `(.L_x_15026) ;  /* 0xffffffbc00f47947 */ /* 0x000fec000383ffff */
.L_x_14920:
[----:B0-----:R0:W1:Y:S02]  /*10e30*/  SYNCS.PHASECHK.TRANS64.TRYWAIT P0, [R4+URZ+0x16860], R3 ;  /* 0x01686003040075a7 */ /* 0x001064000800017f */
[----:B-1----:R-:W-:Y:S05]  /*10e40*/  @!P0 NANOSLEEP.SYNCS 0x989680 ;  /* 0x009896800000895d */ /* 0x002fea0003900000 */
[----:B------:R-:W1:Y:S02]  /*10e50*/  @!P0 SYNCS.PHASECHK.TRANS64 P0, [R4+URZ+0x16860], R3 ;  /* 0x01686003040085a7 */ /* 0x000e64000800007f */
[----:B-1----:R-:W-:Y:S05]  /*10e60*/  @!P0 BRA `(.L_x_14920) ;  /* 0xfffffffc00f08947 */ /* 0x002fea000383ffff */
[----:B------:R-:W-:Y:S05]  /*10e70*/  BRA `(.L_x_15027) ;  /* 0xffffffc400087947 */ /* 0x000fea000383ffff */
.L_x_14921:
        /* <DEDUP_REMOVED lines=8> */
.L_x_15029:
[----:B------:R-:W-:Y:S05]  /*10f00*/  BSYNC B0 ;  /* 0x0000000000007941 */ /* 0x000fea0003800000 */
.L_x_15028:
        /* <DEDUP_REMOVED lines=10> */
.L_x_15030:
        /* <DEDUP_REMOVED lines=9> */
.L_x_15031:
        /* <DEDUP_REMOVED lines=11> */
.L_x_15032:
[----:B------:R-:W-:Y:S02]  /*110f0*/  IMAD.MOV.U32 R13, RZ, RZ, R18 ;  /* 0x000000ffff0d7224 */ /* 0x000fe400078e0012 */
[----:B------:R-:W-:Y:S01]  /*11100*/  IMAD.MOV.U32 R12, RZ, RZ, 0x2 ;  /* 0x00000002ff0c7424 */ /* 0x000fe200078e00ff */
[----:B------:R-:W-:-:S13]  /*11110*/  IADD3 R2, P0, R14, R6, RZ ;  /* 0x000000060e027210 */ /* 0x000fda0007f1e0ff */
[----:B------:R-:W-:Y:S05]  /*11120*/  WARPSYNC.COLLECTIVE R15, `(.L_x_15033) ;  /* 0x000000000f087348 */ /* 0x000fea0003c00000 */
[----:B------:R0:W1:Y:S02]  /*11130*/  SHFL.IDX P6, R14, R13, R12, R11 ;  /* 0x0000000c0d0e7389 */ /* 0x00006400000c000b */
[----:B01----:R-:W-:Y:S01]  /*11140*/  ENDCOLLECTIVE ;  /* 0x000000000000791b */ /* 0x003fe20003800000 */
.L_x_15033:
        /* <DEDUP_REMOVED lines=11> */
.L_x_15034:
[----:B------:R-:W-:Y:S02]  /*11200*/  IMAD.MOV.U32 R13, RZ, RZ, R18 ;  /* 0x000000ffff0d7224 */ /* 0x000fe400078e0012 */
[----:B------:R-:W-:Y:S02]  /*11210*/  IMAD.MOV.U32 R12, RZ, RZ, 0x3 ;  /* 0x00000003ff0c7424 */ /* 0x000fe400078e00ff */
[----:B------:R-:W-:-:S07]  /*11220*/  IMAD.MOV.U32 R9, RZ, RZ, R14 ;  /* 0x000000ffff097224 */ /* 0x000fce00078e000e */
[----:B------:R-:W-:Y:S05]  /*11230*/  WARPSYNC.COLLECTIVE R15, `(.L_x_15035) ;  /* 0x000000000f087348 */ /* 0x000fea0003c00000 */
[----:B------:R0:W1:Y:S02]  /*11240*/  SHFL.IDX P6, R14, R13, R12, R11 ;  /* 0x0000000c0d0e7389 */ /* 0x00006400000c000b */
[----:B01----:R-:W-:Y:S01]  /*11250*/  ENDCOLLECTIVE ;  /* 0x000000000000791b */ /* 0x003fe20003800000 */
.L_x_15035:
        /* <DEDUP_REMOVED lines=12> */
.L_x_15036:
[----:B------:R-:W-:Y:S02]  /*11320*/  IMAD.MOV.U32 R13, RZ, RZ, R18 ;  /* 0x000000ffff0d7224 */ /* 0x000fe400078e0012 */
[----:B------:R-:W-:Y:S01]  /*11330*/  IMAD.MOV.U32 R12, RZ, RZ, 0x4 ;  /* 0x00000004ff0c7424 */ /* 0x000fe200078e00ff */
[----:B------:R-:W-:-:S13]  /*11340*/  IADD3 R2, P0, R14, R6, RZ ;  /* 0x000000060e027210 */ /* 0x000fda0007f1e0ff */
[----:B------:R-:W-:Y:S05]  /*11350*/  WARPSYNC.COLLECTIVE R15, `(.L_x_15037) ;  /* 0x000000000f087348 */ /* 0x000fea0003c00000 */
[----:B------:R0:W1:Y:S02]  /*11360*/  SHFL.IDX P6, R14, R13, R12, R11 ;  /* 0x0000000c0d0e7389 */ /* 0x00006400000c000b */
[----:B01----:R-:W-:Y:S01]  /*11370*/  ENDCOLLECTIVE ;  /* 0x000000000000791b */ /* 0x003fe20003800000 */
.L_x_15037:
        /* <DEDUP_REMOVED lines=11> */
.L_x_15038:
[----:B------:R-:W-:Y:S02]  /*11430*/  IMAD.MOV.U32 R13, RZ, RZ, R18 ;  /* 0x000000ffff0d7224 */ /* 0x000fe400078e0012 */
[----:B------:R-:W-:Y:S02]  /*11440*/  IMAD.MOV.U32 R12, RZ, RZ, 0x5 ;  /* 0x00000005ff0c7424 */ /* 0x000fe400078e00ff */
[----:B------:R-:W-:-:S07]  /*11450*/  IMAD.MOV.U32 R9, RZ, RZ, R14 ;  /* 0x000000ffff097224 */ /* 0x000fce00078e000e */
[----:B------:R-:W-:Y:S05]  /*11460*/  WARPSYNC.COLLECTIVE R15, `(.L_x_15039) ;  /* 0x000000000f087348 */ /* 0x000fea0003c00000 */
[----:B------:R0:W1:Y:S02]  /*11470*/  SHFL.IDX P6, R14, R13, R12, R11 ;  /* 0x0000000c0d0e7389 */ /* 0x00006400000c000b */
[----:B01----:R-:W-:Y:S01]  /*11480*/  ENDCOLLECTIVE ;  /* 0x000000000000791b */ /* 0x003fe20003800000 */
.L_x_15039:
        /* <DEDUP_REMOVED lines=12> */
.L_x_15040:
[----:B------:R-:W-:Y:S02]  /*11550*/  IMAD.MOV.U32 R13, RZ, RZ, R18 ;  /* 0x000000ffff0d7224 */ /* 0x000fe400078e0012 */
[----:B------:R-:W-:Y:S01]  /*11560*/  IMAD.MOV.U32 R12, RZ, RZ, 0x6 ;  /* 0x00000006ff0c7424 */ /* 0x000fe200078e00ff */
[----:B------:R-:W-:-:S13]  /*11570*/  IADD3 R2, P0, R14, R6, RZ ;  /* 0x000000060e027210 */ /* 0x000fda0007f1e0ff */
[----:B------:R-:W-:Y:S05]  /*11580*/  WARPSYNC.COLLECTIVE R15, `(.L_x_15041) ;  /* 0x000000000f087348 */ /* 0x000fea0003c00000 */
[----:B------:R0:W1:Y:S02]  /*11590*/  SHFL.IDX P6, R14, R13, R12, R11 ;  /* 0x0000000c0d0e7389 */ /* 0x00006400000c000b */
[----:B01----:R-:W-:Y:S01]  /*115a0*/  ENDCOLLECTIVE ;  /* 0x000000000000791b */ /* 0x003fe20003800000 */
.L_x_15041:
        /* <DEDUP_REMOVED lines=11> */
.L_x_15042:
[----:B------:R-:W-:Y:S02]  /*11660*/  IMAD.MOV.U32 R13, RZ, RZ, R18 ;  /* 0x000000ffff0d7224 */ /* 0x000fe400078e0012 */
[----:B------:R-:W-:Y:S02]  /*11670*/  IMAD.MOV.U32 R12, RZ, RZ, 0x7 ;  /* 0x00000007ff0c7424 */ /* 0x000fe400078e00ff */
[----:B------:R-:W-:-:S07]  /*11680*/  IMAD.MOV.U32 R9, RZ, RZ, R14 ;  /* 0x000000ffff097224 */ /* 0x000fce00078e000e */
[----:B------:R-:W-:Y:S05]  /*11690*/  WARPSYNC.COLLECTIVE R15, `(.L_x_15043) ;  /* 0x000000000f087348 */ /* 0x000fea0003c00000 */
[----:B------:R0:W1:Y:S02]  /*116a0*/  SHFL.IDX P6, R14, R13, R12, R11 ;  /* 0x0000000c0d0e7389 */ /* 0x00006400000c000b */
[----:B01----:R-:W-:Y:S01]  /*116b0*/  ENDCOLLECTIVE ;  /* 0x000000000000791b */ /* 0x003fe20003800000 */
.L_x_15043:
        /* <DEDUP_REMOVED lines=12> */
.L_x_15044:
[----:B------:R-:W-:Y:S05]  /*11780*/  BRA `(.L_x_15045) ;  /* 0xffffffbc00c87947 */ /* 0x000fea000383ffff */
.L_x_14926:
        /* <DEDUP_REMOVED lines=8> */
.L_x_15047:
[----:B------:R-:W-:Y:S05]  /*11810*/  BSYNC B0 ;  /* 0x0000000000007941 */ /* 0x000fea0003800000 */
.L_x_15046:
[----:B------:R-:W-:Y:S05]  /*11820*/  BRA `(.L_x_15048) ;  /* 0xffffffc0004c7947 */ /* 0x000fea000383ffff */
.L_x_14929:
[----:B-1----:R1:W2:Y:S02]  /*11830*/  SYNCS.PHASECHK.TRANS64.TRYWAIT P0, [R5+URZ+0x16820], R0 ;  /* 0x01682000050075a7 */ /* 0x0022a4000800017f */
[----:B--2---:R-:W-:Y:S05]  /*11840*/  @!P0 NANOSLEEP.SYNCS 0x989680 ;  /* 0x009896800000895d */ /* 0x004fea0003900000 */
[----:B------:R-:W2:Y:S02]  /*11850*/  @!P0 SYNCS.PHASECHK.TRANS64 P0, [R5+URZ+0x16820], R0 ;  /* 0x01682000050085a7 */ /* 0x000ea4000800007f */
[----:B--2---:R-:W-:Y:S05]  /*11860*/  @!P0 BRA `(.L_x_14929) ;  /* 0xfffffffc00f08947 */ /* 0x004fea000383ffff */
[----:B------:R-:W-:Y:S05]  /*11870*/  BRA `(.L_x_15049) ;  /* 0xffffffc000987947 */ /* 0x000fea000383ffff */
.L_x_14930:
        /* <DEDUP_REMOVED lines=11> */
.L_x_15051:
[----:B------:R-:W-:Y:S05]  /*11930*/  BSYNC B0 ;  /* 0x0000000000007941 */ /* 0x000fea0003800000 */
.L_x_15050:
[----:B------:R-:W-:Y:S05]  /*11940*/  BRA `(.L_x_15052) ;  /* 0xffffffc000807947 */ /* 0x000fea000383ffff */
.L_x_14933:
[----:B------:R-:W-:Y:S01]  /*11950*/  BSSY B1, `(.L_x_15053) ;  /* 0x0000006000017945 */ /* 0x000fe20003800000 */
[----:B------:R-:W-:-:S07]  /*11960*/  IMAD.MOV.U32 R15, RZ, RZ, -0x1 ;  /* 0xffffffffff0f7424 */ /* 0x000fce00078e00ff */
[----:B01----:R-:W-:Y:S05]  /*11970*/  WARPSYNC.COLLECTIVE R15, `(.L_x_15054) ;  /* 0x000000000f0c7348 */ /* 0x003fea0003c00000 */
[----:B------:R-:W-:Y:S02]  /*11980*/  ELECT P6, UR62, PT ;  /* 0x00000000003e782f */ /* 0x000fe400038c0000 */
[----:B------:R-:W-:Y:S01]  /*11990*/  MOV R14, UR62 ;  /* 0x0000003e000e7c02 */ /* 0x000fe20008000f00 */
[----:B01----:R-:W-:Y:S10]  /*119a0*/  ENDCOLLECTIVE ;  /* 0x000000000000791b */ /* 0x003ff40003800000 */
.L_x_15054:
[----:B------:R-:W-:Y:S05]  /*119b0*/  BSYNC B1 ;  /* 0x0000000000017941 */ /* 0x000fea0003800000 */
.L_x_15053:
[----:B------:R-:W-:Y:S05]  /*119c0*/  BRA `(.L_x_15055) ;  /* 0xffffffc000787947 */ /* 0x000fea000383ffff */
.L_x_14935:
[----:B-1----:R1:W2:Y:S02]  /*119d0*/  SYNCS.PHASECHK.TRANS64.TRYWAIT P1, [R3+URZ+0x16840], R2 ;  /* 0x01684002030075a7 */ /* 0x0022a4000802017f */
[----:B--2---:R-:W-:Y:S05]  /*119e0*/  @!P1 NANOSLEEP.SYNCS 0x989680 ;  /* 0x009896800000995d */ /* 0x004fea0003900000 */
[----:B------:R-:W2:Y:S02]  /*119f0*/  @!P1 SYNCS.PHASECHK.TRANS64 P1, [R3+URZ+0x16840], R2 ;  /* 0x01684002030095a7 */ /* 0x000ea4000802007f */
[----:B--2---:R-:W-:Y:S05]  /*11a00*/  @!P1 BRA `(.L_x_14935) ;  /* 0xfffffffc00f09947 */ /* 0x004fea000383ffff */
[----:B------:R-:W-:Y:S05]  /*11a10*/  BRA `(.L_x_15056) ;  /* 0xffffffc000987947 */ /* 0x000fea000383ffff */
.L_x_14937:
[----:B--2---:R2:W3:Y:S02]  /*11a20*/  SYNCS.PHASECHK.TRANS64.TRYWAIT P1, [R5+URZ+0x16840], R0 ;  /* 0x01684000050075a7 */ /* 0x0044e4000802017f */
[----:B---3--:R-:W-:Y:S05]  /*11a30*/  @!P1 NANOSLEEP.SYNCS 0x989680 ;  /* 0x009896800000995d */ /* 0x008fea0003900000 */
[----:B------:R-:W3:Y:S02]  /*11a40*/  @!P1 SYNCS.PHASECHK.TRANS64 P1, [R5+URZ+0x16840], R0 ;  /* 0x01684000050095a7 */ /* 0x000ee4000802007f */
[----:B---3--:R-:W-:Y:S05]  /*11a50*/  @!P1 BRA `(.L_x_14937) ;  /* 0xfffffffc00f09947 */ /* 0x008fea000383ffff */
[----:B------:R-:W-:Y:S05]  /*11a60*/  BRA `(.L_x_15057) ;  /* 0xffffffc000a47947 */ /* 0x000fea000383ffff */
.L_x_14939:
[----:B---3--:R3:W4:Y:S02]  /*11a70*/  SYNCS.PHASECHK.TRANS64.TRYWAIT P1, [R3+URZ+0x16860], R2 ;  /* 0x01686002030075a7 */ /* 0x008724000802017f */
[----:B----4-:R-:W-:Y:S05]  /*11a80*/  @!P1 NANOSLEEP.SYNCS 0x989680 ;  /* 0x009896800000995d */ /* 0x010fea0003900000 */
[----:B------:R-:W4:Y:S02]  /*11a90*/  @!P1 SYNCS.PHASECHK.TRANS64 P1, [R3+URZ+0x16860], R2 ;  /* 0x01686002030095a7 */ /* 0x000f24000802007f */
[----:B----4-:R-:W-:Y:S05]  /*11aa0*/  @!P1 BRA `(.L_x_14939) ;  /* 0xfffffffc00f09947 */ /* 0x010fea000383ffff */
[----:B------:R-:W-:Y:S05]  /*11ab0*/  BRA `(.L_x_15058) ;  /* 0xffffffc000a07947 */ /* 0x000fea000383ffff */
.L_x_15059:
        /* <DEDUP_REMOVED lines=12> */
.L_x_15867:


//--------------------- .text._ZN7cutlass13device_kernelIN5flash11enable_sm90INS1_16FlashAttnFwdSm90INS1_25CollectiveMainloopFwdSm90ILi2EN4cute5tupleIJNS5_1CILi1EEES8_S8_EEENS6_IJNS7_ILi192EEENS7_ILi128EEENS7_ILi64EEEEEELi64ENS_10bfloat16_tEfNS_4arch4Sm90ELb1ELb0ELb0ELb1ELb1ELb0ELb0ELb1ELb1ELb1ELb0ELb0EEENS1_21CollectiveEpilogueFwdINS6_IJSA_SC_SB_EEES9_SE_SG_Li384ELb1ELb1ELb0ELb0EEENS1_36VarlenDynamicPersistentTileSchedulerILi192ELi128ELi384ELi128ELb0ELb1ELb1ELb1ELb1ELb1EEEEEEEEEvNT_6ParamsE --------------------------
	.section	.text._ZN7cutlass13device_kernelIN5flash11enable_sm90INS1_16FlashAttnFwdSm90INS1_25CollectiveMainloopFwdSm90ILi2EN4cute5tupleIJNS5_1CILi1EEES8_S8_EEENS6_IJNS7_ILi192EEENS7_ILi128EEENS7_ILi64EEEEEELi64ENS_10bfloat16_tEfNS_4arch4Sm90ELb1ELb0ELb0ELb1ELb1ELb0ELb0ELb1ELb1ELb1ELb0ELb0EEENS1_21CollectiveEpilogueFwdINS6_IJSA_SC_SB_EEES9_SE_SG_Li384ELb1ELb1ELb0ELb0EEENS1_36VarlenDynamicPersistentTileSchedulerILi192ELi128ELi384ELi128ELb0ELb1ELb1ELb1ELb1ELb1EEEEEEEEEvNT_6ParamsE,"ax",@progbits
	.align	128
.text._ZN7cutlass13device_kernelIN5flash11enable_sm90INS1_16FlashAttnFwdSm90INS1_25CollectiveMainloopFwdSm90ILi2EN4cute5tupleIJNS5_1CILi1EEES8_S8_EEENS6_IJNS7_ILi192EEENS7_ILi128EEENS7_ILi64EEEEEELi64ENS_10bfloat16_tEfNS_4arch4Sm90ELb1ELb0ELb0ELb1ELb1ELb0ELb0ELb1ELb1ELb1ELb0ELb0EEENS1_21CollectiveEpilogueFwdINS6_IJSA_SC_SB_EEES9_SE_SG_Li384ELb1ELb1ELb0ELb0EEENS1_36VarlenDynamicPersistentTileSchedulerILi192ELi128ELi384ELi128ELb0ELb1ELb1ELb1ELb1ELb1EEEEEEEEEvNT_6ParamsE:
        .type           _ZN7cutlass13device_kernelIN5flash11enable_sm90INS1_16FlashAttnFwdSm90INS1_25CollectiveMainloopFwdSm90ILi2EN4cute5tupleIJNS5_1CILi1EEES8_S8_EEENS6_IJNS7_ILi192EEENS7_ILi128EEENS7_ILi64EEEEEELi64ENS_10bfloat16_tEfNS_4arch4Sm90ELb1ELb0ELb0ELb1ELb1ELb0ELb0ELb1ELb1ELb1ELb0ELb0EEENS1_21CollectiveEpilogueFwdINS6_IJSA_SC_SB_EEES9_SE_SG_Li384ELb1ELb1ELb0ELb0EEENS1_36VarlenDynamicPersistentTileSchedulerILi192ELi128ELi384ELi128ELb0ELb1ELb1ELb1ELb1ELb1EEEEEEEEEvNT_6ParamsE,@function
        .size           _ZN7cutlass13device_kernelIN5flash11enable_sm90INS1_16FlashAttnFwdSm90INS1_25CollectiveMainloopFwdSm90ILi2EN4cute5tupleIJNS5_1CILi1EEES8_S8_EEENS6_IJNS7_ILi192EEENS7_ILi128EEENS7_ILi64EEEEEELi64ENS_10bfloat16_tEfNS_4arch4Sm90ELb1ELb0ELb0ELb1ELb1ELb0ELb0ELb1ELb1ELb1ELb0ELb0EEENS1_21CollectiveEpilogueFwdINS6_IJSA_SC_SB_EEES9_SE_SG_Li384ELb1ELb1ELb0ELb0EEENS1_36VarlenDynamicPersistentTileSchedulerILi192ELi128ELi384ELi128ELb0ELb1ELb1ELb1ELb1ELb1EEEEEEEEEvNT_6ParamsE,(.L_x_15868 - _ZN7cutlass13device_kernelIN5flash11enable_sm90INS1_16FlashAttnFwdSm90INS1_25CollectiveMainloopFwdSm90ILi2EN4cute5tupleIJNS5_1CILi1EEES8_S8_EEENS6_IJNS7_ILi192EEENS7_ILi128EEENS7_ILi64EEEEEELi64ENS_10bfloat16_tEfNS_4arch4Sm90ELb1ELb0ELb0ELb1ELb1ELb0ELb0ELb1ELb1ELb1ELb0ELb0EEENS1_21CollectiveEpilogueFwdINS6_IJSA_SC_SB_EEES9_SE_SG_Li384ELb1ELb1ELb0ELb0EEENS1_36VarlenDynamicPersistentTileSchedulerILi192ELi128ELi384ELi128ELb0ELb1ELb1ELb1ELb1ELb1EEEEEEEEEvNT_6ParamsE)
        .other          _ZN7cutlass13device_kernelIN5flash11enable_sm90INS1_16FlashAttnFwdSm90INS1_25CollectiveMainloopFwdSm90ILi2EN4cute5tupleIJNS5_1CILi1EEES8_S8_EEENS6_IJNS7_ILi192EEENS7_ILi128EEENS7_ILi64EEEEEELi64ENS_10bfloat16_tEfNS_4arch4Sm90ELb1ELb0ELb0ELb1ELb1ELb0ELb0ELb1ELb1ELb1ELb0ELb0EEENS1_21CollectiveEpilogueFwdINS6_IJSA_SC_SB_EEES9_SE_SG_Li384ELb1ELb1ELb0ELb0EEENS1_36VarlenDynamicPersistentTileSchedulerILi192ELi128ELi384ELi128ELb0ELb1ELb1ELb1ELb1ELb1EEEEEEEEEvNT_6ParamsE,@"STO_CUDA_ENTRY STV_DEFAULT"
_ZN7cutlass13device_kernelIN5flash11enable_sm90INS1_16FlashAttnFwdSm90INS1_25CollectiveMainloopFwdSm90ILi2EN4cute5tupleIJNS5_1CILi1EEES8_S8_EEENS6_IJNS7_ILi192EEENS7_ILi128EEENS7_ILi64EEEEEELi64ENS_10bfloat16_tEfNS_4arch4Sm90ELb1ELb0ELb0ELb1ELb1ELb0ELb0ELb1ELb1ELb1ELb0ELb0EEENS1_21CollectiveEpilogueFwdINS6_IJSA_SC_SB_EEES9_SE_SG_Li384ELb1ELb1ELb0ELb0EEENS1_36VarlenDynamicPersistentTileSchedulerILi192ELi128ELi384ELi128ELb0ELb1ELb1ELb1ELb1ELb1EEEEEEEEEvNT_6ParamsE:
        /* <DEDUP_REMOVED lines=45> */
.L_x_15060:
        /* <DEDUP_REMOVED lines=22> */
.L_x_15061:
        /* <DEDUP_REMOVED lines=18> */
.L_x_15062:
        /* <DEDUP_REMOVED lines=22> */
.L_x_15063:
        /* <DEDUP_REMOVED lines=23> */
.L_x_15064:
        /* <DEDUP_REMOVED lines=8> */
.L_x_15066:
        /* <DEDUP_REMOVED lines=43> */
[----:B------:R-:W-:-:S02]  /*0b50*/  SHF.R.S32.HI R153, RZ, 0x7, R153 ;  /* 0x00000007ff997819 */ /* 0x000fc40000011499 */
[----:B------:R-:W-:Y:S02]  /*0b60*/  LOP3.LUT R10, R10, 0xfffffffc, RZ, 0xc0, !PT ;  /* 0xfffffffc0a0a7812 */ /* 0x000fe400078ec0ff */
[----:B------:R-:W-:Y:S01]  /*0b70*/  LEA.HI R9, R9, R8, RZ, 0x3 ;  /* 0x0000000809097211 */ /* 0x000fe200078f18ff */
[----:B------:R-:W-:Y:S01]  /*0b80*/  IMAD.HI R3, R153, 0x55555556, RZ ;  /* 0x5555555699037827 */ /* 0x000fe200078e02ff */
[----:B------:R-:W-:Y:S02]  /*0b90*/  LOP3.LUT R5, R5, 0xfffffc00, RZ, 0xc0, !PT ;  /* 0xfffffc0005057812 */ /* 0x000fe400078ec0ff */
[----:B------:R-:W-:Y:S01]  /*0ba0*/  LEA.HI R0, R0, R157, RZ, 0x3 ;  /* 0x0000009d00007211 */ /* 0x000fe200078f18ff */
[----:B------:R-:W-:Y:S01]  /*0bb0*/  IMAD.IADD R10, R157, 0x1, -R10 ;  /* 0x000000019d0a7824 */ /* 0x000fe200078e0a0a */
[----:B------:R-:W-:Y:S01]  /*0bc0*/  LOP3.LUT R9, R9, 0xfffffff8, RZ, 0xc0, !PT ;  /* 0xfffffff809097812 */ /* 0x000fe200078ec0ff */
[----:B------:R-:W-:Y:S01]  /*0bd0*/  IMAD R5, R4, 0x40, R5 ;  /* 0x0000004004057824 */ /* 0x000fe200078e0205 */
[----:B------:R-:W-:-:S02]  /*0be0*/  LEA.HI R7, R7, R152, RZ, 0x5 ;  /* 0x0000009807077211 */ /* 0x000fc400078f28ff */
[----:B------:R-:W-:Y:S01]  /*0bf0*/  LEA.HI R4, R3, R3, RZ, 0x1 ;  /* 0x0000000303047211 */ /* 0x000fe200078f08ff */
[----:B------:R-:W-:Y:S01]  /*0c00*/  IMAD.IADD R8, R8, 0x1, -R9 ;  /* 0x0000000108087824 */ /* 0x000fe200078e0a09 */
[----:B------:R-:W-:Y:S01]  /*0c10*/  LEA.HI R3, R10, R10, RZ, 0x1 ;  /* 0x0000000a0a037211 */ /* 0x000fe200078f08ff */
[----:B------:R-:W-:Y:S01]  /*0c20*/  IMAD R155, R2, 0x8, R5 ;  /* 0x00000008029b7824 */ /* 0x000fe200078e0205 */
[----:B------:R-:W-:Y:S01]  /*0c30*/  SHF.R.S32.HI R7, RZ, 0x5, R7 ;  /* 0x00000005ff077819 */ /* 0x000fe20000011407 */
[----:B------:R-:W-:Y:S01]  /*0c40*/  IMAD R4, R4, -0x3, R153 ;  /* 0xfffffffd04047824 */ /* 0x000fe200078e0299 */
[----:B------:R-:W-:Y:S02]  /*0c50*/  LOP3.LUT R18, R0, 0xfffffff8, RZ, 0xc0, !PT ;  /* 0xfffffff800127812 */ /* 0x000fe400078ec0ff */
[----:B------:R-:W-:Y:S01]  /*0c60*/  LOP3.LUT R3, R3, 0x1ffffffe, RZ, 0xc0, !PT ;  /* 0x1ffffffe03037812 */ /* 0x000fe200078ec0ff */
[----:B------:R-:W-:Y:S01]  /*0c70*/  IMAD R7, R7, 0x10, R8 ;  /* 0x0000001007077824 */ /* 0x000fe200078e0208 */
[----:B------:R-:W-:Y:S01]  /*0c80*/  LOP3.LUT R5, R6, 0x7ffffffc, RZ, 0xc0, !PT ;  /* 0x7ffffffc06057812 */ /* 0x000fe200078ec0ff */
[----:B------:R-:W-:Y:S01]  /*0c90*/  IMAD.IADD R18, R157, 0x1, -R18 ;  /* 0x000000019d127824 */ /* 0x000fe200078e0a12 */
[----:B------:R-:W-:Y:S01]  /*0ca0*/  SHF.R.S32.HI R22, RZ, 0x3, R0 ;  /* 0x00000003ff167819 */ /* 0x000fe20000011400 */
[----:B------:R-:W-:-:S02]  /*0cb0*/  IMAD.IADD R3, R10, 0x1, -R3 ;  /* 0x000000010a037824 */ /* 0x000fc400078e0a03 */
[----:B------:R-:W-:Y:S02]  /*0cc0*/  IMAD R154, R4, 0x40, R7 ;  /* 0x00000040049a7824 */ /* 0x000fe400078e0207 */
[----:B------:R-:W-:Y:S02]  /*0cd0*/  IMAD.SHL.U32 R19, R18, 0x8, RZ ;  /* 0x0000000812137824 */ /* 0x000fe400078e00ff */
[----:B------:R-:W-:Y:S01]  /*0ce0*/  IMAD.IADD R16, R152, 0x1, -R5 ;  /* 0x0000000198107824 */ /* 0x000fe200078e0a05 */
[----:B------:R-:W-:Y:S02]  /*0cf0*/  LEA R17, R3, R154, 0x3 ;  /* 0x0000009a03117211 */ /* 0x000fe400078e18ff */
[----:B------:R-:W-:-:S07]  /*0d00*/  SHF.R.S32.HI R156, RZ, 0x1f, R19 ;  /* 0x0000001fff9c7819 */ /* 0x000fce0000011413 */
.L_x_15114:
        /* <DEDUP_REMOVED lines=23> */
[----:B------:R-:W-:Y:S01]  /*0e80*/  IMAD.U32 R5, RZ, RZ, UR11 ;  /* 0x0000000bff057e24 */ /* 0x000fe2000f8e00ff */
[----:B------:R-:W2:Y:S04]  /*0e90*/  @P0 LDG.E R2, desc[UR52][R2.64] ;  /* 0x0000003402020981 */ /* 0x000ea8000c1e1900 */
[----:B------:R-:W3:Y:S01]  /*0ea0*/  @P2 LDG.E R4, desc[UR52][R4.64] ;  /* 0x0000003404042981 */ /* 0x000ee2000c1e1900 */
        /* <DEDUP_REMOVED lines=26> */
.L_x_15067:
        /* <DEDUP_REMOVED lines=8> */
.L_x_15068:
        /* <DEDUP_REMOVED lines=13> */
.L_x_15069:
[----:B------:R-:W-:Y:S01]  /*11a0*/  ULDC UR6, c[0x0][0x448] ;  /* 0x0001120000067ab9 */ /* 0x000fe20000000800 */
[----:B------:R-:W-:Y:S01]  /*11b0*/  UIMAD UR42, UR5, 0xc0, URZ ;  /* 0x000000c0052a78a4 */ /* 0x000fe2000f8e023f */
[----:B------:R-:W-:Y:S01]  /*11c0*/  PLOP3.LUT P0, PT, PT, PT, PT, 0x80, 0x0 ;  /* 0x000000000000781c */ /* 0x000fe20003f0f070 */
[----:B------:R-:W-:Y:S01]  /*11d0*/  UISETP.NE.AND UP0, UPT, UR6, 0x1, UPT ;  /* 0x000000010600788c */ /* 0x000fe2000bf05270 */
[----:B------:R-:W-:Y:S01]  /*11e0*/  CS2R R20, SRZ ;  /* 0x0000000000147805 */ /* 0x000fe2000001ff00 */
[----:B------:R-:W-:Y:S01]  /*11f0*/  UIADD3 UR6, UR42, 0xbf, URZ ;  /* 0x000000bf2a067890 */ /* 0x000fe2000fffe03f */
[----:B------:R-:W-:Y:S01]  /*1200*/  CS2R R118, SRZ ;  /* 0x0000000000767805 */ /* 0x000fe2000001ff00 */
[----:B------:R-:W-:Y:S01]  /*1210*/  UIADD3 UR48, -UR48, UR4, URZ ;  /* 0x0000000430307290 */ /* 0x000fe2000fffe13f */
[----:B------:R-:W-:Y:S01]  /*1220*/  CS2R R116, SRZ ;  /* 0x0000000000747805 */ /* 0x000fe2000001ff00 */
[----:B------:R-:W-:Y:S01]  /*1230*/  UP2UR UR50, UPR, URZ, 0x1 ;  /* 0x000000013f327883 */ /* 0x000fe20008000000 */
[----:B------:R-:W-:Y:S01]  /*1240*/  CS2R R114, SRZ ;  /* 0x0000000000727805 */ /* 0x000fe2000001ff00 */
[----:B------:R-:W-:Y:S01]  /*1250*/  UIADD3 UR7, UR48, 0x80, -UR49 ;  /* 0x0000008030077890 */ /* 0x000fe2000fffe831 */
[----:B------:R-:W-:-:S02]  /*1260*/  CS2R R112, SRZ ;  /* 0x0000000000707805 */ /* 0x000fc4000001ff00 */
[----:B------:R-:W-:Y:S01]  /*1270*/  CS2R R14, SRZ ;  /* 0x00000000000e7805 */ /* 0x000fe2000001ff00 */
[----:B------:R-:W-:Y:S01]  /*1280*/  @UP0 ULDC UR4, c[0x0][0x44c] ;  /* 0x0001130000040ab9 */ /* 0x000fe20000000800 */
[----:B------:R-:W-:Y:S01]  /*1290*/  @UP0 ULDC UR8, c[0x0][0x450] ;  /* 0x0001140000080ab9 */ /* 0x000fe20000000800 */
[----:B------:R-:W-:Y:S01]  /*12a0*/  UIMAD.WIDE.U32 UR4, UR6, UR4, URZ ;  /* 0x00000004060472a5 */ /* 0x000fe2000f8e003f */
[----:B------:R-:W-:Y:S01]  /*12b0*/  IMAD.MOV.U32 R110, RZ, RZ, RZ ;  /* 0x000000ffff6e7224 */ /* 0x000fe200078e00ff */
[----:B------:R-:W-:Y:S01]  /*12c0*/  UIADD3 UR4, UR48, 0x7f, URZ ;  /* 0x0000007f30047890 */ /* 0x000fe2000fffe03f */
[----:B------:R-:W-:Y:S01]  /*12d0*/  IMAD.MOV.U32 R25, RZ, RZ, RZ ;  /* 0x000000ffff197224 */ /* 0x000fe200078e00ff */
[----:B------:R-:W-:Y:S01]  /*12e0*/  @UP0 USHF.R.U32.HI UR6, URZ, UR8, UR5 ;  /* 0x000000083f060299 */ /* 0x000fe20008011605 */
[----:B------:R-:W-:Y:S01]  /*12f0*/  CS2R R12, SRZ ;  /* 0x00000000000c7805 */ /* 0x000fe2000001ff00 */
[----:B------:R-:W-:Y:S01]  /*1300*/  USHF.R.S32.HI UR5, URZ, 0x1f, UR4 ;  /* 0x0000001f3f057899 */ /* 0x000fe20008011404 */
[----:B------:R-:W-:Y:S01]  /*1310*/  IMAD.MOV.U32 R106, RZ, RZ, RZ ;  /* 0x000000ffff6a7224 */ /* 0x000fe200078e00ff */
[----:B------:R-:W-:Y:S01]  /*1320*/  UIADD3 UR6, UR7, UR6, URZ ;  /* 0x0000000607067290 */ /* 0x000fe2000fffe03f */
[----:B------:R-:W-:Y:S01]  /*1330*/  IMAD.MOV.U32 R27, RZ, RZ, RZ ;  /* 0x000000ffff1b7224 */ /* 0x000fe200078e00ff */
        /* <DEDUP_REMOVED lines=12> */
[----:B------:R-:W-:Y:S01]  /*1400*/  CS2R R88, SRZ ;  /* 0x0000000000587805 */ /* 0x000fe2000001ff00 */
[----:B------:R-:W-:-:S04]  /*1410*/  UISETP.LT.AND UP0, UPT, UR5, UR7, UPT ;  /* 0x000000070500728c */ /* 0x000fc8000bf01270 */
[----:B------:R-:W-:-:S04]  /*1420*/  USEL UR51, UR5, UR7, UP0 ;  /* 0x0000000705337287 */ /* 0x000fc80008000000 */
[----:B------:R-:W-:-:S06]  /*1430*/  UISETP.GE.AND UP0, UPT, UR51, 0x1, UPT ;  /* 0x000000013300788c */ /* 0x000fcc000bf06270 */
[----:B------:R-:W-:-:S13]  /*1440*/  PLOP3.LUT P1, PT, PT, PT, UP0, 0x80, 0x0 ;  /* 0x000000000000781c */ /* 0x000fda0003f2f008 */
        /* <DEDUP_REMOVED lines=32> */
.L_x_15071:
        /* <DEDUP_REMOVED lines=9> */
.L_x_15199:
[----:B------:R-:W-:Y:S05]  /*16e0*/  @!P0 BRA `(.L_x_15073) ;  /* 0x0000000000048947 */ /* 0x000fea0003800000 */
[----:B------:R-:W-:Y:S01]  /*16f0*/  BPT.TRAP 0x1 ;  /* 0x000000040000795c */ /* 0x000fe20000300000 */
.L_x_15073:
[----:B------:R-:W-:Y:S02]  /*1700*/  IMAD.U32 R4, RZ, RZ, UR37 ;  /* 0x00000025ff047e24 */ /* 0x000fe4000f8e00ff */
[----:B0-----:R-:W-:-:S03]  /*1710*/  IMAD.U32 R3, RZ, RZ, UR36 ;  /* 0x00000024ff037e24 */ /* 0x001fc6000f8e00ff */
[----:B------:R-:W-:Y:S02]  /*1720*/  LEA R4, R4, UR45, 0x3 ;  /* 0x0000002d04047c11 */ /* 0x000fe4000f8e18ff */
[----:B------:R-:W-:-:S04]  /*1730*/  SHF.L.U32 R3, R3, 0x1f, RZ ;  /* 0x0000001f03037819 */ /* 0x000fc800000006ff */
[----:B------:R0:W1:Y:S01]  /*1740*/  SYNCS.PHASECHK.TRANS64.TRYWAIT P1, [R4+URZ+0x16830], R3 ;  /* 0x01683003040075a7 */ /* 0x000062000802017f */
[----:B------:R-:W-:Y:S05]  /*1750*/  @!P0 BRA `(.L_x_15074) ;  /* 0x0000000000048947 */ /* 0x000fea0003800000 */
[----:B------:R-:W-:Y:S01]  /*1760*/  BPT.TRAP 0x1 ;  /* 0x000000040000795c */ /* 0x000fe20000300000 */
.L_x_15074:
[----:B-1----:R-:W-:Y:S05]  /*1770*/  @P1 BRA `(.L_x_15075) ;  /* 0x0000000000081947 */ /* 0x002fea0003800000 */
[----:B------:R-:W1:Y:S02]  /*1780*/  SYNCS.PHASECHK.TRANS64.TRYWAIT P1, [R4+URZ+0x16830], R3 ;  /* 0x01683003040075a7 */ /* 0x000e64000802017f */
[----:B-1----:R-:W-:Y:S05]  /*1790*/  @!P1 BRA `(.L_x_15076) ;  /* 0x000000e000989947 */ /* 0x002fea0003800000 */
.L_x_15075:
        /* <DEDUP_REMOVED lines=35> */
.L_x_15077:
[----:B------:R-:W-:Y:S01]  /*19d0*/  UISETP.NE.AND UP0, UPT, UR50, URZ, UPT ;  /* 0x0000003f3200728c */ /* 0x000fe2000bf05270 */
[----:B------:R-:W-:Y:S01]  /*19e0*/  VIADD R7, R17, UR42 ;  /* 0x0000002a11077c36 */ /* 0x000fe20008000000 */
[----:B------:R-:W-:Y:S01]  /*19f0*/  R2UR UR11, R4 ;  /* 0x00000000040b72ca */ /* 0x000fe200000e0000 */
[----:B------:R-:W-:Y:S01]  /*1a00*/  UMOV UR10, UR42 ;  /* 0x0000002a000a7c82 */ /* 0x000fe20008000000 */
[----:B------:R-:W-:Y:S01]  /*1a10*/  UIADD3 UR23, UR51, -0x2, URZ ;  /* 0xfffffffe33177890 */ /* 0x000fe2000fffe03f */
[----:B------:R-:W-:Y:S02]  /*1a20*/  CS2R R118, SRZ ;  /* 0x0000000000767805 */ /* 0x000fe4000001ff00 */
[----:B------:R-:W-:Y:S02]  /*1a30*/  PLOP3.LUT P1, PT, PT, PT, UP0, 0x80, 0x0 ;  /* 0x000000000000781c */ /* 0x000fe40003f2f008 */
[----:B------:R-:W-:Y:S02]  /*1a40*/  CS2R R116, SRZ ;  /* 0x0000000000747805 */ /* 0x000fe4000001ff00 */
[----:B------:R-:W-:-:S02]  /*1a50*/  PLOP3.LUT P2, PT, PT, PT, UP0, 0x80, 0x0 ;  /* 0x000000000000781c */ /* 0x000fc40003f4f008 */
[----:B------:R-:W-:Y:S02]  /*1a60*/  CS2R R114, SRZ ;  /* 0x0000000000727805 */ /* 0x000fe4000001ff00 */
[----:B------:R-:W-:Y:S01]  /*1a70*/  CS2R R112, SRZ ;  /* 0x0000000000707805 */ /* 0x000fe2000001ff00 */
[----:B------:R-:W-:Y:S01]  /*1a80*/  @UP0 ULDC UR6, c[0x0][0x44c] ;  /* 0x0001130000060ab9 */ /* 0x000fe20000000800 */
[----:B------:R-:W-:Y:S01]  /*1a90*/  @UP0 ULDC UR14, c[0x0][0x450] ;  /* 0x00011400000e0ab9 */ /* 0x000fe20000000800 */
[----:B------:R-:W-:Y:S02]  /*1aa0*/  CS2R R110, SRZ ;  /* 0x00000000006e7805 */ /* 0x000fe4000001ff00 */
[----:B------:R-:W-:Y:S01]  /*1ab0*/  @P1 IMAD.HI.U32 R0, R7, UR6, RZ ;  /* 0x0000000607001c27 */ /* 0x000fe2000f8e00ff */
[----:B------:R-:W-:-:S04]  /*1ac0*/  @UP0 ULDC UR6, c[0x0][0x450] ;  /* 0x0001140000060ab9 */ /* 0x000fc80000000800 */
[----:B------:R-:W-:Y:S01]  /*1ad0*/  @P2 SHF.R.U32.HI R7, RZ, UR6, R0 ;  /* 0x00000006ff072c19 */ /* 0x000fe20008011600 */
[----:B------:R-:W-:Y:S02]  /*1ae0*/  UMOV UR6, 0xffffff80 ;  /* 0xffffff8000067882 */ /* 0x000fe40000000000 */
[----:B------:R-:W-:Y:S02]  /*1af0*/  UIMAD UR6, UR51, UR6, 0x80 ;  /* 0x00000080330674a4 */ /* 0x000fe4000f8e0206 */
[----:B------:R-:W2:Y:S02]  /*1b00*/  SHFL.IDX PT, R2, R7, 0x1, 0x1c1f ;  /* 0x003c1f0007027f89 */ /* 0x000ea400000e0000 */
[----:B------:R-:W-:Y:S02]  /*1b10*/  UIADD3 UR7, UR6, 0x1, URZ ;  /* 0x0000000106077890 */ /* 0x000fe4000fffe03f */
[----:B------:R-:W-:Y:S01]  /*1b20*/  UIADD3 UR6, UR48, UR6, URZ ;  /* 0x0000000630067290 */ /* 0x000fe2000fffe03f */
[----:B------:R-:W3:Y:S03]  /*1b30*/  SHFL.IDX PT, R7, R7, RZ, 0x1c1f ;  /* 0x001c1fff07077589 */ /* 0x000ee600000e0000 */
[----:B------:R-:W-:-:S02]  /*1b40*/  IMAD.U32 R5, RZ, RZ, UR7 ;  /* 0x00000007ff057e24 */ /* 0x000fc4000f8e00ff */
[----:B01----:R-:W-:Y:S01]  /*1b50*/  IMAD.U32 R3, RZ, RZ, UR6 ;  /* 0x00000006ff037e24 */ /* 0x003fe2000f8e00ff */
[----:B------:R-:W-:Y:S01]  /*1b60*/  ULDC UR6, c[0x0][0x988] ;  /* 0x0002620000067ab9 */ /* 0x000fe20000000800 */
[C---:B------:R-:W-:Y:S02]  /*1b70*/  IMAD R0, R16.reuse, -0x2, R5 ;  /* 0xfffffffe10007824 */ /* 0x040fe400078e0205 */
[----:B------:R-:W-:Y:S02]  /*1b80*/  IMAD.U32 R5, RZ, RZ, UR49 ;  /* 0x00000031ff057e24 */ /* 0x000fe4000f8e00ff */
[----:B------:R-:W-:-:S03]  /*1b90*/  IMAD R3, R16, -0x2, R3 ;  /* 0xfffffffe10037824 */ /* 0x000fc600078e0203 */
[----:B------:R-:W-:-:S04]  /*1ba0*/  IADD3 R8, -R5, UR48, R0 ;  /* 0x0000003005087c10 */ /* 0x000fc8000fffe100 */
[----:B--2---:R-:W-:-:S04]  /*1bb0*/  VIADDMNMX R2, R2, R8, R3, PT ;  /* 0x0000000802027246 */ /* 0x004fc80003800103 */
        /* <DEDUP_REMOVED lines=94> */
[----:B---3--:R-:W-:Y:S02]  /*21a0*/  VIADDMNMX R3, R7, R8, R3, PT ;  /* 0x0000000807037246 */ /* 0x008fe40003800103 */
[----:B------:R-:W-:-:S02]  /*21b0*/  FMNMX.FTZ R9, R6, R5, !PT ;  /* 0x0000000506097209 */ /* 0x000fc40007810000 */
[C---:B------:R-:W-:Y:S02]  /*21c0*/  ISETP.GT.AND P2, PT, R3.reuse, 0x1, PT ;  /* 0x000000010300780c */ /* 0x040fe40003f44270 */
[----:B------:R-:W-:Y:S01]  /*21d0*/  ISETP.GT.AND P3, PT, R3, 0x8, PT ;  /* 0x000000080300780c */ /* 0x000fe20003f64270 */
[----:B------:R-:W0:Y:S01]  /*21e0*/  SHFL.BFLY PT, R0, R9, 0x2, 0x1f ;  /* 0x0c401f0009007f89 */ /* 0x000e2200000e0000 */
[----:B------:R-:W-:Y:S02]  /*21f0*/  FSEL R25, R25, -INF , P2 ;  /* 0xff80000019197808 */ /* 0x000fe40001000000 */
[----:B------:R-:W-:Y:S02]  /*2200*/  ISETP.GT.AND P2, PT, R3, 0x10, PT ;  /* 0x000000100300780c */ /* 0x000fe40003f44270 */
[----:B0-----:R-:W-:Y:S02]  /*2210*/  FMNMX.FTZ R11, R9, R0, !PT ;  /* 0x00000000090b7209 */ /* 0x001fe40007810000 */
[----:B------:R-:W-:Y:S01]  /*2220*/  MOV R0, UR6 ;  /* 0x0000000600007c02 */ /* 0x000fe20008000f00 */
[----:B------:R-:W-:Y:S01]  /*2230*/  @UP0 ULDC UR6, c[0x0][0x44c] ;  /* 0x0001130000060ab9 */ /* 0x000fe20000000800 */
[----:B------:R-:W-:Y:S01]  /*2240*/  FSEL R9, R28, -INF , P3 ;  /* 0xff8000001c097808 */ /* 0x000fe20001800000 */
[----:B------:R-:W0:Y:S01]  /*2250*/  SHFL.BFLY PT, R2, R11, 0x1, 0x1f ;  /* 0x0c201f000b027f89 */ /* 0x000e2200000e0000 */
[----:B------:R-:W-:-:S02]  /*2260*/  UIMAD.WIDE.U32 UR6, UR42, UR6, URZ ;  /* 0x000000062a0672a5 */ /* 0x000fc4000f8e003f */
[----:B------:R-:W-:Y:S02]  /*2270*/  UIADD3 UR6, UR11, 0x16840, URZ ;  /* 0x000168400b067890 */ /* 0x000fe4000fffe03f */
[----:B------:R-:W-:Y:S02]  /*2280*/  @UP0 USHF.R.U32.HI UR10, URZ, UR14, UR7 ;  /* 0x0000000e3f0a0299 */ /* 0x000fe40008011607 */
[----:B------:R-:W-:Y:S02]  /*2290*/  UPRMT UR6, UR43, 0x654, UR6 ;  /* 0x000006542b067896 */ /* 0x000fe40008000006 */
[----:B------:R-:W-:-:S04]  /*22a0*/  UIADD3 UR7, UR10, UR48, -UR49 ;  /* 0x000000300a077290 */ /* 0x000fc8000fffe831 */
        /* <DEDUP_REMOVED lines=89> */
[----:B------:R-:W-:Y:S01]  /*2840*/  FFMA.FTZ R123, R86, R0, -R5 ;  /* 0x00000000567b7223 */ /* 0x000fe20000010805 */
[----:B------:R-:W-:-:S02]  /*2850*/  FMNMX.FTZ R32, R31, R32, !PT ;  /* 0x000000201f207209 */ /* 0x000fc40007810000 */
[----:B------:R-:W-:Y:S02]  /*2860*/  CS2R R108, SRZ ;  /* 0x00000000006c7805 */ /* 0x000fe4000001ff00 */
[----:B------:R-:W-:Y:S02]  /*2870*/  ISETP.GT.AND P1, PT, R3, 0x41, PT ;  /* 0x000000410300780c */ /* 0x000fe40003f24270 */
[----:B------:R-:W-:Y:S02]  /*2880*/  CS2R R106, SRZ ;  /* 0x00000000006a7805 */ /* 0x000fe4000001ff00 */
[----:B------:R-:W-:Y:S01]  /*2890*/  FSEL R35, R56, -INF , P2 ;  /* 0xff80000038237808 */ /* 0x000fe20001000000 */
[----:B------:R-:W-:Y:S01]  /*28a0*/  MUFU.EX2 R143, R143 ;  /* 0x0000008f008f7308 */ /* 0x000fe20000000800 */
[----:B------:R-:W-:Y:S02]  /*28b0*/  FMNMX.FTZ R32, R53, R32, !PT ;  /* 0x0000002035207209 */ /* 0x000fe40007810000 */
[----:B------:R-:W-:-:S02]  /*28c0*/  CS2R R104, SRZ ;  /* 0x0000000000687805 */ /* 0x000fc4000001ff00 */
[----:B------:R-:W-:Y:S02]  /*28d0*/  ISETP.GT.AND P2, PT, R3, 0x48, PT ;  /* 0x000000480300780c */ /* 0x000fe40003f44270 */
[----:B------:R-:W-:Y:S02]  /*28e0*/  CS2R R102, SRZ ;  /* 0x0000000000667805 */ /* 0x000fe4000001ff00 */
[----:B------:R-:W-:Y:S02]  /*28f0*/  FSEL R57, R57, -INF , P1 ;  /* 0xff80000039397808 */ /* 0x000fe40000800000 */
[----:B-1----:R-:W-:Y:S02]  /*2900*/  CS2R R100, SRZ ;  /* 0x0000000000647805 */ /* 0x002fe4000001ff00 */
[----:B------:R-:W-:Y:S01]  /*2910*/  FMNMX.FTZ R36, R35, R32, !PT ;  /* 0x0000002023247209 */ /* 0x000fe20007810000 */
[----:B------:R-:W-:Y:S01]  /*2920*/  MUFU.EX2 R137, R137 ;  /* 0x0000008900897308 */ /* 0x000fe20000000800 */
[----:B------:R-:W-:-:S02]  /*2930*/  ISETP.GT.AND P1, PT, R3, 0x49, PT ;  /* 0x000000490300780c */ /* 0x000fc40003f24270 */
[----:B------:R-:W-:Y:S02]  /*2940*/  CS2R R98, SRZ ;  /* 0x0000000000627805 */ /* 0x000fe4000001ff00 */
[----:B------:R-:W-:Y:S02]  /*2950*/  FSEL R39, R60, -INF , P2 ;  /* 0xff8000003c277808 */ /* 0x000fe40001000000 */
[----:B--2---:R-:W-:Y:S02]  /*2960*/  CS2R R96, SRZ ;  /* 0x0000000000607805 */ /* 0x004fe4000001ff00 */
[----:B------:R-:W-:Y:S02]  /*2970*/  FMNMX.FTZ R36, R57, R36, !PT ;  /* 0x0000002439247209 */ /* 0x000fe40007810000 */
[----:B------:R-:W-:Y:S02]  /*2980*/  CS2R R94, SRZ ;  /* 0x00000000005e7805 */ /* 0x000fe4000001ff00 */
[----:B------:R-:W-:Y:S01]  /*2990*/  ISETP.GT.AND P2, PT, R3, 0x50, PT ;  /* 0x000000500300780c */ /* 0x000fe20003f44270 */
[----:B------:R1:W-:Y:S01]  /*29a0*/  MUFU.EX2 R32, R92 ;  /* 0x0000005c00207308 */ /* 0x0003e20000000800 */
[----:B------:R-:W-:-:S02]  /*29b0*/  FSEL R61, R61, -INF , P1 ;  /* 0xff8000003d3d7808 */ /* 0x000fc40000800000 */
[----:B------:R-:W-:Y:S02]  /*29c0*/  CS2R R90, SRZ ;  /* 0x00000000005a7805 */ /* 0x000fe4000001ff00 */
[----:B------:R-:W-:Y:S02]  /*29d0*/  FMNMX.FTZ R36, R39, R36, !PT ;  /* 0x0000002427247209 */ /* 0x000fe40007810000 */
[----:B------:R-:W-:Y:S02]  /*29e0*/  ISETP.GT.AND P1, PT, R3, 0x51, PT ;  /* 0x000000510300780c */ /* 0x000fe40003f24270 */
[----:B------:R-:W-:Y:S01]  /*29f0*/  FSEL R43, R64, -INF , P2 ;  /* 0xff800000402b7808 */ /* 0x000fe20001000000 */
[----:B------:R-:W-:Y:S01]  /*2a00*/  MUFU.EX2 R139, R139 ;  /* 0x0000008b008b7308 */ /* 0x000fe20000000800 */
[----:B------:R-:W-:Y:S02]  /*2a10*/  FMNMX.FTZ R36, R61, R36, !PT ;  /* 0x000000243d247209 */ /* 0x000fe40007810000 */
[----:B-1----:R-:W-:-:S02]  /*2a20*/  CS2R R92, SRZ ;  /* 0x00000000005c7805 */ /* 0x002fc4000001ff00 */
        /* <DEDUP_REMOVED lines=8> */
[----:B------:R1:W-:Y:S01]  /*2ab0*/  MUFU.EX2 R36, R88 ;  /* 0x0000005800247308 */ /* 0x0003e20000000800 */
[----:B------:R-:W-:Y:S02]  /*2ac0*/  FSEL R69, R69, -INF , P1 ;  /* 0xff80000045457808 */ /* 0x000fe40000800000 */
[----:B------:R-:W-:Y:S02]  /*2ad0*/  FMNMX.FTZ R40, R47, R40, !PT ;  /* 0x000000282f287209 */ /* 0x000fe40007810000 */
[----:B------:R-:W-:Y:S02]  /*2ae0*/  ISETP.GT.AND P1, PT, R3, 0x61, PT ;  /* 0x000000610300780c */ /* 0x000fe40003f24270 */
[----:B------:R-:W-:Y:S01]  /*2af0*/  FSEL R51, R72, -INF , P2 ;  /* 0xff80000048337808 */ /* 0x000fe20001000000 */
[----:B------:R-:W-:Y:S01]  /*2b00*/  MUFU.EX2 R133, R133 ;  /* 0x0000008500857308 */ /* 0x000fe20000000800 */
[----:B------:R-:W-:-:S02]  /*2b10*/  FMNMX.FTZ R40, R69, R40, !PT ;  /* 0x0000002845287209 */ /* 0x000fc40007810000 */
[----:B-1----:R-:W-:Y:S02]  /*2b20*/  CS2R R88, SRZ ;  /* 0x0000000000587805 */ /* 0x002fe4000001ff00 */
[----:B------:R-:W-:Y:S02]  /*2b30*/  ISETP.GT.AND P2, PT, R3, 0x68, PT ;  /* 0x000000680300780c */ /* 0x000fe40003f44270 */
[----:B------:R-:W-:Y:S02]  /*2b40*/  FSEL R73, R73, -INF , P1 ;  /* 0xff80000049497808 */ /* 0x000fe40000800000 */
[----:B------:R-:W-:Y:S01]  /*2b50*/  FMNMX.FTZ R44, R51, R40, !PT ;  /* 0x00000028332c7209 */ /* 0x000fe20007810000 */
[----:B------:R-:W-:Y:S01]  /*2b60*/  MUFU.EX2 R135, R135 ;  /* 0x0000008700877308 */ /* 0x000fe20000000800 */
[----:B------:R-:W-:Y:S02]  /*2b70*/  ISETP.GT.AND P1, PT, R3, 0x69, PT ;  /* 0x000000690300780c */ /* 0x000fe40003f24270 */
[----:B------:R-:W-:-:S02]  /*2b80*/  FSEL R55, R76, -INF , P2 ;  /* 0xff8000004c377808 */ /* 0x000fc40001000000 */
[----:B------:R-:W-:Y:S02]  /*2b90*/  FMNMX.FTZ R44, R73, R44, !PT ;  /* 0x0000002c492c7209 */ /* 0x000fe40007810000 */
        /* <DEDUP_REMOVED lines=17> */
[----:B------:R-:W-:-:S04]  /*2cb0*/  FMNMX.FTZ R44, R63, R44, !PT ;  /* 0x0000002c3f2c7209 */ /* 0x000fc80007810000 */
[----:B------:R-:W-:Y:S01]  /*2cc0*/  FMNMX.FTZ R3, R85, R44, !PT ;  /* 0x0000002c55037209 */ /* 0x000fe20007810000 */
[-CC-:B------:R-:W-:Y:S01]  /*2cd0*/  FFMA.FTZ R44, R14, R0.reuse, -R5.reuse ;  /* 0x000000000e2c7223 */ /* 0x180fe20000010805 */
[-CC-:B------:R-:W-:Y:S01]  /*2ce0*/  FFMA.FTZ R14, R38, R0.reuse, -R5.reuse ;  /* 0x00000000260e7223 */ /* 0x180fe20000010805 */
[----:B------:R-:W-:Y:S01]  /*2cf0*/  FFMA.FTZ R5, R6, R0, -R5 ;  /* 0x0000000006057223 */ /* 0x000fe20000010805 */
[----:B------:R-:W-:Y:S01]  /*2d00*/  MUFU.EX2 R30, R30 ;  /* 0x0000001e001e7308 */ /* 0x000fe20000000800 */
[----:B-1----:R-:W1:Y:S07]  /*2d10*/  SHFL.BFLY PT, R46, R3, 0x2, 0x1f ;  /* 0x0c401f00032e7f89 */ /* 0x002e6e00000e0000 */
[----:B------:R-:W-:Y:S08]  /*2d20*/  MUFU.EX2 R44, R44 ;  /* 0x0000002c002c7308 */ /* 0x000ff00000000800 */
[----:B------:R-:W-:Y:S08]  /*2d30*/  MUFU.EX2 R14, R14 ;  /* 0x0000000e000e7308 */ /* 0x000ff00000000800 */
[----:B------:R-:W-:Y:S01]  /*2d40*/  MUFU.EX2 R125, R125 ;  /* 0x0000007d007d7308 */ /* 0x000fe20000000800 */
[----:B-1----:R-:W-:-:S05]  /*2d50*/  FMNMX.FTZ R46, R3, R46, !PT ;  /* 0x0000002e032e7209 */ /* 0x002fca0007810000 */
[----:B------:R-:W1:Y:S02]  /*2d60*/  SHFL.BFLY PT, R3, R46, 0x1, 0x1f ;  /* 0x0c201f002e037f89 */ /* 0x000e6400000e0000 */
[----:B------:R-:W-:Y:S08]  /*2d70*/  MUFU.EX2 R26, R26 ;  /* 0x0000001a001a7308 */ /* 0x000ff00000000800 */
[----:B------:R-:W-:Y:S08]  /*2d80*/  MUFU.EX2 R127, R127 ;  /* 0x0000007f007f7308 */ /* 0x000ff00000000800 */
[----:B------:R-:W-:Y:S01]  /*2d90*/  MUFU.EX2 R20, R20 ;  /* 0x0000001400147308 */ /* 0x000fe20000000800 */
[----:B-1----:R-:W-:Y:S01]  /*2da0*/  FMNMX.FTZ R3, R46, R3, !PT ;  /* 0x000000032e037209 */ /* 0x002fe20007810000 */
[----:B0-----:R-:W-:-:S06]  /*2db0*/  FADD.FTZ R46, R149, R8 ;  /* 0x00000008952e7221 */ /* 0x001fcc0000010000 */
[----:B------:R-:W-:Y:S01]  /*2dc0*/  MUFU.EX2 R121, R121 ;  /* 0x0000007900797308 */ /* 0x000fe20000000800 */
[----:B------:R-:W-:Y:S01]  /*2dd0*/  F2FP.BF16.F32.PACK_AB R149, R8, R149 ;  /* 0x000000950895723e */ /* 0x000fe200000010ff */
[C---:B------:R-:W-:Y:S01]  /*2de0*/  FMUL.FTZ R38, R3.reuse, R0 ;  /* 0x0000000003267220 */ /* 0x040fe20000410000 */
[----:B------:R-:W-:-:S04]  /*2df0*/  FSETP.NEU.FTZ.AND P1, PT, R3, -INF , PT ;  /* 0xff8000000300780b */ /* 0x000fc80003f3d000 */
[----:B------:R-:W-:Y:S01]  /*2e00*/  FSEL R38, R38, RZ, P1 ;  /* 0x000000ff26267208 */ /* 0x000fe20000800000 */
[----:B------:R-:W-:Y:S01]  /*2e10*/  MUFU.EX2 R12, R12 ;  /* 0x0000000c000c7308 */ /* 0x000fe20000000800 */
        /* <DEDUP_REMOVED lines=125> */
[----:B------:R-:W-:-:S05]  /*35f0*/  F2FP.BF16.F32.PACK_AB R125, R26, R125 ;  /* 0x0000007d1a7d723e */ /* 0x000fca00000010ff */
        /* <DEDUP_REMOVED lines=27> */
[----:B------:R1:W2:Y:S01]  /*37b0*/  MUFU.EX2 R6, R5 ;  /* 0x0000000500067308 */ /* 0x0002a20000000800 */
[----:B0-----:R-:W-:-:S04]  /*37c0*/  FADD.FTZ R7, R63, R4 ;  /* 0x000000043f077221 */ /* 0x001fc80000010000 */
[C---:B-1----:R-:W-:Y:S01]  /*37d0*/  FADD.FTZ R5, R38.reuse, R7 ;  /* 0x0000000726057221 */ /* 0x042fe20000010000 */
[----:B------:R-:W-:Y:S01]  /*37e0*/  F2FP.BF16.F32.PACK_AB R122, R38, R63 ;  /* 0x0000003f267a723e */ /* 0x000fe200000010ff */
[C---:B--2---:R-:W-:Y:S01]  /*37f0*/  FADD.FTZ R4, R6.reuse, R9 ;  /* 0x0000000906047221 */ /* 0x044fe20000010000 */
[----:B------:R-:W-:Y:S01]  /*3800*/  F2FP.BF16.F32.PACK_AB R123, R6, R123 ;  /* 0x0000007b067b723e */ /* 0x000fe200000010ff */
[----:B------:R-:W-:Y:S06]  /*3810*/  @!P1 BRA `(.L_x_15078) ;  /* 0x0000002400b49947 */ /* 0x000fec0003800000 */
[----:B------:R-:W-:Y:S01]  /*3820*/  IMAD.MOV.U32 R7, RZ, RZ, R2 ;  /* 0x000000ffff077224 */ /* 0x000fe200078e0002 */
[----:B------:R-:W-:Y:S01]  /*3830*/  UMOV UR24, UR36 ;  /* 0x0000002400187c82 */ /* 0x000fe20008000000 */
[----:B------:R-:W-:Y:S01]  /*3840*/  IMAD.MOV.U32 R6, RZ, RZ, R3 ;  /* 0x000000ffff067224 */ /* 0x000fe200078e0003 */
[----:B------:R-:W-:Y:S01]  /*3850*/  UMOV UR22, UR37 ;  /* 0x0000002500167c82 */ /* 0x000fe20008000000 */
[----:B------:R-:W-:-:S07]  /*3860*/  IMAD.MOV.U32 R119, RZ, RZ, RZ ;  /* 0x000000ffff777224 */ /* 0x000fce00078e00ff */
.L_x_15089:
[----:B------:R-:W-:Y:S01]  /*3870*/  ISETP.NE.AND P2, PT, RZ, UR44, PT ;  /* 0x0000002cff007c0c */ /* 0x000fe2000bf45270 */
[----:B------:R-:W-:-:S04]  /*3880*/  UISETP.NE.AND UP0, UPT, UR22, 0x1, UPT ;  /* 0x000000011600788c */ /* 0x000fc8000bf05270 */
[----:B------:R-:W-:-:S04]  /*3890*/  USEL UR36, URZ, 0x1, UP0 ;  /* 0x000000013f247887 */ /* 0x000fc80008000000 */
[----:B------:R-:W-:-:S04]  /*38a0*/  ULOP3.LUT UR36, UR24, UR36, URZ, 0x3c, !UPT ;  /* 0x0000002418247292 */ /* 0x000fc8000f8e3c3f */
[----:B------:R-:W-:Y:S08]  /*38b0*/  @P2 BRA `(.L_x_15079) ;  /* 0x0000000000382947 */ /* 0x000ff00003800000 */
[----:B------:R-:W-:Y:S05]  /*38c0*/  @!P0 BRA `(.L_x_15080) ;  /* 0x0000000000048947 */ /* 0x000fea0003800000 */
[----:B------:R-:W-:Y:S01]  /*38d0*/  BPT.TRAP 0x1 ;  /* 0x000000040000795c */ /* 0x000fe20000300000 */
.L_x_15080:
        /* <DEDUP_REMOVED lines=9> */
.L_x_15081:
[----:B-1----:R-:W-:Y:S05]  /*3970*/  @P1 BRA `(.L_x_15079) ;  /* 0x0000000000081947 */ /* 0x002fea0003800000 */
[----:B------:R-:W1:Y:S02]  /*3980*/  SYNCS.PHASECHK.TRANS64.TRYWAIT P1, [UR6+0x16830], R0 ;  /* 0x01683000ff0075a7 */ /* 0x000e640008020146 */
[----:B-1----:R-:W-:Y:S05]  /*3990*/  @!P1 BRA `(.L_x_15082) ;  /* 0x000000c0002c9947 */ /* 0x002fea0003800000 */
.L_x_15079:
        /* <DEDUP_REMOVED lines=28> */
.L_x_15084:
[----:B------:R-:W-:Y:S01]  /*3b60*/  ULEA UR6, UR22, UR45, 0x3 ;  /* 0x0000002d16067291 */ /* 0x000fe2000f8e183f */
[----:B------:R-:W-:-:S05]  /*3b70*/  IMAD.U32 R0, RZ, RZ, UR24 ;  /* 0x00000018ff007e24 */ /* 0x000fca000f8e00ff */
[----:B------:R-:W-:-:S04]  /*3b80*/  SHF.L.U32 R0, R0, 0x1f, RZ ;  /* 0x0000001f00007819 */ /* 0x000fc800000006ff */
[----:B------:R0:W1:Y:S01]  /*3b90*/  SYNCS.PHASECHK.TRANS64.TRYWAIT P1, [UR6+0x16850], R0 ;  /* 0x01685000ff0075a7 */ /* 0x0000620008020146 */
[----:B------:R-:W-:Y:S05]  /*3ba0*/  @!P0 BRA `(.L_x_15085) ;  /* 0x0000000000048947 */ /* 0x000fea0003800000 */
[----:B------:R-:W-:Y:S01]  /*3bb0*/  BPT.TRAP 0x1 ;  /* 0x000000040000795c */ /* 0x000fe20000300000 */
.L_x_15085:
[----:B-1----:R-:W-:Y:S05]  /*3bc0*/  @P1 BRA `(.L_x_15083) ;  /* 0x0000000000081947 */ /* 0x002fea0003800000 */
[----:B------:R-:W1:Y:S02]  /*3bd0*/  SYNCS.PHASECHK.TRANS64.TRYWAIT P1, [UR6+0x16850], R0 ;  /* 0x01685000ff0075a7 */ /* 0x000e640008020146 */
[----:B-1----:R-:W-:Y:S05]  /*3be0*/  @!P1 BRA `(.L_x_15086) ;  /* 0x000000bc00b09947 */ /* 0x002fea0003800000 */
.L_x_15083:
        /* <DEDUP_REMOVED lines=51> */
.L_x_15087:
        /* <DEDUP_REMOVED lines=21> */
[----:B------:R-:W-:Y:S01]  /*4070*/  ISETP.GT.AND P1, PT, R0, RZ, PT ;  /* 0x000000ff0000720c */ /* 0x000fe20003f24270 */
[----:B-1----:R-:W-:Y:S01]  /*4080*/  IMAD.IADD R2, R2, 0x1, R137 ;  /* 0x0000000102027824 */ /* 0x002fe200078e0289 */
        /* <DEDUP_REMOVED lines=95> */
[----:B------:R-:W-:-:S02]  /*4680*/  ISETP.GT.AND P2, PT, R2, RZ, PT ;  /* 0x000000ff0200720c */ /* 0x000fc40003f44270 */
[----:B------:R-:W-:Y:S02]  /*4690*/  FMNMX.FTZ R14, R85, R8, !PT ;  /* 0x00000008550e7209 */ /* 0x000fe40007810000 */
[----:B------:R-:W-:Y:S02]  /*46a0*/  ISETP.GT.AND P3, PT, R2, 0x1, PT ;  /* 0x000000010200780c */ /* 0x000fe40003f64270 */
[----:B------:R-:W-:Y:S01]  /*46b0*/  FSEL R26, R26, -INF , P2 ;  /* 0xff8000001a1a7808 */ /* 0x000fe20001000000 */
[----:B------:R-:W1:Y:S01]  /*46c0*/  SHFL.BFLY PT, R3, R14, 0x2, 0x1f ;  /* 0x0c401f000e037f89 */ /* 0x000e6200000e0000 */
[----:B------:R-:W-:Y:S02]  /*46d0*/  ISETP.GT.AND P2, PT, R2, 0x8, PT ;  /* 0x000000080200780c */ /* 0x000fe40003f44270 */
[----:B------:R-:W-:Y:S02]  /*46e0*/  FMNMX.FTZ R12, R26, R7, !PT ;  /* 0x000000071a0c7209 */ /* 0x000fe40007810000 */
        /* <DEDUP_REMOVED lines=306> */
.L_x_15088:
        /* <DEDUP_REMOVED lines=78> */
.L_x_15078:
[----:B------:R-:W-:-:S13]  /*5ef0*/  ISETP.LE.AND P1, PT, RZ, UR23, PT ;  /* 0x00000017ff007c0c */ /* 0x000fda000bf23270 */
[----:B------:R-:W-:Y:S05]  /*5f00*/  @!P1 BRA `(.L_x_15090) ;  /* 0x0000001c00389947 */ /* 0x000fea0003800000 */
[----:B------:R-:W-:Y:S01]  /*5f10*/  IMAD.MOV.U32 R7, RZ, RZ, R2 ;  /* 0x000000ffff077224 */ /* 0x000fe200078e0002 */
[----:B------:R-:W-:Y:S01]  /*5f20*/  MOV R6, R3 ;  /* 0x0000000300067202 */ /* 0x000fe20000000f00 */
[----:B------:R-:W-:Y:S01]  /*5f30*/  UMOV UR22, UR36 ;  /* 0x0000002400167c82 */ /* 0x000fe20008000000 */
[----:B------:R-:W-:-:S05]  /*5f40*/  UMOV UR21, UR37 ;  /* 0x0000002500157c82 */ /* 0x000fca0008000000 */
.L_x_15101:
        /* <DEDUP_REMOVED lines=9> */
.L_x_15092:
[----:B------:R-:W-:Y:S01]  /*5fe0*/  ULEA UR6, UR37, UR45, 0x3 ;  /* 0x0000002d25067291 */ /* 0x000fe2000f8e183f */
[----:B------:R-:W-:-:S05]  /*5ff0*/  IMAD.U32 R0, RZ, RZ, UR36 ;  /* 0x00000024ff007e24 */ /* 0x000fca000f8e00ff */
[----:B------:R-:W-:-:S04]  /*6000*/  SHF.L.U32 R0, R0, 0x1f, RZ ;  /* 0x0000001f00007819 */ /* 0x000fc800000006ff */
[----:B------:R0:W1:Y:S01]  /*6010*/  SYNCS.PHASECHK.TRANS64.TRYWAIT P1, [UR6+0x16830], R0 ;  /* 0x01683000ff0075a7 */ /* 0x0000620008020146 */
[----:B------:R-:W-:Y:S05]  /*6020*/  @!P0 BRA `(.L_x_15093) ;  /* 0x0000000000048947 */ /* 0x000fea0003800000 */
[----:B------:R-:W-:Y:S01]  /*6030*/  BPT.TRAP 0x1 ;  /* 0x000000040000795c */ /* 0x000fe20000300000 */
.L_x_15093:
[----:B-1----:R-:W-:Y:S05]  /*6040*/  @P1 BRA `(.L_x_15091) ;  /* 0x0000000000081947 */ /* 0x002fea0003800000 */
[----:B------:R-:W1:Y:S02]  /*6050*/  SYNCS.PHASECHK.TRANS64.TRYWAIT P1, [UR6+0x16830], R0 ;  /* 0x01683000ff0075a7 */ /* 0x000e640008020146 */
[----:B-1----:R-:W-:Y:S05]  /*6060*/  @!P1 BRA `(.L_x_15094) ;  /* 0x0000009800a89947 */ /* 0x002fea0003800000 */
.L_x_15091:
        /* <DEDUP_REMOVED lines=25> */
.L_x_15096:
[----:B------:R-:W-:Y:S01]  /*6200*/  ULEA UR6, UR21, UR45, 0x3 ;  /* 0x0000002d15067291 */ /* 0x000fe2000f8e183f */
[----:B------:R-:W-:-:S05]  /*6210*/  IMAD.U32 R0, RZ, RZ, UR22 ;  /* 0x00000016ff007e24 */ /* 0x000fca000f8e00ff */
[----:B------:R-:W-:-:S04]  /*6220*/  SHF.L.U32 R0, R0, 0x1f, RZ ;  /* 0x0000001f00007819 */ /* 0x000fc800000006ff */
[----:B------:R0:W1:Y:S01]  /*6230*/  SYNCS.PHASECHK.TRANS64.TRYWAIT P1, [UR6+0x16850], R0 ;  /* 0x01685000ff0075a7 */ /* 0x0000620008020146 */
[----:B------:R-:W-:Y:S05]  /*6240*/  @!P0 BRA `(.L_x_15097) ;  /* 0x0000000000048947 */ /* 0x000fea0003800000 */
[----:B------:R-:W-:Y:S01]  /*6250*/  BPT.TRAP 0x1 ;  /* 0x000000040000795c */ /* 0x000fe20000300000 */
.L_x_15097:
[----:B-1----:R-:W-:Y:S05]  /*6260*/  @P1 BRA `(.L_x_15095) ;  /* 0x0000000000081947 */ /* 0x002fea0003800000 */
[----:B------:R-:W1:Y:S02]  /*6270*/  SYNCS.PHASECHK.TRANS64.TRYWAIT P1, [UR6+0x16850], R0 ;  /* 0x01685000ff0075a7 */ /* 0x000e640008020146 */
[----:B-1----:R-:W-:Y:S05]  /*6280*/  @!P1 BRA `(.L_x_15098) ;  /* 0x0000009800389947 */ /* 0x002fea0003800000 */
.L_x_15095:
        /* <DEDUP_REMOVED lines=51> */
.L_x_15099:
        /* <DEDUP_REMOVED lines=279> */
.L_x_15100:
        /* <DEDUP_REMOVED lines=76> */
.L_x_15090:
[----:B------:R-:W-:Y:S06]  /*7bf0*/  BAR.ARV 0x8, 0x200 ;  /* 0x0208000000007b1d */ /* 0x000fec0000002000 */
[----:B------:R-:W-:Y:S05]  /*7c00*/  @!P0 BRA `(.L_x_15102) ;  /* 0x0000000000048947 */ /* 0x000fea0003800000 */
[----:B------:R-:W-:Y:S01]  /*7c10*/  BPT.TRAP 0x1 ;  /* 0x000000040000795c */ /* 0x000fe20000300000 */
.L_x_15102:
[----:B------:R-:W-:Y:S01]  /*7c20*/  ULEA UR5, UR37, UR45, 0x3 ;  /* 0x0000002d25057291 */ /* 0x000fe2000f8e183f */
[----:B------:R-:W-:-:S05]  /*7c30*/  IMAD.U32 R6, RZ, RZ, UR36 ;  /* 0x00000024ff067e24 */ /* 0x000fca000f8e00ff */
[----:B------:R-:W-:-:S04]  /*7c40*/  SHF.L.U32 R6, R6, 0x1f, RZ ;  /* 0x0000001f06067819 */ /* 0x000fc800000006ff */
[----:B------:R0:W1:Y:S01]  /*7c50*/  SYNCS.PHASECHK.TRANS64.TRYWAIT P1, [UR5+0x16850], R6 ;  /* 0x01685006ff0075a7 */ /* 0x0000620008020145 */
[----:B------:R-:W-:Y:S05]  /*7c60*/  @!P0 BRA `(.L_x_15103) ;  /* 0x0000000000048947 */ /* 0x000fea0003800000 */
[----:B------:R-:W-:Y:S01]  /*7c70*/  BPT.TRAP 0x1 ;  /* 0x000000040000795c */ /* 0x000fe20000300000 */
.L_x_15103:
[----:B-1----:R-:W-:Y:S05]  /*7c80*/  @P1 BRA `(.L_x_15104) ;  /* 0x0000000000081947 */ /* 0x002fea0003800000 */
[----:B------:R-:W1:Y:S02]  /*7c90*/  SYNCS.PHASECHK.TRANS64.TRYWAIT P1, [UR5+0x16850], R6 ;  /* 0x01685006ff0075a7 */ /* 0x000e640008020145 */
[----:B-1----:R-:W-:Y:S05]  /*7ca0*/  @!P1 BRA `(.L_x_15105) ;  /* 0x0000007c00c89947 */ /* 0x002fea0003800000 */
.L_x_15104:
        /* <DEDUP_REMOVED lines=71> */
.L_x_15106:
        /* <DEDUP_REMOVED lines=42> */
.L_x_15070:
        /* <DEDUP_REMOVED lines=29> */
[----:B------:R-:W-:-:S02]  /*8590*/  ULDC.64 UR14, c[0x0][0xc08] ;  /* 0x00030200000e7ab9 */ /* 0x000fc40000000a00 */
[----:B------:R-:W-:Y:S01]  /*85a0*/  IMAD.U32 R24, RZ, RZ, UR8 ;  /* 0x00000008ff187e24 */ /* 0x000fe2000f8e00ff */
[----:B------:R-:W-:Y:S01]  /*85b0*/  MOV R25, UR9 ;  /* 0x0000000900197c02 */ /* 0x000fe20008000f00 */
        /* <DEDUP_REMOVED lines=47> */
[----:B------:R-:W-:Y:S02]  /*88b0*/  UISETP.NE.U32.AND UP1, UPT, UR14, URZ, UPT ;  /* 0x0000003f0e00728c */ /* 0x000fe4000bf25070 */
[----:B------:R-:W-:Y:S02]  /*88c0*/  USEL UR7, UR39, URZ, !UP0 ;  /* 0x0000003f27077287 */ /* 0x000fe4000c000000 */
[----:B------:R-:W-:Y:S01]  /*88d0*/  UISETP.NE.AND.EX UP0, UPT, UR15, URZ, UPT, UP1 ;  /* 0x0000003f0f00728c */ /* 0x000fe2000bf05310 */
[----:B------:R-:W0:Y:S05]  /*88e0*/  @P1 LDC R27, c[0x0][0xbec] ;  /* 0x0002fb00ff1b1b82 */ /* 0x000e2a0000000800 */
[----:B------:R-:W-:-:S03]  /*88f0*/  PLOP3.LUT P3, PT, PT, PT, UP0, 0x80, 0x0 ;  /* 0x000000000000781c */ /* 0x000fc60003f6f008 */
        /* <DEDUP_REMOVED lines=14> */
[----:B------:R-:W-:-:S03]  /*89e0*/  UIMAD UR12, UR7, UR17, UR12 ;  /* 0x00000011070c72a4 */ /* 0x000fc6000f8e020c */
[----:B------:R-:W-:Y:S01]  /*89f0*/  ULDC.64 UR16, c[0x0][0xb88] ;  /* 0x0002e20000107ab9 */ /* 0x000fe20000000a00 */
[----:B------:R-:W-:Y:S01]  /*8a00*/  IADD3 R4, P0, R4, UR10, RZ ;  /* 0x0000000a04047c10 */ /* 0x000fe2000ff1e0ff */
[----:B------:R-:W-:Y:S01]  /*8a10*/  IMAD R8, R5, UR16, RZ ;  /* 0x0000001005087c24 */ /* 0x000fe2000f8e02ff */
[----:B------:R-:W-:Y:S01]  /*8a20*/  @UP0 ULEA UR10, UP1, UR39, UR14, 0x2 ;  /* 0x0000000e270a0291 */ /* 0x000fe2000f82103f */
[----:B------:R-:W-:Y:S01]  /*8a30*/  IMAD.U32 R9, RZ, RZ, UR12 ;  /* 0x0000000cff097e24 */ /* 0x000fe2000f8e00ff */
[----:B------:R-:W-:Y:S01]  /*8a40*/  ULDC.64 UR12, c[0x0][0xb50] ;  /* 0x0002d400000c7ab9 */ /* 0x000fe20000000a00 */
[----:B------:R-:W-:-:S03]  /*8a50*/  ULDC UR14, c[0x0][0xa88] ;  /* 0x0002a200000e7ab9 */ /* 0x000fc60000000800 */
[----:B------:R-:W-:Y:S01]  /*8a60*/  IADD3.X R5, R6, UR11, R9, P0, !PT ;  /* 0x0000000b06057c10 */ /* 0x000fe200087fe409 */
[----:B------:R-:W-:Y:S01]  /*8a70*/  @UP0 ULEA.HI.X UR11, UR39, UR15, UR40, 0x2, UP1 ;  /* 0x0000000f270b0291 */ /* 0x000fe200088f1428 */
[C---:B------:R-:W-:Y:S02]  /*8a80*/  IMAD R9, R7.reuse, UR17, R8 ;  /* 0x0000001107097c24 */ /* 0x040fe4000f8e0208 */
[----:B------:R-:W-:Y:S02]  /*8a90*/  IMAD.U32 R6, RZ, RZ, UR14 ;  /* 0x0000000eff067e24 */ /* 0x000fe4000f8e00ff */
[----:B------:R-:W-:-:S04]  /*8aa0*/  IMAD.WIDE.U32 R4, R7, UR16, R4 ;  /* 0x0000001007047c25 */ /* 0x000fc8000f8e0004 */
        /* <DEDUP_REMOVED lines=12> */
.L_x_15109:
        /* <DEDUP_REMOVED lines=26> */
[----:B------:R-:W-:Y:S01]  /*8d10*/  IMAD.X R25, RZ, RZ, R3, P4 ;  /* 0x000000ffff197224 */ /* 0x000fe200020e0603 */
[----:B-1----:R0:W-:Y:S04]  /*8d20*/  @!P0 ST.E desc[UR52][R14.64], R20 ;  /* 0x000000140e008985 */ /* 0x0021e8000c101934 */
[----:B------:R-:W2:Y:S04]  /*8d30*/  LD.E.128 R4, desc[UR52][R4.64] ;  /* 0x0000003404047980 */ /* 0x000ea8000c101d00 */
[----:B------:R-:W3:Y:S04]  /*8d40*/  LD.E.128 R8, desc[UR52][R8.64] ;  /* 0x0000003408087980 */ /* 0x000ee8000c101d00 */
[----:B------:R-:W4:Y:S01]  /*8d50*/  LD.E.128 R24, desc[UR52][R24.64] ;  /* 0x0000003418187980 */ /* 0x000f22000c101d00 */
[----:B------:R-:W-:Y:S01]  /*8d60*/  IADD3 R29, P0, R2, 0x4800, RZ ;  /* 0x00004800021d7810 */ /* 0x000fe20007f1e0ff */
[----:B0-----:R-:W0:Y:S03]  /*8d70*/  @P1 LDC R20, c[0x0][0xbec] ;  /* 0x0002fb00ff141b82 */ /* 0x001e260000000800 */
[----:B------:R-:W-:-:S02]  /*8d80*/  IADD3.X R13, RZ, R3, RZ, P0, !PT ;  /* 0x00000003ff0d7210 */ /* 0x000fc400007fe4ff */
[----:B------:R-:W-:-:S03]  /*8d90*/  LOP3.LUT R2, R29, 0x380, RZ, 0xc0, !PT ;  /* 0x000003801d027812 */ /* 0x000fc600078ec0ff */
[----:B------:R-:W1:Y:S01]  /*8da0*/  @P1 LDC R3, c[0x0][0xbf0] ;  /* 0x0002fc00ff031b82 */ /* 0x000e620000000800 */
[----:B------:R-:W-:Y:S01]  /*8db0*/  UIMAD UR10, UR9, UR12, URZ ;  /* 0x0000000c090a72a4 */ /* 0x000fe2000f8e023f */
[----:B------:R-:W-:Y:S01]  /*8dc0*/  SHF.R.U64 R2, R2, 0x3, RZ ;  /* 0x0000000302027819 */ /* 0x000fe200000012ff */
        /* <DEDUP_REMOVED lines=11> */
[----:B0-----:R-:W-:Y:S01]  /*8e80*/  @P1 IMAD.HI.U32 R2, R29, R20, RZ ;  /* 0x000000141d021227 */ /* 0x001fe200078e00ff */
[----:B------:R-:W-:Y:S01]  /*8e90*/  ULDC.64 UR10, c[0x0][0xaf0] ;  /* 0x0002bc00000a7ab9 */ /* 0x000fe20000000a00 */
[----:B------:R-:W5:Y:S01]  /*8ea0*/  LD.E.128 R12, desc[UR52][R12.64] ;  /* 0x000000340c0c7980 */ /* 0x000f62000c101d00 */
[----:B------:R-:W-:Y:S01]  /*8eb0*/  UIADD3 UR9, UR9, UR4, URZ ;  /* 0x0000000409097290 */ /* 0x000fe2000fffe03f */
[----:B------:R-:W-:Y:S01]  /*8ec0*/  IMAD.MOV.U32 R21, RZ, RZ, R29 ;  /* 0x000000ffff157224 */ /* 0x000fe200078e001d */
[----:B------:R-:W-:Y:S01]  /*8ed0*/  UIMAD UR4, UR19, UR10, URZ ;  /* 0x0000000a130472a4 */ /* 0x000fe2000f8e023f */
[----:B------:R-:W-:Y:S01]  /*8ee0*/  @!PT LDS RZ, [RZ] ;  /* 0x00000000fffff984 */ /* 0x000fe20000000800 */
[----:B------:R-:W-:Y:S01]  /*8ef0*/  @!PT LDS RZ, [RZ] ;  /* 0x00000000fffff984 */ /* 0x000fe20000000800 */
[----:B------:R-:W-:Y:S01]  /*8f00*/  @!PT LDS RZ, [RZ] ;  /* 0x00000000fffff984 */ /* 0x000fe20000000800 */
[----:B------:R-:W-:Y:S01]  /*8f10*/  @!PT LDS RZ, [RZ] ;  /* 0x00000000fffff984 */ /* 0x000fe20000000800 */
[----:B------:R0:W-:Y:S06]  /*8f20*/  MEMBAR.ALL.CTA ;  /* 0x0000000000007992 */ /* 0x0001ec0000008000 */
[----:B0-----:R-:W0:Y:S01]  /*8f30*/  FENCE.VIEW.ASYNC.S ;  /* 0x00000000000073c6 */ /* 0x001e220000000000 */
[----:B------:R-:W-:Y:S01]  /*8f40*/  UIMAD.WIDE.U32 UR8, UR7, UR10, UR8 ;  /* 0x0000000a070872a5 */ /* 0x000fe2000f8e0008 */
[----:B-1----:R-:W-:Y:S01]  /*8f50*/  @P1 SHF.R.U32.HI R21, RZ, R3, R2 ;  /* 0x00000003ff151219 */ /* 0x002fe20000011602 */
[----:B------:R-:W-:Y:S01]  /*8f60*/  UIMAD UR4, UR7, UR11, UR4 ;  /* 0x0000000b070472a4 */ /* 0x000fe2000f8e0204 */
[----:B------:R-:W-:-:S02]  /*8f70*/  VIADD R0, R0, 0x16820 ;  /* 0x0001682000007836 */ /* 0x000fc40000000000 */
[--C-:B------:R-:W-:Y:S01]  /*8f80*/  SHF.R.S32.HI R20, RZ, 0x1f, R21.reuse ;  /* 0x0000001fff147819 */ /* 0x100fe20000011415 */
[----:B------:R-:W-:Y:S01]  /*8f90*/  UIADD3 UR4, UR9, UR4, URZ ;  /* 0x0000000409047290 */ /* 0x000fe2000fffe03f */
[----:B------:R-:W-:Y:S01]  /*8fa0*/  IMAD.MOV R28, RZ, RZ, -R21 ;  /* 0x000000ffff1c7224 */ /* 0x000fe200078e0a15 */
[----:B------:R-:W-:Y:S01]  /*8fb0*/  ULDC.64 UR10, c[0x0][0xae0] ;  /* 0x0002b800000a7ab9 */ /* 0x000fe20000000a00 */
[----:B------:R-:W-:Y:S01]  /*8fc0*/  IMAD.U32 R3, RZ, RZ, UR9 ;  /* 0x00000009ff037e24 */ /* 0x000fe2000f8e00ff */
[----:B------:R-:W-:Y:S01]  /*8fd0*/  PRMT R0, RZ, 0x654, R0 ;  /* 0x00000654ff007816 */ /* 0x000fe20000000000 */
        /* <DEDUP_REMOVED lines=8> */
[----:B------:R-:W-:Y:S01]  /*9060*/  IMAD.WIDE.U32 R2, R21, UR10, R2 ;  /* 0x0000000a15027c25 */ /* 0x000fe2000f8e0002 */
[----:B0-----:R0:W-:Y:S03]  /*9070*/  SYNCS.ARRIVE.TRANS64.RED.A1T0 RZ, [R0+URZ], RZ ;  /* 0x000000ff00ff79a7 */ /* 0x0011e6000810043f */
[----:B------:R-:W-:-:S02]  /*9080*/  IMAD.IADD R3, R3, 0x1, R33 ;  /* 0x0000000103037824 */ /* 0x000fc400078e0221 */
[----:B------:R-:W-:Y:S02]  /*9090*/  IMAD R20, R20, UR8, RZ ;  /* 0x0000000814147c24 */ /* 0x000fe4000f8e02ff */
        /* <DEDUP_REMOVED lines=36> */
.L_x_15108:
        /* <DEDUP_REMOVED lines=14> */
[----:B------:R-:W-:-:S05]  /*93c0*/  MOV R0, UR4 ;  /* 0x0000000400007c02 */ /* 0x000fca0008000f00 */
[----:B------:R-:W-:-:S05]  /*93d0*/  PLOP3.LUT P3, PT, PT, PT, UP1, 0x80, 0x0 ;  /* 0x000000000000781c */ /* 0x000fca0003f6f018 */
[----:B------:R-:W-:-:S04]  /*93e0*/  @UP1 ULEA UR8, UP2, UR39, UR8, 0x2 ;  /* 0x0000000827081291 */ /* 0x000fc8000f84103f */
[----:B------:R-:W-:Y:S02]  /*93f0*/  @UP1 ULEA.HI.X UR9, UR39, UR9, UR40, 0x2, UP2 ;  /* 0x0000000927091291 */ /* 0x000fe400090f1428 */
        /* <DEDUP_REMOVED lines=15> */
.L_x_15111:
        /* <DEDUP_REMOVED lines=45> */
.L_x_15113:
[----:B------:R-:W-:Y:S05]  /*97c0*/  BSYNC B1 ;  /* 0x0000000000017941 */ /* 0x000fea0003800000 */
.L_x_15112:
        /* <DEDUP_REMOVED lines=33> */
[----:B------:R-:W-:Y:S01]  /*99e0*/  SHF.R.S32.HI R4, RZ, 0x1f, R7 ;  /* 0x0000001fff047819 */ /* 0x000fe20000011407 */
[C---:B------:R-:W-:Y:S01]  /*99f0*/  IMAD R9, R5.reuse, UR11, R6 ;  /* 0x0000000b05097c24 */ /* 0x040fe2000f8e0206 */
[----:B------:R-:W-:Y:S01]  /*9a00*/  ULDC UR4, c[0x0][0xac8] ;  /* 0x0002b20000047ab9 */ /* 0x000fe20000000800 */
[----:B------:R-:W-:-:S04]  /*9a10*/  IMAD.WIDE.U32 R2, R5, UR10, R2 ;  /* 0x0000000a05027c25 */ /* 0x000fc8000f8e0002 */
[----:B------:R-:W-:Y:S01]  /*9a20*/  IMAD R4, R4, UR8, RZ ;  /* 0x0000000804047c24 */ /* 0x000fe2000f8e02ff */
[----:B------:R-:W-:-:S03]  /*9a30*/  IADD3 R3, R3, R9, RZ ;  /* 0x0000000903037210 */ /* 0x000fc60007ffe0ff */
        /* <DEDUP_REMOVED lines=33> */
.L_x_15110:
[----:B------:R-:W-:Y:S05]  /*9c50*/  BSYNC B0 ;  /* 0x0000000000007941 */ /* 0x000fea0003800000 */
.L_x_15107:
[----:B------:R-:W-:Y:S02]  /*9c60*/  ULDC UR4, c[0x0][0xc3c] ;  /* 0x00030f0000047ab9 */ /* 0x000fe40000000800 */
[----:B------:R-:W-:-:S13]  /*9c70*/  ISETP.GE.AND P0, PT, R31, UR4, PT ;  /* 0x000000041f007c0c */ /* 0x000fda000bf06270 */
[----:B------:R-:W-:Y:S05]  /*9c80*/  @!P0 BRA `(.L_x_15114) ;  /* 0xffffff7000208947 */ /* 0x000fea000383ffff */
[----:B------:R-:W-:Y:S05]  /*9c90*/  EXIT ;  /* 0x000000000000794d */ /* 0x000fea0003800000 */
.L_x_15065:
        /* <DEDUP_REMOVED lines=18> */
.L_x_15115:
        /* <DEDUP_REMOVED lines=40> */
.L_x_15121:
        /* <DEDUP_REMOVED lines=12> */
.L_x_15120:
[----:B------:R-:W-:Y:S05]  /*a100*/  BSYNC B0 ;  /* 0x0000000000007941 */ /* 0x000fea0003800000 */
.L_x_15119:
        /* <DEDUP_REMOVED lines=20> */
.L_x_15117:
        /* <DEDUP_REMOVED lines=20> */
.L_x_15122:
        /* <DEDUP_REMOVED lines=14> */
[-C--:B------:R-:W-:Y:S01]  /*a470*/  @!P1 IADD3 R3, R3, -R8.reuse, RZ ;  /* 0x8000000803039210 */ /* 0x080fe20007ffe0ff */
        /* <DEDUP_REMOVED lines=38> */
[----:B------:R-:W-:Y:S02]  /*a6e0*/  @!P1 LOP3.LUT R2, RZ, R9, RZ, 0x33, !PT ;  /* 0x00000009ff029212 */ /* 0x000fe400078e33ff */
[----:B------:R-:W-:Y:S02]  /*a6f0*/  IADD3 R9, -R9, RZ, RZ ;  /* 0x000000ff09097210 */ /* 0x000fe40007ffe1ff */
[----:B------:R-:W-:-:S03]  /*a700*/  LOP3.LUT R17, RZ, R2, RZ, 0x33, !PT ;  /* 0x00000002ff117212 */ /* 0x000fc600078e33ff */
[----:B------:R-:W-:Y:S02]  /*a710*/  IMAD R18, R2, R9, R3 ;  /* 0x0000000902127224 */ /* 0x000fe400078e0203 */
[----:B------:R-:W-:Y:S01]  /*a720*/  IMAD.IADD R17, R0, 0x1, R17 ;  /* 0x0000000100117824 */ /* 0x000fe200078e0211 */
[----:B------:R-:W-:Y:S06]  /*a730*/  BRA `(.L_x_15123) ;  /* 0x0000000000147947 */ /* 0x000fec0003800000 */
.L_x_15118:
[----:B------:R-:W-:Y:S01]  /*a740*/  ULDC UR4, c[0x0][0xc3c] ;  /* 0x00030f0000047ab9 */ /* 0x000fe20000000800 */
[----:B------:R-:W-:Y:S02]  /*a750*/  IMAD.MOV.U32 R17, RZ, RZ, RZ ;  /* 0x000000ffff117224 */ /* 0x000fe400078e00ff */
[----:B------:R-:W-:Y:S02]  /*a760*/  IMAD.U32 R16, RZ, RZ, UR6 ;  /* 0x00000006ff107e24 */ /* 0x000fe4000f8e00ff */
[----:B------:R-:W-:Y:S02]  /*a770*/  IMAD.MOV.U32 R18, RZ, RZ, RZ ;  /* 0x000000ffff127224 */ /* 0x000fe400078e00ff */
[----:B------:R-:W-:-:S07]  /*a780*/  IMAD.U32 R19, RZ, RZ, UR4 ;  /* 0x00000004ff137e24 */ /* 0x000fce000f8e00ff */
.L_x_15123:
[----:B------:R-:W-:-:S13]  /*a790*/  ISETP.NE.AND P0, PT, R5, RZ, PT ;  /* 0x000000ff0500720c */ /* 0x000fda0003f05270 */
[----:B------:R-:W0:Y:S01]  /*a7a0*/  @!P0 S2R R3, SR_CgaCtaId ;  /* 0x0000000000038919 */ /* 0x000e220000008800 */
[----:B------:R-:W-:-:S04]  /*a7b0*/  @!P0 MOV R0, 0x400 ;  /* 0x0000040000008802 */ /* 0x000fc80000000f00 */
[----:B0-----:R-:W-:-:S05]  /*a7c0*/  @!P0 LEA R0, R3, R0, 0x18 ;  /* 0x0000000003008211 */ /* 0x001fca00078ec0ff */
[----:B------:R0:W-:Y:S01]  /*a7d0*/  @!P0 STS.128 [R0+0x168d0], R16 ;  /* 0x0168d01000008388 */ /* 0x0001e20000000c00 */
[----:B------:R-:W-:Y:S06]  /*a7e0*/  BAR.ARV 0x5, 0x200 ;  /* 0x0148000000007b1d */ /* 0x000fec0000002000 */
.L_x_15116:
        /* <DEDUP_REMOVED lines=29> */
.L_x_15185:
[----:B0-----:R-:W0:Y:S01]  /*a9c0*/  LDC.64 R2, c[0x0][0xc88] ;  /* 0x00032200ff027b82 */ /* 0x001e220000000a00 */
[----:B--2---:R-:W2:Y:S01]  /*a9d0*/  LDL.LU R6, [R1] ;  /* 0x0000000001067983 */ /* 0x004ea20000300800 */
        /* <DEDUP_REMOVED lines=15> */
[----:B------:R1:W3:Y:S01]  /*aad0*/  @P0 LDG.E R7, desc[UR52][R2.64] ;  /* 0x0000003402070981 */ /* 0x0002e2000c1e1900 */
[----:B------:R-:W-:Y:S02]  /*aae0*/  ISETP.NE.U32.AND P0, PT, RZ, UR4, PT ;  /* 0x00000004ff007c0c */ /* 0x000fe4000bf05070 */
[----:B--2---:R-:W-:Y:S02]  /*aaf0*/  LOP3.LUT R6, R6, 0xffffffef, RZ, 0xc0, !PT ;  /* 0xffffffef06067812 */ /* 0x004fe400078ec0ff */
[----:B------:R-:W-:Y:S02]  /*ab00*/  ISETP.NE.AND.EX P2, PT, RZ, UR5, PT, P0 ;  /* 0x00000005ff007c0c */ /* 0x000fe4000bf45300 */
[----:B------:R-:W-:Y:S02]  /*ab10*/  ISETP.NE.U32.AND P0, PT, RZ, UR6, PT ;  /* 0x00000006ff007c0c */ /* 0x000fe4000bf05070 */
[----:B0-----:R-:W-:Y:S02]  /*ab20*/  MOV R0, RZ ;  /* 0x000000ff00007202 */ /* 0x001fe40000000f00 */
[----:B------:R-:W-:-:S02]  /*ab30*/  ISETP.NE.AND.EX P0, PT, RZ, UR7, PT, P0 ;  /* 0x00000007ff007c0c */ /* 0x000fc4000bf05300 */
[----:B-1----:R-:W-:-:S04]  /*ab40*/  IADD3 R2, P1, R23, UR4, RZ ;  /* 0x0000000417027c10 */ /* 0x002fc8000ff3e0ff */
[----:B------:R-:W-:Y:S01]  /*ab50*/  IADD3.X R3, R24, UR5, RZ, P1, !PT ;  /* 0x0000000518037c10 */ /* 0x000fe20008ffe4ff */
[----:B------:R-:W-:Y:S01]  /*ab60*/  ULDC.64 UR4, c[0x0][0x418] ;  /* 0x0001060000047ab9 */ /* 0x000fe20000000a00 */
[----:B------:R-:W-:-:S03]  /*ab70*/  @P2 LOP3.LUT R6, R6, 0x10, RZ, 0xfc, !PT ;  /* 0x0000001006062812 */ /* 0x000fc600078efcff */
[----:B------:R-:W2:Y:S02]  /*ab80*/  @P2 LDG.E R0, desc[UR52][R2.64] ;  /* 0x0000003402002981 */ /* 0x000ea4000c1e1900 */
[----:B------:R-:W-:Y:S02]  /*ab90*/  @P0 IADD3 R4, P1, R23, UR6, RZ ;  /* 0x0000000617040c10 */ /* 0x000fe4000ff3e0ff */
[----:B------:R-:W-:Y:S02]  /*aba0*/  STL [R1], R6 ;  /* 0x0000000601007387 */ /* 0x000fe40000100800 */
        /* <DEDUP_REMOVED lines=8> */
[----:B--2---:R0:W-:Y:S04]  /*ac30*/  STL [R1+0x20], R0 ;  /* 0x0000200001007387 */ /* 0x0041e80000100800 */
[----:B---3--:R1:W-:Y:S04]  /*ac40*/  STL [R1+0x14], R7 ;  /* 0x0000140701007387 */ /* 0x0083e80000100800 */
[----:B----4-:R1:W-:Y:S01]  /*ac50*/  @P0 STL [R1+0x2c], R4 ;  /* 0x00002c0401000387 */ /* 0x0103e20000100800 */
        /* <DEDUP_REMOVED lines=10> */
.L_x_15125:
        /* <DEDUP_REMOVED lines=10> */
.L_x_15126:
        /* <DEDUP_REMOVED lines=9> */
.L_x_15127:
[----:B0-2---:R-:W-:Y:S01]  /*ae30*/  IMAD.MOV.U32 R2, RZ, RZ, R6 ;  /* 0x000000ffff027224 */ /* 0x005fe200078e0006 */
[----:B------:R-:W0:Y:S01]  /*ae40*/  LDC R3, c[0x0][0x448] ;  /* 0x00011200ff037b82 */ /* 0x000e220000000800 */
[----:B------:R-:W2:Y:S01]  /*ae50*/  LDL R6, [R1+0x2c] ;  /* 0x00002c0001067983 */ /* 0x000ea20000100800 */
[----:B-----5:R-:W-:Y:S01]  /*ae60*/  IMAD.IADD R5, R0, 0x1, -R7 ;  /* 0x0000000100057824 */ /* 0x020fe200078e0a07 */
[----:B------:R-:W-:Y:S01]  /*ae70*/  BSSY B7, `(.L_x_15128) ;  /* 0x00003b5000077945 */ /* 0x000fe20003800000 */
[----:B------:R-:W-:Y:S02]  /*ae80*/  LOP3.LUT R2, R2, 0xfffffff7, RZ, 0xc0, !PT ;  /* 0xfffffff702027812 */ /* 0x000fe400078ec0ff */
[----:B0-----:R-:W-:-:S13]  /*ae90*/  ISETP.NE.AND P0, PT, R3, 0x1, PT ;  /* 0x000000010300780c */ /* 0x001fda0003f05270 */
[----:B------:R-:W0:Y:S01]  /*aea0*/  @P0 LDC R4, c[0x0][0x44c] ;  /* 0x00011300ff040b82 */ /* 0x000e220000000800 */
[----:B------:R-:W-:-:S05]  /*aeb0*/  @P0 LOP3.LUT R2, R2, 0x8, RZ, 0xfc, !PT ;  /* 0x0000000802020812 */ /* 0x000fca00078efcff */
[----:B------:R1:W-:Y:S02]  /*aec0*/  STL [R1], R2 ;  /* 0x0000000201007387 */ /* 0x0003e40000100800 */
[----:B------:R-:W3:Y:S02]  /*aed0*/  @P0 LDC R3, c[0x0][0x450] ;  /* 0x00011400ff030b82 */ /* 0x000ee40000000800 */
[----:B------:R4:W-:Y:S01]  /*aee0*/  STL [R1+0x10], R5 ;  /* 0x0000100501007387 */ /* 0x0009e20000100800 */
[----:B-1----:R-:W-:-:S04]  /*aef0*/  IMAD R2, R17, 0xc0, RZ ;  /* 0x000000c011027824 */ /* 0x002fc800078e02ff */
[----:B------:R-:W-:-:S04]  /*af00*/  VIADD R2, R2, 0xbf ;  /* 0x000000bf02027836 */ /* 0x000fc80000000000 */
[----:B0-----:R-:W-:-:S05]  /*af10*/  @P0 IMAD.HI.U32 R4, R2, R4, RZ ;  /* 0x0000000402040227 */ /* 0x001fca00078e00ff */
[----:B---3--:R-:W-:Y:S02]  /*af20*/  @P0 SHF.R.U32.HI R2, RZ, R3, R4 ;  /* 0x00000003ff020219 */ /* 0x008fe40000011604 */
[----:B--2---:R-:W-:-:S05]  /*af30*/  IADD3 R0, R5, 0x80, -R6 ;  /* 0x0000008005007810 */ /* 0x004fca0007ffe806 */
        /* <DEDUP_REMOVED lines=11> */
[----:B----4-:R-:W-:Y:S05]  /*aff0*/  @P0 BRA `(.L_x_15129) ;  /* 0x0000000000440947 */ /* 0x010fea0003800000 */
        /* <DEDUP_REMOVED lines=17> */
.L_x_15129:
        /* <DEDUP_REMOVED lines=20> */
.L_x_15132:
[----:B------:R-:W-:Y:S05]  /*b250*/  BSYNC B6 ;  /* 0x0000000000067941 */ /* 0x000fea0003800000 */
.L_x_15131:
        /* <DEDUP_REMOVED lines=20> */
.L_x_15135:
        /* <DEDUP_REMOVED lines=15> */
.L_x_15134:
[----:B------:R-:W-:Y:S05]  /*b490*/  BSYNC B6 ;  /* 0x0000000000067941 */ /* 0x000fea0003800000 */
.L_x_15133:
        /* <DEDUP_REMOVED lines=10> */
[----:B------:R-:W0:Y:S03]  /*b540*/  S2R R0, SR_TID.X ;  /* 0x0000000000007919 */ /* 0x000e260000002100 */
[----:B------:R-:W-:Y:S01]  /*b550*/  @P0 IADD3.X R3, R24, UR5, RZ, P1, !PT ;  /* 0x0000000518030c10 */ /* 0x000fe20008ffe4ff */
[----:B------:R-:W4:Y:S04]  /*b560*/  LDL.LU R20, [R1] ;  /* 0x0000000001147983 */ /* 0x000f280000300800 */
        /* <DEDUP_REMOVED lines=26> */
[----:B------:R0:W-:Y:S01]  /*b710*/  STL [R1+0x18], R6 ;  /* 0x0000180601007387 */ /* 0x0001e20000100800 */
        /* <DEDUP_REMOVED lines=11> */
[----:B------:R0:W-:Y:S01]  /*b7d0*/  STL [R1], R20 ;  /* 0x0000001401007387 */ /* 0x0001e20000100800 */
[----:B------:R-:W-:-:S03]  /*b7e0*/  UMOV UR4, 0xffffffff ;  /* 0xffffffff00047882 */ /* 0x000fc60000000000 */
[----:B------:R-:W-:Y:S05]  /*b7f0*/  BRA.DIV UR4, `(.L_x_15136) ;  /* 0x00000046040c7947 */ /* 0x000fea000b800000 */
.L_x_15202:
[----:B------:R-:W-:-:S05]  /*b800*/  SHF.R.S32.HI R9, RZ, 0x1f, R18 ;  /* 0x0000001fff097819 */ /* 0x000fca0000011412 */
[----:B------:R1:W-:Y:S01]  /*b810*/  STL [R1+0x8], R9 ;  /* 0x0000080901007387 */ /* 0x0003e20000100800 */
[----:B------:R-:W-:Y:S05]  /*b820*/  @!P2 BRA `(.L_x_15137) ;  /* 0x000000000004a947 */ /* 0x000fea0003800000 */
[----:B------:R-:W-:Y:S01]  /*b830*/  BPT.TRAP 0x1 ;  /* 0x000000040000795c */ /* 0x000fe20000300000 */
.L_x_15137:
        /* <DEDUP_REMOVED lines=25> */
.L_x_15203:
[----:B------:R-:W-:Y:S05]  /*b9d0*/  BSYNC B0 ;  /* 0x0000000000007941 */ /* 0x000fea0003800000 */
.L_x_15138:
        /* <DEDUP_REMOVED lines=21> */
[----:B------:R-:W-:Y:S02]  /*bb30*/  ULDC.64 UR4, c[0x0][0x2e8] ;  /* 0x0000ba0000047ab9 */ /* 0x000fe40000000a00 */
[----:B------:R-:W-:Y:S01]  /*bb40*/  LEA R0, P0, R4, UR4, 0x1 ;  /* 0x0000000404007c11 */ /* 0x000fe2000f8008ff */
[----:B------:R-:W-:Y:S01]  /*bb50*/  ULDC UR4, c[0x0][0x2f4] ;  /* 0x0000bd0000047ab9 */ /* 0x000fe20000000800 */
[----:B----4-:R-:W-:Y:S01]  /*bb60*/  LOP3.LUT R9, R9, 0xfffffffe, RZ, 0xc0, !PT ;  /* 0xfffffffe09097812 */ /* 0x010fe200078ec0ff */
[----:B------:R-:W-:Y:S01]  /*bb70*/  IMAD.IADD R2, R5, 0x1, R2 ;  /* 0x0000000105027824 */ /* 0x000fe200078e0202 */
[----:B------:R-:W-:Y:S01]  /*bb80*/  ISETP.GE.AND P2, PT, R28, UR4, PT ;  /* 0x000000041c007c0c */ /* 0x000fe2000bf46270 */
[----:B------:R-:W-:-:S03]  /*bb90*/  UMOV UR4, 0xffffffff ;  /* 0xffffffff00047882 */ /* 0x000fc60000000000 */
[----:B------:R-:W-:Y:S02]  /*bba0*/  LEA.HI.X R2, R4, UR5, R2, 0x1, P0 ;  /* 0x0000000504027c11 */ /* 0x000fe400080f0c02 */
[----:B---3--:R-:W-:-:S04]  /*bbb0*/  IADD3 R4, -R10, R11, -R8 ;  /* 0x0000000b0a047210 */ /* 0x008fc80007ffe908 */
[----:B------:R-:W-:-:S03]  /*bbc0*/  ISETP.GE.AND P0, PT, R4, 0x1, PT ;  /* 0x000000010400780c */ /* 0x000fc60003f06270 */
        /* <DEDUP_REMOVED lines=81> */
.L_x_15221:
        /* <DEDUP_REMOVED lines=10> */
.L_x_15141:
        /* <DEDUP_REMOVED lines=11> */
.L_x_15142:
[----:B------:R1:W5:Y:S01]  /*c230*/  LDL R0, [R1] ;  /* 0x0000000001007983 */ /* 0x0003620000100800 */
        /* <DEDUP_REMOVED lines=37> */
.L_x_15144:
[----:B------:R-:W-:Y:S05]  /*c490*/  BSYNC B6 ;  /* 0x0000000000067941 */ /* 0x000fea0003800000 */
.L_x_15143:
[----:B------:R-:W2:Y:S01]  /*c4a0*/  LDL.LU R21, [R1+0x34] ;  /* 0x0000340001157983 */ /* 0x000ea20000300800 */
[----:B------:R-:W-:Y:S01]  /*c4b0*/  ULDC.64 UR4, c[0x0][0x2d8] ;  /* 0x0000b60000047ab9 */ /* 0x000fe20000000a00 */
[----:B0-----:R-:W0:Y:S01]  /*c4c0*/  LDC R4, c[0x0][0x448] ;  /* 0x00011200ff047b82 */ /* 0x001e220000000800 */
[----:B------:R-:W-:Y:S01]  /*c4d0*/  ULDC.64 UR6, c[0x0][0x2c8] ;  /* 0x0000b20000067ab9 */ /* 0x000fe20000000a00 */
[----:B------:R-:W3:Y:S01]  /*c4e0*/  LDL.LU R0, [R1+0x30] ;  /* 0x0000300001007983 */ /* 0x000ee20000300800 */
[----:B------:R-:W-:-:S03]  /*c4f0*/  ULDC.64 UR8, c[0x0][0x280] ;  /* 0x0000a00000087ab9 */ /* 0x000fc60000000a00 */
[----:B------:R-:W3:Y:S02]  /*c500*/  LDL.LU.64 R2, [R1+0x20] ;  /* 0x0000200001027983 */ /* 0x000ee40000300a00 */
[----:B------:R-:W1:Y:S02]  /*c510*/  LDC R9, c[0x0][0x448] ;  /* 0x00011200ff097b82 */ /* 0x000e640000000800 */
[----:B------:R-:W4:Y:S04]  /*c520*/  LDL R20, [R1+0x8] ;  /* 0x0000080001147983 */ /* 0x000f280000100800 */
[----:B------:R0:W5:Y:S02]  /*c530*/  LDL R10, [R1+0x1c] ;  /* 0x00001c00010a7983 */ /* 0x0001640000100800 */
[----:B0-----:R-:W-:-:S13]  /*c540*/  ISETP.NE.AND P6, PT, R4, 0x1, PT ;  /* 0x000000010400780c */ /* 0x001fda0003fc5270 */
[----:B------:R-:W0:Y:S08]  /*c550*/  @P6 LDC R5, c[0x0][0x44c] ;  /* 0x00011300ff056b82 */ /* 0x000e300000000800 */
[----:B------:R-:W1:Y:S08]  /*c560*/  @P6 LDC R4, c[0x0][0x450] ;  /* 0x00011400ff046b82 */ /* 0x000e700000000800 */
[----:B------:R-:W1:Y:S01]  /*c570*/  @P6 LDC R8, c[0x0][0x450] ;  /* 0x00011400ff086b82 */ /* 0x000e620000000800 */
[----:B---3--:R-:W-:-:S02]  /*c580*/  IMAD.MOV.U32 R3, RZ, RZ, R0 ;  /* 0x000000ffff037224 */ /* 0x008fc400078e0000 */
        /* <DEDUP_REMOVED lines=10> */
[----:B------:R-:W-:-:S03]  /*c630*/  ULDC.64 UR4, c[0x0][0x2d0] ;  /* 0x0000b40000047ab9 */ /* 0x000fc60000000a00 */
[----:B------:R-:W-:Y:S01]  /*c640*/  IMAD.IADD R3, R3, 0x1, R0 ;  /* 0x0000000103037824 */ /* 0x000fe200078e0200 */
[----:B---3--:R-:W-:-:S04]  /*c650*/  LOP3.LUT R20, R20, 0x7f, RZ, 0xc0, !PT ;  /* 0x0000007f14147812 */ /* 0x008fc800078ec0ff */
[----:B------:R-:W-:Y:S01]  /*c660*/  SHF.R.U32.HI R20, RZ, 0x3, R20 ;  /* 0x00000003ff147819 */ /* 0x000fe20000011614 */
[----:B--2---:R-:W-:-:S05]  /*c670*/  IMAD.SHL.U32 R21, R21, 0x10, RZ ;  /* 0x0000001015157824 */ /* 0x004fca00078e00ff */
[----:B------:R-:W-:-:S04]  /*c680*/  LOP3.LUT R21, R21, 0x70, RZ, 0xc0, !PT ;  /* 0x0000007015157812 */ /* 0x000fc800078ec0ff */
[----:B------:R-:W-:Y:S02]  /*c690*/  LOP3.LUT R20, R20, R21, RZ, 0xfc, !PT ;  /* 0x0000001514147212 */ /* 0x000fe400078efcff */
[----:B------:R2:W5:Y:S03]  /*c6a0*/  LDL R21, [R1+0x2c] ;  /* 0x00002c0001157983 */ /* 0x0005660000100800 */
[----:B------:R-:W-:-:S04]  /*c6b0*/  IMAD R6, R17, 0xc0, R20 ;  /* 0x000000c011067824 */ /* 0x000fc800078e0214 */
[----:B0-----:R-:W-:-:S04]  /*c6c0*/  @P6 IMAD.HI.U32 R0, R6, R5, RZ ;  /* 0x0000000506006227 */ /* 0x001fc800078e00ff */
        /* <DEDUP_REMOVED lines=16> */
[----:B------:R-:W-:Y:S01]  /*c7d0*/  LEA.HI.X R4, R4, UR9, R5, 0x1, P0 ;  /* 0x0000000904047c11 */ /* 0x000fe200080f0c05 */
[----:B------:R-:W-:-:S05]  /*c7e0*/  VIADD R5, R6, 0x80 ;  /* 0x0000008006057836 */ /* 0x000fca0000000000 */
[----:B------:R-:W-:Y:S01]  /*c7f0*/  MOV R6, R5 ;  /* 0x0000000500067202 */ /* 0x000fe20000000f00 */
[----:B------:R-:W1:Y:S01]  /*c800*/  S2R R20, SR_TID.X ;  /* 0x0000000000147919 */ /* 0x000e620000002100 */
        /* <DEDUP_REMOVED lines=18> */
[----:B-1----:R-:W-:Y:S02]  /*c930*/  LOP3.LUT R20, R20, 0x7f, RZ, 0xc0, !PT ;  /* 0x0000007f14147812 */ /* 0x002fe400078ec0ff */
        /* <DEDUP_REMOVED lines=70> */
[----:B0-----:R-:W-:-:S04]  /*cda0*/  @!P1 LEA R7, P2, R28, R7, 0x1 ;  /* 0x000000071c079211 */ /* 0x001fc800078408ff */
[----:B-1----:R-:W-:-:S04]  /*cdb0*/  @!P1 IADD3.X R6, RZ, R6, RZ, P2, !PT ;  /* 0x00000006ff069210 */ /* 0x002fc800017fe4ff */
        /* <DEDUP_REMOVED lines=37> */
.L_x_15246:
        /* <DEDUP_REMOVED lines=10> */
.L_x_15146:
        /* <DEDUP_REMOVED lines=10> */
[----:B------:R-:W-:-:S04]  /*d150*/  LOP3.LUT R0, R0, 0xfffffffe, RZ, 0xc0, !PT ;  /* 0xfffffffe00007812 */ /* 0x000fc800078ec0ff */
[----:B------:R-:W-:-:S04]  /*d160*/  IADD3 R0, R2, -R0, RZ ;  /* 0x8000000002007210 */ /* 0x000fc80007ffe0ff */
        /* <DEDUP_REMOVED lines=8> */
.L_x_15247:
[----:B------:R-:W-:Y:S05]  /*d1f0*/  BSYNC B0 ;  /* 0x0000000000007941 */ /* 0x000fea0003800000 */
.L_x_15147:
[----:B------:R-:W-:Y:S04]  /*d200*/  BSSY B0, `(.L_x_15149) ;  /* 0x0000106000007945 */ /* 0x000fe80003800000 */
[----:B------:R-:W-:Y:S05]  /*d210*/  @!P1 BRA `(.L_x_15150) ;  /* 0x0000001000109947 */ /* 0x000fea0003800000 */
[----:B------:R-:W2:Y:S01]  /*d220*/  LDL.LU R0, [R1+0x28] ;  /* 0x0000280001007983 */ /* 0x000ea20000300800 */
[----:B------:R-:W-:Y:S01]  /*d230*/  ULDC UR4, c[0x0][0x2f4] ;  /* 0x0000bd0000047ab9 */ /* 0x000fe20000000800 */
[----:B------:R-:W-:Y:S01]  /*d240*/  IMAD.MOV.U32 R17, RZ, RZ, R27 ;  /* 0x000000ffff117224 */ /* 0x000fe200078e001b */
[----:B------:R-:W-:Y:S01]  /*d250*/  ISETP.GE.AND P1, PT, R28, UR4, PT ;  /* 0x000000041c007c0c */ /* 0x000fe2000bf26270 */
[----:B------:R-:W-:Y:S02]  /*d260*/  IMAD.MOV.U32 R6, RZ, RZ, R25 ;  /* 0x000000ffff067224 */ /* 0x000fe400078e0019 */
[----:B------:R-:W-:Y:S02]  /*d270*/  IMAD.MOV.U32 R29, RZ, RZ, R26 ;  /* 0x000000ffff1d7224 */ /* 0x000fe400078e001a */
[----:B--2---:R-:W-:-:S08]  /*d280*/  VIADD R7, R0, 0xfffffffe ;  /* 0xfffffffe00077836 */ /* 0x004fd00000000000 */
.L_x_15163:
        /* <DEDUP_REMOVED lines=42> */
.L_x_15151:
[----:B------:R-:W-:Y:S01]  /*d530*/  IMAD R5, R25, 0x8, R22 ;  /* 0x0000000819057824 */ /* 0x000fe200078e0216 */
[----:B------:R-:W-:Y:S01]  /*d540*/  SHF.L.U32 R2, R27, 0x1f, RZ ;  /* 0x0000001f1b027819 */ /* 0x000fe200000006ff */
[----:B------:R-:W-:Y:S03]  /*d550*/  BSSY B1, `(.L_x_15152) ;  /* 0x0000003000017945 */ /* 0x000fe60003800000 */
[----:B------:R-:W0:Y:S02]  /*d560*/  SYNCS.PHASECHK.TRANS64.TRYWAIT P0, [R5+URZ+0x16840], R2 ;  /* 0x01684002050075a7 */ /* 0x000e24000800017f */
[----:B0-----:R-:W-:Y:S05]  /*d570*/  @!P0 BRA `(.L_x_15153) ;  /* 0x00000040009c8947 */ /* 0x001fea0003800000 */
.L_x_15248:
[----:B------:R-:W-:Y:S05]  /*d580*/  BSYNC B1 ;  /* 0x0000000000017941 */ /* 0x000fea0003800000 */
.L_x_15152:
[----:B------:R-:W2:Y:S04]  /*d590*/  LDL R3, [R1] ;  /* 0x0000000001037983 */ /* 0x000ea80000100800 */
[----:B------:R-:W3:Y:S01]  /*d5a0*/  LDL R8, [R1+0x8] ;  /* 0x0000080001087983 */ /* 0x000ee20000100800 */
        /* <DEDUP_REMOVED lines=69> */
.L_x_15266:
        /* <DEDUP_REMOVED lines=8> */
.L_x_15155:
        /* <DEDUP_REMOVED lines=11> */
.L_x_15156:
[----:B------:R1:W-:Y:S01]  /*db30*/  SYNCS.ARRIVE.TRANS64.A1T0 RZ, [R5+URZ+0x16830], RZ ;  /* 0x016830ff05ff79a7 */ /* 0x0003e2000810003f */
[----:B------:R-:W-:Y:S05]  /*db40*/  @!P3 BRA `(.L_x_15157) ;  /* 0x000000000004b947 */ /* 0x000fea0003800000 */
[----:B------:R-:W-:Y:S01]  /*db50*/  BPT.TRAP 0x1 ;  /* 0x000000040000795c */ /* 0x000fe20000300000 */
.L_x_15157:
[----:B------:R-:W-:Y:S01]  /*db60*/  SHF.L.U32 R2, R17, 0x1f, RZ ;  /* 0x0000001f11027819 */ /* 0x000fe200000006ff */
[----:B-1----:R-:W-:Y:S01]  /*db70*/  IMAD R5, R6, 0x8, R22 ;  /* 0x0000000806057824 */ /* 0x002fe200078e0216 */
[----:B------:R-:W-:Y:S03]  /*db80*/  BSSY B1, `(.L_x_15158) ;  /* 0x0000003000017945 */ /* 0x000fe60003800000 */
[----:B------:R-:W1:Y:S02]  /*db90*/  SYNCS.PHASECHK.TRANS64.TRYWAIT P0, [R5+URZ+0x16860], R2 ;  /* 0x01686002050075a7 */ /* 0x000e64000800017f */
[----:B-1----:R-:W-:Y:S05]  /*dba0*/  @!P0 BRA `(.L_x_15159) ;  /* 0x0000004400548947 */ /* 0x002fea0003800000 */
.L_x_15267:
[----:B------:R-:W-:Y:S05]  /*dbb0*/  BSYNC B1 ;  /* 0x0000000000017941 */ /* 0x000fea0003800000 */
.L_x_15158:
        /* <DEDUP_REMOVED lines=60> */
.L_x_15285:
        /* <DEDUP_REMOVED lines=28> */
.L_x_15161:
        /* <DEDUP_REMOVED lines=11> */
.L_x_15162:
[C---:B------:R-:W-:Y:S01]  /*e1f0*/  ISETP.GT.AND P0, PT, R26.reuse, RZ, PT ;  /* 0x000000ff1a00720c */ /* 0x040fe20003f04270 */
[----:B------:R1:W-:Y:S01]  /*e200*/  SYNCS.ARRIVE.TRANS64.A1T0 RZ, [R5+URZ+0x16850], RZ ;  /* 0x016850ff05ff79a7 */ /* 0x0003e2000810003f */
[----:B------:R-:W-:Y:S02]  /*e210*/  VIADD R7, R26, 0xffffffff ;  /* 0xffffffff1a077836 */ /* 0x000fe40000000000 */
[----:B------:R-:W-:Y:S02]  /*e220*/  IMAD.MOV.U32 R17, RZ, RZ, R27 ;  /* 0x000000ffff117224 */ /* 0x000fe400078e001b */
[----:B------:R-:W-:Y:S02]  /*e230*/  IMAD.MOV.U32 R6, RZ, RZ, R25 ;  /* 0x000000ffff067224 */ /* 0x000fe400078e0019 */
[----:B------:R-:W-:-:S05]  /*e240*/  IMAD.MOV.U32 R29, RZ, RZ, R26 ;  /* 0x000000ffff1d7224 */ /* 0x000fca00078e001a */
[----:B-1----:R-:W-:Y:S05]  /*e250*/  @P0 BRA `(.L_x_15163) ;  /* 0xfffffff0000c0947 */ /* 0x002fea000383ffff */
.L_x_15150:
[----:B------:R-:W-:Y:S05]  /*e260*/  BSYNC B0 ;  /* 0x0000000000007941 */ /* 0x000fea0003800000 */
.L_x_15149:
        /* <DEDUP_REMOVED lines=17> */
.L_x_15165:
[----:B------:R-:W-:Y:S05]  /*e380*/  BSYNC B0 ;  /* 0x0000000000007941 */ /* 0x000fea0003800000 */
.L_x_15164:
[----:B------:R-:W-:-:S05]  /*e390*/  IMAD.U32 R0, RZ, RZ, UR36 ;  /* 0x00000024ff007e24 */ /* 0x000fca000f8e00ff */
[----:B------:R-:W-:-:S13]  /*e3a0*/  ISETP.NE.AND P0, PT, R0, 0x3, PT ;  /* 0x000000030000780c */ /* 0x000fda0003f05270 */
[----:B------:R-:W-:Y:S05]  /*e3b0*/  @!P0 BRA `(.L_x_15166) ;  /* 0x0000000000048947 */ /* 0x000fea0003800000 */
[----:B------:R-:W-:Y:S01]  /*e3c0*/  BPT.TRAP 0x1 ;  /* 0x000000040000795c */ /* 0x000fe20000300000 */
.L_x_15166:
[----:B------:R-:W2:Y:S01]  /*e3d0*/  LDL.LU R2, [R1+0x10] ;  /* 0x0000100001027983 */ /* 0x000ea20000300800 */
[----:B------:R-:W-:Y:S01]  /*e3e0*/  IMAD R0, R25, 0x8, R22 ;  /* 0x0000000819007824 */ /* 0x000fe200078e0216 */
[----:B0-----:R-:W-:Y:S01]  /*e3f0*/  SHF.L.U32 R3, R27, 0x1f, RZ ;  /* 0x0000001f1b037819 */ /* 0x001fe200000006ff */
[----:B------:R-:W-:Y:S03]  /*e400*/  BSSY B0, `(.L_x_15167) ;  /* 0x0000004000007945 */ /* 0x000fe60003800000 */
[----:B------:R-:W0:Y:S01]  /*e410*/  SYNCS.PHASECHK.TRANS64.TRYWAIT P0, [R0+URZ+0x16860], R3 ;  /* 0x01686003000075a7 */ /* 0x000e22000800017f */
[----:B--2---:R-:W-:Y:S01]  /*e420*/  IMAD R6, R26, -0x80, R2 ;  /* 0xffffff801a067824 */ /* 0x004fe200078e0202 */
[----:B0-----:R-:W-:Y:S06]  /*e430*/  @!P0 BRA `(.L_x_15168) ;  /* 0x00000044008c8947 */ /* 0x001fec0003800000 */
.L_x_15286:
[----:B------:R-:W-:Y:S05]  /*e440*/  BSYNC B0 ;  /* 0x0000000000007941 */ /* 0x000fea0003800000 */
.L_x_15167:
        /* <DEDUP_REMOVED lines=61> */
.L_x_15304:
        /* <DEDUP_REMOVED lines=9> */
.L_x_15170:
        /* <DEDUP_REMOVED lines=11> */
.L_x_15171:
[----:B------:R-:W-:Y:S01]  /*e960*/  VIADD R25, R25, 0x1 ;  /* 0x0000000119197836 */ /* 0x000fe20000000000 */
[----:B------:R0:W-:Y:S04]  /*e970*/  SYNCS.ARRIVE.TRANS64.A1T0 RZ, [R0+URZ+0x16850], RZ ;  /* 0x016850ff00ff79a7 */ /* 0x0001e8000810003f */
[----:B------:R-:W-:-:S04]  /*e980*/  ISETP.NE.AND P0, PT, R25, 0x2, PT ;  /* 0x000000021900780c */ /* 0x000fc80003f05270 */
[----:B0-----:R-:W-:Y:S02]  /*e990*/  SEL R0, RZ, 0x1, P0 ;  /* 0x00000001ff007807 */ /* 0x001fe40000000000 */
[----:B------:R-:W-:Y:S02]  /*e9a0*/  SEL R25, R25, RZ, P0 ;  /* 0x000000ff19197207 */ /* 0x000fe40000000000 */
[----:B------:R-:W-:-:S07]  /*e9b0*/  LOP3.LUT R27, R27, R0, RZ, 0x3c, !PT ;  /* 0x000000001b1b7212 */ /* 0x000fce00078e3cff */
.L_x_15130:
[----:B------:R-:W-:Y:S05]  /*e9c0*/  BSYNC B7 ;  /* 0x0000000000077941 */ /* 0x000fea0003800000 */
.L_x_15128:
        /* <DEDUP_REMOVED lines=12> */
.L_x_15172:
        /* <DEDUP_REMOVED lines=19> */
[----:B------:R-:W0:Y:S02]  /*ebc0*/  SHFL.UP PT, R14, R17, 0x1, RZ ;  /* 0x04200000110e7989 */ /* 0x000e2400000e00ff */
[----:B0-----:R-:W-:-:S05]  /*ebd0*/  SEL R4, R14, RZ, P1 ;  /* 0x000000ff0e047207 */ /* 0x001fca0000800000 */
[----:B------:R-:W-:-:S05]  /*ebe0*/  IMAD.IADD R4, R17, 0x1, R4 ;  /* 0x0000000111047824 */ /* 0x000fca00078e0204 */
[----:B------:R-:W0:Y:S02]  /*ebf0*/  SHFL.UP PT, R14, R4, 0x2, RZ ;  /* 0x04400000040e7989 */ /* 0x000e2400000e00ff */
[----:B0-----:R-:W-:-:S05]  /*ec00*/  SEL R5, R14, RZ, P2 ;  /* 0x000000ff0e057207 */ /* 0x001fca0001000000 */
[----:B------:R-:W-:Y:S02]  /*ec10*/  IMAD.IADD R6, R4, 0x1, R5 ;  /* 0x0000000104067824 */ /* 0x000fe400078e0205 */
        /* <DEDUP_REMOVED lines=11> */
.L_x_15314:
[----:B------:R-:W-:Y:S02]  /*ecd0*/  ULDC UR4, c[0x0][0xc38] ;  /* 0x00030e0000047ab9 */ /* 0x000fe40000000800 */
[----:B------:R-:W-:-:S05]  /*ece0*/  MOV R4, UR4 ;  /* 0x0000000400047c02 */ /* 0x000fca0008000f00 */
[----:B-1----:R-:W-:-:S04]  /*ecf0*/  IMAD R14, R14, R4, RZ ;  /* 0x000000040e0e7224 */ /* 0x002fc800078e02ff */
[----:B------:R-:W-:-:S05]  /*ed00*/  IMAD.IADD R5, R5, 0x1, R14 ;  /* 0x0000000105057824 */ /* 0x000fca00078e020e */
[----:B------:R-:W-:-:S13]  /*ed10*/  ISETP.GT.AND P6, PT, R5, R0, PT ;  /* 0x000000000500720c */ /* 0x000fda0003fc4270 */
[----:B------:R-:W-:Y:S05]  /*ed20*/  @P6 BRA `(.L_x_15175) ;  /* 0x00000000009c6947 */ /* 0x000fea0003800000 */
.L_x_15180:
        /* <DEDUP_REMOVED lines=14> */
.L_x_15178:
[----:B------:R-:W-:Y:S05]  /*ee10*/  BSYNC B0 ;  /* 0x0000000000007941 */ /* 0x000fea0003800000 */
.L_x_15177:
        /* <DEDUP_REMOVED lines=18> */
.L_x_15322:
[----:B------:R-:W-:Y:S02]  /*ef40*/  ULDC UR4, c[0x0][0xc38] ;  /* 0x00030e0000047ab9 */ /* 0x000fe40000000800 */
[----:B------:R-:W-:-:S04]  /*ef50*/  IMAD.U32 R4, RZ, RZ, UR4 ;  /* 0x00000004ff047e24 */ /* 0x000fc8000f8e00ff */
[----:B-1----:R-:W-:-:S04]  /*ef60*/  IMAD R14, R14, R4, RZ ;  /* 0x000000040e0e7224 */ /* 0x002fc800078e02ff */
[----:B------:R-:W-:-:S05]  /*ef70*/  IMAD.IADD R5, R14, 0x1, R5 ;  /* 0x000000010e057824 */ /* 0x000fca00078e0205 */
[----:B------:R-:W-:-:S13]  /*ef80*/  ISETP.GT.AND P6, PT, R5, R0, PT ;  /* 0x000000000500720c */ /* 0x000fda0003fc4270 */
[----:B------:R-:W-:Y:S05]  /*ef90*/  @!P6 BRA `(.L_x_15180) ;  /* 0xfffffffc0064e947 */ /* 0x000fea000383ffff */
.L_x_15175:
        /* <DEDUP_REMOVED lines=8> */
.L_x_15326:
[----:B------:R-:W-:Y:S01]  /*f020*/  ISETP.NE.AND P0, PT, R2, RZ, PT ;  /* 0x000000ff0200720c */ /* 0x000fe20003f05270 */
[----:B------:R-:W-:-:S12]  /*f030*/  IMAD.MOV.U32 R14, RZ, RZ, RZ ;  /* 0x000000ffff0e7224 */ /* 0x000fd800078e00ff */
[----:B------:R-:W-:Y:S05]  /*f040*/  @!P0 BRA `(.L_x_15182) ;  /* 0x0000000000108947 */ /* 0x000fea0003800000 */
[----:B------:R-:W-:Y:S01]  /*f050*/  UMOV UR4, 0xffffffff ;  /* 0xffffffff00047882 */ /* 0x000fe20000000000 */
[----:B------:R-:W-:Y:S02]  /*f060*/  VIADD R12, R6, 0xffffffff ;  /* 0xffffffff060c7836 */ /* 0x000fe40000000000 */
[----:B------:R-:W-:Y:S05]  /*f070*/  BRA.DIV UR4, `(.L_x_15183) ;  /* 0x0000004e04007947 */ /* 0x000fea000b800000 */
[----:B------:R3:W4:Y:S02]  /*f080*/  SHFL.IDX PT, R14, R3, R12, 0x1f ;  /* 0x00001f0c030e7589 */ /* 0x00072400000e0000 */
.L_x_15182:
[----:B0--3--:R-:W0:Y:S01]  /*f090*/  LDC.64 R2, c[0x0][0xc90] ;  /* 0x00032400ff027b82 */ /* 0x009e220000000a00 */
[----:B------:R-:W-:-:S04]  /*f0a0*/  IMAD.IADD R19, R6, 0x1, R19 ;  /* 0x0000000106137824 */ /* 0x000fc800078e0213 */
[----:B0-----:R-:W-:-:S05]  /*f0b0*/  IMAD.WIDE R2, R19, 0x4, R2 ;  /* 0x0000000413027825 */ /* 0x001fca00078e0202 */
[----:B-1----:R0:W2:Y:S01]  /*f0c0*/  LDG.E R6, desc[UR52][R2.64] ;  /* 0x0000003402067981 */ /* 0x0020a2000c1e1900 */
[----:B----4-:R-:W-:-:S04]  /*f0d0*/  IMAD R16, R14, R4, R16 ;  /* 0x000000040e107224 */ /* 0x010fc800078e0210 */
[----:B------:R-:W-:Y:S02]  /*f0e0*/  IMAD.IADD R0, R0, 0x1, -R16 ;  /* 0x0000000100007824 */ /* 0x000fe400078e0a10 */
[----:B0-----:R-:W-:Y:S02]  /*f0f0*/  IMAD.MOV.U32 R2, RZ, RZ, RZ ;  /* 0x000000ffff027224 */ /* 0x001fe400078e00ff */
[----:B--2---:R-:W-:-:S05]  /*f100*/  IMAD R5, R17, R6, RZ ;  /* 0x0000000611057224 */ /* 0x004fca00078e02ff */
[----:B------:R-:W-:-:S04]  /*f110*/  IABS R7, R5 ;  /* 0x0000000500077213 */ /* 0x000fc80000000000 */
[----:B------:R-:W0:Y:S08]  /*f120*/  I2F.RP R8, R7 ;  /* 0x0000000700087306 */ /* 0x000e300000209400 */
[----:B0-----:R-:W0:Y:S02]  /*f130*/  MUFU.RCP R8, R8 ;  /* 0x0000000800087308 */ /* 0x001e240000001000 */
[----:B0-----:R-:W-:-:S02]  /*f140*/  IADD3 R9, R8, 0xffffffe, RZ ;  /* 0x0ffffffe08097810 */ /* 0x001fc40007ffe0ff */
[----:B------:R-:W-:-:S04]  /*f150*/  IABS R8, R5 ;  /* 0x0000000500087213 */ /* 0x000fc80000000000 */
        /* <DEDUP_REMOVED lines=41> */
[----:B------:R-:W-:Y:S01]  /*f3f0*/  @!P1 IMAD.IADD R5, R5, 0x1, -R6 ;  /* 0x0000000105059824 */ /* 0x000fe200078e0a06 */
[----:B------:R-:W-:Y:S02]  /*f400*/  @!P1 IADD3 R3, R3, 0x1, RZ ;  /* 0x0000000103039810 */ /* 0x000fe40007ffe0ff */
        /* <DEDUP_REMOVED lines=10> */
.L_x_15176:
[----:B------:R-:W-:Y:S01]  /*f4b0*/  UMOV UR4, URZ ;  /* 0x0000003f00047c82 */ /* 0x000fe20008000000 */
[----:B------:R-:W-:Y:S01]  /*f4c0*/  UMOV UR5, URZ ;  /* 0x0000003f00057c82 */ /* 0x000fe20008000000 */
[----:B------:R-:W-:Y:S01]  /*f4d0*/  ULDC UR6, c[0x0][0xc3c] ;  /* 0x00030f0000067ab9 */ /* 0x000fe20000000800 */
[----:B------:R-:W-:Y:S02]  /*f4e0*/  IMAD.MOV.U32 R16, RZ, RZ, R0 ;  /* 0x000000ffff107224 */ /* 0x000fe400078e0000 */
[----:B------:R-:W-:Y:S02]  /*f4f0*/  IMAD.U32 R17, RZ, RZ, UR4 ;  /* 0x00000004ff117e24 */ /* 0x000fe4000f8e00ff */
[----:B------:R-:W-:Y:S02]  /*f500*/  IMAD.U32 R18, RZ, RZ, UR5 ;  /* 0x00000005ff127e24 */ /* 0x000fe4000f8e00ff */
[----:B------:R-:W-:-:S07]  /*f510*/  IMAD.U32 R19, RZ, RZ, UR6 ;  /* 0x00000006ff137e24 */ /* 0x000fce000f8e00ff */
.L_x_15184:
        /* <DEDUP_REMOVED lines=10> */
.L_x_15173:
[----:B------:R-:W-:Y:S02]  /*f5c0*/  ULDC UR4, c[0x0][0xc3c] ;  /* 0x00030f0000047ab9 */ /* 0x000fe40000000800 */
[----:B-1----:R-:W-:-:S13]  /*f5d0*/  ISETP.GE.AND P0, PT, R19, UR4, PT ;  /* 0x0000000413007c0c */ /* 0x002fda000bf06270 */
[----:B------:R-:W-:Y:S05]  /*f5e0*/  @!P0 BRA `(.L_x_15185) ;  /* 0xffffffb000f48947 */ /* 0x000fea000383ffff */
[----:B------:R-:W-:Y:S05]  /*f5f0*/  BSYNC B8 ;  /* 0x0000000000087941 */ /* 0x000fea0003800000 */
.L_x_15124:
        /* <DEDUP_REMOVED lines=12> */
.L_x_15329:
[----:B------:R-:W-:Y:S05]  /*f6c0*/  BSYNC B0 ;  /* 0x0000000000007941 */ /* 0x000fea0003800000 */
.L_x_15186:
[----:B------:R-:W-:-:S03]  /*f6d0*/  UMOV UR4, 0xffffffff ;  /* 0xffffffff00047882 */ /* 0x000fc60000000000 */
[----:B------:R-:W-:Y:S05]  /*f6e0*/  BRA.DIV UR4, `(.L_x_15188) ;  /* 0x00000046049c7947 */ /* 0x000fea000b800000 */
[----:B0-----:R-:W0:Y:S02]  /*f6f0*/  S2R R0, SR_TID.X ;  /* 0x0000000000007919 */ /* 0x001e240000002100 */
[----:B0-----:R-:W-:-:S04]  /*f700*/  SHF.R.U32.HI R0, RZ, 0x5, R0 ;  /* 0x00000005ff007819 */ /* 0x001fc80000011600 */
[----:B------:R-:W-:-:S05]  /*f710*/  LOP3.LUT R0, R0, 0x3, RZ, 0xc0, !PT ;  /* 0x0000000300007812 */ /* 0x000fca00078ec0ff */
[----:B------:R0:W1:Y:S02]  /*f720*/  SHFL.IDX PT, R14, R0, RZ, 0x1f ;  /* 0x00001fff000e7589 */ /* 0x00006400000e0000 */
.L_x_15332:
[----:B-1----:R-:W-:Y:S01]  /*f730*/  ISETP.NE.AND P0, PT, R14, RZ, PT ;  /* 0x000000ff0e00720c */ /* 0x002fe20003f05270 */
[----:B------:R-:W-:-:S12]  /*f740*/  BSSY B0, `(.L_x_15189) ;  /* 0x0000024000007945 */ /* 0x000fd80003800000 */
[----:B------:R-:W-:Y:S05]  /*f750*/  @P0 BRA `(.L_x_15190) ;  /* 0x0000000000880947 */ /* 0x000fea0003800000 */
[----:B------:R-:W-:-:S03]  /*f760*/  UMOV UR4, 0xffffffff ;  /* 0xffffffff00047882 */ /* 0x000fc60000000000 */
[----:B------:R-:W-:Y:S05]  /*f770*/  BRA.DIV UR4, `(.L_x_15191) ;  /* 0x0000004604ac7947 */ /* 0x000fea000b800000 */
[----:B------:R-:W-:-:S13]  /*f780*/  ELECT P6, URZ, PT ;  /* 0x00000000003f782f */ /* 0x000fda00038c0000 */
.L_x_15335:
[----:B------:R-:W-:Y:S05]  /*f790*/  @!P6 BRA `(.L_x_15190) ;  /* 0x000000000078e947 */ /* 0x000fea0003800000 */
[----:B------:R-:W-:-:S06]  /*f7a0*/  ULOP3.LUT UR4, UR38, 0x2, URZ, 0xfc, !UPT ;  /* 0x0000000226047892 */ /* 0x000fcc000f8efc3f */
[----:B0-----:R-:W-:-:S05]  /*f7b0*/  IMAD.U32 R0, RZ, RZ, UR4 ;  /* 0x00000004ff007e24 */ /* 0x001fca000f8e00ff */
[----:B------:R-:W-:-:S13]  /*f7c0*/  ISETP.NE.AND P0, PT, R0, 0x3, PT ;  /* 0x000000030000780c */ /* 0x000fda0003f05270 */
[----:B------:R-:W-:Y:S05]  /*f7d0*/  @!P0 BRA `(.L_x_15192) ;  /* 0x0000000000048947 */ /* 0x000fea0003800000 */
[----:B------:R-:W-:Y:S01]  /*f7e0*/  BPT.TRAP 0x1 ;  /* 0x000000040000795c */ /* 0x000fe20000300000 */
.L_x_15192:
[----:B------:R-:W-:Y:S01]  /*f7f0*/  IMAD R3, R25, 0x8, R5 ;  /* 0x0000000819037824 */ /* 0x000fe200078e0205 */
[----:B------:R-:W-:Y:S01]  /*f800*/  SHF.L.U32 R2, R27, 0x1f, RZ ;  /* 0x0000001f1b027819 */ /* 0x000fe200000006ff */
[----:B------:R-:W-:-:S03]  /*f810*/  VIADD R25, R25, 0x1 ;  /* 0x0000000119197836 */ /* 0x000fc60000000000 */
[----:B------:R-:W0:Y:S02]  /*f820*/  SYNCS.PHASECHK.TRANS64.TRYWAIT P1, [R3+URZ+0x16840], R2 ;  /* 0x01684002030075a7 */ /* 0x000e24000802017f */
[----:B------:R-:W-:-:S04]  /*f830*/  ISETP.NE.AND P2, PT, R25, 0x2, PT ;  /* 0x000000021900780c */ /* 0x000fc80003f45270 */
[----:B------:R-:W-:Y:S01]  /*f840*/  SEL R0, RZ, 0x1, P2 ;  /* 0x00000001ff007807 */ /* 0x000fe20001000000 */
[----:B0-----:R-:W-:Y:S08]  /*f850*/  @!P1 BRA `(.L_x_15193) ;  /* 0x0000004400949947 */ /* 0x001ff00003800000 */
.L_x_15336:
[----:B------:R-:W-:Y:S02]  /*f860*/  SEL R25, R25, RZ, P2 ;  /* 0x000000ff19197207 */ /* 0x000fe40001000000 */
[----:B------:R-:W-:Y:S01]  /*f870*/  LOP3.LUT R0, R27, R0, RZ, 0x3c, !PT ;  /* 0x000000001b007212 */ /* 0x000fe200078e3cff */
[----:B------:R-:W-:Y:S06]  /*f880*/  @!P0 BRA `(.L_x_15194) ;  /* 0x0000000000048947 */ /* 0x000fec0003800000 */
[----:B------:R-:W-:Y:S01]  /*f890*/  BPT.TRAP 0x1 ;  /* 0x000000040000795c */ /* 0x000fe20000300000 */
.L_x_15194:
[----:B------:R-:W-:Y:S01]  /*f8a0*/  IMAD R25, R25, 0x8, R5 ;  /* 0x0000000819197824 */ /* 0x000fe200078e0205 */
[----:B------:R-:W-:-:S04]  /*f8b0*/  SHF.L.U32 R0, R0, 0x1f, RZ ;  /* 0x0000001f00007819 */ /* 0x000fc800000006ff */
[----:B------:R-:W1:Y:S02]  /*f8c0*/  SYNCS.PHASECHK.TRANS64.TRYWAIT P1, [R25+URZ+0x16840], R0 ;  /* 0x01684000190075a7 */ /* 0x000e64000802017f */
[----:B-1----:R-:W-:Y:S05]  /*f8d0*/  @!P1 BRA `(.L_x_15195) ;  /* 0x0000004400889947 */ /* 0x002fea0003800000 */
.L_x_15337:
[----:B------:R-:W-:Y:S05]  /*f8e0*/  @!P0 BRA `(.L_x_15196) ;  /* 0x0000000000048947 */ /* 0x000fea0003800000 */
[----:B------:R-:W-:Y:S01]  /*f8f0*/  BPT.TRAP 0x1 ;  /* 0x000000040000795c */ /* 0x000fe20000300000 */
.L_x_15196:
[----:B------:R-:W3:Y:S02]  /*f900*/  SYNCS.PHASECHK.TRANS64.TRYWAIT P1, [R3+URZ+0x16860], R2 ;  /* 0x01686002030075a7 */ /* 0x000ee4000802017f */
[----:B---3--:R-:W-:Y:S05]  /*f910*/  @!P1 BRA `(.L_x_15197) ;  /* 0x00000044008c9947 */ /* 0x008fea0003800000 */
.L_x_15338:
[----:B------:R-:W-:Y:S05]  /*f920*/  @!P0 BRA `(.L_x_15198) ;  /* 0x0000000000048947 */ /* 0x000fea0003800000 */
[----:B------:R-:W-:Y:S01]  /*f930*/  BPT.TRAP 0x1 ;  /* 0x000000040000795c */ /* 0x000fe20000300000 */
.L_x_15198:
[----:B----4-:R4:W0:Y:S02]  /*f940*/  SYNCS.PHASECHK.TRANS64.TRYWAIT P0, [R25+URZ+0x16860], R0 ;  /* 0x01686000190075a7 */ /* 0x010824000800017f */
[----:B0-----:R-:W-:Y:S05]  /*f950*/  @!P0 NANOSLEEP.SYNCS 0x989680 ;  /* 0x009896800000895d */ /* 0x001fea0003900000 */
[----:B------:R-:W0:Y:S02]  /*f960*/  @!P0 SYNCS.PHASECHK.TRANS64 P0, [R25+URZ+0x16860], R0 ;  /* 0x01686000190085a7 */ /* 0x000e24000800007f */
[----:B0-----:R-:W-:Y:S05]  /*f970*/  @!P0 BRA `(.L_x_15198) ;  /* 0xfffffffc00f08947 */ /* 0x001fea000383ffff */
.L_x_15190:
[----:B------:R-:W-:Y:S05]  /*f980*/  BSYNC B0 ;  /* 0x0000000000007941 */ /* 0x000fea0003800000 */
.L_x_15189:
[----:B------:R-:W-:Y:S05]  /*f990*/  EXIT ;  /* 0x000000000000794d */ /* 0x000fea0003800000 */
.L_x_15072:
[----:B0-----:R-:W-:-:S04]  /*f9a0*/  MOV R3, UR45 ;  /* 0x0000002d00037c02 */ /* 0x001fc80008000f00 */
[----:B------:R0:W1:Y:S03]  /*f9b0*/  SYNCS.PHASECHK.TRANS64.TRYWAIT P1, [R3+URZ+0x16800], R0 ;  /* 0x01680000030075a7 */ /* 0x000066000802017f */
[----:B-1----:R-:W-:Y:S05]  /*f9c0*/  @!P1 NANOSLEEP.SYNCS 0x989680 ;  /* 0x009896800000995d */ /* 0x002fea0003900000 */
[----:B------:R-:W1:Y:S02]  /*f9d0*/  @!P1 SYNCS.PHASECHK.TRANS64 P1, [R3+URZ+0x16800], R0 ;  /* 0x01680000030095a7 */ /* 0x000e64000802007f */
[----:B-1----:R-:W-:Y:S05]  /*f9e0*/  @!P1 BRA `(.L_x_15072) ;  /* 0xfffffffc00ec9947 */ /* 0x002fea000383ffff */
[----:B------:R-:W-:Y:S05]  /*f9f0*/  BRA `(.L_x_15199) ;  /* 0xffffff1c00387947 */ /* 0x000fea000383ffff */
.L_x_15076:
[----:B-1----:R1:W2:Y:S02]  /*fa00*/  SYNCS.PHASECHK.TRANS64.TRYWAIT P1, [R4+URZ+0x16830], R3 ;  /* 0x01683003040075a7 */ /* 0x0022a4000802017f */
[----:B--2---:R-:W-:Y:S05]  /*fa10*/  @!P1 NANOSLEEP.SYNCS 0x989680 ;  /* 0x009896800000995d */ /* 0x004fea0003900000 */
[----:B------:R-:W2:Y:S02]  /*fa20*/  @!P1 SYNCS.PHASECHK.TRANS64 P1, [R4+URZ+0x16830], R3 ;  /* 0x01683003040095a7 */ /* 0x000ea4000802007f */
[----:B--2---:R-:W-:Y:S05]  /*fa30*/  @!P1 BRA `(.L_x_15076) ;  /* 0xfffffffc00f09947 */ /* 0x004fea000383ffff */
[----:B------:R-:W-:Y:S05]  /*fa40*/  BRA `(.L_x_15075) ;  /* 0xffffff1c00547947 */ /* 0x000fea000383ffff */
.L_x_15082:
[----:B-1----:R-:W-:-:S04]  /*fa50*/  IMAD.U32 R3, RZ, RZ, UR6 ;  /* 0x00000006ff037e24 */ /* 0x002fc8000f8e00ff */
[----:B------:R1:W2:Y:S03]  /*fa60*/  SYNCS.PHASECHK.TRANS64.TRYWAIT P1, [R3+URZ+0x16830], R0 ;  /* 0x01683000030075a7 */ /* 0x0002a6000802017f */
[----:B--2---:R-:W-:Y:S05]  /*fa70*/  @!P1 NANOSLEEP.SYNCS 0x989680 ;  /* 0x009896800000995d */ /* 0x004fea0003900000 */
[----:B------:R-:W2:Y:S02]  /*fa80*/  @!P1 SYNCS.PHASECHK.TRANS64 P1, [R3+URZ+0x16830], R0 ;  /* 0x01683000030095a7 */ /* 0x000ea4000802007f */
[----:B--2---:R-:W-:Y:S05]  /*fa90*/  @!P1 BRA `(.L_x_15082) ;  /* 0xfffffffc00ec9947 */ /* 0x004fea000383ffff */
[----:B------:R-:W-:Y:S05]  /*faa0*/  BRA `(.L_x_15079) ;  /* 0xffffff3c00bc7947 */ /* 0x000fea000383ffff */
.L_x_15086:
[----:B-1----:R-:W-:-:S04]  /*fab0*/  IMAD.U32 R3, RZ, RZ, UR6 ;  /* 0x00000006ff037e24 */ /* 0x002fc8000f8e00ff */
[----:B------:R1:W2:Y:S03]  /*fac0*/  SYNCS.PHASECHK.TRANS64.TRYWAIT P1, [R3+URZ+0x16850], R0 ;  /* 0x01685000030075a7 */ /* 0x0002a6000802017f */
[----:B--2---:R-:W-:Y:S05]  /*fad0*/  @!P1 NANOSLEEP.SYNCS 0x989680 ;  /* 0x009896800000995d */ /* 0x004fea0003900000 */
[----:B------:R-:W2:Y:S02]  /*fae0*/  @!P1 SYNCS.PHASECHK.TRANS64 P1, [R3+URZ+0x16850], R0 ;  /* 0x01685000030095a7 */ /* 0x000ea4000802007f */
[----:B--2---:R-:W-:Y:S05]  /*faf0*/  @!P1 BRA `(.L_x_15086) ;  /* 0xfffffffc00ec9947 */ /* 0x004fea000383ffff */
[----:B------:R-:W-:Y:S05]  /*fb00*/  BRA `(.L_x_15083) ;  /* 0xffffff4000387947 */ /* 0x000fea000383ffff */
.L_x_15094:
[----:B-1----:R-:W-:-:S04]  /*fb10*/  IMAD.U32 R3, RZ, RZ, UR6 ;  /* 0x00000006ff037e24 */ /* 0x002fc8000f8e00ff */
[----:B------:R1:W2:Y:S03]  /*fb20*/  SYNCS.PHASECHK.TRANS64.TRYWAIT P1, [R3+URZ+0x16830], R0 ;  /* 0x01683000030075a7 */ /* 0x0002a6000802017f */
[----:B--2---:R-:W-:Y:S05]  /*fb30*/  @!P1 NANOSLEEP.SYNCS 0x989680 ;  /* 0x009896800000995d */ /* 0x004fea0003900000 */
[----:B------:R-:W2:Y:S02]  /*fb40*/  @!P1 SYNCS.PHASECHK.TRANS64 P1, [R3+URZ+0x16830], R0 ;  /* 0x01683000030095a7 */ /* 0x000ea4000802007f */
[----:B--2---:R-:W-:Y:S05]  /*fb50*/  @!P1 BRA `(.L_x_15094) ;  /* 0xfffffffc00ec9947 */ /* 0x004fea000383ffff */
[----:B------:R-:W-:Y:S05]  /*fb60*/  BRA `(.L_x_15091) ;  /* 0xffffff6400407947 */ /* 0x000fea000383ffff */
.L_x_15098:
[----:B-1----:R-:W-:-:S04]  /*fb70*/  IMAD.U32 R3, RZ, RZ, UR6 ;  /* 0x00000006ff037e24 */ /* 0x002fc8000f8e00ff */
[----:B------:R1:W2:Y:S03]  /*fb80*/  SYNCS.PHASECHK.TRANS64.TRYWAIT P1, [R3+URZ+0x16850], R0 ;  /* 0x01685000030075a7 */ /* 0x0002a6000802017f */
[----:B--2---:R-:W-:Y:S05]  /*fb90*/  @!P1 NANOSLEEP.SYNCS 0x989680 ;  /* 0x009896800000995d */ /* 0x004fea0003900000 */
[----:B------:R-:W2:Y:S02]  /*fba0*/  @!P1 SYNCS.PHASECHK.TRANS64 P1, [R3+URZ+0x16850], R0 ;  /* 0x01685000030095a7 */ /* 0x000ea4000802007f */
[----:B--2---:R-:W-:Y:S05]  /*fbb0*/  @!P1 BRA `(.L_x_15098) ;  /* 0xfffffffc00ec9947 */ /* 0x004fea000383ffff */
[----:B------:R-:W-:Y:S05]  /*fbc0*/  BRA `(.L_x_15095) ;  /* 0xffffff6400b07947 */ /* 0x000fea000383ffff */
.L_x_15105:
[----:B-1----:R-:W-:-:S04]  /*fbd0*/  IMAD.U32 R7, RZ, RZ, UR5 ;  /* 0x00000005ff077e24 */ /* 0x002fc8000f8e00ff */
[----:B------:R1:W2:Y:S03]  /*fbe0*/  SYNCS.PHASECHK.TRANS64.TRYWAIT P1, [R7+URZ+0x16850], R6 ;  /* 0x01685006070075a7 */ /* 0x0002a6000802017f */
[----:B--2---:R-:W-:Y:S05]  /*fbf0*/  @!P1 NANOSLEEP.SYNCS 0x989680 ;  /* 0x009896800000995d */ /* 0x004fea0003900000 */
[----:B------:R-:W2:Y:S02]  /*fc00*/  @!P1 SYNCS.PHASECHK.TRANS64 P1, [R7+URZ+0x16850], R6 ;  /* 0x01685006070095a7 */ /* 0x000ea4000802007f */
[----:B--2---:R-:W-:Y:S05]  /*fc10*/  @!P1 BRA `(.L_x_15105) ;  /* 0xfffffffc00ec9947 */ /* 0x004fea000383ffff */
[----:B------:R-:W-:Y:S05]  /*fc20*/  BRA `(.L_x_15104) ;  /* 0xffffff8000207947 */ /* 0x000fea000383ffff */
.L_x_15136:
        /* <DEDUP_REMOVED lines=11> */
.L_x_15201:
[----:B------:R-:W-:Y:S05]  /*fce0*/  BSYNC B0 ;  /* 0x0000000000007941 */ /* 0x000fea0003800000 */
.L_x_15200:
[----:B------:R-:W-:Y:S05]  /*fcf0*/  BRA `(.L_x_15202) ;  /* 0xffffffb800c07947 */ /* 0x000fea000383ffff */
.L_x_15139:
[----:B0-----:R0:W2:Y:S02]  /*fd00*/  SYNCS.PHASECHK.TRANS64.TRYWAIT P0, [R3+URZ+0x16840], R4 ;  /* 0x01684004030075a7 */ /* 0x0010a4000800017f */
[----:B--2---:R-:W-:Y:S05]  /*fd10*/  @!P0 NANOSLEEP.SYNCS 0x989680 ;  /* 0x009896800000895d */ /* 0x004fea0003900000 */
[----:B------:R-:W2:Y:S02]  /*fd20*/  @!P0 SYNCS.PHASECHK.TRANS64 P0, [R3+URZ+0x16840], R4 ;  /* 0x01684004030085a7 */ /* 0x000ea4000800007f */
[----:B--2---:R-:W-:Y:S05]  /*fd30*/  @!P0 BRA `(.L_x_15139) ;  /* 0xfffffffc00f08947 */ /* 0x004fea000383ffff */
[----:B------:R-:W-:Y:S05]  /*fd40*/  BRA `(.L_x_15203) ;  /* 0xffffffbc00207947 */ /* 0x000fea000383ffff */
.L_x_15140:
        /* <DEDUP_REMOVED lines=8> */
.L_x_15205:
[----:B------:R-:W-:Y:S05]  /*fdd0*/  BSYNC B0 ;  /* 0x0000000000007941 */ /* 0x000fea0003800000 */
.L_x_15204:
[----:B------:R-:W-:Y:S01]  /*fde0*/  IMAD.MOV.U32 R13, RZ, RZ, R0 ;  /* 0x000000ffff0d7224 */ /* 0x000fe200078e0000 */
[----:B------:R-:W-:Y:S01]  /*fdf0*/  MOV R12, RZ ;  /* 0x000000ff000c7202 */ /* 0x000fe20000000f00 */
[----:B------:R-:W-:Y:S02]  /*fe00*/  IMAD.MOV.U32 R11, RZ, RZ, 0x181f ;  /* 0x0000181fff0b7424 */ /* 0x000fe400078e00ff */
[----:B------:R-:W-:Y:S02]  /*fe10*/  IMAD.MOV.U32 R15, RZ, RZ, -0x1 ;  /* 0xffffffffff0f7424 */ /* 0x000fe400078e00ff */
[----:B------:R-:W-:Y:S02]  /*fe20*/  IMAD.MOV.U32 R6, RZ, RZ, R14 ;  /* 0x000000ffff067224 */ /* 0x000fe400078e000e */
[----:B------:R-:W-:-:S07]  /*fe30*/  @P0 IMAD R8, R5, 0x2, R22 ;  /* 0x0000000205080824 */ /* 0x000fce00078e0216 */
[----:B------:R-:W-:Y:S05]  /*fe40*/  WARPSYNC.COLLECTIVE R15, `(.L_x_15206) ;  /* 0x000000000f087348 */ /* 0x000fea0003c00000 */
[----:B------:R0:W1:Y:S02]  /*fe50*/  SHFL.IDX P6, R14, R13, R12, R11 ;  /* 0x0000000c0d0e7389 */ /* 0x00006400000c000b */
[----:B01----:R-:W-:Y:S01]  /*fe60*/  ENDCOLLECTIVE ;  /* 0x000000000000791b */ /* 0x003fe20003800000 */
.L_x_15206:
[----:B------:R-:W-:Y:S02]  /*fe70*/  IMAD.MOV.U32 R13, RZ, RZ, R2 ;  /* 0x000000ffff0d7224 */ /* 0x000fe400078e0002 */
[----:B------:R-:W-:Y:S02]  /*fe80*/  IMAD.MOV.U32 R12, RZ, RZ, 0x1 ;  /* 0x00000001ff0c7424 */ /* 0x000fe400078e00ff */
[----:B------:R-:W-:-:S07]  /*fe90*/  IMAD.MOV.U32 R7, RZ, RZ, R14 ;  /* 0x000000ffff077224 */ /* 0x000fce00078e000e */
[----:B------:R-:W-:Y:S05]  /*fea0*/  WARPSYNC.COLLECTIVE R15, `(.L_x_15207) ;  /* 0x000000000f087348 */ /* 0x000fea0003c00000 */
[----:B------:R0:W1:Y:S02]  /*feb0*/  SHFL.IDX P6, R14, R13, R12, R11 ;  /* 0x0000000c0d0e7389 */ /* 0x00006400000c000b */
[----:B01----:R-:W-:Y:S01]  /*fec0*/  ENDCOLLECTIVE ;  /* 0x000000000000791b */ /* 0x003fe20003800000 */
.L_x_15207:
        /* <DEDUP_REMOVED lines=15> */
.L_x_15208:
[----:B------:R-:W-:Y:S02]  /*ffc0*/  @P1 IMAD R8, R5, 0x2, R22 ;  /* 0x0000000205081824 */ /* 0x000fe400078e0216 */
[----:B------:R-:W-:Y:S02]  /*ffd0*/  IMAD.MOV.U32 R13, RZ, RZ, R2 ;  /* 0x000000ffff0d7224 */ /* 0x000fe400078e0002 */
[----:B------:R-:W-:Y:S02]  /*ffe0*/  IMAD.MOV.U32 R12, RZ, RZ, 0x2 ;  /* 0x00000002ff0c7424 */ /* 0x000fe400078e00ff */
[----:B------:R-:W-:-:S07]  /*fff0*/  IMAD.MOV.U32 R7, RZ, RZ, R14 ;  /* 0x000000ffff077224 */ /* 0x000fce00078e000e */
[----:B------:R-:W-:Y:S05]  /*10000*/  WARPSYNC.COLLECTIVE R15, `(.L_x_15209) ;  /* 0x000000000f087348 */ /* 0x000fea0003c00000 */
[----:B------:R0:W1:Y:S02]  /*10010*/  SHFL.IDX P6, R14, R13, R12, R11 ;  /* 0x0000000c0d0e7389 */ /* 0x00006400000c000b */
[----:B01----:R-:W-:Y:S01]  /*10020*/  ENDCOLLECTIVE ;  /* 0x000000000000791b */ /* 0x003fe20003800000 */
.L_x_15209:
        /* <DEDUP_REMOVED lines=15> */
.L_x_15210:
[----:B------:R-:W-:Y:S02]  /*10120*/  @P1 IMAD R8, R5, 0x2, R22 ;  /* 0x0000000205081824 */ /* 0x000fe400078e0216 */
[----:B------:R-:W-:Y:S02]  /*10130*/  IMAD.MOV.U32 R13, RZ, RZ, R2 ;  /* 0x000000ffff0d7224 */ /* 0x000fe400078e0002 */
[----:B------:R-:W-:Y:S02]  /*10140*/  IMAD.MOV.U32 R12, RZ, RZ, 0x3 ;  /* 0x00000003ff0c7424 */ /* 0x000fe400078e00ff */
[----:B------:R-:W-:-:S07]  /*10150*/  IMAD.MOV.U32 R7, RZ, RZ, R14 ;  /* 0x000000ffff077224 */ /* 0x000fce00078e000e */
[----:B------:R-:W-:Y:S05]  /*10160*/  WARPSYNC.COLLECTIVE R15, `(.L_x_15211) ;  /* 0x000000000f087348 */ /* 0x000fea0003c00000 */
[----:B------:R0:W1:Y:S02]  /*10170*/  SHFL.IDX P6, R14, R13, R12, R11 ;  /* 0x0000000c0d0e7389 */ /* 0x00006400000c000b */
[----:B01----:R-:W-:Y:S01]  /*10180*/  ENDCOLLECTIVE ;  /* 0x000000000000791b */ /* 0x003fe20003800000 */
.L_x_15211:
        /* <DEDUP_REMOVED lines=15> */
.L_x_15212:
[----:B------:R-:W-:Y:S02]  /*10280*/  @P1 IMAD R8, R5, 0x2, R22 ;  /* 0x0000000205081824 */ /* 0x000fe400078e0216 */
[----:B------:R-:W-:Y:S02]  /*10290*/  IMAD.MOV.U32 R13, RZ, RZ, R2 ;  /* 0x000000ffff0d7224 */ /* 0x000fe400078e0002 */
[----:B------:R-:W-:Y:S02]  /*102a0*/  IMAD.MOV.U32 R12, RZ, RZ, 0x4 ;  /* 0x00000004ff0c7424 */ /* 0x000fe400078e00ff */
[----:B------:R-:W-:-:S07]  /*102b0*/  IMAD.MOV.U32 R7, RZ, RZ, R14 ;  /* 0x000000ffff077224 */ /* 0x000fce00078e000e */
[----:B------:R-:W-:Y:S05]  /*102c0*/  WARPSYNC.COLLECTIVE R15, `(.L_x_15213) ;  /* 0x000000000f087348 */ /* 0x000fea0003c00000 */
[----:B------:R0:W1:Y:S02]  /*102d0*/  SHFL.IDX P6, R14, R13, R12, R11 ;  /* 0x0000000c0d0e7389 */ /* 0x00006400000c000b */
[----:B01----:R-:W-:Y:S01]  /*102e0*/  ENDCOLLECTIVE ;  /* 0x000000000000791b */ /* 0x003fe20003800000 */
.L_x_15213:
        /* <DEDUP_REMOVED lines=15> */
.L_x_15214:
[----:B------:R-:W-:Y:S02]  /*103e0*/  @P1 IMAD R8, R5, 0x2, R22 ;  /* 0x0000000205081824 */ /* 0x000fe400078e0216 */
[----:B------:R-:W-:Y:S02]  /*103f0*/  IMAD.MOV.U32 R13, RZ, RZ, R2 ;  /* 0x000000ffff0d7224 */ /* 0x000fe400078e0002 */
[----:B------:R-:W-:Y:S02]  /*10400*/  IMAD.MOV.U32 R12, RZ, RZ, 0x5 ;  /* 0x00000005ff0c7424 */ /* 0x000fe400078e00ff */
[----:B------:R-:W-:-:S07]  /*10410*/  IMAD.MOV.U32 R7, RZ, RZ, R14 ;  /* 0x000000ffff077224 */ /* 0x000fce00078e000e */
[----:B------:R-:W-:Y:S05]  /*10420*/  WARPSYNC.COLLECTIVE R15, `(.L_x_15215) ;  /* 0x000000000f087348 */ /* 0x000fea0003c00000 */
[----:B------:R0:W1:Y:S02]  /*10430*/  SHFL.IDX P6, R14, R13, R12, R11 ;  /* 0x0000000c0d0e7389 */ /* 0x00006400000c000b */
[----:B01----:R-:W-:Y:S01]  /*10440*/  ENDCOLLECTIVE ;  /* 0x000000000000791b */ /* 0x003fe20003800000 */
.L_x_15215:
        /* <DEDUP_REMOVED lines=15> */
.L_x_15216:
[----:B------:R-:W-:Y:S02]  /*10540*/  @P1 IMAD R8, R5, 0x2, R22 ;  /* 0x0000000205081824 */ /* 0x000fe400078e0216 */
[----:B------:R-:W-:Y:S02]  /*10550*/  IMAD.MOV.U32 R13, RZ, RZ, R2 ;  /* 0x000000ffff0d7224 */ /* 0x000fe400078e0002 */
[----:B------:R-:W-:Y:S02]  /*10560*/  IMAD.MOV.U32 R12, RZ, RZ, 0x6 ;  /* 0x00000006ff0c7424 */ /* 0x000fe400078e00ff */
[----:B------:R-:W-:-:S07]  /*10570*/  IMAD.MOV.U32 R7, RZ, RZ, R14 ;  /* 0x000000ffff077224 */ /* 0x000fce00078e000e */
[----:B------:R-:W-:Y:S05]  /*10580*/  WARPSYNC.COLLECTIVE R15, `(.L_x_15217) ;  /* 0x000000000f087348 */ /* 0x000fea0003c00000 */
[----:B------:R0:W1:Y:S02]  /*10590*/  SHFL.IDX P6, R14, R13, R12, R11 ;  /* 0x0000000c0d0e7389 */ /* 0x00006400000c000b */
[----:B01----:R-:W-:Y:S01]  /*105a0*/  ENDCOLLECTIVE ;  /* 0x000000000000791b */ /* 0x003fe20003800000 */
.L_x_15217:
        /* <DEDUP_REMOVED lines=15> */
.L_x_15218:
[----:B------:R-:W-:Y:S01]  /*106a0*/  @P1 IMAD R8, R5, 0x2, R22 ;  /* 0x0000000205081824 */ /* 0x000fe200078e0216 */
[----:B------:R-:W-:Y:S01]  /*106b0*/  MOV R13, R2 ;  /* 0x00000002000d7202 */ /* 0x000fe20000000f00 */
[----:B------:R-:W-:Y:S02]  /*106c0*/  IMAD.MOV.U32 R12, RZ, RZ, 0x7 ;  /* 0x00000007ff0c7424 */ /* 0x000fe400078e00ff */
[----:B------:R-:W-:-:S07]  /*106d0*/  IMAD.MOV.U32 R7, RZ, RZ, R14 ;  /* 0x000000ffff077224 */ /* 0x000fce00078e000e */
[----:B------:R-:W-:Y:S05]  /*106e0*/  WARPSYNC.COLLECTIVE R15, `(.L_x_15219) ;  /* 0x000000000f087348 */ /* 0x000fea0003c00000 */
[----:B------:R0:W1:Y:S02]  /*106f0*/  SHFL.IDX P6, R14, R13, R12, R11 ;  /* 0x0000000c0d0e7389 */ /* 0x00006400000c000b */
[----:B01----:R-:W-:Y:S01]  /*10700*/  ENDCOLLECTIVE ;  /* 0x000000000000791b */ /* 0x003fe20003800000 */
.L_x_15219:
        /* <DEDUP_REMOVED lines=10> */
.L_x_15220:
[----:B------:R-:W-:Y:S01]  /*107b0*/  @!PT LDS RZ, [RZ] ;  /* 0x00000000fffff984 */ /* 0x000fe20000000800 */
[----:B------:R-:W-:Y:S01]  /*107c0*/  @!PT LDS RZ, [RZ] ;  /* 0x00000000fffff984 */ /* 0x000fe20000000800 */
[----:B------:R-:W-:Y:S01]  /*107d0*/  @!PT LDS RZ, [RZ] ;  /* 0x00000000fffff984 */ /* 0x000fe20000000800 */
[----:B------:R0:W-:Y:S01]  /*107e0*/  @P1 LDGSTS.E.BYPASS.LTC128B.128 [R8+0x11400], desc[UR52][R6.64], !P2 ;  /* 0x1140000006081fae */ /* 0x0001e2000d101d74 */
[----:B------:R-:W-:Y:S01]  /*107f0*/  IMAD.MOV.U32 R0, RZ, RZ, R14 ;  /* 0x000000ffff007224 */ /* 0x000fe200078e000e */
[----:B------:R-:W-:Y:S06]  /*10800*/  BRA `(.L_x_15221) ;  /* 0xffffffb800347947 */ /* 0x000fec000383ffff */
.L_x_15145:
        /* <DEDUP_REMOVED lines=9> */
.L_x_15222:
[C---:B------:R-:W-:Y:S01]  /*108a0*/  VIADD R8, R17.reuse, 0x10 ;  /* 0x0000001011087836 */ /* 0x040fe20000000000 */
[----:B------:R-:W-:Y:S01]  /*108b0*/  ISETP.GE.AND P2, PT, R17, R3, PT ;  /* 0x000000031100720c */ /* 0x000fe20003f46270 */
[----:B------:R-:W-:Y:S02]  /*108c0*/  IMAD.MOV.U32 R13, RZ, RZ, R0 ;  /* 0x000000ffff0d7224 */ /* 0x000fe400078e0000 */
[----:B------:R-:W-:-:S10]  /*108d0*/  IMAD.MOV.U32 R6, RZ, RZ, R14 ;  /* 0x000000ffff067224 */ /* 0x000fd400078e000e */
[----:B------:R-:W-:Y:S05]  /*108e0*/  WARPSYNC.COLLECTIVE R15, `(.L_x_15223) ;  /* 0x000000000f087348 */ /* 0x000fea0003c00000 */
[----:B------:R0:W1:Y:S02]  /*108f0*/  SHFL.IDX P6, R14, R13, R12, R11 ;  /* 0x0000000c0d0e7389 */ /* 0x00006400000c000b */
[----:B01----:R-:W-:Y:S01]  /*10900*/  ENDCOLLECTIVE ;  /* 0x000000000000791b */ /* 0x003fe20003800000 */
.L_x_15223:
[----:B------:R-:W-:Y:S02]  /*10910*/  IMAD.MOV.U32 R13, RZ, RZ, R4 ;  /* 0x000000ffff0d7224 */ /* 0x000fe400078e0004 */
[----:B------:R-:W-:Y:S02]  /*10920*/  IMAD.MOV.U32 R12, RZ, RZ, 0x1 ;  /* 0x00000001ff0c7424 */ /* 0x000fe400078e00ff */
[----:B------:R-:W-:-:S07]  /*10930*/  IMAD.MOV.U32 R7, RZ, RZ, R14 ;  /* 0x000000ffff077224 */ /* 0x000fce00078e000e */
[----:B------:R-:W-:Y:S05]  /*10940*/  WARPSYNC.COLLECTIVE R15, `(.L_x_15224) ;  /* 0x000000000f087348 */ /* 0x000fea0003c00000 */
[----:B------:R0:W1:Y:S02]  /*10950*/  SHFL.IDX P6, R14, R13, R12, R11 ;  /* 0x0000000c0d0e7389 */ /* 0x00006400000c000b */
[----:B01----:R-:W-:Y:S01]  /*10960*/  ENDCOLLECTIVE ;  /* 0x000000000000791b */ /* 0x003fe20003800000 */
.L_x_15224:
        /* <DEDUP_REMOVED lines=11> */
[----:B0-----:R-:W-:-:S07]  /*10a20*/  MOV R6, R14 ;  /* 0x0000000e00067202 */ /* 0x001fce0000000f00 */
[----:B------:R-:W-:Y:S05]  /*10a30*/  WARPSYNC.COLLECTIVE R15, `(.L_x_15225) ;  /* 0x000000000f087348 */ /* 0x000fea0003c00000 */
[----:B------:R0:W1:Y:S02]  /*10a40*/  SHFL.IDX P6, R14, R13, R12, R11 ;  /* 0x0000000c0d0e7389 */ /* 0x00006400000c000b */
[----:B01----:R-:W-:Y:S01]  /*10a50*/  ENDCOLLECTIVE ;  /* 0x000000000000791b */ /* 0x003fe20003800000 */
.L_x_15225:
[----:B------:R-:W-:Y:S02]  /*10a60*/  IMAD.MOV.U32 R13, RZ, RZ, R4 ;  /* 0x000000ffff0d7224 */ /* 0x000fe400078e0004 */
[----:B------:R-:W-:Y:S02]  /*10a70*/  IMAD.MOV.U32 R12, RZ, RZ, 0x2 ;  /* 0x00000002ff0c7424 */ /* 0x000fe400078e00ff */
[----:B------:R-:W-:-:S07]  /*10a80*/  IMAD.MOV.U32 R7, RZ, RZ, R14 ;  /* 0x000000ffff077224 */ /* 0x000fce00078e000e */
[----:B------:R-:W-:Y:S05]  /*10a90*/  WARPSYNC.COLLECTIVE R15, `(.L_x_15226) ;  /* 0x000000000f087348 */ /* 0x000fea0003c00000 */
[----:B------:R0:W1:Y:S02]  /*10aa0*/  SHFL.IDX P6, R14, R13, R12, R11 ;  /* 0x0000000c0d0e7389 */ /* 0x00006400000c000b */
[----:B01----:R-:W-:Y:S01]  /*10ab0*/  ENDCOLLECTIVE ;  /* 0x000000000000791b */ /* 0x003fe20003800000 */
.L_x_15226:
        /* <DEDUP_REMOVED lines=16> */
.L_x_15227:
[----:B------:R-:W-:Y:S02]  /*10bc0*/  IMAD.MOV.U32 R13, RZ, RZ, R4 ;  /* 0x000000ffff0d7224 */ /* 0x000fe400078e0004 */
[----:B------:R-:W-:Y:S02]  /*10bd0*/  IMAD.MOV.U32 R12, RZ, RZ, 0x3 ;  /* 0x00000003ff0c7424 */ /* 0x000fe400078e00ff */
[----:B------:R-:W-:-:S07]  /*10be0*/  IMAD.MOV.U32 R7, RZ, RZ, R14 ;  /* 0x000000ffff077224 */ /* 0x000fce00078e000e */
[----:B------:R-:W-:Y:S05]  /*10bf0*/  WARPSYNC.COLLECTIVE R15, `(.L_x_15228) ;  /* 0x000000000f087348 */ /* 0x000fea0003c00000 */
[----:B------:R0:W1:Y:S02]  /*10c00*/  SHFL.IDX P6, R14, R13, R12, R11 ;  /* 0x0000000c0d0e7389 */ /* 0x00006400000c000b */
[----:B01----:R-:W-:Y:S01]  /*10c10*/  ENDCOLLECTIVE ;  /* 0x000000000000791b */ /* 0x003fe20003800000 */
.L_x_15228:
        /* <DEDUP_REMOVED lines=16> */
.L_x_15229:
[----:B------:R-:W-:Y:S02]  /*10d20*/  IMAD.MOV.U32 R13, RZ, RZ, R4 ;  /* 0x000000ffff0d7224 */ /* 0x000fe400078e0004 */
[----:B------:R-:W-:Y:S01]  /*10d30*/  IMAD.MOV.U32 R12, RZ, RZ, 0x4 ;  /* 0x00000004ff0c7424 */ /* 0x000fe200078e00ff */
[----:B------:R-:W-:-:S07]  /*10d40*/  MOV R7, R14 ;  /* 0x0000000e00077202 */ /* 0x000fce0000000f00 */
[----:B------:R-:W-:Y:S05]  /*10d50*/  WARPSYNC.COLLECTIVE R15, `(.L_x_15230) ;  /* 0x000000000f087348 */ /* 0x000fea0003c00000 */
[----:B------:R0:W1:Y:S02]  /*10d60*/  SHFL.IDX P6, R14, R13, R12, R11 ;  /* 0x0000000c0d0e7389 */ /* 0x00006400000c000b */
[----:B01----:R-:W-:Y:S01]  /*10d70*/  ENDCOLLECTIVE ;  /* 0x000000000000791b */ /* 0x003fe20003800000 */
.L_x_15230:
        /* <DEDUP_REMOVED lines=16> */
.L_x_15231:
[----:B------:R-:W-:Y:S02]  /*10e80*/  IMAD.MOV.U32 R13, RZ, RZ, R4 ;  /* 0x000000ffff0d7224 */ /* 0x000fe400078e0004 */
[----:B------:R-:W-:Y:S02]  /*10e90*/  IMAD.MOV.U32 R12, RZ, RZ, 0x5 ;  /* 0x00000005ff0c7424 */ /* 0x000fe400078e00ff */
[----:B------:R-:W-:-:S07]  /*10ea0*/  IMAD.MOV.U32 R7, RZ, RZ, R14 ;  /* 0x000000ffff077224 */ /* 0x000fce00078e000e */
[----:B------:R-:W-:Y:S05]  /*10eb0*/  WARPSYNC.COLLECTIVE R15, `(.L_x_15232) ;  /* 0x000000000f087348 */ /* 0x000fea0003c00000 */
[----:B------:R0:W1:Y:S02]  /*10ec0*/  SHFL.IDX P6, R14, R13, R12, R11 ;  /* 0x0000000c0d0e7389 */ /* 0x00006400000c000b */
[----:B01----:R-:W-:Y:S01]  /*10ed0*/  ENDCOLLECTIVE ;  /* 0x000000000000791b */ /* 0x003fe20003800000 */
.L_x_15232:
        /* <DEDUP_REMOVED lines=16> */
.L_x_15233:
[----:B------:R-:W-:Y:S02]  /*10fe0*/  IMAD.MOV.U32 R13, RZ, RZ, R4 ;  /* 0x000000ffff0d7224 */ /* 0x000fe400078e0004 */
[----:B------:R-:W-:Y:S02]  /*10ff0*/  IMAD.MOV.U32 R12, RZ, RZ, 0x6 ;  /* 0x00000006ff0c7424 */ /* 0x000fe400078e00ff */
[----:B------:R-:W-:-:S07]  /*11000*/  IMAD.MOV.U32 R7, RZ, RZ, R14 ;  /* 0x000000ffff077224 */ /* 0x000fce00078e000e */
[----:B------:R-:W-:Y:S05]  /*11010*/  WARPSYNC.COLLECTIVE R15, `(.L_x_15234) ;  /* 0x000000000f087348 */ /* 0x000fea0003c00000 */
[----:B------:R0:W1:Y:S02]  /*11020*/  SHFL.IDX P6, R14, R13, R12, R11 ;  /* 0x0000000c0d0e7389 */ /* 0x00006400000c000b */
[----:B01----:R-:W-:Y:S01]  /*11030*/  ENDCOLLECTIVE ;  /* 0x000000000000791b */ /* 0x003fe20003800000 */
.L_x_15234:
        /* <DEDUP_REMOVED lines=16> */
.L_x_15235:
[----:B------:R-:W-:Y:S02]  /*11140*/  IMAD.MOV.U32 R13, RZ, RZ, R4 ;  /* 0x000000ffff0d7224 */ /* 0x000fe400078e0004 */
[----:B------:R-:W-:Y:S02]  /*11150*/  IMAD.MOV.U32 R12, RZ, RZ, 0x7 ;  /* 0x00000007ff0c7424 */ /* 0x000fe400078e00ff */
[----:B------:R-:W-:-:S07]  /*11160*/  IMAD.MOV.U32 R7, RZ, RZ, R14 ;  /* 0x000000ffff077224 */ /* 0x000fce00078e000e */
[----:B------:R-:W-:Y:S05]  /*11170*/  WARPSYNC.COLLECTIVE R15, `(.L_x_15236) ;  /* 0x000000000f087348 */ /* 0x000fea0003c00000 */
[----:B------:R0:W1:Y:S02]  /*11180*/  SHFL.IDX P6, R14, R13, R12, R11 ;  /* 0x0000000c0d0e7389 */ /* 0x00006400000c000b */
[----:B01----:R-:W-:Y:S01]  /*11190*/  ENDCOLLECTIVE ;  /* 0x000000000000791b */ /* 0x003fe20003800000 */
.L_x_15236:
        /* <DEDUP_REMOVED lines=11> */
.L_x_15237:
[----:B------:R-:W-:Y:S01]  /*11250*/  @!PT LDS RZ, [RZ] ;  /* 0x00000000fffff984 */ /* 0x000fe20000000800 */
[----:B------:R-:W-:Y:S01]  /*11260*/  @!PT LDS RZ, [RZ] ;  /* 0x00000000fffff984 */ /* 0x000fe20000000800 */
[----:B------:R-:W-:Y:S01]  /*11270*/  @!PT LDS RZ, [RZ] ;  /* 0x00000000fffff984 */ /* 0x000fe20000000800 */
[----:B------:R0:W-:Y:S01]  /*11280*/  @!P1 LDGSTS.E.BYPASS.LTC128B.128 [R10+0xb400], desc[UR52][R6.64], !P0 ;  /* 0x0b400000060a9fae */ /* 0x0001e2000c101d74 */
[----:B------:R-:W-:Y:S01]  /*11290*/  ISETP.GE.AND P1, PT, R0, R3, PT ;  /* 0x000000030000720c */ /* 0x000fe20003f26270 */
[----:B------:R-:W-:Y:S02]  /*112a0*/  VIADD R0, R17, 0x80 ;  /* 0x0000008011007836 */ /* 0x000fe40000000000 */
[----:B------:R-:W-:Y:S01]  /*112b0*/  IMAD.MOV.U32 R13, RZ, RZ, R2 ;  /* 0x000000ffff0d7224 */ /* 0x000fe200078e0002 */
[----:B------:R-:W-:Y:S01]  /*112c0*/  MOV R12, RZ ;  /* 0x000000ff000c7202 */ /* 0x000fe20000000f00 */
[----:B0-----:R-:W-:-:S08]  /*112d0*/  IMAD.MOV.U32 R6, RZ, RZ, R14 ;  /* 0x000000ffff067224 */ /* 0x001fd000078e000e */
[----:B------:R-:W-:Y:S05]  /*112e0*/  WARPSYNC.COLLECTIVE R15, `(.L_x_15238) ;  /* 0x000000000f087348 */ /* 0x000fea0003c00000 */
[----:B------:R0:W1:Y:S02]  /*112f0*/  SHFL.IDX P6, R14, R13, R12, R11 ;  /* 0x0000000c0d0e7389 */ /* 0x00006400000c000b */
[----:B01----:R-:W-:Y:S01]  /*11300*/  ENDCOLLECTIVE ;  /* 0x000000000000791b */ /* 0x003fe20003800000 */
.L_x_15238:
        /* <DEDUP_REMOVED lines=12> */
.L_x_15239:
[----:B------:R-:W-:Y:S02]  /*113d0*/  IMAD.MOV.U32 R13, RZ, RZ, R2 ;  /* 0x000000ffff0d7224 */ /* 0x000fe400078e0002 */
[----:B------:R-:W-:Y:S02]  /*113e0*/  IMAD.MOV.U32 R12, RZ, RZ, 0x1 ;  /* 0x00000001ff0c7424 */ /* 0x000fe400078e00ff */
[----:B------:R-:W-:-:S07]  /*113f0*/  IMAD.MOV.U32 R4, RZ, RZ, R14 ;  /* 0x000000ffff047224 */ /* 0x000fce00078e000e */
[----:B------:R-:W-:Y:S05]  /*11400*/  WARPSYNC.COLLECTIVE R15, `(.L_x_15240) ;  /* 0x000000000f087348 */ /* 0x000fea0003c00000 */
[----:B------:R0:W1:Y:S02]  /*11410*/  SHFL.IDX P6, R14, R13, R12, R11 ;  /* 0x0000000c0d0e7389 */ /* 0x00006400000c000b */
[----:B01----:R-:W-:Y:S01]  /*11420*/  ENDCOLLECTIVE ;  /* 0x000000000000791b */ /* 0x003fe20003800000 */
.L_x_15240:
        /* <DEDUP_REMOVED lines=16> */
.L_x_15241:
[----:B------:R-:W-:Y:S01]  /*11530*/  IMAD.MOV.U32 R13, RZ, RZ, R2 ;  /* 0x000000ffff0d7224 */ /* 0x000fe200078e0002 */
[----:B------:R-:W-:Y:S01]  /*11540*/  MOV R12, 0x2 ;  /* 0x00000002000c7802 */ /* 0x000fe20000000f00 */
[----:B------:R-:W-:-:S07]  /*11550*/  IMAD.MOV.U32 R6, RZ, RZ, R14 ;  /* 0x000000ffff067224 */ /* 0x000fce00078e000e */
[----:B------:R-:W-:Y:S05]  /*11560*/  WARPSYNC.COLLECTIVE R15, `(.L_x_15242) ;  /* 0x000000000f087348 */ /* 0x000fea0003c00000 */
[----:B------:R0:W1:Y:S02]  /*11570*/  SHFL.IDX P6, R14, R13, R12, R11 ;  /* 0x0000000c0d0e7389 */ /* 0x00006400000c000b */
[----:B01----:R-:W-:Y:S01]  /*11580*/  ENDCOLLECTIVE ;  /* 0x000000000000791b */ /* 0x003fe20003800000 */
.L_x_15242:
        /* <DEDUP_REMOVED lines=13> */
.L_x_15243:
[----:B------:R-:W-:Y:S02]  /*11660*/  IMAD.MOV.U32 R13, RZ, RZ, R2 ;  /* 0x000000ffff0d7224 */ /* 0x000fe400078e0002 */
[----:B------:R-:W-:Y:S02]  /*11670*/  IMAD.MOV.U32 R12, RZ, RZ, 0x3 ;  /* 0x00000003ff0c7424 */ /* 0x000fe400078e00ff */
[----:B------:R-:W-:-:S07]  /*11680*/  IMAD.MOV.U32 R6, RZ, RZ, R14 ;  /* 0x000000ffff067224 */ /* 0x000fce00078e000e */
[----:B------:R-:W-:Y:S05]  /*11690*/  WARPSYNC.COLLECTIVE R15, `(.L_x_15244) ;  /* 0x000000000f087348 */ /* 0x000fea0003c00000 */
[----:B------:R0:W1:Y:S02]  /*116a0*/  SHFL.IDX P6, R14, R13, R12, R11 ;  /* 0x0000000c0d0e7389 */ /* 0x00006400000c000b */
[----:B01----:R-:W-:Y:S01]  /*116b0*/  ENDCOLLECTIVE ;  /* 0x000000000000791b */ /* 0x003fe20003800000 */
.L_x_15244:
        /* <DEDUP_REMOVED lines=12> */
.L_x_15245:
[----:B------:R-:W-:Y:S01]  /*11780*/  IMAD.MOV.U32 R2, RZ, RZ, R14 ;  /* 0x000000ffff027224 */ /* 0x000fe200078e000e */
[----:B------:R-:W-:Y:S06]  /*11790*/  BRA `(.L_x_15246) ;  /* 0xffffffb8001c7947 */ /* 0x000fec000383ffff */
.L_x_15148:
[----:B0-----:R0:W1:Y:S02]  /*117a0*/  SYNCS.PHASECHK.TRANS64.TRYWAIT P0, [R22+URZ+0x16820], R3 ;  /* 0x01682003160075a7 */ /* 0x001064000800017f */
[----:B-1----:R-:W-:Y:S05]  /*117b0*/  @!P0 NANOSLEEP.SYNCS 0x989680 ;  /* 0x009896800000895d */ /* 0x002fea0003900000 */
[----:B------:R-:W1:Y:S02]  /*117c0*/  @!P0 SYNCS.PHASECHK.TRANS64 P0, [R22+URZ+0x16820], R3 ;  /* 0x01682003160085a7 */ /* 0x000e64000800007f */
[----:B-1----:R-:W-:Y:S05]  /*117d0*/  @!P0 BRA `(.L_x_15148) ;  /* 0xfffffffc00f08947 */ /* 0x002fea000383ffff */
[----:B------:R-:W-:Y:S05]  /*117e0*/  BRA `(.L_x_15247) ;  /* 0xffffffb800807947 */ /* 0x000fea000383ffff */
.L_x_15153:
[----:B0-----:R0:W1:Y:S02]  /*117f0*/  SYNCS.PHASECHK.TRANS64.TRYWAIT P0, [R5+URZ+0x16840], R2 ;  /* 0x01684002050075a7 */ /* 0x001064000800017f */
[----:B-1----:R-:W-:Y:S05]  /*11800*/  @!P0 NANOSLEEP.SYNCS 0x989680 ;  /* 0x009896800000895d */ /* 0x002fea0003900000 */
[----:B------:R-:W1:Y:S02]  /*11810*/  @!P0 SYNCS.PHASECHK.TRANS64 P0, [R5+URZ+0x16840], R2 ;  /* 0x01684002050085a7 */ /* 0x000e64000800007f */
[----:B-1----:R-:W-:Y:S05]  /*11820*/  @!P0 BRA `(.L_x_15153) ;  /* 0xfffffffc00f08947 */ /* 0x002fea000383ffff */
[----:B------:R-:W-:Y:S05]  /*11830*/  BRA `(.L_x_15248) ;  /* 0xffffffbc00507947 */ /* 0x000fea000383ffff */
.L_x_15154:
        /* <DEDUP_REMOVED lines=8> */
.L_x_15250:
[----:B------:R-:W-:Y:S05]  /*118c0*/  BSYNC B1 ;  /* 0x0000000000017941 */ /* 0x000fea0003800000 */
.L_x_15249:
        /* <DEDUP_REMOVED lines=10> */
.L_x_15251:
[----:B------:R-:W-:Y:S02]  /*11970*/  IMAD.MOV.U32 R13, RZ, RZ, R10 ;  /* 0x000000ffff0d7224 */ /* 0x000fe400078e000a */
[----:B------:R-:W-:Y:S02]  /*11980*/  IMAD.MOV.U32 R12, RZ, RZ, 0x1 ;  /* 0x00000001ff0c7424 */ /* 0x000fe400078e00ff */
[----:B------:R-:W-:-:S07]  /*11990*/  IMAD.MOV.U32 R2, RZ, RZ, R14 ;  /* 0x000000ffff027224 */ /* 0x000fce00078e000e */
[----:B------:R-:W-:Y:S05]  /*119a0*/  WARPSYNC.COLLECTIVE R15, `(.L_x_15252) ;  /* 0x000000000f087348 */ /* 0x000fea0003c00000 */
[----:B------:R0:W1:Y:S02]  /*119b0*/  SHFL.IDX P6, R14, R13, R12, R11 ;  /* 0x0000000c0d0e7389 */ /* 0x00006400000c000b */
[----:B01----:R-:W-:Y:S01]  /*119c0*/  ENDCOLLECTIVE ;  /* 0x000000000000791b */ /* 0x003fe20003800000 */
.L_x_15252:
        /* <DEDUP_REMOVED lines=11> */
.L_x_15253:
[----:B------:R-:W-:Y:S01]  /*11a80*/  IMAD.MOV.U32 R13, RZ, RZ, R10 ;  /* 0x000000ffff0d7224 */ /* 0x000fe200078e000a */
[----:B------:R-:W-:Y:S01]  /*11a90*/  MOV R12, 0x2 ;  /* 0x00000002000c7802 */ /* 0x000fe20000000f00 */
[----:B------:R-:W-:-:S07]  /*11aa0*/  IMAD.MOV.U32 R2, RZ, RZ, R14 ;  /* 0x000000ffff027224 */ /* 0x000fce00078e000e */
[----:B------:R-:W-:Y:S05]  /*11ab0*/  WARPSYNC.COLLECTIVE R15, `(.L_x_15254) ;  /* 0x000000000f087348 */ /* 0x000fea0003c00000 */
[----:B------:R0:W1:Y:S02]  /*11ac0*/  SHFL.IDX P6, R14, R13, R12, R11 ;  /* 0x0000000c0d0e7389 */ /* 0x00006400000c000b */
[----:B01----:R-:W-:Y:S01]  /*11ad0*/  ENDCOLLECTIVE ;  /* 0x000000000000791b */ /* 0x003fe20003800000 */
.L_x_15254:
        /* <DEDUP_REMOVED lines=11> */
.L_x_15255:
[----:B------:R-:W-:Y:S02]  /*11b90*/  IMAD.MOV.U32 R13, RZ, RZ, R10 ;  /* 0x000000ffff0d7224 */ /* 0x000fe400078e000a */
[----:B------:R-:W-:Y:S02]  /*11ba0*/  IMAD.MOV.U32 R12, RZ, RZ, 0x3 ;  /* 0x00000003ff0c7424 */ /* 0x000fe400078e00ff */
[----:B------:R-:W-:-:S07]  /*11bb0*/  IMAD.MOV.U32 R2, RZ, RZ, R14 ;  /* 0x000000ffff027224 */ /* 0x000fce00078e000e */
[----:B------:R-:W-:Y:S05]  /*11bc0*/  WARPSYNC.COLLECTIVE R15, `(.L_x_15256) ;  /* 0x000000000f087348 */ /* 0x000fea0003c00000 */
[----:B------:R0:W1:Y:S02]  /*11bd0*/  SHFL.IDX P6, R14, R13, R12, R11 ;  /* 0x0000000c0d0e7389 */ /* 0x00006400000c000b */
[----:B01----:R-:W-:Y:S01]  /*11be0*/  ENDCOLLECTIVE ;  /* 0x000000000000791b */ /* 0x003fe20003800000 */
.L_x_15256:
        /* <DEDUP_REMOVED lines=11> */
.L_x_15257:
[----:B------:R-:W-:Y:S02]  /*11ca0*/  IMAD.MOV.U32 R13, RZ, RZ, R10 ;  /* 0x000000ffff0d7224 */ /* 0x000fe400078e000a */
[----:B------:R-:W-:Y:S02]  /*11cb0*/  IMAD.MOV.U32 R12, RZ, RZ, 0x4 ;  /* 0x00000004ff0c7424 */ /* 0x000fe400078e00ff */
[----:B------:R-:W-:-:S07]  /*11cc0*/  IMAD.MOV.U32 R2, RZ, RZ, R14 ;  /* 0x000000ffff027224 */ /* 0x000fce00078e000e */
[----:B------:R-:W-:Y:S05]  /*11cd0*/  WARPSYNC.COLLECTIVE R15, `(.L_x_15258) ;  /* 0x000000000f087348 */ /* 0x000fea0003c00000 */
[----:B------:R0:W1:Y:S02]  /*11ce0*/  SHFL.IDX P6, R14, R13, R12, R11 ;  /* 0x0000000c0d0e7389 */ /* 0x00006400000c000b */
[----:B01----:R-:W-:Y:S01]  /*11cf0*/  ENDCOLLECTIVE ;  /* 0x000000000000791b */ /* 0x003fe20003800000 */
.L_x_15258:
        /* <DEDUP_REMOVED lines=11> */
.L_x_15259:
[----:B------:R-:W-:Y:S02]  /*11db0*/  IMAD.MOV.U32 R13, RZ, RZ, R10 ;  /* 0x000000ffff0d7224 */ /* 0x000fe400078e000a */
[----:B------:R-:W-:Y:S02]  /*11dc0*/  IMAD.MOV.U32 R12, RZ, RZ, 0x5 ;  /* 0x00000005ff0c7424 */ /* 0x000fe400078e00ff */
[----:B------:R-:W-:-:S07]  /*11dd0*/  IMAD.MOV.U32 R2, RZ, RZ, R14 ;  /* 0x000000ffff027224 */ /* 0x000fce00078e000e */
[----:B------:R-:W-:Y:S05]  /*11de0*/  WARPSYNC.COLLECTIVE R15, `(.L_x_15260) ;  /* 0x000000000f087348 */ /* 0x000fea0003c00000 */
[----:B------:R0:W1:Y:S02]  /*11df0*/  SHFL.IDX P6, R14, R13, R12, R11 ;  /* 0x0000000c0d0e7389 */ /* 0x00006400000c000b */
[----:B01----:R-:W-:Y:S01]  /*11e00*/  ENDCOLLECTIVE ;  /* 0x000000000000791b */ /* 0x003fe20003800000 */
.L_x_15260:
        /* <DEDUP_REMOVED lines=11> */
.L_x_15261:
[----:B------:R-:W-:Y:S02]  /*11ec0*/  IMAD.MOV.U32 R13, RZ, RZ, R10 ;  /* 0x000000ffff0d7224 */ /* 0x000fe400078e000a */
[----:B------:R-:W-:Y:S02]  /*11ed0*/  IMAD.MOV.U32 R12, RZ, RZ, 0x6 ;  /* 0x00000006ff0c7424 */ /* 0x000fe400078e00ff */
[----:B------:R-:W-:-:S07]  /*11ee0*/  IMAD.MOV.U32 R2, RZ, RZ, R14 ;  /* 0x000000ffff027224 */ /* 0x000fce00078e000e */
[----:B------:R-:W-:Y:S05]  /*11ef0*/  WARPSYNC.COLLECTIVE R15, `(.L_x_15262) ;  /* 0x000000000f087348 */ /* 0x000fea0003c00000 */
[----:B------:R0:W1:Y:S02]  /*11f00*/  SHFL.IDX P6, R14, R13, R12, R11 ;  /* 0x0000000c0d0e7389 */ /* 0x00006400000c000b */
[----:B01----:R-:W-:Y:S01]  /*11f10*/  ENDCOLLECTIVE ;  /* 0x000000000000791b */ /* 0x003fe20003800000 */
.L_x_15262:
        /* <DEDUP_REMOVED lines=11> */
.L_x_15263:
[----:B------:R-:W-:Y:S02]  /*11fd0*/  IMAD.MOV.U32 R13, RZ, RZ, R10 ;  /* 0x000000ffff0d7224 */ /* 0x000fe400078e000a */
[----:B------:R-:W-:Y:S02]  /*11fe0*/  IMAD.MOV.U32 R12, RZ, RZ, 0x7 ;  /* 0x00000007ff0c7424 */ /* 0x000fe400078e00ff */
[----:B------:R-:W-:-:S07]  /*11ff0*/  IMAD.MOV.U32 R2, RZ, RZ, R14 ;  /* 0x000000ffff027224 */ /* 0x000fce00078e000e */
[----:B------:R-:W-:Y:S05]  /*12000*/  WARPSYNC.COLLECTIVE R15, `(.L_x_15264) ;  /* 0x000000000f087348 */ /* 0x000fea0003c00000 */
[----:B------:R0:W1:Y:S02]  /*12010*/  SHFL.IDX P6, R14, R13, R12, R11 ;  /* 0x0000000c0d0e7389 */ /* 0x00006400000c000b */
[----:B01----:R-:W-:Y:S01]  /*12020*/  ENDCOLLECTIVE ;  /* 0x000000000000791b */ /* 0x003fe20003800000 */
.L_x_15264:
        /* <DEDUP_REMOVED lines=11> */
.L_x_15265:
[----:B------:R-:W-:Y:S01]  /*120e0*/  IMAD.MOV.U32 R2, RZ, RZ, R14 ;  /* 0x000000ffff027224 */ /* 0x000fe200078e000e */
[----:B------:R-:W-:Y:S06]  /*120f0*/  BRA `(.L_x_15266) ;  /* 0xffffffb800407947 */ /* 0x000fec000383ffff */
.L_x_15159:
[----:B-1----:R1:W2:Y:S02]  /*12100*/  SYNCS.PHASECHK.TRANS64.TRYWAIT P0, [R5+URZ+0x16860], R2 ;  /* 0x01686002050075a7 */ /* 0x0022a4000800017f */
[----:B--2---:R-:W-:Y:S05]  /*12110*/  @!P0 NANOSLEEP.SYNCS 0x989680 ;  /* 0x009896800000895d */ /* 0x004fea0003900000 */
[----:B------:R-:W2:Y:S02]  /*12120*/  @!P0 SYNCS.PHASECHK.TRANS64 P0, [R5+URZ+0x16860], R2 ;  /* 0x01686002050085a7 */ /* 0x000ea4000800007f */
[----:B--2---:R-:W-:Y:S05]  /*12130*/  @!P0 BRA `(.L_x_15159) ;  /* 0xfffffffc00f08947 */ /* 0x004fea000383ffff */
[----:B------:R-:W-:Y:S05]  /*12140*/  BRA `(.L_x_15267) ;  /* 0xffffffb800987947 */ /* 0x000fea000383ffff */
.L_x_15160:
        /* <DEDUP_REMOVED lines=8> */
.L_x_15269:
[----:B------:R-:W-:Y:S05]  /*121d0*/  BSYNC B1 ;  /* 0x0000000000017941 */ /* 0x000fea0003800000 */
.L_x_15268:
        /* <DEDUP_REMOVED lines=10> */
.L_x_15270:
[----:B------:R-:W-:Y:S02]  /*12280*/  IMAD.MOV.U32 R13, RZ, RZ, R24 ;  /* 0x000000ffff0d7224 */ /* 0x000fe400078e0018 */
[----:B------:R-:W-:Y:S02]  /*12290*/  IMAD.MOV.U32 R12, RZ, RZ, 0x1 ;  /* 0x00000001ff0c7424 */ /* 0x000fe400078e00ff */
[----:B------:R-:W-:-:S07]  /*122a0*/  IMAD.MOV.U32 R2, RZ, RZ, R14 ;  /* 0x000000ffff027224 */ /* 0x000fce00078e000e */
[----:B------:R-:W-:Y:S05]  /*122b0*/  WARPSYNC.COLLECTIVE R15, `(.L_x_15271) ;  /* 0x000000000f087348 */ /* 0x000fea0003c00000 */
[----:B------:R0:W1:Y:S02]  /*122c0*/  SHFL.IDX P6, R14, R13, R12, R11 ;  /* 0x0000000c0d0e7389 */ /* 0x00006400000c000b */
[----:B01----:R-:W-:Y:S01]  /*122d0*/  ENDCOLLECTIVE ;  /* 0x000000000000791b */ /* 0x003fe20003800000 */
.L_x_15271:
        /* <DEDUP_REMOVED lines=12> */
.L_x_15272:
[----:B------:R-:W-:Y:S02]  /*123a0*/  IMAD.MOV.U32 R13, RZ, RZ, R24 ;  /* 0x000000ffff0d7224 */ /* 0x000fe400078e0018 */
[----:B------:R-:W-:Y:S02]  /*123b0*/  IMAD.MOV.U32 R12, RZ, RZ, 0x2 ;  /* 0x00000002ff0c7424 */ /* 0x000fe400078e00ff */
[----:B------:R-:W-:-:S07]  /*123c0*/  IMAD.MOV.U32 R2, RZ, RZ, R14 ;  /* 0x000000ffff027224 */ /* 0x000fce00078e000e */
[----:B------:R-:W-:Y:S05]  /*123d0*/  WARPSYNC.COLLECTIVE R15, `(.L_x_15273) ;  /* 0x000000000f087348 */ /* 0x000fea0003c00000 */
[----:B------:R0:W1:Y:S02]  /*123e0*/  SHFL.IDX P6, R14, R13, R12, R11 ;  /* 0x0000000c0d0e7389 */ /* 0x00006400000c000b */
[----:B01----:R-:W-:Y:S01]  /*123f0*/  ENDCOLLECTIVE ;  /* 0x000000000000791b */ /* 0x003fe20003800000 */
.L_x_15273:
        /* <DEDUP_REMOVED lines=12> */
.L_x_15274:
[----:B------:R-:W-:Y:S02]  /*124c0*/  IMAD.MOV.U32 R13, RZ, RZ, R24 ;  /* 0x000000ffff0d7224 */ /* 0x000fe400078e0018 */
[----:B------:R-:W-:Y:S02]  /*124d0*/  IMAD.MOV.U32 R12, RZ, RZ, 0x3 ;  /* 0x00000003ff0c7424 */ /* 0x000fe400078e00ff */
[----:B------:R-:W-:-:S07]  /*124e0*/  IMAD.MOV.U32 R2, RZ, RZ, R14 ;  /* 0x000000ffff027224 */ /* 0x000fce00078e000e */
[----:B------:R-:W-:Y:S05]  /*124f0*/  WARPSYNC.COLLECTIVE R15, `(.L_x_15275) ;  /* 0x000000000f087348 */ /* 0x000fea0003c00000 */
[----:B------:R0:W1:Y:S02]  /*12500*/  SHFL.IDX P6, R14, R13, R12, R11 ;  /* 0x0000000c0d0e7389 */ /* 0x00006400000c000b */
[----:B01----:R-:W-:Y:S01]  /*12510*/  ENDCOLLECTIVE ;  /* 0x000000000000791b */ /* 0x003fe20003800000 */
.L_x_15275:
        /* <DEDUP_REMOVED lines=12> */
.L_x_15276:
[----:B------:R-:W-:Y:S01]  /*125e0*/  MOV R13, R24 ;  /* 0x00000018000d7202 */ /* 0x000fe20000000f00 */
[----:B------:R-:W-:Y:S02]  /*125f0*/  IMAD.MOV.U32 R12, RZ, RZ, 0x4 ;  /* 0x00000004ff0c7424 */ /* 0x000fe400078e00ff */
[----:B------:R-:W-:-:S07]  /*12600*/  IMAD.MOV.U32 R2, RZ, RZ, R14 ;  /* 0x000000ffff027224 */ /* 0x000fce00078e000e */
[----:B------:R-:W-:Y:S05]  /*12610*/  WARPSYNC.COLLECTIVE R15, `(.L_x_15277) ;  /* 0x000000000f087348 */ /* 0x000fea0003c00000 */
[----:B------:R0:W1:Y:S02]  /*12620*/  SHFL.IDX P6, R14, R13, R12, R11 ;  /* 0x0000000c0d0e7389 */ /* 0x00006400000c000b */
[----:B01----:R-:W-:Y:S01]  /*12630*/  ENDCOLLECTIVE ;  /* 0x000000000000791b */ /* 0x003fe20003800000 */
.L_x_15277:
        /* <DEDUP_REMOVED lines=12> */
.L_x_15278:
[----:B------:R-:W-:Y:S02]  /*12700*/  IMAD.MOV.U32 R13, RZ, RZ, R24 ;  /* 0x000000ffff0d7224 */ /* 0x000fe400078e0018 */
[----:B------:R-:W-:Y:S02]  /*12710*/  IMAD.MOV.U32 R12, RZ, RZ, 0x5 ;  /* 0x00000005ff0c7424 */ /* 0x000fe400078e00ff */
[----:B------:R-:W-:-:S07]  /*12720*/  IMAD.MOV.U32 R2, RZ, RZ, R14 ;  /* 0x000000ffff027224 */ /* 0x000fce00078e000e */
[----:B------:R-:W-:Y:S05]  /*12730*/  WARPSYNC.COLLECTIVE R15, `(.L_x_15279) ;  /* 0x000000000f087348 */ /* 0x000fea0003c00000 */
[----:B------:R0:W1:Y:S02]  /*12740*/  SHFL.IDX P6, R14, R13, R12, R11 ;  /* 0x0000000c0d0e7389 */ /* 0x00006400000c000b */
[----:B01----:R-:W-:Y:S01]  /*12750*/  ENDCOLLECTIVE ;  /* 0x000000000000791b */ /* 0x003fe20003800000 */
.L_x_15279:
        /* <DEDUP_REMOVED lines=12> */
.L_x_15280:
[----:B------:R-:W-:Y:S02]  /*12820*/  IMAD.MOV.U32 R13, RZ, RZ, R24 ;  /* 0x000000ffff0d7224 */ /* 0x000fe400078e0018 */
[----:B------:R-:W-:Y:S02]  /*12830*/  IMAD.MOV.U32 R12, RZ, RZ, 0x6 ;  /* 0x00000006ff0c7424 */ /* 0x000fe400078e00ff */
[----:B------:R-:W-:-:S07]  /*12840*/  IMAD.MOV.U32 R2, RZ, RZ, R14 ;  /* 0x000000ffff027224 */ /* 0x000fce00078e000e */
[----:B------:R-:W-:Y:S05]  /*12850*/  WARPSYNC.COLLECTIVE R15, `(.L_x_15281) ;  /* 0x000000000f087348 */ /* 0x000fea0003c00000 */
[----:B------:R0:W1:Y:S02]  /*12860*/  SHFL.IDX P6, R14, R13, R12, R11 ;  /* 0x0000000c0d0e7389 */ /* 0x00006400000c000b */
[----:B01----:R-:W-:Y:S01]  /*12870*/  ENDCOLLECTIVE ;  /* 0x000000000000791b */ /* 0x003fe20003800000 */
.L_x_15281:
        /* <DEDUP_REMOVED lines=12> */
.L_x_15282:
[----:B------:R-:W-:Y:S02]  /*12940*/  IMAD.MOV.U32 R13, RZ, RZ, R24 ;  /* 0x000000ffff0d7224 */ /* 0x000fe400078e0018 */
[----:B------:R-:W-:Y:S01]  /*12950*/  IMAD.MOV.U32 R12, RZ, RZ, 0x7 ;  /* 0x00000007ff0c7424 */ /* 0x000fe200078e00ff */
[----:B------:R-:W-:-:S07]  /*12960*/  MOV R2, R14 ;  /* 0x0000000e00027202 */ /* 0x000fce0000000f00 */
[----:B------:R-:W-:Y:S05]  /*12970*/  WARPSYNC.COLLECTIVE R15, `(.L_x_15283) ;  /* 0x000000000f087348 */ /* 0x000fea0003c00000 */
[----:B------:R0:W1:Y:S02]  /*12980*/  SHFL.IDX P6, R14, R13, R12, R11 ;  /* 0x0000000c0d0e7389 */ /* 0x00006400000c000b */
[----:B01----:R-:W-:Y:S01]  /*12990*/  ENDCOLLECTIVE ;  /* 0x000000000000791b */ /* 0x003fe20003800000 */
.L_x_15283:
        /* <DEDUP_REMOVED lines=11> */
.L_x_15284:
[----:B------:R-:W-:Y:S01]  /*12a50*/  IMAD.MOV.U32 R2, RZ, RZ, R14 ;  /* 0x000000ffff027224 */ /* 0x000fe200078e000e */
[----:B------:R-:W-:Y:S06]  /*12a60*/  BRA `(.L_x_15285) ;  /* 0xffffffb400447947 */ /* 0x000fec000383ffff */
.L_x_15168:
[----:B0-----:R0:W1:Y:S02]  /*12a70*/  SYNCS.PHASECHK.TRANS64.TRYWAIT P0, [R0+URZ+0x16860], R3 ;  /* 0x01686003000075a7 */ /* 0x001064000800017f */
[----:B-1----:R-:W-:Y:S05]  /*12a80*/  @!P0 NANOSLEEP.SYNCS 0x989680 ;  /* 0x009896800000895d */ /* 0x002fea0003900000 */
[----:B------:R-:W1:Y:S02]  /*12a90*/  @!P0 SYNCS.PHASECHK.TRANS64 P0, [R0+URZ+0x16860], R3 ;  /* 0x01686003000085a7 */ /* 0x000e64000800007f */
[----:B-1----:R-:W-:Y:S05]  /*12aa0*/  @!P0 BRA `(.L_x_15168) ;  /* 0xfffffffc00f08947 */ /* 0x002fea000383ffff */
[----:B------:R-:W-:Y:S05]  /*12ab0*/  BRA `(.L_x_15286) ;  /* 0xffffffb800607947 */ /* 0x000fea000383ffff */
.L_x_15169:
        /* <DEDUP_REMOVED lines=8> */
.L_x_15288:
[----:B------:R-:W-:Y:S05]  /*12b40*/  BSYNC B0 ;  /* 0x0000000000007941 */ /* 0x000fea0003800000 */
.L_x_15287:
        /* <DEDUP_REMOVED lines=10> */
.L_x_15289:
[----:B------:R-:W-:Y:S02]  /*12bf0*/  ULDC UR4, c[0x0][0x2f4] ;  /* 0x0000bd0000047ab9 */ /* 0x000fe40000000800 */
        /* <DEDUP_REMOVED lines=8> */
.L_x_15290:
        /* <DEDUP_REMOVED lines=11> */
.L_x_15291:
[----:B------:R-:W-:Y:S02]  /*12d30*/  IMAD.MOV.U32 R13, RZ, RZ, R24 ;  /* 0x000000ffff0d7224 */ /* 0x000fe400078e0018 */
[----:B------:R-:W-:Y:S02]  /*12d40*/  IMAD.MOV.U32 R12, RZ, RZ, 0x2 ;  /* 0x00000002ff0c7424 */ /* 0x000fe400078e00ff */
[----:B------:R-:W-:-:S07]  /*12d50*/  IMAD.MOV.U32 R9, RZ, RZ, R14 ;  /* 0x000000ffff097224 */ /* 0x000fce00078e000e */
[----:B------:R-:W-:Y:S05]  /*12d60*/  WARPSYNC.COLLECTIVE R15, `(.L_x_15292) ;  /* 0x000000000f087348 */ /* 0x000fea0003c00000 */
[----:B------:R0:W1:Y:S02]  /*12d70*/  SHFL.IDX P6, R14, R13, R12, R11 ;  /* 0x0000000c0d0e7389 */ /* 0x00006400000c000b */
[----:B01----:R-:W-:Y:S01]  /*12d80*/  ENDCOLLECTIVE ;  /* 0x000000000000791b */ /* 0x003fe20003800000 */
.L_x_15292:
        /* <DEDUP_REMOVED lines=12> */
.L_x_15293:
[----:B------:R-:W-:Y:S01]  /*12e50*/  IMAD.MOV.U32 R13, RZ, RZ, R24 ;  /* 0x000000ffff0d7224 */ /* 0x000fe200078e0018 */
[----:B------:R-:W-:Y:S01]  /*12e60*/  MOV R12, 0x3 ;  /* 0x00000003000c7802 */ /* 0x000fe20000000f00 */
[----:B------:R-:W-:-:S07]  /*12e70*/  IMAD.MOV.U32 R10, RZ, RZ, R14 ;  /* 0x000000ffff0a7224 */ /* 0x000fce00078e000e */
[----:B------:R-:W-:Y:S05]  /*12e80*/  WARPSYNC.COLLECTIVE R15, `(.L_x_15294) ;  /* 0x000000000f087348 */ /* 0x000fea0003c00000 */
[----:B------:R0:W1:Y:S02]  /*12e90*/  SHFL.IDX P6, R14, R13, R12, R11 ;  /* 0x0000000c0d0e7389 */ /* 0x00006400000c000b */
[----:B01----:R-:W-:Y:S01]  /*12ea0*/  ENDCOLLECTIVE ;  /* 0x000000000000791b */ /* 0x003fe20003800000 */
.L_x_15294:
        /* <DEDUP_REMOVED lines=12> */
.L_x_15295:
[----:B------:R-:W-:Y:S02]  /*12f70*/  IMAD.MOV.U32 R13, RZ, RZ, R24 ;  /* 0x000000ffff0d7224 */ /* 0x000fe400078e0018 */
[----:B------:R-:W-:Y:S02]  /*12f80*/  IMAD.MOV.U32 R12, RZ, RZ, 0x4 ;  /* 0x00000004ff0c7424 */ /* 0x000fe400078e00ff */
[----:B------:R-:W-:-:S07]  /*12f90*/  IMAD.MOV.U32 R9, RZ, RZ, R14 ;  /* 0x000000ffff097224 */ /* 0x000fce00078e000e */
[----:B------:R-:W-:Y:S05]  /*12fa0*/  WARPSYNC.COLLECTIVE R15, `(.L_x_15296) ;  /* 0x000000000f087348 */ /* 0x000fea0003c00000 */
[----:B------:R0:W1:Y:S02]  /*12fb0*/  SHFL.IDX P6, R14, R13, R12, R11 ;  /* 0x0000000c0d0e7389 */ /* 0x00006400000c000b */
[----:B01----:R-:W-:Y:S01]  /*12fc0*/  ENDCOLLECTIVE ;  /* 0x000000000000791b */ /* 0x003fe20003800000 */
.L_x_15296:
        /* <DEDUP_REMOVED lines=12> */
.L_x_15297:
[----:B------:R-:W-:Y:S02]  /*13090*/  IMAD.MOV.U32 R13, RZ, RZ, R24 ;  /* 0x000000ffff0d7224 */ /* 0x000fe400078e0018 */
[----:B------:R-:W-:Y:S02]  /*130a0*/  IMAD.MOV.U32 R12, RZ, RZ, 0x5 ;  /* 0x00000005ff0c7424 */ /* 0x000fe400078e00ff */
[----:B------:R-:W-:-:S07]  /*130b0*/  IMAD.MOV.U32 R10, RZ, RZ, R14 ;  /* 0x000000ffff0a7224 */ /* 0x000fce00078e000e */
[----:B------:R-:W-:Y:S05]  /*130c0*/  WARPSYNC.COLLECTIVE R15, `(.L_x_15298) ;  /* 0x000000000f087348 */ /* 0x000fea0003c00000 */
[----:B------:R0:W1:Y:S02]  /*130d0*/  SHFL.IDX P6, R14, R13, R12, R11 ;  /* 0x0000000c0d0e7389 */ /* 0x00006400000c000b */
[----:B01----:R-:W-:Y:S01]  /*130e0*/  ENDCOLLECTIVE ;  /* 0x000000000000791b */ /* 0x003fe20003800000 */
.L_x_15298:
        /* <DEDUP_REMOVED lines=12> */
.L_x_15299:
[----:B------:R-:W-:Y:S02]  /*131b0*/  IMAD.MOV.U32 R13, RZ, RZ, R24 ;  /* 0x000000ffff0d7224 */ /* 0x000fe400078e0018 */
[----:B------:R-:W-:Y:S02]  /*131c0*/  IMAD.MOV.U32 R12, RZ, RZ, 0x6 ;  /* 0x00000006ff0c7424 */ /* 0x000fe400078e00ff */
[----:B------:R-:W-:-:S07]  /*131d0*/  IMAD.MOV.U32 R9, RZ, RZ, R14 ;  /* 0x000000ffff097224 */ /* 0x000fce00078e000e */
[----:B------:R-:W-:Y:S05]  /*131e0*/  WARPSYNC.COLLECTIVE R15, `(.L_x_15300) ;  /* 0x000000000f087348 */ /* 0x000fea0003c00000 */
[----:B------:R0:W1:Y:S02]  /*131f0*/  SHFL.IDX P6, R14, R13, R12, R11 ;  /* 0x0000000c0d0e7389 */ /* 0x00006400000c000b */
[----:B01----:R-:W-:Y:S01]  /*13200*/  ENDCOLLECTIVE ;  /* 0x000000000000791b */ /* 0x003fe20003800000 */
.L_x_15300:
        /* <DEDUP_REMOVED lines=12> */
.L_x_15301:
[----:B------:R-:W-:Y:S02]  /*132d0*/  IMAD.MOV.U32 R13, RZ, RZ, R24 ;  /* 0x000000ffff0d7224 */ /* 0x000fe400078e0018 */
[----:B------:R-:W-:Y:S01]  /*132e0*/  IMAD.MOV.U32 R12, RZ, RZ, 0x7 ;  /* 0x00000007ff0c7424 */ /* 0x000fe200078e00ff */
[----:B------:R-:W-:-:S13]  /*132f0*/  IADD3 R2, P1, R14, R5, RZ ;  /* 0x000000050e027210 */ /* 0x000fda0007f3e0ff */
[----:B------:R-:W-:Y:S05]  /*13300*/  WARPSYNC.COLLECTIVE R15, `(.L_x_15302) ;  /* 0x000000000f087348 */ /* 0x000fea0003c00000 */
[----:B------:R0:W1:Y:S02]  /*13310*/  SHFL.IDX P6, R14, R13, R12, R11 ;  /* 0x0000000c0d0e7389 */ /* 0x00006400000c000b */
[----:B01----:R-:W-:Y:S01]  /*13320*/  ENDCOLLECTIVE ;  /* 0x000000000000791b */ /* 0x003fe20003800000 */
.L_x_15302:
        /* <DEDUP_REMOVED lines=10> */
.L_x_15303:
[----:B------:R-:W-:Y:S05]  /*133d0*/  BRA `(.L_x_15304) ;  /* 0xffffffb400107947 */ /* 0x000fea000383ffff */
.L_x_15174:
        /* <DEDUP_REMOVED lines=8> */
.L_x_15306:
[----:B------:R-:W-:Y:S05]  /*13460*/  BSYNC B0 ;  /* 0x0000000000007941 */ /* 0x000fea0003800000 */
.L_x_15305:
[----:B------:R-:W-:Y:S01]  /*13470*/  IMAD.MOV.U32 R13, RZ, RZ, R16 ;  /* 0x000000ffff0d7224 */ /* 0x000fe200078e0010 */
[----:B------:R-:W-:Y:S01]  /*13480*/  MOV R12, 0x1 ;  /* 0x00000001000c7802 */ /* 0x000fe20000000f00 */
[----:B------:R-:W-:Y:S02]  /*13490*/  IMAD.MOV.U32 R11, RZ, RZ, 0x1f ;  /* 0x0000001fff0b7424 */ /* 0x000fe400078e00ff */
[----:B------:R-:W-:Y:S02]  /*134a0*/  IMAD.MOV.U32 R15, RZ, RZ, -0x1 ;  /* 0xffffffffff0f7424 */ /* 0x000fe400078e00ff */
[----:B------:R-:W-:Y:S02]  /*134b0*/  IMAD.IADD R7, R19, 0x1, R8 ;  /* 0x0000000113077824 */ /* 0x000fe400078e0208 */
[----:B------:R-:W-:-:S07]  /*134c0*/  IMAD.MOV.U32 R0, RZ, RZ, R14 ;  /* 0x000000ffff007224 */ /* 0x000fce00078e000e */
[----:B------:R-:W-:Y:S05]  /*134d0*/  WARPSYNC.COLLECTIVE R15, `(.L_x_15307) ;  /* 0x000000000f087348 */ /* 0x000fea0003c00000 */
[----:B------:R0:W1:Y:S02]  /*134e0*/  SHFL.IDX P6, R14, R13, R12, R11 ;  /* 0x0000000c0d0e7389 */ /* 0x00006400000c000b */
[----:B01----:R-:W-:Y:S01]  /*134f0*/  ENDCOLLECTIVE ;  /* 0x000000000000791b */ /* 0x003fe20003800000 */
.L_x_15307:
        /* <DEDUP_REMOVED lines=18> */
.L_x_15308:
[----:B------:R-:W-:Y:S01]  /*13620*/  IMAD.MOV.U32 R12, RZ, RZ, 0x2 ;  /* 0x00000002ff0c7424 */ /* 0x000fe200078e00ff */
[----:B------:R-:W-:-:S05]  /*13630*/  SEL R4, R14, RZ, P1 ;  /* 0x000000ff0e047207 */ /* 0x000fca0000800000 */
[----:B------:R-:W-:-:S04]  /*13640*/  IMAD.IADD R4, R17, 0x1, R4 ;  /* 0x0000000111047824 */ /* 0x000fc800078e0204 */
[----:B------:R-:W-:-:S07]  /*13650*/  IMAD.MOV.U32 R13, RZ, RZ, R4 ;  /* 0x000000ffff0d7224 */ /* 0x000fce00078e0004 */
[----:B------:R-:W-:Y:S05]  /*13660*/  WARPSYNC.COLLECTIVE R15, `(.L_x_15309) ;  /* 0x000000000f087348 */ /* 0x000fea0003c00000 */
[----:B------:R0:W1:Y:S02]  /*13670*/  SHFL.UP P6, R14, R13, R12, R11 ;  /* 0x0400000c0d0e7389 */ /* 0x00006400000c000b */
[----:B01----:R-:W-:Y:S01]  /*13680*/  ENDCOLLECTIVE ;  /* 0x000000000000791b */ /* 0x003fe20003800000 */
.L_x_15309:
[----:B------:R-:W-:Y:S01]  /*13690*/  IMAD.MOV.U32 R12, RZ, RZ, 0x4 ;  /* 0x00000004ff0c7424 */ /* 0x000fe200078e00ff */
[----:B------:R-:W-:-:S05]  /*136a0*/  SEL R3, R14, RZ, P2 ;  /* 0x000000ff0e037207 */ /* 0x000fca0001000000 */
[----:B------:R-:W-:-:S04]  /*136b0*/  IMAD.IADD R6, R4, 0x1, R3 ;  /* 0x0000000104067824 */ /* 0x000fc800078e0203 */
[----:B------:R-:W-:-:S07]  /*136c0*/  IMAD.MOV.U32 R13, RZ, RZ, R6 ;  /* 0x000000ffff0d7224 */ /* 0x000fce00078e0006 */
[----:B------:R-:W-:Y:S05]  /*136d0*/  WARPSYNC.COLLECTIVE R15, `(.L_x_15310) ;  /* 0x000000000f087348 */ /* 0x000fea0003c00000 */
[----:B------:R0:W1:Y:S02]  /*136e0*/  SHFL.UP P6, R14, R13, R12, R11 ;  /* 0x0400000c0d0e7389 */ /* 0x00006400000c000b */
[----:B01----:R-:W-:Y:S01]  /*136f0*/  ENDCOLLECTIVE ;  /* 0x000000000000791b */ /* 0x003fe20003800000 */
.L_x_15310:
[----:B------:R-:W-:Y:S01]  /*13700*/  IMAD.MOV.U32 R12, RZ, RZ, 0x8 ;  /* 0x00000008ff0c7424 */ /* 0x000fe200078e00ff */
[----:B------:R-:W-:-:S05]  /*13710*/  SEL R3, R14, RZ, P3 ;  /* 0x000000ff0e037207 */ /* 0x000fca0001800000 */
[----:B------:R-:W-:-:S05]  /*13720*/  IMAD.IADD R2, R6, 0x1, R3 ;  /* 0x0000000106027824 */ /* 0x000fca00078e0203 */
[----:B------:R-:W-:-:S07]  /*13730*/  MOV R13, R2 ;  /* 0x00000002000d7202 */ /* 0x000fce0000000f00 */
[----:B------:R-:W-:Y:S05]  /*13740*/  WARPSYNC.COLLECTIVE R15, `(.L_x_15311) ;  /* 0x000000000f087348 */ /* 0x000fea0003c00000 */
[----:B------:R0:W1:Y:S02]  /*13750*/  SHFL.UP P6, R14, R13, R12, R11 ;  /* 0x0400000c0d0e7389 */ /* 0x00006400000c000b */
[----:B01----:R-:W-:Y:S01]  /*13760*/  ENDCOLLECTIVE ;  /* 0x000000000000791b */ /* 0x003fe20003800000 */
.L_x_15311:
[----:B------:R-:W-:Y:S01]  /*13770*/  IMAD.MOV.U32 R12, RZ, RZ, 0x10 ;  /* 0x00000010ff0c7424 */ /* 0x000fe200078e00ff */
[----:B------:R-:W-:-:S05]  /*13780*/  SEL R3, R14, RZ, P4 ;  /* 0x000000ff0e037207 */ /* 0x000fca0002000000 */
[----:B------:R-:W-:-:S04]  /*13790*/  IMAD.IADD R3, R2, 0x1, R3 ;  /* 0x0000000102037824 */ /* 0x000fc800078e0203 */
[----:B------:R-:W-:-:S07]  /*137a0*/  IMAD.MOV.U32 R13, RZ, RZ, R3 ;  /* 0x000000ffff0d7224 */ /* 0x000fce00078e0003 */
[----:B------:R-:W-:Y:S05]  /*137b0*/  WARPSYNC.COLLECTIVE R15, `(.L_x_15312) ;  /* 0x000000000f087348 */ /* 0x000fea0003c00000 */
[----:B------:R0:W1:Y:S02]  /*137c0*/  SHFL.UP P6, R14, R13, R12, R11 ;  /* 0x0400000c0d0e7389 */ /* 0x00006400000c000b */
[----:B01----:R-:W-:Y:S01]  /*137d0*/  ENDCOLLECTIVE ;  /* 0x000000000000791b */ /* 0x003fe20003800000 */
.L_x_15312:
        /* <DEDUP_REMOVED lines=8> */
.L_x_15313:
[----:B------:R-:W-:Y:S05]  /*13860*/  BRA `(.L_x_15314) ;  /* 0xffffffb400187947 */ /* 0x000fea000383ffff */
.L_x_15179:
        /* <DEDUP_REMOVED lines=8> */
.L_x_15316:
[----:B------:R-:W-:Y:S05]  /*138f0*/  BSYNC B0 ;  /* 0x0000000000007941 */ /* 0x000fea0003800000 */
.L_x_15315:
        /* <DEDUP_REMOVED lines=8> */
.L_x_15317:
[----:B------:R-:W-:Y:S01]  /*13980*/  IMAD.MOV.U32 R12, RZ, RZ, 0x4 ;  /* 0x00000004ff0c7424 */ /* 0x000fe200078e00ff */
[----:B------:R-:W-:-:S05]  /*13990*/  SEL R2, R14, RZ, P2 ;  /* 0x000000ff0e027207 */ /* 0x000fca0001000000 */
[----:B------:R-:W-:-:S04]  /*139a0*/  IMAD.IADD R2, R13, 0x1, R2 ;  /* 0x000000010d027824 */ /* 0x000fc800078e0202 */
[----:B------:R-:W-:-:S07]  /*139b0*/  IMAD.MOV.U32 R13, RZ, RZ, R2 ;  /* 0x000000ffff0d7224 */ /* 0x000fce00078e0002 */
[----:B------:R-:W-:Y:S05]  /*139c0*/  WARPSYNC.COLLECTIVE R15, `(.L_x_15318) ;  /* 0x000000000f087348 */ /* 0x000fea0003c00000 */
[----:B------:R0:W1:Y:S02]  /*139d0*/  SHFL.UP P6, R14, R13, R12, R11 ;  /* 0x0400000c0d0e7389 */ /* 0x00006400000c000b */
[----:B01----:R-:W-:Y:S01]  /*139e0*/  ENDCOLLECTIVE ;  /* 0x000000000000791b */ /* 0x003fe20003800000 */
.L_x_15318:
[----:B------:R-:W-:Y:S01]  /*139f0*/  IMAD.MOV.U32 R12, RZ, RZ, 0x8 ;  /* 0x00000008ff0c7424 */ /* 0x000fe200078e00ff */
[----:B------:R-:W-:-:S05]  /*13a00*/  SEL R3, R14, RZ, P3 ;  /* 0x000000ff0e037207 */ /* 0x000fca0001800000 */
[----:B------:R-:W-:-:S04]  /*13a10*/  IMAD.IADD R3, R2, 0x1, R3 ;  /* 0x0000000102037824 */ /* 0x000fc800078e0203 */
[----:B------:R-:W-:-:S07]  /*13a20*/  IMAD.MOV.U32 R13, RZ, RZ, R3 ;  /* 0x000000ffff0d7224 */ /* 0x000fce00078e0003 */
[----:B------:R-:W-:Y:S05]  /*13a30*/  WARPSYNC.COLLECTIVE R15, `(.L_x_15319) ;  /* 0x000000000f087348 */ /* 0x000fea0003c00000 */
[----:B------:R0:W1:Y:S02]  /*13a40*/  SHFL.UP P6, R14, R13, R12, R11 ;  /* 0x0400000c0d0e7389 */ /* 0x00006400000c000b */
[----:B01----:R-:W-:Y:S01]  /*13a50*/  ENDCOLLECTIVE ;  /* 0x000000000000791b */ /* 0x003fe20003800000 */
.L_x_15319:
[----:B------:R-:W-:Y:S01]  /*13a60*/  IMAD.MOV.U32 R12, RZ, RZ, 0x10 ;  /* 0x00000010ff0c7424 */ /* 0x000fe200078e00ff */
[----:B------:R-:W-:-:S05]  /*13a70*/  SEL R4, R14, RZ, P4 ;  /* 0x000000ff0e047207 */ /* 0x000fca0002000000 */
[----:B------:R-:W-:-:S04]  /*13a80*/  IMAD.IADD R4, R3, 0x1, R4 ;  /* 0x0000000103047824 */ /* 0x000fc800078e0204 */
[----:B------:R-:W-:-:S07]  /*13a90*/  IMAD.MOV.U32 R13, RZ, RZ, R4 ;  /* 0x000000ffff0d7224 */ /* 0x000fce00078e0004 */
[----:B------:R-:W-:Y:S05]  /*13aa0*/  WARPSYNC.COLLECTIVE R15, `(.L_x_15320) ;  /* 0x000000000f087348 */ /* 0x000fea0003c00000 */
[----:B------:R0:W1:Y:S02]  /*13ab0*/  SHFL.UP P6, R14, R13, R12, R11 ;  /* 0x0400000c0d0e7389 */ /* 0x00006400000c000b */
[----:B01----:R-:W-:Y:S01]  /*13ac0*/  ENDCOLLECTIVE ;  /* 0x000000000000791b */ /* 0x003fe20003800000 */
.L_x_15320:
        /* <DEDUP_REMOVED lines=8> */
.L_x_15321:
[----:B------:R-:W-:Y:S05]  /*13b50*/  BRA `(.L_x_15322) ;  /* 0xffffffb000f87947 */ /* 0x000fea000383ffff */
.L_x_15181:
[----:B------:R-:W-:Y:S01]  /*13b60*/  BSSY B0, `(.L_x_15323) ;  /* 0x0000006000007945 */ /* 0x000fe20003800000 */
[----:B------:R-:W-:Y:S01]  /*13b70*/  PLOP3.LUT P6, PT, P6, PT, PT, 0x8, 0x0 ;  /* 0x000000000000781c */ /* 0x000fe200037ce170 */
[----:B------:R-:W-:-:S12]  /*13b80*/  IMAD.MOV.U32 R15, RZ, RZ, -0x1 ;  /* 0xffffffffff0f7424 */ /* 0x000fd800078e00ff */
[----:B0-----:R-:W-:Y:S05]  /*13b90*/  WARPSYNC.COLLECTIVE R15, `(.L_x_15324) ;  /* 0x000000000f087348 */ /* 0x001fea0003c00000 */
[----:B------:R-:W-:Y:S01]  /*13ba0*/  VOTE.ANY R14, PT, P6 ;  /* 0x00000000000e7806 */ /* 0x000fe200030e0100 */
[----:B0-----:R-:W-:Y:S06]  /*13bb0*/  ENDCOLLECTIVE ;  /* 0x000000000000791b */ /* 0x001fec0003800000 */
.L_x_15324:
[----:B------:R-:W-:Y:S05]  /*13bc0*/  BSYNC B0 ;  /* 0x0000000000007941 */ /* 0x000fea0003800000 */
.L_x_15323:
        /* <DEDUP_REMOVED lines=9> */
.L_x_15325:
[----:B------:R-:W-:Y:S01]  /*13c60*/  IMAD.MOV.U32 R17, RZ, RZ, R14 ;  /* 0x000000ffff117224 */ /* 0x000fe200078e000e */
[----:B------:R-:W-:Y:S06]  /*13c70*/  BRA `(.L_x_15326) ;  /* 0xffffffb000e87947 */ /* 0x000fec000383ffff */
.L_x_15183:
[----:B------:R-:W-:Y:S01]  /*13c80*/  BSSY B0, `(.L_x_15327) ;  /* 0x0000007000007945 */ /* 0x000fe20003800000 */
[----:B------:R-:W-:Y:S02]  /*13c90*/  IMAD.MOV.U32 R13, RZ, RZ, R3 ;  /* 0x000000ffff0d7224 */ /* 0x000fe400078e0003 */
[----:B------:R-:W-:Y:S02]  /*13ca0*/  IMAD.MOV.U32 R11, RZ, RZ, 0x1f ;  /* 0x0000001fff0b7424 */ /* 0x000fe400078e00ff */
[----:B------:R-:W-:-:S07]  /*13cb0*/  IMAD.MOV.U32 R15, RZ, RZ, -0x1 ;  /* 0xffffffffff0f7424 */ /* 0x000fce00078e00ff */
[----:B012---:R-:W-:Y:S05]  /*13cc0*/  WARPSYNC.COLLECTIVE R15, `(.L_x_15328) ;  /* 0x000000000f087348 */ /* 0x007fea0003c00000 */
[----:B------:R3:W4:Y:S02]  /*13cd0*/  SHFL.IDX P6, R14, R13, R12, R11 ;  /* 0x0000000c0d0e7389 */ /* 0x00072400000c000b */
[----:B01234-:R-:W-:Y:S01]  /*13ce0*/  ENDCOLLECTIVE ;  /* 0x000000000000791b */ /* 0x01ffe20003800000 */
.L_x_15328:
[----:B------:R-:W-:Y:S05]  /*13cf0*/  BSYNC B0 ;  /* 0x0000000000007941 */ /* 0x000fea0003800000 */
.L_x_15327:
[----:B------:R-:W-:Y:S05]  /*13d00*/  BRA `(.L_x_15182) ;  /* 0xffffffb000e07947 */ /* 0x000fea000383ffff */
.L_x_15187:
[----:B0-----:R0:W1:Y:S02]  /*13d10*/  SYNCS.PHASECHK.TRANS64.TRYWAIT P0, [R5+URZ+0x16820], R0 ;  /* 0x01682000050075a7 */ /* 0x001064000800017f */
[----:B-1----:R-:W-:Y:S05]  /*13d20*/  @!P0 NANOSLEEP.SYNCS 0x989680 ;  /* 0x009896800000895d */ /* 0x002fea0003900000 */
[----:B------:R-:W1:Y:S02]  /*13d30*/  @!P0 SYNCS.PHASECHK.TRANS64 P0, [R5+URZ+0x16820], R0 ;  /* 0x01682000050085a7 */ /* 0x000e64000800007f */
[----:B-1----:R-:W-:Y:S05]  /*13d40*/  @!P0 BRA `(.L_x_15187) ;  /* 0xfffffffc00f08947 */ /* 0x002fea000383ffff */
[----:B------:R-:W-:Y:S05]  /*13d50*/  BRA `(.L_x_15329) ;  /* 0xffffffb800587947 */ /* 0x000fea000383ffff */
.L_x_15188:
        /* <DEDUP_REMOVED lines=11> */
.L_x_15331:
[----:B------:R-:W-:Y:S05]  /*13e10*/  BSYNC B0 ;  /* 0x0000000000007941 */ /* 0x000fea0003800000 */
.L_x_15330:
[----:B------:R-:W-:Y:S05]  /*13e20*/  BRA `(.L_x_15332) ;  /* 0xffffffb800407947 */ /* 0x000fea000383ffff */
.L_x_15191:
[----:B------:R-:W-:Y:S01]  /*13e30*/  BSSY B1, `(.L_x_15333) ;  /* 0x0000006000017945 */ /* 0x000fe20003800000 */
[----:B------:R-:W-:-:S07]  /*13e40*/  IMAD.MOV.U32 R15, RZ, RZ, -0x1 ;  /* 0xffffffffff0f7424 */ /* 0x000fce00078e00ff */
[----:B0-2---:R-:W-:Y:S05]  /*13e50*/  WARPSYNC.COLLECTIVE R15, `(.L_x_15334) ;  /* 0x000000000f0c7348 */ /* 0x005fea0003c00000 */
[----:B------:R-:W-:Y:S02]  /*13e60*/  ELECT P6, UR62, PT ;  /* 0x00000000003e782f */ /* 0x000fe400038c0000 */
[----:B------:R-:W-:Y:S01]  /*13e70*/  MOV R14, UR62 ;  /* 0x0000003e000e7c02 */ /* 0x000fe20008000f00 */
[----:B0-2---:R-:W-:Y:S10]  /*13e80*/  ENDCOLLECTIVE ;  /* 0x000000000000791b */ /* 0x005ff40003800000 */
.L_x_15334:
[----:B------:R-:W-:Y:S05]  /*13e90*/  BSYNC B1 ;  /* 0x0000000000017941 */ /* 0x000fea0003800000 */
.L_x_15333:
[----:B------:R-:W-:Y:S05]  /*13ea0*/  BRA `(.L_x_15335) ;  /* 0xffffffb800387947 */ /* 0x000fea000383ffff */
.L_x_15193:
[----:B0-----:R0:W1:Y:S02]  /*13eb0*/  SYNCS.PHASECHK.TRANS64.TRYWAIT P1, [R3+URZ+0x16840], R2 ;  /* 0x01684002030075a7 */ /* 0x001064000802017f */
[----:B-1----:R-:W-:Y:S05]  /*13ec0*/  @!P1 NANOSLEEP.SYNCS 0x989680 ;  /* 0x009896800000995d */ /* 0x002fea0003900000 */
[----:B------:R-:W1:Y:S02]  /*13ed0*/  @!P1 SYNCS.PHASECHK.TRANS64 P1, [R3+URZ+0x16840], R2 ;  /* 0x01684002030095a7 */ /* 0x000e64000802007f */
[----:B-1----:R-:W-:Y:S05]  /*13ee0*/  @!P1 BRA `(.L_x_15193) ;  /* 0xfffffffc00f09947 */ /* 0x002fea000383ffff */
[----:B------:R-:W-:Y:S05]  /*13ef0*/  BRA `(.L_x_15336) ;  /* 0xffffffb800587947 */ /* 0x000fea000383ffff */
.L_x_15195:
[----:B-1----:R1:W3:Y:S02]  /*13f00*/  SYNCS.PHASECHK.TRANS64.TRYWAIT P1, [R25+URZ+0x16840], R0 ;  /* 0x01684000190075a7 */ /* 0x0022e4000802017f */
[----:B---3--:R-:W-:Y:S05]  /*13f10*/  @!P1 NANOSLEEP.SYNCS 0x989680 ;  /* 0x009896800000995d */ /* 0x008fea0003900000 */
[----:B------:R-:W3:Y:S02]  /*13f20*/  @!P1 SYNCS.PHASECHK.TRANS64 P1, [R25+URZ+0x16840], R0 ;  /* 0x01684000190095a7 */ /* 0x000ee4000802007f */
[----:B---3--:R-:W-:Y:S05]  /*13f30*/  @!P1 BRA `(.L_x_15195) ;  /* 0xfffffffc00f09947 */ /* 0x008fea000383ffff */
[----:B------:R-:W-:Y:S05]  /*13f40*/  BRA `(.L_x_15337) ;  /* 0xffffffb800647947 */ /* 0x000fea000383ffff */
.L_x_15197:
[----:B---3--:R3:W4:Y:S02]  /*13f50*/  SYNCS.PHASECHK.TRANS64.TRYWAIT P1, [R3+URZ+0x16860], R2 ;  /* 0x01686002030075a7 */ /* 0x008724000802017f */
[----:B----4-:R-:W-:Y:S05]  /*13f60*/  @!P1 NANOSLEEP.SYNCS 0x989680 ;  /* 0x009896800000995d */ /* 0x010fea0003900000 */
[----:B------:R-:W4:Y:S02]  /*13f70*/  @!P1 SYNCS.PHASECHK.TRANS64 P1, [R3+URZ+0x16860], R2 ;  /* 0x01686002030095a7 */ /* 0x000f24000802007f */
[----:B----4-:R-:W-:Y:S05]  /*13f80*/  @!P1 BRA `(.L_x_15197) ;  /* 0xfffffffc00f09947 */ /* 0x010fea000383ffff */
[----:B------:R-:W-:Y:S05]  /*13f90*/  BRA `(.L_x_15338) ;  /* 0xffffffb800607947 */ /* 0x000fea000383ffff */
.L_x_15339:
        /* <DEDUP_REMOVED lines=14> */
.L_x_15868:


//--------------------- .text._ZN7cutlass13device_kernelIN5flash11enable_sm90INS1_16FlashAttnFwdSm90INS1_25CollectiveMainloopFwdSm90ILi2EN4cute5tupleIJNS5_1CILi1EEES8_S8_EEENS6_IJNS7_ILi192EEENS7_ILi128EEENS7_ILi64EEEEEELi64ENS_10bfloat16_tEfNS_4arch4Sm90ELb1ELb0ELb0ELb1ELb1ELb1ELb0ELb1ELb1ELb1ELb0ELb0EEENS1_21CollectiveEpilogueFwdINS6_IJSA_SC_SB_EEES9_SE_SG_Li384ELb1ELb1ELb0ELb0EEENS1_36VarlenDynamicPersistentTileSchedulerILi192ELi128ELi384ELi128ELb0ELb1ELb1ELb1ELb1ELb1EEEEEEEEEvNT_6ParamsE --------------------------
	.section	.text._ZN7cutlass13device_kernelIN5flash11enable_sm90INS1_16FlashAttnFwdSm90INS1_25CollectiveMainloopFwdSm90ILi2EN4cute5tupleIJNS5_1CILi1EEES8_S8_EEENS6_IJNS7_ILi192EEENS7_ILi128EEENS7_ILi64EEEEEELi64ENS_10bfloat16_tEfNS_4arch4Sm90ELb1ELb0ELb0ELb1ELb1ELb1ELb0ELb1ELb1ELb1ELb0ELb0EEENS1_21CollectiveEpilogueFwdINS6_IJSA_SC_SB_EEES9_SE_SG_Li384ELb1ELb1ELb0ELb0EEENS1_36VarlenDynamicPersistentTileSchedulerILi192ELi128ELi384ELi128ELb0ELb1ELb1ELb1ELb1ELb1EEEEEEEEEvNT_6ParamsE,"ax",@progbits
	.align	128
.text._ZN7cutlass13device_kernelIN5flash11enable_sm90INS1_16FlashAttnFwdSm90INS1_25CollectiveMainloopFwdSm90ILi2EN4cute5tupleIJNS5_1CILi1EEES8_S8_EEENS6_IJNS7_ILi192EEENS7_ILi128EEENS7_ILi64EEEEEELi64ENS_10bfloat16_tEfNS_4arch4Sm90ELb1ELb0ELb0ELb1ELb1ELb1ELb0ELb1ELb1ELb1ELb0ELb0EEENS1_21CollectiveEpilogueFwdINS6_IJSA_SC_SB_EEES9_SE_SG_Li384ELb1ELb1ELb0ELb0EEENS1_36VarlenDynamicPersistentTileSchedulerILi192ELi128ELi384ELi128ELb0ELb1ELb1ELb1ELb1ELb1EEEEEEEEEvNT_6ParamsE:
        .type           _ZN7cutlass13device_kernelIN5flash11enable_sm90INS1_16FlashAttnFwdSm90INS1_25CollectiveMainloopFwdSm90ILi2EN4cute5tupleIJNS5_1CILi1EEES8_S8_EEENS6_IJNS7_ILi192EEENS7_ILi128EEENS7_ILi64EEEEEELi64ENS_10bfloat16_tEfNS_4arch4Sm90ELb1ELb0ELb0ELb1ELb1ELb1ELb0ELb1ELb1ELb1ELb0ELb0EEENS1_21CollectiveEpilogueFwdINS6_IJSA_SC_SB_EEES9_SE_SG_Li384ELb1ELb1ELb0ELb0EEENS1_36VarlenDynamicPersistentTileSchedulerILi192ELi128ELi384ELi128ELb0ELb1ELb1ELb1ELb1ELb1EEEEEEEEEvNT_6ParamsE,@function
        .size           _ZN7cutlass13device_kernelIN5flash11enable_sm90INS1_16FlashAttnFwdSm90INS1_25CollectiveMainloopFwdSm90ILi2EN4cute5tupleIJNS5_1CILi1EEES8_S8_EEENS6_IJNS7_ILi192EEENS7_ILi128EEENS7_ILi64EEEEEELi64ENS_10bfloat16_tEfNS_4arch4Sm90ELb1ELb0ELb0ELb1ELb1ELb1ELb0ELb1ELb1ELb1ELb0ELb0EEENS1_21CollectiveEpilogueFwdINS6_IJSA_SC_SB_EEES9_SE_SG_Li384ELb1ELb1ELb0ELb0EEENS1_36VarlenDynamicPersistentTileSchedulerILi192ELi128ELi384ELi128ELb0ELb1ELb1ELb1ELb1ELb1EEEEEEEEEvNT_6ParamsE,(.L_x_15869 - _ZN7cutlass13device_kernelIN5flash11enable_sm90INS1_16FlashAttnFwdSm90INS1_25CollectiveMainloopFwdSm90ILi2EN4cute5tupleIJNS5_1CILi1EEES8_S8_EEENS6_IJNS7_ILi192EEENS7_ILi128EEENS7_ILi64EEEEEELi64ENS_10bfloat16_tEfNS_4arch4Sm90ELb1ELb0ELb0ELb1ELb1ELb1ELb0ELb1ELb1ELb1ELb0ELb0EEENS1_21CollectiveEpilogueFwdINS6_IJSA_SC_SB_EEES9_SE_SG_Li384ELb1ELb1ELb0ELb0EEENS1_36VarlenDynamicPersistentTileSchedulerILi192ELi128ELi384ELi128ELb0ELb1ELb1ELb1ELb1ELb1EEEEEEEEEvNT_6ParamsE)
        .other          _ZN7cutlass13device_kernelIN5flash11enable_sm90INS1_16FlashAttnFwdSm90INS1_25CollectiveMainloopFwdSm90ILi2EN4cute5tupleIJNS5_1CILi1EEES8_S8_EEENS6_IJNS7_ILi192EEENS7_ILi128EEENS7_ILi64EEEEEELi64ENS_10bfloat16_tEfNS_4arch4Sm90ELb1ELb0ELb0ELb1ELb1ELb1ELb0ELb1ELb1ELb1ELb0ELb0EEENS1_21CollectiveEpilogueFwdINS6_IJSA_SC_SB_EEES9_SE_SG_Li384ELb1ELb1ELb0ELb0EEENS1_36VarlenDynamicPersistentTileSchedulerILi192ELi128ELi384ELi128ELb0ELb1ELb1ELb1ELb1ELb1EEEEEEEEEvNT_6ParamsE,@"STO_CUDA_ENTRY STV_DEFAULT"
_ZN7cutlass13device_kernelIN5flash11enable_sm90INS1_16FlashAttnFwdSm90INS1_25CollectiveMainloopFwdSm90ILi2EN4cute5tupleIJNS5_1CILi1EEES8_S8_EEENS6_IJNS7_ILi192EEENS7_ILi128EEENS7_ILi64EEEEEELi64ENS_10bfloat16_tEfNS_4arch4Sm90ELb1ELb0ELb0ELb1ELb1ELb1ELb0ELb1ELb1ELb1ELb0ELb0EEENS1_21CollectiveEpilogueFwdINS6_IJSA_SC_SB_EEES9_SE_SG_Li384ELb1ELb1ELb0ELb0EEENS1_36VarlenDynamicPersistentTileSchedulerILi192ELi128ELi384ELi128ELb0ELb1ELb1ELb1ELb1ELb1EEEEEEEEEvNT_6ParamsE:
        /* <DEDUP_REMOVED lines=17> */
.L_x_15341:
[----:B------:R-:W-:Y:S05]  /*0110*/  BSYNC B0 ;  /* 0x0000000000007941 */ /* 0x000fea0003800000 */
.L_x_15340:
        /* <DEDUP_REMOVED lines=40> */
.L_x_15342:
        /* <DEDUP_REMOVED lines=22> */
.L_x_15343:
        /* <DEDUP_REMOVED lines=18> */
.L_x_15344:
        /* <DEDUP_REMOVED lines=22> */
.L_x_15345:
        /* <DEDUP_REMOVED lines=22> */
.L_x_15346:
        /* <DEDUP_REMOVED lines=9> */
.L_x_15349:
[----:B------:R-:W-:-:S08]  /*0970*/  NOP ;  /* 0x0000000000007918 */ /* 0x000fd00000000000 */
[----:B------:R-:W0:Y:S02]  /*0980*/  USETMAXREG.TRY_ALLOC.CTAPOOL UP0, 0xa0 ;  /* 0x000000a0000079c8 */ /* 0x000e240008000600 */
[----:B0-----:R-:W-:-:S13]  /*0990*/  PLOP3.LUT P0, PT, PT, PT, UP0, 0x80, 0x0 ;  /* 0x000000000000781c */ /* 0x001fda0003f0f008 */
[----:B------:R-:W-:Y:S05]  /*09a0*/  @!P0 BRA `(.L_x_15349) ;  /* 0xfffffffc00f08947 */ /* 0x000fea000383ffff */
[----:B------:R-:W2:Y:S01]  /*09b0*/  S2R R0, SR_TID.X ;  /* 0x0000000000007919 */ /* 0x000ea20000002100 */
[----:B------:R-:W-:Y:S01]  /*09c0*/  LOP3.LUT R23, R23, 0xffffffef, RZ, 0xc0, !PT ;  /* 0xffffffef17177812 */ /* 0x000fe200078ec0ff */
[----:B------:R-:W-:Y:S01]  /*09d0*/  ULDC UR4, c[0x0][0xc3c] ;  /* 0x00030f0000047ab9 */ /* 0x000fe20000000800 */
[----:B--2---:R-:W-:Y:S02]  /*09e0*/  SHF.R.U32.HI R2, RZ, 0x7, R0 ;  /* 0x00000007ff027819 */ /* 0x004fe40000011600 */
[----:B------:R-:W0:Y:S01]  /*09f0*/  S2R R0, SR_CgaCtaId ;  /* 0x0000000000007919 */ /* 0x000e220000008800 */
[----:B------:R-:W-:Y:S06]  /*0a00*/  BAR.ARV 0x8, 0x200 ;  /* 0x0208000000007b1d */ /* 0x000fec0000002000 */
[----:B------:R-:W-:-:S02]  /*0a10*/  ISETP.NE.AND P0, PT, R2, 0x1, PT ;  /* 0x000000010200780c */ /* 0x000fc40003f05270 */
[----:B------:R-:W-:-:S11]  /*0a20*/  MOV R2, 0x400 ;  /* 0x0000040000027802 */ /* 0x000fd60000000f00 */
[----:B------:R-:W-:Y:S06]  /*0a30*/  @!P0 BAR.ARV 0x9, 0x100 ;  /* 0x0244000000008b1d */ /* 0x000fec0000002000 */
[----:B------:R-:W-:Y:S02]  /*0a40*/  @P0 LOP3.LUT R23, R23, 0x10, RZ, 0xfc, !PT ;  /* 0x0000001017170812 */ /* 0x000fe400078efcff */
[----:B------:R-:W-:Y:S01]  /*0a50*/  BAR.SYNC.DEFER_BLOCKING 0x5, 0x200 ;  /* 0x0148000000007b1d */ /* 0x000fe20000010000 */
[----:B0-----:R-:W-:-:S05]  /*0a60*/  LEA R2, R0, R2, 0x18 ;  /* 0x0000000200027211 */ /* 0x001fca00078ec0ff */
[----:B------:R-:W0:Y:S02]  /*0a70*/  LDS.128 R32, [R2+0x168d0] ;  /* 0x0168d00002207984 */ /* 0x000e240000000c00 */
[----:B------:R-:W-:Y:S06]  /*0a80*/  BAR.ARV 0x4, 0x200 ;  /* 0x0108000000007b1d */ /* 0x000fec0000002000 */
[----:B0-----:R-:W-:-:S13]  /*0a90*/  ISETP.GE.AND P0, PT, R35, UR4, PT ;  /* 0x0000000423007c0c */ /* 0x001fda000bf06270 */
[----:B------:R-:W-:Y:S05]  /*0aa0*/  @P0 BRA `(.L_x_15350) ;  /* 0x0000018000ac0947 */ /* 0x000fea0003800000 */
[----:B------:R-:W2:Y:S01]  /*0ab0*/  LDL R13, [R1+0x30] ;  /* 0x00003000010d7983 */ /* 0x000ea20000100800 */
[----:B------:R-:W0:Y:S02]  /*0ac0*/  S2R R0, SR_TID.X ;  /* 0x0000000000007919 */ /* 0x000e240000002100 */
[----:B0-----:R-:W-:-:S05]  /*0ad0*/  VIADD R12, R0, 0xffffff80 ;  /* 0xffffff80000c7836 */ /* 0x001fca0000000000 */
[----:B------:R-:W-:-:S04]  /*0ae0*/  SHF.R.S32.HI R0, RZ, 0x1f, R12 ;  /* 0x0000001fff007819 */ /* 0x000fc8000001140c */
[----:B------:R-:W-:-:S04]  /*0af0*/  LEA.HI R3, R0, R12, RZ, 0x7 ;  /* 0x0000000c00037211 */ /* 0x000fc800078f38ff */
[----:B------:R-:W-:-:S05]  /*0b00*/  LOP3.LUT R4, R3, 0xffffff80, RZ, 0xc0, !PT ;  /* 0xffffff8003047812 */ /* 0x000fca00078ec0ff */
[----:B------:R-:W-:Y:S01]  /*0b10*/  IMAD.IADD R11, R12, 0x1, -R4 ;  /* 0x000000010c0b7824 */ /* 0x000fe200078e0a04 */
[----:B------:R-:W-:-:S04]  /*0b20*/  LEA.HI R4, R0, R12, RZ, 0x4 ;  /* 0x0000000c00047211 */ /* 0x000fc800078f20ff */
[----:B------:R-:W-:Y:S02]  /*0b30*/  SHF.R.S32.HI R6, RZ, 0x1f, R11 ;  /* 0x0000001fff067819 */ /* 0x000fe4000001140b */
[----:B------:R-:W-:Y:S02]  /*0b40*/  SHF.R.S32.HI R7, RZ, 0x4, R4 ;  /* 0x00000004ff077819 */ /* 0x000fe40000011404 */
[----:B------:R-:W-:Y:S02]  /*0b50*/  LEA.HI R8, R6, R11, RZ, 0x2 ;  /* 0x0000000b06087211 */ /* 0x000fe400078f10ff */
[----:B------:R-:W-:Y:S02]  /*0b60*/  SHF.R.S32.HI R14, RZ, 0x7, R3 ;  /* 0x00000007ff0e7819 */ /* 0x000fe40000011403 */
[----:B------:R-:W-:Y:S02]  /*0b70*/  LOP3.LUT R3, R4, 0x3fffff0, RZ, 0xc0, !PT ;  /* 0x03fffff004037812 */ /* 0x000fe400078ec0ff */
[----:B------:R-:W-:-:S02]  /*0b80*/  LEA.HI R5, R0, R12, RZ, 0x5 ;  /* 0x0000000c00057211 */ /* 0x000fc400078f28ff */
[----:B------:R-:W-:Y:S02]  /*0b90*/  LEA.HI R4, R4, R7, RZ, 0x1 ;  /* 0x0000000704047211 */ /* 0x000fe400078f08ff */
[--C-:B------:R-:W-:Y:S02]  /*0ba0*/  SHF.R.S32.HI R9, RZ, 0x2, R8.reuse ;  /* 0x00000002ff097819 */ /* 0x100fe40000011408 */
[----:B------:R-:W-:Y:S01]  /*0bb0*/  SHF.R.S32.HI R10, RZ, 0x1f, R8 ;  /* 0x0000001fff0a7819 */ /* 0x000fe20000011408 */
[----:B------:R-:W-:Y:S01]  /*0bc0*/  IMAD.IADD R3, R12, 0x1, -R3 ;  /* 0x000000010c037824 */ /* 0x000fe200078e0a03 */
[----:B------:R-:W-:Y:S02]  /*0bd0*/  SHF.R.S32.HI R15, RZ, 0x5, R5 ;  /* 0x00000005ff0f7819 */ /* 0x000fe40000011405 */
[----:B------:R-:W-:Y:S02]  /*0be0*/  LOP3.LUT R4, R4, 0x1ffffffe, RZ, 0xc0, !PT ;  /* 0x1ffffffe04047812 */ /* 0x000fe400078ec0ff */
[----:B------:R-:W-:Y:S01]  /*0bf0*/  LEA.HI R10, R10, R9, RZ, 0x3 ;  /* 0x000000090a0a7211 */ /* 0x000fe200078f18ff */
[----:B------:R-:W-:Y:S01]  /*0c00*/  IMAD.HI R5, R14, 0x55555556, RZ ;  /* 0x555555560e057827 */ /* 0x000fe200078e02ff */
[----:B------:R-:W-:-:S02]  /*0c10*/  LEA.HI R6, R6, R11, RZ, 0x5 ;  /* 0x0000000b06067211 */ /* 0x000fc400078f28ff */
[----:B------:R-:W-:Y:S01]  /*0c20*/  LOP3.LUT R10, R10, 0xfffffff8, RZ, 0xc0, !PT ;  /* 0xfffffff80a0a7812 */ /* 0x000fe200078ec0ff */
[----:B------:R-:W-:Y:S02]  /*0c30*/  IMAD.IADD R4, R7, 0x1, -R4 ;  /* 0x0000000107047824 */ /* 0x000fe400078e0a04 */
[----:B------:R-:W-:Y:S01]  /*0c40*/  IMAD R3, R15, 0x10, R3 ;  /* 0x000000100f037824 */ /* 0x000fe200078e0203 */
[----:B------:R-:W-:Y:S01]  /*0c50*/  LEA.HI R5, R5, R5, RZ, 0x1 ;  /* 0x0000000505057211 */ /* 0x000fe200078f08ff */
[----:B------:R-:W-:Y:S01]  /*0c60*/  IMAD.IADD R9, R9, 0x1, -R10 ;  /* 0x0000000109097824 */ /* 0x000fe200078e0a0a */
[----:B------:R-:W-:Y:S01]  /*0c70*/  SHF.R.S32.HI R6, RZ, 0x5, R6 ;  /* 0x00000005ff067819 */ /* 0x000fe20000011406 */
[----:B------:R-:W-:Y:S01]  /*0c80*/  IMAD R7, R3, 0x8, R4 ;  /* 0x0000000803077824 */ /* 0x000fe200078e0204 */
[----:B------:R-:W-:Y:S01]  /*0c90*/  LEA.HI R3, R0, R12, RZ, 0x2 ;  /* 0x0000000c00037211 */ /* 0x000fe200078f10ff */
[----:B------:R-:W-:Y:S02]  /*0ca0*/  IMAD R5, R5, -0x3, R14 ;  /* 0xfffffffd05057824 */ /* 0x000fe400078e020e */
[----:B------:R-:W-:Y:S01]  /*0cb0*/  IMAD R6, R6, 0x10, R9 ;  /* 0x0000001006067824 */ /* 0x000fe200078e0209 */
[----:B------:R-:W-:-:S02]  /*0cc0*/  SHF.R.S32.HI R154, RZ, 0x2, R3 ;  /* 0x00000002ff9a7819 */ /* 0x000fc40000011403 */
[----:B------:R-:W-:Y:S01]  /*0cd0*/  LEA.HI R0, R0, R12, RZ, 0x3 ;  /* 0x0000000c00007211 */ /* 0x000fe200078f18ff */
[----:B------:R-:W-:Y:S01]  /*0ce0*/  IMAD R10, R5, 0x40, R6 ;  /* 0x00000040050a7824 */ /* 0x000fe200078e0206 */
[----:B------:R-:W-:Y:S01]  /*0cf0*/  SHF.R.S32.HI R5, RZ, 0x1f, R3 ;  /* 0x0000001fff057819 */ /* 0x000fe20000011403 */
[----:B------:R-:W-:Y:S01]  /*0d00*/  VIADD R6, R154, 0x60 ;  /* 0x000000609a067836 */ /* 0x000fe20000000000 */
[----:B------:R-:W-:Y:S02]  /*0d10*/  LOP3.LUT R3, R3, 0xfffffffc, RZ, 0xc0, !PT ;  /* 0xfffffffc03037812 */ /* 0x000fe400078ec0ff */
[----:B------:R-:W-:Y:S02]  /*0d20*/  SHF.R.S32.HI R4, RZ, 0x3, R0 ;  /* 0x00000003ff047819 */ /* 0x000fe40000011400 */
[----:B------:R-:W-:Y:S02]  /*0d30*/  LEA.HI R5, R5, R154, RZ, 0x3 ;  /* 0x0000009a05057211 */ /* 0x000fe400078f18ff */
[----:B------:R-:W-:Y:S01]  /*0d40*/  SHF.R.S32.HI R4, RZ, 0x1f, R6 ;  /* 0x0000001fff047819 */ /* 0x000fe20000011406 */
[----:B------:R-:W-:Y:S01]  /*0d50*/  IMAD.IADD R9, R12, 0x1, -R3 ;  /* 0x000000010c097824 */ /* 0x000fe200078e0a03 */
[----:B------:R-:W-:Y:S01]  /*0d60*/  LOP3.LUT R0, R0, 0xfffffff8, RZ, 0xc0, !PT ;  /* 0xfffffff800007812 */ /* 0x000fe200078ec0ff */
[----:B------:R-:W-:Y:S01]  /*0d70*/  IMAD.SHL.U32 R3, R6, 0x40, RZ ;  /* 0x0000004006037824 */ /* 0x000fe200078e00ff */
[----:B------:R-:W-:-:S02]  /*0d80*/  LOP3.LUT R5, R5, 0xfffffff8, RZ, 0xc0, !PT ;  /* 0xfffffff805057812 */ /* 0x000fc400078ec0ff */
[----:B------:R-:W-:Y:S01]  /*0d90*/  LEA.HI R4, R4, R6, RZ, 0x3 ;  /* 0x0000000604047211 */ /* 0x000fe200078f18ff */
[----:B------:R-:W-:Y:S01]  /*0da0*/  IMAD.IADD R0, R12, 0x1, -R0 ;  /* 0x000000010c007824 */ /* 0x000fe200078e0a00 */
[----:B------:R-:W-:Y:S01]  /*0db0*/  IADD3 R5, R154, -R5, RZ ;  /* 0x800000059a057210 */ /* 0x000fe20007ffe0ff */
[C---:B------:R-:W-:Y:S01]  /*0dc0*/  IMAD.SHL.U32 R16, R9.reuse, 0x8, RZ ;  /* 0x0000000809107824 */ /* 0x040fe200078e00ff */
[----:B------:R-:W-:Y:S01]  /*0dd0*/  LEA.HI R0, R9, R9, RZ, 0x1 ;  /* 0x0000000909007211 */ /* 0x000fe200078f08ff */
[----:B------:R-:W-:Y:S01]  /*0de0*/  IMAD.SHL.U32 R4, R4, 0x40, RZ ;  /* 0x0000004004047824 */ /* 0x000fe200078e00ff */
[----:B------:R-:W-:Y:S01]  /*0df0*/  LOP3.LUT R3, R3, 0x1c0, RZ, 0xc0, !PT ;  /* 0x000001c003037812 */ /* 0x000fe200078ec0ff */
[----:B------:R-:W-:Y:S01]  /*0e00*/  STL [R1+0x68], R10 ;  /* 0x0000680a01007387 */ /* 0x000fe20000100800 */
[----:B------:R-:W-:Y:S01]  /*0e10*/  IMAD.SHL.U32 R152, R9, 0x4, RZ ;  /* 0x0000000409987824 */ /* 0x000fe200078e00ff */
[----:B------:R-:W-:Y:S02]  /*0e20*/  LOP3.LUT R0, R0, 0x1ffffffe, RZ, 0xc0, !PT ;  /* 0x1ffffffe00007812 */ /* 0x000fe400078ec0ff */
[----:B------:R-:W-:Y:S01]  /*0e30*/  STL [R1+0x58], RZ ;  /* 0x000058ff01007387 */ /* 0x000fe20000100800 */
[----:B------:R-:W-:-:S03]  /*0e40*/  SHF.R.U32.HI R6, RZ, 0x3, R3 ;  /* 0x00000003ff067819 */ /* 0x000fc60000011603 */
[----:B------:R-:W-:Y:S01]  /*0e50*/  STL [R1], RZ ;  /* 0x000000ff01007387 */ /* 0x000fe20000100800 */
[----:B------:R-:W-:Y:S02]  /*0e60*/  LOP3.LUT R3, R3, 0x38, R16, 0xf8, !PT ;  /* 0x0000003803037812 */ /* 0x000fe400078ef810 */
[----:B------:R-:W-:Y:S01]  /*0e70*/  LOP3.LUT R4, R4, 0xfffffe00, RZ, 0xc0, !PT ;  /* 0xfffffe0004047812 */ /* 0x000fe200078ec0ff */
[----:B------:R0:W-:Y:S01]  /*0e80*/  STL [R1+0x38], R5 ;  /* 0x0000380501007387 */ /* 0x0001e20000100800 */
[----:B------:R-:W-:Y:S01]  /*0e90*/  LOP3.LUT R8, R8, 0x7ffffffc, RZ, 0xc0, !PT ;  /* 0x7ffffffc08087812 */ /* 0x000fe200078ec0ff */
[----:B------:R-:W-:Y:S01]  /*0ea0*/  IMAD.IADD R0, R9, 0x1, -R0 ;  /* 0x0000000109007824 */ /* 0x000fe200078e0a00 */
[----:B------:R-:W-:Y:S01]  /*0eb0*/  LOP3.LUT R3, R4, R3, R6, 0xf6, !PT ;  /* 0x0000000304037212 */ /* 0x000fe200078ef606 */
[----:B0-----:R-:W-:Y:S02]  /*0ec0*/  VIADD R5, R152, 0x10 ;  /* 0x0000001098057836 */ /* 0x001fe40000000000 */
[----:B------:R-:W-:-:S03]  /*0ed0*/  IMAD R0, R0, 0x8, R10 ;  /* 0x0000000800007824 */ /* 0x000fc600078e020a */
[----:B------:R0:W-:Y:S01]  /*0ee0*/  STL [R1+0x4], R5 ;  /* 0x0000040501007387 */ /* 0x0001e20000100800 */
[----:B------:R-:W-:-:S03]  /*0ef0*/  SHF.R.S32.HI R6, RZ, 0x1f, R5 ;  /* 0x0000001fff067819 */ /* 0x000fc60000011405 */
[----:B------:R1:W-:Y:S01]  /*0f00*/  STL [R1+0x3c], R4 ;  /* 0x00003c0401007387 */ /* 0x0003e20000100800 */
[----:B------:R-:W-:Y:S02]  /*0f10*/  IMAD R3, R3, 0x2, R2 ;  /* 0x0000000203037824 */ /* 0x000fe400078e0202 */
[----:B0-----:R-:W-:Y:S01]  /*0f20*/  IMAD.IADD R5, R11, 0x1, -R8 ;  /* 0x000000010b057824 */ /* 0x001fe200078e0a08 */
[----:B------:R0:W-:Y:S01]  /*0f30*/  STL [R1+0x60], R6 ;  /* 0x0000600601007387 */ /* 0x0001e20000100800 */
[----:B-1----:R-:W-:-:S03]  /*0f40*/  IMAD.SHL.U32 R4, R7, 0x8, RZ ;  /* 0x0000000807047824 */ /* 0x002fc600078e00ff */
[----:B------:R0:W-:Y:S04]  /*0f50*/  STL [R1+0x40], R5 ;  /* 0x0000400501007387 */ /* 0x0001e80000100800 */
[----:B------:R0:W-:Y:S04]  /*0f60*/  STL [R1+0x6c], R4 ;  /* 0x00006c0401007387 */ /* 0x0001e80000100800 */
[----:B------:R0:W-:Y:S04]  /*0f70*/  STL [R1+0x44], R0 ;  /* 0x0000440001007387 */ /* 0x0001e80000100800 */
[----:B------:R0:W-:Y:S01]  /*0f80*/  STL [R1+0x64], R3 ;  /* 0x0000640301007387 */ /* 0x0001e20000100800 */
[----:B------:R-:W-:Y:S01]  /*0f90*/  VIADD R18, R16, 0x20 ;  /* 0x0000002010127836 */ /* 0x000fe20000000000 */
[----:B------:R-:W-:Y:S01]  /*0fa0*/  SHF.R.S32.HI R17, RZ, 0x1f, R16 ;  /* 0x0000001fff117819 */ /* 0x000fe20000011410 */
[----:B------:R-:W-:-:S02]  /*0fb0*/  IMAD.MOV.U32 R19, RZ, RZ, RZ ;  /* 0x000000ffff137224 */ /* 0x000fc400078e00ff */
[----:B------:R-:W-:Y:S01]  /*0fc0*/  IMAD.MOV.U32 R155, RZ, RZ, RZ ;  /* 0x000000ffff9b7224 */ /* 0x000fe200078e00ff */
[----:B------:R-:W-:Y:S01]  /*0fd0*/  SHF.R.S32.HI R156, RZ, 0x1f, R18 ;  /* 0x0000001fff9c7819 */ /* 0x000fe20000011412 */
[----:B------:R-:W-:Y:S01]  /*0fe0*/  IMAD.MOV.U32 R22, RZ, RZ, RZ ;  /* 0x000000ffff167224 */ /* 0x000fe200078e00ff */
[----:B0-2---:R-:W-:-:S07]  /*0ff0*/  LOP3.LUT R157, R13, 0x1, RZ, 0xfc, !PT ;  /* 0x000000010d9d7812 */ /* 0x005fce00078efcff */
.L_x_15495:
        /* <DEDUP_REMOVED lines=8> */
[----:B---3--:R-:W-:Y:S01]  /*1080*/  IMAD.MOV.U32 R31, RZ, RZ, RZ ;  /* 0x000000ffff1f7224 */ /* 0x008fe200078e00ff */
        /* <DEDUP_REMOVED lines=24> */
[----:B------:R-:W2:Y:S01]  /*1210*/  @P2 LDG.E R10, desc[UR40][R4.64] ;  /* 0x00000028040a2981 */ /* 0x000ea2000c1e1900 */
        /* <DEDUP_REMOVED lines=10> */
[----:B--2---:R1:W-:Y:S01]  /*12c0*/  STL [R1+0x18], R10 ;  /* 0x0000180a01007387 */ /* 0x0043e20000100800 */
[----:B------:R-:W-:Y:S05]  /*12d0*/  @P2 BRA `(.L_x_15351) ;  /* 0x0000000000282947 */ /* 0x000fea0003800000 */
[----:B------:R-:W-:Y:S02]  /*12e0*/  ULDC.64 UR4, c[0x0][0xa00] ;  /* 0x0002800000047ab9 */ /* 0x000fe40000000a00 */
[----:B------:R-:W-:-:S04]  /*12f0*/  ISETP.NE.U32.AND P1, PT, RZ, UR4, PT ;  /* 0x00000004ff007c0c */ /* 0x000fc8000bf25070 */
[----:B------:R-:W-:-:S13]  /*1300*/  ISETP.NE.AND.EX P1, PT, RZ, UR5, PT, P1 ;  /* 0x00000005ff007c0c */ /* 0x000fda000bf25310 */
[----:B------:R-:W-:Y:S05]  /*1310*/  @!P1 BRA `(.L_x_15351) ;  /* 0x0000000000189947 */ /* 0x000fea0003800000 */
[----:B------:R-:W0:Y:S02]  /*1320*/  LDC.64 R4, c[0x0][0xa00] ;  /* 0x00028000ff047b82 */ /* 0x000e240000000a00 */
[----:B0-----:R-:W-:-:S05]  /*1330*/  IMAD.WIDE R4, R28, 0x4, R4 ;  /* 0x000000041c047825 */ /* 0x001fca00078e0204 */
[----:B------:R-:W2:Y:S04]  /*1340*/  LDG.E R0, desc[UR40][R4.64] ;  /* 0x0000002804007981 */ /* 0x000ea8000c1e1900 */
[----:B-1----:R-:W2:Y:S02]  /*1350*/  LDG.E R7, desc[UR40][R4.64+0x4] ;  /* 0x0000042804077981 */ /* 0x002ea4000c1e1900 */
[----:B--2---:R-:W-:-:S05]  /*1360*/  IMAD.IADD R10, R7, 0x1, -R0 ;  /* 0x00000001070a7824 */ /* 0x004fca00078e0a00 */
[----:B------:R0:W-:Y:S02]  /*1370*/  STL [R1+0x18], R10 ;  /* 0x0000180a01007387 */ /* 0x0001e40000100800 */
.L_x_15351:
        /* <DEDUP_REMOVED lines=9> */
.L_x_15352:
[----:B------:R-:W-:Y:S05]  /*1410*/  @!P0 BRA `(.L_x_15353) ;  /* 0x00000000000c8947 */ /* 0x000fea0003800000 */
[----:B------:R-:W2:Y:S04]  /*1420*/  LDG.E R5, desc[UR40][R8.64] ;  /* 0x0000002808057981 */ /* 0x000ea8000c1e1900 */
[----:B------:R-:W2:Y:S02]  /*1430*/  LDG.E R30, desc[UR40][R8.64+0x4] ;  /* 0x00000428081e7981 */ /* 0x000ea4000c1e1900 */
[----:B--2---:R-:W-:-:S07]  /*1440*/  IMAD.IADD R30, R30, 0x1, -R5 ;  /* 0x000000011e1e7824 */ /* 0x004fce00078e0a05 */
.L_x_15353:
[----:B------:R-:W-:Y:S01]  /*1450*/  ULDC.64 UR4, c[0x0][0xa10] ;  /* 0x0002840000047ab9 */ /* 0x000fe20000000a00 */
[----:B-1----:R-:W1:Y:S01]  /*1460*/  LDC R8, c[0x0][0x448] ;  /* 0x00011200ff087b82 */ /* 0x002e620000000800 */
[----:B------:R-:W-:-:S04]  /*1470*/  ISETP.NE.U32.AND P0, PT, RZ, UR4, PT ;  /* 0x00000004ff007c0c */ /* 0x000fc8000bf05070 */
[----:B------:R-:W-:Y:S01]  /*1480*/  ISETP.NE.AND.EX P0, PT, RZ, UR5, PT, P0 ;  /* 0x00000005ff007c0c */ /* 0x000fe2000bf05300 */
[----:B------:R-:W-:-:S12]  /*1490*/  ULDC.64 UR4, c[0x0][0xa30] ;  /* 0x00028c0000047ab9 */ /* 0x000fd80000000a00 */
[----:B--2---:R-:W2:Y:S02]  /*14a0*/  @P0 LDC.64 R4, c[0x0][0xa10] ;  /* 0x00028400ff040b82 */ /* 0x004ea40000000a00 */
[----:B--2---:R-:W-:-:S05]  /*14b0*/  @P0 IMAD.WIDE R4, R28, 0x4, R4 ;  /* 0x000000041c040825 */ /* 0x004fca00078e0204 */
        /* <DEDUP_REMOVED lines=9> */
[----:B------:R-:W-:Y:S02]  /*1550*/  IMAD R12, R33, 0xc0, RZ ;  /* 0x000000c0210c7824 */ /* 0x000fe400078e02ff */
[----:B------:R-:W-:Y:S02]  /*1560*/  IMAD.IADD R8, R30, 0x1, -R3 ;  /* 0x000000011e087824 */ /* 0x000fe400078e0a03 */
[----:B---3--:R-:W-:Y:S01]  /*1570*/  VIADD R4, R12, 0xbf ;  /* 0x000000bf0c047836 */ /* 0x008fe20000000000 */
[----:B------:R1:W-:Y:S01]  /*1580*/  STL [R1+0x28], R12 ;  /* 0x0000280c01007387 */ /* 0x0003e20000100800 */
[----:B------:R-:W-:-:S05]  /*1590*/  IMAD.MOV R27, RZ, RZ, -R8 ;  /* 0x000000ffff1b7224 */ /* 0x000fca00078e0a08 */
[----:B------:R-:W-:Y:S01]  /*15a0*/  VIMNMX R27, RZ, R27, !PT ;  /* 0x0000001bff1b7248 */ /* 0x000fe20007fe0100 */
[----:B------:R-:W3:Y:S08]  /*15b0*/  @P1 LDC R11, c[0x0][0x44c] ;  /* 0x00011300ff0b1b82 */ /* 0x000ef00000000800 */
[----:B------:R-:W0:Y:S01]  /*15c0*/  @P1 LDC R5, c[0x0][0x450] ;  /* 0x00011400ff051b82 */ /* 0x000e220000000800 */
[----:B--2---:R-:W-:Y:S01]  /*15d0*/  @P0 IADD3 R29, -R0, R9, RZ ;  /* 0x00000009001d0210 */ /* 0x004fe20007ffe1ff */
[----:B---3--:R-:W-:-:S04]  /*15e0*/  @P1 IMAD.HI.U32 R0, R4, R11, RZ ;  /* 0x0000000b04001227 */ /* 0x008fc800078e00ff */
[----:B----4-:R-:W-:Y:S01]  /*15f0*/  IMAD.IADD R6, R8, 0x1, R29 ;  /* 0x0000000108067824 */ /* 0x010fe200078e021d */
[----:B0-----:R-:W-:-:S03]  /*1600*/  @P1 SHF.R.U32.HI R4, RZ, R5, R0 ;  /* 0x00000005ff041219 */ /* 0x001fc60000011600 */
        /* <DEDUP_REMOVED lines=22> */
[----:B-1----:R-:W-:Y:S05]  /*1770*/  @!P1 BRA `(.L_x_15354) ;  /* 0x0000004000d89947 */ /* 0x002fea0003800000 */
        /* <DEDUP_REMOVED lines=20> */
.L_x_15356:
[----:B------:R-:W-:Y:S05]  /*18c0*/  BSYNC B6 ;  /* 0x0000000000067941 */ /* 0x000fea0003800000 */
.L_x_15355:
[----:B------:R-:W-:Y:S01]  /*18d0*/  VIADD R25, R2, 0x400 ;  /* 0x0000040002197836 */ /* 0x000fe20000000000 */
[----:B------:R-:W-:Y:S04]  /*18e0*/  BSSY B6, `(.L_x_15357) ;  /* 0x0000013000067945 */ /* 0x000fe80003800000 */
[----:B------:R-:W-:-:S13]  /*18f0*/  LOP3.LUT P0, RZ, R25, 0x3ff, RZ, 0xc0, !PT ;  /* 0x000003ff19ff7812 */ /* 0x000fda000780c0ff */
[----:B------:R-:W-:Y:S05]  /*1900*/  @!P0 BRA `(.L_x_15358) ;  /* 0x0000000000408947 */ /* 0x000fea0003800000 */
        /* <DEDUP_REMOVED lines=16> */
.L_x_15358:
[----:B------:R-:W-:Y:S05]  /*1a10*/  BSYNC B6 ;  /* 0x0000000000067941 */ /* 0x000fea0003800000 */
.L_x_15357:
[----:B------:R-:W2:Y:S01]  /*1a20*/  LDL R14, [R1+0x38] ;  /* 0x00003800010e7983 */ /* 0x000ea20000100800 */
[----:B------:R-:W-:Y:S01]  /*1a30*/  ULDC.64 UR4, c[0x0][0x9f8] ;  /* 0x00027e0000047ab9 */ /* 0x000fe20000000a00 */
[----:B------:R-:W0:Y:S01]  /*1a40*/  LDC.64 R4, c[0x0][0x3f8] ;  /* 0x0000fe00ff047b82 */ /* 0x000e220000000a00 */
[----:B------:R-:W-:Y:S01]  /*1a50*/  ISETP.NE.U32.AND P0, PT, RZ, UR4, PT ;  /* 0x00000004ff007c0c */ /* 0x000fe2000bf05070 */
[----:B------:R-:W3:Y:S03]  /*1a60*/  LDL R12, [R1+0x3c] ;  /* 0x00003c00010c7983 */ /* 0x000ee60000100800 */
[----:B------:R-:W-:-:S03]  /*1a70*/  ISETP.NE.AND.EX P0, PT, RZ, UR5, PT, P0 ;  /* 0x00000005ff007c0c */ /* 0x000fc6000bf05300 */
[----:B------:R-:W1:Y:S08]  /*1a80*/  LDC.64 R62, c[0x0][0x408] ;  /* 0x00010200ff3e7b82 */ /* 0x000e700000000a00 */
[----:B------:R-:W4:Y:S02]  /*1a90*/  LDC R59, c[0x0][0x3f4] ;  /* 0x0000fd00ff3b7b82 */ /* 0x000f240000000800 */
[----:B------:R-:W-:-:S04]  /*1aa0*/  @P0 IADD3 R6, P1, R36, UR4, RZ ;  /* 0x0000000424060c10 */ /* 0x000fc8000ff3e0ff */
[----:B------:R-:W-:-:S05]  /*1ab0*/  @P0 IADD3.X R7, R32, UR5, RZ, P1, !PT ;  /* 0x0000000520070c10 */ /* 0x000fca0008ffe4ff */
[----:B------:R4:W3:Y:S01]  /*1ac0*/  @P0 LDG.E R28, desc[UR40][R6.64] ;  /* 0x00000028061c0981 */ /* 0x0008e2000c1e1900 */
[----:B------:R-:W4:Y:S01]  /*1ad0*/  S2R R32, SR_TID.X ;  /* 0x0000000000207919 */ /* 0x000f220000002100 */
[----:B------:R-:W-:Y:S02]  /*1ae0*/  SHF.R.S32.HI R3, RZ, 0x1f, R154 ;  /* 0x0000001fff037819 */ /* 0x000fe4000001149a */
[----:B------:R-:W-:-:S03]  /*1af0*/  SHF.R.S32.HI R153, RZ, 0x1f, R152 ;  /* 0x0000001fff997819 */ /* 0x000fc60000011498 */
[C---:B0-----:R-:W-:Y:S02]  /*1b00*/  IMAD R0, R3.reuse, R4, RZ ;  /* 0x0000000403007224 */ /* 0x041fe400078e02ff */
[----:B-1----:R-:W-:Y:S01]  /*1b10*/  IMAD R3, R3, R62, RZ ;  /* 0x0000003e03037224 */ /* 0x002fe200078e02ff */
[----:B----4-:R-:W-:Y:S02]  /*1b20*/  ISETP.GE.AND P0, PT, R16, R59, PT ;  /* 0x0000003b1000720c */ /* 0x010fe40003f06270 */
[----:B-----5:R-:W-:Y:S01]  /*1b30*/  SHF.R.S32.HI R7, RZ, 0x1f, R24 ;  /* 0x0000001fff077819 */ /* 0x020fe20000011418 */
[C---:B------:R-:W-:Y:S02]  /*1b40*/  IMAD R13, R154.reuse, R5, R0 ;  /* 0x000000059a0d7224 */ /* 0x040fe400078e0200 */
[----:B------:R-:W-:-:S04]  /*1b50*/  IMAD.WIDE.U32 R8, R154, R4, R152 ;  /* 0x000000049a087225 */ /* 0x000fc800078e0098 */
[----:B------:R-:W-:-:S04]  /*1b60*/  IMAD.WIDE.U32 R10, R154, R4, R16 ;  /* 0x000000049a0a7225 */ /* 0x000fc800078e0010 */
[----:B------:R-:W-:Y:S01]  /*1b70*/  VIADD R36, R32, 0xffffff80 ;  /* 0xffffff8020247836 */ /* 0x000fe20000000000 */
[----:B------:R-:W-:-:S04]  /*1b80*/  SHF.R.U32.HI R35, RZ, 0x7, R32 ;  /* 0x00000007ff237819 */ /* 0x000fc80000011620 */
[----:B------:R-:W-:Y:S01]  /*1b90*/  SHF.R.S32.HI R32, RZ, 0x1f, R36 ;  /* 0x0000001fff207819 */ /* 0x000fe20000011424 */
[----:B------:R-:W-:-:S03]  /*1ba0*/  IMAD R15, R154, R63, R3 ;  /* 0x0000003f9a0f7224 */ /* 0x000fc600078e0203 */
[----:B------:R-:W-:Y:S02]  /*1bb0*/  LEA.HI R32, R32, R36, RZ, 0x2 ;  /* 0x0000002420207211 */ /* 0x000fe400078f10ff */
[----:B------:R-:W-:Y:S01]  /*1bc0*/  SEL R3, R59, RZ, P0 ;  /* 0x000000ff3b037207 */ /* 0x000fe20000000000 */
[----:B------:R-:W-:Y:S01]  /*1bd0*/  IMAD R6, R7, R4, RZ ;  /* 0x0000000407067224 */ /* 0x000fe200078e02ff */
[----:B------:R-:W-:Y:S01]  /*1be0*/  LOP3.LUT R32, R32, 0xfffffffc, RZ, 0xc0, !PT ;  /* 0xfffffffc20207812 */ /* 0x000fe200078ec0ff */
[----:B------:R-:W-:Y:S02]  /*1bf0*/  IMAD.IADD R9, R9, 0x1, R13 ;  /* 0x0000000109097824 */ /* 0x000fe400078e020d */
[----:B------:R-:W-:Y:S02]  /*1c00*/  IMAD.IADD R11, R13, 0x1, R11 ;  /* 0x000000010d0b7824 */ /* 0x000fe400078e020b */
[----:B------:R-:W-:Y:S01]  /*1c10*/  IMAD R7, R7, R62, RZ ;  /* 0x0000003e07077224 */ /* 0x000fe200078e02ff */
[----:B------:R-:W-:Y:S01]  /*1c20*/  IADD3 R32, R36, -R32, RZ ;  /* 0x8000002024207210 */ /* 0x000fe20007ffe0ff */
[----:B------:R-:W-:Y:S01]  /*1c30*/  IMAD.WIDE.U32 R52, R154, R62, R152 ;  /* 0x0000003e9a347225 */ /* 0x000fe200078e0098 */
[----:B------:R-:W-:-:S03]  /*1c40*/  SHF.L.U64.HI R66, R4, 0x7, R5 ;  /* 0x0000000704427819 */ /* 0x000fc60000010205 */
[----:B------:R-:W-:Y:S01]  /*1c50*/  IMAD.WIDE.U32 R54, R154, R62, R16 ;  /* 0x0000003e9a367225 */ /* 0x000fe200078e0010 */
[----:B------:R-:W-:-:S03]  /*1c60*/  SHF.L.U64.HI R64, R62, 0x7, R63 ;  /* 0x000000073e407819 */ /* 0x000fc6000001023f */
[----:B------:R-:W-:Y:S02]  /*1c70*/  IMAD.IADD R3, R16, 0x1, R3 ;  /* 0x0000000110037824 */ /* 0x000fe400078e0203 */
[----:B------:R-:W-:Y:S01]  /*1c80*/  IMAD.IADD R68, R31, 0x1, R30 ;  /* 0x000000011f447824 */ /* 0x000fe200078e021e */
[----:B------:R-:W-:Y:S01]  /*1c90*/  ISETP.NE.AND P6, PT, R35, 0x1, PT ;  /* 0x000000012300780c */ /* 0x000fe20003fc5270 */
[----:B------:R-:W-:Y:S01]  /*1ca0*/  IMAD.WIDE.U32 R20, R24, R4, R8 ;  /* 0x0000000418147225 */ /* 0x000fe200078e0008 */
[----:B------:R-:W-:-:S03]  /*1cb0*/  SHF.R.S32.HI R0, RZ, 0x1f, R3 ;  /* 0x0000001fff007819 */ /* 0x000fc60000011403 */
[----:B------:R-:W-:-:S04]  /*1cc0*/  IMAD.WIDE.U32 R30, R24, R4, R10 ;  /* 0x00000004181e7225 */ /* 0x000fc800078e000a */
[----:B------:R-:W-:Y:S02]  /*1cd0*/  IMAD.SHL.U32 R65, R4, 0x80, RZ ;  /* 0x0000008004417824 */ /* 0x000fe400078e00ff */
[----:B------:R-:W-:Y:S02]  /*1ce0*/  IMAD R7, R24, R63, R7 ;  /* 0x0000003f18077224 */ /* 0x000fe400078e0207 */
[----:B------:R-:W-:Y:S02]  /*1cf0*/  IMAD.IADD R53, R53, 0x1, R15 ;  /* 0x0000000135357824 */ /* 0x000fe400078e020f */
[----:B------:R-:W-:Y:S01]  /*1d00*/  IMAD.IADD R55, R15, 0x1, R55 ;  /* 0x000000010f377824 */ /* 0x000fe200078e0237 */
[----:B------:R-:W-:Y:S01]  /*1d10*/  LEA.HI R0, R0, R3, RZ, 0x3 ;  /* 0x0000000300007211 */ /* 0x000fe200078f18ff */
[----:B------:R-:W-:-:S04]  /*1d20*/  IMAD.WIDE.U32 R52, R24, R62, R52 ;  /* 0x0000003e18347225 */ /* 0x000fc800078e0034 */
[----:B------:R-:W-:-:S04]  /*1d30*/  IMAD.WIDE.U32 R54, R24, R62, R54 ;  /* 0x0000003e18367225 */ /* 0x000fc800078e0036 */
[----:B------:R-:W-:Y:S02]  /*1d40*/  VIADD R82, R35, 0x8 ;  /* 0x0000000823527836 */ /* 0x000fe40000000000 */
[----:B------:R-:W-:Y:S02]  /*1d50*/  IMAD R60, R32, 0x60, R154 ;  /* 0x00000060203c7824 */ /* 0x000fe400078e029a */
[----:B------:R-:W-:Y:S01]  /*1d60*/  IMAD R3, R24, R5, R6 ;  /* 0x0000000518037224 */ /* 0x000fe200078e0206 */
[----:B------:R-:W-:Y:S01]  /*1d70*/  LOP3.LUT R6, R0, 0xfffffff8, RZ, 0xc0, !PT ;  /* 0xfffffff800067812 */ /* 0x000fe200078ec0ff */
[----:B------:R-:W-:Y:S02]  /*1d80*/  IMAD.IADD R35, R53, 0x1, R7 ;  /* 0x0000000135237824 */ /* 0x000fe400078e0207 */
[----:B------:R-:W-:Y:S01]  /*1d90*/  IMAD.IADD R32, R7, 0x1, R55 ;  /* 0x0000000107207824 */ /* 0x000fe200078e0237 */
[----:B------:R-:W-:Y:S01]  /*1da0*/  SHF.R.S32.HI R7, RZ, 0x3, R0 ;  /* 0x00000003ff077819 */ /* 0x000fe20000011400 */
[----:B------:R-:W-:Y:S05]  /*1db0*/  @!P6 WARPSYNC.ALL ;  /* 0x000000000000e948 */ /* 0x000fea0003800000 */
[----:B------:R-:W-:Y:S01]  /*1dc0*/  IMAD.IADD R57, R21, 0x1, R3 ;  /* 0x0000000115397824 */ /* 0x000fe200078e0203 */
[----:B------:R-:W-:Y:S01]  /*1dd0*/  LOP3.LUT R23, R23, 0xfffffffd, RZ, 0xc0, !PT ;  /* 0xfffffffd17177812 */ /* 0x000fe200078ec0ff */
[----:B------:R-:W-:Y:S01]  /*1de0*/  IMAD.IADD R56, R3, 0x1, R31 ;  /* 0x0000000103387824 */ /* 0x000fe200078e021f */
[----:B------:R-:W-:Y:S01]  /*1df0*/  ULDC UR4, c[0x0][0x2f4] ;  /* 0x0000bd0000047ab9 */ /* 0x000fe20000000800 */
[----:B------:R-:W-:Y:S01]  /*1e00*/  IMAD.SHL.U32 R62, R62, 0x80, RZ ;  /* 0x000000803e3e7824 */ /* 0x000fe200078e00ff */
[----:B------:R-:W-:Y:S01]  /*1e10*/  SHF.R.S32.HI R61, RZ, 0x1f, R34 ;  /* 0x0000001fff3d7819 */ /* 0x000fe20000011422 */
[----:B------:R-:W-:Y:S01]  /*1e20*/  IMAD.SHL.U32 R59, R59, 0x2, RZ ;  /* 0x000000023b3b7824 */ /* 0x000fe200078e00ff */
[----:B------:R-:W-:Y:S01]  /*1e30*/  @!P6 BAR.SYNC.DEFER_BLOCKING 0x9, 0x100 ;  /* 0x024400000000eb1d */ /* 0x000fe20000010000 */
[----:B------:R-:W-:Y:S01]  /*1e40*/  ISETP.GE.AND P2, PT, R18, UR4, PT ;  /* 0x0000000412007c0c */ /* 0x000fe2000bf46270 */
[C---:B--2---:R-:W-:Y:S01]  /*1e50*/  IMAD.SHL.U32 R67, R14.reuse, 0x40, RZ ;  /* 0x000000400e437824 */ /* 0x044fe200078e00ff */
[----:B------:R-:W-:-:S02]  /*1e60*/  LOP3.LUT P1, RZ, R14, 0x4, RZ, 0xc0, !PT ;  /* 0x000000040eff7812 */ /* 0x000fc4000782c0ff */
[----:B------:R-:W-:Y:S02]  /*1e70*/  SHF.R.S32.HI R14, RZ, 0x1f, R36 ;  /* 0x0000001fff0e7819 */ /* 0x000fe40000011424 */
[----:B------:R-:W-:Y:S02]  /*1e80*/  LOP3.LUT R67, R67, 0x1c0, RZ, 0xc0, !PT ;  /* 0x000001c043437812 */ /* 0x000fe400078ec0ff */
[----:B------:R-:W-:Y:S01]  /*1e90*/  LEA.HI R14, R14, R36, RZ, 0x5 ;  /* 0x000000240e0e7211 */ /* 0x000fe200078f28ff */
[----:B------:R-:W-:Y:S01]  /*1ea0*/  VIADD R36, R154, 0x60 ;  /* 0x000000609a247836 */ /* 0x000fe20000000000 */
[----:B------:R-:W-:Y:S02]  /*1eb0*/  SHF.R.U32.HI R63, RZ, 0x3, R67 ;  /* 0x00000003ff3f7819 */ /* 0x000fe40000011643 */
[----:B------:R-:W-:Y:S01]  /*1ec0*/  LOP3.LUT R4, R67, 0x18, R16, 0xf8, !PT ;  /* 0x0000001843047812 */ /* 0x000fe200078ef810 */
[----:B------:R-:W-:Y:S01]  /*1ed0*/  IMAD.SHL.U32 R36, R36, 0x40, RZ ;  /* 0x0000004024247824 */ /* 0x000fe200078e00ff */
[----:B------:R-:W-:-:S02]  /*1ee0*/  SHF.R.S32.HI R14, RZ, 0x5, R14 ;  /* 0x00000005ff0e7819 */ /* 0x000fc4000001140e */
[----:B------:R-:W-:Y:S02]  /*1ef0*/  LOP3.LUT R4, R4, R63, RZ, 0x3c, !PT ;  /* 0x0000003f04047212 */ /* 0x000fe400078e3cff */
[----:B------:R-:W-:-:S03]  /*1f00*/  LOP3.LUT R36, R36, 0x1c0, RZ, 0xc0, !PT ;  /* 0x000001c024247812 */ /* 0x000fc600078ec0ff */
[----:B------:R-:W-:Y:S01]  /*1f10*/  IMAD R58, R14, 0x200, R4 ;  /* 0x000002000e3a7824 */ /* 0x000fe200078e0204 */
[--C-:B------:R-:W-:Y:S02]  /*1f20*/  LOP3.LUT R4, R67, 0x38, R0.reuse, 0xf8, !PT ;  /* 0x0000003843047812 */ /* 0x100fe400078ef800 */
[----:B------:R-:W-:Y:S01]  /*1f30*/  LOP3.LUT R0, R36, 0x38, R0, 0xf8, !PT ;  /* 0x0000003824007812 */ /* 0x000fe200078ef800 */
[----:B------:R-:W-:-:S04]  /*1f40*/  VIADD R36, R154, 0x60 ;  /* 0x000000609a247836 */ /* 0x000fc80000000000 */
[----:B------:R-:W-:-:S05]  /*1f50*/  IMAD.SHL.U32 R36, R36, 0x40, RZ ;  /* 0x0000004024247824 */ /* 0x000fca00078e00ff */
[----:B------:R-:W-:-:S04]  /*1f60*/  LOP3.LUT R36, R36, 0x1c0, RZ, 0xc0, !PT ;  /* 0x000001c024247812 */ /* 0x000fc800078ec0ff */
[----:B------:R-:W-:Y:S02]  /*1f70*/  SHF.R.U32.HI R36, RZ, 0x3, R36 ;  /* 0x00000003ff247819 */ /* 0x000fe40000011624 */
[----:B------:R-:W-:Y:S02]  /*1f80*/  LOP3.LUT R3, R4, R63, RZ, 0x3c, !PT ;  /* 0x0000003f04037212 */ /* 0x000fe400078e3cff */
[----:B------:R-:W-:Y:S02]  /*1f90*/  LOP3.LUT R0, R0, R36, RZ, 0x3c, !PT ;  /* 0x0000002400007212 */ /* 0x000fe400078e3cff */
[----:B------:R-:W-:Y:S01]  /*1fa0*/  @P1 LOP3.LUT R23, R23, 0x2, RZ, 0xfc, !PT ;  /* 0x0000000217171812 */ /* 0x000fe200078efcff */
[----:B------:R-:W-:Y:S01]  /*1fb0*/  IMAD R3, R14, 0x200, R3 ;  /* 0x000002000e037824 */ /* 0x000fe200078e0203 */
[----:B------:R-:W-:Y:S01]  /*1fc0*/  ISETP.GE.AND P1, PT, R16, UR4, PT ;  /* 0x0000000410007c0c */ /* 0x000fe2000bf26270 */
[----:B---3--:R-:W-:Y:S01]  /*1fd0*/  IMAD.IADD R0, R12, 0x1, R0 ;  /* 0x000000010c007824 */ /* 0x008fe200078e0200 */
[----:B------:R-:W-:-:S02]  /*1fe0*/  SHF.R.S32.HI R5, RZ, 0x1f, R28 ;  /* 0x0000001fff057819 */ /* 0x000fc4000001141c */
[----:B------:R-:W-:-:S09]  /*1ff0*/  SHF.R.S32.HI R4, RZ, 0x1f, R6 ;  /* 0x0000001fff047819 */ /* 0x000fd20000011406 */
.L_x_15414:
        /* <DEDUP_REMOVED lines=27> */
[----:B------:R-:W-:Y:S01]  /*21b0*/  LOP3.LUT R23, R23, 0xfffffffe, RZ, 0xc0, !PT ;  /* 0xfffffffe17177812 */ /* 0x000fe200078ec0ff */
[----:B------:R-:W-:Y:S05]  /*21c0*/  YIELD ;  /* 0x0000000000007946 */ /* 0x000fea0003800000 */
[----:B------:R-:W-:Y:S01]  /*21d0*/  IADD3 R12, -R12, RZ, RZ ;  /* 0x000000ff0c0c7210 */ /* 0x000fe20007ffe1ff */
[C---:B------:R-:W-:Y:S01]  /*21e0*/  VIADD R70, R10.reuse, 0x20 ;  /* 0x000000200a467836 */ /* 0x040fe20000000000 */
[----:B------:R-:W-:Y:S01]  /*21f0*/  BSSY B0, `(.L_x_15359) ;  /* 0x000032d000007945 */ /* 0x000fe20003800000 */
[----:B------:R-:W-:-:S02]  /*2200*/  IMAD R71, R10, 0x2, R25 ;  /* 0x000000020a477824 */ /* 0x000fc400078e0219 */
[----:B------:R-:W-:Y:S01]  /*2210*/  @P3 LOP3.LUT R23, R23, 0x1, RZ, 0xfc, !PT ;  /* 0x0000000117173812 */ /* 0x000fe200078efcff */
[----:B------:R-:W-:Y:S01]  /*2220*/  IMAD R73, R73, R12, R36 ;  /* 0x0000000c49497224 */ /* 0x000fe200078e0224 */
[----:B------:R-:W-:Y:S02]  /*2230*/  ISETP.GE.AND P3, PT, R78, 0x1, PT ;  /* 0x000000014e00780c */ /* 0x000fe40003f66270 */
[----:B--2---:R-:W-:-:S13]  /*2240*/  LOP3.LUT P5, RZ, R37, 0x4, RZ, 0xc0, !PT ;  /* 0x0000000425ff7812 */ /* 0x004fda00078ac0ff */
[----:B------:R-:W-:-:S04]  /*2250*/  @P5 VIADD R70, R10, 0xffffffe0 ;  /* 0xffffffe00a465836 */ /* 0x000fc80000000000 */
[----:B------:R-:W-:Y:S01]  /*2260*/  IMAD R70, R70, 0x2, R25 ;  /* 0x0000000246467824 */ /* 0x000fe200078e0219 */
[----:B0-----:R-:W-:Y:S06]  /*2270*/  @!P3 BRA `(.L_x_15360) ;  /* 0x0000002c007cb947 */ /* 0x001fec0003800000 */
[----:B------:R-:W-:Y:S01]  /*2280*/  SHF.R.S32.HI R74, RZ, 0x1f, R73 ;  /* 0x0000001fff4a7819 */ /* 0x000fe20000011449 */
[----:B------:R-:W-:Y:S01]  /*2290*/  ULDC.64 UR4, c[0x0][0x300] ;  /* 0x0000c00000047ab9 */ /* 0x000fe20000000a00 */
[----:B-----5:R-:W-:Y:S01]  /*22a0*/  SHF.R.S32.HI R75, RZ, 0x1f, R72 ;  /* 0x0000001fff4b7819 */ /* 0x020fe20000011448 */
[----:B------:R-:W-:-:S04]  /*22b0*/  IMAD.WIDE.U32 R8, R73, UR4, RZ ;  /* 0x0000000449087c25 */ /* 0x000fc8000f8e00ff */
[----:B------:R-:W-:Y:S02]  /*22c0*/  IMAD R10, R74, UR4, RZ ;  /* 0x000000044a0a7c24 */ /* 0x000fe4000f8e02ff */
[----:B------:R-:W-:Y:S02]  /*22d0*/  IMAD R76, R26, -0x80, R29 ;  /* 0xffffff801a4c7824 */ /* 0x000fe400078e021d */
[----:B------:R-:W-:Y:S01]  /*22e0*/  IMAD R11, R73, UR5, R10 ;  /* 0x00000005490b7c24 */ /* 0x000fe2000f8e020a */
[----:B------:R-:W-:Y:S01]  /*22f0*/  ULDC.64 UR4, c[0x0][0x310] ;  /* 0x0000c40000047ab9 */ /* 0x000fe20000000a00 */
[----:B------:R-:W-:Y:S01]  /*2300*/  IMAD R10, R66, R26, RZ ;  /* 0x0000001a420a7224 */ /* 0x000fe200078e02ff */
[----:B------:R-:W-:Y:S01]  /*2310*/  VIMNMX R76, R76, 0x80, PT ;  /* 0x000000804c4c7848 */ /* 0x000fe20003fe0100 */
[----:B------:R-:W-:Y:S02]  /*2320*/  IMAD R13, R75, UR4, RZ ;  /* 0x000000044b0d7c24 */ /* 0x000fe4000f8e02ff */
[----:B------:R-:W-:-:S02]  /*2330*/  IMAD.IADD R9, R9, 0x1, R11 ;  /* 0x0000000109097824 */ /* 0x000fc400078e020b */
        /* <DEDUP_REMOVED lines=8> */
[----:B------:R-:W-:Y:S02]  /*23c0*/  SHF.R.S32.HI R8, RZ, 0x1f, R26 ;  /* 0x0000001fff087819 */ /* 0x000fe4000001141a */
[----:B------:R-:W-:Y:S01]  /*23d0*/  IMAD.IADD R9, R87, 0x1, R11 ;  /* 0x0000000157097824 */ /* 0x000fe200078e020b */
[----:B------:R-:W-:Y:S01]  /*23e0*/  LEA R85, P3, R86, UR4, 0x1 ;  /* 0x0000000456557c11 */ /* 0x000fe2000f8608ff */
[----:B------:R-:W-:Y:S01]  /*23f0*/  ULDC.U8 UR4, c[0x0][0x410] ;  /* 0x0001040000047ab9 */ /* 0x000fe20000000000 */
[----:B------:R-:W-:-:S02]  /*2400*/  IMAD R13, R64, R26, RZ ;  /* 0x0000001a400d7224 */ /* 0x000fc400078e02ff */
        /* <DEDUP_REMOVED lines=41> */
.L_x_15363:
[----:B------:R-:W-:Y:S05]  /*26a0*/  BSYNC B1 ;  /* 0x0000000000017941 */ /* 0x000fea0003800000 */
.L_x_15362:
        /* <DEDUP_REMOVED lines=34> */
.L_x_15365:
[----:B------:R-:W-:Y:S05]  /*28d0*/  BSYNC B1 ;  /* 0x0000000000017941 */ /* 0x000fea0003800000 */
.L_x_15364:
[----:B0-----:R-:W-:Y:S01]  /*28e0*/  IMAD.MOV.U32 R8, RZ, RZ, R48 ;  /* 0x000000ffff087224 */ /* 0x001fe200078e0030 */
        /* <DEDUP_REMOVED lines=32> */
.L_x_15366:
[----:B------:R-:W2:Y:S01]  /*2af0*/  LDL R8, [R1] ;  /* 0x0000000001087983 */ /* 0x000ea20000100800 */
[----:B------:R-:W-:Y:S01]  /*2b00*/  IMAD R69, R19, 0x8, R2 ;  /* 0x0000000813457824 */ /* 0x000fe200078e0202 */
[----:B------:R-:W-:Y:S01]  /*2b10*/  BSSY B1, `(.L_x_15367) ;  /* 0x0000004000017945 */ /* 0x000fe20003800000 */
[----:B--2---:R-:W-:-:S04]  /*2b20*/  SHF.L.U32 R77, R8, 0x1f, RZ ;  /* 0x0000001f084d7819 */ /* 0x004fc800000006ff */
[----:B------:R-:W0:Y:S02]  /*2b30*/  SYNCS.PHASECHK.TRANS64.TRYWAIT P6, [R69+URZ+0x16890], R77 ;  /* 0x0168904d450075a7 */ /* 0x000e2400080c017f */
[----:B0-----:R-:W-:Y:S05]  /*2b40*/  @!P6 BRA `(.L_x_15368) ;  /* 0x00000160008ce947 */ /* 0x001fea0003800000 */
.L_x_15610:
[----:B------:R-:W-:Y:S05]  /*2b50*/  BSYNC B1 ;  /* 0x0000000000017941 */ /* 0x000fea0003800000 */
.L_x_15367:
[----:B------:R-:W-:-:S03]  /*2b60*/  UMOV UR4, 0xffffffff ;  /* 0xffffffff00047882 */ /* 0x000fc60000000000 */
[----:B------:R-:W-:Y:S05]  /*2b70*/  BRA.DIV UR4, `(.L_x_15369) ;  /* 0x0000016204947947 */ /* 0x000fea000b800000 */
[----:B------:R1:W2:Y:S04]  /*2b80*/  SHFL.IDX PT, R79, R86, RZ, 0x1c1f ;  /* 0x001c1fff564f7589 */ /* 0x0002a800000e0000 */
[----:B------:R1:W3:Y:S02]  /*2b90*/  SHFL.IDX PT, R14, R85, RZ, 0x1c1f ;  /* 0x001c1fff550e7589 */ /* 0x0002e400000e0000 */
.L_x_15614:
        /* <DEDUP_REMOVED lines=10> */
[--C-:B------:R-:W-:Y:S02]  /*2c40*/  SHF.R.U64 R100, R50, 0x10, R51.reuse ;  /* 0x0000001032647819 */ /* 0x100fe40000001233 */
[----:B------:R-:W-:Y:S01]  /*2c50*/  SHF.R.U32.HI R102, RZ, 0x10, R51 ;  /* 0x00000010ff667819 */ /* 0x000fe20000011633 */
[----:B0-----:R-:W-:Y:S01]  /*2c60*/  IMAD.U32 R51, R9, 0x10000, RZ ;  /* 0x0001000009337824 */ /* 0x001fe200078e00ff */
[--C-:B------:R-:W-:Y:S02]  /*2c70*/  SHF.R.U32.HI R98, RZ, 0x10, R49.reuse ;  /* 0x00000010ff627819 */ /* 0x100fe40000011631 */
[----:B------:R-:W-:Y:S01]  /*2c80*/  SHF.R.U64 R97, R48, 0x10, R49 ;  /* 0x0000001030617819 */ /* 0x000fe20000001231 */
[C---:B------:R-:W-:Y:S01]  /*2c90*/  IMAD.U32 R48, R10.reuse, 0x10000, RZ ;  /* 0x000100000a307824 */ /* 0x040fe200078e00ff */
[----:B------:R-:W-:Y:S01]  /*2ca0*/  LOP3.LUT R49, R10, 0xffff0000, RZ, 0xc0, !PT ;  /* 0xffff00000a317812 */ /* 0x000fe200078ec0ff */
[----:B------:R-:W-:Y:S01]  /*2cb0*/  IMAD.U32 R10, R11, 0x10000, RZ ;  /* 0x000100000b0a7824 */ /* 0x000fe200078e00ff */
[----:B------:R-:W-:-:S02]  /*2cc0*/  PRMT R100, R81, 0x5432, R100 ;  /* 0x0000543251647816 */ /* 0x000fc40000000064 */
[----:B------:R-:W-:Y:S02]  /*2cd0*/  PRMT R102, R87, 0x5432, R102 ;  /* 0x0000543257667816 */ /* 0x000fe40000000066 */
[----:B------:R-:W-:Y:S02]  /*2ce0*/  LOP3.LUT R15, R11, 0xffff0000, RZ, 0xc0, !PT ;  /* 0xffff00000b0f7812 */ /* 0x000fe400078ec0ff */
[----:B------:R-:W-:Y:S01]  /*2cf0*/  PRMT R98, R80, 0x5432, R98 ;  /* 0x0000543250627816 */ /* 0x000fe20000000062 */
[----:B------:R-:W-:Y:S01]  /*2d00*/  IMAD.U32 R103, R102, 0x10000, RZ ;  /* 0x0001000066677824 */ /* 0x000fe200078e00ff */
[----:B------:R-:W-:Y:S02]  /*2d10*/  PRMT R11, R99, 0x5410, R97 ;  /* 0x00005410630b7816 */ /* 0x000fe40000000061 */
        /* <DEDUP_REMOVED lines=9> */
[-C--:B------:R-:W-:Y:S01]  /*2db0*/  FMUL.FTZ R106, R50, R97.reuse ;  /* 0x00000061326a7220 */ /* 0x080fe20000410000 */
[C---:B------:R-:W-:Y:S01]  /*2dc0*/  IMAD.U32 R9, R8.reuse, 0x10000, RZ ;  /* 0x0001000008097824 */ /* 0x040fe200078e00ff */
[----:B------:R-:W-:Y:S01]  /*2dd0*/  LOP3.LUT R50, R8, 0xffff0000, RZ, 0xc0, !PT ;  /* 0xffff000008327812 */ /* 0x000fe200078ec0ff */
[----:B------:R-:W-:Y:S01]  /*2de0*/  FFMA.FTZ R8, R51, R97, -R104 ;  /* 0x0000006133087223 */ /* 0x000fe20000010868 */
[----:B------:R-:W-:-:S02]  /*2df0*/  IMAD.U32 R100, R100, 0x10000, RZ ;  /* 0x0001000064647824 */ /* 0x000fc400078e00ff */
[C---:B------:R-:W-:Y:S01]  /*2e00*/  FFMA.FTZ R104, R48.reuse, R103, R49 ;  /* 0x0000006730687223 */ /* 0x040fe20000010031 */
[----:B------:R-:W-:Y:S02]  /*2e10*/  IMAD.U32 R11, R11, 0x10000, RZ ;  /* 0x000100000b0b7824 */ /* 0x000fe400078e00ff */
[C---:B------:R-:W-:Y:S01]  /*2e20*/  FMUL.FTZ R49, R15.reuse, R102 ;  /* 0x000000660f317220 */ /* 0x040fe20000410000 */
[----:B------:R-:W-:Y:S01]  /*2e30*/  FFMA.FTZ R105, R48, R99, -R105 ;  /* 0x0000006330697223 */ /* 0x000fe20000010869 */
[----:B------:R-:W-:Y:S01]  /*2e40*/  FMUL.FTZ R97, R15, R98 ;  /* 0x000000620f617220 */ /* 0x000fe20000410000 */
[C---:B------:R-:W-:Y:S01]  /*2e50*/  FMUL.FTZ R48, R50.reuse, R100 ;  /* 0x0000006432307220 */ /* 0x040fe20000410000 */
[----:B------:R-:W-:Y:S01]  /*2e60*/  FMUL.FTZ R15, R50, R11 ;  /* 0x0000000b320f7220 */ /* 0x000fe20000410000 */
[C---:B------:R-:W-:Y:S01]  /*2e70*/  FFMA.FTZ R49, R10.reuse, R98, -R49 ;  /* 0x000000620a317223 */ /* 0x040fe20000010831 */
[----:B------:R-:W-:Y:S01]  /*2e80*/  FFMA.FTZ R51, R51, R101, R106 ;  /* 0x0000006533337223 */ /* 0x000fe2000001006a */
[----:B------:R-:W-:Y:S01]  /*2e90*/  FFMA.FTZ R10, R10, R102, R97 ;  /* 0x000000660a0a7223 */ /* 0x000fe20000010061 */
[C---:B------:R-:W-:Y:S01]  /*2ea0*/  FFMA.FTZ R48, R9.reuse, R11, -R48 ;  /* 0x0000000b09307223 */ /* 0x040fe20000010830 */
[----:B------:R-:W-:-:S02]  /*2eb0*/  FFMA.FTZ R15, R9, R100, R15 ;  /* 0x00000064090f7223 */ /* 0x000fc4000001000f */
[----:B------:R-:W-:Y:S02]  /*2ec0*/  F2FP.BF16.F32.PACK_AB R9, R51, R8 ;  /* 0x000000083309723e */ /* 0x000fe400000010ff */
[----:B------:R-:W-:Y:S02]  /*2ed0*/  F2FP.BF16.F32.PACK_AB R11, R10, R49 ;  /* 0x000000310a0b723e */ /* 0x000fe400000010ff */
[----:B------:R-:W-:Y:S02]  /*2ee0*/  F2FP.BF16.F32.PACK_AB R10, R104, R105 ;  /* 0x00000069680a723e */ /* 0x000fe400000010ff */
[----:B------:R-:W-:-:S07]  /*2ef0*/  F2FP.BF16.F32.PACK_AB R8, R15, R48 ;  /* 0x000000300f08723e */ /* 0x000fce00000010ff */
.L_x_15375:
[----:B------:R-:W-:Y:S05]  /*2f00*/  BSYNC B3 ;  /* 0x0000000000037941 */ /* 0x000fea0003800000 */
.L_x_15374:
[----:B0-----:R4:W-:Y:S02]  /*2f10*/  ST.E.128 desc[UR40][R12.64], R8 ;  /* 0x000000080c007985 */ /* 0x0019e4000c101d28 */
.L_x_15373:
[----:B------:R-:W-:Y:S05]  /*2f20*/  BSYNC B2 ;  /* 0x0000000000027941 */ /* 0x000fea0003800000 */
.L_x_15372:
[----:B------:R-:W-:Y:S05]  /*2f30*/  @P2 BRA `(.L_x_15371) ;  /* 0x0000000000d82947 */ /* 0x000fea0003800000 */
[----:B------:R-:W5:Y:S01]  /*2f40*/  LDL R15, [R1+0x4] ;  /* 0x00000400010f7983 */ /* 0x000f620000100800 */
[C---:B---34-:R-:W-:Y:S01]  /*2f50*/  LEA R12, P3, R18.reuse, R14, 0x1 ;  /* 0x0000000e120c7211 */ /* 0x058fe200078608ff */
[----:B------:R-:W-:Y:S02]  /*2f60*/  BSSY B2, `(.L_x_15376) ;  /* 0x0000032000027945 */ /* 0x000fe40003800000 */
[----:B------:R3:W4:Y:S01]  /*2f70*/  LDS.128 R8, [R70+0xe000] ;  /* 0x00e0000046087984 */ /* 0x0007220000000c00 */
[----:B--2---:R-:W-:Y:S02]  /*2f80*/  LEA.HI.X R13, R18, R79, R156, 0x1, P3 ;  /* 0x0000004f120d7211 */ /* 0x004fe400018f0c9c */
[----:B-----5:R-:W-:-:S13]  /*2f90*/  ISETP.GE.AND P3, PT, R15, R78, PT ;  /* 0x0000004e0f00720c */ /* 0x020fda0003f66270 */
[----:B---34-:R-:W-:Y:S05]  /*2fa0*/  @P3 BRA `(.L_x_15377) ;  /* 0x0000000000b43947 */ /* 0x018fea0003800000 */
[----:B------:R-:W-:Y:S02]  /*2fb0*/  SHF.R.U64 R51, R44, 0x10, R45 ;  /* 0x000000102c337819 */ /* 0x000fe4000000122d */
[--C-:B------:R-:W-:Y:S02]  /*2fc0*/  SHF.R.U64 R49, R46, 0x10, R47.reuse ;  /* 0x000000102e317819 */ /* 0x100fe4000000122f */
[----:B------:R-:W-:Y:S02]  /*2fd0*/  SHF.R.U32.HI R46, RZ, 0x10, R47 ;  /* 0x00000010ff2e7819 */ /* 0x000fe4000001162f */
        /* <DEDUP_REMOVED lines=13> */
[----:B------:R-:W-:Y:S01]  /*30b0*/  SHF.L.U32 R15, R10, 0x10, RZ ;  /* 0x000000100a0f7819 */ /* 0x000fe200000006ff */
[----:B------:R-:W-:Y:S01]  /*30c0*/  FMUL.FTZ R51, R14, R46 ;  /* 0x0000002e0e337220 */ /* 0x000fe20000410000 */
[C---:B------:R-:W-:Y:S01]  /*30d0*/  LOP3.LUT R45, R11.reuse, 0xffff0000, RZ, 0xc0, !PT ;  /* 0xffff00000b2d7812 */ /* 0x040fe200078ec0ff */
[----:B------:R-:W-:-:S02]  /*30e0*/  IMAD.U32 R10, R11, 0x10000, RZ ;  /* 0x000100000b0a7824 */ /* 0x000fc400078e00ff */
[C---:B------:R-:W-:Y:S01]  /*30f0*/  FMUL.FTZ R14, R44.reuse, R49 ;  /* 0x000000312c0e7220 */ /* 0x040fe20000410000 */
[----:B------:R-:W-:Y:S02]  /*3100*/  IMAD.U32 R11, R9, 0x10000, RZ ;  /* 0x00010000090b7824 */ /* 0x000fe400078e00ff */
[-C--:B------:R-:W-:Y:S01]  /*3110*/  FMUL.FTZ R44, R44, R47.reuse ;  /* 0x0000002f2c2c7220 */ /* 0x080fe20000410000 */
[----:B------:R-:W-:Y:S01]  /*3120*/  LOP3.LUT R93, R93, 0xffff0000, RZ, 0xc0, !PT ;  /* 0xffff00005d5d7812 */ /* 0x000fe200078ec0ff */
[C---:B------:R-:W-:Y:S01]  /*3130*/  IMAD.U32 R9, R8.reuse, 0x10000, RZ ;  /* 0x0001000008097824 */ /* 0x040fe200078e00ff */
[----:B------:R-:W-:Y:S01]  /*3140*/  LOP3.LUT R95, R95, 0xffff0000, RZ, 0xc0, !PT ;  /* 0xffff00005f5f7812 */ /* 0x000fe200078ec0ff */
[----:B------:R-:W-:Y:S01]  /*3150*/  FFMA.FTZ R50, R11, R46, -R50 ;  /* 0x0000002e0b327223 */ /* 0x000fe20000010832 */
[----:B------:R-:W-:Y:S01]  /*3160*/  LOP3.LUT R8, R8, 0xffff0000, RZ, 0xc0, !PT ;  /* 0xffff000008087812 */ /* 0x000fe200078ec0ff */
[C---:B------:R-:W-:Y:S01]  /*3170*/  FFMA.FTZ R47, R15.reuse, R47, -R14 ;  /* 0x0000002f0f2f7223 */ /* 0x040fe2000001080e */
        /* <DEDUP_REMOVED lines=16> */
.L_x_15377:
[----:B------:R-:W-:Y:S05]  /*3280*/  BSYNC B2 ;  /* 0x0000000000027941 */ /* 0x000fea0003800000 */
.L_x_15376:
[----:B------:R2:W-:Y:S02]  /*3290*/  ST.E.128 desc[UR40][R12.64], R8 ;  /* 0x000000080c007985 */ /* 0x0005e4000c101d28 */
.L_x_15371:
[----:B------:R-:W-:Y:S05]  /*32a0*/  BSYNC B1 ;  /* 0x0000000000017941 */ /* 0x000fea0003800000 */
.L_x_15370:
[----:B------:R-:W-:-:S03]  /*32b0*/  UMOV UR4, 0xffffffff ;  /* 0xffffffff00047882 */ /* 0x000fc60000000000 */
[----:B------:R-:W-:Y:S05]  /*32c0*/  BRA.DIV UR4, `(.L_x_15378) ;  /* 0x0000015e04087947 */ /* 0x000fea000b800000 */
[----:B------:R0:W0:Y:S04]  /*32d0*/  SHFL.IDX PT, R45, R86, 0x1, 0x1c1f ;  /* 0x003c1f00562d7f89 */ /* 0x00002800000e0000 */
[----:B---3--:R3:W0:Y:S02]  /*32e0*/  SHFL.IDX PT, R14, R85, 0x1, 0x1c1f ;  /* 0x003c1f00550e7f89 */ /* 0x00862400000e0000 */
.L_x_15618:
[----:B------:R-:W-:Y:S05]  /*32f0*/  @P4 BRA `(.L_x_15379) ;  /* 0x0000002000704947 */ /* 0x000fea0003800000 */
[----:B------:R-:W-:Y:S04]  /*3300*/  BSSY B1, `(.L_x_15380) ;  /* 0x0000038000017945 */ /* 0x000fe80003800000 */
[----:B------:R-:W-:Y:S05]  /*3310*/  @P1 BRA `(.L_x_15381) ;  /* 0x0000000000d81947 */ /* 0x000fea0003800000 */
[----:B--2-4-:R2:W4:Y:S01]  /*3320*/  LDS.128 R8, [R71+0x11000] ;  /* 0x0110000047087984 */ /* 0x0145220000000c00 */
[C---:B0-----:R-:W-:Y:S01]  /*3330*/  LEA R12, P3, R16.reuse, R14, 0x1 ;  /* 0x0000000e100c7211 */ /* 0x041fe200078608ff */
[----:B------:R-:W-:Y:S03]  /*3340*/  BSSY B2, `(.L_x_15382) ;  /* 0x0000032000027945 */ /* 0x000fe60003800000 */
[----:B------:R-:W-:Y:S02]  /*3350*/  LEA.HI.X R13, R16, R45, R17, 0x1, P3 ;  /* 0x0000002d100d7211 */ /* 0x000fe400018f0c11 */
[----:B------:R-:W-:-:S13]  /*3360*/  ISETP.GE.AND P3, PT, R152, R78, PT ;  /* 0x0000004e9800720c */ /* 0x000fda0003f66270 */
[----:B--2---:R-:W-:Y:S05]  /*3370*/  @P3 BRA `(.L_x_15383) ;  /* 0x0000000000b83947 */ /* 0x004fea0003800000 */
[----:B------:R-:W-:Y:S01]  /*3380*/  SHF.R.U64 R44, R42, 0x10, R43 ;  /* 0x000000102a2c7819 */ /* 0x000fe2000000122b */
[----:B----4-:R-:W-:Y:S01]  /*3390*/  IMAD.U32 R15, R10, 0x10000, RZ ;  /* 0x000100000a0f7824 */ /* 0x010fe200078e00ff */
[----:B------:R-:W-:Y:S02]  /*33a0*/  SHF.R.U64 R46, R40, 0x10, R41 ;  /* 0x00000010282e7819 */ /* 0x000fe40000001229 */
[----:B------:R-:W-:Y:S02]  /*33b0*/  SHF.R.U32.HI R43, RZ, 0x10, R43 ;  /* 0x00000010ff2b7819 */ /* 0x000fe4000001162b */
[----:B------:R-:W-:Y:S01]  /*33c0*/  SHF.R.U32.HI R47, RZ, 0x10, R41 ;  /* 0x00000010ff2f7819 */ /* 0x000fe20000011629 */
[----:B------:R-:W-:Y:S01]  /*33d0*/  IMAD.U32 R41, R11, 0x10000, RZ ;  /* 0x000100000b297824 */ /* 0x000fe200078e00ff */
        /* <DEDUP_REMOVED lines=18> */
[----:B------:R-:W-:Y:S01]  /*3500*/  FMUL.FTZ R40, R40, R44 ;  /* 0x0000002c28287220 */ /* 0x000fe20000410000 */
[----:B------:R-:W-:Y:S01]  /*3510*/  LOP3.LUT R92, R92, 0xffff0000, RZ, 0xc0, !PT ;  /* 0xffff00005c5c7812 */ /* 0x000fe200078ec0ff */
[----:B------:R-:W-:Y:S01]  /*3520*/  IMAD.U32 R89, R89, 0x10000, RZ ;  /* 0x0001000059597824 */ /* 0x000fe200078e00ff */
[----:B------:R-:W-:Y:S01]  /*3530*/  LOP3.LUT R90, R90, 0xffff0000, RZ, 0xc0, !PT ;  /* 0xffff00005a5a7812 */ /* 0x000fe200078ec0ff */
[C---:B------:R-:W-:Y:S01]  /*3540*/  FFMA.FTZ R49, R10.reuse, R43, -R49 ;  /* 0x0000002b0a317223 */ /* 0x040fe20000010831 */
        /* <DEDUP_REMOVED lines=17> */
.L_x_15383:
[----:B------:R-:W-:Y:S05]  /*3660*/  BSYNC B2 ;  /* 0x0000000000027941 */ /* 0x000fea0003800000 */
.L_x_15382:
[----:B----4-:R0:W-:Y:S02]  /*3670*/  ST.E.128 desc[UR40][R12.64], R8 ;  /* 0x000000080c007985 */ /* 0x0101e4000c101d28 */
.L_x_15381:
[----:B------:R-:W-:Y:S05]  /*3680*/  BSYNC B1 ;  /* 0x0000000000017941 */ /* 0x000fea0003800000 */
.L_x_15380:
[----:B------:R-:W-:Y:S05]  /*3690*/  @P2 BRA `(.L_x_15379) ;  /* 0x0000001c00882947 */ /* 0x000fea0003800000 */
[----:B------:R-:W5:Y:S01]  /*36a0*/  LDL R15, [R1+0x4] ;  /* 0x00000400010f7983 */ /* 0x000f620000100800 */
[C---:B0-2-4-:R-:W-:Y:S01]  /*36b0*/  LEA R12, P3, R18.reuse, R14, 0x1 ;  /* 0x0000000e120c7211 */ /* 0x055fe200078608ff */
[----:B------:R-:W-:Y:S02]  /*36c0*/  BSSY B1, `(.L_x_15384) ;  /* 0x0000033000017945 */ /* 0x000fe40003800000 */
[----:B------:R0:W2:Y:S01]  /*36d0*/  LDS.128 R8, [R70+0x11000] ;  /* 0x0110000046087984 */ /* 0x0000a20000000c00 */
[----:B------:R-:W-:Y:S02]  /*36e0*/  LEA.HI.X R13, R18, R45, R156, 0x1, P3 ;  /* 0x0000002d120d7211 */ /* 0x000fe400018f0c9c */
[----:B-----5:R-:W-:-:S13]  /*36f0*/  ISETP.GE.AND P3, PT, R15, R78, PT ;  /* 0x0000004e0f00720c */ /* 0x020fda0003f66270 */
[----:B0-2---:R-:W-:Y:S05]  /*3700*/  @P3 BRA `(.L_x_15385) ;  /* 0x0000000000b83947 */ /* 0x005fea0003800000 */
[----:B------:R-:W-:Y:S01]  /*3710*/  SHF.R.U64 R38, R38, 0x10, R39 ;  /* 0x0000001026267819 */ /* 0x000fe20000001227 */
[----:B------:R-:W-:Y:S01]  /*3720*/  IMAD.U32 R14, R10, 0x10000, RZ ;  /* 0x000100000a0e7824 */ /* 0x000fe200078e00ff */
[----:B------:R-:W-:Y:S02]  /*3730*/  SHF.R.U64 R41, R36, 0x10, R37 ;  /* 0x0000001024297819 */ /* 0x000fe40000001225 */
[----:B------:R-:W-:Y:S02]  /*3740*/  SHF.R.U32.HI R39, RZ, 0x10, R39 ;  /* 0x00000010ff277819 */ /* 0x000fe40000011627 */
[----:B------:R-:W-:Y:S02]  /*3750*/  SHF.R.U32.HI R40, RZ, 0x10, R37 ;  /* 0x00000010ff287819 */ /* 0x000fe40000011625 */
[----:B------:R-:W-:Y:S02]  /*3760*/  PRMT R87, R87, 0x5410, R38 ;  /* 0x0000541057577816 */ /* 0x000fe40000000026 */
[----:B------:R-:W-:-:S02]  /*3770*/  PRMT R80, R80, 0x5410, R41 ;  /* 0x0000541050507816 */ /* 0x000fc40000000029 */
[----:B------:R-:W-:Y:S02]  /*3780*/  PRMT R88, R88, 0x5410, R39 ;  /* 0x0000541058587816 */ /* 0x000fe40000000027 */
[C---:B------:R-:W-:Y:S02]  /*3790*/  LOP3.LUT R37, R11.reuse, 0xffff0000, RZ, 0xc0, !PT ;  /* 0xffff00000b257812 */ /* 0x040fe400078ec0ff */
[----:B------:R-:W-:Y:S01]  /*37a0*/  SHF.L.U32 R36, R11, 0x10, RZ ;  /* 0x000000100b247819 */ /* 0x000fe200000006ff */
[----:B------:R-:W-:Y:S01]  /*37b0*/  IMAD.U32 R41, R88, 0x10000, RZ ;  /* 0x0001000058297824 */ /* 0x000fe200078e00ff */
[----:B------:R-:W-:Y:S02]  /*37c0*/  PRMT R81, R81, 0x5410, R40 ;  /* 0x0000541051517816 */ /* 0x000fe40000000028 */
        /* <DEDUP_REMOVED lines=34> */
.L_x_15385:
[----:B------:R-:W-:Y:S05]  /*39f0*/  BSYNC B1 ;  /* 0x0000000000017941 */ /* 0x000fea0003800000 */
.L_x_15384:
[----:B------:R0:W-:Y:S01]  /*3a00*/  ST.E.128 desc[UR40][R12.64], R8 ;  /* 0x000000080c007985 */ /* 0x0001e2000c101d28 */
[----:B------:R-:W-:Y:S05]  /*3a10*/  BRA `(.L_x_15379) ;  /* 0x0000001800a87947 */ /* 0x000fea0003800000 */
.L_x_15361:
        /* <DEDUP_REMOVED lines=48> */
.L_x_15387:
[----:B------:R-:W-:Y:S05]  /*3d20*/  BSYNC B1 ;  /* 0x0000000000017941 */ /* 0x000fea0003800000 */
.L_x_15386:
        /* <DEDUP_REMOVED lines=35> */
.L_x_15388:
[----:B------:R-:W2:Y:S01]  /*3f60*/  LDL R8, [R1] ;  /* 0x0000000001087983 */ /* 0x000ea20000100800 */
[----:B------:R-:W-:Y:S01]  /*3f70*/  IMAD R69, R19, 0x8, R2 ;  /* 0x0000000813457824 */ /* 0x000fe200078e0202 */
[----:B------:R-:W1:Y:S01]  /*3f80*/  LDC R88, c[0x0][0x2f4] ;  /* 0x0000bd00ff587b82 */ /* 0x000e620000000800 */
[----:B------:R-:W-:Y:S01]  /*3f90*/  BSSY B1, `(.L_x_15389) ;  /* 0x0000004000017945 */ /* 0x000fe20003800000 */
[----:B--2---:R-:W-:-:S04]  /*3fa0*/  SHF.L.U32 R77, R8, 0x1f, RZ ;  /* 0x0000001f084d7819 */ /* 0x004fc800000006ff */
[----:B------:R-:W2:Y:S02]  /*3fb0*/  SYNCS.PHASECHK.TRANS64.TRYWAIT P4, [R69+URZ+0x16890], R77 ;  /* 0x0168904d450075a7 */ /* 0x000ea4000808017f */
[----:B-12---:R-:W-:Y:S05]  /*3fc0*/  @!P4 BRA `(.L_x_15390) ;  /* 0x000001500010c947 */ /* 0x006fea0003800000 */
.L_x_15619:
[----:B------:R-:W-:Y:S05]  /*3fd0*/  BSYNC B1 ;  /* 0x0000000000017941 */ /* 0x000fea0003800000 */
.L_x_15389:
[----:B------:R-:W-:Y:S01]  /*3fe0*/  UMOV UR4, 0xffffffff ;  /* 0xffffffff00047882 */ /* 0x000fe20000000000 */
[----:B------:R-:W-:Y:S02]  /*3ff0*/  IMAD.IADD R90, R88, 0x1, -R59 ;  /* 0x00000001585a7824 */ /* 0x000fe400078e0a3b */
[----:B------:R-:W-:Y:S05]  /*4000*/  BRA.DIV UR4, `(.L_x_15391) ;  /* 0x0000015204147947 */ /* 0x000fea000b800000 */
[----:B------:R2:W3:Y:S04]  /*4010*/  SHFL.IDX PT, R81, R86, RZ, 0x1c1f ;  /* 0x001c1fff56517589 */ /* 0x0004e800000e0000 */
[----:B------:R2:W4:Y:S02]  /*4020*/  SHFL.IDX PT, R80, R85, RZ, 0x1c1f ;  /* 0x001c1fff55507589 */ /* 0x00052400000e0000 */
.L_x_15623:
        /* <DEDUP_REMOVED lines=26> */
[----:B------:R-:W-:Y:S01]  /*41d0*/  SHF.R.U64 R36, R36, 0x10, R37 ;  /* 0x0000001024247819 */ /* 0x000fe20000001225 */
[----:B---3--:R-:W-:Y:S01]  /*41e0*/  IMAD.U32 R103, R13, 0x10000, RZ ;  /* 0x000100000d677824 */ /* 0x008fe200078e00ff */
[----:B------:R-:W-:Y:S01]  /*41f0*/  SHF.R.U32.HI R105, RZ, 0x10, R41 ;  /* 0x00000010ff697819 */ /* 0x000fe20000011629 */
[----:B------:R-:W-:Y:S01]  /*4200*/  IMAD.U32 R104, R15, 0x10000, RZ ;  /* 0x000100000f687824 */ /* 0x000fe200078e00ff */
[----:B------:R-:W-:Y:S02]  /*4210*/  SHF.R.U32.HI R37, RZ, 0x10, R37 ;  /* 0x00000010ff257819 */ /* 0x000fe40000011625 */
[----:B------:R-:W-:Y:S02]  /*4220*/  PRMT R109, R109, 0x5410, R105 ;  /* 0x000054106d6d7816 */ /* 0x000fe40000000069 */
[----:B------:R-:W-:Y:S02]  /*4230*/  PRMT R106, R106, 0x5410, R37 ;  /* 0x000054106a6a7816 */ /* 0x000fe40000000025 */
[----:B------:R-:W-:Y:S01]  /*4240*/  SHF.R.U32.HI R89, RZ, 0x10, R39 ;  /* 0x00000010ff597819 */ /* 0x000fe20000011627 */
[----:B------:R-:W-:Y:S01]  /*4250*/  IMAD.U32 R105, R109, 0x10000, RZ ;  /* 0x000100006d697824 */ /* 0x000fe200078e00ff */
[--C-:B------:R-:W-:Y:S01]  /*4260*/  SHF.R.U64 R91, R42, 0x10, R43.reuse ;  /* 0x000000102a5b7819 */ /* 0x100fe2000000122b */
[----:B------:R-:W-:Y:S01]  /*4270*/  IMAD.U32 R37, R106, 0x10000, RZ ;  /* 0x000100006a257824 */ /* 0x000fe200078e00ff */
[----:B------:R-:W-:Y:S01]  /*4280*/  SHF.R.U32.HI R92, RZ, 0x10, R43 ;  /* 0x00000010ff5c7819 */ /* 0x000fe2000001162b */
[----:B0-----:R-:W-:Y:S01]  /*4290*/  IMAD.U32 R42, R9, 0x10000, RZ ;  /* 0x00010000092a7824 */ /* 0x001fe200078e00ff */
[----:B------:R-:W-:Y:S01]  /*42a0*/  PRMT R89, R108, 0x5410, R89 ;  /* 0x000054106c597816 */ /* 0x000fe20000000059 */
[----:B------:R-:W-:Y:S01]  /*42b0*/  FMUL.FTZ R111, R103, R105 ;  /* 0x00000069676f7220 */ /* 0x000fe20000410000 */
[----:B------:R-:W-:Y:S01]  /*42c0*/  PRMT R91, R107, 0x5410, R91 ;  /* 0x000054106b5b7816 */ /* 0x000fe2000000005b */
        /* <DEDUP_REMOVED lines=13> */
[----:B------:R-:W-:Y:S01]  /*43a0*/  LOP3.LUT R39, R9, 0xffff0000, RZ, 0xc0, !PT ;  /* 0xffff000009277812 */ /* 0x000fe200078ec0ff */
[----:B------:R-:W-:Y:S01]  /*43b0*/  IMAD.U32 R43, R11, 0x10000, RZ ;  /* 0x000100000b2b7824 */ /* 0x000fe200078e00ff */
[----:B------:R-:W-:Y:S01]  /*43c0*/  PRMT R40, R98, 0x5432, R40 ;  /* 0x0000543262287816 */ /* 0x000fe20000000028 */
[C---:B------:R-:W-:Y:S01]  /*43d0*/  FMUL.FTZ R110, R104.reuse, R109 ;  /* 0x0000006d686e7220 */ /* 0x040fe20000410000 */
[----:B------:R-:W-:Y:S01]  /*43e0*/  PRMT R36, R97, 0x5432, R36 ;  /* 0x0000543261247816 */ /* 0x000fe20000000024 */
[C---:B------:R-:W-:Y:S01]  /*43f0*/  FFMA.FTZ R92, R39.reuse, R92, -R106 ;  /* 0x0000005c275c7223 */ /* 0x040fe2000001086a */
[----:B------:R-:W-:Y:S01]  /*4400*/  FMUL.FTZ R104, R104, R103 ;  /* 0x0000006768687220 */ /* 0x000fe20000410000 */
[----:B------:R-:W-:Y:S01]  /*4410*/  LOP3.LUT R106, R108, 0xffff0000, RZ, 0xc0, !PT ;  /* 0xffff00006c6a7812 */ /* 0x000fe200078ec0ff */
[----:B------:R-:W-:Y:S01]  /*4420*/  FFMA.FTZ R39, R39, R107, R94 ;  /* 0x0000006b27277223 */ /* 0x000fe2000001005e */
[----:B------:R-:W-:Y:S01]  /*4430*/  LOP3.LUT R15, R15, 0xffff0000, RZ, 0xc0, !PT ;  /* 0xffff00000f0f7812 */ /* 0x000fe200078ec0ff */
[----:B------:R-:W-:Y:S01]  /*4440*/  FFMA.FTZ R94, R43, R103, -R110 ;  /* 0x000000672b5e7223 */ /* 0x000fe2000001086e */
[----:B------:R-:W-:Y:S01]  /*4450*/  LOP3.LUT R108, R89, 0xffff0000, RZ, 0xc0, !PT ;  /* 0xffff0000596c7812 */ /* 0x000fe200078ec0ff */
[----:B------:R-:W-:-:S02]  /*4460*/  IMAD.U32 R13, R12, 0x10000, RZ ;  /* 0x000100000c0d7824 */ /* 0x000fc400078e00ff */
[----:B------:R-:W-:Y:S01]  /*4470*/  FFMA.FTZ R43, R43, R109, R104 ;  /* 0x0000006d2b2b7223 */ /* 0x000fe20000010068 */
[----:B------:R-:W-:Y:S01]  /*4480*/  IMAD.U32 R110, R40, 0x10000, RZ ;  /* 0x00010000286e7824 */ /* 0x000fe200078e00ff */
[----:B------:R-:W-:Y:S01]  /*4490*/  LOP3.LUT R11, R11, 0xffff0000, RZ, 0xc0, !PT ;  /* 0xffff00000b0b7812 */ /* 0x000fe200078ec0ff */
[----:B------:R-:W-:Y:S01]  /*44a0*/  IMAD.U32 R104, R36, 0x10000, RZ ;  /* 0x0001000024687824 */ /* 0x000fe200078e00ff */
[----:B------:R-:W-:Y:S01]  /*44b0*/  SHF.L.U32 R9, R8, 0x10, RZ ;  /* 0x0000001008097819 */ /* 0x000fe200000006ff */
[C---:B------:R-:W-:Y:S01]  /*44c0*/  FMUL.FTZ R112, R15.reuse, R106 ;  /* 0x0000006a0f707220 */ /* 0x040fe20000410000 */
[----:B------:R-:W-:Y:S01]  /*44d0*/  FMUL.FTZ R114, R15, R108 ;  /* 0x0000006c0f727220 */ /* 0x000fe20000410000 */
[----:B------:R-:W-:Y:S01]  /*44e0*/  LOP3.LUT R103, R40, 0xffff0000, RZ, 0xc0, !PT ;  /* 0xffff000028677812 */ /* 0x000fe200078ec0ff */
[C---:B------:R-:W-:Y:S01]  /*44f0*/  FMUL.FTZ R40, R13.reuse, R110 ;  /* 0x0000006e0d287220 */ /* 0x040fe20000410000 */
[----:B------:R-:W-:Y:S01]  /*4500*/  LOP3.LUT R12, R12, 0xffff0000, RZ, 0xc0, !PT ;  /* 0xffff00000c0c7812 */ /* 0x000fe200078ec0ff */
[----:B------:R-:W-:Y:S01]  /*4510*/  FMUL.FTZ R13, R13, R104 ;  /* 0x000000680d0d7220 */ /* 0x000fe20000410000 */
[----:B------:R-:W-:Y:S01]  /*4520*/  LOP3.LUT R89, R36, 0xffff0000, RZ, 0xc0, !PT ;  /* 0xffff000024597812 */ /* 0x000fe200078ec0ff */
[C---:B------:R-:W-:Y:S01]  /*4530*/  FFMA.FTZ R15, R11.reuse, R108, -R112 ;  /* 0x0000006c0b0f7223 */ /* 0x040fe20000010870 */
[----:B------:R-:W-:Y:S01]  /*4540*/  PRMT R38, R96, 0x5432, R38 ;  /* 0x0000543260267816 */ /* 0x000fe20000000026 */
[----:B------:R-:W-:Y:S01]  /*4550*/  FFMA.FTZ R36, R11, R106, R114 ;  /* 0x0000006a0b247223 */ /* 0x000fe20000010072 */
[C---:B------:R-:W-:Y:S01]  /*4560*/  FFMA.FTZ R11, R9.reuse, R104, -R40 ;  /* 0x00000068090b7223 */ /* 0x040fe20000010828 */
[C---:B------:R-:W-:Y:S01]  /*4570*/  IMAD.U32 R41, R10.reuse, 0x10000, RZ ;  /* 0x000100000a297824 */ /* 0x040fe200078e00ff */
[----:B------:R-:W-:Y:S01]  /*4580*/  LOP3.LUT R93, R10, 0xffff0000, RZ, 0xc0, !PT ;  /* 0xffff00000a5d7812 */ /* 0x000fe200078ec0ff */
[----:B------:R-:W-:Y:S01]  /*4590*/  FFMA.FTZ R9, R9, R110, R13 ;  /* 0x0000006e09097223 */ /* 0x000fe2000001000d */
[----:B------:R-:W-:-:S02]  /*45a0*/  IMAD.U32 R10, R14, 0x10000, RZ ;  /* 0x000100000e0a7824 */ /* 0x000fc400078e00ff */
[C---:B------:R-:W-:Y:S01]  /*45b0*/  FMUL.FTZ R105, R12.reuse, R103 ;  /* 0x000000670c697220 */ /* 0x040fe20000410000 */
[----:B------:R-:W-:Y:S01]  /*45c0*/  FMUL.FTZ R107, R12, R89 ;  /* 0x000000590c6b7220 */ /* 0x000fe20000410000 */
[C---:B------:R-:W-:Y:S01]  /*45d0*/  IMAD.U32 R13, R91.reuse, 0x10000, RZ ;  /* 0x000100005b0d7824 */ /* 0x040fe200078e00ff */
        /* <DEDUP_REMOVED lines=8> */
[C---:B------:R-:W-:Y:S01]  /*4660*/  FFMA.FTZ R104, R41.reuse, R12, -R104 ;  /* 0x0000000c29687223 */ /* 0x040fe20000010868 */
        /* <DEDUP_REMOVED lines=17> */
[----:B------:R-:W-:Y:S01]  /*4780*/  MOV R14, R42 ;  /* 0x0000002a000e7202 */ /* 0x000fe20000000f00 */
[----:B------:R-:W-:-:S02]  /*4790*/  IMAD.MOV.U32 R9, RZ, RZ, R37 ;  /* 0x000000ffff097224 */ /* 0x000fc400078e0025 */
[----:B------:R-:W-:Y:S02]  /*47a0*/  IMAD.MOV.U32 R13, RZ, RZ, R39 ;  /* 0x000000ffff0d7224 */ /* 0x000fe400078e0027 */
[----:B------:R-:W-:-:S07]  /*47b0*/  IMAD.MOV.U32 R15, RZ, RZ, R43 ;  /* 0x000000ffff0f7224 */ /* 0x000fce00078e002b */
.L_x_15395:
[----:B------:R-:W-:Y:S05]  /*47c0*/  BSYNC B2 ;  /* 0x0000000000027941 */ /* 0x000fea0003800000 */
.L_x_15394:
[----:B------:R-:W-:Y:S01]  /*47d0*/  ISETP.GE.AND P4, PT, R87, R88, PT ;  /* 0x000000585700720c */ /* 0x000fe20003f86270 */
[----:B0-----:R0:W-:-:S12]  /*47e0*/  ST.E.128 desc[UR40][R78.64], R8 ;  /* 0x000000084e007985 */ /* 0x0011d8000c101d28 */
[----:B------:R-:W-:-:S05]  /*47f0*/  @!P4 IMAD.WIDE R80, R87, 0x2, R80 ;  /* 0x000000025750c825 */ /* 0x000fca00078e0250 */
[----:B---3--:R0:W-:Y:S02]  /*4800*/  @!P4 ST.E.128 desc[UR40][R80.64], R12 ;  /* 0x0000000c5000c985 */ /* 0x0081e4000c101d28 */
.L_x_15393:
[----:B------:R-:W-:Y:S05]  /*4810*/  BSYNC B1 ;  /* 0x0000000000017941 */ /* 0x000fea0003800000 */
.L_x_15392:
[----:B------:R-:W-:-:S03]  /*4820*/  UMOV UR4, 0xffffffff ;  /* 0xffffffff00047882 */ /* 0x000fc60000000000 */
[----:B------:R-:W-:Y:S05]  /*4830*/  BRA.DIV UR4, `(.L_x_15396) ;  /* 0x0000014a04547947 */ /* 0x000fea000b800000 */
[----:B------:R0:W0:Y:S04]  /*4840*/  SHFL.IDX PT, R39, R86, 0x1, 0x1c1f ;  /* 0x003c1f0056277f89 */ /* 0x00002800000e0000 */
[----:B------:R0:W0:Y:S02]  /*4850*/  SHFL.IDX PT, R38, R85, 0x1, 0x1c1f ;  /* 0x003c1f0055267f89 */ /* 0x00002400000e0000 */
.L_x_15627:
        /* <DEDUP_REMOVED lines=12> */
[----:B------:R-:W-:Y:S01]  /*4920*/  LEA.HI R90, R9, R90, RZ, 0x4 ;  /* 0x0000005a095a7211 */ /* 0x000fe200078f20ff */
[----:B------:R-:W-:Y:S01]  /*4930*/  IMAD R9, R19, 0x2000, R0 ;  /* 0x0000200013097824 */ /* 0x000fe200078e0200 */
[----:B------:R-:W-:-:S02]  /*4940*/  LOP3.LUT R11, R11, 0x1c0, RZ, 0xc0, !PT ;  /* 0x000001c00b0b7812 */ /* 0x000fc400078ec0ff */
[----:B------:R-:W-:Y:S01]  /*4950*/  LEA.HI.SX32 R41, R90, R7, 0x1c ;  /* 0x000000075a297211 */ /* 0x000fe200078fe2ff */
[----:B------:R-:W-:Y:S01]  /*4960*/  IMAD R9, R9, 0x2, R2 ;  /* 0x0000000209097824 */ /* 0x000fe200078e0202 */
[----:B------:R-:W-:Y:S02]  /*4970*/  LOP3.LUT R8, R8, 0x1c0, RZ, 0xc0, !PT ;  /* 0x000001c008087812 */ /* 0x000fe400078ec0ff */
[----:B------:R-:W-:Y:S01]  /*4980*/  SHF.R.U32.HI R11, RZ, 0x3, R11 ;  /* 0x00000003ff0b7819 */ /* 0x000fe2000001160b */
[----:B------:R-:W-:Y:S01]  /*4990*/  IMAD.SHL.U32 R41, R41, 0x8, RZ ;  /* 0x0000000829297824 */ /* 0x000fe200078e00ff */
[----:B------:R-:W-:-:S04]  /*49a0*/  LEA.HI.X R37, R6, R39, R4, 0x1, P4 ;  /* 0x0000002706257211 */ /* 0x000fc800020f0c04 */
[----:B------:R-:W-:-:S04]  /*49b0*/  LOP3.LUT R8, R8, 0x38, R41, 0xf8, !PT ;  /* 0x0000003808087812 */ /* 0x000fc800078ef829 */
[----:B------:R-:W-:-:S05]  /*49c0*/  LOP3.LUT R8, R8, R11, RZ, 0x3c, !PT ;  /* 0x0000000b08087212 */ /* 0x000fca00078e3cff */
[----:B-----5:R-:W-:-:S04]  /*49d0*/  IMAD.IADD R8, R10, 0x1, R8 ;  /* 0x000000010a087824 */ /* 0x020fc800078e0208 */
[----:B------:R-:W-:-:S04]  /*49e0*/  IMAD R11, R19, 0x2000, R8 ;  /* 0x00002000130b7824 */ /* 0x000fc800078e0208 */
[----:B------:R-:W-:Y:S02]  /*49f0*/  IMAD R12, R11, 0x2, R2 ;  /* 0x000000020b0c7824 */ /* 0x000fe400078e0202 */
[----:B------:R-:W0:Y:S04]  /*4a00*/  LDS.128 R8, [R9+0xe400] ;  /* 0x00e4000009087984 */ /* 0x000e280000000c00 */
[----:B------:R-:W0:Y:S01]  /*4a10*/  LDS.128 R12, [R12+0xe400] ;  /* 0x00e400000c0c7984 */ /* 0x000e220000000c00 */
[----:B------:R-:W-:Y:S05]  /*4a20*/  @P3 BRA `(.L_x_15398) ;  /* 0x00000004006c3947 */ /* 0x000fea0003800000 */
[----:B------:R-:W-:Y:S01]  /*4a30*/  SHF.R.U32.HI R79, RZ, 0x10, R49 ;  /* 0x00000010ff4f7819 */ /* 0x000fe20000011631 */
[----:B0-----:R-:W-:Y:S01]  /*4a40*/  IMAD.U32 R43, R9, 0x10000, RZ ;  /* 0x00010000092b7824 */ /* 0x001fe200078e00ff */
[----:B--2---:R-:W-:Y:S01]  /*4a50*/  SHF.R.U32.HI R85, RZ, 0x10, R45 ;  /* 0x00000010ff557819 */ /* 0x004fe2000001162d */
[----:B------:R-:W-:Y:S01]  /*4a60*/  IMAD.U32 R40, R8, 0x10000, RZ ;  /* 0x0001000008287824 */ /* 0x000fe200078e00ff */
[----:B------:R-:W-:Y:S02]  /*4a70*/  PRMT R102, R102, 0x5410, R79 ;  /* 0x0000541066667816 */ /* 0x000fe4000000004f */
[----:B------:R-:W-:Y:S02]  /*4a80*/  PRMT R98, R98, 0x5410, R85 ;  /* 0x0000541062627816 */ /* 0x000fe40000000055 */
[----:B------:R-:W-:Y:S01]  /*4a90*/  SHF.R.U64 R90, R44, 0x10, R45 ;  /* 0x000000102c5a7819 */ /* 0x000fe2000000122d */
[----:B------:R-:W-:Y:S01]  /*4aa0*/  IMAD.U32 R44, R13, 0x10000, RZ ;  /* 0x000100000d2c7824 */ /* 0x000fe200078e00ff */
[----:B----4-:R-:W-:Y:S01]  /*4ab0*/  SHF.R.U64 R80, R48, 0x10, R49 ;  /* 0x0000001030507819 */ /* 0x010fe20000001231 */
[----:B------:R-:W-:Y:S01]  /*4ac0*/  IMAD.U32 R49, R15, 0x10000, RZ ;  /* 0x000100000f317824 */ /* 0x000fe200078e00ff */
[--C-:B------:R-:W-:Y:S01]  /*4ad0*/  SHF.R.U64 R78, R50, 0x10, R51.reuse ;  /* 0x00000010324e7819 */ /* 0x100fe20000001233 */
[----:B------:R-:W-:Y:S01]  /*4ae0*/  IMAD.U32 R50, R102, 0x10000, RZ ;  /* 0x0001000066327824 */ /* 0x000fe200078e00ff */
[----:B------:R-:W-:-:S02]  /*4af0*/  SHF.R.U32.HI R51, RZ, 0x10, R51 ;  /* 0x00000010ff337819 */ /* 0x000fc40000011633 */
[----:B------:R-:W-:Y:S01]  /*4b00*/  LOP3.LUT R45, R15, 0xffff0000, RZ, 0xc0, !PT ;  /* 0xffff00000f2d7812 */ /* 0x000fe200078ec0ff */
[----:B------:R-:W-:Y:S01]  /*4b10*/  IMAD.U32 R15, R98, 0x10000, RZ ;  /* 0x00010000620f7824 */ /* 0x000fe200078e00ff */
[----:B---3--:R-:W-:Y:S02]  /*4b20*/  SHF.R.U32.HI R81, RZ, 0x10, R47 ;  /* 0x00000010ff517819 */ /* 0x008fe4000001162f */
[----:B------:R-:W-:Y:S01]  /*4b30*/  PRMT R99, R99, 0x5410, R78 ;  /* 0x0000541063637816 */ /* 0x000fe2000000004e */
[-C--:B------:R-:W-:Y:S01]  /*4b40*/  FMUL.FTZ R78, R44, R50.reuse ;  /* 0x000000322c4e7220 */ /* 0x080fe20000410000 */
        /* <DEDUP_REMOVED lines=11> */
[----:B------:R-:W-:Y:S01]  /*4c00*/  FMUL.FTZ R81, R48, R79 ;  /* 0x0000004f30517220 */ /* 0x000fe20000410000 */
[----:B------:R-:W-:-:S02]  /*4c10*/  IMAD.U32 R47, R11, 0x10000, RZ ;  /* 0x000100000b2f7824 */ /* 0x000fc400078e00ff */
[----:B------:R-:W-:Y:S01]  /*4c20*/  FMUL.FTZ R85, R48, R51 ;  /* 0x0000003330557220 */ /* 0x000fe20000410000 */
[----:B------:R-:W-:Y:S01]  /*4c30*/  PRMT R101, R101, 0x5410, R80 ;  /* 0x0000541065657816 */ /* 0x000fe20000000050 */
[----:B------:R-:W-:Y:S01]  /*4c40*/  FMUL.FTZ R48, R49, R78 ;  /* 0x0000004e31307220 */ /* 0x000fe20000410000 */
[----:B------:R-:W-:Y:S01]  /*4c50*/  LOP3.LUT R46, R9, 0xffff0000, RZ, 0xc0, !PT ;  /* 0xffff0000092e7812 */ /* 0x000fe200078ec0ff */
[-C--:B------:R-:W-:Y:S01]  /*4c60*/  FMUL.FTZ R49, R49, R50.reuse ;  /* 0x0000003231317220 */ /* 0x080fe20000410000 */
[----:B------:R-:W-:Y:S01]  /*4c70*/  PRMT R97, R97, 0x5410, R90 ;  /* 0x0000541061617816 */ /* 0x000fe2000000005a */
[C---:B------:R-:W-:Y:S01]  /*4c80*/  FFMA.FTZ R50, R47.reuse, R50, -R48 ;  /* 0x000000322f327223 */ /* 0x040fe20000010830 */
[----:B------:R-:W-:Y:S01]  /*4c90*/  LOP3.LUT R100, R100, 0xffff0000, RZ, 0xc0, !PT ;  /* 0xffff000064647812 */ /* 0x000fe200078ec0ff */
[----:B------:R-:W-:Y:S01]  /*4ca0*/  IMAD.U32 R13, R12, 0x10000, RZ ;  /* 0x000100000c0d7824 */ /* 0x000fe200078e00ff */
[----:B------:R-:W-:Y:S01]  /*4cb0*/  LOP3.LUT R96, R96, 0xffff0000, RZ, 0xc0, !PT ;  /* 0xffff000060607812 */ /* 0x000fe200078ec0ff */
[----:B------:R-:W-:Y:S01]  /*4cc0*/  FFMA.FTZ R78, R47, R78, R49 ;  /* 0x0000004e2f4e7223 */ /* 0x000fe20000010031 */
[----:B------:R-:W-:-:S02]  /*4cd0*/  IMAD.U32 R48, R101, 0x10000, RZ ;  /* 0x0001000065307824 */ /* 0x000fc400078e00ff */
[C---:B------:R-:W-:Y:S01]  /*4ce0*/  FFMA.FTZ R44, R46.reuse, R51, -R81 ;  /* 0x000000332e2c7223 */ /* 0x040fe20000010851 */
[----:B------:R-:W-:Y:S02]  /*4cf0*/  IMAD.U32 R47, R97, 0x10000, RZ ;  /* 0x00010000612f7824 */ /* 0x000fe400078e00ff */
[----:B------:R-:W-:Y:S01]  /*4d00*/  FFMA.FTZ R46, R46, R79, R85 ;  /* 0x0000004f2e2e7223 */ /* 0x000fe20000010055 */
[C---:B------:R-:W-:Y:S01]  /*4d10*/  FMUL.FTZ R49, R45.reuse, R100 ;  /* 0x000000642d317220 */ /* 0x040fe20000410000 */
[----:B------:R-:W-:Y:S01]  /*4d20*/  FMUL.FTZ R79, R45, R96 ;  /* 0x000000602d4f7220 */ /* 0x000fe20000410000 */
[-C--:B------:R-:W-:Y:S01]  /*4d30*/  FMUL.FTZ R45, R13, R48.reuse ;  /* 0x000000300d2d7220 */ /* 0x080fe20000410000 */
[----:B------:R-:W-:Y:S01]  /*4d40*/  LOP3.LUT R42, R11, 0xffff0000, RZ, 0xc0, !PT ;  /* 0xffff00000b2a7812 */ /* 0x000fe200078ec0ff */
[-C--:B------:R-:W-:Y:S01]  /*4d50*/  FMUL.FTZ R13, R13, R47.reuse ;  /* 0x0000002f0d0d7220 */ /* 0x080fe20000410000 */
[----:B------:R-:W-:Y:S01]  /*4d60*/  LOP3.LUT R12, R12, 0xffff0000, RZ, 0xc0, !PT ;  /* 0xffff00000c0c7812 */ /* 0x000fe200078ec0ff */
[----:B------:R-:W-:Y:S01]  /*4d70*/  FFMA.FTZ R45, R40, R47, -R45 ;  /* 0x0000002f282d7223 */ /* 0x000fe2000001082d */
[----:B------:R-:W-:Y:S01]  /*4d80*/  LOP3.LUT R101, R101, 0xffff0000, RZ, 0xc0, !PT ;  /* 0xffff000065657812 */ /* 0x000fe200078ec0ff */
[----:B------:R-:W-:Y:S01]  /*4d90*/  IMAD.U32 R9, R10, 0x10000, RZ ;  /* 0x000100000a097824 */ /* 0x000fe200078e00ff */
[----:B------:R-:W-:Y:S01]  /*4da0*/  LOP3.LUT R97, R97, 0xffff0000, RZ, 0xc0, !PT ;  /* 0xffff000061617812 */ /* 0x000fe200078ec0ff */
[----:B------:R-:W-:Y:S01]  /*4db0*/  FFMA.FTZ R40, R40, R48, R13 ;  /* 0x0000003028287223 */ /* 0x000fe2000001000d */
[----:B------:R-:W-:Y:S01]  /*4dc0*/  PRMT R95, R95, 0x5410, R86 ;  /* 0x000054105f5f7816 */ /* 0x000fe20000000056 */
[----:B------:R-:W-:Y:S01]  /*4dd0*/  FFMA.FTZ R51, R42, R96, -R49 ;  /* 0x000000602a337223 */ /* 0x000fe20000010831 */
[----:B------:R-:W-:Y:S01]  /*4de0*/  LOP3.LUT R11, R10, 0xffff0000, RZ, 0xc0, !PT ;  /* 0xffff00000a0b7812 */ /* 0x000fe200078ec0ff */
[----:B------:R-:W-:Y:S01]  /*4df0*/  IMAD.U32 R13, R99, 0x10000, RZ ;  /* 0x00010000630d7824 */ /* 0x000fe200078e00ff */
[----:B------:R-:W-:Y:S01]  /*4e00*/  LOP3.LUT R8, R8, 0xffff0000, RZ, 0xc0, !PT ;  /* 0xffff000008087812 */ /* 0x000fe200078ec0ff */
[----:B------:R-:W-:Y:S01]  /*4e10*/  FMUL.FTZ R49, R12, R101 ;  /* 0x000000650c317220 */ /* 0x000fe20000410000 */
[----:B------:R-:W-:Y:S01]  /*4e20*/  SHF.L.U32 R10, R14, 0x10, RZ ;  /* 0x000000100e0a7819 */ /* 0x000fe200000006ff */
[-C--:B------:R-:W-:Y:S01]  /*4e30*/  FMUL.FTZ R47, R12, R97.reuse ;  /* 0x000000610c2f7220 */ /* 0x080fe20000410000 */
[----:B------:R-:W-:Y:S01]  /*4e40*/  LOP3.LUT R14, R14, 0xffff0000, RZ, 0xc0, !PT ;  /* 0xffff00000e0e7812 */ /* 0x000fe200078ec0ff */
[----:B------:R-:W-:Y:S01]  /*4e50*/  IMAD.U32 R12, R95, 0x10000, RZ ;  /* 0x000100005f0c7824 */ /* 0x000fe200078e00ff */
[----:B------:R-:W-:Y:S01]  /*4e60*/  LOP3.LUT R99, R99, 0xffff0000, RZ, 0xc0, !PT ;  /* 0xffff000063637812 */ /* 0x000fe200078ec0ff */
[----:B------:R-:W-:Y:S01]  /*4e70*/  FFMA.FTZ R79, R42, R100, R79 ;  /* 0x000000642a4f7223 */ /* 0x000fe2000001004f */
[----:B------:R-:W-:Y:S01]  /*4e80*/  LOP3.LUT R95, R95, 0xffff0000, RZ, 0xc0, !PT ;  /* 0xffff00005f5f7812 */ /* 0x000fe200078ec0ff */
[C---:B------:R-:W-:Y:S01]  /*4e90*/  FFMA.FTZ R42, R8.reuse, R97, -R49 ;  /* 0x00000061082a7223 */ /* 0x040fe20000010831 */
        /* <DEDUP_REMOVED lines=20> */
.L_x_15398:
[----:B------:R-:W-:Y:S05]  /*4fe0*/  BSYNC B1 ;  /* 0x0000000000017941 */ /* 0x000fea0003800000 */
.L_x_15397:
[----:B------:R-:W-:Y:S01]  /*4ff0*/  ISETP.GE.AND P3, PT, R41, R88, PT ;  /* 0x000000582900720c */ /* 0x000fe20003f66270 */
[----:B0-----:R0:W-:Y:S02]  /*5000*/  ST.E.128 desc[UR40][R36.64], R8 ;  /* 0x0000000824007985 */ /* 0x0011e4000c101d28 */
[----:B0-----:R-:W-:Y:S02]  /*5010*/  IMAD.MOV.U32 R8, RZ, RZ, R38 ;  /* 0x000000ffff087224 */ /* 0x001fe400078e0026 */
[----:B------:R-:W-:-:S08]  /*5020*/  IMAD.MOV.U32 R9, RZ, RZ, R39 ;  /* 0x000000ffff097224 */ /* 0x000fd000078e0027 */
[----:B------:R-:W-:Y:S05]  /*5030*/  @P3 BRA `(.L_x_15379) ;  /* 0x0000000400203947 */ /* 0x000fea0003800000 */
[----:B------:R-:W-:-:S05]  /*5040*/  IMAD.WIDE R8, R41, 0x2, R8 ;  /* 0x0000000229087825 */ /* 0x000fca00078e0208 */
[----:B------:R0:W-:Y:S01]  /*5050*/  ST.E.128 desc[UR40][R8.64], R12 ;  /* 0x0000000c08007985 */ /* 0x0001e2000c101d28 */
[----:B------:R-:W-:Y:S05]  /*5060*/  BRA `(.L_x_15379) ;  /* 0x0000000400147947 */ /* 0x000fea0003800000 */
.L_x_15360:
[----:B------:R-:W-:-:S13]  /*5070*/  ISETP.NE.AND P5, PT, R157, 0x3, PT ;  /* 0x000000039d00780c */ /* 0x000fda0003fa5270 */
[----:B------:R-:W-:Y:S05]  /*5080*/  @!P5 BRA `(.L_x_15399) ;  /* 0x000000000004d947 */ /* 0x000fea0003800000 */
[----:B------:R-:W-:Y:S01]  /*5090*/  BPT.TRAP 0x1 ;  /* 0x000000040000795c */ /* 0x000fe20000300000 */
.L_x_15399:
[----:B------:R-:W2:Y:S01]  /*50a0*/  LDL R8, [R1] ;  /* 0x0000000001087983 */ /* 0x000ea20000100800 */
[----:B------:R-:W-:Y:S01]  /*50b0*/  IMAD R69, R19, 0x8, R2 ;  /* 0x0000000813457824 */ /* 0x000fe200078e0202 */
[----:B------:R-:W-:Y:S01]  /*50c0*/  BSSY B1, `(.L_x_15400) ;  /* 0x0000005000017945 */ /* 0x000fe20003800000 */
[----:B------:R-:W-:Y:S02]  /*50d0*/  SHF.R.S32.HI R74, RZ, 0x1f, R73 ;  /* 0x0000001fff4a7819 */ /* 0x000fe40000011449 */
[----:B--2---:R-:W-:-:S04]  /*50e0*/  SHF.L.U32 R77, R8, 0x1f, RZ ;  /* 0x0000001f084d7819 */ /* 0x004fc800000006ff */
[----:B------:R-:W0:Y:S02]  /*50f0*/  SYNCS.PHASECHK.TRANS64.TRYWAIT P3, [R69+URZ+0x16890], R77 ;  /* 0x0168904d450075a7 */ /* 0x000e24000806017f */
[----:B0-----:R-:W-:Y:S05]  /*5100*/  @!P3 BRA `(.L_x_15401) ;  /* 0x00000140006cb947 */ /* 0x001fea0003800000 */
.L_x_15628:
[----:B------:R-:W-:Y:S05]  /*5110*/  BSYNC B1 ;  /* 0x0000000000017941 */ /* 0x000fea0003800000 */
.L_x_15400:
        /* <DEDUP_REMOVED lines=27> */
.L_x_15632:
        /* <DEDUP_REMOVED lines=13> */
.L_x_15404:
[----:B------:R-:W-:Y:S05]  /*53a0*/  BSYNC B1 ;  /* 0x0000000000017941 */ /* 0x000fea0003800000 */
.L_x_15403:
[----:B------:R-:W-:-:S03]  /*53b0*/  UMOV UR4, 0xffffffff ;  /* 0xffffffff00047882 */ /* 0x000fc60000000000 */
[----:B------:R-:W-:Y:S05]  /*53c0*/  BRA.DIV UR4, `(.L_x_15405) ;  /* 0x00000142041c7947 */ /* 0x000fea000b800000 */
[----:B--2-4-:R2:W4:Y:S04]  /*53d0*/  SHFL.IDX PT, R9, R38, 0x1, 0x1c1f ;  /* 0x003c1f0026097f89 */ /* 0x01452800000e0000 */
[----:B---3--:R2:W3:Y:S02]  /*53e0*/  SHFL.IDX PT, R37, R36, 0x1, 0x1c1f ;  /* 0x003c1f0024257f89 */ /* 0x0084e400000e0000 */
.L_x_15636:
        /* <DEDUP_REMOVED lines=13> */
.L_x_15379:
[----:B------:R-:W-:Y:S05]  /*54c0*/  BSYNC B0 ;  /* 0x0000000000007941 */ /* 0x000fea0003800000 */
.L_x_15359:
        /* <DEDUP_REMOVED lines=16> */
.L_x_15407:
[----:B------:R-:W-:Y:S05]  /*55d0*/  BSYNC B0 ;  /* 0x0000000000007941 */ /* 0x000fea0003800000 */
.L_x_15406:
[----:B------:R-:W0:Y:S01]  /*55e0*/  SYNCS.PHASECHK.TRANS64.TRYWAIT P4, [R69+URZ+0x168b0], R77 ;  /* 0x0168b04d450075a7 */ /* 0x000e22000808017f */
[----:B------:R-:W-:Y:S01]  /*55f0*/  ULDC UR36, c[0x0][0x2f4] ;  /* 0x0000bd0000247ab9 */ /* 0x000fe20000000800 */
[----:B------:R-:W-:Y:S04]  /*5600*/  BSSY B0, `(.L_x_15408) ;  /* 0x0000002000007945 */ /* 0x000fe80003800000 */
[----:B0-----:R-:W-:Y:S05]  /*5610*/  @!P4 BRA `(.L_x_15409) ;  /* 0x0000013c00d4c947 */ /* 0x001fea0003800000 */
.L_x_15637:
[----:B------:R-:W-:Y:S05]  /*5620*/  BSYNC B0 ;  /* 0x0000000000007941 */ /* 0x000fea0003800000 */
.L_x_15408:
        /* <DEDUP_REMOVED lines=8> */
[----:B------:R-:W-:Y:S02]  /*56b0*/  IADD3 R9, R9, R73, RZ ;  /* 0x0000004909097210 */ /* 0x000fe40007ffe0ff */
        /* <DEDUP_REMOVED lines=9> */
[----:B-1----:R-:W-:-:S04]  /*5750*/  LEA R36, P4, R8, UR4, 0x1 ;  /* 0x0000000408247c11 */ /* 0x002fc8000f8808ff */
        /* <DEDUP_REMOVED lines=15> */
.L_x_15411:
[----:B------:R-:W-:Y:S05]  /*5850*/  BSYNC B0 ;  /* 0x0000000000007941 */ /* 0x000fea0003800000 */
.L_x_15410:
        /* <DEDUP_REMOVED lines=15> */
.L_x_15413:
[----:B------:R-:W-:Y:S05]  /*5950*/  BSYNC B0 ;  /* 0x0000000000007941 */ /* 0x000fea0003800000 */
.L_x_15412:
[----:B-1-3--:R-:W3:Y:S01]  /*5960*/  LDL.LU R9, [R1] ;  /* 0x0000000001097983 */ /* 0x00aee20000300800 */
        /* <DEDUP_REMOVED lines=16> */
[----:B------:R0:W-:Y:S01]  /*5a70*/  STL [R1], R9 ;  /* 0x0000000901007387 */ /* 0x0001e20000100800 */
[----:B------:R-:W-:Y:S05]  /*5a80*/  @P4 BRA `(.L_x_15414) ;  /* 0xffffffc4005c4947 */ /* 0x000fea000383ffff */
[----:B0-----:R-:W0:Y:S01]  /*5a90*/  S2R R9, SR_TID.X ;  /* 0x0000000000097919 */ /* 0x001e220000002100 */
[----:B------:R-:W-:Y:S02]  /*5aa0*/  PLOP3.LUT P0, PT, PT, PT, PT, 0x8, 0x0 ;  /* 0x000000000000781c */ /* 0x000fe40003f0e170 */
[----:B0-----:R-:W-:-:S04]  /*5ab0*/  SHF.R.U32.HI R9, RZ, 0x7, R9 ;  /* 0x00000007ff097819 */ /* 0x001fc80000011609 */
[----:B------:R-:W-:-:S13]  /*5ac0*/  ISETP.NE.AND P4, PT, R9, 0x1, PT ;  /* 0x000000010900780c */ /* 0x000fda0003f85270 */
[----:B------:R-:W-:Y:S06]  /*5ad0*/  @!P4 BAR.ARV 0x9, 0x100 ;  /* 0x024400000000cb1d */ /* 0x000fec0000002000 */
.L_x_15354:
[----:B------:R-:W3:Y:S01]  /*5ae0*/  LDL R5, [R1+0x28] ;  /* 0x0000280001057983 */ /* 0x000ee20000100800 */
[----:B------:R-:W0:Y:S01]  /*5af0*/  LDC R0, c[0x0][0x448] ;  /* 0x00011200ff007b82 */ /* 0x000e220000000800 */
        /* <DEDUP_REMOVED lines=14> */
[----:B------:R-:W-:Y:S02]  /*5be0*/  IMAD.MOV.U32 R94, RZ, RZ, RZ ;  /* 0x000000ffff5e7224 */ /* 0x000fe400078e00ff */
[----:B--2---:R-:W-:Y:S02]  /*5bf0*/  IMAD.MOV.U32 R13, RZ, RZ, RZ ;  /* 0x000000ffff0d7224 */ /* 0x004fe400078e00ff */
[----:B------:R-:W-:Y:S01]  /*5c00*/  IMAD.MOV.U32 R90, RZ, RZ, RZ ;  /* 0x000000ffff5a7224 */ /* 0x000fe200078e00ff */
[----:B0-----:R-:W-:-:S13]  /*5c10*/  ISETP.NE.AND P1, PT, R0, 0x1, PT ;  /* 0x000000010000780c */ /* 0x001fda0003f25270 */
[----:B------:R-:W0:Y:S08]  /*5c20*/  @P1 LDC R3, c[0x0][0x44c] ;  /* 0x00011300ff031b82 */ /* 0x000e300000000800 */
[----:B------:R-:W1:Y:S01]  /*5c30*/  @P1 LDC R4, c[0x0][0x450] ;  /* 0x00011400ff041b82 */ /* 0x000e620000000800 */
[----:B---3--:R-:W-:-:S04]  /*5c40*/  VIADD R0, R5, 0xbf ;  /* 0x000000bf05007836 */ /* 0x008fc80000000000 */
[----:B0-----:R-:W-:-:S05]  /*5c50*/  @P1 IMAD.HI.U32 R3, R0, R3, RZ ;  /* 0x0000000300031227 */ /* 0x001fca00078e00ff */
[----:B-1----:R-:W-:Y:S02]  /*5c60*/  @P1 SHF.R.U32.HI R0, RZ, R4, R3 ;  /* 0x00000004ff001219 */ /* 0x002fe40000011603 */
[----:B------:R-:W-:-:S03]  /*5c70*/  PLOP3.LUT P1, PT, PT, PT, PT, 0x80, 0x0 ;  /* 0x000000000000781c */ /* 0x000fc60003f2f070 */
[----:B------:R-:W-:-:S05]  /*5c80*/  IMAD.IADD R0, R83, 0x1, R0 ;  /* 0x0000000153007824 */ /* 0x000fca00078e0200 */
[----:B------:R-:W-:-:S04]  /*5c90*/  SHF.R.S32.HI R3, RZ, 0x1f, R0 ;  /* 0x0000001fff037819 */ /* 0x000fc80000011400 */
[----:B------:R-:W-:-:S04]  /*5ca0*/  LEA.HI R3, R3, R0, RZ, 0x7 ;  /* 0x0000000003037211 */ /* 0x000fc800078f38ff */
        /* <DEDUP_REMOVED lines=8> */
.L_x_15415:
        /* <DEDUP_REMOVED lines=12> */
.L_x_15640:
        /* <DEDUP_REMOVED lines=16> */
[----:B0-----:R0:W1:Y:S01]  /*5ef0*/  LDC.64 R14, c[0x4][R0] ;  /* 0x01000000000e7b82 */ /* 0x0010620000000a00 */
        /* <DEDUP_REMOVED lines=10> */
[----:B-1--45:R-:W-:Y:S05]  /*5fa0*/  CALL.ABS.NOINC R14 ;  /* 0x000000000e007343 */ /* 0x032fea0003c00000 */
.L_x_15419:
[----:B------:R-:W-:Y:S05]  /*5fb0*/  BSYNC B6 ;  /* 0x0000000000067941 */ /* 0x000fea0003800000 */
.L_x_15418:
        /* <DEDUP_REMOVED lines=13> */
.L_x_15423:
[----:B--2---:R2:W3:Y:S02]  /*6090*/  SYNCS.PHASECHK.TRANS64.TRYWAIT P0, [R2+URZ+0x16800], R3 ;  /* 0x01680003020075a7 */ /* 0x0044e4000800017f */
[----:B---3--:R-:W-:Y:S05]  /*60a0*/  @!P0 NANOSLEEP.SYNCS 0x989680 ;  /* 0x009896800000895d */ /* 0x008fea0003900000 */
[----:B------:R-:W3:Y:S02]  /*60b0*/  @!P0 SYNCS.PHASECHK.TRANS64 P0, [R2+URZ+0x16800], R3 ;  /* 0x01680003020085a7 */ /* 0x000ee4000800007f */
[----:B---3--:R-:W-:Y:S05]  /*60c0*/  @!P0 BRA `(.L_x_15423) ;  /* 0xfffffffc00f08947 */ /* 0x008fea000383ffff */
.L_x_15422:
[----:B------:R-:W-:Y:S05]  /*60d0*/  BSYNC B0 ;  /* 0x0000000000007941 */ /* 0x000fea0003800000 */
.L_x_15421:
[----:B------:R-:W-:Y:S05]  /*60e0*/  BRA `(.L_x_15424) ;  /* 0x00000030003c7947 */ /* 0x000fea0003800000 */
.L_x_15420:
        /* <DEDUP_REMOVED lines=29> */
[----:B-1--4-:R-:W-:Y:S05]  /*62c0*/  CALL.ABS.NOINC R14 ;  /* 0x000000000e007343 */ /* 0x012fea0003c00000 */
.L_x_15426:
[----:B------:R-:W-:Y:S05]  /*62d0*/  BSYNC B6 ;  /* 0x0000000000067941 */ /* 0x000fea0003800000 */
.L_x_15425:
[----:B------:R-:W2:Y:S01]  /*62e0*/  LDL R20, [R1+0x28] ;  /* 0x0000280001147983 */ /* 0x000ea20000100800 */
[----:B------:R-:W-:Y:S01]  /*62f0*/  ULDC.U8 UR4, c[0x0][0x410] ;  /* 0x0001040000047ab9 */ /* 0x000fe20000000000 */
[----:B------:R-:W-:Y:S01]  /*6300*/  BSSY B0, `(.L_x_15427) ;  /* 0x00002e5000007945 */ /* 0x000fe20003800000 */
[----:B------:R-:W-:Y:S01]  /*6310*/  ISETP.NE.AND P0, PT, RZ, UR4, PT ;  /* 0x00000004ff007c0c */ /* 0x000fe2000bf05270 */
[----:B--2---:R-:W-:-:S12]  /*6320*/  IMAD.IADD R41, R154, 0x1, R20 ;  /* 0x000000019a297824 */ /* 0x004fd800078e0214 */
[----:B------:R-:W-:Y:S05]  /*6330*/  @!P0 BRA `(.L_x_15428) ;  /* 0x0000001400f08947 */ /* 0x000fea0003800000 */
[----:B------:R-:W1:Y:S01]  /*6340*/  LDC R32, c[0x0][0x448] ;  /* 0x00011200ff207b82 */ /* 0x000e620000000800 */
[----:B------:R-:W2:Y:S01]  /*6350*/  S2R R20, SR_TID.X ;  /* 0x0000000000147919 */ /* 0x000ea20000002100 */
[----:B------:R-:W-:Y:S01]  /*6360*/  ULDC.64 UR4, c[0x0][0x3f8] ;  /* 0x0000fe0000047ab9 */ /* 0x000fe20000000a00 */
[----:B------:R-:W-:Y:S01]  /*6370*/  ULDC.64 UR6, c[0x0][0x408] ;  /* 0x0001020000067ab9 */ /* 0x000fe20000000a00 */
[----:B------:R-:W-:Y:S02]  /*6380*/  IMAD.MOV.U32 R8, RZ, RZ, R26 ;  /* 0x000000ffff087224 */ /* 0x000fe400078e001a */
[----:B------:R-:W-:Y:S02]  /*6390*/  IMAD.MOV.U32 R9, RZ, RZ, R29 ;  /* 0x000000ffff097224 */ /* 0x000fe400078e001d */
[----:B------:R-:W-:Y:S02]  /*63a0*/  IMAD.MOV.U32 R10, RZ, RZ, R24 ;  /* 0x000000ffff0a7224 */ /* 0x000fe400078e0018 */
[----:B------:R-:W-:Y:S01]  /*63b0*/  IMAD.MOV.U32 R11, RZ, RZ, R31 ;  /* 0x000000ffff0b7224 */ /* 0x000fe200078e001f */
[----:B-1----:R-:W-:Y:S01]  /*63c0*/  ISETP.NE.AND P0, PT, R32, 0x1, PT ;  /* 0x000000012000780c */ /* 0x002fe20003f05270 */
[----:B--2---:R-:W-:-:S12]  /*63d0*/  VIADD R21, R20, 0xffffff80 ;  /* 0xffffff8014157836 */ /* 0x004fd80000000000 */
[----:B------:R-:W1:Y:S01]  /*63e0*/  @P0 LDC R0, c[0x0][0x44c] ;  /* 0x00011300ff000b82 */ /* 0x000e620000000800 */
[----:B------:R-:W-:-:S04]  /*63f0*/  SHF.R.S32.HI R20, RZ, 0x1f, R21 ;  /* 0x0000001fff147819 */ /* 0x000fc80000011415 */
[----:B------:R-:W-:-:S03]  /*6400*/  LEA.HI R20, R20, R21, RZ, 0x2 ;  /* 0x0000001514147211 */ /* 0x000fc600078f10ff */
[----:B------:R-:W2:Y:S01]  /*6410*/  @P0 LDC R5, c[0x0][0x450] ;  /* 0x00011400ff050b82 */ /* 0x000ea20000000800 */
[----:B------:R-:W-:-:S04]  /*6420*/  LOP3.LUT R20, R20, 0xfffffffc, RZ, 0xc0, !PT ;  /* 0xfffffffc14147812 */ /* 0x000fc800078ec0ff */
[----:B------:R-:W-:-:S05]  /*6430*/  IADD3 R20, R21, -R20, RZ ;  /* 0x8000001415147210 */ /* 0x000fca0007ffe0ff */
[----:B------:R-:W-:-:S04]  /*6440*/  IMAD R3, R20, 0x60, R41 ;  /* 0x0000006014037824 */ /* 0x000fc800078e0229 */
[----:B-1----:R-:W-:-:S05]  /*6450*/  @P0 IMAD.HI.U32 R0, R3, R0, RZ ;  /* 0x0000000003000227 */ /* 0x002fca00078e00ff */
[----:B--2---:R-:W-:-:S04]  /*6460*/  @P0 SHF.R.U32.HI R3, RZ, R5, R0 ;  /* 0x00000005ff030219 */ /* 0x004fc80000011600 */
        /* <DEDUP_REMOVED lines=17> */
[----:B------:R1:W2:Y:S04]  /*6580*/  SHFL.IDX PT, R3, R6, RZ, 0x1c1f ;  /* 0x001c1fff06037589 */ /* 0x0002a800000e0000 */
[----:B------:R1:W3:Y:S04]  /*6590*/  SHFL.IDX PT, R0, R4, RZ, 0x1c1f ;  /* 0x001c1fff04007589 */ /* 0x0002e800000e0000 */
[----:B------:R1:W1:Y:S04]  /*65a0*/  SHFL.IDX PT, R5, R8, RZ, 0x1c1f ;  /* 0x001c1fff08057589 */ /* 0x00026800000e0000 */
[----:B0-----:R0:W0:Y:S02]  /*65b0*/  SHFL.IDX PT, R14, R7, RZ, 0x1c1f ;  /* 0x001c1fff070e7589 */ /* 0x00102400000e0000 */
.L_x_15646:
[----:B------:R-:W5:Y:S01]  /*65c0*/  LDL R9, [R1+0x18] ;  /* 0x0000180001097983 */ /* 0x000f620000100800 */
[----:B------:R-:W-:Y:S01]  /*65d0*/  BSSY B1, `(.L_x_15430) ;  /* 0x0000020000017945 */ /* 0x000fe20003800000 */
[----:B------:R-:W-:Y:S02]  /*65e0*/  CS2R R34, SRZ ;  /* 0x0000000000227805 */ /* 0x000fe4000001ff00 */
[----:B------:R-:W-:Y:S02]  /*65f0*/  CS2R R20, SRZ ;  /* 0x0000000000147805 */ /* 0x000fe4000001ff00 */
[----:B------:R-:W-:Y:S02]  /*6600*/  CS2R R28, SRZ ;  /* 0x00000000001c7805 */ /* 0x000fe4000001ff00 */
[----:B------:R-:W-:Y:S01]  /*6610*/  CS2R R24, SRZ ;  /* 0x0000000000187805 */ /* 0x000fe2000001ff00 */
[----:B-----5:R-:W-:-:S05]  /*6620*/  IMAD R32, R9, R32, RZ ;  /* 0x0000002009207224 */ /* 0x020fca00078e02ff */
[----:B------:R-:W-:-:S13]  /*6630*/  ISETP.GE.AND P0, PT, R41, R32, PT ;  /* 0x000000202900720c */ /* 0x000fda0003f06270 */
[----:B------:R-:W-:Y:S05]  /*6640*/  @P0 BRA `(.L_x_15431) ;  /* 0x0000000000600947 */ /* 0x000fea0003800000 */
[----:B------:R-:W4:Y:S01]  /*6650*/  LDL R9, [R1+0x4] ;  /* 0x0000040001097983 */ /* 0x000f220000100800 */
[----:B------:R-:W-:-:S03]  /*6660*/  ULDC UR4, c[0x0][0x3f4] ;  /* 0x0000fd0000047ab9 */ /* 0x000fc60000000800 */
[----:B------:R-:W4:Y:S01]  /*6670*/  LDL R12, [R1+0x60] ;  /* 0x00006000010c7983 */ /* 0x000f220000100800 */
[----:B------:R-:W-:Y:S01]  /*6680*/  ISETP.GE.AND P2, PT, R152, UR4, PT ;  /* 0x0000000498007c0c */ /* 0x000fe2000bf46270 */
[----:B---3--:R-:W-:Y:S02]  /*6690*/  IMAD.MOV.U32 R10, RZ, RZ, R0 ;  /* 0x000000ffff0a7224 */ /* 0x008fe400078e0000 */
[----:B--2---:R-:W-:Y:S02]  /*66a0*/  IMAD.MOV.U32 R11, RZ, RZ, R3 ;  /* 0x000000ffff0b7224 */ /* 0x004fe400078e0003 */
[----:B-1----:R-:W-:Y:S01]  /*66b0*/  IMAD.MOV.U32 R15, RZ, RZ, R5 ;  /* 0x000000ffff0f7224 */ /* 0x002fe200078e0005 */
[----:B------:R-:W-:Y:S02]  /*66c0*/  CS2R R28, SRZ ;  /* 0x00000000001c7805 */ /* 0x000fe4000001ff00 */
[----:B------:R-:W-:Y:S02]  /*66d0*/  CS2R R34, SRZ ;  /* 0x0000000000227805 */ /* 0x000fe4000001ff00 */
[----:B------:R-:W-:-:S03]  /*66e0*/  CS2R R24, SRZ ;  /* 0x0000000000187805 */ /* 0x000fc6000001ff00 */
[----:B------:R-:W-:-:S05]  /*66f0*/  @!P2 IMAD.WIDE R10, R152, 0x2, R10 ;  /* 0x00000002980aa825 */ /* 0x000fca00078e020a */
[----:B------:R1:W5:Y:S01]  /*6700*/  @!P2 LD.E.64 R28, desc[UR40][R10.64] ;  /* 0x000000280a1ca980 */ /* 0x000362000c101b00 */
[----:B----4-:R-:W-:-:S13]  /*6710*/  ISETP.GE.AND P3, PT, R9, UR4, PT ;  /* 0x0000000409007c0c */ /* 0x010fda000bf66270 */
[C---:B------:R-:W-:Y:S01]  /*6720*/  @!P3 IMAD.SHL.U32 R37, R9.reuse, 0x2, RZ ;  /* 0x000000020925b824 */ /* 0x040fe200078e00ff */
[----:B------:R-:W-:-:S04]  /*6730*/  @!P3 SHF.L.U64.HI R20, R9, 0x1, R12 ;  /* 0x000000010914b819 */ /* 0x000fc8000001020c */
[-C--:B------:R-:W-:Y:S02]  /*6740*/  @!P3 IADD3 R26, P0, R0, R37.reuse, RZ ;  /* 0x00000025001ab210 */ /* 0x080fe40007f1e0ff */
[----:B0-----:R-:W-:Y:S01]  /*6750*/  @!P3 IADD3 R36, P1, R14, R37, RZ ;  /* 0x000000250e24b210 */ /* 0x001fe20007f3e0ff */
[----:B------:R-:W-:-:S04]  /*6760*/  @!P2 IMAD.WIDE R12, R152, 0x2, R14 ;  /* 0x00000002980ca825 */ /* 0x000fc800078e020e */
[--C-:B------:R-:W-:Y:S01]  /*6770*/  @!P3 IMAD.X R27, R3, 0x1, R20.reuse, P0 ;  /* 0x00000001031bb824 */ /* 0x100fe200000e0614 */
[----:B------:R1:W5:Y:S01]  /*6780*/  @!P2 LD.E.64 R34, desc[UR40][R12.64] ;  /* 0x000000280c22a980 */ /* 0x000362000c101b00 */
[----:B------:R-:W-:Y:S01]  /*6790*/  @!P3 IMAD.X R37, R5, 0x1, R20, P1 ;  /* 0x000000010525b824 */ /* 0x000fe200008e0614 */
[----:B------:R-:W-:Y:S02]  /*67a0*/  CS2R R20, SRZ ;  /* 0x0000000000147805 */ /* 0x000fe4000001ff00 */
[----:B------:R1:W5:Y:S04]  /*67b0*/  @!P3 LD.E.64 R24, desc[UR40][R26.64] ;  /* 0x000000281a18b980 */ /* 0x000368000c101b00 */
[----:B------:R1:W5:Y:S02]  /*67c0*/  @!P3 LD.E.64 R20, desc[UR40][R36.64] ;  /* 0x000000282414b980 */ /* 0x000364000c101b00 */
.L_x_15431:
[----:B------:R-:W-:Y:S05]  /*67d0*/  BSYNC B1 ;  /* 0x0000000000017941 */ /* 0x000fea0003800000 */
.L_x_15430:
[----:B---3-5:R-:W-:Y:S01]  /*67e0*/  IMAD.MOV.U32 R0, RZ, RZ, R34 ;  /* 0x000000ffff007224 */ /* 0x028fe200078e0022 */
[----:B------:R-:W-:Y:S01]  /*67f0*/  UMOV UR4, 0xffffffff ;  /* 0xffffffff00047882 */ /* 0x000fe20000000000 */
[----:B--2---:R-:W-:Y:S01]  /*6800*/  IMAD.MOV.U32 R3, RZ, RZ, R35 ;  /* 0x000000ffff037224 */ /* 0x004fe200078e0023 */
[----:B-1----:R-:W-:Y:S01]  /*6810*/  CS2R R26, SRZ ;  /* 0x00000000001a7805 */ /* 0x002fe2000001ff00 */
        /* <DEDUP_REMOVED lines=9> */
[----:B------:R-:W-:Y:S02]  /*68b0*/  PRMT R46, R0, 0x7610, R46 ;  /* 0x00007610002e7816 */ /* 0x000fe4000000002e */
[----:B------:R-:W-:Y:S02]  /*68c0*/  PRMT R39, R39, 0x5410, R3 ;  /* 0x0000541027277816 */ /* 0x000fe40000000003 */
[----:B------:R-:W-:Y:S02]  /*68d0*/  PRMT R40, R40, 0x5410, R5 ;  /* 0x0000541028287816 */ /* 0x000fe40000000005 */
[----:B------:R-:W-:Y:S01]  /*68e0*/  PRMT R50, R9, 0x7610, R50 ;  /* 0x0000761009327816 */ /* 0x000fe20000000032 */
[----:B------:R-:W-:Y:S06]  /*68f0*/  BRA.DIV UR4, `(.L_x_15432) ;  /* 0x0000012e04e07947 */ /* 0x000fec000b800000 */
[----:B------:R1:W2:Y:S04]  /*6900*/  SHFL.IDX PT, R3, R6, 0x1, 0x1c1f ;  /* 0x003c1f0006037f89 */ /* 0x0002a800000e0000 */
[----:B------:R1:W3:Y:S04]  /*6910*/  SHFL.IDX PT, R0, R4, 0x1, 0x1c1f ;  /* 0x003c1f0004007f89 */ /* 0x0002e800000e0000 */
[----:B------:R1:W1:Y:S04]  /*6920*/  SHFL.IDX PT, R5, R8, 0x1, 0x1c1f ;  /* 0x003c1f0008057f89 */ /* 0x00026800000e0000 */
[----:B0-----:R0:W0:Y:S02]  /*6930*/  SHFL.IDX PT, R14, R7, 0x1, 0x1c1f ;  /* 0x003c1f00070e7f89 */ /* 0x00102400000e0000 */
.L_x_15652:
[----:B-1----:R-:W5:Y:S04]  /*6940*/  LDL R6, [R1+0x58] ;  /* 0x0000580001067983 */ /* 0x002f680000100800 */
[----:B------:R-:W4:Y:S01]  /*6950*/  LDL R42, [R1+0x38] ;  /* 0x00003800012a7983 */ /* 0x000f220000100800 */
[----:B------:R-:W-:Y:S01]  /*6960*/  VIADD R41, R41, 0x60 ;  /* 0x0000006029297836 */ /* 0x000fe20000000000 */
[----:B------:R-:W-:Y:S01]  /*6970*/  BSSY B1, `(.L_x_15433) ;  /* 0x0000023000017945 */ /* 0x000fe20003800000 */
[----:B------:R-:W-:Y:S02]  /*6980*/  CS2R R10, SRZ ;  /* 0x00000000000a7805 */ /* 0x000fe4000001ff00 */
[----:B------:R-:W-:Y:S02]  /*6990*/  CS2R R12, SRZ ;  /* 0x00000000000c7805 */ /* 0x000fe4000001ff00 */
[----:B------:R-:W-:-:S02]  /*69a0*/  CS2R R8, SRZ ;  /* 0x0000000000087805 */ /* 0x000fc4000001ff00 */
[----:B------:R-:W-:Y:S02]  /*69b0*/  ISETP.GE.AND P0, PT, R41, R32, PT ;  /* 0x000000202900720c */ /* 0x000fe40003f06270 */
[----:B-----5:R-:W-:-:S04]  /*69c0*/  LEA.HI R4, R6, R6, RZ, 0x1 ;  /* 0x0000000606047211 */ /* 0x020fc800078f08ff */
[----:B------:R-:W-:Y:S01]  /*69d0*/  LOP3.LUT R4, R4, 0xfffffffe, RZ, 0xc0, !PT ;  /* 0xfffffffe04047812 */ /* 0x000fe200078ec0ff */
[----:B----4-:R-:W-:-:S04]  /*69e0*/  IMAD.SHL.U32 R31, R42, 0x40, RZ ;  /* 0x000000402a1f7824 */ /* 0x010fc800078e00ff */
[----:B------:R-:W-:-:S05]  /*69f0*/  IMAD.IADD R4, R6, 0x1, -R4 ;  /* 0x0000000106047824 */ /* 0x000fca00078e0a04 */
[----:B------:R-:W-:Y:S01]  /*6a00*/  SHF.L.U32 R41, R4, 0x1f, RZ ;  /* 0x0000001f04297819 */ /* 0x000fe200000006ff */
[----:B------:R-:W-:Y:S06]  /*6a10*/  @P0 BRA `(.L_x_15434) ;  /* 0x0000000000600947 */ /* 0x000fec0003800000 */
[----:B------:R-:W4:Y:S01]  /*6a20*/  LDL R15, [R1+0x4] ;  /* 0x00000400010f7983 */ /* 0x000f220000100800 */
[----:B------:R-:W-:-:S03]  /*6a30*/  ULDC UR4, c[0x0][0x3f4] ;  /* 0x0000fd0000047ab9 */ /* 0x000fc60000000800 */
[----:B------:R-:W4:Y:S01]  /*6a40*/  LDL R36, [R1+0x60] ;  /* 0x0000600001247983 */ /* 0x000f220000100800 */
[----:B------:R-:W-:Y:S01]  /*6a50*/  ISETP.GE.AND P2, PT, R152, UR4, PT ;  /* 0x0000000498007c0c */ /* 0x000fe2000bf46270 */
[----:B---3--:R-:W-:Y:S02]  /*6a60*/  IMAD.MOV.U32 R6, RZ, RZ, R0 ;  /* 0x000000ffff067224 */ /* 0x008fe400078e0000 */
[----:B0-2---:R-:W-:Y:S01]  /*6a70*/  IMAD.MOV.U32 R7, RZ, RZ, R3 ;  /* 0x000000ffff077224 */ /* 0x005fe200078e0003 */
[----:B------:R-:W-:Y:S02]  /*6a80*/  CS2R R12, SRZ ;  /* 0x00000000000c7805 */ /* 0x000fe4000001ff00 */
[----:B------:R-:W-:-:S07]  /*6a90*/  CS2R R26, SRZ ;  /* 0x00000000001a7805 */ /* 0x000fce000001ff00 */
[----:B------:R-:W-:-:S05]  /*6aa0*/  @!P2 IMAD.WIDE R6, R152, 0x2, R6 ;  /* 0x000000029806a825 */ /* 0x000fca00078e0206 */
[----:B------:R1:W5:Y:S01]  /*6ab0*/  @!P2 LD.E.64 R12, desc[UR40][R6.64] ;  /* 0x00000028060ca980 */ /* 0x000362000c101b00 */
[----:B----4-:R-:W-:-:S13]  /*6ac0*/  ISETP.GE.AND P3, PT, R15, UR4, PT ;  /* 0x000000040f007c0c */ /* 0x010fda000bf66270 */
        /* <DEDUP_REMOVED lines=13> */
.L_x_15434:
[----:B------:R-:W-:Y:S05]  /*6ba0*/  BSYNC B1 ;  /* 0x0000000000017941 */ /* 0x000fea0003800000 */
.L_x_15433:
[----:B01----:R-:W0:Y:S01]  /*6bb0*/  S2R R7, SR_TID.X ;  /* 0x0000000000077919 */ /* 0x003e220000002100 */
[----:B------:R-:W1:Y:S01]  /*6bc0*/  SYNCS.PHASECHK.TRANS64.TRYWAIT P0, [R2+URZ+0x16800], R41 ;  /* 0x01680029020075a7 */ /* 0x000e62000800017f */
[----:B------:R-:W-:Y:S01]  /*6bd0*/  LOP3.LUT R31, R31, 0x1c0, RZ, 0xc0, !PT ;  /* 0x000001c01f1f7812 */ /* 0x000fe200078ec0ff */
[----:B--2--5:R-:W-:Y:S01]  /*6be0*/  IMAD.MOV.U32 R3, RZ, RZ, R26 ;  /* 0x000000ffff037224 */ /* 0x024fe200078e001a */
[----:B------:R-:W-:Y:S01]  /*6bf0*/  BSSY B1, `(.L_x_15435) ;  /* 0x000001f000017945 */ /* 0x000fe20003800000 */
[----:B------:R-:W-:Y:S01]  /*6c00*/  IMAD.MOV.U32 R4, RZ, RZ, R10 ;  /* 0x000000ffff047224 */ /* 0x000fe200078e000a */
[----:B---3--:R-:W-:Y:S01]  /*6c10*/  LOP3.LUT R0, R31, 0x18, R16, 0xf8, !PT ;  /* 0x000000181f007812 */ /* 0x008fe200078ef810 */
[----:B------:R-:W-:Y:S01]  /*6c20*/  IMAD R15, R33, -0xc0, R32 ;  /* 0xffffff40210f7824 */ /* 0x000fe200078e0220 */
[----:B------:R-:W-:Y:S01]  /*6c30*/  SHF.R.U32.HI R31, RZ, 0x3, R31 ;  /* 0x00000003ff1f7819 */ /* 0x000fe2000001161f */
[----:B------:R-:W-:Y:S01]  /*6c40*/  IMAD.MOV.U32 R5, RZ, RZ, R11 ;  /* 0x000000ffff057224 */ /* 0x000fe200078e000b */
[----:B------:R-:W-:Y:S01]  /*6c50*/  PRMT R37, R3, 0x7610, R37 ;  /* 0x0000761003257816 */ /* 0x000fe20000000025 */
[----:B------:R-:W-:Y:S01]  /*6c60*/  IMAD.MOV.U32 R3, RZ, RZ, R27 ;  /* 0x000000ffff037224 */ /* 0x000fe200078e001b */
[----:B------:R-:W-:Y:S01]  /*6c70*/  LOP3.LUT R0, R0, R31, RZ, 0x3c, !PT ;  /* 0x0000001f00007212 */ /* 0x000fe200078e3cff */
[----:B------:R-:W-:Y:S01]  /*6c80*/  IMAD.MOV.U32 R6, RZ, RZ, R12 ;  /* 0x000000ffff067224 */ /* 0x000fe200078e000c */
[----:B------:R-:W-:Y:S01]  /*6c90*/  PRMT R14, R4, 0x7610, R14 ;  /* 0x00007610040e7816 */ /* 0x000fe2000000000e */
[----:B------:R-:W-:Y:S01]  /*6ca0*/  IMAD.MOV.U32 R4, RZ, RZ, R8 ;  /* 0x000000ffff047224 */ /* 0x000fe200078e0008 */
[----:B------:R-:W-:-:S02]  /*6cb0*/  PRMT R36, R3, 0x7610, R36 ;  /* 0x0000761003247816 */ /* 0x000fc40000000024 */
[----:B------:R-:W-:Y:S02]  /*6cc0*/  VIMNMX R15, R15, 0xc0, PT ;  /* 0x000000c00f0f7848 */ /* 0x000fe40003fe0100 */
[----:B------:R-:W-:Y:S02]  /*6cd0*/  PRMT R31, R5, 0x7610, R31 ;  /* 0x00007610051f7816 */ /* 0x000fe4000000001f */
[----:B------:R-:W-:Y:S02]  /*6ce0*/  PRMT R32, R4, 0x7610, R32 ;  /* 0x0000761004207816 */ /* 0x000fe40000000020 */
[----:B------:R-:W-:Y:S02]  /*6cf0*/  PRMT R40, R6, 0x7610, R40 ;  /* 0x0000761006287816 */ /* 0x000fe40000000028 */
[----:B------:R-:W-:Y:S02]  /*6d00*/  LOP3.LUT P2, RZ, R42, 0x4, RZ, 0xc0, !PT ;  /* 0x000000042aff7812 */ /* 0x000fe4000784c0ff */
[----:B------:R-:W-:-:S02]  /*6d10*/  ISETP.GE.AND P1, PT, R154, R15, PT ;  /* 0x0000000f9a00720c */ /* 0x000fc40003f26270 */
[----:B------:R-:W-:Y:S01]  /*6d20*/  MOV R5, R9 ;  /* 0x0000000900057202 */ /* 0x000fe20000000f00 */
[----:B0-----:R-:W-:-:S05]  /*6d30*/  VIADD R44, R7, 0xffffff80 ;  /* 0xffffff80072c7836 */ /* 0x001fca0000000000 */
[----:B------:R-:W-:-:S04]  /*6d40*/  SHF.R.S32.HI R7, RZ, 0x1f, R44 ;  /* 0x0000001fff077819 */ /* 0x000fc8000001142c */
[----:B------:R-:W-:-:S04]  /*6d50*/  LEA.HI R7, R7, R44, RZ, 0x5 ;  /* 0x0000002c07077211 */ /* 0x000fc800078f28ff */
[----:B------:R-:W-:-:S05]  /*6d60*/  SHF.R.S32.HI R7, RZ, 0x5, R7 ;  /* 0x00000005ff077819 */ /* 0x000fca0000011407 */
[----:B------:R-:W-:Y:S02]  /*6d70*/  IMAD R3, R7, 0x200, R0 ;  /* 0x0000020007037824 */ /* 0x000fe400078e0200 */
[----:B------:R-:W-:Y:S02]  /*6d80*/  IMAD.MOV.U32 R0, RZ, RZ, R13 ;  /* 0x000000ffff007224 */ /* 0x000fe400078e000d */
[----:B------:R-:W-:-:S03]  /*6d90*/  IMAD R3, R3, 0x2, R2 ;  /* 0x0000000203037824 */ /* 0x000fc600078e0202 */
[----:B------:R-:W-:Y:S01]  /*6da0*/  PRMT R51, R0, 0x7610, R51 ;  /* 0x0000761000337816 */ /* 0x000fe20000000033 */
[C---:B------:R-:W-:Y:S02]  /*6db0*/  VIADD R4, R3.reuse, 0x8400 ;  /* 0x0000840003047836 */ /* 0x040fe40000000000 */
[----:B------:R-:W-:Y:S01]  /*6dc0*/  VIADD R0, R3, 0x8440 ;  /* 0x0000844003007836 */ /* 0x000fe20000000000 */
[----:B-1----:R-:W-:Y:S06]  /*6dd0*/  @!P0 BRA `(.L_x_15436) ;  /* 0x0000012c00188947 */ /* 0x002fec0003800000 */
.L_x_15653:
[----:B------:R-:W-:Y:S05]  /*6de0*/  BSYNC B1 ;  /* 0x0000000000017941 */ /* 0x000fea0003800000 */
.L_x_15435:
[----:B------:R-:W-:Y:S01]  /*6df0*/  BSSY B1, `(.L_x_15437) ;  /* 0x0000068000017945 */ /* 0x000fe20003800000 */
[----:B------:R-:W-:Y:S01]  /*6e00*/  PRMT R33, R5, 0x7610, R33 ;  /* 0x0000761005217816 */ /* 0x000fe20000000021 */
[----:B------:R-:W-:Y:S02]  /*6e10*/  @P2 VIADD R0, R4, 0xffffffc0 ;  /* 0xffffffc004002836 */ /* 0x000fe40000000000 */
[----:B------:R-:W-:Y:S05]  /*6e20*/  @P1 BRA `(.L_x_15438) ;  /* 0x0000000400901947 */ /* 0x000fea0003800000 */
[----:B------:R-:W2:Y:S01]  /*6e30*/  LDL R6, [R1+0x4] ;  /* 0x0000040001067983 */ /* 0x000ea20000100800 */
[----:B------:R-:W1:Y:S01]  /*6e40*/  LDC R5, c[0x0][0x3f4] ;  /* 0x0000fd00ff057b82 */ /* 0x000e620000000800 */
[----:B------:R-:W-:Y:S01]  /*6e50*/  BSSY B2, `(.L_x_15439) ;  /* 0x0000032000027945 */ /* 0x000fe20003800000 */
[-C--:B-1----:R-:W-:Y:S02]  /*6e60*/  ISETP.GE.AND P0, PT, R152, R5.reuse, PT ;  /* 0x000000059800720c */ /* 0x082fe40003f06270 */
[----:B--2---:R-:W-:-:S11]  /*6e70*/  ISETP.GE.AND P1, PT, R6, R5, PT ;  /* 0x000000050600720c */ /* 0x004fd60003f26270 */
[----:B------:R-:W-:Y:S05]  /*6e80*/  @P0 BRA `(.L_x_15440) ;  /* 0x0000000000b80947 */ /* 0x000fea0003800000 */
[----:B------:R-:W1:Y:S01]  /*6e90*/  LDS.128 R4, [R3+0x8400] ;  /* 0x0084000003047984 */ /* 0x000e620000000c00 */
[----:B------:R-:W-:Y:S02]  /*6ea0*/  SHF.R.U32.HI R45, RZ, 0x10, R35 ;  /* 0x00000010ff2d7819 */ /* 0x000fe40000011623 */
[--C-:B------:R-:W-:Y:S02]  /*6eb0*/  SHF.R.U32.HI R42, RZ, 0x10, R29.reuse ;  /* 0x00000010ff2a7819 */ /* 0x100fe4000001161d */
[----:B0-----:R-:W-:Y:S02]  /*6ec0*/  SHF.R.U64 R41, R28, 0x10, R29 ;  /* 0x000000101c297819 */ /* 0x001fe4000000121d */
        /* <DEDUP_REMOVED lines=9> */
[C---:B-1----:R-:W-:Y:S01]  /*6f60*/  LOP3.LUT R29, R6.reuse, 0xffff0000, RZ, 0xc0, !PT ;  /* 0xffff0000061d7812 */ /* 0x042fe200078ec0ff */
        /* <DEDUP_REMOVED lines=32> */
.L_x_15440:
[----:B------:R-:W-:Y:S05]  /*7170*/  BSYNC B2 ;  /* 0x0000000000027941 */ /* 0x000fea0003800000 */
.L_x_15439:
[----:B------:R-:W-:Y:S05]  /*7180*/  @P1 BRA `(.L_x_15438) ;  /* 0x0000000000b81947 */ /* 0x000fea0003800000 */
[----:B-1----:R-:W1:Y:S01]  /*7190*/  LDS.128 R4, [R0] ;  /* 0x0000000000047984 */ /* 0x002e620000000c00 */
        /* <DEDUP_REMOVED lines=16> */
[C---:B0-----:R-:W-:Y:S01]  /*72a0*/  FMUL.FTZ R41, R21.reuse, R35 ;  /* 0x0000002315297220 */ /* 0x041fe20000410000 */
        /* <DEDUP_REMOVED lines=28> */
.L_x_15438:
[----:B------:R-:W-:Y:S05]  /*7470*/  BSYNC B1 ;  /* 0x0000000000017941 */ /* 0x000fea0003800000 */
.L_x_15437:
[----:B-12---:R-:W-:-:S04]  /*7480*/  IADD3 R4, R154, 0x60, RZ ;  /* 0x000000609a047810 */ /* 0x006fc80007ffe0ff */
[----:B------:R-:W-:-:S13]  /*7490*/  ISETP.GE.AND P0, PT, R4, R15, PT ;  /* 0x0000000f0400720c */ /* 0x000fda0003f06270 */
        /* <DEDUP_REMOVED lines=17> */
[----:B------:R-:W-:Y:S01]  /*75b0*/  IMAD.U32 R24, R21, 0x10000, RZ ;  /* 0x0001000015187824 */ /* 0x000fe200078e00ff */
[----:B------:R-:W-:Y:S02]  /*75c0*/  PRMT R37, R37, 0x5410, R12 ;  /* 0x0000541025257816 */ /* 0x000fe4000000000c */
[----:B------:R-:W-:Y:S02]  /*75d0*/  LOP3.LUT R21, R21, 0xffff0000, RZ, 0xc0, !PT ;  /* 0xffff000015157812 */ /* 0x000fe400078ec0ff */
[C---:B-1----:R-:W-:Y:S01]  /*75e0*/  LOP3.LUT R13, R6.reuse, 0xffff0000, RZ, 0xc0, !PT ;  /* 0xffff0000060d7812 */ /* 0x042fe200078ec0ff */
        /* <DEDUP_REMOVED lines=8> */
[C---:B------:R-:W-:Y:S02]  /*7670*/  IMAD.U32 R7, R5.reuse, 0x10000, RZ ;  /* 0x0001000005077824 */ /* 0x040fe400078e00ff */
[----:B------:R-:W-:Y:S01]  /*7680*/  FFMA.FTZ R26, R12, R25, R26 ;  /* 0x000000190c1a7223 */ /* 0x000fe2000001001a */
[----:B------:R-:W-:Y:S01]  /*7690*/  IMAD.U32 R13, R40, 0x10000, RZ ;  /* 0x00010000280d7824 */ /* 0x000fe200078e00ff */
        /* <DEDUP_REMOVED lines=21> */
.L_x_15443:
[----:B------:R-:W-:Y:S05]  /*77f0*/  BSYNC B1 ;  /* 0x0000000000017941 */ /* 0x000fea0003800000 */
.L_x_15442:
        /* <DEDUP_REMOVED lines=48> */
.L_x_15428:
[----:B------:R-:W1:Y:S01]  /*7b00*/  S2R R0, SR_TID.X ;  /* 0x0000000000007919 */ /* 0x000e620000002100 */
[----:B------:R-:W2:Y:S01]  /*7b10*/  LDC R32, c[0x0][0x448] ;  /* 0x00011200ff207b82 */ /* 0x000ea20000000800 */
[----:B------:R-:W-:Y:S01]  /*7b20*/  ULDC.64 UR4, c[0x0][0x3f8] ;  /* 0x0000fe0000047ab9 */ /* 0x000fe20000000a00 */
[----:B------:R-:W-:Y:S01]  /*7b30*/  ULDC.64 UR6, c[0x0][0x408] ;  /* 0x0001020000067ab9 */ /* 0x000fe20000000a00 */
[----:B------:R-:W-:Y:S02]  /*7b40*/  IMAD.MOV.U32 R4, RZ, RZ, R26 ;  /* 0x000000ffff047224 */ /* 0x000fe400078e001a */
[----:B------:R-:W-:Y:S02]  /*7b50*/  IMAD.MOV.U32 R6, RZ, RZ, R24 ;  /* 0x000000ffff067224 */ /* 0x000fe400078e0018 */
[----:B------:R-:W-:Y:S01]  /*7b60*/  IMAD.MOV.U32 R7, RZ, RZ, R31 ;  /* 0x000000ffff077224 */ /* 0x000fe200078e001f */
[----:B--2---:R-:W-:Y:S01]  /*7b70*/  ISETP.NE.AND P0, PT, R32, 0x1, PT ;  /* 0x000000012000780c */ /* 0x004fe20003f05270 */
[----:B-1----:R-:W-:-:S05]  /*7b80*/  VIADD R0, R0, 0xffffff80 ;  /* 0xffffff8000007836 */ /* 0x002fca0000000000 */
[----:B------:R-:W-:-:S07]  /*7b90*/  SHF.R.S32.HI R3, RZ, 0x1f, R0 ;  /* 0x0000001fff037819 */ /* 0x000fce0000011400 */
[----:B------:R-:W1:Y:S01]  /*7ba0*/  @P0 LDC R5, c[0x0][0x450] ;  /* 0x00011400ff050b82 */ /* 0x000e620000000800 */
[----:B------:R-:W-:-:S04]  /*7bb0*/  LEA.HI R3, R3, R0, RZ, 0x2 ;  /* 0x0000000003037211 */ /* 0x000fc800078f10ff */
[----:B------:R-:W-:-:S05]  /*7bc0*/  LOP3.LUT R3, R3, 0xfffffffc, RZ, 0xc0, !PT ;  /* 0xfffffffc03037812 */ /* 0x000fca00078ec0ff */
[----:B------:R-:W-:Y:S02]  /*7bd0*/  IMAD.IADD R3, R0, 0x1, -R3 ;  /* 0x0000000100037824 */ /* 0x000fe400078e0a03 */
[----:B------:R-:W2:Y:S02]  /*7be0*/  @P0 LDC R0, c[0x0][0x44c] ;  /* 0x00011300ff000b82 */ /* 0x000ea40000000800 */
[----:B------:R-:W-:-:S04]  /*7bf0*/  IMAD R3, R3, 0x60, R41 ;  /* 0x0000006003037824 */ /* 0x000fc800078e0229 */
[----:B--2---:R-:W-:-:S05]  /*7c00*/  @P0 IMAD.HI.U32 R0, R3, R0, RZ ;  /* 0x0000000003000227 */ /* 0x004fca00078e00ff */
[----:B-1----:R-:W-:Y:S02]  /*7c10*/  @P0 SHF.R.U32.HI R3, RZ, R5, R0 ;  /* 0x00000005ff030219 */ /* 0x002fe40000011600 */
[----:B------:R-:W-:Y:S02]  /*7c20*/  MOV R5, R29 ;  /* 0x0000001d00057202 */ /* 0x000fe40000000f00 */
[----:B------:R-:W-:Y:S01]  /*7c30*/  SHF.R.S32.HI R0, RZ, 0x1f, R3 ;  /* 0x0000001fff007819 */ /* 0x000fe20000011403 */
[----:B------:R-:W-:-:S04]  /*7c40*/  IMAD.WIDE.U32 R6, R3, UR6, R6 ;  /* 0x0000000603067c25 */ /* 0x000fc8000f8e0006 */
[C---:B------:R-:W-:Y:S02]  /*7c50*/  IMAD R8, R0.reuse, UR4, RZ ;  /* 0x0000000400087c24 */ /* 0x040fe4000f8e02ff */
[----:B------:R-:W-:Y:S02]  /*7c60*/  IMAD R0, R0, UR6, RZ ;  /* 0x0000000600007c24 */ /* 0x000fe4000f8e02ff */
[----:B------:R-:W-:-:S04]  /*7c70*/  IMAD.WIDE.U32 R4, R3, UR4, R4 ;  /* 0x0000000403047c25 */ /* 0x000fc8000f8e0004 */
[C---:B------:R-:W-:Y:S01]  /*7c80*/  IMAD R9, R3.reuse, UR5, R8 ;  /* 0x0000000503097c24 */ /* 0x040fe2000f8e0208 */
[----:B------:R-:W-:Y:S01]  /*7c90*/  ULDC.64 UR4, c[0x0][0x3e8] ;  /* 0x0000fa0000047ab9 */ /* 0x000fe20000000a00 */
        /* <DEDUP_REMOVED lines=10> */
[----:B------:R-:W2:Y:S01]  /*7d40*/  LDL R6, [R1+0x18] ;  /* 0x0000180001067983 */ /* 0x000ea20000100800 */
[----:B------:R-:W1:Y:S03]  /*7d50*/  LDC R35, c[0x0][0x3f4] ;  /* 0x0000fd00ff237b82 */ /* 0x000e660000000800 */
[----:B------:R-:W3:Y:S04]  /*7d60*/  SHFL.IDX PT, R3, R25, RZ, 0x1c1f ;  /* 0x001c1fff19037589 */ /* 0x000ee800000e0000 */
[----:B------:R-:W5:Y:S04]  /*7d70*/  SHFL.IDX PT, R0, R26, RZ, 0x1c1f ;  /* 0x001c1fff1a007589 */ /* 0x000f6800000e0000 */
[----:B0-----:R-:W0:Y:S04]  /*7d80*/  SHFL.IDX PT, R14, R27, RZ, 0x1c1f ;  /* 0x001c1fff1b0e7589 */ /* 0x001e2800000e0000 */
[----:B------:R-:W4:Y:S01]  /*7d90*/  SHFL.IDX PT, R4, R24, RZ, 0x1c1f ;  /* 0x001c1fff18047589 */ /* 0x000f2200000e0000 */
[----:B-1----:R-:W-:Y:S01]  /*7da0*/  ISETP.GE.AND P0, PT, R16, R35, PT ;  /* 0x000000231000720c */ /* 0x002fe20003f06270 */
[----:B--2---:R-:W-:-:S05]  /*7db0*/  IMAD R32, R6, R32, RZ ;  /* 0x0000002006207224 */ /* 0x004fca00078e02ff */
[----:B------:R-:W-:-:S13]  /*7dc0*/  ISETP.GE.OR P1, PT, R41, R32, P0 ;  /* 0x000000202900720c */ /* 0x000fda0000726670 */
[C---:B------:R-:W-:Y:S01]  /*7dd0*/  @!P1 IMAD.SHL.U32 R5, R16.reuse, 0x2, RZ ;  /* 0x0000000210059824 */ /* 0x040fe200078e00ff */
[----:B------:R-:W-:-:S04]  /*7de0*/  @!P1 SHF.L.U64.HI R21, R16, 0x1, R17 ;  /* 0x0000000110159819 */ /* 0x000fc80000010211 */
[----:B---3--:R-:W-:-:S05]  /*7df0*/  @!P1 IADD3 R6, P2, R3, R5, RZ ;  /* 0x0000000503069210 */ /* 0x008fca0007f5e0ff */
[----:B-----5:R-:W-:-:S05]  /*7e00*/  @!P1 IMAD.X R7, R0, 0x1, R21, P2 ;  /* 0x0000000100079824 */ /* 0x020fca00010e0615 */
[----:B------:R-:W2:Y:S01]  /*7e10*/  @!P1 LD.E.128 R8, desc[UR40][R6.64] ;  /* 0x0000002806089980 */ /* 0x000ea2000c101d00 */
[----:B0-----:R-:W-:-:S05]  /*7e20*/  @!P1 IADD3 R14, P2, R14, R5, RZ ;  /* 0x000000050e0e9210 */ /* 0x001fca0007f5e0ff */
[----:B----4-:R-:W-:-:S04]  /*7e30*/  @!P1 IMAD.X R3, R4, 0x1, R21, P2 ;  /* 0x0000000104039824 */ /* 0x010fc800010e0615 */
[----:B------:R-:W-:-:S05]  /*7e40*/  @!P1 IMAD.MOV.U32 R15, RZ, RZ, R3 ;  /* 0x000000ffff0f9224 */ /* 0x000fca00078e0003 */
[----:B------:R0:W3:Y:S01]  /*7e50*/  @!P1 LD.E.128 R4, desc[UR40][R14.64] ;  /* 0x000000280e049980 */ /* 0x0000e2000c101d00 */
[----:B------:R-:W-:Y:S02]  /*7e60*/  CS2R R36, SRZ ;  /* 0x0000000000247805 */ /* 0x000fe4000001ff00 */
[----:B------:R-:W-:Y:S02]  /*7e70*/  CS2R R38, SRZ ;  /* 0x0000000000267805 */ /* 0x000fe4000001ff00 */
[----:B------:R-:W-:Y:S01]  /*7e80*/  CS2R R28, SRZ ;  /* 0x00000000001c7805 */ /* 0x000fe2000001ff00 */
[----:B------:R-:W1:Y:S01]  /*7e90*/  SHFL.IDX PT, R24, R24, 0x1, 0x1c1f ;  /* 0x003c1f0018187f89 */ /* 0x000e6200000e0000 */
[----:B------:R-:W-:-:S03]  /*7ea0*/  CS2R R20, SRZ ;  /* 0x0000000000147805 */ /* 0x000fc6000001ff00 */
[----:B0-----:R0:W4:Y:S01]  /*7eb0*/  SHFL.IDX PT, R14, R27, 0x1, 0x1c1f ;  /* 0x003c1f001b0e7f89 */ /* 0x00112200000e0000 */
[----:B--2---:R-:W-:Y:S02]  /*7ec0*/  @!P1 IMAD.MOV.U32 R36, RZ, RZ, R8 ;  /* 0x000000ffff249224 */ /* 0x004fe400078e0008 */
[----:B------:R-:W-:Y:S02]  /*7ed0*/  @!P1 IMAD.MOV.U32 R37, RZ, RZ, R9 ;  /* 0x000000ffff259224 */ /* 0x000fe400078e0009 */
[----:B------:R-:W-:Y:S02]  /*7ee0*/  IMAD.MOV.U32 R0, RZ, RZ, R36 ;  /* 0x000000ffff007224 */ /* 0x000fe400078e0024 */
[----:B------:R-:W-:Y:S02]  /*7ef0*/  IMAD.MOV.U32 R3, RZ, RZ, R37 ;  /* 0x000000ffff037224 */ /* 0x000fe400078e0025 */
[----:B------:R-:W-:Y:S01]  /*7f00*/  @!P1 IMAD.MOV.U32 R38, RZ, RZ, R10 ;  /* 0x000000ffff269224 */ /* 0x000fe200078e000a */
[----:B------:R-:W-:Y:S01]  /*7f10*/  PRMT R48, R0, 0x7610, R48 ;  /* 0x0000761000307816 */ /* 0x000fe20000000030 */
[----:B------:R-:W-:Y:S01]  /*7f20*/  @!P1 IMAD.MOV.U32 R39, RZ, RZ, R11 ;  /* 0x000000ffff279224 */ /* 0x000fe200078e000b */
[----:B------:R-:W-:Y:S01]  /*7f30*/  PRMT R34, R34, 0x5410, R3 ;  /* 0x0000541022227816 */ /* 0x000fe20000000003 */
[----:B------:R0:W2:Y:S01]  /*7f40*/  SHFL.IDX PT, R0, R26, 0x1, 0x1c1f ;  /* 0x003c1f001a007f89 */ /* 0x0000a200000e0000 */
[----:B------:R-:W-:-:S02]  /*7f50*/  IMAD.MOV.U32 R8, RZ, RZ, R38 ;  /* 0x000000ffff087224 */ /* 0x000fc400078e0026 */
[----:B---3--:R-:W-:Y:S01]  /*7f60*/  @!P1 IMAD.MOV.U32 R28, RZ, RZ, R4 ;  /* 0x000000ffff1c9224 */ /* 0x008fe200078e0004 */
[----:B------:R0:W3:Y:S01]  /*7f70*/  SHFL.IDX PT, R3, R25, 0x1, 0x1c1f ;  /* 0x003c1f0019037f89 */ /* 0x0000e200000e0000 */
[----:B------:R-:W-:Y:S01]  /*7f80*/  @!P1 IMAD.MOV.U32 R29, RZ, RZ, R5 ;  /* 0x000000ffff1d9224 */ /* 0x000fe200078e0005 */
[----:B------:R-:W-:Y:S01]  /*7f90*/  @!P1 MOV R21, R7 ;  /* 0x0000000700159202 */ /* 0x000fe20000000f00 */
[----:B------:R-:W-:Y:S01]  /*7fa0*/  @!P1 IMAD.MOV.U32 R20, RZ, RZ, R6 ;  /* 0x000000ffff149224 */ /* 0x000fe200078e0006 */
        /* <DEDUP_REMOVED lines=11> */
[----:B012-4-:R-:W-:-:S07]  /*8060*/  PRMT R55, R7, 0x7610, R55 ;  /* 0x0000761007377816 */ /* 0x017fce0000000037 */
.L_x_15663:
[----:B------:R-:W2:Y:S01]  /*8070*/  LDL R7, [R1+0x58] ;  /* 0x0000580001077983 */ /* 0x000ea20000100800 */
[----:B------:R-:W-:Y:S01]  /*8080*/  VIADD R41, R41, 0x60 ;  /* 0x0000006029297836 */ /* 0x000fe20000000000 */
[----:B------:R-:W-:Y:S01]  /*8090*/  BSSY B1, `(.L_x_15445) ;  /* 0x0000016000017945 */ /* 0x000fe20003800000 */
[----:B------:R-:W-:Y:S02]  /*80a0*/  CS2R R8, SRZ ;  /* 0x0000000000087805 */ /* 0x000fe4000001ff00 */
[----:B------:R-:W-:Y:S02]  /*80b0*/  CS2R R10, SRZ ;  /* 0x00000000000a7805 */ /* 0x000fe4000001ff00 */
[----:B------:R-:W-:Y:S02]  /*80c0*/  ISETP.GE.AND P1, PT, R41, R32, PT ;  /* 0x000000202900720c */ /* 0x000fe40003f26270 */
[----:B--2---:R-:W-:-:S04]  /*80d0*/  LEA.HI R6, R7, R7, RZ, 0x1 ;  /* 0x0000000707067211 */ /* 0x004fc800078f08ff */
[----:B------:R-:W-:-:S05]  /*80e0*/  LOP3.LUT R6, R6, 0xfffffffe, RZ, 0xc0, !PT ;  /* 0xfffffffe06067812 */ /* 0x000fca00078ec0ff */
[----:B------:R-:W-:Y:S01]  /*80f0*/  IMAD.IADD R13, R7, 0x1, -R6 ;  /* 0x00000001070d7824 */ /* 0x000fe200078e0a06 */
[----:B------:R-:W-:-:S04]  /*8100*/  CS2R R6, SRZ ;  /* 0x0000000000067805 */ /* 0x000fc8000001ff00 */
[----:B------:R-:W-:Y:S01]  /*8110*/  SHF.L.U32 R13, R13, 0x1f, RZ ;  /* 0x0000001f0d0d7819 */ /* 0x000fe200000006ff */
[----:B------:R-:W-:Y:S06]  /*8120*/  @P1 BRA `(.L_x_15446) ;  /* 0x0000000000301947 */ /* 0x000fec0003800000 */
[----:B------:R-:W-:Y:S02]  /*8130*/  CS2R R6, SRZ ;  /* 0x0000000000067805 */ /* 0x000fe4000001ff00 */
[----:B------:R-:W-:Y:S02]  /*8140*/  CS2R R8, SRZ ;  /* 0x0000000000087805 */ /* 0x000fe4000001ff00 */
[----:B------:R-:W-:Y:S01]  /*8150*/  CS2R R10, SRZ ;  /* 0x00000000000a7805 */ /* 0x000fe2000001ff00 */
[----:B------:R-:W-:Y:S06]  /*8160*/  @P0 BRA `(.L_x_15446) ;  /* 0x0000000000200947 */ /* 0x000fec0003800000 */
[C---:B------:R-:W-:Y:S01]  /*8170*/  IMAD.SHL.U32 R4, R16.reuse, 0x2, RZ ;  /* 0x0000000210047824 */ /* 0x040fe200078e00ff */
[----:B------:R-:W-:-:S04]  /*8180*/  SHF.L.U64.HI R5, R16, 0x1, R17 ;  /* 0x0000000110057819 */ /* 0x000fc80000010211 */
[-C--:B---3--:R-:W-:Y:S02]  /*8190*/  IADD3 R8, P1, R3, R4.reuse, RZ ;  /* 0x0000000403087210 */ /* 0x088fe40007f3e0ff */
[----:B------:R-:W-:-:S03]  /*81a0*/  IADD3 R4, P2, R14, R4, RZ ;  /* 0x000000040e047210 */ /* 0x000fc60007f5e0ff */
[--C-:B------:R-:W-:Y:S02]  /*81b0*/  IMAD.X R9, R0, 0x1, R5.reuse, P1 ;  /* 0x0000000100097824 */ /* 0x100fe400008e0605 */
[----:B------:R-:W-:-:S04]  /*81c0*/  IMAD.X R5, R24, 0x1, R5, P2 ;  /* 0x0000000118057824 */ /* 0x000fc800010e0605 */
[----:B------:R-:W5:Y:S04]  /*81d0*/  LD.E.128 R8, desc[UR40][R8.64] ;  /* 0x0000002808087980 */ /* 0x000f68000c101d00 */
[----:B------:R-:W5:Y:S02]  /*81e0*/  LD.E.128 R4, desc[UR40][R4.64] ;  /* 0x0000002804047980 */ /* 0x000f64000c101d00 */
.L_x_15446:
[----:B------:R-:W-:Y:S05]  /*81f0*/  BSYNC B1 ;  /* 0x0000000000017941 */ /* 0x000fea0003800000 */
.L_x_15445:
[----:B------:R-:W0:Y:S01]  /*8200*/  SYNCS.PHASECHK.TRANS64.TRYWAIT P1, [R2+URZ+0x16800], R13 ;  /* 0x0168000d020075a7 */ /* 0x000e22000802017f */
[----:B------:R-:W-:Y:S01]  /*8210*/  IMAD R32, R33, -0xc0, R32 ;  /* 0xffffff4021207824 */ /* 0x000fe200078e0220 */
[----:B------:R-:W-:Y:S01]  /*8220*/  BSSY B1, `(.L_x_15447) ;  /* 0x0000014000017945 */ /* 0x000fe20003800000 */
[----:B------:R-:W-:Y:S02]  /*8230*/  VIADD R14, R154, 0x60 ;  /* 0x000000609a0e7836 */ /* 0x000fe40000000000 */
[----:B-----5:R-:W-:Y:S01]  /*8240*/  IMAD.MOV.U32 R0, RZ, RZ, R4 ;  /* 0x000000ffff007224 */ /* 0x020fe200078e0004 */
[----:B---3--:R-:W-:Y:S01]  /*8250*/  VIMNMX R3, R32, 0xc0, PT ;  /* 0x000000c020037848 */ /* 0x008fe20003fe0100 */
[----:B------:R-:W-:-:S03]  /*8260*/  IMAD.MOV.U32 R12, RZ, RZ, R5 ;  /* 0x000000ffff0c7224 */ /* 0x000fc600078e0005 */
[-C--:B------:R-:W-:Y:S02]  /*8270*/  ISETP.GE.OR P2, PT, R154, R3.reuse, P0 ;  /* 0x000000039a00720c */ /* 0x080fe40000746670 */
[----:B------:R-:W-:Y:S01]  /*8280*/  ISETP.GE.OR P0, PT, R14, R3, P0 ;  /* 0x000000030e00720c */ /* 0x000fe20000706670 */
        /* <DEDUP_REMOVED lines=12> */
[----:B0-----:R-:W-:Y:S06]  /*8350*/  @!P1 BRA `(.L_x_15448) ;  /* 0x0000011c00409947 */ /* 0x001fec0003800000 */
.L_x_15664:
[----:B------:R-:W-:Y:S05]  /*8360*/  BSYNC B1 ;  /* 0x0000000000017941 */ /* 0x000fea0003800000 */
.L_x_15447:
        /* <DEDUP_REMOVED lines=23> */
[----:B------:R-:W-:Y:S02]  /*84e0*/  PRMT R51, R54, 0x5410, R51 ;  /* 0x0000541036337816 */ /* 0x000fe40000000033 */
[----:B0-----:R-:W-:-:S04]  /*84f0*/  IADD3 R25, R14, -0x80, RZ ;  /* 0xffffff800e197810 */ /* 0x001fc80007ffe0ff */
[----:B------:R-:W-:-:S04]  /*8500*/  SHF.R.S32.HI R24, RZ, 0x1f, R25 ;  /* 0x0000001fff187819 */ /* 0x000fc80000011419 */
[----:B------:R-:W-:-:S04]  /*8510*/  LEA.HI R24, R24, R25, RZ, 0x5 ;  /* 0x0000001918187211 */ /* 0x000fc800078f28ff */
        /* <DEDUP_REMOVED lines=27> */
[----:B------:R-:W-:Y:S01]  /*86d0*/  FMUL.FTZ R39, R24, R49 ;  /* 0x0000003118277220 */ /* 0x000fe20000410000 */
[----:B------:R-:W-:Y:S01]  /*86e0*/  FFMA.FTZ R57, R20, R50, R57 ;  /* 0x0000003214397223 */ /* 0x000fe20000010039 */
[----:B------:R-:W-:Y:S02]  /*86f0*/  IMAD.U32 R20, R46, 0x10000, RZ ;  /* 0x000100002e147824 */ /* 0x000fe400078e00ff */
[-C--:B------:R-:W-:Y:S01]  /*8700*/  FMUL.FTZ R59, R24, R31.reuse ;  /* 0x0000001f183b7220 */ /* 0x080fe20000410000 */
[----:B------:R-:W-:Y:S01]  /*8710*/  FFMA.FTZ R50, R12, R31, -R39 ;  /* 0x0000001f0c327223 */ /* 0x000fe20000010827 */
[C---:B------:R-:W-:Y:S01]  /*8720*/  FMUL.FTZ R54, R34.reuse, R38 ;  /* 0x0000002622367220 */ /* 0x040fe20000410000 */
[----:B------:R-:W-:Y:S01]  /*8730*/  FMUL.FTZ R31, R34, R20 ;  /* 0x00000014221f7220 */ /* 0x000fe20000410000 */
[----:B------:R-:W-:Y:S01]  /*8740*/  LOP3.LUT R24, R51, 0xffff0000, RZ, 0xc0, !PT ;  /* 0xffff000033187812 */ /* 0x000fe200078ec0ff */
[----:B------:R-:W-:Y:S01]  /*8750*/  IMAD.U32 R36, R26, 0x10000, RZ ;  /* 0x000100001a247824 */ /* 0x000fe200078e00ff */
[----:B------:R-:W-:Y:S01]  /*8760*/  LOP3.LUT R46, R46, 0xffff0000, RZ, 0xc0, !PT ;  /* 0xffff00002e2e7812 */ /* 0x000fe200078ec0ff */
[C---:B------:R-:W-:Y:S01]  /*8770*/  FFMA.FTZ R38, R21.reuse, R38, R31 ;  /* 0x0000002615267223 */ /* 0x040fe2000001001f */
[----:B------:R-:W-:Y:S01]  /*8780*/  FFMA.FTZ R34, R12, R49, R59 ;  /* 0x000000310c227223 */ /* 0x000fe2000001003b */
[----:B------:R-:W-:Y:S01]  /*8790*/  FFMA.FTZ R54, R21, R20, -R54 ;  /* 0x0000001415367223 */ /* 0x000fe20000010836 */
[----:B------:R-:W-:-:S02]  /*87a0*/  IMAD.U32 R31, R52, 0x10000, RZ ;  /* 0x00010000341f7824 */ /* 0x000fc400078e00ff */
[----:B------:R-:W-:Y:S01]  /*87b0*/  FMUL.FTZ R12, R25, R24 ;  /* 0x00000018190c7220 */ /* 0x000fe20000410000 */
[----:B------:R-:W-:Y:S02]  /*87c0*/  IMAD.U32 R21, R47, 0x10000, RZ ;  /* 0x000100002f157824 */ /* 0x000fe400078e00ff */
[-C--:B------:R-:W-:Y:S01]  /*87d0*/  FMUL.FTZ R56, R25, R46.reuse ;  /* 0x0000002e19387220 */ /* 0x080fe20000410000 */
[----:B------:R-:W-:Y:S01]  /*87e0*/  SHF.L.U32 R20, R53, 0x10, RZ ;  /* 0x0000001035147819 */ /* 0x000fe200000006ff */
[----:B------:R-:W-:Y:S02]  /*87f0*/  IMAD.U32 R37, R27, 0x10000, RZ ;  /* 0x000100001b257824 */ /* 0x000fe400078e00ff */
[----:B------:R-:W-:Y:S01]  /*8800*/  FMUL.FTZ R49, R36, R31 ;  /* 0x0000001f24317220 */ /* 0x000fe20000410000 */
[----:B------:R-:W-:Y:S02]  /*8810*/  IMAD.U32 R28, R14, 0x10000, RZ ;  /* 0x000100000e1c7824 */ /* 0x000fe400078e00ff */
[C---:B------:R-:W-:Y:S01]  /*8820*/  FFMA.FTZ R25, R13.reuse, R46, -R12 ;  /* 0x0000002e0d197223 */ /* 0x040fe2000001080c */
[----:B------:R-:W-:Y:S01]  /*8830*/  FMUL.FTZ R36, R36, R21 ;  /* 0x0000001524247220 */ /* 0x000fe20000410000 */
[----:B------:R-:W-:Y:S01]  /*8840*/  FFMA.FTZ R39, R13, R24, R56 ;  /* 0x000000180d277223 */ /* 0x000fe20000010038 */
[----:B------:R-:W-:-:S02]  /*8850*/  IMAD.U32 R29, R15, 0x10000, RZ ;  /* 0x000100000f1d7824 */ /* 0x000fc400078e00ff */
[C---:B------:R-:W-:Y:S01]  /*8860*/  FMUL.FTZ R24, R37.reuse, R20 ;  /* 0x0000001425187220 */ /* 0x040fe20000410000 */
[----:B------:R-:W-:Y:S02]  /*8870*/  IMAD.U32 R12, R48, 0x10000, RZ ;  /* 0x00010000300c7824 */ /* 0x000fe400078e00ff */
        /* <DEDUP_REMOVED lines=14> */
[-C--:B------:R-:W-:Y:S01]  /*8960*/  FMUL.FTZ R26, R26, R47.reuse ;  /* 0x0000002f1a1a7220 */ /* 0x080fe20000410000 */
        /* <DEDUP_REMOVED lines=12> */
[----:B------:R1:W-:Y:S01]  /*8a30*/  STS.128 [R32+0x8400], R12 ;  /* 0x0084000c20007388 */ /* 0x0003e20000000c00 */
[----:B------:R-:W-:-:S02]  /*8a40*/  F2FP.BF16.F32.PACK_AB R26, R21, R36 ;  /* 0x00000024151a723e */ /* 0x000fc400000010ff */
[----:B------:R-:W-:-:S05]  /*8a50*/  F2FP.BF16.F32.PACK_AB R27, R29, R46 ;  /* 0x0000002e1d1b723e */ /* 0x000fca00000010ff */
[----:B------:R1:W-:Y:S02]  /*8a60*/  STS.128 [R33+0x8400], R24 ;  /* 0x0084001821007388 */ /* 0x0003e40000000c00 */
.L_x_15450:
[----:B------:R-:W-:Y:S05]  /*8a70*/  BSYNC B1 ;  /* 0x0000000000017941 */ /* 0x000fea0003800000 */
.L_x_15449:
        /* <DEDUP_REMOVED lines=16> */
[----:B------:R-:W-:Y:S02]  /*8b80*/  SHF.R.U64 R8, R4, 0x10, R5 ;  /* 0x0000001004087819 */ /* 0x000fe40000001205 */
[----:B------:R-:W-:Y:S02]  /*8b90*/  SHF.R.U32.HI R9, RZ, 0x10, R9 ;  /* 0x00000010ff097819 */ /* 0x000fe40000011609 */
[----:B------:R-:W-:Y:S02]  /*8ba0*/  PRMT R43, R43, 0x5410, R8 ;  /* 0x000054102b2b7816 */ /* 0x000fe40000000008 */
[----:B------:R-:W-:-:S02]  /*8bb0*/  SHF.R.U64 R21, R10, 0x10, R11 ;  /* 0x000000100a157819 */ /* 0x000fc4000000120b */
[----:B------:R-:W-:Y:S02]  /*8bc0*/  SHF.R.U32.HI R5, RZ, 0x10, R5 ;  /* 0x00000010ff057819 */ /* 0x000fe40000011605 */
[----:B------:R-:W-:Y:S01]  /*8bd0*/  PRMT R45, R45, 0x5410, R20 ;  /* 0x000054102d2d7816 */ /* 0x000fe20000000014 */
[----:B------:R-:W-:Y:S01]  /*8be0*/  IMAD.U32 R32, R43, 0x10000, RZ ;  /* 0x000100002b207824 */ /* 0x000fe200078e00ff */
[----:B------:R-:W-:Y:S02]  /*8bf0*/  PRMT R44, R44, 0x5410, R9 ;  /* 0x000054102c2c7816 */ /* 0x000fe40000000009 */
[----:B------:R-:W-:Y:S01]  /*8c00*/  PRMT R21, R28, 0x5410, R21 ;  /* 0x000054101c157816 */ /* 0x000fe20000000015 */
[----:B------:R-:W-:Y:S01]  /*8c10*/  IMAD.U32 R28, R45, 0x10000, RZ ;  /* 0x000100002d1c7824 */ /* 0x000fe200078e00ff */
[----:B------:R-:W-:Y:S02]  /*8c20*/  PRMT R42, R42, 0x5410, R5 ;  /* 0x000054102a2a7816 */ /* 0x000fe40000000005 */
[----:B------:R-:W-:-:S02]  /*8c30*/  SHF.R.U32.HI R29, RZ, 0x10, R11 ;  /* 0x00000010ff1d7819 */ /* 0x000fc4000001160b */
[--C-:B------:R-:W-:Y:S02]  /*8c40*/  SHF.R.U64 R4, R6, 0x10, R7.reuse ;  /* 0x0000001006047819 */ /* 0x100fe40000001207 */
[----:B------:R-:W-:Y:S01]  /*8c50*/  SHF.R.U32.HI R7, RZ, 0x10, R7 ;  /* 0x00000010ff077819 */ /* 0x000fe20000011607 */
[----:B------:R-:W-:Y:S01]  /*8c60*/  IMAD.U32 R34, R42, 0x10000, RZ ;  /* 0x000100002a227824 */ /* 0x000fe200078e00ff */
[----:B------:R-:W-:Y:S02]  /*8c70*/  PRMT R29, R31, 0x5410, R29 ;  /* 0x000054101f1d7816 */ /* 0x000fe4000000001d */
[----:B------:R-:W-:Y:S02]  /*8c80*/  PRMT R40, R40, 0x5410, R7 ;  /* 0x0000541028287816 */ /* 0x000fe40000000007 */
[----:B------:R-:W-:Y:S02]  /*8c90*/  LOP3.LUT R43, R43, 0xffff0000, RZ, 0xc0, !PT ;  /* 0xffff00002b2b7812 */ /* 0x000fe400078ec0ff */
[----:B------:R-:W-:-:S02]  /*8ca0*/  PRMT R41, R41, 0x5410, R4 ;  /* 0x0000541029297816 */ /* 0x000fc40000000004 */
[----:B------:R-:W-:Y:S01]  /*8cb0*/  LOP3.LUT R45, R45, 0xffff0000, RZ, 0xc0, !PT ;  /* 0xffff00002d2d7812 */ /* 0x000fe200078ec0ff */
[----:B--2---:R-:W-:-:S04]  /*8cc0*/  IMAD.IADD R3, R12, 0x1, R0 ;  /* 0x000000010c037824 */ /* 0x004fc800078e0200 */
[----:B------:R-:W-:Y:S01]  /*8cd0*/  IMAD R0, R3, 0x2, R2 ;  /* 0x0000000203007824 */ /* 0x000fe200078e0202 */
[----:B---3--:R-:W0:Y:S04]  /*8ce0*/  LDS.128 R12, [R33+0x8400] ;  /* 0x00840000210c7984 */ /* 0x008e280000000c00 */
[----:B------:R-:W1:Y:S01]  /*8cf0*/  LDS.128 R24, [R0+0x8400] ;  /* 0x0084000000187984 */ /* 0x000e620000000c00 */
[----:B0-----:R-:W-:Y:S02]  /*8d00*/  IMAD.U32 R3, R12, 0x10000, RZ ;  /* 0x000100000c037824 */ /* 0x001fe400078e00ff */
[----:B-1----:R-:W-:Y:S02]  /*8d10*/  IMAD.U32 R9, R24, 0x10000, RZ ;  /* 0x0001000018097824 */ /* 0x002fe400078e00ff */
[----:B------:R-:W-:-:S02]  /*8d20*/  IMAD.U32 R11, R25, 0x10000, RZ ;  /* 0x00010000190b7824 */ /* 0x000fc400078e00ff */
[C---:B------:R-:W-:Y:S01]  /*8d30*/  FMUL.FTZ R36, R9.reuse, R32 ;  /* 0x0000002009247220 */ /* 0x040fe20000410000 */
[-C--:B------:R-:W-:Y:S01]  /*8d40*/  FMUL.FTZ R38, R9, R28.reuse ;  /* 0x0000001c09267220 */ /* 0x080fe20000410000 */
[----:B------:R-:W-:Y:S02]  /*8d50*/  IMAD.U32 R5, R13, 0x10000, RZ ;  /* 0x000100000d057824 */ /* 0x000fe400078e00ff */
[----:B------:R-:W-:Y:S01]  /*8d60*/  FFMA.FTZ R36, R3, R28, -R36 ;  /* 0x0000001c03247223 */ /* 0x000fe20000010824 */
[----:B------:R-:W-:Y:S01]  /*8d70*/  SHF.L.U32 R28, R44, 0x10, RZ ;  /* 0x000000102c1c7819 */ /* 0x000fe200000006ff */
[----:B------:R-:W-:Y:S01]  /*8d80*/  FMUL.FTZ R46, R11, R34 ;  /* 0x000000220b2e7220 */ /* 0x000fe20000410000 */
[----:B------:R-:W-:Y:S01]  /*8d90*/  FFMA.FTZ R38, R3, R32, R38 ;  /* 0x0000002003267223 */ /* 0x000fe20000010026 */
[----:B------:R-:W-:Y:S02]  /*8da0*/  IMAD.U32 R20, R27, 0x10000, RZ ;  /* 0x000100001b147824 */ /* 0x000fe400078e00ff */
[----:B------:R-:W-:Y:S01]  /*8db0*/  IMAD.U32 R3, R29, 0x10000, RZ ;  /* 0x000100001d037824 */ /* 0x000fe200078e00ff */
[----:B------:R-:W-:Y:S01]  /*8dc0*/  LOP3.LUT R10, R24, 0xffff0000, RZ, 0xc0, !PT ;  /* 0xffff0000180a7812 */ /* 0x000fe200078ec0ff */
[----:B------:R-:W-:-:S02]  /*8dd0*/  IMAD.U32 R9, R40, 0x10000, RZ ;  /* 0x0001000028097824 */ /* 0x000fc400078e00ff */
[-C--:B------:R-:W-:Y:S01]  /*8de0*/  FMUL.FTZ R32, R11, R28.reuse ;  /* 0x0000001c0b207220 */ /* 0x080fe20000410000 */
[----:B------:R-:W-:Y:S01]  /*8df0*/  FFMA.FTZ R46, R5, R28, -R46 ;  /* 0x0000001c052e7223 */ /* 0x000fe2000001082e */
[----:B------:R-:W-:Y:S02]  /*8e00*/  IMAD.U32 R8, R15, 0x10000, RZ ;  /* 0x000100000f087824 */ /* 0x000fe400078e00ff */
[C---:B------:R-:W-:Y:S01]  /*8e10*/  FMUL.FTZ R28, R20.reuse, R3 ;  /* 0x00000003141c7220 */ /* 0x040fe20000410000 */
[-C--:B------:R-:W-:Y:S01]  /*8e20*/  FMUL.FTZ R11, R20, R9.reuse ;  /* 0x00000009140b7220 */ /* 0x080fe20000410000 */
[----:B------:R-:W-:Y:S01]  /*8e30*/  LOP3.LUT R4, R12, 0xffff0000, RZ, 0xc0, !PT ;  /* 0xffff00000c047812 */ /* 0x000fe200078ec0ff */
[----:B------:R-:W-:Y:S01]  /*8e40*/  FFMA.FTZ R32, R5, R34, R32 ;  /* 0x0000002205207223 */ /* 0x000fe20000010020 */
[----:B------:R-:W-:Y:S01]  /*8e50*/  FFMA.FTZ R28, R8, R9, R28 ;  /* 0x00000009081c7223 */ /* 0x000fe2000001001c */
[----:B------:R-:W-:Y:S01]  /*8e60*/  FMUL.FTZ R5, R10, R43 ;  /* 0x0000002b0a057220 */ /* 0x000fe20000410000 */
[----:B------:R-:W-:Y:S01]  /*8e70*/  LOP3.LUT R24, R25, 0xffff0000, RZ, 0xc0, !PT ;  /* 0xffff000019187812 */ /* 0x000fe200078ec0ff */
[----:B------:R-:W-:Y:S01]  /*8e80*/  FFMA.FTZ R20, R8, R3, -R11 ;  /* 0x0000000308147223 */ /* 0x000fe2000001080b */
[----:B------:R-:W-:Y:S01]  /*8e90*/  LOP3.LUT R9, R42, 0xffff0000, RZ, 0xc0, !PT ;  /* 0xffff00002a097812 */ /* 0x000fe200078ec0ff */
[----:B------:R-:W-:Y:S01]  /*8ea0*/  FMUL.FTZ R11, R10, R45 ;  /* 0x0000002d0a0b7220 */ /* 0x000fe20000410000 */
[----:B------:R-:W-:Y:S01]  /*8eb0*/  LOP3.LUT R12, R13, 0xffff0000, RZ, 0xc0, !PT ;  /* 0xffff00000d0c7812 */ /* 0x000fe200078ec0ff */
[C---:B------:R-:W-:Y:S01]  /*8ec0*/  IMAD.U32 R6, R14.reuse, 0x10000, RZ ;  /* 0x000100000e067824 */ /* 0x040fe200078e00ff */
[----:B------:R-:W-:Y:S01]  /*8ed0*/  LOP3.LUT R7, R14, 0xffff0000, RZ, 0xc0, !PT ;  /* 0xffff00000e077812 */ /* 0x000fe200078ec0ff */
[----:B------:R-:W-:-:S02]  /*8ee0*/  IMAD.U32 R13, R26, 0x10000, RZ ;  /* 0x000100001a0d7824 */ /* 0x000fc400078e00ff */
[----:B------:R-:W-:Y:S01]  /*8ef0*/  FFMA.FTZ R45, R4, R45, -R5 ;  /* 0x0000002d042d7223 */ /* 0x000fe20000010805 */
[----:B------:R-:W-:Y:S01]  /*8f00*/  IMAD.U32 R8, R41, 0x10000, RZ ;  /* 0x0001000029087824 */ /* 0x000fe200078e00ff */
[----:B------:R-:W-:Y:S01]  /*8f10*/  LOP3.LUT R14, R15, 0xffff0000, RZ, 0xc0, !PT ;  /* 0xffff00000f0e7812 */ /* 0x000fe200078ec0ff */
[----:B------:R-:W-:Y:S01]  /*8f20*/  IMAD.U32 R5, R21, 0x10000, RZ ;  /* 0x0001000015057824 */ /* 0x000fe200078e00ff */
[----:B------:R-:W-:Y:S01]  /*8f30*/  LOP3.LUT R3, R44, 0xffff0000, RZ, 0xc0, !PT ;  /* 0xffff00002c037812 */ /* 0x000fe200078ec0ff */
[----:B------:R-:W-:Y:S01]  /*8f40*/  FMUL.FTZ R25, R24, R9 ;  /* 0x0000000918197220 */ /* 0x000fe20000410000 */
[----:B------:R-:W-:Y:S02]  /*8f50*/  LOP3.LUT R15, R26, 0xffff0000, RZ, 0xc0, !PT ;  /* 0xffff00001a0f7812 */ /* 0x000fe400078ec0ff */
[----:B------:R-:W-:Y:S01]  /*8f60*/  LOP3.LUT R26, R27, 0xffff0000, RZ, 0xc0, !PT ;  /* 0xffff00001b1a7812 */ /* 0x000fe200078ec0ff */
[C---:B------:R-:W-:Y:S01]  /*8f70*/  FMUL.FTZ R27, R13.reuse, R8 ;  /* 0x000000080d1b7220 */ /* 0x040fe20000410000 */
[----:B------:R-:W-:Y:S01]  /*8f80*/  FFMA.FTZ R11, R4, R43, R11 ;  /* 0x0000002b040b7223 */ /* 0x000fe2000001000b */
[----:B------:R-:W-:Y:S01]  /*8f90*/  FMUL.FTZ R13, R13, R5 ;  /* 0x000000050d0d7220 */ /* 0x000fe20000410000 */
[----:B------:R-:W-:Y:S01]  /*8fa0*/  LOP3.LUT R10, R41, 0xffff0000, RZ, 0xc0, !PT ;  /* 0xffff0000290a7812 */ /* 0x000fe200078ec0ff */
[-C--:B------:R-:W-:Y:S01]  /*8fb0*/  FMUL.FTZ R24, R24, R3.reuse ;  /* 0x0000000318187220 */ /* 0x080fe20000410000 */
[----:B------:R-:W-:Y:S01]  /*8fc0*/  FFMA.FTZ R25, R12, R3, -R25 ;  /* 0x000000030c197223 */ /* 0x000fe20000010819 */
[----:B------:R-:W-:-:S02]  /*8fd0*/  LOP3.LUT R4, R21, 0xffff0000, RZ, 0xc0, !PT ;  /* 0xffff000015047812 */ /* 0x000fc400078ec0ff */
        /* <DEDUP_REMOVED lines=23> */
.L_x_15441:
[----:B------:R-:W-:Y:S05]  /*9150*/  BSYNC B0 ;  /* 0x0000000000007941 */ /* 0x000fea0003800000 */
.L_x_15427:
        /* <DEDUP_REMOVED lines=8> */
.L_x_15424:
[----:B------:R-:W-:-:S13]  /*91e0*/  ISETP.NE.AND P0, PT, R157, 0x3, PT ;  /* 0x000000039d00780c */ /* 0x000fda0003f05270 */
[----:B------:R-:W-:Y:S05]  /*91f0*/  @!P0 BRA `(.L_x_15451) ;  /* 0x0000000000048947 */ /* 0x000fea0003800000 */
[----:B------:R-:W-:Y:S01]  /*9200*/  BPT.TRAP 0x1 ;  /* 0x000000040000795c */ /* 0x000fe20000300000 */
.L_x_15451:
[----:B---3--:R-:W-:Y:S01]  /*9210*/  IMAD R8, R22, 0x8, R2 ;  /* 0x0000000816087824 */ /* 0x008fe200078e0202 */
[----:B-12---:R-:W-:-:S04]  /*9220*/  SHF.L.U32 R3, R155, 0x1f, RZ ;  /* 0x0000001f9b037819 */ /* 0x006fc800000006ff */
[----:B------:R1:W2:Y:S01]  /*9230*/  SYNCS.PHASECHK.TRANS64.TRYWAIT P1, [R8+URZ+0x16830], R3 ;  /* 0x01683003080075a7 */ /* 0x0002a2000802017f */
[----:B------:R-:W-:Y:S05]  /*9240*/  @!P0 BRA `(.L_x_15452) ;  /* 0x0000000000048947 */ /* 0x000fea0003800000 */
[----:B------:R-:W-:Y:S01]  /*9250*/  BPT.TRAP 0x1 ;  /* 0x000000040000795c */ /* 0x000fe20000300000 */
.L_x_15452:
[----:B------:R-:W-:Y:S01]  /*9260*/  VIADD R0, R2, 0xe400 ;  /* 0x0000e40002007836 */ /* 0x000fe20000000000 */
[----:B0-----:R-:W-:Y:S01]  /*9270*/  LOP3.LUT R14, R30, 0x10000, RZ, 0xfc, !PT ;  /* 0x000100001e0e7812 */ /* 0x001fe200078efcff */
[----:B------:R-:W-:-:S03]  /*9280*/  IMAD.MOV.U32 R15, RZ, RZ, 0x40000040 ;  /* 0x40000040ff0f7424 */ /* 0x000fc600078e00ff */
[----:B------:R-:W-:-:S04]  /*9290*/  SHF.R.U32.HI R0, RZ, 0x4, R0 ;  /* 0x00000004ff007819 */ /* 0x000fc80000011600 */
[----:B------:R-:W-:-:S04]  /*92a0*/  LOP3.LUT R0, R0, 0x3fff, RZ, 0xc0, !PT ;  /* 0x00003fff00007812 */ /* 0x000fc800078ec0ff */
[----:B------:R-:W-:-:S05]  /*92b0*/  LOP3.LUT R0, R0, 0x10000, RZ, 0xfc, !PT ;  /* 0x0001000000007812 */ /* 0x000fca00078efcff */
[----:B------:R0:W-:Y:S01]  /*92c0*/  STL [R1+0x20], R0 ;  /* 0x0000200001007387 */ /* 0x0001e20000100800 */
[----:B--2---:R-:W-:Y:S05]  /*92d0*/  @P1 BRA `(.L_x_15453) ;  /* 0x0000000000081947 */ /* 0x004fea0003800000 */
[----:B------:R-:W2:Y:S02]  /*92e0*/  SYNCS.PHASECHK.TRANS64.TRYWAIT P1, [R8+URZ+0x16830], R3 ;  /* 0x01683003080075a7 */ /* 0x000ea4000802017f */
[----:B--2---:R-:W-:Y:S05]  /*92f0*/  @!P1 BRA `(.L_x_15454) ;  /* 0x0000010c006c9947 */ /* 0x004fea0003800000 */
.L_x_15453:
[----:B0-----:R-:W3:Y:S01]  /*9300*/  LDL R0, [R1+0x20] ;  /* 0x0000200001007983 */ /* 0x001ee20000100800 */
[----:B------:R-:W-:Y:S01]  /*9310*/  IMAD.MOV.U32 R5, RZ, RZ, 0x40000040 ;  /* 0x40000040ff057424 */ /* 0x000fe200078e00ff */
[----:B------:R-:W-:Y:S05]  /*9320*/  WARPSYNC.ALL ;  /* 0x0000000000007948 */ /* 0x000fea0003800000 */
[C---:B------:R-:W-:Y:S01]  /*9330*/  R2UR UR4, R14.reuse ;  /* 0x000000000e0472ca */ /* 0x040fe200000e0000 */
[----:B----45:R-:W-:Y:S01]  /*9340*/  WARPGROUP.ARRIVE ;  /* 0x00000000000079c5 */ /* 0x030fe20000000000 */
[----:B------:R-:W-:Y:S01]  /*9350*/  R2UR UR5, R15 ;  /* 0x000000000f0572ca */ /* 0x000fe200000e0000 */
[----:B------:R-:W-:Y:S01]  /*9360*/  VIADD R12, R14, 0x2 ;  /* 0x000000020e0c7836 */ /* 0x000fe20000000000 */
[----:B------:R-:W-:Y:S01]  /*9370*/  R2UR UR7, R5 ;  /* 0x00000000050772ca */ /* 0x000fe200000e0000 */
[----:B------:R-:W-:Y:S01]  /*9380*/  IMAD.MOV.U32 R13, RZ, RZ, 0x40000040 ;  /* 0x40000040ff0d7424 */ /* 0x000fe200078e00ff */
[----:B------:R-:W-:Y:S01]  /*9390*/  MOV R21, 0x40000040 ;  /* 0x4000004000157802 */ /* 0x000fe20000000f00 */
[----:B------:R-:W-:-:S02]  /*93a0*/  IMAD.MOV.U32 R7, RZ, RZ, 0x40000040 ;  /* 0x40000040ff077424 */ /* 0x000fc400078e00ff */
[C---:B------:R-:W-:Y:S01]  /*93b0*/  VIADD R10, R14.reuse, 0x4 ;  /* 0x000000040e0a7836 */ /* 0x040fe20000000000 */
[----:B------:R0:W-:Y:S01]  /*93c0*/  STL.64 [R1+0x10], R12 ;  /* 0x0000100c01007387 */ /* 0x0001e20000100a00 */
[----:B------:R-:W-:Y:S02]  /*93d0*/  IMAD.MOV.U32 R11, RZ, RZ, 0x40000040 ;  /* 0x40000040ff0b7424 */ /* 0x000fe400078e00ff */
[----:B------:R-:W-:Y:S02]  /*93e0*/  VIADD R20, R14, 0x6 ;  /* 0x000000060e147836 */ /* 0x000fe40000000000 */
[----:B------:R-:W-:Y:S01]  /*93f0*/  IMAD.MOV.U32 R5, RZ, RZ, 0x40000040 ;  /* 0x40000040ff057424 */ /* 0x000fe200078e00ff */
[----:B------:R0:W-:Y:S01]  /*9400*/  STL.64 [R1+0x8], R10 ;  /* 0x0000080a01007387 */ /* 0x0001e20000100a00 */
[----:B---3--:R-:W-:-:S04]  /*9410*/  IMAD R4, R22, 0x400, R0 ;  /* 0x0000040016047824 */ /* 0x008fc800078e0200 */
        /* <DEDUP_REMOVED lines=30> */
.L_x_15455:
[----:B------:R-:W3:Y:S01]  /*9600*/  LDL R0, [R1+0x44] ;  /* 0x0000440001007983 */ /* 0x000ee20000100800 */
[----:B-12---:R-:W0:Y:S01]  /*9610*/  LDC R3, c[0x0][0x448] ;  /* 0x00011200ff037b82 */ /* 0x006e220000000800 */
[----:B------:R-:W-:Y:S02]  /*9620*/  ULDC UR4, c[0x0][0x988] ;  /* 0x0002620000047ab9 */ /* 0x000fe40000000800 */
[----:B------:R-:W3:Y:S04]  /*9630*/  LDL R94, [R1+0x28] ;  /* 0x00002800015e7983 */ /* 0x000ee80000100800 */
[----:B------:R-:W2:Y:S04]  /*9640*/  LDL R4, [R1+0x40] ;  /* 0x0000400001047983 */ /* 0x000ea80000100800 */
[----:B------:R-:W4:Y:S04]  /*9650*/  LDL R90, [R1+0x24] ;  /* 0x00002400015a7983 */ /* 0x000f280000100800 */
[----:B------:R-:W5:Y:S01]  /*9660*/  LDL R92, [R1+0x18] ;  /* 0x00001800015c7983 */ /* 0x000f620000100800 */
[----:B0-----:R-:W-:-:S13]  /*9670*/  ISETP.NE.AND P4, PT, R3, 0x1, PT ;  /* 0x000000010300780c */ /* 0x001fda0003f85270 */
[----:B------:R-:W0:Y:S08]  /*9680*/  @P4 LDC R3, c[0x0][0x44c] ;  /* 0x00011300ff034b82 */ /* 0x000e300000000800 */
[----:B------:R-:W1:Y:S01]  /*9690*/  @P4 LDC R5, c[0x0][0x450] ;  /* 0x00011400ff054b82 */ /* 0x000e620000000800 */
[----:B---3--:R-:W-:-:S04]  /*96a0*/  IMAD.IADD R6, R0, 0x1, R94 ;  /* 0x0000000100067824 */ /* 0x008fc800078e025e */
[----:B0-----:R-:W-:-:S05]  /*96b0*/  @P4 IMAD.HI.U32 R0, R6, R3, RZ ;  /* 0x0000000306004227 */ /* 0x001fca00078e00ff */
[----:B-1----:R-:W-:Y:S01]  /*96c0*/  @P4 SHF.R.U32.HI R6, RZ, R5, R0 ;  /* 0x00000005ff064219 */ /* 0x002fe20000011600 */
[----:B------:R-:W-:-:S04]  /*96d0*/  IMAD.MOV.U32 R3, RZ, RZ, -0x80 ;  /* 0xffffff80ff037424 */ /* 0x000fc800078e00ff */
[----:B------:R-:W0:Y:S01]  /*96e0*/  SHFL.IDX PT, R7, R6, 0x1, 0x1c1f ;  /* 0x003c1f0006077f89 */ /* 0x000e2200000e0000 */
[----:B------:R-:W-:-:S04]  /*96f0*/  IMAD R0, R88, R3, 0x80 ;  /* 0x0000008058007424 */ /* 0x000fc800078e0203 */
[----:B------:R-:W-:Y:S02]  /*9700*/  VIADD R3, R0, 0x1 ;  /* 0x0000000100037836 */ /* 0x000fe40000000000 */
[----:B----4-:R-:W-:Y:S02]  /*9710*/  IMAD.IADD R5, R90, 0x1, R0 ;  /* 0x000000015a057824 */ /* 0x010fe400078e0200 */
[C---:B--2---:R-:W-:Y:S02]  /*9720*/  IMAD R3, R4.reuse, -0x2, R3 ;  /* 0xfffffffe04037824 */ /* 0x044fe400078e0203 */
        /* <DEDUP_REMOVED lines=102> */
[----:B------:R-:W-:Y:S01]  /*9d90*/  IMAD.U32 R0, RZ, RZ, UR4 ;  /* 0x00000004ff007e24 */ /* 0x000fe2000f8e00ff */
[----:B-1----:R-:W-:-:S04]  /*9da0*/  VIADDMNMX R4, R6, R4, R5, PT ;  /* 0x0000000406047246 */ /* 0x002fc80003800105 */
[C---:B------:R-:W-:Y:S02]  /*9db0*/  ISETP.GT.AND P2, PT, R4.reuse, 0x1, PT ;  /* 0x000000010400780c */ /* 0x040fe40003f44270 */
[----:B------:R-:W-:Y:S02]  /*9dc0*/  ISETP.GT.AND P3, PT, R4, 0x8, PT ;  /* 0x000000080400780c */ /* 0x000fe40003f64270 */
[----:B0-----:R-:W-:-:S04]  /*9dd0*/  FMNMX.FTZ R3, R26, R3, !PT ;  /* 0x000000031a037209 */ /* 0x001fc80007810000 */
[C---:B------:R-:W-:Y:S01]  /*9de0*/  FSETP.NEU.FTZ.AND P1, PT, R3.reuse, -INF , PT ;  /* 0xff8000000300780b */ /* 0x040fe20003f3d000 */
[----:B------:R-:W-:-:S05]  /*9df0*/  FMUL.FTZ R10, R3, R0 ;  /* 0x00000000030a7220 */ /* 0x000fca0000410000 */
[----:B------:R-:W-:Y:S02]  /*9e00*/  FSEL R10, R10, RZ, P1 ;  /* 0x000000ff0a0a7208 */ /* 0x000fe40000800000 */
[----:B------:R-:W-:Y:S02]  /*9e10*/  ISETP.GT.AND P1, PT, R4, RZ, PT ;  /* 0x000000ff0400720c */ /* 0x000fe40003f24270 */
[----:B------:R-:W-:Y:S02]  /*9e20*/  FSEL R25, R25, -INF , P2 ;  /* 0xff80000019197808 */ /* 0x000fe40001000000 */
[----:B------:R-:W-:Y:S01]  /*9e30*/  FSEL R5, R24, -INF , P1 ;  /* 0xff80000018057808 */ /* 0x000fe20000800000 */
[----:B------:R-:W-:Y:S01]  /*9e40*/  FFMA.FTZ R149, R7, R0, -R10 ;  /* 0x0000000007957223 */ /* 0x000fe2000001080a */
[----:B------:R-:W-:Y:S02]  /*9e50*/  ISETP.GT.AND P1, PT, R4, 0x9, PT ;  /* 0x000000090400780c */ /* 0x000fe40003f24270 */
[----:B------:R-:W-:-:S02]  /*9e60*/  FSEL R7, R28, -INF , P3 ;  /* 0xff8000001c077808 */ /* 0x000fc40001800000 */
[----:B------:R-:W-:Y:S02]  /*9e70*/  FMNMX.FTZ R6, R5, R25, !PT ;  /* 0x0000001905067209 */ /* 0x000fe40007810000 */
[C---:B------:R-:W-:Y:S02]  /*9e80*/  ISETP.GT.AND P2, PT, R4.reuse, 0x10, PT ;  /* 0x000000100400780c */ /* 0x040fe40003f44270 */
[----:B------:R-:W-:Y:S02]  /*9e90*/  FSEL R29, R29, -INF , P1 ;  /* 0xff8000001d1d7808 */ /* 0x000fe40000800000 */
[----:B------:R-:W-:Y:S01]  /*9ea0*/  FMNMX.FTZ R6, R7, R6, !PT ;  /* 0x0000000607067209 */ /* 0x000fe20007810000 */
        /* <DEDUP_REMOVED lines=53> */
[----:B------:R-:W-:Y:S01]  /*a200*/  FFMA.FTZ R48, R55, R0, -R10 ;  /* 0x0000000037307223 */ /* 0x000fe2000001080a */
[----:B------:R-:W-:Y:S01]  /*a210*/  FSEL R57, R57, -INF , P1 ;  /* 0xff80000039397808 */ /* 0x000fe20000800000 */
[----:B------:R-:W0:Y:S01]  /*a220*/  S2R R96, SR_CgaCtaId ;  /* 0x0000000000607919 */ /* 0x000e220000008800 */
[----:B------:R-:W-:Y:S01]  /*a230*/  FMNMX.FTZ R6, R39, R6, !PT ;  /* 0x0000000627067209 */ /* 0x000fe20007810000 */
[----:B------:R-:W1:Y:S01]  /*a240*/  @P4 LDC R52, c[0x0][0x450] ;  /* 0x00011400ff344b82 */ /* 0x000e620000000800 */
        /* <DEDUP_REMOVED lines=41> */
[----:B------:R-:W-:Y:S01]  /*a4e0*/  FMNMX.FTZ R6, R85, R6, !PT ;  /* 0x0000000655067209 */ /* 0x000fe20007810000 */
[----:B------:R-:W-:-:S04]  /*a4f0*/  FFMA.FTZ R4, R59, R0, -R10 ;  /* 0x000000003b047223 */ /* 0x000fc8000001080a */
[----:B------:R-:W2:Y:S02]  /*a500*/  SHFL.BFLY PT, R59, R6, 0x2, 0x1f ;  /* 0x0c401f00063b7f89 */ /* 0x000ea400000e0000 */
[----:B--2---:R-:W-:-:S05]  /*a510*/  FMNMX.FTZ R59, R6, R59, !PT ;  /* 0x0000003b063b7209 */ /* 0x004fca0007810000 */
[----:B------:R-:W2:Y:S02]  /*a520*/  SHFL.BFLY PT, R6, R59, 0x1, 0x1f ;  /* 0x0c201f003b067f89 */ /* 0x000ea400000e0000 */
[----:B--2---:R-:W-:-:S04]  /*a530*/  FMNMX.FTZ R6, R59, R6, !PT ;  /* 0x000000063b067209 */ /* 0x004fc80007810000 */
[C---:B------:R-:W-:Y:S01]  /*a540*/  FSETP.NEU.FTZ.AND P1, PT, R6.reuse, -INF , PT ;  /* 0xff8000000600780b */ /* 0x040fe20003f3d000 */
[----:B------:R-:W-:-:S05]  /*a550*/  FMUL.FTZ R50, R6, R0 ;  /* 0x0000000006327220 */ /* 0x000fca0000410000 */
[----:B------:R-:W-:-:S05]  /*a560*/  FSEL R50, R50, RZ, P1 ;  /* 0x000000ff32327208 */ /* 0x000fca0000800000 */
[-CC-:B------:R-:W-:Y:S01]  /*a570*/  FFMA.FTZ R146, R27, R0.reuse, -R50.reuse ;  /* 0x000000001b927223 */ /* 0x180fe20000010832 */
[-CC-:B------:R-:W-:Y:S02]  /*a580*/  FFMA.FTZ R27, R37, R0.reuse, -R50.reuse ;  /* 0x00000000251b7223 */ /* 0x180fe40000010832 */
[----:B------:R-:W2:Y:S01]  /*a590*/  @P4 LDC R37, c[0x0][0x44c] ;  /* 0x00011300ff254b82 */ /* 0x000ea20000000800 */
[-CC-:B------:R-:W-:Y:S01]  /*a5a0*/  FFMA.FTZ R148, R5, R0.reuse, -R50.reuse ;  /* 0x0000000005947223 */ /* 0x180fe20000010832 */
[-CC-:B------:R-:W-:Y:S01]  /*a5b0*/  FFMA.FTZ R5, R25, R0.reuse, -R50.reuse ;  /* 0x0000000019057223 */ /* 0x180fe20000010832 */
[-CC-:B------:R-:W-:Y:S01]  /*a5c0*/  FFMA.FTZ R150, R7, R0.reuse, -R50.reuse ;  /* 0x0000000007967223 */ /* 0x180fe20000010832 */
[----:B------:R-:W-:Y:S01]  /*a5d0*/  MUFU.EX2 R149, R149 ;  /* 0x0000009500957308 */ /* 0x000fe20000000800 */
[-CC-:B------:R-:W-:Y:S01]  /*a5e0*/  FFMA.FTZ R25, R29, R0.reuse, -R50.reuse ;  /* 0x000000001d197223 */ /* 0x180fe20000010832 */
[----:B------:R-:W-:-:S06]  /*a5f0*/  FFMA.FTZ R144, R9, R0, -R50 ;  /* 0x0000000009907223 */ /* 0x000fcc0000010832 */
[----:B------:R-:W-:Y:S08]  /*a600*/  MUFU.EX2 R148, R148 ;  /* 0x0000009400947308 */ /* 0x000ff00000000800 */
[----:B------:R-:W3:Y:S01]  /*a610*/  MUFU.EX2 R5, R5 ;  /* 0x0000000500057308 */ /* 0x000ee20000000800 */
[----:B------:R-:W-:-:S07]  /*a620*/  VIADD R8, R8, 0x16840 ;  /* 0x0001684008087836 */ /* 0x000fce0000000000 */
[----:B------:R-:W4:Y:S01]  /*a630*/  MUFU.EX2 R12, R12 ;  /* 0x0000000c000c7308 */ /* 0x000f220000000800 */
[----:B------:R-:W-:-:S07]  /*a640*/  FFMA.FTZ R9, R33, R0, -R50 ;  /* 0x0000000021097223 */ /* 0x000fce0000010832 */
[----:B------:R-:W5:Y:S08]  /*a650*/  MUFU.EX2 R150, R150 ;  /* 0x0000009600967308 */ /* 0x000f700000000800 */
[----:B------:R-:W5:Y:S01]  /*a660*/  MUFU.EX2 R151, R151 ;  /* 0x0000009700977308 */ /* 0x000f620000000800 */
[----:B0-----:R-:W-:-:S07]  /*a670*/  PRMT R8, R96, 0x654, R8 ;  /* 0x0000065460087816 */ /* 0x001fce0000000008 */
[----:B------:R-:W0:Y:S01]  /*a680*/  MUFU.EX2 R25, R25 ;  /* 0x0000001900197308 */ /* 0x000e220000000800 */
[----:B--2---:R-:W-:Y:S01]  /*a690*/  @P4 IMAD.HI.U32 R37, R94, R37, RZ ;  /* 0x000000255e254227 */ /* 0x004fe200078e00ff */
[----:B------:R4:W-:Y:S06]  /*a6a0*/  SYNCS.ARRIVE.TRANS64.RED.A1T0 RZ, [R8+URZ], RZ ;  /* 0x000000ff08ff79a7 */ /* 0x0009ec000810043f */
[----:B------:R-:W2:Y:S01]  /*a6b0*/  MUFU.EX2 R24, R24 ;  /* 0x0000001800187308 */ /* 0x000ea20000000800 */
[----:B---3--:R-:W-:Y:S01]  /*a6c0*/  FADD.FTZ R7, R148, R5 ;  /* 0x0000000594077221 */ /* 0x008fe20000010000 */
[----:B------:R-:W-:-:S06]  /*a6d0*/  FFMA.FTZ R132, R39, R0, -R50 ;  /* 0x0000000027847223 */ /* 0x000fcc0000010832 */
[----:B------:R-:W3:Y:S01]  /*a6e0*/  MUFU.EX2 R144, R144 ;  /* 0x0000009000907308 */ /* 0x000ee20000000800 */
[----:B----4-:R-:W-:Y:S01]  /*a6f0*/  FADD.FTZ R8, R149, R12 ;  /* 0x0000000c95087221 */ /* 0x010fe20000010000 */
[----:B------:R-:W-:-:S06]  /*a700*/  IMAD.MOV.U32 R39, RZ, RZ, R94 ;  /* 0x000000ffff277224 */ /* 0x000fcc00078e005e */
[----:B------:R-:W4:Y:S01]  /*a710*/  MUFU.EX2 R145, R145 ;  /* 0x0000009100917308 */ /* 0x000f220000000800 */
[----:B-1----:R-:W-:Y:S01]  /*a720*/  @P4 SHF.R.U32.HI R39, RZ, R52, R37 ;  /* 0x00000034ff274219 */ /* 0x002fe20000011625 */
[----:B-----5:R-:W-:-:S06]  /*a730*/  FADD.FTZ R52, R150, R7 ;  /* 0x0000000796347221 */ /* 0x020fcc0000010000 */
[----:B------:R-:W1:Y:S01]  /*a740*/  MUFU.EX2 R9, R9 ;  /* 0x0000000900097308 */ /* 0x000e620000000800 */
[----:B------:R-:W-:Y:S01]  /*a750*/  FADD.FTZ R37, R151, R8 ;  /* 0x0000000897257221 */ /* 0x000fe20000010000 */
[----:B------:R-:W-:-:S06]  /*a760*/  FFMA.FTZ R140, R11, R0, -R50 ;  /* 0x000000000b8c7223 */ /* 0x000fcc0000010832 */
[----:B------:R-:W5:Y:S01]  /*a770*/  MUFU.EX2 R26, R26 ;  /* 0x0000001a001a7308 */ /* 0x000f620000000800 */
[----:B------:R-:W-:Y:S01]  /*a780*/  IADD3 R7, R39, R90, -R92 ;  /* 0x0000005a27077210 */ /* 0x000fe20007ffe85c */
[----:B0-----:R-:W-:-:S06]  /*a790*/  FADD.FTZ R39, R25, R52 ;  /* 0x0000003419277221 */ /* 0x001fcc0000010000 */
[----:B------:R-:W0:Y:S01]  /*a7a0*/  MUFU.EX2 R146, R146 ;  /* 0x0000009200927308 */ /* 0x000e220000000800 */
[----:B--2---:R-:W-:Y:S01]  /*a7b0*/  FADD.FTZ R8, R24, R37 ;  /* 0x0000002518087221 */ /* 0x004fe20000010000 */
[----:B------:R-:W-:-:S06]  /*a7c0*/  FFMA.FTZ R11, R41, R0, -R50 ;  /* 0x00000000290b7223 */ /* 0x000fcc0000010832 */
[----:B------:R-:W2:Y:S01]  /*a7d0*/  MUFU.EX2 R147, R147 ;  /* 0x0000009300937308 */ /* 0x000ea20000000800 */
[----:B---3--:R-:W-:Y:S01]  /*a7e0*/  FADD.FTZ R52, R144, R39 ;  /* 0x0000002790347221 */ /* 0x008fe20000010000 */
[----:B----4-:R-:W-:-:S06]  /*a7f0*/  FADD.FTZ R41, R145, R8 ;  /* 0x0000000891297221 */ /* 0x010fcc0000010000 */
[----:B------:R-:W-:Y:S01]  /*a800*/  MUFU.EX2 R28, R28 ;  /* 0x0000001c001c7308 */ /* 0x000fe20000000800 */
[----:B------:R-:W-:-:S07]  /*a810*/  FFMA.FTZ R142, R31, R0, -R50 ;  /* 0x000000001f8e7223 */ /* 0x000fce0000010832 */
[----:B------:R-:W3:Y:S01]  /*a820*/  MUFU.EX2 R27, R27 ;  /* 0x0000001b001b7308 */ /* 0x000ee20000000800 */
[----:B------:R-:W-:Y:S01]  /*a830*/  FFMA.FTZ R134, R43, R0, -R50 ;  /* 0x000000002b867223 */ /* 0x000fe20000010832 */
[----:B-1----:R-:W-:Y:S01]  /*a840*/  FADD.FTZ R43, R9, R52 ;  /* 0x00000034092b7221 */ /* 0x002fe20000010000 */
[----:B-----5:R-:W-:-:S05]  /*a850*/  FADD.FTZ R8, R26, R41 ;  /* 0x000000291a087221 */ /* 0x020fca0000010000 */
[----:B------:R-:W-:Y:S01]  /*a860*/  MUFU.EX2 R141, R141 ;  /* 0x0000008d008d7308 */ /* 0x000fe20000000800 */
[----:B------:R-:W-:-:S07]  /*a870*/  FFMA.FTZ R29, R45, R0, -R50 ;  /* 0x000000002d1d7223 */ /* 0x000fce0000010832 */
[----:B------:R-:W1:Y:S01]  /*a880*/  MUFU.EX2 R140, R140 ;  /* 0x0000008c008c7308 */ /* 0x000e620000000800 */
[----:B0-----:R-:W-:Y:S01]  /*a890*/  FADD.FTZ R52, R146, R43 ;  /* 0x0000002b92347221 */ /* 0x001fe20000010000 */
[----:B--2---:R-:W-:-:S06]  /*a8a0*/  FADD.FTZ R43, R147, R8 ;  /* 0x00000008932b7221 */ /* 0x004fcc0000010000 */
[----:B------:R-:W-:Y:S01]  /*a8b0*/  MUFU.EX2 R30, R30 ;  /* 0x0000001e001e7308 */ /* 0x000fe20000000800 */
[----:B------:R-:W-:-:S07]  /*a8c0*/  FFMA.FTZ R136, R13, R0, -R50 ;  /* 0x000000000d887223 */ /* 0x000fce0000010832 */
[----:B------:R-:W0:Y:S01]  /*a8d0*/  MUFU.EX2 R11, R11 ;  /* 0x0000000b000b7308 */ /* 0x000e220000000800 */
[----:B---3--:R-:W-:Y:S01]  /*a8e0*/  FADD.FTZ R45, R27, R52 ;  /* 0x000000341b2d7221 */ /* 0x008fe20000010000 */
[----:B------:R-:W-:-:S06]  /*a8f0*/  FADD.FTZ R8, R28, R43 ;  /* 0x0000002b1c087221 */ /* 0x000fcc0000010000 */
[----:B------:R-:W-:Y:S01]  /*a900*/  MUFU.EX2 R143, R143 ;  /* 0x0000008f008f7308 */ /* 0x000fe20000000800 */
[----:B------:R-:W-:-:S07]  /*a910*/  FFMA.FTZ R13, R49, R0, -R50 ;  /* 0x00000000310d7223 */ /* 0x000fce0000010832 */
[----:B------:R-:W2:Y:S01]  /*a920*/  MUFU.EX2 R142, R142 ;  /* 0x0000008e008e7308 */ /* 0x000ea20000000800 */
[----:B-1----:R-:W-:Y:S01]  /*a930*/  FADD.FTZ R52, R140, R45 ;  /* 0x0000002d8c347221 */ /* 0x002fe20000010000 */
[----:B------:R-:W-:-:S06]  /*a940*/  FADD.FTZ R43, R141, R8 ;  /* 0x000000088d2b7221 */ /* 0x000fcc0000010000 */
[----:B------:R-:W-:Y:S01]  /*a950*/  MUFU.EX2 R32, R32 ;  /* 0x0000002000207308 */ /* 0x000fe20000000800 */
[-C--:B------:R-:W-:Y:S01]  /*a960*/  FFMA.FTZ R139, R95, R0.reuse, -R10 ;  /* 0x000000005f8b7223 */ /* 0x080fe2000001080a */
[----:B------:R-:W-:-:S06]  /*a970*/  FFMA.FTZ R138, R35, R0, -R50 ;  /* 0x00000000238a7223 */ /* 0x000fcc0000010832 */
[----:B------:R-:W1:Y:S01]  /*a980*/  MUFU.EX2 R29, R29 ;  /* 0x0000001d001d7308 */ /* 0x000e620000000800 */
[----:B0-----:R-:W-:Y:S01]  /*a990*/  FADD.FTZ R45, R11, R52 ;  /* 0x000000340b2d7221 */ /* 0x001fe20000010000 */
[----:B------:R-:W-:-:S06]  /*a9a0*/  FADD.FTZ R8, R30, R43 ;  /* 0x0000002b1e087221 */ /* 0x000fcc0000010000 */
[----:B------:R-:W-:Y:S01]  /*a9b0*/  MUFU.EX2 R137, R137 ;  /* 0x0000008900897308 */ /* 0x000fe20000000800 */
[----:B------:R-:W-:-:S07]  /*a9c0*/  FFMA.FTZ R31, R53, R0, -R50 ;  /* 0x00000000351f7223 */ /* 0x000fce0000010832 */
[----:B------:R-:W0:Y:S01]  /*a9d0*/  MUFU.EX2 R136, R136 ;  /* 0x0000008800887308 */ /* 0x000e220000000800 */
[----:B--2---:R-:W-:Y:S01]  /*a9e0*/  FADD.FTZ R52, R142, R45 ;  /* 0x0000002d8e347221 */ /* 0x004fe20000010000 */
[----:B------:R-:W-:-:S06]  /*a9f0*/  FADD.FTZ R43, R143, R8 ;  /* 0x000000088f2b7221 */ /* 0x000fcc0000010000 */
[----:B------:R-:W-:Y:S01]  /*aa00*/  MUFU.EX2 R46, R46 ;  /* 0x0000002e002e7308 */ /* 0x000fe20000000800 */
[----:B------:R-:W-:-:S07]  /*aa10*/  FFMA.FTZ R133, R97, R0, -R10 ;  /* 0x0000000061857223 */ /* 0x000fce000001080a */
[----:B------:R-:W2:Y:S01]  /*aa20*/  MUFU.EX2 R13, R13 ;  /* 0x0000000d000d7308 */ /* 0x000ea20000000800 */
[----:B-1----:R-:W-:Y:S01]  /*aa30*/  FADD.FTZ R45, R29, R52 ;  /* 0x000000341d2d7221 */ /* 0x002fe20000010000 */
[----:B------:R-:W-:-:S06]  /*aa40*/  FADD.FTZ R8, R32, R43 ;  /* 0x0000002b20087221 */ /* 0x000fcc0000010000 */
[----:B------:R-:W-:Y:S01]  /*aa50*/  MUFU.EX2 R139, R139 ;  /* 0x0000008b008b7308 */ /* 0x000fe20000000800 */
[----:B------:R-:W-:-:S07]  /*aa60*/  FFMA.FTZ R33, R57, R0, -R50 ;  /* 0x0000000039217223 */ /* 0x000fce0000010832 */
        /* <DEDUP_REMOVED lines=9> */
[-C--:B------:R-:W-:Y:S01]  /*ab00*/  FFMA.FTZ R42, R63, R0.reuse, -R10 ;  /* 0x000000003f2a7223 */ /* 0x080fe2000001080a */
[----:B------:R-:W-:-:S06]  /*ab10*/  FFMA.FTZ R35, R61, R0, -R50 ;  /* 0x000000003d237223 */ /* 0x000fcc0000010832 */
[----:B------:R-:W2:Y:S01]  /*ab20*/  MUFU.EX2 R132, R132 ;  /* 0x0000008400847308 */ /* 0x000ea20000000800 */
[----:B------:R-:W-:Y:S01]  /*ab30*/  F2FP.BF16.F32.PACK_AB R149, R12, R149 ;  /* 0x000000950c95723e */ /* 0x000fe200000010ff */
[----:B-1----:R-:W-:Y:S01]  /*ab40*/  FADD.FTZ R12, R138, R45 ;  /* 0x0000002d8a0c7221 */ /* 0x002fe20000010000 */
[----:B------:R-:W-:-:S05]  /*ab50*/  FADD.FTZ R43, R139, R8 ;  /* 0x000000088b2b7221 */ /* 0x000fca0000010000 */
[----:B------:R-:W-:Y:S01]  /*ab60*/  MUFU.EX2 R4, R4 ;  /* 0x0000000400047308 */ /* 0x000fe20000000800 */
[-C--:B------:R-:W-:Y:S01]  /*ab70*/  FFMA.FTZ R129, R101, R0.reuse, -R10 ;  /* 0x0000000065817223 */ /* 0x080fe2000001080a */
[----:B------:R-:W-:-:S06]  /*ab80*/  FFMA.FTZ R128, R89, R0, -R50 ;  /* 0x0000000059807223 */ /* 0x000fcc0000010832 */
[----:B------:R-:W1:Y:S01]  /*ab90*/  MUFU.EX2 R33, R33 ;  /* 0x0000002100217308 */ /* 0x000e620000000800 */
[----:B0-----:R-:W-:Y:S01]  /*aba0*/  FADD.FTZ R45, R31, R12 ;  /* 0x0000000c1f2d7221 */ /* 0x001fe20000010000 */
[----:B------:R-:W-:-:S06]  /*abb0*/  FADD.FTZ R8, R48, R43 ;  /* 0x0000002b30087221 */ /* 0x000fcc0000010000 */
[----:B------:R-:W-:Y:S01]  /*abc0*/  MUFU.EX2 R135, R135 ;  /* 0x0000008700877308 */ /* 0x000fe20000000800 */
[-C--:B------:R-:W-:Y:S01]  /*abd0*/  FFMA.FTZ R34, R67, R0.reuse, -R10 ;  /* 0x0000000043227223 */ /* 0x080fe2000001080a */
[----:B------:R-:W-:-:S06]  /*abe0*/  FFMA.FTZ R37, R65, R0, -R50 ;  /* 0x0000000041257223 */ /* 0x000fcc0000010832 */
[----:B------:R-:W0:Y:S01]  /*abf0*/  MUFU.EX2 R134, R134 ;  /* 0x0000008600867308 */ /* 0x000e220000000800 */
[----:B--2---:R-:W-:Y:S01]  /*ac00*/  FADD.FTZ R12, R132, R45 ;  /* 0x0000002d840c7221 */ /* 0x004fe20000010000 */
[----:B------:R-:W-:-:S06]  /*ac10*/  FADD.FTZ R43, R133, R8 ;  /* 0x00000008852b7221 */ /* 0x000fcc0000010000 */
[----:B------:R-:W-:Y:S01]  /*ac20*/  MUFU.EX2 R42, R42 ;  /* 0x0000002a002a7308 */ /* 0x000fe20000000800 */
[-C--:B------:R-:W-:Y:S01]  /*ac30*/  FFMA.FTZ R131, R103, R0.reuse, -R10 ;  /* 0x0000000067837223 */ /* 0x080fe2000001080a */
[----:B------:R-:W-:-:S06]  /*ac40*/  FFMA.FTZ R130, R47, R0, -R50 ;  /* 0x000000002f827223 */ /* 0x000fcc0000010832 */
[----:B------:R-:W2:Y:S01]  /*ac50*/  MUFU.EX2 R35, R35 ;  /* 0x0000002300237308 */ /* 0x000ea20000000800 */
[----:B-1----:R-:W-:Y:S01]  /*ac60*/  FADD.FTZ R45, R33, R12 ;  /* 0x0000000c212d7221 */ /* 0x002fe20000010000 */
[----:B------:R-:W-:-:S06]  /*ac70*/  FADD.FTZ R8, R4, R43 ;  /* 0x0000002b04087221 */ /* 0x000fcc0000010000 */
[----:B------:R-:W-:Y:S01]  /*ac80*/  MUFU.EX2 R129, R129 ;  /* 0x0000008100817308 */ /* 0x000fe20000000800 */
[-C--:B------:R-:W-:Y:S01]  /*ac90*/  FFMA.FTZ R36, R71, R0.reuse, -R10 ;  /* 0x0000000047247223 */ /* 0x080fe2000001080a */
[----:B------:R-:W-:-:S06]  /*aca0*/  FFMA.FTZ R39, R69, R0, -R50 ;  /* 0x0000000045277223 */ /* 0x000fcc0000010832 */
[----:B------:R-:W1:Y:S01]  /*acb0*/  MUFU.EX2 R128, R128 ;  /* 0x0000008000807308 */ /* 0x000e620000000800 */
[----:B------:R-:W-:Y:S01]  /*acc0*/  F2FP.BF16.F32.PACK_AB R148, R5, R148 ;  /* 0x000000940594723e */ /* 0x000fe200000010ff */
[----:B0-----:R-:W-:Y:S01]  /*acd0*/  FADD.FTZ R12, R134, R45 ;  /* 0x0000002d860c7221 */ /* 0x001fe20000010000 */
[----:B------:R-:W-:-:S05]  /*ace0*/  FADD.FTZ R5, R135, R8 ;  /* 0x0000000887057221 */ /* 0x000fca0000010000 */
[----:B------:R-:W-:Y:S01]  /*acf0*/  MUFU.EX2 R34, R34 ;  /* 0x0000002200227308 */ /* 0x000fe20000000800 */
[-C--:B------:R-:W-:Y:S01]  /*ad00*/  FFMA.FTZ R125, R105, R0.reuse, -R10 ;  /* 0x00000000697d7223 */ /* 0x080fe2000001080a */
[----:B------:R-:W-:-:S06]  /*ad10*/  FFMA.FTZ R124, R91, R0, -R50 ;  /* 0x000000005b7c7223 */ /* 0x000fcc0000010832 */
[----:B------:R-:W0:Y:S01]  /*ad20*/  MUFU.EX2 R37, R37 ;  /* 0x0000002500257308 */ /* 0x000e220000000800 */
[----:B------:R-:W-:Y:S01]  /*ad30*/  F2FP.BF16.F32.PACK_AB R144, R9, R144 ;  /* 0x000000900990723e */ /* 0x000fe200000010ff */
[----:B--2---:R-:W-:Y:S01]  /*ad40*/  FADD.FTZ R9, R35, R12 ;  /* 0x0000000c23097221 */ /* 0x004fe20000010000 */
[----:B------:R-:W-:-:S05]  /*ad50*/  FADD.FTZ R8, R42, R5 ;  /* 0x000000052a087221 */ /* 0x000fca0000010000 */
        /* <DEDUP_REMOVED lines=15> */
[----:B------:R-:W-:Y:S01]  /*ae50*/  FFMA.FTZ R77, R77, R0, -R50 ;  /* 0x000000004d4d7223 */ /* 0x000fe20000010832 */
[----:B------:R-:W-:Y:S01]  /*ae60*/  SHF.R.S32.HI R54, RZ, 0x1f, R7 ;  /* 0x0000001fff367819 */ /* 0x000fe20000011407 */
[----:B--2---:R-:W-:-:S05]  /*ae70*/  FADD.FTZ R12, R130, R9 ;  /* 0x00000009820c7221 */ /* 0x004fca0000010000 */
[----:B------:R-:W-:Y:S01]  /*ae80*/  MUFU.EX2 R38, R38 ;  /* 0x0000002600267308 */ /* 0x000fe20000000800 */
[----:B------:R-:W-:Y:S01]  /*ae90*/  FADD.FTZ R5, R131, R8 ;  /* 0x0000000883057221 */ /* 0x000fe20000010000 */
[----:B------:R-:W-:-:S06]  /*aea0*/  FFMA.FTZ R121, R79, R0, -R10 ;  /* 0x000000004f797223 */ /* 0x000fcc000001080a */
[----:B------:R-:W2:Y:S01]  /*aeb0*/  MUFU.EX2 R41, R41 ;  /* 0x0000002900297308 */ /* 0x000ea20000000800 */
[----:B------:R-:W-:Y:S01]  /*aec0*/  FFMA.FTZ R93, R93, R0, -R50 ;  /* 0x000000005d5d7223 */ /* 0x000fe20000010832 */
[----:B------:R-:W-:Y:S01]  /*aed0*/  LEA.HI R7, R54, R7, RZ, 0x7 ;  /* 0x0000000736077211 */ /* 0x000fe200078f38ff */
[----:B-1----:R-:W-:-:S05]  /*aee0*/  FADD.FTZ R9, R39, R12 ;  /* 0x0000000c27097221 */ /* 0x002fca0000010000 */
[----:B------:R-:W-:Y:S01]  /*aef0*/  MUFU.EX2 R127, R127 ;  /* 0x0000007f007f7308 */ /* 0x000fe20000000800 */
[----:B------:R-:W-:Y:S01]  /*af00*/  FADD.FTZ R8, R36, R5 ;  /* 0x0000000524087221 */ /* 0x000fe20000010000 */
[----:B------:R-:W-:-:S06]  /*af10*/  FFMA.FTZ R44, R83, R0, -R10 ;  /* 0x00000000532c7223 */ /* 0x000fcc000001080a */
[----:B------:R-:W1:Y:S01]  /*af20*/  MUFU.EX2 R51, R51 ;  /* 0x0000003300337308 */ /* 0x000e620000000800 */
[----:B------:R-:W-:Y:S01]  /*af30*/  FFMA.FTZ R81, R81, R0, -R50 ;  /* 0x0000000051517223 */ /* 0x000fe20000010832 */
[----:B------:R-:W-:Y:S01]  /*af40*/  F2FP.BF16.F32.PACK_AB R133, R4, R133 ;  /* 0x000000850485723e */ /* 0x000fe200000010ff */
[----:B0-----:R-:W-:Y:S01]  /*af50*/  FADD.FTZ R4, R124, R9 ;  /* 0x000000097c047221 */ /* 0x001fe20000010000 */
[----:B------:R-:W-:-:S04]  /*af60*/  SHF.R.S32.HI R7, RZ, 0x7, R7 ;  /* 0x00000007ff077819 */ /* 0x000fc80000011407 */
[----:B------:R-:W-:Y:S01]  /*af70*/  MUFU.EX2 R40, R40 ;  /* 0x0000002800287308 */ /* 0x000fe20000000800 */
[----:B------:R-:W-:Y:S01]  /*af80*/  FADD.FTZ R5, R125, R8 ;  /* 0x000000087d057221 */ /* 0x000fe20000010000 */
[----:B------:R-:W-:-:S06]  /*af90*/  FFMA.FTZ R123, R111, R0, -R10 ;  /* 0x000000006f7b7223 */ /* 0x000fcc000001080a */
[----:B------:R-:W0:Y:S01]  /*afa0*/  MUFU.EX2 R126, R77 ;  /* 0x0000004d007e7308 */ /* 0x000e220000000800 */
[----:B------:R-:W-:Y:S01]  /*afb0*/  FFMA.FTZ R55, R55, R0, -R50 ;  /* 0x0000000037377223 */ /* 0x000fe20000010832 */
[----:B------:R-:W-:Y:S01]  /*afc0*/  VIMNMX R49, RZ, R7, !PT ;  /* 0x00000007ff317248 */ /* 0x000fe20007fe0100 */
[----:B--2---:R-:W-:-:S05]  /*afd0*/  FADD.FTZ R4, R41, R4 ;  /* 0x0000000429047221 */ /* 0x004fca0000010000 */
[----:B------:R-:W-:Y:S01]  /*afe0*/  MUFU.EX2 R121, R121 ;  /* 0x0000007900797308 */ /* 0x000fe20000000800 */
[----:B------:R-:W-:Y:S01]  /*aff0*/  FADD.FTZ R8, R38, R5 ;  /* 0x0000000526087221 */ /* 0x000fe20000010000 */
[----:B------:R-:W-:-:S06]  /*b000*/  FFMA.FTZ R10, R87, R0, -R10 ;  /* 0x00000000570a7223 */ /* 0x000fcc000001080a */
[----:B------:R-:W2:Y:S01]  /*b010*/  MUFU.EX2 R93, R93 ;  /* 0x0000005d005d7308 */ /* 0x000ea20000000800 */
[----:B------:R-:W-:Y:S01]  /*b020*/  FFMA.FTZ R50, R85, R0, -R50 ;  /* 0x0000000055327223 */ /* 0x000fe20000010832 */
[----:B-1----:R-:W-:Y:S01]  /*b030*/  FADD.FTZ R5, R51, R4 ;  /* 0x0000000433057221 */ /* 0x002fe20000010000 */
[----:B------:R-:W-:-:S05]  /*b040*/  FADD.FTZ R9, R127, R8 ;  /* 0x000000087f097221 */ /* 0x000fca0000010000 */
[----:B------:R-:W-:Y:S01]  /*b050*/  MUFU.EX2 R44, R44 ;  /* 0x0000002c002c7308 */ /* 0x000fe20000000800 */
[----:B------:R-:W-:Y:S01]  /*b060*/  VIADD R12, R88, 0xfffffffe ;  /* 0xfffffffe580c7836 */ /* 0x000fe20000000000 */
[----:B------:R1:W-:Y:S06]  /*b070*/  STL [R1+0x2c], R49 ;  /* 0x00002c3101007387 */ /* 0x0003ec0000100800 */
[----:B------:R-:W3:Y:S01]  /*b080*/  MUFU.EX2 R120, R81 ;  /* 0x0000005100787308 */ /* 0x000ee20000000800 */
[----:B0-----:R-:W-:Y:S01]  /*b090*/  FADD.FTZ R4, R126, R5 ;  /* 0x000000057e047221 */ /* 0x001fe20000010000 */
[----:B------:R-:W-:-:S06]  /*b0a0*/  FADD.FTZ R8, R40, R9 ;  /* 0x0000000928087221 */ /* 0x000fcc0000010000 */
[----:B------:R-:W-:Y:S01]  /*b0b0*/  MUFU.EX2 R123, R123 ;  /* 0x0000007b007b7308 */ /* 0x000fe20000000800 */
[----:B------:R-:W-:-:S07]  /*b0c0*/  ISETP.GE.AND P1, PT, R12, R49, PT ;  /* 0x000000310c00720c */ /* 0x000fce0003f26270 */
[----:B------:R-:W0:Y:S01]  /*b0d0*/  MUFU.EX2 R55, R55 ;  /* 0x0000003700377308 */ /* 0x000e220000000800 */
[----:B--2---:R-:W-:Y:S01]  /*b0e0*/  FADD.FTZ R5, R93, R4 ;  /* 0x000000045d057221 */ /* 0x004fe20000010000 */
[----:B------:R-:W-:-:S06]  /*b0f0*/  FADD.FTZ R9, R121, R8 ;  /* 0x0000000879097221 */ /* 0x000fcc0000010000 */
[----:B------:R-:W2:Y:S08]  /*b100*/  MUFU.EX2 R50, R50 ;  /* 0x0000003200327308 */ /* 0x000eb00000000800 */
[----:B------:R-:W4:Y:S01]  /*b110*/  MUFU.EX2 R10, R10 ;  /* 0x0000000a000a7308 */ /* 0x000f220000000800 */
[----:B---3--:R-:W-:Y:S01]  /*b120*/  FADD.FTZ R4, R120, R5 ;  /* 0x0000000578047221 */ /* 0x008fe20000010000 */
[----:B------:R-:W-:Y:S01]  /*b130*/  FADD.FTZ R8, R44, R9 ;  /* 0x000000092c087221 */ /* 0x000fe20000010000 */
[----:B------:R-:W-:-:S02]  /*b140*/  LOP3.LUT R23, R23, 0xfffffff7, RZ, 0xc0, !PT ;  /* 0xfffffff717177812 */ /* 0x000fc400078ec0ff */
[----:B0-----:R-:W-:Y:S01]  /*b150*/  FADD.FTZ R5, R55, R4 ;  /* 0x0000000437057221 */ /* 0x001fe20000010000 */
[----:B------:R-:W-:Y:S01]  /*b160*/  FADD.FTZ R9, R123, R8 ;  /* 0x000000087b097221 */ /* 0x000fe20000010000 */
[----:B------:R-:W-:Y:S02]  /*b170*/  F2FP.BF16.F32.PACK_AB R120, R120, R93 ;  /* 0x0000005d7878723e */ /* 0x000fe400000010ff */
[----:B------:R-:W-:Y:S02]  /*b180*/  CS2R R118, SRZ ;  /* 0x0000000000767805 */ /* 0x000fe4000001ff00 */
[----:B------:R-:W-:Y:S01]  /*b190*/  @P4 LOP3.LUT R23, R23, 0x8, RZ, 0xfc, !PT ;  /* 0x0000000817174812 */ /* 0x000fe200078efcff */
[----:B--2---:R-:W-:Y:S01]  /*b1a0*/  FADD.FTZ R5, R50, R5 ;  /* 0x0000000532057221 */ /* 0x004fe20000010000 */
[----:B------:R-:W-:Y:S02]  /*b1b0*/  F2FP.BF16.F32.PACK_AB R151, R24, R151 ;  /* 0x000000971897723e */ /* 0x000fe400000010ff */
[----:B------:R-:W-:-:S02]  /*b1c0*/  CS2R R116, SRZ ;  /* 0x0000000000747805 */ /* 0x000fc4000001ff00 */
[----:B------:R-:W-:Y:S02]  /*b1d0*/  F2FP.BF16.F32.PACK_AB R145, R26, R145 ;  /* 0x000000911a91723e */ /* 0x000fe400000010ff */
[----:B------:R-:W-:Y:S02]  /*b1e0*/  CS2R R114, SRZ ;  /* 0x0000000000727805 */ /* 0x000fe4000001ff00 */
[----:B------:R-:W-:Y:S02]  /*b1f0*/  F2FP.BF16.F32.PACK_AB R147, R28, R147 ;  /* 0x000000931c93723e */ /* 0x000fe400000010ff */
[----:B------:R-:W-:Y:S02]  /*b200*/  CS2R R112, SRZ ;  /* 0x0000000000707805 */ /* 0x000fe4000001ff00 */
[----:B------:R-:W-:Y:S01]  /*b210*/  F2FP.BF16.F32.PACK_AB R141, R30, R141 ;  /* 0x0000008d1e8d723e */ /* 0x000fe200000010ff */
[----:B----4-:R-:W-:Y:S01]  /*b220*/  FADD.FTZ R4, R10, R9 ;  /* 0x000000090a047221 */ /* 0x010fe20000010000 */
        /* <DEDUP_REMOVED lines=35> */
[----:B-1----:R-:W-:Y:S06]  /*b460*/  @!P1 BRA `(.L_x_15456) ;  /* 0x0000002800789947 */ /* 0x002fec0003800000 */
[----:B------:R-:W-:Y:S02]  /*b470*/  IMAD.MOV.U32 R8, RZ, RZ, R3 ;  /* 0x000000ffff087224 */ /* 0x000fe400078e0003 */
[----:B------:R-:W-:Y:S02]  /*b480*/  IMAD.MOV.U32 R9, RZ, RZ, R6 ;  /* 0x000000ffff097224 */ /* 0x000fe400078e0006 */
[----:B------:R-:W-:Y:S02]  /*b490*/  IMAD.MOV.U32 R7, RZ, RZ, R155 ;  /* 0x000000ffff077224 */ /* 0x000fe400078e009b */
[----:B------:R-:W-:Y:S02]  /*b4a0*/  IMAD.MOV.U32 R13, RZ, RZ, R22 ;  /* 0x000000ffff0d7224 */ /* 0x000fe400078e0016 */
[----:B------:R-:W-:-:S07]  /*b4b0*/  IMAD.MOV.U32 R119, RZ, RZ, RZ ;  /* 0x000000ffff777224 */ /* 0x000fce00078e00ff */
.L_x_15468:
        /* <DEDUP_REMOVED lines=9> */
.L_x_15458:
        /* <DEDUP_REMOVED lines=8> */
.L_x_15459:
[----:B------:R-:W-:Y:S04]  /*b5d0*/  BSSY B0, `(.L_x_15457) ;  /* 0x0000004000007945 */ /* 0x000fe80003800000 */
[----:B-1----:R-:W-:Y:S05]  /*b5e0*/  @P2 BRA `(.L_x_15460) ;  /* 0x0000000000082947 */ /* 0x002fea0003800000 */
[----:B------:R-:W1:Y:S02]  /*b5f0*/  SYNCS.PHASECHK.TRANS64.TRYWAIT P2, [R3+URZ+0x16830], R0 ;  /* 0x01683000030075a7 */ /* 0x000e64000804017f */
[----:B-1----:R-:W-:Y:S05]  /*b600*/  @!P2 BRA `(.L_x_15461) ;  /* 0x000000e800bca947 */ /* 0x002fea0003800000 */
.L_x_15460:
[----:B------:R-:W-:Y:S05]  /*b610*/  BSYNC B0 ;  /* 0x0000000000007941 */ /* 0x000fea0003800000 */
.L_x_15457:
        /* <DEDUP_REMOVED lines=8> */
[----:B------:R-:W-:Y:S01]  /*b6a0*/  MOV R27, 0x40000040 ;  /* 0x40000040001b7802 */ /* 0x000fe20000000f00 */
[----:B------:R-:W-:Y:S01]  /*b6b0*/  IMAD.MOV.U32 R25, RZ, RZ, 0x40000040 ;  /* 0x40000040ff197424 */ /* 0x000fe200078e00ff */
[----:B------:R-:W-:-:S02]  /*b6c0*/  SEL R22, R22, RZ, P2 ;  /* 0x000000ff16167207 */ /* 0x000fc40001000000 */
[----:B------:R-:W-:Y:S02]  /*b6d0*/  R2UR UR15, R11 ;  /* 0x000000000b0f72ca */ /* 0x000fe400000e0000 */
[----:B------:R-:W-:Y:S02]  /*b6e0*/  R2UR UR4, R14 ;  /* 0x000000000e0472ca */ /* 0x000fe400000e0000 */
        /* <DEDUP_REMOVED lines=38> */
.L_x_15463:
[----:B------:R-:W-:Y:S01]  /*b950*/  SHF.L.U32 R0, R7, 0x1f, RZ ;  /* 0x0000001f07007819 */ /* 0x000fe200000006ff */
[----:B-----5:R-:W-:-:S04]  /*b960*/  IMAD R3, R13, 0x8, R2 ;  /* 0x000000080d037824 */ /* 0x020fc800078e0202 */
[----:B------:R0:W1:Y:S01]  /*b970*/  SYNCS.PHASECHK.TRANS64.TRYWAIT P1, [R3+URZ+0x16850], R0 ;  /* 0x01685000030075a7 */ /* 0x000062000802017f */
[----:B------:R-:W-:Y:S05]  /*b980*/  @!P0 BRA `(.L_x_15464) ;  /* 0x0000000000048947 */ /* 0x000fea0003800000 */
[----:B------:R-:W-:Y:S01]  /*b990*/  BPT.TRAP 0x1 ;  /* 0x000000040000795c */ /* 0x000fe20000300000 */
.L_x_15464:
[----:B-1----:R-:W-:Y:S05]  /*b9a0*/  @P1 BRA `(.L_x_15462) ;  /* 0x0000000000081947 */ /* 0x002fea0003800000 */
[----:B------:R-:W1:Y:S02]  /*b9b0*/  SYNCS.PHASECHK.TRANS64.TRYWAIT P1, [R3+URZ+0x16850], R0 ;  /* 0x01685000030075a7 */ /* 0x000e64000802017f */
[----:B-1----:R-:W-:Y:S05]  /*b9c0*/  @!P1 BRA `(.L_x_15465) ;  /* 0x000000e400e09947 */ /* 0x002fea0003800000 */
.L_x_15462:
        /* <DEDUP_REMOVED lines=46> */
[----:B------:R-:W-:Y:S02]  /*bcb0*/  R2UR UR6, R10 ;  /* 0x000000000a0672ca */ /* 0x000fe400000e0000 */
[----:B------:R-:W-:Y:S01]  /*bcc0*/  R2UR UR7, R11 ;  /* 0x000000000b0772ca */ /* 0x000fe200000e0000 */
[----:B------:R-:W-:Y:S01]  /*bcd0*/  IMAD.MOV.U32 R11, RZ, RZ, 0x40000040 ;  /* 0x40000040ff0b7424 */ /* 0x000fe200078e00ff */
[C---:B------:R-:W-:Y:S01]  /*bce0*/  IADD3 R10, R6.reuse, 0x300, RZ ;  /* 0x00000300060a7810 */ /* 0x040fe20007ffe0ff */
        /* <DEDUP_REMOVED lines=18> */
.L_x_15466:
[----:B------:R-:W2:Y:S01]  /*be10*/  LDL R120, [R1+0x28] ;  /* 0x0000280001787983 */ /* 0x000ea20000100800 */
[----:B0-----:R-:W0:Y:S03]  /*be20*/  LDC R0, c[0x0][0x448] ;  /* 0x00011200ff007b82 */ /* 0x001e260000000800 */
[----:B------:R-:W2:Y:S04]  /*be30*/  LDL R3, [R1+0x44] ;  /* 0x0000440001037983 */ /* 0x000ea80000100800 */
[----:B------:R-:W3:Y:S04]  /*be40*/  LDL R11, [R1+0x40] ;  /* 0x00004000010b7983 */ /* 0x000ee80000100800 */
[----:B------:R-:W4:Y:S04]  /*be50*/  LDL R10, [R1+0x24] ;  /* 0x00002400010a7983 */ /* 0x000f280000100800 */
[----:B------:R-:W4:Y:S01]  /*be60*/  LDL R7, [R1+0x18] ;  /* 0x0000180001077983 */ /* 0x000f220000100800 */
[----:B------:R-:W-:-:S04]  /*be70*/  LOP3.LUT R23, R23, 0xffffffdf, RZ, 0xc0, !PT ;  /* 0xffffffdf17177812 */ /* 0x000fc800078ec0ff */
[----:B------:R-:W-:Y:S02]  /*be80*/  @P0 LOP3.LUT R23, R23, 0x20, RZ, 0xfc, !PT ;  /* 0x0000002017170812 */ /* 0x000fe400078efcff */
[----:B0-----:R-:W-:Y:S02]  /*be90*/  ISETP.NE.AND P1, PT, R0, 0x1, PT ;  /* 0x000000010000780c */ /* 0x001fe40003f25270 */
[----:B------:R-:W-:-:S11]  /*bea0*/  LOP3.LUT R23, R23, 0xffffffbf, RZ, 0xc0, !PT ;  /* 0xffffffbf17177812 */ /* 0x000fd600078ec0ff */
[----:B------:R-:W0:Y:S08]  /*beb0*/  @P1 LDC R6, c[0x0][0x44c] ;  /* 0x00011300ff061b82 */ /* 0x000e300000000800 */
[----:B------:R-:W1:Y:S01]  /*bec0*/  @P1 LDC R0, c[0x0][0x450] ;  /* 0x00011400ff001b82 */ /* 0x000e620000000800 */
[----:B--2---:R-:W-:Y:S02]  /*bed0*/  IMAD.IADD R3, R3, 0x1, R120 ;  /* 0x0000000103037824 */ /* 0x004fe400078e0278 */
[----:B------:R-:W2:Y:S02]  /*bee0*/  S2R R120, SR_CgaCtaId ;  /* 0x0000000000787919 */ /* 0x000ea40000008800 */
[----:B0-----:R-:W-:-:S05]  /*bef0*/  @P1 IMAD.HI.U32 R6, R3, R6, RZ ;  /* 0x0000000603061227 */ /* 0x001fca00078e00ff */
[----:B-1----:R-:W-:Y:S01]  /*bf00*/  @P1 SHF.R.U32.HI R3, RZ, R0, R6 ;  /* 0x00000000ff031219 */ /* 0x002fe20000011606 */
[----:B------:R-:W-:-:S04]  /*bf10*/  IMAD.MOV.U32 R6, RZ, RZ, -0x80 ;  /* 0xffffff80ff067424 */ /* 0x000fc800078e00ff */
[----:B------:R-:W0:Y:S01]  /*bf20*/  SHFL.IDX PT, R0, R3, RZ, 0x1c1f ;  /* 0x001c1fff03007589 */ /* 0x000e2200000e0000 */
[----:B------:R-:W-:-:S03]  /*bf30*/  IMAD R6, R12, R6, 0x1 ;  /* 0x000000010c067424 */ /* 0x000fc600078e0206 */
[----:B------:R-:W1:Y:S01]  /*bf40*/  SHFL.IDX PT, R3, R3, 0x1, 0x1c1f ;  /* 0x003c1f0003037f89 */ /* 0x000e6200000e0000 */
[----:B---3--:R-:W-:-:S05]  /*bf50*/  IMAD R6, R11, -0x2, R6 ;  /* 0xfffffffe0b067824 */ /* 0x008fca00078e0206 */
[----:B----4-:R-:W-:-:S05]  /*bf60*/  IADD3 R6, -R7, R6, R10 ;  /* 0x0000000607067210 */ /* 0x010fca0007ffe10a */
[C---:B0-----:R-:W-:Y:S02]  /*bf70*/  IMAD.IADD R0, R6.reuse, 0x1, R0 ;  /* 0x0000000106007824 */ /* 0x041fe400078e0200 */
[----:B-1----:R-:W-:-:S03]  /*bf80*/  IMAD.IADD R3, R6, 0x1, R3 ;  /* 0x0000000106037824 */ /* 0x002fc600078e0203 */
        /* <DEDUP_REMOVED lines=125> */
[----:B------:R-:W0:Y:S01]  /*c760*/  SHFL.BFLY PT, R6, R0, 0x2, 0x1f ;  /* 0x0c401f0000067f89 */ /* 0x000e2200000e0000 */
        /* <DEDUP_REMOVED lines=12> */
[----:B0-----:R-:W-:-:S02]  /*c830*/  FMNMX.FTZ R6, R0, R6, !PT ;  /* 0x0000000600067209 */ /* 0x001fc40007810000 */
[C---:B------:R-:W-:Y:S02]  /*c840*/  ISETP.GT.AND P4, PT, R3.reuse, 0x50, PT ;  /* 0x000000500300780c */ /* 0x040fe40003f84270 */
[C---:B------:R-:W-:Y:S01]  /*c850*/  ISETP.GT.AND P3, PT, R3.reuse, 0x51, PT ;  /* 0x000000510300780c */ /* 0x040fe20003f64270 */
[----:B------:R-:W0:Y:S01]  /*c860*/  SHFL.BFLY PT, R0, R6, 0x1, 0x1f ;  /* 0x0c201f0006007f89 */ /* 0x000e2200000e0000 */
        /* <DEDUP_REMOVED lines=12> */
[----:B0-----:R-:W-:Y:S02]  /*c930*/  FMNMX.FTZ R6, R6, R0, !PT ;  /* 0x0000000006067209 */ /* 0x001fe40007810000 */
[----:B------:R-:W0:Y:S01]  /*c940*/  LDC R0, c[0x0][0x988] ;  /* 0x00026200ff007b82 */ /* 0x000e220000000800 */
[----:B------:R-:W-:Y:S02]  /*c950*/  ISETP.GT.AND P0, PT, R3, 0x60, PT ;  /* 0x000000600300780c */ /* 0x000fe40003f04270 */
[----:B------:R-:W-:Y:S02]  /*c960*/  FSETP.NEU.FTZ.AND P6, PT, R6, -INF , PT ;  /* 0xff8000000600780b */ /* 0x000fe40003fdd000 */
[----:B------:R-:W-:-:S02]  /*c970*/  FSEL R74, R74, -INF , P0 ;  /* 0xff8000004a4a7808 */ /* 0x000fc40000000000 */
[----:B------:R-:W-:Y:S02]  /*c980*/  FSEL R7, R6, RZ, P6 ;  /* 0x000000ff06077208 */ /* 0x000fe40003000000 */
[----:B------:R-:W-:Y:S02]  /*c990*/  LOP3.LUT P0, RZ, R23, 0x40, RZ, 0xc0, !PT ;  /* 0x0000004017ff7812 */ /* 0x000fe4000780c0ff */
[----:B------:R-:W-:Y:S01]  /*c9a0*/  FSEL R79, R79, -INF , P1 ;  /* 0xff8000004f4f7808 */ /* 0x000fe20000800000 */
[----:B------:R-:W-:Y:S01]  /*c9b0*/  FADD.FTZ R7, -R7, R9 ;  /* 0x0000000907077221 */ /* 0x000fe20000010100 */
[----:B------:R-:W-:Y:S02]  /*c9c0*/  FSEL R75, R75, -INF , P0 ;  /* 0xff8000004b4b7808 */ /* 0x000fe40000000000 */
[----:B------:R-:W-:Y:S02]  /*c9d0*/  FSEL R82, R82, -INF , P2 ;  /* 0xff80000052527808 */ /* 0x000fe40001000000 */
[----:B------:R-:W-:-:S02]  /*c9e0*/  FSEL R83, R83, -INF , P3 ;  /* 0xff80000053537808 */ /* 0x000fc40001800000 */
[----:B------:R-:W-:Y:S02]  /*c9f0*/  FSEL R86, R86, -INF , P4 ;  /* 0xff80000056567808 */ /* 0x000fe40002000000 */
[----:B------:R-:W-:Y:S02]  /*ca00*/  FSEL R87, R87, -INF , P5 ;  /* 0xff80000057577808 */ /* 0x000fe40002800000 */
[----:B------:R-:W-:Y:S01]  /*ca10*/  LOP3.LUT P0, RZ, R23, 0x20, RZ, 0xc0, !PT ;  /* 0x0000002017ff7812 */ /* 0x000fe2000780c0ff */
[-C--:B0-----:R-:W-:Y:S01]  /*ca20*/  FMUL.FTZ R9, R6, R0.reuse ;  /* 0x0000000006097220 */ /* 0x081fe20000410000 */
[----:B------:R-:W-:-:S04]  /*ca30*/  FMUL.FTZ R7, R7, R0 ;  /* 0x0000000007077220 */ /* 0x000fc80000410000 */
[----:B------:R-:W-:Y:S02]  /*ca40*/  FSEL R9, R9, RZ, P6 ;  /* 0x000000ff09097208 */ /* 0x000fe40003000000 */
[----:B------:R-:W-:Y:S01]  /*ca50*/  ISETP.GT.AND P6, PT, R3, 0x68, PT ;  /* 0x000000680300780c */ /* 0x000fe20003fc4270 */
[----:B------:R-:W-:Y:S01]  /*ca60*/  MUFU.EX2 R7, R7 ;  /* 0x0000000700077308 */ /* 0x000fe20000000800 */
[----:B------:R-:W-:Y:S01]  /*ca70*/  FMNMX.FTZ R3, R26, R8, !PT ;  /* 0x000000081a037209 */ /* 0x000fe20007810000 */
[-CC-:B------:R-:W-:Y:S01]  /*ca80*/  FFMA.FTZ R24, R24, R0.reuse, -R9.reuse ;  /* 0x0000000018187223 */ /* 0x180fe20000010809 */
[----:B------:R-:W-:Y:S01]  /*ca90*/  FSEL R78, R78, -INF , P6 ;  /* 0xff8000004e4e7808 */ /* 0x000fe20003000000 */
[-CC-:B------:R-:W-:Y:S01]  /*caa0*/  FFMA.FTZ R25, R25, R0.reuse, -R9.reuse ;  /* 0x0000000019197223 */ /* 0x180fe20000010809 */
[----:B------:R-:W-:Y:S01]  /*cab0*/  FMNMX.FTZ R3, R27, R3, !PT ;  /* 0x000000031b037209 */ /* 0x000fe20007810000 */
[-CC-:B------:R-:W-:Y:S01]  /*cac0*/  FFMA.FTZ R28, R28, R0.reuse, -R9.reuse ;  /* 0x000000001c1c7223 */ /* 0x180fe20000010809 */
[-CC-:B------:R-:W-:Y:S01]  /*cad0*/  FFMA.FTZ R29, R29, R0.reuse, -R9.reuse ;  /* 0x000000001d1d7223 */ /* 0x180fe20000010809 */
[----:B------:R-:W0:Y:S01]  /*cae0*/  MUFU.EX2 R24, R24 ;  /* 0x0000001800187308 */ /* 0x000e220000000800 */
[----:B------:R-:W-:Y:S01]  /*caf0*/  FMNMX.FTZ R3, R30, R3, !PT ;  /* 0x000000031e037209 */ /* 0x000fe20007810000 */
[-CC-:B------:R-:W-:Y:S01]  /*cb00*/  FFMA.FTZ R32, R32, R0.reuse, -R9.reuse ;  /* 0x0000000020207223 */ /* 0x180fe20000010809 */
[-CC-:B------:R-:W-:Y:S01]  /*cb10*/  FFMA.FTZ R33, R33, R0.reuse, -R9.reuse ;  /* 0x0000000021217223 */ /* 0x180fe20000010809 */
[-CC-:B------:R-:W-:Y:S01]  /*cb20*/  FFMA.FTZ R36, R36, R0.reuse, -R9.reuse ;  /* 0x0000000024247223 */ /* 0x180fe20000010809 */
[----:B------:R-:W-:Y:S01]  /*cb30*/  FMNMX.FTZ R3, R31, R3, !PT ;  /* 0x000000031f037209 */ /* 0x000fe20007810000 */
[-CC-:B------:R-:W-:Y:S01]  /*cb40*/  FFMA.FTZ R37, R37, R0.reuse, -R9.reuse ;  /* 0x0000000025257223 */ /* 0x180fe20000010809 */
[-CC-:B------:R-:W-:Y:S01]  /*cb50*/  FFMA.FTZ R40, R40, R0.reuse, -R9.reuse ;  /* 0x0000000028287223 */ /* 0x180fe20000010809 */
[----:B------:R-:W1:Y:S01]  /*cb60*/  MUFU.EX2 R25, R25 ;  /* 0x0000001900197308 */ /* 0x000e620000000800 */
[----:B------:R-:W-:Y:S01]  /*cb70*/  FMNMX.FTZ R3, R34, R3, !PT ;  /* 0x0000000322037209 */ /* 0x000fe20007810000 */
[-CC-:B------:R-:W-:Y:S01]  /*cb80*/  FFMA.FTZ R41, R41, R0.reuse, -R9.reuse ;  /* 0x0000000029297223 */ /* 0x180fe20000010809 */
[-CC-:B------:R-:W-:Y:S01]  /*cb90*/  FFMA.FTZ R44, R44, R0.reuse, -R9.reuse ;  /* 0x000000002c2c7223 */ /* 0x180fe20000010809 */
[-CC-:B------:R-:W-:Y:S01]  /*cba0*/  FFMA.FTZ R45, R45, R0.reuse, -R9.reuse ;  /* 0x000000002d2d7223 */ /* 0x180fe20000010809 */
[----:B------:R-:W-:Y:S01]  /*cbb0*/  FMNMX.FTZ R3, R35, R3, !PT ;  /* 0x0000000323037209 */ /* 0x000fe20007810000 */
[-CC-:B------:R-:W-:Y:S01]  /*cbc0*/  FFMA.FTZ R48, R48, R0.reuse, -R9.reuse ;  /* 0x0000000030307223 */ /* 0x180fe20000010809 */
[-CC-:B------:R-:W-:Y:S01]  /*cbd0*/  FFMA.FTZ R49, R49, R0.reuse, -R9.reuse ;  /* 0x0000000031317223 */ /* 0x180fe20000010809 */
[----:B------:R-:W-:Y:S01]  /*cbe0*/  MUFU.EX2 R28, R28 ;  /* 0x0000001c001c7308 */ /* 0x000fe20000000800 */
[----:B------:R-:W-:Y:S01]  /*cbf0*/  FMNMX.FTZ R3, R38, R3, !PT ;  /* 0x0000000326037209 */ /* 0x000fe20007810000 */
[----:B0-----:R-:W-:Y:S01]  /*cc00*/  FFMA.FTZ R5, R7, R5, R24 ;  /* 0x0000000507057223 */ /* 0x001fe20000010018 */
[-CC-:B------:R-:W-:Y:S01]  /*cc10*/  FFMA.FTZ R52, R52, R0.reuse, -R9.reuse ;  /* 0x0000000034347223 */ /* 0x180fe20000010809 */
[-CC-:B------:R-:W-:Y:S01]  /*cc20*/  FFMA.FTZ R53, R53, R0.reuse, -R9.reuse ;  /* 0x0000000035357223 */ /* 0x180fe20000010809 */
[----:B------:R-:W-:Y:S01]  /*cc30*/  FMNMX.FTZ R3, R39, R3, !PT ;  /* 0x0000000327037209 */ /* 0x000fe20007810000 */
[-CC-:B------:R-:W-:Y:S01]  /*cc40*/  FFMA.FTZ R56, R56, R0.reuse, -R9.reuse ;  /* 0x0000000038387223 */ /* 0x180fe20000010809 */
[-C--:B------:R-:W-:Y:S01]  /*cc50*/  FFMA.FTZ R57, R57, R0.reuse, -R9 ;  /* 0x0000000039397223 */ /* 0x080fe20000010809 */
[----:B------:R-:W-:Y:S01]  /*cc60*/  MUFU.EX2 R29, R29 ;  /* 0x0000001d001d7308 */ /* 0x000fe20000000800 */
[----:B------:R-:W-:Y:S01]  /*cc70*/  FMNMX.FTZ R3, R42, R3, !PT ;  /* 0x000000032a037209 */ /* 0x000fe20007810000 */
[----:B-1----:R-:W-:Y:S01]  /*cc80*/  FADD.FTZ R5, R25, R5 ;  /* 0x0000000519057221 */ /* 0x002fe20000010000 */
[-CC-:B------:R-:W-:Y:S01]  /*cc90*/  FFMA.FTZ R60, R60, R0.reuse, -R9.reuse ;  /* 0x000000003c3c7223 */ /* 0x180fe20000010809 */
[-CC-:B------:R-:W-:Y:S01]  /*cca0*/  FFMA.FTZ R61, R61, R0.reuse, -R9.reuse ;  /* 0x000000003d3d7223 */ /* 0x180fe20000010809 */
[----:B------:R-:W-:Y:S01]  /*ccb0*/  FMNMX.FTZ R3, R43, R3, !PT ;  /* 0x000000032b037209 */ /* 0x000fe20007810000 */
[-CC-:B------:R-:W-:Y:S01]  /*ccc0*/  FFMA.FTZ R64, R64, R0.reuse, -R9.reuse ;  /* 0x0000000040407223 */ /* 0x180fe20000010809 */
[-CC-:B------:R-:W-:Y:S01]  /*ccd0*/  FFMA.FTZ R65, R65, R0.reuse, -R9.reuse ;  /* 0x0000000041417223 */ /* 0x180fe20000010809 */
[----:B------:R-:W-:Y:S01]  /*cce0*/  MUFU.EX2 R32, R32 ;  /* 0x0000002000207308 */ /* 0x000fe20000000800 */
        /* <DEDUP_REMOVED lines=55> */
[----:B------:R-:W-:-:S03]  /*d060*/  FMUL.FTZ R11, R3, R0 ;  /* 0x00000000030b7220 */ /* 0x000fc60000410000 */
[----:B------:R-:W-:-:S03]  /*d070*/  FSEL R10, R3, RZ, P1 ;  /* 0x000000ff030a7208 */ /* 0x000fc60000800000 */
[----:B------:R-:W-:Y:S01]  /*d080*/  MUFU.EX2 R69, R69 ;  /* 0x0000004500457308 */ /* 0x000fe20000000800 */
[----:B------:R-:W-:Y:S01]  /*d090*/  FSEL R11, R11, RZ, P1 ;  /* 0x000000ff0b0b7208 */ /* 0x000fe20000800000 */
[----:B------:R-:W-:Y:S01]  /*d0a0*/  FADD.FTZ R8, -R10, R8 ;  /* 0x000000080a087221 */ /* 0x000fe20000010100 */
[----:B------:R-:W-:-:S03]  /*d0b0*/  IMAD R10, R22, 0x8, R2 ;  /* 0x00000008160a7824 */ /* 0x000fc600078e0202 */
[-CC-:B------:R-:W-:Y:S01]  /*d0c0*/  FFMA.FTZ R26, R26, R0.reuse, -R11.reuse ;  /* 0x000000001a1a7223 */ /* 0x180fe2000001080b */
[-CC-:B------:R-:W-:Y:S01]  /*d0d0*/  FFMA.FTZ R27, R27, R0.reuse, -R11.reuse ;  /* 0x000000001b1b7223 */ /* 0x180fe2000001080b */
[-C--:B------:R-:W-:Y:S01]  /*d0e0*/  FMUL.FTZ R8, R8, R0.reuse ;  /* 0x0000000008087220 */ /* 0x080fe20000410000 */
[-CC-:B------:R-:W-:Y:S01]  /*d0f0*/  FFMA.FTZ R30, R30, R0.reuse, -R11.reuse ;  /* 0x000000001e1e7223 */ /* 0x180fe2000001080b */
[-CC-:B------:R-:W-:Y:S01]  /*d100*/  FFMA.FTZ R31, R31, R0.reuse, -R11.reuse ;  /* 0x000000001f1f7223 */ /* 0x180fe2000001080b */
[-CC-:B------:R-:W-:Y:S01]  /*d110*/  FFMA.FTZ R34, R34, R0.reuse, -R11.reuse ;  /* 0x0000000022227223 */ /* 0x180fe2000001080b */
[----:B------:R-:W-:Y:S01]  /*d120*/  MUFU.EX2 R26, R26 ;  /* 0x0000001a001a7308 */ /* 0x000fe20000000800 */
[----:B------:R-:W-:Y:S02]  /*d130*/  VIADD R10, R10, 0x16840 ;  /* 0x000168400a0a7836 */ /* 0x000fe40000000000 */
[-CC-:B------:R-:W-:Y:S01]  /*d140*/  FFMA.FTZ R35, R35, R0.reuse, -R11.reuse ;  /* 0x0000000023237223 */ /* 0x180fe2000001080b */
[-CC-:B------:R-:W-:Y:S01]  /*d150*/  FFMA.FTZ R38, R38, R0.reuse, -R11.reuse ;  /* 0x0000000026267223 */ /* 0x180fe2000001080b */
[-CC-:B------:R-:W-:Y:S01]  /*d160*/  FFMA.FTZ R39, R39, R0.reuse, -R11.reuse ;  /* 0x0000000027277223 */ /* 0x180fe2000001080b */
[-CC-:B------:R-:W-:Y:S01]  /*d170*/  FFMA.FTZ R42, R42, R0.reuse, -R11.reuse ;  /* 0x000000002a2a7223 */ /* 0x180fe2000001080b */
[----:B--2---:R-:W-:Y:S01]  /*d180*/  PRMT R10, R120, 0x654, R10 ;  /* 0x00000654780a7816 */ /* 0x004fe2000000000a */
[-CC-:B------:R-:W-:Y:S01]  /*d190*/  FFMA.FTZ R43, R43, R0.reuse, -R11.reuse ;  /* 0x000000002b2b7223 */ /* 0x180fe2000001080b */
[----:B------:R-:W0:Y:S01]  /*d1a0*/  MUFU.EX2 R8, R8 ;  /* 0x0000000800087308 */ /* 0x000e220000000800 */
[-CC-:B------:R-:W-:Y:S01]  /*d1b0*/  FFMA.FTZ R46, R46, R0.reuse, -R11.reuse ;  /* 0x000000002e2e7223 */ /* 0x180fe2000001080b */
[----:B------:R1:W-:Y:S01]  /*d1c0*/  SYNCS.ARRIVE.TRANS64.RED.A1T0 RZ, [R10+URZ], RZ ;  /* 0x000000ff0aff79a7 */ /* 0x0003e2000810043f */
        /* <DEDUP_REMOVED lines=15> */
[-CC-:B------:R-:W-:Y:S01]  /*d2c0*/  FFMA.FTZ R71, R71, R0.reuse, -R11.reuse ;  /* 0x0000000047477223 */ /* 0x180fe2000001080b */
[-CC-:B------:R-:W-:Y:S01]  /*d2d0*/  FFMA.FTZ R74, R74, R0.reuse, -R11.reuse ;  /* 0x000000004a4a7223 */ /* 0x180fe2000001080b */
[-CC-:B------:R-:W-:Y:S01]  /*d2e0*/  FFMA.FTZ R75, R75, R0.reuse, -R11.reuse ;  /* 0x000000004b4b7223 */ /* 0x180fe2000001080b */
[-CC-:B------:R-:W-:Y:S01]  /*d2f0*/  FFMA.FTZ R78, R78, R0.reuse, -R11.reuse ;  /* 0x000000004e4e7223 */ /* 0x180fe2000001080b */
[-CC-:B------:R-:W-:Y:S01]  /*d300*/  FFMA.FTZ R79, R79, R0.reuse, -R11.reuse ;  /* 0x000000004f4f7223 */ /* 0x180fe2000001080b */
[-C--:B------:R-:W-:Y:S01]  /*d310*/  FFMA.FTZ R82, R82, R0.reuse, -R11 ;  /* 0x0000000052527223 */ /* 0x080fe2000001080b */
[----:B------:R-:W0:Y:S01]  /*d320*/  MUFU.EX2 R31, R31 ;  /* 0x0000001f001f7308 */ /* 0x000e220000000800 */
[----:B-1----:R-:W-:Y:S01]  /*d330*/  FADD.FTZ R10, R27, R4 ;  /* 0x000000041b0a7221 */ /* 0x002fe20000010000 */
[----:B------:R-:W-:Y:S01]  /*d340*/  FADD.FTZ R4, R28, R5 ;  /* 0x000000051c047221 */ /* 0x000fe20000010000 */
[-CC-:B------:R-:W-:Y:S01]  /*d350*/  FFMA.FTZ R83, R83, R0.reuse, -R11.reuse ;  /* 0x0000000053537223 */ /* 0x180fe2000001080b */
[-CC-:B------:R-:W-:Y:S01]  /*d360*/  FFMA.FTZ R86, R86, R0.reuse, -R11.reuse ;  /* 0x0000000056567223 */ /* 0x180fe2000001080b */
[----:B------:R-:W-:Y:S01]  /*d370*/  FFMA.FTZ R11, R87, R0, -R11 ;  /* 0x00000000570b7223 */ /* 0x000fe2000001080b */
[----:B------:R-:W-:-:S02]  /*d380*/  FADD.FTZ R4, R29, R4 ;  /* 0x000000041d047221 */ /* 0x000fc40000010000 */
        /* <DEDUP_REMOVED lines=96> */
.L_x_15467:
[----:B------:R-:W-:Y:S02]  /*d990*/  IMAD R10, R13, 0x8, R2 ;  /* 0x000000080d0a7824 */ /* 0x000fe400078e0202 */
[----:B------:R-:W2:Y:S02]  /*d9a0*/  LDL R13, [R1+0x2c] ;  /* 0x00002c00010d7983 */ /* 0x000ea40000100800 */
[----:B------:R-:W-:-:S05]  /*d9b0*/  VIADD R10, R10, 0x16860 ;  /* 0x000168600a0a7836 */ /* 0x000fca0000000000 */
[----:B------:R-:W-:Y:S01]  /*d9c0*/  PRMT R10, R120, 0x654, R10 ;  /* 0x00000654780a7816 */ /* 0x000fe2000000000a */
[-C--:B------:R-:W-:Y:S01]  /*d9d0*/  FMUL.FTZ R88, R88, R7.reuse ;  /* 0x0000000758587220 */ /* 0x080fe20000410000 */
[----:B------:R-:W-:Y:S02]  /*d9e0*/  F2FP.BF16.F32.PACK_AB R122, R9, R84 ;  /* 0x00000054097a723e */ /* 0x000fe400000010ff */
        /* <DEDUP_REMOVED lines=67> */
[----:B------:R-:W-:Y:S02]  /*de20*/  VIADD R12, R12, 0xffffffff ;  /* 0xffffffff0c0c7836 */ /* 0x000fe40000000000 */
[----:B------:R-:W-:-:S10]  /*de30*/  IMAD.MOV.U32 R13, RZ, RZ, R22 ;  /* 0x000000ffff0d7224 */ /* 0x000fd400078e0016 */
[----:B0-----:R-:W-:Y:S05]  /*de40*/  @P1 BRA `(.L_x_15468) ;  /* 0xffffffd4009c1947 */ /* 0x001fea000383ffff */
.L_x_15456:
[----:B------:R-:W-:-:S13]  /*de50*/  ISETP.GE.AND P1, PT, R12, RZ, PT ;  /* 0x000000ff0c00720c */ /* 0x000fda0003f26270 */
[----:B------:R-:W-:Y:S05]  /*de60*/  @!P1 BRA `(.L_x_15469) ;  /* 0x0000001c00e09947 */ /* 0x000fea0003800000 */
[----:B------:R-:W-:Y:S01]  /*de70*/  IMAD.MOV.U32 R10, RZ, RZ, R3 ;  /* 0x000000ffff0a7224 */ /* 0x000fe200078e0003 */
[----:B------:R-:W-:Y:S01]  /*de80*/  MOV R7, R155 ;  /* 0x0000009b00077202 */ /* 0x000fe20000000f00 */
[----:B------:R-:W-:Y:S02]  /*de90*/  IMAD.MOV.U32 R11, RZ, RZ, R6 ;  /* 0x000000ffff0b7224 */ /* 0x000fe400078e0006 */
[----:B------:R-:W-:-:S07]  /*dea0*/  IMAD.MOV.U32 R13, RZ, RZ, R22 ;  /* 0x000000ffff0d7224 */ /* 0x000fce00078e0016 */
.L_x_15481:
        /* <DEDUP_REMOVED lines=11> */
.L_x_15471:
[----:B------:R-:W-:Y:S01]  /*df60*/  IMAD R0, R22, 0x8, R2 ;  /* 0x0000000816007824 */ /* 0x000fe200078e0202 */
[----:B------:R-:W-:-:S04]  /*df70*/  SHF.L.U32 R3, R155, 0x1f, RZ ;  /* 0x0000001f9b037819 */ /* 0x000fc800000006ff */
[----:B------:R0:W1:Y:S01]  /*df80*/  SYNCS.PHASECHK.TRANS64.TRYWAIT P1, [R0+URZ+0x16830], R3 ;  /* 0x01683003000075a7 */ /* 0x000062000802017f */
[----:B------:R-:W-:Y:S05]  /*df90*/  @!P0 BRA `(.L_x_15472) ;  /* 0x0000000000048947 */ /* 0x000fea0003800000 */
[----:B------:R-:W-:Y:S01]  /*dfa0*/  BPT.TRAP 0x1 ;  /* 0x000000040000795c */ /* 0x000fe20000300000 */
.L_x_15472:
[----:B------:R-:W-:Y:S04]  /*dfb0*/  BSSY B0, `(.L_x_15470) ;  /* 0x0000004000007945 */ /* 0x000fe80003800000 */
[----:B-1----:R-:W-:Y:S05]  /*dfc0*/  @P1 BRA `(.L_x_15473) ;  /* 0x0000000000081947 */ /* 0x002fea0003800000 */
[----:B------:R-:W1:Y:S02]  /*dfd0*/  SYNCS.PHASECHK.TRANS64.TRYWAIT P1, [R0+URZ+0x16830], R3 ;  /* 0x01683003000075a7 */ /* 0x000e64000802017f */
[----:B-1----:R-:W-:Y:S05]  /*dfe0*/  @!P1 BRA `(.L_x_15474) ;  /* 0x000000c0006c9947 */ /* 0x002fea0003800000 */
.L_x_15473:
[----:B------:R-:W-:Y:S05]  /*dff0*/  BSYNC B0 ;  /* 0x0000000000007941 */ /* 0x000fea0003800000 */
.L_x_15470:
[----:B------:R-:W2:Y:S04]  /*e000*/  LDL R6, [R1+0x20] ;  /* 0x0000200001067983 */ /* 0x000ea80000100800 */
[----:B------:R3:W-:Y:S01]  /*e010*/  STL [R1+0x70], R2 ;  /* 0x0000700201007387 */ /* 0x0007e20000100800 */
[----:B01----:R-:W0:Y:S03]  /*e020*/  S2R R0, SR_TID.X ;  /* 0x0000000000007919 */ /* 0x003e260000002100 */
[----:B---3--:R-:W3:Y:S01]  /*e030*/  LDL.64 R2, [R1+0x10] ;  /* 0x0000100001027983 */ /* 0x008ee20000100a00 */
[----:B------:R-:W-:Y:S01]  /*e040*/  IMAD.MOV.U32 R9, RZ, RZ, 0x40000040 ;  /* 0x40000040ff097424 */ /* 0x000fe200078e00ff */
[----:B------:R-:W-:Y:S05]  /*e050*/  WARPSYNC.ALL ;  /* 0x0000000000007948 */ /* 0x000fea0003800000 */
[----:B------:R-:W-:-:S02]  /*e060*/  R2UR UR15, R9 ;  /* 0x00000000090f72ca */ /* 0x000fc400000e0000 */
[----:B0-----:R-:W-:-:S05]  /*e070*/  SHF.R.U32.HI R0, RZ, 0x7, R0 ;  /* 0x00000007ff007819 */ /* 0x001fca0000011600 */
[----:B------:R-:W-:Y:S02]  /*e080*/  VIADD R0, R0, 0x8 ;  /* 0x0000000800007836 */ /* 0x000fe40000000000 */
[----:B------:R-:W-:Y:S01]  /*e090*/  IMAD.MOV.U32 R27, RZ, RZ, 0x40000040 ;  /* 0x40000040ff1b7424 */ /* 0x000fe200078e00ff */
[----:B------:R-:W-:Y:S01]  /*e0a0*/  R2UR UR4, R14 ;  /* 0x000000000e0472ca */ /* 0x000fe200000e0000 */
[----:B------:R-:W-:Y:S01]  /*e0b0*/  IMAD.MOV.U32 R25, RZ, RZ, 0x40000040 ;  /* 0x40000040ff197424 */ /* 0x000fe200078e00ff */
[----:B------:R-:W-:Y:S02]  /*e0c0*/  R2UR UR5, R15 ;  /* 0x000000000f0572ca */ /* 0x000fe400000e0000 */
[----:B------:R-:W-:Y:S02]  /*e0d0*/  R2UR UR7, R27 ;  /* 0x000000001b0772ca */ /* 0x000fe400000e0000 */
[----:B------:R-:W-:Y:S02]  /*e0e0*/  R2UR UR11, R25 ;  /* 0x00000000190b72ca */ /* 0x000fe400000e0000 */
[----:B------:R-:W-:Y:S01]  /*e0f0*/  R2UR UR19, R27 ;  /* 0x000000001b1372ca */ /* 0x000fe200000e0000 */
[----:B------:R0:W-:Y:S01]  /*e100*/  BAR.SYNC.DEFER_BLOCKING R0, 0x100 ;  /* 0x000400000000751d */ /* 0x0001e20000010000 */
[----:B--2---:R-:W-:-:S04]  /*e110*/  IMAD R26, R22, 0x400, R6 ;  /* 0x00000400161a7824 */ /* 0x004fc800078e0206 */
[----:B------:R-:W-:-:S05]  /*e120*/  VIADD R8, R26, 0x4 ;  /* 0x000000041a087836 */ /* 0x000fca0000000000 */
[----:B------:R-:W-:Y:S02]  /*e130*/  R2UR UR14, R8 ;  /* 0x00000000080e72ca */ /* 0x000fe400000e0000 */
[----:B------:R-:W2:Y:S01]  /*e140*/  LDL.64 R8, [R1+0x8] ;  /* 0x0000080001087983 */ /* 0x000ea20000100a00 */
[C---:B------:R-:W-:Y:S01]  /*e150*/  R2UR UR6, R26.reuse ;  /* 0x000000001a0672ca */ /* 0x040fe200000e0000 */
[C---:B------:R-:W-:Y:S02]  /*e160*/  VIADD R24, R26.reuse, 0x2 ;  /* 0x000000021a187836 */ /* 0x040fe40000000000 */
[----:B------:R-:W-:-:S03]  /*e170*/  VIADD R26, R26, 0x6 ;  /* 0x000000061a1a7836 */ /* 0x000fc60000000000 */
[----:B------:R-:W-:Y:S02]  /*e180*/  R2UR UR10, R24 ;  /* 0x00000000180a72ca */ /* 0x000fe400000e0000 */
[----:B------:R-:W-:Y:S02]  /*e190*/  R2UR UR18, R26 ;  /* 0x000000001a1272ca */ /* 0x000fe400000e0000 */
        /* <DEDUP_REMOVED lines=11> */
[----:B--2---:R-:W-:Y:S02]  /*e250*/  R2UR UR12, R8 ;  /* 0x00000000080c72ca */ /* 0x004fe400000e0000 */
[----:B------:R-:W-:Y:S01]  /*e260*/  R2UR UR13, R9 ;  /* 0x00000000090d72ca */ /* 0x000fe200000e0000 */
[----:B------:R-:W-:-:S12]  /*e270*/  WARPGROUP.ARRIVE ;  /* 0x00000000000079c5 */ /* 0x000fd80000000000 */
        /* <DEDUP_REMOVED lines=8> */
.L_x_15476:
[----:B------:R-:W-:Y:S01]  /*e300*/  SHF.L.U32 R0, R7, 0x1f, RZ ;  /* 0x0000001f07007819 */ /* 0x000fe200000006ff */
[----:B-----5:R-:W-:-:S04]  /*e310*/  IMAD R3, R13, 0x8, R2 ;  /* 0x000000080d037824 */ /* 0x020fc800078e0202 */
[----:B------:R0:W1:Y:S01]  /*e320*/  SYNCS.PHASECHK.TRANS64.TRYWAIT P1, [R3+URZ+0x16850], R0 ;  /* 0x01685000030075a7 */ /* 0x000062000802017f */
[----:B------:R-:W-:Y:S05]  /*e330*/  @!P0 BRA `(.L_x_15477) ;  /* 0x0000000000048947 */ /* 0x000fea0003800000 */
[----:B------:R-:W-:Y:S01]  /*e340*/  BPT.TRAP 0x1 ;  /* 0x000000040000795c */ /* 0x000fe20000300000 */
.L_x_15477:
[----:B-1----:R-:W-:Y:S05]  /*e350*/  @P1 BRA `(.L_x_15475) ;  /* 0x0000000000081947 */ /* 0x002fea0003800000 */
[----:B------:R-:W1:Y:S02]  /*e360*/  SYNCS.PHASECHK.TRANS64.TRYWAIT P1, [R3+URZ+0x16850], R0 ;  /* 0x01685000030075a7 */ /* 0x000e64000802017f */
[----:B-1----:R-:W-:Y:S05]  /*e370*/  @!P1 BRA `(.L_x_15478) ;  /* 0x000000bc009c9947 */ /* 0x002fea0003800000 */
.L_x_15475:
        /* <DEDUP_REMOVED lines=25> */
[----:B------:R-:W-:Y:S02]  /*e510*/  R2UR UR6, R8 ;  /* 0x00000000080672ca */ /* 0x000fe400000e0000 */
[----:B------:R-:W-:Y:S01]  /*e520*/  R2UR UR7, R9 ;  /* 0x00000000090772ca */ /* 0x000fe200000e0000 */
[----:B------:R-:W-:Y:S01]  /*e530*/  IMAD.MOV.U32 R9, RZ, RZ, 0x40000040 ;  /* 0x40000040ff097424 */ /* 0x000fe200078e00ff */
[----:B------:R-:W-:Y:S01]  /*e540*/  IADD3 R8, R6, 0x180, RZ ;  /* 0x0000018006087810 */ /* 0x000fe20007ffe0ff */
[----:B------:R-:W-:Y:S02]  /*e550*/  WARPGROUP.DEPBAR.LE gsb0, 0x0 ;  /* 0x00008000000079c5 */ /* 0x000fe40000010000 */
[----:B------:R-:W-:-:S08]  /*e560*/  WARPGROUP.ARRIVE ;  /* 0x00000000000079c5 */ /* 0x000fd00000000000 */
        /* <DEDUP_REMOVED lines=37> */
.L_x_15479:
[----:B------:R-:W1:Y:S01]  /*e7c0*/  S2R R120, SR_CgaCtaId ;  /* 0x0000000000787919 */ /* 0x000e620000008800 */
[----:B0-----:R-:W-:-:S04]  /*e7d0*/  IMAD R0, R22, 0x8, R2 ;  /* 0x0000000816007824 */ /* 0x001fc800078e0202 */
[----:B------:R-:W-:-:S05]  /*e7e0*/  VIADD R0, R0, 0x16840 ;  /* 0x0001684000007836 */ /* 0x000fca0000000000 */
[----:B-1----:R-:W-:-:S04]  /*e7f0*/  PRMT R0, R120, 0x654, R0 ;  /* 0x0000065478007816 */ /* 0x002fc80000000000 */
        /* <DEDUP_REMOVED lines=74> */
[----:B------:R-:W0:Y:S03]  /*eca0*/  LDC R0, c[0x0][0x988] ;  /* 0x00026200ff007b82 */ /* 0x000e260000000800 */
[C---:B------:R-:W-:Y:S01]  /*ecb0*/  FADD.FTZ R8, -R3.reuse, R10 ;  /* 0x0000000a03087221 */ /* 0x040fe20000010100 */
[-C--:B0-----:R-:W-:Y:S01]  /*ecc0*/  FMUL.FTZ R9, R6, R0.reuse ;  /* 0x0000000006097220 */ /* 0x081fe20000410000 */
[-C--:B------:R-:W-:Y:S01]  /*ecd0*/  FMUL.FTZ R11, R3, R0.reuse ;  /* 0x00000000030b7220 */ /* 0x080fe20000410000 */
[-C--:B------:R-:W-:Y:S01]  /*ece0*/  FMUL.FTZ R7, R7, R0.reuse ;  /* 0x0000000007077220 */ /* 0x080fe20000410000 */
[-C--:B------:R-:W-:Y:S01]  /*ecf0*/  FMUL.FTZ R8, R8, R0.reuse ;  /* 0x0000000008087220 */ /* 0x080fe20000410000 */
        /* <DEDUP_REMOVED lines=196> */
.L_x_15480:
[----:B------:R-:W-:Y:S01]  /*f940*/  IMAD R10, R13, 0x8, R2 ;  /* 0x000000080d0a7824 */ /* 0x000fe200078e0202 */
[----:B------:R-:W-:Y:S01]  /*f950*/  ISETP.GT.AND P1, PT, R12, RZ, PT ;  /* 0x000000ff0c00720c */ /* 0x000fe20003f24270 */
[-C--:B------:R-:W-:Y:S01]  /*f960*/  FMUL.FTZ R88, R88, R7.reuse ;  /* 0x0000000758587220 */ /* 0x080fe20000410000 */
        /* <DEDUP_REMOVED lines=51> */
[----:B------:R-:W-:Y:S01]  /*fca0*/  VIADD R12, R12, 0xffffffff ;  /* 0xffffffff0c0c7836 */ /* 0x000fe20000000000 */
        /* <DEDUP_REMOVED lines=20> */
.L_x_15469:
[----:B------:R-:W-:Y:S05]  /*fdf0*/  WARPSYNC.ALL ;  /* 0x0000000000007948 */ /* 0x000fea0003800000 */
[----:B------:R-:W-:Y:S06]  /*fe00*/  BAR.ARV 0x8, 0x200 ;  /* 0x0208000000007b1d */ /* 0x000fec0000002000 */
[----:B------:R-:W-:Y:S05]  /*fe10*/  @!P0 BRA `(.L_x_15482) ;  /* 0x0000000000048947 */ /* 0x000fea0003800000 */
[----:B------:R-:W-:Y:S01]  /*fe20*/  BPT.TRAP 0x1 ;  /* 0x000000040000795c */ /* 0x000fe20000300000 */
.L_x_15482:
[----:B------:R-:W-:Y:S02]  /*fe30*/  LEA R10, R22, R2, 0x3 ;  /* 0x00000002160a7211 */ /* 0x000fe400078e18ff */
[----:B------:R-:W-:-:S04]  /*fe40*/  SHF.L.U32 R7, R155, 0x1f, RZ ;  /* 0x0000001f9b077819 */ /* 0x000fc800000006ff */
[----:B------:R0:W1:Y:S01]  /*fe50*/  SYNCS.PHASECHK.TRANS64.TRYWAIT P1, [R10+URZ+0x16850], R7 ;  /* 0x016850070a0075a7 */ /* 0x000062000802017f */
[----:B------:R-:W-:Y:S05]  /*fe60*/  @!P0 BRA `(.L_x_15483) ;  /* 0x0000000000048947 */ /* 0x000fea0003800000 */
[----:B------:R-:W-:Y:S01]  /*fe70*/  BPT.TRAP 0x1 ;  /* 0x000000040000795c */ /* 0x000fe20000300000 */
.L_x_15483:
[----:B------:R-:W-:-:S05]  /*fe80*/  VIADD R2, R2, 0x400 ;  /* 0x0000040002027836 */ /* 0x000fca0000000000 */
[----:B------:R-:W-:-:S04]  /*fe90*/  SHF.R.U32.HI R2, RZ, 0x4, R2 ;  /* 0x00000004ff027819 */ /* 0x000fc80000011602 */
[----:B------:R-:W-:Y:S01]  /*fea0*/  LOP3.LUT R9, R2, 0x3fff, RZ, 0xc0, !PT ;  /* 0x00003fff02097812 */ /* 0x000fe200078ec0ff */
[----:B-1----:R-:W-:Y:S06]  /*feb0*/  @P1 BRA `(.L_x_15484) ;  /* 0x0000000000081947 */ /* 0x002fec0003800000 */
[----:B------:R-:W1:Y:S02]  /*fec0*/  SYNCS.PHASECHK.TRANS64.TRYWAIT P1, [R10+URZ+0x16850], R7 ;  /* 0x016850070a0075a7 */ /* 0x000e64000802017f */
[----:B-1----:R-:W-:Y:S05]  /*fed0*/  @!P1 BRA `(.L_x_15485) ;  /* 0x000000a000d89947 */ /* 0x002fea0003800000 */
.L_x_15484:
        /* <DEDUP_REMOVED lines=9> */
[----:B------:R-:W-:Y:S01]  /*ff70*/  MOV R31, 0xff800000 ;  /* 0xff800000001f7802 */ /* 0x000fe20000000f00 */
[----:B01----:R-:W0:Y:S01]  /*ff80*/  SHFL.BFLY PT, R7, R4, 0x2, 0x1f ;  /* 0x0c401f0004077f89 */ /* 0x003e2200000e0000 */
[----:B------:R-:W-:-:S02]  /*ff90*/  IMAD.MOV.U32 R9, RZ, RZ, 0x40000040 ;  /* 0x40000040ff097424 */ /* 0x000fc400078e00ff */
[----:B------:R-:W-:-:S07]  /*ffa0*/  IMAD.MOV.U32 R30, RZ, RZ, -0x800000 ;  /* 0xff800000ff1e7424 */ /* 0x000fce00078e00ff */
[----:B------:R-:W-:Y:S01]  /*ffb0*/  HGMMA.64x64x16.F32.BF16 R88, R148, gdesc[UR4].tnspB, R88, gsb0 ;  /* 0x40e0000494587df0 */ /* 0x000fe20008001858 */
[----:B------:R-:W-:Y:S01]  /*ffc0*/  R2UR UR6, R12 ;  /* 0x000000000c0672ca */ /* 0x000fe200000e0000 */
[----:B------:R-:W-:Y:S01]  /*ffd0*/  VIADD R12, R8, 0x100 ;  /* 0x00000100080c7836 */ /* 0x000fe20000000000 */
[----:B------:R-:W-:Y:S01]  /*ffe0*/  R2UR UR7, R13 ;  /* 0x000000000d0772ca */ /* 0x000fe200000e0000 */
[----:B------:R-:W-:Y:S02]  /*fff0*/  IMAD.MOV.U32 R13, RZ, RZ, 0x40000040 ;  /* 0x40000040ff0d7424 */ /* 0x000fe400078e00ff */
[----:B--2---:R-:W-:Y:S01]  /*10000*/  FADD.FTZ R2, R2, R5 ;  /* 0x0000000502027221 */ /* 0x004fe20000010000 */
        /* <DEDUP_REMOVED lines=40> */
[----:B------:R-:W0:Y:S01]  /*10290*/  SHFL.BFLY PT, R7, R2, 0x1, 0x1f ;  /* 0x0c201f0002077f89 */ /* 0x000e2200000e0000 */
[----:B------:R-:W-:-:S03]  /*102a0*/  IMAD.MOV.U32 R4, RZ, RZ, RZ ;  /* 0x000000ffff047224 */ /* 0x000fc600078e00ff */
        /* <DEDUP_REMOVED lines=18> */
[----:B------:R-:W-:Y:S03]  /*103d0*/  HGMMA.64x64x16.F32.BF16 R88, R120, gdesc[UR4].tnspB, R88, gsb0 ;  /* 0x40e0000478587df0 */ /* 0x000fe60008001858 */
[----:B------:R-:W-:Y:S02]  /*103e0*/  WARPGROUP.DEPBAR.LE gsb0, 0x0 ;  /* 0x00008000000079c5 */ /* 0x000fe40000010000 */
[----:B--23--:R-:W-:Y:S05]  /*103f0*/  @!P0 BRA `(.L_x_15486) ;  /* 0x0000000000048947 */ /* 0x00cfea0003800000 */
[----:B------:R-:W-:Y:S01]  /*10400*/  BPT.TRAP 0x1 ;  /* 0x000000040000795c */ /* 0x000fe20000300000 */
.L_x_15486:
[----:B------:R-:W2:Y:S01]  /*10410*/  LDL.LU R5, [R1+0x58] ;  /* 0x0000580001057983 */ /* 0x000ea20000300800 */
[----:B------:R-:W-:Y:S02]  /*10420*/  VIADD R0, R10, 0x16860 ;  /* 0x000168600a007836 */ /* 0x000fe40000000000 */
[-C--:B------:R-:W-:Y:S01]  /*10430*/  FMUL.FTZ R25, R88, R4.reuse ;  /* 0x0000000458197220 */ /* 0x080fe20000410000 */
[----:B------:R-:W1:Y:S01]  /*10440*/  S2R R3, SR_CgaCtaId ;  /* 0x0000000000037919 */ /* 0x000e620000008800 */
[----:B------:R-:W-:Y:S02]  /*10450*/  VIADD R22, R22, 0x1 ;  /* 0x0000000116167836 */ /* 0x000fe40000000000 */
[----:B------:R-:W-:-:S03]  /*10460*/  FMUL.FTZ R12, R89, R4 ;  /* 0x00000004590c7220 */ /* 0x000fc60000410000 */
[----:B------:R-:W-:Y:S01]  /*10470*/  ISETP.NE.AND P0, PT, R22, 0x2, PT ;  /* 0x000000021600780c */ /* 0x000fe20003f05270 */
        /* <DEDUP_REMOVED lines=16> */
[----:B------:R-:W-:Y:S01]  /*10580*/  FMUL.FTZ R15, R95, R2 ;  /* 0x000000025f0f7220 */ /* 0x000fe20000410000 */
[----:B-1----:R-:W-:-:S04]  /*10590*/  PRMT R0, R3, 0x654, R0 ;  /* 0x0000065403007816 */ /* 0x002fc80000000000 */
[----:B------:R0:W-:Y:S01]  /*105a0*/  SYNCS.ARRIVE.TRANS64.RED.A1T0 RZ, [R0+URZ], RZ ;  /* 0x000000ff00ff79a7 */ /* 0x0001e2000810043f */
[----:B------:R-:W-:Y:S01]  /*105b0*/  FMUL.FTZ R3, R92, R4 ;  /* 0x000000045c037220 */ /* 0x000fe20000410000 */
        /* <DEDUP_REMOVED lines=18> */
.L_x_15416:
[----:B------:R-:W1:Y:S01]  /*106e0*/  S2R R0, SR_TID.X ;  /* 0x0000000000007919 */ /* 0x000e620000002100 */
[----:B------:R-:W-:Y:S05]  /*106f0*/  WARPSYNC.ALL ;  /* 0x0000000000007948 */ /* 0x000fea0003800000 */
[----:B-1----:R-:W-:-:S05]  /*10700*/  VIADD R45, R0, 0xffffff80 ;  /* 0xffffff80002d7836 */ /* 0x002fca0000000000 */
[----:B------:R-:W-:-:S04]  /*10710*/  SHF.R.S32.HI R43, RZ, 0x1f, R45 ;  /* 0x0000001fff2b7819 */ /* 0x000fc8000001142d */
[----:B------:R-:W-:-:S04]  /*10720*/  LEA.HI R43, R43, R45, RZ, 0x3 ;  /* 0x0000002d2b2b7211 */ /* 0x000fc800078f18ff */
[----:B------:R-:W-:-:S05]  /*10730*/  LOP3.LUT R43, R43, 0xfffffff8, RZ, 0xc0, !PT ;  /* 0xfffffff82b2b7812 */ /* 0x000fca00078ec0ff */
[----:B------:R-:W-:-:S04]  /*10740*/  IMAD.IADD R43, R45, 0x1, -R43 ;  /* 0x000000012d2b7824 */ /* 0x000fc800078e0a2b */
[----:B------:R-:W-:-:S05]  /*10750*/  IMAD.SHL.U32 R29, R43, 0x8, RZ ;  /* 0x000000082b1d7824 */ /* 0x000fca00078e00ff */
[----:B------:R-:W-:Y:S01]  /*10760*/  SHF.R.S32.HI R28, RZ, 0x1f, R29 ;  /* 0x0000001fff1c7819 */ /* 0x000fe2000001141d */
[----:B------:R-:W1:Y:S01]  /*10770*/  S2R R0, SR_CgaCtaId ;  /* 0x0000000000007919 */ /* 0x000e620000008800 */
[----:B------:R-:W-:Y:S01]  /*10780*/  MOV R2, 0x400 ;  /* 0x0000040000027802 */ /* 0x000fe20000000f00 */
[----:B------:R-:W-:Y:S01]  /*10790*/  BSSY B0, `(.L_x_15487) ;  /* 0x000018c000007945 */ /* 0x000fe20003800000 */
[----:B------:R-:W-:Y:S02]  /*107a0*/  BAR.SYNC.DEFER_BLOCKING 0x5, 0x200 ;  /* 0x0148000000007b1d */ /* 0x000fe40000010000 */
[----:B-1----:R-:W-:-:S05]  /*107b0*/  LEA R2, R0, R2, 0x18 ;  /* 0x0000000200027211 */ /* 0x002fca00078ec0ff */
[----:B------:R1:W2:Y:S01]  /*107c0*/  LDS.128 R32, [R2+0x168d0] ;  /* 0x0168d00002207984 */ /* 0x0002a20000000c00 */
[----:B------:R-:W-:Y:S06]  /*107d0*/  BAR.ARV 0x4, 0x200 ;  /* 0x0108000000007b1d */ /* 0x000fec0000002000 */
[----:B------:R-:W-:Y:S05]  /*107e0*/  @P1 BRA `(.L_x_15488) ;  /* 0x0000000c00b41947 */ /* 0x000fea0003800000 */
[----:B------:R-:W3:Y:S04]  /*107f0*/  LDL R0, [R1+0x6c] ;  /* 0x00006c0001007983 */ /* 0x000ee80000100800 */
[----:B------:R-:W4:Y:S04]  /*10800*/  LDL.LU R40, [R1+0x4c] ;  /* 0x00004c0001287983 */ /* 0x000f280000300800 */
[----:B------:R-:W4:Y:S01]  /*10810*/  LDL.LU R38, [R1+0x50] ;  /* 0x0000500001267983 */ /* 0x000f220000300800 */
[----:B0-----:R-:W0:Y:S01]  /*10820*/  S2R R5, SR_SWINHI ;  /* 0x0000000000057919 */ /* 0x001e220000002f00 */
[----:B------:R-:W-:Y:S05]  /*10830*/  WARPSYNC.ALL ;  /* 0x0000000000007948 */ /* 0x000fea0003800000 */
[----:B------:R-:W-:Y:S01]  /*10840*/  F2FP.BF16.F32.PACK_AB R12, R12, R25 ;  /* 0x000000190c0c723e */ /* 0x000fe200000010ff */
[----:B------:R-:W-:Y:S01]  /*10850*/  ULDC.64 UR4, c[0x0][0xc00] ;  /* 0x0003000000047ab9 */ /* 0x000fe20000000a00 */
[----:B------:R-:W-:-:S02]  /*10860*/  F2FP.BF16.F32.PACK_AB R13, R13, R90 ;  /* 0x0000005a0d0d723e */ /* 0x000fc400000010ff */
[----:B------:R-:W-:Y:S02]  /*10870*/  F2FP.BF16.F32.PACK_AB R14, R14, R3 ;  /* 0x000000030e0e723e */ /* 0x000fe400000010ff */
[----:B------:R-:W-:Y:S01]  /*10880*/  F2FP.BF16.F32.PACK_AB R15, R15, R94 ;  /* 0x0000005e0f0f723e */ /* 0x000fe200000010ff */
[----:B------:R-:W-:Y:S01]  /*10890*/  IMAD.MOV.U32 R36, RZ, RZ, RZ ;  /* 0x000000ffff247224 */ /* 0x000fe200078e00ff */
[----:B--2---:R-:W2:Y:S04]  /*108a0*/  LDL R32, [R1+0x44] ;  /* 0x0000440001207983 */ /* 0x004ea80000100800 */
[----:B------:R-:W2:Y:S01]  /*108b0*/  LDL R44, [R1+0x28] ;  /* 0x00002800012c7983 */ /* 0x000ea20000100800 */
[----:B------:R-:W-:Y:S02]  /*108c0*/  MOV R20, R2 ;  /* 0x0000000200147202 */ /* 0x000fe40000000f00 */
[----:B0-----:R-:W-:Y:S01]  /*108d0*/  MOV R21, R5 ;  /* 0x0000000500157202 */ /* 0x001fe20000000f00 */
[----:B------:R-:W-:Y:S02]  /*108e0*/  BAR.SYNC.DEFER_BLOCKING 0x1, 0x180 ;  /* 0x0046000000007b1d */ /* 0x000fe40000010000 */
[----:B---3--:R-:W-:-:S03]  /*108f0*/  IMAD.WIDE R10, R0, 0x2, R20 ;  /* 0x00000002000a7825 */ /* 0x008fc600078e0214 */
[C---:B----4-:R-:W-:Y:S02]  /*10900*/  IADD3 R37, P1, R10.reuse, 0x40, RZ ;  /* 0x000000400a257810 */ /* 0x050fe40007f3e0ff */
[C---:B------:R-:W-:Y:S02]  /*10910*/  LOP3.LUT R9, R10.reuse, 0x380, RZ, 0xc0, !PT ;  /* 0x000003800a097812 */ /* 0x040fe400078ec0ff */
[C---:B------:R-:W-:Y:S02]  /*10920*/  IADD3 R39, P0, R10.reuse, 0x60, RZ ;  /* 0x000000600a277810 */ /* 0x040fe40007f1e0ff */
[----:B------:R-:W-:Y:S02]  /*10930*/  IADD3 R27, P2, R10, 0x20, RZ ;  /* 0x000000200a1b7810 */ /* 0x000fe40007f5e0ff */
[----:B------:R-:W-:Y:S02]  /*10940*/  LOP3.LUT R4, R37, 0x380, RZ, 0xc0, !PT ;  /* 0x0000038025047812 */ /* 0x000fe400078ec0ff */
[----:B------:R-:W-:-:S02]  /*10950*/  SHF.R.U64 R9, R9, 0x3, RZ ;  /* 0x0000000309097819 */ /* 0x000fc400000012ff */
[----:B-----5:R-:W-:Y:S02]  /*10960*/  LOP3.LUT R24, R39, 0x380, RZ, 0xc0, !PT ;  /* 0x0000038027187812 */ /* 0x020fe400078ec0ff */
[----:B------:R-:W-:Y:S02]  /*10970*/  LOP3.LUT R0, R27, 0x380, RZ, 0xc0, !PT ;  /* 0x000003801b007812 */ /* 0x000fe400078ec0ff */
        /* <DEDUP_REMOVED lines=9> */
[----:B------:R-:W-:-:S02]  /*10a10*/  MOV R10, R10 ;  /* 0x0000000a000a7202 */ /* 0x000fc40000000f00 */
[----:B------:R-:W-:Y:S02]  /*10a20*/  LOP3.LUT R8, R0, R27, RZ, 0x3c, !PT ;  /* 0x0000001b00087212 */ /* 0x000fe400078e3cff */
[----:B------:R-:W-:Y:S01]  /*10a30*/  MOV R26, R6 ;  /* 0x00000006001a7202 */ /* 0x000fe20000000f00 */
[----:B------:R0:W-:Y:S01]  /*10a40*/  STSM.16.M88.4 [R10], R12 ;  /* 0x0000000c0a007844 */ /* 0x0001e20000000200 */
[----:B------:R-:W-:Y:S01]  /*10a50*/  MOV R3, R4 ;  /* 0x0000000400037202 */ /* 0x000fe20000000f00 */
[----:B------:R-:W3:Y:S01]  /*10a60*/  LDC R0, c[0x0][0xbe8] ;  /* 0x0002fa00ff007b82 */ /* 0x000ee20000000800 */
[----:B------:R-:W-:Y:S02]  /*10a70*/  ISETP.NE.U32.AND P0, PT, RZ, UR4, PT ;  /* 0x00000004ff007c0c */ /* 0x000fe4000bf05070 */
[----:B------:R-:W-:Y:S02]  /*10a80*/  IADD3 R24, P1, R40, UR4, RZ ;  /* 0x0000000428187c10 */ /* 0x000fe4000ff3e0ff */
        /* <DEDUP_REMOVED lines=14> */
[----:B------:R-:W-:Y:S01]  /*10b70*/  IADD3.X R25, R38, UR5, RZ, P1, !PT ;  /* 0x0000000526197c10 */ /* 0x000fe20008ffe4ff */
[----:B------:R-:W-:Y:S01]  /*10b80*/  ULDC.64 UR4, c[0x0][0xc08] ;  /* 0x0003020000047ab9 */ /* 0x000fe20000000a00 */
[----:B------:R0:W-:Y:S01]  /*10b90*/  STSM.16.M88.4 [R27], R4 ;  /* 0x000000041b007844 */ /* 0x0001e20000000200 */
[----:B------:R-:W-:-:S03]  /*10ba0*/  ISETP.NE.U32.AND P1, PT, RZ, UR4, PT ;  /* 0x00000004ff007c0c */ /* 0x000fc6000bf25070 */
[----:B------:R-:W-:Y:S01]  /*10bb0*/  STSM.16.M88.4 [R26], R8 ;  /* 0x000000081a007844 */ /* 0x000fe20000000200 */
[----:B------:R-:W-:-:S03]  /*10bc0*/  ISETP.NE.AND.EX P1, PT, RZ, UR5, PT, P1 ;  /* 0x00000005ff007c0c */ /* 0x000fc6000bf25310 */
[----:B------:R4:W-:Y:S01]  /*10bd0*/  STSM.16.M88.4 [R3], R12 ;  /* 0x0000000c03007844 */ /* 0x0009e20000000200 */
[----:B------:R-:W-:Y:S09]  /*10be0*/  BAR.SYNC.DEFER_BLOCKING 0x1, 0x180 ;  /* 0x0046000000007b1d */ /* 0x000ff20000010000 */
[----:B0-----:R-:W-:Y:S01]  /*10bf0*/  @P1 IADD3 R4, P3, R40, UR4, RZ ;  /* 0x0000000428041c10 */ /* 0x001fe2000ff7e0ff */
[----:B------:R-:W-:-:S03]  /*10c00*/  ULDC UR4, c[0x0][0xa88] ;  /* 0x0002a20000047ab9 */ /* 0x000fc60000000800 */
[----:B------:R-:W-:Y:S01]  /*10c10*/  @P1 IADD3.X R5, R38, UR5, RZ, P3, !PT ;  /* 0x0000000526051c10 */ /* 0x000fe20009ffe4ff */
[----:B----4-:R-:W-:Y:S01]  /*10c20*/  IMAD.U32 R3, RZ, RZ, UR4 ;  /* 0x00000004ff037e24 */ /* 0x010fe2000f8e00ff */
[----:B------:R0:W5:Y:S05]  /*10c30*/  @P0 LDG.E R36, desc[UR40][R24.64] ;  /* 0x0000002818240981 */ /* 0x00016a000c1e1900 */
[----:B------:R0:W5:Y:S01]  /*10c40*/  @P1 LDG.E R3, desc[UR40][R4.64] ;  /* 0x0000002804031981 */ /* 0x000162000c1e1900 */
[----:B---3--:R-:W-:-:S13]  /*10c50*/  ISETP.NE.AND P2, PT, R0, 0x1, PT ;  /* 0x000000010000780c */ /* 0x008fda0003f45270 */
[----:B------:R-:W3:Y:S08]  /*10c60*/  @P2 LDC R6, c[0x0][0xbec] ;  /* 0x0002fb00ff062b82 */ /* 0x000ef00000000800 */
[----:B------:R-:W4:Y:S01]  /*10c70*/  @P2 LDC R27, c[0x0][0xbf0] ;  /* 0x0002fc00ff1b2b82 */ /* 0x000f220000000800 */
[----:B--2---:R-:W-:Y:S01]  /*10c80*/  IMAD.IADD R13, R32, 0x1, R44 ;  /* 0x00000001200d7824 */ /* 0x004fe200078e022c */
[----:B0-----:R-:W-:Y:S06]  /*10c90*/  @P1 BRA `(.L_x_15489) ;  /* 0x0000000000101947 */ /* 0x001fec0003800000 */
[----:B------:R-:W-:Y:S05]  /*10ca0*/  @!P0 BRA `(.L_x_15489) ;  /* 0x00000000000c8947 */ /* 0x000fea0003800000 */
[----:B------:R-:W2:Y:S04]  /*10cb0*/  LDG.E R4, desc[UR40][R24.64] ;  /* 0x0000002818047981 */ /* 0x000ea8000c1e1900 */
[----:B-----5:R-:W2:Y:S02]  /*10cc0*/  LDG.E R3, desc[UR40][R24.64+0x4] ;  /* 0x0000042818037981 */ /* 0x020ea4000c1e1900 */
[----:B--2---:R-:W-:-:S07]  /*10cd0*/  IMAD.IADD R3, R3, 0x1, -R4 ;  /* 0x0000000103037824 */ /* 0x004fce00078e0a04 */
.L_x_15489:
[----:B------:R-:W2:Y:S01]  /*10ce0*/  LDL.LU R10, [R1+0x5c] ;  /* 0x00005c00010a7983 */ /* 0x000ea20000300800 */
[----:B---3--:R-:W-:Y:S01]  /*10cf0*/  @P2 IMAD.HI.U32 R4, R13, R6, RZ ;  /* 0x000000060d042227 */ /* 0x008fe200078e00ff */
[----:B------:R-:W-:Y:S02]  /*10d00*/  ULDC.64 UR4, c[0x0][0xb90] ;  /* 0x0002e40000047ab9 */ /* 0x000fe40000000a00 */
[----:B------:R-:W3:Y:S04]  /*10d10*/  LDL.LU R8, [R1+0x54] ;  /* 0x0000540001087983 */ /* 0x000ee80000300800 */
[----:B------:R-:W3:Y:S01]  /*10d20*/  LDL.LU R42, [R1+0x48] ;  /* 0x00004800012a7983 */ /* 0x000ee20000300800 */
[----:B-----5:R-:W-:Y:S01]  /*10d30*/  SHF.R.S32.HI R37, RZ, 0x1f, R36 ;  /* 0x0000001fff257819 */ /* 0x020fe20000011424 */
[----:B------:R-:W-:Y:S01]  /*10d40*/  IMAD.MOV.U32 R7, RZ, RZ, R13 ;  /* 0x000000ffff077224 */ /* 0x000fe200078e000d */
[----:B----4-:R-:W-:Y:S01]  /*10d50*/  @P2 SHF.R.U32.HI R7, RZ, R27, R4 ;  /* 0x0000001bff072219 */ /* 0x010fe20000011604 */
[----:B------:R-:W4:Y:S04]  /*10d60*/  LDL R12, [R1+0x68] ;  /* 0x00006800010c7983 */ /* 0x000f280000100800 */
[----:B------:R-:W-:Y:S01]  /*10d70*/  IMAD.MOV R11, RZ, RZ, -R7 ;  /* 0x000000ffff0b7224 */ /* 0x000fe200078e0a07 */
[----:B------:R-:W-:-:S02]  /*10d80*/  SHF.R.S32.HI R40, RZ, 0x1f, R45 ;  /* 0x0000001fff287819 */ /* 0x000fc4000001142d */
[----:B------:R-:W-:Y:S02]  /*10d90*/  SHF.R.S32.HI R14, RZ, 0x1f, R45 ;  /* 0x0000001fff0e7819 */ /* 0x000fe4000001142d */
[-C--:B------:R-:W-:Y:S02]  /*10da0*/  LEA.HI R40, R40, R45.reuse, RZ, 0x3 ;  /* 0x0000002d28287211 */ /* 0x080fe400078f18ff */
[----:B------:R-:W-:Y:S02]  /*10db0*/  LEA.HI R14, R14, R45, RZ, 0x7 ;  /* 0x0000002d0e0e7211 */ /* 0x000fe400078f38ff */
[----:B------:R-:W-:Y:S02]  /*10dc0*/  SHF.R.S32.HI R40, RZ, 0x3, R40 ;  /* 0x00000003ff287819 */ /* 0x000fe40000011428 */
[----:B------:R-:W-:Y:S01]  /*10dd0*/  LOP3.LUT R14, R14, 0xffffff80, RZ, 0xc0, !PT ;  /* 0xffffff800e0e7812 */ /* 0x000fe200078ec0ff */
[----:B------:R-:W-:-:S03]  /*10de0*/  IMAD R3, R3, R0, RZ ;  /* 0x0000000003037224 */ /* 0x000fc600078e02ff */
[----:B------:R-:W-:Y:S02]  /*10df0*/  IADD3 R14, R45, -R14, RZ ;  /* 0x8000000e2d0e7210 */ /* 0x000fe40007ffe0ff */
[----:B--2---:R-:W-:Y:S02]  /*10e00*/  SEL R32, R10, RZ, !P0 ;  /* 0x000000ff0a207207 */ /* 0x004fe40004000000 */
[----:B---3--:R-:W-:Y:S02]  /*10e10*/  SEL R41, R8, RZ, !P0 ;  /* 0x000000ff08297207 */ /* 0x008fe40004000000 */
        /* <DEDUP_REMOVED lines=22> */
[----:B------:R-:W-:Y:S01]  /*10f80*/  IMAD R9, R40, 0x40, R29 ;  /* 0x0000004028097824 */ /* 0x000fe200078e021d */
[----:B------:R-:W-:Y:S01]  /*10f90*/  SHFL.IDX PT, R4, R10, RZ, 0x1c1f ;  /* 0x001c1fff0a047589 */ /* 0x000fe200000e0000 */
[----:B----4-:R-:W-:Y:S01]  /*10fa0*/  IMAD.IADD R12, R12, 0x1, R44 ;  /* 0x000000010c0c7824 */ /* 0x010fe200078e022c */
[----:B------:R-:W-:Y:S02]  /*10fb0*/  ULDC.64 UR4, c[0x0][0xaa0] ;  /* 0x0002a80000047ab9 */ /* 0x000fe40000000a00 */
[----:B------:R-:W0:Y:S01]  /*10fc0*/  SHFL.IDX PT, R5, R11, RZ, 0x1c1f ;  /* 0x001c1fff0b057589 */ /* 0x000e2200000e0000 */
[----:B------:R-:W-:-:S03]  /*10fd0*/  IMAD.WIDE R20, R9, 0x2, R20 ;  /* 0x0000000209147825 */ /* 0x000fc600078e0214 */
[----:B------:R-:W-:Y:S04]  /*10fe0*/  SHFL.IDX PT, R6, R10, 0x1, 0x1c1f ;  /* 0x003c1f000a067f89 */ /* 0x000fe800000e0000 */
[----:B------:R-:W2:Y:S01]  /*10ff0*/  SHFL.IDX PT, R7, R11, 0x1, 0x1c1f ;  /* 0x003c1f000b077f89 */ /* 0x000ea200000e0000 */
[----:B------:R-:W-:Y:S01]  /*11000*/  LOP3.LUT P0, RZ, R14, 0x3, RZ, 0xc0, !PT ;  /* 0x000000030eff7812 */ /* 0x000fe2000780c0ff */
[----:B------:R-:W-:Y:S01]  /*11010*/  VIADD R8, R12, 0x8 ;  /* 0x000000080c087836 */ /* 0x000fe20000000000 */
[C---:B------:R-:W-:Y:S02]  /*11020*/  IADD3 R13, P3, R20.reuse, 0x1800, RZ ;  /* 0x00001800140d7810 */ /* 0x040fe40007f7e0ff */
[----:B------:R-:W-:Y:S02]  /*11030*/  IADD3 R25, P4, R20, 0x3000, RZ ;  /* 0x0000300014197810 */ /* 0x000fe40007f9e0ff */
[----:B------:R-:W-:-:S02]  /*11040*/  ISETP.GE.OR P1, PT, R12, R3, P0 ;  /* 0x000000030c00720c */ /* 0x000fc40000726670 */
[----:B------:R-:W-:Y:S02]  /*11050*/  LOP3.LUT R9, R20, 0x380, RZ, 0xc0, !PT ;  /* 0x0000038014097812 */ /* 0x000fe400078ec0ff */
[----:B------:R-:W-:Y:S02]  /*11060*/  LOP3.LUT R12, R13, 0x380, RZ, 0xc0, !PT ;  /* 0x000003800d0c7812 */ /* 0x000fe400078ec0ff */
[----:B------:R-:W-:Y:S02]  /*11070*/  ISETP.GE.OR P0, PT, R8, R3, P0 ;  /* 0x000000030800720c */ /* 0x000fe40000706670 */
[----:B------:R-:W-:Y:S02]  /*11080*/  LOP3.LUT R24, R25, 0x380, RZ, 0xc0, !PT ;  /* 0x0000038019187812 */ /* 0x000fe400078ec0ff */
[----:B------:R-:W-:Y:S02]  /*11090*/  SHF.R.U64 R9, R9, 0x3, RZ ;  /* 0x0000000309097819 */ /* 0x000fe400000012ff */
[----:B------:R-:W-:-:S02]  /*110a0*/  SHF.R.U64 R12, R12, 0x3, RZ ;  /* 0x000000030c0c7819 */ /* 0x000fc400000012ff */
[----:B------:R-:W-:Y:S02]  /*110b0*/  SHF.R.U64 R24, R24, 0x3, RZ ;  /* 0x0000000318187819 */ /* 0x000fe400000012ff */
[----:B------:R-:W-:Y:S01]  /*110c0*/  LOP3.LUT R8, R9, R20, RZ, 0x3c, !PT ;  /* 0x0000001409087212 */ /* 0x000fe200078e3cff */
[--C-:B------:R-:W-:Y:S01]  /*110d0*/  IMAD.MOV.U32 R9, RZ, RZ, R21.reuse ;  /* 0x000000ffff097224 */ /* 0x100fe200078e0015 */
[----:B------:R-:W-:Y:S01]  /*110e0*/  LOP3.LUT R12, R12, R13, RZ, 0x3c, !PT ;  /* 0x0000000d0c0c7212 */ /* 0x000fe200078e3cff */
[--C-:B------:R-:W-:Y:S01]  /*110f0*/  IMAD.X R13, RZ, RZ, R21.reuse, P3 ;  /* 0x000000ffff0d7224 */ /* 0x100fe200018e0615 */
[----:B------:R-:W-:Y:S01]  /*11100*/  LOP3.LUT R24, R24, R25, RZ, 0x3c, !PT ;  /* 0x0000001918187212 */ /* 0x000fe200078e3cff */
[----:B------:R-:W-:Y:S01]  /*11110*/  IMAD.X R25, RZ, RZ, R21, P4 ;  /* 0x000000ffff197224 */ /* 0x000fe200020e0615 */
[----:B0-----:R0:W-:Y:S04]  /*11120*/  @!P1 ST.E desc[UR40][R4.64], R31 ;  /* 0x0000001f04009985 */ /* 0x0011e8000c101928 */
[----:B--2---:R2:W-:Y:S04]  /*11130*/  @!P0 ST.E desc[UR40][R6.64], R30 ;  /* 0x0000001e06008985 */ /* 0x0045e8000c101928 */
[----:B------:R-:W3:Y:S04]  /*11140*/  LD.E.128 R8, desc[UR40][R8.64] ;  /* 0x0000002808087980 */ /* 0x000ee8000c101d00 */
[----:B------:R-:W4:Y:S04]  /*11150*/  LD.E.128 R12, desc[UR40][R12.64] ;  /* 0x000000280c0c7980 */ /* 0x000f28000c101d00 */
[----:B------:R-:W4:Y:S01]  /*11160*/  LD.E.128 R24, desc[UR40][R24.64] ;  /* 0x0000002818187980 */ /* 0x000f22000c101d00 */
[----:B------:R-:W-:-:S04]  /*11170*/  IADD3 R39, P0, R20, 0x4800, RZ ;  /* 0x0000480014277810 */ /* 0x000fc80007f1e0ff */
[----:B------:R-:W-:-:S04]  /*11180*/  LOP3.LUT R20, R39, 0x380, RZ, 0xc0, !PT ;  /* 0x0000038027147812 */ /* 0x000fc800078ec0ff */
[----:B0-----:R-:W-:-:S04]  /*11190*/  SHF.R.U64 R4, R20, 0x3, RZ ;  /* 0x0000000314047819 */ /* 0x001fc800000012ff */
[----:B------:R-:W-:Y:S02]  /*111a0*/  LOP3.LUT R4, R4, R39, RZ, 0x3c, !PT ;  /* 0x0000002704047212 */ /* 0x000fe400078e3cff */
[----:B------:R-:W0:Y:S01]  /*111b0*/  @P2 LDC R39, c[0x0][0xbec] ;  /* 0x0002fb00ff272b82 */ /* 0x000e220000000800 */
[----:B------:R-:W-:Y:S02]  /*111c0*/  IMAD.X R5, RZ, RZ, R21, P0 ;  /* 0x000000ffff057224 */ /* 0x000fe400000e0615 */
[----:B------:R-:W-:Y:S02]  /*111d0*/  IMAD R21, R37, UR4, RZ ;  /* 0x0000000425157c24 */ /* 0x000fe4000f8e02ff */
[----:B--2---:R-:W-:Y:S02]  /*111e0*/  IMAD R30, R43, 0x30, R40 ;  /* 0x000000302b1e7824 */ /* 0x004fe400078e0228 */
[----:B------:R-:W5:Y:S01]  /*111f0*/  LD.E.128 R4, desc[UR40][R4.64] ;  /* 0x0000002804047980 */ /* 0x000f62000c101d00 */
[----:B------:R-:W2:Y:S01]  /*11200*/  @P2 LDC R37, c[0x0][0xbf0] ;  /* 0x0002fc00ff252b82 */ /* 0x000ea20000000800 */
[----:B------:R-:W-:-:S02]  /*11210*/  IMAD R31, R36, UR5, R21 ;  /* 0x00000005241f7c24 */ /* 0x000fc4000f8e0215 */
[----:B------:R-:W-:Y:S01]  /*11220*/  IMAD.WIDE.U32 R20, R36, UR4, RZ ;  /* 0x0000000424147c25 */ /* 0x000fe2000f8e00ff */
[----:B------:R-:W-:Y:S01]  /*11230*/  ULDC.64 UR4, c[0x0][0xae8] ;  /* 0x0002ba0000047ab9 */ /* 0x000fe20000000a00 */
[----:B------:R-:W-:Y:S01]  /*11240*/  @!PT LDS RZ, [RZ] ;  /* 0x00000000fffff984 */ /* 0x000fe20000000800 */
[----:B------:R-:W-:Y:S01]  /*11250*/  @!PT LDS RZ, [RZ] ;  /* 0x00000000fffff984 */ /* 0x000fe20000000800 */
[----:B------:R-:W-:Y:S01]  /*11260*/  @!PT LDS RZ, [RZ] ;  /* 0x00000000fffff984 */ /* 0x000fe20000000800 */
[----:B------:R-:W-:Y:S01]  /*11270*/  @!PT LDS RZ, [RZ] ;  /* 0x00000000fffff984 */ /* 0x000fe20000000800 */
[----:B------:R1:W-:Y:S06]  /*11280*/  MEMBAR.ALL.CTA ;  /* 0x0000000000007992 */ /* 0x0003ec0000008000 */
[----:B-1----:R-:W1:Y:S01]  /*11290*/  FENCE.VIEW.ASYNC.S ;  /* 0x00000000000073c6 */ /* 0x002e620000000000 */
[----:B------:R-:W-:Y:S02]  /*112a0*/  IMAD.IADD R21, R21, 0x1, R31 ;  /* 0x0000000115157824 */ /* 0x000fe400078e021f */
[----:B------:R-:W-:-:S02]  /*112b0*/  IMAD R31, R38, UR4, RZ ;  /* 0x00000004261f7c24 */ /* 0x000fc4000f8e02ff */
[----:B------:R-:W-:Y:S02]  /*112c0*/  IMAD.IADD R36, R44, 0x1, R30 ;  /* 0x000000012c247824 */ /* 0x000fe400078e021e */
[C---:B------:R-:W-:Y:S02]  /*112d0*/  IMAD R31, R42.reuse, UR5, R31 ;  /* 0x000000052a1f7c24 */ /* 0x040fe4000f8e021f */
[----:B------:R-:W-:Y:S01]  /*112e0*/  IMAD.WIDE.U32 R20, R42, UR4, R20 ;  /* 0x000000042a147c25 */ /* 0x000fe2000f8e0014 */
[----:B------:R-:W-:-:S03]  /*112f0*/  ULDC.64 UR4, c[0x0][0xaf0] ;  /* 0x0002bc0000047ab9 */ /* 0x000fc60000000a00 */
        /* <DEDUP_REMOVED lines=25> */
[----:B------:R-:W-:Y:S01]  /*11490*/  LEA.HI.X R38, R20, UR5, R21, 0x1, P0 ;  /* 0x0000000514267c11 */ /* 0x000fe200080f0c15 */
[----:B-1----:R-:W0:Y:S01]  /*114a0*/  SHFL.IDX PT, R30, R32, RZ, 0x181f ;  /* 0x00181fff201e7589 */ /* 0x002e2200000e0000 */
[----:B------:R-:W-:-:S03]  /*114b0*/  IMAD.IADD R40, R40, 0x1, R44 ;  /* 0x0000000128287824 */ /* 0x000fc600078e022c */
        /* <DEDUP_REMOVED lines=13> */
[C---:B-1----:R-:W-:Y:S02]  /*11590*/  @!P2 LEA R30, P4, R29.reuse, R36, 0x1 ;  /* 0x000000241d1ea211 */ /* 0x042fe400078808ff */
[C---:B--2---:R-:W-:Y:S02]  /*115a0*/  @!P3 LEA.HI.X R21, R29.reuse, R21, R28, 0x1, P5 ;  /* 0x000000151d15b211 */ /* 0x044fe400028f0c1c */
[C---:B------:R-:W-:Y:S02]  /*115b0*/  @!P1 LEA R36, P5, R29.reuse, R42, 0x1 ;  /* 0x0000002a1d249211 */ /* 0x040fe400078a08ff */
[----:B------:R-:W-:Y:S02]  /*115c0*/  PRMT R0, RZ, 0x654, R0 ;  /* 0x00000654ff007816 */ /* 0x000fe40000000000 */
[C-C-:B------:R-:W-:Y:S02]  /*115d0*/  @!P2 LEA.HI.X R31, R29.reuse, R31, R28.reuse, 0x1, P4 ;  /* 0x0000001f1d1fa211 */ /* 0x140fe400020f0c1c */
[----:B------:R-:W-:Y:S01]  /*115e0*/  @!P1 LEA.HI.X R37, R29, R37, R28, 0x1, P5 ;  /* 0x000000251d259211 */ /* 0x000fe200028f0c1c */
[----:B------:R0:W-:Y:S02]  /*115f0*/  SYNCS.ARRIVE.TRANS64.RED.A1T0 RZ, [R0+URZ], RZ ;  /* 0x000000ff00ff79a7 */ /* 0x0001e4000810043f */
[----:B0-----:R-:W-:-:S05]  /*11600*/  VIADD R0, R40, 0x90 ;  /* 0x0000009028007836 */ /* 0x001fca0000000000 */
[----:B------:R-:W-:Y:S01]  /*11610*/  ISETP.GE.OR P0, PT, R0, R3, P0 ;  /* 0x000000030000720c */ /* 0x000fe20000706670 */
[----:B------:R-:W2:Y:S04]  /*11620*/  SHFL.IDX PT, R32, R32, 0x3, 0x181f ;  /* 0x00781f0020207f89 */ /* 0x000ea800000e0000 */
[----:B------:R-:W0:Y:S04]  /*11630*/  SHFL.IDX PT, R38, R38, 0x3, 0x181f ;  /* 0x00781f0026267f89 */ /* 0x000e2800000e0000 */
[----:B---3--:R3:W-:Y:S04]  /*11640*/  @!P3 ST.E.128 desc[UR40][R20.64], R8 ;  /* 0x000000081400b985 */ /* 0x0087e8000c101d28 */
[----:B----4-:R3:W-:Y:S04]  /*11650*/  @!P2 ST.E.128 desc[UR40][R30.64], R12 ;  /* 0x0000000c1e00a985 */ /* 0x0107e8000c101d28 */
[----:B------:R3:W-:Y:S01]  /*11660*/  @!P1 ST.E.128 desc[UR40][R36.64], R24 ;  /* 0x0000001824009985 */ /* 0x0007e2000c101d28 */
[----:B0-2---:R-:W-:Y:S05]  /*11670*/  @P0 BRA `(.L_x_15490) ;  /* 0x0000000800740947 */ /* 0x005fea0003800000 */
[----:B---3--:R-:W-:-:S04]  /*11680*/  LEA R8, P0, R29, R32, 0x1 ;  /* 0x000000201d087211 */ /* 0x008fc800078008ff */
[----:B------:R-:W-:-:S05]  /*11690*/  LEA.HI.X R9, R29, R38, R28, 0x1, P0 ;  /* 0x000000261d097211 */ /* 0x000fca00000f0c1c */
[----:B-----5:R2:W-:Y:S01]  /*116a0*/  ST.E.128 desc[UR40][R8.64], R4 ;  /* 0x0000000408007985 */ /* 0x0205e2000c101d28 */
[----:B------:R-:W-:Y:S05]  /*116b0*/  BRA `(.L_x_15490) ;  /* 0x0000000800647947 */ /* 0x000fea0003800000 */
.L_x_15488:
[----:B------:R-:W3:Y:S01]  /*116c0*/  LDL.LU R6, [R1+0x4c] ;  /* 0x00004c0001067983 */ /* 0x000ee20000300800 */
[----:B------:R-:W-:Y:S01]  /*116d0*/  ULDC.64 UR4, c[0x0][0xc00] ;  /* 0x0003000000047ab9 */ /* 0x000fe20000000a00 */
[----:B------:R-:W-:Y:S01]  /*116e0*/  MOV R0, RZ ;  /* 0x000000ff00007202 */ /* 0x000fe20000000f00 */
[----:B------:R-:W4:Y:S01]  /*116f0*/  LDC R25, c[0x0][0xbe8] ;  /* 0x0002fa00ff197b82 */ /* 0x000f220000000800 */
[----:B------:R-:W0:Y:S01]  /*11700*/  LDL.LU R3, [R1+0x50] ;  /* 0x0000500001037983 */ /* 0x000e220000300800 */
[----:B------:R-:W-:-:S04]  /*11710*/  ISETP.NE.U32.AND P0, PT, RZ, UR4, PT ;  /* 0x00000004ff007c0c */ /* 0x000fc8000bf05070 */
[----:B------:R-:W-:Y:S02]  /*11720*/  ISETP.NE.AND.EX P0, PT, RZ, UR5, PT, P0 ;  /* 0x00000005ff007c0c */ /* 0x000fe4000bf05300 */
[----:B---3--:R-:W-:-:S04]  /*11730*/  IADD3 R4, P1, R6, UR4, RZ ;  /* 0x0000000406047c10 */ /* 0x008fc8000ff3e0ff */
[----:B0-----:R-:W-:Y:S01]  /*11740*/  IADD3.X R5, R3, UR5, RZ, P1, !PT ;  /* 0x0000000503057c10 */ /* 0x001fe20008ffe4ff */
[----:B------:R-:W-:Y:S02]  /*11750*/  ULDC.64 UR4, c[0x0][0xc08] ;  /* 0x0003020000047ab9 */ /* 0x000fe40000000a00 */
[----:B------:R-:W-:-:S04]  /*11760*/  ISETP.NE.U32.AND P1, PT, RZ, UR4, PT ;  /* 0x00000004ff007c0c */ /* 0x000fc8000bf25070 */
[----:B------:R0:W5:Y:S01]  /*11770*/  @P0 LDG.E R0, desc[UR40][R4.64] ;  /* 0x0000002804000981 */ /* 0x000162000c1e1900 */
[----:B------:R-:W-:Y:S01]  /*11780*/  ISETP.NE.AND.EX P1, PT, RZ, UR5, PT, P1 ;  /* 0x00000005ff007c0c */ /* 0x000fe2000bf25310 */
[----:B------:R-:W3:-:S12]  /*11790*/  S2R R10, SR_TID.X ;  /* 0x00000000000a7919 */ /* 0x000ed80000002100 */
[----:B------:R-:W-:Y:S01]  /*117a0*/  @P1 IADD3 R6, P2, R6, UR4, RZ ;  /* 0x0000000406061c10 */ /* 0x000fe2000ff5e0ff */
[----:B------:R-:W-:Y:S02]  /*117b0*/  ULDC UR4, c[0x0][0xa88] ;  /* 0x0002a20000047ab9 */ /* 0x000fe40000000800 */
[----:B------:R-:W-:Y:S01]  /*117c0*/  IMAD.U32 R8, RZ, RZ, UR4 ;  /* 0x00000004ff087e24 */ /* 0x000fe2000f8e00ff */
[----:B------:R-:W-:-:S05]  /*117d0*/  @P1 IADD3.X R7, R3, UR5, RZ, P2, !PT ;  /* 0x0000000503071c10 */ /* 0x000fca00097fe4ff */
[----:B------:R0:W5:Y:S01]  /*117e0*/  @P1 LDG.E R8, desc[UR40][R6.64] ;  /* 0x0000002806081981 */ /* 0x000162000c1e1900 */
[----:B----4-:R-:W-:Y:S01]  /*117f0*/  ISETP.NE.AND P2, PT, R25, 0x1, PT ;  /* 0x000000011900780c */ /* 0x010fe20003f45270 */
[----:B---3--:R-:W-:-:S12]  /*11800*/  VIADD R31, R10, 0xffffff80 ;  /* 0xffffff800a1f7836 */ /* 0x008fd80000000000 */
[----:B------:R-:W3:Y:S01]  /*11810*/  @P2 LDC R20, c[0x0][0xbec] ;  /* 0x0002fb00ff142b82 */ /* 0x000ee20000000800 */
[----:B------:R-:W-:-:S07]  /*11820*/  ISETP.GE.AND P3, PT, R31, 0xc0, PT ;  /* 0x000000c01f00780c */ /* 0x000fce0003f66270 */
[----:B------:R-:W4:Y:S01]  /*11830*/  @P2 LDC R27, c[0x0][0xbf0] ;  /* 0x0002fc00ff1b2b82 */ /* 0x000f220000000800 */
[----:B0-----:R-:W-:Y:S05]  /*11840*/  @P1 BRA `(.L_x_15491) ;  /* 0x0000000000101947 */ /* 0x001fea0003800000 */
[----:B------:R-:W-:Y:S05]  /*11850*/  @!P0 BRA `(.L_x_15491) ;  /* 0x00000000000c8947 */ /* 0x000fea0003800000 */
[----:B------:R-:W2:Y:S04]  /*11860*/  LDG.E R3, desc[UR40][R4.64] ;  /* 0x0000002804037981 */ /* 0x000ea8000c1e1900 */
[----:B-----5:R-:W2:Y:S02]  /*11870*/  LDG.E R8, desc[UR40][R4.64+0x4] ;  /* 0x0000042804087981 */ /* 0x020ea4000c1e1900 */
[----:B--2---:R-:W-:-:S07]  /*11880*/  IMAD.IADD R8, R8, 0x1, -R3 ;  /* 0x0000000108087824 */ /* 0x004fce00078e0a03 */
.L_x_15491:
        /* <DEDUP_REMOVED lines=11> */
[----:B-----5:R-:W-:Y:S01]  /*11940*/  IADD3 R10, R30, -0x80, R10 ;  /* 0xffffff801e0a7810 */ /* 0x020fe20007ffe00a */
        /* <DEDUP_REMOVED lines=36> */
.L_x_15493:
[----:B------:R-:W-:Y:S05]  /*11b90*/  BSYNC B1 ;  /* 0x0000000000017941 */ /* 0x000fea0003800000 */
.L_x_15492:
[----:B------:R-:W-:Y:S01]  /*11ba0*/  SHF.R.S32.HI R26, RZ, 0x1f, R31 ;  /* 0x0000001fff1a7819 */ /* 0x000fe2000001141f */
[----:B------:R-:W-:Y:S01]  /*11bb0*/  ULDC.64 UR4, c[0x0][0xaa0] ;  /* 0x0002a80000047ab9 */ /* 0x000fe20000000a00 */
[----:B------:R-:W-:Y:S01]  /*11bc0*/  ULDC.64 UR6, c[0x0][0xa80] ;  /* 0x0002a00000067ab9 */ /* 0x000fe20000000a00 */
[----:B0-----:R-:W-:Y:S01]  /*11bd0*/  IMAD R3, R11, UR4, RZ ;  /* 0x000000040b037c24 */ /* 0x001fe2000f8e02ff */
[----:B------:R-:W-:Y:S01]  /*11be0*/  LEA.HI R26, R26, R31, RZ, 0x3 ;  /* 0x0000001f1a1a7211 */ /* 0x000fe200078f18ff */
[----:B------:R-:W-:-:S03]  /*11bf0*/  IMAD.WIDE.U32 R4, R0, UR4, RZ ;  /* 0x0000000400047c25 */ /* 0x000fc6000f8e00ff */
[----:B------:R-:W-:Y:S01]  /*11c00*/  SHF.R.S32.HI R26, RZ, 0x3, R26 ;  /* 0x00000003ff1a7819 */ /* 0x000fe2000001141a */
[----:B------:R-:W-:Y:S01]  /*11c10*/  IMAD R3, R0, UR5, R3 ;  /* 0x0000000500037c24 */ /* 0x000fe2000f8e0203 */
[----:B------:R-:W-:Y:S02]  /*11c20*/  ULDC.64 UR4, c[0x0][0xae8] ;  /* 0x0002ba0000047ab9 */ /* 0x000fe40000000a00 */
[----:B------:R-:W-:Y:S02]  /*11c30*/  IMAD R6, R12, UR4, RZ ;  /* 0x000000040c067c24 */ /* 0x000fe4000f8e02ff */
[----:B------:R-:W-:Y:S02]  /*11c40*/  IMAD R0, R43, 0x30, R26 ;  /* 0x000000302b007824 */ /* 0x000fe400078e021a */
[----:B------:R-:W-:Y:S02]  /*11c50*/  IMAD.IADD R5, R5, 0x1, R3 ;  /* 0x0000000105057824 */ /* 0x000fe400078e0203 */
[----:B-----5:R-:W-:-:S02]  /*11c60*/  IMAD.IADD R9, R30, 0x1, R0 ;  /* 0x000000011e097824 */ /* 0x020fc400078e0200 */
[----:B------:R-:W-:Y:S02]  /*11c70*/  IMAD R7, R24, UR5, R6 ;  /* 0x0000000518077c24 */ /* 0x000fe4000f8e0206 */
        /* <DEDUP_REMOVED lines=21> */
[----:B------:R-:W-:Y:S01]  /*11dd0*/  IMAD.WIDE.U32 R20, R7, UR4, R4 ;  /* 0x0000000407147c25 */ /* 0x000fe2000f8e0004 */
        /* <DEDUP_REMOVED lines=11> */
[----:B------:R-:W2:Y:S03]  /*11e90*/  SHFL.IDX PT, R0, R20, RZ, 0x181f ;  /* 0x00181fff14007589 */ /* 0x000ea600000e0000 */
[C---:B------:R-:W-:Y:S01]  /*11ea0*/  VIADD R10, R24.reuse, 0x60 ;  /* 0x00000060180a7836 */ /* 0x040fe20000000000 */
[----:B------:R-:W3:Y:S01]  /*11eb0*/  SHFL.IDX PT, R5, R7, 0x1, 0x181f ;  /* 0x00381f0007057f89 */ /* 0x000ee200000e0000 */
[CC--:B------:R-:W-:Y:S02]  /*11ec0*/  ISETP.GE.OR P2, PT, R24.reuse, R21.reuse, P0 ;  /* 0x000000151800720c */ /* 0x0c0fe40000746670 */
[----:B------:R-:W-:Y:S01]  /*11ed0*/  IADD3 R8, R24, 0x30, RZ ;  /* 0x0000003018087810 */ /* 0x000fe20007ffe0ff */
[----:B------:R-:W4:Y:S01]  /*11ee0*/  SHFL.IDX PT, R14, R7, 0x2, 0x181f ;  /* 0x00581f00070e7f89 */ /* 0x000f2200000e0000 */
[----:B------:R-:W-:-:S02]  /*11ef0*/  ISETP.GE.OR P4, PT, R10, R21, P0 ;  /* 0x000000150a00720c */ /* 0x000fc40000786670 */
        /* <DEDUP_REMOVED lines=10> */
[C-C-:B-----5:R-:W-:Y:S01]  /*11fa0*/  @!P3 LEA.HI.X R9, R29.reuse, R4, R28.reuse, 0x1, P1 ;  /* 0x000000041d09b211 */ /* 0x160fe200008f0c1c */
[----:B------:R-:W-:Y:S02]  /*11fb0*/  @!P4 IMAD.MOV.U32 R4, RZ, RZ, R25 ;  /* 0x000000ffff04c224 */ /* 0x000fe400078e0019 */
[----:B------:R0:W3:Y:S01]  /*11fc0*/  SHFL.IDX PT, R14, R7, 0x3, 0x181f ;  /* 0x00781f00070e7f89 */ /* 0x0000e200000e0000 */
[----:B-1----:R-:W-:-:S03]  /*11fd0*/  @!P4 LEA.HI.X R5, R29, R6, R28, 0x1, P5 ;  /* 0x000000061d05c211 */ /* 0x002fc600028f0c1c */
[----:B------:R0:W-:Y:S04]  /*11fe0*/  @!P3 ST.E.128 desc[UR40][R8.64], RZ ;  /* 0x000000ff0800b985 */ /* 0x0001e8000c101d28 */
[----:B------:R0:W-:Y:S02]  /*11ff0*/  @!P4 ST.E.128 desc[UR40][R4.64], RZ ;  /* 0x000000ff0400c985 */ /* 0x0001e4000c101d28 */
.L_x_15673:
[----:B------:R-:W-:-:S05]  /*12000*/  VIADD R24, R24, 0x90 ;  /* 0x0000009018187836 */ /* 0x000fca0000000000 */
[----:B------:R-:W-:-:S13]  /*12010*/  ISETP.GE.OR P0, PT, R24, R21, P0 ;  /* 0x000000151800720c */ /* 0x000fda0000706670 */
[----:B---3--:R-:W-:-:S04]  /*12020*/  @!P0 LEA R14, P1, R29, R14, 0x1 ;  /* 0x0000000e1d0e8211 */ /* 0x008fc800078208ff */
[----:B--2---:R-:W-:-:S05]  /*12030*/  @!P0 LEA.HI.X R15, R29, R0, R28, 0x1, P1 ;  /* 0x000000001d0f8211 */ /* 0x004fca00008f0c1c */
[----:B------:R1:W-:Y:S04]  /*12040*/  @!P0 ST.E.128 desc[UR40][R14.64], RZ ;  /* 0x000000ff0e008985 */ /* 0x0003e8000c101d28 */
.L_x_15490:
[----:B------:R-:W-:Y:S05]  /*12050*/  BSYNC B0 ;  /* 0x0000000000007941 */ /* 0x000fea0003800000 */
.L_x_15487:
[----:B------:R-:W-:Y:S02]  /*12060*/  ULDC UR4, c[0x0][0xc3c] ;  /* 0x00030f0000047ab9 */ /* 0x000fe40000000800 */
[----:B------:R-:W-:-:S13]  /*12070*/  ISETP.GE.AND P0, PT, R35, UR4, PT ;  /* 0x0000000423007c0c */ /* 0x000fda000bf06270 */
[----:B------:R-:W-:Y:S05]  /*12080*/  @!P0 BRA `(.L_x_15495) ;  /* 0xfffffeec00dc8947 */ /* 0x000fea000383ffff */
[----:B------:R-:W-:Y:S05]  /*12090*/  BRA `(.L_x_15350) ;  /* 0x0000006c00307947 */ /* 0x000fea0003800000 */
.L_x_15348:
[----:B------:R-:W-:-:S08]  /*120a0*/  NOP ;  /* 0x0000000000007918 */ /* 0x000fd00000000000 */
[----:B--2---:R-:W0:-:S00]  /*120b0*/  USETMAXREG.DEALLOC.CTAPOOL 0x20 ;  /* 0x00000020000079c8 */ /* 0x004e0000080e0500 */
        /* <DEDUP_REMOVED lines=14> */
.L_x_15496:
        /* <DEDUP_REMOVED lines=42> */
.L_x_15502:
        /* <DEDUP_REMOVED lines=12> */
.L_x_15501:
[----:B------:R-:W-:Y:S05]  /*12500*/  BSYNC B0 ;  /* 0x0000000000007941 */ /* 0x000fea0003800000 */
.L_x_15500:
        /* <DEDUP_REMOVED lines=20> */
[----:B------:R-:W-:Y:S02]  /*12650*/  IMAD.MOV.U32 R6, RZ, RZ, R9 ;  /* 0x000000ffff067224 */ /* 0x000fe400078e0009 */
[----:B------:R-:W-:-:S07]  /*12660*/  IMAD.MOV.U32 R9, RZ, RZ, R3 ;  /* 0x000000ffff097224 */ /* 0x000fce00078e0003 */
.L_x_15498:
        /* <DEDUP_REMOVED lines=21> */
.L_x_15503:
[----:B-1----:R-:W-:Y:S01]  /*127c0*/  IMAD R16, R16, UR5, R9 ;  /* 0x0000000510107c24 */ /* 0x002fe2000f8e0209 */
[----:B0-----:R-:W-:Y:S01]  /*127d0*/  IABS R6, R4 ;  /* 0x0000000400067213 */ /* 0x001fe20000000000 */
[----:B------:R-:W-:Y:S02]  /*127e0*/  IMAD R11, R15, R8, RZ ;  /* 0x000000080f0b7224 */ /* 0x000fe400078e02ff */
[----:B------:R-:W-:Y:S01]  /*127f0*/  IMAD.MOV.U32 R2, RZ, RZ, RZ ;  /* 0x000000ffff027224 */ /* 0x000fe200078e00ff */
[----:B------:R-:W-:Y:S01]  /*12800*/  IADD3 R9, -R16, UR6, RZ ;  /* 0x0000000610097c10 */ /* 0x000fe2000fffe1ff */
[----:B------:R-:W-:Y:S02]  /*12810*/  IMAD.MOV R6, RZ, RZ, -R6 ;  /* 0x000000ffff067224 */ /* 0x000fe400078e0a06 */
        /* <DEDUP_REMOVED lines=17> */
[----:B------:R-:W-:Y:S01]  /*12930*/  IMAD R4, R4, R2, R9 ;  /* 0x0000000204047224 */ /* 0x000fe200078e0209 */
[----:B------:R-:W-:Y:S02]  /*12940*/  MOV R2, RZ ;  /* 0x000000ff00027202 */ /* 0x000fe40000000f00 */
[----:B------:R-:W-:-:S04]  /*12950*/  VIADDMNMX R7, R8, UR5, R7, PT ;  /* 0x0000000508077c46 */ /* 0x000fc8000b800107 */
[----:B------:R-:W-:-:S04]  /*12960*/  IABS R8, R7 ;  /* 0x0000000700087213 */ /* 0x000fc80000000000 */
[----:B------:R-:W0:Y:S08]  /*12970*/  I2F.RP R10, R8 ;  /* 0x00000008000a7306 */ /* 0x000e300000209400 */
[----:B0-----:R-:W0:Y:S02]  /*12980*/  MUFU.RCP R10, R10 ;  /* 0x0000000a000a7308 */ /* 0x001e240000001000 */
[----:B0-----:R-:W-:Y:S01]  /*12990*/  VIADD R3, R10, 0xffffffe ;  /* 0x0ffffffe0a037836 */ /* 0x001fe20000000000 */
[----:B------:R-:W-:-:S05]  /*129a0*/  IABS R10, R7 ;  /* 0x00000007000a7213 */ /* 0x000fca0000000000 */
[----:B------:R-:W0:Y:S02]  /*129b0*/  F2I.FTZ.U32.TRUNC.NTZ R3, R3 ;  /* 0x0000000300037305 */ /* 0x000e24000021f000 */
[----:B0-----:R-:W-:-:S04]  /*129c0*/  IMAD.MOV R11, RZ, RZ, -R3 ;  /* 0x000000ffff0b7224 */ /* 0x001fc800078e0a03 */
[----:B------:R-:W-:-:S04]  /*129d0*/  IMAD R9, R11, R8, RZ ;  /* 0x000000080b097224 */ /* 0x000fc800078e02ff */
        /* <DEDUP_REMOVED lines=21> */
.L_x_15499:
[----:B------:R-:W-:Y:S02]  /*12b30*/  IMAD.MOV.U32 R17, RZ, RZ, RZ ;  /* 0x000000ffff117224 */ /* 0x000fe400078e00ff */
[----:B------:R-:W-:Y:S02]  /*12b40*/  IMAD.U32 R16, RZ, RZ, UR6 ;  /* 0x00000006ff107e24 */ /* 0x000fe4000f8e00ff */
[----:B------:R-:W-:-:S07]  /*12b50*/  IMAD.MOV.U32 R18, RZ, RZ, RZ ;  /* 0x000000ffff127224 */ /* 0x000fce00078e00ff */
.L_x_15504:
[----:B------:R-:W-:-:S13]  /*12b60*/  ISETP.NE.AND P0, PT, R5, RZ, PT ;  /* 0x000000ff0500720c */ /* 0x000fda0003f05270 */
[----:B------:R-:W0:Y:S01]  /*12b70*/  @!P0 S2R R3, SR_CgaCtaId ;  /* 0x0000000000038919 */ /* 0x000e220000008800 */
[----:B------:R-:W-:-:S04]  /*12b80*/  @!P0 MOV R0, 0x400 ;  /* 0x0000040000008802 */ /* 0x000fc80000000f00 */
[----:B0-----:R-:W-:-:S05]  /*12b90*/  @!P0 LEA R0, R3, R0, 0x18 ;  /* 0x0000000003008211 */ /* 0x001fca00078ec0ff */
[----:B------:R1:W-:Y:S01]  /*12ba0*/  @!P0 STS.128 [R0+0x168d0], R16 ;  /* 0x0168d01000008388 */ /* 0x0003e20000000c00 */
[----:B------:R-:W-:Y:S06]  /*12bb0*/  BAR.ARV 0x5, 0x200 ;  /* 0x0148000000007b1d */ /* 0x000fec0000002000 */
.L_x_15497:
        /* <DEDUP_REMOVED lines=11> */
[----:B------:R-:W-:Y:S01]  /*12c70*/  LOP3.LUT R5, R7, 0x7f, RZ, 0xc0, !PT ;  /* 0x0000007f07057812 */ /* 0x000fe200078ec0ff */
[----:B0-----:R-:W-:-:S03]  /*12c80*/  ULEA UR4, UR5, UR4, 0x18 ;  /* 0x0000000405047291 */ /* 0x001fc6000f8ec03f */
[----:B------:R-:W-:Y:S01]  /*12c90*/  LOP3.LUT R2, R0, 0x1f8, RZ, 0xc0, !PT ;  /* 0x000001f800027812 */ /* 0x000fe200078ec0ff */
[----:B------:R-:W-:-:S03]  /*12ca0*/  IMAD.SHL.U32 R3, R5, 0x8, RZ ;  /* 0x0000000805037824 */ /* 0x000fc600078e00ff */
[----:B------:R-:W-:Y:S01]  /*12cb0*/  LOP3.LUT R2, R2, 0x38, R7, 0x78, !PT ;  /* 0x0000003802027812 */ /* 0x000fe200078e7807 */
[----:B------:R-:W-:-:S03]  /*12cc0*/  IMAD.U32 R22, RZ, RZ, UR4 ;  /* 0x00000004ff167e24 */ /* 0x000fc6000f8e00ff */
[----:B------:R-:W-:Y:S01]  /*12cd0*/  LOP3.LUT R4, R2, 0x200, R3, 0xf8, !PT ;  /* 0x0000020002047812 */ /* 0x000fe200078ef803 */
[----:B------:R-:W-:Y:S01]  /*12ce0*/  IMAD.SHL.U32 R2, R7, 0x10, RZ ;  /* 0x0000001007027824 */ /* 0x000fe200078e00ff */
[----:B------:R-:W-:Y:S01]  /*12cf0*/  SHF.R.U32.HI R3, RZ, 0x3, R5 ;  /* 0x00000003ff037819 */ /* 0x000fe20000011605 */
[----:B------:R-:W-:Y:S03]  /*12d00*/  BSSY B8, `(.L_x_15505) ;  /* 0x00005ce000087945 */ /* 0x000fe60003800000 */
[----:B------:R-:W-:Y:S01]  /*12d10*/  LOP3.LUT R2, R2, 0x70, RZ, 0xc0, !PT ;  /* 0x0000007002027812 */ /* 0x000fe200078ec0ff */
[----:B------:R-:W-:Y:S01]  /*12d20*/  IMAD.MOV.U32 R28, RZ, RZ, RZ ;  /* 0x000000ffff1c7224 */ /* 0x000fe200078e00ff */
[----:B------:R-:W-:Y:S01]  /*12d30*/  MOV R26, RZ ;  /* 0x000000ff001a7202 */ /* 0x000fe20000000f00 */
[----:B------:R-:W-:Y:S01]  /*12d40*/  IMAD.MOV.U32 R29, RZ, RZ, 0x1 ;  /* 0x00000001ff1d7424 */ /* 0x000fe200078e00ff */
[----:B------:R-:W-:Y:S01]  /*12d50*/  LOP3.LUT R2, R3, R2, RZ, 0xfc, !PT ;  /* 0x0000000203027212 */ /* 0x000fe200078efcff */
[----:B------:R-:W-:Y:S01]  /*12d60*/  ULDC.64 UR38, c[0x0][0x198] ;  /* 0x0000660000267ab9 */ /* 0x000fe20000000a00 */
[----:B------:R-:W-:Y:S01]  /*12d70*/  ULDC UR36, c[0x0][0xc] ;  /* 0x0000030000247ab9 */ /* 0x000fe20000000800 */
[----:B--2---:R-:W-:-:S05]  /*12d80*/  LOP3.LUT R0, R6, 0x2, RZ, 0xfc, !PT ;  /* 0x0000000206007812 */ /* 0x004fca00078efcff */
[----:B------:R0:W-:Y:S02]  /*12d90*/  STL [R1+0x50], R0 ;  /* 0x0000500001007387 */ /* 0x0001e40000100800 */
[----:B0-----:R-:W-:-:S05]  /*12da0*/  IMAD.MOV.U32 R0, RZ, RZ, 0x1 ;  /* 0x00000001ff007424 */ /* 0x001fca00078e00ff */
[----:B------:R0:W-:Y:S04]  /*12db0*/  STL [R1], R0 ;  /* 0x0000000001007387 */ /* 0x0001e80000100800 */
[----:B------:R1:W-:Y:S01]  /*12dc0*/  STL [R1+0x44], RZ ;  /* 0x000044ff01007387 */ /* 0x0003e20000100800 */
[----:B0-----:R-:W-:-:S05]  /*12dd0*/  IMAD R0, R4, 0x2, R22 ;  /* 0x0000000204007824 */ /* 0x001fca00078e0216 */
[----:B------:R1:W-:Y:S02]  /*12de0*/  STL [R1+0x24], R0 ;  /* 0x0000240001007387 */ /* 0x0003e40000100800 */
.L_x_15598:
[----:B0-----:R-:W0:Y:S02]  /*12df0*/  LDC.64 R2, c[0x0][0xc88] ;  /* 0x00032200ff027b82 */ /* 0x001e240000000a00 */
[----:B0-----:R-:W-:-:S05]  /*12e00*/  IMAD.WIDE R2, R19, 0x4, R2 ;  /* 0x0000000413027825 */ /* 0x001fca00078e0202 */
[----:B-1----:R-:W1:Y:S01]  /*12e10*/  LDG.E R11, desc[UR40][R2.64] ;  /* 0x00000028020b7981 */ /* 0x002e62000c1e1900 */
[----:B------:R-:W-:Y:S05]  /*12e20*/  YIELD ;  /* 0x0000000000007946 */ /* 0x000fea0003800000 */
[----:B------:R-:W-:Y:S01]  /*12e30*/  ULDC.64 UR4, c[0x0][0xa28] ;  /* 0x00028a0000047ab9 */ /* 0x000fe20000000a00 */
[----:B------:R-:W-:Y:S01]  /*12e40*/  IMAD.MOV.U32 R10, RZ, RZ, RZ ;  /* 0x000000ffff0a7224 */ /* 0x000fe200078e00ff */
[----:B------:R-:W-:Y:S01]  /*12e50*/  ISETP.NE.U32.AND P0, PT, RZ, UR4, PT ;  /* 0x00000004ff007c0c */ /* 0x000fe2000bf05070 */
[----:B--2---:R-:W-:Y:S01]  /*12e60*/  IMAD.MOV.U32 R6, RZ, RZ, RZ ;  /* 0x000000ffff067224 */ /* 0x004fe200078e00ff */
[----:B------:R-:W-:Y:S01]  /*12e70*/  ULDC.64 UR8, c[0x0][0xa18] ;  /* 0x0002860000087ab9 */ /* 0x000fe20000000a00 */
[----:B------:R-:W-:Y:S01]  /*12e80*/  ULDC.64 UR6, c[0x0][0xa10] ;  /* 0x0002840000067ab9 */ /* 0x000fe20000000a00 */
[----:B------:R-:W-:-:S02]  /*12e90*/  ISETP.NE.AND.EX P0, PT, RZ, UR5, PT, P0 ;  /* 0x00000005ff007c0c */ /* 0x000fc4000bf05300 */
[----:B-1----:R-:W-:Y:S01]  /*12ea0*/  SHF.R.S32.HI R0, RZ, 0x1f, R11 ;  /* 0x0000001fff007819 */ /* 0x002fe2000001140b */
[----:B------:R-:W-:-:S10]  /*12eb0*/  IMAD.SHL.U32 R24, R11, 0x4, RZ ;  /* 0x000000040b187824 */ /* 0x000fd400078e00ff */
[C---:B------:R-:W-:Y:S01]  /*12ec0*/  @P0 LEA R2, P1, R11.reuse, UR4, 0x2 ;  /* 0x000000040b020c11 */ /* 0x040fe2000f8210ff */
[----:B------:R-:W-:Y:S03]  /*12ed0*/  STL [R1+0x8], R11 ;  /* 0x0000080b01007387 */ /* 0x000fe60000100800 */
[C-C-:B------:R-:W-:Y:S01]  /*12ee0*/  @P0 LEA.HI.X R3, R11.reuse, UR5, R0.reuse, 0x2, P1 ;  /* 0x000000050b030c11 */ /* 0x140fe200088f1400 */
[----:B------:R-:W-:Y:S01]  /*12ef0*/  ULDC.64 UR4, c[0x0][0xa00] ;  /* 0x0002800000047ab9 */ /* 0x000fe20000000a00 */
[----:B------:R-:W-:Y:S01]  /*12f00*/  SHF.L.U64.HI R25, R11, 0x2, R0 ;  /* 0x000000020b197819 */ /* 0x000fe20000010200 */
[----:B------:R0:W-:Y:S04]  /*12f10*/  STL [R1+0x3c], R0 ;  /* 0x00003c0001007387 */ /* 0x0001e80000100800 */
[----:B------:R1:W2:Y:S01]  /*12f20*/  @P0 LDG.E R10, desc[UR40][R2.64] ;  /* 0x00000028020a0981 */ /* 0x0002a2000c1e1900 */
        /* <DEDUP_REMOVED lines=38> */
.L_x_15506:
        /* <DEDUP_REMOVED lines=10> */
.L_x_15507:
        /* <DEDUP_REMOVED lines=9> */
.L_x_15508:
        /* <DEDUP_REMOVED lines=24> */
[----:B------:R-:W-:-:S04]  /*13440*/  VIMNMX R2, R21, R3, PT ;  /* 0x0000000315027248 */ /* 0x000fc80003fe0100 */
[----:B------:R-:W-:Y:S01]  /*13450*/  LEA R2, R2, -R7, 0x7 ;  /* 0x8000000702027211 */ /* 0x000fe200078e38ff */
        /* <DEDUP_REMOVED lines=20> */
.L_x_15676:
[----:B--2---:R-:W-:Y:S02]  /*135a0*/  ISETP.NE.AND P0, PT, R14, RZ, PT ;  /* 0x000000ff0e00720c */ /* 0x004fe40003f05270 */
[----:B------:R-:W-:-:S11]  /*135b0*/  PLOP3.LUT P6, PT, PT, PT, PT, 0x8, 0x0 ;  /* 0x000000000000781c */ /* 0x000fd60003fce170 */
[----:B------:R-:W-:Y:S05]  /*135c0*/  @P0 BRA `(.L_x_15512) ;  /* 0x00000000000c0947 */ /* 0x000fea0003800000 */
[----:B------:R-:W-:-:S03]  /*135d0*/  UMOV UR4, 0xffffffff ;  /* 0xffffffff00047882 */ /* 0x000fc60000000000 */
[----:B------:R-:W-:Y:S05]  /*135e0*/  BRA.DIV UR4, `(.L_x_15513) ;  /* 0x00000072045c7947 */ /* 0x000fea000b800000 */
[----:B------:R-:W-:-:S13]  /*135f0*/  ELECT P6, URZ, PT ;  /* 0x00000000003f782f */ /* 0x000fda00038c0000 */
.L_x_15512:
        /* <DEDUP_REMOVED lines=9> */
.L_x_15679:
[----:B------:R-:W-:Y:S05]  /*13690*/  BSYNC B1 ;  /* 0x0000000000017941 */ /* 0x000fea0003800000 */
.L_x_15514:
[----:B------:R-:W-:Y:S04]  /*136a0*/  BSSY B1, `(.L_x_15516) ;  /* 0x0000050000017945 */ /* 0x000fe80003800000 */
[----:B------:R-:W-:Y:S05]  /*136b0*/  @!P6 BRA `(.L_x_15517) ;  /* 0x000000040038e947 */ /* 0x000fea0003800000 */
[----:B------:R-:W2:Y:S01]  /*136c0*/  LDL R6, [R1] ;  /* 0x0000000001067983 */ /* 0x000ea20000100800 */
[----:B0-----:R-:W-:Y:S01]  /*136d0*/  IMAD R5, R28, 0x8, R22 ;  /* 0x000000081c057824 */ /* 0x001fe200078e0216 */
[----:B------:R-:W0:Y:S01]  /*136e0*/  S2R R7, SR_TID.X ;  /* 0x0000000000077919 */ /* 0x000e220000002100 */
[----:B------:R-:W-:Y:S01]  /*136f0*/  BSSY B2, `(.L_x_15518) ;  /* 0x0000006000027945 */ /* 0x000fe20003800000 */
[----:B0-----:R-:W-:-:S04]  /*13700*/  LOP3.LUT R7, R7, 0x7f, RZ, 0xc0, !PT ;  /* 0x0000007f07077812 */ /* 0x001fc800078ec0ff */
[----:B------:R-:W-:Y:S02]  /*13710*/  ISETP.NE.AND P1, PT, R7, RZ, PT ;  /* 0x000000ff0700720c */ /* 0x000fe40003f25270 */
[----:B--2---:R-:W-:-:S04]  /*13720*/  SHF.L.U32 R6, R6, 0x1f, RZ ;  /* 0x0000001f06067819 */ /* 0x004fc800000006ff */
[----:B------:R-:W0:Y:S02]  /*13730*/  SYNCS.PHASECHK.TRANS64.TRYWAIT P0, [R5+URZ+0x168a0], R6 ;  /* 0x0168a006050075a7 */ /* 0x000e24000800017f */
[----:B0-----:R-:W-:Y:S05]  /*13740*/  @!P0 BRA `(.L_x_15519) ;  /* 0x0000007000388947 */ /* 0x001fea0003800000 */
.L_x_15680:
[----:B------:R-:W-:Y:S05]  /*13750*/  BSYNC B2 ;  /* 0x0000000000027941 */ /* 0x000fea0003800000 */
.L_x_15518:
        /* <DEDUP_REMOVED lines=9> */
.L_x_15521:
[----:B------:R-:W-:Y:S05]  /*137f0*/  BSYNC B2 ;  /* 0x0000000000027941 */ /* 0x000fea0003800000 */
.L_x_15520:
        /* <DEDUP_REMOVED lines=10> */
[----:B------:R-:W-:Y:S01]  /*138a0*/  IMAD.SHL.U32 R10, R28, 0x2000, RZ ;  /* 0x000020001c0a7824 */ /* 0x000fe200078e00ff */
[----:B------:R-:W-:Y:S01]  /*138b0*/  UMOV UR7, 0x12f00000 ;  /* 0x12f0000000077882 */ /* 0x000fe20000000000 */
[----:B-1----:R-:W-:-:S08]  /*138c0*/  VIADD R9, R5, 0x16890 ;  /* 0x0001689005097836 */ /* 0x002fd00000000000 */
.L_x_15522:
        /* <DEDUP_REMOVED lines=13> */
.L_x_15681:
[----:B------:R-:W-:Y:S05]  /*139a0*/  BSYNC B2 ;  /* 0x0000000000027941 */ /* 0x000fea0003800000 */
.L_x_15523:
        /* <DEDUP_REMOVED lines=11> */
.L_x_15526:
[----:B------:R-:W-:Y:S05]  /*13a60*/  BSYNC B2 ;  /* 0x0000000000027941 */ /* 0x000fea0003800000 */
.L_x_15525:
[----:B------:R-:W-:Y:S01]  /*13a70*/  R2UR UR10, R11 ;  /* 0x000000000b0a72ca */ /* 0x000fe200000e0000 */
[----:B01----:R-:W-:Y:S01]  /*13a80*/  IMAD R6, R10, 0x2, R22 ;  /* 0x000000020a067824 */ /* 0x003fe200078e0216 */
[----:B------:R-:W-:Y:S01]  /*13a90*/  R2UR UR6, R8 ;  /* 0x00000000080672ca */ /* 0x000fe200000e0000 */
[----:B------:R-:W-:Y:S01]  /*13aa0*/  UIADD3 UR4, UP0, UR38, 0x670, URZ ;  /* 0x0000067026047890 */ /* 0x000fe2000ff1e03f */
[----:B------:R-:W-:Y:S01]  /*13ab0*/  R2UR UR7, R9 ;  /* 0x00000000090772ca */ /* 0x000fe200000e0000 */
[----:B------:R-:W-:Y:S01]  /*13ac0*/  VIADD R5, R5, 0x168b0 ;  /* 0x000168b005057836 */ /* 0x000fe20000000000 */
[----:B------:R-:W-:Y:S01]  /*13ad0*/  PLOP3.LUT P0, PT, PT, PT, PT, 0x80, 0x0 ;  /* 0x000000000000781c */ /* 0x000fe20003f0f070 */
[----:B------:R-:W-:Y:S01]  /*13ae0*/  UIADD3.X UR5, URZ, UR39, URZ, UP0, !UPT ;  /* 0x000000273f057290 */ /* 0x000fe200087fe43f */
[----:B------:R-:W-:-:S11]  /*13af0*/  IADD3 R6, R6, 0x400, RZ ;  /* 0x0000040006067810 */ /* 0x000fd60007ffe0ff */
.L_x_15527:
        /* <DEDUP_REMOVED lines=10> */
.L_x_15517:
[----:B------:R-:W-:Y:S05]  /*13ba0*/  BSYNC B1 ;  /* 0x0000000000017941 */ /* 0x000fea0003800000 */
.L_x_15516:
[----:B------:R-:W2:Y:S01]  /*13bb0*/  LDL.LU R8, [R1] ;  /* 0x0000000001087983 */ /* 0x000ea20000300800 */
[----:B------:R-:W-:Y:S01]  /*13bc0*/  VIADD R28, R28, 0x1 ;  /* 0x000000011c1c7836 */ /* 0x000fe20000000000 */
[----:B------:R-:W-:Y:S01]  /*13bd0*/  PLOP3.LUT P0, PT, PT, PT, PT, 0x8, 0x0 ;  /* 0x000000000000781c */ /* 0x000fe20003f0e170 */
[----:B------:R-:W-:-:S03]  /*13be0*/  VIADD R4, R4, 0xfffffffe ;  /* 0xfffffffe04047836 */ /* 0x000fc60000000000 */
[----:B------:R-:W-:Y:S02]  /*13bf0*/  ISETP.NE.AND P1, PT, R28, 0x2, PT ;  /* 0x000000021c00780c */ /* 0x000fe40003f25270 */
[----:B------:R-:W-:Y:S02]  /*13c00*/  ISETP.GE.AND P2, PT, R4, R3, PT ;  /* 0x000000030400720c */ /* 0x000fe40003f46270 */
[----:B0-----:R-:W-:Y:S02]  /*13c10*/  SEL R5, RZ, 0x1, P1 ;  /* 0x00000001ff057807 */ /* 0x001fe40000800000 */
[----:B------:R-:W-:Y:S02]  /*13c20*/  SEL R28, R28, RZ, P1 ;  /* 0x000000ff1c1c7207 */ /* 0x000fe40000800000 */
[----:B--2---:R-:W-:-:S05]  /*13c30*/  LOP3.LUT R8, R8, R5, RZ, 0x3c, !PT ;  /* 0x0000000508087212 */ /* 0x004fca00078e3cff */
[----:B------:R0:W-:Y:S02]  /*13c40*/  STL [R1], R8 ;  /* 0x0000000801007387 */ /* 0x0001e40000100800 */
[----:B------:R-:W-:Y:S05]  /*13c50*/  @!P2 BRA `(.L_x_15510) ;  /* 0x000000040064a947 */ /* 0x000fea0003800000 */
.L_x_15540:
[----:B------:R-:W-:Y:S05]  /*13c60*/  YIELD ;  /* 0x0000000000007946 */ /* 0x000fea0003800000 */
[----:B------:R-:W-:Y:S04]  /*13c70*/  BSSY B1, `(.L_x_15528) ;  /* 0x000004d000017945 */ /* 0x000fe80003800000 */
[----:B--2---:R-:W-:Y:S05]  /*13c80*/  @!P6 BRA `(.L_x_15529) ;  /* 0x00000004002ce947 */ /* 0x004fea0003800000 */
[----:B------:R-:W2:Y:S01]  /*13c90*/  LDL R6, [R1] ;  /* 0x0000000001067983 */ /* 0x000ea20000100800 */
[----:B------:R-:W3:Y:S02]  /*13ca0*/  S2R R5, SR_TID.X ;  /* 0x0000000000057919 */ /* 0x000ee40000002100 */
[----:B---3--:R-:W-:Y:S01]  /*13cb0*/  LOP3.LUT R7, R5, 0x7f, RZ, 0xc0, !PT ;  /* 0x0000007f05077812 */ /* 0x008fe200078ec0ff */
[----:B------:R-:W-:Y:S01]  /*13cc0*/  IMAD R5, R28, 0x8, R22 ;  /* 0x000000081c057824 */ /* 0x000fe200078e0216 */
[----:B------:R-:W-:Y:S02]  /*13cd0*/  BSSY B2, `(.L_x_15530) ;  /* 0x0000005000027945 */ /* 0x000fe40003800000 */
[----:B------:R-:W-:Y:S02]  /*13ce0*/  ISETP.NE.AND P2, PT, R7, RZ, PT ;  /* 0x000000ff0700720c */ /* 0x000fe40003f45270 */
[----:B--2---:R-:W-:-:S04]  /*13cf0*/  SHF.L.U32 R6, R6, 0x1f, RZ ;  /* 0x0000001f06067819 */ /* 0x004fc800000006ff */
[----:B------:R-:W2:Y:S02]  /*13d00*/  SYNCS.PHASECHK.TRANS64.TRYWAIT P1, [R5+URZ+0x168a0], R6 ;  /* 0x0168a006050075a7 */ /* 0x000ea4000802017f */
[----:B--2---:R-:W-:Y:S05]  /*13d10*/  @!P1 BRA `(.L_x_15531) ;  /* 0x0000006800ec9947 */ /* 0x004fea0003800000 */
.L_x_15682:
[----:B------:R-:W-:Y:S05]  /*13d20*/  BSYNC B2 ;  /* 0x0000000000027941 */ /* 0x000fea0003800000 */
.L_x_15530:
[----:B------:R-:W-:Y:S04]  /*13d30*/  BSSY B2, `(.L_x_15532) ;  /* 0x0000009000027945 */ /* 0x000fe80003800000 */
[----:B------:R-:W-:Y:S05]  /*13d40*/  @P2 BRA `(.L_x_15533) ;  /* 0x00000000001c2947 */ /* 0x000fea0003800000 */
[----:B------:R-:W0:Y:S02]  /*13d50*/  S2R R7, SR_TID.X ;  /* 0x0000000000077919 */ /* 0x000e240000002100 */
[----:B0-----:R-:W-:Y:S01]  /*13d60*/  LOP3.LUT R8, R7, 0x1f, RZ, 0xc0, !PT ;  /* 0x0000001f07087812 */ /* 0x001fe200078ec0ff */
[----:B------:R-:W-:-:S03]  /*13d70*/  IMAD.MOV.U32 R7, RZ, RZ, 0x4000 ;  /* 0x00004000ff077424 */ /* 0x000fc600078e00ff */
[----:B------:R-:W-:Y:S01]  /*13d80*/  ISETP.NE.AND P1, PT, R8, RZ, PT ;  /* 0x000000ff0800720c */ /* 0x000fe20003f25270 */
[----:B------:R3:W-:-:S12]  /*13d90*/  SYNCS.ARRIVE.TRANS64 RZ, [R5+URZ+0x16890], R7 ;  /* 0x0168900705ff79a7 */ /* 0x0007d8000800003f */
[----:B---3--:R-:W-:Y:S05]  /*13da0*/  @!P1 BRA `(.L_x_15533) ;  /* 0x0000000000049947 */ /* 0x008fea0003800000 */
[----:B------:R-:W-:Y:S01]  /*13db0*/  BPT.TRAP 0x1 ;  /* 0x000000040000795c */ /* 0x000fe20000300000 */
.L_x_15533:
[----:B------:R-:W-:Y:S05]  /*13dc0*/  BSYNC B2 ;  /* 0x0000000000027941 */ /* 0x000fea0003800000 */
.L_x_15532:
[----:B------:R-:W-:Y:S01]  /*13dd0*/  IMAD.MOV.U32 R11, RZ, RZ, RZ ;  /* 0x000000ffff0b7224 */ /* 0x000fe200078e00ff */
[----:B------:R-:W-:Y:S01]  /*13de0*/  UIADD3 UR4, UP0, UR38, 0x570, URZ ;  /* 0x0000057026047890 */ /* 0x000fe2000ff1e03f */
[----:B------:R-:W-:Y:S01]  /*13df0*/  IMAD R7, R28, 0x4000, R22 ;  /* 0x000040001c077824 */ /* 0x000fe200078e0216 */
[----:B------:R-:W-:Y:S01]  /*13e00*/  PLOP3.LUT P1, PT, PT, PT, PT, 0x80, 0x0 ;  /* 0x000000000000781c */ /* 0x000fe20003f2f070 */
[----:B0-----:R-:W-:Y:S01]  /*13e10*/  IMAD R8, R4, 0x80, R0 ;  /* 0x0000008004087824 */ /* 0x001fe200078e0200 */
[----:B------:R-:W-:Y:S01]  /*13e20*/  R2UR UR10, R11 ;  /* 0x000000000b0a72ca */ /* 0x000fe200000e0000 */
[----:B-1----:R-:W-:Y:S01]  /*13e30*/  VIADD R9, R5, 0x16890 ;  /* 0x0001689005097836 */ /* 0x002fe20000000000 */
[----:B------:R-:W-:Y:S01]  /*13e40*/  UIADD3.X UR5, URZ, UR39, URZ, UP0, !UPT ;  /* 0x000000273f057290 */ /* 0x000fe200087fe43f */
[----:B------:R-:W-:Y:S01]  /*13e50*/  VIADD R10, R7, 0xe400 ;  /* 0x0000e400070a7836 */ /* 0x000fe20000000000 */
[----:B------:R-:W-:Y:S01]  /*13e60*/  UMOV UR6, 0x0 ;  /* 0x0000000000067882 */ /* 0x000fe20000000000 */
[----:B------:R-:W-:-:S10]  /*13e70*/  UMOV UR7, 0x12f00000 ;  /* 0x12f0000000077882 */ /* 0x000fd40000000000 */
.L_x_15534:
        /* <DEDUP_REMOVED lines=13> */
.L_x_15683:
[----:B------:R-:W-:Y:S05]  /*13f50*/  BSYNC B2 ;  /* 0x0000000000027941 */ /* 0x000fea0003800000 */
.L_x_15535:
        /* <DEDUP_REMOVED lines=11> */
.L_x_15538:
[----:B------:R-:W-:Y:S05]  /*14010*/  BSYNC B2 ;  /* 0x0000000000027941 */ /* 0x000fea0003800000 */
.L_x_15537:
[----:B------:R-:W-:Y:S01]  /*14020*/  R2UR UR10, R11 ;  /* 0x000000000b0a72ca */ /* 0x000fe200000e0000 */
[----:B------:R-:W-:Y:S01]  /*14030*/  UIADD3 UR4, UP0, UR38, 0x670, URZ ;  /* 0x0000067026047890 */ /* 0x000fe2000ff1e03f */
[----:B------:R-:W-:Y:S01]  /*14040*/  R2UR UR6, R12 ;  /* 0x000000000c0672ca */ /* 0x000fe200000e0000 */
[----:B------:R-:W-:Y:S01]  /*14050*/  VIADD R7, R7, 0x400 ;  /* 0x0000040007077836 */ /* 0x000fe20000000000 */
[----:B------:R-:W-:Y:S01]  /*14060*/  R2UR UR7, R13 ;  /* 0x000000000d0772ca */ /* 0x000fe200000e0000 */
[----:B0-2---:R-:W-:Y:S01]  /*14070*/  VIADD R5, R5, 0x168b0 ;  /* 0x000168b005057836 */ /* 0x005fe20000000000 */
[----:B------:R-:W-:Y:S01]  /*14080*/  PLOP3.LUT P1, PT, PT, PT, PT, 0x80, 0x0 ;  /* 0x000000000000781c */ /* 0x000fe20003f2f070 */
[----:B------:R-:W-:-:S12]  /*14090*/  UIADD3.X UR5, URZ, UR39, URZ, UP0, !UPT ;  /* 0x000000273f057290 */ /* 0x000fd800087fe43f */
.L_x_15539:
        /* <DEDUP_REMOVED lines=10> */
.L_x_15529:
[----:B------:R-:W-:Y:S05]  /*14140*/  BSYNC B1 ;  /* 0x0000000000017941 */ /* 0x000fea0003800000 */
.L_x_15528:
        /* <DEDUP_REMOVED lines=10> */
.L_x_15510:
[----:B------:R-:W-:Y:S05]  /*141f0*/  BSYNC B0 ;  /* 0x0000000000007941 */ /* 0x000fea0003800000 */
.L_x_15509:
        /* <DEDUP_REMOVED lines=32> */
[----:B------:R-:W4:Y:S01]  /*14400*/  POPC R7, R4 ;  /* 0x0000000400077309 */ /* 0x000f220000000000 */
[----:B---3--:R-:W4:Y:S02]  /*14410*/  SHFL.IDX PT, R0, R3, R0, 0x1f ;  /* 0x00001f0003007589 */ /* 0x008f2400000e0000 */
[----:B----4-:R-:W-:Y:S01]  /*14420*/  IADD3 R16, R0, UR36, R7 ;  /* 0x0000002400107c10 */ /* 0x010fe2000fffe007 */
[----:B------:R-:W-:Y:S06]  /*14430*/  BRA `(.L_x_15543) ;  /* 0x0000003800607947 */ /* 0x000fec0003800000 */
.L_x_15542:
        /* <DEDUP_REMOVED lines=9> */
[----:B------:R-:W-:Y:S01]  /*144d0*/  IMAD.U32 R5, RZ, RZ, UR7 ;  /* 0x00000007ff057e24 */ /* 0x000fe2000f8e00ff */
[----:B------:R-:W3:Y:S01]  /*144e0*/  LDC.64 R2, c[0x4][R2] ;  /* 0x0100000002027b82 */ /* 0x000ee20000000a00 */
[----:B--2---:R-:W-:Y:S02]  /*144f0*/  IMAD.U32 R6, RZ, RZ, UR8 ;  /* 0x00000008ff067e24 */ /* 0x004fe4000f8e00ff */
[----:B------:R-:W-:Y:S02]  /*14500*/  IMAD.U32 R7, RZ, RZ, UR9 ;  /* 0x00000009ff077e24 */ /* 0x000fe4000f8e00ff */
[----:B------:R-:W-:-:S02]  /*14510*/  IMAD.U32 R10, RZ, RZ, UR4 ;  /* 0x00000004ff0a7e24 */ /* 0x000fc4000f8e00ff */
[----:B------:R-:W-:Y:S02]  /*14520*/  IMAD.U32 R11, RZ, RZ, UR5 ;  /* 0x00000005ff0b7e24 */ /* 0x000fe4000f8e00ff */
[----:B0-----:R-:W-:Y:S02]  /*14530*/  IMAD.MOV.U32 R8, RZ, RZ, 0x70 ;  /* 0x00000070ff087424 */ /* 0x001fe400078e00ff */
[----:B------:R-:W-:Y:S02]  /*14540*/  IMAD.MOV.U32 R12, RZ, RZ, 0x1 ;  /* 0x00000001ff0c7424 */ /* 0x000fe400078e00ff */
[----:B------:R-:W-:-:S07]  /*14550*/  IMAD.MOV.U32 R13, RZ, RZ, RZ ;  /* 0x000000ffff0d7224 */ /* 0x000fce00078e00ff */
[----:B------:R-:W-:-:S07]  /*14560*/  LEPC R20, `(.L_x_15545) ;  /* 0x000000001014794e */ /* 0x000fce0000000000 */
[----:B-1-3--:R-:W-:Y:S05]  /*14570*/  CALL.ABS.NOINC R2 ;  /* 0x0000000002007343 */ /* 0x00afea0003c00000 */
.L_x_15545:
[----:B------:R-:W-:Y:S05]  /*14580*/  BSYNC B6 ;  /* 0x0000000000067941 */ /* 0x000fea0003800000 */
.L_x_15544:
        /* <DEDUP_REMOVED lines=12> */
[----:B------:R-:W-:-:S02]  /*14650*/  IMAD.U32 R7, RZ, RZ, UR9 ;  /* 0x00000009ff077e24 */ /* 0x000fc4000f8e00ff */
[----:B------:R-:W-:Y:S02]  /*14660*/  IMAD.U32 R10, RZ, RZ, UR4 ;  /* 0x00000004ff0a7e24 */ /* 0x000fe4000f8e00ff */
[----:B------:R-:W-:Y:S02]  /*14670*/  IMAD.U32 R11, RZ, RZ, UR5 ;  /* 0x00000005ff0b7e24 */ /* 0x000fe4000f8e00ff */
[----:B0-----:R-:W-:Y:S02]  /*14680*/  IMAD.MOV.U32 R8, RZ, RZ, 0x70 ;  /* 0x00000070ff087424 */ /* 0x001fe400078e00ff */
[----:B------:R-:W-:Y:S02]  /*14690*/  IMAD.MOV.U32 R12, RZ, RZ, 0x1 ;  /* 0x00000001ff0c7424 */ /* 0x000fe400078e00ff */
[----:B---3--:R-:W-:-:S07]  /*146a0*/  IMAD.MOV.U32 R13, RZ, RZ, RZ ;  /* 0x000000ffff0d7224 */ /* 0x008fce00078e00ff */
[----:B------:R-:W-:-:S07]  /*146b0*/  LEPC R20, `(.L_x_15548) ;  /* 0x000000001014794e */ /* 0x000fce0000000000 */
[----:B-1--4-:R-:W-:Y:S05]  /*146c0*/  CALL.ABS.NOINC R2 ;  /* 0x0000000002007343 */ /* 0x012fea0003c00000 */
.L_x_15548:
        /* <DEDUP_REMOVED lines=15> */
.L_x_15547:
[----:B------:R-:W-:Y:S05]  /*147c0*/  BSYNC B6 ;  /* 0x0000000000067941 */ /* 0x000fea0003800000 */
.L_x_15546:
[----:B------:R3:W4:Y:S01]  /*147d0*/  LDL R20, [R1+0xc] ;  /* 0x00000c0001147983 */ /* 0x0007220000100800 */
[----:B------:R-:W-:Y:S01]  /*147e0*/  ULDC.64 UR4, c[0x0][0x9f8] ;  /* 0x00027e0000047ab9 */ /* 0x000fe20000000a00 */
[----:B------:R-:W0:Y:S01]  /*147f0*/  LDC R7, c[0x0][0x430] ;  /* 0x00010c00ff077b82 */ /* 0x000e220000000800 */
[----:B------:R-:W-:Y:S01]  /*14800*/  ISETP.NE.U32.AND P0, PT, RZ, UR4, PT ;  /* 0x00000004ff007c0c */ /* 0x000fe2000bf05070 */
[----:B------:R-:W2:Y:S03]  /*14810*/  LDL R27, [R1+0x34] ;  /* 0x00003400011b7983 */ /* 0x000ea60000100800 */
[----:B------:R-:W-:Y:S01]  /*14820*/  ISETP.NE.AND.EX P0, PT, RZ, UR5, PT, P0 ;  /* 0x00000005ff007c0c */ /* 0x000fe2000bf05300 */
[----:B------:R-:W3:Y:S04]  /*14830*/  LDL R21, [R1+0x18] ;  /* 0x0000180001157983 */ /* 0x000ee80000100800 */
[----:B------:R-:W3:Y:S01]  /*14840*/  LDL R2, [R1+0x1c] ;  /* 0x00001c0001027983 */ /* 0x000ee20000100800 */
[----:B------:R-:W0:Y:S07]  /*14850*/  S2R R3, SR_TID.X ;  /* 0x0000000000037919 */ /* 0x000e2e0000002100 */
[----:B------:R-:W-:Y:S01]  /*14860*/  @P0 IADD3 R24, P1, R24, UR4, RZ ;  /* 0x0000000418180c10 */ /* 0x000fe2000ff3e0ff */
[----:B------:R-:W0:Y:S03]  /*14870*/  S2R R0, SR_TID.X ;  /* 0x0000000000007919 */ /* 0x000e260000002100 */
[----:B------:R-:W-:Y:S01]  /*14880*/  @P0 IADD3.X R25, R25, UR5, RZ, P1, !PT ;  /* 0x0000000519190c10 */ /* 0x000fe20008ffe4ff */
[----:B-1----:R-:W3:Y:S04]  /*14890*/  LDL R9, [R1+0x50] ;  /* 0x0000500001097983 */ /* 0x002ee80000100800 */
[----:B----4-:R-:W4:Y:S01]  /*148a0*/  @P0 LDG.E R20, desc[UR40][R24.64] ;  /* 0x0000002818140981 */ /* 0x010f22000c1e1900 */
[----:B0-----:R-:W-:Y:S01]  /*148b0*/  ISETP.NE.AND P1, PT, R7, 0x1, PT ;  /* 0x000000010700780c */ /* 0x001fe20003f25270 */
[----:B------:R-:W-:Y:S01]  /*148c0*/  IMAD.SHL.U32 R3, R3, 0x10, RZ ;  /* 0x0000001003037824 */ /* 0x000fe200078e00ff */
[----:B------:R-:W-:Y:S01]  /*148d0*/  LOP3.LUT R0, R0, 0x7f, RZ, 0xc0, !PT ;  /* 0x0000007f00007812 */ /* 0x000fe200078ec0ff */
[----:B--2---:R-:W-:-:S03]  /*148e0*/  VIADD R27, R27, 0xffffffff ;  /* 0xffffffff1b1b7836 */ /* 0x004fc60000000000 */
[----:B------:R-:W-:Y:S01]  /*148f0*/  SHF.R.U32.HI R0, RZ, 0x3, R0 ;  /* 0x00000003ff007819 */ /* 0x000fe20000011600 */
[----:B------:R-:W-:Y:S01]  /*14900*/  IMAD.SHL.U32 R8, R27, 0x80, RZ ;  /* 0x000000801b087824 */ /* 0x000fe200078e00ff */
[----:B------:R-:W-:-:S04]  /*14910*/  LOP3.LUT R3, R3, 0x70, RZ, 0xc0, !PT ;  /* 0x0000007003037812 */ /* 0x000fc800078ec0ff */
[----:B------:R-:W-:Y:S01]  /*14920*/  LOP3.LUT R0, R8, R0, R3, 0xfe, !PT ;  /* 0x0000000008007212 */ /* 0x000fe200078efe03 */
[----:B------:R-:W0:Y:S08]  /*14930*/  @P1 LDC R5, c[0x0][0x434] ;  /* 0x00010d00ff051b82 */ /* 0x000e300000000800 */
[----:B------:R-:W1:Y:S01]  /*14940*/  @P1 LDC R6, c[0x0][0x438] ;  /* 0x00010e00ff061b82 */ /* 0x000e620000000800 */
[----:B----4-:R2:W-:Y:S01]  /*14950*/  @P0 STL [R1+0xc], R20 ;  /* 0x00000c1401000387 */ /* 0x0105e20000100800 */
[C---:B---3--:R-:W-:Y:S01]  /*14960*/  ISETP.GE.AND P0, PT, R0.reuse, R21, PT ;  /* 0x000000150000720c */ /* 0x048fe20003f06270 */
        /* <DEDUP_REMOVED lines=13> */
[----:B0-----:R-:W-:Y:S01]  /*14a40*/  @!P0 LEA R6, P1, R4, R2, 0x2 ;  /* 0x0000000204068211 */ /* 0x001fe200078210ff */
[----:B------:R-:W-:-:S05]  /*14a50*/  @!P0 IMAD.IADD R2, R5, 0x1, R7 ;  /* 0x0000000105028824 */ /* 0x000fca00078e0207 */
[----:B------:R-:W-:Y:S01]  /*14a60*/  @!P0 LEA.HI.X R7, R4, R3, R2, 0x2, P1 ;  /* 0x0000000304078211 */ /* 0x000fe200008f1402 */
[----:B------:R-:W-:-:S06]  /*14a70*/  IMAD.MOV.U32 R2, RZ, RZ, RZ ;  /* 0x000000ffff027224 */ /* 0x000fcc00078e00ff */
[----:B------:R2:W5:Y:S04]  /*14a80*/  @!P0 LDG.E R2, desc[UR40][R6.64] ;  /* 0x0000002806028981 */ /* 0x000568000c1e1900 */
[----:B------:R2:W-:Y:S01]  /*14a90*/  STL [R1+0x20], R10 ;  /* 0x0000200a01007387 */ /* 0x0005e20000100800 */
[----:B------:R-:W-:Y:S01]  /*14aa0*/  ISETP.NE.AND P2, PT, R9, 0x3, PT ;  /* 0x000000030900780c */ /* 0x000fe20003f45270 */
[----:B------:R-:W-:Y:S01]  /*14ab0*/  UMOV UR4, 0xffffffff ;  /* 0xffffffff00047882 */ /* 0x000fe20000000000 */
[----:B------:R-:W-:-:S11]  /*14ac0*/  LOP3.LUT R23, R23, 0xfffffffd, RZ, 0xc0, !PT ;  /* 0xfffffffd17177812 */ /* 0x000fd600078ec0ff */
[----:B------:R-:W-:Y:S01]  /*14ad0*/  @P2 LOP3.LUT R23, R23, 0x2, RZ, 0xfc, !PT ;  /* 0x0000000217172812 */ /* 0x000fe200078efcff */
[----:B--2---:R-:W-:Y:S06]  /*14ae0*/  BRA.DIV UR4, `(.L_x_15549) ;  /* 0x0000005e04a07947 */ /* 0x004fec000b800000 */
.L_x_15686:
[----:B------:R-:W-:-:S05]  /*14af0*/  SHF.R.S32.HI R9, RZ, 0x1f, R18 ;  /* 0x0000001fff097819 */ /* 0x000fca0000011412 */
[----:B------:R0:W-:Y:S01]  /*14b00*/  STL [R1+0x10], R9 ;  /* 0x0000100901007387 */ /* 0x0001e20000100800 */
[----:B------:R-:W-:Y:S05]  /*14b10*/  @!P2 BRA `(.L_x_15550) ;  /* 0x000000000004a947 */ /* 0x000fea0003800000 */
[----:B------:R-:W-:Y:S01]  /*14b20*/  BPT.TRAP 0x1 ;  /* 0x000000040000795c */ /* 0x000fe20000300000 */
.L_x_15550:
        /* <DEDUP_REMOVED lines=25> */
.L_x_15687:
[----:B------:R-:W-:Y:S05]  /*14cc0*/  BSYNC B0 ;  /* 0x0000000000007941 */ /* 0x000fea0003800000 */
.L_x_15551:
        /* <DEDUP_REMOVED lines=10> */
[----:B------:R-:W-:-:S03]  /*14d70*/  IADD3 R5, R5, R6, RZ ;  /* 0x0000000605057210 */ /* 0x000fc60007ffe0ff */
[----:B------:R-:W-:-:S04]  /*14d80*/  IMAD.WIDE.U32 R4, R2, UR4, R4 ;  /* 0x0000000402047c25 */ /* 0x000fc8000f8e0004 */
[----:B------:R-:W-:Y:S01]  /*14d90*/  IMAD R2, R2, UR5, R7 ;  /* 0x0000000502027c24 */ /* 0x000fe2000f8e0207 */
[----:B------:R-:W-:-:S03]  /*14da0*/  ULDC.64 UR4, c[0x0][0x308] ;  /* 0x0000c20000047ab9 */ /* 0x000fc60000000a00 */
[----:B------:R-:W-:Y:S02]  /*14db0*/  IMAD.IADD R5, R5, 0x1, R2 ;  /* 0x0000000105057824 */ /* 0x000fe400078e0202 */
[----:B------:R-:W-:-:S04]  /*14dc0*/  IMAD.WIDE.U32 R4, R18, UR4, R4 ;  /* 0x0000000412047c25 */ /* 0x000fc8000f8e0004 */
[----:B--2---:R-:W-:Y:S02]  /*14dd0*/  IMAD R0, R9, UR4, RZ ;  /* 0x0000000409007c24 */ /* 0x004fe4000f8e02ff */
[----:B------:R-:W1:Y:S02]  /*14de0*/  S2R R9, SR_TID.X ;  /* 0x0000000000097919 */ /* 0x000e640000002100 */
[----:B------:R-:W-:Y:S01]  /*14df0*/  IMAD R0, R18, UR5, R0 ;  /* 0x0000000512007c24 */ /* 0x000fe2000f8e0200 */
[----:B------:R-:W-:-:S03]  /*14e00*/  ULDC.64 UR4, c[0x0][0x2e8] ;  /* 0x0000ba0000047ab9 */ /* 0x000fc60000000a00 */
[----:B------:R-:W-:Y:S01]  /*14e10*/  IMAD.IADD R2, R5, 0x1, R0 ;  /* 0x0000000105027824 */ /* 0x000fe200078e0200 */
[----:B------:R-:W-:Y:S01]  /*14e20*/  LEA R0, P0, R4, UR4, 0x1 ;  /* 0x0000000404007c11 */ /* 0x000fe2000f8008ff */
[----:B------:R-:W-:-:S03]  /*14e30*/  ULDC UR4, c[0x0][0x2f4] ;  /* 0x0000bd0000047ab9 */ /* 0x000fc60000000800 */
        /* <DEDUP_REMOVED lines=89> */
.L_x_15705:
        /* <DEDUP_REMOVED lines=10> */
.L_x_15554:
        /* <DEDUP_REMOVED lines=11> */
.L_x_15555:
[----:B------:R1:W5:Y:S01]  /*15520*/  LDL.LU R4, [R1+0x28] ;  /* 0x0000280001047983 */ /* 0x0003620000300800 */
[----:B------:R1:W-:Y:S03]  /*15530*/  SYNCS.ARRIVE.TRANS64.A1T0 RZ, [R3+URZ+0x16830], RZ ;  /* 0x016830ff03ff79a7 */ /* 0x0003e6000810003f */
[----:B0-----:R1:W5:Y:S04]  /*15540*/  LDL.LU R7, [R1+0x8] ;  /* 0x0000080001077983 */ /* 0x0013680000300800 */
        /* <DEDUP_REMOVED lines=11> */
[----:B-1----:R-:W-:-:S03]  /*15600*/  SEL R3, R7, RZ, !P0 ;  /* 0x000000ff07037207 */ /* 0x002fc60004000000 */
        /* <DEDUP_REMOVED lines=26> */
.L_x_15557:
[----:B------:R-:W-:Y:S05]  /*157b0*/  BSYNC B6 ;  /* 0x0000000000067941 */ /* 0x000fea0003800000 */
.L_x_15556:
[----:B0-----:R-:W2:Y:S01]  /*157c0*/  LDL.LU R0, [R1+0x40] ;  /* 0x0000400001007983 */ /* 0x001ea20000300800 */
[----:B------:R-:W-:Y:S01]  /*157d0*/  ULDC.64 UR4, c[0x0][0x2d8] ;  /* 0x0000b60000047ab9 */ /* 0x000fe20000000a00 */
[----:B------:R-:W0:Y:S01]  /*157e0*/  LDC R10, c[0x0][0x448] ;  /* 0x00011200ff0a7b82 */ /* 0x000e220000000800 */
[----:B------:R-:W-:Y:S01]  /*157f0*/  ULDC.64 UR6, c[0x0][0x2c8] ;  /* 0x0000b20000067ab9 */ /* 0x000fe20000000a00 */
[----:B------:R-:W3:Y:S01]  /*15800*/  LDL.LU R21, [R1+0x3c] ;  /* 0x00003c0001157983 */ /* 0x000ee20000300800 */
[----:B------:R-:W-:-:S03]  /*15810*/  ULDC.64 UR8, c[0x0][0x280] ;  /* 0x0000a00000087ab9 */ /* 0x000fc60000000a00 */
[----:B------:R-:W3:Y:S04]  /*15820*/  LDL.LU.64 R2, [R1+0x28] ;  /* 0x0000280001027983 */ /* 0x000ee80000300a00 */
[----:B------:R-:W4:Y:S04]  /*15830*/  LDL R20, [R1+0x10] ;  /* 0x0000100001147983 */ /* 0x000f280000100800 */
[----:B------:R-:W4:Y:S01]  /*15840*/  LDL.LU R5, [R1+0x8] ;  /* 0x0000080001057983 */ /* 0x000f220000300800 */
[----:B0-----:R-:W-:-:S13]  /*15850*/  ISETP.NE.AND P1, PT, R10, 0x1, PT ;  /* 0x000000010a00780c */ /* 0x001fda0003f25270 */
[----:B------:R-:W0:Y:S01]  /*15860*/  @P1 LDC R7, c[0x0][0x450] ;  /* 0x00011400ff071b82 */ /* 0x000e220000000800 */
[----:B--2---:R-:W-:Y:S02]  /*15870*/  IMAD.MOV.U32 R4, RZ, RZ, R0 ;  /* 0x000000ffff047224 */ /* 0x004fe400078e0000 */
[----:B---3--:R-:W-:Y:S02]  /*15880*/  IMAD.MOV.U32 R3, RZ, RZ, R21 ;  /* 0x000000ffff037224 */ /* 0x008fe400078e0015 */
[----:B------:R-:W1:Y:S01]  /*15890*/  S2R R21, SR_TID.X ;  /* 0x0000000000157919 */ /* 0x000e620000002100 */
[----:B----4-:R-:W-:Y:S02]  /*158a0*/  IMAD R0, R20, UR4, RZ ;  /* 0x0000000414007c24 */ /* 0x010fe4000f8e02ff */
[----:B------:R-:W2:Y:S01]  /*158b0*/  S2R R20, SR_TID.X ;  /* 0x0000000000147919 */ /* 0x000ea20000002100 */
[----:B-1----:R-:W-:Y:S01]  /*158c0*/  IMAD.SHL.U32 R21, R21, 0x10, RZ ;  /* 0x0000001015157824 */ /* 0x002fe200078e00ff */
[----:B--2---:R-:W-:-:S04]  /*158d0*/  LOP3.LUT R20, R20, 0x7f, RZ, 0xc0, !PT ;  /* 0x0000007f14147812 */ /* 0x004fc800078ec0ff */
[----:B------:R-:W-:Y:S02]  /*158e0*/  LOP3.LUT R21, R21, 0x70, RZ, 0xc0, !PT ;  /* 0x0000007015157812 */ /* 0x000fe400078ec0ff */
[----:B------:R-:W-:-:S04]  /*158f0*/  SHF.R.U32.HI R20, RZ, 0x3, R20 ;  /* 0x00000003ff147819 */ /* 0x000fc80000011614 */
[----:B------:R-:W-:-:S05]  /*15900*/  LOP3.LUT R20, R20, R21, RZ, 0xfc, !PT ;  /* 0x0000001514147212 */ /* 0x000fca00078efcff */
[----:B------:R-:W-:Y:S02]  /*15910*/  IMAD R6, R17, 0xc0, R20 ;  /* 0x000000c011067824 */ /* 0x000fe400078e0214 */
[----:B------:R1:W5:Y:S01]  /*15920*/  LDL R20, [R1+0x24] ;  /* 0x0000240001147983 */ /* 0x0003620000100800 */
[C---:B------:R-:W-:Y:S02]  /*15930*/  IMAD R0, R18.reuse, UR5, R0 ;  /* 0x0000000512007c24 */ /* 0x040fe4000f8e0200 */
        /* <DEDUP_REMOVED lines=9> */
[----:B------:R-:W-:Y:S01]  /*159d0*/  IMAD.MOV.U32 R4, RZ, RZ, R2 ;  /* 0x000000ffff047224 */ /* 0x000fe200078e0002 */
[----:B------:R-:W-:Y:S01]  /*159e0*/  MOV R2, R6 ;  /* 0x0000000600027202 */ /* 0x000fe20000000f00 */
[----:B--2---:R-:W-:-:S05]  /*159f0*/  @P1 IMAD.HI.U32 R0, R6, R0, RZ ;  /* 0x0000000006001227 */ /* 0x004fca00078e00ff */
[----:B0-----:R-:W-:-:S04]  /*15a00*/  @P1 SHF.R.U32.HI R2, RZ, R7, R0 ;  /* 0x00000007ff021219 */ /* 0x001fc80000011600 */
        /* <DEDUP_REMOVED lines=10> */
[----:B------:R-:W-:Y:S01]  /*15ab0*/  IMAD R0, R0, UR7, R7 ;  /* 0x0000000700007c24 */ /* 0x000fe2000f8e0207 */
[----:B------:R-:W-:Y:S01]  /*15ac0*/  LEA R2, P0, R8, UR8, 0x1 ;  /* 0x0000000808027c11 */ /* 0x000fe2000f8008ff */
[----:B------:R-:W0:Y:S02]  /*15ad0*/  @P1 LDC R7, c[0x0][0x44c] ;  /* 0x00011300ff071b82 */ /* 0x000e240000000800 */
[----:B------:R-:W-:-:S05]  /*15ae0*/  IMAD.IADD R0, R9, 0x1, R0 ;  /* 0x0000000109007824 */ /* 0x000fca00078e0200 */
[----:B------:R-:W-:Y:S02]  /*15af0*/  LEA.HI.X R0, R8, UR9, R0, 0x1, P0 ;  /* 0x0000000908007c11 */ /* 0x000fe400080f0c00 */
[----:B------:R-:W2:Y:S01]  /*15b00*/  @P1 LDC R8, c[0x0][0x450] ;  /* 0x00011400ff081b82 */ /* 0x000ea20000000800 */
[----:B------:R-:W-:Y:S01]  /*15b10*/  VIADD R3, R6, 0x80 ;  /* 0x0000008006037836 */ /* 0x000fe20000000000 */
[----:B------:R-:W3:Y:S03]  /*15b20*/  S2R R11, SR_TID.X ;  /* 0x00000000000b7919 */ /* 0x000ee60000002100 */
[----:B------:R-:W-:Y:S02]  /*15b30*/  IMAD.MOV.U32 R6, RZ, RZ, R3 ;  /* 0x000000ffff067224 */ /* 0x000fe400078e0003 */
[----:B0-----:R-:W-:-:S05]  /*15b40*/  @P1 IMAD.HI.U32 R7, R3, R7, RZ ;  /* 0x0000000703071227 */ /* 0x001fca00078e00ff */
[----:B--2---:R-:W-:-:S05]  /*15b50*/  @P1 SHF.R.U32.HI R6, RZ, R8, R7 ;  /* 0x00000008ff061219 */ /* 0x004fca0000011607 */
        /* <DEDUP_REMOVED lines=9> */
[----:B---3--:R-:W-:-:S04]  /*15bf0*/  IMAD.SHL.U32 R21, R11, 0x8, RZ ;  /* 0x000000080b157824 */ /* 0x008fc800078e00ff */
[----:B------:R-:W-:Y:S02]  /*15c00*/  IMAD R8, R6, UR6, RZ ;  /* 0x0000000606087c24 */ /* 0x000fe4000f8e02ff */
[----:B------:R-:W-:Y:S01]  /*15c10*/  IMAD.WIDE.U32 R6, R3, UR6, R4 ;  /* 0x0000000603067c25 */ /* 0x000fe2000f8e0004 */
[----:B------:R-:W-:-:S03]  /*15c20*/  LOP3.LUT R21, R21, 0x38, RZ, 0xc0, !PT ;  /* 0x0000003815157812 */ /* 0x000fc600078ec0ff */
[----:B------:R-:W-:Y:S01]  /*15c30*/  IMAD R3, R3, UR7, R8 ;  /* 0x0000000703037c24 */ /* 0x000fe2000f8e0208 */
[----:B------:R-:W-:-:S03]  /*15c40*/  LEA R5, P1, R6, UR8, 0x1 ;  /* 0x0000000806057c11 */ /* 0x000fc6000f8208ff */
[----:B------:R-:W-:Y:S01]  /*15c50*/  IMAD.IADD R3, R7, 0x1, R3 ;  /* 0x0000000107037824 */ /* 0x000fe200078e0203 */
[----:B------:R-:W-:Y:S01]  /*15c60*/  ISETP.GE.AND P0, PT, R21, UR4, PT ;  /* 0x0000000415007c0c */ /* 0x000fe2000bf06270 */
[----:B------:R-:W-:Y:S01]  /*15c70*/  UMOV UR4, 0xffffffff ;  /* 0xffffffff00047882 */ /* 0x000fe20000000000 */
[----:B------:R-:W-:Y:S02]  /*15c80*/  LOP3.LUT R11, R11, 0x7f, RZ, 0xc0, !PT ;  /* 0x0000007f0b0b7812 */ /* 0x000fe400078ec0ff */
[----:B------:R-:W-:Y:S02]  /*15c90*/  LEA.HI.X R4, R6, UR9, R3, 0x1, P1 ;  /* 0x0000000906047c11 */ /* 0x000fe400088f0c03 */
[----:B------:R-:W-:Y:S01]  /*15ca0*/  SHF.R.U32.HI R9, RZ, 0x3, R11 ;  /* 0x00000003ff097819 */ /* 0x000fe2000001160b */
[----:B-1----:R-:W-:Y:S06]  /*15cb0*/  BRA.DIV UR4, `(.L_x_15558) ;  /* 0x0000005a04247947 */ /* 0x002fec000b800000 */
        /* <DEDUP_REMOVED lines=65> */
[----:B------:R-:W-:Y:S01]  /*160d0*/  ISETP.GE.AND P1, PT, R6, R3, PT ;  /* 0x000000030600720c */ /* 0x000fe20003f26270 */
[----:B------:R-:W-:Y:S04]  /*160e0*/  SHFL.IDX PT, R2, R2, 0x7, 0x181f ;  /* 0x00f81f0002027f89 */ /* 0x000fe800000e0000 */
[----:B------:R-:W1:Y:S08]  /*160f0*/  SHFL.IDX PT, R6, R0, 0x6, 0x181f ;  /* 0x00d81f0000067f89 */ /* 0x000e7000000e0000 */
[----:B0-----:R-:W-:-:S05]  /*16100*/  @!P1 LEA R7, P2, R21, R7, 0x1 ;  /* 0x0000000715079211 */ /* 0x001fca00078408ff */
[----:B-1----:R-:W-:-:S05]  /*16110*/  @!P1 IMAD.X R6, RZ, RZ, R6, P2 ;  /* 0x000000ffff069224 */ /* 0x002fca00010e0606 */
[----:B------:R-:W-:-:S04]  /*16120*/  @!P1 LOP3.LUT R7, R7, R6, RZ, 0x3c, !PT ;  /* 0x0000000607079212 */ /* 0x000fc800078e3cff */
[----:B------:R-:W-:-:S04]  /*16130*/  @!P1 LOP3.LUT R6, R7, R6, RZ, 0x3c, !PT ;  /* 0x0000000607069212 */ /* 0x000fc800078e3cff */
[----:B------:R-:W-:-:S05]  /*16140*/  @!P1 LOP3.LUT R7, R7, R6, RZ, 0x3c, !PT ;  /* 0x0000000607079212 */ /* 0x000fca00078e3cff */
[----:B------:R0:W-:Y:S02]  /*16150*/  @!P1 LDGSTS.E.BYPASS.LTC128B.128 [R20+0xb400], desc[UR40][R6.64], !P0 ;  /* 0x0b40000006149fae */ /* 0x0001e4000c101d68 */
[----:B0-----:R-:W-:-:S05]  /*16160*/  VIADD R6, R17, 0x80 ;  /* 0x0000008011067836 */ /* 0x001fca0000000000 */
[----:B------:R-:W-:Y:S02]  /*16170*/  ISETP.GE.AND P1, PT, R6, R3, PT ;  /* 0x000000030600720c */ /* 0x000fe40003f26270 */
[----:B------:R0:W1:Y:S02]  /*16180*/  SHFL.IDX PT, R6, R0, 0x7, 0x181f ;  /* 0x00f81f0000067f89 */ /* 0x00006400000e0000 */
[----:B0-----:R-:W-:-:S05]  /*16190*/  VIADD R0, R17, 0x70 ;  /* 0x0000007011007836 */ /* 0x001fca0000000000 */
[----:B------:R-:W-:Y:S02]  /*161a0*/  ISETP.GE.AND P3, PT, R0, R3, PT ;  /* 0x000000030000720c */ /* 0x000fe40003f66270 */
[----:B------:R-:W0:Y:S11]  /*161b0*/  SHFL.IDX PT, R0, R5, RZ, 0x181f ;  /* 0x00181fff05007589 */ /* 0x000e3600000e0000 */
[----:B------:R-:W-:-:S05]  /*161c0*/  @!P3 LEA R2, P2, R21, R2, 0x1 ;  /* 0x000000021502b211 */ /* 0x000fca00078408ff */
[----:B-1----:R-:W-:-:S04]  /*161d0*/  @!P3 IMAD.X R6, RZ, RZ, R6, P2 ;  /* 0x000000ffff06b224 */ /* 0x002fc800010e0606 */
[----:B------:R-:W-:Y:S02]  /*161e0*/  @!P3 IMAD.MOV.U32 R7, RZ, RZ, R6 ;  /* 0x000000ffff07b224 */ /* 0x000fe400078e0006 */
[----:B------:R-:W-:Y:S01]  /*161f0*/  @!P3 IMAD.MOV.U32 R6, RZ, RZ, R2 ;  /* 0x000000ffff06b224 */ /* 0x000fe200078e0002 */
[----:B0-----:R-:W-:Y:S01]  /*16200*/  @!P1 LEA R0, P2, R21, R0, 0x1 ;  /* 0x0000000015009211 */ /* 0x001fe200078408ff */
[----:B------:R-:W-:Y:S04]  /*16210*/  SHFL.IDX PT, R2, R5, 0x3, 0x181f ;  /* 0x00781f0005027f89 */ /* 0x000fe800000e0000 */
[----:B------:R0:W-:Y:S02]  /*16220*/  @!P3 LDGSTS.E.BYPASS.LTC128B.128 [R20+0xbc00], desc[UR40][R6.64], !P0 ;  /* 0x0bc000000614bfae */ /* 0x0001e4000c101d68 */
[----:B0-----:R-:W-:-:S04]  /*16230*/  @!P1 IMAD.X R6, RZ, RZ, R8, P2 ;  /* 0x000000ffff069224 */ /* 0x001fc800010e0608 */
[----:B------:R-:W-:Y:S02]  /*16240*/  @!P1 IMAD.MOV.U32 R7, RZ, RZ, R6 ;  /* 0x000000ffff079224 */ /* 0x000fe400078e0006 */
        /* <DEDUP_REMOVED lines=19> */
.L_x_15730:
        /* <DEDUP_REMOVED lines=10> */
.L_x_15559:
        /* <DEDUP_REMOVED lines=16> */
[----:B------:R-:W2:Y:S03]  /*16520*/  SYNCS.PHASECHK.TRANS64.TRYWAIT P0, [R22+URZ+0x16820], R0 ;  /* 0x01682000160075a7 */ /* 0x000ea6000800017f */
[----:B-12---:R-:W-:Y:S05]  /*16530*/  @!P0 BRA `(.L_x_15561) ;  /* 0x0000005c00f48947 */ /* 0x006fea0003800000 */
.L_x_15731:
[----:B------:R-:W-:Y:S05]  /*16540*/  BSYNC B0 ;  /* 0x0000000000007941 */ /* 0x000fea0003800000 */
.L_x_15560:
[----:B------:R-:W2:Y:S01]  /*16550*/  LDL R2, [R1+0x34] ;  /* 0x0000340001027983 */ /* 0x000ea20000100800 */
[----:B------:R-:W-:Y:S01]  /*16560*/  BSSY B0, `(.L_x_15562) ;  /* 0x000010d000007945 */ /* 0x000fe20003800000 */
[----:B--2---:R-:W-:-:S13]  /*16570*/  ISETP.GE.AND P0, PT, R2, 0x2, PT ;  /* 0x000000020200780c */ /* 0x004fda0003f06270 */
[----:B------:R-:W-:Y:S05]  /*16580*/  @!P0 BRA `(.L_x_15563) ;  /* 0x0000001000288947 */ /* 0x000fea0003800000 */
[----:B------:R-:W2:Y:S01]  /*16590*/  S2R R3, SR_TID.X ;  /* 0x0000000000037919 */ /* 0x000ea20000002100 */
[----:B------:R-:W-:Y:S01]  /*165a0*/  ULDC UR4, c[0x0][0x2f4] ;  /* 0x0000bd0000047ab9 */ /* 0x000fe20000000800 */
[----:B0-----:R-:W-:Y:S01]  /*165b0*/  VIADD R7, R2, 0xfffffffe ;  /* 0xfffffffe02077836 */ /* 0x001fe20000000000 */
[----:B------:R0:W-:Y:S01]  /*165c0*/  STL [R1+0x8], R27 ;  /* 0x0000081b01007387 */ /* 0x0001e20000100800 */
[----:B------:R-:W-:Y:S02]  /*165d0*/  IMAD.MOV.U32 R6, RZ, RZ, R26 ;  /* 0x000000ffff067224 */ /* 0x000fe400078e001a */
[----:B------:R-:W-:Y:S02]  /*165e0*/  IMAD.MOV.U32 R17, RZ, RZ, R29 ;  /* 0x000000ffff117224 */ /* 0x000fe400078e001d */
[----:B--2---:R-:W-:-:S05]  /*165f0*/  IMAD.SHL.U32 R3, R3, 0x8, RZ ;  /* 0x0000000803037824 */ /* 0x004fca00078e00ff */
[----:B------:R-:W-:-:S04]  /*16600*/  LOP3.LUT R3, R3, 0x38, RZ, 0xc0, !PT ;  /* 0x0000003803037812 */ /* 0x000fc800078ec0ff */
[----:B0-----:R-:W-:-:S13]  /*16610*/  ISETP.GE.AND P1, PT, R3, UR4, PT ;  /* 0x0000000403007c0c */ /* 0x001fda000bf26270 */
.L_x_15576:
[----:B------:R-:W2:Y:S01]  /*16620*/  LDL R11, [R1+0x1c] ;  /* 0x00001c00010b7983 */ /* 0x000ea20000100800 */
[----:B-1----:R-:W0:Y:S03]  /*16630*/  LDC R0, c[0x0][0x430] ;  /* 0x00010c00ff007b82 */ /* 0x002e260000000800 */
        /* <DEDUP_REMOVED lines=39> */
.L_x_15564:
[----:B------:R-:W-:Y:S01]  /*168b0*/  IMAD R5, R26, 0x8, R22 ;  /* 0x000000081a057824 */ /* 0x000fe200078e0216 */
[----:B------:R-:W-:Y:S01]  /*168c0*/  SHF.L.U32 R2, R29, 0x1f, RZ ;  /* 0x0000001f1d027819 */ /* 0x000fe200000006ff */
[----:B------:R-:W-:Y:S03]  /*168d0*/  BSSY B1, `(.L_x_15565) ;  /* 0x0000003000017945 */ /* 0x000fe60003800000 */
[----:B------:R-:W0:Y:S02]  /*168e0*/  SYNCS.PHASECHK.TRANS64.TRYWAIT P0, [R5+URZ+0x16840], R2 ;  /* 0x01684002050075a7 */ /* 0x000e24000800017f */
[----:B0-----:R-:W-:Y:S05]  /*168f0*/  @!P0 BRA `(.L_x_15566) ;  /* 0x0000005c00188947 */ /* 0x001fea0003800000 */
.L_x_15732:
[----:B------:R-:W-:Y:S05]  /*16900*/  BSYNC B1 ;  /* 0x0000000000017941 */ /* 0x000fea0003800000 */
.L_x_15565:
        /* <DEDUP_REMOVED lines=36> */
[----:B------:R-:W-:-:S04]  /*16b50*/  LOP3.LUT R11, R11, 0x38, RZ, 0xc0, !PT ;  /* 0x000000380b0b7812 */ /* 0x000fc800078ec0ff */
[----:B------:R-:W-:-:S04]  /*16b60*/  SHF.L.U32 R7, R11, 0x1, RZ ;  /* 0x000000010b077819 */ /* 0x000fc800000006ff */
        /* <DEDUP_REMOVED lines=36> */
.L_x_15750:
        /* <DEDUP_REMOVED lines=8> */
.L_x_15568:
        /* <DEDUP_REMOVED lines=11> */
.L_x_15569:
[----:B------:R1:W-:Y:S01]  /*16ee0*/  SYNCS.ARRIVE.TRANS64.A1T0 RZ, [R5+URZ+0x16830], RZ ;  /* 0x016830ff05ff79a7 */ /* 0x0003e2000810003f */
[----:B------:R-:W-:Y:S05]  /*16ef0*/  @!P3 BRA `(.L_x_15570) ;  /* 0x000000000004b947 */ /* 0x000fea0003800000 */
[----:B------:R-:W-:Y:S01]  /*16f00*/  BPT.TRAP 0x1 ;  /* 0x000000040000795c */ /* 0x000fe20000300000 */
.L_x_15570:
[----:B------:R-:W-:Y:S01]  /*16f10*/  SHF.L.U32 R2, R17, 0x1f, RZ ;  /* 0x0000001f11027819 */ /* 0x000fe200000006ff */
[----:B-1----:R-:W-:Y:S01]  /*16f20*/  IMAD R5, R6, 0x8, R22 ;  /* 0x0000000806057824 */ /* 0x002fe200078e0216 */
[----:B------:R-:W-:Y:S03]  /*16f30*/  BSSY B1, `(.L_x_15571) ;  /* 0x0000003000017945 */ /* 0x000fe60003800000 */
[----:B------:R-:W1:Y:S02]  /*16f40*/  SYNCS.PHASECHK.TRANS64.TRYWAIT P0, [R5+URZ+0x16860], R2 ;  /* 0x01686002050075a7 */ /* 0x000e64000800017f */
[----:B-1----:R-:W-:Y:S05]  /*16f50*/  @!P0 BRA `(.L_x_15572) ;  /* 0x0000005c00d08947 */ /* 0x002fea0003800000 */
.L_x_15751:
[----:B------:R-:W-:Y:S05]  /*16f60*/  BSYNC B1 ;  /* 0x0000000000017941 */ /* 0x000fea0003800000 */
.L_x_15571:
        /* <DEDUP_REMOVED lines=61> */
.L_x_15769:
        /* <DEDUP_REMOVED lines=28> */
.L_x_15574:
        /* <DEDUP_REMOVED lines=12> */
.L_x_15575:
[----:B------:R2:W-:Y:S01]  /*175c0*/  STL [R1+0x8], R27 ;  /* 0x0000081b01007387 */ /* 0x0005e20000100800 */
[C---:B------:R-:W-:Y:S01]  /*175d0*/  ISETP.GT.AND P0, PT, R27.reuse, RZ, PT ;  /* 0x000000ff1b00720c */ /* 0x040fe20003f04270 */
[----:B------:R2:W-:Y:S01]  /*175e0*/  SYNCS.ARRIVE.TRANS64.A1T0 RZ, [R5+URZ+0x16850], RZ ;  /* 0x016850ff05ff79a7 */ /* 0x0005e2000810003f */
[----:B------:R-:W-:Y:S02]  /*175f0*/  VIADD R7, R27, 0xffffffff ;  /* 0xffffffff1b077836 */ /* 0x000fe40000000000 */
[----:B------:R-:W-:Y:S02]  /*17600*/  IMAD.MOV.U32 R6, RZ, RZ, R26 ;  /* 0x000000ffff067224 */ /* 0x000fe400078e001a */
[----:B------:R-:W-:-:S07]  /*17610*/  IMAD.MOV.U32 R17, RZ, RZ, R29 ;  /* 0x000000ffff117224 */ /* 0x000fce00078e001d */
[----:B--2---:R-:W-:Y:S05]  /*17620*/  @P0 BRA `(.L_x_15576) ;  /* 0xffffffec00fc0947 */ /* 0x004fea000383ffff */
.L_x_15563:
[----:B------:R-:W-:Y:S05]  /*17630*/  BSYNC B0 ;  /* 0x0000000000007941 */ /* 0x000fea0003800000 */
.L_x_15562:
        /* <DEDUP_REMOVED lines=17> */
.L_x_15578:
[----:B------:R-:W-:Y:S05]  /*17750*/  BSYNC B0 ;  /* 0x0000000000007941 */ /* 0x000fea0003800000 */
.L_x_15577:
[----:B------:R-:W2:Y:S02]  /*17760*/  LDL R0, [R1+0x50] ;  /* 0x0000500001007983 */ /* 0x000ea40000100800 */
[----:B--2---:R-:W-:-:S13]  /*17770*/  ISETP.NE.AND P0, PT, R0, 0x3, PT ;  /* 0x000000030000780c */ /* 0x004fda0003f05270 */
[----:B------:R-:W-:Y:S05]  /*17780*/  @!P0 BRA `(.L_x_15579) ;  /* 0x0000000000048947 */ /* 0x000fea0003800000 */
[----:B------:R-:W-:Y:S01]  /*17790*/  BPT.TRAP 0x1 ;  /* 0x000000040000795c */ /* 0x000fe20000300000 */
.L_x_15579:
[----:B------:R-:W0:Y:S01]  /*177a0*/  LDL.LU R2, [R1+0x18] ;  /* 0x0000180001027983 */ /* 0x000e220000300800 */
[----:B------:R-:W-:Y:S01]  /*177b0*/  IMAD R0, R26, 0x8, R22 ;  /* 0x000000081a007824 */ /* 0x000fe200078e0216 */
[----:B------:R-:W-:Y:S01]  /*177c0*/  SHF.L.U32 R3, R29, 0x1f, RZ ;  /* 0x0000001f1d037819 */ /* 0x000fe200000006ff */
[----:B------:R-:W-:Y:S03]  /*177d0*/  BSSY B0, `(.L_x_15580) ;  /* 0x0000004000007945 */ /* 0x000fe60003800000 */
[----:B------:R-:W1:Y:S01]  /*177e0*/  SYNCS.PHASECHK.TRANS64.TRYWAIT P0, [R0+URZ+0x16860], R3 ;  /* 0x01686003000075a7 */ /* 0x000e62000800017f */
[----:B0-----:R-:W-:Y:S01]  /*177f0*/  IMAD R6, R27, -0x80, R2 ;  /* 0xffffff801b067824 */ /* 0x001fe200078e0202 */
[----:B-1----:R-:W-:Y:S06]  /*17800*/  @!P0 BRA `(.L_x_15581) ;  /* 0x0000006000008947 */ /* 0x002fec0003800000 */
.L_x_15770:
[----:B------:R-:W-:Y:S05]  /*17810*/  BSYNC B0 ;  /* 0x0000000000007941 */ /* 0x000fea0003800000 */
.L_x_15580:
        /* <DEDUP_REMOVED lines=30> */
[----:B------:R-:W1:Y:S01]  /*17a00*/  SHFL.IDX PT, R14, R24, 0x2, 0x181f ;  /* 0x00581f00180e7f89 */ /* 0x000e6200000e0000 */
[----:B0-----:R-:W-:-:S05]  /*17a10*/  IADD3.X R3, RZ, R3, RZ, P2, !PT ;  /* 0x00000003ff037210 */ /* 0x001fca00017fe4ff */
        /* <DEDUP_REMOVED lines=32> */
.L_x_15788:
        /* <DEDUP_REMOVED lines=9> */
.L_x_15583:
        /* <DEDUP_REMOVED lines=11> */
.L_x_15584:
[----:B------:R-:W-:Y:S01]  /*17d60*/  VIADD R26, R26, 0x1 ;  /* 0x000000011a1a7836 */ /* 0x000fe20000000000 */
[----:B------:R0:W-:Y:S04]  /*17d70*/  SYNCS.ARRIVE.TRANS64.A1T0 RZ, [R0+URZ+0x16850], RZ ;  /* 0x016850ff00ff79a7 */ /* 0x0001e8000810003f */
[----:B------:R-:W-:-:S04]  /*17d80*/  ISETP.NE.AND P0, PT, R26, 0x2, PT ;  /* 0x000000021a00780c */ /* 0x000fc80003f05270 */
[----:B0-----:R-:W-:Y:S02]  /*17d90*/  SEL R0, RZ, 0x1, P0 ;  /* 0x00000001ff007807 */ /* 0x001fe40000000000 */
[----:B------:R-:W-:Y:S02]  /*17da0*/  SEL R26, R26, RZ, P0 ;  /* 0x000000ff1a1a7207 */ /* 0x000fe40000000000 */
[----:B------:R-:W-:-:S07]  /*17db0*/  LOP3.LUT R29, R29, R0, RZ, 0x3c, !PT ;  /* 0x000000001d1d7212 */ /* 0x000fce00078e3cff */
.L_x_15543:
[----:B------:R-:W-:Y:S05]  /*17dc0*/  BSYNC B7 ;  /* 0x0000000000077941 */ /* 0x000fea0003800000 */
.L_x_15541:
        /* <DEDUP_REMOVED lines=11> */
.L_x_15585:
[----:B------:R-:W3:Y:S01]  /*17e80*/  S2R R0, SR_TID.X ;  /* 0x0000000000007919 */ /* 0x000ee20000002100 */
[----:B------:R-:W-:Y:S01]  /*17e90*/  UMOV UR4, 0xffffffff ;  /* 0xffffffff00047882 */ /* 0x000fe20000000000 */
[----:B---3--:R-:W-:-:S04]  /*17ea0*/  LOP3.LUT R7, R0, 0x1f, RZ, 0xc0, !PT ;  /* 0x0000001f00077812 */ /* 0x008fc800078ec0ff */
[----:B------:R-:W-:Y:S01]  /*17eb0*/  ISETP.NE.AND P0, PT, R7, 0x1f, PT ;  /* 0x0000001f0700780c */ /* 0x000fe20003f05270 */
[----:B------:R-:W-:-:S12]  /*17ec0*/  BRA.DIV UR4, `(.L_x_15587) ;  /* 0x0000006204a47947 */ /* 0x000fd8000b800000 */
[----:B------:R-:W-:Y:S01]  /*17ed0*/  IMAD.IADD R5, R19, 0x1, R7 ;  /* 0x0000000113057824 */ /* 0x000fe200078e0207 */
[----:B------:R-:W-:-:S04]  /*17ee0*/  ULDC UR4, c[0x0][0xc3c] ;  /* 0x00030f0000047ab9 */ /* 0x000fc80000000800 */
[----:B------:R-:W-:-:S13]  /*17ef0*/  ISETP.GE.OR P1, PT, R5, UR4, !P0 ;  /* 0x0000000405007c0c */ /* 0x000fda000c726670 */
[----:B------:R-:W3:Y:S02]  /*17f00*/  @!P1 LDC.64 R2, c[0x0][0xc80] ;  /* 0x00032000ff029b82 */ /* 0x000ee40000000a00 */
[----:B---3--:R-:W-:-:S06]  /*17f10*/  @!P1 IMAD.WIDE R2, R5, 0x4, R2 ;  /* 0x0000000405029825 */ /* 0x008fcc00078e0202 */
[----:B------:R3:W4:Y:S01]  /*17f20*/  @!P1 LDG.E R3, desc[UR40][R2.64] ;  /* 0x0000002802039981 */ /* 0x000722000c1e1900 */
[C---:B------:R-:W-:Y:S02]  /*17f30*/  ISETP.GE.U32.AND P2, PT, R7.reuse, 0x2, PT ;  /* 0x000000020700780c */ /* 0x040fe40003f46070 */
[C---:B------:R-:W-:Y:S01]  /*17f40*/  ISETP.GE.U32.AND P3, PT, R7.reuse, 0x4, PT ;  /* 0x000000040700780c */ /* 0x040fe20003f66070 */
[----:B------:R-:W-:Y:S01]  /*17f50*/  SHFL.IDX PT, R0, R16, RZ, 0x1f ;  /* 0x00001fff10007589 */ /* 0x000fe200000e0000 */
[C---:B------:R-:W-:Y:S02]  /*17f60*/  ISETP.GE.U32.AND P4, PT, R7.reuse, 0x8, PT ;  /* 0x000000080700780c */ /* 0x040fe40003f86070 */
[C---:B------:R-:W-:Y:S01]  /*17f70*/  ISETP.GE.U32.AND P5, PT, R7.reuse, 0x10, PT ;  /* 0x000000100700780c */ /* 0x040fe20003fa6070 */
[----:B------:R-:W-:Y:S01]  /*17f80*/  SHFL.IDX PT, R16, R16, 0x1, 0x1f ;  /* 0x00201f0010107f89 */ /* 0x000fe200000e0000 */
[----:B---3--:R-:W-:Y:S02]  /*17f90*/  IMAD.MOV.U32 R2, RZ, RZ, RZ ;  /* 0x000000ffff027224 */ /* 0x008fe400078e00ff */
[----:B----4-:R-:W-:Y:S01]  /*17fa0*/  @!P1 IMAD.MOV.U32 R2, RZ, RZ, R3 ;  /* 0x000000ffff029224 */ /* 0x010fe200078e0003 */
[----:B------:R-:W-:-:S04]  /*17fb0*/  ISETP.NE.AND P1, PT, R7, RZ, PT ;  /* 0x000000ff0700720c */ /* 0x000fc80003f25270 */
[----:B------:R-:W3:Y:S02]  /*17fc0*/  SHFL.UP PT, R14, R2, 0x1, RZ ;  /* 0x04200000020e7989 */ /* 0x000ee400000e00ff */
        /* <DEDUP_REMOVED lines=15> */
.L_x_15798:
[----:B------:R-:W-:Y:S02]  /*180c0*/  ULDC UR4, c[0x0][0xc38] ;  /* 0x00030e0000047ab9 */ /* 0x000fe40000000800 */
[----:B------:R-:W-:-:S04]  /*180d0*/  IMAD.U32 R4, RZ, RZ, UR4 ;  /* 0x00000004ff047e24 */ /* 0x000fc8000f8e00ff */
[----:B---3--:R-:W-:-:S04]  /*180e0*/  IMAD R5, R14, R4, RZ ;  /* 0x000000040e057224 */ /* 0x008fc800078e02ff */
[----:B------:R-:W-:-:S05]  /*180f0*/  IMAD.IADD R16, R16, 0x1, R5 ;  /* 0x0000000110107824 */ /* 0x000fca00078e0205 */
[----:B------:R-:W-:-:S13]  /*18100*/  ISETP.GT.AND P6, PT, R16, R0, PT ;  /* 0x000000001000720c */ /* 0x000fda0003fc4270 */
[----:B------:R-:W-:Y:S05]  /*18110*/  @P6 BRA `(.L_x_15588) ;  /* 0x00000000009c6947 */ /* 0x000fea0003800000 */
.L_x_15593:
[----:B------:R-:W3:Y:S01]  /*18120*/  LDC R4, c[0x0][0xc3c] ;  /* 0x00030f00ff047b82 */ /* 0x000ee20000000800 */
[----:B------:R-:W-:-:S05]  /*18130*/  VIADD R19, R19, 0x1f ;  /* 0x0000001f13137836 */ /* 0x000fca0000000000 */
[----:B---3--:R-:W-:-:S13]  /*18140*/  ISETP.GE.AND P6, PT, R19, R4, PT ;  /* 0x000000041300720c */ /* 0x008fda0003fc6270 */
[----:B------:R-:W-:Y:S05]  /*18150*/  @P6 BRA `(.L_x_15589) ;  /* 0x0000000400d06947 */ /* 0x000fea0003800000 */
[----:B------:R-:W3:Y:S01]  /*18160*/  S2R R2, SR_TID.X ;  /* 0x0000000000027919 */ /* 0x000ee20000002100 */
[----:B------:R-:W-:Y:S01]  /*18170*/  BSSY B0, `(.L_x_15590) ;  /* 0x0000009000007945 */ /* 0x000fe20003800000 */
[----:B---3--:R-:W-:-:S04]  /*18180*/  LOP3.LUT R2, R2, 0x1f, RZ, 0xc0, !PT ;  /* 0x0000001f02027812 */ /* 0x008fc800078ec0ff */
[----:B------:R-:W-:Y:S01]  /*18190*/  IADD3 R5, R19, R2, RZ ;  /* 0x0000000213057210 */ /* 0x000fe20007ffe0ff */
[----:B------:R-:W-:-:S03]  /*181a0*/  IMAD.MOV.U32 R2, RZ, RZ, RZ ;  /* 0x000000ffff027224 */ /* 0x000fc600078e00ff */
[----:B------:R-:W-:-:S13]  /*181b0*/  ISETP.GE.OR P6, PT, R5, R4, !P0 ;  /* 0x000000040500720c */ /* 0x000fda00047c6670 */
[----:B------:R-:W-:Y:S05]  /*181c0*/  @P6 BRA `(.L_x_15591) ;  /* 0x00000000000c6947 */ /* 0x000fea0003800000 */
[----:B--2---:R-:W2:Y:S02]  /*181d0*/  LDC.64 R2, c[0x0][0xc80] ;  /* 0x00032000ff027b82 */ /* 0x004ea40000000a00 */
[----:B--2---:R-:W-:-:S06]  /*181e0*/  IMAD.WIDE R2, R5, 0x4, R2 ;  /* 0x0000000405027825 */ /* 0x004fcc00078e0202 */
[----:B------:R3:W5:Y:S02]  /*181f0*/  LDG.E R2, desc[UR40][R2.64] ;  /* 0x0000002802027981 */ /* 0x000764000c1e1900 */
.L_x_15591:
[----:B------:R-:W-:Y:S05]  /*18200*/  BSYNC B0 ;  /* 0x0000000000007941 */ /* 0x000fea0003800000 */
.L_x_15590:
[----:B------:R-:W-:-:S03]  /*18210*/  UMOV UR4, 0xffffffff ;  /* 0xffffffff00047882 */ /* 0x000fc60000000000 */
[----:B------:R-:W-:Y:S05]  /*18220*/  BRA.DIV UR4, `(.L_x_15592) ;  /* 0x0000006204f07947 */ /* 0x000fea000b800000 */
[----:B-----5:R-:W4:Y:S02]  /*18230*/  SHFL.UP PT, R14, R2, 0x1, RZ ;  /* 0x04200000020e7989 */ /* 0x020f2400000e00ff */
[----:B----4-:R-:W-:-:S05]  /*18240*/  SEL R13, R14, RZ, P1 ;  /* 0x000000ff0e0d7207 */ /* 0x010fca0000800000 */
[----:B------:R-:W-:-:S05]  /*18250*/  IMAD.IADD R13, R2, 0x1, R13 ;  /* 0x00000001020d7824 */ /* 0x000fca00078e020d */
[----:B------:R-:W4:Y:S02]  /*18260*/  SHFL.UP PT, R14, R13, 0x2, RZ ;  /* 0x044000000d0e7989 */ /* 0x000f2400000e00ff */
[----:B----4-:R-:W-:-:S05]  /*18270*/  SEL R14, R14, RZ, P2 ;  /* 0x000000ff0e0e7207 */ /* 0x010fca0001000000 */
[----:B--23--:R-:W-:-:S05]  /*18280*/  IMAD.IADD R3, R13, 0x1, R14 ;  /* 0x000000010d037824 */ /* 0x00cfca00078e020e */
        /* <DEDUP_REMOVED lines=10> */
.L_x_15806:
[----:B------:R-:W-:Y:S02]  /*18330*/  ULDC UR4, c[0x0][0xc38] ;  /* 0x00030e0000047ab9 */ /* 0x000fe40000000800 */
[----:B------:R-:W-:-:S04]  /*18340*/  IMAD.U32 R4, RZ, RZ, UR4 ;  /* 0x00000004ff047e24 */ /* 0x000fc8000f8e00ff */
[----:B---3--:R-:W-:-:S04]  /*18350*/  IMAD R5, R14, R4, RZ ;  /* 0x000000040e057224 */ /* 0x008fc800078e02ff */
[----:B------:R-:W-:-:S05]  /*18360*/  IMAD.IADD R16, R5, 0x1, R16 ;  /* 0x0000000105107824 */ /* 0x000fca00078e0210 */
[----:B------:R-:W-:-:S13]  /*18370*/  ISETP.GT.AND P6, PT, R16, R0, PT ;  /* 0x000000001000720c */ /* 0x000fda0003fc4270 */
[----:B------:R-:W-:Y:S05]  /*18380*/  @!P6 BRA `(.L_x_15593) ;  /* 0xfffffffc0064e947 */ /* 0x000fea000383ffff */
.L_x_15588:
        /* <DEDUP_REMOVED lines=8> */
.L_x_15810:
[----:B------:R-:W-:Y:S01]  /*18410*/  ISETP.NE.AND P0, PT, R5, RZ, PT ;  /* 0x000000ff0500720c */ /* 0x000fe20003f05270 */
[----:B------:R-:W-:-:S12]  /*18420*/  IMAD.MOV.U32 R5, RZ, RZ, RZ ;  /* 0x000000ffff057224 */ /* 0x000fd800078e00ff */
[----:B------:R-:W-:Y:S05]  /*18430*/  @!P0 BRA `(.L_x_15595) ;  /* 0x0000000000108947 */ /* 0x000fea0003800000 */
[----:B------:R-:W-:Y:S01]  /*18440*/  UMOV UR4, 0xffffffff ;  /* 0xffffffff00047882 */ /* 0x000fe20000000000 */
[----:B------:R-:W-:Y:S02]  /*18450*/  VIADD R12, R6, 0xffffffff ;  /* 0xffffffff060c7836 */ /* 0x000fe40000000000 */
[----:B------:R-:W-:Y:S05]  /*18460*/  BRA.DIV UR4, `(.L_x_15596) ;  /* 0x0000006604647947 */ /* 0x000fea000b800000 */
[----:B------:R0:W0:Y:S02]  /*18470*/  SHFL.IDX PT, R5, R3, R12, 0x1f ;  /* 0x00001f0c03057589 */ /* 0x00002400000e0000 */
.L_x_15595:
[----:B0-23--:R-:W0:Y:S01]  /*18480*/  LDC.64 R2, c[0x0][0xc90] ;  /* 0x00032400ff027b82 */ /* 0x00de220000000a00 */
[----:B------:R-:W-:-:S04]  /*18490*/  IMAD.IADD R19, R6, 0x1, R19 ;  /* 0x0000000106137824 */ /* 0x000fc800078e0213 */
[----:B0-----:R-:W-:-:S05]  /*184a0*/  IMAD.WIDE R2, R19, 0x4, R2 ;  /* 0x0000000413027825 */ /* 0x001fca00078e0202 */
[----:B------:R0:W4:Y:S01]  /*184b0*/  LDG.E R7, desc[UR40][R2.64] ;  /* 0x0000002802077981 */ /* 0x000122000c1e1900 */
[----:B------:R-:W-:Y:S02]  /*184c0*/  IMAD R16, R5, R4, R16 ;  /* 0x0000000405107224 */ /* 0x000fe400078e0210 */
[----:B0-----:R-:W-:Y:S02]  /*184d0*/  IMAD.MOV.U32 R2, RZ, RZ, RZ ;  /* 0x000000ffff027224 */ /* 0x001fe400078e00ff */
[----:B----4-:R-:W-:-:S05]  /*184e0*/  IMAD R6, R17, R7, RZ ;  /* 0x0000000711067224 */ /* 0x010fca00078e02ff */
        /* <DEDUP_REMOVED lines=21> */
[----:B------:R-:W-:-:S05]  /*18640*/  @P0 IADD3 R2, R2, 0x1, RZ ;  /* 0x0000000102020810 */ /* 0x000fca0007ffe0ff */
        /* <DEDUP_REMOVED lines=37> */
.L_x_15589:
[----:B------:R-:W-:Y:S01]  /*188a0*/  UMOV UR4, URZ ;  /* 0x0000003f00047c82 */ /* 0x000fe20008000000 */
[----:B------:R-:W-:Y:S01]  /*188b0*/  UMOV UR5, URZ ;  /* 0x0000003f00057c82 */ /* 0x000fe20008000000 */
[----:B------:R-:W-:Y:S01]  /*188c0*/  ULDC UR6, c[0x0][0xc3c] ;  /* 0x00030f0000067ab9 */ /* 0x000fe20000000800 */
[----:B------:R-:W-:Y:S02]  /*188d0*/  IMAD.MOV.U32 R16, RZ, RZ, R0 ;  /* 0x000000ffff107224 */ /* 0x000fe400078e0000 */
[----:B------:R-:W-:Y:S02]  /*188e0*/  IMAD.U32 R17, RZ, RZ, UR4 ;  /* 0x00000004ff117e24 */ /* 0x000fe4000f8e00ff */
[----:B------:R-:W-:Y:S02]  /*188f0*/  IMAD.U32 R18, RZ, RZ, UR5 ;  /* 0x00000005ff127e24 */ /* 0x000fe4000f8e00ff */
[----:B------:R-:W-:-:S07]  /*18900*/  IMAD.U32 R19, RZ, RZ, UR6 ;  /* 0x00000006ff137e24 */ /* 0x000fce000f8e00ff */
.L_x_15597:
[----:B------:R-:W3:Y:S01]  /*18910*/  S2R R0, SR_TID.X ;  /* 0x0000000000007919 */ /* 0x000ee20000002100 */
[----:B------:R-:W-:Y:S05]  /*18920*/  WARPSYNC.ALL ;  /* 0x0000000000007948 */ /* 0x000fea0003800000 */
[----:B------:R-:W-:Y:S01]  /*18930*/  BAR.SYNC.DEFER_BLOCKING 0x4, 0x200 ;  /* 0x0108000000007b1d */ /* 0x000fe20000010000 */
[----:B---3--:R-:W-:-:S04]  /*18940*/  LOP3.LUT R0, R0, 0x1f, RZ, 0xc0, !PT ;  /* 0x0000001f00007812 */ /* 0x008fc800078ec0ff */
[----:B------:R-:W-:-:S13]  /*18950*/  ISETP.NE.AND P0, PT, R0, RZ, PT ;  /* 0x000000ff0000720c */ /* 0x000fda0003f05270 */
[----:B--2---:R-:W2:Y:S01]  /*18960*/  @!P0 S2R R3, SR_CgaCtaId ;  /* 0x0000000000038919 */ /* 0x004ea20000008800 */
[----:B------:R-:W-:-:S04]  /*18970*/  @!P0 MOV R0, 0x400 ;  /* 0x0000040000008802 */ /* 0x000fc80000000f00 */
[----:B--2---:R-:W-:-:S05]  /*18980*/  @!P0 LEA R22, R3, R0, 0x18 ;  /* 0x0000000003168211 */ /* 0x004fca00078ec0ff */
[----:B------:R2:W-:Y:S01]  /*18990*/  @!P0 STS.128 [R22+0x168d0], R16 ;  /* 0x0168d01016008388 */ /* 0x0005e20000000c00 */
[----:B------:R-:W-:Y:S06]  /*189a0*/  BAR.ARV 0x5, 0x200 ;  /* 0x0148000000007b1d */ /* 0x000fec0000002000 */
.L_x_15586:
[----:B------:R-:W-:Y:S02]  /*189b0*/  ULDC UR4, c[0x0][0xc3c] ;  /* 0x00030f0000047ab9 */ /* 0x000fe40000000800 */
[----:B----4-:R-:W-:-:S13]  /*189c0*/  ISETP.GE.AND P0, PT, R19, UR4, PT ;  /* 0x0000000413007c0c */ /* 0x010fda000bf06270 */
[----:B------:R-:W-:Y:S05]  /*189d0*/  @!P0 BRA `(.L_x_15598) ;  /* 0xffffffa400048947 */ /* 0x000fea000383ffff */
[----:B------:R-:W-:Y:S05]  /*189e0*/  BSYNC B8 ;  /* 0x0000000000087941 */ /* 0x000fea0003800000 */
.L_x_15505:
[----:B-1----:R-:W4:Y:S01]  /*189f0*/  LDL.LU R0, [R1+0x44] ;  /* 0x0000440001007983 */ /* 0x002f220000300800 */
[----:B------:R-:W-:Y:S01]  /*18a00*/  BSSY B0, `(.L_x_15599) ;  /* 0x000000b000007945 */ /* 0x000fe20003800000 */
[----:B------:R-:W1:Y:S01]  /*18a10*/  S2R R5, SR_CgaCtaId ;  /* 0x0000000000057919 */ /* 0x000e620000008800 */
[----:B----4-:R-:W-:-:S05]  /*18a20*/  VIADD R0, R0, 0x1 ;  /* 0x0000000100007836 */ /* 0x010fca0000000000 */
[----:B------:R-:W-:-:S04]  /*18a30*/  LEA.HI R2, R0, R0, RZ, 0x1 ;  /* 0x0000000000027211 */ /* 0x000fc800078f08ff */
[----:B------:R-:W-:Y:S02]  /*18a40*/  LOP3.LUT R3, R2, 0xfffffffe, RZ, 0xc0, !PT ;  /* 0xfffffffe02037812 */ /* 0x000fe400078ec0ff */
[----:B------:R-:W-:Y:S02]  /*18a50*/  MOV R2, 0x400 ;  /* 0x0000040000027802 */ /* 0x000fe40000000f00 */
[----:B------:R-:W-:Y:S02]  /*18a60*/  IADD3 R0, R0, -R3, RZ ;  /* 0x8000000300007210 */ /* 0x000fe40007ffe0ff */
[----:B-1----:R-:W-:Y:S02]  /*18a70*/  LEA R5, R5, R2, 0x18 ;  /* 0x0000000205057211 */ /* 0x002fe400078ec0ff */
[----:B------:R-:W-:-:S04]  /*18a80*/  SHF.L.U32 R0, R0, 0x1f, RZ ;  /* 0x0000001f00007819 */ /* 0x000fc800000006ff */
[----:B------:R-:W1:Y:S02]  /*18a90*/  SYNCS.PHASECHK.TRANS64.TRYWAIT P0, [R5+URZ+0x16820], R0 ;  /* 0x01682000050075a7 */ /* 0x000e64000800017f */
[----:B-1----:R-:W-:Y:S05]  /*18aa0*/  @!P0 BRA `(.L_x_15600) ;  /* 0x0000005c00fc8947 */ /* 0x002fea0003800000 */
.L_x_15813:
[----:B------:R-:W-:Y:S05]  /*18ab0*/  BSYNC B0 ;  /* 0x0000000000007941 */ /* 0x000fea0003800000 */
.L_x_15599:
[----:B------:R-:W-:-:S03]  /*18ac0*/  UMOV UR4, 0xffffffff ;  /* 0xffffffff00047882 */ /* 0x000fc60000000000 */
[----:B------:R-:W-:Y:S05]  /*18ad0*/  BRA.DIV UR4, `(.L_x_15601) ;  /* 0x0000006204047947 */ /* 0x000fea000b800000 */
[----:B-1----:R-:W1:Y:S02]  /*18ae0*/  S2R R0, SR_TID.X ;  /* 0x0000000000007919 */ /* 0x002e640000002100 */
[----:B-1----:R-:W-:-:S04]  /*18af0*/  SHF.R.U32.HI R0, RZ, 0x5, R0 ;  /* 0x00000005ff007819 */ /* 0x002fc80000011600 */
[----:B------:R-:W-:-:S05]  /*18b00*/  LOP3.LUT R0, R0, 0x3, RZ, 0xc0, !PT ;  /* 0x0000000300007812 */ /* 0x000fca00078ec0ff */
[----:B------:R1:W4:Y:S02]  /*18b10*/  SHFL.IDX PT, R14, R0, RZ, 0x1f ;  /* 0x00001fff000e7589 */ /* 0x00032400000e0000 */
.L_x_15816:
[----:B----4-:R-:W-:-:S13]  /*18b20*/  ISETP.NE.AND P0, PT, R14, RZ, PT ;  /* 0x000000ff0e00720c */ /* 0x010fda0003f05270 */
[----:B------:R-:W-:Y:S05]  /*18b30*/  @P0 BRA `(.L_x_15350) ;  /* 0x0000000000880947 */ /* 0x000fea0003800000 */
[----:B------:R-:W-:-:S03]  /*18b40*/  UMOV UR4, 0xffffffff ;  /* 0xffffffff00047882 */ /* 0x000fc60000000000 */
[----:B------:R-:W-:Y:S05]  /*18b50*/  BRA.DIV UR4, `(.L_x_15602) ;  /* 0x0000006204187947 */ /* 0x000fea000b800000 */
[----:B------:R-:W-:-:S13]  /*18b60*/  ELECT P6, URZ, PT ;  /* 0x00000000003f782f */ /* 0x000fda00038c0000 */
.L_x_15819:
[----:B------:R-:W-:Y:S05]  /*18b70*/  @!P6 BRA `(.L_x_15350) ;  /* 0x000000000078e947 */ /* 0x000fea0003800000 */
[----:B-1----:R-:W4:Y:S02]  /*18b80*/  LDL.LU R0, [R1+0x30] ;  /* 0x0000300001007983 */ /* 0x002f240000300800 */
[----:B----4-:R-:W-:-:S04]  /*18b90*/  LOP3.LUT R0, R0, 0x2, RZ, 0xfc, !PT ;  /* 0x0000000200007812 */ /* 0x010fc800078efcff */
[----:B------:R-:W-:-:S13]  /*18ba0*/  ISETP.NE.AND P0, PT, R0, 0x3, PT ;  /* 0x000000030000780c */ /* 0x000fda0003f05270 */
[----:B------:R-:W-:Y:S05]  /*18bb0*/  @!P0 BRA `(.L_x_15603) ;  /* 0x0000000000048947 */ /* 0x000fea0003800000 */
[----:B------:R-:W-:Y:S01]  /*18bc0*/  BPT.TRAP 0x1 ;  /* 0x000000040000795c */ /* 0x000fe20000300000 */
.L_x_15603:
[C---:B------:R-:W-:Y:S01]  /*18bd0*/  IMAD R3, R26.reuse, 0x8, R5 ;  /* 0x000000081a037824 */ /* 0x040fe200078e0205 */
[----:B------:R-:W-:Y:S01]  /*18be0*/  SHF.L.U32 R2, R29, 0x1f, RZ ;  /* 0x0000001f1d027819 */ /* 0x000fe200000006ff */
[----:B------:R-:W-:-:S03]  /*18bf0*/  VIADD R26, R26, 0x1 ;  /* 0x000000011a1a7836 */ /* 0x000fc60000000000 */
[----:B------:R-:W1:Y:S02]  /*18c00*/  SYNCS.PHASECHK.TRANS64.TRYWAIT P1, [R3+URZ+0x16840], R2 ;  /* 0x01684002030075a7 */ /* 0x000e64000802017f */
[----:B------:R-:W-:-:S04]  /*18c10*/  ISETP.NE.AND P2, PT, R26, 0x2, PT ;  /* 0x000000021a00780c */ /* 0x000fc80003f45270 */
[----:B------:R-:W-:Y:S01]  /*18c20*/  SEL R0, RZ, 0x1, P2 ;  /* 0x00000001ff007807 */ /* 0x000fe20001000000 */
[----:B-1----:R-:W-:Y:S08]  /*18c30*/  @!P1 BRA `(.L_x_15604) ;  /* 0x0000006000009947 */ /* 0x002ff00003800000 */
.L_x_15820:
[----:B------:R-:W-:Y:S02]  /*18c40*/  SEL R26, R26, RZ, P2 ;  /* 0x000000ff1a1a7207 */ /* 0x000fe40001000000 */
[----:B------:R-:W-:Y:S01]  /*18c50*/  LOP3.LUT R0, R29, R0, RZ, 0x3c, !PT ;  /* 0x000000001d007212 */ /* 0x000fe200078e3cff */
[----:B------:R-:W-:Y:S06]  /*18c60*/  @!P0 BRA `(.L_x_15605) ;  /* 0x0000000000048947 */ /* 0x000fec0003800000 */
[----:B------:R-:W-:Y:S01]  /*18c70*/  BPT.TRAP 0x1 ;  /* 0x000000040000795c */ /* 0x000fe20000300000 */
.L_x_15605:
[----:B------:R-:W-:Y:S01]  /*18c80*/  IMAD R5, R26, 0x8, R5 ;  /* 0x000000081a057824 */ /* 0x000fe200078e0205 */
[----:B------:R-:W-:-:S04]  /*18c90*/  SHF.L.U32 R0, R0, 0x1f, RZ ;  /* 0x0000001f00007819 */ /* 0x000fc800000006ff */
[----:B------:R-:W4:Y:S02]  /*18ca0*/  SYNCS.PHASECHK.TRANS64.TRYWAIT P1, [R5+URZ+0x16840], R0 ;  /* 0x01684000050075a7 */ /* 0x000f24000802017f */
[----:B----4-:R-:W-:Y:S05]  /*18cb0*/  @!P1 BRA `(.L_x_15606) ;  /* 0x0000005c00f49947 */ /* 0x010fea0003800000 */
.L_x_15821:
[----:B------:R-:W-:Y:S05]  /*18cc0*/  @!P0 BRA `(.L_x_15607) ;  /* 0x0000000000048947 */ /* 0x000fea0003800000 */
[----:B------:R-:W-:Y:S01]  /*18cd0*/  BPT.TRAP 0x1 ;  /* 0x000000040000795c */ /* 0x000fe20000300000 */
.L_x_15607:
[----:B------:R-:W5:Y:S02]  /*18ce0*/  SYNCS.PHASECHK.TRANS64.TRYWAIT P1, [R3+URZ+0x16860], R2 ;  /* 0x01686002030075a7 */ /* 0x000f64000802017f */
[----:B-----5:R-:W-:Y:S05]  /*18cf0*/  @!P1 BRA `(.L_x_15608) ;  /* 0x0000005c00f89947 */ /* 0x020fea0003800000 */
.L_x_15822:
[----:B------:R-:W-:Y:S05]  /*18d00*/  @!P0 BRA `(.L_x_15609) ;  /* 0x0000000000048947 */ /* 0x000fea0003800000 */
[----:B------:R-:W-:Y:S01]  /*18d10*/  BPT.TRAP 0x1 ;  /* 0x000000040000795c */ /* 0x000fe20000300000 */
.L_x_15609:
[----:B------:R0:W0:Y:S02]  /*18d20*/  SYNCS.PHASECHK.TRANS64.TRYWAIT P0, [R5+URZ+0x16860], R0 ;  /* 0x01686000050075a7 */ /* 0x000024000800017f */
[----:B0-----:R-:W-:Y:S05]  /*18d30*/  @!P0 NANOSLEEP.SYNCS 0x989680 ;  /* 0x009896800000895d */ /* 0x001fea0003900000 */
[----:B------:R-:W0:Y:S02]  /*18d40*/  @!P0 SYNCS.PHASECHK.TRANS64 P0, [R5+URZ+0x16860], R0 ;  /* 0x01686000050085a7 */ /* 0x000e24000800007f */
[----:B0-----:R-:W-:Y:S05]  /*18d50*/  @!P0 BRA `(.L_x_15609) ;  /* 0xfffffffc00f08947 */ /* 0x001fea000383ffff */
.L_x_15350:
[----:B------:R-:W-:Y:S05]  /*18d60*/  BSYNC B9 ;  /* 0x0000000000097941 */ /* 0x000fea0003800000 */
.L_x_15347:
[----:B------:R-:W-:Y:S05]  /*18d70*/  EXIT ;  /* 0x000000000000794d */ /* 0x000fea0003800000 */
.L_x_15368:
[----:B0-----:R0:W1:Y:S02]  /*18d80*/  SYNCS.PHASECHK.TRANS64.TRYWAIT P6, [R69+URZ+0x16890], R77 ;  /* 0x0168904d450075a7 */ /* 0x00106400080c017f */
[----:B-1----:R-:W-:Y:S05]  /*18d90*/  @!P6 NANOSLEEP.SYNCS 0x989680 ;  /* 0x009896800000e95d */ /* 0x002fea0003900000 */
[----:B------:R-:W1:Y:S02]  /*18da0*/  @!P6 SYNCS.PHASECHK.TRANS64 P6, [R69+URZ+0x16890], R77 ;  /* 0x0168904d4500e5a7 */ /* 0x000e6400080c007f */
[----:B-1----:R-:W-:Y:S05]  /*18db0*/  @!P6 BRA `(.L_x_15368) ;  /* 0xfffffffc00f0e947 */ /* 0x002fea000383ffff */
[----:B------:R-:W-:Y:S05]  /*18dc0*/  BRA `(.L_x_15610) ;  /* 0xfffffe9c00607947 */ /* 0x000fea000383ffff */
.L_x_15369:
        /* <DEDUP_REMOVED lines=8> */
.L_x_15612:
[----:B------:R-:W-:Y:S05]  /*18e50*/  BSYNC B1 ;  /* 0x0000000000017941 */ /* 0x000fea0003800000 */
.L_x_15611:
        /* <DEDUP_REMOVED lines=8> */
.L_x_15613:
[----:B------:R-:W-:Y:S05]  /*18ee0*/  BRA `(.L_x_15614) ;  /* 0xfffffe9c002c7947 */ /* 0x000fea000383ffff */
.L_x_15378:
        /* <DEDUP_REMOVED lines=8> */
.L_x_15616:
[----:B------:R-:W-:Y:S05]  /*18f70*/  BSYNC B1 ;  /* 0x0000000000017941 */ /* 0x000fea0003800000 */
.L_x_15615:
        /* <DEDUP_REMOVED lines=8> */
.L_x_15617:
[----:B------:R-:W-:Y:S05]  /*19000*/  BRA `(.L_x_15618) ;  /* 0xfffffea000b87947 */ /* 0x000fea000383ffff */
.L_x_15390:
[----:B-1----:R1:W2:Y:S02]  /*19010*/  SYNCS.PHASECHK.TRANS64.TRYWAIT P4, [R69+URZ+0x16890], R77 ;  /* 0x0168904d450075a7 */ /* 0x0022a4000808017f */
[----:B--2---:R-:W-:Y:S05]  /*19020*/  @!P4 NANOSLEEP.SYNCS 0x989680 ;  /* 0x009896800000c95d */ /* 0x004fea0003900000 */
[----:B------:R-:W2:Y:S02]  /*19030*/  @!P4 SYNCS.PHASECHK.TRANS64 P4, [R69+URZ+0x16890], R77 ;  /* 0x0168904d4500c5a7 */ /* 0x000ea4000808007f */
[----:B--2---:R-:W-:Y:S05]  /*19040*/  @!P4 BRA `(.L_x_15390) ;  /* 0xfffffffc00f0c947 */ /* 0x004fea000383ffff */
[----:B------:R-:W-:Y:S05]  /*19050*/  BRA `(.L_x_15619) ;  /* 0xfffffeac00dc7947 */ /* 0x000fea000383ffff */
.L_x_15391:
        /* <DEDUP_REMOVED lines=8> */
.L_x_15621:
[----:B------:R-:W-:Y:S05]  /*190e0*/  BSYNC B1 ;  /* 0x0000000000017941 */ /* 0x000fea0003800000 */
.L_x_15620:
        /* <DEDUP_REMOVED lines=8> */
.L_x_15622:
[----:B------:R-:W-:Y:S01]  /*19170*/  IMAD.MOV.U32 R80, RZ, RZ, R14 ;  /* 0x000000ffff507224 */ /* 0x000fe200078e000e */
[----:B------:R-:W-:Y:S06]  /*19180*/  BRA `(.L_x_15623) ;  /* 0xfffffeac00a87947 */ /* 0x000fec000383ffff */
.L_x_15396:
        /* <DEDUP_REMOVED lines=8> */
.L_x_15625:
[----:B------:R-:W-:Y:S05]  /*19210*/  BSYNC B1 ;  /* 0x0000000000017941 */ /* 0x000fea0003800000 */
.L_x_15624:
        /* <DEDUP_REMOVED lines=8> */
.L_x_15626:
[----:B------:R-:W-:Y:S01]  /*192a0*/  IMAD.MOV.U32 R38, RZ, RZ, R14 ;  /* 0x000000ffff267224 */ /* 0x000fe200078e000e */
[----:B------:R-:W-:Y:S06]  /*192b0*/  BRA `(.L_x_15627) ;  /* 0xfffffeb400687947 */ /* 0x000fec000383ffff */
.L_x_15401:
[----:B0-----:R0:W1:Y:S02]  /*192c0*/  SYNCS.PHASECHK.TRANS64.TRYWAIT P3, [R69+URZ+0x16890], R77 ;  /* 0x0168904d450075a7 */ /* 0x001064000806017f */
[----:B-1----:R-:W-:Y:S05]  /*192d0*/  @!P3 NANOSLEEP.SYNCS 0x989680 ;  /* 0x009896800000b95d */ /* 0x002fea0003900000 */
[----:B------:R-:W1:Y:S02]  /*192e0*/  @!P3 SYNCS.PHASECHK.TRANS64 P3, [R69+URZ+0x16890], R77 ;  /* 0x0168904d4500b5a7 */ /* 0x000e64000806007f */
[----:B-1----:R-:W-:Y:S05]  /*192f0*/  @!P3 BRA `(.L_x_15401) ;  /* 0xfffffffc00f0b947 */ /* 0x002fea000383ffff */
[----:B------:R-:W-:Y:S05]  /*19300*/  BRA `(.L_x_15628) ;  /* 0xfffffebc00807947 */ /* 0x000fea000383ffff */
.L_x_15402:
        /* <DEDUP_REMOVED lines=8> */
.L_x_15630:
[----:B------:R-:W-:Y:S05]  /*19390*/  BSYNC B1 ;  /* 0x0000000000017941 */ /* 0x000fea0003800000 */
.L_x_15629:
        /* <DEDUP_REMOVED lines=8> */
.L_x_15631:
[----:B------:R-:W-:Y:S01]  /*19420*/  IMAD.MOV.U32 R37, RZ, RZ, R14 ;  /* 0x000000ffff257224 */ /* 0x000fe200078e000e */
[----:B------:R-:W-:Y:S06]  /*19430*/  BRA `(.L_x_15632) ;  /* 0xfffffebc00a47947 */ /* 0x000fec000383ffff */
.L_x_15405:
        /* <DEDUP_REMOVED lines=8> */
.L_x_15634:
[----:B------:R-:W-:Y:S05]  /*194c0*/  BSYNC B1 ;  /* 0x0000000000017941 */ /* 0x000fea0003800000 */
.L_x_15633:
        /* <DEDUP_REMOVED lines=8> */
.L_x_15635:
[----:B------:R-:W-:Y:S01]  /*19550*/  IMAD.MOV.U32 R37, RZ, RZ, R14 ;  /* 0x000000ffff257224 */ /* 0x000fe200078e000e */
[----:B------:R-:W-:Y:S06]  /*19560*/  BRA `(.L_x_15636) ;  /* 0xfffffebc00a07947 */ /* 0x000fec000383ffff */
.L_x_15409:
[----:B0-----:R0:W3:Y:S02]  /*19570*/  SYNCS.PHASECHK.TRANS64.TRYWAIT P4, [R69+URZ+0x168b0], R77 ;  /* 0x0168b04d450075a7 */ /* 0x0010e4000808017f */
[----:B---3--:R-:W-:Y:S05]  /*19580*/  @!P4 NANOSLEEP.SYNCS 0x989680 ;  /* 0x009896800000c95d */ /* 0x008fea0003900000 */
[----:B------:R-:W3:Y:S02]  /*19590*/  @!P4 SYNCS.PHASECHK.TRANS64 P4, [R69+URZ+0x168b0], R77 ;  /* 0x0168b04d4500c5a7 */ /* 0x000ee4000808007f */
[----:B---3--:R-:W-:Y:S05]  /*195a0*/  @!P4 BRA `(.L_x_15409) ;  /* 0xfffffffc00f0c947 */ /* 0x008fea000383ffff */
[----:B------:R-:W-:Y:S05]  /*195b0*/  BRA `(.L_x_15637) ;  /* 0xfffffec000187947 */ /* 0x000fea000383ffff */
.L_x_15417:
        /* <DEDUP_REMOVED lines=10> */
[----:B----45:R-:W-:Y:S05]  /*19660*/  WARPSYNC.COLLECTIVE R15, `(.L_x_15639) ;  /* 0x000000000f087348 */ /* 0x030fea0003c00000 */
[----:B------:R0:W1:Y:S02]  /*19670*/  SHFL.IDX P6, R14, R13, R12, R11 ;  /* 0x0000000c0d0e7389 */ /* 0x00006400000c000b */
[----:B01--45:R-:W-:Y:S01]  /*19680*/  ENDCOLLECTIVE ;  /* 0x000000000000791b */ /* 0x033fe20003800000 */
.L_x_15639:
[----:B------:R-:W-:Y:S05]  /*19690*/  BSYNC B0 ;  /* 0x0000000000007941 */ /* 0x000fea0003800000 */
.L_x_15638:
[----:B------:R0:W-:Y:S01]  /*196a0*/  STL [R1+0x1c], R14 ;  /* 0x00001c0e01007387 */ /* 0x0001e20000100800 */
[----:B------:R-:W-:Y:S05]  /*196b0*/  BRA `(.L_x_15640) ;  /* 0xfffffec400cc7947 */ /* 0x000fea000383ffff */
.L_x_15429:
[----:B------:R-:W-:Y:S01]  /*196c0*/  BSSY B1, `(.L_x_15641) ;  /* 0x0000008000017945 */ /* 0x000fe20003800000 */
[----:B------:R-:W-:Y:S02]  /*196d0*/  IMAD.MOV.U32 R13, RZ, RZ, R6 ;  /* 0x000000ffff0d7224 */ /* 0x000fe400078e0006 */
[----:B------:R-:W-:Y:S02]  /*196e0*/  IMAD.MOV.U32 R12, RZ, RZ, RZ ;  /* 0x000000ffff0c7224 */ /* 0x000fe400078e00ff */
[----:B------:R-:W-:Y:S02]  /*196f0*/  IMAD.MOV.U32 R11, RZ, RZ, 0x1c1f ;  /* 0x00001c1fff0b7424 */ /* 0x000fe400078e00ff */
[----:B------:R-:W-:-:S07]  /*19700*/  IMAD.MOV.U32 R15, RZ, RZ, -0x1 ;  /* 0xffffffffff0f7424 */ /* 0x000fce00078e00ff */
[----:B0---4-:R-:W-:Y:S05]  /*19710*/  WARPSYNC.COLLECTIVE R15, `(.L_x_15642) ;  /* 0x000000000f087348 */ /* 0x011fea0003c00000 */
[----:B0-----:R0:W1:Y:S02]  /*19720*/  SHFL.IDX P6, R14, R13, R12, R11 ;  /* 0x0000000c0d0e7389 */ /* 0x00106400000c000b */
[----:B01--4-:R-:W-:Y:S01]  /*19730*/  ENDCOLLECTIVE ;  /* 0x000000000000791b */ /* 0x013fe20003800000 */
.L_x_15642:
[----:B------:R-:W-:Y:S05]  /*19740*/  BSYNC B1 ;  /* 0x0000000000017941 */ /* 0x000fea0003800000 */
.L_x_15641:
        /* <DEDUP_REMOVED lines=8> */
.L_x_15643:
[----:B------:R-:W-:Y:S02]  /*197d0*/  IMAD.MOV.U32 R13, RZ, RZ, R8 ;  /* 0x000000ffff0d7224 */ /* 0x000fe400078e0008 */
[----:B------:R-:W-:-:S07]  /*197e0*/  IMAD.MOV.U32 R0, RZ, RZ, R14 ;  /* 0x000000ffff007224 */ /* 0x000fce00078e000e */
[----:B------:R-:W-:Y:S05]  /*197f0*/  WARPSYNC.COLLECTIVE R15, `(.L_x_15644) ;  /* 0x000000000f087348 */ /* 0x000fea0003c00000 */
[----:B------:R0:W1:Y:S02]  /*19800*/  SHFL.IDX P6, R14, R13, R12, R11 ;  /* 0x0000000c0d0e7389 */ /* 0x00006400000c000b */
[----:B01----:R-:W-:Y:S01]  /*19810*/  ENDCOLLECTIVE ;  /* 0x000000000000791b */ /* 0x003fe20003800000 */
.L_x_15644:
[----:B------:R-:W-:Y:S02]  /*19820*/  IMAD.MOV.U32 R13, RZ, RZ, R7 ;  /* 0x000000ffff0d7224 */ /* 0x000fe400078e0007 */
[----:B------:R-:W-:-:S07]  /*19830*/  IMAD.MOV.U32 R5, RZ, RZ, R14 ;  /* 0x000000ffff057224 */ /* 0x000fce00078e000e */
[----:B------:R-:W-:Y:S05]  /*19840*/  WARPSYNC.COLLECTIVE R15, `(.L_x_15645) ;  /* 0x000000000f087348 */ /* 0x000fea0003c00000 */
[----:B------:R0:W1:Y:S02]  /*19850*/  SHFL.IDX P6, R14, R13, R12, R11 ;  /* 0x0000000c0d0e7389 */ /* 0x00006400000c000b */
[----:B01----:R-:W-:Y:S01]  /*19860*/  ENDCOLLECTIVE ;  /* 0x000000000000791b */ /* 0x003fe20003800000 */
.L_x_15645:
[----:B------:R-:W-:Y:S05]  /*19870*/  BRA `(.L_x_15646) ;  /* 0xfffffecc00507947 */ /* 0x000fea000383ffff */
.L_x_15432:
[----:B------:R-:W-:Y:S01]  /*19880*/  BSSY B1, `(.L_x_15647) ;  /* 0x0000008000017945 */ /* 0x000fe20003800000 */
[----:B------:R-:W-:Y:S01]  /*19890*/  MOV R13, R6 ;  /* 0x00000006000d7202 */ /* 0x000fe20000000f00 */
[----:B------:R-:W-:Y:S02]  /*198a0*/  IMAD.MOV.U32 R12, RZ, RZ, 0x1 ;  /* 0x00000001ff0c7424 */ /* 0x000fe400078e00ff */
[----:B------:R-:W-:Y:S02]  /*198b0*/  IMAD.MOV.U32 R11, RZ, RZ, 0x1c1f ;  /* 0x00001c1fff0b7424 */ /* 0x000fe400078e00ff */
[----:B------:R-:W-:-:S07]  /*198c0*/  IMAD.MOV.U32 R15, RZ, RZ, -0x1 ;  /* 0xffffffffff0f7424 */ /* 0x000fce00078e00ff */
[----:B0---4-:R-:W-:Y:S05]  /*198d0*/  WARPSYNC.COLLECTIVE R15, `(.L_x_15648) ;  /* 0x000000000f087348 */ /* 0x011fea0003c00000 */
[----:B0-----:R0:W1:Y:S02]  /*198e0*/  SHFL.IDX P6, R14, R13, R12, R11 ;  /* 0x0000000c0d0e7389 */ /* 0x00106400000c000b */
[----:B01--4-:R-:W-:Y:S01]  /*198f0*/  ENDCOLLECTIVE ;  /* 0x000000000000791b */ /* 0x013fe20003800000 */
.L_x_15648:
[----:B------:R-:W-:Y:S05]  /*19900*/  BSYNC B1 ;  /* 0x0000000000017941 */ /* 0x000fea0003800000 */
.L_x_15647:
        /* <DEDUP_REMOVED lines=8> */
.L_x_15649:
[----:B------:R-:W-:Y:S02]  /*19990*/  IMAD.MOV.U32 R13, RZ, RZ, R8 ;  /* 0x000000ffff0d7224 */ /* 0x000fe400078e0008 */
[----:B------:R-:W-:-:S07]  /*199a0*/  IMAD.MOV.U32 R0, RZ, RZ, R14 ;  /* 0x000000ffff007224 */ /* 0x000fce00078e000e */
[----:B------:R-:W-:Y:S05]  /*199b0*/  WARPSYNC.COLLECTIVE R15, `(.L_x_15650) ;  /* 0x000000000f087348 */ /* 0x000fea0003c00000 */
[----:B------:R0:W1:Y:S02]  /*199c0*/  SHFL.IDX P6, R14, R13, R12, R11 ;  /* 0x0000000c0d0e7389 */ /* 0x00006400000c000b */
[----:B01----:R-:W-:Y:S01]  /*199d0*/  ENDCOLLECTIVE ;  /* 0x000000000000791b */ /* 0x003fe20003800000 */
.L_x_15650:
[----:B------:R-:W-:Y:S02]  /*199e0*/  IMAD.MOV.U32 R13, RZ, RZ, R7 ;  /* 0x000000ffff0d7224 */ /* 0x000fe400078e0007 */
[----:B------:R-:W-:-:S07]  /*199f0*/  IMAD.MOV.U32 R5, RZ, RZ, R14 ;  /* 0x000000ffff057224 */ /* 0x000fce00078e000e */
[----:B------:R-:W-:Y:S05]  /*19a00*/  WARPSYNC.COLLECTIVE R15, `(.L_x_15651) ;  /* 0x000000000f087348 */ /* 0x000fea0003c00000 */
[----:B------:R0:W1:Y:S02]  /*19a10*/  SHFL.IDX P6, R14, R13, R12, R11 ;  /* 0x0000000c0d0e7389 */ /* 0x00006400000c000b */
[----:B01----:R-:W-:Y:S01]  /*19a20*/  ENDCOLLECTIVE ;  /* 0x000000000000791b */ /* 0x003fe20003800000 */
.L_x_15651:
[----:B------:R-:W-:Y:S05]  /*19a30*/  BRA `(.L_x_15652) ;  /* 0xfffffecc00c07947 */ /* 0x000fea000383ffff */
.L_x_15436:
[----:B0-----:R0:W1:Y:S02]  /*19a40*/  SYNCS.PHASECHK.TRANS64.TRYWAIT P0, [R2+URZ+0x16800], R41 ;  /* 0x01680029020075a7 */ /* 0x001064000800017f */
[----:B-1----:R-:W-:Y:S05]  /*19a50*/  @!P0 NANOSLEEP.SYNCS 0x989680 ;  /* 0x009896800000895d */ /* 0x002fea0003900000 */
[----:B------:R-:W1:Y:S02]  /*19a60*/  @!P0 SYNCS.PHASECHK.TRANS64 P0, [R2+URZ+0x16800], R41 ;  /* 0x01680029020085a7 */ /* 0x000e64000800007f */
[----:B-1----:R-:W-:Y:S05]  /*19a70*/  @!P0 BRA `(.L_x_15436) ;  /* 0xfffffffc00f08947 */ /* 0x002fea000383ffff */
[----:B------:R-:W-:Y:S05]  /*19a80*/  BRA `(.L_x_15653) ;  /* 0xfffffed000d47947 */ /* 0x000fea000383ffff */
.L_x_15444:
[----:B------:R-:W1:Y:S01]  /*19a90*/  LDC R35, c[0x0][0x3f4] ;  /* 0x0000fd00ff237b82 */ /* 0x000e620000000800 */
[----:B------:R-:W-:Y:S01]  /*19aa0*/  BSSY B1, `(.L_x_15654) ;  /* 0x0000008000017945 */ /* 0x000fe20003800000 */
[----:B------:R-:W-:Y:S02]  /*19ab0*/  IMAD.MOV.U32 R13, RZ, RZ, R26 ;  /* 0x000000ffff0d7224 */ /* 0x000fe400078e001a */
[----:B------:R-:W-:Y:S02]  /*19ac0*/  IMAD.MOV.U32 R12, RZ, RZ, RZ ;  /* 0x000000ffff0c7224 */ /* 0x000fe400078e00ff */
[----:B------:R-:W-:Y:S02]  /*19ad0*/  IMAD.MOV.U32 R11, RZ, RZ, 0x1c1f ;  /* 0x00001c1fff0b7424 */ /* 0x000fe400078e00ff */
[----:B------:R-:W-:-:S07]  /*19ae0*/  IMAD.MOV.U32 R15, RZ, RZ, -0x1 ;  /* 0xffffffffff0f7424 */ /* 0x000fce00078e00ff */
[----:B01--4-:R-:W-:Y:S05]  /*19af0*/  WARPSYNC.COLLECTIVE R15, `(.L_x_15655) ;  /* 0x000000000f087348 */ /* 0x013fea0003c00000 */
[----:B0-----:R0:W2:Y:S02]  /*19b00*/  SHFL.IDX P6, R14, R13, R12, R11 ;  /* 0x0000000c0d0e7389 */ /* 0x0010a400000c000b */
[----:B012-4-:R-:W-:Y:S01]  /*19b10*/  ENDCOLLECTIVE ;  /* 0x000000000000791b */ /* 0x017fe20003800000 */
.L_x_15655:
[----:B------:R-:W-:Y:S05]  /*19b20*/  BSYNC B1 ;  /* 0x0000000000017941 */ /* 0x000fea0003800000 */
.L_x_15654:
[----:B------:R0:W5:Y:S01]  /*19b30*/  LDL R10, [R1+0x18] ;  /* 0x00001800010a7983 */ /* 0x0001620000100800 */
[----:B------:R-:W-:Y:S01]  /*19b40*/  IMAD.MOV.U32 R13, RZ, RZ, R25 ;  /* 0x000000ffff0d7224 */ /* 0x000fe200078e0019 */
[----:B------:R-:W-:Y:S01]  /*19b50*/  MOV R11, 0x1c1f ;  /* 0x00001c1f000b7802 */ /* 0x000fe20000000f00 */
[----:B------:R-:W-:Y:S01]  /*19b60*/  IMAD.MOV.U32 R12, RZ, RZ, RZ ;  /* 0x000000ffff0c7224 */ /* 0x000fe200078e00ff */
[----:B------:R-:W-:Y:S01]  /*19b70*/  ISETP.GE.AND P0, PT, R16, R35, PT ;  /* 0x000000231000720c */ /* 0x000fe20003f06270 */
[----:B------:R-:W-:Y:S02]  /*19b80*/  IMAD.MOV.U32 R15, RZ, RZ, -0x1 ;  /* 0xffffffffff0f7424 */ /* 0x000fe400078e00ff */
[----:B------:R-:W-:-:S10]  /*19b90*/  IMAD.MOV.U32 R0, RZ, RZ, R14 ;  /* 0x000000ffff007224 */ /* 0x000fd400078e000e */
[----:B0----5:R-:W-:Y:S05]  /*19ba0*/  WARPSYNC.COLLECTIVE R15, `(.L_x_15656) ;  /* 0x000000000f087348 */ /* 0x021fea0003c00000 */
[----:B------:R1:W2:Y:S02]  /*19bb0*/  SHFL.IDX P6, R14, R13, R12, R11 ;  /* 0x0000000c0d0e7389 */ /* 0x0002a400000c000b */
[----:B012--5:R-:W-:Y:S01]  /*19bc0*/  ENDCOLLECTIVE ;  /* 0x000000000000791b */ /* 0x027fe20003800000 */
.L_x_15656:
[----:B------:R-:W-:Y:S02]  /*19bd0*/  IMAD.MOV.U32 R13, RZ, RZ, R24 ;  /* 0x000000ffff0d7224 */ /* 0x000fe400078e0018 */
[----:B------:R-:W-:-:S07]  /*19be0*/  IMAD.MOV.U32 R3, RZ, RZ, R14 ;  /* 0x000000ffff037224 */ /* 0x000fce00078e000e */
[----:B------:R-:W-:Y:S05]  /*19bf0*/  WARPSYNC.COLLECTIVE R15, `(.L_x_15657) ;  /* 0x000000000f087348 */ /* 0x000fea0003c00000 */
[----:B------:R0:W1:Y:S02]  /*19c00*/  SHFL.IDX P6, R14, R13, R12, R11 ;  /* 0x0000000c0d0e7389 */ /* 0x00006400000c000b */
[----:B01----:R-:W-:Y:S01]  /*19c10*/  ENDCOLLECTIVE ;  /* 0x000000000000791b */ /* 0x003fe20003800000 */
.L_x_15657:
[----:B------:R-:W-:Y:S02]  /*19c20*/  IMAD.MOV.U32 R13, RZ, RZ, R27 ;  /* 0x000000ffff0d7224 */ /* 0x000fe400078e001b */
[----:B------:R-:W-:-:S07]  /*19c30*/  IMAD.MOV.U32 R4, RZ, RZ, R14 ;  /* 0x000000ffff047224 */ /* 0x000fce00078e000e */
[----:B------:R-:W-:Y:S05]  /*19c40*/  WARPSYNC.COLLECTIVE R15, `(.L_x_15658) ;  /* 0x000000000f087348 */ /* 0x000fea0003c00000 */
[----:B------:R0:W1:Y:S02]  /*19c50*/  SHFL.IDX P6, R14, R13, R12, R11 ;  /* 0x0000000c0d0e7389 */ /* 0x00006400000c000b */
[----:B01----:R-:W-:Y:S01]  /*19c60*/  ENDCOLLECTIVE ;  /* 0x000000000000791b */ /* 0x003fe20003800000 */
.L_x_15658:
[----:B------:R-:W-:-:S05]  /*19c70*/  IMAD R32, R10, R32, RZ ;  /* 0x000000200a207224 */ /* 0x000fca00078e02ff */
[----:B------:R-:W-:-:S13]  /*19c80*/  ISETP.GE.OR P1, PT, R41, R32, P0 ;  /* 0x000000202900720c */ /* 0x000fda0000726670 */
[C---:B------:R-:W-:Y:S01]  /*19c90*/  @!P1 IMAD.SHL.U32 R5, R16.reuse, 0x2, RZ ;  /* 0x0000000210059824 */ /* 0x040fe200078e00ff */
[----:B------:R-:W-:-:S04]  /*19ca0*/  @!P1 SHF.L.U64.HI R21, R16, 0x1, R17 ;  /* 0x0000000110159819 */ /* 0x000fc80000010211 */
[----:B------:R-:W-:-:S05]  /*19cb0*/  @!P1 IADD3 R6, P2, R3, R5, RZ ;  /* 0x0000000503069210 */ /* 0x000fca0007f5e0ff */
[----:B------:R-:W-:-:S05]  /*19cc0*/  @!P1 IMAD.X R7, R0, 0x1, R21, P2 ;  /* 0x0000000100079824 */ /* 0x000fca00010e0615 */
        /* <DEDUP_REMOVED lines=19> */
.L_x_15659:
[----:B------:R-:W-:Y:S02]  /*19e00*/  IMAD.MOV.U32 R0, RZ, RZ, R36 ;  /* 0x000000ffff007224 */ /* 0x000fe400078e0024 */
[----:B------:R-:W-:Y:S02]  /*19e10*/  IMAD.MOV.U32 R3, RZ, RZ, R37 ;  /* 0x000000ffff037224 */ /* 0x000fe400078e0025 */
[----:B------:R-:W-:Y:S01]  /*19e20*/  @!P1 IMAD.MOV.U32 R38, RZ, RZ, R10 ;  /* 0x000000ffff269224 */ /* 0x000fe200078e000a */
[----:B------:R-:W-:Y:S01]  /*19e30*/  PRMT R48, R0, 0x7610, R48 ;  /* 0x0000761000307816 */ /* 0x000fe20000000030 */
[----:B------:R-:W-:Y:S01]  /*19e40*/  IMAD.MOV.U32 R9, RZ, RZ, R39 ;  /* 0x000000ffff097224 */ /* 0x000fe200078e0027 */
[----:B------:R-:W-:Y:S01]  /*19e50*/  PRMT R34, R34, 0x5410, R3 ;  /* 0x0000541022227816 */ /* 0x000fe20000000003 */
[----:B------:R-:W-:Y:S02]  /*19e60*/  @!P1 IMAD.MOV.U32 R28, RZ, RZ, R4 ;  /* 0x000000ffff1c9224 */ /* 0x000fe400078e0004 */
[----:B------:R-:W-:Y:S01]  /*19e70*/  @!P1 IMAD.MOV.U32 R29, RZ, RZ, R5 ;  /* 0x000000ffff1d9224 */ /* 0x000fe200078e0005 */
[----:B------:R-:W-:Y:S01]  /*19e80*/  PRMT R34, R9, 0x7610, R34 ;  /* 0x0000761009227816 */ /* 0x000fe20000000022 */
[----:B------:R-:W-:-:S02]  /*19e90*/  IMAD.MOV.U32 R8, RZ, RZ, R38 ;  /* 0x000000ffff087224 */ /* 0x000fc400078e0026 */
[----:B------:R-:W-:Y:S02]  /*19ea0*/  IMAD.MOV.U32 R13, RZ, RZ, R25 ;  /* 0x000000ffff0d7224 */ /* 0x000fe400078e0019 */
[----:B------:R-:W-:Y:S01]  /*19eb0*/  @!P1 IMAD.MOV.U32 R20, RZ, RZ, R6 ;  /* 0x000000ffff149224 */ /* 0x000fe200078e0006 */
[----:B------:R-:W-:Y:S01]  /*19ec0*/  PRMT R31, R8, 0x7610, R31 ;  /* 0x00007610081f7816 */ /* 0x000fe2000000001f */
[----:B------:R-:W-:Y:S02]  /*19ed0*/  @!P1 IMAD.MOV.U32 R21, RZ, RZ, R7 ;  /* 0x000000ffff159224 */ /* 0x000fe400078e0007 */
[----:B------:R-:W-:Y:S02]  /*19ee0*/  IMAD.MOV.U32 R4, RZ, RZ, R28 ;  /* 0x000000ffff047224 */ /* 0x000fe400078e001c */
[----:B------:R-:W-:Y:S01]  /*19ef0*/  IMAD.MOV.U32 R5, RZ, RZ, R29 ;  /* 0x000000ffff057224 */ /* 0x000fe200078e001d */
[----:B------:R-:W-:Y:S01]  /*19f00*/  MOV R0, R14 ;  /* 0x0000000e00007202 */ /* 0x000fe20000000f00 */
[----:B------:R-:W-:-:S07]  /*19f10*/  IMAD.MOV.U32 R6, RZ, RZ, R20 ;  /* 0x000000ffff067224 */ /* 0x000fce00078e0014 */
[----:B------:R-:W-:Y:S05]  /*19f20*/  WARPSYNC.COLLECTIVE R15, `(.L_x_15660) ;  /* 0x000000000f087348 */ /* 0x000fea0003c00000 */
[----:B------:R0:W1:Y:S02]  /*19f30*/  SHFL.IDX P6, R14, R13, R12, R11 ;  /* 0x0000000c0d0e7389 */ /* 0x00006400000c000b */
[----:B01----:R-:W-:Y:S01]  /*19f40*/  ENDCOLLECTIVE ;  /* 0x000000000000791b */ /* 0x003fe20003800000 */
.L_x_15660:
[----:B------:R-:W-:Y:S01]  /*19f50*/  IMAD.MOV.U32 R7, RZ, RZ, R21 ;  /* 0x000000ffff077224 */ /* 0x000fe200078e0015 */
[----:B------:R-:W-:Y:S02]  /*19f60*/  PRMT R50, R4, 0x7610, R50 ;  /* 0x0000761004327816 */ /* 0x000fe40000000032 */
[----:B------:R-:W-:Y:S02]  /*19f70*/  PRMT R54, R5, 0x7610, R54 ;  /* 0x0000761005367816 */ /* 0x000fe40000000036 */
[----:B------:R-:W-:Y:S02]  /*19f80*/  CS2R R4, SRZ ;  /* 0x0000000000047805 */ /* 0x000fe4000001ff00 */
[----:B------:R-:W-:Y:S02]  /*19f90*/  PRMT R31, R31, 0x5410, R6 ;  /* 0x000054101f1f7816 */ /* 0x000fe40000000006 */
[----:B------:R-:W-:Y:S01]  /*19fa0*/  PRMT R55, R7, 0x7610, R55 ;  /* 0x0000761007377816 */ /* 0x000fe20000000037 */
[----:B------:R-:W-:-:S02]  /*19fb0*/  IMAD.MOV.U32 R13, RZ, RZ, R24 ;  /* 0x000000ffff0d7224 */ /* 0x000fc400078e0018 */
[----:B------:R-:W-:-:S07]  /*19fc0*/  IMAD.MOV.U32 R3, RZ, RZ, R14 ;  /* 0x000000ffff037224 */ /* 0x000fce00078e000e */
[----:B------:R-:W-:Y:S05]  /*19fd0*/  WARPSYNC.COLLECTIVE R15, `(.L_x_15661) ;  /* 0x000000000f087348 */ /* 0x000fea0003c00000 */
[----:B------:R0:W1:Y:S02]  /*19fe0*/  SHFL.IDX P6, R14, R13, R12, R11 ;  /* 0x0000000c0d0e7389 */ /* 0x00006400000c000b */
[----:B01----:R-:W-:Y:S01]  /*19ff0*/  ENDCOLLECTIVE ;  /* 0x000000000000791b */ /* 0x003fe20003800000 */
.L_x_15661:
[----:B------:R-:W-:Y:S02]  /*1a000*/  IMAD.MOV.U32 R13, RZ, RZ, R27 ;  /* 0x000000ffff0d7224 */ /* 0x000fe400078e001b */
[----:B------:R-:W-:-:S07]  /*1a010*/  IMAD.MOV.U32 R24, RZ, RZ, R14 ;  /* 0x000000ffff187224 */ /* 0x000fce00078e000e */
[----:B------:R-:W-:Y:S05]  /*1a020*/  WARPSYNC.COLLECTIVE R15, `(.L_x_15662) ;  /* 0x000000000f087348 */ /* 0x000fea0003c00000 */
[----:B------:R0:W1:Y:S02]  /*1a030*/  SHFL.IDX P6, R14, R13, R12, R11 ;  /* 0x0000000c0d0e7389 */ /* 0x00006400000c000b */
[----:B01----:R-:W-:Y:S01]  /*1a040*/  ENDCOLLECTIVE ;  /* 0x000000000000791b */ /* 0x003fe20003800000 */
.L_x_15662:
[----:B------:R-:W-:Y:S05]  /*1a050*/  BRA `(.L_x_15663) ;  /* 0xfffffee000047947 */ /* 0x000fea000383ffff */
.L_x_15448:
[----:B0-----:R0:W1:Y:S02]  /*1a060*/  SYNCS.PHASECHK.TRANS64.TRYWAIT P1, [R2+URZ+0x16800], R13 ;  /* 0x0168000d020075a7 */ /* 0x001064000802017f */
[----:B-1----:R-:W-:Y:S05]  /*1a070*/  @!P1 NANOSLEEP.SYNCS 0x989680 ;  /* 0x009896800000995d */ /* 0x002fea0003900000 */
[----:B------:R-:W1:Y:S02]  /*1a080*/  @!P1 SYNCS.PHASECHK.TRANS64 P1, [R2+URZ+0x16800], R13 ;  /* 0x0168000d020095a7 */ /* 0x000e64000802007f */
[----:B-1----:R-:W-:Y:S05]  /*1a090*/  @!P1 BRA `(.L_x_15448) ;  /* 0xfffffffc00f09947 */ /* 0x002fea000383ffff */
[----:B------:R-:W-:Y:S05]  /*1a0a0*/  BRA `(.L_x_15664) ;  /* 0xfffffee000ac7947 */ /* 0x000fea000383ffff */
.L_x_15454:
[----:B--2---:R2:W3:Y:S02]  /*1a0b0*/  SYNCS.PHASECHK.TRANS64.TRYWAIT P1, [R8+URZ+0x16830], R3 ;  /* 0x01683003080075a7 */ /* 0x0044e4000802017f */
[----:B---3--:R-:W-:Y:S05]  /*1a0c0*/  @!P1 NANOSLEEP.SYNCS 0x989680 ;  /* 0x009896800000995d */ /* 0x008fea0003900000 */
[----:B------:R-:W3:Y:S02]  /*1a0d0*/  @!P1 SYNCS.PHASECHK.TRANS64 P1, [R8+URZ+0x16830], R3 ;  /* 0x01683003080095a7 */ /* 0x000ee4000802007f */
[----:B---3--:R-:W-:Y:S05]  /*1a0e0*/  @!P1 BRA `(.L_x_15454) ;  /* 0xfffffffc00f09947 */ /* 0x008fea000383ffff */
[----:B------:R-:W-:Y:S05]  /*1a0f0*/  BRA `(.L_x_15453) ;  /* 0xfffffef000807947 */ /* 0x000fea000383ffff */
.L_x_15461:
[----:B-1----:R1:W2:Y:S02]  /*1a100*/  SYNCS.PHASECHK.TRANS64.TRYWAIT P2, [R3+URZ+0x16830], R0 ;  /* 0x01683000030075a7 */ /* 0x0022a4000804017f */
[----:B--2---:R-:W-:Y:S05]  /*1a110*/  @!P2 NANOSLEEP.SYNCS 0x989680 ;  /* 0x009896800000a95d */ /* 0x004fea0003900000 */
[----:B------:R-:W2:Y:S02]  /*1a120*/  @!P2 SYNCS.PHASECHK.TRANS64 P2, [R3+URZ+0x16830], R0 ;  /* 0x016830000300a5a7 */ /* 0x000ea4000804007f */
[----:B--2---:R-:W-:Y:S05]  /*1a130*/  @!P2 BRA `(.L_x_15461) ;  /* 0xfffffffc00f0a947 */ /* 0x004fea000383ffff */
[----:B------:R-:W-:Y:S05]  /*1a140*/  BRA `(.L_x_15460) ;  /* 0xffffff1400307947 */ /* 0x000fea000383ffff */
.L_x_15465:
[----:B-1----:R1:W2:Y:S02]  /*1a150*/  SYNCS.PHASECHK.TRANS64.TRYWAIT P1, [R3+URZ+0x16850], R0 ;  /* 0x01685000030075a7 */ /* 0x0022a4000802017f */
[----:B--2---:R-:W-:Y:S05]  /*1a160*/  @!P1 NANOSLEEP.SYNCS 0x989680 ;  /* 0x009896800000995d */ /* 0x004fea0003900000 */
[----:B------:R-:W2:Y:S02]  /*1a170*/  @!P1 SYNCS.PHASECHK.TRANS64 P1, [R3+URZ+0x16850], R0 ;  /* 0x01685000030095a7 */ /* 0x000ea4000802007f */
[----:B--2---:R-:W-:Y:S05]  /*1a180*/  @!P1 BRA `(.L_x_15465) ;  /* 0xfffffffc00f09947 */ /* 0x004fea000383ffff */
[----:B------:R-:W-:Y:S05]  /*1a190*/  BRA `(.L_x_15462) ;  /* 0xffffff18000c7947 */ /* 0x000fea000383ffff */
.L_x_15474:
[----:B-1----:R1:W2:Y:S02]  /*1a1a0*/  SYNCS.PHASECHK.TRANS64.TRYWAIT P1, [R0+URZ+0x16830], R3 ;  /* 0x01683003000075a7 */ /* 0x0022a4000802017f */
[----:B--2---:R-:W-:Y:S05]  /*1a1b0*/  @!P1 NANOSLEEP.SYNCS 0x989680 ;  /* 0x009896800000995d */ /* 0x004fea0003900000 */
[----:B------:R-:W2:Y:S02]  /*1a1c0*/  @!P1 SYNCS.PHASECHK.TRANS64 P1, [R0+URZ+0x16830], R3 ;  /* 0x01683003000095a7 */ /* 0x000ea4000802007f */
[----:B--2---:R-:W-:Y:S05]  /*1a1d0*/  @!P1 BRA `(.L_x_15474) ;  /* 0xfffffffc00f09947 */ /* 0x004fea000383ffff */
[----:B------:R-:W-:Y:S05]  /*1a1e0*/  BRA `(.L_x_15473) ;  /* 0xffffff3c00807947 */ /* 0x000fea000383ffff */
.L_x_15478:
[----:B-1----:R1:W2:Y:S02]  /*1a1f0*/  SYNCS.PHASECHK.TRANS64.TRYWAIT P1, [R3+URZ+0x16850], R0 ;  /* 0x01685000030075a7 */ /* 0x0022a4000802017f */
[----:B--2---:R-:W-:Y:S05]  /*1a200*/  @!P1 NANOSLEEP.SYNCS 0x989680 ;  /* 0x009896800000995d */ /* 0x004fea0003900000 */
[----:B------:R-:W2:Y:S02]  /*1a210*/  @!P1 SYNCS.PHASECHK.TRANS64 P1, [R3+URZ+0x16850], R0 ;  /* 0x01685000030095a7 */ /* 0x000ea4000802007f */
[----:B--2---:R-:W-:Y:S05]  /*1a220*/  @!P1 BRA `(.L_x_15478) ;  /* 0xfffffffc00f09947 */ /* 0x004fea000383ffff */
[----:B------:R-:W-:Y:S05]  /*1a230*/  BRA `(.L_x_15475) ;  /* 0xffffff4000507947 */ /* 0x000fea000383ffff */
.L_x_15485:
[----:B-1----:R1:W2:Y:S02]  /*1a240*/  SYNCS.PHASECHK.TRANS64.TRYWAIT P1, [R10+URZ+0x16850], R7 ;  /* 0x016850070a0075a7 */ /* 0x0022a4000802017f */
[----:B--2---:R-:W-:Y:S05]  /*1a250*/  @!P1 NANOSLEEP.SYNCS 0x989680 ;  /* 0x009896800000995d */ /* 0x004fea0003900000 */
[----:B------:R-:W2:Y:S02]  /*1a260*/  @!P1 SYNCS.PHASECHK.TRANS64 P1, [R10+URZ+0x16850], R7 ;  /* 0x016850070a0095a7 */ /* 0x000ea4000802007f */
[----:B--2---:R-:W-:Y:S05]  /*1a270*/  @!P1 BRA `(.L_x_15485) ;  /* 0xfffffffc00f09947 */ /* 0x004fea000383ffff */
[----:B------:R-:W-:Y:S05]  /*1a280*/  BRA `(.L_x_15484) ;  /* 0xffffff5c00147947 */ /* 0x000fea000383ffff */
.L_x_15494:
[----:B------:R-:W-:Y:S02]  /*1a290*/  IMAD.MOV.U32 R13, RZ, RZ, R20 ;  /* 0x000000ffff0d7224 */ /* 0x000fe400078e0014 */
[----:B------:R-:W-:Y:S02]  /*1a2a0*/  IMAD.MOV.U32 R12, RZ, RZ, RZ ;  /* 0x000000ffff0c7224 */ /* 0x000fe400078e00ff */
[----:B------:R-:W-:Y:S02]  /*1a2b0*/  IMAD.MOV.U32 R11, RZ, RZ, 0x181f ;  /* 0x0000181fff0b7424 */ /* 0x000fe400078e00ff */
[----:B------:R-:W-:Y:S02]  /*1a2c0*/  IMAD.MOV.U32 R15, RZ, RZ, -0x1 ;  /* 0xffffffffff0f7424 */ /* 0x000fe400078e00ff */
[----:B------:R-:W-:Y:S02]  /*1a2d0*/  IMAD R21, R8, R25, RZ ;  /* 0x0000001908157224 */ /* 0x000fe400078e02ff */
[----:B------:R-:W-:-:S07]  /*1a2e0*/  IMAD.IADD R24, R26, 0x1, R30 ;  /* 0x000000011a187824 */ /* 0x000fce00078e021e */
[----:B-1----:R-:W-:Y:S05]  /*1a2f0*/  WARPSYNC.COLLECTIVE R15, `(.L_x_15665) ;  /* 0x000000000f087348 */ /* 0x002fea0003c00000 */
[----:B------:R0:W2:Y:S02]  /*1a300*/  SHFL.IDX P6, R14, R13, R12, R11 ;  /* 0x0000000c0d0e7389 */ /* 0x0000a400000c000b */
[----:B012---:R-:W-:Y:S01]  /*1a310*/  ENDCOLLECTIVE ;  /* 0x000000000000791b */ /* 0x007fe20003800000 */
.L_x_15665:
[C---:B------:R-:W-:Y:S01]  /*1a320*/  VIADD R8, R24.reuse, 0x30 ;  /* 0x0000003018087836 */ /* 0x040fe20000000000 */
[----:B------:R-:W-:-:S04]  /*1a330*/  ISETP.GE.OR P3, PT, R24, R21, P0 ;  /* 0x000000151800720c */ /* 0x000fc80000766670 */
[----:B------:R-:W-:Y:S01]  /*1a340*/  ISETP.GE.OR P4, PT, R8, R21, P0 ;  /* 0x000000150800720c */ /* 0x000fe20000786670 */
[----:B------:R-:W-:Y:S02]  /*1a350*/  VIADD R8, R24, 0x60 ;  /* 0x0000006018087836 */ /* 0x000fe40000000000 */
[----:B------:R-:W-:-:S03]  /*1a360*/  IMAD.MOV.U32 R13, RZ, RZ, R7 ;  /* 0x000000ffff0d7224 */ /* 0x000fc600078e0007 */
[----:B------:R-:W-:Y:S02]  /*1a370*/  ISETP.GE.OR P2, PT, R8, R21, P0 ;  /* 0x000000150800720c */ /* 0x000fe40000746670 */
[----:B------:R-:W-:-:S11]  /*1a380*/  MOV R0, R14 ;  /* 0x0000000e00007202 */ /* 0x000fd60000000f00 */
[----:B------:R-:W-:Y:S05]  /*1a390*/  WARPSYNC.COLLECTIVE R15, `(.L_x_15666) ;  /* 0x000000000f087348 */ /* 0x000fea0003c00000 */
[----:B------:R0:W1:Y:S02]  /*1a3a0*/  SHFL.IDX P6, R14, R13, R12, R11 ;  /* 0x0000000c0d0e7389 */ /* 0x00006400000c000b */
[----:B01----:R-:W-:Y:S01]  /*1a3b0*/  ENDCOLLECTIVE ;  /* 0x000000000000791b */ /* 0x003fe20003800000 */
.L_x_15666:
[----:B------:R-:W-:Y:S02]  /*1a3c0*/  IMAD.MOV.U32 R13, RZ, RZ, R20 ;  /* 0x000000ffff0d7224 */ /* 0x000fe400078e0014 */
[----:B------:R-:W-:Y:S02]  /*1a3d0*/  IMAD.MOV.U32 R12, RZ, RZ, 0x1 ;  /* 0x00000001ff0c7424 */ /* 0x000fe400078e00ff */
[----:B------:R-:W-:-:S07]  /*1a3e0*/  IMAD.MOV.U32 R3, RZ, RZ, R14 ;  /* 0x000000ffff037224 */ /* 0x000fce00078e000e */
[----:B------:R-:W-:Y:S05]  /*1a3f0*/  WARPSYNC.COLLECTIVE R15, `(.L_x_15667) ;  /* 0x000000000f087348 */ /* 0x000fea0003c00000 */
[----:B------:R0:W1:Y:S02]  /*1a400*/  SHFL.IDX P6, R14, R13, R12, R11 ;  /* 0x0000000c0d0e7389 */ /* 0x00006400000c000b */
[----:B01----:R-:W-:Y:S01]  /*1a410*/  ENDCOLLECTIVE ;  /* 0x000000000000791b */ /* 0x003fe20003800000 */
.L_x_15667:
[----:B------:R-:W-:-:S04]  /*1a420*/  @!P3 LEA R10, P5, R29, R3, 0x1 ;  /* 0x000000031d0ab211 */ /* 0x000fc800078a08ff */
[----:B------:R-:W-:Y:S01]  /*1a430*/  @!P3 LEA.HI.X R3, R29, R0, R28, 0x1, P5 ;  /* 0x000000001d03b211 */ /* 0x000fe200028f0c1c */
[----:B------:R-:W-:Y:S02]  /*1a440*/  IMAD.MOV.U32 R13, RZ, RZ, R7 ;  /* 0x000000ffff0d7224 */ /* 0x000fe400078e0007 */
[----:B------:R-:W-:-:S07]  /*1a450*/  IMAD.MOV.U32 R4, RZ, RZ, R14 ;  /* 0x000000ffff047224 */ /* 0x000fce00078e000e */
[----:B------:R-:W-:Y:S05]  /*1a460*/  WARPSYNC.COLLECTIVE R15, `(.L_x_15668) ;  /* 0x000000000f087348 */ /* 0x000fea0003c00000 */
[----:B------:R0:W1:Y:S02]  /*1a470*/  SHFL.IDX P6, R14, R13, R12, R11 ;  /* 0x0000000c0d0e7389 */ /* 0x00006400000c000b */
[----:B01----:R-:W-:Y:S01]  /*1a480*/  ENDCOLLECTIVE ;  /* 0x000000000000791b */ /* 0x003fe20003800000 */
.L_x_15668:
[----:B------:R-:W-:Y:S02]  /*1a490*/  IMAD.MOV.U32 R13, RZ, RZ, R20 ;  /* 0x000000ffff0d7224 */ /* 0x000fe400078e0014 */
[----:B------:R-:W-:Y:S02]  /*1a4a0*/  IMAD.MOV.U32 R12, RZ, RZ, 0x2 ;  /* 0x00000002ff0c7424 */ /* 0x000fe400078e00ff */
[----:B------:R-:W-:-:S07]  /*1a4b0*/  IMAD.MOV.U32 R5, RZ, RZ, R14 ;  /* 0x000000ffff057224 */ /* 0x000fce00078e000e */
[----:B------:R-:W-:Y:S05]  /*1a4c0*/  WARPSYNC.COLLECTIVE R15, `(.L_x_15669) ;  /* 0x000000000f087348 */ /* 0x000fea0003c00000 */
[----:B------:R0:W1:Y:S02]  /*1a4d0*/  SHFL.IDX P6, R14, R13, R12, R11 ;  /* 0x0000000c0d0e7389 */ /* 0x00006400000c000b */
[----:B01----:R-:W-:Y:S01]  /*1a4e0*/  ENDCOLLECTIVE ;  /* 0x000000000000791b */ /* 0x003fe20003800000 */
.L_x_15669:
[----:B------:R-:W-:-:S04]  /*1a4f0*/  @!P4 LEA R8, P1, R29, R5, 0x1 ;  /* 0x000000051d08c211 */ /* 0x000fc800078208ff */
[----:B------:R-:W-:Y:S01]  /*1a500*/  @!P4 LEA.HI.X R9, R29, R4, R28, 0x1, P1 ;  /* 0x000000041d09c211 */ /* 0x000fe200008f0c1c */
[----:B------:R-:W-:Y:S02]  /*1a510*/  IMAD.MOV.U32 R13, RZ, RZ, R7 ;  /* 0x000000ffff0d7224 */ /* 0x000fe400078e0007 */
[----:B------:R-:W-:-:S07]  /*1a520*/  IMAD.MOV.U32 R6, RZ, RZ, R14 ;  /* 0x000000ffff067224 */ /* 0x000fce00078e000e */
[----:B------:R-:W-:Y:S05]  /*1a530*/  WARPSYNC.COLLECTIVE R15, `(.L_x_15670) ;  /* 0x000000000f087348 */ /* 0x000fea0003c00000 */
[----:B------:R0:W1:Y:S02]  /*1a540*/  SHFL.IDX P6, R14, R13, R12, R11 ;  /* 0x0000000c0d0e7389 */ /* 0x00006400000c000b */
[----:B01----:R-:W-:Y:S01]  /*1a550*/  ENDCOLLECTIVE ;  /* 0x000000000000791b */ /* 0x003fe20003800000 */
.L_x_15670:
        /* <DEDUP_REMOVED lines=12> */
.L_x_15671:
[----:B------:R0:W-:Y:S01]  /*1a620*/  @!P2 ST.E.128 desc[UR40][R4.64], RZ ;  /* 0x000000ff0400a985 */ /* 0x0001e2000c101d28 */
[----:B------:R-:W-:Y:S01]  /*1a630*/  MOV R13, R7 ;  /* 0x00000007000d7202 */ /* 0x000fe20000000f00 */
[----:B------:R-:W-:-:S07]  /*1a640*/  IMAD.MOV.U32 R0, RZ, RZ, R14 ;  /* 0x000000ffff007224 */ /* 0x000fce00078e000e */
[----:B0-----:R-:W-:Y:S05]  /*1a650*/  WARPSYNC.COLLECTIVE R15, `(.L_x_15672) ;  /* 0x000000000f087348 */ /* 0x001fea0003c00000 */
[----:B------:R1:W2:Y:S02]  /*1a660*/  SHFL.IDX P6, R14, R13, R12, R11 ;  /* 0x0000000c0d0e7389 */ /* 0x0002a400000c000b */
[----:B012---:R-:W-:Y:S01]  /*1a670*/  ENDCOLLECTIVE ;  /* 0x000000000000791b */ /* 0x007fe20003800000 */
.L_x_15672:
[----:B------:R-:W-:Y:S05]  /*1a680*/  BRA `(.L_x_15673) ;  /* 0xffffff78005c7947 */ /* 0x000fea000383ffff */
.L_x_15511:
        /* <DEDUP_REMOVED lines=11> */
.L_x_15675:
[----:B------:R-:W-:Y:S05]  /*1a740*/  BSYNC B1 ;  /* 0x0000000000017941 */ /* 0x000fea0003800000 */
.L_x_15674:
[----:B------:R-:W-:Y:S05]  /*1a750*/  BRA `(.L_x_15676) ;  /* 0xffffff8c00907947 */ /* 0x000fea000383ffff */
.L_x_15513:
[----:B------:R-:W-:Y:S01]  /*1a760*/  BSSY B1, `(.L_x_15677) ;  /* 0x0000006000017945 */ /* 0x000fe20003800000 */
[----:B------:R-:W-:-:S07]  /*1a770*/  IMAD.MOV.U32 R15, RZ, RZ, -0x1 ;  /* 0xffffffffff0f7424 */ /* 0x000fce00078e00ff */
[----:B01----:R-:W-:Y:S05]  /*1a780*/  WARPSYNC.COLLECTIVE R15, `(.L_x_15678) ;  /* 0x000000000f0c7348 */ /* 0x003fea0003c00000 */
[----:B------:R-:W-:Y:S02]  /*1a790*/  ELECT P6, UR62, PT ;  /* 0x00000000003e782f */ /* 0x000fe400038c0000 */
[----:B------:R-:W-:Y:S01]  /*1a7a0*/  MOV R14, UR62 ;  /* 0x0000003e000e7c02 */ /* 0x000fe20008000f00 */
[----:B01----:R-:W-:Y:S10]  /*1a7b0*/  ENDCOLLECTIVE ;  /* 0x000000000000791b */ /* 0x003ff40003800000 */
.L_x_15678:
[----:B------:R-:W-:Y:S05]  /*1a7c0*/  BSYNC B1 ;  /* 0x0000000000017941 */ /* 0x000fea0003800000 */
.L_x_15677:
[----:B------:R-:W-:Y:S05]  /*1a7d0*/  BRA `(.L_x_15512) ;  /* 0xffffff8c00887947 */ /* 0x000fea000383ffff */
.L_x_15515:
[----:B0-----:R0:W2:Y:S02]  /*1a7e0*/  SYNCS.PHASECHK.TRANS64.TRYWAIT P0, [R22+URZ+0x16820], R5 ;  /* 0x01682005160075a7 */ /* 0x0010a4000800017f */
[----:B--2---:R-:W-:Y:S05]  /*1a7f0*/  @!P0 NANOSLEEP.SYNCS 0x989680 ;  /* 0x009896800000895d */ /* 0x004fea0003900000 */
[----:B------:R-:W2:Y:S02]  /*1a800*/  @!P0 SYNCS.PHASECHK.TRANS64 P0, [R22+URZ+0x16820], R5 ;  /* 0x01682005160085a7 */ /* 0x000ea4000800007f */
[----:B--2---:R-:W-:Y:S05]  /*1a810*/  @!P0 BRA `(.L_x_15515) ;  /* 0xfffffffc00f08947 */ /* 0x004fea000383ffff */
[----:B------:R-:W-:Y:S05]  /*1a820*/  BRA `(.L_x_15679) ;  /* 0xffffff8c00987947 */ /* 0x000fea000383ffff */
.L_x_15519:
[----:B0-----:R0:W2:Y:S02]  /*1a830*/  SYNCS.PHASECHK.TRANS64.TRYWAIT P0, [R5+URZ+0x168a0], R6 ;  /* 0x0168a006050075a7 */ /* 0x0010a4000800017f */
[----:B--2---:R-:W-:Y:S05]  /*1a840*/  @!P0 NANOSLEEP.SYNCS 0x989680 ;  /* 0x009896800000895d */ /* 0x004fea0003900000 */
[----:B------:R-:W2:Y:S02]  /*1a850*/  @!P0 SYNCS.PHASECHK.TRANS64 P0, [R5+URZ+0x168a0], R6 ;  /* 0x0168a006050085a7 */ /* 0x000ea4000800007f */
[----:B--2---:R-:W-:Y:S05]  /*1a860*/  @!P0 BRA `(.L_x_15519) ;  /* 0xfffffffc00f08947 */ /* 0x004fea000383ffff */
[----:B------:R-:W-:Y:S05]  /*1a870*/  BRA `(.L_x_15680) ;  /* 0xffffff8c00b47947 */ /* 0x000fea000383ffff */
.L_x_15524:
[----:B-1----:R1:W2:Y:S02]  /*1a880*/  SYNCS.PHASECHK.TRANS64.TRYWAIT P0, [R5+URZ+0x168c0], R6 ;  /* 0x0168c006050075a7 */ /* 0x0022a4000800017f */
[----:B--2---:R-:W-:Y:S05]  /*1a890*/  @!P0 NANOSLEEP.SYNCS 0x989680 ;  /* 0x009896800000895d */ /* 0x004fea0003900000 */
[----:B------:R-:W2:Y:S02]  /*1a8a0*/  @!P0 SYNCS.PHASECHK.TRANS64 P0, [R5+URZ+0x168c0], R6 ;  /* 0x0168c006050085a7 */ /* 0x000ea4000800007f */
[----:B--2---:R-:W-:Y:S05]  /*1a8b0*/  @!P0 BRA `(.L_x_15524) ;  /* 0xfffffffc00f08947 */ /* 0x004fea000383ffff */
[----:B------:R-:W-:Y:S05]  /*1a8c0*/  BRA `(.L_x_15681) ;  /* 0xffffff9000347947 */ /* 0x000fea000383ffff */
.L_x_15531:
[----:B--2---:R2:W3:Y:S02]  /*1a8d0*/  SYNCS.PHASECHK.TRANS64.TRYWAIT P1, [R5+URZ+0x168a0], R6 ;  /* 0x0168a006050075a7 */ /* 0x0044e4000802017f */
[----:B---3--:R-:W-:Y:S05]  /*1a8e0*/  @!P1 NANOSLEEP.SYNCS 0x989680 ;  /* 0x009896800000995d */ /* 0x008fea0003900000 */
[----:B------:R-:W3:Y:S02]  /*1a8f0*/  @!P1 SYNCS.PHASECHK.TRANS64 P1, [R5+URZ+0x168a0], R6 ;  /* 0x0168a006050095a7 */ /* 0x000ee4000802007f */
[----:B---3--:R-:W-:Y:S05]  /*1a900*/  @!P1 BRA `(.L_x_15531) ;  /* 0xfffffffc00f09947 */ /* 0x008fea000383ffff */
[----:B------:R-:W-:Y:S05]  /*1a910*/  BRA `(.L_x_15682) ;  /* 0xffffff9400007947 */ /* 0x000fea000383ffff */
.L_x_15536:
[----:B0-----:R0:W1:Y:S02]  /*1a920*/  SYNCS.PHASECHK.TRANS64.TRYWAIT P1, [R5+URZ+0x168c0], R6 ;  /* 0x0168c006050075a7 */ /* 0x001064000802017f */
[----:B-1----:R-:W-:Y:S05]  /*1a930*/  @!P1 NANOSLEEP.SYNCS 0x989680 ;  /* 0x009896800000995d */ /* 0x002fea0003900000 */
[----:B------:R-:W1:Y:S02]  /*1a940*/  @!P1 SYNCS.PHASECHK.TRANS64 P1, [R5+URZ+0x168c0], R6 ;  /* 0x0168c006050095a7 */ /* 0x000e64000802007f */
[----:B-1----:R-:W-:Y:S05]  /*1a950*/  @!P1 BRA `(.L_x_15536) ;  /* 0xfffffffc00f09947 */ /* 0x002fea000383ffff */
[----:B------:R-:W-:Y:S05]  /*1a960*/  BRA `(.L_x_15683) ;  /* 0xffffff9400787947 */ /* 0x000fea000383ffff */
.L_x_15549:
        /* <DEDUP_REMOVED lines=11> */
.L_x_15685:
[----:B------:R-:W-:Y:S05]  /*1aa20*/  BSYNC B0 ;  /* 0x0000000000007941 */ /* 0x000fea0003800000 */
.L_x_15684:
[----:B------:R-:W-:Y:S05]  /*1aa30*/  BRA `(.L_x_15686) ;  /* 0xffffffa0002c7947 */ /* 0x000fea000383ffff */
.L_x_15552:
[----:B-1----:R1:W2:Y:S02]  /*1aa40*/  SYNCS.PHASECHK.TRANS64.TRYWAIT P0, [R3+URZ+0x16840], R4 ;  /* 0x01684004030075a7 */ /* 0x0022a4000800017f */
[----:B--2---:R-:W-:Y:S05]  /*1aa50*/  @!P0 NANOSLEEP.SYNCS 0x989680 ;  /* 0x009896800000895d */ /* 0x004fea0003900000 */
[----:B------:R-:W2:Y:S02]  /*1aa60*/  @!P0 SYNCS.PHASECHK.TRANS64 P0, [R3+URZ+0x16840], R4 ;  /* 0x01684004030085a7 */ /* 0x000ea4000800007f */
[----:B--2---:R-:W-:Y:S05]  /*1aa70*/  @!P0 BRA `(.L_x_15552) ;  /* 0xfffffffc00f08947 */ /* 0x004fea000383ffff */
[----:B------:R-:W-:Y:S05]  /*1aa80*/  BRA `(.L_x_15687) ;  /* 0xffffffa0008c7947 */ /* 0x000fea000383ffff */
.L_x_15553:
        /* <DEDUP_REMOVED lines=8> */
.L_x_15689:
[----:B------:R-:W-:Y:S05]  /*1ab10*/  BSYNC B0 ;  /* 0x0000000000007941 */ /* 0x000fea0003800000 */
.L_x_15688:
        /* <DEDUP_REMOVED lines=9> */
.L_x_15690:
[----:B------:R-:W-:Y:S02]  /*1abb0*/  IMAD.MOV.U32 R13, RZ, RZ, R2 ;  /* 0x000000ffff0d7224 */ /* 0x000fe400078e0002 */
[----:B------:R-:W-:Y:S01]  /*1abc0*/  IMAD.MOV.U32 R12, RZ, RZ, 0x1 ;  /* 0x00000001ff0c7424 */ /* 0x000fe200078e00ff */
[----:B------:R-:W-:-:S07]  /*1abd0*/  MOV R7, R14 ;  /* 0x0000000e00077202 */ /* 0x000fce0000000f00 */
[----:B------:R-:W-:Y:S05]  /*1abe0*/  WARPSYNC.COLLECTIVE R15, `(.L_x_15691) ;  /* 0x000000000f087348 */ /* 0x000fea0003c00000 */
[----:B------:R0:W1:Y:S02]  /*1abf0*/  SHFL.IDX P6, R14, R13, R12, R11 ;  /* 0x0000000c0d0e7389 */ /* 0x00006400000c000b */
[----:B01----:R-:W-:Y:S01]  /*1ac00*/  ENDCOLLECTIVE ;  /* 0x000000000000791b */ /* 0x003fe20003800000 */
.L_x_15691:
        /* <DEDUP_REMOVED lines=15> */
.L_x_15692:
[----:B------:R-:W-:Y:S02]  /*1ad00*/  @P0 IMAD R8, R5, 0x2, R22 ;  /* 0x0000000205080824 */ /* 0x000fe400078e0216 */
[----:B------:R-:W-:Y:S02]  /*1ad10*/  IMAD.MOV.U32 R13, RZ, RZ, R2 ;  /* 0x000000ffff0d7224 */ /* 0x000fe400078e0002 */
[----:B------:R-:W-:Y:S02]  /*1ad20*/  IMAD.MOV.U32 R12, RZ, RZ, 0x2 ;  /* 0x00000002ff0c7424 */ /* 0x000fe400078e00ff */
[----:B------:R-:W-:-:S07]  /*1ad30*/  IMAD.MOV.U32 R7, RZ, RZ, R14 ;  /* 0x000000ffff077224 */ /* 0x000fce00078e000e */
[----:B------:R-:W-:Y:S05]  /*1ad40*/  WARPSYNC.COLLECTIVE R15, `(.L_x_15693) ;  /* 0x000000000f087348 */ /* 0x000fea0003c00000 */
[----:B------:R0:W1:Y:S02]  /*1ad50*/  SHFL.IDX P6, R14, R13, R12, R11 ;  /* 0x0000000c0d0e7389 */ /* 0x00006400000c000b */
[----:B01----:R-:W-:Y:S01]  /*1ad60*/  ENDCOLLECTIVE ;  /* 0x000000000000791b */ /* 0x003fe20003800000 */
.L_x_15693:
        /* <DEDUP_REMOVED lines=15> */
.L_x_15694:
[----:B------:R-:W-:Y:S02]  /*1ae60*/  @P0 IMAD R8, R5, 0x2, R22 ;  /* 0x0000000205080824 */ /* 0x000fe400078e0216 */
[----:B------:R-:W-:Y:S02]  /*1ae70*/  IMAD.MOV.U32 R13, RZ, RZ, R2 ;  /* 0x000000ffff0d7224 */ /* 0x000fe400078e0002 */
[----:B------:R-:W-:Y:S02]  /*1ae80*/  IMAD.MOV.U32 R12, RZ, RZ, 0x3 ;  /* 0x00000003ff0c7424 */ /* 0x000fe400078e00ff */
[----:B------:R-:W-:-:S07]  /*1ae90*/  IMAD.MOV.U32 R7, RZ, RZ, R14 ;  /* 0x000000ffff077224 */ /* 0x000fce00078e000e */
[----:B------:R-:W-:Y:S05]  /*1aea0*/  WARPSYNC.COLLECTIVE R15, `(.L_x_15695) ;  /* 0x000000000f087348 */ /* 0x000fea0003c00000 */
[----:B------:R0:W1:Y:S02]  /*1aeb0*/  SHFL.IDX P6, R14, R13, R12, R11 ;  /* 0x0000000c0d0e7389 */ /* 0x00006400000c000b */
[----:B01----:R-:W-:Y:S01]  /*1aec0*/  ENDCOLLECTIVE ;  /* 0x000000000000791b */ /* 0x003fe20003800000 */
.L_x_15695:
        /* <DEDUP_REMOVED lines=15> */
.L_x_15696:
[----:B------:R-:W-:Y:S02]  /*1afc0*/  @P0 IMAD R8, R5, 0x2, R22 ;  /* 0x0000000205080824 */ /* 0x000fe400078e0216 */
[----:B------:R-:W-:Y:S02]  /*1afd0*/  IMAD.MOV.U32 R13, RZ, RZ, R2 ;  /* 0x000000ffff0d7224 */ /* 0x000fe400078e0002 */
[----:B------:R-:W-:Y:S02]  /*1afe0*/  IMAD.MOV.U32 R12, RZ, RZ, 0x4 ;  /* 0x00000004ff0c7424 */ /* 0x000fe400078e00ff */
[----:B------:R-:W-:-:S07]  /*1aff0*/  IMAD.MOV.U32 R7, RZ, RZ, R14 ;  /* 0x000000ffff077224 */ /* 0x000fce00078e000e */
[----:B------:R-:W-:Y:S05]  /*1b000*/  WARPSYNC.COLLECTIVE R15, `(.L_x_15697) ;  /* 0x000000000f087348 */ /* 0x000fea0003c00000 */
[----:B------:R0:W1:Y:S02]  /*1b010*/  SHFL.IDX P6, R14, R13, R12, R11 ;  /* 0x0000000c0d0e7389 */ /* 0x00006400000c000b */
[----:B01----:R-:W-:Y:S01]  /*1b020*/  ENDCOLLECTIVE ;  /* 0x000000000000791b */ /* 0x003fe20003800000 */
.L_x_15697:
        /* <DEDUP_REMOVED lines=15> */
.L_x_15698:
[----:B------:R-:W-:Y:S02]  /*1b120*/  @P0 IMAD R8, R5, 0x2, R22 ;  /* 0x0000000205080824 */ /* 0x000fe400078e0216 */
[----:B------:R-:W-:Y:S02]  /*1b130*/  IMAD.MOV.U32 R13, RZ, RZ, R2 ;  /* 0x000000ffff0d7224 */ /* 0x000fe400078e0002 */
[----:B------:R-:W-:Y:S02]  /*1b140*/  IMAD.MOV.U32 R12, RZ, RZ, 0x5 ;  /* 0x00000005ff0c7424 */ /* 0x000fe400078e00ff */
[----:B------:R-:W-:-:S07]  /*1b150*/  IMAD.MOV.U32 R7, RZ, RZ, R14 ;  /* 0x000000ffff077224 */ /* 0x000fce00078e000e */
[----:B------:R-:W-:Y:S05]  /*1b160*/  WARPSYNC.COLLECTIVE R15, `(.L_x_15699) ;  /* 0x000000000f087348 */ /* 0x000fea0003c00000 */
[----:B------:R0:W1:Y:S02]  /*1b170*/  SHFL.IDX P6, R14, R13, R12, R11 ;  /* 0x0000000c0d0e7389 */ /* 0x00006400000c000b */
[----:B01----:R-:W-:Y:S01]  /*1b180*/  ENDCOLLECTIVE ;  /* 0x000000000000791b */ /* 0x003fe20003800000 */
.L_x_15699:
        /* <DEDUP_REMOVED lines=15> */
.L_x_15700:
[----:B------:R-:W-:Y:S02]  /*1b280*/  @P0 IMAD R8, R5, 0x2, R22 ;  /* 0x0000000205080824 */ /* 0x000fe400078e0216 */
[----:B------:R-:W-:Y:S02]  /*1b290*/  IMAD.MOV.U32 R13, RZ, RZ, R2 ;  /* 0x000000ffff0d7224 */ /* 0x000fe400078e0002 */
[----:B------:R-:W-:Y:S02]  /*1b2a0*/  IMAD.MOV.U32 R12, RZ, RZ, 0x6 ;  /* 0x00000006ff0c7424 */ /* 0x000fe400078e00ff */
[----:B------:R-:W-:-:S07]  /*1b2b0*/  IMAD.MOV.U32 R7, RZ, RZ, R14 ;  /* 0x000000ffff077224 */ /* 0x000fce00078e000e */
[----:B------:R-:W-:Y:S05]  /*1b2c0*/  WARPSYNC.COLLECTIVE R15, `(.L_x_15701) ;  /* 0x000000000f087348 */ /* 0x000fea0003c00000 */
[----:B------:R0:W1:Y:S02]  /*1b2d0*/  SHFL.IDX P6, R14, R13, R12, R11 ;  /* 0x0000000c0d0e7389 */ /* 0x00006400000c000b */
[----:B01----:R-:W-:Y:S01]  /*1b2e0*/  ENDCOLLECTIVE ;  /* 0x000000000000791b */ /* 0x003fe20003800000 */
.L_x_15701:
        /* <DEDUP_REMOVED lines=15> */
.L_x_15702:
[----:B------:R-:W-:Y:S02]  /*1b3e0*/  @P0 IMAD R8, R5, 0x2, R22 ;  /* 0x0000000205080824 */ /* 0x000fe400078e0216 */
[----:B------:R-:W-:Y:S02]  /*1b3f0*/  IMAD.MOV.U32 R13, RZ, RZ, R2 ;  /* 0x000000ffff0d7224 */ /* 0x000fe400078e0002 */
[----:B------:R-:W-:Y:S02]  /*1b400*/  IMAD.MOV.U32 R12, RZ, RZ, 0x7 ;  /* 0x00000007ff0c7424 */ /* 0x000fe400078e00ff */
[----:B------:R-:W-:-:S07]  /*1b410*/  IMAD.MOV.U32 R7, RZ, RZ, R14 ;  /* 0x000000ffff077224 */ /* 0x000fce00078e000e */
[----:B------:R-:W-:Y:S05]  /*1b420*/  WARPSYNC.COLLECTIVE R15, `(.L_x_15703) ;  /* 0x000000000f087348 */ /* 0x000fea0003c00000 */
[----:B------:R0:W1:Y:S02]  /*1b430*/  SHFL.IDX P6, R14, R13, R12, R11 ;  /* 0x0000000c0d0e7389 */ /* 0x00006400000c000b */
[----:B01----:R-:W-:Y:S01]  /*1b440*/  ENDCOLLECTIVE ;  /* 0x000000000000791b */ /* 0x003fe20003800000 */
.L_x_15703:
        /* <DEDUP_REMOVED lines=10> */
.L_x_15704:
[----:B------:R-:W-:Y:S01]  /*1b4f0*/  @!PT LDS RZ, [RZ] ;  /* 0x00000000fffff984 */ /* 0x000fe20000000800 */
[----:B------:R-:W-:Y:S01]  /*1b500*/  @!PT LDS RZ, [RZ] ;  /* 0x00000000fffff984 */ /* 0x000fe20000000800 */
[----:B------:R-:W-:Y:S01]  /*1b510*/  @!PT LDS RZ, [RZ] ;  /* 0x00000000fffff984 */ /* 0x000fe20000000800 */
[----:B------:R0:W-:Y:S01]  /*1b520*/  @P0 LDGSTS.E.BYPASS.LTC128B.128 [R8+0x11400], desc[UR40][R6.64], !P2 ;  /* 0x1140000006080fae */ /* 0x0001e2000d101d68 */
[----:B------:R-:W-:Y:S01]  /*1b530*/  IMAD.MOV.U32 R0, RZ, RZ, R14 ;  /* 0x000000ffff007224 */ /* 0x000fe200078e000e */
[----:B------:R-:W-:Y:S06]  /*1b540*/  BRA `(.L_x_15705) ;  /* 0xffffff9c00a07947 */ /* 0x000fec000383ffff */
.L_x_15558:
        /* <DEDUP_REMOVED lines=12> */
.L_x_15706:
[----:B------:R-:W-:Y:S02]  /*1b610*/  IMAD.MOV.U32 R13, RZ, RZ, R2 ;  /* 0x000000ffff0d7224 */ /* 0x000fe400078e0002 */
[----:B------:R-:W-:-:S07]  /*1b620*/  IMAD.MOV.U32 R6, RZ, RZ, R14 ;  /* 0x000000ffff067224 */ /* 0x000fce00078e000e */
[----:B------:R-:W-:Y:S05]  /*1b630*/  WARPSYNC.COLLECTIVE R15, `(.L_x_15707) ;  /* 0x000000000f087348 */ /* 0x000fea0003c00000 */
[----:B------:R0:W1:Y:S02]  /*1b640*/  SHFL.IDX P6, R14, R13, R12, R11 ;  /* 0x0000000c0d0e7389 */ /* 0x00006400000c000b */
[----:B01----:R-:W-:Y:S01]  /*1b650*/  ENDCOLLECTIVE ;  /* 0x000000000000791b */ /* 0x003fe20003800000 */
.L_x_15707:
[----:B------:R-:W-:Y:S01]  /*1b660*/  MOV R13, R0 ;  /* 0x00000000000d7202 */ /* 0x000fe20000000f00 */
[----:B------:R-:W-:Y:S02]  /*1b670*/  IMAD.MOV.U32 R12, RZ, RZ, 0x1 ;  /* 0x00000001ff0c7424 */ /* 0x000fe400078e00ff */
[----:B------:R-:W-:-:S07]  /*1b680*/  IMAD.MOV.U32 R7, RZ, RZ, R14 ;  /* 0x000000ffff077224 */ /* 0x000fce00078e000e */
[----:B------:R-:W-:Y:S05]  /*1b690*/  WARPSYNC.COLLECTIVE R15, `(.L_x_15708) ;  /* 0x000000000f087348 */ /* 0x000fea0003c00000 */
[----:B------:R0:W1:Y:S02]  /*1b6a0*/  SHFL.IDX P6, R14, R13, R12, R11 ;  /* 0x0000000c0d0e7389 */ /* 0x00006400000c000b */
[----:B01----:R-:W-:Y:S01]  /*1b6b0*/  ENDCOLLECTIVE ;  /* 0x000000000000791b */ /* 0x003fe20003800000 */
.L_x_15708:
        /* <DEDUP_REMOVED lines=15> */
.L_x_15709:
[----:B------:R-:W-:Y:S02]  /*1b7b0*/  IMAD.MOV.U32 R13, RZ, RZ, R0 ;  /* 0x000000ffff0d7224 */ /* 0x000fe400078e0000 */
[----:B------:R-:W-:Y:S02]  /*1b7c0*/  IMAD.MOV.U32 R12, RZ, RZ, 0x2 ;  /* 0x00000002ff0c7424 */ /* 0x000fe400078e00ff */
[----:B------:R-:W-:-:S07]  /*1b7d0*/  IMAD.MOV.U32 R7, RZ, RZ, R14 ;  /* 0x000000ffff077224 */ /* 0x000fce00078e000e */
[----:B------:R-:W-:Y:S05]  /*1b7e0*/  WARPSYNC.COLLECTIVE R15, `(.L_x_15710) ;  /* 0x000000000f087348 */ /* 0x000fea0003c00000 */
[----:B------:R0:W1:Y:S02]  /*1b7f0*/  SHFL.IDX P6, R14, R13, R12, R11 ;  /* 0x0000000c0d0e7389 */ /* 0x00006400000c000b */
[----:B01----:R-:W-:Y:S01]  /*1b800*/  ENDCOLLECTIVE ;  /* 0x000000000000791b */ /* 0x003fe20003800000 */
.L_x_15710:
        /* <DEDUP_REMOVED lines=16> */
.L_x_15711:
[----:B------:R-:W-:Y:S02]  /*1b910*/  IMAD.MOV.U32 R13, RZ, RZ, R0 ;  /* 0x000000ffff0d7224 */ /* 0x000fe400078e0000 */
[----:B------:R-:W-:Y:S02]  /*1b920*/  IMAD.MOV.U32 R12, RZ, RZ, 0x3 ;  /* 0x00000003ff0c7424 */ /* 0x000fe400078e00ff */
[----:B------:R-:W-:-:S07]  /*1b930*/  IMAD.MOV.U32 R7, RZ, RZ, R14 ;  /* 0x000000ffff077224 */ /* 0x000fce00078e000e */
[----:B------:R-:W-:Y:S05]  /*1b940*/  WARPSYNC.COLLECTIVE R15, `(.L_x_15712) ;  /* 0x000000000f087348 */ /* 0x000fea0003c00000 */
[----:B------:R0:W1:Y:S02]  /*1b950*/  SHFL.IDX P6, R14, R13, R12, R11 ;  /* 0x0000000c0d0e7389 */ /* 0x00006400000c000b */
[----:B01----:R-:W-:Y:S01]  /*1b960*/  ENDCOLLECTIVE ;  /* 0x000000000000791b */ /* 0x003fe20003800000 */
.L_x_15712:
        /* <DEDUP_REMOVED lines=16> */
.L_x_15713:
[----:B------:R-:W-:Y:S02]  /*1ba70*/  IMAD.MOV.U32 R13, RZ, RZ, R0 ;  /* 0x000000ffff0d7224 */ /* 0x000fe400078e0000 */
[----:B------:R-:W-:Y:S02]  /*1ba80*/  IMAD.MOV.U32 R12, RZ, RZ, 0x4 ;  /* 0x00000004ff0c7424 */ /* 0x000fe400078e00ff */
[----:B------:R-:W-:-:S07]  /*1ba90*/  IMAD.MOV.U32 R7, RZ, RZ, R14 ;  /* 0x000000ffff077224 */ /* 0x000fce00078e000e */
[----:B------:R-:W-:Y:S05]  /*1baa0*/  WARPSYNC.COLLECTIVE R15, `(.L_x_15714) ;  /* 0x000000000f087348 */ /* 0x000fea0003c00000 */
[----:B------:R0:W1:Y:S02]  /*1bab0*/  SHFL.IDX P6, R14, R13, R12, R11 ;  /* 0x0000000c0d0e7389 */ /* 0x00006400000c000b */
[----:B01----:R-:W-:Y:S01]  /*1bac0*/  ENDCOLLECTIVE ;  /* 0x000000000000791b */ /* 0x003fe20003800000 */
.L_x_15714:
[----:B------:R-:W-:-:S04]  /*1bad0*/  @!P1 LEA R7, P2, R21, R7, 0x1 ;  /* 0x0000000715079211 */ /* 0x000fc800078408ff */
[----:B------:R-:W-:-:S04]  /*1bae0*/  @!P1 IADD3.X R6, RZ, R6, RZ, P2, !PT ;  /* 0x00000006ff069210 */ /* 0x000fc800017fe4ff */
        /* <DEDUP_REMOVED lines=14> */
.L_x_15715:
[----:B------:R-:W-:Y:S02]  /*1bbd0*/  IMAD.MOV.U32 R13, RZ, RZ, R0 ;  /* 0x000000ffff0d7224 */ /* 0x000fe400078e0000 */
[----:B------:R-:W-:Y:S02]  /*1bbe0*/  IMAD.MOV.U32 R12, RZ, RZ, 0x5 ;  /* 0x00000005ff0c7424 */ /* 0x000fe400078e00ff */
[----:B------:R-:W-:-:S07]  /*1bbf0*/  IMAD.MOV.U32 R7, RZ, RZ, R14 ;  /* 0x000000ffff077224 */ /* 0x000fce00078e000e */
[----:B------:R-:W-:Y:S05]  /*1bc00*/  WARPSYNC.COLLECTIVE R15, `(.L_x_15716) ;  /* 0x000000000f087348 */ /* 0x000fea0003c00000 */
[----:B------:R0:W1:Y:S02]  /*1bc10*/  SHFL.IDX P6, R14, R13, R12, R11 ;  /* 0x0000000c0d0e7389 */ /* 0x00006400000c000b */
[----:B01----:R-:W-:Y:S01]  /*1bc20*/  ENDCOLLECTIVE ;  /* 0x000000000000791b */ /* 0x003fe20003800000 */
.L_x_15716:
        /* <DEDUP_REMOVED lines=16> */
.L_x_15717:
[----:B------:R-:W-:Y:S02]  /*1bd30*/  IMAD.MOV.U32 R13, RZ, RZ, R0 ;  /* 0x000000ffff0d7224 */ /* 0x000fe400078e0000 */
[----:B------:R-:W-:Y:S02]  /*1bd40*/  IMAD.MOV.U32 R12, RZ, RZ, 0x6 ;  /* 0x00000006ff0c7424 */ /* 0x000fe400078e00ff */
[----:B------:R-:W-:-:S07]  /*1bd50*/  IMAD.MOV.U32 R7, RZ, RZ, R14 ;  /* 0x000000ffff077224 */ /* 0x000fce00078e000e */
[----:B------:R-:W-:Y:S05]  /*1bd60*/  WARPSYNC.COLLECTIVE R15, `(.L_x_15718) ;  /* 0x000000000f087348 */ /* 0x000fea0003c00000 */
[----:B------:R0:W1:Y:S02]  /*1bd70*/  SHFL.IDX P6, R14, R13, R12, R11 ;  /* 0x0000000c0d0e7389 */ /* 0x00006400000c000b */
[----:B01----:R-:W-:Y:S01]  /*1bd80*/  ENDCOLLECTIVE ;  /* 0x000000000000791b */ /* 0x003fe20003800000 */
.L_x_15718:
        /* <DEDUP_REMOVED lines=16> */
.L_x_15719:
[----:B------:R-:W-:Y:S02]  /*1be90*/  IMAD.MOV.U32 R13, RZ, RZ, R0 ;  /* 0x000000ffff0d7224 */ /* 0x000fe400078e0000 */
[----:B------:R-:W-:Y:S02]  /*1bea0*/  IMAD.MOV.U32 R12, RZ, RZ, 0x7 ;  /* 0x00000007ff0c7424 */ /* 0x000fe400078e00ff */
[----:B------:R-:W-:Y:S02]  /*1beb0*/  VIADD R0, R17, 0x70 ;  /* 0x0000007011007836 */ /* 0x000fe40000000000 */
[----:B------:R-:W-:-:S07]  /*1bec0*/  IMAD.MOV.U32 R7, RZ, RZ, R14 ;  /* 0x000000ffff077224 */ /* 0x000fce00078e000e */
[----:B------:R-:W-:Y:S05]  /*1bed0*/  WARPSYNC.COLLECTIVE R15, `(.L_x_15720) ;  /* 0x000000000f087348 */ /* 0x000fea0003c00000 */
[----:B------:R0:W1:Y:S02]  /*1bee0*/  SHFL.IDX P6, R14, R13, R12, R11 ;  /* 0x0000000c0d0e7389 */ /* 0x00006400000c000b */
[----:B01----:R-:W-:Y:S01]  /*1bef0*/  ENDCOLLECTIVE ;  /* 0x000000000000791b */ /* 0x003fe20003800000 */
.L_x_15720:
        /* <DEDUP_REMOVED lines=11> */
[----:B------:R-:W-:Y:S02]  /*1bfb0*/  VIADD R0, R17, 0x80 ;  /* 0x0000008011007836 */ /* 0x000fe40000000000 */
[----:B0-----:R-:W-:-:S10]  /*1bfc0*/  IMAD.MOV.U32 R6, RZ, RZ, R14 ;  /* 0x000000ffff067224 */ /* 0x001fd400078e000e */
[----:B------:R-:W-:Y:S05]  /*1bfd0*/  WARPSYNC.COLLECTIVE R15, `(.L_x_15721) ;  /* 0x000000000f087348 */ /* 0x000fea0003c00000 */
[----:B------:R0:W1:Y:S02]  /*1bfe0*/  SHFL.IDX P6, R14, R13, R12, R11 ;  /* 0x0000000c0d0e7389 */ /* 0x00006400000c000b */
[----:B01----:R-:W-:Y:S01]  /*1bff0*/  ENDCOLLECTIVE ;  /* 0x000000000000791b */ /* 0x003fe20003800000 */
.L_x_15721:
[----:B------:R-:W-:Y:S02]  /*1c000*/  IMAD.MOV.U32 R13, RZ, RZ, R4 ;  /* 0x000000ffff0d7224 */ /* 0x000fe400078e0004 */
[----:B------:R-:W-:Y:S02]  /*1c010*/  IMAD.MOV.U32 R12, RZ, RZ, RZ ;  /* 0x000000ffff0c7224 */ /* 0x000fe400078e00ff */
[----:B------:R-:W-:-:S07]  /*1c020*/  IMAD.MOV.U32 R2, RZ, RZ, R14 ;  /* 0x000000ffff027224 */ /* 0x000fce00078e000e */
[----:B------:R-:W-:Y:S05]  /*1c030*/  WARPSYNC.COLLECTIVE R15, `(.L_x_15722) ;  /* 0x000000000f087348 */ /* 0x000fea0003c00000 */
[----:B------:R0:W1:Y:S02]  /*1c040*/  SHFL.IDX P6, R14, R13, R12, R11 ;  /* 0x0000000c0d0e7389 */ /* 0x00006400000c000b */
[----:B01----:R-:W-:Y:S01]  /*1c050*/  ENDCOLLECTIVE ;  /* 0x000000000000791b */ /* 0x003fe20003800000 */
.L_x_15722:
[----:B------:R-:W-:-:S05]  /*1c060*/  @!P1 LEA R2, P2, R21, R2, 0x1 ;  /* 0x0000000215029211 */ /* 0x000fca00078408ff */
[----:B------:R-:W-:-:S04]  /*1c070*/  @!P1 IMAD.X R6, RZ, RZ, R6, P2 ;  /* 0x000000ffff069224 */ /* 0x000fc800010e0606 */
[----:B------:R-:W-:Y:S02]  /*1c080*/  @!P1 IMAD.MOV.U32 R7, RZ, RZ, R6 ;  /* 0x000000ffff079224 */ /* 0x000fe400078e0006 */
[----:B------:R-:W-:Y:S02]  /*1c090*/  IMAD.MOV.U32 R13, RZ, RZ, R5 ;  /* 0x000000ffff0d7224 */ /* 0x000fe400078e0005 */
[----:B------:R-:W-:Y:S02]  /*1c0a0*/  @!P1 IMAD.MOV.U32 R6, RZ, RZ, R2 ;  /* 0x000000ffff069224 */ /* 0x000fe400078e0002 */
[----:B------:R-:W-:-:S03]  /*1c0b0*/  VIADD R2, R17, 0xa0 ;  /* 0x000000a011027836 */ /* 0x000fc60000000000 */
        /* <DEDUP_REMOVED lines=9> */
.L_x_15723:
[----:B------:R-:W-:Y:S02]  /*1c150*/  IMAD.MOV.U32 R13, RZ, RZ, R4 ;  /* 0x000000ffff0d7224 */ /* 0x000fe400078e0004 */
[----:B------:R-:W-:Y:S02]  /*1c160*/  IMAD.MOV.U32 R12, RZ, RZ, 0x1 ;  /* 0x00000001ff0c7424 */ /* 0x000fe400078e00ff */
[----:B------:R-:W-:-:S07]  /*1c170*/  IMAD.MOV.U32 R0, RZ, RZ, R14 ;  /* 0x000000ffff007224 */ /* 0x000fce00078e000e */
[----:B------:R-:W-:Y:S05]  /*1c180*/  WARPSYNC.COLLECTIVE R15, `(.L_x_15724) ;  /* 0x000000000f087348 */ /* 0x000fea0003c00000 */
[----:B------:R0:W1:Y:S02]  /*1c190*/  SHFL.IDX P6, R14, R13, R12, R11 ;  /* 0x0000000c0d0e7389 */ /* 0x00006400000c000b */
[----:B01----:R-:W-:Y:S01]  /*1c1a0*/  ENDCOLLECTIVE ;  /* 0x000000000000791b */ /* 0x003fe20003800000 */
.L_x_15724:
[----:B------:R-:W-:-:S05]  /*1c1b0*/  @!P1 LEA R0, P2, R21, R0, 0x1 ;  /* 0x0000000015009211 */ /* 0x000fca00078408ff */
[----:B------:R-:W-:-:S05]  /*1c1c0*/  @!P1 IMAD.X R6, RZ, RZ, R8, P2 ;  /* 0x000000ffff069224 */ /* 0x000fca00010e0608 */
[----:B------:R-:W-:Y:S01]  /*1c1d0*/  @!P1 MOV R7, R6 ;  /* 0x0000000600079202 */ /* 0x000fe20000000f00 */
[----:B------:R-:W-:Y:S02]  /*1c1e0*/  @!P1 IMAD.MOV.U32 R6, RZ, RZ, R0 ;  /* 0x000000ffff069224 */ /* 0x000fe400078e0000 */
[----:B------:R-:W-:Y:S02]  /*1c1f0*/  VIADD R0, R17, 0x90 ;  /* 0x0000009011007836 */ /* 0x000fe40000000000 */
[----:B------:R-:W-:Y:S01]  /*1c200*/  IMAD.MOV.U32 R13, RZ, RZ, R5 ;  /* 0x000000ffff0d7224 */ /* 0x000fe200078e0005 */
[----:B------:R-:W-:Y:S01]  /*1c210*/  @!PT LDS RZ, [RZ] ;  /* 0x00000000fffff984 */ /* 0x000fe20000000800 */
[----:B------:R-:W-:Y:S01]  /*1c220*/  @!PT LDS RZ, [RZ] ;  /* 0x00000000fffff984 */ /* 0x000fe20000000800 */
[----:B------:R-:W-:Y:S01]  /*1c230*/  @!PT LDS RZ, [RZ] ;  /* 0x00000000fffff984 */ /* 0x000fe20000000800 */
[----:B------:R0:W-:Y:S02]  /*1c240*/  @!P1 LDGSTS.E.BYPASS.LTC128B.128 [R20+0xc400], desc[UR40][R6.64], !P0 ;  /* 0x0c40000006149fae */ /* 0x0001e4000c101d68 */
[----:B------:R-:W-:Y:S01]  /*1c250*/  ISETP.GE.AND P1, PT, R0, R3, PT ;  /* 0x000000030000720c */ /* 0x000fe20003f26270 */
[----:B------:R-:W-:-:S12]  /*1c260*/  IMAD.MOV.U32 R0, RZ, RZ, R14 ;  /* 0x000000ffff007224 */ /* 0x000fd800078e000e */
[----:B0-----:R-:W-:Y:S05]  /*1c270*/  WARPSYNC.COLLECTIVE R15, `(.L_x_15725) ;  /* 0x000000000f087348 */ /* 0x001fea0003c00000 */
[----:B------:R1:W2:Y:S02]  /*1c280*/  SHFL.IDX P6, R14, R13, R12, R11 ;  /* 0x0000000c0d0e7389 */ /* 0x0002a400000c000b */
[----:B012---:R-:W-:Y:S01]  /*1c290*/  ENDCOLLECTIVE ;  /* 0x000000000000791b */ /* 0x007fe20003800000 */
.L_x_15725:
[----:B------:R-:W-:Y:S02]  /*1c2a0*/  IMAD.MOV.U32 R13, RZ, RZ, R4 ;  /* 0x000000ffff0d7224 */ /* 0x000fe400078e0004 */
[----:B------:R-:W-:Y:S02]  /*1c2b0*/  IMAD.MOV.U32 R12, RZ, RZ, 0x2 ;  /* 0x00000002ff0c7424 */ /* 0x000fe400078e00ff */
[----:B------:R-:W-:-:S07]  /*1c2c0*/  IMAD.MOV.U32 R6, RZ, RZ, R14 ;  /* 0x000000ffff067224 */ /* 0x000fce00078e000e */
[----:B------:R-:W-:Y:S05]  /*1c2d0*/  WARPSYNC.COLLECTIVE R15, `(.L_x_15726) ;  /* 0x000000000f087348 */ /* 0x000fea0003c00000 */
[----:B------:R0:W1:Y:S02]  /*1c2e0*/  SHFL.IDX P6, R14, R13, R12, R11 ;  /* 0x0000000c0d0e7389 */ /* 0x00006400000c000b */
[----:B01----:R-:W-:Y:S01]  /*1c2f0*/  ENDCOLLECTIVE ;  /* 0x000000000000791b */ /* 0x003fe20003800000 */
.L_x_15726:
        /* <DEDUP_REMOVED lines=13> */
.L_x_15727:
[----:B------:R-:W-:Y:S01]  /*1c3d0*/  IMAD.MOV.U32 R13, RZ, RZ, R4 ;  /* 0x000000ffff0d7224 */ /* 0x000fe200078e0004 */
[----:B------:R-:W-:Y:S01]  /*1c3e0*/  MOV R12, 0x3 ;  /* 0x00000003000c7802 */ /* 0x000fe20000000f00 */
[----:B------:R-:W-:-:S07]  /*1c3f0*/  IMAD.MOV.U32 R6, RZ, RZ, R14 ;  /* 0x000000ffff067224 */ /* 0x000fce00078e000e */
[----:B------:R-:W-:Y:S05]  /*1c400*/  WARPSYNC.COLLECTIVE R15, `(.L_x_15728) ;  /* 0x000000000f087348 */ /* 0x000fea0003c00000 */
[----:B------:R0:W1:Y:S02]  /*1c410*/  SHFL.IDX P6, R14, R13, R12, R11 ;  /* 0x0000000c0d0e7389 */ /* 0x00006400000c000b */
[----:B01----:R-:W-:Y:S01]  /*1c420*/  ENDCOLLECTIVE ;  /* 0x000000000000791b */ /* 0x003fe20003800000 */
.L_x_15728:
        /* <DEDUP_REMOVED lines=12> */
.L_x_15729:
[----:B------:R-:W-:Y:S01]  /*1c4f0*/  IMAD.MOV.U32 R2, RZ, RZ, R14 ;  /* 0x000000ffff027224 */ /* 0x000fe200078e000e */
[----:B------:R-:W-:Y:S06]  /*1c500*/  BRA `(.L_x_15730) ;  /* 0xffffff9c009c7947 */ /* 0x000fec000383ffff */
.L_x_15561:
[----:B-1----:R1:W2:Y:S02]  /*1c510*/  SYNCS.PHASECHK.TRANS64.TRYWAIT P0, [R22+URZ+0x16820], R0 ;  /* 0x01682000160075a7 */ /* 0x0022a4000800017f */
[----:B--2---:R-:W-:Y:S05]  /*1c520*/  @!P0 NANOSLEEP.SYNCS 0x989680 ;  /* 0x009896800000895d */ /* 0x004fea0003900000 */
[----:B------:R-:W2:Y:S02]  /*1c530*/  @!P0 SYNCS.PHASECHK.TRANS64 P0, [R22+URZ+0x16820], R0 ;  /* 0x01682000160085a7 */ /* 0x000ea4000800007f */
[----:B--2---:R-:W-:Y:S05]  /*1c540*/  @!P0 BRA `(.L_x_15561) ;  /* 0xfffffffc00f08947 */ /* 0x004fea000383ffff */
[----:B------:R-:W-:Y:S05]  /*1c550*/  BRA `(.L_x_15731) ;  /* 0xffffff9c00f87947 */ /* 0x000fea000383ffff */
.L_x_15566:
[----:B0-----:R0:W1:Y:S02]  /*1c560*/  SYNCS.PHASECHK.TRANS64.TRYWAIT P0, [R5+URZ+0x16840], R2 ;  /* 0x01684002050075a7 */ /* 0x001064000800017f */
[----:B-1----:R-:W-:Y:S05]  /*1c570*/  @!P0 NANOSLEEP.SYNCS 0x989680 ;  /* 0x009896800000895d */ /* 0x002fea0003900000 */
[----:B------:R-:W1:Y:S02]  /*1c580*/  @!P0 SYNCS.PHASECHK.TRANS64 P0, [R5+URZ+0x16840], R2 ;  /* 0x01684002050085a7 */ /* 0x000e64000800007f */
[----:B-1----:R-:W-:Y:S05]  /*1c590*/  @!P0 BRA `(.L_x_15566) ;  /* 0xfffffffc00f08947 */ /* 0x002fea000383ffff */
[----:B------:R-:W-:Y:S05]  /*1c5a0*/  BRA `(.L_x_15732) ;  /* 0xffffffa000d47947 */ /* 0x000fea000383ffff */
.L_x_15567:
        /* <DEDUP_REMOVED lines=8> */
.L_x_15734:
[----:B------:R-:W-:Y:S05]  /*1c630*/  BSYNC B1 ;  /* 0x0000000000017941 */ /* 0x000fea0003800000 */
.L_x_15733:
        /* <DEDUP_REMOVED lines=10> */
.L_x_15735:
[----:B------:R-:W-:Y:S01]  /*1c6e0*/  IMAD.MOV.U32 R13, RZ, RZ, R10 ;  /* 0x000000ffff0d7224 */ /* 0x000fe200078e000a */
[----:B------:R-:W-:Y:S01]  /*1c6f0*/  MOV R12, 0x1 ;  /* 0x00000001000c7802 */ /* 0x000fe20000000f00 */
[----:B------:R-:W-:Y:S02]  /*1c700*/  IMAD.SHL.U32 R7, R7, 0x8, RZ ;  /* 0x0000000807077824 */ /* 0x000fe400078e00ff */
[----:B------:R-:W-:-:S03]  /*1c710*/  IMAD.MOV.U32 R2, RZ, RZ, R14 ;  /* 0x000000ffff027224 */ /* 0x000fc600078e000e */
[----:B------:R-:W-:-:S07]  /*1c720*/  LOP3.LUT R7, R7, 0x38, RZ, 0xc0, !PT ;  /* 0x0000003807077812 */ /* 0x000fce00078ec0ff */
[----:B------:R-:W-:Y:S05]  /*1c730*/  WARPSYNC.COLLECTIVE R15, `(.L_x_15736) ;  /* 0x000000000f087348 */ /* 0x000fea0003c00000 */
[----:B------:R0:W1:Y:S02]  /*1c740*/  SHFL.IDX P6, R14, R13, R12, R11 ;  /* 0x0000000c0d0e7389 */ /* 0x00006400000c000b */
[----:B01----:R-:W-:Y:S01]  /*1c750*/  ENDCOLLECTIVE ;  /* 0x000000000000791b */ /* 0x003fe20003800000 */
.L_x_15736:
        /* <DEDUP_REMOVED lines=12> */
.L_x_15737:
[----:B------:R-:W-:Y:S02]  /*1c820*/  IMAD.MOV.U32 R13, RZ, RZ, R10 ;  /* 0x000000ffff0d7224 */ /* 0x000fe400078e000a */
[----:B------:R-:W-:Y:S02]  /*1c830*/  IMAD.MOV.U32 R12, RZ, RZ, 0x2 ;  /* 0x00000002ff0c7424 */ /* 0x000fe400078e00ff */
[----:B------:R-:W-:-:S07]  /*1c840*/  IMAD.MOV.U32 R2, RZ, RZ, R14 ;  /* 0x000000ffff027224 */ /* 0x000fce00078e000e */
[----:B------:R-:W-:Y:S05]  /*1c850*/  WARPSYNC.COLLECTIVE R15, `(.L_x_15738) ;  /* 0x000000000f087348 */ /* 0x000fea0003c00000 */
[----:B------:R0:W1:Y:S02]  /*1c860*/  SHFL.IDX P6, R14, R13, R12, R11 ;  /* 0x0000000c0d0e7389 */ /* 0x00006400000c000b */
[----:B01----:R-:W-:Y:S01]  /*1c870*/  ENDCOLLECTIVE ;  /* 0x000000000000791b */ /* 0x003fe20003800000 */
.L_x_15738:
        /* <DEDUP_REMOVED lines=11> */
.L_x_15739:
[----:B------:R-:W-:Y:S02]  /*1c930*/  IMAD.MOV.U32 R13, RZ, RZ, R10 ;  /* 0x000000ffff0d7224 */ /* 0x000fe400078e000a */
[----:B------:R-:W-:Y:S02]  /*1c940*/  IMAD.MOV.U32 R12, RZ, RZ, 0x3 ;  /* 0x00000003ff0c7424 */ /* 0x000fe400078e00ff */
[----:B------:R-:W-:-:S07]  /*1c950*/  IMAD.MOV.U32 R2, RZ, RZ, R14 ;  /* 0x000000ffff027224 */ /* 0x000fce00078e000e */
[----:B------:R-:W-:Y:S05]  /*1c960*/  WARPSYNC.COLLECTIVE R15, `(.L_x_15740) ;  /* 0x000000000f087348 */ /* 0x000fea0003c00000 */
[----:B------:R0:W1:Y:S02]  /*1c970*/  SHFL.IDX P6, R14, R13, R12, R11 ;  /* 0x0000000c0d0e7389 */ /* 0x00006400000c000b */
[----:B01----:R-:W-:Y:S01]  /*1c980*/  ENDCOLLECTIVE ;  /* 0x000000000000791b */ /* 0x003fe20003800000 */
.L_x_15740:
        /* <DEDUP_REMOVED lines=11> */
.L_x_15741:
[----:B------:R-:W-:Y:S02]  /*1ca40*/  IMAD.MOV.U32 R13, RZ, RZ, R10 ;  /* 0x000000ffff0d7224 */ /* 0x000fe400078e000a */
[----:B------:R-:W-:Y:S02]  /*1ca50*/  IMAD.MOV.U32 R12, RZ, RZ, 0x4 ;  /* 0x00000004ff0c7424 */ /* 0x000fe400078e00ff */
[----:B------:R-:W-:-:S07]  /*1ca60*/  IMAD.MOV.U32 R2, RZ, RZ, R14 ;  /* 0x000000ffff027224 */ /* 0x000fce00078e000e */
[----:B------:R-:W-:Y:S05]  /*1ca70*/  WARPSYNC.COLLECTIVE R15, `(.L_x_15742) ;  /* 0x000000000f087348 */ /* 0x000fea0003c00000 */
[----:B------:R0:W1:Y:S02]  /*1ca80*/  SHFL.IDX P6, R14, R13, R12, R11 ;  /* 0x0000000c0d0e7389 */ /* 0x00006400000c000b */
[----:B01----:R-:W-:Y:S01]  /*1ca90*/  ENDCOLLECTIVE ;  /* 0x000000000000791b */ /* 0x003fe20003800000 */
.L_x_15742:
        /* <DEDUP_REMOVED lines=11> */
.L_x_15743:
[----:B------:R-:W-:Y:S02]  /*1cb50*/  IMAD.MOV.U32 R13, RZ, RZ, R10 ;  /* 0x000000ffff0d7224 */ /* 0x000fe400078e000a */
[----:B------:R-:W-:Y:S02]  /*1cb60*/  IMAD.MOV.U32 R12, RZ, RZ, 0x5 ;  /* 0x00000005ff0c7424 */ /* 0x000fe400078e00ff */
[----:B------:R-:W-:-:S07]  /*1cb70*/  IMAD.MOV.U32 R2, RZ, RZ, R14 ;  /* 0x000000ffff027224 */ /* 0x000fce00078e000e */
[----:B------:R-:W-:Y:S05]  /*1cb80*/  WARPSYNC.COLLECTIVE R15, `(.L_x_15744) ;  /* 0x000000000f087348 */ /* 0x000fea0003c00000 */
[----:B------:R0:W1:Y:S02]  /*1cb90*/  SHFL.IDX P6, R14, R13, R12, R11 ;  /* 0x0000000c0d0e7389 */ /* 0x00006400000c000b */
[----:B01----:R-:W-:Y:S01]  /*1cba0*/  ENDCOLLECTIVE ;  /* 0x000000000000791b */ /* 0x003fe20003800000 */
.L_x_15744:
        /* <DEDUP_REMOVED lines=11> */
.L_x_15745:
[----:B------:R-:W-:Y:S02]  /*1cc60*/  IMAD.MOV.U32 R13, RZ, RZ, R10 ;  /* 0x000000ffff0d7224 */ /* 0x000fe400078e000a */
[----:B------:R-:W-:Y:S02]  /*1cc70*/  IMAD.MOV.U32 R12, RZ, RZ, 0x6 ;  /* 0x00000006ff0c7424 */ /* 0x000fe400078e00ff */
[----:B------:R-:W-:-:S07]  /*1cc80*/  IMAD.MOV.U32 R2, RZ, RZ, R14 ;  /* 0x000000ffff027224 */ /* 0x000fce00078e000e */
[----:B------:R-:W-:Y:S05]  /*1cc90*/  WARPSYNC.COLLECTIVE R15, `(.L_x_15746) ;  /* 0x000000000f087348 */ /* 0x000fea0003c00000 */
[----:B------:R0:W1:Y:S02]  /*1cca0*/  SHFL.IDX P6, R14, R13, R12, R11 ;  /* 0x0000000c0d0e7389 */ /* 0x00006400000c000b */
[----:B01----:R-:W-:Y:S01]  /*1ccb0*/  ENDCOLLECTIVE ;  /* 0x000000000000791b */ /* 0x003fe20003800000 */
.L_x_15746:
        /* <DEDUP_REMOVED lines=11> */
.L_x_15747:
[----:B------:R-:W-:Y:S02]  /*1cd70*/  IMAD.MOV.U32 R13, RZ, RZ, R10 ;  /* 0x000000ffff0d7224 */ /* 0x000fe400078e000a */
[----:B------:R-:W-:Y:S02]  /*1cd80*/  IMAD.MOV.U32 R12, RZ, RZ, 0x7 ;  /* 0x00000007ff0c7424 */ /* 0x000fe400078e00ff */
[----:B------:R-:W-:-:S07]  /*1cd90*/  IMAD.MOV.U32 R2, RZ, RZ, R14 ;  /* 0x000000ffff027224 */ /* 0x000fce00078e000e */
[----:B------:R-:W-:Y:S05]  /*1cda0*/  WARPSYNC.COLLECTIVE R15, `(.L_x_15748) ;  /* 0x000000000f087348 */ /* 0x000fea0003c00000 */
[----:B------:R0:W1:Y:S02]  /*1cdb0*/  SHFL.IDX P6, R14, R13, R12, R11 ;  /* 0x0000000c0d0e7389 */ /* 0x00006400000c000b */
[----:B01----:R-:W-:Y:S01]  /*1cdc0*/  ENDCOLLECTIVE ;  /* 0x000000000000791b */ /* 0x003fe20003800000 */
.L_x_15748:
        /* <DEDUP_REMOVED lines=11> */
.L_x_15749:
[----:B------:R-:W-:Y:S01]  /*1ce80*/  IMAD.MOV.U32 R2, RZ, RZ, R14 ;  /* 0x000000ffff027224 */ /* 0x000fe200078e000e */
[----:B------:R-:W-:Y:S06]  /*1ce90*/  BRA `(.L_x_15750) ;  /* 0xffffff9c00c47947 */ /* 0x000fec000383ffff */
.L_x_15572:
[----:B-1----:R1:W2:Y:S02]  /*1cea0*/  SYNCS.PHASECHK.TRANS64.TRYWAIT P0, [R5+URZ+0x16860], R2 ;  /* 0x01686002050075a7 */ /* 0x0022a4000800017f */
[----:B--2---:R-:W-:Y:S05]  /*1ceb0*/  @!P0 NANOSLEEP.SYNCS 0x989680 ;  /* 0x009896800000895d */ /* 0x004fea0003900000 */
[----:B------:R-:W2:Y:S02]  /*1cec0*/  @!P0 SYNCS.PHASECHK.TRANS64 P0, [R5+URZ+0x16860], R2 ;  /* 0x01686002050085a7 */ /* 0x000ea4000800007f */
[----:B--2---:R-:W-:Y:S05]  /*1ced0*/  @!P0 BRA `(.L_x_15572) ;  /* 0xfffffffc00f08947 */ /* 0x004fea000383ffff */
[----:B------:R-:W-:Y:S05]  /*1cee0*/  BRA `(.L_x_15751) ;  /* 0xffffffa0001c7947 */ /* 0x000fea000383ffff */
.L_x_15573:
        /* <DEDUP_REMOVED lines=8> */
.L_x_15753:
[----:B------:R-:W-:Y:S05]  /*1cf70*/  BSYNC B1 ;  /* 0x0000000000017941 */ /* 0x000fea0003800000 */
.L_x_15752:
        /* <DEDUP_REMOVED lines=10> */
.L_x_15754:
[----:B------:R-:W-:Y:S02]  /*1d020*/  IMAD.MOV.U32 R13, RZ, RZ, R25 ;  /* 0x000000ffff0d7224 */ /* 0x000fe400078e0019 */
[----:B------:R-:W-:Y:S02]  /*1d030*/  IMAD.MOV.U32 R12, RZ, RZ, 0x1 ;  /* 0x00000001ff0c7424 */ /* 0x000fe400078e00ff */
[----:B------:R-:W-:-:S07]  /*1d040*/  IMAD.MOV.U32 R2, RZ, RZ, R14 ;  /* 0x000000ffff027224 */ /* 0x000fce00078e000e */
[----:B------:R-:W-:Y:S05]  /*1d050*/  WARPSYNC.COLLECTIVE R15, `(.L_x_15755) ;  /* 0x000000000f087348 */ /* 0x000fea0003c00000 */
[----:B------:R0:W1:Y:S02]  /*1d060*/  SHFL.IDX P6, R14, R13, R12, R11 ;  /* 0x0000000c0d0e7389 */ /* 0x00006400000c000b */
[----:B01----:R-:W-:Y:S01]  /*1d070*/  ENDCOLLECTIVE ;  /* 0x000000000000791b */ /* 0x003fe20003800000 */
.L_x_15755:
        /* <DEDUP_REMOVED lines=12> */
.L_x_15756:
[----:B------:R-:W-:Y:S02]  /*1d140*/  IMAD.MOV.U32 R13, RZ, RZ, R25 ;  /* 0x000000ffff0d7224 */ /* 0x000fe400078e0019 */
[----:B------:R-:W-:Y:S02]  /*1d150*/  IMAD.MOV.U32 R12, RZ, RZ, 0x2 ;  /* 0x00000002ff0c7424 */ /* 0x000fe400078e00ff */
[----:B------:R-:W-:-:S07]  /*1d160*/  IMAD.MOV.U32 R2, RZ, RZ, R14 ;  /* 0x000000ffff027224 */ /* 0x000fce00078e000e */
[----:B------:R-:W-:Y:S05]  /*1d170*/  WARPSYNC.COLLECTIVE R15, `(.L_x_15757) ;  /* 0x000000000f087348 */ /* 0x000fea0003c00000 */
[----:B------:R0:W1:Y:S02]  /*1d180*/  SHFL.IDX P6, R14, R13, R12, R11 ;  /* 0x0000000c0d0e7389 */ /* 0x00006400000c000b */
[----:B01----:R-:W-:Y:S01]  /*1d190*/  ENDCOLLECTIVE ;  /* 0x000000000000791b */ /* 0x003fe20003800000 */
.L_x_15757:
        /* <DEDUP_REMOVED lines=12> */
.L_x_15758:
[----:B------:R-:W-:Y:S02]  /*1d260*/  IMAD.MOV.U32 R13, RZ, RZ, R25 ;  /* 0x000000ffff0d7224 */ /* 0x000fe400078e0019 */
[----:B------:R-:W-:Y:S02]  /*1d270*/  IMAD.MOV.U32 R12, RZ, RZ, 0x3 ;  /* 0x00000003ff0c7424 */ /* 0x000fe400078e00ff */
[----:B------:R-:W-:-:S07]  /*1d280*/  IMAD.MOV.U32 R2, RZ, RZ, R14 ;  /* 0x000000ffff027224 */ /* 0x000fce00078e000e */
[----:B------:R-:W-:Y:S05]  /*1d290*/  WARPSYNC.COLLECTIVE R15, `(.L_x_15759) ;  /* 0x000000000f087348 */ /* 0x000fea0003c00000 */
[----:B------:R0:W1:Y:S02]  /*1d2a0*/  SHFL.IDX P6, R14, R13, R12, R11 ;  /* 0x0000000c0d0e7389 */ /* 0x00006400000c000b */
[----:B01----:R-:W-:Y:S01]  /*1d2b0*/  ENDCOLLECTIVE ;  /* 0x000000000000791b */ /* 0x003fe20003800000 */
.L_x_15759:
        /* <DEDUP_REMOVED lines=12> */
.L_x_15760:
[----:B------:R-:W-:Y:S02]  /*1d380*/  IMAD.MOV.U32 R13, RZ, RZ, R25 ;  /* 0x000000ffff0d7224 */ /* 0x000fe400078e0019 */
[----:B------:R-:W-:Y:S02]  /*1d390*/  IMAD.MOV.U32 R12, RZ, RZ, 0x4 ;  /* 0x00000004ff0c7424 */ /* 0x000fe400078e00ff */
[----:B------:R-:W-:-:S07]  /*1d3a0*/  IMAD.MOV.U32 R2, RZ, RZ, R14 ;  /* 0x000000ffff027224 */ /* 0x000fce00078e000e */
[----:B------:R-:W-:Y:S05]  /*1d3b0*/  WARPSYNC.COLLECTIVE R15, `(.L_x_15761) ;  /* 0x000000000f087348 */ /* 0x000fea0003c00000 */
[----:B------:R0:W1:Y:S02]  /*1d3c0*/  SHFL.IDX P6, R14, R13, R12, R11 ;  /* 0x0000000c0d0e7389 */ /* 0x00006400000c000b */
[----:B01----:R-:W-:Y:S01]  /*1d3d0*/  ENDCOLLECTIVE ;  /* 0x000000000000791b */ /* 0x003fe20003800000 */
.L_x_15761:
        /* <DEDUP_REMOVED lines=12> */
.L_x_15762:
[----:B------:R-:W-:Y:S01]  /*1d4a0*/  MOV R13, R25 ;  /* 0x00000019000d7202 */ /* 0x000fe20000000f00 */
[----:B------:R-:W-:Y:S02]  /*1d4b0*/  IMAD.MOV.U32 R12, RZ, RZ, 0x5 ;  /* 0x00000005ff0c7424 */ /* 0x000fe400078e00ff */
[----:B------:R-:W-:-:S07]  /*1d4c0*/  IMAD.MOV.U32 R2, RZ, RZ, R14 ;  /* 0x000000ffff027224 */ /* 0x000fce00078e000e */
[----:B------:R-:W-:Y:S05]  /*1d4d0*/  WARPSYNC.COLLECTIVE R15, `(.L_x_15763) ;  /* 0x000000000f087348 */ /* 0x000fea0003c00000 */
[----:B------:R0:W1:Y:S02]  /*1d4e0*/  SHFL.IDX P6, R14, R13, R12, R11 ;  /* 0x0000000c0d0e7389 */ /* 0x00006400000c000b */
[----:B01----:R-:W-:Y:S01]  /*1d4f0*/  ENDCOLLECTIVE ;  /* 0x000000000000791b */ /* 0x003fe20003800000 */
.L_x_15763:
        /* <DEDUP_REMOVED lines=12> */
.L_x_15764:
[----:B------:R-:W-:Y:S02]  /*1d5c0*/  IMAD.MOV.U32 R13, RZ, RZ, R25 ;  /* 0x000000ffff0d7224 */ /* 0x000fe400078e0019 */
[----:B------:R-:W-:Y:S02]  /*1d5d0*/  IMAD.MOV.U32 R12, RZ, RZ, 0x6 ;  /* 0x00000006ff0c7424 */ /* 0x000fe400078e00ff */
[----:B------:R-:W-:-:S07]  /*1d5e0*/  IMAD.MOV.U32 R2, RZ, RZ, R14 ;  /* 0x000000ffff027224 */ /* 0x000fce00078e000e */
[----:B------:R-:W-:Y:S05]  /*1d5f0*/  WARPSYNC.COLLECTIVE R15, `(.L_x_15765) ;  /* 0x000000000f087348 */ /* 0x000fea0003c00000 */
[----:B------:R0:W1:Y:S02]  /*1d600*/  SHFL.IDX P6, R14, R13, R12, R11 ;  /* 0x0000000c0d0e7389 */ /* 0x00006400000c000b */
[----:B01----:R-:W-:Y:S01]  /*1d610*/  ENDCOLLECTIVE ;  /* 0x000000000000791b */ /* 0x003fe20003800000 */
.L_x_15765:
        /* <DEDUP_REMOVED lines=12> */
.L_x_15766:
[----:B------:R-:W-:Y:S02]  /*1d6e0*/  IMAD.MOV.U32 R13, RZ, RZ, R25 ;  /* 0x000000ffff0d7224 */ /* 0x000fe400078e0019 */
[----:B------:R-:W-:Y:S02]  /*1d6f0*/  IMAD.MOV.U32 R12, RZ, RZ, 0x7 ;  /* 0x00000007ff0c7424 */ /* 0x000fe400078e00ff */
[----:B------:R-:W-:-:S07]  /*1d700*/  IMAD.MOV.U32 R2, RZ, RZ, R14 ;  /* 0x000000ffff027224 */ /* 0x000fce00078e000e */
[----:B------:R-:W-:Y:S05]  /*1d710*/  WARPSYNC.COLLECTIVE R15, `(.L_x_15767) ;  /* 0x000000000f087348 */ /* 0x000fea0003c00000 */
[----:B------:R0:W1:Y:S02]  /*1d720*/  SHFL.IDX P6, R14, R13, R12, R11 ;  /* 0x0000000c0d0e7389 */ /* 0x00006400000c000b */
[----:B01----:R-:W-:Y:S01]  /*1d730*/  ENDCOLLECTIVE ;  /* 0x000000000000791b */ /* 0x003fe20003800000 */
.L_x_15767:
        /* <DEDUP_REMOVED lines=11> */
.L_x_15768:
[----:B------:R-:W-:Y:S01]  /*1d7f0*/  IMAD.MOV.U32 R2, RZ, RZ, R14 ;  /* 0x000000ffff027224 */ /* 0x000fe200078e000e */
[----:B------:R-:W-:Y:S06]  /*1d800*/  BRA `(.L_x_15769) ;  /* 0xffffff9800cc7947 */ /* 0x000fec000383ffff */
.L_x_15581:
[----:B0-----:R0:W1:Y:S02]  /*1d810*/  SYNCS.PHASECHK.TRANS64.TRYWAIT P0, [R0+URZ+0x16860], R3 ;  /* 0x01686003000075a7 */ /* 0x001064000800017f */
[----:B-1----:R-:W-:Y:S05]  /*1d820*/  @!P0 NANOSLEEP.SYNCS 0x989680 ;  /* 0x009896800000895d */ /* 0x002fea0003900000 */
[----:B------:R-:W1:Y:S02]  /*1d830*/  @!P0 SYNCS.PHASECHK.TRANS64 P0, [R0+URZ+0x16860], R3 ;  /* 0x01686003000085a7 */ /* 0x000e64000800007f */
[----:B-1----:R-:W-:Y:S05]  /*1d840*/  @!P0 BRA `(.L_x_15581) ;  /* 0xfffffffc00f08947 */ /* 0x002fea000383ffff */
[----:B------:R-:W-:Y:S05]  /*1d850*/  BRA `(.L_x_15770) ;  /* 0xffffff9c00ec7947 */ /* 0x000fea000383ffff */
.L_x_15582:
        /* <DEDUP_REMOVED lines=8> */
.L_x_15772:
[----:B------:R-:W-:Y:S05]  /*1d8e0*/  BSYNC B0 ;  /* 0x0000000000007941 */ /* 0x000fea0003800000 */
.L_x_15771:
        /* <DEDUP_REMOVED lines=10> */
.L_x_15773:
        /* <DEDUP_REMOVED lines=12> */
.L_x_15774:
        /* <DEDUP_REMOVED lines=11> */
.L_x_15775:
[----:B------:R-:W-:Y:S02]  /*1db00*/  IMAD.MOV.U32 R13, RZ, RZ, R25 ;  /* 0x000000ffff0d7224 */ /* 0x000fe400078e0019 */
[----:B------:R-:W-:Y:S01]  /*1db10*/  IMAD.MOV.U32 R12, RZ, RZ, 0x2 ;  /* 0x00000002ff0c7424 */ /* 0x000fe200078e00ff */
[----:B------:R-:W-:-:S13]  /*1db20*/  IADD3 R2, P1, R14, R5, RZ ;  /* 0x000000050e027210 */ /* 0x000fda0007f3e0ff */
[----:B------:R-:W-:Y:S05]  /*1db30*/  WARPSYNC.COLLECTIVE R15, `(.L_x_15776) ;  /* 0x000000000f087348 */ /* 0x000fea0003c00000 */
[----:B------:R0:W1:Y:S02]  /*1db40*/  SHFL.IDX P6, R14, R13, R12, R11 ;  /* 0x0000000c0d0e7389 */ /* 0x00006400000c000b */
[----:B01----:R-:W-:Y:S01]  /*1db50*/  ENDCOLLECTIVE ;  /* 0x000000000000791b */ /* 0x003fe20003800000 */
.L_x_15776:
        /* <DEDUP_REMOVED lines=11> */
.L_x_15777:
[----:B------:R-:W-:Y:S02]  /*1dc10*/  IMAD.MOV.U32 R13, RZ, RZ, R25 ;  /* 0x000000ffff0d7224 */ /* 0x000fe400078e0019 */
[----:B------:R-:W-:Y:S01]  /*1dc20*/  IMAD.MOV.U32 R12, RZ, RZ, 0x3 ;  /* 0x00000003ff0c7424 */ /* 0x000fe200078e00ff */
[----:B------:R-:W-:-:S13]  /*1dc30*/  IADD3 R2, P1, R14, R5, RZ ;  /* 0x000000050e027210 */ /* 0x000fda0007f3e0ff */
[----:B------:R-:W-:Y:S05]  /*1dc40*/  WARPSYNC.COLLECTIVE R15, `(.L_x_15778) ;  /* 0x000000000f087348 */ /* 0x000fea0003c00000 */
[----:B------:R0:W1:Y:S02]  /*1dc50*/  SHFL.IDX P6, R14, R13, R12, R11 ;  /* 0x0000000c0d0e7389 */ /* 0x00006400000c000b */
[----:B01----:R-:W-:Y:S01]  /*1dc60*/  ENDCOLLECTIVE ;  /* 0x000000000000791b */ /* 0x003fe20003800000 */
.L_x_15778:
        /* <DEDUP_REMOVED lines=11> */
.L_x_15779:
[----:B------:R-:W-:Y:S02]  /*1dd20*/  IMAD.MOV.U32 R13, RZ, RZ, R25 ;  /* 0x000000ffff0d7224 */ /* 0x000fe400078e0019 */
[----:B------:R-:W-:Y:S01]  /*1dd30*/  IMAD.MOV.U32 R12, RZ, RZ, 0x4 ;  /* 0x00000004ff0c7424 */ /* 0x000fe200078e00ff */
[----:B------:R-:W-:-:S13]  /*1dd40*/  IADD3 R2, P1, R14, R5, RZ ;  /* 0x000000050e027210 */ /* 0x000fda0007f3e0ff */
[----:B------:R-:W-:Y:S05]  /*1dd50*/  WARPSYNC.COLLECTIVE R15, `(.L_x_15780) ;  /* 0x000000000f087348 */ /* 0x000fea0003c00000 */
[----:B------:R0:W1:Y:S02]  /*1dd60*/  SHFL.IDX P6, R14, R13, R12, R11 ;  /* 0x0000000c0d0e7389 */ /* 0x00006400000c000b */
[----:B01----:R-:W-:Y:S01]  /*1dd70*/  ENDCOLLECTIVE ;  /* 0x000000000000791b */ /* 0x003fe20003800000 */
.L_x_15780:
        /* <DEDUP_REMOVED lines=11> */
.L_x_15781:
[----:B------:R-:W-:Y:S02]  /*1de30*/  IMAD.MOV.U32 R13, RZ, RZ, R25 ;  /* 0x000000ffff0d7224 */ /* 0x000fe400078e0019 */
[----:B------:R-:W-:Y:S01]  /*1de40*/  IMAD.MOV.U32 R12, RZ, RZ, 0x5 ;  /* 0x00000005ff0c7424 */ /* 0x000fe200078e00ff */
[----:B------:R-:W-:-:S13]  /*1de50*/  IADD3 R2, P1, R14, R5, RZ ;  /* 0x000000050e027210 */ /* 0x000fda0007f3e0ff */
[----:B------:R-:W-:Y:S05]  /*1de60*/  WARPSYNC.COLLECTIVE R15, `(.L_x_15782) ;  /* 0x000000000f087348 */ /* 0x000fea0003c00000 */
[----:B------:R0:W1:Y:S02]  /*1de70*/  SHFL.IDX P6, R14, R13, R12, R11 ;  /* 0x0000000c0d0e7389 */ /* 0x00006400000c000b */
[----:B01----:R-:W-:Y:S01]  /*1de80*/  ENDCOLLECTIVE ;  /* 0x000000000000791b */ /* 0x003fe20003800000 */
.L_x_15782:
        /* <DEDUP_REMOVED lines=11> */
.L_x_15783:
[----:B------:R-:W-:Y:S02]  /*1df40*/  IMAD.MOV.U32 R13, RZ, RZ, R25 ;  /* 0x000000ffff0d7224 */ /* 0x000fe400078e0019 */
[----:B------:R-:W-:Y:S01]  /*1df50*/  IMAD.MOV.U32 R12, RZ, RZ, 0x6 ;  /* 0x00000006ff0c7424 */ /* 0x000fe200078e00ff */
[----:B------:R-:W-:-:S13]  /*1df60*/  IADD3 R2, P1, R14, R5, RZ ;  /* 0x000000050e027210 */ /* 0x000fda0007f3e0ff */
[----:B------:R-:W-:Y:S05]  /*1df70*/  WARPSYNC.COLLECTIVE R15, `(.L_x_15784) ;  /* 0x000000000f087348 */ /* 0x000fea0003c00000 */
[----:B------:R0:W1:Y:S02]  /*1df80*/  SHFL.IDX P6, R14, R13, R12, R11 ;  /* 0x0000000c0d0e7389 */ /* 0x00006400000c000b */
[----:B01----:R-:W-:Y:S01]  /*1df90*/  ENDCOLLECTIVE ;  /* 0x000000000000791b */ /* 0x003fe20003800000 */
.L_x_15784:
        /* <DEDUP_REMOVED lines=11> */
.L_x_15785:
[----:B------:R-:W-:Y:S02]  /*1e050*/  IMAD.MOV.U32 R13, RZ, RZ, R25 ;  /* 0x000000ffff0d7224 */ /* 0x000fe400078e0019 */
[----:B------:R-:W-:Y:S01]  /*1e060*/  IMAD.MOV.U32 R12, RZ, RZ, 0x7 ;  /* 0x00000007ff0c7424 */ /* 0x000fe200078e00ff */
[----:B------:R-:W-:-:S13]  /*1e070*/  IADD3 R2, P1, R14, R5, RZ ;  /* 0x000000050e027210 */ /* 0x000fda0007f3e0ff */
[----:B------:R-:W-:Y:S05]  /*1e080*/  WARPSYNC.COLLECTIVE R15, `(.L_x_15786) ;  /* 0x000000000f087348 */ /* 0x000fea0003c00000 */
[----:B------:R0:W1:Y:S02]  /*1e090*/  SHFL.IDX P6, R14, R13, R12, R11 ;  /* 0x0000000c0d0e7389 */ /* 0x00006400000c000b */
[----:B01----:R-:W-:Y:S01]  /*1e0a0*/  ENDCOLLECTIVE ;  /* 0x000000000000791b */ /* 0x003fe20003800000 */
.L_x_15786:
        /* <DEDUP_REMOVED lines=10> */
.L_x_15787:
[----:B------:R-:W-:Y:S05]  /*1e150*/  BRA `(.L_x_15788) ;  /* 0xffffff9800b07947 */ /* 0x000fea000383ffff */
.L_x_15587:
[----:B------:R-:W-:Y:S01]  /*1e160*/  BSSY B0, `(.L_x_15789) ;  /* 0x0000008000007945 */ /* 0x000fe20003800000 */
[----:B------:R-:W-:Y:S02]  /*1e170*/  IMAD.MOV.U32 R13, RZ, RZ, R16 ;  /* 0x000000ffff0d7224 */ /* 0x000fe400078e0010 */
[----:B------:R-:W-:Y:S02]  /*1e180*/  IMAD.MOV.U32 R12, RZ, RZ, RZ ;  /* 0x000000ffff0c7224 */ /* 0x000fe400078e00ff */
[----:B------:R-:W-:Y:S02]  /*1e190*/  IMAD.MOV.U32 R11, RZ, RZ, 0x1f ;  /* 0x0000001fff0b7424 */ /* 0x000fe400078e00ff */
[----:B------:R-:W-:-:S07]  /*1e1a0*/  IMAD.MOV.U32 R15, RZ, RZ, -0x1 ;  /* 0xffffffffff0f7424 */ /* 0x000fce00078e00ff */
[----:B012---:R-:W-:Y:S05]  /*1e1b0*/  WARPSYNC.COLLECTIVE R15, `(.L_x_15790) ;  /* 0x000000000f087348 */ /* 0x007fea0003c00000 */
[----:B------:R3:W4:Y:S02]  /*1e1c0*/  SHFL.IDX P6, R14, R13, R12, R11 ;  /* 0x0000000c0d0e7389 */ /* 0x00072400000c000b */
[----:B01234-:R-:W-:Y:S01]  /*1e1d0*/  ENDCOLLECTIVE ;  /* 0x000000000000791b */ /* 0x01ffe20003800000 */
.L_x_15790:
[----:B------:R-:W-:Y:S05]  /*1e1e0*/  BSYNC B0 ;  /* 0x0000000000007941 */ /* 0x000fea0003800000 */
.L_x_15789:
        /* <DEDUP_REMOVED lines=9> */
.L_x_15791:
        /* <DEDUP_REMOVED lines=11> */
[----:B0-----:R-:W-:Y:S01]  /*1e330*/  IMAD.MOV.U32 R2, RZ, RZ, RZ ;  /* 0x000000ffff027224 */ /* 0x001fe200078e00ff */
[----:B--2---:R-:W-:Y:S02]  /*1e340*/  @!P1 MOV R2, R3 ;  /* 0x0000000300029202 */ /* 0x004fe40000000f00 */
[----:B------:R-:W-:-:S03]  /*1e350*/  ISETP.NE.AND P1, PT, R7, RZ, PT ;  /* 0x000000ff0700720c */ /* 0x000fc60003f25270 */
[----:B------:R-:W-:-:S10]  /*1e360*/  IMAD.MOV.U32 R13, RZ, RZ, R2 ;  /* 0x000000ffff0d7224 */ /* 0x000fd400078e0002 */
[----:B------:R-:W-:Y:S05]  /*1e370*/  WARPSYNC.COLLECTIVE R15, `(.L_x_15792) ;  /* 0x000000000f087348 */ /* 0x000fea0003c00000 */
[----:B------:R0:W1:Y:S02]  /*1e380*/  SHFL.UP P6, R14, R13, R12, R11 ;  /* 0x0400000c0d0e7389 */ /* 0x00006400000c000b */
[----:B01----:R-:W-:Y:S01]  /*1e390*/  ENDCOLLECTIVE ;  /* 0x000000000000791b */ /* 0x003fe20003800000 */
.L_x_15792:
[----:B------:R-:W-:Y:S01]  /*1e3a0*/  IMAD.MOV.U32 R12, RZ, RZ, 0x2 ;  /* 0x00000002ff0c7424 */ /* 0x000fe200078e00ff */
[----:B------:R-:W-:-:S05]  /*1e3b0*/  SEL R5, R14, RZ, P1 ;  /* 0x000000ff0e057207 */ /* 0x000fca0000800000 */
[----:B------:R-:W-:-:S04]  /*1e3c0*/  IMAD.IADD R4, R2, 0x1, R5 ;  /* 0x0000000102047824 */ /* 0x000fc800078e0205 */
[----:B------:R-:W-:-:S07]  /*1e3d0*/  IMAD.MOV.U32 R13, RZ, RZ, R4 ;  /* 0x000000ffff0d7224 */ /* 0x000fce00078e0004 */
[----:B------:R-:W-:Y:S05]  /*1e3e0*/  WARPSYNC.COLLECTIVE R15, `(.L_x_15793) ;  /* 0x000000000f087348 */ /* 0x000fea0003c00000 */
[----:B------:R0:W1:Y:S02]  /*1e3f0*/  SHFL.UP P6, R14, R13, R12, R11 ;  /* 0x0400000c0d0e7389 */ /* 0x00006400000c000b */
[----:B01----:R-:W-:Y:S01]  /*1e400*/  ENDCOLLECTIVE ;  /* 0x000000000000791b */ /* 0x003fe20003800000 */
.L_x_15793:
[----:B------:R-:W-:Y:S01]  /*1e410*/  IMAD.MOV.U32 R12, RZ, RZ, 0x4 ;  /* 0x00000004ff0c7424 */ /* 0x000fe200078e00ff */
[----:B------:R-:W-:-:S05]  /*1e420*/  SEL R5, R14, RZ, P2 ;  /* 0x000000ff0e057207 */ /* 0x000fca0001000000 */
[----:B------:R-:W-:-:S04]  /*1e430*/  IMAD.IADD R5, R4, 0x1, R5 ;  /* 0x0000000104057824 */ /* 0x000fc800078e0205 */
[----:B------:R-:W-:-:S07]  /*1e440*/  IMAD.MOV.U32 R13, RZ, RZ, R5 ;  /* 0x000000ffff0d7224 */ /* 0x000fce00078e0005 */
[----:B------:R-:W-:Y:S05]  /*1e450*/  WARPSYNC.COLLECTIVE R15, `(.L_x_15794) ;  /* 0x000000000f087348 */ /* 0x000fea0003c00000 */
[----:B------:R0:W1:Y:S02]  /*1e460*/  SHFL.UP P6, R14, R13, R12, R11 ;  /* 0x0400000c0d0e7389 */ /* 0x00006400000c000b */
[----:B01----:R-:W-:Y:S01]  /*1e470*/  ENDCOLLECTIVE ;  /* 0x000000000000791b */ /* 0x003fe20003800000 */
.L_x_15794:
[----:B------:R-:W-:Y:S01]  /*1e480*/  IMAD.MOV.U32 R12, RZ, RZ, 0x8 ;  /* 0x00000008ff0c7424 */ /* 0x000fe200078e00ff */
[----:B------:R-:W-:-:S05]  /*1e490*/  SEL R6, R14, RZ, P3 ;  /* 0x000000ff0e067207 */ /* 0x000fca0001800000 */
[----:B------:R-:W-:-:S04]  /*1e4a0*/  IMAD.IADD R6, R5, 0x1, R6 ;  /* 0x0000000105067824 */ /* 0x000fc800078e0206 */
[----:B------:R-:W-:-:S07]  /*1e4b0*/  IMAD.MOV.U32 R13, RZ, RZ, R6 ;  /* 0x000000ffff0d7224 */ /* 0x000fce00078e0006 */
[----:B------:R-:W-:Y:S05]  /*1e4c0*/  WARPSYNC.COLLECTIVE R15, `(.L_x_15795) ;  /* 0x000000000f087348 */ /* 0x000fea0003c00000 */
[----:B------:R0:W1:Y:S02]  /*1e4d0*/  SHFL.UP P6, R14, R13, R12, R11 ;  /* 0x0400000c0d0e7389 */ /* 0x00006400000c000b */
[----:B01----:R-:W-:Y:S01]  /*1e4e0*/  ENDCOLLECTIVE ;  /* 0x000000000000791b */ /* 0x003fe20003800000 */
.L_x_15795:
[----:B------:R-:W-:Y:S01]  /*1e4f0*/  IMAD.MOV.U32 R12, RZ, RZ, 0x10 ;  /* 0x00000010ff0c7424 */ /* 0x000fe200078e00ff */
[----:B------:R-:W-:-:S05]  /*1e500*/  SEL R3, R14, RZ, P4 ;  /* 0x000000ff0e037207 */ /* 0x000fca0002000000 */
[----:B------:R-:W-:-:S04]  /*1e510*/  IMAD.IADD R4, R6, 0x1, R3 ;  /* 0x0000000106047824 */ /* 0x000fc800078e0203 */
[----:B------:R-:W-:-:S07]  /*1e520*/  IMAD.MOV.U32 R13, RZ, RZ, R4 ;  /* 0x000000ffff0d7224 */ /* 0x000fce00078e0004 */
[----:B------:R-:W-:Y:S05]  /*1e530*/  WARPSYNC.COLLECTIVE R15, `(.L_x_15796) ;  /* 0x000000000f087348 */ /* 0x000fea0003c00000 */
[----:B------:R0:W1:Y:S02]  /*1e540*/  SHFL.UP P6, R14, R13, R12, R11 ;  /* 0x0400000c0d0e7389 */ /* 0x00006400000c000b */
[----:B01----:R-:W-:Y:S01]  /*1e550*/  ENDCOLLECTIVE ;  /* 0x000000000000791b */ /* 0x003fe20003800000 */
.L_x_15796:
        /* <DEDUP_REMOVED lines=8> */
.L_x_15797:
[----:B------:R-:W-:Y:S05]  /*1e5e0*/  BRA `(.L_x_15798) ;  /* 0xffffff9800b47947 */ /* 0x000fea000383ffff */
.L_x_15592:
[----:B------:R-:W-:Y:S01]  /*1e5f0*/  BSSY B0, `(.L_x_15799) ;  /* 0x0000008000007945 */ /* 0x000fe20003800000 */
[----:B-----5:R-:W-:Y:S01]  /*1e600*/  MOV R13, R2 ;  /* 0x00000002000d7202 */ /* 0x020fe20000000f00 */
[----:B------:R-:W-:Y:S02]  /*1e610*/  IMAD.MOV.U32 R12, RZ, RZ, 0x1 ;  /* 0x00000001ff0c7424 */ /* 0x000fe400078e00ff */
[----:B------:R-:W-:Y:S02]  /*1e620*/  IMAD.MOV.U32 R11, RZ, RZ, RZ ;  /* 0x000000ffff0b7224 */ /* 0x000fe400078e00ff */
[----:B------:R-:W-:-:S07]  /*1e630*/  IMAD.MOV.U32 R15, RZ, RZ, -0x1 ;  /* 0xffffffffff0f7424 */ /* 0x000fce00078e00ff */
[----:B0123--:R-:W-:Y:S05]  /*1e640*/  WARPSYNC.COLLECTIVE R15, `(.L_x_15800) ;  /* 0x000000000f087348 */ /* 0x00ffea0003c00000 */
[----:B------:R4:W0:Y:S02]  /*1e650*/  SHFL.UP P6, R14, R13, R12, R11 ;  /* 0x0400000c0d0e7389 */ /* 0x00082400000c000b */
[----:B01234-:R-:W-:Y:S01]  /*1e660*/  ENDCOLLECTIVE ;  /* 0x000000000000791b */ /* 0x01ffe20003800000 */
.L_x_15800:
[----:B------:R-:W-:Y:S05]  /*1e670*/  BSYNC B0 ;  /* 0x0000000000007941 */ /* 0x000fea0003800000 */
.L_x_15799:
        /* <DEDUP_REMOVED lines=8> */
.L_x_15801:
[----:B------:R-:W-:Y:S01]  /*1e700*/  IMAD.MOV.U32 R12, RZ, RZ, 0x4 ;  /* 0x00000004ff0c7424 */ /* 0x000fe200078e00ff */
[----:B------:R-:W-:-:S05]  /*1e710*/  SEL R14, R14, RZ, P2 ;  /* 0x000000ff0e0e7207 */ /* 0x000fca0001000000 */
[----:B------:R-:W-:-:S04]  /*1e720*/  IMAD.IADD R3, R13, 0x1, R14 ;  /* 0x000000010d037824 */ /* 0x000fc800078e020e */
[----:B------:R-:W-:-:S07]  /*1e730*/  IMAD.MOV.U32 R13, RZ, RZ, R3 ;  /* 0x000000ffff0d7224 */ /* 0x000fce00078e0003 */
[----:B------:R-:W-:Y:S05]  /*1e740*/  WARPSYNC.COLLECTIVE R15, `(.L_x_15802) ;  /* 0x000000000f087348 */ /* 0x000fea0003c00000 */
[----:B------:R0:W1:Y:S02]  /*1e750*/  SHFL.UP P6, R14, R13, R12, R11 ;  /* 0x0400000c0d0e7389 */ /* 0x00006400000c000b */
[----:B01----:R-:W-:Y:S01]  /*1e760*/  ENDCOLLECTIVE ;  /* 0x000000000000791b */ /* 0x003fe20003800000 */
.L_x_15802:
[----:B------:R-:W-:Y:S01]  /*1e770*/  IMAD.MOV.U32 R12, RZ, RZ, 0x8 ;  /* 0x00000008ff0c7424 */ /* 0x000fe200078e00ff */
[----:B------:R-:W-:-:S05]  /*1e780*/  SEL R4, R14, RZ, P3 ;  /* 0x000000ff0e047207 */ /* 0x000fca0001800000 */
[----:B------:R-:W-:-:S04]  /*1e790*/  IMAD.IADD R4, R3, 0x1, R4 ;  /* 0x0000000103047824 */ /* 0x000fc800078e0204 */
[----:B------:R-:W-:-:S07]  /*1e7a0*/  IMAD.MOV.U32 R13, RZ, RZ, R4 ;  /* 0x000000ffff0d7224 */ /* 0x000fce00078e0004 */
[----:B------:R-:W-:Y:S05]  /*1e7b0*/  WARPSYNC.COLLECTIVE R15, `(.L_x_15803) ;  /* 0x000000000f087348 */ /* 0x000fea0003c00000 */
[----:B------:R0:W1:Y:S02]  /*1e7c0*/  SHFL.UP P6, R14, R13, R12, R11 ;  /* 0x0400000c0d0e7389 */ /* 0x00006400000c000b */
[----:B01----:R-:W-:Y:S01]  /*1e7d0*/  ENDCOLLECTIVE ;  /* 0x000000000000791b */ /* 0x003fe20003800000 */
.L_x_15803:
[----:B------:R-:W-:Y:S01]  /*1e7e0*/  IMAD.MOV.U32 R12, RZ, RZ, 0x10 ;  /* 0x00000010ff0c7424 */ /* 0x000fe200078e00ff */
[----:B------:R-:W-:-:S05]  /*1e7f0*/  SEL R5, R14, RZ, P4 ;  /* 0x000000ff0e057207 */ /* 0x000fca0002000000 */
[----:B------:R-:W-:-:S04]  /*1e800*/  IMAD.IADD R5, R4, 0x1, R5 ;  /* 0x0000000104057824 */ /* 0x000fc800078e0205 */
[----:B------:R-:W-:-:S07]  /*1e810*/  IMAD.MOV.U32 R13, RZ, RZ, R5 ;  /* 0x000000ffff0d7224 */ /* 0x000fce00078e0005 */
[----:B------:R-:W-:Y:S05]  /*1e820*/  WARPSYNC.COLLECTIVE R15, `(.L_x_15804) ;  /* 0x000000000f087348 */ /* 0x000fea0003c00000 */
[----:B------:R0:W1:Y:S02]  /*1e830*/  SHFL.UP P6, R14, R13, R12, R11 ;  /* 0x0400000c0d0e7389 */ /* 0x00006400000c000b */
[----:B01----:R-:W-:Y:S01]  /*1e840*/  ENDCOLLECTIVE ;  /* 0x000000000000791b */ /* 0x003fe20003800000 */
.L_x_15804:
        /* <DEDUP_REMOVED lines=8> */
.L_x_15805:
[----:B------:R-:W-:Y:S05]  /*1e8d0*/  BRA `(.L_x_15806) ;  /* 0xffffff9800947947 */ /* 0x000fea000383ffff */
.L_x_15594:
[----:B------:R-:W-:Y:S01]  /*1e8e0*/  BSSY B0, `(.L_x_15807) ;  /* 0x0000006000007945 */ /* 0x000fe20003800000 */
[----:B------:R-:W-:Y:S01]  /*1e8f0*/  PLOP3.LUT P6, PT, P6, PT, PT, 0x8, 0x0 ;  /* 0x000000000000781c */ /* 0x000fe200037ce170 */
[----:B------:R-:W-:-:S12]  /*1e900*/  IMAD.MOV.U32 R15, RZ, RZ, -0x1 ;  /* 0xffffffffff0f7424 */ /* 0x000fd800078e00ff */
[----:B012---:R-:W-:Y:S05]  /*1e910*/  WARPSYNC.COLLECTIVE R15, `(.L_x_15808) ;  /* 0x000000000f087348 */ /* 0x007fea0003c00000 */
[----:B------:R-:W-:Y:S01]  /*1e920*/  VOTE.ANY R14, PT, P6 ;  /* 0x00000000000e7806 */ /* 0x000fe200030e0100 */
[----:B012---:R-:W-:Y:S06]  /*1e930*/  ENDCOLLECTIVE ;  /* 0x000000000000791b */ /* 0x007fec0003800000 */
.L_x_15808:
[----:B------:R-:W-:Y:S05]  /*1e940*/  BSYNC B0 ;  /* 0x0000000000007941 */ /* 0x000fea0003800000 */
.L_x_15807:
        /* <DEDUP_REMOVED lines=9> */
.L_x_15809:
[----:B------:R-:W-:Y:S01]  /*1e9e0*/  IMAD.MOV.U32 R17, RZ, RZ, R14 ;  /* 0x000000ffff117224 */ /* 0x000fe200078e000e */
[----:B------:R-:W-:Y:S06]  /*1e9f0*/  BRA `(.L_x_15810) ;  /* 0xffffff9800847947 */ /* 0x000fec000383ffff */
.L_x_15596:
[----:B------:R-:W-:Y:S01]  /*1ea00*/  BSSY B0, `(.L_x_15811) ;  /* 0x0000007000007945 */ /* 0x000fe20003800000 */
[----:B------:R-:W-:Y:S02]  /*1ea10*/  IMAD.MOV.U32 R13, RZ, RZ, R3 ;  /* 0x000000ffff0d7224 */ /* 0x000fe400078e0003 */
[----:B------:R-:W-:Y:S02]  /*1ea20*/  IMAD.MOV.U32 R11, RZ, RZ, 0x1f ;  /* 0x0000001fff0b7424 */ /* 0x000fe400078e00ff */
[----:B------:R-:W-:-:S07]  /*1ea30*/  IMAD.MOV.U32 R15, RZ, RZ, -0x1 ;  /* 0xffffffffff0f7424 */ /* 0x000fce00078e00ff */
[----:B01234-:R-:W-:Y:S05]  /*1ea40*/  WARPSYNC.COLLECTIVE R15, `(.L_x_15812) ;  /* 0x000000000f087348 */ /* 0x01ffea0003c00000 */
[----:B------:R0:W0:Y:S02]  /*1ea50*/  SHFL.IDX P6, R14, R13, R12, R11 ;  /* 0x0000000c0d0e7389 */ /* 0x00002400000c000b */
[----:B01234-:R-:W-:Y:S01]  /*1ea60*/  ENDCOLLECTIVE ;  /* 0x000000000000791b */ /* 0x01ffe20003800000 */
.L_x_15812:
[----:B------:R-:W-:Y:S05]  /*1ea70*/  BSYNC B0 ;  /* 0x0000000000007941 */ /* 0x000fea0003800000 */
.L_x_15811:
[----:B------:R-:W-:Y:S01]  /*1ea80*/  IMAD.MOV.U32 R5, RZ, RZ, R14 ;  /* 0x000000ffff057224 */ /* 0x000fe200078e000e */
[----:B------:R-:W-:Y:S06]  /*1ea90*/  BRA `(.L_x_15595) ;  /* 0xffffff9800787947 */ /* 0x000fec000383ffff */
.L_x_15600:
[----:B-1----:R1:W4:Y:S02]  /*1eaa0*/  SYNCS.PHASECHK.TRANS64.TRYWAIT P0, [R5+URZ+0x16820], R0 ;  /* 0x01682000050075a7 */ /* 0x002324000800017f */
[----:B----4-:R-:W-:Y:S05]  /*1eab0*/  @!P0 NANOSLEEP.SYNCS 0x989680 ;  /* 0x009896800000895d */ /* 0x010fea0003900000 */
[----:B------:R-:W4:Y:S02]  /*1eac0*/  @!P0 SYNCS.PHASECHK.TRANS64 P0, [R5+URZ+0x16820], R0 ;  /* 0x01682000050085a7 */ /* 0x000f24000800007f */
[----:B----4-:R-:W-:Y:S05]  /*1ead0*/  @!P0 BRA `(.L_x_15600) ;  /* 0xfffffffc00f08947 */ /* 0x010fea000383ffff */
[----:B------:R-:W-:Y:S05]  /*1eae0*/  BRA `(.L_x_15813) ;  /* 0xffffff9c00f07947 */ /* 0x000fea000383ffff */
.L_x_15601:
        /* <DEDUP_REMOVED lines=11> */
.L_x_15815:
[----:B------:R-:W-:Y:S05]  /*1eba0*/  BSYNC B0 ;  /* 0x0000000000007941 */ /* 0x000fea0003800000 */
.L_x_15814:
[----:B------:R-:W-:Y:S05]  /*1ebb0*/  BRA `(.L_x_15816) ;  /* 0xffffff9c00d87947 */ /* 0x000fea000383ffff */
.L_x_15602:
[----:B------:R-:W-:Y:S01]  /*1ebc0*/  BSSY B0, `(.L_x_15817) ;  /* 0x0000006000007945 */ /* 0x000fe20003800000 */
[----:B------:R-:W-:-:S07]  /*1ebd0*/  IMAD.MOV.U32 R15, RZ, RZ, -0x1 ;  /* 0xffffffffff0f7424 */ /* 0x000fce00078e00ff */
[----:B0123--:R-:W-:Y:S05]  /*1ebe0*/  WARPSYNC.COLLECTIVE R15, `(.L_x_15818) ;  /* 0x000000000f0c7348 */ /* 0x00ffea0003c00000 */
[----:B------:R-:W-:Y:S02]  /*1ebf0*/  ELECT P6, UR62, PT ;  /* 0x00000000003e782f */ /* 0x000fe400038c0000 */
[----:B------:R-:W-:Y:S01]  /*1ec00*/  MOV R14, UR62 ;  /* 0x0000003e000e7c02 */ /* 0x000fe20008000f00 */
[----:B0123--:R-:W-:Y:S10]  /*1ec10*/  ENDCOLLECTIVE ;  /* 0x000000000000791b */ /* 0x00fff40003800000 */
.L_x_15818:
[----:B------:R-:W-:Y:S05]  /*1ec20*/  BSYNC B0 ;  /* 0x0000000000007941 */ /* 0x000fea0003800000 */
.L_x_15817:
[----:B------:R-:W-:Y:S05]  /*1ec30*/  BRA `(.L_x_15819) ;  /* 0xffffff9c00cc7947 */ /* 0x000fea000383ffff */
.L_x_15604:
[----:B-1----:R1:W4:Y:S02]  /*1ec40*/  SYNCS.PHASECHK.TRANS64.TRYWAIT P1, [R3+URZ+0x16840], R2 ;  /* 0x01684002030075a7 */ /* 0x002324000802017f */
[----:B----4-:R-:W-:Y:S05]  /*1ec50*/  @!P1 NANOSLEEP.SYNCS 0x989680 ;  /* 0x009896800000995d */ /* 0x010fea0003900000 */
[----:B------:R-:W4:Y:S02]  /*1ec60*/  @!P1 SYNCS.PHASECHK.TRANS64 P1, [R3+URZ+0x16840], R2 ;  /* 0x01684002030095a7 */ /* 0x000f24000802007f */
[----:B----4-:R-:W-:Y:S05]  /*1ec70*/  @!P1 BRA `(.L_x_15604) ;  /* 0xfffffffc00f09947 */ /* 0x010fea000383ffff */
[----:B------:R-:W-:Y:S05]  /*1ec80*/  BRA `(.L_x_15820) ;  /* 0xffffff9c00ec7947 */ /* 0x000fea000383ffff */
.L_x_15606:
[----:B----4-:R4:W0:Y:S02]  /*1ec90*/  SYNCS.PHASECHK.TRANS64.TRYWAIT P1, [R5+URZ+0x16840], R0 ;  /* 0x01684000050075a7 */ /* 0x010824000802017f */
[----:B0-----:R-:W-:Y:S05]  /*1eca0*/  @!P1 NANOSLEEP.SYNCS 0x989680 ;  /* 0x009896800000995d */ /* 0x001fea0003900000 */
[----:B------:R-:W0:Y:S02]  /*1ecb0*/  @!P1 SYNCS.PHASECHK.TRANS64 P1, [R5+URZ+0x16840], R0 ;  /* 0x01684000050095a7 */ /* 0x000e24000802007f */
[----:B0-----:R-:W-:Y:S05]  /*1ecc0*/  @!P1 BRA `(.L_x_15606) ;  /* 0xfffffffc00f09947 */ /* 0x001fea000383ffff */
[----:B------:R-:W-:Y:S05]  /*1ecd0*/  BRA `(.L_x_15821) ;  /* 0xffffff9c00f87947 */ /* 0x000fea000383ffff */
.L_x_15608:
[----:B------:R0:W0:Y:S02]  /*1ece0*/  SYNCS.PHASECHK.TRANS64.TRYWAIT P1, [R3+URZ+0x16860], R2 ;  /* 0x01686002030075a7 */ /* 0x000024000802017f */
[----:B0-----:R-:W-:Y:S05]  /*1ecf0*/  @!P1 NANOSLEEP.SYNCS 0x989680 ;  /* 0x009896800000995d */ /* 0x001fea0003900000 */
[----:B------:R-:W0:Y:S02]  /*1ed00*/  @!P1 SYNCS.PHASECHK.TRANS64 P1, [R3+URZ+0x16860], R2 ;  /* 0x01686002030095a7 */ /* 0x000e24000802007f */
[----:B0-----:R-:W-:Y:S05]  /*1ed10*/  @!P1 BRA `(.L_x_15608) ;  /* 0xfffffffc00f09947 */ /* 0x001fea000383ffff */
[----:B------:R-:W-:Y:S05]  /*1ed20*/  BRA `(.L_x_15822) ;  /* 0xffffff9c00f47947 */ /* 0x000fea000383ffff */
.L_x_15823:
        /* <DEDUP_REMOVED lines=13> */
.L_x_15869:


//--------------------- .nv.global.init           --------------------------
	.section	.nv.global.init,"aw",@progbits
.nv.global.init:
	.type		$str$23,@object
	.size		$str$23,($str$24 - $str$23)
$str$23:
        /*0000*/ 	.byte	0x28, 0x61, 0x64, 0x64, 0x72, 0x65, 0x73, 0x73, 0x20, 0x26, 0x20, 0x6d, 0x61, 0x73, 0x6b, 0x29
        /*0010*/ 	.byte	0x20, 0x3d, 0x3d, 0x20, 0x30, 0x00
	.type		$str$24,@object
	.size		$str$24,(__unnamed_27 - $str$24)
$str$24:
        /*0016*/ 	.byte	0x2f, 0x74, 0x6d, 0x70, 0x2f, 0x6f, 0x73, 0x73, 0x5f, 0x6b, 0x65, 0x72, 0x6e, 0x65, 0x6c, 0x73
        /*0026*/ 	.byte	0x5f, 0x73, 0x72, 0x63, 0x2f, 0x66, 0x6c, 0x61, 0x73, 0x68, 0x5f, 0x61, 0x74, 0x74, 0x65, 0x6e
        /*0036*/ 	.byte	0x74, 0x69, 0x6f, 0x6e, 0x2f, 0x63, 0x73, 0x72, 0x63, 0x2f, 0x63, 0x75, 0x74, 0x6c, 0x61, 0x73
        /*0046*/ 	.byte	0x73, 0x2f, 0x69, 0x6e, 0x63, 0x6c, 0x75, 0x64, 0x65, 0x2f, 0x63, 0x75, 0x74, 0x65, 0x2f, 0x70
        /*0056*/ 	.byte	0x6f, 0x69, 0x6e, 0x74, 0x65, 0x72, 0x5f, 0x66, 0x6c, 0x61, 0x67, 0x67, 0x65, 0x64, 0x2e, 0x68
        /*0066*/ 	.byte	0x70, 0x70, 0x00
	.type		__unnamed_27,@object
	.size		__unnamed_27,(__unnamed_4 - __unnamed_27)
__unnamed_27:
        /* <DEDUP_REMOVED lines=24> */
        /*01e9*/ 	.byte	0x00
	.type		__unnamed_4,@object
	.size		__unnamed_4,(__unnamed_9 - __unnamed_4)
__unnamed_4:
        /* <DEDUP_REMOVED lines=25> */
	.type		__unnamed_9,@object
	.size		__unnamed_9,(__unnamed_17 - __unnamed_9)
__unnamed_9:
        /* <DEDUP_REMOVED lines=25> */
	.type		__unnamed_17,@object
	.size		__unnamed_17,(__unnamed_13 - __unnamed_17)
__unnamed_17:
        /* <DEDUP_REMOVED lines=25> */
	.type		__unnamed_13,@object
	.size		__unnamed_13,(__unnamed_23 - __unnamed_13)
__unnamed_13:
        /* <DEDUP_REMOVED lines=25> */
	.type		__unnamed_23,@object
	.size		__unnamed_23,(__unnamed_18 - __unnamed_23)
__unnamed_23:
        /* <DEDUP_REMOVED lines=25> */
	.type		__unnamed_18,@object
	.size		__unnamed_18,(__unnamed_22 - __unnamed_18)
__unnamed_18:
        /* <DEDUP_REMOVED lines=25> */
	.type		__unnamed_22,@object
	.size		__unnamed_22,(__unnamed_5 - __unnamed_22)
__unnamed_22:
        /* <DEDUP_REMOVED lines=25> */
	.type		__unnamed_5,@object
	.size		__unnamed_5,(__unnamed_3 - __unnamed_5)
__unnamed_5:
        /* <DEDUP_REMOVED lines=24> */
        /*0e03*/ 	.byte	0x3e, 0x20, 0x26, 0x5d, 0x00
	.type		__unnamed_3,@object
	.size		__unnamed_3,(__unnamed_2 - __unnamed_3)
__unnamed_3:
        /* <DEDUP_REMOVED lines=29> */
	.type		__unnamed_2,@object
	.size		__unnamed_2,(__unnamed_1 - __unnamed_2)
__unnamed_2:
        /* <DEDUP_REMOVED lines=29> */
	.type		__unnamed_1,@object
	.size		__unnamed_1,(__unnamed_25 - __unnamed_1)
__unnamed_1:
        /* <DEDUP_REMOVED lines=28> */
        /*1360*/ 	.byte	0x3c, 0x38, 0x31, 0x39, 0x32, 0x3e, 0x3e, 0x3e, 0x3e, 0x3e, 0x20, 0x26, 0x5d, 0x00
	.type		__unnamed_25,@object
	.size		__unnamed_25,(__unnamed_26 - __unnamed_25)
__unnamed_25:
        /* <DEDUP_REMOVED lines=28> */
        /*152e*/ 	.byte	0x3a, 0x43, 0x3c, 0x31, 0x36, 0x33, 0x38, 0x34, 0x3e, 0x3e, 0x3e, 0x3e, 0x3e, 0x5d, 0x00
	.type		__unnamed_26,@object
	.size		__unnamed_26,(__unnamed_21 - __unnamed_26)
__unnamed_26:
        /* <DEDUP_REMOVED lines=29> */
	.type		__unnamed_21,@object
	.size		__unnamed_21,(__unnamed_11 - __unnamed_21)
__unnamed_21:
        /* <DEDUP_REMOVED lines=29> */
	.type		__unnamed_11,@object
	.size		__unnamed_11,(__unnamed_7 - __unnamed_11)
__unnamed_11:
        /* <DEDUP_REMOVED lines=29> */
	.type		__unnamed_7,@object
	.size		__unnamed_7,(__unnamed_15 - __unnamed_7)
__unnamed_7:
        /* <DEDUP_REMOVED lines=29> */
	.type		__unnamed_15,@object
	.size		__unnamed_15,(__unnamed_12 - __unnamed_15)
__unnamed_15:
        /* <DEDUP_REMOVED lines=29> */
	.type		__unnamed_12,@object
	.size		__unnamed_12,(__unnamed_20 - __unnamed_12)
__unnamed_12:
        /* <DEDUP_REMOVED lines=29> */
	.type		__unnamed_20,@object
	.size		__unnamed_20,(__unnamed_8 - __unnamed_20)
__unnamed_20:
        /* <DEDUP_REMOVED lines=29> */
	.type		__unnamed_8,@object
	.size		__unnamed_8,(__unnamed_16 - __unnamed_8)
__unnamed_8:
        /* <DEDUP_REMOVED lines=29> */
	.type		__unnamed_16,@object
	.size		__unnamed_16,(__unnamed_24 - __unnamed_16)
__unnamed_16:
        /* <DEDUP_REMOVED lines=29> */
	.type		__unnamed_24,@object
	.size		__unnamed_24,(__unnamed_19 - __unnamed_24)
__unnamed_24:
        /* <DEDUP_REMOVED lines=30> */
	.type		__unnamed_19,@object
	.size		__unnamed_19,(__unnamed_10 - __unnamed_19)
__unnamed_19:
        /* <DEDUP_REMOVED lines=29> */
        /*292d*/ 	.byte	0x5d, 0x00
	.type		__unnamed_10,@object
	.size		__unnamed_10,(__unnamed_6 - __unnamed_10)
__unnamed_10:
        /* <DEDUP_REMOVED lines=30> */
	.type		__unnamed_6,@object
	.size		__unnamed_6,(__unnamed_14 - __unnamed_6)
__unnamed_6:
        /* <DEDUP_REMOVED lines=30> */
	.type		__unnamed_14,@object
	.size		__unnamed_14,(.L_13 - __unnamed_14)
__unnamed_14:
        /* <DEDUP_REMOVED lines=30> */
.L_13:


//--------------------- .nv.shared._ZN7cutlass13device_kernelIN5flash11enable_sm90INS1_16FlashAttnFwdSm90INS1_25CollectiveMainloopFwdSm90ILi2EN4cute5tupleIJNS5_1CILi1EEES8_S8_EEENS6_IJNS7_ILi128EEENS7_ILi80EEENS7_ILi256EEEEEELi256ENS_10bfloat16_tEfNS_4arch4Sm90ELb0ELb0ELb0ELb0ELb1ELb0ELb0ELb1ELb1ELb1ELb0ELb0EEENS1_21CollectiveEpilogueFwdINS6_IJSA_SC_SB_EEES9_SE_SG_Li256ELb0ELb1ELb0ELb0EEENS1_29StaticPersistentTileSchedulerILb0EEEEEEEEEvNT_6ParamsE --------------------------
	.section	.nv.shared._ZN7cutlass13device_kernelIN5flash11enable_sm90INS1_16FlashAttnFwdSm90INS1_25CollectiveMainloopFwdSm90ILi2EN4cute5tupleIJNS5_1CILi1EEES8_S8_EEENS6_IJNS7_ILi128EEENS7_ILi80EEENS7_ILi256EEEEEELi256ENS_10bfloat16_tEfNS_4arch4Sm90ELb0ELb0ELb0ELb0ELb1ELb0ELb0ELb1ELb1ELb1ELb0ELb0EEENS1_21CollectiveEpilogueFwdINS6_IJSA_SC_SB_EEES9_SE_SG_Li256ELb0ELb1ELb0ELb0EEENS1_29StaticPersistentTileSchedulerILb0EEEEEEEEEvNT_6ParamsE,"aw",@nobits
	.sectionflags	@""
	.align	16
	.zero		1024


//--------------------- .nv.shared.reserved.0     --------------------------
	.section	.nv.shared.reserved.0,"aw",@nobits
	.weak		__nv_reservedSMEM_offset_0_alias
	.size		__nv_reservedSMEM_offset_0_alias, 0, 0
	.other		__nv_reservedSMEM_offset_0_alias,@"STO_CUDA_RESERVED_SHARED STV_DEFAULT"
__nv_reservedSMEM_offset_0_alias:
	.zero		0


//--------------------- .nv.global                --------------------------
	.section	.nv.global,"aw",@nobits
.nv.global:
	.type		_ZN72_INTERNAL_1a4724fc_36_flash_fwd_hdimall_bf16_paged_sm90_cu_60c5005d_36884cute1_E,@object
	.size		_ZN72_INTERNAL_1a4724fc_36_flash_fwd_hdimall_bf16_paged_sm90_cu_60c5005d_36884cute1_E,(_ZN72_INTERNAL_1a4724fc_36_flash_fwd_hdimall_bf16_paged_sm90_cu_60c5005d_36884cuda3std3__45__cpo6cbeginE - _ZN72_INTERNAL_1a4724fc_36_flash_fwd_hdimall_bf16_paged_sm90_cu_60c5005d_36884cute1_E)
_ZN72_INTERNAL_1a4724fc_36_flash_fwd_hdimall_bf16_paged_sm90_cu_60c5005d_36884cute1_E:
	.zero		1
	.type		_ZN72_INTERNAL_1a4724fc_36_flash_fwd_hdimall_bf16_paged_sm90_cu_60c5005d_36884cuda3std3__45__cpo6cbeginE,@object
	.size		_ZN72_INTERNAL_1a4724fc_36_flash_fwd_hdimall_bf16_paged_sm90_cu_60c5005d_36884cuda3std3__45__cpo6cbeginE,(_ZN72_INTERNAL_1a4724fc_36_flash_fwd_hdimall_bf16_paged_sm90_cu_60c5005d_36884cuda3std3__48in_placeE - _ZN72_INTERNAL_1a4724fc_36_flash_fwd_hdimall_bf16_paged_sm90_cu_60c5005d_36884cuda3std3__45__cpo6cbeginE)
_ZN72_INTERNAL_1a4724fc_36_flash_fwd_hdimall_bf16_paged_sm90_cu_60c5005d_36884cuda3std3__45__cpo6cbeginE:
	.zero		1
	.type		_ZN72_INTERNAL_1a4724fc_36_flash_fwd_hdimall_bf16_paged_sm90_cu_60c5005d_36884cuda3std3__48in_placeE,@object
	.size		_ZN72_INTERNAL_1a4724fc_36_flash_fwd_hdimall_bf16_paged_sm90_cu_60c5005d_36884cuda3std3__48in_placeE,(_ZN72_INTERNAL_1a4724fc_36_flash_fwd_hdimall_bf16_paged_sm90_cu_60c5005d_36884cuda3std6ranges3__45__cpo9iter_moveE - _ZN72_INTERNAL_1a4724fc_36_flash_fwd_hdimall_bf16_paged_sm90_cu_60c5005d_36884cuda3std3__48in_placeE)
_ZN72_INTERNAL_1a4724fc_36_flash_fwd_hdimall_bf16_paged_sm90_cu_60c5005d_36884cuda3std3__48in_placeE:
	.zero		1
	.type		_ZN72_INTERNAL_1a4724fc_36_flash_fwd_hdimall_bf16_paged_sm90_cu_60c5005d_36884cuda3std6ranges3__45__cpo9iter_moveE,@object
	.size		_ZN72_INTERNAL_1a4724fc_36_flash_fwd_hdimall_bf16_paged_sm90_cu_60c5005d_36884cuda3std6ranges3__45__cpo9iter_moveE,(_ZN72_INTERNAL_1a4724fc_36_flash_fwd_hdimall_bf16_paged_sm90_cu_60c5005d_36884cuda3std3__45__cpo5beginE - _ZN72_INTERNAL_1a4724fc_36_flash_fwd_hdimall_bf16_paged_sm90_cu_60c5005d_36884cuda3std6ranges3__45__cpo9iter_moveE)
_ZN72_INTERNAL_1a4724fc_36_flash_fwd_hdimall_bf16_paged_sm90_cu_60c5005d_36884cuda3std6ranges3__45__cpo9iter_moveE:
	.zero		1
	.type		_ZN72_INTERNAL_1a4724fc_36_flash_fwd_hdimall_bf16_paged_sm90_cu_60c5005d_36884cuda3std3__45__cpo5beginE,@object
	.size		_ZN72_INTERNAL_1a4724fc_36_flash_fwd_hdimall_bf16_paged_sm90_cu_60c5005d_36884cuda3std3__45__cpo5beginE,(_ZN72_INTERNAL_1a4724fc_36_flash_fwd_hdimall_bf16_paged_sm90_cu_60c5005d_36884cuda3std3__474_GLOBAL__N__1a4724fc_36_flash_fwd_hdimall_bf16_paged_sm90_cu_60c5005d_36886ignoreE - _ZN72_INTERNAL_1a4724fc_36_flash_fwd_hdimall_bf16_paged_sm90_cu_60c5005d_36884cuda3std3__45__cpo5beginE)
_ZN72_INTERNAL_1a4724fc_36_flash_fwd_hdimall_bf16_paged_sm90_cu_60c5005d_36884cuda3std3__45__cpo5beginE:
	.zero		1
	.type		_ZN72_INTERNAL_1a4724fc_36_flash_fwd_hdimall_bf16_paged_sm90_cu_60c5005d_36884cuda3std3__474_GLOBAL__N__1a4724fc_36_flash_fwd_hdimall_bf16_paged_sm90_cu_60c5005d_36886ignoreE,@object
	.size		_ZN72_INTERNAL_1a4724fc_36_flash_fwd_hdimall_bf16_paged_sm90_cu_60c5005d_36884cuda3std3__474_GLOBAL__N__1a4724fc_36_flash_fwd_hdimall_bf16_paged_sm90_cu_60c5005d_36886ignoreE,(_ZN72_INTERNAL_1a4724fc_36_flash_fwd_hdimall_bf16_paged_sm90_cu_60c5005d_36884cute7productE - _ZN72_INTERNAL_1a4724fc_36_flash_fwd_hdimall_bf16_paged_sm90_cu_60c5005d_36884cuda3std3__474_GLOBAL__N__1a4724fc_36_flash_fwd_hdimall_bf16_paged_sm90_cu_60c5005d_36886ignoreE)
_ZN72_INTERNAL_1a4724fc_36_flash_fwd_hdimall_bf16_paged_sm90_cu_60c5005d_36884cuda3std3__474_GLOBAL__N__1a4724fc_36_flash_fwd_hdimall_bf16_paged_sm90_cu_60c5005d_36886ignoreE:
	.zero		1
	.type		_ZN72_INTERNAL_1a4724fc_36_flash_fwd_hdimall_bf16_paged_sm90_cu_60c5005d_36884cute7productE,@object
	.size		_ZN72_INTERNAL_1a4724fc_36_flash_fwd_hdimall_bf16_paged_sm90_cu_60c5005d_36884cute7productE,(_ZN72_INTERNAL_1a4724fc_36_flash_fwd_hdimall_bf16_paged_sm90_cu_60c5005d_36884cuda3std3__45__cpo3endE - _ZN72_INTERNAL_1a4724fc_36_flash_fwd_hdimall_bf16_paged_sm90_cu_60c5005d_36884cute7productE)
_ZN72_INTERNAL_1a4724fc_36_flash_fwd_hdimall_bf16_paged_sm90_cu_60c5005d_36884cute7productE:
	.zero		1
	.type		_ZN72_INTERNAL_1a4724fc_36_flash_fwd_hdimall_bf16_paged_sm90_cu_60c5005d_36884cuda3std3__45__cpo3endE,@object
	.size		_ZN72_INTERNAL_1a4724fc_36_flash_fwd_hdimall_bf16_paged_sm90_cu_60c5005d_36884cuda3std3__45__cpo3endE,(_ZN72_INTERNAL_1a4724fc_36_flash_fwd_hdimall_bf16_paged_sm90_cu_60c5005d_36884cuda3std3__419piecewise_constructE - _ZN72_INTERNAL_1a4724fc_36_flash_fwd_hdimall_bf16_paged_sm90_cu_60c5005d_36884cuda3std3__45__cpo3endE)
_ZN72_INTERNAL_1a4724fc_36_flash_fwd_hdimall_bf16_paged_sm90_cu_60c5005d_36884cuda3std3__45__cpo3endE:
	.zero		1
	.type		_ZN72_INTERNAL_1a4724fc_36_flash_fwd_hdimall_bf16_paged_sm90_cu_60c5005d_36884cuda3std3__419piecewise_constructE,@object
	.size		_ZN72_INTERNAL_1a4724fc_36_flash_fwd_hdimall_bf16_paged_sm90_cu_60c5005d_36884cuda3std3__419piecewise_constructE,(_ZN72_INTERNAL_1a4724fc_36_flash_fwd_hdimall_bf16_paged_sm90_cu_60c5005d_36884cuda3std3__45__cpo4cendE - _ZN72_INTERNAL_1a4724fc_36_flash_fwd_hdimall_bf16_paged_sm90_cu_60c5005d_36884cuda3std3__419piecewise_constructE)
_ZN72_INTERNAL_1a4724fc_36_flash_fwd_hdimall_bf16_paged_sm90_cu_60c5005d_36884cuda3std3__419piecewise_constructE:
	.zero		1
	.type		_ZN72_INTERNAL_1a4724fc_36_flash_fwd_hdimall_bf16_paged_sm90_cu_60c5005d_36884cuda3std3__45__cpo4cendE,@object
	.size		_ZN72_INTERNAL_1a4724fc_36_flash_fwd_hdimall_bf16_paged_sm90_cu_60c5005d_36884cuda3std3__45__cpo4cendE,(_ZN72_INTERNAL_1a4724fc_36_flash_fwd_hdimall_bf16_paged_sm90_cu_60c5005d_36884cuda3std6ranges3__45__cpo4swapE - _ZN72_INTERNAL_1a4724fc_36_flash_fwd_hdimall_bf16_paged_sm90_cu_60c5005d_36884cuda3std3__45__cpo4cendE)
_ZN72_INTERNAL_1a4724fc_36_flash_fwd_hdimall_bf16_paged_sm90_cu_60c5005d_36884cuda3std3__45__cpo4cendE:
	.zero		1
	.type		_ZN72_INTERNAL_1a4724fc_36_flash_fwd_hdimall_bf16_paged_sm90_cu_60c5005d_36884cuda3std6ranges3__45__cpo4swapE,@object
	.size		_ZN72_INTERNAL_1a4724fc_36_flash_fwd_hdimall_bf16_paged_sm90_cu_60c5005d_36884cuda3std6ranges3__45__cpo4swapE,(.L_34 - _ZN72_INTERNAL_1a4724fc_36_flash_fwd_hdimall_bf16_paged_sm90_cu_60c5005d_36884cuda3std6ranges3__45__cpo4swapE)
_ZN72_INTERNAL_1a4724fc_36_flash_fwd_hdimall_bf16_paged_sm90_cu_60c5005d_36884cuda3std6ranges3__45__cpo4swapE:
	.zero		1
.L_34:


//--------------------- .nv.shared._ZN7cutlass13device_kernelIN5flash11enable_sm90INS1_16FlashAttnFwdSm90INS1_25CollectiveMainloopFwdSm90ILi2EN4cute5tupleIJNS5_1CILi1EEES8_S8_EEENS6_IJNS7_ILi128EEENS7_ILi80EEENS7_ILi256EEEEEELi256ENS_10bfloat16_tEfNS_4arch4Sm90ELb0ELb0ELb0ELb1ELb1ELb0ELb0ELb1ELb1ELb1ELb0ELb0EEENS1_21CollectiveEpilogueFwdINS6_IJSA_SC_SB_EEES9_SE_SG_Li256ELb1ELb1ELb0ELb0EEENS1_36VarlenDynamicPersistentTileSchedulerILi128ELi80ELi256ELi128ELb0ELb1ELb1ELb0ELb1ELb1EEEEEEEEEvNT_6ParamsE --------------------------
	.section	.nv.shared._ZN7cutlass13device_kernelIN5flash11enable_sm90INS1_16FlashAttnFwdSm90INS1_25CollectiveMainloopFwdSm90ILi2EN4cute5tupleIJNS5_1CILi1EEES8_S8_EEENS6_IJNS7_ILi128EEENS7_ILi80EEENS7_ILi256EEEEEELi256ENS_10bfloat16_tEfNS_4arch4Sm90ELb0ELb0ELb0ELb1ELb1ELb0ELb0ELb1ELb1ELb1ELb0ELb0EEENS1_21CollectiveEpilogueFwdINS6_IJSA_SC_SB_EEES9_SE_SG_Li256ELb1ELb1ELb0ELb0EEENS1_36VarlenDynamicPersistentTileSchedulerILi128ELi80ELi256ELi128ELb0ELb1ELb1ELb0ELb1ELb1EEEEEEEEEvNT_6ParamsE,"aw",@nobits
	.sectionflags	@""
	.align	16
	.zero		1024


//--------------------- .nv.shared._ZN7cutlass13device_kernelIN5flash11enable_sm90INS1_16FlashAttnFwdSm90INS1_25CollectiveMainloopFwdSm90ILi2EN4cute5tupleIJNS5_1CILi1EEES8_S8_EEENS6_IJNS7_ILi128EEENS7_ILi80EEENS7_ILi256EEEEEELi256ENS_10bfloat16_tEfNS_4arch4Sm90ELb0ELb0ELb0ELb1ELb1ELb1ELb0ELb1ELb1ELb1ELb0ELb0EEENS1_21CollectiveEpilogueFwdINS6_IJSA_SC_SB_EEES9_SE_SG_Li256ELb1ELb1ELb0ELb0EEENS1_36VarlenDynamicPersistentTileSchedulerILi128ELi80ELi256ELi128ELb0ELb1ELb1ELb0ELb1ELb1EEEEEEEEEvNT_6ParamsE --------------------------
	.section	.nv.shared._ZN7cutlass13device_kernelIN5flash11enable_sm90INS1_16FlashAttnFwdSm90INS1_25CollectiveMainloopFwdSm90ILi2EN4cute5tupleIJNS5_1CILi1EEES8_S8_EEENS6_IJNS7_ILi128EEENS7_ILi80EEENS7_ILi256EEEEEELi256ENS_10bfloat16_tEfNS_4arch4Sm90ELb0ELb0ELb0ELb1ELb1ELb1ELb0ELb1ELb1ELb1ELb0ELb0EEENS1_21CollectiveEpilogueFwdINS6_IJSA_SC_SB_EEES9_SE_SG_Li256ELb1ELb1ELb0ELb0EEENS1_36VarlenDynamicPersistentTileSchedulerILi128ELi80ELi256ELi128ELb0ELb1ELb1ELb0ELb1ELb1EEEEEEEEEvNT_6ParamsE,"aw",@nobits
	.sectionflags	@""
	.align	16
	.zero		1024


//--------------------- .nv.shared._ZN7cutlass13device_kernelIN5flash11enable_sm90INS1_16FlashAttnFwdSm90INS1_25CollectiveMainloopFwdSm90ILi2EN4cute5tupleIJNS5_1CILi1EEES8_S8_EEENS6_IJNS7_ILi128EEENS7_ILi64EEENS7_ILi256EEEEEELi256ENS_10bfloat16_tEfNS_4arch4Sm90ELb0ELb1ELb0ELb0ELb1ELb0ELb0ELb1ELb1ELb1ELb0ELb0EEENS1_21CollectiveEpilogueFwdINS6_IJSA_SC_SB_EEES9_SE_SG_Li256ELb0ELb1ELb0ELb0EEENS1_30DynamicPersistentTileSchedulerILi256ELi128ELb0ELb1ELb1EEEEEEEEEvNT_6ParamsE --------------------------
	.section	.nv.shared._ZN7cutlass13device_kernelIN5flash11enable_sm90INS1_16FlashAttnFwdSm90INS1_25CollectiveMainloopFwdSm90ILi2EN4cute5tupleIJNS5_1CILi1EEES8_S8_EEENS6_IJNS7_ILi128EEENS7_ILi64EEENS7_ILi256EEEEEELi256ENS_10bfloat16_tEfNS_4arch4Sm90ELb0ELb1ELb0ELb0ELb1ELb0ELb0ELb1ELb1ELb1ELb0ELb0EEENS1_21CollectiveEpilogueFwdINS6_IJSA_SC_SB_EEES9_SE_SG_Li256ELb0ELb1ELb0ELb0EEENS1_30DynamicPersistentTileSchedulerILi256ELi128ELb0ELb1ELb1EEEEEEEEEvNT_6ParamsE,"aw",@nobits
	.sectionflags	@""
	.align	16
	.zero		1024


//--------------------- .nv.shared._ZN7cutlass13device_kernelIN5flash11enable_sm90INS1_16FlashAttnFwdSm90INS1_25CollectiveMainloopFwdSm90ILi2EN4cute5tupleIJNS5_1CILi1EEES8_S8_EEENS6_IJNS7_ILi128EEENS7_ILi64EEENS7_ILi256EEEEEELi256ENS_10bfloat16_tEfNS_4arch4Sm90ELb0ELb1ELb0ELb1ELb1ELb0ELb0ELb1ELb1ELb1ELb0ELb0EEENS1_21CollectiveEpilogueFwdINS6_IJSA_SC_SB_EEES9_SE_SG_Li256ELb1ELb1ELb0ELb0EEENS1_36VarlenDynamicPersistentTileSchedulerILi128ELi64ELi256ELi128ELb0ELb1ELb1ELb1ELb0ELb1EEEEEEEEEvNT_6ParamsE --------------------------
	.section	.nv.shared._ZN7cutlass13device_kernelIN5flash11enable_sm90INS1_16FlashAttnFwdSm90INS1_25CollectiveMainloopFwdSm90ILi2EN4cute5tupleIJNS5_1CILi1EEES8_S8_EEENS6_IJNS7_ILi128EEENS7_ILi64EEENS7_ILi256EEEEEELi256ENS_10bfloat16_tEfNS_4arch4Sm90ELb0ELb1ELb0ELb1ELb1ELb0ELb0ELb1ELb1ELb1ELb0ELb0EEENS1_21CollectiveEpilogueFwdINS6_IJSA_SC_SB_EEES9_SE_SG_Li256ELb1ELb1ELb0ELb0EEENS1_36VarlenDynamicPersistentTileSchedulerILi128ELi64ELi256ELi128ELb0ELb1ELb1ELb1ELb0ELb1EEEEEEEEEvNT_6ParamsE,"aw",@nobits
	.sectionflags	@""
	.align	16
	.zero		1024


//--------------------- .nv.shared._ZN7cutlass13device_kernelIN5flash11enable_sm90INS1_16FlashAttnFwdSm90INS1_25CollectiveMainloopFwdSm90ILi2EN4cute5tupleIJNS5_1CILi1EEES8_S8_EEENS6_IJNS7_ILi128EEENS7_ILi64EEENS7_ILi256EEEEEELi256ENS_10bfloat16_tEfNS_4arch4Sm90ELb0ELb1ELb0ELb1ELb1ELb1ELb0ELb1ELb1ELb1ELb0ELb0EEENS1_21CollectiveEpilogueFwdINS6_IJSA_SC_SB_EEES9_SE_SG_Li256ELb1ELb1ELb0ELb0EEENS1_36VarlenDynamicPersistentTileSchedulerILi128ELi64ELi256ELi128ELb0ELb1ELb1ELb1ELb0ELb1EEEEEEEEEvNT_6ParamsE --------------------------
	.section	.nv.shared._ZN7cutlass13device_kernelIN5flash11enable_sm90INS1_16FlashAttnFwdSm90INS1_25CollectiveMainloopFwdSm90ILi2EN4cute5tupleIJNS5_1CILi1EEES8_S8_EEENS6_IJNS7_ILi128EEENS7_ILi64EEENS7_ILi256EEEEEELi256ENS_10bfloat16_tEfNS_4arch4Sm90ELb0ELb1ELb0ELb1ELb1ELb1ELb0ELb1ELb1ELb1ELb0ELb0EEENS1_21CollectiveEpilogueFwdINS6_IJSA_SC_SB_EEES9_SE_SG_Li256ELb1ELb1ELb0ELb0EEENS1_36VarlenDynamicPersistentTileSchedulerILi128ELi64ELi256ELi128ELb0ELb1ELb1ELb1ELb0ELb1EEEEEEEEEvNT_6ParamsE,"aw",@nobits
	.sectionflags	@""
	.align	16
	.zero		1024


//--------------------- .nv.shared._ZN7cutlass13device_kernelIN5flash11enable_sm90INS1_16FlashAttnFwdSm90INS1_25CollectiveMainloopFwdSm90ILi2EN4cute5tupleIJNS5_1CILi1EEES8_S8_EEENS6_IJNS7_ILi128EEENS7_ILi80EEENS7_ILi256EEEEEELi256ENS_10bfloat16_tEfNS_4arch4Sm90ELb1ELb0ELb0ELb0ELb1ELb0ELb0ELb1ELb1ELb1ELb0ELb0EEENS1_21CollectiveEpilogueFwdINS6_IJSA_SC_SB_EEES9_SE_SG_Li256ELb0ELb1ELb0ELb0EEENS1_30DynamicPersistentTileSchedulerILi256ELi128ELb0ELb1ELb1EEEEEEEEEvNT_6ParamsE --------------------------
	.section	.nv.shared._ZN7cutlass13device_kernelIN5flash11enable_sm90INS1_16FlashAttnFwdSm90INS1_25CollectiveMainloopFwdSm90ILi2EN4cute5tupleIJNS5_1CILi1EEES8_S8_EEENS6_IJNS7_ILi128EEENS7_ILi80EEENS7_ILi256EEEEEELi256ENS_10bfloat16_tEfNS_4arch4Sm90ELb1ELb0ELb0ELb0ELb1ELb0ELb0ELb1ELb1ELb1ELb0ELb0EEENS1_21CollectiveEpilogueFwdINS6_IJSA_SC_SB_EEES9_SE_SG_Li256ELb0ELb1ELb0ELb0EEENS1_30DynamicPersistentTileSchedulerILi256ELi128ELb0ELb1ELb1EEEEEEEEEvNT_6ParamsE,"aw",@nobits
	.sectionflags	@""
	.align	16
	.zero		1024


//--------------------- .nv.shared._ZN7cutlass13device_kernelIN5flash11enable_sm90INS1_16FlashAttnFwdSm90INS1_25CollectiveMainloopFwdSm90ILi2EN4cute5tupleIJNS5_1CILi1EEES8_S8_EEENS6_IJNS7_ILi128EEENS7_ILi80EEENS7_ILi256EEEEEELi256ENS_10bfloat16_tEfNS_4arch4Sm90ELb1ELb0ELb0ELb1ELb1ELb0ELb0ELb1ELb1ELb1ELb0ELb0EEENS1_21CollectiveEpilogueFwdINS6_IJSA_SC_SB_EEES9_SE_SG_Li256ELb1ELb1ELb0ELb0EEENS1_36VarlenDynamicPersistentTileSchedulerILi128ELi80ELi256ELi128ELb0ELb1ELb1ELb1ELb1ELb1EEEEEEEEEvNT_6ParamsE --------------------------
	.section	.nv.shared._ZN7cutlass13device_kernelIN5flash11enable_sm90INS1_16FlashAttnFwdSm90INS1_25CollectiveMainloopFwdSm90ILi2EN4cute5tupleIJNS5_1CILi1EEES8_S8_EEENS6_IJNS7_ILi128EEENS7_ILi80EEENS7_ILi256EEEEEELi256ENS_10bfloat16_tEfNS_4arch4Sm90ELb1ELb0ELb0ELb1ELb1ELb0ELb0ELb1ELb1ELb1ELb0ELb0EEENS1_21CollectiveEpilogueFwdINS6_IJSA_SC_SB_EEES9_SE_SG_Li256ELb1ELb1ELb0ELb0EEENS1_36VarlenDynamicPersistentTileSchedulerILi128ELi80ELi256ELi128ELb0ELb1ELb1ELb1ELb1ELb1EEEEEEEEEvNT_6ParamsE,"aw",@nobits
	.sectionflags	@""
	.align	16
	.zero		1024


//--------------------- .nv.shared._ZN7cutlass13device_kernelIN5flash11enable_sm90INS1_16FlashAttnFwdSm90INS1_25CollectiveMainloopFwdSm90ILi2EN4cute5tupleIJNS5_1CILi1EEES8_S8_EEENS6_IJNS7_ILi128EEENS7_ILi80EEENS7_ILi256EEEEEELi256ENS_10bfloat16_tEfNS_4arch4Sm90ELb1ELb0ELb0ELb1ELb1ELb1ELb0ELb1ELb1ELb1ELb0ELb0EEENS1_21CollectiveEpilogueFwdINS6_IJSA_SC_SB_EEES9_SE_SG_Li256ELb1ELb1ELb0ELb0EEENS1_36VarlenDynamicPersistentTileSchedulerILi128ELi80ELi256ELi128ELb0ELb1ELb1ELb1ELb1ELb1EEEEEEEEEvNT_6ParamsE --------------------------
	.section	.nv.shared._ZN7cutlass13device_kernelIN5flash11enable_sm90INS1_16FlashAttnFwdSm90INS1_25CollectiveMainloopFwdSm90ILi2EN4cute5tupleIJNS5_1CILi1EEES8_S8_EEENS6_IJNS7_ILi128EEENS7_ILi80EEENS7_ILi256EEEEEELi256ENS_10bfloat16_tEfNS_4arch4Sm90ELb1ELb0ELb0ELb1ELb1ELb1ELb0ELb1ELb1ELb1ELb0ELb0EEENS1_21CollectiveEpilogueFwdINS6_IJSA_SC_SB_EEES9_SE_SG_Li256ELb1ELb1ELb0ELb0EEENS1_36VarlenDynamicPersistentTileSchedulerILi128ELi80ELi256ELi128ELb0ELb1ELb1ELb1ELb1ELb1EEEEEEEEEvNT_6ParamsE,"aw",@nobits
	.sectionflags	@""
	.align	16
	.zero		1024


//--------------------- .nv.shared._ZN7cutlass13device_kernelIN5flash11enable_sm90INS1_16FlashAttnFwdSm90INS1_25CollectiveMainloopFwdSm90ILi2EN4cute5tupleIJNS5_1CILi1EEES8_S8_EEENS6_IJNS7_ILi128EEENS7_ILi96EEENS7_ILi192EEEEEELi192ENS_10bfloat16_tEfNS_4arch4Sm90ELb0ELb0ELb0ELb0ELb1ELb0ELb0ELb1ELb1ELb1ELb0ELb0EEENS1_21CollectiveEpilogueFwdINS6_IJSA_SC_SB_EEES9_SE_SG_Li256ELb0ELb1ELb0ELb0EEENS1_29StaticPersistentTileSchedulerILb0EEEEEEEEEvNT_6ParamsE --------------------------
	.section	.nv.shared._ZN7cutlass13device_kernelIN5flash11enable_sm90INS1_16FlashAttnFwdSm90INS1_25CollectiveMainloopFwdSm90ILi2EN4cute5tupleIJNS5_1CILi1EEES8_S8_EEENS6_IJNS7_ILi128EEENS7_ILi96EEENS7_ILi192EEEEEELi192ENS_10bfloat16_tEfNS_4arch4Sm90ELb0ELb0ELb0ELb0ELb1ELb0ELb0ELb1ELb1ELb1ELb0ELb0EEENS1_21CollectiveEpilogueFwdINS6_IJSA_SC_SB_EEES9_SE_SG_Li256ELb0ELb1ELb0ELb0EEENS1_29StaticPersistentTileSchedulerILb0EEEEEEEEEvNT_6ParamsE,"aw",@nobits
	.sectionflags	@""
	.align	16
	.zero		1024


//--------------------- .nv.shared._ZN7cutlass13device_kernelIN5flash11enable_sm90INS1_16FlashAttnFwdSm90INS1_25CollectiveMainloopFwdSm90ILi2EN4cute5tupleIJNS5_1CILi1EEES8_S8_EEENS6_IJNS7_ILi128EEENS7_ILi96EEENS7_ILi192EEEEEELi192ENS_10bfloat16_tEfNS_4arch4Sm90ELb0ELb0ELb0ELb1ELb1ELb0ELb0ELb1ELb1ELb1ELb0ELb0EEENS1_21CollectiveEpilogueFwdINS6_IJSA_SC_SB_EEES9_SE_SG_Li256ELb1ELb1ELb0ELb0EEENS1_36VarlenDynamicPersistentTileSchedulerILi128ELi96ELi256ELi128ELb0ELb1ELb1ELb0ELb1ELb1EEEEEEEEEvNT_6ParamsE --------------------------
	.section	.nv.shared._ZN7cutlass13device_kernelIN5flash11enable_sm90INS1_16FlashAttnFwdSm90INS1_25CollectiveMainloopFwdSm90ILi2EN4cute5tupleIJNS5_1CILi1EEES8_S8_EEENS6_IJNS7_ILi128EEENS7_ILi96EEENS7_ILi192EEEEEELi192ENS_10bfloat16_tEfNS_4arch4Sm90ELb0ELb0ELb0ELb1ELb1ELb0ELb0ELb1ELb1ELb1ELb0ELb0EEENS1_21CollectiveEpilogueFwdINS6_IJSA_SC_SB_EEES9_SE_SG_Li256ELb1ELb1ELb0ELb0EEENS1_36VarlenDynamicPersistentTileSchedulerILi128ELi96ELi256ELi128ELb0ELb1ELb1ELb0ELb1ELb1EEEEEEEEEvNT_6ParamsE,"aw",@nobits
	.sectionflags	@""
	.align	16
	.zero		1024


//--------------------- .nv.shared._ZN7cutlass13device_kernelIN5flash11enable_sm90INS1_16FlashAttnFwdSm90INS1_25CollectiveMainloopFwdSm90ILi2EN4cute5tupleIJNS5_1CILi1EEES8_S8_EEENS6_IJNS7_ILi128EEENS7_ILi96EEENS7_ILi192EEEEEELi192ENS_10bfloat16_tEfNS_4arch4Sm90ELb0ELb0ELb0ELb1ELb1ELb1ELb0ELb1ELb1ELb1ELb0ELb0EEENS1_21CollectiveEpilogueFwdINS6_IJSA_SC_SB_EEES9_SE_SG_Li256ELb1ELb1ELb0ELb0EEENS1_36VarlenDynamicPersistentTileSchedulerILi128ELi96ELi256ELi128ELb0ELb1ELb1ELb0ELb1ELb1EEEEEEEEEvNT_6ParamsE --------------------------
	.section	.nv.shared._ZN7cutlass13device_kernelIN5flash11enable_sm90INS1_16FlashAttnFwdSm90INS1_25CollectiveMainloopFwdSm90ILi2EN4cute5tupleIJNS5_1CILi1EEES8_S8_EEENS6_IJNS7_ILi128EEENS7_ILi96EEENS7_ILi192EEEEEELi192ENS_10bfloat16_tEfNS_4arch4Sm90ELb0ELb0ELb0ELb1ELb1ELb1ELb0ELb1ELb1ELb1ELb0ELb0EEENS1_21CollectiveEpilogueFwdINS6_IJSA_SC_SB_EEES9_SE_SG_Li256ELb1ELb1ELb0ELb0EEENS1_36VarlenDynamicPersistentTileSchedulerILi128ELi96ELi256ELi128ELb0ELb1ELb1ELb0ELb1ELb1EEEEEEEEEvNT_6ParamsE,"aw",@nobits
	.sectionflags	@""
	.align	16
	.zero		1024


//--------------------- .nv.shared._ZN7cutlass13device_kernelIN5flash11enable_sm90INS1_16FlashAttnFwdSm90INS1_25CollectiveMainloopFwdSm90ILi2EN4cute5tupleIJNS5_1CILi1EEES8_S8_EEENS6_IJNS7_ILi128EEENS7_ILi96EEENS7_ILi192EEEEEELi192ENS_10bfloat16_tEfNS_4arch4Sm90ELb0ELb1ELb0ELb0ELb1ELb0ELb0ELb1ELb1ELb1ELb0ELb0EEENS1_21CollectiveEpilogueFwdINS6_IJSA_SC_SB_EEES9_SE_SG_Li256ELb0ELb1ELb0ELb0EEENS1_30DynamicPersistentTileSchedulerILi256ELi128ELb0ELb1ELb1EEEEEEEEEvNT_6ParamsE --------------------------
	.section	.nv.shared._ZN7cutlass13device_kernelIN5flash11enable_sm90INS1_16FlashAttnFwdSm90INS1_25CollectiveMainloopFwdSm90ILi2EN4cute5tupleIJNS5_1CILi1EEES8_S8_EEENS6_IJNS7_ILi128EEENS7_ILi96EEENS7_ILi192EEEEEELi192ENS_10bfloat16_tEfNS_4arch4Sm90ELb0ELb1ELb0ELb0ELb1ELb0ELb0ELb1ELb1ELb1ELb0ELb0EEENS1_21CollectiveEpilogueFwdINS6_IJSA_SC_SB_EEES9_SE_SG_Li256ELb0ELb1ELb0ELb0EEENS1_30DynamicPersistentTileSchedulerILi256ELi128ELb0ELb1ELb1EEEEEEEEEvNT_6ParamsE,"aw",@nobits
	.sectionflags	@""
	.align	16
	.zero		1024


//--------------------- .nv.shared._ZN7cutlass13device_kernelIN5flash11enable_sm90INS1_16FlashAttnFwdSm90INS1_25CollectiveMainloopFwdSm90ILi2EN4cute5tupleIJNS5_1CILi1EEES8_S8_EEENS6_IJNS7_ILi128EEENS7_ILi96EEENS7_ILi192EEEEEELi192ENS_10bfloat16_tEfNS_4arch4Sm90ELb0ELb1ELb0ELb1ELb1ELb0ELb0ELb1ELb1ELb1ELb0ELb0EEENS1_21CollectiveEpilogueFwdINS6_IJSA_SC_SB_EEES9_SE_SG_Li256ELb1ELb1ELb0ELb0EEENS1_36VarlenDynamicPersistentTileSchedulerILi128ELi96ELi256ELi128ELb0ELb1ELb1ELb1ELb0ELb1EEEEEEEEEvNT_6ParamsE --------------------------
	.section	.nv.shared._ZN7cutlass13device_kernelIN5flash11enable_sm90INS1_16FlashAttnFwdSm90INS1_25CollectiveMainloopFwdSm90ILi2EN4cute5tupleIJNS5_1CILi1EEES8_S8_EEENS6_IJNS7_ILi128EEENS7_ILi96EEENS7_ILi192EEEEEELi192ENS_10bfloat16_tEfNS_4arch4Sm90ELb0ELb1ELb0ELb1ELb1ELb0ELb0ELb1ELb1ELb1ELb0ELb0EEENS1_21CollectiveEpilogueFwdINS6_IJSA_SC_SB_EEES9_SE_SG_Li256ELb1ELb1ELb0ELb0EEENS1_36VarlenDynamicPersistentTileSchedulerILi128ELi96ELi256ELi128ELb0ELb1ELb1ELb1ELb0ELb1EEEEEEEEEvNT_6ParamsE,"aw",@nobits
	.sectionflags	@""
	.align	16
	.zero		1024


//--------------------- .nv.shared._ZN7cutlass13device_kernelIN5flash11enable_sm90INS1_16FlashAttnFwdSm90INS1_25CollectiveMainloopFwdSm90ILi2EN4cute5tupleIJNS5_1CILi1EEES8_S8_EEENS6_IJNS7_ILi128EEENS7_ILi96EEENS7_ILi192EEEEEELi192ENS_10bfloat16_tEfNS_4arch4Sm90ELb0ELb1ELb0ELb1ELb1ELb1ELb0ELb1ELb1ELb1ELb0ELb0EEENS1_21CollectiveEpilogueFwdINS6_IJSA_SC_SB_EEES9_SE_SG_Li256ELb1ELb1ELb0ELb0EEENS1_36VarlenDynamicPersistentTileSchedulerILi128ELi96ELi256ELi128ELb0ELb1ELb1ELb1ELb0ELb1EEEEEEEEEvNT_6ParamsE --------------------------
	.section	.nv.shared._ZN7cutlass13device_kernelIN5flash11enable_sm90INS1_16FlashAttnFwdSm90INS1_25CollectiveMainloopFwdSm90ILi2EN4cute5tupleIJNS5_1CILi1EEES8_S8_EEENS6_IJNS7_ILi128EEENS7_ILi96EEENS7_ILi192EEEEEELi192ENS_10bfloat16_tEfNS_4arch4Sm90ELb0ELb1ELb0ELb1ELb1ELb1ELb0ELb1ELb1ELb1ELb0ELb0EEENS1_21CollectiveEpilogueFwdINS6_IJSA_SC_SB_EEES9_SE_SG_Li256ELb1ELb1ELb0ELb0EEENS1_36VarlenDynamicPersistentTileSchedulerILi128ELi96ELi256ELi128ELb0ELb1ELb1ELb1ELb0ELb1EEEEEEEEEvNT_6ParamsE,"aw",@nobits
	.sectionflags	@""
	.align	16
	.zero		1024


//--------------------- .nv.shared._ZN7cutlass13device_kernelIN5flash11enable_sm90INS1_16FlashAttnFwdSm90INS1_25CollectiveMainloopFwdSm90ILi2EN4cute5tupleIJNS5_1CILi1EEES8_S8_EEENS6_IJNS7_ILi128EEENS7_ILi96EEENS7_ILi192EEEEEELi192ENS_10bfloat16_tEfNS_4arch4Sm90ELb1ELb0ELb0ELb0ELb1ELb0ELb0ELb1ELb1ELb1ELb0ELb0EEENS1_21CollectiveEpilogueFwdINS6_IJSA_SC_SB_EEES9_SE_SG_Li256ELb0ELb1ELb0ELb0EEENS1_30DynamicPersistentTileSchedulerILi256ELi128ELb0ELb1ELb1EEEEEEEEEvNT_6ParamsE --------------------------
	.section	.nv.shared._ZN7cutlass13device_kernelIN5flash11enable_sm90INS1_16FlashAttnFwdSm90INS1_25CollectiveMainloopFwdSm90ILi2EN4cute5tupleIJNS5_1CILi1EEES8_S8_EEENS6_IJNS7_ILi128EEENS7_ILi96EEENS7_ILi192EEEEEELi192ENS_10bfloat16_tEfNS_4arch4Sm90ELb1ELb0ELb0ELb0ELb1ELb0ELb0ELb1ELb1ELb1ELb0ELb0EEENS1_21CollectiveEpilogueFwdINS6_IJSA_SC_SB_EEES9_SE_SG_Li256ELb0ELb1ELb0ELb0EEENS1_30DynamicPersistentTileSchedulerILi256ELi128ELb0ELb1ELb1EEEEEEEEEvNT_6ParamsE,"aw",@nobits
	.sectionflags	@""
	.align	16
	.zero		1024


//--------------------- .nv.shared._ZN7cutlass13device_kernelIN5flash11enable_sm90INS1_16FlashAttnFwdSm90INS1_25CollectiveMainloopFwdSm90ILi2EN4cute5tupleIJNS5_1CILi1EEES8_S8_EEENS6_IJNS7_ILi128EEENS7_ILi96EEENS7_ILi192EEEEEELi192ENS_10bfloat16_tEfNS_4arch4Sm90ELb1ELb0ELb0ELb1ELb1ELb0ELb0ELb1ELb1ELb1ELb0ELb0EEENS1_21CollectiveEpilogueFwdINS6_IJSA_SC_SB_EEES9_SE_SG_Li256ELb1ELb1ELb0ELb0EEENS1_36VarlenDynamicPersistentTileSchedulerILi128ELi96ELi256ELi128ELb0ELb1ELb1ELb1ELb1ELb1EEEEEEEEEvNT_6ParamsE --------------------------
	.section	.nv.shared._ZN7cutlass13device_kernelIN5flash11enable_sm90INS1_16FlashAttnFwdSm90INS1_25CollectiveMainloopFwdSm90ILi2EN4cute5tupleIJNS5_1CILi1EEES8_S8_EEENS6_IJNS7_ILi128EEENS7_ILi96EEENS7_ILi192EEEEEELi192ENS_10bfloat16_tEfNS_4arch4Sm90ELb1ELb0ELb0ELb1ELb1ELb0ELb0ELb1ELb1ELb1ELb0ELb0EEENS1_21CollectiveEpilogueFwdINS6_IJSA_SC_SB_EEES9_SE_SG_Li256ELb1ELb1ELb0ELb0EEENS1_36VarlenDynamicPersistentTileSchedulerILi128ELi96ELi256ELi128ELb0ELb1ELb1ELb1ELb1ELb1EEEEEEEEEvNT_6ParamsE,"aw",@nobits
	.sectionflags	@""
	.align	16
	.zero		1024


//--------------------- .nv.shared._ZN7cutlass13device_kernelIN5flash11enable_sm90INS1_16FlashAttnFwdSm90INS1_25CollectiveMainloopFwdSm90ILi2EN4cute5tupleIJNS5_1CILi1EEES8_S8_EEENS6_IJNS7_ILi128EEENS7_ILi96EEENS7_ILi192EEEEEELi192ENS_10bfloat16_tEfNS_4arch4Sm90ELb1ELb0ELb0ELb1ELb1ELb1ELb0ELb1ELb1ELb1ELb0ELb0EEENS1_21CollectiveEpilogueFwdINS6_IJSA_SC_SB_EEES9_SE_SG_Li256ELb1ELb1ELb0ELb0EEENS1_36VarlenDynamicPersistentTileSchedulerILi128ELi96ELi256ELi128ELb0ELb1ELb1ELb1ELb1ELb1EEEEEEEEEvNT_6ParamsE --------------------------
	.section	.nv.shared._ZN7cutlass13device_kernelIN5flash11enable_sm90INS1_16FlashAttnFwdSm90INS1_25CollectiveMainloopFwdSm90ILi2EN4cute5tupleIJNS5_1CILi1EEES8_S8_EEENS6_IJNS7_ILi128EEENS7_ILi96EEENS7_ILi192EEEEEELi192ENS_10bfloat16_tEfNS_4arch4Sm90ELb1ELb0ELb0ELb1ELb1ELb1ELb0ELb1ELb1ELb1ELb0ELb0EEENS1_21CollectiveEpilogueFwdINS6_IJSA_SC_SB_EEES9_SE_SG_Li256ELb1ELb1ELb0ELb0EEENS1_36VarlenDynamicPersistentTileSchedulerILi128ELi96ELi256ELi128ELb0ELb1ELb1ELb1ELb1ELb1EEEEEEEEEvNT_6ParamsE,"aw",@nobits
	.sectionflags	@""
	.align	16
	.zero		1024


//--------------------- .nv.shared._ZN7cutlass13device_kernelIN5flash11enable_sm90INS1_16FlashAttnFwdSm90INS1_25CollectiveMainloopFwdSm90ILi2EN4cute5tupleIJNS5_1CILi1EEES8_S8_EEENS6_IJNS7_ILi128EEESA_SA_EEELi128ENS_10bfloat16_tEfNS_4arch4Sm90ELb0ELb0ELb0ELb0ELb1ELb0ELb0ELb1ELb1ELb1ELb0ELb0EEENS1_21CollectiveEpilogueFwdISB_S9_SC_SE_Li256ELb0ELb1ELb0ELb0EEENS1_29StaticPersistentTileSchedulerILb0EEEEEEEEEvNT_6ParamsE --------------------------
	.section	.nv.shared._ZN7cutlass13device_kernelIN5flash11enable_sm90INS1_16FlashAttnFwdSm90INS1_25CollectiveMainloopFwdSm90ILi2EN4cute5tupleIJNS5_1CILi1EEES8_S8_EEENS6_IJNS7_ILi128EEESA_SA_EEELi128ENS_10bfloat16_tEfNS_4arch4Sm90ELb0ELb0ELb0ELb0ELb1ELb0ELb0ELb1ELb1ELb1ELb0ELb0EEENS1_21CollectiveEpilogueFwdISB_S9_SC_SE_Li256ELb0ELb1ELb0ELb0EEENS1_29StaticPersistentTileSchedulerILb0EEEEEEEEEvNT_6ParamsE,"aw",@nobits
	.sectionflags	@""
	.align	16
	.zero		1024


//--------------------- .nv.shared._ZN7cutlass13device_kernelIN5flash11enable_sm90INS1_16FlashAttnFwdSm90INS1_25CollectiveMainloopFwdSm90ILi2EN4cute5tupleIJNS5_1CILi1EEES8_S8_EEENS6_IJNS7_ILi128EEESA_SA_EEELi128ENS_10bfloat16_tEfNS_4arch4Sm90ELb0ELb0ELb0ELb1ELb1ELb0ELb0ELb1ELb1ELb1ELb0ELb0EEENS1_21CollectiveEpilogueFwdISB_S9_SC_SE_Li256ELb1ELb1ELb0ELb0EEENS1_36VarlenDynamicPersistentTileSchedulerILi128ELi128ELi256ELi128ELb0ELb1ELb1ELb0ELb1ELb1EEEEEEEEEvNT_6ParamsE --------------------------
	.section	.nv.shared._ZN7cutlass13device_kernelIN5flash11enable_sm90INS1_16FlashAttnFwdSm90INS1_25CollectiveMainloopFwdSm90ILi2EN4cute5tupleIJNS5_1CILi1EEES8_S8_EEENS6_IJNS7_ILi128EEESA_SA_EEELi128ENS_10bfloat16_tEfNS_4arch4Sm90ELb0ELb0ELb0ELb1ELb1ELb0ELb0ELb1ELb1ELb1ELb0ELb0EEENS1_21CollectiveEpilogueFwdISB_S9_SC_SE_Li256ELb1ELb1ELb0ELb0EEENS1_36VarlenDynamicPersistentTileSchedulerILi128ELi128ELi256ELi128ELb0ELb1ELb1ELb0ELb1ELb1EEEEEEEEEvNT_6ParamsE,"aw",@nobits
	.sectionflags	@""
	.align	16
	.zero		1024


//--------------------- .nv.shared._ZN7cutlass13device_kernelIN5flash11enable_sm90INS1_16FlashAttnFwdSm90INS1_25CollectiveMainloopFwdSm90ILi2EN4cute5tupleIJNS5_1CILi1EEES8_S8_EEENS6_IJNS7_ILi128EEESA_SA_EEELi128ENS_10bfloat16_tEfNS_4arch4Sm90ELb0ELb0ELb0ELb1ELb1ELb1ELb0ELb1ELb1ELb1ELb0ELb0EEENS1_21CollectiveEpilogueFwdISB_S9_SC_SE_Li256ELb1ELb1ELb0ELb0EEENS1_36VarlenDynamicPersistentTileSchedulerILi128ELi128ELi256ELi128ELb0ELb1ELb1ELb0ELb1ELb1EEEEEEEEEvNT_6ParamsE --------------------------
	.section	.nv.shared._ZN7cutlass13device_kernelIN5flash11enable_sm90INS1_16FlashAttnFwdSm90INS1_25CollectiveMainloopFwdSm90ILi2EN4cute5tupleIJNS5_1CILi1EEES8_S8_EEENS6_IJNS7_ILi128EEESA_SA_EEELi128ENS_10bfloat16_tEfNS_4arch4Sm90ELb0ELb0ELb0ELb1ELb1ELb1ELb0ELb1ELb1ELb1ELb0ELb0EEENS1_21CollectiveEpilogueFwdISB_S9_SC_SE_Li256ELb1ELb1ELb0ELb0EEENS1_36VarlenDynamicPersistentTileSchedulerILi128ELi128ELi256ELi128ELb0ELb1ELb1ELb0ELb1ELb1EEEEEEEEEvNT_6ParamsE,"aw",@nobits
	.sectionflags	@""
	.align	16
	.zero		1024


//--------------------- .nv.shared._ZN7cutlass13device_kernelIN5flash11enable_sm90INS1_16FlashAttnFwdSm90INS1_25CollectiveMainloopFwdSm90ILi2EN4cute5tupleIJNS5_1CILi1EEES8_S8_EEENS6_IJNS7_ILi128EEESA_SA_EEELi128ENS_10bfloat16_tEfNS_4arch4Sm90ELb0ELb1ELb0ELb0ELb1ELb0ELb0ELb1ELb1ELb1ELb0ELb0EEENS1_21CollectiveEpilogueFwdISB_S9_SC_SE_Li256ELb0ELb1ELb0ELb0EEENS1_30DynamicPersistentTileSchedulerILi256ELi128ELb0ELb1ELb1EEEEEEEEEvNT_6ParamsE --------------------------
	.section	.nv.shared._ZN7cutlass13device_kernelIN5flash11enable_sm90INS1_16FlashAttnFwdSm90INS1_25CollectiveMainloopFwdSm90ILi2EN4cute5tupleIJNS5_1CILi1EEES8_S8_EEENS6_IJNS7_ILi128EEESA_SA_EEELi128ENS_10bfloat16_tEfNS_4arch4Sm90ELb0ELb1ELb0ELb0ELb1ELb0ELb0ELb1ELb1ELb1ELb0ELb0EEENS1_21CollectiveEpilogueFwdISB_S9_SC_SE_Li256ELb0ELb1ELb0ELb0EEENS1_30DynamicPersistentTileSchedulerILi256ELi128ELb0ELb1ELb1EEEEEEEEEvNT_6ParamsE,"aw",@nobits
	.sectionflags	@""
	.align	16
	.zero		1024


//--------------------- .nv.shared._ZN7cutlass13device_kernelIN5flash11enable_sm90INS1_16FlashAttnFwdSm90INS1_25CollectiveMainloopFwdSm90ILi2EN4cute5tupleIJNS5_1CILi1EEES8_S8_EEENS6_IJNS7_ILi128EEESA_SA_EEELi128ENS_10bfloat16_tEfNS_4arch4Sm90ELb0ELb1ELb0ELb1ELb1ELb0ELb0ELb1ELb1ELb1ELb0ELb0EEENS1_21CollectiveEpilogueFwdISB_S9_SC_SE_Li256ELb1ELb1ELb0ELb0EEENS1_36VarlenDynamicPersistentTileSchedulerILi128ELi128ELi256ELi128ELb0ELb1ELb1ELb1ELb0ELb1EEEEEEEEEvNT_6ParamsE --------------------------
	.section	.nv.shared._ZN7cutlass13device_kernelIN5flash11enable_sm90INS1_16FlashAttnFwdSm90INS1_25CollectiveMainloopFwdSm90ILi2EN4cute5tupleIJNS5_1CILi1EEES8_S8_EEENS6_IJNS7_ILi128EEESA_SA_EEELi128ENS_10bfloat16_tEfNS_4arch4Sm90ELb0ELb1ELb0ELb1ELb1ELb0ELb0ELb1ELb1ELb1ELb0ELb0EEENS1_21CollectiveEpilogueFwdISB_S9_SC_SE_Li256ELb1ELb1ELb0ELb0EEENS1_36VarlenDynamicPersistentTileSchedulerILi128ELi128ELi256ELi128ELb0ELb1ELb1ELb1ELb0ELb1EEEEEEEEEvNT_6ParamsE,"aw",@nobits
	.sectionflags	@""
	.align	16
	.zero		1024


//--------------------- .nv.shared._ZN7cutlass13device_kernelIN5flash11enable_sm90INS1_16FlashAttnFwdSm90INS1_25CollectiveMainloopFwdSm90ILi2EN4cute5tupleIJNS5_1CILi1EEES8_S8_EEENS6_IJNS7_ILi128EEESA_SA_EEELi128ENS_10bfloat16_tEfNS_4arch4Sm90ELb0ELb1ELb0ELb1ELb1ELb1ELb0ELb1ELb1ELb1ELb0ELb0EEENS1_21CollectiveEpilogueFwdISB_S9_SC_SE_Li256ELb1ELb1ELb0ELb0EEENS1_36VarlenDynamicPersistentTileSchedulerILi128ELi128ELi256ELi128ELb0ELb1ELb1ELb1ELb0ELb1EEEEEEEEEvNT_6ParamsE --------------------------
	.section	.nv.shared._ZN7cutlass13device_kernelIN5flash11enable_sm90INS1_16FlashAttnFwdSm90INS1_25CollectiveMainloopFwdSm90ILi2EN4cute5tupleIJNS5_1CILi1EEES8_S8_EEENS6_IJNS7_ILi128EEESA_SA_EEELi128ENS_10bfloat16_tEfNS_4arch4Sm90ELb0ELb1ELb0ELb1ELb1ELb1ELb0ELb1ELb1ELb1ELb0ELb0EEENS1_21CollectiveEpilogueFwdISB_S9_SC_SE_Li256ELb1ELb1ELb0ELb0EEENS1_36VarlenDynamicPersistentTileSchedulerILi128ELi128ELi256ELi128ELb0ELb1ELb1ELb1ELb0ELb1EEEEEEEEEvNT_6ParamsE,"aw",@nobits
	.sectionflags	@""
	.align	16
	.zero		1024


//--------------------- .nv.shared._ZN7cutlass13device_kernelIN5flash11enable_sm90INS1_16FlashAttnFwdSm90INS1_25CollectiveMainloopFwdSm90ILi2EN4cute5tupleIJNS5_1CILi1EEES8_S8_EEENS6_IJNS7_ILi128EEESA_SA_EEELi128ENS_10bfloat16_tEfNS_4arch4Sm90ELb1ELb0ELb0ELb0ELb1ELb0ELb0ELb1ELb1ELb1ELb0ELb0EEENS1_21CollectiveEpilogueFwdISB_S9_SC_SE_Li256ELb0ELb1ELb0ELb0EEENS1_30DynamicPersistentTileSchedulerILi256ELi128ELb0ELb1ELb1EEEEEEEEEvNT_6ParamsE --------------------------
	.section	.nv.shared._ZN7cutlass13device_kernelIN5flash11enable_sm90INS1_16FlashAttnFwdSm90INS1_25CollectiveMainloopFwdSm90ILi2EN4cute5tupleIJNS5_1CILi1EEES8_S8_EEENS6_IJNS7_ILi128EEESA_SA_EEELi128ENS_10bfloat16_tEfNS_4arch4Sm90ELb1ELb0ELb0ELb0ELb1ELb0ELb0ELb1ELb1ELb1ELb0ELb0EEENS1_21CollectiveEpilogueFwdISB_S9_SC_SE_Li256ELb0ELb1ELb0ELb0EEENS1_30DynamicPersistentTileSchedulerILi256ELi128ELb0ELb1ELb1EEEEEEEEEvNT_6ParamsE,"aw",@nobits
	.sectionflags	@""
	.align	16
	.zero		1024


//--------------------- .nv.shared._ZN7cutlass13device_kernelIN5flash11enable_sm90INS1_16FlashAttnFwdSm90INS1_25CollectiveMainloopFwdSm90ILi2EN4cute5tupleIJNS5_1CILi1EEES8_S8_EEENS6_IJNS7_ILi128EEESA_SA_EEELi128ENS_10bfloat16_tEfNS_4arch4Sm90ELb1ELb0ELb0ELb1ELb1ELb0ELb0ELb1ELb1ELb1ELb0ELb0EEENS1_21CollectiveEpilogueFwdISB_S9_SC_SE_Li256ELb1ELb1ELb0ELb0EEENS1_36VarlenDynamicPersistentTileSchedulerILi128ELi128ELi256ELi128ELb0ELb1ELb1ELb1ELb1ELb1EEEEEEEEEvNT_6ParamsE --------------------------
	.section	.nv.shared._ZN7cutlass13device_kernelIN5flash11enable_sm90INS1_16FlashAttnFwdSm90INS1_25CollectiveMainloopFwdSm90ILi2EN4cute5tupleIJNS5_1CILi1EEES8_S8_EEENS6_IJNS7_ILi128EEESA_SA_EEELi128ENS_10bfloat16_tEfNS_4arch4Sm90ELb1ELb0ELb0ELb1ELb1ELb0ELb0ELb1ELb1ELb1ELb0ELb0EEENS1_21CollectiveEpilogueFwdISB_S9_SC_SE_Li256ELb1ELb1ELb0ELb0EEENS1_36VarlenDynamicPersistentTileSchedulerILi128ELi128ELi256ELi128ELb0ELb1ELb1ELb1ELb1ELb1EEEEEEEEEvNT_6ParamsE,"aw",@nobits
	.sectionflags	@""
	.align	16
	.zero		1024


//--------------------- .nv.shared._ZN7cutlass13device_kernelIN5flash11enable_sm90INS1_16FlashAttnFwdSm90INS1_25CollectiveMainloopFwdSm90ILi2EN4cute5tupleIJNS5_1CILi1EEES8_S8_EEENS6_IJNS7_ILi128EEESA_SA_EEELi128ENS_10bfloat16_tEfNS_4arch4Sm90ELb1ELb0ELb0ELb1ELb1ELb1ELb0ELb1ELb1ELb1ELb0ELb0EEENS1_21CollectiveEpilogueFwdISB_S9_SC_SE_Li256ELb1ELb1ELb0ELb0EEENS1_36VarlenDynamicPersistentTileSchedulerILi128ELi128ELi256ELi128ELb0ELb1ELb1ELb1ELb1ELb1EEEEEEEEEvNT_6ParamsE --------------------------
	.section	.nv.shared._ZN7cutlass13device_kernelIN5flash11enable_sm90INS1_16FlashAttnFwdSm90INS1_25CollectiveMainloopFwdSm90ILi2EN4cute5tupleIJNS5_1CILi1EEES8_S8_EEENS6_IJNS7_ILi128EEESA_SA_EEELi128ENS_10bfloat16_tEfNS_4arch4Sm90ELb1ELb0ELb0ELb1ELb1ELb1ELb0ELb1ELb1ELb1ELb0ELb0EEENS1_21CollectiveEpilogueFwdISB_S9_SC_SE_Li256ELb1ELb1ELb0ELb0EEENS1_36VarlenDynamicPersistentTileSchedulerILi128ELi128ELi256ELi128ELb0ELb1ELb1ELb1ELb1ELb1EEEEEEEEEvNT_6ParamsE,"aw",@nobits
	.sectionflags	@""
	.align	16
	.zero		1024


//--------------------- .nv.shared._ZN7cutlass13device_kernelIN5flash11enable_sm90INS1_16FlashAttnFwdSm90INS1_25CollectiveMainloopFwdSm90ILi2EN4cute5tupleIJNS5_1CILi1EEES8_S8_EEENS6_IJNS7_ILi192EEENS7_ILi128EEENS7_ILi96EEEEEELi96ENS_10bfloat16_tEfNS_4arch4Sm90ELb0ELb0ELb0ELb0ELb1ELb0ELb0ELb0ELb1ELb1ELb0ELb0EEENS1_21CollectiveEpilogueFwdINS6_IJSA_SC_SB_EEES9_SE_SG_Li384ELb0ELb1ELb0ELb0EEENS1_29StaticPersistentTileSchedulerILb0EEEEEEEEEvNT_6ParamsE --------------------------
	.section	.nv.shared._ZN7cutlass13device_kernelIN5flash11enable_sm90INS1_16FlashAttnFwdSm90INS1_25CollectiveMainloopFwdSm90ILi2EN4cute5tupleIJNS5_1CILi1EEES8_S8_EEENS6_IJNS7_ILi192EEENS7_ILi128EEENS7_ILi96EEEEEELi96ENS_10bfloat16_tEfNS_4arch4Sm90ELb0ELb0ELb0ELb0ELb1ELb0ELb0ELb0ELb1ELb1ELb0ELb0EEENS1_21CollectiveEpilogueFwdINS6_IJSA_SC_SB_EEES9_SE_SG_Li384ELb0ELb1ELb0ELb0EEENS1_29StaticPersistentTileSchedulerILb0EEEEEEEEEvNT_6ParamsE,"aw",@nobits
	.sectionflags	@""
	.align	16
	.zero		1024


//--------------------- .nv.shared._ZN7cutlass13device_kernelIN5flash11enable_sm90INS1_16FlashAttnFwdSm90INS1_25CollectiveMainloopFwdSm90ILi2EN4cute5tupleIJNS5_1CILi1EEES8_S8_EEENS6_IJNS7_ILi192EEENS7_ILi128EEENS7_ILi96EEEEEELi96ENS_10bfloat16_tEfNS_4arch4Sm90ELb0ELb0ELb0ELb1ELb1ELb0ELb0ELb0ELb1ELb1ELb0ELb0EEENS1_21CollectiveEpilogueFwdINS6_IJSA_SC_SB_EEES9_SE_SG_Li384ELb1ELb1ELb0ELb0EEENS1_36VarlenDynamicPersistentTileSchedulerILi192ELi128ELi384ELi128ELb0ELb1ELb1ELb0ELb1ELb1EEEEEEEEEvNT_6ParamsE --------------------------
	.section	.nv.shared._ZN7cutlass13device_kernelIN5flash11enable_sm90INS1_16FlashAttnFwdSm90INS1_25CollectiveMainloopFwdSm90ILi2EN4cute5tupleIJNS5_1CILi1EEES8_S8_EEENS6_IJNS7_ILi192EEENS7_ILi128EEENS7_ILi96EEEEEELi96ENS_10bfloat16_tEfNS_4arch4Sm90ELb0ELb0ELb0ELb1ELb1ELb0ELb0ELb0ELb1ELb1ELb0ELb0EEENS1_21CollectiveEpilogueFwdINS6_IJSA_SC_SB_EEES9_SE_SG_Li384ELb1ELb1ELb0ELb0EEENS1_36VarlenDynamicPersistentTileSchedulerILi192ELi128ELi384ELi128ELb0ELb1ELb1ELb0ELb1ELb1EEEEEEEEEvNT_6ParamsE,"aw",@nobits
	.sectionflags	@""
	.align	16
	.zero		1024


//--------------------- .nv.shared._ZN7cutlass13device_kernelIN5flash11enable_sm90INS1_16FlashAttnFwdSm90INS1_25CollectiveMainloopFwdSm90ILi2EN4cute5tupleIJNS5_1CILi1EEES8_S8_EEENS6_IJNS7_ILi192EEENS7_ILi128EEENS7_ILi96EEEEEELi96ENS_10bfloat16_tEfNS_4arch4Sm90ELb0ELb0ELb0ELb1ELb1ELb1ELb0ELb0ELb1ELb1ELb0ELb0EEENS1_21CollectiveEpilogueFwdINS6_IJSA_SC_SB_EEES9_SE_SG_Li384ELb1ELb1ELb0ELb0EEENS1_36VarlenDynamicPersistentTileSchedulerILi192ELi128ELi384ELi128ELb0ELb1ELb1ELb0ELb1ELb1EEEEEEEEEvNT_6ParamsE --------------------------
	.section	.nv.shared._ZN7cutlass13device_kernelIN5flash11enable_sm90INS1_16FlashAttnFwdSm90INS1_25CollectiveMainloopFwdSm90ILi2EN4cute5tupleIJNS5_1CILi1EEES8_S8_EEENS6_IJNS7_ILi192EEENS7_ILi128EEENS7_ILi96EEEEEELi96ENS_10bfloat16_tEfNS_4arch4Sm90ELb0ELb0ELb0ELb1ELb1ELb1ELb0ELb0ELb1ELb1ELb0ELb0EEENS1_21CollectiveEpilogueFwdINS6_IJSA_SC_SB_EEES9_SE_SG_Li384ELb1ELb1ELb0ELb0EEENS1_36VarlenDynamicPersistentTileSchedulerILi192ELi128ELi384ELi128ELb0ELb1ELb1ELb0ELb1ELb1EEEEEEEEEvNT_6ParamsE,"aw",@nobits
	.sectionflags	@""
	.align	16
	.zero		1024


//--------------------- .nv.shared._ZN7cutlass13device_kernelIN5flash11enable_sm90INS1_16FlashAttnFwdSm90INS1_25CollectiveMainloopFwdSm90ILi2EN4cute5tupleIJNS5_1CILi1EEES8_S8_EEENS6_IJNS7_ILi192EEENS7_ILi128EEENS7_ILi96EEEEEELi96ENS_10bfloat16_tEfNS_4arch4Sm90ELb0ELb1ELb0ELb0ELb1ELb0ELb0ELb0ELb1ELb1ELb0ELb0EEENS1_21CollectiveEpilogueFwdINS6_IJSA_SC_SB_EEES9_SE_SG_Li384ELb0ELb1ELb0ELb0EEENS1_30DynamicPersistentTileSchedulerILi384ELi128ELb0ELb1ELb1EEEEEEEEEvNT_6ParamsE --------------------------
	.section	.nv.shared._ZN7cutlass13device_kernelIN5flash11enable_sm90INS1_16FlashAttnFwdSm90INS1_25CollectiveMainloopFwdSm90ILi2EN4cute5tupleIJNS5_1CILi1EEES8_S8_EEENS6_IJNS7_ILi192EEENS7_ILi128EEENS7_ILi96EEEEEELi96ENS_10bfloat16_tEfNS_4arch4Sm90ELb0ELb1ELb0ELb0ELb1ELb0ELb0ELb0ELb1ELb1ELb0ELb0EEENS1_21CollectiveEpilogueFwdINS6_IJSA_SC_SB_EEES9_SE_SG_Li384ELb0ELb1ELb0ELb0EEENS1_30DynamicPersistentTileSchedulerILi384ELi128ELb0ELb1ELb1EEEEEEEEEvNT_6ParamsE,"aw",@nobits
	.sectionflags	@""
	.align	16
	.zero		1024


//--------------------- .nv.shared._ZN7cutlass13device_kernelIN5flash11enable_sm90INS1_16FlashAttnFwdSm90INS1_25CollectiveMainloopFwdSm90ILi2EN4cute5tupleIJNS5_1CILi1EEES8_S8_EEENS6_IJNS7_ILi192EEENS7_ILi128EEENS7_ILi96EEEEEELi96ENS_10bfloat16_tEfNS_4arch4Sm90ELb0ELb1ELb0ELb1ELb1ELb0ELb0ELb0ELb1ELb1ELb0ELb0EEENS1_21CollectiveEpilogueFwdINS6_IJSA_SC_SB_EEES9_SE_SG_Li384ELb1ELb1ELb0ELb0EEENS1_36VarlenDynamicPersistentTileSchedulerILi192ELi128ELi384ELi128ELb0ELb1ELb1ELb1ELb0ELb1EEEEEEEEEvNT_6ParamsE --------------------------
	.section	.nv.shared._ZN7cutlass13device_kernelIN5flash11enable_sm90INS1_16FlashAttnFwdSm90INS1_25CollectiveMainloopFwdSm90ILi2EN4cute5tupleIJNS5_1CILi1EEES8_S8_EEENS6_IJNS7_ILi192EEENS7_ILi128EEENS7_ILi96EEEEEELi96ENS_10bfloat16_tEfNS_4arch4Sm90ELb0ELb1ELb0ELb1ELb1ELb0ELb0ELb0ELb1ELb1ELb0ELb0EEENS1_21CollectiveEpilogueFwdINS6_IJSA_SC_SB_EEES9_SE_SG_Li384ELb1ELb1ELb0ELb0EEENS1_36VarlenDynamicPersistentTileSchedulerILi192ELi128ELi384ELi128ELb0ELb1ELb1ELb1ELb0ELb1EEEEEEEEEvNT_6ParamsE,"aw",@nobits
	.sectionflags	@""
	.align	16
	.zero		1024


//--------------------- .nv.shared._ZN7cutlass13device_kernelIN5flash11enable_sm90INS1_16FlashAttnFwdSm90INS1_25CollectiveMainloopFwdSm90ILi2EN4cute5tupleIJNS5_1CILi1EEES8_S8_EEENS6_IJNS7_ILi192EEENS7_ILi128EEENS7_ILi96EEEEEELi96ENS_10bfloat16_tEfNS_4arch4Sm90ELb0ELb1ELb0ELb1ELb1ELb1ELb0ELb0ELb1ELb1ELb0ELb0EEENS1_21CollectiveEpilogueFwdINS6_IJSA_SC_SB_EEES9_SE_SG_Li384ELb1ELb1ELb0ELb0EEENS1_36VarlenDynamicPersistentTileSchedulerILi192ELi128ELi384ELi128ELb0ELb1ELb1ELb1ELb0ELb1EEEEEEEEEvNT_6ParamsE --------------------------
	.section	.nv.shared._ZN7cutlass13device_kernelIN5flash11enable_sm90INS1_16FlashAttnFwdSm90INS1_25CollectiveMainloopFwdSm90ILi2EN4cute5tupleIJNS5_1CILi1EEES8_S8_EEENS6_IJNS7_ILi192EEENS7_ILi128EEENS7_ILi96EEEEEELi96ENS_10bfloat16_tEfNS_4arch4Sm90ELb0ELb1ELb0ELb1ELb1ELb1ELb0ELb0ELb1ELb1ELb0ELb0EEENS1_21CollectiveEpilogueFwdINS6_IJSA_SC_SB_EEES9_SE_SG_Li384ELb1ELb1ELb0ELb0EEENS1_36VarlenDynamicPersistentTileSchedulerILi192ELi128ELi384ELi128ELb0ELb1ELb1ELb1ELb0ELb1EEEEEEEEEvNT_6ParamsE,"aw",@nobits
	.sectionflags	@""
	.align	16
	.zero		1024


//--------------------- .nv.shared._ZN7cutlass13device_kernelIN5flash11enable_sm90INS1_16FlashAttnFwdSm90INS1_25CollectiveMainloopFwdSm90ILi2EN4cute5tupleIJNS5_1CILi1EEES8_S8_EEENS6_IJNS7_ILi192EEENS7_ILi128EEENS7_ILi96EEEEEELi96ENS_10bfloat16_tEfNS_4arch4Sm90ELb1ELb0ELb0ELb0ELb1ELb0ELb0ELb0ELb1ELb1ELb0ELb0EEENS1_21CollectiveEpilogueFwdINS6_IJSA_SC_SB_EEES9_SE_SG_Li384ELb0ELb1ELb0ELb0EEENS1_30DynamicPersistentTileSchedulerILi384ELi128ELb0ELb1ELb1EEEEEEEEEvNT_6ParamsE --------------------------
	.section	.nv.shared._ZN7cutlass13device_kernelIN5flash11enable_sm90INS1_16FlashAttnFwdSm90INS1_25CollectiveMainloopFwdSm90ILi2EN4cute5tupleIJNS5_1CILi1EEES8_S8_EEENS6_IJNS7_ILi192EEENS7_ILi128EEENS7_ILi96EEEEEELi96ENS_10bfloat16_tEfNS_4arch4Sm90ELb1ELb0ELb0ELb0ELb1ELb0ELb0ELb0ELb1ELb1ELb0ELb0EEENS1_21CollectiveEpilogueFwdINS6_IJSA_SC_SB_EEES9_SE_SG_Li384ELb0ELb1ELb0ELb0EEENS1_30DynamicPersistentTileSchedulerILi384ELi128ELb0ELb1ELb1EEEEEEEEEvNT_6ParamsE,"aw",@nobits
	.sectionflags	@""
	.align	16
	.zero		1024


//--------------------- .nv.shared._ZN7cutlass13device_kernelIN5flash11enable_sm90INS1_16FlashAttnFwdSm90INS1_25CollectiveMainloopFwdSm90ILi2EN4cute5tupleIJNS5_1CILi1EEES8_S8_EEENS6_IJNS7_ILi192EEENS7_ILi128EEENS7_ILi96EEEEEELi96ENS_10bfloat16_tEfNS_4arch4Sm90ELb1ELb0ELb0ELb1ELb1ELb0ELb0ELb0ELb1ELb1ELb0ELb0EEENS1_21CollectiveEpilogueFwdINS6_IJSA_SC_SB_EEES9_SE_SG_Li384ELb1ELb1ELb0ELb0EEENS1_36VarlenDynamicPersistentTileSchedulerILi192ELi128ELi384ELi128ELb0ELb1ELb1ELb1ELb1ELb1EEEEEEEEEvNT_6ParamsE --------------------------
	.section	.nv.shared._ZN7cutlass13device_kernelIN5flash11enable_sm90INS1_16FlashAttnFwdSm90INS1_25CollectiveMainloopFwdSm90ILi2EN4cute5tupleIJNS5_1CILi1EEES8_S8_EEENS6_IJNS7_ILi192EEENS7_ILi128EEENS7_ILi96EEEEEELi96ENS_10bfloat16_tEfNS_4arch4Sm90ELb1ELb0ELb0ELb1ELb1ELb0ELb0ELb0ELb1ELb1ELb0ELb0EEENS1_21CollectiveEpilogueFwdINS6_IJSA_SC_SB_EEES9_SE_SG_Li384ELb1ELb1ELb0ELb0EEENS1_36VarlenDynamicPersistentTileSchedulerILi192ELi128ELi384ELi128ELb0ELb1ELb1ELb1ELb1ELb1EEEEEEEEEvNT_6ParamsE,"aw",@nobits
	.sectionflags	@""
	.align	16
	.zero		1024


//--------------------- .nv.shared._ZN7cutlass13device_kernelIN5flash11enable_sm90INS1_16FlashAttnFwdSm90INS1_25CollectiveMainloopFwdSm90ILi2EN4cute5tupleIJNS5_1CILi1EEES8_S8_EEENS6_IJNS7_ILi192EEENS7_ILi128EEENS7_ILi96EEEEEELi96ENS_10bfloat16_tEfNS_4arch4Sm90ELb1ELb0ELb0ELb1ELb1ELb1ELb0ELb0ELb1ELb1ELb0ELb0EEENS1_21CollectiveEpilogueFwdINS6_IJSA_SC_SB_EEES9_SE_SG_Li384ELb1ELb1ELb0ELb0EEENS1_36VarlenDynamicPersistentTileSchedulerILi192ELi128ELi384ELi128ELb0ELb1ELb1ELb1ELb1ELb1EEEEEEEEEvNT_6ParamsE --------------------------
	.section	.nv.shared._ZN7cutlass13device_kernelIN5flash11enable_sm90INS1_16FlashAttnFwdSm90INS1_25CollectiveMainloopFwdSm90ILi2EN4cute5tupleIJNS5_1CILi1EEES8_S8_EEENS6_IJNS7_ILi192EEENS7_ILi128EEENS7_ILi96EEEEEELi96ENS_10bfloat16_tEfNS_4arch4Sm90ELb1ELb0ELb0ELb1ELb1ELb1ELb0ELb0ELb1ELb1ELb0ELb0EEENS1_21CollectiveEpilogueFwdINS6_IJSA_SC_SB_EEES9_SE_SG_Li384ELb1ELb1ELb0ELb0EEENS1_36VarlenDynamicPersistentTileSchedulerILi192ELi128ELi384ELi128ELb0ELb1ELb1ELb1ELb1ELb1EEEEEEEEEvNT_6ParamsE,"aw",@nobits
	.sectionflags	@""
	.align	16
	.zero		1024


//--------------------- .nv.shared._ZN7cutlass13device_kernelIN5flash11enable_sm90INS1_16FlashAttnFwdSm90INS1_25CollectiveMainloopFwdSm90ILi2EN4cute5tupleIJNS5_1CILi1EEES8_S8_EEENS6_IJNS7_ILi192EEENS7_ILi128EEENS7_ILi64EEEEEELi64ENS_10bfloat16_tEfNS_4arch4Sm90ELb0ELb0ELb0ELb0ELb1ELb0ELb0ELb1ELb1ELb1ELb0ELb0EEENS1_21CollectiveEpilogueFwdINS6_IJSA_SC_SB_EEES9_SE_SG_Li384ELb0ELb1ELb0ELb0EEENS1_29StaticPersistentTileSchedulerILb0EEEEEEEEEvNT_6ParamsE --------------------------
	.section	.nv.shared._ZN7cutlass13device_kernelIN5flash11enable_sm90INS1_16FlashAttnFwdSm90INS1_25CollectiveMainloopFwdSm90ILi2EN4cute5tupleIJNS5_1CILi1EEES8_S8_EEENS6_IJNS7_ILi192EEENS7_ILi128EEENS7_ILi64EEEEEELi64ENS_10bfloat16_tEfNS_4arch4Sm90ELb0ELb0ELb0ELb0ELb1ELb0ELb0ELb1ELb1ELb1ELb0ELb0EEENS1_21CollectiveEpilogueFwdINS6_IJSA_SC_SB_EEES9_SE_SG_Li384ELb0ELb1ELb0ELb0EEENS1_29StaticPersistentTileSchedulerILb0EEEEEEEEEvNT_6ParamsE,"aw",@nobits
	.sectionflags	@""
	.align	16
	.zero		1024


//--------------------- .nv.shared._ZN7cutlass13device_kernelIN5flash11enable_sm90INS1_16FlashAttnFwdSm90INS1_25CollectiveMainloopFwdSm90ILi2EN4cute5tupleIJNS5_1CILi1EEES8_S8_EEENS6_IJNS7_ILi192EEENS7_ILi128EEENS7_ILi64EEEEEELi64ENS_10bfloat16_tEfNS_4arch4Sm90ELb0ELb0ELb0ELb1ELb1ELb0ELb0ELb1ELb1ELb1ELb0ELb0EEENS1_21CollectiveEpilogueFwdINS6_IJSA_SC_SB_EEES9_SE_SG_Li384ELb1ELb1ELb0ELb0EEENS1_36VarlenDynamicPersistentTileSchedulerILi192ELi128ELi384ELi128ELb0ELb1ELb1ELb0ELb1ELb1EEEEEEEEEvNT_6ParamsE --------------------------
	.section	.nv.shared._ZN7cutlass13device_kernelIN5flash11enable_sm90INS1_16FlashAttnFwdSm90INS1_25CollectiveMainloopFwdSm90ILi2EN4cute5tupleIJNS5_1CILi1EEES8_S8_EEENS6_IJNS7_ILi192EEENS7_ILi128EEENS7_ILi64EEEEEELi64ENS_10bfloat16_tEfNS_4arch4Sm90ELb0ELb0ELb0ELb1ELb1ELb0ELb0ELb1ELb1ELb1ELb0ELb0EEENS1_21CollectiveEpilogueFwdINS6_IJSA_SC_SB_EEES9_SE_SG_Li384ELb1ELb1ELb0ELb0EEENS1_36VarlenDynamicPersistentTileSchedulerILi192ELi128ELi384ELi128ELb0ELb1ELb1ELb0ELb1ELb1EEEEEEEEEvNT_6ParamsE,"aw",@nobits
	.sectionflags	@""
	.align	16
	.zero		1024


//--------------------- .nv.shared._ZN7cutlass13device_kernelIN5flash11enable_sm90INS1_16FlashAttnFwdSm90INS1_25CollectiveMainloopFwdSm90ILi2EN4cute5tupleIJNS5_1CILi1EEES8_S8_EEENS6_IJNS7_ILi192EEENS7_ILi128EEENS7_ILi64EEEEEELi64ENS_10bfloat16_tEfNS_4arch4Sm90ELb0ELb0ELb0ELb1ELb1ELb1ELb0ELb1ELb1ELb1ELb0ELb0EEENS1_21CollectiveEpilogueFwdINS6_IJSA_SC_SB_EEES9_SE_SG_Li384ELb1ELb1ELb0ELb0EEENS1_36VarlenDynamicPersistentTileSchedulerILi192ELi128ELi384ELi128ELb0ELb1ELb1ELb0ELb1ELb1EEEEEEEEEvNT_6ParamsE --------------------------
	.section	.nv.shared._ZN7cutlass13device_kernelIN5flash11enable_sm90INS1_16FlashAttnFwdSm90INS1_25CollectiveMainloopFwdSm90ILi2EN4cute5tupleIJNS5_1CILi1EEES8_S8_EEENS6_IJNS7_ILi192EEENS7_ILi128EEENS7_ILi64EEEEEELi64ENS_10bfloat16_tEfNS_4arch4Sm90ELb0ELb0ELb0ELb1ELb1ELb1ELb0ELb1ELb1ELb1ELb0ELb0EEENS1_21CollectiveEpilogueFwdINS6_IJSA_SC_SB_EEES9_SE_SG_Li384ELb1ELb1ELb0ELb0EEENS1_36VarlenDynamicPersistentTileSchedulerILi192ELi128ELi384ELi128ELb0ELb1ELb1ELb0ELb1ELb1EEEEEEEEEvNT_6ParamsE,"aw",@nobits
	.sectionflags	@""
	.align	16
	.zero		1024


//--------------------- .nv.shared._ZN7cutlass13device_kernelIN5flash11enable_sm90INS1_16FlashAttnFwdSm90INS1_25CollectiveMainloopFwdSm90ILi2EN4cute5tupleIJNS5_1CILi1EEES8_S8_EEENS6_IJNS7_ILi192EEENS7_ILi128EEENS7_ILi64EEEEEELi64ENS_10bfloat16_tEfNS_4arch4Sm90ELb0ELb1ELb0ELb0ELb1ELb0ELb0ELb1ELb1ELb1ELb0ELb0EEENS1_21CollectiveEpilogueFwdINS6_IJSA_SC_SB_EEES9_SE_SG_Li384ELb0ELb1ELb0ELb0EEENS1_30DynamicPersistentTileSchedulerILi384ELi128ELb0ELb1ELb1EEEEEEEEEvNT_6ParamsE --------------------------
	.section	.nv.shared._ZN7cutlass13device_kernelIN5flash11enable_sm90INS1_16FlashAttnFwdSm90INS1_25CollectiveMainloopFwdSm90ILi2EN4cute5tupleIJNS5_1CILi1EEES8_S8_EEENS6_IJNS7_ILi192EEENS7_ILi128EEENS7_ILi64EEEEEELi64ENS_10bfloat16_tEfNS_4arch4Sm90ELb0ELb1ELb0ELb0ELb1ELb0ELb0ELb1ELb1ELb1ELb0ELb0EEENS1_21CollectiveEpilogueFwdINS6_IJSA_SC_SB_EEES9_SE_SG_Li384ELb0ELb1ELb0ELb0EEENS1_30DynamicPersistentTileSchedulerILi384ELi128ELb0ELb1ELb1EEEEEEEEEvNT_6ParamsE,"aw",@nobits
	.sectionflags	@""
	.align	16
	.zero		1024


//--------------------- .nv.shared._ZN7cutlass13device_kernelIN5flash11enable_sm90INS1_16FlashAttnFwdSm90INS1_25CollectiveMainloopFwdSm90ILi2EN4cute5tupleIJNS5_1CILi1EEES8_S8_EEENS6_IJNS7_ILi192EEENS7_ILi128EEENS7_ILi64EEEEEELi64ENS_10bfloat16_tEfNS_4arch4Sm90ELb0ELb1ELb0ELb1ELb1ELb0ELb0ELb1ELb1ELb1ELb0ELb0EEENS1_21CollectiveEpilogueFwdINS6_IJSA_SC_SB_EEES9_SE_SG_Li384ELb1ELb1ELb0ELb0EEENS1_36VarlenDynamicPersistentTileSchedulerILi192ELi128ELi384ELi128ELb0ELb1ELb1ELb1ELb0ELb1EEEEEEEEEvNT_6ParamsE --------------------------
	.section	.nv.shared._ZN7cutlass13device_kernelIN5flash11enable_sm90INS1_16FlashAttnFwdSm90INS1_25CollectiveMainloopFwdSm90ILi2EN4cute5tupleIJNS5_1CILi1EEES8_S8_EEENS6_IJNS7_ILi192EEENS7_ILi128EEENS7_ILi64EEEEEELi64ENS_10bfloat16_tEfNS_4arch4Sm90ELb0ELb1ELb0ELb1ELb1ELb0ELb0ELb1ELb1ELb1ELb0ELb0EEENS1_21CollectiveEpilogueFwdINS6_IJSA_SC_SB_EEES9_SE_SG_Li384ELb1ELb1ELb0ELb0EEENS1_36VarlenDynamicPersistentTileSchedulerILi192ELi128ELi384ELi128ELb0ELb1ELb1ELb1ELb0ELb1EEEEEEEEEvNT_6ParamsE,"aw",@nobits
	.sectionflags	@""
	.align	16
	.zero		1024


//--------------------- .nv.shared._ZN7cutlass13device_kernelIN5flash11enable_sm90INS1_16FlashAttnFwdSm90INS1_25CollectiveMainloopFwdSm90ILi2EN4cute5tupleIJNS5_1CILi1EEES8_S8_EEENS6_IJNS7_ILi192EEENS7_ILi128EEENS7_ILi64EEEEEELi64ENS_10bfloat16_tEfNS_4arch4Sm90ELb0ELb1ELb0ELb1ELb1ELb1ELb0ELb1ELb1ELb1ELb0ELb0EEENS1_21CollectiveEpilogueFwdINS6_IJSA_SC_SB_EEES9_SE_SG_Li384ELb1ELb1ELb0ELb0EEENS1_36VarlenDynamicPersistentTileSchedulerILi192ELi128ELi384ELi128ELb0ELb1ELb1ELb1ELb0ELb1EEEEEEEEEvNT_6ParamsE --------------------------
	.section	.nv.shared._ZN7cutlass13device_kernelIN5flash11enable_sm90INS1_16FlashAttnFwdSm90INS1_25CollectiveMainloopFwdSm90ILi2EN4cute5tupleIJNS5_1CILi1EEES8_S8_EEENS6_IJNS7_ILi192EEENS7_ILi128EEENS7_ILi64EEEEEELi64ENS_10bfloat16_tEfNS_4arch4Sm90ELb0ELb1ELb0ELb1ELb1ELb1ELb0ELb1ELb1ELb1ELb0ELb0EEENS1_21CollectiveEpilogueFwdINS6_IJSA_SC_SB_EEES9_SE_SG_Li384ELb1ELb1ELb0ELb0EEENS1_36VarlenDynamicPersistentTileSchedulerILi192ELi128ELi384ELi128ELb0ELb1ELb1ELb1ELb0ELb1EEEEEEEEEvNT_6ParamsE,"aw",@nobits
	.sectionflags	@""
	.align	16
	.zero		1024


//--------------------- .nv.shared._ZN7cutlass13device_kernelIN5flash11enable_sm90INS1_16FlashAttnFwdSm90INS1_25CollectiveMainloopFwdSm90ILi2EN4cute5tupleIJNS5_1CILi1EEES8_S8_EEENS6_IJNS7_ILi192EEENS7_ILi128EEENS7_ILi64EEEEEELi64ENS_10bfloat16_tEfNS_4arch4Sm90ELb1ELb0ELb0ELb0ELb1ELb0ELb0ELb1ELb1ELb1ELb0ELb0EEENS1_21CollectiveEpilogueFwdINS6_IJSA_SC_SB_EEES9_SE_SG_Li384ELb0ELb1ELb0ELb0EEENS1_30DynamicPersistentTileSchedulerILi384ELi128ELb0ELb1ELb1EEEEEEEEEvNT_6ParamsE --------------------------
	.section	.nv.shared._ZN7cutlass13device_kernelIN5flash11enable_sm90INS1_16FlashAttnFwdSm90INS1_25CollectiveMainloopFwdSm90ILi2EN4cute5tupleIJNS5_1CILi1EEES8_S8_EEENS6_IJNS7_ILi192EEENS7_ILi128EEENS7_ILi64EEEEEELi64ENS_10bfloat16_tEfNS_4arch4Sm90ELb1ELb0ELb0ELb0ELb1ELb0ELb0ELb1ELb1ELb1ELb0ELb0EEENS1_21CollectiveEpilogueFwdINS6_IJSA_SC_SB_EEES9_SE_SG_Li384ELb0ELb1ELb0ELb0EEENS1_30DynamicPersistentTileSchedulerILi384ELi128ELb0ELb1ELb1EEEEEEEEEvNT_6ParamsE,"aw",@nobits
	.sectionflags	@""
	.align	16
	.zero		1024


//--------------------- .nv.shared._ZN7cutlass13device_kernelIN5flash11enable_sm90INS1_16FlashAttnFwdSm90INS1_25CollectiveMainloopFwdSm90ILi2EN4cute5tupleIJNS5_1CILi1EEES8_S8_EEENS6_IJNS7_ILi192EEENS7_ILi128EEENS7_ILi64EEEEEELi64ENS_10bfloat16_tEfNS_4arch4Sm90ELb1ELb0ELb0ELb1ELb1ELb0ELb0ELb1ELb1ELb1ELb0ELb0EEENS1_21CollectiveEpilogueFwdINS6_IJSA_SC_SB_EEES9_SE_SG_Li384ELb1ELb1ELb0ELb0EEENS1_36VarlenDynamicPersistentTileSchedulerILi192ELi128ELi384ELi128ELb0ELb1ELb1ELb1ELb1ELb1EEEEEEEEEvNT_6ParamsE --------------------------
	.section	.nv.shared._ZN7cutlass13device_kernelIN5flash11enable_sm90INS1_16FlashAttnFwdSm90INS1_25CollectiveMainloopFwdSm90ILi2EN4cute5tupleIJNS5_1CILi1EEES8_S8_EEENS6_IJNS7_ILi192EEENS7_ILi128EEENS7_ILi64EEEEEELi64ENS_10bfloat16_tEfNS_4arch4Sm90ELb1ELb0ELb0ELb1ELb1ELb0ELb0ELb1ELb1ELb1ELb0ELb0EEENS1_21CollectiveEpilogueFwdINS6_IJSA_SC_SB_EEES9_SE_SG_Li384ELb1ELb1ELb0ELb0EEENS1_36VarlenDynamicPersistentTileSchedulerILi192ELi128ELi384ELi128ELb0ELb1ELb1ELb1ELb1ELb1EEEEEEEEEvNT_6ParamsE,"aw",@nobits
	.sectionflags	@""
	.align	16
	.zero		1024


//--------------------- .nv.shared._ZN7cutlass13device_kernelIN5flash11enable_sm90INS1_16FlashAttnFwdSm90INS1_25CollectiveMainloopFwdSm90ILi2EN4cute5tupleIJNS5_1CILi1EEES8_S8_EEENS6_IJNS7_ILi192EEENS7_ILi128EEENS7_ILi64EEEEEELi64ENS_10bfloat16_tEfNS_4arch4Sm90ELb1ELb0ELb0ELb1ELb1ELb1ELb0ELb1ELb1ELb1ELb0ELb0EEENS1_21CollectiveEpilogueFwdINS6_IJSA_SC_SB_EEES9_SE_SG_Li384ELb1ELb1ELb0ELb0EEENS1_36VarlenDynamicPersistentTileSchedulerILi192ELi128ELi384ELi128ELb0ELb1ELb1ELb1ELb1ELb1EEEEEEEEEvNT_6ParamsE --------------------------
	.section	.nv.shared._ZN7cutlass13device_kernelIN5flash11enable_sm90INS1_16FlashAttnFwdSm90INS1_25CollectiveMainloopFwdSm90ILi2EN4cute5tupleIJNS5_1CILi1EEES8_S8_EEENS6_IJNS7_ILi192EEENS7_ILi128EEENS7_ILi64EEEEEELi64ENS_10bfloat16_tEfNS_4arch4Sm90ELb1ELb0ELb0ELb1ELb1ELb1ELb0ELb1ELb1ELb1ELb0ELb0EEENS1_21CollectiveEpilogueFwdINS6_IJSA_SC_SB_EEES9_SE_SG_Li384ELb1ELb1ELb0ELb0EEENS1_36VarlenDynamicPersistentTileSchedulerILi192ELi128ELi384ELi128ELb0ELb1ELb1ELb1ELb1ELb1EEEEEEEEEvNT_6ParamsE,"aw",@nobits
	.sectionflags	@""
	.align	16
	.zero		1024


//--------------------- .nv.constant0._ZN7cutlass13device_kernelIN5flash11enable_sm90INS1_16FlashAttnFwdSm90INS1_25CollectiveMainloopFwdSm90ILi2EN4cute5tupleIJNS5_1CILi1EEES8_S8_EEENS6_IJNS7_ILi128EEENS7_ILi80EEENS7_ILi256EEEEEELi256ENS_10bfloat16_tEfNS_4arch4Sm90ELb0ELb0ELb0ELb0ELb1ELb0ELb0ELb1ELb1ELb1ELb0ELb0EEENS1_21CollectiveEpilogueFwdINS6_IJSA_SC_SB_EEES9_SE_SG_Li256ELb0ELb1ELb0ELb0EEENS1_29StaticPersistentTileSchedulerILb0EEEEEEEEEvNT_6ParamsE --------------------------
	.section	.nv.constant0._ZN7cutlass13device_kernelIN5flash11enable_sm90INS1_16FlashAttnFwdSm90INS1_25CollectiveMainloopFwdSm90ILi2EN4cute5tupleIJNS5_1CILi1EEES8_S8_EEENS6_IJNS7_ILi128EEENS7_ILi80EEENS7_ILi256EEEEEELi256ENS_10bfloat16_tEfNS_4arch4Sm90ELb0ELb0ELb0ELb0ELb1ELb0ELb0ELb1ELb1ELb1ELb0ELb0EEENS1_21CollectiveEpilogueFwdINS6_IJSA_SC_SB_EEES9_SE_SG_Li256ELb0ELb1ELb0ELb0EEENS1_29StaticPersistentTileSchedulerILb0EEEEEEEEEvNT_6ParamsE,"a",@progbits
	.sectionflags	@""
	.align	4
.nv.constant0._ZN7cutlass13device_kernelIN5flash11enable_sm90INS1_16FlashAttnFwdSm90INS1_25CollectiveMainloopFwdSm90ILi2EN4cute5tupleIJNS5_1CILi1EEES8_S8_EEENS6_IJNS7_ILi128EEENS7_ILi80EEENS7_ILi256EEEEEELi256ENS_10bfloat16_tEfNS_4arch4Sm90ELb0ELb0ELb0ELb0ELb1ELb0ELb0ELb1ELb1ELb1ELb0ELb0EEENS1_21CollectiveEpilogueFwdINS6_IJSA_SC_SB_EEES9_SE_SG_Li256ELb0ELb1ELb0ELb0EEENS1_29StaticPersistentTileSchedulerILb0EEEEEEEEEvNT_6ParamsE:
	.zero		3200


//--------------------- .nv.constant0._ZN7cutlass13device_kernelIN5flash11enable_sm90INS1_16FlashAttnFwdSm90INS1_25CollectiveMainloopFwdSm90ILi2EN4cute5tupleIJNS5_1CILi1EEES8_S8_EEENS6_IJNS7_ILi128EEENS7_ILi80EEENS7_ILi256EEEEEELi256ENS_10bfloat16_tEfNS_4arch4Sm90ELb0ELb0ELb0ELb1ELb1ELb0ELb0ELb1ELb1ELb1ELb0ELb0EEENS1_21CollectiveEpilogueFwdINS6_IJSA_SC_SB_EEES9_SE_SG_Li256ELb1ELb1ELb0ELb0EEENS1_36VarlenDynamicPersistentTileSchedulerILi128ELi80ELi256ELi128ELb0ELb1ELb1ELb0ELb1ELb1EEEEEEEEEvNT_6ParamsE --------------------------
	.section	.nv.constant0._ZN7cutlass13device_kernelIN5flash11enable_sm90INS1_16FlashAttnFwdSm90INS1_25CollectiveMainloopFwdSm90ILi2EN4cute5tupleIJNS5_1CILi1EEES8_S8_EEENS6_IJNS7_ILi128EEENS7_ILi80EEENS7_ILi256EEEEEELi256ENS_10bfloat16_tEfNS_4arch4Sm90ELb0ELb0ELb0ELb1ELb1ELb0ELb0ELb1ELb1ELb1ELb0ELb0EEENS1_21CollectiveEpilogueFwdINS6_IJSA_SC_SB_EEES9_SE_SG_Li256ELb1ELb1ELb0ELb0EEENS1_36VarlenDynamicPersistentTileSchedulerILi128ELi80ELi256ELi128ELb0ELb1ELb1ELb0ELb1ELb1EEEEEEEEEvNT_6ParamsE,"a",@progbits
	.sectionflags	@""
	.align	4
.nv.constant0._ZN7cutlass13device_kernelIN5flash11enable_sm90INS1_16FlashAttnFwdSm90INS1_25CollectiveMainloopFwdSm90ILi2EN4cute5tupleIJNS5_1CILi1EEES8_S8_EEENS6_IJNS7_ILi128EEENS7_ILi80EEENS7_ILi256EEEEEELi256ENS_10bfloat16_tEfNS_4arch4Sm90ELb0ELb0ELb0ELb1ELb1ELb0ELb0ELb1ELb1ELb1ELb0ELb0EEENS1_21CollectiveEpilogueFwdINS6_IJSA_SC_SB_EEES9_SE_SG_Li256ELb1ELb1ELb0ELb0EEENS1_36VarlenDynamicPersistentTileSchedulerILi128ELi80ELi256ELi128ELb0ELb1ELb1ELb0ELb1ELb1EEEEEEEEEvNT_6ParamsE:
	.zero		3328


//--------------------- .nv.constant0._ZN7cutlass13device_kernelIN5flash11enable_sm90INS1_16FlashAttnFwdSm90INS1_25CollectiveMainloopFwdSm90ILi2EN4cute5tupleIJNS5_1CILi1EEES8_S8_EEENS6_IJNS7_ILi128EEENS7_ILi80EEENS7_ILi256EEEEEELi256ENS_10bfloat16_tEfNS_4arch4Sm90ELb0ELb0ELb0ELb1ELb1ELb1ELb0ELb1ELb1ELb1ELb0ELb0EEENS1_21CollectiveEpilogueFwdINS6_IJSA_SC_SB_EEES9_SE_SG_Li256ELb1ELb1ELb0ELb0EEENS1_36VarlenDynamicPersistentTileSchedulerILi128ELi80ELi256ELi128ELb0ELb1ELb1ELb0ELb1ELb1EEEEEEEEEvNT_6ParamsE --------------------------
	.section	.nv.constant0._ZN7cutlass13device_kernelIN5flash11enable_sm90INS1_16FlashAttnFwdSm90INS1_25CollectiveMainloopFwdSm90ILi2EN4cute5tupleIJNS5_1CILi1EEES8_S8_EEENS6_IJNS7_ILi128EEENS7_ILi80EEENS7_ILi256EEEEEELi256ENS_10bfloat16_tEfNS_4arch4Sm90ELb0ELb0ELb0ELb1ELb1ELb1ELb0ELb1ELb1ELb1ELb0ELb0EEENS1_21CollectiveEpilogueFwdINS6_IJSA_SC_SB_EEES9_SE_SG_Li256ELb1ELb1ELb0ELb0EEENS1_36VarlenDynamicPersistentTileSchedulerILi128ELi80ELi256ELi128ELb0ELb1ELb1ELb0ELb1ELb1EEEEEEEEEvNT_6ParamsE,"a",@progbits
	.sectionflags	@""
	.align	4
.nv.constant0._ZN7cutlass13device_kernelIN5flash11enable_sm90INS1_16FlashAttnFwdSm90INS1_25CollectiveMainloopFwdSm90ILi2EN4cute5tupleIJNS5_1CILi1EEES8_S8_EEENS6_IJNS7_ILi128EEENS7_ILi80EEENS7_ILi256EEEEEELi256ENS_10bfloat16_tEfNS_4arch4Sm90ELb0ELb0ELb0ELb1ELb1ELb1ELb0ELb1ELb1ELb1ELb0ELb0EEENS1_21CollectiveEpilogueFwdINS6_IJSA_SC_SB_EEES9_SE_SG_Li256ELb1ELb1ELb0ELb0EEENS1_36VarlenDynamicPersistentTileSchedulerILi128ELi80ELi256ELi128ELb0ELb1ELb1ELb0ELb1ELb1EEEEEEEEEvNT_6ParamsE:
	.zero		3328


//--------------------- .nv.constant0._ZN7cutlass13device_kernelIN5flash11enable_sm90INS1_16FlashAttnFwdSm90INS1_25CollectiveMainloopFwdSm90ILi2EN4cute5tupleIJNS5_1CILi1EEES8_S8_EEENS6_IJNS7_ILi128EEENS7_ILi64EEENS7_ILi256EEEEEELi256ENS_10bfloat16_tEfNS_4arch4Sm90ELb0ELb1ELb0ELb0ELb1ELb0ELb0ELb1ELb1ELb1ELb0ELb0EEENS1_21CollectiveEpilogueFwdINS6_IJSA_SC_SB_EEES9_SE_SG_Li256ELb0ELb1ELb0ELb0EEENS1_30DynamicPersistentTileSchedulerILi256ELi128ELb0ELb1ELb1EEEEEEEEEvNT_6ParamsE --------------------------
	.section	.nv.constant0._ZN7cutlass13device_kernelIN5flash11enable_sm90INS1_16FlashAttnFwdSm90INS1_25CollectiveMainloopFwdSm90ILi2EN4cute5tupleIJNS5_1CILi1EEES8_S8_EEENS6_IJNS7_ILi128EEENS7_ILi64EEENS7_ILi256EEEEEELi256ENS_10bfloat16_tEfNS_4arch4Sm90ELb0ELb1ELb0ELb0ELb1ELb0ELb0ELb1ELb1ELb1ELb0ELb0EEENS1_21CollectiveEpilogueFwdINS6_IJSA_SC_SB_EEES9_SE_SG_Li256ELb0ELb1ELb0ELb0EEENS1_30DynamicPersistentTileSchedulerILi256ELi128ELb0ELb1ELb1EEEEEEEEEvNT_6ParamsE,"a",@progbits
	.sectionflags	@""
	.align	4
.nv.constant0._ZN7cutlass13device_kernelIN5flash11enable_sm90INS1_16FlashAttnFwdSm90INS1_25CollectiveMainloopFwdSm90ILi2EN4cute5tupleIJNS5_1CILi1EEES8_S8_EEENS6_IJNS7_ILi128EEENS7_ILi64EEENS7_ILi256EEEEEELi256ENS_10bfloat16_tEfNS_4arch4Sm90ELb0ELb1ELb0ELb0ELb1ELb0ELb0ELb1ELb1ELb1ELb0ELb0EEENS1_21CollectiveEpilogueFwdINS6_IJSA_SC_SB_EEES9_SE_SG_Li256ELb0ELb1ELb0ELb0EEENS1_30DynamicPersistentTileSchedulerILi256ELi128ELb0ELb1ELb1EEEEEEEEEvNT_6ParamsE:
	.zero		3328


//--------------------- .nv.constant0._ZN7cutlass13device_kernelIN5flash11enable_sm90INS1_16FlashAttnFwdSm90INS1_25CollectiveMainloopFwdSm90ILi2EN4cute5tupleIJNS5_1CILi1EEES8_S8_EEENS6_IJNS7_ILi128EEENS7_ILi64EEENS7_ILi256EEEEEELi256ENS_10bfloat16_tEfNS_4arch4Sm90ELb0ELb1ELb0ELb1ELb1ELb0ELb0ELb1ELb1ELb1ELb0ELb0EEENS1_21CollectiveEpilogueFwdINS6_IJSA_SC_SB_EEES9_SE_SG_Li256ELb1ELb1ELb0ELb0EEENS1_36VarlenDynamicPersistentTileSchedulerILi128ELi64ELi256ELi128ELb0ELb1ELb1ELb1ELb0ELb1EEEEEEEEEvNT_6ParamsE --------------------------
	.section	.nv.constant0._ZN7cutlass13device_kernelIN5flash11enable_sm90INS1_16FlashAttnFwdSm90INS1_25CollectiveMainloopFwdSm90ILi2EN4cute5tupleIJNS5_1CILi1EEES8_S8_EEENS6_IJNS7_ILi128EEENS7_ILi64EEENS7_ILi256EEEEEELi256ENS_10bfloat16_tEfNS_4arch4Sm90ELb0ELb1ELb0ELb1ELb1ELb0ELb0ELb1ELb1ELb1ELb0ELb0EEENS1_21CollectiveEpilogueFwdINS6_IJSA_SC_SB_EEES9_SE_SG_Li256ELb1ELb1ELb0ELb0EEENS1_36VarlenDynamicPersistentTileSchedulerILi128ELi64ELi256ELi128ELb0ELb1ELb1ELb1ELb0ELb1EEEEEEEEEvNT_6ParamsE,"a",@progbits
	.sectionflags	@""
	.align	4
.nv.constant0._ZN7cutlass13device_kernelIN5flash11enable_sm90INS1_16FlashAttnFwdSm90INS1_25CollectiveMainloopFwdSm90ILi2EN4cute5tupleIJNS5_1CILi1EEES8_S8_EEENS6_IJNS7_ILi128EEENS7_ILi64EEENS7_ILi256EEEEEELi256ENS_10bfloat16_tEfNS_4arch4Sm90ELb0ELb1ELb0ELb1ELb1ELb0ELb0ELb1ELb1ELb1ELb0ELb0EEENS1_21CollectiveEpilogueFwdINS6_IJSA_SC_SB_EEES9_SE_SG_Li256ELb1ELb1ELb0ELb0EEENS1_36VarlenDynamicPersistentTileSchedulerILi128ELi64ELi256ELi128ELb0ELb1ELb1ELb1ELb0ELb1EEEEEEEEEvNT_6ParamsE:
	.zero		3328


//--------------------- .nv.constant0._ZN7cutlass13device_kernelIN5flash11enable_sm90INS1_16FlashAttnFwdSm90INS1_25CollectiveMainloopFwdSm90ILi2EN4cute5tupleIJNS5_1CILi1EEES8_S8_EEENS6_IJNS7_ILi128EEENS7_ILi64EEENS7_ILi256EEEEEELi256ENS_10bfloat16_tEfNS_4arch4Sm90ELb0ELb1ELb0ELb1ELb1ELb1ELb0ELb1ELb1ELb1ELb0ELb0EEENS1_21CollectiveEpilogueFwdINS6_IJSA_SC_SB_EEES9_SE_SG_Li256ELb1ELb1ELb0ELb0EEENS1_36VarlenDynamicPersistentTileSchedulerILi128ELi64ELi256ELi128ELb0ELb1ELb1ELb1ELb0ELb1EEEEEEEEEvNT_6ParamsE --------------------------
	.section	.nv.constant0._ZN7cutlass13device_kernelIN5flash11enable_sm90INS1_16FlashAttnFwdSm90INS1_25CollectiveMainloopFwdSm90ILi2EN4cute5tupleIJNS5_1CILi1EEES8_S8_EEENS6_IJNS7_ILi128EEENS7_ILi64EEENS7_ILi256EEEEEELi256ENS_10bfloat16_tEfNS_4arch4Sm90ELb0ELb1ELb0ELb1ELb1ELb1ELb0ELb1ELb1ELb1ELb0ELb0EEENS1_21CollectiveEpilogueFwdINS6_IJSA_SC_SB_EEES9_SE_SG_Li256ELb1ELb1ELb0ELb0EEENS1_36VarlenDynamicPersistentTileSchedulerILi128ELi64ELi256ELi128ELb0ELb1ELb1ELb1ELb0ELb1EEEEEEEEEvNT_6ParamsE,"a",@progbits
	.sectionflags	@""
	.align	4
.nv.constant0._ZN7cutlass13device_kernelIN5flash11enable_sm90INS1_16FlashAttnFwdSm90INS1_25CollectiveMainloopFwdSm90ILi2EN4cute5tupleIJNS5_1CILi1EEES8_S8_EEENS6_IJNS7_ILi128EEENS7_ILi64EEENS7_ILi256EEEEEELi256ENS_10bfloat16_tEfNS_4arch4Sm90ELb0ELb1ELb0ELb1ELb1ELb1ELb0ELb1ELb1ELb1ELb0ELb0EEENS1_21CollectiveEpilogueFwdINS6_IJSA_SC_SB_EEES9_SE_SG_Li256ELb1ELb1ELb0ELb0EEENS1_36VarlenDynamicPersistentTileSchedulerILi128ELi64ELi256ELi128ELb0ELb1ELb1ELb1ELb0ELb1EEEEEEEEEvNT_6ParamsE:
	.zero		3328


//--------------------- .nv.constant0._ZN7cutlass13device_kernelIN5flash11enable_sm90INS1_16FlashAttnFwdSm90INS1_25CollectiveMainloopFwdSm90ILi2EN4cute5tupleIJNS5_1CILi1EEES8_S8_EEENS6_IJNS7_ILi128EEENS7_ILi80EEENS7_ILi256EEEEEELi256ENS_10bfloat16_tEfNS_4arch4Sm90ELb1ELb0ELb0ELb0ELb1ELb0ELb0ELb1ELb1ELb1ELb0ELb0EEENS1_21CollectiveEpilogueFwdINS6_IJSA_SC_SB_EEES9_SE_SG_Li256ELb0ELb1ELb0ELb0EEENS1_30DynamicPersistentTileSchedulerILi256ELi128ELb0ELb1ELb1EEEEEEEEEvNT_6ParamsE --------------------------
	.section	.nv.constant0._ZN7cutlass13device_kernelIN5flash11enable_sm90INS1_16FlashAttnFwdSm90INS1_25CollectiveMainloopFwdSm90ILi2EN4cute5tupleIJNS5_1CILi1EEES8_S8_EEENS6_IJNS7_ILi128EEENS7_ILi80EEENS7_ILi256EEEEEELi256ENS_10bfloat16_tEfNS_4arch4Sm90ELb1ELb0ELb0ELb0ELb1ELb0ELb0ELb1ELb1ELb1ELb0ELb0EEENS1_21CollectiveEpilogueFwdINS6_IJSA_SC_SB_EEES9_SE_SG_Li256ELb0ELb1ELb0ELb0EEENS1_30DynamicPersistentTileSchedulerILi256ELi128ELb0ELb1ELb1EEEEEEEEEvNT_6ParamsE,"a",@progbits
	.sectionflags	@""
	.align	4
.nv.constant0._ZN7cutlass13device_kernelIN5flash11enable_sm90INS1_16FlashAttnFwdSm90INS1_25CollectiveMainloopFwdSm90ILi2EN4cute5tupleIJNS5_1CILi1EEES8_S8_EEENS6_IJNS7_ILi128EEENS7_ILi80EEENS7_ILi256EEEEEELi256ENS_10bfloat16_tEfNS_4arch4Sm90ELb1ELb0ELb0ELb0ELb1ELb0ELb0ELb1ELb1ELb1ELb0ELb0EEENS1_21CollectiveEpilogueFwdINS6_IJSA_SC_SB_EEES9_SE_SG_Li256ELb0ELb1ELb0ELb0EEENS1_30DynamicPersistentTileSchedulerILi256ELi128ELb0ELb1ELb1EEEEEEEEEvNT_6ParamsE:
	.zero		3328


//--------------------- .nv.constant0._ZN7cutlass13device_kernelIN5flash11enable_sm90INS1_16FlashAttnFwdSm90INS1_25CollectiveMainloopFwdSm90ILi2EN4cute5tupleIJNS5_1CILi1EEES8_S8_EEENS6_IJNS7_ILi128EEENS7_ILi80EEENS7_ILi256EEEEEELi256ENS_10bfloat16_tEfNS_4arch4Sm90ELb1ELb0ELb0ELb1ELb1ELb0ELb0ELb1ELb1ELb1ELb0ELb0EEENS1_21CollectiveEpilogueFwdINS6_IJSA_SC_SB_EEES9_SE_SG_Li256ELb1ELb1ELb0ELb0EEENS1_36VarlenDynamicPersistentTileSchedulerILi128ELi80ELi256ELi128ELb0ELb1ELb1ELb1ELb1ELb1EEEEEEEEEvNT_6ParamsE --------------------------
	.section	.nv.constant0._ZN7cutlass13device_kernelIN5flash11enable_sm90INS1_16FlashAttnFwdSm90INS1_25CollectiveMainloopFwdSm90ILi2EN4cute5tupleIJNS5_1CILi1EEES8_S8_EEENS6_IJNS7_ILi128EEENS7_ILi80EEENS7_ILi256EEEEEELi256ENS_10bfloat16_tEfNS_4arch4Sm90ELb1ELb0ELb0ELb1ELb1ELb0ELb0ELb1ELb1ELb1ELb0ELb0EEENS1_21CollectiveEpilogueFwdINS6_IJSA_SC_SB_EEES9_SE_SG_Li256ELb1ELb1ELb0ELb0EEENS1_36VarlenDynamicPersistentTileSchedulerILi128ELi80ELi256ELi128ELb0ELb1ELb1ELb1ELb1ELb1EEEEEEEEEvNT_6ParamsE,"a",@progbits
	.sectionflags	@""
	.align	4
.nv.constant0._ZN7cutlass13device_kernelIN5flash11enable_sm90INS1_16FlashAttnFwdSm90INS1_25CollectiveMainloopFwdSm90ILi2EN4cute5tupleIJNS5_1CILi1EEES8_S8_EEENS6_IJNS7_ILi128EEENS7_ILi80EEENS7_ILi256EEEEEELi256ENS_10bfloat16_tEfNS_4arch4Sm90ELb1ELb0ELb0ELb1ELb1ELb0ELb0ELb1ELb1ELb1ELb0ELb0EEENS1_21CollectiveEpilogueFwdINS6_IJSA_SC_SB_EEES9_SE_SG_Li256ELb1ELb1ELb0ELb0EEENS1_36VarlenDynamicPersistentTileSchedulerILi128ELi80ELi256ELi128ELb0ELb1ELb1ELb1ELb1ELb1EEEEEEEEEvNT_6ParamsE:
	.zero		3328


//--------------------- .nv.constant0._ZN7cutlass13device_kernelIN5flash11enable_sm90INS1_16FlashAttnFwdSm90INS1_25CollectiveMainloopFwdSm90ILi2EN4cute5tupleIJNS5_1CILi1EEES8_S8_EEENS6_IJNS7_ILi128EEENS7_ILi80EEENS7_ILi256EEEEEELi256ENS_10bfloat16_tEfNS_4arch4Sm90ELb1ELb0ELb0ELb1ELb1ELb1ELb0ELb1ELb1ELb1ELb0ELb0EEENS1_21CollectiveEpilogueFwdINS6_IJSA_SC_SB_EEES9_SE_SG_Li256ELb1ELb1ELb0ELb0EEENS1_36VarlenDynamicPersistentTileSchedulerILi128ELi80ELi256ELi128ELb0ELb1ELb1ELb1ELb1ELb1EEEEEEEEEvNT_6ParamsE --------------------------
	.section	.nv.constant0._ZN7cutlass13device_kernelIN5flash11enable_sm90INS1_16FlashAttnFwdSm90INS1_25CollectiveMainloopFwdSm90ILi2EN4cute5tupleIJNS5_1CILi1EEES8_S8_EEENS6_IJNS7_ILi128EEENS7_ILi80EEENS7_ILi256EEEEEELi256ENS_10bfloat16_tEfNS_4arch4Sm90ELb1ELb0ELb0ELb1ELb1ELb1ELb0ELb1ELb1ELb1ELb0ELb0EEENS1_21CollectiveEpilogueFwdINS6_IJSA_SC_SB_EEES9_SE_SG_Li256ELb1ELb1ELb0ELb0EEENS1_36VarlenDynamicPersistentTileSchedulerILi128ELi80ELi256ELi128ELb0ELb1ELb1ELb1ELb1ELb1EEEEEEEEEvNT_6ParamsE,"a",@progbits
	.sectionflags	@""
	.align	4
.nv.constant0._ZN7cutlass13device_kernelIN5flash11enable_sm90INS1_16FlashAttnFwdSm90INS1_25CollectiveMainloopFwdSm90ILi2EN4cute5tupleIJNS5_1CILi1EEES8_S8_EEENS6_IJNS7_ILi128EEENS7_ILi80EEENS7_ILi256EEEEEELi256ENS_10bfloat16_tEfNS_4arch4Sm90ELb1ELb0ELb0ELb1ELb1ELb1ELb0ELb1ELb1ELb1ELb0ELb0EEENS1_21CollectiveEpilogueFwdINS6_IJSA_SC_SB_EEES9_SE_SG_Li256ELb1ELb1ELb0ELb0EEENS1_36VarlenDynamicPersistentTileSchedulerILi128ELi80ELi256ELi128ELb0ELb1ELb1ELb1ELb1ELb1EEEEEEEEEvNT_6ParamsE:
	.zero		3328


//--------------------- .nv.constant0._ZN7cutlass13device_kernelIN5flash11enable_sm90INS1_16FlashAttnFwdSm90INS1_25CollectiveMainloopFwdSm90ILi2EN4cute5tupleIJNS5_1CILi1EEES8_S8_EEENS6_IJNS7_ILi128EEENS7_ILi96EEENS7_ILi192EEEEEELi192ENS_10bfloat16_tEfNS_4arch4Sm90ELb0ELb0ELb0ELb0ELb1ELb0ELb0ELb1ELb1ELb1ELb0ELb0EEENS1_21CollectiveEpilogueFwdINS6_IJSA_SC_SB_EEES9_SE_SG_Li256ELb0ELb1ELb0ELb0EEENS1_29StaticPersistentTileSchedulerILb0EEEEEEEEEvNT_6ParamsE --------------------------
	.section	.nv.constant0._ZN7cutlass13device_kernelIN5flash11enable_sm90INS1_16FlashAttnFwdSm90INS1_25CollectiveMainloopFwdSm90ILi2EN4cute5tupleIJNS5_1CILi1EEES8_S8_EEENS6_IJNS7_ILi128EEENS7_ILi96EEENS7_ILi192EEEEEELi192ENS_10bfloat16_tEfNS_4arch4Sm90ELb0ELb0ELb0ELb0ELb1ELb0ELb0ELb1ELb1ELb1ELb0ELb0EEENS1_21CollectiveEpilogueFwdINS6_IJSA_SC_SB_EEES9_SE_SG_Li256ELb0ELb1ELb0ELb0EEENS1_29StaticPersistentTileSchedulerILb0EEEEEEEEEvNT_6ParamsE,"a",@progbits
	.sectionflags	@""
	.align	4
.nv.constant0._ZN7cutlass13device_kernelIN5flash11enable_sm90INS1_16FlashAttnFwdSm90INS1_25CollectiveMainloopFwdSm90ILi2EN4cute5tupleIJNS5_1CILi1EEES8_S8_EEENS6_IJNS7_ILi128EEENS7_ILi96EEENS7_ILi192EEEEEELi192ENS_10bfloat16_tEfNS_4arch4Sm90ELb0ELb0ELb0ELb0ELb1ELb0ELb0ELb1ELb1ELb1ELb0ELb0EEENS1_21CollectiveEpilogueFwdINS6_IJSA_SC_SB_EEES9_SE_SG_Li256ELb0ELb1ELb0ELb0EEENS1_29StaticPersistentTileSchedulerILb0EEEEEEEEEvNT_6ParamsE:
	.zero		3200


//--------------------- .nv.constant0._ZN7cutlass13device_kernelIN5flash11enable_sm90INS1_16FlashAttnFwdSm90INS1_25CollectiveMainloopFwdSm90ILi2EN4cute5tupleIJNS5_1CILi1EEES8_S8_EEENS6_IJNS7_ILi128EEENS7_ILi96EEENS7_ILi192EEEEEELi192ENS_10bfloat16_tEfNS_4arch4Sm90ELb0ELb0ELb0ELb1ELb1ELb0ELb0ELb1ELb1ELb1ELb0ELb0EEENS1_21CollectiveEpilogueFwdINS6_IJSA_SC_SB_EEES9_SE_SG_Li256ELb1ELb1ELb0ELb0EEENS1_36VarlenDynamicPersistentTileSchedulerILi128ELi96ELi256ELi128ELb0ELb1ELb1ELb0ELb1ELb1EEEEEEEEEvNT_6ParamsE --------------------------
	.section	.nv.constant0._ZN7cutlass13device_kernelIN5flash11enable_sm90INS1_16FlashAttnFwdSm90INS1_25CollectiveMainloopFwdSm90ILi2EN4cute5tupleIJNS5_1CILi1EEES8_S8_EEENS6_IJNS7_ILi128EEENS7_ILi96EEENS7_ILi192EEEEEELi192ENS_10bfloat16_tEfNS_4arch4Sm90ELb0ELb0ELb0ELb1ELb1ELb0ELb0ELb1ELb1ELb1ELb0ELb0EEENS1_21CollectiveEpilogueFwdINS6_IJSA_SC_SB_EEES9_SE_SG_Li256ELb1ELb1ELb0ELb0EEENS1_36VarlenDynamicPersistentTileSchedulerILi128ELi96ELi256ELi128ELb0ELb1ELb1ELb0ELb1ELb1EEEEEEEEEvNT_6ParamsE,"a",@progbits
	.sectionflags	@""
	.align	4
.nv.constant0._ZN7cutlass13device_kernelIN5flash11enable_sm90INS1_16FlashAttnFwdSm90INS1_25CollectiveMainloopFwdSm90ILi2EN4cute5tupleIJNS5_1CILi1EEES8_S8_EEENS6_IJNS7_ILi128EEENS7_ILi96EEENS7_ILi192EEEEEELi192ENS_10bfloat16_tEfNS_4arch4Sm90ELb0ELb0ELb0ELb1ELb1ELb0ELb0ELb1ELb1ELb1ELb0ELb0EEENS1_21CollectiveEpilogueFwdINS6_IJSA_SC_SB_EEES9_SE_SG_Li256ELb1ELb1ELb0ELb0EEENS1_36VarlenDynamicPersistentTileSchedulerILi128ELi96ELi256ELi128ELb0ELb1ELb1ELb0ELb1ELb1EEEEEEEEEvNT_6ParamsE:
	.zero		3328


//--------------------- .nv.constant0._ZN7cutlass13device_kernelIN5flash11enable_sm90INS1_16FlashAttnFwdSm90INS1_25CollectiveMainloopFwdSm90ILi2EN4cute5tupleIJNS5_1CILi1EEES8_S8_EEENS6_IJNS7_ILi128EEENS7_ILi96EEENS7_ILi192EEEEEELi192ENS_10bfloat16_tEfNS_4arch4Sm90ELb0ELb0ELb0ELb1ELb1ELb1ELb0ELb1ELb1ELb1ELb0ELb0EEENS1_21CollectiveEpilogueFwdINS6_IJSA_SC_SB_EEES9_SE_SG_Li256ELb1ELb1ELb0ELb0EEENS1_36VarlenDynamicPersistentTileSchedulerILi128ELi96ELi256ELi128ELb0ELb1ELb1ELb0ELb1ELb1EEEEEEEEEvNT_6ParamsE --------------------------
	.section	.nv.constant0._ZN7cutlass13device_kernelIN5flash11enable_sm90INS1_16FlashAttnFwdSm90INS1_25CollectiveMainloopFwdSm90ILi2EN4cute5tupleIJNS5_1CILi1EEES8_S8_EEENS6_IJNS7_ILi128EEENS7_ILi96EEENS7_ILi192EEEEEELi192ENS_10bfloat16_tEfNS_4arch4Sm90ELb0ELb0ELb0ELb1ELb1ELb1ELb0ELb1ELb1ELb1ELb0ELb0EEENS1_21CollectiveEpilogueFwdINS6_IJSA_SC_SB_EEES9_SE_SG_Li256ELb1ELb1ELb0ELb0EEENS1_36VarlenDynamicPersistentTileSchedulerILi128ELi96ELi256ELi128ELb0ELb1ELb1ELb0ELb1ELb1EEEEEEEEEvNT_6ParamsE,"a",@progbits
	.sectionflags	@""
	.align	4
.nv.constant0._ZN7cutlass13device_kernelIN5flash11enable_sm90INS1_16FlashAttnFwdSm90INS1_25CollectiveMainloopFwdSm90ILi2EN4cute5tupleIJNS5_1CILi1EEES8_S8_EEENS6_IJNS7_ILi128EEENS7_ILi96EEENS7_ILi192EEEEEELi192ENS_10bfloat16_tEfNS_4arch4Sm90ELb0ELb0ELb0ELb1ELb1ELb1ELb0ELb1ELb1ELb1ELb0ELb0EEENS1_21CollectiveEpilogueFwdINS6_IJSA_SC_SB_EEES9_SE_SG_Li256ELb1ELb1ELb0ELb0EEENS1_36VarlenDynamicPersistentTileSchedulerILi128ELi96ELi256ELi128ELb0ELb1ELb1ELb0ELb1ELb1EEEEEEEEEvNT_6ParamsE:
	.zero		3328


//--------------------- .nv.constant0._ZN7cutlass13device_kernelIN5flash11enable_sm90INS1_16FlashAttnFwdSm90INS1_25CollectiveMainloopFwdSm90ILi2EN4cute5tupleIJNS5_1CILi1EEES8_S8_EEENS6_IJNS7_ILi128EEENS7_ILi96EEENS7_ILi192EEEEEELi192ENS_10bfloat16_tEfNS_4arch4Sm90ELb0ELb1ELb0ELb0ELb1ELb0ELb0ELb1ELb1ELb1ELb0ELb0EEENS1_21CollectiveEpilogueFwdINS6_IJSA_SC_SB_EEES9_SE_SG_Li256ELb0ELb1ELb0ELb0EEENS1_30DynamicPersistentTileSchedulerILi256ELi128ELb0ELb1ELb1EEEEEEEEEvNT_6ParamsE --------------------------
	.section	.nv.constant0._ZN7cutlass13device_kernelIN5flash11enable_sm90INS1_16FlashAttnFwdSm90INS1_25CollectiveMainloopFwdSm90ILi2EN4cute5tupleIJNS5_1CILi1EEES8_S8_EEENS6_IJNS7_ILi128EEENS7_ILi96EEENS7_ILi192EEEEEELi192ENS_10bfloat16_tEfNS_4arch4Sm90ELb0ELb1ELb0ELb0ELb1ELb0ELb0ELb1ELb1ELb1ELb0ELb0EEENS1_21CollectiveEpilogueFwdINS6_IJSA_SC_SB_EEES9_SE_SG_Li256ELb0ELb1ELb0ELb0EEENS1_30DynamicPersistentTileSchedulerILi256ELi128ELb0ELb1ELb1EEEEEEEEEvNT_6ParamsE,"a",@progbits
	.sectionflags	@""
	.align	4
.nv.constant0._ZN7cutlass13device_kernelIN5flash11enable_sm90INS1_16FlashAttnFwdSm90INS1_25CollectiveMainloopFwdSm90ILi2EN4cute5tupleIJNS5_1CILi1EEES8_S8_EEENS6_IJNS7_ILi128EEENS7_ILi96EEENS7_ILi192EEEEEELi192ENS_10bfloat16_tEfNS_4arch4Sm90ELb0ELb1ELb0ELb0ELb1ELb0ELb0ELb1ELb1ELb1ELb0ELb0EEENS1_21CollectiveEpilogueFwdINS6_IJSA_SC_SB_EEES9_SE_SG_Li256ELb0ELb1ELb0ELb0EEENS1_30DynamicPersistentTileSchedulerILi256ELi128ELb0ELb1ELb1EEEEEEEEEvNT_6ParamsE:
	.zero		3328


//--------------------- .nv.constant0._ZN7cutlass13device_kernelIN5flash11enable_sm90INS1_16FlashAttnFwdSm90INS1_25CollectiveMainloopFwdSm90ILi2EN4cute5tupleIJNS5_1CILi1EEES8_S8_EEENS6_IJNS7_ILi128EEENS7_ILi96EEENS7_ILi192EEEEEELi192ENS_10bfloat16_tEfNS_4arch4Sm90ELb0ELb1ELb0ELb1ELb1ELb0ELb0ELb1ELb1ELb1ELb0ELb0EEENS1_21CollectiveEpilogueFwdINS6_IJSA_SC_SB_EEES9_SE_SG_Li256ELb1ELb1ELb0ELb0EEENS1_36VarlenDynamicPersistentTileSchedulerILi128ELi96ELi256ELi128ELb0ELb1ELb1ELb1ELb0ELb1EEEEEEEEEvNT_6ParamsE --------------------------
	.section	.nv.constant0._ZN7cutlass13device_kernelIN5flash11enable_sm90INS1_16FlashAttnFwdSm90INS1_25CollectiveMainloopFwdSm90ILi2EN4cute5tupleIJNS5_1CILi1EEES8_S8_EEENS6_IJNS7_ILi128EEENS7_ILi96EEENS7_ILi192EEEEEELi192ENS_10bfloat16_tEfNS_4arch4Sm90ELb0ELb1ELb0ELb1ELb1ELb0ELb0ELb1ELb1ELb1ELb0ELb0EEENS1_21CollectiveEpilogueFwdINS6_IJSA_SC_SB_EEES9_SE_SG_Li256ELb1ELb1ELb0ELb0EEENS1_36VarlenDynamicPersistentTileSchedulerILi128ELi96ELi256ELi128ELb0ELb1ELb1ELb1ELb0ELb1EEEEEEEEEvNT_6ParamsE,"a",@progbits
	.sectionflags	@""
	.align	4
.nv.constant0._ZN7cutlass13device_kernelIN5flash11enable_sm90INS1_16FlashAttnFwdSm90INS1_25CollectiveMainloopFwdSm90ILi2EN4cute5tupleIJNS5_1CILi1EEES8_S8_EEENS6_IJNS7_ILi128EEENS7_ILi96EEENS7_ILi192EEEEEELi192ENS_10bfloat16_tEfNS_4arch4Sm90ELb0ELb1ELb0ELb1ELb1ELb0ELb0ELb1ELb1ELb1ELb0ELb0EEENS1_21CollectiveEpilogueFwdINS6_IJSA_SC_SB_EEES9_SE_SG_Li256ELb1ELb1ELb0ELb0EEENS1_36VarlenDynamicPersistentTileSchedulerILi128ELi96ELi256ELi128ELb0ELb1ELb1ELb1ELb0ELb1EEEEEEEEEvNT_6ParamsE:
	.zero		3328


//--------------------- .nv.constant0._ZN7cutlass13device_kernelIN5flash11enable_sm90INS1_16FlashAttnFwdSm90INS1_25CollectiveMainloopFwdSm90ILi2EN4cute5tupleIJNS5_1CILi1EEES8_S8_EEENS6_IJNS7_ILi128EEENS7_ILi96EEENS7_ILi192EEEEEELi192ENS_10bfloat16_tEfNS_4arch4Sm90ELb0ELb1ELb0ELb1ELb1ELb1ELb0ELb1ELb1ELb1ELb0ELb0EEENS1_21CollectiveEpilogueFwdINS6_IJSA_SC_SB_EEES9_SE_SG_Li256ELb1ELb1ELb0ELb0EEENS1_36VarlenDynamicPersistentTileSchedulerILi128ELi96ELi256ELi128ELb0ELb1ELb1ELb1ELb0ELb1EEEEEEEEEvNT_6ParamsE --------------------------
	.section	.nv.constant0._ZN7cutlass13device_kernelIN5flash11enable_sm90INS1_16FlashAttnFwdSm90INS1_25CollectiveMainloopFwdSm90ILi2EN4cute5tupleIJNS5_1CILi1EEES8_S8_EEENS6_IJNS7_ILi128EEENS7_ILi96EEENS7_ILi192EEEEEELi192ENS_10bfloat16_tEfNS_4arch4Sm90ELb0ELb1ELb0ELb1ELb1ELb1ELb0ELb1ELb1ELb1ELb0ELb0EEENS1_21CollectiveEpilogueFwdINS6_IJSA_SC_SB_EEES9_SE_SG_Li256ELb1ELb1ELb0ELb0EEENS1_36VarlenDynamicPersistentTileSchedulerILi128ELi96ELi256ELi128ELb0ELb1ELb1ELb1ELb0ELb1EEEEEEEEEvNT_6ParamsE,"a",@progbits
	.sectionflags	@""
	.align	4
.nv.constant0._ZN7cutlass13device_kernelIN5flash11enable_sm90INS1_16FlashAttnFwdSm90INS1_25CollectiveMainloopFwdSm90ILi2EN4cute5tupleIJNS5_1CILi1EEES8_S8_EEENS6_IJNS7_ILi128EEENS7_ILi96EEENS7_ILi192EEEEEELi192ENS_10bfloat16_tEfNS_4arch4Sm90ELb0ELb1ELb0ELb1ELb1ELb1ELb0ELb1ELb1ELb1ELb0ELb0EEENS1_21CollectiveEpilogueFwdINS6_IJSA_SC_SB_EEES9_SE_SG_Li256ELb1ELb1ELb0ELb0EEENS1_36VarlenDynamicPersistentTileSchedulerILi128ELi96ELi256ELi128ELb0ELb1ELb1ELb1ELb0ELb1EEEEEEEEEvNT_6ParamsE:
	.zero		3328


//--------------------- .nv.constant0._ZN7cutlass13device_kernelIN5flash11enable_sm90INS1_16FlashAttnFwdSm90INS1_25CollectiveMainloopFwdSm90ILi2EN4cute5tupleIJNS5_1CILi1EEES8_S8_EEENS6_IJNS7_ILi128EEENS7_ILi96EEENS7_ILi192EEEEEELi192ENS_10bfloat16_tEfNS_4arch4Sm90ELb1ELb0ELb0ELb0ELb1ELb0ELb0ELb1ELb1ELb1ELb0ELb0EEENS1_21CollectiveEpilogueFwdINS6_IJSA_SC_SB_EEES9_SE_SG_Li256ELb0ELb1ELb0ELb0EEENS1_30DynamicPersistentTileSchedulerILi256ELi128ELb0ELb1ELb1EEEEEEEEEvNT_6ParamsE --------------------------
	.section	.nv.constant0._ZN7cutlass13device_kernelIN5flash11enable_sm90INS1_16FlashAttnFwdSm90INS1_25CollectiveMainloopFwdSm90ILi2EN4cute5tupleIJNS5_1CILi1EEES8_S8_EEENS6_IJNS7_ILi128EEENS7_ILi96EEENS7_ILi192EEEEEELi192ENS_10bfloat16_tEfNS_4arch4Sm90ELb1ELb0ELb0ELb0ELb1ELb0ELb0ELb1ELb1ELb1ELb0ELb0EEENS1_21CollectiveEpilogueFwdINS6_IJSA_SC_SB_EEES9_SE_SG_Li256ELb0ELb1ELb0ELb0EEENS1_30DynamicPersistentTileSchedulerILi256ELi128ELb0ELb1ELb1EEEEEEEEEvNT_6ParamsE,"a",@progbits
	.sectionflags	@""
	.align	4
.nv.constant0._ZN7cutlass13device_kernelIN5flash11enable_sm90INS1_16FlashAttnFwdSm90INS1_25CollectiveMainloopFwdSm90ILi2EN4cute5tupleIJNS5_1CILi1EEES8_S8_EEENS6_IJNS7_ILi128EEENS7_ILi96EEENS7_ILi192EEEEEELi192ENS_10bfloat16_tEfNS_4arch4Sm90ELb1ELb0ELb0ELb0ELb1ELb0ELb0ELb1ELb1ELb1ELb0ELb0EEENS1_21CollectiveEpilogueFwdINS6_IJSA_SC_SB_EEES9_SE_SG_Li256ELb0ELb1ELb0ELb0EEENS1_30DynamicPersistentTileSchedulerILi256ELi128ELb0ELb1ELb1EEEEEEEEEvNT_6ParamsE:
	.zero		3328


//--------------------- .nv.constant0._ZN7cutlass13device_kernelIN5flash11enable_sm90INS1_16FlashAttnFwdSm90INS1_25CollectiveMainloopFwdSm90ILi2EN4cute5tupleIJNS5_1CILi1EEES8_S8_EEENS6_IJNS7_ILi128EEENS7_ILi96EEENS7_ILi192EEEEEELi192ENS_10bfloat16_tEfNS_4arch4Sm90ELb1ELb0ELb0ELb1ELb1ELb0ELb0ELb1ELb1ELb1ELb0ELb0EEENS1_21CollectiveEpilogueFwdINS6_IJSA_SC_SB_EEES9_SE_SG_Li256ELb1ELb1ELb0ELb0EEENS1_36VarlenDynamicPersistentTileSchedulerILi128ELi96ELi256ELi128ELb0ELb1ELb1ELb1ELb1ELb1EEEEEEEEEvNT_6ParamsE --------------------------
	.section	.nv.constant0._ZN7cutlass13device_kernelIN5flash11enable_sm90INS1_16FlashAttnFwdSm90INS1_25CollectiveMainloopFwdSm90ILi2EN4cute5tupleIJNS5_1CILi1EEES8_S8_EEENS6_IJNS7_ILi128EEENS7_ILi96EEENS7_ILi192EEEEEELi192ENS_10bfloat16_tEfNS_4arch4Sm90ELb1ELb0ELb0ELb1ELb1ELb0ELb0ELb1ELb1ELb1ELb0ELb0EEENS1_21CollectiveEpilogueFwdINS6_IJSA_SC_SB_EEES9_SE_SG_Li256ELb1ELb1ELb0ELb0EEENS1_36VarlenDynamicPersistentTileSchedulerILi128ELi96ELi256ELi128ELb0ELb1ELb1ELb1ELb1ELb1EEEEEEEEEvNT_6ParamsE,"a",@progbits
	.sectionflags	@""
	.align	4
.nv.constant0._ZN7cutlass13device_kernelIN5flash11enable_sm90INS1_16FlashAttnFwdSm90INS1_25CollectiveMainloopFwdSm90ILi2EN4cute5tupleIJNS5_1CILi1EEES8_S8_EEENS6_IJNS7_ILi128EEENS7_ILi96EEENS7_ILi192EEEEEELi192ENS_10bfloat16_tEfNS_4arch4Sm90ELb1ELb0ELb0ELb1ELb1ELb0ELb0ELb1ELb1ELb1ELb0ELb0EEENS1_21CollectiveEpilogueFwdINS6_IJSA_SC_SB_EEES9_SE_SG_Li256ELb1ELb1ELb0ELb0EEENS1_36VarlenDynamicPersistentTileSchedulerILi128ELi96ELi256ELi128ELb0ELb1ELb1ELb1ELb1ELb1EEEEEEEEEvNT_6ParamsE:
	.zero		3328


//--------------------- .nv.constant0._ZN7cutlass13device_kernelIN5flash11enable_sm90INS1_16FlashAttnFwdSm90INS1_25CollectiveMainloopFwdSm90ILi2EN4cute5tupleIJNS5_1CILi1EEES8_S8_EEENS6_IJNS7_ILi128EEENS7_ILi96EEENS7_ILi192EEEEEELi192ENS_10bfloat16_tEfNS_4arch4Sm90ELb1ELb0ELb0ELb1ELb1ELb1ELb0ELb1ELb1ELb1ELb0ELb0EEENS1_21CollectiveEpilogueFwdINS6_IJSA_SC_SB_EEES9_SE_SG_Li256ELb1ELb1ELb0ELb0EEENS1_36VarlenDynamicPersistentTileSchedulerILi128ELi96ELi256ELi128ELb0ELb1ELb1ELb1ELb1ELb1EEEEEEEEEvNT_6ParamsE --------------------------
	.section	.nv.constant0._ZN7cutlass13device_kernelIN5flash11enable_sm90INS1_16FlashAttnFwdSm90INS1_25CollectiveMainloopFwdSm90ILi2EN4cute5tupleIJNS5_1CILi1EEES8_S8_EEENS6_IJNS7_ILi128EEENS7_ILi96EEENS7_ILi192EEEEEELi192ENS_10bfloat16_tEfNS_4arch4Sm90ELb1ELb0ELb0ELb1ELb1ELb1ELb0ELb1ELb1ELb1ELb0ELb0EEENS1_21CollectiveEpilogueFwdINS6_IJSA_SC_SB_EEES9_SE_SG_Li256ELb1ELb1ELb0ELb0EEENS1_36VarlenDynamicPersistentTileSchedulerILi128ELi96ELi256ELi128ELb0ELb1ELb1ELb1ELb1ELb1EEEEEEEEEvNT_6ParamsE,"a",@progbits
	.sectionflags	@""
	.align	4
.nv.constant0._ZN7cutlass13device_kernelIN5flash11enable_sm90INS1_16FlashAttnFwdSm90INS1_25CollectiveMainloopFwdSm90ILi2EN4cute5tupleIJNS5_1CILi1EEES8_S8_EEENS6_IJNS7_ILi128EEENS7_ILi96EEENS7_ILi192EEEEEELi192ENS_10bfloat16_tEfNS_4arch4Sm90ELb1ELb0ELb0ELb1ELb1ELb1ELb0ELb1ELb1ELb1ELb0ELb0EEENS1_21CollectiveEpilogueFwdINS6_IJSA_SC_SB_EEES9_SE_SG_Li256ELb1ELb1ELb0ELb0EEENS1_36VarlenDynamicPersistentTileSchedulerILi128ELi96ELi256ELi128ELb0ELb1ELb1ELb1ELb1ELb1EEEEEEEEEvNT_6ParamsE:
	.zero		3328


//--------------------- .nv.constant0._ZN7cutlass13device_kernelIN5flash11enable_sm90INS1_16FlashAttnFwdSm90INS1_25CollectiveMainloopFwdSm90ILi2EN4cute5tupleIJNS5_1CILi1EEES8_S8_EEENS6_IJNS7_ILi128EEESA_SA_EEELi128ENS_10bfloat16_tEfNS_4arch4Sm90ELb0ELb0ELb0ELb0ELb1ELb0ELb0ELb1ELb1ELb1ELb0ELb0EEENS1_21CollectiveEpilogueFwdISB_S9_SC_SE_Li256ELb0ELb1ELb0ELb0EEENS1_29StaticPersistentTileSchedulerILb0EEEEEEEEEvNT_6ParamsE --------------------------
	.section	.nv.constant0._ZN7cutlass13device_kernelIN5flash11enable_sm90INS1_16FlashAttnFwdSm90INS1_25CollectiveMainloopFwdSm90ILi2EN4cute5tupleIJNS5_1CILi1EEES8_S8_EEENS6_IJNS7_ILi128EEESA_SA_EEELi128ENS_10bfloat16_tEfNS_4arch4Sm90ELb0ELb0ELb0ELb0ELb1ELb0ELb0ELb1ELb1ELb1ELb0ELb0EEENS1_21CollectiveEpilogueFwdISB_S9_SC_SE_Li256ELb0ELb1ELb0ELb0EEENS1_29StaticPersistentTileSchedulerILb0EEEEEEEEEvNT_6ParamsE,"a",@progbits
	.sectionflags	@""
	.align	4
.nv.constant0._ZN7cutlass13device_kernelIN5flash11enable_sm90INS1_16FlashAttnFwdSm90INS1_25CollectiveMainloopFwdSm90ILi2EN4cute5tupleIJNS5_1CILi1EEES8_S8_EEENS6_IJNS7_ILi128EEESA_SA_EEELi128ENS_10bfloat16_tEfNS_4arch4Sm90ELb0ELb0ELb0ELb0ELb1ELb0ELb0ELb1ELb1ELb1ELb0ELb0EEENS1_21CollectiveEpilogueFwdISB_S9_SC_SE_Li256ELb0ELb1ELb0ELb0EEENS1_29StaticPersistentTileSchedulerILb0EEEEEEEEEvNT_6ParamsE:
	.zero		3200


//--------------------- .nv.constant0._ZN7cutlass13device_kernelIN5flash11enable_sm90INS1_16FlashAttnFwdSm90INS1_25CollectiveMainloopFwdSm90ILi2EN4cute5tupleIJNS5_1CILi1EEES8_S8_EEENS6_IJNS7_ILi128EEESA_SA_EEELi128ENS_10bfloat16_tEfNS_4arch4Sm90ELb0ELb0ELb0ELb1ELb1ELb0ELb0ELb1ELb1ELb1ELb0ELb0EEENS1_21CollectiveEpilogueFwdISB_S9_SC_SE_Li256ELb1ELb1ELb0ELb0EEENS1_36VarlenDynamicPersistentTileSchedulerILi128ELi128ELi256ELi128ELb0ELb1ELb1ELb0ELb1ELb1EEEEEEEEEvNT_6ParamsE --------------------------
	.section	.nv.constant0._ZN7cutlass13device_kernelIN5flash11enable_sm90INS1_16FlashAttnFwdSm90INS1_25CollectiveMainloopFwdSm90ILi2EN4cute5tupleIJNS5_1CILi1EEES8_S8_EEENS6_IJNS7_ILi128EEESA_SA_EEELi128ENS_10bfloat16_tEfNS_4arch4Sm90ELb0ELb0ELb0ELb1ELb1ELb0ELb0ELb1ELb1ELb1ELb0ELb0EEENS1_21CollectiveEpilogueFwdISB_S9_SC_SE_Li256ELb1ELb1ELb0ELb0EEENS1_36VarlenDynamicPersistentTileSchedulerILi128ELi128ELi256ELi128ELb0ELb1ELb1ELb0ELb1ELb1EEEEEEEEEvNT_6ParamsE,"a",@progbits
	.sectionflags	@""
	.align	4
.nv.constant0._ZN7cutlass13device_kernelIN5flash11enable_sm90INS1_16FlashAttnFwdSm90INS1_25CollectiveMainloopFwdSm90ILi2EN4cute5tupleIJNS5_1CILi1EEES8_S8_EEENS6_IJNS7_ILi128EEESA_SA_EEELi128ENS_10bfloat16_tEfNS_4arch4Sm90ELb0ELb0ELb0ELb1ELb1ELb0ELb0ELb1ELb1ELb1ELb0ELb0EEENS1_21CollectiveEpilogueFwdISB_S9_SC_SE_Li256ELb1ELb1ELb0ELb0EEENS1_36VarlenDynamicPersistentTileSchedulerILi128ELi128ELi256ELi128ELb0ELb1ELb1ELb0ELb1ELb1EEEEEEEEEvNT_6ParamsE:
	.zero		3328


//--------------------- .nv.constant0._ZN7cutlass13device_kernelIN5flash11enable_sm90INS1_16FlashAttnFwdSm90INS1_25CollectiveMainloopFwdSm90ILi2EN4cute5tupleIJNS5_1CILi1EEES8_S8_EEENS6_IJNS7_ILi128EEESA_SA_EEELi128ENS_10bfloat16_tEfNS_4arch4Sm90ELb0ELb0ELb0ELb1ELb1ELb1ELb0ELb1ELb1ELb1ELb0ELb0EEENS1_21CollectiveEpilogueFwdISB_S9_SC_SE_Li256ELb1ELb1ELb0ELb0EEENS1_36VarlenDynamicPersistentTileSchedulerILi128ELi128ELi256ELi128ELb0ELb1ELb1ELb0ELb1ELb1EEEEEEEEEvNT_6ParamsE --------------------------
	.section	.nv.constant0._ZN7cutlass13device_kernelIN5flash11enable_sm90INS1_16FlashAttnFwdSm90INS1_25CollectiveMainloopFwdSm90ILi2EN4cute5tupleIJNS5_1CILi1EEES8_S8_EEENS6_IJNS7_ILi128EEESA_SA_EEELi128ENS_10bfloat16_tEfNS_4arch4Sm90ELb0ELb0ELb0ELb1ELb1ELb1ELb0ELb1ELb1ELb1ELb0ELb0EEENS1_21CollectiveEpilogueFwdISB_S9_SC_SE_Li256ELb1ELb1ELb0ELb0EEENS1_36VarlenDynamicPersistentTileSchedulerILi128ELi128ELi256ELi128ELb0ELb1ELb1ELb0ELb1ELb1EEEEEEEEEvNT_6ParamsE,"a",@progbits
	.sectionflags	@""
	.align	4
.nv.constant0._ZN7cutlass13device_kernelIN5flash11enable_sm90INS1_16FlashAttnFwdSm90INS1_25CollectiveMainloopFwdSm90ILi2EN4cute5tupleIJNS5_1CILi1EEES8_S8_EEENS6_IJNS7_ILi128EEESA_SA_EEELi128ENS_10bfloat16_tEfNS_4arch4Sm90ELb0ELb0ELb0ELb1ELb1ELb1ELb0ELb1ELb1ELb1ELb0ELb0EEENS1_21CollectiveEpilogueFwdISB_S9_SC_SE_Li256ELb1ELb1ELb0ELb0EEENS1_36VarlenDynamicPersistentTileSchedulerILi128ELi128ELi256ELi128ELb0ELb1ELb1ELb0ELb1ELb1EEEEEEEEEvNT_6ParamsE:
	.zero		3328


//--------------------- .nv.constant0._ZN7cutlass13device_kernelIN5flash11enable_sm90INS1_16FlashAttnFwdSm90INS1_25CollectiveMainloopFwdSm90ILi2EN4cute5tupleIJNS5_1CILi1EEES8_S8_EEENS6_IJNS7_ILi128EEESA_SA_EEELi128ENS_10bfloat16_tEfNS_4arch4Sm90ELb0ELb1ELb0ELb0ELb1ELb0ELb0ELb1ELb1ELb1ELb0ELb0EEENS1_21CollectiveEpilogueFwdISB_S9_SC_SE_Li256ELb0ELb1ELb0ELb0EEENS1_30DynamicPersistentTileSchedulerILi256ELi128ELb0ELb1ELb1EEEEEEEEEvNT_6ParamsE --------------------------
	.section	.nv.constant0._ZN7cutlass13device_kernelIN5flash11enable_sm90INS1_16FlashAttnFwdSm90INS1_25CollectiveMainloopFwdSm90ILi2EN4cute5tupleIJNS5_1CILi1EEES8_S8_EEENS6_IJNS7_ILi128EEESA_SA_EEELi128ENS_10bfloat16_tEfNS_4arch4Sm90ELb0ELb1ELb0ELb0ELb1ELb0ELb0ELb1ELb1ELb1ELb0ELb0EEENS1_21CollectiveEpilogueFwdISB_S9_SC_SE_Li256ELb0ELb1ELb0ELb0EEENS1_30DynamicPersistentTileSchedulerILi256ELi128ELb0ELb1ELb1EEEEEEEEEvNT_6ParamsE,"a",@progbits
	.sectionflags	@""
	.align	4
.nv.constant0._ZN7cutlass13device_kernelIN5flash11enable_sm90INS1_16FlashAttnFwdSm90INS1_25CollectiveMainloopFwdSm90ILi2EN4cute5tupleIJNS5_1CILi1EEES8_S8_EEENS6_IJNS7_ILi128EEESA_SA_EEELi128ENS_10bfloat16_tEfNS_4arch4Sm90ELb0ELb1ELb0ELb0ELb1ELb0ELb0ELb1ELb1ELb1ELb0ELb0EEENS1_21CollectiveEpilogueFwdISB_S9_SC_SE_Li256ELb0ELb1ELb0ELb0EEENS1_30DynamicPersistentTileSchedulerILi256ELi128ELb0ELb1ELb1EEEEEEEEEvNT_6ParamsE:
	.zero		3328


//--------------------- .nv.constant0._ZN7cutlass13device_kernelIN5flash11enable_sm90INS1_16FlashAttnFwdSm90INS1_25CollectiveMainloopFwdSm90ILi2EN4cute5tupleIJNS5_1CILi1EEES8_S8_EEENS6_IJNS7_ILi128EEESA_SA_EEELi128ENS_10bfloat16_tEfNS_4arch4Sm90ELb0ELb1ELb0ELb1ELb1ELb0ELb0ELb1ELb1ELb1ELb0ELb0EEENS1_21CollectiveEpilogueFwdISB_S9_SC_SE_Li256ELb1ELb1ELb0ELb0EEENS1_36VarlenDynamicPersistentTileSchedulerILi128ELi128ELi256ELi128ELb0ELb1ELb1ELb1ELb0ELb1EEEEEEEEEvNT_6ParamsE --------------------------
	.section	.nv.constant0._ZN7cutlass13device_kernelIN5flash11enable_sm90INS1_16FlashAttnFwdSm90INS1_25CollectiveMainloopFwdSm90ILi2EN4cute5tupleIJNS5_1CILi1EEES8_S8_EEENS6_IJNS7_ILi128EEESA_SA_EEELi128ENS_10bfloat16_tEfNS_4arch4Sm90ELb0ELb1ELb0ELb1ELb1ELb0ELb0ELb1ELb1ELb1ELb0ELb0EEENS1_21CollectiveEpilogueFwdISB_S9_SC_SE_Li256ELb1ELb1ELb0ELb0EEENS1_36VarlenDynamicPersistentTileSchedulerILi128ELi128ELi256ELi128ELb0ELb1ELb1ELb1ELb0ELb1EEEEEEEEEvNT_6ParamsE,"a",@progbits
	.sectionflags	@""
	.align	4
.nv.constant0._ZN7cutlass13device_kernelIN5flash11enable_sm90INS1_16FlashAttnFwdSm90INS1_25CollectiveMainloopFwdSm90ILi2EN4cute5tupleIJNS5_1CILi1EEES8_S8_EEENS6_IJNS7_ILi128EEESA_SA_EEELi128ENS_10bfloat16_tEfNS_4arch4Sm90ELb0ELb1ELb0ELb1ELb1ELb0ELb0ELb1ELb1ELb1ELb0ELb0EEENS1_21CollectiveEpilogueFwdISB_S9_SC_SE_Li256ELb1ELb1ELb0ELb0EEENS1_36VarlenDynamicPersistentTileSchedulerILi128ELi128ELi256ELi128ELb0ELb1ELb1ELb1ELb0ELb1EEEEEEEEEvNT_6ParamsE:
	.zero		3328


//--------------------- .nv.constant0._ZN7cutlass13device_kernelIN5flash11enable_sm90INS1_16FlashAttnFwdSm90INS1_25CollectiveMainloopFwdSm90ILi2EN4cute5tupleIJNS5_1CILi1EEES8_S8_EEENS6_IJNS7_ILi128EEESA_SA_EEELi128ENS_10bfloat16_tEfNS_4arch4Sm90ELb0ELb1ELb0ELb1ELb1ELb1ELb0ELb1ELb1ELb1ELb0ELb0EEENS1_21CollectiveEpilogueFwdISB_S9_SC_SE_Li256ELb1ELb1ELb0ELb0EEENS1_36VarlenDynamicPersistentTileSchedulerILi128ELi128ELi256ELi128ELb0ELb1ELb1ELb1ELb0ELb1EEEEEEEEEvNT_6ParamsE --------------------------
	.section	.nv.constant0._ZN7cutlass13device_kernelIN5flash11enable_sm90INS1_16FlashAttnFwdSm90INS1_25CollectiveMainloopFwdSm90ILi2EN4cute5tupleIJNS5_1CILi1EEES8_S8_EEENS6_IJNS7_ILi128EEESA_SA_EEELi128ENS_10bfloat16_tEfNS_4arch4Sm90ELb0ELb1ELb0ELb1ELb1ELb1ELb0ELb1ELb1ELb1ELb0ELb0EEENS1_21CollectiveEpilogueFwdISB_S9_SC_SE_Li256ELb1ELb1ELb0ELb0EEENS1_36VarlenDynamicPersistentTileSchedulerILi128ELi128ELi256ELi128ELb0ELb1ELb1ELb1ELb0ELb1EEEEEEEEEvNT_6ParamsE,"a",@progbits
	.sectionflags	@""
	.align	4
.nv.constant0._ZN7cutlass13device_kernelIN5flash11enable_sm90INS1_16FlashAttnFwdSm90INS1_25CollectiveMainloopFwdSm90ILi2EN4cute5tupleIJNS5_1CILi1EEES8_S8_EEENS6_IJNS7_ILi128EEESA_SA_EEELi128ENS_10bfloat16_tEfNS_4arch4Sm90ELb0ELb1ELb0ELb1ELb1ELb1ELb0ELb1ELb1ELb1ELb0ELb0EEENS1_21CollectiveEpilogueFwdISB_S9_SC_SE_Li256ELb1ELb1ELb0ELb0EEENS1_36VarlenDynamicPersistentTileSchedulerILi128ELi128ELi256ELi128ELb0ELb1ELb1ELb1ELb0ELb1EEEEEEEEEvNT_6ParamsE:
	.zero		3328


//--------------------- .nv.constant0._ZN7cutlass13device_kernelIN5flash11enable_sm90INS1_16FlashAttnFwdSm90INS1_25CollectiveMainloopFwdSm90ILi2EN4cute5tupleIJNS5_1CILi1EEES8_S8_EEENS6_IJNS7_ILi128EEESA_SA_EEELi128ENS_10bfloat16_tEfNS_4arch4Sm90ELb1ELb0ELb0ELb0ELb1ELb0ELb0ELb1ELb1ELb1ELb0ELb0EEENS1_21CollectiveEpilogueFwdISB_S9_SC_SE_Li256ELb0ELb1ELb0ELb0EEENS1_30DynamicPersistentTileSchedulerILi256ELi128ELb0ELb1ELb1EEEEEEEEEvNT_6ParamsE --------------------------
	.section	.nv.constant0._ZN7cutlass13device_kernelIN5flash11enable_sm90INS1_16FlashAttnFwdSm90INS1_25CollectiveMainloopFwdSm90ILi2EN4cute5tupleIJNS5_1CILi1EEES8_S8_EEENS6_IJNS7_ILi128EEESA_SA_EEELi128ENS_10bfloat16_tEfNS_4arch4Sm90ELb1ELb0ELb0ELb0ELb1ELb0ELb0ELb1ELb1ELb1ELb0ELb0EEENS1_21CollectiveEpilogueFwdISB_S9_SC_SE_Li256ELb0ELb1ELb0ELb0EEENS1_30DynamicPersistentTileSchedulerILi256ELi128ELb0ELb1ELb1EEEEEEEEEvNT_6ParamsE,"a",@progbits
	.sectionflags	@""
	.align	4
.nv.constant0._ZN7cutlass13device_kernelIN5flash11enable_sm90INS1_16FlashAttnFwdSm90INS1_25CollectiveMainloopFwdSm90ILi2EN4cute5tupleIJNS5_1CILi1EEES8_S8_EEENS6_IJNS7_ILi128EEESA_SA_EEELi128ENS_10bfloat16_tEfNS_4arch4Sm90ELb1ELb0ELb0ELb0ELb1ELb0ELb0ELb1ELb1ELb1ELb0ELb0EEENS1_21CollectiveEpilogueFwdISB_S9_SC_SE_Li256ELb0ELb1ELb0ELb0EEENS1_30DynamicPersistentTileSchedulerILi256ELi128ELb0ELb1ELb1EEEEEEEEEvNT_6ParamsE:
	.zero		3328


//--------------------- .nv.constant0._ZN7cutlass13device_kernelIN5flash11enable_sm90INS1_16FlashAttnFwdSm90INS1_25CollectiveMainloopFwdSm90ILi2EN4cute5tupleIJNS5_1CILi1EEES8_S8_EEENS6_IJNS7_ILi128EEESA_SA_EEELi128ENS_10bfloat16_tEfNS_4arch4Sm90ELb1ELb0ELb0ELb1ELb1ELb0ELb0ELb1ELb1ELb1ELb0ELb0EEENS1_21CollectiveEpilogueFwdISB_S9_SC_SE_Li256ELb1ELb1ELb0ELb0EEENS1_36VarlenDynamicPersistentTileSchedulerILi128ELi128ELi256ELi128ELb0ELb1ELb1ELb1ELb1ELb1EEEEEEEEEvNT_6ParamsE --------------------------
	.section	.nv.constant0._ZN7cutlass13device_kernelIN5flash11enable_sm90INS1_16FlashAttnFwdSm90INS1_25CollectiveMainloopFwdSm90ILi2EN4cute5tupleIJNS5_1CILi1EEES8_S8_EEENS6_IJNS7_ILi128EEESA_SA_EEELi128ENS_10bfloat16_tEfNS_4arch4Sm90ELb1ELb0ELb0ELb1ELb1ELb0ELb0ELb1ELb1ELb1ELb0ELb0EEENS1_21CollectiveEpilogueFwdISB_S9_SC_SE_Li256ELb1ELb1ELb0ELb0EEENS1_36VarlenDynamicPersistentTileSchedulerILi128ELi128ELi256ELi128ELb0ELb1ELb1ELb1ELb1ELb1EEEEEEEEEvNT_6ParamsE,"a",@progbits
	.sectionflags	@""
	.align	4
.nv.constant0._ZN7cutlass13device_kernelIN5flash11enable_sm90INS1_16FlashAttnFwdSm90INS1_25CollectiveMainloopFwdSm90ILi2EN4cute5tupleIJNS5_1CILi1EEES8_S8_EEENS6_IJNS7_ILi128EEESA_SA_EEELi128ENS_10bfloat16_tEfNS_4arch4Sm90ELb1ELb0ELb0ELb1ELb1ELb0ELb0ELb1ELb1ELb1ELb0ELb0EEENS1_21CollectiveEpilogueFwdISB_S9_SC_SE_Li256ELb1ELb1ELb0ELb0EEENS1_36VarlenDynamicPersistentTileSchedulerILi128ELi128ELi256ELi128ELb0ELb1ELb1ELb1ELb1ELb1EEEEEEEEEvNT_6ParamsE:
	.zero		3328


//--------------------- .nv.constant0._ZN7cutlass13device_kernelIN5flash11enable_sm90INS1_16FlashAttnFwdSm90INS1_25CollectiveMainloopFwdSm90ILi2EN4cute5tupleIJNS5_1CILi1EEES8_S8_EEENS6_IJNS7_ILi128EEESA_SA_EEELi128ENS_10bfloat16_tEfNS_4arch4Sm90ELb1ELb0ELb0ELb1ELb1ELb1ELb0ELb1ELb1ELb1ELb0ELb0EEENS1_21CollectiveEpilogueFwdISB_S9_SC_SE_Li256ELb1ELb1ELb0ELb0EEENS1_36VarlenDynamicPersistentTileSchedulerILi128ELi128ELi256ELi128ELb0ELb1ELb1ELb1ELb1ELb1EEEEEEEEEvNT_6ParamsE --------------------------
	.section	.nv.constant0._ZN7cutlass13device_kernelIN5flash11enable_sm90INS1_16FlashAttnFwdSm90INS1_25CollectiveMainloopFwdSm90ILi2EN4cute5tupleIJNS5_1CILi1EEES8_S8_EEENS6_IJNS7_ILi128EEESA_SA_EEELi128ENS_10bfloat16_tEfNS_4arch4Sm90ELb1ELb0ELb0ELb1ELb1ELb1ELb0ELb1ELb1ELb1ELb0ELb0EEENS1_21CollectiveEpilogueFwdISB_S9_SC_SE_Li256ELb1ELb1ELb0ELb0EEENS1_36VarlenDynamicPersistentTileSchedulerILi128ELi128ELi256ELi128ELb0ELb1ELb1ELb1ELb1ELb1EEEEEEEEEvNT_6ParamsE,"a",@progbits
	.sectionflags	@""
	.align	4
.nv.constant0._ZN7cutlass13device_kernelIN5flash11enable_sm90INS1_16FlashAttnFwdSm90INS1_25CollectiveMainloopFwdSm90ILi2EN4cute5tupleIJNS5_1CILi1EEES8_S8_EEENS6_IJNS7_ILi128EEESA_SA_EEELi128ENS_10bfloat16_tEfNS_4arch4Sm90ELb1ELb0ELb0ELb1ELb1ELb1ELb0ELb1ELb1ELb1ELb0ELb0EEENS1_21CollectiveEpilogueFwdISB_S9_SC_SE_Li256ELb1ELb1ELb0ELb0EEENS1_36VarlenDynamicPersistentTileSchedulerILi128ELi128ELi256ELi128ELb0ELb1ELb1ELb1ELb1ELb1EEEEEEEEEvNT_6ParamsE:
	.zero		3328


//--------------------- .nv.constant0._ZN7cutlass13device_kernelIN5flash11enable_sm90INS1_16FlashAttnFwdSm90INS1_25CollectiveMainloopFwdSm90ILi2EN4cute5tupleIJNS5_1CILi1EEES8_S8_EEENS6_IJNS7_ILi192EEENS7_ILi128EEENS7_ILi96EEEEEELi96ENS_10bfloat16_tEfNS_4arch4Sm90ELb0ELb0ELb0ELb0ELb1ELb0ELb0ELb0ELb1ELb1ELb0ELb0EEENS1_21CollectiveEpilogueFwdINS6_IJSA_SC_SB_EEES9_SE_SG_Li384ELb0ELb1ELb0ELb0EEENS1_29StaticPersistentTileSchedulerILb0EEEEEEEEEvNT_6ParamsE --------------------------
	.section	.nv.constant0._ZN7cutlass13device_kernelIN5flash11enable_sm90INS1_16FlashAttnFwdSm90INS1_25CollectiveMainloopFwdSm90ILi2EN4cute5tupleIJNS5_1CILi1EEES8_S8_EEENS6_IJNS7_ILi192EEENS7_ILi128EEENS7_ILi96EEEEEELi96ENS_10bfloat16_tEfNS_4arch4Sm90ELb0ELb0ELb0ELb0ELb1ELb0ELb0ELb0ELb1ELb1ELb0ELb0EEENS1_21CollectiveEpilogueFwdINS6_IJSA_SC_SB_EEES9_SE_SG_Li384ELb0ELb1ELb0ELb0EEENS1_29StaticPersistentTileSchedulerILb0EEEEEEEEEvNT_6ParamsE,"a",@progbits
	.sectionflags	@""
	.align	4
.nv.constant0._ZN7cutlass13device_kernelIN5flash11enable_sm90INS1_16FlashAttnFwdSm90INS1_25CollectiveMainloopFwdSm90ILi2EN4cute5tupleIJNS5_1CILi1EEES8_S8_EEENS6_IJNS7_ILi192EEENS7_ILi128EEENS7_ILi96EEEEEELi96ENS_10bfloat16_tEfNS_4arch4Sm90ELb0ELb0ELb0ELb0ELb1ELb0ELb0ELb0ELb1ELb1ELb0ELb0EEENS1_21CollectiveEpilogueFwdINS6_IJSA_SC_SB_EEES9_SE_SG_Li384ELb0ELb1ELb0ELb0EEENS1_29StaticPersistentTileSchedulerILb0EEEEEEEEEvNT_6ParamsE:
	.zero		3200


//--------------------- .nv.constant0._ZN7cutlass13device_kernelIN5flash11enable_sm90INS1_16FlashAttnFwdSm90INS1_25CollectiveMainloopFwdSm90ILi2EN4cute5tupleIJNS5_1CILi1EEES8_S8_EEENS6_IJNS7_ILi192EEENS7_ILi128EEENS7_ILi96EEEEEELi96ENS_10bfloat16_tEfNS_4arch4Sm90ELb0ELb0ELb0ELb1ELb1ELb0ELb0ELb0ELb1ELb1ELb0ELb0EEENS1_21CollectiveEpilogueFwdINS6_IJSA_SC_SB_EEES9_SE_SG_Li384ELb1ELb1ELb0ELb0EEENS1_36VarlenDynamicPersistentTileSchedulerILi192ELi128ELi384ELi128ELb0ELb1ELb1ELb0ELb1ELb1EEEEEEEEEvNT_6ParamsE --------------------------
	.section	.nv.constant0._ZN7cutlass13device_kernelIN5flash11enable_sm90INS1_16FlashAttnFwdSm90INS1_25CollectiveMainloopFwdSm90ILi2EN4cute5tupleIJNS5_1CILi1EEES8_S8_EEENS6_IJNS7_ILi192EEENS7_ILi128EEENS7_ILi96EEEEEELi96ENS_10bfloat16_tEfNS_4arch4Sm90ELb0ELb0ELb0ELb1ELb1ELb0ELb0ELb0ELb1ELb1ELb0ELb0EEENS1_21CollectiveEpilogueFwdINS6_IJSA_SC_SB_EEES9_SE_SG_Li384ELb1ELb1ELb0ELb0EEENS1_36VarlenDynamicPersistentTileSchedulerILi192ELi128ELi384ELi128ELb0ELb1ELb1ELb0ELb1ELb1EEEEEEEEEvNT_6ParamsE,"a",@progbits
	.sectionflags	@""
	.align	4
.nv.constant0._ZN7cutlass13device_kernelIN5flash11enable_sm90INS1_16FlashAttnFwdSm90INS1_25CollectiveMainloopFwdSm90ILi2EN4cute5tupleIJNS5_1CILi1EEES8_S8_EEENS6_IJNS7_ILi192EEENS7_ILi128EEENS7_ILi96EEEEEELi96ENS_10bfloat16_tEfNS_4arch4Sm90ELb0ELb0ELb0ELb1ELb1ELb0ELb0ELb0ELb1ELb1ELb0ELb0EEENS1_21CollectiveEpilogueFwdINS6_IJSA_SC_SB_EEES9_SE_SG_Li384ELb1ELb1ELb0ELb0EEENS1_36VarlenDynamicPersistentTileSchedulerILi192ELi128ELi384ELi128ELb0ELb1ELb1ELb0ELb1ELb1EEEEEEEEEvNT_6ParamsE:
	.zero		3328


//--------------------- .nv.constant0._ZN7cutlass13device_kernelIN5flash11enable_sm90INS1_16FlashAttnFwdSm90INS1_25CollectiveMainloopFwdSm90ILi2EN4cute5tupleIJNS5_1CILi1EEES8_S8_EEENS6_IJNS7_ILi192EEENS7_ILi128EEENS7_ILi96EEEEEELi96ENS_10bfloat16_tEfNS_4arch4Sm90ELb0ELb0ELb0ELb1ELb1ELb1ELb0ELb0ELb1ELb1ELb0ELb0EEENS1_21CollectiveEpilogueFwdINS6_IJSA_SC_SB_EEES9_SE_SG_Li384ELb1ELb1ELb0ELb0EEENS1_36VarlenDynamicPersistentTileSchedulerILi192ELi128ELi384ELi128ELb0ELb1ELb1ELb0ELb1ELb1EEEEEEEEEvNT_6ParamsE --------------------------
	.section	.nv.constant0._ZN7cutlass13device_kernelIN5flash11enable_sm90INS1_16FlashAttnFwdSm90INS1_25CollectiveMainloopFwdSm90ILi2EN4cute5tupleIJNS5_1CILi1EEES8_S8_EEENS6_IJNS7_ILi192EEENS7_ILi128EEENS7_ILi96EEEEEELi96ENS_10bfloat16_tEfNS_4arch4Sm90ELb0ELb0ELb0ELb1ELb1ELb1ELb0ELb0ELb1ELb1ELb0ELb0EEENS1_21CollectiveEpilogueFwdINS6_IJSA_SC_SB_EEES9_SE_SG_Li384ELb1ELb1ELb0ELb0EEENS1_36VarlenDynamicPersistentTileSchedulerILi192ELi128ELi384ELi128ELb0ELb1ELb1ELb0ELb1ELb1EEEEEEEEEvNT_6ParamsE,"a",@progbits
	.sectionflags	@""
	.align	4
.nv.constant0._ZN7cutlass13device_kernelIN5flash11enable_sm90INS1_16FlashAttnFwdSm90INS1_25CollectiveMainloopFwdSm90ILi2EN4cute5tupleIJNS5_1CILi1EEES8_S8_EEENS6_IJNS7_ILi192EEENS7_ILi128EEENS7_ILi96EEEEEELi96ENS_10bfloat16_tEfNS_4arch4Sm90ELb0ELb0ELb0ELb1ELb1ELb1ELb0ELb0ELb1ELb1ELb0ELb0EEENS1_21CollectiveEpilogueFwdINS6_IJSA_SC_SB_EEES9_SE_SG_Li384ELb1ELb1ELb0ELb0EEENS1_36VarlenDynamicPersistentTileSchedulerILi192ELi128ELi384ELi128ELb0ELb1ELb1ELb0ELb1ELb1EEEEEEEEEvNT_6ParamsE:
	.zero		3328


//--------------------- .nv.constant0._ZN7cutlass13device_kernelIN5flash11enable_sm90INS1_16FlashAttnFwdSm90INS1_25CollectiveMainloopFwdSm90ILi2EN4cute5tupleIJNS5_1CILi1EEES8_S8_EEENS6_IJNS7_ILi192EEENS7_ILi128EEENS7_ILi96EEEEEELi96ENS_10bfloat16_tEfNS_4arch4Sm90ELb0ELb1ELb0ELb0ELb1ELb0ELb0ELb0ELb1ELb1ELb0ELb0EEENS1_21CollectiveEpilogueFwdINS6_IJSA_SC_SB_EEES9_SE_SG_Li384ELb0ELb1ELb0ELb0EEENS1_30DynamicPersistentTileSchedulerILi384ELi128ELb0ELb1ELb1EEEEEEEEEvNT_6ParamsE --------------------------
	.section	.nv.constant0._ZN7cutlass13device_kernelIN5flash11enable_sm90INS1_16FlashAttnFwdSm90INS1_25CollectiveMainloopFwdSm90ILi2EN4cute5tupleIJNS5_1CILi1EEES8_S8_EEENS6_IJNS7_ILi192EEENS7_ILi128EEENS7_ILi96EEEEEELi96ENS_10bfloat16_tEfNS_4arch4Sm90ELb0ELb1ELb0ELb0ELb1ELb0ELb0ELb0ELb1ELb1ELb0ELb0EEENS1_21CollectiveEpilogueFwdINS6_IJSA_SC_SB_EEES9_SE_SG_Li384ELb0ELb1ELb0ELb0EEENS1_30DynamicPersistentTileSchedulerILi384ELi128ELb0ELb1ELb1EEEEEEEEEvNT_6ParamsE,"a",@progbits
	.sectionflags	@""
	.align	4
.nv.constant0._ZN7cutlass13device_kernelIN5flash11enable_sm90INS1_16FlashAttnFwdSm90INS1_25CollectiveMainloopFwdSm90ILi2EN4cute5tupleIJNS5_1CILi1EEES8_S8_EEENS6_IJNS7_ILi192EEENS7_ILi128EEENS7_ILi96EEEEEELi96ENS_10bfloat16_tEfNS_4arch4Sm90ELb0ELb1ELb0ELb0ELb1ELb0ELb0ELb0ELb1ELb1ELb0ELb0EEENS1_21CollectiveEpilogueFwdINS6_IJSA_SC_SB_EEES9_SE_SG_Li384ELb0ELb1ELb0ELb0EEENS1_30DynamicPersistentTileSchedulerILi384ELi128ELb0ELb1ELb1EEEEEEEEEvNT_6ParamsE:
	.zero		3328


//--------------------- .nv.constant0._ZN7cutlass13device_kernelIN5flash11enable_sm90INS1_16FlashAttnFwdSm90INS1_25CollectiveMainloopFwdSm90ILi2EN4cute5tupleIJNS5_1CILi1EEES8_S8_EEENS6_IJNS7_ILi192EEENS7_ILi128EEENS7_ILi96EEEEEELi96ENS_10bfloat16_tEfNS_4arch4Sm90ELb0ELb1ELb0ELb1ELb1ELb0ELb0ELb0ELb1ELb1ELb0ELb0EEENS1_21CollectiveEpilogueFwdINS6_IJSA_SC_SB_EEES9_SE_SG_Li384ELb1ELb1ELb0ELb0EEENS1_36VarlenDynamicPersistentTileSchedulerILi192ELi128ELi384ELi128ELb0ELb1ELb1ELb1ELb0ELb1EEEEEEEEEvNT_6ParamsE --------------------------
	.section	.nv.constant0._ZN7cutlass13device_kernelIN5flash11enable_sm90INS1_16FlashAttnFwdSm90INS1_25CollectiveMainloopFwdSm90ILi2EN4cute5tupleIJNS5_1CILi1EEES8_S8_EEENS6_IJNS7_ILi192EEENS7_ILi128EEENS7_ILi96EEEEEELi96ENS_10bfloat16_tEfNS_4arch4Sm90ELb0ELb1ELb0ELb1ELb1ELb0ELb0ELb0ELb1ELb1ELb0ELb0EEENS1_21CollectiveEpilogueFwdINS6_IJSA_SC_SB_EEES9_SE_SG_Li384ELb1ELb1ELb0ELb0EEENS1_36VarlenDynamicPersistentTileSchedulerILi192ELi128ELi384ELi128ELb0ELb1ELb1ELb1ELb0ELb1EEEEEEEEEvNT_6ParamsE,"a",@progbits
	.sectionflags	@""
	.align	4
.nv.constant0._ZN7cutlass13device_kernelIN5flash11enable_sm90INS1_16FlashAttnFwdSm90INS1_25CollectiveMainloopFwdSm90ILi2EN4cute5tupleIJNS5_1CILi1EEES8_S8_EEENS6_IJNS7_ILi192EEENS7_ILi128EEENS7_ILi96EEEEEELi96ENS_10bfloat16_tEfNS_4arch4Sm90ELb0ELb1ELb0ELb1ELb1ELb0ELb0ELb0ELb1ELb1ELb0ELb0EEENS1_21CollectiveEpilogueFwdINS6_IJSA_SC_SB_EEES9_SE_SG_Li384ELb1ELb1ELb0ELb0EEENS1_36VarlenDynamicPersistentTileSchedulerILi192ELi128ELi384ELi128ELb0ELb1ELb1ELb1ELb0ELb1EEEEEEEEEvNT_6ParamsE:
	.zero		3328


//--------------------- .nv.constant0._ZN7cutlass13device_kernelIN5flash11enable_sm90INS1_16FlashAttnFwdSm90INS1_25CollectiveMainloopFwdSm90ILi2EN4cute5tupleIJNS5_1CILi1EEES8_S8_EEENS6_IJNS7_ILi192EEENS7_ILi128EEENS7_ILi96EEEEEELi96ENS_10bfloat16_tEfNS_4arch4Sm90ELb0ELb1ELb0ELb1ELb1ELb1ELb0ELb0ELb1ELb1ELb0ELb0EEENS1_21CollectiveEpilogueFwdINS6_IJSA_SC_SB_EEES9_SE_SG_Li384ELb1ELb1ELb0ELb0EEENS1_36VarlenDynamicPersistentTileSchedulerILi192ELi128ELi384ELi128ELb0ELb1ELb1ELb1ELb0ELb1EEEEEEEEEvNT_6ParamsE --------------------------
	.section	.nv.constant0._ZN7cutlass13device_kernelIN5flash11enable_sm90INS1_16FlashAttnFwdSm90INS1_25CollectiveMainloopFwdSm90ILi2EN4cute5tupleIJNS5_1CILi1EEES8_S8_EEENS6_IJNS7_ILi192EEENS7_ILi128EEENS7_ILi96EEEEEELi96ENS_10bfloat16_tEfNS_4arch4Sm90ELb0ELb1ELb0ELb1ELb1ELb1ELb0ELb0ELb1ELb1ELb0ELb0EEENS1_21CollectiveEpilogueFwdINS6_IJSA_SC_SB_EEES9_SE_SG_Li384ELb1ELb1ELb0ELb0EEENS1_36VarlenDynamicPersistentTileSchedulerILi192ELi128ELi384ELi128ELb0ELb1ELb1ELb1ELb0ELb1EEEEEEEEEvNT_6ParamsE,"a",@progbits
	.sectionflags	@""
	.align	4
.nv.constant0._ZN7cutlass13device_kernelIN5flash11enable_sm90INS1_16FlashAttnFwdSm90INS1_25CollectiveMainloopFwdSm90ILi2EN4cute5tupleIJNS5_1CILi1EEES8_S8_EEENS6_IJNS7_ILi192EEENS7_ILi128EEENS7_ILi96EEEEEELi96ENS_10bfloat16_tEfNS_4arch4Sm90ELb0ELb1ELb0ELb1ELb1ELb1ELb0ELb0ELb1ELb1ELb0ELb0EEENS1_21CollectiveEpilogueFwdINS6_IJSA_SC_SB_EEES9_SE_SG_Li384ELb1ELb1ELb0ELb0EEENS1_36VarlenDynamicPersistentTileSchedulerILi192ELi128ELi384ELi128ELb0ELb1ELb1ELb1ELb0ELb1EEEEEEEEEvNT_6ParamsE:
	.zero		3328


//--------------------- .nv.constant0._ZN7cutlass13device_kernelIN5flash11enable_sm90INS1_16FlashAttnFwdSm90INS1_25CollectiveMainloopFwdSm90ILi2EN4cute5tupleIJNS5_1CILi1EEES8_S8_EEENS6_IJNS7_ILi192EEENS7_ILi128EEENS7_ILi96EEEEEELi96ENS_10bfloat16_tEfNS_4arch4Sm90ELb1ELb0ELb0ELb0ELb1ELb0ELb0ELb0ELb1ELb1ELb0ELb0EEENS1_21CollectiveEpilogueFwdINS6_IJSA_SC_SB_EEES9_SE_SG_Li384ELb0ELb1ELb0ELb0EEENS1_30DynamicPersistentTileSchedulerILi384ELi128ELb0ELb1ELb1EEEEEEEEEvNT_6ParamsE --------------------------
	.section	.nv.constant0._ZN7cutlass13device_kernelIN5flash11enable_sm90INS1_16FlashAttnFwdSm90INS1_25CollectiveMainloopFwdSm90ILi2EN4cute5tupleIJNS5_1CILi1EEES8_S8_EEENS6_IJNS7_ILi192EEENS7_ILi128EEENS7_ILi96EEEEEELi96ENS_10bfloat16_tEfNS_4arch4Sm90ELb1ELb0ELb0ELb0ELb1ELb0ELb0ELb0ELb1ELb1ELb0ELb0EEENS1_21CollectiveEpilogueFwdINS6_IJSA_SC_SB_EEES9_SE_SG_Li384ELb0ELb1ELb0ELb0EEENS1_30DynamicPersistentTileSchedulerILi384ELi128ELb0ELb1ELb1EEEEEEEEEvNT_6ParamsE,"a",@progbits
	.sectionflags	@""
	.align	4
.nv.constant0._ZN7cutlass13device_kernelIN5flash11enable_sm90INS1_16FlashAttnFwdSm90INS1_25CollectiveMainloopFwdSm90ILi2EN4cute5tupleIJNS5_1CILi1EEES8_S8_EEENS6_IJNS7_ILi192EEENS7_ILi128EEENS7_ILi96EEEEEELi96ENS_10bfloat16_tEfNS_4arch4Sm90ELb1ELb0ELb0ELb0ELb1ELb0ELb0ELb0ELb1ELb1ELb0ELb0EEENS1_21CollectiveEpilogueFwdINS6_IJSA_SC_SB_EEES9_SE_SG_Li384ELb0ELb1ELb0ELb0EEENS1_30DynamicPersistentTileSchedulerILi384ELi128ELb0ELb1ELb1EEEEEEEEEvNT_6ParamsE:
	.zero		3328


//--------------------- .nv.constant0._ZN7cutlass13device_kernelIN5flash11enable_sm90INS1_16FlashAttnFwdSm90INS1_25CollectiveMainloopFwdSm90ILi2EN4cute5tupleIJNS5_1CILi1EEES8_S8_EEENS6_IJNS7_ILi192EEENS7_ILi128EEENS7_ILi96EEEEEELi96ENS_10bfloat16_tEfNS_4arch4Sm90ELb1ELb0ELb0ELb1ELb1ELb0ELb0ELb0ELb1ELb1ELb0ELb0EEENS1_21CollectiveEpilogueFwdINS6_IJSA_SC_SB_EEES9_SE_SG_Li384ELb1ELb1ELb0ELb0EEENS1_36VarlenDynamicPersistentTileSchedulerILi192ELi128ELi384ELi128ELb0ELb1ELb1ELb1ELb1ELb1EEEEEEEEEvNT_6ParamsE --------------------------
	.section	.nv.constant0._ZN7cutlass13device_kernelIN5flash11enable_sm90INS1_16FlashAttnFwdSm90INS1_25CollectiveMainloopFwdSm90ILi2EN4cute5tupleIJNS5_1CILi1EEES8_S8_EEENS6_IJNS7_ILi192EEENS7_ILi128EEENS7_ILi96EEEEEELi96ENS_10bfloat16_tEfNS_4arch4Sm90ELb1ELb0ELb0ELb1ELb1ELb0ELb0ELb0ELb1ELb1ELb0ELb0EEENS1_21CollectiveEpilogueFwdINS6_IJSA_SC_SB_EEES9_SE_SG_Li384ELb1ELb1ELb0ELb0EEENS1_36VarlenDynamicPersistentTileSchedulerILi192ELi128ELi384ELi128ELb0ELb1ELb1ELb1ELb1ELb1EEEEEEEEEvNT_6ParamsE,"a",@progbits
	.sectionflags	@""
	.align	4
.nv.constant0._ZN7cutlass13device_kernelIN5flash11enable_sm90INS1_16FlashAttnFwdSm90INS1_25CollectiveMainloopFwdSm90ILi2EN4cute5tupleIJNS5_1CILi1EEES8_S8_EEENS6_IJNS7_ILi192EEENS7_ILi128EEENS7_ILi96EEEEEELi96ENS_10bfloat16_tEfNS_4arch4Sm90ELb1ELb0ELb0ELb1ELb1ELb0ELb0ELb0ELb1ELb1ELb0ELb0EEENS1_21CollectiveEpilogueFwdINS6_IJSA_SC_SB_EEES9_SE_SG_Li384ELb1ELb1ELb0ELb0EEENS1_36VarlenDynamicPersistentTileSchedulerILi192ELi128ELi384ELi128ELb0ELb1ELb1ELb1ELb1ELb1EEEEEEEEEvNT_6ParamsE:
	.zero		3328


//--------------------- .nv.constant0._ZN7cutlass13device_kernelIN5flash11enable_sm90INS1_16FlashAttnFwdSm90INS1_25CollectiveMainloopFwdSm90ILi2EN4cute5tupleIJNS5_1CILi1EEES8_S8_EEENS6_IJNS7_ILi192EEENS7_ILi128EEENS7_ILi96EEEEEELi96ENS_10bfloat16_tEfNS_4arch4Sm90ELb1ELb0ELb0ELb1ELb1ELb1ELb0ELb0ELb1ELb1ELb0ELb0EEENS1_21CollectiveEpilogueFwdINS6_IJSA_SC_SB_EEES9_SE_SG_Li384ELb1ELb1ELb0ELb0EEENS1_36VarlenDynamicPersistentTileSchedulerILi192ELi128ELi384ELi128ELb0ELb1ELb1ELb1ELb1ELb1EEEEEEEEEvNT_6ParamsE --------------------------
	.section	.nv.constant0._ZN7cutlass13device_kernelIN5flash11enable_sm90INS1_16FlashAttnFwdSm90INS1_25CollectiveMainloopFwdSm90ILi2EN4cute5tupleIJNS5_1CILi1EEES8_S8_EEENS6_IJNS7_ILi192EEENS7_ILi128EEENS7_ILi96EEEEEELi96ENS_10bfloat16_tEfNS_4arch4Sm90ELb1ELb0ELb0ELb1ELb1ELb1ELb0ELb0ELb1ELb1ELb0ELb0EEENS1_21CollectiveEpilogueFwdINS6_IJSA_SC_SB_EEES9_SE_SG_Li384ELb1ELb1ELb0ELb0EEENS1_36VarlenDynamicPersistentTileSchedulerILi192ELi128ELi384ELi128ELb0ELb1ELb1ELb1ELb1ELb1EEEEEEEEEvNT_6ParamsE,"a",@progbits
	.sectionflags	@""
	.align	4
.nv.constant0._ZN7cutlass13device_kernelIN5flash11enable_sm90INS1_16FlashAttnFwdSm90INS1_25CollectiveMainloopFwdSm90ILi2EN4cute5tupleIJNS5_1CILi1EEES8_S8_EEENS6_IJNS7_ILi192EEENS7_ILi128EEENS7_ILi96EEEEEELi96ENS_10bfloat16_tEfNS_4arch4Sm90ELb1ELb0ELb0ELb1ELb1ELb1ELb0ELb0ELb1ELb1ELb0ELb0EEENS1_21CollectiveEpilogueFwdINS6_IJSA_SC_SB_EEES9_SE_SG_Li384ELb1ELb1ELb0ELb0EEENS1_36VarlenDynamicPersistentTileSchedulerILi192ELi128ELi384ELi128ELb0ELb1ELb1ELb1ELb1ELb1EEEEEEEEEvNT_6ParamsE:
	.zero		3328


//--------------------- .nv.constant0._ZN7cutlass13device_kernelIN5flash11enable_sm90INS1_16FlashAttnFwdSm90INS1_25CollectiveMainloopFwdSm90ILi2EN4cute5tupleIJNS5_1CILi1EEES8_S8_EEENS6_IJNS7_ILi192EEENS7_ILi128EEENS7_ILi64EEEEEELi64ENS_10bfloat16_tEfNS_4arch4Sm90ELb0ELb0ELb0ELb0ELb1ELb0ELb0ELb1ELb1ELb1ELb0ELb0EEENS1_21CollectiveEpilogueFwdINS6_IJSA_SC_SB_EEES9_SE_SG_Li384ELb0ELb1ELb0ELb0EEENS1_29StaticPersistentTileSchedulerILb0EEEEEEEEEvNT_6ParamsE --------------------------
	.section	.nv.constant0._ZN7cutlass13device_kernelIN5flash11enable_sm90INS1_16FlashAttnFwdSm90INS1_25CollectiveMainloopFwdSm90ILi2EN4cute5tupleIJNS5_1CILi1EEES8_S8_EEENS6_IJNS7_ILi192EEENS7_ILi128EEENS7_ILi64EEEEEELi64ENS_10bfloat16_tEfNS_4arch4Sm90ELb0ELb0ELb0ELb0ELb1ELb0ELb0ELb1ELb1ELb1ELb0ELb0EEENS1_21CollectiveEpilogueFwdINS6_IJSA_SC_SB_EEES9_SE_SG_Li384ELb0ELb1ELb0ELb0EEENS1_29StaticPersistentTileSchedulerILb0EEEEEEEEEvNT_6ParamsE,"a",@progbits
	.sectionflags	@""
	.align	4
.nv.constant0._ZN7cutlass13device_kernelIN5flash11enable_sm90INS1_16FlashAttnFwdSm90INS1_25CollectiveMainloopFwdSm90ILi2EN4cute5tupleIJNS5_1CILi1EEES8_S8_EEENS6_IJNS7_ILi192EEENS7_ILi128EEENS7_ILi64EEEEEELi64ENS_10bfloat16_tEfNS_4arch4Sm90ELb0ELb0ELb0ELb0ELb1ELb0ELb0ELb1ELb1ELb1ELb0ELb0EEENS1_21CollectiveEpilogueFwdINS6_IJSA_SC_SB_EEES9_SE_SG_Li384ELb0ELb1ELb0ELb0EEENS1_29StaticPersistentTileSchedulerILb0EEEEEEEEEvNT_6ParamsE:
	.zero		3200


//--------------------- .nv.constant0._ZN7cutlass13device_kernelIN5flash11enable_sm90INS1_16FlashAttnFwdSm90INS1_25CollectiveMainloopFwdSm90ILi2EN4cute5tupleIJNS5_1CILi1EEES8_S8_EEENS6_IJNS7_ILi192EEENS7_ILi128EEENS7_ILi64EEEEEELi64ENS_10bfloat16_tEfNS_4arch4Sm90ELb0ELb0ELb0ELb1ELb1ELb0ELb0ELb1ELb1ELb1ELb0ELb0EEENS1_21CollectiveEpilogueFwdINS6_IJSA_SC_SB_EEES9_SE_SG_Li384ELb1ELb1ELb0ELb0EEENS1_36VarlenDynamicPersistentTileSchedulerILi192ELi128ELi384ELi128ELb0ELb1ELb1ELb0ELb1ELb1EEEEEEEEEvNT_6ParamsE --------------------------
	.section	.nv.constant0._ZN7cutlass13device_kernelIN5flash11enable_sm90INS1_16FlashAttnFwdSm90INS1_25CollectiveMainloopFwdSm90ILi2EN4cute5tupleIJNS5_1CILi1EEES8_S8_EEENS6_IJNS7_ILi192EEENS7_ILi128EEENS7_ILi64EEEEEELi64ENS_10bfloat16_tEfNS_4arch4Sm90ELb0ELb0ELb0ELb1ELb1ELb0ELb0ELb1ELb1ELb1ELb0ELb0EEENS1_21CollectiveEpilogueFwdINS6_IJSA_SC_SB_EEES9_SE_SG_Li384ELb1ELb1ELb0ELb0EEENS1_36VarlenDynamicPersistentTileSchedulerILi192ELi128ELi384ELi128ELb0ELb1ELb1ELb0ELb1ELb1EEEEEEEEEvNT_6ParamsE,"a",@progbits
	.sectionflags	@""
	.align	4
.nv.constant0._ZN7cutlass13device_kernelIN5flash11enable_sm90INS1_16FlashAttnFwdSm90INS1_25CollectiveMainloopFwdSm90ILi2EN4cute5tupleIJNS5_1CILi1EEES8_S8_EEENS6_IJNS7_ILi192EEENS7_ILi128EEENS7_ILi64EEEEEELi64ENS_10bfloat16_tEfNS_4arch4Sm90ELb0ELb0ELb0ELb1ELb1ELb0ELb0ELb1ELb1ELb1ELb0ELb0EEENS1_21CollectiveEpilogueFwdINS6_IJSA_SC_SB_EEES9_SE_SG_Li384ELb1ELb1ELb0ELb0EEENS1_36VarlenDynamicPersistentTileSchedulerILi192ELi128ELi384ELi128ELb0ELb1ELb1ELb0ELb1ELb1EEEEEEEEEvNT_6ParamsE:
	.zero		3328


//--------------------- .nv.constant0._ZN7cutlass13device_kernelIN5flash11enable_sm90INS1_16FlashAttnFwdSm90INS1_25CollectiveMainloopFwdSm90ILi2EN4cute5tupleIJNS5_1CILi1EEES8_S8_EEENS6_IJNS7_ILi192EEENS7_ILi128EEENS7_ILi64EEEEEELi64ENS_10bfloat16_tEfNS_4arch4Sm90ELb0ELb0ELb0ELb1ELb1ELb1ELb0ELb1ELb1ELb1ELb0ELb0EEENS1_21CollectiveEpilogueFwdINS6_IJSA_SC_SB_EEES9_SE_SG_Li384ELb1ELb1ELb0ELb0EEENS1_36VarlenDynamicPersistentTileSchedulerILi192ELi128ELi384ELi128ELb0ELb1ELb1ELb0ELb1ELb1EEEEEEEEEvNT_6ParamsE --------------------------
	.section	.nv.constant0._ZN7cutlass13device_kernelIN5flash11enable_sm90INS1_16FlashAttnFwdSm90INS1_25CollectiveMainloopFwdSm90ILi2EN4cute5tupleIJNS5_1CILi1EEES8_S8_EEENS6_IJNS7_ILi192EEENS7_ILi128EEENS7_ILi64EEEEEELi64ENS_10bfloat16_tEfNS_4arch4Sm90ELb0ELb0ELb0ELb1ELb1ELb1ELb0ELb1ELb1ELb1ELb0ELb0EEENS1_21CollectiveEpilogueFwdINS6_IJSA_SC_SB_EEES9_SE_SG_Li384ELb1ELb1ELb0ELb0EEENS1_36VarlenDynamicPersistentTileSchedulerILi192ELi128ELi384ELi128ELb0ELb1ELb1ELb0ELb1ELb1EEEEEEEEEvNT_6ParamsE,"a",@progbits
	.sectionflags	@""
	.align	4
.nv.constant0._ZN7cutlass13device_kernelIN5flash11enable_sm90INS1_16FlashAttnFwdSm90INS1_25CollectiveMainloopFwdSm90ILi2EN4cute5tupleIJNS5_1CILi1EEES8_S8_EEENS6_IJNS7_ILi192EEENS7_ILi128EEENS7_ILi64EEEEEELi64ENS_10bfloat16_tEfNS_4arch4Sm90ELb0ELb0ELb0ELb1ELb1ELb1ELb0ELb1ELb1ELb1ELb0ELb0EEENS1_21CollectiveEpilogueFwdINS6_IJSA_SC_SB_EEES9_SE_SG_Li384ELb1ELb1ELb0ELb0EEENS1_36VarlenDynamicPersistentTileSchedulerILi192ELi128ELi384ELi128ELb0ELb1ELb1ELb0ELb1ELb1EEEEEEEEEvNT_6ParamsE:
	.zero		3328


//--------------------- .nv.constant0._ZN7cutlass13device_kernelIN5flash11enable_sm90INS1_16FlashAttnFwdSm90INS1_25CollectiveMainloopFwdSm90ILi2EN4cute5tupleIJNS5_1CILi1EEES8_S8_EEENS6_IJNS7_ILi192EEENS7_ILi128EEENS7_ILi64EEEEEELi64ENS_10bfloat16_tEfNS_4arch4Sm90ELb0ELb1ELb0ELb0ELb1ELb0ELb0ELb1ELb1ELb1ELb0ELb0EEENS1_21CollectiveEpilogueFwdINS6_IJSA_SC_SB_EEES9_SE_SG_Li384ELb0ELb1ELb0ELb0EEENS1_30DynamicPersistentTileSchedulerILi384ELi128ELb0ELb1ELb1EEEEEEEEEvNT_6ParamsE --------------------------
	.section	.nv.constant0._ZN7cutlass13device_kernelIN5flash11enable_sm90INS1_16FlashAttnFwdSm90INS1_25CollectiveMainloopFwdSm90ILi2EN4cute5tupleIJNS5_1CILi1EEES8_S8_EEENS6_IJNS7_ILi192EEENS7_ILi128EEENS7_ILi64EEEEEELi64ENS_10bfloat16_tEfNS_4arch4Sm90ELb0ELb1ELb0ELb0ELb1ELb0ELb0ELb1ELb1ELb1ELb0ELb0EEENS1_21CollectiveEpilogueFwdINS6_IJSA_SC_SB_EEES9_SE_SG_Li384ELb0ELb1ELb0ELb0EEENS1_30DynamicPersistentTileSchedulerILi384ELi128ELb0ELb1ELb1EEEEEEEEEvNT_6ParamsE,"a",@progbits
	.sectionflags	@""
	.align	4
.nv.constant0._ZN7cutlass13device_kernelIN5flash11enable_sm90INS1_16FlashAttnFwdSm90INS1_25CollectiveMainloopFwdSm90ILi2EN4cute5tupleIJNS5_1CILi1EEES8_S8_EEENS6_IJNS7_ILi192EEENS7_ILi128EEENS7_ILi64EEEEEELi64ENS_10bfloat16_tEfNS_4arch4Sm90ELb0ELb1ELb0ELb0ELb1ELb0ELb0ELb1ELb1ELb1ELb0ELb0EEENS1_21CollectiveEpilogueFwdINS6_IJSA_SC_SB_EEES9_SE_SG_Li384ELb0ELb1ELb0ELb0EEENS1_30DynamicPersistentTileSchedulerILi384ELi128ELb0ELb1ELb1EEEEEEEEEvNT_6ParamsE:
	.zero		3328


//--------------------- .nv.constant0._ZN7cutlass13device_kernelIN5flash11enable_sm90INS1_16FlashAttnFwdSm90INS1_25CollectiveMainloopFwdSm90ILi2EN4cute5tupleIJNS5_1CILi1EEES8_S8_EEENS6_IJNS7_ILi192EEENS7_ILi128EEENS7_ILi64EEEEEELi64ENS_10bfloat16_tEfNS_4arch4Sm90ELb0ELb1ELb0ELb1ELb1ELb0ELb0ELb1ELb1ELb1ELb0ELb0EEENS1_21CollectiveEpilogueFwdINS6_IJSA_SC_SB_EEES9_SE_SG_Li384ELb1ELb1ELb0ELb0EEENS1_36VarlenDynamicPersistentTileSchedulerILi192ELi128ELi384ELi128ELb0ELb1ELb1ELb1ELb0ELb1EEEEEEEEEvNT_6ParamsE --------------------------
	.section	.nv.constant0._ZN7cutlass13device_kernelIN5flash11enable_sm90INS1_16FlashAttnFwdSm90INS1_25CollectiveMainloopFwdSm90ILi2EN4cute5tupleIJNS5_1CILi1EEES8_S8_EEENS6_IJNS7_ILi192EEENS7_ILi128EEENS7_ILi64EEEEEELi64ENS_10bfloat16_tEfNS_4arch4Sm90ELb0ELb1ELb0ELb1ELb1ELb0ELb0ELb1ELb1ELb1ELb0ELb0EEENS1_21CollectiveEpilogueFwdINS6_IJSA_SC_SB_EEES9_SE_SG_Li384ELb1ELb1ELb0ELb0EEENS1_36VarlenDynamicPersistentTileSchedulerILi192ELi128ELi384ELi128ELb0ELb1ELb1ELb1ELb0ELb1EEEEEEEEEvNT_6ParamsE,"a",@progbits
	.sectionflags	@""
	.align	4
.nv.constant0._ZN7cutlass13device_kernelIN5flash11enable_sm90INS1_16FlashAttnFwdSm90INS1_25CollectiveMainloopFwdSm90ILi2EN4cute5tupleIJNS5_1CILi1EEES8_S8_EEENS6_IJNS7_ILi192EEENS7_ILi128EEENS7_ILi64EEEEEELi64ENS_10bfloat16_tEfNS_4arch4Sm90ELb0ELb1ELb0ELb1ELb1ELb0ELb0ELb1ELb1ELb1ELb0ELb0EEENS1_21CollectiveEpilogueFwdINS6_IJSA_SC_SB_EEES9_SE_SG_Li384ELb1ELb1ELb0ELb0EEENS1_36VarlenDynamicPersistentTileSchedulerILi192ELi128ELi384ELi128ELb0ELb1ELb1ELb1ELb0ELb1EEEEEEEEEvNT_6ParamsE:
	.zero		3328


//--------------------- .nv.constant0._ZN7cutlass13device_kernelIN5flash11enable_sm90INS1_16FlashAttnFwdSm90INS1_25CollectiveMainloopFwdSm90ILi2EN4cute5tupleIJNS5_1CILi1EEES8_S8_EEENS6_IJNS7_ILi192EEENS7_ILi128EEENS7_ILi64EEEEEELi64ENS_10bfloat16_tEfNS_4arch4Sm90ELb0ELb1ELb0ELb1ELb1ELb1ELb0ELb1ELb1ELb1ELb0ELb0EEENS1_21CollectiveEpilogueFwdINS6_IJSA_SC_SB_EEES9_SE_SG_Li384ELb1ELb1ELb0ELb0EEENS1_36VarlenDynamicPersistentTileSchedulerILi192ELi128ELi384ELi128ELb0ELb1ELb1ELb1ELb0ELb1EEEEEEEEEvNT_6ParamsE --------------------------
	.section	.nv.constant0._ZN7cutlass13device_kernelIN5flash11enable_sm90INS1_16FlashAttnFwdSm90INS1_25CollectiveMainloopFwdSm90ILi2EN4cute5tupleIJNS5_1CILi1EEES8_S8_EEENS6_IJNS7_ILi192EEENS7_ILi128EEENS7_ILi64EEEEEELi64ENS_10bfloat16_tEfNS_4arch4Sm90ELb0ELb1ELb0ELb1ELb1ELb1ELb0ELb1ELb1ELb1ELb0ELb0EEENS1_21CollectiveEpilogueFwdINS6_IJSA_SC_SB_EEES9_SE_SG_Li384ELb1ELb1ELb0ELb0EEENS1_36VarlenDynamicPersistentTileSchedulerILi192ELi128ELi384ELi128ELb0ELb1ELb1ELb1ELb0ELb1EEEEEEEEEvNT_6ParamsE,"a",@progbits
	.sectionflags	@""
	.align	4
.nv.constant0._ZN7cutlass13device_kernelIN5flash11enable_sm90INS1_16FlashAttnFwdSm90INS1_25CollectiveMainloopFwdSm90ILi2EN4cute5tupleIJNS5_1CILi1EEES8_S8_EEENS6_IJNS7_ILi192EEENS7_ILi128EEENS7_ILi64EEEEEELi64ENS_10bfloat16_tEfNS_4arch4Sm90ELb0ELb1ELb0ELb1ELb1ELb1ELb0ELb1ELb1ELb1ELb0ELb0EEENS1_21CollectiveEpilogueFwdINS6_IJSA_SC_SB_EEES9_SE_SG_Li384ELb1ELb1ELb0ELb0EEENS1_36VarlenDynamicPersistentTileSchedulerILi192ELi128ELi384ELi128ELb0ELb1ELb1ELb1ELb0ELb1EEEEEEEEEvNT_6ParamsE:
	.zero		3328


//--------------------- .nv.constant0._ZN7cutlass13device_kernelIN5flash11enable_sm90INS1_16FlashAttnFwdSm90INS1_25CollectiveMainloopFwdSm90ILi2EN4cute5tupleIJNS5_1CILi1EEES8_S8_EEENS6_IJNS7_ILi192EEENS7_ILi128EEENS7_ILi64EEEEEELi64ENS_10bfloat16_tEfNS_4arch4Sm90ELb1ELb0ELb0ELb0ELb1ELb0ELb0ELb1ELb1ELb1ELb0ELb0EEENS1_21CollectiveEpilogueFwdINS6_IJSA_SC_SB_EEES9_SE_SG_Li384ELb0ELb1ELb0ELb0EEENS1_30DynamicPersistentTileSchedulerILi384ELi128ELb0ELb1ELb1EEEEEEEEEvNT_6ParamsE --------------------------
	.section	.nv.constant0._ZN7cutlass13device_kernelIN5flash11enable_sm90INS1_16FlashAttnFwdSm90INS1_25CollectiveMainloopFwdSm90ILi2EN4cute5tupleIJNS5_1CILi1EEES8_S8_EEENS6_IJNS7_ILi192EEENS7_ILi128EEENS7_ILi64EEEEEELi64ENS_10bfloat16_tEfNS_4arch4Sm90ELb1ELb0ELb0ELb0ELb1ELb0ELb0ELb1ELb1ELb1ELb0ELb0EEENS1_21CollectiveEpilogueFwdINS6_IJSA_SC_SB_EEES9_SE_SG_Li384ELb0ELb1ELb0ELb0EEENS1_30DynamicPersistentTileSchedulerILi384ELi128ELb0ELb1ELb1EEEEEEEEEvNT_6ParamsE,"a",@progbits
	.sectionflags	@""
	.align	4
.nv.constant0._ZN7cutlass13device_kernelIN5flash11enable_sm90INS1_16FlashAttnFwdSm90INS1_25CollectiveMainloopFwdSm90ILi2EN4cute5tupleIJNS5_1CILi1EEES8_S8_EEENS6_IJNS7_ILi192EEENS7_ILi128EEENS7_ILi64EEEEEELi64ENS_10bfloat16_tEfNS_4arch4Sm90ELb1ELb0ELb0ELb0ELb1ELb0ELb0ELb1ELb1ELb1ELb0ELb0EEENS1_21CollectiveEpilogueFwdINS6_IJSA_SC_SB_EEES9_SE_SG_Li384ELb0ELb1ELb0ELb0EEENS1_30DynamicPersistentTileSchedulerILi384ELi128ELb0ELb1ELb1EEEEEEEEEvNT_6ParamsE:
	.zero		3328


//--------------------- .nv.constant0._ZN7cutlass13device_kernelIN5flash11enable_sm90INS1_16FlashAttnFwdSm90INS1_25CollectiveMainloopFwdSm90ILi2EN4cute5tupleIJNS5_1CILi1EEES8_S8_EEENS6_IJNS7_ILi192EEENS7_ILi128EEENS7_ILi64EEEEEELi64ENS_10bfloat16_tEfNS_4arch4Sm90ELb1ELb0ELb0ELb1ELb1ELb0ELb0ELb1ELb1ELb1ELb0ELb0EEENS1_21CollectiveEpilogueFwdINS6_IJSA_SC_SB_EEES9_SE_SG_Li384ELb1ELb1ELb0ELb0EEENS1_36VarlenDynamicPersistentTileSchedulerILi192ELi128ELi384ELi128ELb0ELb1ELb1ELb1ELb1ELb1EEEEEEEEEvNT_6ParamsE --------------------------
	.section	.nv.constant0._ZN7cutlass13device_kernelIN5flash11enable_sm90INS1_16FlashAttnFwdSm90INS1_25CollectiveMainloopFwdSm90ILi2EN4cute5tupleIJNS5_1CILi1EEES8_S8_EEENS6_IJNS7_ILi192EEENS7_ILi128EEENS7_ILi64EEEEEELi64ENS_10bfloat16_tEfNS_4arch4Sm90ELb1ELb0ELb0ELb1ELb1ELb0ELb0ELb1ELb1ELb1ELb0ELb0EEENS1_21CollectiveEpilogueFwdINS6_IJSA_SC_SB_EEES9_SE_SG_Li384ELb1ELb1ELb0ELb0EEENS1_36VarlenDynamicPersistentTileSchedulerILi192ELi128ELi384ELi128ELb0ELb1ELb1ELb1ELb1ELb1EEEEEEEEEvNT_6ParamsE,"a",@progbits
	.sectionflags	@""
	.align	4
.nv.constant0._ZN7cutlass13device_kernelIN5flash11enable_sm90INS1_16FlashAttnFwdSm90INS1_25CollectiveMainloopFwdSm90ILi2EN4cute5tupleIJNS5_1CILi1EEES8_S8_EEENS6_IJNS7_ILi192EEENS7_ILi128EEENS7_ILi64EEEEEELi64ENS_10bfloat16_tEfNS_4arch4Sm90ELb1ELb0ELb0ELb1ELb1ELb0ELb0ELb1ELb1ELb1ELb0ELb0EEENS1_21CollectiveEpilogueFwdINS6_IJSA_SC_SB_EEES9_SE_SG_Li384ELb1ELb1ELb0ELb0EEENS1_36VarlenDynamicPersistentTileSchedulerILi192ELi128ELi384ELi128ELb0ELb1ELb1ELb1ELb1ELb1EEEEEEEEEvNT_6ParamsE:
	.zero		3328


//--------------------- .nv.constant0._ZN7cutlass13device_kernelIN5flash11enable_sm90INS1_16FlashAttnFwdSm90INS1_25CollectiveMainloopFwdSm90ILi2EN4cute5tupleIJNS5_1CILi1EEES8_S8_EEENS6_IJNS7_ILi192EEENS7_ILi128EEENS7_ILi64EEEEEELi64ENS_10bfloat16_tEfNS_4arch4Sm90ELb1ELb0ELb0ELb1ELb1ELb1ELb0ELb1ELb1ELb1ELb0ELb0EEENS1_21CollectiveEpilogueFwdINS6_IJSA_SC_SB_EEES9_SE_SG_Li384ELb1ELb1ELb0ELb0EEENS1_36VarlenDynamicPersistentTileSchedulerILi192ELi128ELi384ELi128ELb0ELb1ELb1ELb1ELb1ELb1EEEEEEEEEvNT_6ParamsE --------------------------
	.section	.nv.constant0._ZN7cutlass13device_kernelIN5flash11enable_sm90INS1_16FlashAttnFwdSm90INS1_25CollectiveMainloopFwdSm90ILi2EN4cute5tupleIJNS5_1CILi1EEES8_S8_EEENS6_IJNS7_ILi192EEENS7_ILi128EEENS7_ILi64EEEEEELi64ENS_10bfloat16_tEfNS_4arch4Sm90ELb1ELb0ELb0ELb1ELb1ELb1ELb0ELb1ELb1ELb1ELb0ELb0EEENS1_21CollectiveEpilogueFwdINS6_IJSA_SC_SB_EEES9_SE_SG_Li384ELb1ELb1ELb0ELb0EEENS1_36VarlenDynamicPersistentTileSchedulerILi192ELi128ELi384ELi128ELb0ELb1ELb1ELb1ELb1ELb1EEEEEEEEEvNT_6ParamsE,"a",@progbits
	.sectionflags	@""
	.align	4
.nv.constant0._ZN7cutlass13device_kernelIN5flash11enable_sm90INS1_16FlashAttnFwdSm90INS1_25CollectiveMainloopFwdSm90ILi2EN4cute5tupleIJNS5_1CILi1EEES8_S8_EEENS6_IJNS7_ILi192EEENS7_ILi128EEENS7_ILi64EEEEEELi64ENS_10bfloat16_tEfNS_4arch4Sm90ELb1ELb0ELb0ELb1ELb1ELb1ELb0ELb1ELb1ELb1ELb0ELb0EEENS1_21CollectiveEpilogueFwdINS6_IJSA_SC_SB_EEES9_SE_SG_Li384ELb1ELb1ELb0ELb0EEENS1_36VarlenDynamicPersistentTileSchedulerILi192ELi128ELi384ELi128ELb0ELb1ELb1ELb1ELb1ELb1EEEEEEEEEvNT_6ParamsE:
	.zero		3328


//--------------------- SYMBOLS --------------------------

	.type		.nv.reservedSmem.offset0,@object
	.size		.nv.reservedSmem.offset0,0x4
	.type		__assertfail,@function
